	.target	sm_90a

	.elftype	@"ET_EXEC"


//--------------------- .note.nv.tkinfo           --------------------------
	.section	.note.nv.tkinfo,"",@"SHT_NOTE"
	.sectionflags	@"SHF_NOTE_NV_TKINFO"
	.tkinfo
        /*0018*/ 	.word	0x00000002
        /*0030*/ 	.string	""
        /*0030*/ 	.string	"ptxas"
        /*0030*/ 	.string	"Cuda compilation tools, release 13.0, V13.0.88"
        /*0030*/ 	.string	"Build cuda_13.0.r13.0/compiler.36424714_0"
        /*0030*/ 	.string	"-arch sm_90a -m 64 "



//--------------------- .note.nv.cuinfo           --------------------------
	.section	.note.nv.cuinfo,"",@"SHT_NOTE"
	.sectionflags	@"SHF_NOTE_NV_CUINFO"
        /*0018*/ 	.short	0x0002
        /*001a*/ 	.short	0x005a
        /*001c*/ 	.short	0x0082
	.zero		2


//--------------------- .nv.info                  --------------------------
	.section	.nv.info,"",@"SHT_CUDA_INFO"
	.align	4


	//----- nvinfo : EIATTR_REGCOUNT
	.align		4
        /*0000*/ 	.byte	0x04, 0x2f
        /*0002*/ 	.short	(.L_12 - .L_11)
	.align		4
.L_11:
        /*0004*/ 	.word	index@(_ZN5flash16flash_fwd_kernelI23Flash_fwd_kernel_traitsILi64ELi128ELi64ELi4ELb0ELb0EN7cutlass6half_tE19Flash_kernel_traitsILi64ELi128ELi64ELi4ES3_EELb0ELb0ELb1ELb1ELb0ELb0ELb1ELb0EEEvNS_16Flash_fwd_paramsE)
        /*0008*/ 	.word	0x000000ff


	//----- nvinfo : EIATTR_FRAME_SIZE
	.align		4
.L_12:
        /*000c*/ 	.byte	0x04, 0x11
        /*000e*/ 	.short	(.L_14 - .L_13)
	.align		4
.L_13:
        /*0010*/ 	.word	index@(_ZN5flash16flash_fwd_kernelI23Flash_fwd_kernel_traitsILi64ELi128ELi64ELi4ELb0ELb0EN7cutlass6half_tE19Flash_kernel_traitsILi64ELi128ELi64ELi4ES3_EELb0ELb0ELb1ELb1ELb0ELb0ELb1ELb0EEEvNS_16Flash_fwd_paramsE)
        /*0014*/ 	.word	0x00000060


	//----- nvinfo : EIATTR_REGCOUNT
	.align		4
.L_14:
        /*0018*/ 	.byte	0x04, 0x2f
        /*001a*/ 	.short	(.L_16 - .L_15)
	.align		4
.L_15:
        /*001c*/ 	.word	index@(_ZN5flash16flash_fwd_kernelI23Flash_fwd_kernel_traitsILi64ELi128ELi64ELi4ELb0ELb0EN7cutlass6half_tE19Flash_kernel_traitsILi64ELi128ELi64ELi4ES3_EELb1ELb0ELb1ELb1ELb0ELb0ELb0ELb1EEEvNS_16Flash_fwd_paramsE)
        /*0020*/ 	.word	0x000000ff


	//----- nvinfo : EIATTR_FRAME_SIZE
	.align		4
.L_16:
        /*0024*/ 	.byte	0x04, 0x11
        /*0026*/ 	.short	(.L_18 - .L_17)
	.align		4
.L_17:
        /*0028*/ 	.word	index@(_ZN5flash16flash_fwd_kernelI23Flash_fwd_kernel_traitsILi64ELi128ELi64ELi4ELb0ELb0EN7cutlass6half_tE19Flash_kernel_traitsILi64ELi128ELi64ELi4ES3_EELb1ELb0ELb1ELb1ELb0ELb0ELb0ELb1EEEvNS_16Flash_fwd_paramsE)
        /*002c*/ 	.word	0x000001d8


	//----- nvinfo : EIATTR_REGCOUNT
	.align		4
.L_18:
        /*0030*/ 	.byte	0x04, 0x2f
        /*0032*/ 	.short	(.L_20 - .L_19)
	.align		4
.L_19:
        /*0034*/ 	.word	index@(_ZN5flash16flash_fwd_kernelI23Flash_fwd_kernel_traitsILi64ELi128ELi64ELi4ELb0ELb0EN7cutlass6half_tE19Flash_kernel_traitsILi64ELi128ELi64ELi4ES3_EELb0ELb0ELb1ELb0ELb0ELb0ELb1ELb0EEEvNS_16Flash_fwd_paramsE)
        /*0038*/ 	.word	0x000000ff


	//----- nvinfo : EIATTR_FRAME_SIZE
	.align		4
.L_20:
        /*003c*/ 	.byte	0x04, 0x11
        /*003e*/ 	.short	(.L_22 - .L_21)
	.align		4
.L_21:
        /*0040*/ 	.word	index@(_ZN5flash16flash_fwd_kernelI23Flash_fwd_kernel_traitsILi64ELi128ELi64ELi4ELb0ELb0EN7cutlass6half_tE19Flash_kernel_traitsILi64ELi128ELi64ELi4ES3_EELb0ELb0ELb1ELb0ELb0ELb0ELb1ELb0EEEvNS_16Flash_fwd_paramsE)
        /*0044*/ 	.word	0x000000b0


	//----- nvinfo : EIATTR_REGCOUNT
	.align		4
.L_22:
        /*0048*/ 	.byte	0x04, 0x2f
        /*004a*/ 	.short	(.L_24 - .L_23)
	.align		4
.L_23:
        /*004c*/ 	.word	index@(_ZN5flash16flash_fwd_kernelI23Flash_fwd_kernel_traitsILi64ELi128ELi64ELi4ELb0ELb0EN7cutlass6half_tE19Flash_kernel_traitsILi64ELi128ELi64ELi4ES3_EELb1ELb0ELb1ELb0ELb0ELb0ELb0ELb1EEEvNS_16Flash_fwd_paramsE)
        /*0050*/ 	.word	0x000000ff


	//----- nvinfo : EIATTR_FRAME_SIZE
	.align		4
.L_24:
        /*0054*/ 	.byte	0x04, 0x11
        /*0056*/ 	.short	(.L_26 - .L_25)
	.align		4
.L_25:
        /*0058*/ 	.word	index@(_ZN5flash16flash_fwd_kernelI23Flash_fwd_kernel_traitsILi64ELi128ELi64ELi4ELb0ELb0EN7cutlass6half_tE19Flash_kernel_traitsILi64ELi128ELi64ELi4ES3_EELb1ELb0ELb1ELb0ELb0ELb0ELb0ELb1EEEvNS_16Flash_fwd_paramsE)
        /*005c*/ 	.word	0x000001f8


	//----- nvinfo : EIATTR_REGCOUNT
	.align		4
.L_26:
        /*0060*/ 	.byte	0x04, 0x2f
        /*0062*/ 	.short	(.L_28 - .L_27)
	.align		4
.L_27:
        /*0064*/ 	.word	index@(_ZN5flash16flash_fwd_kernelI23Flash_fwd_kernel_traitsILi64ELi128ELi64ELi4ELb0ELb0EN7cutlass6half_tE19Flash_kernel_traitsILi64ELi128ELi64ELi4ES3_EELb1ELb0ELb1ELb1ELb0ELb0ELb0ELb0EEEvNS_16Flash_fwd_paramsE)
        /*0068*/ 	.word	0x000000ff


	//----- nvinfo : EIATTR_FRAME_SIZE
	.align		4
.L_28:
        /*006c*/ 	.byte	0x04, 0x11
        /*006e*/ 	.short	(.L_30 - .L_29)
	.align		4
.L_29:
        /*0070*/ 	.word	index@(_ZN5flash16flash_fwd_kernelI23Flash_fwd_kernel_traitsILi64ELi128ELi64ELi4ELb0ELb0EN7cutlass6half_tE19Flash_kernel_traitsILi64ELi128ELi64ELi4ES3_EELb1ELb0ELb1ELb1ELb0ELb0ELb0ELb0EEEvNS_16Flash_fwd_paramsE)
        /*0074*/ 	.word	0x00000078


	//----- nvinfo : EIATTR_REGCOUNT
	.align		4
.L_30:
        /*0078*/ 	.byte	0x04, 0x2f
        /*007a*/ 	.short	(.L_32 - .L_31)
	.align		4
.L_31:
        /*007c*/ 	.word	index@(_ZN5flash16flash_fwd_kernelI23Flash_fwd_kernel_traitsILi64ELi128ELi64ELi4ELb0ELb0EN7cutlass6half_tE19Flash_kernel_traitsILi64ELi128ELi64ELi4ES3_EELb0ELb0ELb1ELb0ELb0ELb1ELb1ELb0EEEvNS_16Flash_fwd_paramsE)
        /*0080*/ 	.word	0x000000ff


	//----- nvinfo : EIATTR_FRAME_SIZE
	.align		4
.L_32:
        /*0084*/ 	.byte	0x04, 0x11
        /*0086*/ 	.short	(.L_34 - .L_33)
	.align		4
.L_33:
        /*0088*/ 	.word	index@(_ZN5flash16flash_fwd_kernelI23Flash_fwd_kernel_traitsILi64ELi128ELi64ELi4ELb0ELb0EN7cutlass6half_tE19Flash_kernel_traitsILi64ELi128ELi64ELi4ES3_EELb0ELb0ELb1ELb0ELb0ELb1ELb1ELb0EEEvNS_16Flash_fwd_paramsE)
        /*008c*/ 	.word	0x00000070


	//----- nvinfo : EIATTR_REGCOUNT
	.align		4
.L_34:
        /*0090*/ 	.byte	0x04, 0x2f
        /*0092*/ 	.short	(.L_36 - .L_35)
	.align		4
.L_35:
        /*0094*/ 	.word	index@(_ZN5flash16flash_fwd_kernelI23Flash_fwd_kernel_traitsILi64ELi128ELi64ELi4ELb0ELb0EN7cutlass6half_tE19Flash_kernel_traitsILi64ELi128ELi64ELi4ES3_EELb1ELb0ELb1ELb0ELb0ELb1ELb0ELb0EEEvNS_16Flash_fwd_paramsE)
        /*0098*/ 	.word	0x000000ff


	//----- nvinfo : EIATTR_FRAME_SIZE
	.align		4
.L_36:
        /*009c*/ 	.byte	0x04, 0x11
        /*009e*/ 	.short	(.L_38 - .L_37)
	.align		4
.L_37:
        /*00a0*/ 	.word	index@(_ZN5flash16flash_fwd_kernelI23Flash_fwd_kernel_traitsILi64ELi128ELi64ELi4ELb0ELb0EN7cutlass6half_tE19Flash_kernel_traitsILi64ELi128ELi64ELi4ES3_EELb1ELb0ELb1ELb0ELb0ELb1ELb0ELb0EEEvNS_16Flash_fwd_paramsE)
        /*00a4*/ 	.word	0x00000070


	//----- nvinfo : EIATTR_REGCOUNT
	.align		4
.L_38:
        /*00a8*/ 	.byte	0x04, 0x2f
        /*00aa*/ 	.short	(.L_40 - .L_39)
	.align		4
.L_39:
        /*00ac*/ 	.word	index@(_ZN5flash16flash_fwd_kernelI23Flash_fwd_kernel_traitsILi64ELi128ELi64ELi4ELb0ELb0EN7cutlass6half_tE19Flash_kernel_traitsILi64ELi128ELi64ELi4ES3_EELb0ELb0ELb0ELb1ELb0ELb0ELb1ELb0EEEvNS_16Flash_fwd_paramsE)
        /*00b0*/ 	.word	0x000000ff


	//----- nvinfo : EIATTR_FRAME_SIZE
	.align		4
.L_40:
        /*00b4*/ 	.byte	0x04, 0x11
        /*00b6*/ 	.short	(.L_42 - .L_41)
	.align		4
.L_41:
        /*00b8*/ 	.word	index@(_ZN5flash16flash_fwd_kernelI23Flash_fwd_kernel_traitsILi64ELi128ELi64ELi4ELb0ELb0EN7cutlass6half_tE19Flash_kernel_traitsILi64ELi128ELi64ELi4ES3_EELb0ELb0ELb0ELb1ELb0ELb0ELb1ELb0EEEvNS_16Flash_fwd_paramsE)
        /*00bc*/ 	.word	0x00000058


	//----- nvinfo : EIATTR_REGCOUNT
	.align		4
.L_42:
        /*00c0*/ 	.byte	0x04, 0x2f
        /*00c2*/ 	.short	(.L_44 - .L_43)
	.align		4
.L_43:
        /*00c4*/ 	.word	index@(_ZN5flash16flash_fwd_kernelI23Flash_fwd_kernel_traitsILi64ELi128ELi64ELi4ELb0ELb0EN7cutlass6half_tE19Flash_kernel_traitsILi64ELi128ELi64ELi4ES3_EELb1ELb0ELb0ELb1ELb0ELb0ELb0ELb1EEEvNS_16Flash_fwd_paramsE)
        /*00c8*/ 	.word	0x000000ff


	//----- nvinfo : EIATTR_FRAME_SIZE
	.align		4
.L_44:
        /*00cc*/ 	.byte	0x04, 0x11
        /*00ce*/ 	.short	(.L_46 - .L_45)
	.align		4
.L_45:
        /*00d0*/ 	.word	index@(_ZN5flash16flash_fwd_kernelI23Flash_fwd_kernel_traitsILi64ELi128ELi64ELi4ELb0ELb0EN7cutlass6half_tE19Flash_kernel_traitsILi64ELi128ELi64ELi4ES3_EELb1ELb0ELb0ELb1ELb0ELb0ELb0ELb1EEEvNS_16Flash_fwd_paramsE)
        /*00d4*/ 	.word	0x00000100


	//----- nvinfo : EIATTR_REGCOUNT
	.align		4
.L_46:
        /*00d8*/ 	.byte	0x04, 0x2f
        /*00da*/ 	.short	(.L_48 - .L_47)
	.align		4
.L_47:
        /*00dc*/ 	.word	index@(_ZN5flash16flash_fwd_kernelI23Flash_fwd_kernel_traitsILi64ELi128ELi64ELi4ELb0ELb0EN7cutlass6half_tE19Flash_kernel_traitsILi64ELi128ELi64ELi4ES3_EELb0ELb0ELb0ELb0ELb0ELb0ELb1ELb0EEEvNS_16Flash_fwd_paramsE)
        /*00e0*/ 	.word	0x000000ff


	//----- nvinfo : EIATTR_FRAME_SIZE
	.align		4
.L_48:
        /*00e4*/ 	.byte	0x04, 0x11
        /*00e6*/ 	.short	(.L_50 - .L_49)
	.align		4
.L_49:
        /*00e8*/ 	.word	index@(_ZN5flash16flash_fwd_kernelI23Flash_fwd_kernel_traitsILi64ELi128ELi64ELi4ELb0ELb0EN7cutlass6half_tE19Flash_kernel_traitsILi64ELi128ELi64ELi4ES3_EELb0ELb0ELb0ELb0ELb0ELb0ELb1ELb0EEEvNS_16Flash_fwd_paramsE)
        /*00ec*/ 	.word	0x00000058


	//----- nvinfo : EIATTR_REGCOUNT
	.align		4
.L_50:
        /*00f0*/ 	.byte	0x04, 0x2f
        /*00f2*/ 	.short	(.L_52 - .L_51)
	.align		4
.L_51:
        /*00f4*/ 	.word	index@(_ZN5flash16flash_fwd_kernelI23Flash_fwd_kernel_traitsILi64ELi128ELi64ELi4ELb0ELb0EN7cutlass6half_tE19Flash_kernel_traitsILi64ELi128ELi64ELi4ES3_EELb1ELb0ELb0ELb0ELb0ELb0ELb0ELb1EEEvNS_16Flash_fwd_paramsE)
        /*00f8*/ 	.word	0x000000ff


	//----- nvinfo : EIATTR_FRAME_SIZE
	.align		4
.L_52:
        /*00fc*/ 	.byte	0x04, 0x11
        /*00fe*/ 	.short	(.L_54 - .L_53)
	.align		4
.L_53:
        /*0100*/ 	.word	index@(_ZN5flash16flash_fwd_kernelI23Flash_fwd_kernel_traitsILi64ELi128ELi64ELi4ELb0ELb0EN7cutlass6half_tE19Flash_kernel_traitsILi64ELi128ELi64ELi4ES3_EELb1ELb0ELb0ELb0ELb0ELb0ELb0ELb1EEEvNS_16Flash_fwd_paramsE)
        /*0104*/ 	.word	0x00000128


	//----- nvinfo : EIATTR_REGCOUNT
	.align		4
.L_54:
        /*0108*/ 	.byte	0x04, 0x2f
        /*010a*/ 	.short	(.L_56 - .L_55)
	.align		4
.L_55:
        /*010c*/ 	.word	index@(_ZN5flash16flash_fwd_kernelI23Flash_fwd_kernel_traitsILi64ELi128ELi64ELi4ELb0ELb0EN7cutlass6half_tE19Flash_kernel_traitsILi64ELi128ELi64ELi4ES3_EELb1ELb0ELb0ELb1ELb0ELb0ELb0ELb0EEEvNS_16Flash_fwd_paramsE)
        /*0110*/ 	.word	0x000000ff


	//----- nvinfo : EIATTR_FRAME_SIZE
	.align		4
.L_56:
        /*0114*/ 	.byte	0x04, 0x11
        /*0116*/ 	.short	(.L_58 - .L_57)
	.align		4
.L_57:
        /*0118*/ 	.word	index@(_ZN5flash16flash_fwd_kernelI23Flash_fwd_kernel_traitsILi64ELi128ELi64ELi4ELb0ELb0EN7cutlass6half_tE19Flash_kernel_traitsILi64ELi128ELi64ELi4ES3_EELb1ELb0ELb0ELb1ELb0ELb0ELb0ELb0EEEvNS_16Flash_fwd_paramsE)
        /*011c*/ 	.word	0x00000050


	//----- nvinfo : EIATTR_REGCOUNT
	.align		4
.L_58:
        /*0120*/ 	.byte	0x04, 0x2f
        /*0122*/ 	.short	(.L_60 - .L_59)
	.align		4
.L_59:
        /*0124*/ 	.word	index@(_ZN5flash16flash_fwd_kernelI23Flash_fwd_kernel_traitsILi64ELi128ELi64ELi4ELb0ELb0EN7cutlass6half_tE19Flash_kernel_traitsILi64ELi128ELi64ELi4ES3_EELb0ELb0ELb0ELb0ELb1ELb1ELb1ELb0EEEvNS_16Flash_fwd_paramsE)
        /*0128*/ 	.word	0x000000ff


	//----- nvinfo : EIATTR_FRAME_SIZE
	.align		4
.L_60:
        /*012c*/ 	.byte	0x04, 0x11
        /*012e*/ 	.short	(.L_62 - .L_61)
	.align		4
.L_61:
        /*0130*/ 	.word	index@(_ZN5flash16flash_fwd_kernelI23Flash_fwd_kernel_traitsILi64ELi128ELi64ELi4ELb0ELb0EN7cutlass6half_tE19Flash_kernel_traitsILi64ELi128ELi64ELi4ES3_EELb0ELb0ELb0ELb0ELb1ELb1ELb1ELb0EEEvNS_16Flash_fwd_paramsE)
        /*0134*/ 	.word	0x00000000


	//----- nvinfo : EIATTR_REGCOUNT
	.align		4
.L_62:
        /*0138*/ 	.byte	0x04, 0x2f
        /*013a*/ 	.short	(.L_64 - .L_63)
	.align		4
.L_63:
        /*013c*/ 	.word	index@(_ZN5flash16flash_fwd_kernelI23Flash_fwd_kernel_traitsILi64ELi128ELi64ELi4ELb0ELb0EN7cutlass6half_tE19Flash_kernel_traitsILi64ELi128ELi64ELi4ES3_EELb1ELb0ELb0ELb0ELb1ELb1ELb0ELb0EEEvNS_16Flash_fwd_paramsE)
        /*0140*/ 	.word	0x000000ff


	//----- nvinfo : EIATTR_FRAME_SIZE
	.align		4
.L_64:
        /*0144*/ 	.byte	0x04, 0x11
        /*0146*/ 	.short	(.L_66 - .L_65)
	.align		4
.L_65:
        /*0148*/ 	.word	index@(_ZN5flash16flash_fwd_kernelI23Flash_fwd_kernel_traitsILi64ELi128ELi64ELi4ELb0ELb0EN7cutlass6half_tE19Flash_kernel_traitsILi64ELi128ELi64ELi4ES3_EELb1ELb0ELb0ELb0ELb1ELb1ELb0ELb0EEEvNS_16Flash_fwd_paramsE)
        /*014c*/ 	.word	0x00000000


	//----- nvinfo : EIATTR_REGCOUNT
	.align		4
.L_66:
        /*0150*/ 	.byte	0x04, 0x2f
        /*0152*/ 	.short	(.L_68 - .L_67)
	.align		4
.L_67:
        /*0154*/ 	.word	index@(_ZN5flash16flash_fwd_kernelI23Flash_fwd_kernel_traitsILi64ELi128ELi64ELi4ELb0ELb0EN7cutlass6half_tE19Flash_kernel_traitsILi64ELi128ELi64ELi4ES3_EELb1ELb0ELb1ELb0ELb0ELb0ELb0ELb0EEEvNS_16Flash_fwd_paramsE)
        /*0158*/ 	.word	0x000000ff


	//----- nvinfo : EIATTR_FRAME_SIZE
	.align		4
.L_68:
        /*015c*/ 	.byte	0x04, 0x11
        /*015e*/ 	.short	(.L_70 - .L_69)
	.align		4
.L_69:
        /*0160*/ 	.word	index@(_ZN5flash16flash_fwd_kernelI23Flash_fwd_kernel_traitsILi64ELi128ELi64ELi4ELb0ELb0EN7cutlass6half_tE19Flash_kernel_traitsILi64ELi128ELi64ELi4ES3_EELb1ELb0ELb1ELb0ELb0ELb0ELb0ELb0EEEvNS_16Flash_fwd_paramsE)
        /*0164*/ 	.word	0x00000078


	//----- nvinfo : EIATTR_REGCOUNT
	.align		4
.L_70:
        /*0168*/ 	.byte	0x04, 0x2f
        /*016a*/ 	.short	(.L_72 - .L_71)
	.align		4
.L_71:
        /*016c*/ 	.word	index@(_ZN5flash16flash_fwd_kernelI23Flash_fwd_kernel_traitsILi64ELi128ELi64ELi4ELb0ELb0EN7cutlass6half_tE19Flash_kernel_traitsILi64ELi128ELi64ELi4ES3_EELb1ELb0ELb0ELb0ELb0ELb0ELb0ELb0EEEvNS_16Flash_fwd_paramsE)
        /*0170*/ 	.word	0x000000ff


	//----- nvinfo : EIATTR_FRAME_SIZE
	.align		4
.L_72:
        /*0174*/ 	.byte	0x04, 0x11
        /*0176*/ 	.short	(.L_74 - .L_73)
	.align		4
.L_73:
        /*0178*/ 	.word	index@(_ZN5flash16flash_fwd_kernelI23Flash_fwd_kernel_traitsILi64ELi128ELi64ELi4ELb0ELb0EN7cutlass6half_tE19Flash_kernel_traitsILi64ELi128ELi64ELi4ES3_EELb1ELb0ELb0ELb0ELb0ELb0ELb0ELb0EEEvNS_16Flash_fwd_paramsE)
        /*017c*/ 	.word	0x00000048


	//----- nvinfo : EIATTR_REGCOUNT
	.align		4
.L_74:
        /*0180*/ 	.byte	0x04, 0x2f
        /*0182*/ 	.short	(.L_76 - .L_75)
	.align		4
.L_75:
        /*0184*/ 	.word	index@(_ZN5flash16flash_fwd_kernelI23Flash_fwd_kernel_traitsILi64ELi128ELi64ELi4ELb0ELb0EN7cutlass6half_tE19Flash_kernel_traitsILi64ELi128ELi64ELi4ES3_EELb0ELb0ELb0ELb0ELb0ELb1ELb1ELb0EEEvNS_16Flash_fwd_paramsE)
        /*0188*/ 	.word	0x000000ff


	//----- nvinfo : EIATTR_FRAME_SIZE
	.align		4
.L_76:
        /*018c*/ 	.byte	0x04, 0x11
        /*018e*/ 	.short	(.L_78 - .L_77)
	.align		4
.L_77:
        /*0190*/ 	.word	index@(_ZN5flash16flash_fwd_kernelI23Flash_fwd_kernel_traitsILi64ELi128ELi64ELi4ELb0ELb0EN7cutlass6half_tE19Flash_kernel_traitsILi64ELi128ELi64ELi4ES3_EELb0ELb0ELb0ELb0ELb0ELb1ELb1ELb0EEEvNS_16Flash_fwd_paramsE)
        /*0194*/ 	.word	0x00000000


	//----- nvinfo : EIATTR_REGCOUNT
	.align		4
.L_78:
        /*0198*/ 	.byte	0x04, 0x2f
        /*019a*/ 	.short	(.L_80 - .L_79)
	.align		4
.L_79:
        /*019c*/ 	.word	index@(_ZN5flash16flash_fwd_kernelI23Flash_fwd_kernel_traitsILi64ELi128ELi64ELi4ELb0ELb0EN7cutlass6half_tE19Flash_kernel_traitsILi64ELi128ELi64ELi4ES3_EELb1ELb0ELb0ELb0ELb0ELb1ELb0ELb0EEEvNS_16Flash_fwd_paramsE)
        /*01a0*/ 	.word	0x000000ff


	//----- nvinfo : EIATTR_FRAME_SIZE
	.align		4
.L_80:
        /*01a4*/ 	.byte	0x04, 0x11
        /*01a6*/ 	.short	(.L_82 - .L_81)
	.align		4
.L_81:
        /*01a8*/ 	.word	index@(_ZN5flash16flash_fwd_kernelI23Flash_fwd_kernel_traitsILi64ELi128ELi64ELi4ELb0ELb0EN7cutlass6half_tE19Flash_kernel_traitsILi64ELi128ELi64ELi4ES3_EELb1ELb0ELb0ELb0ELb0ELb1ELb0ELb0EEEvNS_16Flash_fwd_paramsE)
        /*01ac*/ 	.word	0x00000028


	//----- nvinfo : EIATTR_REGCOUNT
	.align		4
.L_82:
        /*01b0*/ 	.byte	0x04, 0x2f
        /*01b2*/ 	.short	(.L_84 - .L_83)
	.align		4
.L_83:
        /*01b4*/ 	.word	index@(_ZN5flash16flash_fwd_kernelI23Flash_fwd_kernel_traitsILi64ELi128ELi128ELi4ELb0ELb0EN7cutlass6half_tE19Flash_kernel_traitsILi64ELi128ELi128ELi4ES3_EELb0ELb0ELb1ELb1ELb0ELb0ELb1ELb0EEEvNS_16Flash_fwd_paramsE)
        /*01b8*/ 	.word	0x000000ff


	//----- nvinfo : EIATTR_FRAME_SIZE
	.align		4
.L_84:
        /*01bc*/ 	.byte	0x04, 0x11
        /*01be*/ 	.short	(.L_86 - .L_85)
	.align		4
.L_85:
        /*01c0*/ 	.word	index@(_ZN5flash16flash_fwd_kernelI23Flash_fwd_kernel_traitsILi64ELi128ELi128ELi4ELb0ELb0EN7cutlass6half_tE19Flash_kernel_traitsILi64ELi128ELi128ELi4ES3_EELb0ELb0ELb1ELb1ELb0ELb0ELb1ELb0EEEvNS_16Flash_fwd_paramsE)
        /*01c4*/ 	.word	0x00000150


	//----- nvinfo : EIATTR_REGCOUNT
	.align		4
.L_86:
        /*01c8*/ 	.byte	0x04, 0x2f
        /*01ca*/ 	.short	(.L_88 - .L_87)
	.align		4
.L_87:
        /*01cc*/ 	.word	index@(_ZN5flash16flash_fwd_kernelI23Flash_fwd_kernel_traitsILi64ELi128ELi128ELi4ELb0ELb0EN7cutlass6half_tE19Flash_kernel_traitsILi64ELi128ELi128ELi4ES3_EELb0ELb0ELb1ELb1ELb0ELb0ELb0ELb0EEEvNS_16Flash_fwd_paramsE)
        /*01d0*/ 	.word	0x000000ff


	//----- nvinfo : EIATTR_FRAME_SIZE
	.align		4
.L_88:
        /*01d4*/ 	.byte	0x04, 0x11
        /*01d6*/ 	.short	(.L_90 - .L_89)
	.align		4
.L_89:
        /*01d8*/ 	.word	index@(_ZN5flash16flash_fwd_kernelI23Flash_fwd_kernel_traitsILi64ELi128ELi128ELi4ELb0ELb0EN7cutlass6half_tE19Flash_kernel_traitsILi64ELi128ELi128ELi4ES3_EELb0ELb0ELb1ELb1ELb0ELb0ELb0ELb0EEEvNS_16Flash_fwd_paramsE)
        /*01dc*/ 	.word	0x00000138


	//----- nvinfo : EIATTR_REGCOUNT
	.align		4
.L_90:
        /*01e0*/ 	.byte	0x04, 0x2f
        /*01e2*/ 	.short	(.L_92 - .L_91)
	.align		4
.L_91:
        /*01e4*/ 	.word	index@(_ZN5flash16flash_fwd_kernelI23Flash_fwd_kernel_traitsILi64ELi128ELi128ELi4ELb0ELb0EN7cutlass6half_tE19Flash_kernel_traitsILi64ELi128ELi128ELi4ES3_EELb0ELb0ELb1ELb0ELb0ELb0ELb1ELb0EEEvNS_16Flash_fwd_paramsE)
        /*01e8*/ 	.word	0x000000ff


	//----- nvinfo : EIATTR_FRAME_SIZE
	.align		4
.L_92:
        /*01ec*/ 	.byte	0x04, 0x11
        /*01ee*/ 	.short	(.L_94 - .L_93)
	.align		4
.L_93:
        /*01f0*/ 	.word	index@(_ZN5flash16flash_fwd_kernelI23Flash_fwd_kernel_traitsILi64ELi128ELi128ELi4ELb0ELb0EN7cutlass6half_tE19Flash_kernel_traitsILi64ELi128ELi128ELi4ES3_EELb0ELb0ELb1ELb0ELb0ELb0ELb1ELb0EEEvNS_16Flash_fwd_paramsE)
        /*01f4*/ 	.word	0x00000138


	//----- nvinfo : EIATTR_REGCOUNT
	.align		4
.L_94:
        /*01f8*/ 	.byte	0x04, 0x2f
        /*01fa*/ 	.short	(.L_96 - .L_95)
	.align		4
.L_95:
        /*01fc*/ 	.word	index@(_ZN5flash16flash_fwd_kernelI23Flash_fwd_kernel_traitsILi64ELi128ELi128ELi4ELb0ELb0EN7cutlass6half_tE19Flash_kernel_traitsILi64ELi128ELi128ELi4ES3_EELb0ELb0ELb1ELb0ELb0ELb0ELb0ELb0EEEvNS_16Flash_fwd_paramsE)
        /*0200*/ 	.word	0x000000ff


	//----- nvinfo : EIATTR_FRAME_SIZE
	.align		4
.L_96:
        /*0204*/ 	.byte	0x04, 0x11
        /*0206*/ 	.short	(.L_98 - .L_97)
	.align		4
.L_97:
        /*0208*/ 	.word	index@(_ZN5flash16flash_fwd_kernelI23Flash_fwd_kernel_traitsILi64ELi128ELi128ELi4ELb0ELb0EN7cutlass6half_tE19Flash_kernel_traitsILi64ELi128ELi128ELi4ES3_EELb0ELb0ELb1ELb0ELb0ELb0ELb0ELb0EEEvNS_16Flash_fwd_paramsE)
        /*020c*/ 	.word	0x00000158


	//----- nvinfo : EIATTR_REGCOUNT
	.align		4
.L_98:
        /*0210*/ 	.byte	0x04, 0x2f
        /*0212*/ 	.short	(.L_100 - .L_99)
	.align		4
.L_99:
        /*0214*/ 	.word	index@(_ZN5flash16flash_fwd_kernelI23Flash_fwd_kernel_traitsILi64ELi128ELi128ELi4ELb0ELb0EN7cutlass6half_tE19Flash_kernel_traitsILi64ELi128ELi128ELi4ES3_EELb0ELb0ELb1ELb0ELb0ELb1ELb1ELb0EEEvNS_16Flash_fwd_paramsE)
        /*0218*/ 	.word	0x000000ff


	//----- nvinfo : EIATTR_FRAME_SIZE
	.align		4
.L_100:
        /*021c*/ 	.byte	0x04, 0x11
        /*021e*/ 	.short	(.L_102 - .L_101)
	.align		4
.L_101:
        /*0220*/ 	.word	index@(_ZN5flash16flash_fwd_kernelI23Flash_fwd_kernel_traitsILi64ELi128ELi128ELi4ELb0ELb0EN7cutlass6half_tE19Flash_kernel_traitsILi64ELi128ELi128ELi4ES3_EELb0ELb0ELb1ELb0ELb0ELb1ELb1ELb0EEEvNS_16Flash_fwd_paramsE)
        /*0224*/ 	.word	0x00000128


	//----- nvinfo : EIATTR_REGCOUNT
	.align		4
.L_102:
        /*0228*/ 	.byte	0x04, 0x2f
        /*022a*/ 	.short	(.L_104 - .L_103)
	.align		4
.L_103:
        /*022c*/ 	.word	index@(_ZN5flash16flash_fwd_kernelI23Flash_fwd_kernel_traitsILi64ELi128ELi128ELi4ELb0ELb0EN7cutlass6half_tE19Flash_kernel_traitsILi64ELi128ELi128ELi4ES3_EELb0ELb0ELb1ELb0ELb0ELb1ELb0ELb0EEEvNS_16Flash_fwd_paramsE)
        /*0230*/ 	.word	0x000000ff


	//----- nvinfo : EIATTR_FRAME_SIZE
	.align		4
.L_104:
        /*0234*/ 	.byte	0x04, 0x11
        /*0236*/ 	.short	(.L_106 - .L_105)
	.align		4
.L_105:
        /*0238*/ 	.word	index@(_ZN5flash16flash_fwd_kernelI23Flash_fwd_kernel_traitsILi64ELi128ELi128ELi4ELb0ELb0EN7cutlass6half_tE19Flash_kernel_traitsILi64ELi128ELi128ELi4ES3_EELb0ELb0ELb1ELb0ELb0ELb1ELb0ELb0EEEvNS_16Flash_fwd_paramsE)
        /*023c*/ 	.word	0x00000178


	//----- nvinfo : EIATTR_REGCOUNT
	.align		4
.L_106:
        /*0240*/ 	.byte	0x04, 0x2f
        /*0242*/ 	.short	(.L_108 - .L_107)
	.align		4
.L_107:
        /*0244*/ 	.word	index@(_ZN5flash16flash_fwd_kernelI23Flash_fwd_kernel_traitsILi64ELi128ELi128ELi4ELb0ELb0EN7cutlass6half_tE19Flash_kernel_traitsILi64ELi128ELi128ELi4ES3_EELb0ELb0ELb0ELb1ELb0ELb0ELb1ELb0EEEvNS_16Flash_fwd_paramsE)
        /*0248*/ 	.word	0x000000ff


	//----- nvinfo : EIATTR_FRAME_SIZE
	.align		4
.L_108:
        /*024c*/ 	.byte	0x04, 0x11
        /*024e*/ 	.short	(.L_110 - .L_109)
	.align		4
.L_109:
        /*0250*/ 	.word	index@(_ZN5flash16flash_fwd_kernelI23Flash_fwd_kernel_traitsILi64ELi128ELi128ELi4ELb0ELb0EN7cutlass6half_tE19Flash_kernel_traitsILi64ELi128ELi128ELi4ES3_EELb0ELb0ELb0ELb1ELb0ELb0ELb1ELb0EEEvNS_16Flash_fwd_paramsE)
        /*0254*/ 	.word	0x00000088


	//----- nvinfo : EIATTR_REGCOUNT
	.align		4
.L_110:
        /*0258*/ 	.byte	0x04, 0x2f
        /*025a*/ 	.short	(.L_112 - .L_111)
	.align		4
.L_111:
        /*025c*/ 	.word	index@(_ZN5flash16flash_fwd_kernelI23Flash_fwd_kernel_traitsILi64ELi128ELi128ELi4ELb0ELb0EN7cutlass6half_tE19Flash_kernel_traitsILi64ELi128ELi128ELi4ES3_EELb0ELb0ELb0ELb1ELb0ELb0ELb0ELb0EEEvNS_16Flash_fwd_paramsE)
        /*0260*/ 	.word	0x000000ff


	//----- nvinfo : EIATTR_FRAME_SIZE
	.align		4
.L_112:
        /*0264*/ 	.byte	0x04, 0x11
        /*0266*/ 	.short	(.L_114 - .L_113)
	.align		4
.L_113:
        /*0268*/ 	.word	index@(_ZN5flash16flash_fwd_kernelI23Flash_fwd_kernel_traitsILi64ELi128ELi128ELi4ELb0ELb0EN7cutlass6half_tE19Flash_kernel_traitsILi64ELi128ELi128ELi4ES3_EELb0ELb0ELb0ELb1ELb0ELb0ELb0ELb0EEEvNS_16Flash_fwd_paramsE)
        /*026c*/ 	.word	0x000000c8


	//----- nvinfo : EIATTR_REGCOUNT
	.align		4
.L_114:
        /*0270*/ 	.byte	0x04, 0x2f
        /*0272*/ 	.short	(.L_116 - .L_115)
	.align		4
.L_115:
        /*0274*/ 	.word	index@(_ZN5flash16flash_fwd_kernelI23Flash_fwd_kernel_traitsILi64ELi128ELi128ELi4ELb0ELb0EN7cutlass6half_tE19Flash_kernel_traitsILi64ELi128ELi128ELi4ES3_EELb0ELb0ELb0ELb0ELb0ELb0ELb1ELb0EEEvNS_16Flash_fwd_paramsE)
        /*0278*/ 	.word	0x000000ff


	//----- nvinfo : EIATTR_FRAME_SIZE
	.align		4
.L_116:
        /*027c*/ 	.byte	0x04, 0x11
        /*027e*/ 	.short	(.L_118 - .L_117)
	.align		4
.L_117:
        /*0280*/ 	.word	index@(_ZN5flash16flash_fwd_kernelI23Flash_fwd_kernel_traitsILi64ELi128ELi128ELi4ELb0ELb0EN7cutlass6half_tE19Flash_kernel_traitsILi64ELi128ELi128ELi4ES3_EELb0ELb0ELb0ELb0ELb0ELb0ELb1ELb0EEEvNS_16Flash_fwd_paramsE)
        /*0284*/ 	.word	0x00000088


	//----- nvinfo : EIATTR_REGCOUNT
	.align		4
.L_118:
        /*0288*/ 	.byte	0x04, 0x2f
        /*028a*/ 	.short	(.L_120 - .L_119)
	.align		4
.L_119:
        /*028c*/ 	.word	index@(_ZN5flash16flash_fwd_kernelI23Flash_fwd_kernel_traitsILi64ELi128ELi128ELi4ELb0ELb0EN7cutlass6half_tE19Flash_kernel_traitsILi64ELi128ELi128ELi4ES3_EELb0ELb0ELb0ELb0ELb0ELb0ELb0ELb0EEEvNS_16Flash_fwd_paramsE)
        /*0290*/ 	.word	0x000000ff


	//----- nvinfo : EIATTR_FRAME_SIZE
	.align		4
.L_120:
        /*0294*/ 	.byte	0x04, 0x11
        /*0296*/ 	.short	(.L_122 - .L_121)
	.align		4
.L_121:
        /*0298*/ 	.word	index@(_ZN5flash16flash_fwd_kernelI23Flash_fwd_kernel_traitsILi64ELi128ELi128ELi4ELb0ELb0EN7cutlass6half_tE19Flash_kernel_traitsILi64ELi128ELi128ELi4ES3_EELb0ELb0ELb0ELb0ELb0ELb0ELb0ELb0EEEvNS_16Flash_fwd_paramsE)
        /*029c*/ 	.word	0x000000d8


	//----- nvinfo : EIATTR_REGCOUNT
	.align		4
.L_122:
        /*02a0*/ 	.byte	0x04, 0x2f
        /*02a2*/ 	.short	(.L_124 - .L_123)
	.align		4
.L_123:
        /*02a4*/ 	.word	index@(_ZN5flash16flash_fwd_kernelI23Flash_fwd_kernel_traitsILi64ELi128ELi128ELi4ELb0ELb0EN7cutlass6half_tE19Flash_kernel_traitsILi64ELi128ELi128ELi4ES3_EELb0ELb0ELb0ELb0ELb1ELb1ELb1ELb0EEEvNS_16Flash_fwd_paramsE)
        /*02a8*/ 	.word	0x000000ff


	//----- nvinfo : EIATTR_FRAME_SIZE
	.align		4
.L_124:
        /*02ac*/ 	.byte	0x04, 0x11
        /*02ae*/ 	.short	(.L_126 - .L_125)
	.align		4
.L_125:
        /*02b0*/ 	.word	index@(_ZN5flash16flash_fwd_kernelI23Flash_fwd_kernel_traitsILi64ELi128ELi128ELi4ELb0ELb0EN7cutlass6half_tE19Flash_kernel_traitsILi64ELi128ELi128ELi4ES3_EELb0ELb0ELb0ELb0ELb1ELb1ELb1ELb0EEEvNS_16Flash_fwd_paramsE)
        /*02b4*/ 	.word	0x000000c0


	//----- nvinfo : EIATTR_REGCOUNT
	.align		4
.L_126:
        /*02b8*/ 	.byte	0x04, 0x2f
        /*02ba*/ 	.short	(.L_128 - .L_127)
	.align		4
.L_127:
        /*02bc*/ 	.word	index@(_ZN5flash16flash_fwd_kernelI23Flash_fwd_kernel_traitsILi64ELi128ELi128ELi4ELb0ELb0EN7cutlass6half_tE19Flash_kernel_traitsILi64ELi128ELi128ELi4ES3_EELb0ELb0ELb0ELb0ELb1ELb1ELb0ELb0EEEvNS_16Flash_fwd_paramsE)
        /*02c0*/ 	.word	0x000000ff


	//----- nvinfo : EIATTR_FRAME_SIZE
	.align		4
.L_128:
        /*02c4*/ 	.byte	0x04, 0x11
        /*02c6*/ 	.short	(.L_130 - .L_129)
	.align		4
.L_129:
        /*02c8*/ 	.word	index@(_ZN5flash16flash_fwd_kernelI23Flash_fwd_kernel_traitsILi64ELi128ELi128ELi4ELb0ELb0EN7cutlass6half_tE19Flash_kernel_traitsILi64ELi128ELi128ELi4ES3_EELb0ELb0ELb0ELb0ELb1ELb1ELb0ELb0EEEvNS_16Flash_fwd_paramsE)
        /*02cc*/ 	.word	0x000000d0


	//----- nvinfo : EIATTR_REGCOUNT
	.align		4
.L_130:
        /*02d0*/ 	.byte	0x04, 0x2f
        /*02d2*/ 	.short	(.L_132 - .L_131)
	.align		4
.L_131:
        /*02d4*/ 	.word	index@(_ZN5flash16flash_fwd_kernelI23Flash_fwd_kernel_traitsILi64ELi128ELi128ELi4ELb0ELb0EN7cutlass6half_tE19Flash_kernel_traitsILi64ELi128ELi128ELi4ES3_EELb0ELb0ELb0ELb0ELb0ELb1ELb1ELb0EEEvNS_16Flash_fwd_paramsE)
        /*02d8*/ 	.word	0x000000ff


	//----- nvinfo : EIATTR_FRAME_SIZE
	.align		4
.L_132:
        /*02dc*/ 	.byte	0x04, 0x11
        /*02de*/ 	.short	(.L_134 - .L_133)
	.align		4
.L_133:
        /*02e0*/ 	.word	index@(_ZN5flash16flash_fwd_kernelI23Flash_fwd_kernel_traitsILi64ELi128ELi128ELi4ELb0ELb0EN7cutlass6half_tE19Flash_kernel_traitsILi64ELi128ELi128ELi4ES3_EELb0ELb0ELb0ELb0ELb0ELb1ELb1ELb0EEEvNS_16Flash_fwd_paramsE)
        /*02e4*/ 	.word	0x00000068


	//----- nvinfo : EIATTR_REGCOUNT
	.align		4
.L_134:
        /*02e8*/ 	.byte	0x04, 0x2f
        /*02ea*/ 	.short	(.L_136 - .L_135)
	.align		4
.L_135:
        /*02ec*/ 	.word	index@(_ZN5flash16flash_fwd_kernelI23Flash_fwd_kernel_traitsILi64ELi128ELi128ELi4ELb0ELb0EN7cutlass6half_tE19Flash_kernel_traitsILi64ELi128ELi128ELi4ES3_EELb0ELb0ELb0ELb0ELb0ELb1ELb0ELb0EEEvNS_16Flash_fwd_paramsE)
        /*02f0*/ 	.word	0x000000ff


	//----- nvinfo : EIATTR_FRAME_SIZE
	.align		4
.L_136:
        /*02f4*/ 	.byte	0x04, 0x11
        /*02f6*/ 	.short	(.L_138 - .L_137)
	.align		4
.L_137:
        /*02f8*/ 	.word	index@(_ZN5flash16flash_fwd_kernelI23Flash_fwd_kernel_traitsILi64ELi128ELi128ELi4ELb0ELb0EN7cutlass6half_tE19Flash_kernel_traitsILi64ELi128ELi128ELi4ES3_EELb0ELb0ELb0ELb0ELb0ELb1ELb0ELb0EEEvNS_16Flash_fwd_paramsE)
        /*02fc*/ 	.word	0x000000c0


	//----- nvinfo : EIATTR_MIN_STACK_SIZE
	.align		4
.L_138:
        /*0300*/ 	.byte	0x04, 0x12
        /*0302*/ 	.short	(.L_140 - .L_139)
	.align		4
.L_139:
        /*0304*/ 	.word	index@(_ZN5flash16flash_fwd_kernelI23Flash_fwd_kernel_traitsILi64ELi128ELi128ELi4ELb0ELb0EN7cutlass6half_tE19Flash_kernel_traitsILi64ELi128ELi128ELi4ES3_EELb0ELb0ELb0ELb0ELb0ELb1ELb0ELb0EEEvNS_16Flash_fwd_paramsE)
        /*0308*/ 	.word	0x000000c0


	//----- nvinfo : EIATTR_MIN_STACK_SIZE
	.align		4
.L_140:
        /*030c*/ 	.byte	0x04, 0x12
        /*030e*/ 	.short	(.L_142 - .L_141)
	.align		4
.L_141:
        /*0310*/ 	.word	index@(_ZN5flash16flash_fwd_kernelI23Flash_fwd_kernel_traitsILi64ELi128ELi128ELi4ELb0ELb0EN7cutlass6half_tE19Flash_kernel_traitsILi64ELi128ELi128ELi4ES3_EELb0ELb0ELb0ELb0ELb0ELb1ELb1ELb0EEEvNS_16Flash_fwd_paramsE)
        /*0314*/ 	.word	0x00000068


	//----- nvinfo : EIATTR_MIN_STACK_SIZE
	.align		4
.L_142:
        /*0318*/ 	.byte	0x04, 0x12
        /*031a*/ 	.short	(.L_144 - .L_143)
	.align		4
.L_143:
        /*031c*/ 	.word	index@(_ZN5flash16flash_fwd_kernelI23Flash_fwd_kernel_traitsILi64ELi128ELi128ELi4ELb0ELb0EN7cutlass6half_tE19Flash_kernel_traitsILi64ELi128ELi128ELi4ES3_EELb0ELb0ELb0ELb0ELb1ELb1ELb0ELb0EEEvNS_16Flash_fwd_paramsE)
        /*0320*/ 	.word	0x000000d0


	//----- nvinfo : EIATTR_MIN_STACK_SIZE
	.align		4
.L_144:
        /*0324*/ 	.byte	0x04, 0x12
        /*0326*/ 	.short	(.L_146 - .L_145)
	.align		4
.L_145:
        /*0328*/ 	.word	index@(_ZN5flash16flash_fwd_kernelI23Flash_fwd_kernel_traitsILi64ELi128ELi128ELi4ELb0ELb0EN7cutlass6half_tE19Flash_kernel_traitsILi64ELi128ELi128ELi4ES3_EELb0ELb0ELb0ELb0ELb1ELb1ELb1ELb0EEEvNS_16Flash_fwd_paramsE)
        /*032c*/ 	.word	0x000000c0


	//----- nvinfo : EIATTR_MIN_STACK_SIZE
	.align		4
.L_146:
        /*0330*/ 	.byte	0x04, 0x12
        /*0332*/ 	.short	(.L_148 - .L_147)
	.align		4
.L_147:
        /*0334*/ 	.word	index@(_ZN5flash16flash_fwd_kernelI23Flash_fwd_kernel_traitsILi64ELi128ELi128ELi4ELb0ELb0EN7cutlass6half_tE19Flash_kernel_traitsILi64ELi128ELi128ELi4ES3_EELb0ELb0ELb0ELb0ELb0ELb0ELb0ELb0EEEvNS_16Flash_fwd_paramsE)
        /*0338*/ 	.word	0x000000d8


	//----- nvinfo : EIATTR_MIN_STACK_SIZE
	.align		4
.L_148:
        /*033c*/ 	.byte	0x04, 0x12
        /*033e*/ 	.short	(.L_150 - .L_149)
	.align		4
.L_149:
        /*0340*/ 	.word	index@(_ZN5flash16flash_fwd_kernelI23Flash_fwd_kernel_traitsILi64ELi128ELi128ELi4ELb0ELb0EN7cutlass6half_tE19Flash_kernel_traitsILi64ELi128ELi128ELi4ES3_EELb0ELb0ELb0ELb0ELb0ELb0ELb1ELb0EEEvNS_16Flash_fwd_paramsE)
        /*0344*/ 	.word	0x00000088


	//----- nvinfo : EIATTR_MIN_STACK_SIZE
	.align		4
.L_150:
        /*0348*/ 	.byte	0x04, 0x12
        /*034a*/ 	.short	(.L_152 - .L_151)
	.align		4
.L_151:
        /*034c*/ 	.word	index@(_ZN5flash16flash_fwd_kernelI23Flash_fwd_kernel_traitsILi64ELi128ELi128ELi4ELb0ELb0EN7cutlass6half_tE19Flash_kernel_traitsILi64ELi128ELi128ELi4ES3_EELb0ELb0ELb0ELb1ELb0ELb0ELb0ELb0EEEvNS_16Flash_fwd_paramsE)
        /*0350*/ 	.word	0x000000c8


	//----- nvinfo : EIATTR_MIN_STACK_SIZE
	.align		4
.L_152:
        /*0354*/ 	.byte	0x04, 0x12
        /*0356*/ 	.short	(.L_154 - .L_153)
	.align		4
.L_153:
        /*0358*/ 	.word	index@(_ZN5flash16flash_fwd_kernelI23Flash_fwd_kernel_traitsILi64ELi128ELi128ELi4ELb0ELb0EN7cutlass6half_tE19Flash_kernel_traitsILi64ELi128ELi128ELi4ES3_EELb0ELb0ELb0ELb1ELb0ELb0ELb1ELb0EEEvNS_16Flash_fwd_paramsE)
        /*035c*/ 	.word	0x00000088


	//----- nvinfo : EIATTR_MIN_STACK_SIZE
	.align		4
.L_154:
        /*0360*/ 	.byte	0x04, 0x12
        /*0362*/ 	.short	(.L_156 - .L_155)
	.align		4
.L_155:
        /*0364*/ 	.word	index@(_ZN5flash16flash_fwd_kernelI23Flash_fwd_kernel_traitsILi64ELi128ELi128ELi4ELb0ELb0EN7cutlass6half_tE19Flash_kernel_traitsILi64ELi128ELi128ELi4ES3_EELb0ELb0ELb1ELb0ELb0ELb1ELb0ELb0EEEvNS_16Flash_fwd_paramsE)
        /*0368*/ 	.word	0x00000178


	//----- nvinfo : EIATTR_MIN_STACK_SIZE
	.align		4
.L_156:
        /*036c*/ 	.byte	0x04, 0x12
        /*036e*/ 	.short	(.L_158 - .L_157)
	.align		4
.L_157:
        /*0370*/ 	.word	index@(_ZN5flash16flash_fwd_kernelI23Flash_fwd_kernel_traitsILi64ELi128ELi128ELi4ELb0ELb0EN7cutlass6half_tE19Flash_kernel_traitsILi64ELi128ELi128ELi4ES3_EELb0ELb0ELb1ELb0ELb0ELb1ELb1ELb0EEEvNS_16Flash_fwd_paramsE)
        /*0374*/ 	.word	0x00000128


	//----- nvinfo : EIATTR_MIN_STACK_SIZE
	.align		4
.L_158:
        /*0378*/ 	.byte	0x04, 0x12
        /*037a*/ 	.short	(.L_160 - .L_159)
	.align		4
.L_159:
        /*037c*/ 	.word	index@(_ZN5flash16flash_fwd_kernelI23Flash_fwd_kernel_traitsILi64ELi128ELi128ELi4ELb0ELb0EN7cutlass6half_tE19Flash_kernel_traitsILi64ELi128ELi128ELi4ES3_EELb0ELb0ELb1ELb0ELb0ELb0ELb0ELb0EEEvNS_16Flash_fwd_paramsE)
        /*0380*/ 	.word	0x00000158


	//----- nvinfo : EIATTR_MIN_STACK_SIZE
	.align		4
.L_160:
        /*0384*/ 	.byte	0x04, 0x12
        /*0386*/ 	.short	(.L_162 - .L_161)
	.align		4
.L_161:
        /*0388*/ 	.word	index@(_ZN5flash16flash_fwd_kernelI23Flash_fwd_kernel_traitsILi64ELi128ELi128ELi4ELb0ELb0EN7cutlass6half_tE19Flash_kernel_traitsILi64ELi128ELi128ELi4ES3_EELb0ELb0ELb1ELb0ELb0ELb0ELb1ELb0EEEvNS_16Flash_fwd_paramsE)
        /*038c*/ 	.word	0x00000138


	//----- nvinfo : EIATTR_MIN_STACK_SIZE
	.align		4
.L_162:
        /*0390*/ 	.byte	0x04, 0x12
        /*0392*/ 	.short	(.L_164 - .L_163)
	.align		4
.L_163:
        /*0394*/ 	.word	index@(_ZN5flash16flash_fwd_kernelI23Flash_fwd_kernel_traitsILi64ELi128ELi128ELi4ELb0ELb0EN7cutlass6half_tE19Flash_kernel_traitsILi64ELi128ELi128ELi4ES3_EELb0ELb0ELb1ELb1ELb0ELb0ELb0ELb0EEEvNS_16Flash_fwd_paramsE)
        /*0398*/ 	.word	0x00000138


	//----- nvinfo : EIATTR_MIN_STACK_SIZE
	.align		4
.L_164:
        /*039c*/ 	.byte	0x04, 0x12
        /*039e*/ 	.short	(.L_166 - .L_165)
	.align		4
.L_165:
        /*03a0*/ 	.word	index@(_ZN5flash16flash_fwd_kernelI23Flash_fwd_kernel_traitsILi64ELi128ELi128ELi4ELb0ELb0EN7cutlass6half_tE19Flash_kernel_traitsILi64ELi128ELi128ELi4ES3_EELb0ELb0ELb1ELb1ELb0ELb0ELb1ELb0EEEvNS_16Flash_fwd_paramsE)
        /*03a4*/ 	.word	0x00000150


	//----- nvinfo : EIATTR_MIN_STACK_SIZE
	.align		4
.L_166:
        /*03a8*/ 	.byte	0x04, 0x12
        /*03aa*/ 	.short	(.L_168 - .L_167)
	.align		4
.L_167:
        /*03ac*/ 	.word	index@(_ZN5flash16flash_fwd_kernelI23Flash_fwd_kernel_traitsILi64ELi128ELi64ELi4ELb0ELb0EN7cutlass6half_tE19Flash_kernel_traitsILi64ELi128ELi64ELi4ES3_EELb1ELb0ELb0ELb0ELb0ELb1ELb0ELb0EEEvNS_16Flash_fwd_paramsE)
        /*03b0*/ 	.word	0x00000028


	//----- nvinfo : EIATTR_MIN_STACK_SIZE
	.align		4
.L_168:
        /*03b4*/ 	.byte	0x04, 0x12
        /*03b6*/ 	.short	(.L_170 - .L_169)
	.align		4
.L_169:
        /*03b8*/ 	.word	index@(_ZN5flash16flash_fwd_kernelI23Flash_fwd_kernel_traitsILi64ELi128ELi64ELi4ELb0ELb0EN7cutlass6half_tE19Flash_kernel_traitsILi64ELi128ELi64ELi4ES3_EELb0ELb0ELb0ELb0ELb0ELb1ELb1ELb0EEEvNS_16Flash_fwd_paramsE)
        /*03bc*/ 	.word	0x00000000


	//----- nvinfo : EIATTR_MIN_STACK_SIZE
	.align		4
.L_170:
        /*03c0*/ 	.byte	0x04, 0x12
        /*03c2*/ 	.short	(.L_172 - .L_171)
	.align		4
.L_171:
        /*03c4*/ 	.word	index@(_ZN5flash16flash_fwd_kernelI23Flash_fwd_kernel_traitsILi64ELi128ELi64ELi4ELb0ELb0EN7cutlass6half_tE19Flash_kernel_traitsILi64ELi128ELi64ELi4ES3_EELb1ELb0ELb0ELb0ELb0ELb0ELb0ELb0EEEvNS_16Flash_fwd_paramsE)
        /*03c8*/ 	.word	0x00000048


	//----- nvinfo : EIATTR_MIN_STACK_SIZE
	.align		4
.L_172:
        /*03cc*/ 	.byte	0x04, 0x12
        /*03ce*/ 	.short	(.L_174 - .L_173)
	.align		4
.L_173:
        /*03d0*/ 	.word	index@(_ZN5flash16flash_fwd_kernelI23Flash_fwd_kernel_traitsILi64ELi128ELi64ELi4ELb0ELb0EN7cutlass6half_tE19Flash_kernel_traitsILi64ELi128ELi64ELi4ES3_EELb1ELb0ELb1ELb0ELb0ELb0ELb0ELb0EEEvNS_16Flash_fwd_paramsE)
        /*03d4*/ 	.word	0x00000078


	//----- nvinfo : EIATTR_MIN_STACK_SIZE
	.align		4
.L_174:
        /*03d8*/ 	.byte	0x04, 0x12
        /*03da*/ 	.short	(.L_176 - .L_175)
	.align		4
.L_175:
        /*03dc*/ 	.word	index@(_ZN5flash16flash_fwd_kernelI23Flash_fwd_kernel_traitsILi64ELi128ELi64ELi4ELb0ELb0EN7cutlass6half_tE19Flash_kernel_traitsILi64ELi128ELi64ELi4ES3_EELb1ELb0ELb0ELb0ELb1ELb1ELb0ELb0EEEvNS_16Flash_fwd_paramsE)
        /*03e0*/ 	.word	0x00000000


	//----- nvinfo : EIATTR_MIN_STACK_SIZE
	.align		4
.L_176:
        /*03e4*/ 	.byte	0x04, 0x12
        /*03e6*/ 	.short	(.L_178 - .L_177)
	.align		4
.L_177:
        /*03e8*/ 	.word	index@(_ZN5flash16flash_fwd_kernelI23Flash_fwd_kernel_traitsILi64ELi128ELi64ELi4ELb0ELb0EN7cutlass6half_tE19Flash_kernel_traitsILi64ELi128ELi64ELi4ES3_EELb0ELb0ELb0ELb0ELb1ELb1ELb1ELb0EEEvNS_16Flash_fwd_paramsE)
        /*03ec*/ 	.word	0x00000000


	//----- nvinfo : EIATTR_MIN_STACK_SIZE
	.align		4
.L_178:
        /*03f0*/ 	.byte	0x04, 0x12
        /*03f2*/ 	.short	(.L_180 - .L_179)
	.align		4
.L_179:
        /*03f4*/ 	.word	index@(_ZN5flash16flash_fwd_kernelI23Flash_fwd_kernel_traitsILi64ELi128ELi64ELi4ELb0ELb0EN7cutlass6half_tE19Flash_kernel_traitsILi64ELi128ELi64ELi4ES3_EELb1ELb0ELb0ELb1ELb0ELb0ELb0ELb0EEEvNS_16Flash_fwd_paramsE)
        /*03f8*/ 	.word	0x00000050


	//----- nvinfo : EIATTR_MIN_STACK_SIZE
	.align		4
.L_180:
        /*03fc*/ 	.byte	0x04, 0x12
        /*03fe*/ 	.short	(.L_182 - .L_181)
	.align		4
.L_181:
        /*0400*/ 	.word	index@(_ZN5flash16flash_fwd_kernelI23Flash_fwd_kernel_traitsILi64ELi128ELi64ELi4ELb0ELb0EN7cutlass6half_tE19Flash_kernel_traitsILi64ELi128ELi64ELi4ES3_EELb1ELb0ELb0ELb0ELb0ELb0ELb0ELb1EEEvNS_16Flash_fwd_paramsE)
        /*0404*/ 	.word	0x00000128


	//----- nvinfo : EIATTR_MIN_STACK_SIZE
	.align		4
.L_182:
        /*0408*/ 	.byte	0x04, 0x12
        /*040a*/ 	.short	(.L_184 - .L_183)
	.align		4
.L_183:
        /*040c*/ 	.word	index@(_ZN5flash16flash_fwd_kernelI23Flash_fwd_kernel_traitsILi64ELi128ELi64ELi4ELb0ELb0EN7cutlass6half_tE19Flash_kernel_traitsILi64ELi128ELi64ELi4ES3_EELb0ELb0ELb0ELb0ELb0ELb0ELb1ELb0EEEvNS_16Flash_fwd_paramsE)
        /*0410*/ 	.word	0x00000058


	//----- nvinfo : EIATTR_MIN_STACK_SIZE
	.align		4
.L_184:
        /*0414*/ 	.byte	0x04, 0x12
        /*0416*/ 	.short	(.L_186 - .L_185)
	.align		4
.L_185:
        /*0418*/ 	.word	index@(_ZN5flash16flash_fwd_kernelI23Flash_fwd_kernel_traitsILi64ELi128ELi64ELi4ELb0ELb0EN7cutlass6half_tE19Flash_kernel_traitsILi64ELi128ELi64ELi4ES3_EELb1ELb0ELb0ELb1ELb0ELb0ELb0ELb1EEEvNS_16Flash_fwd_paramsE)
        /*041c*/ 	.word	0x00000100


	//----- nvinfo : EIATTR_MIN_STACK_SIZE
	.align		4
.L_186:
        /*0420*/ 	.byte	0x04, 0x12
        /*0422*/ 	.short	(.L_188 - .L_187)
	.align		4
.L_187:
        /*0424*/ 	.word	index@(_ZN5flash16flash_fwd_kernelI23Flash_fwd_kernel_traitsILi64ELi128ELi64ELi4ELb0ELb0EN7cutlass6half_tE19Flash_kernel_traitsILi64ELi128ELi64ELi4ES3_EELb0ELb0ELb0ELb1ELb0ELb0ELb1ELb0EEEvNS_16Flash_fwd_paramsE)
        /*0428*/ 	.word	0x00000058


	//----- nvinfo : EIATTR_MIN_STACK_SIZE
	.align		4
.L_188:
        /*042c*/ 	.byte	0x04, 0x12
        /*042e*/ 	.short	(.L_190 - .L_189)
	.align		4
.L_189:
        /*0430*/ 	.word	index@(_ZN5flash16flash_fwd_kernelI23Flash_fwd_kernel_traitsILi64ELi128ELi64ELi4ELb0ELb0EN7cutlass6half_tE19Flash_kernel_traitsILi64ELi128ELi64ELi4ES3_EELb1ELb0ELb1ELb0ELb0ELb1ELb0ELb0EEEvNS_16Flash_fwd_paramsE)
        /*0434*/ 	.word	0x00000070


	//----- nvinfo : EIATTR_MIN_STACK_SIZE
	.align		4
.L_190:
        /*0438*/ 	.byte	0x04, 0x12
        /*043a*/ 	.short	(.L_192 - .L_191)
	.align		4
.L_191:
        /*043c*/ 	.word	index@(_ZN5flash16flash_fwd_kernelI23Flash_fwd_kernel_traitsILi64ELi128ELi64ELi4ELb0ELb0EN7cutlass6half_tE19Flash_kernel_traitsILi64ELi128ELi64ELi4ES3_EELb0ELb0ELb1ELb0ELb0ELb1ELb1ELb0EEEvNS_16Flash_fwd_paramsE)
        /*0440*/ 	.word	0x00000070


	//----- nvinfo : EIATTR_MIN_STACK_SIZE
	.align		4
.L_192:
        /*0444*/ 	.byte	0x04, 0x12
        /*0446*/ 	.short	(.L_194 - .L_193)
	.align		4
.L_193:
        /*0448*/ 	.word	index@(_ZN5flash16flash_fwd_kernelI23Flash_fwd_kernel_traitsILi64ELi128ELi64ELi4ELb0ELb0EN7cutlass6half_tE19Flash_kernel_traitsILi64ELi128ELi64ELi4ES3_EELb1ELb0ELb1ELb1ELb0ELb0ELb0ELb0EEEvNS_16Flash_fwd_paramsE)
        /*044c*/ 	.word	0x00000078


	//----- nvinfo : EIATTR_MIN_STACK_SIZE
	.align		4
.L_194:
        /*0450*/ 	.byte	0x04, 0x12
        /*0452*/ 	.short	(.L_196 - .L_195)
	.align		4
.L_195:
        /*0454*/ 	.word	index@(_ZN5flash16flash_fwd_kernelI23Flash_fwd_kernel_traitsILi64ELi128ELi64ELi4ELb0ELb0EN7cutlass6half_tE19Flash_kernel_traitsILi64ELi128ELi64ELi4ES3_EELb1ELb0ELb1ELb0ELb0ELb0ELb0ELb1EEEvNS_16Flash_fwd_paramsE)
        /*0458*/ 	.word	0x000001f8


	//----- nvinfo : EIATTR_MIN_STACK_SIZE
	.align		4
.L_196:
        /*045c*/ 	.byte	0x04, 0x12
        /*045e*/ 	.short	(.L_198 - .L_197)
	.align		4
.L_197:
        /*0460*/ 	.word	index@(_ZN5flash16flash_fwd_kernelI23Flash_fwd_kernel_traitsILi64ELi128ELi64ELi4ELb0ELb0EN7cutlass6half_tE19Flash_kernel_traitsILi64ELi128ELi64ELi4ES3_EELb0ELb0ELb1ELb0ELb0ELb0ELb1ELb0EEEvNS_16Flash_fwd_paramsE)
        /*0464*/ 	.word	0x000000b0


	//----- nvinfo : EIATTR_MIN_STACK_SIZE
	.align		4
.L_198:
        /*0468*/ 	.byte	0x04, 0x12
        /*046a*/ 	.short	(.L_200 - .L_199)
	.align		4
.L_199:
        /*046c*/ 	.word	index@(_ZN5flash16flash_fwd_kernelI23Flash_fwd_kernel_traitsILi64ELi128ELi64ELi4ELb0ELb0EN7cutlass6half_tE19Flash_kernel_traitsILi64ELi128ELi64ELi4ES3_EELb1ELb0ELb1ELb1ELb0ELb0ELb0ELb1EEEvNS_16Flash_fwd_paramsE)
        /*0470*/ 	.word	0x000001d8


	//----- nvinfo : EIATTR_MIN_STACK_SIZE
	.align		4
.L_200:
        /*0474*/ 	.byte	0x04, 0x12
        /*0476*/ 	.short	(.L_202 - .L_201)
	.align		4
.L_201:
        /*0478*/ 	.word	index@(_ZN5flash16flash_fwd_kernelI23Flash_fwd_kernel_traitsILi64ELi128ELi64ELi4ELb0ELb0EN7cutlass6half_tE19Flash_kernel_traitsILi64ELi128ELi64ELi4ES3_EELb0ELb0ELb1ELb1ELb0ELb0ELb1ELb0EEEvNS_16Flash_fwd_paramsE)
        /*047c*/ 	.word	0x00000060
.L_202:


//--------------------- .nv.compat                --------------------------
	.section	.nv.compat,"",@"SHT_CUDA_COMPAT_INFO"
	.align	4
        /*0000*/ 	.byte	0x02, 0x09, 0x01, 0x00, 0x02, 0x02, 0x01, 0x00, 0x02, 0x05, 0x05, 0x00, 0x03, 0x07, 0x01, 0x01
        /*0010*/ 	.byte	0x02, 0x03, 0x00, 0x00, 0x02, 0x06, 0x01, 0x00, 0x04, 0x0b, 0x08, 0x00, 0x00, 0x00, 0x00, 0x00
        /*0020*/ 	.byte	0x00, 0x00, 0x00, 0x00


//--------------------- .nv.info._ZN5flash16flash_fwd_kernelI23Flash_fwd_kernel_traitsILi64ELi128ELi128ELi4ELb0ELb0EN7cutlass6half_tE19Flash_kernel_traitsILi64ELi128ELi128ELi4ES3_EELb0ELb0ELb0ELb0ELb0ELb1ELb0ELb0EEEvNS_16Flash_fwd_paramsE --------------------------
	.section	.nv.info._ZN5flash16flash_fwd_kernelI23Flash_fwd_kernel_traitsILi64ELi128ELi128ELi4ELb0ELb0EN7cutlass6half_tE19Flash_kernel_traitsILi64ELi128ELi128ELi4ES3_EELb0ELb0ELb0ELb0ELb0ELb1ELb0ELb0EEEvNS_16Flash_fwd_paramsE,"",@"SHT_CUDA_INFO"
	.sectionflags	@""
	.align	4


	//----- nvinfo : EIATTR_CUDA_API_VERSION
	.align		4
        /*0000*/ 	.byte	0x04, 0x37
        /*0002*/ 	.short	(.L_204 - .L_203)
.L_203:
        /*0004*/ 	.word	0x00000082


	//----- nvinfo : EIATTR_KPARAM_INFO
	.align		4
.L_204:
        /*0008*/ 	.byte	0x04, 0x17
        /*000a*/ 	.short	(.L_206 - .L_205)
.L_205:
        /*000c*/ 	.word	0x00000000
        /*0010*/ 	.short	0x0000
        /*0012*/ 	.short	0x0000
        /*0014*/ 	.byte	0x00, 0xf0, 0x41, 0x07


	//----- nvinfo : EIATTR_SPARSE_MMA_MASK
	.align		4
.L_206:
        /*0018*/ 	.byte	0x03, 0x50
        /*001a*/ 	.short	0x0000


	//----- nvinfo : EIATTR_MAXREG_COUNT
	.align		4
        /*001c*/ 	.byte	0x03, 0x1b
        /*001e*/ 	.short	0x00ff


	//----- nvinfo : EIATTR_NUM_BARRIERS
	.align		4
        /*0020*/ 	.byte	0x02, 0x4c
        /*0022*/ 	.byte	0x01
	.zero		1


	//----- nvinfo : EIATTR_ANNOTATIONS
	.align		4
        /*0024*/ 	.byte	0x04, 0x55
        /*0026*/ 	.short	(.L_208 - .L_207)


	//   ....[0]....
.L_207:
        /*0028*/ 	.word	0x00000001
        /*002c*/ 	.byte	0x20, 0x02, 0x00, 0x00, 0x01, 0x00, 0x00, 0x00, 0xe0, 0x03, 0x00, 0x00, 0x01, 0x00, 0x00, 0x00
        /* <DEDUP_REMOVED lines=57> */
        /*03cc*/ 	.byte	0x30, 0xf4, 0x00, 0x00, 0x01, 0x00, 0x00, 0x00, 0xa0, 0xf6, 0x00, 0x00


	//----- nvinfo : EIATTR_MERCURY_ISA_VERSION
	.align		4
.L_208:
        /*03d8*/ 	.byte	0x03, 0x5f
        /*03da*/ 	.short	0x0101


	//----- nvinfo : EIATTR_COOP_GROUP_MASK_REGIDS
	.align		4
        /*03dc*/ 	.byte	0x04, 0x29
        /*03de*/ 	.short	(.L_210 - .L_209)


	//   ....[0]....
.L_209:
        /*03e0*/ 	.word	0xffffffff


	//   ....[1]....
        /*03e4*/ 	.word	0xffffffff


	//   ....[2]....
        /*03e8*/ 	.word	0xffffffff


	//   ....[3]....
        /*03ec*/ 	.word	0xffffffff


	//   ....[4]....
        /*03f0*/ 	.word	0xffffffff


	//   ....[5]....
        /*03f4*/ 	.word	0xffffffff


	//   ....[6]....
        /*03f8*/ 	.word	0xffffffff


	//   ....[7]....
        /*03fc*/ 	.word	0xffffffff


	//   ....[8]....
        /*0400*/ 	.word	0xffffffff


	//   ....[9]....
        /*0404*/ 	.word	0xffffffff


	//   ....[10]....
        /*0408*/ 	.word	0xffffffff


	//   ....[11]....
        /*040c*/ 	.word	0xffffffff


	//   ....[12]....
        /*0410*/ 	.word	0xffffffff


	//   ....[13]....
        /*0414*/ 	.word	0xffffffff


	//   ....[14]....
        /*0418*/ 	.word	0xffffffff


	//   ....[15]....
        /*041c*/ 	.word	0xffffffff


	//   ....[16]....
        /*0420*/ 	.word	0xffffffff


	//   ....[17]....
        /*0424*/ 	.word	0xffffffff


	//   ....[18]....
        /*0428*/ 	.word	0xffffffff


	//   ....[19]....
        /*042c*/ 	.word	0xffffffff


	//   ....[20]....
        /*0430*/ 	.word	0xffffffff


	//   ....[21]....
        /*0434*/ 	.word	0xffffffff


	//   ....[22]....
        /*0438*/ 	.word	0xffffffff


	//   ....[23]....
        /*043c*/ 	.word	0xffffffff


	//----- nvinfo : EIATTR_COOP_GROUP_INSTR_OFFSETS
	.align		4
.L_210:
        /*0440*/ 	.byte	0x04, 0x28
        /*0442*/ 	.short	(.L_212 - .L_211)


	//   ....[0]....
.L_211:
        /*0444*/ 	.word	0x000042d0


	//   ....[1]....
        /*0448*/ 	.word	0x00004400


	//   ....[2]....
        /*044c*/ 	.word	0x00004810


	//   ....[3]....
        /*0450*/ 	.word	0x00004830


	//   ....[4]....
        /*0454*/ 	.word	0x00004ac0


	//   ....[5]....
        /*0458*/ 	.word	0x00004b00


	//   ....[6]....
        /*045c*/ 	.word	0x00004eb0


	//   ....[7]....
        /*0460*/ 	.word	0x00004f70


	//   ....[8]....
        /*0464*/ 	.word	0x00009a10


	//   ....[9]....
        /*0468*/ 	.word	0x00009a70


	//   ....[10]....
        /*046c*/ 	.word	0x00009ac0


	//   ....[11]....
        /*0470*/ 	.word	0x00009af0


	//   ....[12]....
        /*0474*/ 	.word	0x00009bb0


	//   ....[13]....
        /*0478*/ 	.word	0x00009bc0


	//   ....[14]....
        /*047c*/ 	.word	0x00009bd0


	//   ....[15]....
        /*0480*/ 	.word	0x00009be0


	//   ....[16]....
        /*0484*/ 	.word	0x0000d680


	//   ....[17]....
        /*0488*/ 	.word	0x0000d690


	//   ....[18]....
        /*048c*/ 	.word	0x0000d6a0


	//   ....[19]....
        /*0490*/ 	.word	0x0000d6b0


	//   ....[20]....
        /*0494*/ 	.word	0x0000d710


	//   ....[21]....
        /*0498*/ 	.word	0x0000d750


	//   ....[22]....
        /*049c*/ 	.word	0x0000d770


	//   ....[23]....
        /*04a0*/ 	.word	0x0000d8b0


	//----- nvinfo : EIATTR_EXIT_INSTR_OFFSETS
	.align		4
.L_212:
        /*04a4*/ 	.byte	0x04, 0x1c
        /*04a6*/ 	.short	(.L_214 - .L_213)


	//   ....[0]....
.L_213:
        /*04a8*/ 	.word	0x00000390


	//   ....[1]....
        /*04ac*/ 	.word	0x0000f340


	//   ....[2]....
        /*04b0*/ 	.word	0x0000f420


	//   ....[3]....
        /*04b4*/ 	.word	0x00010620


	//   ....[4]....
        /*04b8*/ 	.word	0x000106b0


	//----- nvinfo : EIATTR_CRS_STACK_SIZE
	.align		4
.L_214:
        /*04bc*/ 	.byte	0x04, 0x1e
        /*04be*/ 	.short	(.L_216 - .L_215)
.L_215:
        /*04c0*/ 	.word	0x00000000


	//----- nvinfo : EIATTR_CBANK_PARAM_SIZE
	.align		4
.L_216:
        /*04c4*/ 	.byte	0x03, 0x19
        /*04c6*/ 	.short	0x01d0


	//----- nvinfo : EIATTR_PARAM_CBANK
	.align		4
        /*04c8*/ 	.byte	0x04, 0x0a
        /*04ca*/ 	.short	(.L_218 - .L_217)
	.align		4
.L_217:
        /*04cc*/ 	.word	index@(.nv.constant0._ZN5flash16flash_fwd_kernelI23Flash_fwd_kernel_traitsILi64ELi128ELi128ELi4ELb0ELb0EN7cutlass6half_tE19Flash_kernel_traitsILi64ELi128ELi128ELi4ES3_EELb0ELb0ELb0ELb0ELb0ELb1ELb0ELb0EEEvNS_16Flash_fwd_paramsE)
        /*04d0*/ 	.short	0x0210
        /*04d2*/ 	.short	0x01d0


	//----- nvinfo : EIATTR_SW_WAR
	.align		4
.L_218:
        /*04d4*/ 	.byte	0x04, 0x36
        /*04d6*/ 	.short	(.L_220 - .L_219)
.L_219:
        /*04d8*/ 	.word	0x00000008
.L_220:


//--------------------- .nv.info._ZN5flash16flash_fwd_kernelI23Flash_fwd_kernel_traitsILi64ELi128ELi128ELi4ELb0ELb0EN7cutlass6half_tE19Flash_kernel_traitsILi64ELi128ELi128ELi4ES3_EELb0ELb0ELb0ELb0ELb0ELb1ELb1ELb0EEEvNS_16Flash_fwd_paramsE --------------------------
	.section	.nv.info._ZN5flash16flash_fwd_kernelI23Flash_fwd_kernel_traitsILi64ELi128ELi128ELi4ELb0ELb0EN7cutlass6half_tE19Flash_kernel_traitsILi64ELi128ELi128ELi4ES3_EELb0ELb0ELb0ELb0ELb0ELb1ELb1ELb0EEEvNS_16Flash_fwd_paramsE,"",@"SHT_CUDA_INFO"
	.sectionflags	@""
	.align	4


	//----- nvinfo : EIATTR_CUDA_API_VERSION
	.align		4
        /*0000*/ 	.byte	0x04, 0x37
        /*0002*/ 	.short	(.L_222 - .L_221)
.L_221:
        /*0004*/ 	.word	0x00000082


	//----- nvinfo : EIATTR_KPARAM_INFO
	.align		4
.L_222:
        /*0008*/ 	.byte	0x04, 0x17
        /*000a*/ 	.short	(.L_224 - .L_223)
.L_223:
        /*000c*/ 	.word	0x00000000
        /*0010*/ 	.short	0x0000
        /*0012*/ 	.short	0x0000
        /*0014*/ 	.byte	0x00, 0xf0, 0x41, 0x07


	//----- nvinfo : EIATTR_SPARSE_MMA_MASK
	.align		4
.L_224:
        /*0018*/ 	.byte	0x03, 0x50
        /*001a*/ 	.short	0x0000


	//----- nvinfo : EIATTR_MAXREG_COUNT
	.align		4
        /*001c*/ 	.byte	0x03, 0x1b
        /*001e*/ 	.short	0x00ff


	//----- nvinfo : EIATTR_NUM_BARRIERS
	.align		4
        /*0020*/ 	.byte	0x02, 0x4c
        /*0022*/ 	.byte	0x01
	.zero		1


	//----- nvinfo : EIATTR_ANNOTATIONS
	.align		4
        /*0024*/ 	.byte	0x04, 0x55
        /*0026*/ 	.short	(.L_226 - .L_225)


	//   ....[0]....
.L_225:
        /* <DEDUP_REMOVED lines=28> */
        /*01dc*/ 	.byte	0xb0, 0xf9, 0x00, 0x00


	//----- nvinfo : EIATTR_MERCURY_ISA_VERSION
	.align		4
.L_226:
        /*01e0*/ 	.byte	0x03, 0x5f
        /*01e2*/ 	.short	0x0101


	//----- nvinfo : EIATTR_COOP_GROUP_MASK_REGIDS
	.align		4
        /*01e4*/ 	.byte	0x04, 0x29
        /*01e6*/ 	.short	(.L_228 - .L_227)


	//   ....[0]....
.L_227:
        /*01e8*/ 	.word	0xffffffff


	//   ....[1]....
        /*01ec*/ 	.word	0xffffffff


	//   ....[2]....
        /*01f0*/ 	.word	0xffffffff


	//   ....[3]....
        /*01f4*/ 	.word	0xffffffff


	//   ....[4]....
        /*01f8*/ 	.word	0xffffffff


	//   ....[5]....
        /*01fc*/ 	.word	0xffffffff


	//   ....[6]....
        /*0200*/ 	.word	0xffffffff


	//   ....[7]....
        /*0204*/ 	.word	0xffffffff


	//   ....[8]....
        /*0208*/ 	.word	0xffffffff


	//   ....[9]....
        /*020c*/ 	.word	0xffffffff


	//   ....[10]....
        /*0210*/ 	.word	0xffffffff


	//   ....[11]....
        /*0214*/ 	.word	0xffffffff


	//   ....[12]....
        /*0218*/ 	.word	0xffffffff


	//   ....[13]....
        /*021c*/ 	.word	0xffffffff


	//   ....[14]....
        /*0220*/ 	.word	0xffffffff


	//   ....[15]....
        /*0224*/ 	.word	0xffffffff


	//   ....[16]....
        /*0228*/ 	.word	0xffffffff


	//   ....[17]....
        /*022c*/ 	.word	0xffffffff


	//   ....[18]....
        /*0230*/ 	.word	0xffffffff


	//   ....[19]....
        /*0234*/ 	.word	0xffffffff


	//   ....[20]....
        /*0238*/ 	.word	0xffffffff


	//   ....[21]....
        /*023c*/ 	.word	0xffffffff


	//   ....[22]....
        /*0240*/ 	.word	0xffffffff


	//   ....[23]....
        /*0244*/ 	.word	0xffffffff


	//----- nvinfo : EIATTR_COOP_GROUP_INSTR_OFFSETS
	.align		4
.L_228:
        /*0248*/ 	.byte	0x04, 0x28
        /*024a*/ 	.short	(.L_230 - .L_229)


	//   ....[0]....
.L_229:
        /*024c*/ 	.word	0x00004fd0


	//   ....[1]....
        /*0250*/ 	.word	0x00005120


	//   ....[2]....
        /*0254*/ 	.word	0x00005420


	//   ....[3]....
        /*0258*/ 	.word	0x00005520


	//   ....[4]....
        /*025c*/ 	.word	0x000057f0


	//   ....[5]....
        /*0260*/ 	.word	0x000059d0


	//   ....[6]....
        /*0264*/ 	.word	0x00005e50


	//   ....[7]....
        /*0268*/ 	.word	0x00005f80


	//   ....[8]....
        /*026c*/ 	.word	0x0000a970


	//   ....[9]....
        /*0270*/ 	.word	0x0000a9e0


	//   ....[10]....
        /*0274*/ 	.word	0x0000aa10


	//   ....[11]....
        /*0278*/ 	.word	0x0000aa20


	//   ....[12]....
        /*027c*/ 	.word	0x0000aa60


	//   ....[13]....
        /*0280*/ 	.word	0x0000aa80


	//   ....[14]....
        /*0284*/ 	.word	0x0000aa90


	//   ....[15]....
        /*0288*/ 	.word	0x0000aaa0


	//   ....[16]....
        /*028c*/ 	.word	0x0000da30


	//   ....[17]....
        /*0290*/ 	.word	0x0000da40


	//   ....[18]....
        /*0294*/ 	.word	0x0000da50


	//   ....[19]....
        /*0298*/ 	.word	0x0000da60


	//   ....[20]....
        /*029c*/ 	.word	0x0000dab0


	//   ....[21]....
        /*02a0*/ 	.word	0x0000db20


	//   ....[22]....
        /*02a4*/ 	.word	0x0000db50


	//   ....[23]....
        /*02a8*/ 	.word	0x0000dba0


	//----- nvinfo : EIATTR_EXIT_INSTR_OFFSETS
	.align		4
.L_230:
        /*02ac*/ 	.byte	0x04, 0x1c
        /*02ae*/ 	.short	(.L_232 - .L_231)


	//   ....[0]....
.L_231:
        /*02b0*/ 	.word	0x00000390


	//   ....[1]....
        /*02b4*/ 	.word	0x0000f670


	//   ....[2]....
        /*02b8*/ 	.word	0x0000f750


	//   ....[3]....
        /*02bc*/ 	.word	0x00010950


	//   ....[4]....
        /*02c0*/ 	.word	0x000109e0


	//----- nvinfo : EIATTR_CRS_STACK_SIZE
	.align		4
.L_232:
        /*02c4*/ 	.byte	0x04, 0x1e
        /*02c6*/ 	.short	(.L_234 - .L_233)
.L_233:
        /*02c8*/ 	.word	0x00000000


	//----- nvinfo : EIATTR_CBANK_PARAM_SIZE
	.align		4
.L_234:
        /*02cc*/ 	.byte	0x03, 0x19
        /*02ce*/ 	.short	0x01d0


	//----- nvinfo : EIATTR_PARAM_CBANK
	.align		4
        /*02d0*/ 	.byte	0x04, 0x0a
        /*02d2*/ 	.short	(.L_236 - .L_235)
	.align		4
.L_235:
        /*02d4*/ 	.word	index@(.nv.constant0._ZN5flash16flash_fwd_kernelI23Flash_fwd_kernel_traitsILi64ELi128ELi128ELi4ELb0ELb0EN7cutlass6half_tE19Flash_kernel_traitsILi64ELi128ELi128ELi4ES3_EELb0ELb0ELb0ELb0ELb0ELb1ELb1ELb0EEEvNS_16Flash_fwd_paramsE)
        /*02d8*/ 	.short	0x0210
        /*02da*/ 	.short	0x01d0


	//----- nvinfo : EIATTR_SW_WAR
	.align		4
.L_236:
        /*02dc*/ 	.byte	0x04, 0x36
        /*02de*/ 	.short	(.L_238 - .L_237)
.L_237:
        /*02e0*/ 	.word	0x00000008
.L_238:


//--------------------- .nv.info._ZN5flash16flash_fwd_kernelI23Flash_fwd_kernel_traitsILi64ELi128ELi128ELi4ELb0ELb0EN7cutlass6half_tE19Flash_kernel_traitsILi64ELi128ELi128ELi4ES3_EELb0ELb0ELb0ELb0ELb1ELb1ELb0ELb0EEEvNS_16Flash_fwd_paramsE --------------------------
	.section	.nv.info._ZN5flash16flash_fwd_kernelI23Flash_fwd_kernel_traitsILi64ELi128ELi128ELi4ELb0ELb0EN7cutlass6half_tE19Flash_kernel_traitsILi64ELi128ELi128ELi4ES3_EELb0ELb0ELb0ELb0ELb1ELb1ELb0ELb0EEEvNS_16Flash_fwd_paramsE,"",@"SHT_CUDA_INFO"
	.sectionflags	@""
	.align	4


	//----- nvinfo : EIATTR_CUDA_API_VERSION
	.align		4
        /*0000*/ 	.byte	0x04, 0x37
        /*0002*/ 	.short	(.L_240 - .L_239)
.L_239:
        /*0004*/ 	.word	0x00000082


	//----- nvinfo : EIATTR_KPARAM_INFO
	.align		4
.L_240:
        /*0008*/ 	.byte	0x04, 0x17
        /*000a*/ 	.short	(.L_242 - .L_241)
.L_241:
        /*000c*/ 	.word	0x00000000
        /*0010*/ 	.short	0x0000
        /*0012*/ 	.short	0x0000
        /*0014*/ 	.byte	0x00, 0xf0, 0x41, 0x07


	//----- nvinfo : EIATTR_SPARSE_MMA_MASK
	.align		4
.L_242:
        /*0018*/ 	.byte	0x03, 0x50
        /*001a*/ 	.short	0x0000


	//----- nvinfo : EIATTR_MAXREG_COUNT
	.align		4
        /*001c*/ 	.byte	0x03, 0x1b
        /*001e*/ 	.short	0x00ff


	//----- nvinfo : EIATTR_NUM_BARRIERS
	.align		4
        /*0020*/ 	.byte	0x02, 0x4c
        /*0022*/ 	.byte	0x01
	.zero		1


	//----- nvinfo : EIATTR_ANNOTATIONS
	.align		4
        /*0024*/ 	.byte	0x04, 0x55
        /*0026*/ 	.short	(.L_244 - .L_243)


	//   ....[0]....
.L_243:
        /* <DEDUP_REMOVED lines=66> */


	//----- nvinfo : EIATTR_MERCURY_ISA_VERSION
	.align		4
.L_244:
        /*0438*/ 	.byte	0x03, 0x5f
        /*043a*/ 	.short	0x0101


	//----- nvinfo : EIATTR_COOP_GROUP_MASK_REGIDS
	.align		4
        /*043c*/ 	.byte	0x04, 0x29
        /*043e*/ 	.short	(.L_246 - .L_245)


	//   ....[0]....
.L_245:
        /*0440*/ 	.word	0xffffffff


	//   ....[1]....
        /*0444*/ 	.word	0xffffffff


	//   ....[2]....
        /*0448*/ 	.word	0xffffffff


	//   ....[3]....
        /*044c*/ 	.word	0xffffffff


	//   ....[4]....
        /*0450*/ 	.word	0xffffffff


	//   ....[5]....
        /*0454*/ 	.word	0xffffffff


	//   ....[6]....
        /*0458*/ 	.word	0xffffffff


	//   ....[7]....
        /*045c*/ 	.word	0xffffffff


	//   ....[8]....
        /*0460*/ 	.word	0xffffffff


	//   ....[9]....
        /*0464*/ 	.word	0xffffffff


	//   ....[10]....
        /*0468*/ 	.word	0xffffffff


	//   ....[11]....
        /*046c*/ 	.word	0xffffffff


	//   ....[12]....
        /*0470*/ 	.word	0xffffffff


	//   ....[13]....
        /*0474*/ 	.word	0xffffffff


	//   ....[14]....
        /*0478*/ 	.word	0xffffffff


	//   ....[15]....
        /*047c*/ 	.word	0xffffffff


	//   ....[16]....
        /*0480*/ 	.word	0xffffffff


	//   ....[17]....
        /*0484*/ 	.word	0xffffffff


	//   ....[18]....
        /*0488*/ 	.word	0xffffffff


	//   ....[19]....
        /*048c*/ 	.word	0xffffffff


	//   ....[20]....
        /*0490*/ 	.word	0xffffffff


	//   ....[21]....
        /*0494*/ 	.word	0xffffffff


	//   ....[22]....
        /*0498*/ 	.word	0xffffffff


	//   ....[23]....
        /*049c*/ 	.word	0xffffffff


	//----- nvinfo : EIATTR_COOP_GROUP_INSTR_OFFSETS
	.align		4
.L_246:
        /*04a0*/ 	.byte	0x04, 0x28
        /*04a2*/ 	.short	(.L_248 - .L_247)


	//   ....[0]....
.L_247:
        /*04a4*/ 	.word	0x000023e0


	//   ....[1]....
        /*04a8*/ 	.word	0x00002560


	//   ....[2]....
        /*04ac*/ 	.word	0x000025f0


	//   ....[3]....
        /*04b0*/ 	.word	0x00002740


	//   ....[4]....
        /*04b4*/ 	.word	0x00002850


	//   ....[5]....
        /*04b8*/ 	.word	0x000028c0


	//   ....[6]....
        /*04bc*/ 	.word	0x00002de0


	//   ....[7]....
        /*04c0*/ 	.word	0x00002e70


	//   ....[8]....
        /*04c4*/ 	.word	0x000078d0


	//   ....[9]....
        /*04c8*/ 	.word	0x00007930


	//   ....[10]....
        /*04cc*/ 	.word	0x00007980


	//   ....[11]....
        /*04d0*/ 	.word	0x000079b0


	//   ....[12]....
        /*04d4*/ 	.word	0x00007a70


	//   ....[13]....
        /*04d8*/ 	.word	0x00007a80


	//   ....[14]....
        /*04dc*/ 	.word	0x00007a90


	//   ....[15]....
        /*04e0*/ 	.word	0x00007ae0


	//   ....[16]....
        /*04e4*/ 	.word	0x0000ab30


	//   ....[17]....
        /*04e8*/ 	.word	0x0000ab70


	//   ....[18]....
        /*04ec*/ 	.word	0x0000ab80


	//   ....[19]....
        /*04f0*/ 	.word	0x0000ab90


	//   ....[20]....
        /*04f4*/ 	.word	0x0000abf0


	//   ....[21]....
        /*04f8*/ 	.word	0x0000ac20


	//   ....[22]....
        /*04fc*/ 	.word	0x0000ac40


	//   ....[23]....
        /*0500*/ 	.word	0x0000ac90


	//----- nvinfo : EIATTR_EXIT_INSTR_OFFSETS
	.align		4
.L_248:
        /*0504*/ 	.byte	0x04, 0x1c
        /*0506*/ 	.short	(.L_250 - .L_249)


	//   ....[0]....
.L_249:
        /*0508*/ 	.word	0x00000150


	//   ....[1]....
        /*050c*/ 	.word	0x0000c1b0


	//----- nvinfo : EIATTR_CRS_STACK_SIZE
	.align		4
.L_250:
        /*0510*/ 	.byte	0x04, 0x1e
        /*0512*/ 	.short	(.L_252 - .L_251)
.L_251:
        /*0514*/ 	.word	0x00000000


	//----- nvinfo : EIATTR_CBANK_PARAM_SIZE
	.align		4
.L_252:
        /*0518*/ 	.byte	0x03, 0x19
        /*051a*/ 	.short	0x01d0


	//----- nvinfo : EIATTR_PARAM_CBANK
	.align		4
        /*051c*/ 	.byte	0x04, 0x0a
        /*051e*/ 	.short	(.L_254 - .L_253)
	.align		4
.L_253:
        /*0520*/ 	.word	index@(.nv.constant0._ZN5flash16flash_fwd_kernelI23Flash_fwd_kernel_traitsILi64ELi128ELi128ELi4ELb0ELb0EN7cutlass6half_tE19Flash_kernel_traitsILi64ELi128ELi128ELi4ES3_EELb0ELb0ELb0ELb0ELb1ELb1ELb0ELb0EEEvNS_16Flash_fwd_paramsE)
        /*0524*/ 	.short	0x0210
        /*0526*/ 	.short	0x01d0


	//----- nvinfo : EIATTR_SW_WAR
	.align		4
.L_254:
        /*0528*/ 	.byte	0x04, 0x36
        /*052a*/ 	.short	(.L_256 - .L_255)
.L_255:
        /*052c*/ 	.word	0x00000008
.L_256:


//--------------------- .nv.info._ZN5flash16flash_fwd_kernelI23Flash_fwd_kernel_traitsILi64ELi128ELi128ELi4ELb0ELb0EN7cutlass6half_tE19Flash_kernel_traitsILi64ELi128ELi128ELi4ES3_EELb0ELb0ELb0ELb0ELb1ELb1ELb1ELb0EEEvNS_16Flash_fwd_paramsE --------------------------
	.section	.nv.info._ZN5flash16flash_fwd_kernelI23Flash_fwd_kernel_traitsILi64ELi128ELi128ELi4ELb0ELb0EN7cutlass6half_tE19Flash_kernel_traitsILi64ELi128ELi128ELi4ES3_EELb0ELb0ELb0ELb0ELb1ELb1ELb1ELb0EEEvNS_16Flash_fwd_paramsE,"",@"SHT_CUDA_INFO"
	.sectionflags	@""
	.align	4


	//----- nvinfo : EIATTR_CUDA_API_VERSION
	.align		4
        /*0000*/ 	.byte	0x04, 0x37
        /*0002*/ 	.short	(.L_258 - .L_257)
.L_257:
        /*0004*/ 	.word	0x00000082


	//----- nvinfo : EIATTR_KPARAM_INFO
	.align		4
.L_258:
        /*0008*/ 	.byte	0x04, 0x17
        /*000a*/ 	.short	(.L_260 - .L_259)
.L_259:
        /*000c*/ 	.word	0x00000000
        /*0010*/ 	.short	0x0000
        /*0012*/ 	.short	0x0000
        /*0014*/ 	.byte	0x00, 0xf0, 0x41, 0x07


	//----- nvinfo : EIATTR_SPARSE_MMA_MASK
	.align		4
.L_260:
        /*0018*/ 	.byte	0x03, 0x50
        /*001a*/ 	.short	0x0000


	//----- nvinfo : EIATTR_MAXREG_COUNT
	.align		4
        /*001c*/ 	.byte	0x03, 0x1b
        /*001e*/ 	.short	0x00ff


	//----- nvinfo : EIATTR_NUM_BARRIERS
	.align		4
        /*0020*/ 	.byte	0x02, 0x4c
        /*0022*/ 	.byte	0x01
	.zero		1


	//----- nvinfo : EIATTR_ANNOTATIONS
	.align		4
        /*0024*/ 	.byte	0x04, 0x55
        /*0026*/ 	.short	(.L_262 - .L_261)


	//   ....[0]....
.L_261:
        /* <DEDUP_REMOVED lines=64> */


	//----- nvinfo : EIATTR_MERCURY_ISA_VERSION
	.align		4
.L_262:
        /*0410*/ 	.byte	0x03, 0x5f
        /*0412*/ 	.short	0x0101


	//----- nvinfo : EIATTR_COOP_GROUP_MASK_REGIDS
	.align		4
        /*0414*/ 	.byte	0x04, 0x29
        /*0416*/ 	.short	(.L_264 - .L_263)


	//   ....[0]....
.L_263:
        /*0418*/ 	.word	0xffffffff


	//   ....[1]....
        /*041c*/ 	.word	0xffffffff


	//   ....[2]....
        /*0420*/ 	.word	0xffffffff


	//   ....[3]....
        /*0424*/ 	.word	0xffffffff


	//   ....[4]....
        /*0428*/ 	.word	0xffffffff


	//   ....[5]....
        /*042c*/ 	.word	0xffffffff


	//   ....[6]....
        /*0430*/ 	.word	0xffffffff


	//   ....[7]....
        /*0434*/ 	.word	0xffffffff


	//   ....[8]....
        /*0438*/ 	.word	0xffffffff


	//   ....[9]....
        /*043c*/ 	.word	0xffffffff


	//   ....[10]....
        /*0440*/ 	.word	0xffffffff


	//   ....[11]....
        /*0444*/ 	.word	0xffffffff


	//   ....[12]....
        /*0448*/ 	.word	0xffffffff


	//   ....[13]....
        /*044c*/ 	.word	0xffffffff


	//   ....[14]....
        /*0450*/ 	.word	0xffffffff


	//   ....[15]....
        /*0454*/ 	.word	0xffffffff


	//   ....[16]....
        /*0458*/ 	.word	0xffffffff


	//   ....[17]....
        /*045c*/ 	.word	0xffffffff


	//   ....[18]....
        /*0460*/ 	.word	0xffffffff


	//   ....[19]....
        /*0464*/ 	.word	0xffffffff


	//   ....[20]....
        /*0468*/ 	.word	0xffffffff


	//   ....[21]....
        /*046c*/ 	.word	0xffffffff


	//   ....[22]....
        /*0470*/ 	.word	0xffffffff


	//   ....[23]....
        /*0474*/ 	.word	0xffffffff


	//----- nvinfo : EIATTR_COOP_GROUP_INSTR_OFFSETS
	.align		4
.L_264:
        /*0478*/ 	.byte	0x04, 0x28
        /*047a*/ 	.short	(.L_266 - .L_265)


	//   ....[0]....
.L_265:
        /*047c*/ 	.word	0x000031a0


	//   ....[1]....
        /*0480*/ 	.word	0x00003350


	//   ....[2]....
        /*0484*/ 	.word	0x000035c0


	//   ....[3]....
        /*0488*/ 	.word	0x00003640


	//   ....[4]....
        /*048c*/ 	.word	0x00003800


	//   ....[5]....
        /*0490*/ 	.word	0x000038e0


	//   ....[6]....
        /*0494*/ 	.word	0x00003c50


	//   ....[7]....
        /*0498*/ 	.word	0x00003d10


	//   ....[8]....
        /*049c*/ 	.word	0x00009cc0


	//   ....[9]....
        /*04a0*/ 	.word	0x00009d70


	//   ....[10]....
        /*04a4*/ 	.word	0x00009d80


	//   ....[11]....
        /*04a8*/ 	.word	0x00009d90


	//   ....[12]....
        /*04ac*/ 	.word	0x00009e30


	//   ....[13]....
        /*04b0*/ 	.word	0x00009e50


	//   ....[14]....
        /*04b4*/ 	.word	0x00009e60


	//   ....[15]....
        /*04b8*/ 	.word	0x00009e70


	//   ....[16]....
        /*04bc*/ 	.word	0x0000d680


	//   ....[17]....
        /*04c0*/ 	.word	0x0000d690


	//   ....[18]....
        /*04c4*/ 	.word	0x0000d6a0


	//   ....[19]....
        /*04c8*/ 	.word	0x0000d6c0


	//   ....[20]....
        /*04cc*/ 	.word	0x0000d6f0


	//   ....[21]....
        /*04d0*/ 	.word	0x0000d710


	//   ....[22]....
        /*04d4*/ 	.word	0x0000d730


	//   ....[23]....
        /*04d8*/ 	.word	0x0000d760


	//----- nvinfo : EIATTR_EXIT_INSTR_OFFSETS
	.align		4
.L_266:
        /*04dc*/ 	.byte	0x04, 0x1c
        /*04de*/ 	.short	(.L_268 - .L_267)


	//   ....[0]....
.L_267:
        /*04e0*/ 	.word	0x00000150


	//   ....[1]....
        /*04e4*/ 	.word	0x0000ec70


	//----- nvinfo : EIATTR_CRS_STACK_SIZE
	.align		4
.L_268:
        /*04e8*/ 	.byte	0x04, 0x1e
        /*04ea*/ 	.short	(.L_270 - .L_269)
.L_269:
        /*04ec*/ 	.word	0x00000000


	//----- nvinfo : EIATTR_CBANK_PARAM_SIZE
	.align		4
.L_270:
        /*04f0*/ 	.byte	0x03, 0x19
        /*04f2*/ 	.short	0x01d0


	//----- nvinfo : EIATTR_PARAM_CBANK
	.align		4
        /*04f4*/ 	.byte	0x04, 0x0a
        /*04f6*/ 	.short	(.L_272 - .L_271)
	.align		4
.L_271:
        /*04f8*/ 	.word	index@(.nv.constant0._ZN5flash16flash_fwd_kernelI23Flash_fwd_kernel_traitsILi64ELi128ELi128ELi4ELb0ELb0EN7cutlass6half_tE19Flash_kernel_traitsILi64ELi128ELi128ELi4ES3_EELb0ELb0ELb0ELb0ELb1ELb1ELb1ELb0EEEvNS_16Flash_fwd_paramsE)
        /*04fc*/ 	.short	0x0210
        /*04fe*/ 	.short	0x01d0


	//----- nvinfo : EIATTR_SW_WAR
	.align		4
.L_272:
        /*0500*/ 	.byte	0x04, 0x36
        /*0502*/ 	.short	(.L_274 - .L_273)
.L_273:
        /*0504*/ 	.word	0x00000008
.L_274:


//--------------------- .nv.info._ZN5flash16flash_fwd_kernelI23Flash_fwd_kernel_traitsILi64ELi128ELi128ELi4ELb0ELb0EN7cutlass6half_tE19Flash_kernel_traitsILi64ELi128ELi128ELi4ES3_EELb0ELb0ELb0ELb0ELb0ELb0ELb0ELb0EEEvNS_16Flash_fwd_paramsE --------------------------
	.section	.nv.info._ZN5flash16flash_fwd_kernelI23Flash_fwd_kernel_traitsILi64ELi128ELi128ELi4ELb0ELb0EN7cutlass6half_tE19Flash_kernel_traitsILi64ELi128ELi128ELi4ES3_EELb0ELb0ELb0ELb0ELb0ELb0ELb0ELb0EEEvNS_16Flash_fwd_paramsE,"",@"SHT_CUDA_INFO"
	.sectionflags	@""
	.align	4


	//----- nvinfo : EIATTR_CUDA_API_VERSION
	.align		4
        /*0000*/ 	.byte	0x04, 0x37
        /*0002*/ 	.short	(.L_276 - .L_275)
.L_275:
        /*0004*/ 	.word	0x00000082


	//----- nvinfo : EIATTR_KPARAM_INFO
	.align		4
.L_276:
        /*0008*/ 	.byte	0x04, 0x17
        /*000a*/ 	.short	(.L_278 - .L_277)
.L_277:
        /*000c*/ 	.word	0x00000000
        /*0010*/ 	.short	0x0000
        /*0012*/ 	.short	0x0000
        /*0014*/ 	.byte	0x00, 0xf0, 0x41, 0x07


	//----- nvinfo : EIATTR_SPARSE_MMA_MASK
	.align		4
.L_278:
        /*0018*/ 	.byte	0x03, 0x50
        /*001a*/ 	.short	0x0000


	//----- nvinfo : EIATTR_MAXREG_COUNT
	.align		4
        /*001c*/ 	.byte	0x03, 0x1b
        /*001e*/ 	.short	0x00ff


	//----- nvinfo : EIATTR_NUM_BARRIERS
	.align		4
        /*0020*/ 	.byte	0x02, 0x4c
        /*0022*/ 	.byte	0x01
	.zero		1


	//----- nvinfo : EIATTR_ANNOTATIONS
	.align		4
        /*0024*/ 	.byte	0x04, 0x55
        /*0026*/ 	.short	(.L_280 - .L_279)


	//   ....[0]....
.L_279:
        /* <DEDUP_REMOVED lines=62> */


	//----- nvinfo : EIATTR_MERCURY_ISA_VERSION
	.align		4
.L_280:
        /*03f8*/ 	.byte	0x03, 0x5f
        /*03fa*/ 	.short	0x0101


	//----- nvinfo : EIATTR_INT_WARP_WIDE_INSTR_OFFSETS
	.align		4
        /*03fc*/ 	.byte	0x04, 0x31
        /*03fe*/ 	.short	(.L_282 - .L_281)


	//   ....[0]....
.L_281:
        /*0400*/ 	.word	0x00004b00


	//----- nvinfo : EIATTR_COOP_GROUP_MASK_REGIDS
	.align		4
.L_282:
        /*0404*/ 	.byte	0x04, 0x29
        /*0406*/ 	.short	(.L_284 - .L_283)


	//   ....[0]....
.L_283:
        /*0408*/ 	.word	0xffffffff


	//   ....[1]....
        /*040c*/ 	.word	0xffffffff


	//   ....[2]....
        /*0410*/ 	.word	0xffffffff


	//   ....[3]....
        /*0414*/ 	.word	0xffffffff


	//   ....[4]....
        /*0418*/ 	.word	0xffffffff


	//   ....[5]....
        /*041c*/ 	.word	0xffffffff


	//   ....[6]....
        /*0420*/ 	.word	0xffffffff


	//   ....[7]....
        /*0424*/ 	.word	0xffffffff


	//   ....[8]....
        /*0428*/ 	.word	0xffffffff


	//   ....[9]....
        /*042c*/ 	.word	0xffffffff


	//   ....[10]....
        /*0430*/ 	.word	0xffffffff


	//   ....[11]....
        /*0434*/ 	.word	0xffffffff


	//   ....[12]....
        /*0438*/ 	.word	0xffffffff


	//   ....[13]....
        /*043c*/ 	.word	0xffffffff


	//   ....[14]....
        /*0440*/ 	.word	0xffffffff


	//   ....[15]....
        /*0444*/ 	.word	0xffffffff


	//   ....[16]....
        /*0448*/ 	.word	0xffffffff


	//   ....[17]....
        /*044c*/ 	.word	0xffffffff


	//   ....[18]....
        /*0450*/ 	.word	0xffffffff


	//   ....[19]....
        /*0454*/ 	.word	0xffffffff


	//   ....[20]....
        /*0458*/ 	.word	0xffffffff


	//   ....[21]....
        /*045c*/ 	.word	0xffffffff


	//   ....[22]....
        /*0460*/ 	.word	0xffffffff


	//   ....[23]....
        /*0464*/ 	.word	0xffffffff


	//----- nvinfo : EIATTR_COOP_GROUP_INSTR_OFFSETS
	.align		4
.L_284:
        /*0468*/ 	.byte	0x04, 0x28
        /*046a*/ 	.short	(.L_286 - .L_285)


	//   ....[0]....
.L_285:
        /*046c*/ 	.word	0x00005650


	//   ....[1]....
        /*0470*/ 	.word	0x00005750


	//   ....[2]....
        /*0474*/ 	.word	0x00005800


	//   ....[3]....
        /*0478*/ 	.word	0x00005970


	//   ....[4]....
        /*047c*/ 	.word	0x00005a60


	//   ....[5]....
        /*0480*/ 	.word	0x00005b40


	//   ....[6]....
        /*0484*/ 	.word	0x00005ed0


	//   ....[7]....
        /*0488*/ 	.word	0x00005f50


	//   ....[8]....
        /*048c*/ 	.word	0x0000b9a0


	//   ....[9]....
        /*0490*/ 	.word	0x0000b9d0


	//   ....[10]....
        /*0494*/ 	.word	0x0000b9e0


	//   ....[11]....
        /*0498*/ 	.word	0x0000b9f0


	//   ....[12]....
        /*049c*/ 	.word	0x0000ba40


	//   ....[13]....
        /*04a0*/ 	.word	0x0000ba50


	//   ....[14]....
        /*04a4*/ 	.word	0x0000ba60


	//   ....[15]....
        /*04a8*/ 	.word	0x0000ba70


	//   ....[16]....
        /*04ac*/ 	.word	0x0000f1a0


	//   ....[17]....
        /*04b0*/ 	.word	0x0000f1b0


	//   ....[18]....
        /*04b4*/ 	.word	0x0000f1c0


	//   ....[19]....
        /*04b8*/ 	.word	0x0000f1d0


	//   ....[20]....
        /*04bc*/ 	.word	0x0000f200


	//   ....[21]....
        /*04c0*/ 	.word	0x0000f220


	//   ....[22]....
        /*04c4*/ 	.word	0x0000f240


	//   ....[23]....
        /*04c8*/ 	.word	0x0000f250


	//----- nvinfo : EIATTR_EXIT_INSTR_OFFSETS
	.align		4
.L_286:
        /*04cc*/ 	.byte	0x04, 0x1c
        /*04ce*/ 	.short	(.L_288 - .L_287)


	//   ....[0]....
.L_287:
        /*04d0*/ 	.word	0x000004d0


	//   ....[1]....
        /*04d4*/ 	.word	0x00010e40


	//   ....[2]....
        /*04d8*/ 	.word	0x00010f20


	//   ....[3]....
        /*04dc*/ 	.word	0x000121f0


	//   ....[4]....
        /*04e0*/ 	.word	0x00012280


	//----- nvinfo : EIATTR_CRS_STACK_SIZE
	.align		4
.L_288:
        /*04e4*/ 	.byte	0x04, 0x1e
        /*04e6*/ 	.short	(.L_290 - .L_289)
.L_289:
        /*04e8*/ 	.word	0x00000000


	//----- nvinfo : EIATTR_CBANK_PARAM_SIZE
	.align		4
.L_290:
        /*04ec*/ 	.byte	0x03, 0x19
        /*04ee*/ 	.short	0x01d0


	//----- nvinfo : EIATTR_PARAM_CBANK
	.align		4
        /*04f0*/ 	.byte	0x04, 0x0a
        /*04f2*/ 	.short	(.L_292 - .L_291)
	.align		4
.L_291:
        /*04f4*/ 	.word	index@(.nv.constant0._ZN5flash16flash_fwd_kernelI23Flash_fwd_kernel_traitsILi64ELi128ELi128ELi4ELb0ELb0EN7cutlass6half_tE19Flash_kernel_traitsILi64ELi128ELi128ELi4ES3_EELb0ELb0ELb0ELb0ELb0ELb0ELb0ELb0EEEvNS_16Flash_fwd_paramsE)
        /*04f8*/ 	.short	0x0210
        /*04fa*/ 	.short	0x01d0


	//----- nvinfo : EIATTR_SW_WAR
	.align		4
.L_292:
        /*04fc*/ 	.byte	0x04, 0x36
        /*04fe*/ 	.short	(.L_294 - .L_293)
.L_293:
        /*0500*/ 	.word	0x00000008
.L_294:


//--------------------- .nv.info._ZN5flash16flash_fwd_kernelI23Flash_fwd_kernel_traitsILi64ELi128ELi128ELi4ELb0ELb0EN7cutlass6half_tE19Flash_kernel_traitsILi64ELi128ELi128ELi4ES3_EELb0ELb0ELb0ELb0ELb0ELb0ELb1ELb0EEEvNS_16Flash_fwd_paramsE --------------------------
	.section	.nv.info._ZN5flash16flash_fwd_kernelI23Flash_fwd_kernel_traitsILi64ELi128ELi128ELi4ELb0ELb0EN7cutlass6half_tE19Flash_kernel_traitsILi64ELi128ELi128ELi4ES3_EELb0ELb0ELb0ELb0ELb0ELb0ELb1ELb0EEEvNS_16Flash_fwd_paramsE,"",@"SHT_CUDA_INFO"
	.sectionflags	@""
	.align	4


	//----- nvinfo : EIATTR_CUDA_API_VERSION
	.align		4
        /*0000*/ 	.byte	0x04, 0x37
        /*0002*/ 	.short	(.L_296 - .L_295)
.L_295:
        /*0004*/ 	.word	0x00000082


	//----- nvinfo : EIATTR_KPARAM_INFO
	.align		4
.L_296:
        /*0008*/ 	.byte	0x04, 0x17
        /*000a*/ 	.short	(.L_298 - .L_297)
.L_297:
        /*000c*/ 	.word	0x00000000
        /*0010*/ 	.short	0x0000
        /*0012*/ 	.short	0x0000
        /*0014*/ 	.byte	0x00, 0xf0, 0x41, 0x07


	//----- nvinfo : EIATTR_SPARSE_MMA_MASK
	.align		4
.L_298:
        /*0018*/ 	.byte	0x03, 0x50
        /*001a*/ 	.short	0x0000


	//----- nvinfo : EIATTR_MAXREG_COUNT
	.align		4
        /*001c*/ 	.byte	0x03, 0x1b
        /*001e*/ 	.short	0x00ff


	//----- nvinfo : EIATTR_NUM_BARRIERS
	.align		4
        /*0020*/ 	.byte	0x02, 0x4c
        /*0022*/ 	.byte	0x01
	.zero		1


	//----- nvinfo : EIATTR_ANNOTATIONS
	.align		4
        /*0024*/ 	.byte	0x04, 0x55
        /*0026*/ 	.short	(.L_300 - .L_299)


	//   ....[0]....
.L_299:
        /* <DEDUP_REMOVED lines=32> */


	//----- nvinfo : EIATTR_MERCURY_ISA_VERSION
	.align		4
.L_300:
        /*0210*/ 	.byte	0x03, 0x5f
        /*0212*/ 	.short	0x0101


	//----- nvinfo : EIATTR_INT_WARP_WIDE_INSTR_OFFSETS
	.align		4
        /*0214*/ 	.byte	0x04, 0x31
        /*0216*/ 	.short	(.L_302 - .L_301)


	//   ....[0]....
.L_301:
        /*0218*/ 	.word	0x00005ab0


	//----- nvinfo : EIATTR_COOP_GROUP_MASK_REGIDS
	.align		4
.L_302:
        /*021c*/ 	.byte	0x04, 0x29
        /*021e*/ 	.short	(.L_304 - .L_303)


	//   ....[0]....
.L_303:
        /*0220*/ 	.word	0xffffffff


	//   ....[1]....
        /*0224*/ 	.word	0xffffffff


	//   ....[2]....
        /*0228*/ 	.word	0xffffffff


	//   ....[3]....
        /*022c*/ 	.word	0xffffffff


	//   ....[4]....
        /*0230*/ 	.word	0xffffffff


	//   ....[5]....
        /*0234*/ 	.word	0xffffffff


	//   ....[6]....
        /*0238*/ 	.word	0xffffffff


	//   ....[7]....
        /*023c*/ 	.word	0xffffffff


	//   ....[8]....
        /*0240*/ 	.word	0xffffffff


	//   ....[9]....
        /*0244*/ 	.word	0xffffffff


	//   ....[10]....
        /*0248*/ 	.word	0xffffffff


	//   ....[11]....
        /*024c*/ 	.word	0xffffffff


	//   ....[12]....
        /*0250*/ 	.word	0xffffffff


	//   ....[13]....
        /*0254*/ 	.word	0xffffffff


	//   ....[14]....
        /*0258*/ 	.word	0xffffffff


	//   ....[15]....
        /*025c*/ 	.word	0xffffffff


	//   ....[16]....
        /*0260*/ 	.word	0xffffffff


	//   ....[17]....
        /*0264*/ 	.word	0xffffffff


	//   ....[18]....
        /*0268*/ 	.word	0xffffffff


	//   ....[19]....
        /*026c*/ 	.word	0xffffffff


	//   ....[20]....
        /*0270*/ 	.word	0xffffffff


	//   ....[21]....
        /*0274*/ 	.word	0xffffffff


	//   ....[22]....
        /*0278*/ 	.word	0xffffffff


	//   ....[23]....
        /*027c*/ 	.word	0xffffffff


	//----- nvinfo : EIATTR_COOP_GROUP_INSTR_OFFSETS
	.align		4
.L_304:
        /*0280*/ 	.byte	0x04, 0x28
        /*0282*/ 	.short	(.L_306 - .L_305)


	//   ....[0]....
.L_305:
        /*0284*/ 	.word	0x00006490


	//   ....[1]....
        /*0288*/ 	.word	0x00006590


	//   ....[2]....
        /*028c*/ 	.word	0x00006620


	//   ....[3]....
        /*0290*/ 	.word	0x000067c0


	//   ....[4]....
        /*0294*/ 	.word	0x000068c0


	//   ....[5]....
        /*0298*/ 	.word	0x00006aa0


	//   ....[6]....
        /*029c*/ 	.word	0x00006d50


	//   ....[7]....
        /*02a0*/ 	.word	0x00006f30


	//   ....[8]....
        /*02a4*/ 	.word	0x0000c6b0


	//   ....[9]....
        /*02a8*/ 	.word	0x0000c740


	//   ....[10]....
        /*02ac*/ 	.word	0x0000c760


	//   ....[11]....
        /*02b0*/ 	.word	0x0000c7a0


	//   ....[12]....
        /*02b4*/ 	.word	0x0000c7f0


	//   ....[13]....
        /*02b8*/ 	.word	0x0000c810


	//   ....[14]....
        /*02bc*/ 	.word	0x0000c820


	//   ....[15]....
        /*02c0*/ 	.word	0x0000c8e0


	//   ....[16]....
        /*02c4*/ 	.word	0x0000fad0


	//   ....[17]....
        /*02c8*/ 	.word	0x0000fae0


	//   ....[18]....
        /*02cc*/ 	.word	0x0000faf0


	//   ....[19]....
        /*02d0*/ 	.word	0x0000fb00


	//   ....[20]....
        /*02d4*/ 	.word	0x0000fb30


	//   ....[21]....
        /*02d8*/ 	.word	0x0000fb50


	//   ....[22]....
        /*02dc*/ 	.word	0x0000fb80


	//   ....[23]....
        /*02e0*/ 	.word	0x0000fba0


	//----- nvinfo : EIATTR_EXIT_INSTR_OFFSETS
	.align		4
.L_306:
        /*02e4*/ 	.byte	0x04, 0x1c
        /*02e6*/ 	.short	(.L_308 - .L_307)


	//   ....[0]....
.L_307:
        /*02e8*/ 	.word	0x000004d0


	//   ....[1]....
        /*02ec*/ 	.word	0x000117e0


	//   ....[2]....
        /*02f0*/ 	.word	0x000118c0


	//   ....[3]....
        /*02f4*/ 	.word	0x00012ba0


	//   ....[4]....
        /*02f8*/ 	.word	0x00012c30


	//----- nvinfo : EIATTR_CRS_STACK_SIZE
	.align		4
.L_308:
        /*02fc*/ 	.byte	0x04, 0x1e
        /*02fe*/ 	.short	(.L_310 - .L_309)
.L_309:
        /*0300*/ 	.word	0x00000000


	//----- nvinfo : EIATTR_CBANK_PARAM_SIZE
	.align		4
.L_310:
        /*0304*/ 	.byte	0x03, 0x19
        /*0306*/ 	.short	0x01d0


	//----- nvinfo : EIATTR_PARAM_CBANK
	.align		4
        /*0308*/ 	.byte	0x04, 0x0a
        /*030a*/ 	.short	(.L_312 - .L_311)
	.align		4
.L_311:
        /*030c*/ 	.word	index@(.nv.constant0._ZN5flash16flash_fwd_kernelI23Flash_fwd_kernel_traitsILi64ELi128ELi128ELi4ELb0ELb0EN7cutlass6half_tE19Flash_kernel_traitsILi64ELi128ELi128ELi4ES3_EELb0ELb0ELb0ELb0ELb0ELb0ELb1ELb0EEEvNS_16Flash_fwd_paramsE)
        /*0310*/ 	.short	0x0210
        /*0312*/ 	.short	0x01d0


	//----- nvinfo : EIATTR_SW_WAR
	.align		4
.L_312:
        /*0314*/ 	.byte	0x04, 0x36
        /*0316*/ 	.short	(.L_314 - .L_313)
.L_313:
        /*0318*/ 	.word	0x00000008
.L_314:


//--------------------- .nv.info._ZN5flash16flash_fwd_kernelI23Flash_fwd_kernel_traitsILi64ELi128ELi128ELi4ELb0ELb0EN7cutlass6half_tE19Flash_kernel_traitsILi64ELi128ELi128ELi4ES3_EELb0ELb0ELb0ELb1ELb0ELb0ELb0ELb0EEEvNS_16Flash_fwd_paramsE --------------------------
	.section	.nv.info._ZN5flash16flash_fwd_kernelI23Flash_fwd_kernel_traitsILi64ELi128ELi128ELi4ELb0ELb0EN7cutlass6half_tE19Flash_kernel_traitsILi64ELi128ELi128ELi4ES3_EELb0ELb0ELb0ELb1ELb0ELb0ELb0ELb0EEEvNS_16Flash_fwd_paramsE,"",@"SHT_CUDA_INFO"
	.sectionflags	@""
	.align	4


	//----- nvinfo : EIATTR_CUDA_API_VERSION
	.align		4
        /*0000*/ 	.byte	0x04, 0x37
        /*0002*/ 	.short	(.L_316 - .L_315)
.L_315:
        /*0004*/ 	.word	0x00000082


	//----- nvinfo : EIATTR_KPARAM_INFO
	.align		4
.L_316:
        /*0008*/ 	.byte	0x04, 0x17
        /*000a*/ 	.short	(.L_318 - .L_317)
.L_317:
        /*000c*/ 	.word	0x00000000
        /*0010*/ 	.short	0x0000
        /*0012*/ 	.short	0x0000
        /*0014*/ 	.byte	0x00, 0xf0, 0x41, 0x07


	//----- nvinfo : EIATTR_SPARSE_MMA_MASK
	.align		4
.L_318:
        /*0018*/ 	.byte	0x03, 0x50
        /*001a*/ 	.short	0x0000


	//----- nvinfo : EIATTR_MAXREG_COUNT
	.align		4
        /*001c*/ 	.byte	0x03, 0x1b
        /*001e*/ 	.short	0x00ff


	//----- nvinfo : EIATTR_NUM_BARRIERS
	.align		4
        /*0020*/ 	.byte	0x02, 0x4c
        /*0022*/ 	.byte	0x01
	.zero		1


	//----- nvinfo : EIATTR_ANNOTATIONS
	.align		4
        /*0024*/ 	.byte	0x04, 0x55
        /*0026*/ 	.short	(.L_320 - .L_319)


	//   ....[0]....
.L_319:
        /* <DEDUP_REMOVED lines=50> */


	//----- nvinfo : EIATTR_MERCURY_ISA_VERSION
	.align		4
.L_320:
        /*0338*/ 	.byte	0x03, 0x5f
        /*033a*/ 	.short	0x0101


	//----- nvinfo : EIATTR_INT_WARP_WIDE_INSTR_OFFSETS
	.align		4
        /*033c*/ 	.byte	0x04, 0x31
        /*033e*/ 	.short	(.L_322 - .L_321)


	//   ....[0]....
.L_321:
        /*0340*/ 	.word	0x000077e0


	//----- nvinfo : EIATTR_COOP_GROUP_MASK_REGIDS
	.align		4
.L_322:
        /*0344*/ 	.byte	0x04, 0x29
        /*0346*/ 	.short	(.L_324 - .L_323)


	//   ....[0]....
.L_323:
        /*0348*/ 	.word	0xffffffff


	//   ....[1]....
        /*034c*/ 	.word	0xffffffff


	//   ....[2]....
        /*0350*/ 	.word	0xffffffff


	//   ....[3]....
        /*0354*/ 	.word	0xffffffff


	//   ....[4]....
        /*0358*/ 	.word	0xffffffff


	//   ....[5]....
        /*035c*/ 	.word	0xffffffff


	//   ....[6]....
        /*0360*/ 	.word	0xffffffff


	//   ....[7]....
        /*0364*/ 	.word	0xffffffff


	//   ....[8]....
        /*0368*/ 	.word	0xffffffff


	//   ....[9]....
        /*036c*/ 	.word	0xffffffff


	//   ....[10]....
        /*0370*/ 	.word	0xffffffff


	//   ....[11]....
        /*0374*/ 	.word	0xffffffff


	//   ....[12]....
        /*0378*/ 	.word	0xffffffff


	//   ....[13]....
        /*037c*/ 	.word	0xffffffff


	//   ....[14]....
        /*0380*/ 	.word	0xffffffff


	//   ....[15]....
        /*0384*/ 	.word	0xffffffff


	//   ....[16]....
        /*0388*/ 	.word	0xffffffff


	//   ....[17]....
        /*038c*/ 	.word	0xffffffff


	//   ....[18]....
        /*0390*/ 	.word	0xffffffff


	//   ....[19]....
        /*0394*/ 	.word	0xffffffff


	//   ....[20]....
        /*0398*/ 	.word	0xffffffff


	//   ....[21]....
        /*039c*/ 	.word	0xffffffff


	//   ....[22]....
        /*03a0*/ 	.word	0xffffffff


	//   ....[23]....
        /*03a4*/ 	.word	0xffffffff


	//----- nvinfo : EIATTR_COOP_GROUP_INSTR_OFFSETS
	.align		4
.L_324:
        /*03a8*/ 	.byte	0x04, 0x28
        /*03aa*/ 	.short	(.L_326 - .L_325)


	//   ....[0]....
.L_325:
        /*03ac*/ 	.word	0x000082d0


	//   ....[1]....
        /*03b0*/ 	.word	0x000083d0


	//   ....[2]....
        /*03b4*/ 	.word	0x00008460


	//   ....[3]....
        /*03b8*/ 	.word	0x000085a0


	//   ....[4]....
        /*03bc*/ 	.word	0x00008690


	//   ....[5]....
        /*03c0*/ 	.word	0x00008780


	//   ....[6]....
        /*03c4*/ 	.word	0x00008a80


	//   ....[7]....
        /*03c8*/ 	.word	0x00008b00


	//   ....[8]....
        /*03cc*/ 	.word	0x0000f800


	//   ....[9]....
        /*03d0*/ 	.word	0x0000f940


	//   ....[10]....
        /*03d4*/ 	.word	0x0000f960


	//   ....[11]....
        /*03d8*/ 	.word	0x0000f980


	//   ....[12]....
        /*03dc*/ 	.word	0x0000f9c0


	//   ....[13]....
        /*03e0*/ 	.word	0x0000f9f0


	//   ....[14]....
        /*03e4*/ 	.word	0x0000fa10


	//   ....[15]....
        /*03e8*/ 	.word	0x0000fa70


	//   ....[16]....
        /*03ec*/ 	.word	0x00012790


	//   ....[17]....
        /*03f0*/ 	.word	0x00012820


	//   ....[18]....
        /*03f4*/ 	.word	0x00012870


	//   ....[19]....
        /*03f8*/ 	.word	0x00012880


	//   ....[20]....
        /*03fc*/ 	.word	0x00012890


	//   ....[21]....
        /*0400*/ 	.word	0x000128f0


	//   ....[22]....
        /*0404*/ 	.word	0x00012930


	//   ....[23]....
        /*0408*/ 	.word	0x00012960


	//----- nvinfo : EIATTR_EXIT_INSTR_OFFSETS
	.align		4
.L_326:
        /*040c*/ 	.byte	0x04, 0x1c
        /*040e*/ 	.short	(.L_328 - .L_327)


	//   ....[0]....
.L_327:
        /*0410*/ 	.word	0x000004d0


	//   ....[1]....
        /*0414*/ 	.word	0x00014550


	//   ....[2]....
        /*0418*/ 	.word	0x00014630


	//   ....[3]....
        /*041c*/ 	.word	0x00015900


	//   ....[4]....
        /*0420*/ 	.word	0x00015990


	//----- nvinfo : EIATTR_CRS_STACK_SIZE
	.align		4
.L_328:
        /*0424*/ 	.byte	0x04, 0x1e
        /*0426*/ 	.short	(.L_330 - .L_329)
.L_329:
        /*0428*/ 	.word	0x00000000


	//----- nvinfo : EIATTR_CBANK_PARAM_SIZE
	.align		4
.L_330:
        /*042c*/ 	.byte	0x03, 0x19
        /*042e*/ 	.short	0x01d0


	//----- nvinfo : EIATTR_PARAM_CBANK
	.align		4
        /*0430*/ 	.byte	0x04, 0x0a
        /*0432*/ 	.short	(.L_332 - .L_331)
	.align		4
.L_331:
        /*0434*/ 	.word	index@(.nv.constant0._ZN5flash16flash_fwd_kernelI23Flash_fwd_kernel_traitsILi64ELi128ELi128ELi4ELb0ELb0EN7cutlass6half_tE19Flash_kernel_traitsILi64ELi128ELi128ELi4ES3_EELb0ELb0ELb0ELb1ELb0ELb0ELb0ELb0EEEvNS_16Flash_fwd_paramsE)
        /*0438*/ 	.short	0x0210
        /*043a*/ 	.short	0x01d0


	//----- nvinfo : EIATTR_SW_WAR
	.align		4
.L_332:
        /*043c*/ 	.byte	0x04, 0x36
        /*043e*/ 	.short	(.L_334 - .L_333)
.L_333:
        /*0440*/ 	.word	0x00000008
.L_334:


//--------------------- .nv.info._ZN5flash16flash_fwd_kernelI23Flash_fwd_kernel_traitsILi64ELi128ELi128ELi4ELb0ELb0EN7cutlass6half_tE19Flash_kernel_traitsILi64ELi128ELi128ELi4ES3_EELb0ELb0ELb0ELb1ELb0ELb0ELb1ELb0EEEvNS_16Flash_fwd_paramsE --------------------------
	.section	.nv.info._ZN5flash16flash_fwd_kernelI23Flash_fwd_kernel_traitsILi64ELi128ELi128ELi4ELb0ELb0EN7cutlass6half_tE19Flash_kernel_traitsILi64ELi128ELi128ELi4ES3_EELb0ELb0ELb0ELb1ELb0ELb0ELb1ELb0EEEvNS_16Flash_fwd_paramsE,"",@"SHT_CUDA_INFO"
	.sectionflags	@""
	.align	4


	//----- nvinfo : EIATTR_CUDA_API_VERSION
	.align		4
        /*0000*/ 	.byte	0x04, 0x37
        /*0002*/ 	.short	(.L_336 - .L_335)
.L_335:
        /*0004*/ 	.word	0x00000082


	//----- nvinfo : EIATTR_KPARAM_INFO
	.align		4
.L_336:
        /*0008*/ 	.byte	0x04, 0x17
        /*000a*/ 	.short	(.L_338 - .L_337)
.L_337:
        /*000c*/ 	.word	0x00000000
        /*0010*/ 	.short	0x0000
        /*0012*/ 	.short	0x0000
        /*0014*/ 	.byte	0x00, 0xf0, 0x41, 0x07


	//----- nvinfo : EIATTR_SPARSE_MMA_MASK
	.align		4
.L_338:
        /*0018*/ 	.byte	0x03, 0x50
        /*001a*/ 	.short	0x0000


	//----- nvinfo : EIATTR_MAXREG_COUNT
	.align		4
        /*001c*/ 	.byte	0x03, 0x1b
        /*001e*/ 	.short	0x00ff


	//----- nvinfo : EIATTR_NUM_BARRIERS
	.align		4
        /*0020*/ 	.byte	0x02, 0x4c
        /*0022*/ 	.byte	0x01
	.zero		1


	//----- nvinfo : EIATTR_ANNOTATIONS
	.align		4
        /*0024*/ 	.byte	0x04, 0x55
        /*0026*/ 	.short	(.L_340 - .L_339)


	//   ....[0]....
.L_339:
        /* <DEDUP_REMOVED lines=34> */


	//----- nvinfo : EIATTR_MERCURY_ISA_VERSION
	.align		4
.L_340:
        /*0230*/ 	.byte	0x03, 0x5f
        /*0232*/ 	.short	0x0101


	//----- nvinfo : EIATTR_INT_WARP_WIDE_INSTR_OFFSETS
	.align		4
        /*0234*/ 	.byte	0x04, 0x31
        /*0236*/ 	.short	(.L_342 - .L_341)


	//   ....[0]....
.L_341:
        /*0238*/ 	.word	0x00007cc0


	//----- nvinfo : EIATTR_COOP_GROUP_MASK_REGIDS
	.align		4
.L_342:
        /*023c*/ 	.byte	0x04, 0x29
        /*023e*/ 	.short	(.L_344 - .L_343)


	//   ....[0]....
.L_343:
        /*0240*/ 	.word	0xffffffff


	//   ....[1]....
        /*0244*/ 	.word	0xffffffff


	//   ....[2]....
        /*0248*/ 	.word	0xffffffff


	//   ....[3]....
        /*024c*/ 	.word	0xffffffff


	//   ....[4]....
        /*0250*/ 	.word	0xffffffff


	//   ....[5]....
        /*0254*/ 	.word	0xffffffff


	//   ....[6]....
        /*0258*/ 	.word	0xffffffff


	//   ....[7]....
        /*025c*/ 	.word	0xffffffff


	//   ....[8]....
        /*0260*/ 	.word	0xffffffff


	//   ....[9]....
        /*0264*/ 	.word	0xffffffff


	//   ....[10]....
        /*0268*/ 	.word	0xffffffff


	//   ....[11]....
        /*026c*/ 	.word	0xffffffff


	//   ....[12]....
        /*0270*/ 	.word	0xffffffff


	//   ....[13]....
        /*0274*/ 	.word	0xffffffff


	//   ....[14]....
        /*0278*/ 	.word	0xffffffff


	//   ....[15]....
        /*027c*/ 	.word	0xffffffff


	//   ....[16]....
        /*0280*/ 	.word	0xffffffff


	//   ....[17]....
        /*0284*/ 	.word	0xffffffff


	//   ....[18]....
        /*0288*/ 	.word	0xffffffff


	//   ....[19]....
        /*028c*/ 	.word	0xffffffff


	//   ....[20]....
        /*0290*/ 	.word	0xffffffff


	//   ....[21]....
        /*0294*/ 	.word	0xffffffff


	//   ....[22]....
        /*0298*/ 	.word	0xffffffff


	//   ....[23]....
        /*029c*/ 	.word	0xffffffff


	//----- nvinfo : EIATTR_COOP_GROUP_INSTR_OFFSETS
	.align		4
.L_344:
        /*02a0*/ 	.byte	0x04, 0x28
        /*02a2*/ 	.short	(.L_346 - .L_345)


	//   ....[0]....
.L_345:
        /*02a4*/ 	.word	0x00008740


	//   ....[1]....
        /*02a8*/ 	.word	0x00008850


	//   ....[2]....
        /*02ac*/ 	.word	0x00008950


	//   ....[3]....
        /*02b0*/ 	.word	0x00008a50


	//   ....[4]....
        /*02b4*/ 	.word	0x00008aa0


	//   ....[5]....
        /*02b8*/ 	.word	0x00008c30


	//   ....[6]....
        /*02bc*/ 	.word	0x00008eb0


	//   ....[7]....
        /*02c0*/ 	.word	0x00009090


	//   ....[8]....
        /*02c4*/ 	.word	0x0000fca0


	//   ....[9]....
        /*02c8*/ 	.word	0x0000fd80


	//   ....[10]....
        /*02cc*/ 	.word	0x0000fdc0


	//   ....[11]....
        /*02d0*/ 	.word	0x0000fe00


	//   ....[12]....
        /*02d4*/ 	.word	0x0000fe70


	//   ....[13]....
        /*02d8*/ 	.word	0x0000fef0


	//   ....[14]....
        /*02dc*/ 	.word	0x00010370


	//   ....[15]....
        /*02e0*/ 	.word	0x00010520


	//   ....[16]....
        /*02e4*/ 	.word	0x00013000


	//   ....[17]....
        /*02e8*/ 	.word	0x00013010


	//   ....[18]....
        /*02ec*/ 	.word	0x00013020


	//   ....[19]....
        /*02f0*/ 	.word	0x00013030


	//   ....[20]....
        /*02f4*/ 	.word	0x00013090


	//   ....[21]....
        /*02f8*/ 	.word	0x00013110


	//   ....[22]....
        /*02fc*/ 	.word	0x00013140


	//   ....[23]....
        /*0300*/ 	.word	0x00013190


	//----- nvinfo : EIATTR_EXIT_INSTR_OFFSETS
	.align		4
.L_346:
        /*0304*/ 	.byte	0x04, 0x1c
        /*0306*/ 	.short	(.L_348 - .L_347)


	//   ....[0]....
.L_347:
        /*0308*/ 	.word	0x000004d0


	//   ....[1]....
        /*030c*/ 	.word	0x00014d60


	//   ....[2]....
        /*0310*/ 	.word	0x00014e40


	//   ....[3]....
        /*0314*/ 	.word	0x00016120


	//   ....[4]....
        /*0318*/ 	.word	0x000161b0


	//----- nvinfo : EIATTR_CRS_STACK_SIZE
	.align		4
.L_348:
        /*031c*/ 	.byte	0x04, 0x1e
        /*031e*/ 	.short	(.L_350 - .L_349)
.L_349:
        /*0320*/ 	.word	0x00000000


	//----- nvinfo : EIATTR_CBANK_PARAM_SIZE
	.align		4
.L_350:
        /*0324*/ 	.byte	0x03, 0x19
        /*0326*/ 	.short	0x01d0


	//----- nvinfo : EIATTR_PARAM_CBANK
	.align		4
        /*0328*/ 	.byte	0x04, 0x0a
        /*032a*/ 	.short	(.L_352 - .L_351)
	.align		4
.L_351:
        /*032c*/ 	.word	index@(.nv.constant0._ZN5flash16flash_fwd_kernelI23Flash_fwd_kernel_traitsILi64ELi128ELi128ELi4ELb0ELb0EN7cutlass6half_tE19Flash_kernel_traitsILi64ELi128ELi128ELi4ES3_EELb0ELb0ELb0ELb1ELb0ELb0ELb1ELb0EEEvNS_16Flash_fwd_paramsE)
        /*0330*/ 	.short	0x0210
        /*0332*/ 	.short	0x01d0


	//----- nvinfo : EIATTR_SW_WAR
	.align		4
.L_352:
        /*0334*/ 	.byte	0x04, 0x36
        /*0336*/ 	.short	(.L_354 - .L_353)
.L_353:
        /*0338*/ 	.word	0x00000008
.L_354:


//--------------------- .nv.info._ZN5flash16flash_fwd_kernelI23Flash_fwd_kernel_traitsILi64ELi128ELi128ELi4ELb0ELb0EN7cutlass6half_tE19Flash_kernel_traitsILi64ELi128ELi128ELi4ES3_EELb0ELb0ELb1ELb0ELb0ELb1ELb0ELb0EEEvNS_16Flash_fwd_paramsE --------------------------
	.section	.nv.info._ZN5flash16flash_fwd_kernelI23Flash_fwd_kernel_traitsILi64ELi128ELi128ELi4ELb0ELb0EN7cutlass6half_tE19Flash_kernel_traitsILi64ELi128ELi128ELi4ES3_EELb0ELb0ELb1ELb0ELb0ELb1ELb0ELb0EEEvNS_16Flash_fwd_paramsE,"",@"SHT_CUDA_INFO"
	.sectionflags	@""
	.align	4


	//----- nvinfo : EIATTR_CUDA_API_VERSION
	.align		4
        /*0000*/ 	.byte	0x04, 0x37
        /*0002*/ 	.short	(.L_356 - .L_355)
.L_355:
        /*0004*/ 	.word	0x00000082


	//----- nvinfo : EIATTR_KPARAM_INFO
	.align		4
.L_356:
        /*0008*/ 	.byte	0x04, 0x17
        /*000a*/ 	.short	(.L_358 - .L_357)
.L_357:
        /*000c*/ 	.word	0x00000000
        /*0010*/ 	.short	0x0000
        /*0012*/ 	.short	0x0000
        /*0014*/ 	.byte	0x00, 0xf0, 0x41, 0x07


	//----- nvinfo : EIATTR_SPARSE_MMA_MASK
	.align		4
.L_358:
        /*0018*/ 	.byte	0x03, 0x50
        /*001a*/ 	.short	0x0000


	//----- nvinfo : EIATTR_MAXREG_COUNT
	.align		4
        /*001c*/ 	.byte	0x03, 0x1b
        /*001e*/ 	.short	0x00ff


	//----- nvinfo : EIATTR_NUM_BARRIERS
	.align		4
        /*0020*/ 	.byte	0x02, 0x4c
        /*0022*/ 	.byte	0x01
	.zero		1


	//----- nvinfo : EIATTR_ANNOTATIONS
	.align		4
        /*0024*/ 	.byte	0x04, 0x55
        /*0026*/ 	.short	(.L_360 - .L_359)


	//   ....[0]....
.L_359:
        /* <DEDUP_REMOVED lines=145> */


	//----- nvinfo : EIATTR_MERCURY_ISA_VERSION
	.align		4
.L_360:
        /*0920*/ 	.byte	0x03, 0x5f
        /*0922*/ 	.short	0x0101


	//----- nvinfo : EIATTR_INT_WARP_WIDE_INSTR_OFFSETS
	.align		4
        /*0924*/ 	.byte	0x04, 0x31
        /*0926*/ 	.short	(.L_362 - .L_361)


	//   ....[0]....
.L_361:
        /*0928*/ 	.word	0x00002cc0


	//   ....[1]....
        /*092c*/ 	.word	0x00002e10


	//   ....[2]....
        /*0930*/ 	.word	0x00002e90


	//   ....[3]....
        /*0934*/ 	.word	0x00003120


	//   ....[4]....
        /*0938*/ 	.word	0x000033b0


	//   ....[5]....
        /*093c*/ 	.word	0x000034c0


	//   ....[6]....
        /*0940*/ 	.word	0x000034e0


	//   ....[7]....
        /*0944*/ 	.word	0x00003700


	//----- nvinfo : EIATTR_COOP_GROUP_MASK_REGIDS
	.align		4
.L_362:
        /*0948*/ 	.byte	0x04, 0x29
        /*094a*/ 	.short	(.L_364 - .L_363)


	//   ....[0]....
.L_363:
        /*094c*/ 	.word	0xffffffff


	//   ....[1]....
        /*0950*/ 	.word	0xffffffff


	//   ....[2]....
        /*0954*/ 	.word	0xffffffff


	//   ....[3]....
        /*0958*/ 	.word	0xffffffff


	//   ....[4]....
        /*095c*/ 	.word	0xffffffff


	//   ....[5]....
        /*0960*/ 	.word	0xffffffff


	//   ....[6]....
        /*0964*/ 	.word	0xffffffff


	//   ....[7]....
        /*0968*/ 	.word	0xffffffff


	//   ....[8]....
        /*096c*/ 	.word	0xffffffff


	//   ....[9]....
        /*0970*/ 	.word	0xffffffff


	//   ....[10]....
        /*0974*/ 	.word	0xffffffff


	//   ....[11]....
        /*0978*/ 	.word	0xffffffff


	//   ....[12]....
        /*097c*/ 	.word	0xffffffff


	//   ....[13]....
        /*0980*/ 	.word	0xffffffff


	//   ....[14]....
        /*0984*/ 	.word	0xffffffff


	//   ....[15]....
        /*0988*/ 	.word	0xffffffff


	//   ....[16]....
        /*098c*/ 	.word	0xffffffff


	//   ....[17]....
        /*0990*/ 	.word	0xffffffff


	//   ....[18]....
        /*0994*/ 	.word	0xffffffff


	//   ....[19]....
        /*0998*/ 	.word	0xffffffff


	//   ....[20]....
        /*099c*/ 	.word	0xffffffff


	//   ....[21]....
        /*09a0*/ 	.word	0xffffffff


	//   ....[22]....
        /*09a4*/ 	.word	0xffffffff


	//   ....[23]....
        /*09a8*/ 	.word	0xffffffff


	//   ....[24]....
        /*09ac*/ 	.word	0xffffffff


	//   ....[25]....
        /*09b0*/ 	.word	0xffffffff


	//   ....[26]....
        /*09b4*/ 	.word	0xffffffff


	//   ....[27]....
        /*09b8*/ 	.word	0xffffffff


	//   ....[28]....
        /*09bc*/ 	.word	0xffffffff


	//   ....[29]....
        /*09c0*/ 	.word	0xffffffff


	//   ....[30]....
        /*09c4*/ 	.word	0xffffffff


	//   ....[31]....
        /*09c8*/ 	.word	0xffffffff


	//----- nvinfo : EIATTR_COOP_GROUP_INSTR_OFFSETS
	.align		4
.L_364:
        /*09cc*/ 	.byte	0x04, 0x28
        /*09ce*/ 	.short	(.L_366 - .L_365)


	//   ....[0]....
.L_365:
        /*09d0*/ 	.word	0x000068e0


	//   ....[1]....
        /*09d4*/ 	.word	0x00006c80


	//   ....[2]....
        /*09d8*/ 	.word	0x00006f50


	//   ....[3]....
        /*09dc*/ 	.word	0x00007050


	//   ....[4]....
        /*09e0*/ 	.word	0x00007140


	//   ....[5]....
        /*09e4*/ 	.word	0x00007150


	//   ....[6]....
        /*09e8*/ 	.word	0x000071f0


	//   ....[7]....
        /*09ec*/ 	.word	0x00007290


	//   ....[8]....
        /*09f0*/ 	.word	0x0000e940


	//   ....[9]....
        /*09f4*/ 	.word	0x0000ea50


	//   ....[10]....
        /*09f8*/ 	.word	0x0000eaf0


	//   ....[11]....
        /*09fc*/ 	.word	0x0000eb80


	//   ....[12]....
        /*0a00*/ 	.word	0x0000ec30


	//   ....[13]....
        /*0a04*/ 	.word	0x0000ec60


	//   ....[14]....
        /*0a08*/ 	.word	0x0000eca0


	//   ....[15]....
        /*0a0c*/ 	.word	0x0000ed40


	//   ....[16]....
        /*0a10*/ 	.word	0x00016580


	//   ....[17]....
        /*0a14*/ 	.word	0x00016700


	//   ....[18]....
        /*0a18*/ 	.word	0x000169c0


	//   ....[19]....
        /*0a1c*/ 	.word	0x00016a30


	//   ....[20]....
        /*0a20*/ 	.word	0x00016ad0


	//   ....[21]....
        /*0a24*/ 	.word	0x00016b70


	//   ....[22]....
        /*0a28*/ 	.word	0x00016c60


	//   ....[23]....
        /*0a2c*/ 	.word	0x00016d20


	//   ....[24]....
        /*0a30*/ 	.word	0x0001b8c0


	//   ....[25]....
        /*0a34*/ 	.word	0x0001b8d0


	//   ....[26]....
        /*0a38*/ 	.word	0x0001b8e0


	//   ....[27]....
        /*0a3c*/ 	.word	0x0001b8f0


	//   ....[28]....
        /*0a40*/ 	.word	0x0001b920


	//   ....[29]....
        /*0a44*/ 	.word	0x0001b940


	//   ....[30]....
        /*0a48*/ 	.word	0x0001b970


	//   ....[31]....
        /*0a4c*/ 	.word	0x0001b990


	//----- nvinfo : EIATTR_EXIT_INSTR_OFFSETS
	.align		4
.L_366:
        /*0a50*/ 	.byte	0x04, 0x1c
        /*0a52*/ 	.short	(.L_368 - .L_367)


	//   ....[0]....
.L_367:
        /*0a54*/ 	.word	0x000004b0


	//   ....[1]....
        /*0a58*/ 	.word	0x00001830


	//   ....[2]....
        /*0a5c*/ 	.word	0x000018c0


	//   ....[3]....
        /*0a60*/ 	.word	0x0001d5a0


	//   ....[4]....
        /*0a64*/ 	.word	0x0001d680


	//----- nvinfo : EIATTR_CRS_STACK_SIZE
	.align		4
.L_368:
        /*0a68*/ 	.byte	0x04, 0x1e
        /*0a6a*/ 	.short	(.L_370 - .L_369)
.L_369:
        /*0a6c*/ 	.word	0x00000000


	//----- nvinfo : EIATTR_CBANK_PARAM_SIZE
	.align		4
.L_370:
        /*0a70*/ 	.byte	0x03, 0x19
        /*0a72*/ 	.short	0x01d0


	//----- nvinfo : EIATTR_PARAM_CBANK
	.align		4
        /*0a74*/ 	.byte	0x04, 0x0a
        /*0a76*/ 	.short	(.L_372 - .L_371)
	.align		4
.L_371:
        /*0a78*/ 	.word	index@(.nv.constant0._ZN5flash16flash_fwd_kernelI23Flash_fwd_kernel_traitsILi64ELi128ELi128ELi4ELb0ELb0EN7cutlass6half_tE19Flash_kernel_traitsILi64ELi128ELi128ELi4ES3_EELb0ELb0ELb1ELb0ELb0ELb1ELb0ELb0EEEvNS_16Flash_fwd_paramsE)
        /*0a7c*/ 	.short	0x0210
        /*0a7e*/ 	.short	0x01d0


	//----- nvinfo : EIATTR_SW_WAR
	.align		4
.L_372:
        /*0a80*/ 	.byte	0x04, 0x36
        /*0a82*/ 	.short	(.L_374 - .L_373)
.L_373:
        /*0a84*/ 	.word	0x00000008
.L_374:


//--------------------- .nv.info._ZN5flash16flash_fwd_kernelI23Flash_fwd_kernel_traitsILi64ELi128ELi128ELi4ELb0ELb0EN7cutlass6half_tE19Flash_kernel_traitsILi64ELi128ELi128ELi4ES3_EELb0ELb0ELb1ELb0ELb0ELb1ELb1ELb0EEEvNS_16Flash_fwd_paramsE --------------------------
	.section	.nv.info._ZN5flash16flash_fwd_kernelI23Flash_fwd_kernel_traitsILi64ELi128ELi128ELi4ELb0ELb0EN7cutlass6half_tE19Flash_kernel_traitsILi64ELi128ELi128ELi4ES3_EELb0ELb0ELb1ELb0ELb0ELb1ELb1ELb0EEEvNS_16Flash_fwd_paramsE,"",@"SHT_CUDA_INFO"
	.sectionflags	@""
	.align	4


	//----- nvinfo : EIATTR_CUDA_API_VERSION
	.align		4
        /*0000*/ 	.byte	0x04, 0x37
        /*0002*/ 	.short	(.L_376 - .L_375)
.L_375:
        /*0004*/ 	.word	0x00000082


	//----- nvinfo : EIATTR_KPARAM_INFO
	.align		4
.L_376:
        /*0008*/ 	.byte	0x04, 0x17
        /*000a*/ 	.short	(.L_378 - .L_377)
.L_377:
        /*000c*/ 	.word	0x00000000
        /*0010*/ 	.short	0x0000
        /*0012*/ 	.short	0x0000
        /*0014*/ 	.byte	0x00, 0xf0, 0x41, 0x07


	//----- nvinfo : EIATTR_SPARSE_MMA_MASK
	.align		4
.L_378:
        /*0018*/ 	.byte	0x03, 0x50
        /*001a*/ 	.short	0x0000


	//----- nvinfo : EIATTR_MAXREG_COUNT
	.align		4
        /*001c*/ 	.byte	0x03, 0x1b
        /*001e*/ 	.short	0x00ff


	//----- nvinfo : EIATTR_NUM_BARRIERS
	.align		4
        /*0020*/ 	.byte	0x02, 0x4c
        /*0022*/ 	.byte	0x01
	.zero		1


	//----- nvinfo : EIATTR_ANNOTATIONS
	.align		4
        /*0024*/ 	.byte	0x04, 0x55
        /*0026*/ 	.short	(.L_380 - .L_379)


	//   ....[0]....
.L_379:
        /* <DEDUP_REMOVED lines=124> */


	//----- nvinfo : EIATTR_MERCURY_ISA_VERSION
	.align		4
.L_380:
        /*07d0*/ 	.byte	0x03, 0x5f
        /*07d2*/ 	.short	0x0101


	//----- nvinfo : EIATTR_INT_WARP_WIDE_INSTR_OFFSETS
	.align		4
        /*07d4*/ 	.byte	0x04, 0x31
        /*07d6*/ 	.short	(.L_382 - .L_381)


	//   ....[0]....
.L_381:
        /*07d8*/ 	.word	0x00002cd0


	//   ....[1]....
        /*07dc*/ 	.word	0x00002e20


	//   ....[2]....
        /*07e0*/ 	.word	0x00002ea0


	//   ....[3]....
        /*07e4*/ 	.word	0x00003130


	//   ....[4]....
        /*07e8*/ 	.word	0x000033b0


	//   ....[5]....
        /*07ec*/ 	.word	0x000034c0


	//   ....[6]....
        /*07f0*/ 	.word	0x000034e0


	//   ....[7]....
        /*07f4*/ 	.word	0x00003700


	//----- nvinfo : EIATTR_COOP_GROUP_MASK_REGIDS
	.align		4
.L_382:
        /*07f8*/ 	.byte	0x04, 0x29
        /*07fa*/ 	.short	(.L_384 - .L_383)


	//   ....[0]....
.L_383:
        /*07fc*/ 	.word	0xffffffff


	//   ....[1]....
        /*0800*/ 	.word	0xffffffff


	//   ....[2]....
        /*0804*/ 	.word	0xffffffff


	//   ....[3]....
        /*0808*/ 	.word	0xffffffff


	//   ....[4]....
        /*080c*/ 	.word	0xffffffff


	//   ....[5]....
        /*0810*/ 	.word	0xffffffff


	//   ....[6]....
        /*0814*/ 	.word	0xffffffff


	//   ....[7]....
        /*0818*/ 	.word	0xffffffff


	//   ....[8]....
        /*081c*/ 	.word	0xffffffff


	//   ....[9]....
        /*0820*/ 	.word	0xffffffff


	//   ....[10]....
        /*0824*/ 	.word	0xffffffff


	//   ....[11]....
        /*0828*/ 	.word	0xffffffff


	//   ....[12]....
        /*082c*/ 	.word	0xffffffff


	//   ....[13]....
        /*0830*/ 	.word	0xffffffff


	//   ....[14]....
        /*0834*/ 	.word	0xffffffff


	//   ....[15]....
        /*0838*/ 	.word	0xffffffff


	//   ....[16]....
        /*083c*/ 	.word	0xffffffff


	//   ....[17]....
        /*0840*/ 	.word	0xffffffff


	//   ....[18]....
        /*0844*/ 	.word	0xffffffff


	//   ....[19]....
        /*0848*/ 	.word	0xffffffff


	//   ....[20]....
        /*084c*/ 	.word	0xffffffff


	//   ....[21]....
        /*0850*/ 	.word	0xffffffff


	//   ....[22]....
        /*0854*/ 	.word	0xffffffff


	//   ....[23]....
        /*0858*/ 	.word	0xffffffff


	//   ....[24]....
        /*085c*/ 	.word	0xffffffff


	//   ....[25]....
        /*0860*/ 	.word	0xffffffff


	//   ....[26]....
        /*0864*/ 	.word	0xffffffff


	//   ....[27]....
        /*0868*/ 	.word	0xffffffff


	//   ....[28]....
        /*086c*/ 	.word	0xffffffff


	//   ....[29]....
        /*0870*/ 	.word	0xffffffff


	//   ....[30]....
        /*0874*/ 	.word	0xffffffff


	//   ....[31]....
        /*0878*/ 	.word	0xffffffff


	//----- nvinfo : EIATTR_COOP_GROUP_INSTR_OFFSETS
	.align		4
.L_384:
        /*087c*/ 	.byte	0x04, 0x28
        /*087e*/ 	.short	(.L_386 - .L_385)


	//   ....[0]....
.L_385:
        /*0880*/ 	.word	0x000075c0


	//   ....[1]....
        /*0884*/ 	.word	0x00007720


	//   ....[2]....
        /*0888*/ 	.word	0x00007e40


	//   ....[3]....
        /*088c*/ 	.word	0x00007f00


	//   ....[4]....
        /*0890*/ 	.word	0x00007fa0


	//   ....[5]....
        /*0894*/ 	.word	0x00008090


	//   ....[6]....
        /*0898*/ 	.word	0x000080a0


	//   ....[7]....
        /*089c*/ 	.word	0x00008140


	//   ....[8]....
        /*08a0*/ 	.word	0x0000fa00


	//   ....[9]....
        /*08a4*/ 	.word	0x0000fb70


	//   ....[10]....
        /*08a8*/ 	.word	0x0000fd10


	//   ....[11]....
        /*08ac*/ 	.word	0x0000ff80


	//   ....[12]....
        /*08b0*/ 	.word	0x0000ffc0


	//   ....[13]....
        /*08b4*/ 	.word	0x00010090


	//   ....[14]....
        /*08b8*/ 	.word	0x000100a0


	//   ....[15]....
        /*08bc*/ 	.word	0x00010150


	//   ....[16]....
        /*08c0*/ 	.word	0x00018630


	//   ....[17]....
        /*08c4*/ 	.word	0x000186b0


	//   ....[18]....
        /*08c8*/ 	.word	0x00018a60


	//   ....[19]....
        /*08cc*/ 	.word	0x00018a80


	//   ....[20]....
        /*08d0*/ 	.word	0x00018b00


	//   ....[21]....
        /*08d4*/ 	.word	0x00018ba0


	//   ....[22]....
        /*08d8*/ 	.word	0x00018c70


	//   ....[23]....
        /*08dc*/ 	.word	0x00018cc0


	//   ....[24]....
        /*08e0*/ 	.word	0x0001cb40


	//   ....[25]....
        /*08e4*/ 	.word	0x0001cb50


	//   ....[26]....
        /*08e8*/ 	.word	0x0001cb60


	//   ....[27]....
        /*08ec*/ 	.word	0x0001cb70


	//   ....[28]....
        /*08f0*/ 	.word	0x0001cba0


	//   ....[29]....
        /*08f4*/ 	.word	0x0001cbc0


	//   ....[30]....
        /*08f8*/ 	.word	0x0001cbf0


	//   ....[31]....
        /*08fc*/ 	.word	0x0001cc10


	//----- nvinfo : EIATTR_EXIT_INSTR_OFFSETS
	.align		4
.L_386:
        /*0900*/ 	.byte	0x04, 0x1c
        /*0902*/ 	.short	(.L_388 - .L_387)


	//   ....[0]....
.L_387:
        /*0904*/ 	.word	0x000004b0


	//   ....[1]....
        /*0908*/ 	.word	0x00001830


	//   ....[2]....
        /*090c*/ 	.word	0x000018c0


	//   ....[3]....
        /*0910*/ 	.word	0x0001e820


	//   ....[4]....
        /*0914*/ 	.word	0x0001e900


	//----- nvinfo : EIATTR_CRS_STACK_SIZE
	.align		4
.L_388:
        /*0918*/ 	.byte	0x04, 0x1e
        /*091a*/ 	.short	(.L_390 - .L_389)
.L_389:
        /*091c*/ 	.word	0x00000000


	//----- nvinfo : EIATTR_CBANK_PARAM_SIZE
	.align		4
.L_390:
        /*0920*/ 	.byte	0x03, 0x19
        /*0922*/ 	.short	0x01d0


	//----- nvinfo : EIATTR_PARAM_CBANK
	.align		4
        /*0924*/ 	.byte	0x04, 0x0a
        /*0926*/ 	.short	(.L_392 - .L_391)
	.align		4
.L_391:
        /*0928*/ 	.word	index@(.nv.constant0._ZN5flash16flash_fwd_kernelI23Flash_fwd_kernel_traitsILi64ELi128ELi128ELi4ELb0ELb0EN7cutlass6half_tE19Flash_kernel_traitsILi64ELi128ELi128ELi4ES3_EELb0ELb0ELb1ELb0ELb0ELb1ELb1ELb0EEEvNS_16Flash_fwd_paramsE)
        /*092c*/ 	.short	0x0210
        /*092e*/ 	.short	0x01d0


	//----- nvinfo : EIATTR_SW_WAR
	.align		4
.L_392:
        /*0930*/ 	.byte	0x04, 0x36
        /*0932*/ 	.short	(.L_394 - .L_393)
.L_393:
        /*0934*/ 	.word	0x00000008
.L_394:


//--------------------- .nv.info._ZN5flash16flash_fwd_kernelI23Flash_fwd_kernel_traitsILi64ELi128ELi128ELi4ELb0ELb0EN7cutlass6half_tE19Flash_kernel_traitsILi64ELi128ELi128ELi4ES3_EELb0ELb0ELb1ELb0ELb0ELb0ELb0ELb0EEEvNS_16Flash_fwd_paramsE --------------------------
	.section	.nv.info._ZN5flash16flash_fwd_kernelI23Flash_fwd_kernel_traitsILi64ELi128ELi128ELi4ELb0ELb0EN7cutlass6half_tE19Flash_kernel_traitsILi64ELi128ELi128ELi4ES3_EELb0ELb0ELb1ELb0ELb0ELb0ELb0ELb0EEEvNS_16Flash_fwd_paramsE,"",@"SHT_CUDA_INFO"
	.sectionflags	@""
	.align	4


	//----- nvinfo : EIATTR_CUDA_API_VERSION
	.align		4
        /*0000*/ 	.byte	0x04, 0x37
        /*0002*/ 	.short	(.L_396 - .L_395)
.L_395:
        /*0004*/ 	.word	0x00000082


	//----- nvinfo : EIATTR_KPARAM_INFO
	.align		4
.L_396:
        /*0008*/ 	.byte	0x04, 0x17
        /*000a*/ 	.short	(.L_398 - .L_397)
.L_397:
        /*000c*/ 	.word	0x00000000
        /*0010*/ 	.short	0x0000
        /*0012*/ 	.short	0x0000
        /*0014*/ 	.byte	0x00, 0xf0, 0x41, 0x07


	//----- nvinfo : EIATTR_SPARSE_MMA_MASK
	.align		4
.L_398:
        /*0018*/ 	.byte	0x03, 0x50
        /*001a*/ 	.short	0x0000


	//----- nvinfo : EIATTR_MAXREG_COUNT
	.align		4
        /*001c*/ 	.byte	0x03, 0x1b
        /*001e*/ 	.short	0x00ff


	//----- nvinfo : EIATTR_NUM_BARRIERS
	.align		4
        /*0020*/ 	.byte	0x02, 0x4c
        /*0022*/ 	.byte	0x01
	.zero		1


	//----- nvinfo : EIATTR_ANNOTATIONS
	.align		4
        /*0024*/ 	.byte	0x04, 0x55
        /*0026*/ 	.short	(.L_400 - .L_399)


	//   ....[0]....
.L_399:
        /* <DEDUP_REMOVED lines=164> */


	//----- nvinfo : EIATTR_MERCURY_ISA_VERSION
	.align		4
.L_400:
        /*0a50*/ 	.byte	0x03, 0x5f
        /*0a52*/ 	.short	0x0101


	//----- nvinfo : EIATTR_INT_WARP_WIDE_INSTR_OFFSETS
	.align		4
        /*0a54*/ 	.byte	0x04, 0x31
        /*0a56*/ 	.short	(.L_402 - .L_401)


	//   ....[0]....
.L_401:
        /*0a58*/ 	.word	0x000077c0


	//   ....[1]....
        /*0a5c*/ 	.word	0x0000be80


	//----- nvinfo : EIATTR_COOP_GROUP_MASK_REGIDS
	.align		4
.L_402:
        /*0a60*/ 	.byte	0x04, 0x29
        /*0a62*/ 	.short	(.L_404 - .L_403)


	//   ....[0]....
.L_403:
        /*0a64*/ 	.word	0xffffffff


	//   ....[1]....
        /*0a68*/ 	.word	0xffffffff


	//   ....[2]....
        /*0a6c*/ 	.word	0xffffffff


	//   ....[3]....
        /*0a70*/ 	.word	0xffffffff


	//   ....[4]....
        /*0a74*/ 	.word	0xffffffff


	//   ....[5]....
        /*0a78*/ 	.word	0xffffffff


	//   ....[6]....
        /*0a7c*/ 	.word	0xffffffff


	//   ....[7]....
        /*0a80*/ 	.word	0xffffffff


	//   ....[8]....
        /*0a84*/ 	.word	0xffffffff


	//   ....[9]....
        /*0a88*/ 	.word	0xffffffff


	//   ....[10]....
        /*0a8c*/ 	.word	0xffffffff


	//   ....[11]....
        /*0a90*/ 	.word	0xffffffff


	//   ....[12]....
        /*0a94*/ 	.word	0xffffffff


	//   ....[13]....
        /*0a98*/ 	.word	0xffffffff


	//   ....[14]....
        /*0a9c*/ 	.word	0xffffffff


	//   ....[15]....
        /*0aa0*/ 	.word	0xffffffff


	//   ....[16]....
        /*0aa4*/ 	.word	0xffffffff


	//   ....[17]....
        /*0aa8*/ 	.word	0xffffffff


	//   ....[18]....
        /*0aac*/ 	.word	0xffffffff


	//   ....[19]....
        /*0ab0*/ 	.word	0xffffffff


	//   ....[20]....
        /*0ab4*/ 	.word	0xffffffff


	//   ....[21]....
        /*0ab8*/ 	.word	0xffffffff


	//   ....[22]....
        /*0abc*/ 	.word	0xffffffff


	//   ....[23]....
        /*0ac0*/ 	.word	0xffffffff


	//   ....[24]....
        /*0ac4*/ 	.word	0xffffffff


	//   ....[25]....
        /*0ac8*/ 	.word	0xffffffff


	//   ....[26]....
        /*0acc*/ 	.word	0xffffffff


	//   ....[27]....
        /*0ad0*/ 	.word	0xffffffff


	//   ....[28]....
        /*0ad4*/ 	.word	0xffffffff


	//   ....[29]....
        /*0ad8*/ 	.word	0xffffffff


	//   ....[30]....
        /*0adc*/ 	.word	0xffffffff


	//   ....[31]....
        /*0ae0*/ 	.word	0xffffffff


	//----- nvinfo : EIATTR_COOP_GROUP_INSTR_OFFSETS
	.align		4
.L_404:
        /*0ae4*/ 	.byte	0x04, 0x28
        /*0ae6*/ 	.short	(.L_406 - .L_405)


	//   ....[0]....
.L_405:
        /*0ae8*/ 	.word	0x000082a0


	//   ....[1]....
        /*0aec*/ 	.word	0x000083f0


	//   ....[2]....
        /*0af0*/ 	.word	0x00008550


	//   ....[3]....
        /*0af4*/ 	.word	0x000086b0


	//   ....[4]....
        /*0af8*/ 	.word	0x00008730


	//   ....[5]....
        /*0afc*/ 	.word	0x000088a0


	//   ....[6]....
        /*0b00*/ 	.word	0x000088d0


	//   ....[7]....
        /*0b04*/ 	.word	0x00008970


	//   ....[8]....
        /*0b08*/ 	.word	0x00010970


	//   ....[9]....
        /*0b0c*/ 	.word	0x00010ac0


	//   ....[10]....
        /*0b10*/ 	.word	0x00010b10


	//   ....[11]....
        /*0b14*/ 	.word	0x00010b50


	//   ....[12]....
        /*0b18*/ 	.word	0x00010b90


	//   ....[13]....
        /*0b1c*/ 	.word	0x00010c30


	//   ....[14]....
        /*0b20*/ 	.word	0x00010c60


	//   ....[15]....
        /*0b24*/ 	.word	0x00010d00


	//   ....[16]....
        /*0b28*/ 	.word	0x00018530


	//   ....[17]....
        /*0b2c*/ 	.word	0x00018610


	//   ....[18]....
        /*0b30*/ 	.word	0x000186d0


	//   ....[19]....
        /*0b34*/ 	.word	0x00018730


	//   ....[20]....
        /*0b38*/ 	.word	0x000187b0


	//   ....[21]....
        /*0b3c*/ 	.word	0x00018870


	//   ....[22]....
        /*0b40*/ 	.word	0x000188e0


	//   ....[23]....
        /*0b44*/ 	.word	0x00018ad0


	//   ....[24]....
        /*0b48*/ 	.word	0x0001c9f0


	//   ....[25]....
        /*0b4c*/ 	.word	0x0001ca00


	//   ....[26]....
        /*0b50*/ 	.word	0x0001ca10


	//   ....[27]....
        /*0b54*/ 	.word	0x0001ca20


	//   ....[28]....
        /*0b58*/ 	.word	0x0001ca80


	//   ....[29]....
        /*0b5c*/ 	.word	0x0001caf0


	//   ....[30]....
        /*0b60*/ 	.word	0x0001cb20


	//   ....[31]....
        /*0b64*/ 	.word	0x0001cb60


	//----- nvinfo : EIATTR_EXIT_INSTR_OFFSETS
	.align		4
.L_406:
        /*0b68*/ 	.byte	0x04, 0x1c
        /*0b6a*/ 	.short	(.L_408 - .L_407)


	//   ....[0]....
.L_407:
        /*0b6c*/ 	.word	0x000004b0


	//   ....[1]....
        /*0b70*/ 	.word	0x00001970


	//   ....[2]....
        /*0b74*/ 	.word	0x00001a00


	//   ....[3]....
        /*0b78*/ 	.word	0x0001e710


	//   ....[4]....
        /*0b7c*/ 	.word	0x0001e7f0


	//----- nvinfo : EIATTR_CRS_STACK_SIZE
	.align		4
.L_408:
        /*0b80*/ 	.byte	0x04, 0x1e
        /*0b82*/ 	.short	(.L_410 - .L_409)
.L_409:
        /*0b84*/ 	.word	0x00000000


	//----- nvinfo : EIATTR_CBANK_PARAM_SIZE
	.align		4
.L_410:
        /*0b88*/ 	.byte	0x03, 0x19
        /*0b8a*/ 	.short	0x01d0


	//----- nvinfo : EIATTR_PARAM_CBANK
	.align		4
        /*0b8c*/ 	.byte	0x04, 0x0a
        /*0b8e*/ 	.short	(.L_412 - .L_411)
	.align		4
.L_411:
        /*0b90*/ 	.word	index@(.nv.constant0._ZN5flash16flash_fwd_kernelI23Flash_fwd_kernel_traitsILi64ELi128ELi128ELi4ELb0ELb0EN7cutlass6half_tE19Flash_kernel_traitsILi64ELi128ELi128ELi4ES3_EELb0ELb0ELb1ELb0ELb0ELb0ELb0ELb0EEEvNS_16Flash_fwd_paramsE)
        /*0b94*/ 	.short	0x0210
        /*0b96*/ 	.short	0x01d0


	//----- nvinfo : EIATTR_SW_WAR
	.align		4
.L_412:
        /*0b98*/ 	.byte	0x04, 0x36
        /*0b9a*/ 	.short	(.L_414 - .L_413)
.L_413:
        /*0b9c*/ 	.word	0x00000008
.L_414:


//--------------------- .nv.info._ZN5flash16flash_fwd_kernelI23Flash_fwd_kernel_traitsILi64ELi128ELi128ELi4ELb0ELb0EN7cutlass6half_tE19Flash_kernel_traitsILi64ELi128ELi128ELi4ES3_EELb0ELb0ELb1ELb0ELb0ELb0ELb1ELb0EEEvNS_16Flash_fwd_paramsE --------------------------
	.section	.nv.info._ZN5flash16flash_fwd_kernelI23Flash_fwd_kernel_traitsILi64ELi128ELi128ELi4ELb0ELb0EN7cutlass6half_tE19Flash_kernel_traitsILi64ELi128ELi128ELi4ES3_EELb0ELb0ELb1ELb0ELb0ELb0ELb1ELb0EEEvNS_16Flash_fwd_paramsE,"",@"SHT_CUDA_INFO"
	.sectionflags	@""
	.align	4


	//----- nvinfo : EIATTR_CUDA_API_VERSION
	.align		4
        /*0000*/ 	.byte	0x04, 0x37
        /*0002*/ 	.short	(.L_416 - .L_415)
.L_415:
        /*0004*/ 	.word	0x00000082


	//----- nvinfo : EIATTR_KPARAM_INFO
	.align		4
.L_416:
        /*0008*/ 	.byte	0x04, 0x17
        /*000a*/ 	.short	(.L_418 - .L_417)
.L_417:
        /*000c*/ 	.word	0x00000000
        /*0010*/ 	.short	0x0000
        /*0012*/ 	.short	0x0000
        /*0014*/ 	.byte	0x00, 0xf0, 0x41, 0x07


	//----- nvinfo : EIATTR_SPARSE_MMA_MASK
	.align		4
.L_418:
        /*0018*/ 	.byte	0x03, 0x50
        /*001a*/ 	.short	0x0000


	//----- nvinfo : EIATTR_MAXREG_COUNT
	.align		4
        /*001c*/ 	.byte	0x03, 0x1b
        /*001e*/ 	.short	0x00ff


	//----- nvinfo : EIATTR_NUM_BARRIERS
	.align		4
        /*0020*/ 	.byte	0x02, 0x4c
        /*0022*/ 	.byte	0x01
	.zero		1


	//----- nvinfo : EIATTR_ANNOTATIONS
	.align		4
        /*0024*/ 	.byte	0x04, 0x55
        /*0026*/ 	.short	(.L_420 - .L_419)


	//   ....[0]....
.L_419:
        /* <DEDUP_REMOVED lines=137> */


	//----- nvinfo : EIATTR_MERCURY_ISA_VERSION
	.align		4
.L_420:
        /*08a8*/ 	.byte	0x03, 0x5f
        /*08aa*/ 	.short	0x0101


	//----- nvinfo : EIATTR_INT_WARP_WIDE_INSTR_OFFSETS
	.align		4
        /*08ac*/ 	.byte	0x04, 0x31
        /*08ae*/ 	.short	(.L_422 - .L_421)


	//   ....[0]....
.L_421:
        /*08b0*/ 	.word	0x000088a0


	//   ....[1]....
        /*08b4*/ 	.word	0x0000ce70


	//----- nvinfo : EIATTR_COOP_GROUP_MASK_REGIDS
	.align		4
.L_422:
        /*08b8*/ 	.byte	0x04, 0x29
        /*08ba*/ 	.short	(.L_424 - .L_423)


	//   ....[0]....
.L_423:
        /*08bc*/ 	.word	0xffffffff


	//   ....[1]....
        /*08c0*/ 	.word	0xffffffff


	//   ....[2]....
        /*08c4*/ 	.word	0xffffffff


	//   ....[3]....
        /*08c8*/ 	.word	0xffffffff


	//   ....[4]....
        /*08cc*/ 	.word	0xffffffff


	//   ....[5]....
        /*08d0*/ 	.word	0xffffffff


	//   ....[6]....
        /*08d4*/ 	.word	0xffffffff


	//   ....[7]....
        /*08d8*/ 	.word	0xffffffff


	//   ....[8]....
        /*08dc*/ 	.word	0xffffffff


	//   ....[9]....
        /*08e0*/ 	.word	0xffffffff


	//   ....[10]....
        /*08e4*/ 	.word	0xffffffff


	//   ....[11]....
        /*08e8*/ 	.word	0xffffffff


	//   ....[12]....
        /*08ec*/ 	.word	0xffffffff


	//   ....[13]....
        /*08f0*/ 	.word	0xffffffff


	//   ....[14]....
        /*08f4*/ 	.word	0xffffffff


	//   ....[15]....
        /*08f8*/ 	.word	0xffffffff


	//   ....[16]....
        /*08fc*/ 	.word	0xffffffff


	//   ....[17]....
        /*0900*/ 	.word	0xffffffff


	//   ....[18]....
        /*0904*/ 	.word	0xffffffff


	//   ....[19]....
        /*0908*/ 	.word	0xffffffff


	//   ....[20]....
        /*090c*/ 	.word	0xffffffff


	//   ....[21]....
        /*0910*/ 	.word	0xffffffff


	//   ....[22]....
        /*0914*/ 	.word	0xffffffff


	//   ....[23]....
        /*0918*/ 	.word	0xffffffff


	//   ....[24]....
        /*091c*/ 	.word	0xffffffff


	//   ....[25]....
        /*0920*/ 	.word	0xffffffff


	//   ....[26]....
        /*0924*/ 	.word	0xffffffff


	//   ....[27]....
        /*0928*/ 	.word	0xffffffff


	//   ....[28]....
        /*092c*/ 	.word	0xffffffff


	//   ....[29]....
        /*0930*/ 	.word	0xffffffff


	//   ....[30]....
        /*0934*/ 	.word	0xffffffff


	//   ....[31]....
        /*0938*/ 	.word	0xffffffff


	//----- nvinfo : EIATTR_COOP_GROUP_INSTR_OFFSETS
	.align		4
.L_424:
        /*093c*/ 	.byte	0x04, 0x28
        /*093e*/ 	.short	(.L_426 - .L_425)


	//   ....[0]....
.L_425:
        /*0940*/ 	.word	0x00009370


	//   ....[1]....
        /*0944*/ 	.word	0x000094d0


	//   ....[2]....
        /*0948*/ 	.word	0x00009620


	//   ....[3]....
        /*094c*/ 	.word	0x00009780


	//   ....[4]....
        /*0950*/ 	.word	0x00009800


	//   ....[5]....
        /*0954*/ 	.word	0x00009970


	//   ....[6]....
        /*0958*/ 	.word	0x000099a0


	//   ....[7]....
        /*095c*/ 	.word	0x00009b90


	//   ....[8]....
        /*0960*/ 	.word	0x00012a90


	//   ....[9]....
        /*0964*/ 	.word	0x00012be0


	//   ....[10]....
        /*0968*/ 	.word	0x00012c20


	//   ....[11]....
        /*096c*/ 	.word	0x00012c80


	//   ....[12]....
        /*0970*/ 	.word	0x00012d00


	//   ....[13]....
        /*0974*/ 	.word	0x00012d40


	//   ....[14]....
        /*0978*/ 	.word	0x00012d60


	//   ....[15]....
        /*097c*/ 	.word	0x00012df0


	//   ....[16]....
        /*0980*/ 	.word	0x0001b720


	//   ....[17]....
        /*0984*/ 	.word	0x0001b880


	//   ....[18]....
        /*0988*/ 	.word	0x0001b8b0


	//   ....[19]....
        /*098c*/ 	.word	0x0001b930


	//   ....[20]....
        /*0990*/ 	.word	0x0001b9c0


	//   ....[21]....
        /*0994*/ 	.word	0x0001b9e0


	//   ....[22]....
        /*0998*/ 	.word	0x0001b9f0


	//   ....[23]....
        /*099c*/ 	.word	0x0001bde0


	//   ....[24]....
        /*09a0*/ 	.word	0x0001fb10


	//   ....[25]....
        /*09a4*/ 	.word	0x0001fb20


	//   ....[26]....
        /*09a8*/ 	.word	0x0001fb30


	//   ....[27]....
        /*09ac*/ 	.word	0x0001fb40


	//   ....[28]....
        /*09b0*/ 	.word	0x0001fba0


	//   ....[29]....
        /*09b4*/ 	.word	0x0001fc10


	//   ....[30]....
        /*09b8*/ 	.word	0x0001fc40


	//   ....[31]....
        /*09bc*/ 	.word	0x0001fc80


	//----- nvinfo : EIATTR_EXIT_INSTR_OFFSETS
	.align		4
.L_426:
        /*09c0*/ 	.byte	0x04, 0x1c
        /*09c2*/ 	.short	(.L_428 - .L_427)


	//   ....[0]....
.L_427:
        /*09c4*/ 	.word	0x000004b0


	//   ....[1]....
        /*09c8*/ 	.word	0x00001970


	//   ....[2]....
        /*09cc*/ 	.word	0x00001a00


	//   ....[3]....
        /*09d0*/ 	.word	0x00021830


	//   ....[4]....
        /*09d4*/ 	.word	0x00021910


	//----- nvinfo : EIATTR_CRS_STACK_SIZE
	.align		4
.L_428:
        /*09d8*/ 	.byte	0x04, 0x1e
        /*09da*/ 	.short	(.L_430 - .L_429)
.L_429:
        /*09dc*/ 	.word	0x00000000


	//----- nvinfo : EIATTR_CBANK_PARAM_SIZE
	.align		4
.L_430:
        /*09e0*/ 	.byte	0x03, 0x19
        /*09e2*/ 	.short	0x01d0


	//----- nvinfo : EIATTR_PARAM_CBANK
	.align		4
        /*09e4*/ 	.byte	0x04, 0x0a
        /*09e6*/ 	.short	(.L_432 - .L_431)
	.align		4
.L_431:
        /*09e8*/ 	.word	index@(.nv.constant0._ZN5flash16flash_fwd_kernelI23Flash_fwd_kernel_traitsILi64ELi128ELi128ELi4ELb0ELb0EN7cutlass6half_tE19Flash_kernel_traitsILi64ELi128ELi128ELi4ES3_EELb0ELb0ELb1ELb0ELb0ELb0ELb1ELb0EEEvNS_16Flash_fwd_paramsE)
        /*09ec*/ 	.short	0x0210
        /*09ee*/ 	.short	0x01d0


	//----- nvinfo : EIATTR_SW_WAR
	.align		4
.L_432:
        /*09f0*/ 	.byte	0x04, 0x36
        /*09f2*/ 	.short	(.L_434 - .L_433)
.L_433:
        /*09f4*/ 	.word	0x00000008
.L_434:


//--------------------- .nv.info._ZN5flash16flash_fwd_kernelI23Flash_fwd_kernel_traitsILi64ELi128ELi128ELi4ELb0ELb0EN7cutlass6half_tE19Flash_kernel_traitsILi64ELi128ELi128ELi4ES3_EELb0ELb0ELb1ELb1ELb0ELb0ELb0ELb0EEEvNS_16Flash_fwd_paramsE --------------------------
	.section	.nv.info._ZN5flash16flash_fwd_kernelI23Flash_fwd_kernel_traitsILi64ELi128ELi128ELi4ELb0ELb0EN7cutlass6half_tE19Flash_kernel_traitsILi64ELi128ELi128ELi4ES3_EELb0ELb0ELb1ELb1ELb0ELb0ELb0ELb0EEEvNS_16Flash_fwd_paramsE,"",@"SHT_CUDA_INFO"
	.sectionflags	@""
	.align	4


	//----- nvinfo : EIATTR_CUDA_API_VERSION
	.align		4
        /*0000*/ 	.byte	0x04, 0x37
        /*0002*/ 	.short	(.L_436 - .L_435)
.L_435:
        /*0004*/ 	.word	0x00000082


	//----- nvinfo : EIATTR_KPARAM_INFO
	.align		4
.L_436:
        /*0008*/ 	.byte	0x04, 0x17
        /*000a*/ 	.short	(.L_438 - .L_437)
.L_437:
        /*000c*/ 	.word	0x00000000
        /*0010*/ 	.short	0x0000
        /*0012*/ 	.short	0x0000
        /*0014*/ 	.byte	0x00, 0xf0, 0x41, 0x07


	//----- nvinfo : EIATTR_SPARSE_MMA_MASK
	.align		4
.L_438:
        /*0018*/ 	.byte	0x03, 0x50
        /*001a*/ 	.short	0x0000


	//----- nvinfo : EIATTR_MAXREG_COUNT
	.align		4
        /*001c*/ 	.byte	0x03, 0x1b
        /*001e*/ 	.short	0x00ff


	//----- nvinfo : EIATTR_NUM_BARRIERS
	.align		4
        /*0020*/ 	.byte	0x02, 0x4c
        /*0022*/ 	.byte	0x01
	.zero		1


	//----- nvinfo : EIATTR_ANNOTATIONS
	.align		4
        /*0024*/ 	.byte	0x04, 0x55
        /*0026*/ 	.short	(.L_440 - .L_439)


	//   ....[0]....
.L_439:
        /* <DEDUP_REMOVED lines=133> */


	//----- nvinfo : EIATTR_MERCURY_ISA_VERSION
	.align		4
.L_440:
        /*0868*/ 	.byte	0x03, 0x5f
        /*086a*/ 	.short	0x0101


	//----- nvinfo : EIATTR_INT_WARP_WIDE_INSTR_OFFSETS
	.align		4
        /*086c*/ 	.byte	0x04, 0x31
        /*086e*/ 	.short	(.L_442 - .L_441)


	//   ....[0]....
.L_441:
        /*0870*/ 	.word	0x0000a090


	//   ....[1]....
        /*0874*/ 	.word	0x0000ead0


	//----- nvinfo : EIATTR_COOP_GROUP_MASK_REGIDS
	.align		4
.L_442:
        /*0878*/ 	.byte	0x04, 0x29
        /*087a*/ 	.short	(.L_444 - .L_443)


	//   ....[0]....
.L_443:
        /*087c*/ 	.word	0xffffffff


	//   ....[1]....
        /*0880*/ 	.word	0xffffffff


	//   ....[2]....
        /*0884*/ 	.word	0xffffffff


	//   ....[3]....
        /*0888*/ 	.word	0xffffffff


	//   ....[4]....
        /*088c*/ 	.word	0xffffffff


	//   ....[5]....
        /*0890*/ 	.word	0xffffffff


	//   ....[6]....
        /*0894*/ 	.word	0xffffffff


	//   ....[7]....
        /*0898*/ 	.word	0xffffffff


	//   ....[8]....
        /*089c*/ 	.word	0xffffffff


	//   ....[9]....
        /*08a0*/ 	.word	0xffffffff


	//   ....[10]....
        /*08a4*/ 	.word	0xffffffff


	//   ....[11]....
        /*08a8*/ 	.word	0xffffffff


	//   ....[12]....
        /*08ac*/ 	.word	0xffffffff


	//   ....[13]....
        /*08b0*/ 	.word	0xffffffff


	//   ....[14]....
        /*08b4*/ 	.word	0xffffffff


	//   ....[15]....
        /*08b8*/ 	.word	0xffffffff


	//   ....[16]....
        /*08bc*/ 	.word	0xffffffff


	//   ....[17]....
        /*08c0*/ 	.word	0xffffffff


	//   ....[18]....
        /*08c4*/ 	.word	0xffffffff


	//   ....[19]....
        /*08c8*/ 	.word	0xffffffff


	//   ....[20]....
        /*08cc*/ 	.word	0xffffffff


	//   ....[21]....
        /*08d0*/ 	.word	0xffffffff


	//   ....[22]....
        /*08d4*/ 	.word	0xffffffff


	//   ....[23]....
        /*08d8*/ 	.word	0xffffffff


	//   ....[24]....
        /*08dc*/ 	.word	0xffffffff


	//   ....[25]....
        /*08e0*/ 	.word	0xffffffff


	//   ....[26]....
        /*08e4*/ 	.word	0xffffffff


	//   ....[27]....
        /*08e8*/ 	.word	0xffffffff


	//   ....[28]....
        /*08ec*/ 	.word	0xffffffff


	//   ....[29]....
        /*08f0*/ 	.word	0xffffffff


	//   ....[30]....
        /*08f4*/ 	.word	0xffffffff


	//   ....[31]....
        /*08f8*/ 	.word	0xffffffff


	//----- nvinfo : EIATTR_COOP_GROUP_INSTR_OFFSETS
	.align		4
.L_444:
        /*08fc*/ 	.byte	0x04, 0x28
        /*08fe*/ 	.short	(.L_446 - .L_445)


	//   ....[0]....
.L_445:
        /*0900*/ 	.word	0x0000aba0


	//   ....[1]....
        /*0904*/ 	.word	0x0000aca0


	//   ....[2]....
        /*0908*/ 	.word	0x0000ae80


	//   ....[3]....
        /*090c*/ 	.word	0x0000b000


	//   ....[4]....
        /*0910*/ 	.word	0x0000b1b0


	//   ....[5]....
        /*0914*/ 	.word	0x0000b370


	//   ....[6]....
        /*0918*/ 	.word	0x0000b3a0


	//   ....[7]....
        /*091c*/ 	.word	0x0000b400


	//   ....[8]....
        /*0920*/ 	.word	0x00015800


	//   ....[9]....
        /*0924*/ 	.word	0x00015ca0


	//   ....[10]....
        /*0928*/ 	.word	0x00015d30


	//   ....[11]....
        /*092c*/ 	.word	0x00015db0


	//   ....[12]....
        /*0930*/ 	.word	0x00015e00


	//   ....[13]....
        /*0934*/ 	.word	0x00015e50


	//   ....[14]....
        /*0938*/ 	.word	0x00015e70


	//   ....[15]....
        /*093c*/ 	.word	0x00015f70


	//   ....[16]....
        /*0940*/ 	.word	0x0001fce0


	//   ....[17]....
        /*0944*/ 	.word	0x0001fd20


	//   ....[18]....
        /*0948*/ 	.word	0x0001fd80


	//   ....[19]....
        /*094c*/ 	.word	0x0001feb0


	//   ....[20]....
        /*0950*/ 	.word	0x0001ff50


	//   ....[21]....
        /*0954*/ 	.word	0x0001ff70


	//   ....[22]....
        /*0958*/ 	.word	0x0001ff80


	//   ....[23]....
        /*095c*/ 	.word	0x000202a0


	//   ....[24]....
        /*0960*/ 	.word	0x00024db0


	//   ....[25]....
        /*0964*/ 	.word	0x00024dc0


	//   ....[26]....
        /*0968*/ 	.word	0x00024dd0


	//   ....[27]....
        /*096c*/ 	.word	0x00024de0


	//   ....[28]....
        /*0970*/ 	.word	0x00024e40


	//   ....[29]....
        /*0974*/ 	.word	0x00024e80


	//   ....[30]....
        /*0978*/ 	.word	0x00024ec0


	//   ....[31]....
        /*097c*/ 	.word	0x00024ef0


	//----- nvinfo : EIATTR_EXIT_INSTR_OFFSETS
	.align		4
.L_446:
        /*0980*/ 	.byte	0x04, 0x1c
        /*0982*/ 	.short	(.L_448 - .L_447)


	//   ....[0]....
.L_447:
        /*0984*/ 	.word	0x000004b0


	//   ....[1]....
        /*0988*/ 	.word	0x00001970


	//   ....[2]....
        /*098c*/ 	.word	0x00001a00


	//   ....[3]....
        /*0990*/ 	.word	0x00026ac0


	//   ....[4]....
        /*0994*/ 	.word	0x00026ba0


	//----- nvinfo : EIATTR_CRS_STACK_SIZE
	.align		4
.L_448:
        /*0998*/ 	.byte	0x04, 0x1e
        /*099a*/ 	.short	(.L_450 - .L_449)
.L_449:
        /*099c*/ 	.word	0x00000000


	//----- nvinfo : EIATTR_CBANK_PARAM_SIZE
	.align		4
.L_450:
        /*09a0*/ 	.byte	0x03, 0x19
        /*09a2*/ 	.short	0x01d0


	//----- nvinfo : EIATTR_PARAM_CBANK
	.align		4
        /*09a4*/ 	.byte	0x04, 0x0a
        /*09a6*/ 	.short	(.L_452 - .L_451)
	.align		4
.L_451:
        /*09a8*/ 	.word	index@(.nv.constant0._ZN5flash16flash_fwd_kernelI23Flash_fwd_kernel_traitsILi64ELi128ELi128ELi4ELb0ELb0EN7cutlass6half_tE19Flash_kernel_traitsILi64ELi128ELi128ELi4ES3_EELb0ELb0ELb1ELb1ELb0ELb0ELb0ELb0EEEvNS_16Flash_fwd_paramsE)
        /*09ac*/ 	.short	0x0210
        /*09ae*/ 	.short	0x01d0


	//----- nvinfo : EIATTR_SW_WAR
	.align		4
.L_452:
        /*09b0*/ 	.byte	0x04, 0x36
        /*09b2*/ 	.short	(.L_454 - .L_453)
.L_453:
        /*09b4*/ 	.word	0x00000008
.L_454:


//--------------------- .nv.info._ZN5flash16flash_fwd_kernelI23Flash_fwd_kernel_traitsILi64ELi128ELi128ELi4ELb0ELb0EN7cutlass6half_tE19Flash_kernel_traitsILi64ELi128ELi128ELi4ES3_EELb0ELb0ELb1ELb1ELb0ELb0ELb1ELb0EEEvNS_16Flash_fwd_paramsE --------------------------
	.section	.nv.info._ZN5flash16flash_fwd_kernelI23Flash_fwd_kernel_traitsILi64ELi128ELi128ELi4ELb0ELb0EN7cutlass6half_tE19Flash_kernel_traitsILi64ELi128ELi128ELi4ES3_EELb0ELb0ELb1ELb1ELb0ELb0ELb1ELb0EEEvNS_16Flash_fwd_paramsE,"",@"SHT_CUDA_INFO"
	.sectionflags	@""
	.align	4


	//----- nvinfo : EIATTR_CUDA_API_VERSION
	.align		4
        /*0000*/ 	.byte	0x04, 0x37
        /*0002*/ 	.short	(.L_456 - .L_455)
.L_455:
        /*0004*/ 	.word	0x00000082


	//----- nvinfo : EIATTR_KPARAM_INFO
	.align		4
.L_456:
        /*0008*/ 	.byte	0x04, 0x17
        /*000a*/ 	.short	(.L_458 - .L_457)
.L_457:
        /*000c*/ 	.word	0x00000000
        /*0010*/ 	.short	0x0000
        /*0012*/ 	.short	0x0000
        /*0014*/ 	.byte	0x00, 0xf0, 0x41, 0x07


	//----- nvinfo : EIATTR_SPARSE_MMA_MASK
	.align		4
.L_458:
        /*0018*/ 	.byte	0x03, 0x50
        /*001a*/ 	.short	0x0000


	//----- nvinfo : EIATTR_MAXREG_COUNT
	.align		4
        /*001c*/ 	.byte	0x03, 0x1b
        /*001e*/ 	.short	0x00ff


	//----- nvinfo : EIATTR_NUM_BARRIERS
	.align		4
        /*0020*/ 	.byte	0x02, 0x4c
        /*0022*/ 	.byte	0x01
	.zero		1


	//----- nvinfo : EIATTR_ANNOTATIONS
	.align		4
        /*0024*/ 	.byte	0x04, 0x55
        /*0026*/ 	.short	(.L_460 - .L_459)


	//   ....[0]....
.L_459:
        /* <DEDUP_REMOVED lines=141> */


	//----- nvinfo : EIATTR_MERCURY_ISA_VERSION
	.align		4
.L_460:
        /*08e8*/ 	.byte	0x03, 0x5f
        /*08ea*/ 	.short	0x0101


	//----- nvinfo : EIATTR_INT_WARP_WIDE_INSTR_OFFSETS
	.align		4
        /*08ec*/ 	.byte	0x04, 0x31
        /*08ee*/ 	.short	(.L_462 - .L_461)


	//   ....[0]....
.L_461:
        /*08f0*/ 	.word	0x0000b410


	//   ....[1]....
        /*08f4*/ 	.word	0x0000fd80


	//----- nvinfo : EIATTR_COOP_GROUP_MASK_REGIDS
	.align		4
.L_462:
        /*08f8*/ 	.byte	0x04, 0x29
        /*08fa*/ 	.short	(.L_464 - .L_463)


	//   ....[0]....
.L_463:
        /*08fc*/ 	.word	0xffffffff


	//   ....[1]....
        /*0900*/ 	.word	0xffffffff


	//   ....[2]....
        /*0904*/ 	.word	0xffffffff


	//   ....[3]....
        /*0908*/ 	.word	0xffffffff


	//   ....[4]....
        /*090c*/ 	.word	0xffffffff


	//   ....[5]....
        /*0910*/ 	.word	0xffffffff


	//   ....[6]....
        /*0914*/ 	.word	0xffffffff


	//   ....[7]....
        /*0918*/ 	.word	0xffffffff


	//   ....[8]....
        /*091c*/ 	.word	0xffffffff


	//   ....[9]....
        /*0920*/ 	.word	0xffffffff


	//   ....[10]....
        /*0924*/ 	.word	0xffffffff


	//   ....[11]....
        /*0928*/ 	.word	0xffffffff


	//   ....[12]....
        /*092c*/ 	.word	0xffffffff


	//   ....[13]....
        /*0930*/ 	.word	0xffffffff


	//   ....[14]....
        /*0934*/ 	.word	0xffffffff


	//   ....[15]....
        /*0938*/ 	.word	0xffffffff


	//   ....[16]....
        /*093c*/ 	.word	0xffffffff


	//   ....[17]....
        /*0940*/ 	.word	0xffffffff


	//   ....[18]....
        /*0944*/ 	.word	0xffffffff


	//   ....[19]....
        /*0948*/ 	.word	0xffffffff


	//   ....[20]....
        /*094c*/ 	.word	0xffffffff


	//   ....[21]....
        /*0950*/ 	.word	0xffffffff


	//   ....[22]....
        /*0954*/ 	.word	0xffffffff


	//   ....[23]....
        /*0958*/ 	.word	0xffffffff


	//   ....[24]....
        /*095c*/ 	.word	0xffffffff


	//   ....[25]....
        /*0960*/ 	.word	0xffffffff


	//   ....[26]....
        /*0964*/ 	.word	0xffffffff


	//   ....[27]....
        /*0968*/ 	.word	0xffffffff


	//   ....[28]....
        /*096c*/ 	.word	0xffffffff


	//   ....[29]....
        /*0970*/ 	.word	0xffffffff


	//   ....[30]....
        /*0974*/ 	.word	0xffffffff


	//   ....[31]....
        /*0978*/ 	.word	0xffffffff


	//----- nvinfo : EIATTR_COOP_GROUP_INSTR_OFFSETS
	.align		4
.L_464:
        /*097c*/ 	.byte	0x04, 0x28
        /*097e*/ 	.short	(.L_466 - .L_465)


	//   ....[0]....
.L_465:
        /*0980*/ 	.word	0x0000bf30


	//   ....[1]....
        /*0984*/ 	.word	0x0000c030


	//   ....[2]....
        /*0988*/ 	.word	0x0000c210


	//   ....[3]....
        /*098c*/ 	.word	0x0000c3a0


	//   ....[4]....
        /*0990*/ 	.word	0x0000c580


	//   ....[5]....
        /*0994*/ 	.word	0x0000c780


	//   ....[6]....
        /*0998*/ 	.word	0x0000c7a0


	//   ....[7]....
        /*099c*/ 	.word	0x0000c800


	//   ....[8]....
        /*09a0*/ 	.word	0x000179f0


	//   ....[9]....
        /*09a4*/ 	.word	0x00017f30


	//   ....[10]....
        /*09a8*/ 	.word	0x00017fc0


	//   ....[11]....
        /*09ac*/ 	.word	0x00018040


	//   ....[12]....
        /*09b0*/ 	.word	0x00018090


	//   ....[13]....
        /*09b4*/ 	.word	0x000180f0


	//   ....[14]....
        /*09b8*/ 	.word	0x00018110


	//   ....[15]....
        /*09bc*/ 	.word	0x00018210


	//   ....[16]....
        /*09c0*/ 	.word	0x00022f60


	//   ....[17]....
        /*09c4*/ 	.word	0x00022fa0


	//   ....[18]....
        /*09c8*/ 	.word	0x00023000


	//   ....[19]....
        /*09cc*/ 	.word	0x00023120


	//   ....[20]....
        /*09d0*/ 	.word	0x00023150


	//   ....[21]....
        /*09d4*/ 	.word	0x000231c0


	//   ....[22]....
        /*09d8*/ 	.word	0x000231f0


	//   ....[23]....
        /*09dc*/ 	.word	0x00023450


	//   ....[24]....
        /*09e0*/ 	.word	0x00028310


	//   ....[25]....
        /*09e4*/ 	.word	0x00028320


	//   ....[26]....
        /*09e8*/ 	.word	0x00028330


	//   ....[27]....
        /*09ec*/ 	.word	0x00028340


	//   ....[28]....
        /*09f0*/ 	.word	0x000283a0


	//   ....[29]....
        /*09f4*/ 	.word	0x000283e0


	//   ....[30]....
        /*09f8*/ 	.word	0x00028420


	//   ....[31]....
        /*09fc*/ 	.word	0x00028450


	//----- nvinfo : EIATTR_EXIT_INSTR_OFFSETS
	.align		4
.L_466:
        /*0a00*/ 	.byte	0x04, 0x1c
        /*0a02*/ 	.short	(.L_468 - .L_467)


	//   ....[0]....
.L_467:
        /*0a04*/ 	.word	0x000004b0


	//   ....[1]....
        /*0a08*/ 	.word	0x00001970


	//   ....[2]....
        /*0a0c*/ 	.word	0x00001a00


	//   ....[3]....
        /*0a10*/ 	.word	0x0002a020


	//   ....[4]....
        /*0a14*/ 	.word	0x0002a100


	//----- nvinfo : EIATTR_CRS_STACK_SIZE
	.align		4
.L_468:
        /*0a18*/ 	.byte	0x04, 0x1e
        /*0a1a*/ 	.short	(.L_470 - .L_469)
.L_469:
        /*0a1c*/ 	.word	0x00000000


	//----- nvinfo : EIATTR_CBANK_PARAM_SIZE
	.align		4
.L_470:
        /*0a20*/ 	.byte	0x03, 0x19
        /*0a22*/ 	.short	0x01d0


	//----- nvinfo : EIATTR_PARAM_CBANK
	.align		4
        /*0a24*/ 	.byte	0x04, 0x0a
        /*0a26*/ 	.short	(.L_472 - .L_471)
	.align		4
.L_471:
        /*0a28*/ 	.word	index@(.nv.constant0._ZN5flash16flash_fwd_kernelI23Flash_fwd_kernel_traitsILi64ELi128ELi128ELi4ELb0ELb0EN7cutlass6half_tE19Flash_kernel_traitsILi64ELi128ELi128ELi4ES3_EELb0ELb0ELb1ELb1ELb0ELb0ELb1ELb0EEEvNS_16Flash_fwd_paramsE)
        /*0a2c*/ 	.short	0x0210
        /*0a2e*/ 	.short	0x01d0


	//----- nvinfo : EIATTR_SW_WAR
	.align		4
.L_472:
        /*0a30*/ 	.byte	0x04, 0x36
        /*0a32*/ 	.short	(.L_474 - .L_473)
.L_473:
        /*0a34*/ 	.word	0x00000008
.L_474:


//--------------------- .nv.info._ZN5flash16flash_fwd_kernelI23Flash_fwd_kernel_traitsILi64ELi128ELi64ELi4ELb0ELb0EN7cutlass6half_tE19Flash_kernel_traitsILi64ELi128ELi64ELi4ES3_EELb1ELb0ELb0ELb0ELb0ELb1ELb0ELb0EEEvNS_16Flash_fwd_paramsE --------------------------
	.section	.nv.info._ZN5flash16flash_fwd_kernelI23Flash_fwd_kernel_traitsILi64ELi128ELi64ELi4ELb0ELb0EN7cutlass6half_tE19Flash_kernel_traitsILi64ELi128ELi64ELi4ES3_EELb1ELb0ELb0ELb0ELb0ELb1ELb0ELb0EEEvNS_16Flash_fwd_paramsE,"",@"SHT_CUDA_INFO"
	.sectionflags	@""
	.align	4


	//----- nvinfo : EIATTR_CUDA_API_VERSION
	.align		4
        /*0000*/ 	.byte	0x04, 0x37
        /*0002*/ 	.short	(.L_476 - .L_475)
.L_475:
        /*0004*/ 	.word	0x00000082


	//----- nvinfo : EIATTR_KPARAM_INFO
	.align		4
.L_476:
        /*0008*/ 	.byte	0x04, 0x17
        /*000a*/ 	.short	(.L_478 - .L_477)
.L_477:
        /*000c*/ 	.word	0x00000000
        /*0010*/ 	.short	0x0000
        /*0012*/ 	.short	0x0000
        /*0014*/ 	.byte	0x00, 0xf0, 0x41, 0x07


	//----- nvinfo : EIATTR_SPARSE_MMA_MASK
	.align		4
.L_478:
        /*0018*/ 	.byte	0x03, 0x50
        /*001a*/ 	.short	0x0000


	//----- nvinfo : EIATTR_MAXREG_COUNT
	.align		4
        /*001c*/ 	.byte	0x03, 0x1b
        /*001e*/ 	.short	0x00ff


	//----- nvinfo : EIATTR_NUM_BARRIERS
	.align		4
        /*0020*/ 	.byte	0x02, 0x4c
        /*0022*/ 	.byte	0x01
	.zero		1


	//----- nvinfo : EIATTR_ANNOTATIONS
	.align		4
        /*0024*/ 	.byte	0x04, 0x55
        /*0026*/ 	.short	(.L_480 - .L_479)


	//   ....[0]....
.L_479:
        /* <DEDUP_REMOVED lines=9> */


	//----- nvinfo : EIATTR_MERCURY_ISA_VERSION
	.align		4
.L_480:
        /*00a8*/ 	.byte	0x03, 0x5f
        /*00aa*/ 	.short	0x0101


	//----- nvinfo : EIATTR_COOP_GROUP_MASK_REGIDS
	.align		4
        /*00ac*/ 	.byte	0x04, 0x29
        /*00ae*/ 	.short	(.L_482 - .L_481)


	//   ....[0]....
.L_481:
        /*00b0*/ 	.word	0xffffffff


	//   ....[1]....
        /*00b4*/ 	.word	0xffffffff


	//   ....[2]....
        /*00b8*/ 	.word	0xffffffff


	//   ....[3]....
        /*00bc*/ 	.word	0xffffffff


	//   ....[4]....
        /*00c0*/ 	.word	0xffffffff


	//   ....[5]....
        /*00c4*/ 	.word	0xffffffff


	//   ....[6]....
        /*00c8*/ 	.word	0xffffffff


	//   ....[7]....
        /*00cc*/ 	.word	0xffffffff


	//   ....[8]....
        /*00d0*/ 	.word	0xffffffff


	//   ....[9]....
        /*00d4*/ 	.word	0xffffffff


	//   ....[10]....
        /*00d8*/ 	.word	0xffffffff


	//   ....[11]....
        /*00dc*/ 	.word	0xffffffff


	//   ....[12]....
        /*00e0*/ 	.word	0xffffffff


	//   ....[13]....
        /*00e4*/ 	.word	0xffffffff


	//   ....[14]....
        /*00e8*/ 	.word	0xffffffff


	//   ....[15]....
        /*00ec*/ 	.word	0xffffffff


	//   ....[16]....
        /*00f0*/ 	.word	0xffffffff


	//   ....[17]....
        /*00f4*/ 	.word	0xffffffff


	//   ....[18]....
        /*00f8*/ 	.word	0xffffffff


	//   ....[19]....
        /*00fc*/ 	.word	0xffffffff


	//   ....[20]....
        /*0100*/ 	.word	0xffffffff


	//   ....[21]....
        /*0104*/ 	.word	0xffffffff


	//   ....[22]....
        /*0108*/ 	.word	0xffffffff


	//   ....[23]....
        /*010c*/ 	.word	0xffffffff


	//----- nvinfo : EIATTR_COOP_GROUP_INSTR_OFFSETS
	.align		4
.L_482:
        /*0110*/ 	.byte	0x04, 0x28
        /*0112*/ 	.short	(.L_484 - .L_483)


	//   ....[0]....
.L_483:
        /*0114*/ 	.word	0x00002f50


	//   ....[1]....
        /*0118*/ 	.word	0x00003100


	//   ....[2]....
        /*011c*/ 	.word	0x00003540


	//   ....[3]....
        /*0120*/ 	.word	0x000036a0


	//   ....[4]....
        /*0124*/ 	.word	0x000036e0


	//   ....[5]....
        /*0128*/ 	.word	0x00003810


	//   ....[6]....
        /*012c*/ 	.word	0x00003970


	//   ....[7]....
        /*0130*/ 	.word	0x00003a90


	//   ....[8]....
        /*0134*/ 	.word	0x00006750


	//   ....[9]....
        /*0138*/ 	.word	0x00006790


	//   ....[10]....
        /*013c*/ 	.word	0x00006850


	//   ....[11]....
        /*0140*/ 	.word	0x00006910


	//   ....[12]....
        /*0144*/ 	.word	0x00006a90


	//   ....[13]....
        /*0148*/ 	.word	0x00006c50


	//   ....[14]....
        /*014c*/ 	.word	0x00006cb0


	//   ....[15]....
        /*0150*/ 	.word	0x00006e20


	//   ....[16]....
        /*0154*/ 	.word	0x00009500


	//   ....[17]....
        /*0158*/ 	.word	0x00009540


	//   ....[18]....
        /*015c*/ 	.word	0x00009560


	//   ....[19]....
        /*0160*/ 	.word	0x00009570


	//   ....[20]....
        /*0164*/ 	.word	0x000095b0


	//   ....[21]....
        /*0168*/ 	.word	0x000095d0


	//   ....[22]....
        /*016c*/ 	.word	0x000095f0


	//   ....[23]....
        /*0170*/ 	.word	0x00009630


	//----- nvinfo : EIATTR_EXIT_INSTR_OFFSETS
	.align		4
.L_484:
        /*0174*/ 	.byte	0x04, 0x1c
        /*0176*/ 	.short	(.L_486 - .L_485)


	//   ....[0]....
.L_485:
        /*0178*/ 	.word	0x000005c0


	//   ....[1]....
        /*017c*/ 	.word	0x0000b210


	//   ....[2]....
        /*0180*/ 	.word	0x0000b2f0


	//   ....[3]....
        /*0184*/ 	.word	0x0000c4f0


	//   ....[4]....
        /*0188*/ 	.word	0x0000c580


	//----- nvinfo : EIATTR_CRS_STACK_SIZE
	.align		4
.L_486:
        /*018c*/ 	.byte	0x04, 0x1e
        /*018e*/ 	.short	(.L_488 - .L_487)
.L_487:
        /*0190*/ 	.word	0x00000000


	//----- nvinfo : EIATTR_CBANK_PARAM_SIZE
	.align		4
.L_488:
        /*0194*/ 	.byte	0x03, 0x19
        /*0196*/ 	.short	0x01d0


	//----- nvinfo : EIATTR_PARAM_CBANK
	.align		4
        /*0198*/ 	.byte	0x04, 0x0a
        /*019a*/ 	.short	(.L_490 - .L_489)
	.align		4
.L_489:
        /*019c*/ 	.word	index@(.nv.constant0._ZN5flash16flash_fwd_kernelI23Flash_fwd_kernel_traitsILi64ELi128ELi64ELi4ELb0ELb0EN7cutlass6half_tE19Flash_kernel_traitsILi64ELi128ELi64ELi4ES3_EELb1ELb0ELb0ELb0ELb0ELb1ELb0ELb0EEEvNS_16Flash_fwd_paramsE)
        /*01a0*/ 	.short	0x0210
        /*01a2*/ 	.short	0x01d0


	//----- nvinfo : EIATTR_SW_WAR
	.align		4
.L_490:
        /*01a4*/ 	.byte	0x04, 0x36
        /*01a6*/ 	.short	(.L_492 - .L_491)
.L_491:
        /*01a8*/ 	.word	0x00000008
.L_492:


//--------------------- .nv.info._ZN5flash16flash_fwd_kernelI23Flash_fwd_kernel_traitsILi64ELi128ELi64ELi4ELb0ELb0EN7cutlass6half_tE19Flash_kernel_traitsILi64ELi128ELi64ELi4ES3_EELb0ELb0ELb0ELb0ELb0ELb1ELb1ELb0EEEvNS_16Flash_fwd_paramsE --------------------------
	.section	.nv.info._ZN5flash16flash_fwd_kernelI23Flash_fwd_kernel_traitsILi64ELi128ELi64ELi4ELb0ELb0EN7cutlass6half_tE19Flash_kernel_traitsILi64ELi128ELi64ELi4ES3_EELb0ELb0ELb0ELb0ELb0ELb1ELb1ELb0EEEvNS_16Flash_fwd_paramsE,"",@"SHT_CUDA_INFO"
	.sectionflags	@""
	.align	4


	//----- nvinfo : EIATTR_CUDA_API_VERSION
	.align		4
        /*0000*/ 	.byte	0x04, 0x37
        /*0002*/ 	.short	(.L_494 - .L_493)
.L_493:
        /*0004*/ 	.word	0x00000082


	//----- nvinfo : EIATTR_KPARAM_INFO
	.align		4
.L_494:
        /*0008*/ 	.byte	0x04, 0x17
        /*000a*/ 	.short	(.L_496 - .L_495)
.L_495:
        /*000c*/ 	.word	0x00000000
        /*0010*/ 	.short	0x0000
        /*0012*/ 	.short	0x0000
        /*0014*/ 	.byte	0x00, 0xf0, 0x41, 0x07


	//----- nvinfo : EIATTR_SPARSE_MMA_MASK
	.align		4
.L_496:
        /*0018*/ 	.byte	0x03, 0x50
        /*001a*/ 	.short	0x0000


	//----- nvinfo : EIATTR_MAXREG_COUNT
	.align		4
        /*001c*/ 	.byte	0x03, 0x1b
        /*001e*/ 	.short	0x00ff


	//----- nvinfo : EIATTR_NUM_BARRIERS
	.align		4
        /*0020*/ 	.byte	0x02, 0x4c
        /*0022*/ 	.byte	0x01
	.zero		1


	//----- nvinfo : EIATTR_MERCURY_ISA_VERSION
	.align		4
        /*0024*/ 	.byte	0x03, 0x5f
        /*0026*/ 	.short	0x0101


	//----- nvinfo : EIATTR_COOP_GROUP_MASK_REGIDS
	.align		4
        /*0028*/ 	.byte	0x04, 0x29
        /*002a*/ 	.short	(.L_498 - .L_497)


	//   ....[0]....
.L_497:
        /*002c*/ 	.word	0xffffffff


	//   ....[1]....
        /*0030*/ 	.word	0xffffffff


	//   ....[2]....
        /*0034*/ 	.word	0xffffffff


	//   ....[3]....
        /*0038*/ 	.word	0xffffffff


	//   ....[4]....
        /*003c*/ 	.word	0xffffffff


	//   ....[5]....
        /*0040*/ 	.word	0xffffffff


	//   ....[6]....
        /*0044*/ 	.word	0xffffffff


	//   ....[7]....
        /*0048*/ 	.word	0xffffffff


	//   ....[8]....
        /*004c*/ 	.word	0xffffffff


	//   ....[9]....
        /*0050*/ 	.word	0xffffffff


	//   ....[10]....
        /*0054*/ 	.word	0xffffffff


	//   ....[11]....
        /*0058*/ 	.word	0xffffffff


	//   ....[12]....
        /*005c*/ 	.word	0xffffffff


	//   ....[13]....
        /*0060*/ 	.word	0xffffffff


	//   ....[14]....
        /*0064*/ 	.word	0xffffffff


	//   ....[15]....
        /*0068*/ 	.word	0xffffffff


	//   ....[16]....
        /*006c*/ 	.word	0xffffffff


	//   ....[17]....
        /*0070*/ 	.word	0xffffffff


	//   ....[18]....
        /*0074*/ 	.word	0xffffffff


	//   ....[19]....
        /*0078*/ 	.word	0xffffffff


	//   ....[20]....
        /*007c*/ 	.word	0xffffffff


	//   ....[21]....
        /*0080*/ 	.word	0xffffffff


	//   ....[22]....
        /*0084*/ 	.word	0xffffffff


	//   ....[23]....
        /*0088*/ 	.word	0xffffffff


	//----- nvinfo : EIATTR_COOP_GROUP_INSTR_OFFSETS
	.align		4
.L_498:
        /*008c*/ 	.byte	0x04, 0x28
        /*008e*/ 	.short	(.L_500 - .L_499)


	//   ....[0]....
.L_499:
        /*0090*/ 	.word	0x000033e0


	//   ....[1]....
        /*0094*/ 	.word	0x00003520


	//   ....[2]....
        /*0098*/ 	.word	0x000038c0


	//   ....[3]....
        /*009c*/ 	.word	0x000039b0


	//   ....[4]....
        /*00a0*/ 	.word	0x00003a80


	//   ....[5]....
        /*00a4*/ 	.word	0x00003ac0


	//   ....[6]....
        /*00a8*/ 	.word	0x00003b50


	//   ....[7]....
        /*00ac*/ 	.word	0x00003c50


	//   ....[8]....
        /*00b0*/ 	.word	0x000063d0


	//   ....[9]....
        /*00b4*/ 	.word	0x000063f0


	//   ....[10]....
        /*00b8*/ 	.word	0x00006400


	//   ....[11]....
        /*00bc*/ 	.word	0x00006410


	//   ....[12]....
        /*00c0*/ 	.word	0x00006450


	//   ....[13]....
        /*00c4*/ 	.word	0x00006470


	//   ....[14]....
        /*00c8*/ 	.word	0x00006480


	//   ....[15]....
        /*00cc*/ 	.word	0x00006490


	//   ....[16]....
        /*00d0*/ 	.word	0x00007df0


	//   ....[17]....
        /*00d4*/ 	.word	0x00007e00


	//   ....[18]....
        /*00d8*/ 	.word	0x00007e10


	//   ....[19]....
        /*00dc*/ 	.word	0x00007e30


	//   ....[20]....
        /*00e0*/ 	.word	0x00007e70


	//   ....[21]....
        /*00e4*/ 	.word	0x00007ec0


	//   ....[22]....
        /*00e8*/ 	.word	0x00007f40


	//   ....[23]....
        /*00ec*/ 	.word	0x00007fd0


	//----- nvinfo : EIATTR_EXIT_INSTR_OFFSETS
	.align		4
.L_500:
        /*00f0*/ 	.byte	0x04, 0x1c
        /*00f2*/ 	.short	(.L_502 - .L_501)


	//   ....[0]....
.L_501:
        /*00f4*/ 	.word	0x00000370


	//   ....[1]....
        /*00f8*/ 	.word	0x000099a0


	//   ....[2]....
        /*00fc*/ 	.word	0x00009a80


	//   ....[3]....
        /*0100*/ 	.word	0x0000ac40


	//   ....[4]....
        /*0104*/ 	.word	0x0000acd0


	//----- nvinfo : EIATTR_CRS_STACK_SIZE
	.align		4
.L_502:
        /*0108*/ 	.byte	0x04, 0x1e
        /*010a*/ 	.short	(.L_504 - .L_503)
.L_503:
        /*010c*/ 	.word	0x00000000


	//----- nvinfo : EIATTR_CBANK_PARAM_SIZE
	.align		4
.L_504:
        /*0110*/ 	.byte	0x03, 0x19
        /*0112*/ 	.short	0x01d0


	//----- nvinfo : EIATTR_PARAM_CBANK
	.align		4
        /*0114*/ 	.byte	0x04, 0x0a
        /*0116*/ 	.short	(.L_506 - .L_505)
	.align		4
.L_505:
        /*0118*/ 	.word	index@(.nv.constant0._ZN5flash16flash_fwd_kernelI23Flash_fwd_kernel_traitsILi64ELi128ELi64ELi4ELb0ELb0EN7cutlass6half_tE19Flash_kernel_traitsILi64ELi128ELi64ELi4ES3_EELb0ELb0ELb0ELb0ELb0ELb1ELb1ELb0EEEvNS_16Flash_fwd_paramsE)
        /*011c*/ 	.short	0x0210
        /*011e*/ 	.short	0x01d0


	//----- nvinfo : EIATTR_SW_WAR
	.align		4
.L_506:
        /*0120*/ 	.byte	0x04, 0x36
        /*0122*/ 	.short	(.L_508 - .L_507)
.L_507:
        /*0124*/ 	.word	0x00000008
.L_508:


//--------------------- .nv.info._ZN5flash16flash_fwd_kernelI23Flash_fwd_kernel_traitsILi64ELi128ELi64ELi4ELb0ELb0EN7cutlass6half_tE19Flash_kernel_traitsILi64ELi128ELi64ELi4ES3_EELb1ELb0ELb0ELb0ELb0ELb0ELb0ELb0EEEvNS_16Flash_fwd_paramsE --------------------------
	.section	.nv.info._ZN5flash16flash_fwd_kernelI23Flash_fwd_kernel_traitsILi64ELi128ELi64ELi4ELb0ELb0EN7cutlass6half_tE19Flash_kernel_traitsILi64ELi128ELi64ELi4ES3_EELb1ELb0ELb0ELb0ELb0ELb0ELb0ELb0EEEvNS_16Flash_fwd_paramsE,"",@"SHT_CUDA_INFO"
	.sectionflags	@""
	.align	4


	//----- nvinfo : EIATTR_CUDA_API_VERSION
	.align		4
        /*0000*/ 	.byte	0x04, 0x37
        /*0002*/ 	.short	(.L_510 - .L_509)
.L_509:
        /*0004*/ 	.word	0x00000082


	//----- nvinfo : EIATTR_KPARAM_INFO
	.align		4
.L_510:
        /*0008*/ 	.byte	0x04, 0x17
        /*000a*/ 	.short	(.L_512 - .L_511)
.L_511:
        /*000c*/ 	.word	0x00000000
        /*0010*/ 	.short	0x0000
        /*0012*/ 	.short	0x0000
        /*0014*/ 	.byte	0x00, 0xf0, 0x41, 0x07


	//----- nvinfo : EIATTR_SPARSE_MMA_MASK
	.align		4
.L_512:
        /*0018*/ 	.byte	0x03, 0x50
        /*001a*/ 	.short	0x0000


	//----- nvinfo : EIATTR_MAXREG_COUNT
	.align		4
        /*001c*/ 	.byte	0x03, 0x1b
        /*001e*/ 	.short	0x00ff


	//----- nvinfo : EIATTR_NUM_BARRIERS
	.align		4
        /*0020*/ 	.byte	0x02, 0x4c
        /*0022*/ 	.byte	0x01
	.zero		1


	//----- nvinfo : EIATTR_ANNOTATIONS
	.align		4
        /*0024*/ 	.byte	0x04, 0x55
        /*0026*/ 	.short	(.L_514 - .L_513)


	//   ....[0]....
.L_513:
        /* <DEDUP_REMOVED lines=18> */


	//----- nvinfo : EIATTR_MERCURY_ISA_VERSION
	.align		4
.L_514:
        /*0138*/ 	.byte	0x03, 0x5f
        /*013a*/ 	.short	0x0101


	//----- nvinfo : EIATTR_COOP_GROUP_MASK_REGIDS
	.align		4
        /*013c*/ 	.byte	0x04, 0x29
        /*013e*/ 	.short	(.L_516 - .L_515)


	//   ....[0]....
.L_515:
        /*0140*/ 	.word	0xffffffff


	//   ....[1]....
        /*0144*/ 	.word	0xffffffff


	//   ....[2]....
        /*0148*/ 	.word	0xffffffff


	//   ....[3]....
        /*014c*/ 	.word	0xffffffff


	//   ....[4]....
        /*0150*/ 	.word	0xffffffff


	//   ....[5]....
        /*0154*/ 	.word	0xffffffff


	//   ....[6]....
        /*0158*/ 	.word	0xffffffff


	//   ....[7]....
        /*015c*/ 	.word	0xffffffff


	//   ....[8]....
        /*0160*/ 	.word	0xffffffff


	//   ....[9]....
        /*0164*/ 	.word	0xffffffff


	//   ....[10]....
        /*0168*/ 	.word	0xffffffff


	//   ....[11]....
        /*016c*/ 	.word	0xffffffff


	//   ....[12]....
        /*0170*/ 	.word	0xffffffff


	//   ....[13]....
        /*0174*/ 	.word	0xffffffff


	//   ....[14]....
        /*0178*/ 	.word	0xffffffff


	//   ....[15]....
        /*017c*/ 	.word	0xffffffff


	//   ....[16]....
        /*0180*/ 	.word	0xffffffff


	//   ....[17]....
        /*0184*/ 	.word	0xffffffff


	//   ....[18]....
        /*0188*/ 	.word	0xffffffff


	//   ....[19]....
        /*018c*/ 	.word	0xffffffff


	//   ....[20]....
        /*0190*/ 	.word	0xffffffff


	//   ....[21]....
        /*0194*/ 	.word	0xffffffff


	//   ....[22]....
        /*0198*/ 	.word	0xffffffff


	//   ....[23]....
        /*019c*/ 	.word	0xffffffff


	//----- nvinfo : EIATTR_COOP_GROUP_INSTR_OFFSETS
	.align		4
.L_516:
        /*01a0*/ 	.byte	0x04, 0x28
        /*01a2*/ 	.short	(.L_518 - .L_517)


	//   ....[0]....
.L_517:
        /*01a4*/ 	.word	0x00003c80


	//   ....[1]....
        /*01a8*/ 	.word	0x00003dd0


	//   ....[2]....
        /*01ac*/ 	.word	0x00003eb0


	//   ....[3]....
        /*01b0*/ 	.word	0x00003fe0


	//   ....[4]....
        /*01b4*/ 	.word	0x00004030


	//   ....[5]....
        /*01b8*/ 	.word	0x000041d0


	//   ....[6]....
        /*01bc*/ 	.word	0x00004300


	//   ....[7]....
        /*01c0*/ 	.word	0x000043d0


	//   ....[8]....
        /*01c4*/ 	.word	0x000075d0


	//   ....[9]....
        /*01c8*/ 	.word	0x00007610


	//   ....[10]....
        /*01cc*/ 	.word	0x00007760


	//   ....[11]....
        /*01d0*/ 	.word	0x00007790


	//   ....[12]....
        /*01d4*/ 	.word	0x00007920


	//   ....[13]....
        /*01d8*/ 	.word	0x00007ac0


	//   ....[14]....
        /*01dc*/ 	.word	0x00007b80


	//   ....[15]....
        /*01e0*/ 	.word	0x00007c80


	//   ....[16]....
        /*01e4*/ 	.word	0x0000a3d0


	//   ....[17]....
        /*01e8*/ 	.word	0x0000a3f0


	//   ....[18]....
        /*01ec*/ 	.word	0x0000a400


	//   ....[19]....
        /*01f0*/ 	.word	0x0000a410


	//   ....[20]....
        /*01f4*/ 	.word	0x0000a450


	//   ....[21]....
        /*01f8*/ 	.word	0x0000a470


	//   ....[22]....
        /*01fc*/ 	.word	0x0000a490


	//   ....[23]....
        /*0200*/ 	.word	0x0000a4d0


	//----- nvinfo : EIATTR_EXIT_INSTR_OFFSETS
	.align		4
.L_518:
        /*0204*/ 	.byte	0x04, 0x1c
        /*0206*/ 	.short	(.L_520 - .L_519)


	//   ....[0]....
.L_519:
        /*0208*/ 	.word	0x000005e0


	//   ....[1]....
        /*020c*/ 	.word	0x0000c0e0


	//   ....[2]....
        /*0210*/ 	.word	0x0000c1c0


	//   ....[3]....
        /*0214*/ 	.word	0x0000d4c0


	//   ....[4]....
        /*0218*/ 	.word	0x0000d550


	//----- nvinfo : EIATTR_CRS_STACK_SIZE
	.align		4
.L_520:
        /*021c*/ 	.byte	0x04, 0x1e
        /*021e*/ 	.short	(.L_522 - .L_521)
.L_521:
        /*0220*/ 	.word	0x00000000


	//----- nvinfo : EIATTR_CBANK_PARAM_SIZE
	.align		4
.L_522:
        /*0224*/ 	.byte	0x03, 0x19
        /*0226*/ 	.short	0x01d0


	//----- nvinfo : EIATTR_PARAM_CBANK
	.align		4
        /*0228*/ 	.byte	0x04, 0x0a
        /*022a*/ 	.short	(.L_524 - .L_523)
	.align		4
.L_523:
        /*022c*/ 	.word	index@(.nv.constant0._ZN5flash16flash_fwd_kernelI23Flash_fwd_kernel_traitsILi64ELi128ELi64ELi4ELb0ELb0EN7cutlass6half_tE19Flash_kernel_traitsILi64ELi128ELi64ELi4ES3_EELb1ELb0ELb0ELb0ELb0ELb0ELb0ELb0EEEvNS_16Flash_fwd_paramsE)
        /*0230*/ 	.short	0x0210
        /*0232*/ 	.short	0x01d0


	//----- nvinfo : EIATTR_SW_WAR
	.align		4
.L_524:
        /*0234*/ 	.byte	0x04, 0x36
        /*0236*/ 	.short	(.L_526 - .L_525)
.L_525:
        /*0238*/ 	.word	0x00000008
.L_526:


//--------------------- .nv.info._ZN5flash16flash_fwd_kernelI23Flash_fwd_kernel_traitsILi64ELi128ELi64ELi4ELb0ELb0EN7cutlass6half_tE19Flash_kernel_traitsILi64ELi128ELi64ELi4ES3_EELb1ELb0ELb1ELb0ELb0ELb0ELb0ELb0EEEvNS_16Flash_fwd_paramsE --------------------------
	.section	.nv.info._ZN5flash16flash_fwd_kernelI23Flash_fwd_kernel_traitsILi64ELi128ELi64ELi4ELb0ELb0EN7cutlass6half_tE19Flash_kernel_traitsILi64ELi128ELi64ELi4ES3_EELb1ELb0ELb1ELb0ELb0ELb0ELb0ELb0EEEvNS_16Flash_fwd_paramsE,"",@"SHT_CUDA_INFO"
	.sectionflags	@""
	.align	4


	//----- nvinfo : EIATTR_CUDA_API_VERSION
	.align		4
        /*0000*/ 	.byte	0x04, 0x37
        /*0002*/ 	.short	(.L_528 - .L_527)
.L_527:
        /*0004*/ 	.word	0x00000082


	//----- nvinfo : EIATTR_KPARAM_INFO
	.align		4
.L_528:
        /*0008*/ 	.byte	0x04, 0x17
        /*000a*/ 	.short	(.L_530 - .L_529)
.L_529:
        /*000c*/ 	.word	0x00000000
        /*0010*/ 	.short	0x0000
        /*0012*/ 	.short	0x0000
        /*0014*/ 	.byte	0x00, 0xf0, 0x41, 0x07


	//----- nvinfo : EIATTR_SPARSE_MMA_MASK
	.align		4
.L_530:
        /*0018*/ 	.byte	0x03, 0x50
        /*001a*/ 	.short	0x0000


	//----- nvinfo : EIATTR_MAXREG_COUNT
	.align		4
        /*001c*/ 	.byte	0x03, 0x1b
        /*001e*/ 	.short	0x00ff


	//----- nvinfo : EIATTR_NUM_BARRIERS
	.align		4
        /*0020*/ 	.byte	0x02, 0x4c
        /*0022*/ 	.byte	0x01
	.zero		1


	//----- nvinfo : EIATTR_ANNOTATIONS
	.align		4
        /*0024*/ 	.byte	0x04, 0x55
        /*0026*/ 	.short	(.L_532 - .L_531)


	//   ....[0]....
.L_531:
        /* <DEDUP_REMOVED lines=33> */


	//----- nvinfo : EIATTR_MERCURY_ISA_VERSION
	.align		4
.L_532:
        /*0220*/ 	.byte	0x03, 0x5f
        /*0222*/ 	.short	0x0101


	//----- nvinfo : EIATTR_INT_WARP_WIDE_INSTR_OFFSETS
	.align		4
        /*0224*/ 	.byte	0x04, 0x31
        /*0226*/ 	.short	(.L_534 - .L_533)


	//   ....[0]....
.L_533:
        /*0228*/ 	.word	0x00008830


	//----- nvinfo : EIATTR_COOP_GROUP_MASK_REGIDS
	.align		4
.L_534:
        /*022c*/ 	.byte	0x04, 0x29
        /*022e*/ 	.short	(.L_536 - .L_535)


	//   ....[0]....
.L_535:
        /*0230*/ 	.word	0xffffffff


	//   ....[1]....
        /*0234*/ 	.word	0xffffffff


	//   ....[2]....
        /*0238*/ 	.word	0xffffffff


	//   ....[3]....
        /*023c*/ 	.word	0xffffffff


	//   ....[4]....
        /*0240*/ 	.word	0xffffffff


	//   ....[5]....
        /*0244*/ 	.word	0xffffffff


	//   ....[6]....
        /*0248*/ 	.word	0xffffffff


	//   ....[7]....
        /*024c*/ 	.word	0xffffffff


	//   ....[8]....
        /*0250*/ 	.word	0xffffffff


	//   ....[9]....
        /*0254*/ 	.word	0xffffffff


	//   ....[10]....
        /*0258*/ 	.word	0xffffffff


	//   ....[11]....
        /*025c*/ 	.word	0xffffffff


	//   ....[12]....
        /*0260*/ 	.word	0xffffffff


	//   ....[13]....
        /*0264*/ 	.word	0xffffffff


	//   ....[14]....
        /*0268*/ 	.word	0xffffffff


	//   ....[15]....
        /*026c*/ 	.word	0xffffffff


	//   ....[16]....
        /*0270*/ 	.word	0xffffffff


	//   ....[17]....
        /*0274*/ 	.word	0xffffffff


	//   ....[18]....
        /*0278*/ 	.word	0xffffffff


	//   ....[19]....
        /*027c*/ 	.word	0xffffffff


	//   ....[20]....
        /*0280*/ 	.word	0xffffffff


	//   ....[21]....
        /*0284*/ 	.word	0xffffffff


	//   ....[22]....
        /*0288*/ 	.word	0xffffffff


	//   ....[23]....
        /*028c*/ 	.word	0xffffffff


	//   ....[24]....
        /*0290*/ 	.word	0xffffffff


	//   ....[25]....
        /*0294*/ 	.word	0xffffffff


	//   ....[26]....
        /*0298*/ 	.word	0xffffffff


	//   ....[27]....
        /*029c*/ 	.word	0xffffffff


	//   ....[28]....
        /*02a0*/ 	.word	0xffffffff


	//   ....[29]....
        /*02a4*/ 	.word	0xffffffff


	//   ....[30]....
        /*02a8*/ 	.word	0xffffffff


	//   ....[31]....
        /*02ac*/ 	.word	0xffffffff


	//   ....[32]....
        /*02b0*/ 	.word	0xffffffff


	//   ....[33]....
        /*02b4*/ 	.word	0xffffffff


	//   ....[34]....
        /*02b8*/ 	.word	0xffffffff


	//   ....[35]....
        /*02bc*/ 	.word	0xffffffff


	//   ....[36]....
        /*02c0*/ 	.word	0xffffffff


	//   ....[37]....
        /*02c4*/ 	.word	0xffffffff


	//   ....[38]....
        /*02c8*/ 	.word	0xffffffff


	//   ....[39]....
        /*02cc*/ 	.word	0xffffffff


	//----- nvinfo : EIATTR_COOP_GROUP_INSTR_OFFSETS
	.align		4
.L_536:
        /*02d0*/ 	.byte	0x04, 0x28
        /*02d2*/ 	.short	(.L_538 - .L_537)


	//   ....[0]....
.L_537:
        /*02d4*/ 	.word	0x00005e60


	//   ....[1]....
        /*02d8*/ 	.word	0x00005fa0


	//   ....[2]....
        /*02dc*/ 	.word	0x00006190


	//   ....[3]....
        /*02e0*/ 	.word	0x00006290


	//   ....[4]....
        /*02e4*/ 	.word	0x000062f0


	//   ....[5]....
        /*02e8*/ 	.word	0x00006380


	//   ....[6]....
        /*02ec*/ 	.word	0x00006560


	//   ....[7]....
        /*02f0*/ 	.word	0x00006680


	//   ....[8]....
        /*02f4*/ 	.word	0x0000a5f0


	//   ....[9]....
        /*02f8*/ 	.word	0x0000a690


	//   ....[10]....
        /*02fc*/ 	.word	0x0000a800


	//   ....[11]....
        /*0300*/ 	.word	0x0000a8b0


	//   ....[12]....
        /*0304*/ 	.word	0x0000a9e0


	//   ....[13]....
        /*0308*/ 	.word	0x0000aa20


	//   ....[14]....
        /*030c*/ 	.word	0x0000aa80


	//   ....[15]....
        /*0310*/ 	.word	0x0000ac70


	//   ....[16]....
        /*0314*/ 	.word	0x0000f4e0


	//   ....[17]....
        /*0318*/ 	.word	0x0000f6c0


	//   ....[18]....
        /*031c*/ 	.word	0x0000f8a0


	//   ....[19]....
        /*0320*/ 	.word	0x0000f9b0


	//   ....[20]....
        /*0324*/ 	.word	0x0000fa30


	//   ....[21]....
        /*0328*/ 	.word	0x0000fa60


	//   ....[22]....
        /*032c*/ 	.word	0x0000fb00


	//   ....[23]....
        /*0330*/ 	.word	0x0000fba0


	//   ....[24]....
        /*0334*/ 	.word	0x00014490


	//   ....[25]....
        /*0338*/ 	.word	0x000145a0


	//   ....[26]....
        /*033c*/ 	.word	0x000145d0


	//   ....[27]....
        /*0340*/ 	.word	0x00014750


	//   ....[28]....
        /*0344*/ 	.word	0x00014990


	//   ....[29]....
        /*0348*/ 	.word	0x000149f0


	//   ....[30]....
        /*034c*/ 	.word	0x00014a80


	//   ....[31]....
        /*0350*/ 	.word	0x00014aa0


	//   ....[32]....
        /*0354*/ 	.word	0x00017600


	//   ....[33]....
        /*0358*/ 	.word	0x00017610


	//   ....[34]....
        /*035c*/ 	.word	0x00017620


	//   ....[35]....
        /*0360*/ 	.word	0x00017650


	//   ....[36]....
        /*0364*/ 	.word	0x00017670


	//   ....[37]....
        /*0368*/ 	.word	0x00017680


	//   ....[38]....
        /*036c*/ 	.word	0x00017690


	//   ....[39]....
        /*0370*/ 	.word	0x00017710


	//----- nvinfo : EIATTR_EXIT_INSTR_OFFSETS
	.align		4
.L_538:
        /*0374*/ 	.byte	0x04, 0x1c
        /*0376*/ 	.short	(.L_540 - .L_539)


	//   ....[0]....
.L_539:
        /*0378*/ 	.word	0x00000710


	//   ....[1]....
        /*037c*/ 	.word	0x00001b90


	//   ....[2]....
        /*0380*/ 	.word	0x00001c20


	//   ....[3]....
        /*0384*/ 	.word	0x00019390


	//   ....[4]....
        /*0388*/ 	.word	0x00019470


	//----- nvinfo : EIATTR_CRS_STACK_SIZE
	.align		4
.L_540:
        /*038c*/ 	.byte	0x04, 0x1e
        /*038e*/ 	.short	(.L_542 - .L_541)
.L_541:
        /*0390*/ 	.word	0x00000000


	//----- nvinfo : EIATTR_CBANK_PARAM_SIZE
	.align		4
.L_542:
        /*0394*/ 	.byte	0x03, 0x19
        /*0396*/ 	.short	0x01d0


	//----- nvinfo : EIATTR_PARAM_CBANK
	.align		4
        /*0398*/ 	.byte	0x04, 0x0a
        /*039a*/ 	.short	(.L_544 - .L_543)
	.align		4
.L_543:
        /*039c*/ 	.word	index@(.nv.constant0._ZN5flash16flash_fwd_kernelI23Flash_fwd_kernel_traitsILi64ELi128ELi64ELi4ELb0ELb0EN7cutlass6half_tE19Flash_kernel_traitsILi64ELi128ELi64ELi4ES3_EELb1ELb0ELb1ELb0ELb0ELb0ELb0ELb0EEEvNS_16Flash_fwd_paramsE)
        /*03a0*/ 	.short	0x0210
        /*03a2*/ 	.short	0x01d0


	//----- nvinfo : EIATTR_SW_WAR
	.align		4
.L_544:
        /*03a4*/ 	.byte	0x04, 0x36
        /*03a6*/ 	.short	(.L_546 - .L_545)
.L_545:
        /*03a8*/ 	.word	0x00000008
.L_546:


//--------------------- .nv.info._ZN5flash16flash_fwd_kernelI23Flash_fwd_kernel_traitsILi64ELi128ELi64ELi4ELb0ELb0EN7cutlass6half_tE19Flash_kernel_traitsILi64ELi128ELi64ELi4ES3_EELb1ELb0ELb0ELb0ELb1ELb1ELb0ELb0EEEvNS_16Flash_fwd_paramsE --------------------------
	.section	.nv.info._ZN5flash16flash_fwd_kernelI23Flash_fwd_kernel_traitsILi64ELi128ELi64ELi4ELb0ELb0EN7cutlass6half_tE19Flash_kernel_traitsILi64ELi128ELi64ELi4ES3_EELb1ELb0ELb0ELb0ELb1ELb1ELb0ELb0EEEvNS_16Flash_fwd_paramsE,"",@"SHT_CUDA_INFO"
	.sectionflags	@""
	.align	4


	//----- nvinfo : EIATTR_CUDA_API_VERSION
	.align		4
        /*0000*/ 	.byte	0x04, 0x37
        /*0002*/ 	.short	(.L_548 - .L_547)
.L_547:
        /*0004*/ 	.word	0x00000082


	//----- nvinfo : EIATTR_KPARAM_INFO
	.align		4
.L_548:
        /*0008*/ 	.byte	0x04, 0x17
        /*000a*/ 	.short	(.L_550 - .L_549)
.L_549:
        /*000c*/ 	.word	0x00000000
        /*0010*/ 	.short	0x0000
        /*0012*/ 	.short	0x0000
        /*0014*/ 	.byte	0x00, 0xf0, 0x41, 0x07


	//----- nvinfo : EIATTR_SPARSE_MMA_MASK
	.align		4
.L_550:
        /*0018*/ 	.byte	0x03, 0x50
        /*001a*/ 	.short	0x0000


	//----- nvinfo : EIATTR_MAXREG_COUNT
	.align		4
        /*001c*/ 	.byte	0x03, 0x1b
        /*001e*/ 	.short	0x00ff


	//----- nvinfo : EIATTR_NUM_BARRIERS
	.align		4
        /*0020*/ 	.byte	0x02, 0x4c
        /*0022*/ 	.byte	0x01
	.zero		1


	//----- nvinfo : EIATTR_MERCURY_ISA_VERSION
	.align		4
        /*0024*/ 	.byte	0x03, 0x5f
        /*0026*/ 	.short	0x0101


	//----- nvinfo : EIATTR_COOP_GROUP_MASK_REGIDS
	.align		4
        /*0028*/ 	.byte	0x04, 0x29
        /*002a*/ 	.short	(.L_552 - .L_551)


	//   ....[0]....
.L_551:
        /*002c*/ 	.word	0xffffffff


	//   ....[1]....
        /*0030*/ 	.word	0xffffffff


	//   ....[2]....
        /*0034*/ 	.word	0xffffffff


	//   ....[3]....
        /*0038*/ 	.word	0xffffffff


	//   ....[4]....
        /*003c*/ 	.word	0xffffffff


	//   ....[5]....
        /*0040*/ 	.word	0xffffffff


	//   ....[6]....
        /*0044*/ 	.word	0xffffffff


	//   ....[7]....
        /*0048*/ 	.word	0xffffffff


	//   ....[8]....
        /*004c*/ 	.word	0xffffffff


	//   ....[9]....
        /*0050*/ 	.word	0xffffffff


	//   ....[10]....
        /*0054*/ 	.word	0xffffffff


	//   ....[11]....
        /*0058*/ 	.word	0xffffffff


	//   ....[12]....
        /*005c*/ 	.word	0xffffffff


	//   ....[13]....
        /*0060*/ 	.word	0xffffffff


	//   ....[14]....
        /*0064*/ 	.word	0xffffffff


	//   ....[15]....
        /*0068*/ 	.word	0xffffffff


	//   ....[16]....
        /*006c*/ 	.word	0xffffffff


	//   ....[17]....
        /*0070*/ 	.word	0xffffffff


	//   ....[18]....
        /*0074*/ 	.word	0xffffffff


	//   ....[19]....
        /*0078*/ 	.word	0xffffffff


	//   ....[20]....
        /*007c*/ 	.word	0xffffffff


	//   ....[21]....
        /*0080*/ 	.word	0xffffffff


	//   ....[22]....
        /*0084*/ 	.word	0xffffffff


	//   ....[23]....
        /*0088*/ 	.word	0xffffffff


	//----- nvinfo : EIATTR_COOP_GROUP_INSTR_OFFSETS
	.align		4
.L_552:
        /*008c*/ 	.byte	0x04, 0x28
        /*008e*/ 	.short	(.L_554 - .L_553)


	//   ....[0]....
.L_553:
        /*0090*/ 	.word	0x00001bd0


	//   ....[1]....
        /*0094*/ 	.word	0x00001d80


	//   ....[2]....
        /*0098*/ 	.word	0x00001f60


	//   ....[3]....
        /*009c*/ 	.word	0x00002170


	//   ....[4]....
        /*00a0*/ 	.word	0x00002230


	//   ....[5]....
        /*00a4*/ 	.word	0x000023a0


	//   ....[6]....
        /*00a8*/ 	.word	0x000023d0


	//   ....[7]....
        /*00ac*/ 	.word	0x00002570


	//   ....[8]....
        /*00b0*/ 	.word	0x00005270


	//   ....[9]....
        /*00b4*/ 	.word	0x00005300


	//   ....[10]....
        /*00b8*/ 	.word	0x00005320


	//   ....[11]....
        /*00bc*/ 	.word	0x000053c0


	//   ....[12]....
        /*00c0*/ 	.word	0x00005440


	//   ....[13]....
        /*00c4*/ 	.word	0x00005480


	//   ....[14]....
        /*00c8*/ 	.word	0x000057d0


	//   ....[15]....
        /*00cc*/ 	.word	0x00005980


	//   ....[16]....
        /*00d0*/ 	.word	0x00007f60


	//   ....[17]....
        /*00d4*/ 	.word	0x00007fa0


	//   ....[18]....
        /*00d8*/ 	.word	0x00007fe0


	//   ....[19]....
        /*00dc*/ 	.word	0x00007ff0


	//   ....[20]....
        /*00e0*/ 	.word	0x00008030


	//   ....[21]....
        /*00e4*/ 	.word	0x00008050


	//   ....[22]....
        /*00e8*/ 	.word	0x00008070


	//   ....[23]....
        /*00ec*/ 	.word	0x00008080


	//----- nvinfo : EIATTR_EXIT_INSTR_OFFSETS
	.align		4
.L_554:
        /*00f0*/ 	.byte	0x04, 0x1c
        /*00f2*/ 	.short	(.L_556 - .L_555)


	//   ....[0]....
.L_555:
        /*00f4*/ 	.word	0x00000290


	//   ....[1]....
        /*00f8*/ 	.word	0x000095f0


	//----- nvinfo : EIATTR_CRS_STACK_SIZE
	.align		4
.L_556:
        /*00fc*/ 	.byte	0x04, 0x1e
        /*00fe*/ 	.short	(.L_558 - .L_557)
.L_557:
        /*0100*/ 	.word	0x00000000


	//----- nvinfo : EIATTR_CBANK_PARAM_SIZE
	.align		4
.L_558:
        /*0104*/ 	.byte	0x03, 0x19
        /*0106*/ 	.short	0x01d0


	//----- nvinfo : EIATTR_PARAM_CBANK
	.align		4
        /*0108*/ 	.byte	0x04, 0x0a
        /*010a*/ 	.short	(.L_560 - .L_559)
	.align		4
.L_559:
        /*010c*/ 	.word	index@(.nv.constant0._ZN5flash16flash_fwd_kernelI23Flash_fwd_kernel_traitsILi64ELi128ELi64ELi4ELb0ELb0EN7cutlass6half_tE19Flash_kernel_traitsILi64ELi128ELi64ELi4ES3_EELb1ELb0ELb0ELb0ELb1ELb1ELb0ELb0EEEvNS_16Flash_fwd_paramsE)
        /*0110*/ 	.short	0x0210
        /*0112*/ 	.short	0x01d0


	//----- nvinfo : EIATTR_SW_WAR
	.align		4
.L_560:
        /*0114*/ 	.byte	0x04, 0x36
        /*0116*/ 	.short	(.L_562 - .L_561)
.L_561:
        /*0118*/ 	.word	0x00000008
.L_562:


//--------------------- .nv.info._ZN5flash16flash_fwd_kernelI23Flash_fwd_kernel_traitsILi64ELi128ELi64ELi4ELb0ELb0EN7cutlass6half_tE19Flash_kernel_traitsILi64ELi128ELi64ELi4ES3_EELb0ELb0ELb0ELb0ELb1ELb1ELb1ELb0EEEvNS_16Flash_fwd_paramsE --------------------------
	.section	.nv.info._ZN5flash16flash_fwd_kernelI23Flash_fwd_kernel_traitsILi64ELi128ELi64ELi4ELb0ELb0EN7cutlass6half_tE19Flash_kernel_traitsILi64ELi128ELi64ELi4ES3_EELb0ELb0ELb0ELb0ELb1ELb1ELb1ELb0EEEvNS_16Flash_fwd_paramsE,"",@"SHT_CUDA_INFO"
	.sectionflags	@""
	.align	4


	//----- nvinfo : EIATTR_CUDA_API_VERSION
	.align		4
        /*0000*/ 	.byte	0x04, 0x37
        /*0002*/ 	.short	(.L_564 - .L_563)
.L_563:
        /*0004*/ 	.word	0x00000082


	//----- nvinfo : EIATTR_KPARAM_INFO
	.align		4
.L_564:
        /*0008*/ 	.byte	0x04, 0x17
        /*000a*/ 	.short	(.L_566 - .L_565)
.L_565:
        /*000c*/ 	.word	0x00000000
        /*0010*/ 	.short	0x0000
        /*0012*/ 	.short	0x0000
        /*0014*/ 	.byte	0x00, 0xf0, 0x41, 0x07


	//----- nvinfo : EIATTR_SPARSE_MMA_MASK
	.align		4
.L_566:
        /*0018*/ 	.byte	0x03, 0x50
        /*001a*/ 	.short	0x0000


	//----- nvinfo : EIATTR_MAXREG_COUNT
	.align		4
        /*001c*/ 	.byte	0x03, 0x1b
        /*001e*/ 	.short	0x00ff


	//----- nvinfo : EIATTR_NUM_BARRIERS
	.align		4
        /*0020*/ 	.byte	0x02, 0x4c
        /*0022*/ 	.byte	0x01
	.zero		1


	//----- nvinfo : EIATTR_MERCURY_ISA_VERSION
	.align		4
        /*0024*/ 	.byte	0x03, 0x5f
        /*0026*/ 	.short	0x0101


	//----- nvinfo : EIATTR_COOP_GROUP_MASK_REGIDS
	.align		4
        /*0028*/ 	.byte	0x04, 0x29
        /*002a*/ 	.short	(.L_568 - .L_567)


	//   ....[0]....
.L_567:
        /*002c*/ 	.word	0xffffffff


	//   ....[1]....
        /*0030*/ 	.word	0xffffffff


	//   ....[2]....
        /*0034*/ 	.word	0xffffffff


	//   ....[3]....
        /*0038*/ 	.word	0xffffffff


	//   ....[4]....
        /*003c*/ 	.word	0xffffffff


	//   ....[5]....
        /*0040*/ 	.word	0xffffffff


	//   ....[6]....
        /*0044*/ 	.word	0xffffffff


	//   ....[7]....
        /*0048*/ 	.word	0xffffffff


	//   ....[8]....
        /*004c*/ 	.word	0xffffffff


	//   ....[9]....
        /*0050*/ 	.word	0xffffffff


	//   ....[10]....
        /*0054*/ 	.word	0xffffffff


	//   ....[11]....
        /*0058*/ 	.word	0xffffffff


	//   ....[12]....
        /*005c*/ 	.word	0xffffffff


	//   ....[13]....
        /*0060*/ 	.word	0xffffffff


	//   ....[14]....
        /*0064*/ 	.word	0xffffffff


	//   ....[15]....
        /*0068*/ 	.word	0xffffffff


	//   ....[16]....
        /*006c*/ 	.word	0xffffffff


	//   ....[17]....
        /*0070*/ 	.word	0xffffffff


	//   ....[18]....
        /*0074*/ 	.word	0xffffffff


	//   ....[19]....
        /*0078*/ 	.word	0xffffffff


	//   ....[20]....
        /*007c*/ 	.word	0xffffffff


	//   ....[21]....
        /*0080*/ 	.word	0xffffffff


	//   ....[22]....
        /*0084*/ 	.word	0xffffffff


	//   ....[23]....
        /*0088*/ 	.word	0xffffffff


	//----- nvinfo : EIATTR_COOP_GROUP_INSTR_OFFSETS
	.align		4
.L_568:
        /*008c*/ 	.byte	0x04, 0x28
        /*008e*/ 	.short	(.L_570 - .L_569)


	//   ....[0]....
.L_569:
        /*0090*/ 	.word	0x00001f30


	//   ....[1]....
        /*0094*/ 	.word	0x00002110


	//   ....[2]....
        /*0098*/ 	.word	0x00002410


	//   ....[3]....
        /*009c*/ 	.word	0x00002470


	//   ....[4]....
        /*00a0*/ 	.word	0x00002600


	//   ....[5]....
        /*00a4*/ 	.word	0x00002620


	//   ....[6]....
        /*00a8*/ 	.word	0x00002650


	//   ....[7]....
        /*00ac*/ 	.word	0x00002730


	//   ....[8]....
        /*00b0*/ 	.word	0x00004e40


	//   ....[9]....
        /*00b4*/ 	.word	0x00004e60


	//   ....[10]....
        /*00b8*/ 	.word	0x00004e70


	//   ....[11]....
        /*00bc*/ 	.word	0x00004e80


	//   ....[12]....
        /*00c0*/ 	.word	0x00004ec0


	//   ....[13]....
        /*00c4*/ 	.word	0x00004ef0


	//   ....[14]....
        /*00c8*/ 	.word	0x00004f00


	//   ....[15]....
        /*00cc*/ 	.word	0x00004f10


	//   ....[16]....
        /*00d0*/ 	.word	0x00006820


	//   ....[17]....
        /*00d4*/ 	.word	0x00006860


	//   ....[18]....
        /*00d8*/ 	.word	0x00006890


	//   ....[19]....
        /*00dc*/ 	.word	0x000068a0


	//   ....[20]....
        /*00e0*/ 	.word	0x00006900


	//   ....[21]....
        /*00e4*/ 	.word	0x00006930


	//   ....[22]....
        /*00e8*/ 	.word	0x00006950


	//   ....[23]....
        /*00ec*/ 	.word	0x00006960


	//----- nvinfo : EIATTR_EXIT_INSTR_OFFSETS
	.align		4
.L_570:
        /*00f0*/ 	.byte	0x04, 0x1c
        /*00f2*/ 	.short	(.L_572 - .L_571)


	//   ....[0]....
.L_571:
        /*00f4*/ 	.word	0x00000140


	//   ....[1]....
        /*00f8*/ 	.word	0x00007eb0


	//----- nvinfo : EIATTR_CRS_STACK_SIZE
	.align		4
.L_572:
        /*00fc*/ 	.byte	0x04, 0x1e
        /*00fe*/ 	.short	(.L_574 - .L_573)
.L_573:
        /*0100*/ 	.word	0x00000000


	//----- nvinfo : EIATTR_CBANK_PARAM_SIZE
	.align		4
.L_574:
        /*0104*/ 	.byte	0x03, 0x19
        /*0106*/ 	.short	0x01d0


	//----- nvinfo : EIATTR_PARAM_CBANK
	.align		4
        /*0108*/ 	.byte	0x04, 0x0a
        /*010a*/ 	.short	(.L_576 - .L_575)
	.align		4
.L_575:
        /*010c*/ 	.word	index@(.nv.constant0._ZN5flash16flash_fwd_kernelI23Flash_fwd_kernel_traitsILi64ELi128ELi64ELi4ELb0ELb0EN7cutlass6half_tE19Flash_kernel_traitsILi64ELi128ELi64ELi4ES3_EELb0ELb0ELb0ELb0ELb1ELb1ELb1ELb0EEEvNS_16Flash_fwd_paramsE)
        /*0110*/ 	.short	0x0210
        /*0112*/ 	.short	0x01d0


	//----- nvinfo : EIATTR_SW_WAR
	.align		4
.L_576:
        /*0114*/ 	.byte	0x04, 0x36
        /*0116*/ 	.short	(.L_578 - .L_577)
.L_577:
        /*0118*/ 	.word	0x00000008
.L_578:


//--------------------- .nv.info._ZN5flash16flash_fwd_kernelI23Flash_fwd_kernel_traitsILi64ELi128ELi64ELi4ELb0ELb0EN7cutlass6half_tE19Flash_kernel_traitsILi64ELi128ELi64ELi4ES3_EELb1ELb0ELb0ELb1ELb0ELb0ELb0ELb0EEEvNS_16Flash_fwd_paramsE --------------------------
	.section	.nv.info._ZN5flash16flash_fwd_kernelI23Flash_fwd_kernel_traitsILi64ELi128ELi64ELi4ELb0ELb0EN7cutlass6half_tE19Flash_kernel_traitsILi64ELi128ELi64ELi4ES3_EELb1ELb0ELb0ELb1ELb0ELb0ELb0ELb0EEEvNS_16Flash_fwd_paramsE,"",@"SHT_CUDA_INFO"
	.sectionflags	@""
	.align	4


	//----- nvinfo : EIATTR_CUDA_API_VERSION
	.align		4
        /*0000*/ 	.byte	0x04, 0x37
        /*0002*/ 	.short	(.L_580 - .L_579)
.L_579:
        /*0004*/ 	.word	0x00000082


	//----- nvinfo : EIATTR_KPARAM_INFO
	.align		4
.L_580:
        /*0008*/ 	.byte	0x04, 0x17
        /*000a*/ 	.short	(.L_582 - .L_581)
.L_581:
        /*000c*/ 	.word	0x00000000
        /*0010*/ 	.short	0x0000
        /*0012*/ 	.short	0x0000
        /*0014*/ 	.byte	0x00, 0xf0, 0x41, 0x07


	//----- nvinfo : EIATTR_SPARSE_MMA_MASK
	.align		4
.L_582:
        /*0018*/ 	.byte	0x03, 0x50
        /*001a*/ 	.short	0x0000


	//----- nvinfo : EIATTR_MAXREG_COUNT
	.align		4
        /*001c*/ 	.byte	0x03, 0x1b
        /*001e*/ 	.short	0x00ff


	//----- nvinfo : EIATTR_NUM_BARRIERS
	.align		4
        /*0020*/ 	.byte	0x02, 0x4c
        /*0022*/ 	.byte	0x01
	.zero		1


	//----- nvinfo : EIATTR_ANNOTATIONS
	.align		4
        /*0024*/ 	.byte	0x04, 0x55
        /*0026*/ 	.short	(.L_584 - .L_583)


	//   ....[0]....
.L_583:
        /* <DEDUP_REMOVED lines=19> */


	//----- nvinfo : EIATTR_MERCURY_ISA_VERSION
	.align		4
.L_584:
        /*0148*/ 	.byte	0x03, 0x5f
        /*014a*/ 	.short	0x0101


	//----- nvinfo : EIATTR_COOP_GROUP_MASK_REGIDS
	.align		4
        /*014c*/ 	.byte	0x04, 0x29
        /*014e*/ 	.short	(.L_586 - .L_585)


	//   ....[0]....
.L_585:
        /*0150*/ 	.word	0xffffffff


	//   ....[1]....
        /*0154*/ 	.word	0xffffffff


	//   ....[2]....
        /*0158*/ 	.word	0xffffffff


	//   ....[3]....
        /*015c*/ 	.word	0xffffffff


	//   ....[4]....
        /*0160*/ 	.word	0xffffffff


	//   ....[5]....
        /*0164*/ 	.word	0xffffffff


	//   ....[6]....
        /*0168*/ 	.word	0xffffffff


	//   ....[7]....
        /*016c*/ 	.word	0xffffffff


	//   ....[8]....
        /*0170*/ 	.word	0xffffffff


	//   ....[9]....
        /*0174*/ 	.word	0xffffffff


	//   ....[10]....
        /*0178*/ 	.word	0xffffffff


	//   ....[11]....
        /*017c*/ 	.word	0xffffffff


	//   ....[12]....
        /*0180*/ 	.word	0xffffffff


	//   ....[13]....
        /*0184*/ 	.word	0xffffffff


	//   ....[14]....
        /*0188*/ 	.word	0xffffffff


	//   ....[15]....
        /*018c*/ 	.word	0xffffffff


	//   ....[16]....
        /*0190*/ 	.word	0xffffffff


	//   ....[17]....
        /*0194*/ 	.word	0xffffffff


	//   ....[18]....
        /*0198*/ 	.word	0xffffffff


	//   ....[19]....
        /*019c*/ 	.word	0xffffffff


	//   ....[20]....
        /*01a0*/ 	.word	0xffffffff


	//   ....[21]....
        /*01a4*/ 	.word	0xffffffff


	//   ....[22]....
        /*01a8*/ 	.word	0xffffffff


	//   ....[23]....
        /*01ac*/ 	.word	0xffffffff


	//----- nvinfo : EIATTR_COOP_GROUP_INSTR_OFFSETS
	.align		4
.L_586:
        /*01b0*/ 	.byte	0x04, 0x28
        /*01b2*/ 	.short	(.L_588 - .L_587)


	//   ....[0]....
.L_587:
        /*01b4*/ 	.word	0x00005080


	//   ....[1]....
        /*01b8*/ 	.word	0x000051f0


	//   ....[2]....
        /*01bc*/ 	.word	0x00005250


	//   ....[3]....
        /*01c0*/ 	.word	0x00005490


	//   ....[4]....
        /*01c4*/ 	.word	0x000054d0


	//   ....[5]....
        /*01c8*/ 	.word	0x00005610


	//   ....[6]....
        /*01cc*/ 	.word	0x00005810


	//   ....[7]....
        /*01d0*/ 	.word	0x000058d0


	//   ....[8]....
        /*01d4*/ 	.word	0x00009770


	//   ....[9]....
        /*01d8*/ 	.word	0x000097b0


	//   ....[10]....
        /*01dc*/ 	.word	0x00009900


	//   ....[11]....
        /*01e0*/ 	.word	0x00009950


	//   ....[12]....
        /*01e4*/ 	.word	0x00009a00


	//   ....[13]....
        /*01e8*/ 	.word	0x00009a30


	//   ....[14]....
        /*01ec*/ 	.word	0x00009e30


	//   ....[15]....
        /*01f0*/ 	.word	0x00009fd0


	//   ....[16]....
        /*01f4*/ 	.word	0x0000c5d0


	//   ....[17]....
        /*01f8*/ 	.word	0x0000c5e0


	//   ....[18]....
        /*01fc*/ 	.word	0x0000c5f0


	//   ....[19]....
        /*0200*/ 	.word	0x0000c600


	//   ....[20]....
        /*0204*/ 	.word	0x0000c640


	//   ....[21]....
        /*0208*/ 	.word	0x0000c660


	//   ....[22]....
        /*020c*/ 	.word	0x0000c680


	//   ....[23]....
        /*0210*/ 	.word	0x0000c6d0


	//----- nvinfo : EIATTR_EXIT_INSTR_OFFSETS
	.align		4
.L_588:
        /*0214*/ 	.byte	0x04, 0x1c
        /*0216*/ 	.short	(.L_590 - .L_589)


	//   ....[0]....
.L_589:
        /*0218*/ 	.word	0x000005d0


	//   ....[1]....
        /*021c*/ 	.word	0x0000e2d0


	//   ....[2]....
        /*0220*/ 	.word	0x0000e3b0


	//   ....[3]....
        /*0224*/ 	.word	0x0000f6b0


	//   ....[4]....
        /*0228*/ 	.word	0x0000f740


	//----- nvinfo : EIATTR_CRS_STACK_SIZE
	.align		4
.L_590:
        /*022c*/ 	.byte	0x04, 0x1e
        /*022e*/ 	.short	(.L_592 - .L_591)
.L_591:
        /*0230*/ 	.word	0x00000000


	//----- nvinfo : EIATTR_CBANK_PARAM_SIZE
	.align		4
.L_592:
        /*0234*/ 	.byte	0x03, 0x19
        /*0236*/ 	.short	0x01d0


	//----- nvinfo : EIATTR_PARAM_CBANK
	.align		4
        /*0238*/ 	.byte	0x04, 0x0a
        /*023a*/ 	.short	(.L_594 - .L_593)
	.align		4
.L_593:
        /*023c*/ 	.word	index@(.nv.constant0._ZN5flash16flash_fwd_kernelI23Flash_fwd_kernel_traitsILi64ELi128ELi64ELi4ELb0ELb0EN7cutlass6half_tE19Flash_kernel_traitsILi64ELi128ELi64ELi4ES3_EELb1ELb0ELb0ELb1ELb0ELb0ELb0ELb0EEEvNS_16Flash_fwd_paramsE)
        /*0240*/ 	.short	0x0210
        /*0242*/ 	.short	0x01d0


	//----- nvinfo : EIATTR_SW_WAR
	.align		4
.L_594:
        /*0244*/ 	.byte	0x04, 0x36
        /*0246*/ 	.short	(.L_596 - .L_595)
.L_595:
        /*0248*/ 	.word	0x00000008
.L_596:


//--------------------- .nv.info._ZN5flash16flash_fwd_kernelI23Flash_fwd_kernel_traitsILi64ELi128ELi64ELi4ELb0ELb0EN7cutlass6half_tE19Flash_kernel_traitsILi64ELi128ELi64ELi4ES3_EELb1ELb0ELb0ELb0ELb0ELb0ELb0ELb1EEEvNS_16Flash_fwd_paramsE --------------------------
	.section	.nv.info._ZN5flash16flash_fwd_kernelI23Flash_fwd_kernel_traitsILi64ELi128ELi64ELi4ELb0ELb0EN7cutlass6half_tE19Flash_kernel_traitsILi64ELi128ELi64ELi4ES3_EELb1ELb0ELb0ELb0ELb0ELb0ELb0ELb1EEEvNS_16Flash_fwd_paramsE,"",@"SHT_CUDA_INFO"
	.sectionflags	@""
	.align	4


	//----- nvinfo : EIATTR_CUDA_API_VERSION
	.align		4
        /*0000*/ 	.byte	0x04, 0x37
        /*0002*/ 	.short	(.L_598 - .L_597)
.L_597:
        /*0004*/ 	.word	0x00000082


	//----- nvinfo : EIATTR_KPARAM_INFO
	.align		4
.L_598:
        /*0008*/ 	.byte	0x04, 0x17
        /*000a*/ 	.short	(.L_600 - .L_599)
.L_599:
        /*000c*/ 	.word	0x00000000
        /*0010*/ 	.short	0x0000
        /*0012*/ 	.short	0x0000
        /*0014*/ 	.byte	0x00, 0xf0, 0x41, 0x07


	//----- nvinfo : EIATTR_SPARSE_MMA_MASK
	.align		4
.L_600:
        /*0018*/ 	.byte	0x03, 0x50
        /*001a*/ 	.short	0x0000


	//----- nvinfo : EIATTR_MAXREG_COUNT
	.align		4
        /*001c*/ 	.byte	0x03, 0x1b
        /*001e*/ 	.short	0x00ff


	//----- nvinfo : EIATTR_NUM_BARRIERS
	.align		4
        /*0020*/ 	.byte	0x02, 0x4c
        /*0022*/ 	.byte	0x01
	.zero		1


	//----- nvinfo : EIATTR_ANNOTATIONS
	.align		4
        /*0024*/ 	.byte	0x04, 0x55
        /*0026*/ 	.short	(.L_602 - .L_601)


	//   ....[0]....
.L_601:
        /* <DEDUP_REMOVED lines=74> */


	//----- nvinfo : EIATTR_MERCURY_ISA_VERSION
	.align		4
.L_602:
        /*04b0*/ 	.byte	0x03, 0x5f
        /*04b2*/ 	.short	0x0101


	//----- nvinfo : EIATTR_COOP_GROUP_MASK_REGIDS
	.align		4
        /*04b4*/ 	.byte	0x04, 0x29
        /*04b6*/ 	.short	(.L_604 - .L_603)


	//   ....[0]....
.L_603:
        /*04b8*/ 	.word	0xffffffff


	//   ....[1]....
        /*04bc*/ 	.word	0xffffffff


	//   ....[2]....
        /*04c0*/ 	.word	0xffffffff


	//   ....[3]....
        /*04c4*/ 	.word	0xffffffff


	//   ....[4]....
        /*04c8*/ 	.word	0xffffffff


	//   ....[5]....
        /*04cc*/ 	.word	0xffffffff


	//   ....[6]....
        /*04d0*/ 	.word	0xffffffff


	//   ....[7]....
        /*04d4*/ 	.word	0xffffffff


	//   ....[8]....
        /*04d8*/ 	.word	0xffffffff


	//   ....[9]....
        /*04dc*/ 	.word	0xffffffff


	//   ....[10]....
        /*04e0*/ 	.word	0xffffffff


	//   ....[11]....
        /*04e4*/ 	.word	0xffffffff


	//   ....[12]....
        /*04e8*/ 	.word	0xffffffff


	//   ....[13]....
        /*04ec*/ 	.word	0xffffffff


	//   ....[14]....
        /*04f0*/ 	.word	0xffffffff


	//   ....[15]....
        /*04f4*/ 	.word	0xffffffff


	//   ....[16]....
        /*04f8*/ 	.word	0xffffffff


	//   ....[17]....
        /*04fc*/ 	.word	0xffffffff


	//   ....[18]....
        /*0500*/ 	.word	0xffffffff


	//   ....[19]....
        /*0504*/ 	.word	0xffffffff


	//   ....[20]....
        /*0508*/ 	.word	0xffffffff


	//   ....[21]....
        /*050c*/ 	.word	0xffffffff


	//   ....[22]....
        /*0510*/ 	.word	0xffffffff


	//   ....[23]....
        /*0514*/ 	.word	0xffffffff


	//----- nvinfo : EIATTR_COOP_GROUP_INSTR_OFFSETS
	.align		4
.L_604:
        /*0518*/ 	.byte	0x04, 0x28
        /*051a*/ 	.short	(.L_606 - .L_605)


	//   ....[0]....
.L_605:
        /*051c*/ 	.word	0x00003fc0


	//   ....[1]....
        /*0520*/ 	.word	0x00004140


	//   ....[2]....
        /*0524*/ 	.word	0x00004180


	//   ....[3]....
        /*0528*/ 	.word	0x000042c0


	//   ....[4]....
        /*052c*/ 	.word	0x00004bc0


	//   ....[5]....
        /*0530*/ 	.word	0x00004e10


	//   ....[6]....
        /*0534*/ 	.word	0x00004f30


	//   ....[7]....
        /*0538*/ 	.word	0x00005080


	//   ....[8]....
        /*053c*/ 	.word	0x00009ad0


	//   ....[9]....
        /*0540*/ 	.word	0x00009ae0


	//   ....[10]....
        /*0544*/ 	.word	0x00009af0


	//   ....[11]....
        /*0548*/ 	.word	0x00009b00


	//   ....[12]....
        /*054c*/ 	.word	0x00009b60


	//   ....[13]....
        /*0550*/ 	.word	0x00009b80


	//   ....[14]....
        /*0554*/ 	.word	0x00009c30


	//   ....[15]....
        /*0558*/ 	.word	0x00009ef0


	//   ....[16]....
        /*055c*/ 	.word	0x0000f220


	//   ....[17]....
        /*0560*/ 	.word	0x0000f230


	//   ....[18]....
        /*0564*/ 	.word	0x0000f240


	//   ....[19]....
        /*0568*/ 	.word	0x0000f250


	//   ....[20]....
        /*056c*/ 	.word	0x0000f2a0


	//   ....[21]....
        /*0570*/ 	.word	0x0000f2c0


	//   ....[22]....
        /*0574*/ 	.word	0x0000f2e0


	//   ....[23]....
        /*0578*/ 	.word	0x0000f2f0


	//----- nvinfo : EIATTR_EXIT_INSTR_OFFSETS
	.align		4
.L_606:
        /*057c*/ 	.byte	0x04, 0x1c
        /*057e*/ 	.short	(.L_608 - .L_607)


	//   ....[0]....
.L_607:
        /*0580*/ 	.word	0x00000560


	//   ....[1]....
        /*0584*/ 	.word	0x00010f70


	//   ....[2]....
        /*0588*/ 	.word	0x00011050


	//   ....[3]....
        /*058c*/ 	.word	0x00012370


	//   ....[4]....
        /*0590*/ 	.word	0x00012400


	//----- nvinfo : EIATTR_CRS_STACK_SIZE
	.align		4
.L_608:
        /*0594*/ 	.byte	0x04, 0x1e
        /*0596*/ 	.short	(.L_610 - .L_609)
.L_609:
        /*0598*/ 	.word	0x00000000


	//----- nvinfo : EIATTR_CBANK_PARAM_SIZE
	.align		4
.L_610:
        /*059c*/ 	.byte	0x03, 0x19
        /*059e*/ 	.short	0x01d0


	//----- nvinfo : EIATTR_PARAM_CBANK
	.align		4
        /*05a0*/ 	.byte	0x04, 0x0a
        /*05a2*/ 	.short	(.L_612 - .L_611)
	.align		4
.L_611:
        /*05a4*/ 	.word	index@(.nv.constant0._ZN5flash16flash_fwd_kernelI23Flash_fwd_kernel_traitsILi64ELi128ELi64ELi4ELb0ELb0EN7cutlass6half_tE19Flash_kernel_traitsILi64ELi128ELi64ELi4ES3_EELb1ELb0ELb0ELb0ELb0ELb0ELb0ELb1EEEvNS_16Flash_fwd_paramsE)
        /*05a8*/ 	.short	0x0210
        /*05aa*/ 	.short	0x01d0


	//----- nvinfo : EIATTR_SW_WAR
	.align		4
.L_612:
        /*05ac*/ 	.byte	0x04, 0x36
        /*05ae*/ 	.short	(.L_614 - .L_613)
.L_613:
        /*05b0*/ 	.word	0x00000008
.L_614:


//--------------------- .nv.info._ZN5flash16flash_fwd_kernelI23Flash_fwd_kernel_traitsILi64ELi128ELi64ELi4ELb0ELb0EN7cutlass6half_tE19Flash_kernel_traitsILi64ELi128ELi64ELi4ES3_EELb0ELb0ELb0ELb0ELb0ELb0ELb1ELb0EEEvNS_16Flash_fwd_paramsE --------------------------
	.section	.nv.info._ZN5flash16flash_fwd_kernelI23Flash_fwd_kernel_traitsILi64ELi128ELi64ELi4ELb0ELb0EN7cutlass6half_tE19Flash_kernel_traitsILi64ELi128ELi64ELi4ES3_EELb0ELb0ELb0ELb0ELb0ELb0ELb1ELb0EEEvNS_16Flash_fwd_paramsE,"",@"SHT_CUDA_INFO"
	.sectionflags	@""
	.align	4


	//----- nvinfo : EIATTR_CUDA_API_VERSION
	.align		4
        /*0000*/ 	.byte	0x04, 0x37
        /*0002*/ 	.short	(.L_616 - .L_615)
.L_615:
        /*0004*/ 	.word	0x00000082


	//----- nvinfo : EIATTR_KPARAM_INFO
	.align		4
.L_616:
        /*0008*/ 	.byte	0x04, 0x17
        /*000a*/ 	.short	(.L_618 - .L_617)
.L_617:
        /*000c*/ 	.word	0x00000000
        /*0010*/ 	.short	0x0000
        /*0012*/ 	.short	0x0000
        /*0014*/ 	.byte	0x00, 0xf0, 0x41, 0x07


	//----- nvinfo : EIATTR_SPARSE_MMA_MASK
	.align		4
.L_618:
        /*0018*/ 	.byte	0x03, 0x50
        /*001a*/ 	.short	0x0000


	//----- nvinfo : EIATTR_MAXREG_COUNT
	.align		4
        /*001c*/ 	.byte	0x03, 0x1b
        /*001e*/ 	.short	0x00ff


	//----- nvinfo : EIATTR_NUM_BARRIERS
	.align		4
        /*0020*/ 	.byte	0x02, 0x4c
        /*0022*/ 	.byte	0x01
	.zero		1


	//----- nvinfo : EIATTR_ANNOTATIONS
	.align		4
        /*0024*/ 	.byte	0x04, 0x55
        /*0026*/ 	.short	(.L_620 - .L_619)


	//   ....[0]....
.L_619:
        /* <DEDUP_REMOVED lines=18> */


	//----- nvinfo : EIATTR_MERCURY_ISA_VERSION
	.align		4
.L_620:
        /*0138*/ 	.byte	0x03, 0x5f
        /*013a*/ 	.short	0x0101


	//----- nvinfo : EIATTR_COOP_GROUP_MASK_REGIDS
	.align		4
        /*013c*/ 	.byte	0x04, 0x29
        /*013e*/ 	.short	(.L_622 - .L_621)


	//   ....[0]....
.L_621:
        /*0140*/ 	.word	0xffffffff


	//   ....[1]....
        /*0144*/ 	.word	0xffffffff


	//   ....[2]....
        /*0148*/ 	.word	0xffffffff


	//   ....[3]....
        /*014c*/ 	.word	0xffffffff


	//   ....[4]....
        /*0150*/ 	.word	0xffffffff


	//   ....[5]....
        /*0154*/ 	.word	0xffffffff


	//   ....[6]....
        /*0158*/ 	.word	0xffffffff


	//   ....[7]....
        /*015c*/ 	.word	0xffffffff


	//   ....[8]....
        /*0160*/ 	.word	0xffffffff


	//   ....[9]....
        /*0164*/ 	.word	0xffffffff


	//   ....[10]....
        /*0168*/ 	.word	0xffffffff


	//   ....[11]....
        /*016c*/ 	.word	0xffffffff


	//   ....[12]....
        /*0170*/ 	.word	0xffffffff


	//   ....[13]....
        /*0174*/ 	.word	0xffffffff


	//   ....[14]....
        /*0178*/ 	.word	0xffffffff


	//   ....[15]....
        /*017c*/ 	.word	0xffffffff


	//   ....[16]....
        /*0180*/ 	.word	0xffffffff


	//   ....[17]....
        /*0184*/ 	.word	0xffffffff


	//   ....[18]....
        /*0188*/ 	.word	0xffffffff


	//   ....[19]....
        /*018c*/ 	.word	0xffffffff


	//   ....[20]....
        /*0190*/ 	.word	0xffffffff


	//   ....[21]....
        /*0194*/ 	.word	0xffffffff


	//   ....[22]....
        /*0198*/ 	.word	0xffffffff


	//   ....[23]....
        /*019c*/ 	.word	0xffffffff


	//----- nvinfo : EIATTR_COOP_GROUP_INSTR_OFFSETS
	.align		4
.L_622:
        /*01a0*/ 	.byte	0x04, 0x28
        /*01a2*/ 	.short	(.L_624 - .L_623)


	//   ....[0]....
.L_623:
        /*01a4*/ 	.word	0x00003e70


	//   ....[1]....
        /*01a8*/ 	.word	0x00003ea0


	//   ....[2]....
        /*01ac*/ 	.word	0x000040c0


	//   ....[3]....
        /*01b0*/ 	.word	0x00004180


	//   ....[4]....
        /*01b4*/ 	.word	0x000042a0


	//   ....[5]....
        /*01b8*/ 	.word	0x00004310


	//   ....[6]....
        /*01bc*/ 	.word	0x00004450


	//   ....[7]....
        /*01c0*/ 	.word	0x00004520


	//   ....[8]....
        /*01c4*/ 	.word	0x00007100


	//   ....[9]....
        /*01c8*/ 	.word	0x00007180


	//   ....[10]....
        /*01cc*/ 	.word	0x000071d0


	//   ....[11]....
        /*01d0*/ 	.word	0x000071e0


	//   ....[12]....
        /*01d4*/ 	.word	0x00007220


	//   ....[13]....
        /*01d8*/ 	.word	0x00007230


	//   ....[14]....
        /*01dc*/ 	.word	0x00007260


	//   ....[15]....
        /*01e0*/ 	.word	0x00007270


	//   ....[16]....
        /*01e4*/ 	.word	0x00008bb0


	//   ....[17]....
        /*01e8*/ 	.word	0x00008bc0


	//   ....[18]....
        /*01ec*/ 	.word	0x00008bd0


	//   ....[19]....
        /*01f0*/ 	.word	0x00008be0


	//   ....[20]....
        /*01f4*/ 	.word	0x00008c20


	//   ....[21]....
        /*01f8*/ 	.word	0x00008c60


	//   ....[22]....
        /*01fc*/ 	.word	0x00008c90


	//   ....[23]....
        /*0200*/ 	.word	0x00008d90


	//----- nvinfo : EIATTR_EXIT_INSTR_OFFSETS
	.align		4
.L_624:
        /*0204*/ 	.byte	0x04, 0x1c
        /*0206*/ 	.short	(.L_626 - .L_625)


	//   ....[0]....
.L_625:
        /*0208*/ 	.word	0x00000390


	//   ....[1]....
        /*020c*/ 	.word	0x0000a8a0


	//   ....[2]....
        /*0210*/ 	.word	0x0000a980


	//   ....[3]....
        /*0214*/ 	.word	0x0000bc40


	//   ....[4]....
        /*0218*/ 	.word	0x0000bcd0


	//----- nvinfo : EIATTR_CRS_STACK_SIZE
	.align		4
.L_626:
        /*021c*/ 	.byte	0x04, 0x1e
        /*021e*/ 	.short	(.L_628 - .L_627)
.L_627:
        /*0220*/ 	.word	0x00000000


	//----- nvinfo : EIATTR_CBANK_PARAM_SIZE
	.align		4
.L_628:
        /*0224*/ 	.byte	0x03, 0x19
        /*0226*/ 	.short	0x01d0


	//----- nvinfo : EIATTR_PARAM_CBANK
	.align		4
        /*0228*/ 	.byte	0x04, 0x0a
        /*022a*/ 	.short	(.L_630 - .L_629)
	.align		4
.L_629:
        /*022c*/ 	.word	index@(.nv.constant0._ZN5flash16flash_fwd_kernelI23Flash_fwd_kernel_traitsILi64ELi128ELi64ELi4ELb0ELb0EN7cutlass6half_tE19Flash_kernel_traitsILi64ELi128ELi64ELi4ES3_EELb0ELb0ELb0ELb0ELb0ELb0ELb1ELb0EEEvNS_16Flash_fwd_paramsE)
        /*0230*/ 	.short	0x0210
        /*0232*/ 	.short	0x01d0


	//----- nvinfo : EIATTR_SW_WAR
	.align		4
.L_630:
        /*0234*/ 	.byte	0x04, 0x36
        /*0236*/ 	.short	(.L_632 - .L_631)
.L_631:
        /*0238*/ 	.word	0x00000008
.L_632:


//--------------------- .nv.info._ZN5flash16flash_fwd_kernelI23Flash_fwd_kernel_traitsILi64ELi128ELi64ELi4ELb0ELb0EN7cutlass6half_tE19Flash_kernel_traitsILi64ELi128ELi64ELi4ES3_EELb1ELb0ELb0ELb1ELb0ELb0ELb0ELb1EEEvNS_16Flash_fwd_paramsE --------------------------
	.section	.nv.info._ZN5flash16flash_fwd_kernelI23Flash_fwd_kernel_traitsILi64ELi128ELi64ELi4ELb0ELb0EN7cutlass6half_tE19Flash_kernel_traitsILi64ELi128ELi64ELi4ES3_EELb1ELb0ELb0ELb1ELb0ELb0ELb0ELb1EEEvNS_16Flash_fwd_paramsE,"",@"SHT_CUDA_INFO"
	.sectionflags	@""
	.align	4


	//----- nvinfo : EIATTR_CUDA_API_VERSION
	.align		4
        /*0000*/ 	.byte	0x04, 0x37
        /*0002*/ 	.short	(.L_634 - .L_633)
.L_633:
        /*0004*/ 	.word	0x00000082


	//----- nvinfo : EIATTR_KPARAM_INFO
	.align		4
.L_634:
        /*0008*/ 	.byte	0x04, 0x17
        /*000a*/ 	.short	(.L_636 - .L_635)
.L_635:
        /*000c*/ 	.word	0x00000000
        /*0010*/ 	.short	0x0000
        /*0012*/ 	.short	0x0000
        /*0014*/ 	.byte	0x00, 0xf0, 0x41, 0x07


	//----- nvinfo : EIATTR_SPARSE_MMA_MASK
	.align		4
.L_636:
        /*0018*/ 	.byte	0x03, 0x50
        /*001a*/ 	.short	0x0000


	//----- nvinfo : EIATTR_MAXREG_COUNT
	.align		4
        /*001c*/ 	.byte	0x03, 0x1b
        /*001e*/ 	.short	0x00ff


	//----- nvinfo : EIATTR_NUM_BARRIERS
	.align		4
        /*0020*/ 	.byte	0x02, 0x4c
        /*0022*/ 	.byte	0x01
	.zero		1


	//----- nvinfo : EIATTR_ANNOTATIONS
	.align		4
        /*0024*/ 	.byte	0x04, 0x55
        /*0026*/ 	.short	(.L_638 - .L_637)


	//   ....[0]....
.L_637:
        /* <DEDUP_REMOVED lines=66> */


	//----- nvinfo : EIATTR_MERCURY_ISA_VERSION
	.align		4
.L_638:
        /*0438*/ 	.byte	0x03, 0x5f
        /*043a*/ 	.short	0x0101


	//----- nvinfo : EIATTR_COOP_GROUP_MASK_REGIDS
	.align		4
        /*043c*/ 	.byte	0x04, 0x29
        /*043e*/ 	.short	(.L_640 - .L_639)


	//   ....[0]....
.L_639:
        /*0440*/ 	.word	0xffffffff


	//   ....[1]....
        /*0444*/ 	.word	0xffffffff


	//   ....[2]....
        /*0448*/ 	.word	0xffffffff


	//   ....[3]....
        /*044c*/ 	.word	0xffffffff


	//   ....[4]....
        /*0450*/ 	.word	0xffffffff


	//   ....[5]....
        /*0454*/ 	.word	0xffffffff


	//   ....[6]....
        /*0458*/ 	.word	0xffffffff


	//   ....[7]....
        /*045c*/ 	.word	0xffffffff


	//   ....[8]....
        /*0460*/ 	.word	0xffffffff


	//   ....[9]....
        /*0464*/ 	.word	0xffffffff


	//   ....[10]....
        /*0468*/ 	.word	0xffffffff


	//   ....[11]....
        /*046c*/ 	.word	0xffffffff


	//   ....[12]....
        /*0470*/ 	.word	0xffffffff


	//   ....[13]....
        /*0474*/ 	.word	0xffffffff


	//   ....[14]....
        /*0478*/ 	.word	0xffffffff


	//   ....[15]....
        /*047c*/ 	.word	0xffffffff


	//   ....[16]....
        /*0480*/ 	.word	0xffffffff


	//   ....[17]....
        /*0484*/ 	.word	0xffffffff


	//   ....[18]....
        /*0488*/ 	.word	0xffffffff


	//   ....[19]....
        /*048c*/ 	.word	0xffffffff


	//   ....[20]....
        /*0490*/ 	.word	0xffffffff


	//   ....[21]....
        /*0494*/ 	.word	0xffffffff


	//   ....[22]....
        /*0498*/ 	.word	0xffffffff


	//   ....[23]....
        /*049c*/ 	.word	0xffffffff


	//----- nvinfo : EIATTR_COOP_GROUP_INSTR_OFFSETS
	.align		4
.L_640:
        /*04a0*/ 	.byte	0x04, 0x28
        /*04a2*/ 	.short	(.L_642 - .L_641)


	//   ....[0]....
.L_641:
        /*04a4*/ 	.word	0x00005900


	//   ....[1]....
        /*04a8*/ 	.word	0x000059e0


	//   ....[2]....
        /*04ac*/ 	.word	0x00005b50


	//   ....[3]....
        /*04b0*/ 	.word	0x00005b90


	//   ....[4]....
        /*04b4*/ 	.word	0x00005bc0


	//   ....[5]....
        /*04b8*/ 	.word	0x00005bf0


	//   ....[6]....
        /*04bc*/ 	.word	0x00005d00


	//   ....[7]....
        /*04c0*/ 	.word	0x00005d40


	//   ....[8]....
        /*04c4*/ 	.word	0x0000bd40


	//   ....[9]....
        /*04c8*/ 	.word	0x0000bd70


	//   ....[10]....
        /*04cc*/ 	.word	0x0000bda0


	//   ....[11]....
        /*04d0*/ 	.word	0x0000bdc0


	//   ....[12]....
        /*04d4*/ 	.word	0x0000bef0


	//   ....[13]....
        /*04d8*/ 	.word	0x0000bf00


	//   ....[14]....
        /*04dc*/ 	.word	0x0000bf10


	//   ....[15]....
        /*04e0*/ 	.word	0x0000c000


	//   ....[16]....
        /*04e4*/ 	.word	0x000110f0


	//   ....[17]....
        /*04e8*/ 	.word	0x00011100


	//   ....[18]....
        /*04ec*/ 	.word	0x00011110


	//   ....[19]....
        /*04f0*/ 	.word	0x00011120


	//   ....[20]....
        /*04f4*/ 	.word	0x00011160


	//   ....[21]....
        /*04f8*/ 	.word	0x00011180


	//   ....[22]....
        /*04fc*/ 	.word	0x000111a0


	//   ....[23]....
        /*0500*/ 	.word	0x000111b0


	//----- nvinfo : EIATTR_EXIT_INSTR_OFFSETS
	.align		4
.L_642:
        /*0504*/ 	.byte	0x04, 0x1c
        /*0506*/ 	.short	(.L_644 - .L_643)


	//   ....[0]....
.L_643:
        /*0508*/ 	.word	0x00000670


	//   ....[1]....
        /*050c*/ 	.word	0x00012dd0


	//   ....[2]....
        /*0510*/ 	.word	0x00012eb0


	//   ....[3]....
        /*0514*/ 	.word	0x00014190


	//   ....[4]....
        /*0518*/ 	.word	0x00014220


	//----- nvinfo : EIATTR_CRS_STACK_SIZE
	.align		4
.L_644:
        /*051c*/ 	.byte	0x04, 0x1e
        /*051e*/ 	.short	(.L_646 - .L_645)
.L_645:
        /*0520*/ 	.word	0x00000000


	//----- nvinfo : EIATTR_CBANK_PARAM_SIZE
	.align		4
.L_646:
        /*0524*/ 	.byte	0x03, 0x19
        /*0526*/ 	.short	0x01d0


	//----- nvinfo : EIATTR_PARAM_CBANK
	.align		4
        /*0528*/ 	.byte	0x04, 0x0a
        /*052a*/ 	.short	(.L_648 - .L_647)
	.align		4
.L_647:
        /*052c*/ 	.word	index@(.nv.constant0._ZN5flash16flash_fwd_kernelI23Flash_fwd_kernel_traitsILi64ELi128ELi64ELi4ELb0ELb0EN7cutlass6half_tE19Flash_kernel_traitsILi64ELi128ELi64ELi4ES3_EELb1ELb0ELb0ELb1ELb0ELb0ELb0ELb1EEEvNS_16Flash_fwd_paramsE)
        /*0530*/ 	.short	0x0210
        /*0532*/ 	.short	0x01d0


	//----- nvinfo : EIATTR_SW_WAR
	.align		4
.L_648:
        /*0534*/ 	.byte	0x04, 0x36
        /*0536*/ 	.short	(.L_650 - .L_649)
.L_649:
        /*0538*/ 	.word	0x00000008
.L_650:


//--------------------- .nv.info._ZN5flash16flash_fwd_kernelI23Flash_fwd_kernel_traitsILi64ELi128ELi64ELi4ELb0ELb0EN7cutlass6half_tE19Flash_kernel_traitsILi64ELi128ELi64ELi4ES3_EELb0ELb0ELb0ELb1ELb0ELb0ELb1ELb0EEEvNS_16Flash_fwd_paramsE --------------------------
	.section	.nv.info._ZN5flash16flash_fwd_kernelI23Flash_fwd_kernel_traitsILi64ELi128ELi64ELi4ELb0ELb0EN7cutlass6half_tE19Flash_kernel_traitsILi64ELi128ELi64ELi4ES3_EELb0ELb0ELb0ELb1ELb0ELb0ELb1ELb0EEEvNS_16Flash_fwd_paramsE,"",@"SHT_CUDA_INFO"
	.sectionflags	@""
	.align	4


	//----- nvinfo : EIATTR_CUDA_API_VERSION
	.align		4
        /*0000*/ 	.byte	0x04, 0x37
        /*0002*/ 	.short	(.L_652 - .L_651)
.L_651:
        /*0004*/ 	.word	0x00000082


	//----- nvinfo : EIATTR_KPARAM_INFO
	.align		4
.L_652:
        /*0008*/ 	.byte	0x04, 0x17
        /*000a*/ 	.short	(.L_654 - .L_653)
.L_653:
        /*000c*/ 	.word	0x00000000
        /*0010*/ 	.short	0x0000
        /*0012*/ 	.short	0x0000
        /*0014*/ 	.byte	0x00, 0xf0, 0x41, 0x07


	//----- nvinfo : EIATTR_SPARSE_MMA_MASK
	.align		4
.L_654:
        /*0018*/ 	.byte	0x03, 0x50
        /*001a*/ 	.short	0x0000


	//----- nvinfo : EIATTR_MAXREG_COUNT
	.align		4
        /*001c*/ 	.byte	0x03, 0x1b
        /*001e*/ 	.short	0x00ff


	//----- nvinfo : EIATTR_NUM_BARRIERS
	.align		4
        /*0020*/ 	.byte	0x02, 0x4c
        /*0022*/ 	.byte	0x01
	.zero		1


	//----- nvinfo : EIATTR_ANNOTATIONS
	.align		4
        /*0024*/ 	.byte	0x04, 0x55
        /*0026*/ 	.short	(.L_656 - .L_655)


	//   ....[0]....
.L_655:
        /* <DEDUP_REMOVED lines=19> */


	//----- nvinfo : EIATTR_MERCURY_ISA_VERSION
	.align		4
.L_656:
        /*0140*/ 	.byte	0x03, 0x5f
        /*0142*/ 	.short	0x0101


	//----- nvinfo : EIATTR_COOP_GROUP_MASK_REGIDS
	.align		4
        /*0144*/ 	.byte	0x04, 0x29
        /*0146*/ 	.short	(.L_658 - .L_657)


	//   ....[0]....
.L_657:
        /*0148*/ 	.word	0xffffffff


	//   ....[1]....
        /*014c*/ 	.word	0xffffffff


	//   ....[2]....
        /*0150*/ 	.word	0xffffffff


	//   ....[3]....
        /*0154*/ 	.word	0xffffffff


	//   ....[4]....
        /*0158*/ 	.word	0xffffffff


	//   ....[5]....
        /*015c*/ 	.word	0xffffffff


	//   ....[6]....
        /*0160*/ 	.word	0xffffffff


	//   ....[7]....
        /*0164*/ 	.word	0xffffffff


	//   ....[8]....
        /*0168*/ 	.word	0xffffffff


	//   ....[9]....
        /*016c*/ 	.word	0xffffffff


	//   ....[10]....
        /*0170*/ 	.word	0xffffffff


	//   ....[11]....
        /*0174*/ 	.word	0xffffffff


	//   ....[12]....
        /*0178*/ 	.word	0xffffffff


	//   ....[13]....
        /*017c*/ 	.word	0xffffffff


	//   ....[14]....
        /*0180*/ 	.word	0xffffffff


	//   ....[15]....
        /*0184*/ 	.word	0xffffffff


	//   ....[16]....
        /*0188*/ 	.word	0xffffffff


	//   ....[17]....
        /*018c*/ 	.word	0xffffffff


	//   ....[18]....
        /*0190*/ 	.word	0xffffffff


	//   ....[19]....
        /*0194*/ 	.word	0xffffffff


	//   ....[20]....
        /*0198*/ 	.word	0xffffffff


	//   ....[21]....
        /*019c*/ 	.word	0xffffffff


	//   ....[22]....
        /*01a0*/ 	.word	0xffffffff


	//   ....[23]....
        /*01a4*/ 	.word	0xffffffff


	//----- nvinfo : EIATTR_COOP_GROUP_INSTR_OFFSETS
	.align		4
.L_658:
        /*01a8*/ 	.byte	0x04, 0x28
        /*01aa*/ 	.short	(.L_660 - .L_659)


	//   ....[0]....
.L_659:
        /*01ac*/ 	.word	0x00005380


	//   ....[1]....
        /*01b0*/ 	.word	0x000053b0


	//   ....[2]....
        /*01b4*/ 	.word	0x000055d0


	//   ....[3]....
        /*01b8*/ 	.word	0x00005690


	//   ....[4]....
        /*01bc*/ 	.word	0x000057a0


	//   ....[5]....
        /*01c0*/ 	.word	0x00005800


	//   ....[6]....
        /*01c4*/ 	.word	0x000058f0


	//   ....[7]....
        /*01c8*/ 	.word	0x00005a90


	//   ....[8]....
        /*01cc*/ 	.word	0x000092e0


	//   ....[9]....
        /*01d0*/ 	.word	0x00009340


	//   ....[10]....
        /*01d4*/ 	.word	0x000093d0


	//   ....[11]....
        /*01d8*/ 	.word	0x000093e0


	//   ....[12]....
        /*01dc*/ 	.word	0x00009410


	//   ....[13]....
        /*01e0*/ 	.word	0x00009420


	//   ....[14]....
        /*01e4*/ 	.word	0x00009450


	//   ....[15]....
        /*01e8*/ 	.word	0x00009470


	//   ....[16]....
        /*01ec*/ 	.word	0x0000add0


	//   ....[17]....
        /*01f0*/ 	.word	0x0000ade0


	//   ....[18]....
        /*01f4*/ 	.word	0x0000adf0


	//   ....[19]....
        /*01f8*/ 	.word	0x0000ae00


	//   ....[20]....
        /*01fc*/ 	.word	0x0000ae40


	//   ....[21]....
        /*0200*/ 	.word	0x0000ae90


	//   ....[22]....
        /*0204*/ 	.word	0x0000aec0


	//   ....[23]....
        /*0208*/ 	.word	0x0000afb0


	//----- nvinfo : EIATTR_EXIT_INSTR_OFFSETS
	.align		4
.L_660:
        /*020c*/ 	.byte	0x04, 0x1c
        /*020e*/ 	.short	(.L_662 - .L_661)


	//   ....[0]....
.L_661:
        /*0210*/ 	.word	0x00000390


	//   ....[1]....
        /*0214*/ 	.word	0x0000ca60


	//   ....[2]....
        /*0218*/ 	.word	0x0000cb40


	//   ....[3]....
        /*021c*/ 	.word	0x0000de00


	//   ....[4]....
        /*0220*/ 	.word	0x0000de90


	//----- nvinfo : EIATTR_CRS_STACK_SIZE
	.align		4
.L_662:
        /*0224*/ 	.byte	0x04, 0x1e
        /*0226*/ 	.short	(.L_664 - .L_663)
.L_663:
        /*0228*/ 	.word	0x00000000


	//----- nvinfo : EIATTR_CBANK_PARAM_SIZE
	.align		4
.L_664:
        /*022c*/ 	.byte	0x03, 0x19
        /*022e*/ 	.short	0x01d0


	//----- nvinfo : EIATTR_PARAM_CBANK
	.align		4
        /*0230*/ 	.byte	0x04, 0x0a
        /*0232*/ 	.short	(.L_666 - .L_665)
	.align		4
.L_665:
        /*0234*/ 	.word	index@(.nv.constant0._ZN5flash16flash_fwd_kernelI23Flash_fwd_kernel_traitsILi64ELi128ELi64ELi4ELb0ELb0EN7cutlass6half_tE19Flash_kernel_traitsILi64ELi128ELi64ELi4ES3_EELb0ELb0ELb0ELb1ELb0ELb0ELb1ELb0EEEvNS_16Flash_fwd_paramsE)
        /*0238*/ 	.short	0x0210
        /*023a*/ 	.short	0x01d0


	//----- nvinfo : EIATTR_SW_WAR
	.align		4
.L_666:
        /*023c*/ 	.byte	0x04, 0x36
        /*023e*/ 	.short	(.L_668 - .L_667)
.L_667:
        /*0240*/ 	.word	0x00000008
.L_668:


//--------------------- .nv.info._ZN5flash16flash_fwd_kernelI23Flash_fwd_kernel_traitsILi64ELi128ELi64ELi4ELb0ELb0EN7cutlass6half_tE19Flash_kernel_traitsILi64ELi128ELi64ELi4ES3_EELb1ELb0ELb1ELb0ELb0ELb1ELb0ELb0EEEvNS_16Flash_fwd_paramsE --------------------------
	.section	.nv.info._ZN5flash16flash_fwd_kernelI23Flash_fwd_kernel_traitsILi64ELi128ELi64ELi4ELb0ELb0EN7cutlass6half_tE19Flash_kernel_traitsILi64ELi128ELi64ELi4ES3_EELb1ELb0ELb1ELb0ELb0ELb1ELb0ELb0EEEvNS_16Flash_fwd_paramsE,"",@"SHT_CUDA_INFO"
	.sectionflags	@""
	.align	4


	//----- nvinfo : EIATTR_CUDA_API_VERSION
	.align		4
        /*0000*/ 	.byte	0x04, 0x37
        /*0002*/ 	.short	(.L_670 - .L_669)
.L_669:
        /*0004*/ 	.word	0x00000082


	//----- nvinfo : EIATTR_KPARAM_INFO
	.align		4
.L_670:
        /*0008*/ 	.byte	0x04, 0x17
        /*000a*/ 	.short	(.L_672 - .L_671)
.L_671:
        /*000c*/ 	.word	0x00000000
        /*0010*/ 	.short	0x0000
        /*0012*/ 	.short	0x0000
        /*0014*/ 	.byte	0x00, 0xf0, 0x41, 0x07


	//----- nvinfo : EIATTR_SPARSE_MMA_MASK
	.align		4
.L_672:
        /*0018*/ 	.byte	0x03, 0x50
        /*001a*/ 	.short	0x0000


	//----- nvinfo : EIATTR_MAXREG_COUNT
	.align		4
        /*001c*/ 	.byte	0x03, 0x1b
        /*001e*/ 	.short	0x00ff


	//----- nvinfo : EIATTR_NUM_BARRIERS
	.align		4
        /*0020*/ 	.byte	0x02, 0x4c
        /*0022*/ 	.byte	0x01
	.zero		1


	//----- nvinfo : EIATTR_ANNOTATIONS
	.align		4
        /*0024*/ 	.byte	0x04, 0x55
        /*0026*/ 	.short	(.L_674 - .L_673)


	//   ....[0]....
.L_673:
        /* <DEDUP_REMOVED lines=32> */


	//----- nvinfo : EIATTR_MERCURY_ISA_VERSION
	.align		4
.L_674:
        /*0218*/ 	.byte	0x03, 0x5f
        /*021a*/ 	.short	0x0101


	//----- nvinfo : EIATTR_COOP_GROUP_MASK_REGIDS
	.align		4
        /*021c*/ 	.byte	0x04, 0x29
        /*021e*/ 	.short	(.L_676 - .L_675)


	//   ....[0]....
.L_675:
        /*0220*/ 	.word	0xffffffff


	//   ....[1]....
        /*0224*/ 	.word	0xffffffff


	//   ....[2]....
        /*0228*/ 	.word	0xffffffff


	//   ....[3]....
        /*022c*/ 	.word	0xffffffff


	//   ....[4]....
        /*0230*/ 	.word	0xffffffff


	//   ....[5]....
        /*0234*/ 	.word	0xffffffff


	//   ....[6]....
        /*0238*/ 	.word	0xffffffff


	//   ....[7]....
        /*023c*/ 	.word	0xffffffff


	//   ....[8]....
        /*0240*/ 	.word	0xffffffff


	//   ....[9]....
        /*0244*/ 	.word	0xffffffff


	//   ....[10]....
        /*0248*/ 	.word	0xffffffff


	//   ....[11]....
        /*024c*/ 	.word	0xffffffff


	//   ....[12]....
        /*0250*/ 	.word	0xffffffff


	//   ....[13]....
        /*0254*/ 	.word	0xffffffff


	//   ....[14]....
        /*0258*/ 	.word	0xffffffff


	//   ....[15]....
        /*025c*/ 	.word	0xffffffff


	//   ....[16]....
        /*0260*/ 	.word	0xffffffff


	//   ....[17]....
        /*0264*/ 	.word	0xffffffff


	//   ....[18]....
        /*0268*/ 	.word	0xffffffff


	//   ....[19]....
        /*026c*/ 	.word	0xffffffff


	//   ....[20]....
        /*0270*/ 	.word	0xffffffff


	//   ....[21]....
        /*0274*/ 	.word	0xffffffff


	//   ....[22]....
        /*0278*/ 	.word	0xffffffff


	//   ....[23]....
        /*027c*/ 	.word	0xffffffff


	//   ....[24]....
        /*0280*/ 	.word	0xffffffff


	//   ....[25]....
        /*0284*/ 	.word	0xffffffff


	//   ....[26]....
        /*0288*/ 	.word	0xffffffff


	//   ....[27]....
        /*028c*/ 	.word	0xffffffff


	//   ....[28]....
        /*0290*/ 	.word	0xffffffff


	//   ....[29]....
        /*0294*/ 	.word	0xffffffff


	//   ....[30]....
        /*0298*/ 	.word	0xffffffff


	//   ....[31]....
        /*029c*/ 	.word	0xffffffff


	//   ....[32]....
        /*02a0*/ 	.word	0xffffffff


	//   ....[33]....
        /*02a4*/ 	.word	0xffffffff


	//   ....[34]....
        /*02a8*/ 	.word	0xffffffff


	//   ....[35]....
        /*02ac*/ 	.word	0xffffffff


	//   ....[36]....
        /*02b0*/ 	.word	0xffffffff


	//   ....[37]....
        /*02b4*/ 	.word	0xffffffff


	//   ....[38]....
        /*02b8*/ 	.word	0xffffffff


	//   ....[39]....
        /*02bc*/ 	.word	0xffffffff


	//----- nvinfo : EIATTR_COOP_GROUP_INSTR_OFFSETS
	.align		4
.L_676:
        /*02c0*/ 	.byte	0x04, 0x28
        /*02c2*/ 	.short	(.L_678 - .L_677)


	//   ....[0]....
.L_677:
        /*02c4*/ 	.word	0x000049d0


	//   ....[1]....
        /*02c8*/ 	.word	0x00004cc0


	//   ....[2]....
        /*02cc*/ 	.word	0x00004f30


	//   ....[3]....
        /*02d0*/ 	.word	0x000051d0


	//   ....[4]....
        /*02d4*/ 	.word	0x00005220


	//   ....[5]....
        /*02d8*/ 	.word	0x000053d0


	//   ....[6]....
        /*02dc*/ 	.word	0x000055e0


	//   ....[7]....
        /*02e0*/ 	.word	0x00005690


	//   ....[8]....
        /*02e4*/ 	.word	0x00008860


	//   ....[9]....
        /*02e8*/ 	.word	0x00008a40


	//   ....[10]....
        /*02ec*/ 	.word	0x00008a70


	//   ....[11]....
        /*02f0*/ 	.word	0x00008bb0


	//   ....[12]....
        /*02f4*/ 	.word	0x00009ae0


	//   ....[13]....
        /*02f8*/ 	.word	0x00009b90


	//   ....[14]....
        /*02fc*/ 	.word	0x00009c10


	//   ....[15]....
        /*0300*/ 	.word	0x00009c90


	//   ....[16]....
        /*0304*/ 	.word	0x0000d440


	//   ....[17]....
        /*0308*/ 	.word	0x0000d5b0


	//   ....[18]....
        /*030c*/ 	.word	0x0000d640


	//   ....[19]....
        /*0310*/ 	.word	0x0000d770


	//   ....[20]....
        /*0314*/ 	.word	0x0000e330


	//   ....[21]....
        /*0318*/ 	.word	0x0000e3d0


	//   ....[22]....
        /*031c*/ 	.word	0x0000e4c0


	//   ....[23]....
        /*0320*/ 	.word	0x0000e4e0


	//   ....[24]....
        /*0324*/ 	.word	0x00012160


	//   ....[25]....
        /*0328*/ 	.word	0x000122e0


	//   ....[26]....
        /*032c*/ 	.word	0x000123d0


	//   ....[27]....
        /*0330*/ 	.word	0x000124a0


	//   ....[28]....
        /*0334*/ 	.word	0x000125c0


	//   ....[29]....
        /*0338*/ 	.word	0x000126e0


	//   ....[30]....
        /*033c*/ 	.word	0x00012740


	//   ....[31]....
        /*0340*/ 	.word	0x000127b0


	//   ....[32]....
        /*0344*/ 	.word	0x00015380


	//   ....[33]....
        /*0348*/ 	.word	0x00015390


	//   ....[34]....
        /*034c*/ 	.word	0x000153a0


	//   ....[35]....
        /*0350*/ 	.word	0x000153c0


	//   ....[36]....
        /*0354*/ 	.word	0x000153e0


	//   ....[37]....
        /*0358*/ 	.word	0x00015400


	//   ....[38]....
        /*035c*/ 	.word	0x00015410


	//   ....[39]....
        /*0360*/ 	.word	0x00015440


	//----- nvinfo : EIATTR_EXIT_INSTR_OFFSETS
	.align		4
.L_678:
        /*0364*/ 	.byte	0x04, 0x1c
        /*0366*/ 	.short	(.L_680 - .L_679)


	//   ....[0]....
.L_679:
        /*0368*/ 	.word	0x00000590


	//   ....[1]....
        /*036c*/ 	.word	0x00001900


	//   ....[2]....
        /*0370*/ 	.word	0x00001990


	//   ....[3]....
        /*0374*/ 	.word	0x000170b0


	//   ....[4]....
        /*0378*/ 	.word	0x00017190


	//----- nvinfo : EIATTR_CRS_STACK_SIZE
	.align		4
.L_680:
        /*037c*/ 	.byte	0x04, 0x1e
        /*037e*/ 	.short	(.L_682 - .L_681)
.L_681:
        /*0380*/ 	.word	0x00000000


	//----- nvinfo : EIATTR_CBANK_PARAM_SIZE
	.align		4
.L_682:
        /*0384*/ 	.byte	0x03, 0x19
        /*0386*/ 	.short	0x01d0


	//----- nvinfo : EIATTR_PARAM_CBANK
	.align		4
        /*0388*/ 	.byte	0x04, 0x0a
        /*038a*/ 	.short	(.L_684 - .L_683)
	.align		4
.L_683:
        /*038c*/ 	.word	index@(.nv.constant0._ZN5flash16flash_fwd_kernelI23Flash_fwd_kernel_traitsILi64ELi128ELi64ELi4ELb0ELb0EN7cutlass6half_tE19Flash_kernel_traitsILi64ELi128ELi64ELi4ES3_EELb1ELb0ELb1ELb0ELb0ELb1ELb0ELb0EEEvNS_16Flash_fwd_paramsE)
        /*0390*/ 	.short	0x0210
        /*0392*/ 	.short	0x01d0


	//----- nvinfo : EIATTR_SW_WAR
	.align		4
.L_684:
        /*0394*/ 	.byte	0x04, 0x36
        /*0396*/ 	.short	(.L_686 - .L_685)
.L_685:
        /*0398*/ 	.word	0x00000008
.L_686:


//--------------------- .nv.info._ZN5flash16flash_fwd_kernelI23Flash_fwd_kernel_traitsILi64ELi128ELi64ELi4ELb0ELb0EN7cutlass6half_tE19Flash_kernel_traitsILi64ELi128ELi64ELi4ES3_EELb0ELb0ELb1ELb0ELb0ELb1ELb1ELb0EEEvNS_16Flash_fwd_paramsE --------------------------
	.section	.nv.info._ZN5flash16flash_fwd_kernelI23Flash_fwd_kernel_traitsILi64ELi128ELi64ELi4ELb0ELb0EN7cutlass6half_tE19Flash_kernel_traitsILi64ELi128ELi64ELi4ES3_EELb0ELb0ELb1ELb0ELb0ELb1ELb1ELb0EEEvNS_16Flash_fwd_paramsE,"",@"SHT_CUDA_INFO"
	.sectionflags	@""
	.align	4


	//----- nvinfo : EIATTR_CUDA_API_VERSION
	.align		4
        /*0000*/ 	.byte	0x04, 0x37
        /*0002*/ 	.short	(.L_688 - .L_687)
.L_687:
        /*0004*/ 	.word	0x00000082


	//----- nvinfo : EIATTR_KPARAM_INFO
	.align		4
.L_688:
        /*0008*/ 	.byte	0x04, 0x17
        /*000a*/ 	.short	(.L_690 - .L_689)
.L_689:
        /*000c*/ 	.word	0x00000000
        /*0010*/ 	.short	0x0000
        /*0012*/ 	.short	0x0000
        /*0014*/ 	.byte	0x00, 0xf0, 0x41, 0x07


	//----- nvinfo : EIATTR_SPARSE_MMA_MASK
	.align		4
.L_690:
        /*0018*/ 	.byte	0x03, 0x50
        /*001a*/ 	.short	0x0000


	//----- nvinfo : EIATTR_MAXREG_COUNT
	.align		4
        /*001c*/ 	.byte	0x03, 0x1b
        /*001e*/ 	.short	0x00ff


	//----- nvinfo : EIATTR_NUM_BARRIERS
	.align		4
        /*0020*/ 	.byte	0x02, 0x4c
        /*0022*/ 	.byte	0x01
	.zero		1


	//----- nvinfo : EIATTR_ANNOTATIONS
	.align		4
        /*0024*/ 	.byte	0x04, 0x55
        /*0026*/ 	.short	(.L_692 - .L_691)


	//   ....[0]....
.L_691:
        /* <DEDUP_REMOVED lines=30> */


	//----- nvinfo : EIATTR_MERCURY_ISA_VERSION
	.align		4
.L_692:
        /*01f8*/ 	.byte	0x03, 0x5f
        /*01fa*/ 	.short	0x0101


	//----- nvinfo : EIATTR_COOP_GROUP_MASK_REGIDS
	.align		4
        /*01fc*/ 	.byte	0x04, 0x29
        /*01fe*/ 	.short	(.L_694 - .L_693)


	//   ....[0]....
.L_693:
        /*0200*/ 	.word	0xffffffff


	//   ....[1]....
        /*0204*/ 	.word	0xffffffff


	//   ....[2]....
        /*0208*/ 	.word	0xffffffff


	//   ....[3]....
        /*020c*/ 	.word	0xffffffff


	//   ....[4]....
        /*0210*/ 	.word	0xffffffff


	//   ....[5]....
        /*0214*/ 	.word	0xffffffff


	//   ....[6]....
        /*0218*/ 	.word	0xffffffff


	//   ....[7]....
        /*021c*/ 	.word	0xffffffff


	//   ....[8]....
        /*0220*/ 	.word	0xffffffff


	//   ....[9]....
        /*0224*/ 	.word	0xffffffff


	//   ....[10]....
        /*0228*/ 	.word	0xffffffff


	//   ....[11]....
        /*022c*/ 	.word	0xffffffff


	//   ....[12]....
        /*0230*/ 	.word	0xffffffff


	//   ....[13]....
        /*0234*/ 	.word	0xffffffff


	//   ....[14]....
        /*0238*/ 	.word	0xffffffff


	//   ....[15]....
        /*023c*/ 	.word	0xffffffff


	//   ....[16]....
        /*0240*/ 	.word	0xffffffff


	//   ....[17]....
        /*0244*/ 	.word	0xffffffff


	//   ....[18]....
        /*0248*/ 	.word	0xffffffff


	//   ....[19]....
        /*024c*/ 	.word	0xffffffff


	//   ....[20]....
        /*0250*/ 	.word	0xffffffff


	//   ....[21]....
        /*0254*/ 	.word	0xffffffff


	//   ....[22]....
        /*0258*/ 	.word	0xffffffff


	//   ....[23]....
        /*025c*/ 	.word	0xffffffff


	//   ....[24]....
        /*0260*/ 	.word	0xffffffff


	//   ....[25]....
        /*0264*/ 	.word	0xffffffff


	//   ....[26]....
        /*0268*/ 	.word	0xffffffff


	//   ....[27]....
        /*026c*/ 	.word	0xffffffff


	//   ....[28]....
        /*0270*/ 	.word	0xffffffff


	//   ....[29]....
        /*0274*/ 	.word	0xffffffff


	//   ....[30]....
        /*0278*/ 	.word	0xffffffff


	//   ....[31]....
        /*027c*/ 	.word	0xffffffff


	//   ....[32]....
        /*0280*/ 	.word	0xffffffff


	//   ....[33]....
        /*0284*/ 	.word	0xffffffff


	//   ....[34]....
        /*0288*/ 	.word	0xffffffff


	//   ....[35]....
        /*028c*/ 	.word	0xffffffff


	//   ....[36]....
        /*0290*/ 	.word	0xffffffff


	//   ....[37]....
        /*0294*/ 	.word	0xffffffff


	//   ....[38]....
        /*0298*/ 	.word	0xffffffff


	//   ....[39]....
        /*029c*/ 	.word	0xffffffff


	//----- nvinfo : EIATTR_COOP_GROUP_INSTR_OFFSETS
	.align		4
.L_694:
        /*02a0*/ 	.byte	0x04, 0x28
        /*02a2*/ 	.short	(.L_696 - .L_695)


	//   ....[0]....
.L_695:
        /*02a4*/ 	.word	0x00004d20


	//   ....[1]....
        /*02a8*/ 	.word	0x00004e50


	//   ....[2]....
        /*02ac*/ 	.word	0x00005350


	//   ....[3]....
        /*02b0*/ 	.word	0x00005480


	//   ....[4]....
        /*02b4*/ 	.word	0x000055f0


	//   ....[5]....
        /*02b8*/ 	.word	0x000056b0


	//   ....[6]....
        /*02bc*/ 	.word	0x00005810


	//   ....[7]....
        /*02c0*/ 	.word	0x000058d0


	//   ....[8]....
        /*02c4*/ 	.word	0x000084f0


	//   ....[9]....
        /*02c8*/ 	.word	0x000086f0


	//   ....[10]....
        /*02cc*/ 	.word	0x00008c80


	//   ....[11]....
        /*02d0*/ 	.word	0x00008db0


	//   ....[12]....
        /*02d4*/ 	.word	0x00008eb0


	//   ....[13]....
        /*02d8*/ 	.word	0x00009020


	//   ....[14]....
        /*02dc*/ 	.word	0x00009050


	//   ....[15]....
        /*02e0*/ 	.word	0x000090c0


	//   ....[16]....
        /*02e4*/ 	.word	0x0000c280


	//   ....[17]....
        /*02e8*/ 	.word	0x0000c3c0


	//   ....[18]....
        /*02ec*/ 	.word	0x0000c900


	//   ....[19]....
        /*02f0*/ 	.word	0x0000c9e0


	//   ....[20]....
        /*02f4*/ 	.word	0x0000cb70


	//   ....[21]....
        /*02f8*/ 	.word	0x0000cc10


	//   ....[22]....
        /*02fc*/ 	.word	0x0000cc20


	//   ....[23]....
        /*0300*/ 	.word	0x0000cc80


	//   ....[24]....
        /*0304*/ 	.word	0x00010440


	//   ....[25]....
        /*0308*/ 	.word	0x00010490


	//   ....[26]....
        /*030c*/ 	.word	0x000106b0


	//   ....[27]....
        /*0310*/ 	.word	0x000106e0


	//   ....[28]....
        /*0314*/ 	.word	0x00010710


	//   ....[29]....
        /*0318*/ 	.word	0x00010860


	//   ....[30]....
        /*031c*/ 	.word	0x000108a0


	//   ....[31]....
        /*0320*/ 	.word	0x000109c0


	//   ....[32]....
        /*0324*/ 	.word	0x00012280


	//   ....[33]....
        /*0328*/ 	.word	0x00012290


	//   ....[34]....
        /*032c*/ 	.word	0x000122d0


	//   ....[35]....
        /*0330*/ 	.word	0x00012310


	//   ....[36]....
        /*0334*/ 	.word	0x00012430


	//   ....[37]....
        /*0338*/ 	.word	0x00012440


	//   ....[38]....
        /*033c*/ 	.word	0x000124d0


	//   ....[39]....
        /*0340*/ 	.word	0x000124e0


	//----- nvinfo : EIATTR_EXIT_INSTR_OFFSETS
	.align		4
.L_696:
        /*0344*/ 	.byte	0x04, 0x1c
        /*0346*/ 	.short	(.L_698 - .L_697)


	//   ....[0]....
.L_697:
        /*0348*/ 	.word	0x00000330


	//   ....[1]....
        /*034c*/ 	.word	0x000016a0


	//   ....[2]....
        /*0350*/ 	.word	0x00001730


	//   ....[3]....
        /*0354*/ 	.word	0x00013ef0


	//   ....[4]....
        /*0358*/ 	.word	0x00013fd0


	//----- nvinfo : EIATTR_CRS_STACK_SIZE
	.align		4
.L_698:
        /*035c*/ 	.byte	0x04, 0x1e
        /*035e*/ 	.short	(.L_700 - .L_699)
.L_699:
        /*0360*/ 	.word	0x00000000


	//----- nvinfo : EIATTR_CBANK_PARAM_SIZE
	.align		4
.L_700:
        /*0364*/ 	.byte	0x03, 0x19
        /*0366*/ 	.short	0x01d0


	//----- nvinfo : EIATTR_PARAM_CBANK
	.align		4
        /*0368*/ 	.byte	0x04, 0x0a
        /*036a*/ 	.short	(.L_702 - .L_701)
	.align		4
.L_701:
        /*036c*/ 	.word	index@(.nv.constant0._ZN5flash16flash_fwd_kernelI23Flash_fwd_kernel_traitsILi64ELi128ELi64ELi4ELb0ELb0EN7cutlass6half_tE19Flash_kernel_traitsILi64ELi128ELi64ELi4ES3_EELb0ELb0ELb1ELb0ELb0ELb1ELb1ELb0EEEvNS_16Flash_fwd_paramsE)
        /*0370*/ 	.short	0x0210
        /*0372*/ 	.short	0x01d0


	//----- nvinfo : EIATTR_SW_WAR
	.align		4
.L_702:
        /*0374*/ 	.byte	0x04, 0x36
        /*0376*/ 	.short	(.L_704 - .L_703)
.L_703:
        /*0378*/ 	.word	0x00000008
.L_704:


//--------------------- .nv.info._ZN5flash16flash_fwd_kernelI23Flash_fwd_kernel_traitsILi64ELi128ELi64ELi4ELb0ELb0EN7cutlass6half_tE19Flash_kernel_traitsILi64ELi128ELi64ELi4ES3_EELb1ELb0ELb1ELb1ELb0ELb0ELb0ELb0EEEvNS_16Flash_fwd_paramsE --------------------------
	.section	.nv.info._ZN5flash16flash_fwd_kernelI23Flash_fwd_kernel_traitsILi64ELi128ELi64ELi4ELb0ELb0EN7cutlass6half_tE19Flash_kernel_traitsILi64ELi128ELi64ELi4ES3_EELb1ELb0ELb1ELb1ELb0ELb0ELb0ELb0EEEvNS_16Flash_fwd_paramsE,"",@"SHT_CUDA_INFO"
	.sectionflags	@""
	.align	4


	//----- nvinfo : EIATTR_CUDA_API_VERSION
	.align		4
        /*0000*/ 	.byte	0x04, 0x37
        /*0002*/ 	.short	(.L_706 - .L_705)
.L_705:
        /*0004*/ 	.word	0x00000082


	//----- nvinfo : EIATTR_KPARAM_INFO
	.align		4
.L_706:
        /*0008*/ 	.byte	0x04, 0x17
        /*000a*/ 	.short	(.L_708 - .L_707)
.L_707:
        /*000c*/ 	.word	0x00000000
        /*0010*/ 	.short	0x0000
        /*0012*/ 	.short	0x0000
        /*0014*/ 	.byte	0x00, 0xf0, 0x41, 0x07


	//----- nvinfo : EIATTR_SPARSE_MMA_MASK
	.align		4
.L_708:
        /*0018*/ 	.byte	0x03, 0x50
        /*001a*/ 	.short	0x0000


	//----- nvinfo : EIATTR_MAXREG_COUNT
	.align		4
        /*001c*/ 	.byte	0x03, 0x1b
        /*001e*/ 	.short	0x00ff


	//----- nvinfo : EIATTR_NUM_BARRIERS
	.align		4
        /*0020*/ 	.byte	0x02, 0x4c
        /*0022*/ 	.byte	0x01
	.zero		1


	//----- nvinfo : EIATTR_ANNOTATIONS
	.align		4
        /*0024*/ 	.byte	0x04, 0x55
        /*0026*/ 	.short	(.L_710 - .L_709)


	//   ....[0]....
.L_709:
        /* <DEDUP_REMOVED lines=38> */


	//----- nvinfo : EIATTR_MERCURY_ISA_VERSION
	.align		4
.L_710:
        /*0278*/ 	.byte	0x03, 0x5f
        /*027a*/ 	.short	0x0101


	//----- nvinfo : EIATTR_INT_WARP_WIDE_INSTR_OFFSETS
	.align		4
        /*027c*/ 	.byte	0x04, 0x31
        /*027e*/ 	.short	(.L_712 - .L_711)


	//   ....[0]....
.L_711:
        /*0280*/ 	.word	0x00009bb0


	//----- nvinfo : EIATTR_COOP_GROUP_MASK_REGIDS
	.align		4
.L_712:
        /*0284*/ 	.byte	0x04, 0x29
        /*0286*/ 	.short	(.L_714 - .L_713)


	//   ....[0]....
.L_713:
        /*0288*/ 	.word	0xffffffff


	//   ....[1]....
        /*028c*/ 	.word	0xffffffff


	//   ....[2]....
        /*0290*/ 	.word	0xffffffff


	//   ....[3]....
        /*0294*/ 	.word	0xffffffff


	//   ....[4]....
        /*0298*/ 	.word	0xffffffff


	//   ....[5]....
        /*029c*/ 	.word	0xffffffff


	//   ....[6]....
        /*02a0*/ 	.word	0xffffffff


	//   ....[7]....
        /*02a4*/ 	.word	0xffffffff


	//   ....[8]....
        /*02a8*/ 	.word	0xffffffff


	//   ....[9]....
        /*02ac*/ 	.word	0xffffffff


	//   ....[10]....
        /*02b0*/ 	.word	0xffffffff


	//   ....[11]....
        /*02b4*/ 	.word	0xffffffff


	//   ....[12]....
        /*02b8*/ 	.word	0xffffffff


	//   ....[13]....
        /*02bc*/ 	.word	0xffffffff


	//   ....[14]....
        /*02c0*/ 	.word	0xffffffff


	//   ....[15]....
        /*02c4*/ 	.word	0xffffffff


	//   ....[16]....
        /*02c8*/ 	.word	0xffffffff


	//   ....[17]....
        /*02cc*/ 	.word	0xffffffff


	//   ....[18]....
        /*02d0*/ 	.word	0xffffffff


	//   ....[19]....
        /*02d4*/ 	.word	0xffffffff


	//   ....[20]....
        /*02d8*/ 	.word	0xffffffff


	//   ....[21]....
        /*02dc*/ 	.word	0xffffffff


	//   ....[22]....
        /*02e0*/ 	.word	0xffffffff


	//   ....[23]....
        /*02e4*/ 	.word	0xffffffff


	//   ....[24]....
        /*02e8*/ 	.word	0xffffffff


	//   ....[25]....
        /*02ec*/ 	.word	0xffffffff


	//   ....[26]....
        /*02f0*/ 	.word	0xffffffff


	//   ....[27]....
        /*02f4*/ 	.word	0xffffffff


	//   ....[28]....
        /*02f8*/ 	.word	0xffffffff


	//   ....[29]....
        /*02fc*/ 	.word	0xffffffff


	//   ....[30]....
        /*0300*/ 	.word	0xffffffff


	//   ....[31]....
        /*0304*/ 	.word	0xffffffff


	//   ....[32]....
        /*0308*/ 	.word	0xffffffff


	//   ....[33]....
        /*030c*/ 	.word	0xffffffff


	//   ....[34]....
        /*0310*/ 	.word	0xffffffff


	//   ....[35]....
        /*0314*/ 	.word	0xffffffff


	//   ....[36]....
        /*0318*/ 	.word	0xffffffff


	//   ....[37]....
        /*031c*/ 	.word	0xffffffff


	//   ....[38]....
        /*0320*/ 	.word	0xffffffff


	//   ....[39]....
        /*0324*/ 	.word	0xffffffff


	//----- nvinfo : EIATTR_COOP_GROUP_INSTR_OFFSETS
	.align		4
.L_714:
        /*0328*/ 	.byte	0x04, 0x28
        /*032a*/ 	.short	(.L_716 - .L_715)


	//   ....[0]....
.L_715:
        /*032c*/ 	.word	0x00007210


	//   ....[1]....
        /*0330*/ 	.word	0x00007360


	//   ....[2]....
        /*0334*/ 	.word	0x00007450


	//   ....[3]....
        /*0338*/ 	.word	0x00007600


	//   ....[4]....
        /*033c*/ 	.word	0x00007630


	//   ....[5]....
        /*0340*/ 	.word	0x00007700


	//   ....[6]....
        /*0344*/ 	.word	0x000078f0


	//   ....[7]....
        /*0348*/ 	.word	0x000079d0


	//   ....[8]....
        /*034c*/ 	.word	0x0000cb70


	//   ....[9]....
        /*0350*/ 	.word	0x0000cbf0


	//   ....[10]....
        /*0354*/ 	.word	0x0000cec0


	//   ....[11]....
        /*0358*/ 	.word	0x0000d090


	//   ....[12]....
        /*035c*/ 	.word	0x0000d110


	//   ....[13]....
        /*0360*/ 	.word	0x0000d170


	//   ....[14]....
        /*0364*/ 	.word	0x0000d2f0


	//   ....[15]....
        /*0368*/ 	.word	0x0000d3c0


	//   ....[16]....
        /*036c*/ 	.word	0x00012e20


	//   ....[17]....
        /*0370*/ 	.word	0x00012e60


	//   ....[18]....
        /*0374*/ 	.word	0x000130d0


	//   ....[19]....
        /*0378*/ 	.word	0x00013280


	//   ....[20]....
        /*037c*/ 	.word	0x00013320


	//   ....[21]....
        /*0380*/ 	.word	0x00013370


	//   ....[22]....
        /*0384*/ 	.word	0x00013500


	//   ....[23]....
        /*0388*/ 	.word	0x000135f0


	//   ....[24]....
        /*038c*/ 	.word	0x00018cd0


	//   ....[25]....
        /*0390*/ 	.word	0x00019060


	//   ....[26]....
        /*0394*/ 	.word	0x00019090


	//   ....[27]....
        /*0398*/ 	.word	0x000191c0


	//   ....[28]....
        /*039c*/ 	.word	0x00019490


	//   ....[29]....
        /*03a0*/ 	.word	0x000194c0


	//   ....[30]....
        /*03a4*/ 	.word	0x000194f0


	//   ....[31]....
        /*03a8*/ 	.word	0x00019500


	//   ....[32]....
        /*03ac*/ 	.word	0x0001c090


	//   ....[33]....
        /*03b0*/ 	.word	0x0001c0a0


	//   ....[34]....
        /*03b4*/ 	.word	0x0001c0b0


	//   ....[35]....
        /*03b8*/ 	.word	0x0001c0e0


	//   ....[36]....
        /*03bc*/ 	.word	0x0001c100


	//   ....[37]....
        /*03c0*/ 	.word	0x0001c110


	//   ....[38]....
        /*03c4*/ 	.word	0x0001c120


	//   ....[39]....
        /*03c8*/ 	.word	0x0001c1a0


	//----- nvinfo : EIATTR_EXIT_INSTR_OFFSETS
	.align		4
.L_716:
        /*03cc*/ 	.byte	0x04, 0x1c
        /*03ce*/ 	.short	(.L_718 - .L_717)


	//   ....[0]....
.L_717:
        /*03d0*/ 	.word	0x00000710


	//   ....[1]....
        /*03d4*/ 	.word	0x00001b90


	//   ....[2]....
        /*03d8*/ 	.word	0x00001c20


	//   ....[3]....
        /*03dc*/ 	.word	0x0001de60


	//   ....[4]....
        /*03e0*/ 	.word	0x0001df40


	//----- nvinfo : EIATTR_CRS_STACK_SIZE
	.align		4
.L_718:
        /*03e4*/ 	.byte	0x04, 0x1e
        /*03e6*/ 	.short	(.L_720 - .L_719)
.L_719:
        /*03e8*/ 	.word	0x00000000


	//----- nvinfo : EIATTR_CBANK_PARAM_SIZE
	.align		4
.L_720:
        /*03ec*/ 	.byte	0x03, 0x19
        /*03ee*/ 	.short	0x01d0


	//----- nvinfo : EIATTR_PARAM_CBANK
	.align		4
        /*03f0*/ 	.byte	0x04, 0x0a
        /*03f2*/ 	.short	(.L_722 - .L_721)
	.align		4
.L_721:
        /*03f4*/ 	.word	index@(.nv.constant0._ZN5flash16flash_fwd_kernelI23Flash_fwd_kernel_traitsILi64ELi128ELi64ELi4ELb0ELb0EN7cutlass6half_tE19Flash_kernel_traitsILi64ELi128ELi64ELi4ES3_EELb1ELb0ELb1ELb1ELb0ELb0ELb0ELb0EEEvNS_16Flash_fwd_paramsE)
        /*03f8*/ 	.short	0x0210
        /*03fa*/ 	.short	0x01d0


	//----- nvinfo : EIATTR_SW_WAR
	.align		4
.L_722:
        /*03fc*/ 	.byte	0x04, 0x36
        /*03fe*/ 	.short	(.L_724 - .L_723)
.L_723:
        /*0400*/ 	.word	0x00000008
.L_724:


//--------------------- .nv.info._ZN5flash16flash_fwd_kernelI23Flash_fwd_kernel_traitsILi64ELi128ELi64ELi4ELb0ELb0EN7cutlass6half_tE19Flash_kernel_traitsILi64ELi128ELi64ELi4ES3_EELb1ELb0ELb1ELb0ELb0ELb0ELb0ELb1EEEvNS_16Flash_fwd_paramsE --------------------------
	.section	.nv.info._ZN5flash16flash_fwd_kernelI23Flash_fwd_kernel_traitsILi64ELi128ELi64ELi4ELb0ELb0EN7cutlass6half_tE19Flash_kernel_traitsILi64ELi128ELi64ELi4ES3_EELb1ELb0ELb1ELb0ELb0ELb0ELb0ELb1EEEvNS_16Flash_fwd_paramsE,"",@"SHT_CUDA_INFO"
	.sectionflags	@""
	.align	4


	//----- nvinfo : EIATTR_CUDA_API_VERSION
	.align		4
        /*0000*/ 	.byte	0x04, 0x37
        /*0002*/ 	.short	(.L_726 - .L_725)
.L_725:
        /*0004*/ 	.word	0x00000082


	//----- nvinfo : EIATTR_KPARAM_INFO
	.align		4
.L_726:
        /*0008*/ 	.byte	0x04, 0x17
        /*000a*/ 	.short	(.L_728 - .L_727)
.L_727:
        /*000c*/ 	.word	0x00000000
        /*0010*/ 	.short	0x0000
        /*0012*/ 	.short	0x0000
        /*0014*/ 	.byte	0x00, 0xf0, 0x41, 0x07


	//----- nvinfo : EIATTR_SPARSE_MMA_MASK
	.align		4
.L_728:
        /*0018*/ 	.byte	0x03, 0x50
        /*001a*/ 	.short	0x0000


	//----- nvinfo : EIATTR_MAXREG_COUNT
	.align		4
        /*001c*/ 	.byte	0x03, 0x1b
        /*001e*/ 	.short	0x00ff


	//----- nvinfo : EIATTR_NUM_BARRIERS
	.align		4
        /*0020*/ 	.byte	0x02, 0x4c
        /*0022*/ 	.byte	0x01
	.zero		1


	//----- nvinfo : EIATTR_ANNOTATIONS
	.align		4
        /*0024*/ 	.byte	0x04, 0x55
        /*0026*/ 	.short	(.L_730 - .L_729)


	//   ....[0]....
.L_729:
        /* <DEDUP_REMOVED lines=180> */


	//----- nvinfo : EIATTR_MERCURY_ISA_VERSION
	.align		4
.L_730:
        /*0b50*/ 	.byte	0x03, 0x5f
        /*0b52*/ 	.short	0x0101


	//----- nvinfo : EIATTR_INT_WARP_WIDE_INSTR_OFFSETS
	.align		4
        /*0b54*/ 	.byte	0x04, 0x31
        /*0b56*/ 	.short	(.L_732 - .L_731)


	//   ....[0]....
.L_731:
        /*0b58*/ 	.word	0x0000bee0


	//----- nvinfo : EIATTR_COOP_GROUP_MASK_REGIDS
	.align		4
.L_732:
        /*0b5c*/ 	.byte	0x04, 0x29
        /*0b5e*/ 	.short	(.L_734 - .L_733)


	//   ....[0]....
.L_733:
        /*0b60*/ 	.word	0xffffffff


	//   ....[1]....
        /*0b64*/ 	.word	0xffffffff


	//   ....[2]....
        /*0b68*/ 	.word	0xffffffff


	//   ....[3]....
        /*0b6c*/ 	.word	0xffffffff


	//   ....[4]....
        /*0b70*/ 	.word	0xffffffff


	//   ....[5]....
        /*0b74*/ 	.word	0xffffffff


	//   ....[6]....
        /*0b78*/ 	.word	0xffffffff


	//   ....[7]....
        /*0b7c*/ 	.word	0xffffffff


	//   ....[8]....
        /*0b80*/ 	.word	0xffffffff


	//   ....[9]....
        /*0b84*/ 	.word	0xffffffff


	//   ....[10]....
        /*0b88*/ 	.word	0xffffffff


	//   ....[11]....
        /*0b8c*/ 	.word	0xffffffff


	//   ....[12]....
        /*0b90*/ 	.word	0xffffffff


	//   ....[13]....
        /*0b94*/ 	.word	0xffffffff


	//   ....[14]....
        /*0b98*/ 	.word	0xffffffff


	//   ....[15]....
        /*0b9c*/ 	.word	0xffffffff


	//   ....[16]....
        /*0ba0*/ 	.word	0xffffffff


	//   ....[17]....
        /*0ba4*/ 	.word	0xffffffff


	//   ....[18]....
        /*0ba8*/ 	.word	0xffffffff


	//   ....[19]....
        /*0bac*/ 	.word	0xffffffff


	//   ....[20]....
        /*0bb0*/ 	.word	0xffffffff


	//   ....[21]....
        /*0bb4*/ 	.word	0xffffffff


	//   ....[22]....
        /*0bb8*/ 	.word	0xffffffff


	//   ....[23]....
        /*0bbc*/ 	.word	0xffffffff


	//   ....[24]....
        /*0bc0*/ 	.word	0xffffffff


	//   ....[25]....
        /*0bc4*/ 	.word	0xffffffff


	//   ....[26]....
        /*0bc8*/ 	.word	0xffffffff


	//   ....[27]....
        /*0bcc*/ 	.word	0xffffffff


	//   ....[28]....
        /*0bd0*/ 	.word	0xffffffff


	//   ....[29]....
        /*0bd4*/ 	.word	0xffffffff


	//   ....[30]....
        /*0bd8*/ 	.word	0xffffffff


	//   ....[31]....
        /*0bdc*/ 	.word	0xffffffff


	//   ....[32]....
        /*0be0*/ 	.word	0xffffffff


	//   ....[33]....
        /*0be4*/ 	.word	0xffffffff


	//   ....[34]....
        /*0be8*/ 	.word	0xffffffff


	//   ....[35]....
        /*0bec*/ 	.word	0xffffffff


	//   ....[36]....
        /*0bf0*/ 	.word	0xffffffff


	//   ....[37]....
        /*0bf4*/ 	.word	0xffffffff


	//   ....[38]....
        /*0bf8*/ 	.word	0xffffffff


	//   ....[39]....
        /*0bfc*/ 	.word	0xffffffff


	//----- nvinfo : EIATTR_COOP_GROUP_INSTR_OFFSETS
	.align		4
.L_734:
        /*0c00*/ 	.byte	0x04, 0x28
        /*0c02*/ 	.short	(.L_736 - .L_735)


	//   ....[0]....
.L_735:
        /*0c04*/ 	.word	0x00006280


	//   ....[1]....
        /*0c08*/ 	.word	0x000066c0


	//   ....[2]....
        /*0c0c*/ 	.word	0x00006720


	//   ....[3]....
        /*0c10*/ 	.word	0x00006780


	//   ....[4]....
        /*0c14*/ 	.word	0x000067f0


	//   ....[5]....
        /*0c18*/ 	.word	0x00006820


	//   ....[6]....
        /*0c1c*/ 	.word	0x000068e0


	//   ....[7]....
        /*0c20*/ 	.word	0x00006940


	//   ....[8]....
        /*0c24*/ 	.word	0x0000db00


	//   ....[9]....
        /*0c28*/ 	.word	0x0000dc50


	//   ....[10]....
        /*0c2c*/ 	.word	0x0000dd10


	//   ....[11]....
        /*0c30*/ 	.word	0x0000de50


	//   ....[12]....
        /*0c34*/ 	.word	0x0000ea90


	//   ....[13]....
        /*0c38*/ 	.word	0x0000eba0


	//   ....[14]....
        /*0c3c*/ 	.word	0x0000ee30


	//   ....[15]....
        /*0c40*/ 	.word	0x0000eff0


	//   ....[16]....
        /*0c44*/ 	.word	0x00016560


	//   ....[17]....
        /*0c48*/ 	.word	0x000166c0


	//   ....[18]....
        /*0c4c*/ 	.word	0x00016790


	//   ....[19]....
        /*0c50*/ 	.word	0x000167c0


	//   ....[20]....
        /*0c54*/ 	.word	0x00017470


	//   ....[21]....
        /*0c58*/ 	.word	0x00017520


	//   ....[22]....
        /*0c5c*/ 	.word	0x00017530


	//   ....[23]....
        /*0c60*/ 	.word	0x000176e0


	//   ....[24]....
        /*0c64*/ 	.word	0x0001efc0


	//   ....[25]....
        /*0c68*/ 	.word	0x0001f150


	//   ....[26]....
        /*0c6c*/ 	.word	0x0001f190


	//   ....[27]....
        /*0c70*/ 	.word	0x0001f1f0


	//   ....[28]....
        /*0c74*/ 	.word	0x0001f250


	//   ....[29]....
        /*0c78*/ 	.word	0x0001f320


	//   ....[30]....
        /*0c7c*/ 	.word	0x0001f390


	//   ....[31]....
        /*0c80*/ 	.word	0x0001f540


	//   ....[32]....
        /*0c84*/ 	.word	0x00024930


	//   ....[33]....
        /*0c88*/ 	.word	0x00024970


	//   ....[34]....
        /*0c8c*/ 	.word	0x00024990


	//   ....[35]....
        /*0c90*/ 	.word	0x000249a0


	//   ....[36]....
        /*0c94*/ 	.word	0x00024a30


	//   ....[37]....
        /*0c98*/ 	.word	0x00024a50


	//   ....[38]....
        /*0c9c*/ 	.word	0x00024a70


	//   ....[39]....
        /*0ca0*/ 	.word	0x00024a80


	//----- nvinfo : EIATTR_EXIT_INSTR_OFFSETS
	.align		4
.L_736:
        /*0ca4*/ 	.byte	0x04, 0x1c
        /*0ca6*/ 	.short	(.L_738 - .L_737)


	//   ....[0]....
.L_737:
        /*0ca8*/ 	.word	0x000006a0


	//   ....[1]....
        /*0cac*/ 	.word	0x00001b50


	//   ....[2]....
        /*0cb0*/ 	.word	0x00001be0


	//   ....[3]....
        /*0cb4*/ 	.word	0x000267c0


	//   ....[4]....
        /*0cb8*/ 	.word	0x000268a0


	//----- nvinfo : EIATTR_CRS_STACK_SIZE
	.align		4
.L_738:
        /*0cbc*/ 	.byte	0x04, 0x1e
        /*0cbe*/ 	.short	(.L_740 - .L_739)
.L_739:
        /*0cc0*/ 	.word	0x00000000


	//----- nvinfo : EIATTR_CBANK_PARAM_SIZE
	.align		4
.L_740:
        /*0cc4*/ 	.byte	0x03, 0x19
        /*0cc6*/ 	.short	0x01d0


	//----- nvinfo : EIATTR_PARAM_CBANK
	.align		4
        /*0cc8*/ 	.byte	0x04, 0x0a
        /*0cca*/ 	.short	(.L_742 - .L_741)
	.align		4
.L_741:
        /*0ccc*/ 	.word	index@(.nv.constant0._ZN5flash16flash_fwd_kernelI23Flash_fwd_kernel_traitsILi64ELi128ELi64ELi4ELb0ELb0EN7cutlass6half_tE19Flash_kernel_traitsILi64ELi128ELi64ELi4ES3_EELb1ELb0ELb1ELb0ELb0ELb0ELb0ELb1EEEvNS_16Flash_fwd_paramsE)
        /*0cd0*/ 	.short	0x0210
        /*0cd2*/ 	.short	0x01d0


	//----- nvinfo : EIATTR_SW_WAR
	.align		4
.L_742:
        /*0cd4*/ 	.byte	0x04, 0x36
        /*0cd6*/ 	.short	(.L_744 - .L_743)
.L_743:
        /*0cd8*/ 	.word	0x00000008
.L_744:


//--------------------- .nv.info._ZN5flash16flash_fwd_kernelI23Flash_fwd_kernel_traitsILi64ELi128ELi64ELi4ELb0ELb0EN7cutlass6half_tE19Flash_kernel_traitsILi64ELi128ELi64ELi4ES3_EELb0ELb0ELb1ELb0ELb0ELb0ELb1ELb0EEEvNS_16Flash_fwd_paramsE --------------------------
	.section	.nv.info._ZN5flash16flash_fwd_kernelI23Flash_fwd_kernel_traitsILi64ELi128ELi64ELi4ELb0ELb0EN7cutlass6half_tE19Flash_kernel_traitsILi64ELi128ELi64ELi4ES3_EELb0ELb0ELb1ELb0ELb0ELb0ELb1ELb0EEEvNS_16Flash_fwd_paramsE,"",@"SHT_CUDA_INFO"
	.sectionflags	@""
	.align	4


	//----- nvinfo : EIATTR_CUDA_API_VERSION
	.align		4
        /*0000*/ 	.byte	0x04, 0x37
        /*0002*/ 	.short	(.L_746 - .L_745)
.L_745:
        /*0004*/ 	.word	0x00000082


	//----- nvinfo : EIATTR_KPARAM_INFO
	.align		4
.L_746:
        /*0008*/ 	.byte	0x04, 0x17
        /*000a*/ 	.short	(.L_748 - .L_747)
.L_747:
        /*000c*/ 	.word	0x00000000
        /*0010*/ 	.short	0x0000
        /*0012*/ 	.short	0x0000
        /*0014*/ 	.byte	0x00, 0xf0, 0x41, 0x07


	//----- nvinfo : EIATTR_SPARSE_MMA_MASK
	.align		4
.L_748:
        /*0018*/ 	.byte	0x03, 0x50
        /*001a*/ 	.short	0x0000


	//----- nvinfo : EIATTR_MAXREG_COUNT
	.align		4
        /*001c*/ 	.byte	0x03, 0x1b
        /*001e*/ 	.short	0x00ff


	//----- nvinfo : EIATTR_NUM_BARRIERS
	.align		4
        /*0020*/ 	.byte	0x02, 0x4c
        /*0022*/ 	.byte	0x01
	.zero		1


	//----- nvinfo : EIATTR_ANNOTATIONS
	.align		4
        /*0024*/ 	.byte	0x04, 0x55
        /*0026*/ 	.short	(.L_750 - .L_749)


	//   ....[0]....
.L_749:
        /* <DEDUP_REMOVED lines=41> */


	//----- nvinfo : EIATTR_MERCURY_ISA_VERSION
	.align		4
.L_750:
        /*02a0*/ 	.byte	0x03, 0x5f
        /*02a2*/ 	.short	0x0101


	//----- nvinfo : EIATTR_COOP_GROUP_MASK_REGIDS
	.align		4
        /*02a4*/ 	.byte	0x04, 0x29
        /*02a6*/ 	.short	(.L_752 - .L_751)


	//   ....[0]....
.L_751:
        /*02a8*/ 	.word	0xffffffff


	//   ....[1]....
        /*02ac*/ 	.word	0xffffffff


	//   ....[2]....
        /*02b0*/ 	.word	0xffffffff


	//   ....[3]....
        /*02b4*/ 	.word	0xffffffff


	//   ....[4]....
        /*02b8*/ 	.word	0xffffffff


	//   ....[5]....
        /*02bc*/ 	.word	0xffffffff


	//   ....[6]....
        /*02c0*/ 	.word	0xffffffff


	//   ....[7]....
        /*02c4*/ 	.word	0xffffffff


	//   ....[8]....
        /*02c8*/ 	.word	0xffffffff


	//   ....[9]....
        /*02cc*/ 	.word	0xffffffff


	//   ....[10]....
        /*02d0*/ 	.word	0xffffffff


	//   ....[11]....
        /*02d4*/ 	.word	0xffffffff


	//   ....[12]....
        /*02d8*/ 	.word	0xffffffff


	//   ....[13]....
        /*02dc*/ 	.word	0xffffffff


	//   ....[14]....
        /*02e0*/ 	.word	0xffffffff


	//   ....[15]....
        /*02e4*/ 	.word	0xffffffff


	//   ....[16]....
        /*02e8*/ 	.word	0xffffffff


	//   ....[17]....
        /*02ec*/ 	.word	0xffffffff


	//   ....[18]....
        /*02f0*/ 	.word	0xffffffff


	//   ....[19]....
        /*02f4*/ 	.word	0xffffffff


	//   ....[20]....
        /*02f8*/ 	.word	0xffffffff


	//   ....[21]....
        /*02fc*/ 	.word	0xffffffff


	//   ....[22]....
        /*0300*/ 	.word	0xffffffff


	//   ....[23]....
        /*0304*/ 	.word	0xffffffff


	//   ....[24]....
        /*0308*/ 	.word	0xffffffff


	//   ....[25]....
        /*030c*/ 	.word	0xffffffff


	//   ....[26]....
        /*0310*/ 	.word	0xffffffff


	//   ....[27]....
        /*0314*/ 	.word	0xffffffff


	//   ....[28]....
        /*0318*/ 	.word	0xffffffff


	//   ....[29]....
        /*031c*/ 	.word	0xffffffff


	//   ....[30]....
        /*0320*/ 	.word	0xffffffff


	//   ....[31]....
        /*0324*/ 	.word	0xffffffff


	//   ....[32]....
        /*0328*/ 	.word	0xffffffff


	//   ....[33]....
        /*032c*/ 	.word	0xffffffff


	//   ....[34]....
        /*0330*/ 	.word	0xffffffff


	//   ....[35]....
        /*0334*/ 	.word	0xffffffff


	//   ....[36]....
        /*0338*/ 	.word	0xffffffff


	//   ....[37]....
        /*033c*/ 	.word	0xffffffff


	//   ....[38]....
        /*0340*/ 	.word	0xffffffff


	//   ....[39]....
        /*0344*/ 	.word	0xffffffff


	//----- nvinfo : EIATTR_COOP_GROUP_INSTR_OFFSETS
	.align		4
.L_752:
        /*0348*/ 	.byte	0x04, 0x28
        /*034a*/ 	.short	(.L_754 - .L_753)


	//   ....[0]....
.L_753:
        /*034c*/ 	.word	0x00005ed0


	//   ....[1]....
        /*0350*/ 	.word	0x00005f00


	//   ....[2]....
        /*0354*/ 	.word	0x00006110


	//   ....[3]....
        /*0358*/ 	.word	0x000061a0


	//   ....[4]....
        /*035c*/ 	.word	0x00006290


	//   ....[5]....
        /*0360*/ 	.word	0x00006350


	//   ....[6]....
        /*0364*/ 	.word	0x00006450


	//   ....[7]....
        /*0368*/ 	.word	0x000064a0


	//   ....[8]....
        /*036c*/ 	.word	0x00009af0


	//   ....[9]....
        /*0370*/ 	.word	0x00009b20


	//   ....[10]....
        /*0374*/ 	.word	0x00009dc0


	//   ....[11]....
        /*0378*/ 	.word	0x00009ea0


	//   ....[12]....
        /*037c*/ 	.word	0x00009f40


	//   ....[13]....
        /*0380*/ 	.word	0x0000a000


	//   ....[14]....
        /*0384*/ 	.word	0x0000a150


	//   ....[15]....
        /*0388*/ 	.word	0x0000a180


	//   ....[16]....
        /*038c*/ 	.word	0x0000d850


	//   ....[17]....
        /*0390*/ 	.word	0x0000daf0


	//   ....[18]....
        /*0394*/ 	.word	0x0000de80


	//   ....[19]....
        /*0398*/ 	.word	0x0000e060


	//   ....[20]....
        /*039c*/ 	.word	0x0000e0c0


	//   ....[21]....
        /*03a0*/ 	.word	0x0000e1a0


	//   ....[22]....
        /*03a4*/ 	.word	0x0000e1d0


	//   ....[23]....
        /*03a8*/ 	.word	0x0000e290


	//   ....[24]....
        /*03ac*/ 	.word	0x00012070


	//   ....[25]....
        /*03b0*/ 	.word	0x000121e0


	//   ....[26]....
        /*03b4*/ 	.word	0x000123b0


	//   ....[27]....
        /*03b8*/ 	.word	0x000123f0


	//   ....[28]....
        /*03bc*/ 	.word	0x00012430


	//   ....[29]....
        /*03c0*/ 	.word	0x00012480


	//   ....[30]....
        /*03c4*/ 	.word	0x000124c0


	//   ....[31]....
        /*03c8*/ 	.word	0x000124d0


	//   ....[32]....
        /*03cc*/ 	.word	0x00013e10


	//   ....[33]....
        /*03d0*/ 	.word	0x00013e20


	//   ....[34]....
        /*03d4*/ 	.word	0x00013e30


	//   ....[35]....
        /*03d8*/ 	.word	0x00013e40


	//   ....[36]....
        /*03dc*/ 	.word	0x00013e80


	//   ....[37]....
        /*03e0*/ 	.word	0x00013ed0


	//   ....[38]....
        /*03e4*/ 	.word	0x00013f00


	//   ....[39]....
        /*03e8*/ 	.word	0x00014000


	//----- nvinfo : EIATTR_EXIT_INSTR_OFFSETS
	.align		4
.L_754:
        /*03ec*/ 	.byte	0x04, 0x1c
        /*03ee*/ 	.short	(.L_756 - .L_755)


	//   ....[0]....
.L_755:
        /*03f0*/ 	.word	0x00000330


	//   ....[1]....
        /*03f4*/ 	.word	0x000017e0


	//   ....[2]....
        /*03f8*/ 	.word	0x00001870


	//   ....[3]....
        /*03fc*/ 	.word	0x00015ae0


	//   ....[4]....
        /*0400*/ 	.word	0x00015bc0


	//----- nvinfo : EIATTR_CRS_STACK_SIZE
	.align		4
.L_756:
        /*0404*/ 	.byte	0x04, 0x1e
        /*0406*/ 	.short	(.L_758 - .L_757)
.L_757:
        /*0408*/ 	.word	0x00000000


	//----- nvinfo : EIATTR_CBANK_PARAM_SIZE
	.align		4
.L_758:
        /*040c*/ 	.byte	0x03, 0x19
        /*040e*/ 	.short	0x01d0


	//----- nvinfo : EIATTR_PARAM_CBANK
	.align		4
        /*0410*/ 	.byte	0x04, 0x0a
        /*0412*/ 	.short	(.L_760 - .L_759)
	.align		4
.L_759:
        /*0414*/ 	.word	index@(.nv.constant0._ZN5flash16flash_fwd_kernelI23Flash_fwd_kernel_traitsILi64ELi128ELi64ELi4ELb0ELb0EN7cutlass6half_tE19Flash_kernel_traitsILi64ELi128ELi64ELi4ES3_EELb0ELb0ELb1ELb0ELb0ELb0ELb1ELb0EEEvNS_16Flash_fwd_paramsE)
        /*0418*/ 	.short	0x0210
        /*041a*/ 	.short	0x01d0


	//----- nvinfo : EIATTR_SW_WAR
	.align		4
.L_760:
        /*041c*/ 	.byte	0x04, 0x36
        /*041e*/ 	.short	(.L_762 - .L_761)
.L_761:
        /*0420*/ 	.word	0x00000008
.L_762:


//--------------------- .nv.info._ZN5flash16flash_fwd_kernelI23Flash_fwd_kernel_traitsILi64ELi128ELi64ELi4ELb0ELb0EN7cutlass6half_tE19Flash_kernel_traitsILi64ELi128ELi64ELi4ES3_EELb1ELb0ELb1ELb1ELb0ELb0ELb0ELb1EEEvNS_16Flash_fwd_paramsE --------------------------
	.section	.nv.info._ZN5flash16flash_fwd_kernelI23Flash_fwd_kernel_traitsILi64ELi128ELi64ELi4ELb0ELb0EN7cutlass6half_tE19Flash_kernel_traitsILi64ELi128ELi64ELi4ES3_EELb1ELb0ELb1ELb1ELb0ELb0ELb0ELb1EEEvNS_16Flash_fwd_paramsE,"",@"SHT_CUDA_INFO"
	.sectionflags	@""
	.align	4


	//----- nvinfo : EIATTR_CUDA_API_VERSION
	.align		4
        /*0000*/ 	.byte	0x04, 0x37
        /*0002*/ 	.short	(.L_764 - .L_763)
.L_763:
        /*0004*/ 	.word	0x00000082


	//----- nvinfo : EIATTR_KPARAM_INFO
	.align		4
.L_764:
        /*0008*/ 	.byte	0x04, 0x17
        /*000a*/ 	.short	(.L_766 - .L_765)
.L_765:
        /*000c*/ 	.word	0x00000000
        /*0010*/ 	.short	0x0000
        /*0012*/ 	.short	0x0000
        /*0014*/ 	.byte	0x00, 0xf0, 0x41, 0x07


	//----- nvinfo : EIATTR_SPARSE_MMA_MASK
	.align		4
.L_766:
        /*0018*/ 	.byte	0x03, 0x50
        /*001a*/ 	.short	0x0000


	//----- nvinfo : EIATTR_MAXREG_COUNT
	.align		4
        /*001c*/ 	.byte	0x03, 0x1b
        /*001e*/ 	.short	0x00ff


	//----- nvinfo : EIATTR_NUM_BARRIERS
	.align		4
        /*0020*/ 	.byte	0x02, 0x4c
        /*0022*/ 	.byte	0x01
	.zero		1


	//----- nvinfo : EIATTR_ANNOTATIONS
	.align		4
        /*0024*/ 	.byte	0x04, 0x55
        /*0026*/ 	.short	(.L_768 - .L_767)


	//   ....[0]....
.L_767:
        /* <DEDUP_REMOVED lines=186> */


	//----- nvinfo : EIATTR_MERCURY_ISA_VERSION
	.align		4
.L_768:
        /*0bb8*/ 	.byte	0x03, 0x5f
        /*0bba*/ 	.short	0x0101


	//----- nvinfo : EIATTR_INT_WARP_WIDE_INSTR_OFFSETS
	.align		4
        /*0bbc*/ 	.byte	0x04, 0x31
        /*0bbe*/ 	.short	(.L_770 - .L_769)


	//   ....[0]....
.L_769:
        /*0bc0*/ 	.word	0x0000cd80


	//----- nvinfo : EIATTR_COOP_GROUP_MASK_REGIDS
	.align		4
.L_770:
        /*0bc4*/ 	.byte	0x04, 0x29
        /*0bc6*/ 	.short	(.L_772 - .L_771)


	//   ....[0]....
.L_771:
        /*0bc8*/ 	.word	0xffffffff


	//   ....[1]....
        /*0bcc*/ 	.word	0xffffffff


	//   ....[2]....
        /*0bd0*/ 	.word	0xffffffff


	//   ....[3]....
        /*0bd4*/ 	.word	0xffffffff


	//   ....[4]....
        /*0bd8*/ 	.word	0xffffffff


	//   ....[5]....
        /*0bdc*/ 	.word	0xffffffff


	//   ....[6]....
        /*0be0*/ 	.word	0xffffffff


	//   ....[7]....
        /*0be4*/ 	.word	0xffffffff


	//   ....[8]....
        /*0be8*/ 	.word	0xffffffff


	//   ....[9]....
        /*0bec*/ 	.word	0xffffffff


	//   ....[10]....
        /*0bf0*/ 	.word	0xffffffff


	//   ....[11]....
        /*0bf4*/ 	.word	0xffffffff


	//   ....[12]....
        /*0bf8*/ 	.word	0xffffffff


	//   ....[13]....
        /*0bfc*/ 	.word	0xffffffff


	//   ....[14]....
        /*0c00*/ 	.word	0xffffffff


	//   ....[15]....
        /*0c04*/ 	.word	0xffffffff


	//   ....[16]....
        /*0c08*/ 	.word	0xffffffff


	//   ....[17]....
        /*0c0c*/ 	.word	0xffffffff


	//   ....[18]....
        /*0c10*/ 	.word	0xffffffff


	//   ....[19]....
        /*0c14*/ 	.word	0xffffffff


	//   ....[20]....
        /*0c18*/ 	.word	0xffffffff


	//   ....[21]....
        /*0c1c*/ 	.word	0xffffffff


	//   ....[22]....
        /*0c20*/ 	.word	0xffffffff


	//   ....[23]....
        /*0c24*/ 	.word	0xffffffff


	//   ....[24]....
        /*0c28*/ 	.word	0xffffffff


	//   ....[25]....
        /*0c2c*/ 	.word	0xffffffff


	//   ....[26]....
        /*0c30*/ 	.word	0xffffffff


	//   ....[27]....
        /*0c34*/ 	.word	0xffffffff


	//   ....[28]....
        /*0c38*/ 	.word	0xffffffff


	//   ....[29]....
        /*0c3c*/ 	.word	0xffffffff


	//   ....[30]....
        /*0c40*/ 	.word	0xffffffff


	//   ....[31]....
        /*0c44*/ 	.word	0xffffffff


	//   ....[32]....
        /*0c48*/ 	.word	0xffffffff


	//   ....[33]....
        /*0c4c*/ 	.word	0xffffffff


	//   ....[34]....
        /*0c50*/ 	.word	0xffffffff


	//   ....[35]....
        /*0c54*/ 	.word	0xffffffff


	//   ....[36]....
        /*0c58*/ 	.word	0xffffffff


	//   ....[37]....
        /*0c5c*/ 	.word	0xffffffff


	//   ....[38]....
        /*0c60*/ 	.word	0xffffffff


	//   ....[39]....
        /*0c64*/ 	.word	0xffffffff


	//----- nvinfo : EIATTR_COOP_GROUP_INSTR_OFFSETS
	.align		4
.L_772:
        /*0c68*/ 	.byte	0x04, 0x28
        /*0c6a*/ 	.short	(.L_774 - .L_773)


	//   ....[0]....
.L_773:
        /*0c6c*/ 	.word	0x00007ba0


	//   ....[1]....
        /*0c70*/ 	.word	0x00007e10


	//   ....[2]....
        /*0c74*/ 	.word	0x00007e40


	//   ....[3]....
        /*0c78*/ 	.word	0x00007ed0


	//   ....[4]....
        /*0c7c*/ 	.word	0x00007f10


	//   ....[5]....
        /*0c80*/ 	.word	0x00007f40


	//   ....[6]....
        /*0c84*/ 	.word	0x00008030


	//   ....[7]....
        /*0c88*/ 	.word	0x00008090


	//   ....[8]....
        /*0c8c*/ 	.word	0x0000fd90


	//   ....[9]....
        /*0c90*/ 	.word	0x0000fe10


	//   ....[10]....
        /*0c94*/ 	.word	0x0000ff50


	//   ....[11]....
        /*0c98*/ 	.word	0x00010080


	//   ....[12]....
        /*0c9c*/ 	.word	0x00010a50


	//   ....[13]....
        /*0ca0*/ 	.word	0x00010c40


	//   ....[14]....
        /*0ca4*/ 	.word	0x00010e20


	//   ....[15]....
        /*0ca8*/ 	.word	0x00011030


	//   ....[16]....
        /*0cac*/ 	.word	0x00019840


	//   ....[17]....
        /*0cb0*/ 	.word	0x000198d0


	//   ....[18]....
        /*0cb4*/ 	.word	0x00019940


	//   ....[19]....
        /*0cb8*/ 	.word	0x000199c0


	//   ....[20]....
        /*0cbc*/ 	.word	0x00019fb0


	//   ....[21]....
        /*0cc0*/ 	.word	0x0001a220


	//   ....[22]....
        /*0cc4*/ 	.word	0x0001a840


	//   ....[23]....
        /*0cc8*/ 	.word	0x0001a920


	//   ....[24]....
        /*0ccc*/ 	.word	0x00023120


	//   ....[25]....
        /*0cd0*/ 	.word	0x000231b0


	//   ....[26]....
        /*0cd4*/ 	.word	0x00023210


	//   ....[27]....
        /*0cd8*/ 	.word	0x00023250


	//   ....[28]....
        /*0cdc*/ 	.word	0x00023290


	//   ....[29]....
        /*0ce0*/ 	.word	0x000232f0


	//   ....[30]....
        /*0ce4*/ 	.word	0x00023390


	//   ....[31]....
        /*0ce8*/ 	.word	0x000233d0


	//   ....[32]....
        /*0cec*/ 	.word	0x00028830


	//   ....[33]....
        /*0cf0*/ 	.word	0x00028840


	//   ....[34]....
        /*0cf4*/ 	.word	0x00028850


	//   ....[35]....
        /*0cf8*/ 	.word	0x00028860


	//   ....[36]....
        /*0cfc*/ 	.word	0x00028890


	//   ....[37]....
        /*0d00*/ 	.word	0x000288b0


	//   ....[38]....
        /*0d04*/ 	.word	0x000288d0


	//   ....[39]....
        /*0d08*/ 	.word	0x000288e0


	//----- nvinfo : EIATTR_EXIT_INSTR_OFFSETS
	.align		4
.L_774:
        /*0d0c*/ 	.byte	0x04, 0x1c
        /*0d0e*/ 	.short	(.L_776 - .L_775)


	//   ....[0]....
.L_775:
        /*0d10*/ 	.word	0x000006a0


	//   ....[1]....
        /*0d14*/ 	.word	0x00001b50


	//   ....[2]....
        /*0d18*/ 	.word	0x00001be0


	//   ....[3]....
        /*0d1c*/ 	.word	0x0002a600


	//   ....[4]....
        /*0d20*/ 	.word	0x0002a6e0


	//----- nvinfo : EIATTR_CRS_STACK_SIZE
	.align		4
.L_776:
        /*0d24*/ 	.byte	0x04, 0x1e
        /*0d26*/ 	.short	(.L_778 - .L_777)
.L_777:
        /*0d28*/ 	.word	0x00000000


	//----- nvinfo : EIATTR_CBANK_PARAM_SIZE
	.align		4
.L_778:
        /*0d2c*/ 	.byte	0x03, 0x19
        /*0d2e*/ 	.short	0x01d0


	//----- nvinfo : EIATTR_PARAM_CBANK
	.align		4
        /*0d30*/ 	.byte	0x04, 0x0a
        /*0d32*/ 	.short	(.L_780 - .L_779)
	.align		4
.L_779:
        /*0d34*/ 	.word	index@(.nv.constant0._ZN5flash16flash_fwd_kernelI23Flash_fwd_kernel_traitsILi64ELi128ELi64ELi4ELb0ELb0EN7cutlass6half_tE19Flash_kernel_traitsILi64ELi128ELi64ELi4ES3_EELb1ELb0ELb1ELb1ELb0ELb0ELb0ELb1EEEvNS_16Flash_fwd_paramsE)
        /*0d38*/ 	.short	0x0210
        /*0d3a*/ 	.short	0x01d0


	//----- nvinfo : EIATTR_SW_WAR
	.align		4
.L_780:
        /*0d3c*/ 	.byte	0x04, 0x36
        /*0d3e*/ 	.short	(.L_782 - .L_781)
.L_781:
        /*0d40*/ 	.word	0x00000008
.L_782:


//--------------------- .nv.info._ZN5flash16flash_fwd_kernelI23Flash_fwd_kernel_traitsILi64ELi128ELi64ELi4ELb0ELb0EN7cutlass6half_tE19Flash_kernel_traitsILi64ELi128ELi64ELi4ES3_EELb0ELb0ELb1ELb1ELb0ELb0ELb1ELb0EEEvNS_16Flash_fwd_paramsE --------------------------
	.section	.nv.info._ZN5flash16flash_fwd_kernelI23Flash_fwd_kernel_traitsILi64ELi128ELi64ELi4ELb0ELb0EN7cutlass6half_tE19Flash_kernel_traitsILi64ELi128ELi64ELi4ES3_EELb0ELb0ELb1ELb1ELb0ELb0ELb1ELb0EEEvNS_16Flash_fwd_paramsE,"",@"SHT_CUDA_INFO"
	.sectionflags	@""
	.align	4


	//----- nvinfo : EIATTR_CUDA_API_VERSION
	.align		4
        /*0000*/ 	.byte	0x04, 0x37
        /*0002*/ 	.short	(.L_784 - .L_783)
.L_783:
        /*0004*/ 	.word	0x00000082


	//----- nvinfo : EIATTR_KPARAM_INFO
	.align		4
.L_784:
        /*0008*/ 	.byte	0x04, 0x17
        /*000a*/ 	.short	(.L_786 - .L_785)
.L_785:
        /*000c*/ 	.word	0x00000000
        /*0010*/ 	.short	0x0000
        /*0012*/ 	.short	0x0000
        /*0014*/ 	.byte	0x00, 0xf0, 0x41, 0x07


	//----- nvinfo : EIATTR_SPARSE_MMA_MASK
	.align		4
.L_786:
        /*0018*/ 	.byte	0x03, 0x50
        /*001a*/ 	.short	0x0000


	//----- nvinfo : EIATTR_MAXREG_COUNT
	.align		4
        /*001c*/ 	.byte	0x03, 0x1b
        /*001e*/ 	.short	0x00ff


	//----- nvinfo : EIATTR_NUM_BARRIERS
	.align		4
        /*0020*/ 	.byte	0x02, 0x4c
        /*0022*/ 	.byte	0x01
	.zero		1


	//----- nvinfo : EIATTR_ANNOTATIONS
	.align		4
        /*0024*/ 	.byte	0x04, 0x55
        /*0026*/ 	.short	(.L_788 - .L_787)


	//   ....[0]....
.L_787:
        /* <DEDUP_REMOVED lines=20> */


	//----- nvinfo : EIATTR_MERCURY_ISA_VERSION
	.align		4
.L_788:
        /*0158*/ 	.byte	0x03, 0x5f
        /*015a*/ 	.short	0x0101


	//----- nvinfo : EIATTR_INT_WARP_WIDE_INSTR_OFFSETS
	.align		4
        /*015c*/ 	.byte	0x04, 0x31
        /*015e*/ 	.short	(.L_790 - .L_789)


	//   ....[0]....
.L_789:
        /*0160*/ 	.word	0x00009070


	//----- nvinfo : EIATTR_COOP_GROUP_MASK_REGIDS
	.align		4
.L_790:
        /*0164*/ 	.byte	0x04, 0x29
        /*0166*/ 	.short	(.L_792 - .L_791)


	//   ....[0]....
.L_791:
        /*0168*/ 	.word	0xffffffff


	//   ....[1]....
        /*016c*/ 	.word	0xffffffff


	//   ....[2]....
        /*0170*/ 	.word	0xffffffff


	//   ....[3]....
        /*0174*/ 	.word	0xffffffff


	//   ....[4]....
        /*0178*/ 	.word	0xffffffff


	//   ....[5]....
        /*017c*/ 	.word	0xffffffff


	//   ....[6]....
        /*0180*/ 	.word	0xffffffff


	//   ....[7]....
        /*0184*/ 	.word	0xffffffff


	//   ....[8]....
        /*0188*/ 	.word	0xffffffff


	//   ....[9]....
        /*018c*/ 	.word	0xffffffff


	//   ....[10]....
        /*0190*/ 	.word	0xffffffff


	//   ....[11]....
        /*0194*/ 	.word	0xffffffff


	//   ....[12]....
        /*0198*/ 	.word	0xffffffff


	//   ....[13]....
        /*019c*/ 	.word	0xffffffff


	//   ....[14]....
        /*01a0*/ 	.word	0xffffffff


	//   ....[15]....
        /*01a4*/ 	.word	0xffffffff


	//   ....[16]....
        /*01a8*/ 	.word	0xffffffff


	//   ....[17]....
        /*01ac*/ 	.word	0xffffffff


	//   ....[18]....
        /*01b0*/ 	.word	0xffffffff


	//   ....[19]....
        /*01b4*/ 	.word	0xffffffff


	//   ....[20]....
        /*01b8*/ 	.word	0xffffffff


	//   ....[21]....
        /*01bc*/ 	.word	0xffffffff


	//   ....[22]....
        /*01c0*/ 	.word	0xffffffff


	//   ....[23]....
        /*01c4*/ 	.word	0xffffffff


	//   ....[24]....
        /*01c8*/ 	.word	0xffffffff


	//   ....[25]....
        /*01cc*/ 	.word	0xffffffff


	//   ....[26]....
        /*01d0*/ 	.word	0xffffffff


	//   ....[27]....
        /*01d4*/ 	.word	0xffffffff


	//   ....[28]....
        /*01d8*/ 	.word	0xffffffff


	//   ....[29]....
        /*01dc*/ 	.word	0xffffffff


	//   ....[30]....
        /*01e0*/ 	.word	0xffffffff


	//   ....[31]....
        /*01e4*/ 	.word	0xffffffff


	//   ....[32]....
        /*01e8*/ 	.word	0xffffffff


	//   ....[33]....
        /*01ec*/ 	.word	0xffffffff


	//   ....[34]....
        /*01f0*/ 	.word	0xffffffff


	//   ....[35]....
        /*01f4*/ 	.word	0xffffffff


	//   ....[36]....
        /*01f8*/ 	.word	0xffffffff


	//   ....[37]....
        /*01fc*/ 	.word	0xffffffff


	//   ....[38]....
        /*0200*/ 	.word	0xffffffff


	//   ....[39]....
        /*0204*/ 	.word	0xffffffff


	//----- nvinfo : EIATTR_COOP_GROUP_INSTR_OFFSETS
	.align		4
.L_792:
        /*0208*/ 	.byte	0x04, 0x28
        /*020a*/ 	.short	(.L_794 - .L_793)


	//   ....[0]....
.L_793:
        /*020c*/ 	.word	0x00007830


	//   ....[1]....
        /*0210*/ 	.word	0x00007860


	//   ....[2]....
        /*0214*/ 	.word	0x00007a70


	//   ....[3]....
        /*0218*/ 	.word	0x00007b00


	//   ....[4]....
        /*021c*/ 	.word	0x00007bf0


	//   ....[5]....
        /*0220*/ 	.word	0x00007cb0


	//   ....[6]....
        /*0224*/ 	.word	0x00007db0


	//   ....[7]....
        /*0228*/ 	.word	0x00007e00


	//   ....[8]....
        /*022c*/ 	.word	0x0000c740


	//   ....[9]....
        /*0230*/ 	.word	0x0000c770


	//   ....[10]....
        /*0234*/ 	.word	0x0000ca10


	//   ....[11]....
        /*0238*/ 	.word	0x0000caf0


	//   ....[12]....
        /*023c*/ 	.word	0x0000cb90


	//   ....[13]....
        /*0240*/ 	.word	0x0000cc40


	//   ....[14]....
        /*0244*/ 	.word	0x0000cdb0


	//   ....[15]....
        /*0248*/ 	.word	0x0000cde0


	//   ....[16]....
        /*024c*/ 	.word	0x00011c80


	//   ....[17]....
        /*0250*/ 	.word	0x00011cb0


	//   ....[18]....
        /*0254*/ 	.word	0x00011f30


	//   ....[19]....
        /*0258*/ 	.word	0x00011fb0


	//   ....[20]....
        /*025c*/ 	.word	0x00012100


	//   ....[21]....
        /*0260*/ 	.word	0x000121a0


	//   ....[22]....
        /*0264*/ 	.word	0x000121b0


	//   ....[23]....
        /*0268*/ 	.word	0x00012210


	//   ....[24]....
        /*026c*/ 	.word	0x00016e00


	//   ....[25]....
        /*0270*/ 	.word	0x00016e40


	//   ....[26]....
        /*0274*/ 	.word	0x00017240


	//   ....[27]....
        /*0278*/ 	.word	0x00017330


	//   ....[28]....
        /*027c*/ 	.word	0x00017360


	//   ....[29]....
        /*0280*/ 	.word	0x00017380


	//   ....[30]....
        /*0284*/ 	.word	0x00017420


	//   ....[31]....
        /*0288*/ 	.word	0x00017490


	//   ....[32]....
        /*028c*/ 	.word	0x00018cd0


	//   ....[33]....
        /*0290*/ 	.word	0x00018d30


	//   ....[34]....
        /*0294*/ 	.word	0x00018d40


	//   ....[35]....
        /*0298*/ 	.word	0x00018d70


	//   ....[36]....
        /*029c*/ 	.word	0x00018dc0


	//   ....[37]....
        /*02a0*/ 	.word	0x00018df0


	//   ....[38]....
        /*02a4*/ 	.word	0x00018e40


	//   ....[39]....
        /*02a8*/ 	.word	0x00018e70


	//----- nvinfo : EIATTR_EXIT_INSTR_OFFSETS
	.align		4
.L_794:
        /*02ac*/ 	.byte	0x04, 0x1c
        /*02ae*/ 	.short	(.L_796 - .L_795)


	//   ....[0]....
.L_795:
        /*02b0*/ 	.word	0x000004b0


	//   ....[1]....
        /*02b4*/ 	.word	0x00001970


	//   ....[2]....
        /*02b8*/ 	.word	0x00001a00


	//   ....[3]....
        /*02bc*/ 	.word	0x0001a990


	//   ....[4]....
        /*02c0*/ 	.word	0x0001aa70


	//----- nvinfo : EIATTR_CRS_STACK_SIZE
	.align		4
.L_796:
        /*02c4*/ 	.byte	0x04, 0x1e
        /*02c6*/ 	.short	(.L_798 - .L_797)
.L_797:
        /*02c8*/ 	.word	0x00000000


	//----- nvinfo : EIATTR_CBANK_PARAM_SIZE
	.align		4
.L_798:
        /*02cc*/ 	.byte	0x03, 0x19
        /*02ce*/ 	.short	0x01d0


	//----- nvinfo : EIATTR_PARAM_CBANK
	.align		4
        /*02d0*/ 	.byte	0x04, 0x0a
        /*02d2*/ 	.short	(.L_800 - .L_799)
	.align		4
.L_799:
        /*02d4*/ 	.word	index@(.nv.constant0._ZN5flash16flash_fwd_kernelI23Flash_fwd_kernel_traitsILi64ELi128ELi64ELi4ELb0ELb0EN7cutlass6half_tE19Flash_kernel_traitsILi64ELi128ELi64ELi4ES3_EELb0ELb0ELb1ELb1ELb0ELb0ELb1ELb0EEEvNS_16Flash_fwd_paramsE)
        /*02d8*/ 	.short	0x0210
        /*02da*/ 	.short	0x01d0


	//----- nvinfo : EIATTR_SW_WAR
	.align		4
.L_800:
        /*02dc*/ 	.byte	0x04, 0x36
        /*02de*/ 	.short	(.L_802 - .L_801)
.L_801:
        /*02e0*/ 	.word	0x00000008
.L_802:


//--------------------- .nv.callgraph             --------------------------
	.section	.nv.callgraph,"",@"SHT_CUDA_CALLGRAPH"
	.align	4
	.sectionentsize	8
	.align		4
        /*0000*/ 	.word	0x00000000
	.align		4
        /*0004*/ 	.word	0xffffffff
	.align		4
        /*0008*/ 	.word	0x00000000
	.align		4
        /*000c*/ 	.word	0xfffffffe
	.align		4
        /*0010*/ 	.word	0x00000000
	.align		4
        /*0014*/ 	.word	0xfffffffd
	.align		4
        /*0018*/ 	.word	0x00000000
	.align		4
        /*001c*/ 	.word	0xfffffffc


//--------------------- .nv.constant4             --------------------------
	.section	.nv.constant4,"a",@progbits
	.align	8
	.align		8
.nv.constant4:
        /*0000*/ 	.dword	_ZN65_INTERNAL_66fdf1bf_29_flash_fwd_hdim64_fp16_sm80_cu_0106449f_28154cuda3std3__45__cpo5beginE
	.align		8
        /*0008*/ 	.dword	_ZN65_INTERNAL_66fdf1bf_29_flash_fwd_hdim64_fp16_sm80_cu_0106449f_28154cuda3std3__45__cpo3endE
	.align		8
        /*0010*/ 	.dword	_ZN65_INTERNAL_66fdf1bf_29_flash_fwd_hdim64_fp16_sm80_cu_0106449f_28154cuda3std3__45__cpo6cbeginE
	.align		8
        /*0018*/ 	.dword	_ZN65_INTERNAL_66fdf1bf_29_flash_fwd_hdim64_fp16_sm80_cu_0106449f_28154cuda3std3__45__cpo4cendE
	.align		8
        /*0020*/ 	.dword	_ZN65_INTERNAL_66fdf1bf_29_flash_fwd_hdim64_fp16_sm80_cu_0106449f_28154cuda3std3__467_GLOBAL__N__66fdf1bf_29_flash_fwd_hdim64_fp16_sm80_cu_0106449f_28156ignoreE
	.align		8
        /*0028*/ 	.dword	_ZN65_INTERNAL_66fdf1bf_29_flash_fwd_hdim64_fp16_sm80_cu_0106449f_28154cuda3std3__419piecewise_constructE
	.align		8
        /*0030*/ 	.dword	_ZN65_INTERNAL_66fdf1bf_29_flash_fwd_hdim64_fp16_sm80_cu_0106449f_28154cuda3std3__48in_placeE
	.align		8
        /*0038*/ 	.dword	_ZN65_INTERNAL_66fdf1bf_29_flash_fwd_hdim64_fp16_sm80_cu_0106449f_28154cuda3std6ranges3__45__cpo4swapE
	.align		8
        /*0040*/ 	.dword	_ZN65_INTERNAL_66fdf1bf_29_flash_fwd_hdim64_fp16_sm80_cu_0106449f_28154cuda3std6ranges3__45__cpo9iter_moveE
	.align		8
        /*0048*/ 	.dword	_ZN65_INTERNAL_66fdf1bf_29_flash_fwd_hdim64_fp16_sm80_cu_0106449f_28154cute7productE
	.align		8
        /*0050*/ 	.dword	_ZN65_INTERNAL_66fdf1bf_29_flash_fwd_hdim64_fp16_sm80_cu_0106449f_28154cute1_E


//--------------------- .text._ZN5flash16flash_fwd_kernelI23Flash_fwd_kernel_traitsILi64ELi128ELi128ELi4ELb0ELb0EN7cutlass6half_tE19Flash_kernel_traitsILi64ELi128ELi128ELi4ES3_EELb0ELb0ELb0ELb0ELb0ELb1ELb0ELb0EEEvNS_16Flash_fwd_paramsE --------------------------
	.section	.text._ZN5flash16flash_fwd_kernelI23Flash_fwd_kernel_traitsILi64ELi128ELi128ELi4ELb0ELb0EN7cutlass6half_tE19Flash_kernel_traitsILi64ELi128ELi128ELi4ES3_EELb0ELb0ELb0ELb0ELb0ELb1ELb0ELb0EEEvNS_16Flash_fwd_paramsE,"ax",@progbits
	.align	128
        .global         _ZN5flash16flash_fwd_kernelI23Flash_fwd_kernel_traitsILi64ELi128ELi128ELi4ELb0ELb0EN7cutlass6half_tE19Flash_kernel_traitsILi64ELi128ELi128ELi4ES3_EELb0ELb0ELb0ELb0ELb0ELb1ELb0ELb0EEEvNS_16Flash_fwd_paramsE
        .type           _ZN5flash16flash_fwd_kernelI23Flash_fwd_kernel_traitsILi64ELi128ELi128ELi4ELb0ELb0EN7cutlass6half_tE19Flash_kernel_traitsILi64ELi128ELi128ELi4ES3_EELb0ELb0ELb0ELb0ELb0ELb1ELb0ELb0EEEvNS_16Flash_fwd_paramsE,@function
        .size           _ZN5flash16flash_fwd_kernelI23Flash_fwd_kernel_traitsILi64ELi128ELi128ELi4ELb0ELb0EN7cutlass6half_tE19Flash_kernel_traitsILi64ELi128ELi128ELi4ES3_EELb0ELb0ELb0ELb0ELb0ELb1ELb0ELb0EEEvNS_16Flash_fwd_paramsE,(.L_x_2570 - _ZN5flash16flash_fwd_kernelI23Flash_fwd_kernel_traitsILi64ELi128ELi128ELi4ELb0ELb0EN7cutlass6half_tE19Flash_kernel_traitsILi64ELi128ELi128ELi4ES3_EELb0ELb0ELb0ELb0ELb0ELb1ELb0ELb0EEEvNS_16Flash_fwd_paramsE)
        .other          _ZN5flash16flash_fwd_kernelI23Flash_fwd_kernel_traitsILi64ELi128ELi128ELi4ELb0ELb0EN7cutlass6half_tE19Flash_kernel_traitsILi64ELi128ELi128ELi4ES3_EELb0ELb0ELb0ELb0ELb0ELb1ELb0ELb0EEEvNS_16Flash_fwd_paramsE,@"STO_CUDA_ENTRY STV_DEFAULT"
_ZN5flash16flash_fwd_kernelI23Flash_fwd_kernel_traitsILi64ELi128ELi128ELi4ELb0ELb0EN7cutlass6half_tE19Flash_kernel_traitsILi64ELi128ELi128ELi4ES3_EELb0ELb0ELb0ELb0ELb0ELb1ELb0ELb0EEEvNS_16Flash_fwd_paramsE:
.text._ZN5flash16flash_fwd_kernelI23Flash_fwd_kernel_traitsILi64ELi128ELi128ELi4ELb0ELb0EN7cutlass6half_tE19Flash_kernel_traitsILi64ELi128ELi128ELi4ES3_EELb0ELb0ELb0ELb0ELb0ELb1ELb0ELb0EEEvNS_16Flash_fwd_paramsE:
[----:B------:R-:W1:Y:S08]  /*0000*/  LDC R1, c[0x0][0x28] ;  /* 0x00000a00ff017b82 */ /* 0x000e700000000800 */
[----:B------:R-:W2:Y:S01]  /*0010*/  LDC.64 R2, c[0x0][0x300] ;  /* 0x0000c000ff027b82 */ /* 0x000ea20000000a00 */
[----:B------:R-:W3:Y:S01]  /*0020*/  S2R R24, SR_CTAID.Y ;  /* 0x0000000000187919 */ /* 0x000ee20000002600 */
[----:B------:R-:W-:Y:S01]  /*0030*/  ULDC.64 UR4, c[0x0][0x2f0] ;  /* 0x0000bc0000047ab9 */ /* 0x000fe20000000a00 */
[----:B------:R-:W-:Y:S01]  /*0040*/  IMAD.MOV.U32 R23, RZ, RZ, -0x1 ;  /* 0xffffffffff177424 */ /* 0x000fe200078e00ff */
[----:B------:R-:W-:Y:S01]  /*0050*/  ISETP.NE.U32.AND P2, PT, RZ, UR4, PT ;  /* 0x00000004ff007c0c */ /* 0x000fe2000bf45070 */
[----:B------:R-:W-:Y:S01]  /*0060*/  ULDC.64 UR16, c[0x0][0x208] ;  /* 0x0000820000107ab9 */ /* 0x000fe20000000a00 */
[----:B-1----:R-:W-:-:S02]  /*0070*/  VIADD R1, R1, 0xffffff40 ;  /* 0xffffff4001017836 */ /* 0x002fc40000000000 */
[----:B------:R-:W3:Y:S01]  /*0080*/  LDC.64 R4, c[0x0][0x2f0] ;  /* 0x0000bc00ff047b82 */ /* 0x000ee20000000a00 */
[----:B------:R-:W-:-:S07]  /*0090*/  ISETP.NE.AND.EX P2, PT, RZ, UR5, PT, P2 ;  /* 0x00000005ff007c0c */ /* 0x000fce000bf45320 */
[----:B------:R-:W1:Y:S01]  /*00a0*/  LDC.U8 R8, c[0x0][0x3c2] ;  /* 0x0000f080ff087b82 */ /* 0x000e620000000000 */
[----:B--2---:R-:W-:-:S07]  /*00b0*/  ISETP.NE.U32.AND P1, PT, R2, RZ, PT ;  /* 0x000000ff0200720c */ /* 0x004fce0003f25070 */
[----:B------:R-:W2:Y:S01]  /*00c0*/  LDC.64 R10, c[0x0][0x2f8] ;  /* 0x0000be00ff0a7b82 */ /* 0x000ea20000000a00 */
[----:B------:R-:W-:Y:S01]  /*00d0*/  ISETP.NE.AND.EX P1, PT, R3, RZ, PT, P1 ;  /* 0x000000ff0300720c */ /* 0x000fe20003f25310 */
[----:B---3--:R-:W-:-:S06]  /*00e0*/  IMAD.WIDE R4, R24, 0x4, R4 ;  /* 0x0000000418047825 */ /* 0x008fcc00078e0204 */
[----:B------:R-:W3:Y:S01]  /*00f0*/  LDC.64 R2, c[0x0][0x2f8] ;  /* 0x0000be00ff027b82 */ /* 0x000ee20000000a00 */
[----:B------:R-:W4:Y:S04]  /*0100*/  @P2 LDG.E R23, desc[UR16][R4.64] ;  /* 0x0000001004172981 */ /* 0x000f28000c1e1900 */
[----:B------:R2:W4:Y:S03]  /*0110*/  @P2 LDG.E R0, desc[UR16][R4.64+0x4] ;  /* 0x0000041004002981 */ /* 0x000526000c1e1900 */
[----:B------:R-:W2:Y:S01]  /*0120*/  @P1 LDC.64 R6, c[0x0][0x300] ;  /* 0x0000c000ff061b82 */ /* 0x000ea20000000a00 */
[----:B-1----:R-:W-:Y:S01]  /*0130*/  ISETP.NE.AND P3, PT, R8, RZ, PT ;  /* 0x000000ff0800720c */ /* 0x002fe20003f65270 */
[----:B------:R-:W-:-:S02]  /*0140*/  IMAD.MOV.U32 R8, RZ, RZ, RZ ;  /* 0x000000ffff087224 */ /* 0x000fc400078e00ff */
[----:B--2---:R-:W-:-:S05]  /*0150*/  @P1 IMAD.WIDE R4, R24, 0x4, R6 ;  /* 0x0000000418041825 */ /* 0x004fca00078e0206 */
[----:B------:R1:W5:Y:S01]  /*0160*/  @P1 LDG.E R8, desc[UR16][R4.64] ;  /* 0x0000001004081981 */ /* 0x000362000c1e1900 */
[----:B---3--:R-:W-:-:S04]  /*0170*/  ISETP.EQ.U32.AND P0, PT, R2, RZ, PT ;  /* 0x000000ff0200720c */ /* 0x008fc80003f02070 */
[----:B------:R-:W-:Y:S01]  /*0180*/  ISETP.EQ.OR.EX P0, PT, R3, RZ, !P3, P0 ;  /* 0x000000ff0300720c */ /* 0x000fe20005f02700 */
[----:B------:R-:W-:-:S04]  /*0190*/  IMAD.WIDE R6, R24, 0x4, R10 ;  /* 0x0000000418067825 */ /* 0x000fc800078e020a */
[----:B------:R-:W-:Y:S01]  /*01a0*/  IMAD.MOV.U32 R18, RZ, RZ, -0x1 ;  /* 0xffffffffff127424 */ /* 0x000fe200078e00ff */
[----:B------:R-:W2:Y:S01]  /*01b0*/  S2R R22, SR_CTAID.X ;  /* 0x0000000000167919 */ /* 0x000ea20000002500 */
[----:B------:R-:W3:Y:S06]  /*01c0*/  S2R R29, SR_CTAID.Z ;  /* 0x00000000001d7919 */ /* 0x000eec0000002700 */
[----:B------:R1:W5:Y:S01]  /*01d0*/  @!P0 LDG.E R18, desc[UR16][R6.64] ;  /* 0x0000001006128981 */ /* 0x000362000c1e1900 */
[----:B------:R-:W-:Y:S01]  /*01e0*/  ISETP.NE.U32.AND P0, PT, R2, RZ, PT ;  /* 0x000000ff0200720c */ /* 0x000fe20003f05070 */
[----:B------:R-:W1:Y:S03]  /*01f0*/  S2R R87, SR_TID.X ;  /* 0x0000000000577919 */ /* 0x000e660000002100 */
[----:B------:R-:W-:Y:S01]  /*0200*/  ISETP.NE.AND.EX P0, PT, R3, RZ, PT, P0 ;  /* 0x000000ff0300720c */ /* 0x000fe20003f05300 */
[----:B----4-:R-:W-:Y:S01]  /*0210*/  @P2 IMAD.IADD R11, R0, 0x1, -R23 ;  /* 0x00000001000b2824 */ /* 0x010fe200078e0a17 */
[----:B------:R4:W-:Y:S05]  /*0220*/  STL [R1+0x54], R23 ;  /* 0x0000541701007387 */ /* 0x0009ea0000100800 */
[----:B------:R-:W1:Y:S06]  /*0230*/  @!P2 LDC R11, c[0x0][0x2c4] ;  /* 0x0000b100ff0bab82 */ /* 0x000e6c0000000800 */
[----:B--23--:R-:W-:Y:S05]  /*0240*/  @!P0 BRA `(.L_x_0) ;  /* 0x0000000000108947 */ /* 0x00cfea0003800000 */
[----:B------:R-:W1:Y:S02]  /*0250*/  @P3 LDG.E R0, desc[UR16][R6.64+0x4] ;  /* 0x0000041006003981 */ /* 0x000e64000c1e1900 */
[----:B-1---5:R-:W-:-:S06]  /*0260*/  @P3 IADD3 R4, R0, -R18, RZ ;  /* 0x8000001200043210 */ /* 0x022fcc0007ffe0ff */
[----:B------:R2:W5:Y:S01]  /*0270*/  @!P3 LDG.E R4, desc[UR16][R6.64] ;  /* 0x000000100604b981 */ /* 0x000562000c1e1900 */
[----:B------:R-:W-:Y:S05]  /*0280*/  BRA `(.L_x_1) ;  /* 0x0000000000047947 */ /* 0x000fea0003800000 */
.L_x_0:
[----:B-1----:R-:W1:Y:S02]  /*0290*/  LDC R4, c[0x0][0x2c8] ;  /* 0x0000b200ff047b82 */ /* 0x002e640000000800 */
.L_x_1:
[----:B------:R-:W3:Y:S02]  /*02a0*/  LDC.64 R2, c[0x0][0x308] ;  /* 0x0000c200ff027b82 */ /* 0x000ee40000000a00 */
[----:B---3--:R-:W-:-:S04]  /*02b0*/  ISETP.NE.U32.AND P2, PT, R2, RZ, PT ;  /* 0x000000ff0200720c */ /* 0x008fc80003f45070 */
[----:B------:R-:W-:-:S13]  /*02c0*/  ISETP.NE.AND.EX P2, PT, R3, RZ, PT, P2 ;  /* 0x000000ff0300720c */ /* 0x000fda0003f45320 */
[----:B------:R-:W3:Y:S08]  /*02d0*/  @P2 LDC.64 R2, c[0x0][0x308] ;  /* 0x0000c200ff022b82 */ /* 0x000ef00000000a00 */
[----:B------:R-:W4:Y:S01]  /*02e0*/  @!P2 LDC R5, c[0x0][0x2cc] ;  /* 0x0000b300ff05ab82 */ /* 0x000f220000000800 */
[----:B---3--:R-:W-:-:S05]  /*02f0*/  @P2 IMAD.WIDE R2, R24, 0x4, R2 ;  /* 0x0000000418022825 */ /* 0x008fca00078e0202 */
[----:B------:R-:W3:Y:S01]  /*0300*/  @P2 LDG.E R0, desc[UR16][R2.64] ;  /* 0x0000001002002981 */ /* 0x000ee2000c1e1900 */
[----:B------:R-:W-:-:S05]  /*0310*/  IMAD.SHL.U32 R27, R22, 0x80, RZ ;  /* 0x00000080161b7824 */ /* 0x000fca00078e00ff */
[----:B------:R-:W-:Y:S01]  /*0320*/  ISETP.GT.AND P0, PT, R11, R27, PT ;  /* 0x0000001b0b00720c */ /* 0x000fe20003f04270 */
[----:B------:R-:W2:Y:S02]  /*0330*/  @!P2 LDC.64 R2, c[0x0][0x318] ;  /* 0x0000c600ff02ab82 */ /* 0x000ea40000000a00 */
[----:B--2---:R-:W-:-:S04]  /*0340*/  @!P2 ISETP.NE.U32.AND P1, PT, R2, RZ, PT ;  /* 0x000000ff0200a20c */ /* 0x004fc80003f25070 */
[----:B------:R-:W-:Y:S01]  /*0350*/  @!P2 ISETP.NE.AND.EX P1, PT, R3, RZ, PT, P1 ;  /* 0x000000ff0300a20c */ /* 0x000fe20003f25310 */
[----:B---3-5:R-:W-:-:S03]  /*0360*/  @P2 IMAD.IADD R28, R0, 0x1, -R8 ;  /* 0x00000001001c2824 */ /* 0x028fc600078e0a08 */
[----:B----4-:R-:W-:-:S04]  /*0370*/  @!P2 SEL R0, R5, RZ, P1 ;  /* 0x000000ff0500a207 */ /* 0x010fc80000800000 */
[----:B-1----:R-:W-:Y:S01]  /*0380*/  @!P2 IADD3 R28, R0, R4, -R8 ;  /* 0x00000004001ca210 */ /* 0x002fe20007ffe808 */
[----:B------:R-:W-:Y:S06]  /*0390*/  @!P0 EXIT ;  /* 0x000000000000894d */ /* 0x000fec0003800000 */
[C---:B------:R-:W-:Y:S01]  /*03a0*/  VIADD R0, R28.reuse, 0x7f ;  /* 0x0000007f1c007836 */ /* 0x040fe20000000000 */
[----:B------:R-:W-:-:S04]  /*03b0*/  ISETP.GE.AND P0, PT, R28, 0x1, PT ;  /* 0x000000011c00780c */ /* 0x000fc80003f06270 */
[----:B------:R-:W-:-:S04]  /*03c0*/  SHF.R.S32.HI R2, RZ, 0x1f, R0 ;  /* 0x0000001fff027819 */ /* 0x000fc80000011400 */
[----:B------:R-:W-:-:S05]  /*03d0*/  LEA.HI R252, R2, R0, RZ, 0x7 ;  /* 0x0000000002fc7211 */ /* 0x000fca00078f38ff */
[----:B------:R1:W-:Y:S01]  /*03e0*/  STL [R1+0xc], R252 ;  /* 0x00000cfc01007387 */ /* 0x0003e20000100800 */
[----:B------:R-:W-:Y:S05]  /*03f0*/  @!P0 BRA `(.L_x_2) ;  /* 0x000000f0000c8947 */ /* 0x000fea0003800000 */
[----:B------:R-:W2:Y:S01]  /*0400*/  LDC R25, c[0x0][0x278] ;  /* 0x00009e00ff197b82 */ /* 0x000ea20000000800 */
[----:B------:R-:W-:Y:S01]  /*0410*/  SHF.R.S32.HI R47, RZ, 0x1f, R87 ;  /* 0x0000001fff2f7819 */ /* 0x000fe20000011457 */
[----:B------:R-:W-:Y:S01]  /*0420*/  IMAD.IADD R36, R11, 0x1, -R27 ;  /* 0x000000010b247824 */ /* 0x000fe200078e0a1b */
[----:B------:R-:W-:Y:S01]  /*0430*/  ISETP.NE.AND P4, PT, R23, -0x1, PT ;  /* 0xffffffff1700780c */ /* 0x000fe20003f85270 */
[----:B------:R-:W-:Y:S01]  /*0440*/  ULDC.64 UR4, c[0x0][0x258] ;  /* 0x0000960000047ab9 */ /* 0x000fe20000000a00 */
[----:B------:R-:W-:Y:S02]  /*0450*/  LEA.HI R4, R47, R87, RZ, 0x3 ;  /* 0x000000572f047211 */ /* 0x000fe400078f18ff */
[----:B------:R-:W-:Y:S01]  /*0460*/  IABS R7, R29 ;  /* 0x0000001d00077213 */ /* 0x000fe20000000000 */
[----:B------:R3:W-:Y:S01]  /*0470*/  STL [R1+0x28], R36 ;  /* 0x0000282401007387 */ /* 0x0007e20000100800 */
[----:B------:R-:W-:Y:S02]  /*0480*/  SHF.R.S32.HI R14, RZ, 0x3, R4 ;  /* 0x00000003ff0e7819 */ /* 0x000fe40000011404 */
[----:B------:R-:W-:-:S02]  /*0490*/  ISETP.NE.AND P2, PT, R18, -0x1, PT ;  /* 0xffffffff1200780c */ /* 0x000fc40003f45270 */
[CC--:B------:R-:W-:Y:S01]  /*04a0*/  ISETP.GE.AND P1, PT, R14.reuse, R36.reuse, PT ;  /* 0x000000240e00720c */ /* 0x0c0fe20003f26270 */
[C---:B------:R-:W-:Y:S01]  /*04b0*/  VIADD R38, R14.reuse, 0x10 ;  /* 0x000000100e267836 */ /* 0x040fe20000000000 */
[----:B------:R-:W-:Y:S01]  /*04c0*/  SHF.R.S32.HI R15, RZ, 0x1f, R14 ;  /* 0x0000001fff0f7819 */ /* 0x000fe2000001140e */
[----:B------:R-:W4:Y:S01]  /*04d0*/  @!P4 LDC.64 R16, c[0x0][0x228] ;  /* 0x00008a00ff10cb82 */ /* 0x000f220000000a00 */
[----:B------:R-:W-:Y:S01]  /*04e0*/  @!P4 SHF.R.S32.HI R6, RZ, 0x1f, R24 ;  /* 0x0000001fff06c819 */ /* 0x000fe20000011418 */
[----:B------:R-:W-:Y:S01]  /*04f0*/  VIADD R39, R14, 0x20 ;  /* 0x000000200e277836 */ /* 0x000fe20000000000 */
[----:B------:R-:W-:Y:S01]  /*0500*/  ISETP.GE.AND P0, PT, R38, R36, PT ;  /* 0x000000242600720c */ /* 0x000fe20003f06270 */
[----:B------:R-:W-:Y:S01]  /*0510*/  IMAD.WIDE R48, R22, 0x80, R14 ;  /* 0x0000008016307825 */ /* 0x000fe200078e020e */
[----:B------:R-:W-:Y:S02]  /*0520*/  LEA.HI R9, R47, R87, RZ, 0x6 ;  /* 0x000000572f097211 */ /* 0x000fe400078f30ff */
[----:B--2---:R-:W-:Y:S01]  /*0530*/  IABS R13, R25 ;  /* 0x00000019000d7213 */ /* 0x004fe20000000000 */
[----:B------:R-:W2:Y:S01]  /*0540*/  @P4 LDC.64 R20, c[0x0][0x240] ;  /* 0x00009000ff144b82 */ /* 0x000ea20000000a00 */
[----:B------:R3:W-:Y:S01]  /*0550*/  STL.64 [R1+0x30], R48 ;  /* 0x0000303001007387 */ /* 0x0007e20000100a00 */
[----:B------:R-:W-:Y:S01]  /*0560*/  SHF.L.U32 R9, R9, 0x3, RZ ;  /* 0x0000000309097819 */ /* 0x000fe200000006ff */
[----:B------:R-:W5:Y:S05]  /*0570*/  I2F.RP R2, R13 ;  /* 0x0000000d00027306 */ /* 0x000f6a0000209400 */
[----:B------:R-:W1:Y:S01]  /*0580*/  @!P0 S2R R11, SR_CgaCtaId ;  /* 0x00000000000b8919 */ /* 0x000e620000008800 */
[----:B------:R-:W3:Y:S01]  /*0590*/  @P2 LDC.64 R204, c[0x0][0x250] ;  /* 0x00009400ffcc2b82 */ /* 0x000ee20000000a00 */
[----:B----4-:R-:W-:-:S07]  /*05a0*/  @!P4 IMAD R6, R6, R16, RZ ;  /* 0x000000100606c224 */ /* 0x010fce00078e02ff */
[----:B------:R-:W4:Y:S01]  /*05b0*/  @P2 LDC.64 R84, c[0x0][0x248] ;  /* 0x00009200ff542b82 */ /* 0x000f220000000a00 */
[----:B-----5:R-:W5:Y:S01]  /*05c0*/  MUFU.RCP R2, R2 ;  /* 0x0000000200027308 */ /* 0x020f620000001000 */
[----:B------:R-:W-:-:S06]  /*05d0*/  @!P4 IMAD R10, R24, R17, R6 ;  /* 0x00000011180ac224 */ /* 0x000fcc00078e0206 */
[----:B------:R-:W1:Y:S08]  /*05e0*/  @!P1 LDC.64 R30, c[0x0][0x210] ;  /* 0x00008400ff1e9b82 */ /* 0x000e700000000a00 */
[----:B------:R-:W1:Y:S01]  /*05f0*/  @!P0 LDC.64 R26, c[0x0][0x240] ;  /* 0x00009000ff1a8b82 */ /* 0x000e620000000a00 */
[----:B-----5:R-:W-:-:S04]  /*0600*/  VIADD R2, R2, 0xffffffe ;  /* 0x0ffffffe02027836 */ /* 0x020fc80000000000 */
[----:B------:R-:W5:Y:S02]  /*0610*/  F2I.FTZ.U32.TRUNC.NTZ R3, R2 ;  /* 0x0000000200037305 */ /* 0x000f64000021f000 */
[----:B-----5:R-:W-:Y:S01]  /*0620*/  IADD3 R0, RZ, -R3, RZ ;  /* 0x80000003ff007210 */ /* 0x020fe20007ffe0ff */
[----:B------:R-:W-:-:S04]  /*0630*/  IMAD.MOV.U32 R2, RZ, RZ, RZ ;  /* 0x000000ffff027224 */ /* 0x000fc800078e00ff */
[----:B------:R-:W-:-:S04]  /*0640*/  IMAD R0, R0, R13, RZ ;  /* 0x0000000d00007224 */ /* 0x000fc800078e02ff */
[----:B------:R-:W-:Y:S01]  /*0650*/  IMAD.HI.U32 R2, R3, R0, R2 ;  /* 0x0000000003027227 */ /* 0x000fe200078e0002 */
[----:B------:R-:W-:-:S03]  /*0660*/  LOP3.LUT R0, R4, 0xfffffff8, RZ, 0xc0, !PT ;  /* 0xfffffff804007812 */ /* 0x000fc600078ec0ff */
[----:B------:R-:W-:Y:S01]  /*0670*/  IMAD.SHL.U32 R3, R14, 0x40, RZ ;  /* 0x000000400e037824 */ /* 0x000fe200078e00ff */
[----:B------:R-:W-:Y:S01]  /*0680*/  IADD3 R52, -R0, R87, RZ ;  /* 0x0000005700347210 */ /* 0x000fe20007ffe1ff */
[----:B------:R-:W-:-:S03]  /*0690*/  IMAD.HI.U32 R4, R2, R7, RZ ;  /* 0x0000000702047227 */ /* 0x000fc600078e00ff */
[----:B------:R-:W-:Y:S01]  /*06a0*/  LOP3.LUT R0, R3, 0x1c0, RZ, 0xc0, !PT ;  /* 0x000001c003007812 */ /* 0x000fe200078ec0ff */
[----:B------:R-:W-:Y:S02]  /*06b0*/  IMAD.SHL.U32 R12, R52, 0x8, RZ ;  /* 0x00000008340c7824 */ /* 0x000fe400078e00ff */
[----:B------:R-:W-:Y:S01]  /*06c0*/  IMAD.MOV R2, RZ, RZ, -R4 ;  /* 0x000000ffff027224 */ /* 0x000fe200078e0a04 */
[----:B------:R-:W-:Y:S02]  /*06d0*/  SHF.R.U32.HI R3, RZ, 0x3, R0 ;  /* 0x00000003ff037819 */ /* 0x000fe40000011600 */
[----:B------:R-:W-:Y:S01]  /*06e0*/  LOP3.LUT R5, R0, 0x38, R12, 0xf8, !PT ;  /* 0x0000003800057812 */ /* 0x000fe200078ef80c */
[----:B------:R-:W-:Y:S02]  /*06f0*/  IMAD R0, R13, R2, R7 ;  /* 0x000000020d007224 */ /* 0x000fe400078e0207 */
[----:B------:R-:W-:Y:S01]  /*0700*/  @!P4 IMAD.WIDE.U32 R6, R24, R16, RZ ;  /* 0x000000101806c225 */ /* 0x000fe200078e00ff */
[----:B------:R-:W-:-:S02]  /*0710*/  LOP3.LUT R19, R5, R3, RZ, 0x3c, !PT ;  /* 0x0000000305137212 */ /* 0x000fc400078e3cff */
[----:B------:R-:W-:Y:S01]  /*0720*/  ISETP.GT.U32.AND P3, PT, R13, R0, PT ;  /* 0x000000000d00720c */ /* 0x000fe20003f64070 */
[----:B--2---:R-:W-:Y:S01]  /*0730*/  @P4 IMAD.WIDE.U32 R2, R23, R20, RZ ;  /* 0x0000001417024225 */ /* 0x004fe200078e00ff */
[----:B------:R-:W-:Y:S02]  /*0740*/  @!P0 MOV R5, 0x400 ;  /* 0x0000040000058802 */ /* 0x000fe40000000f00 */
[----:B------:R-:W-:Y:S01]  /*0750*/  LOP3.LUT R19, R19, 0xfffffe00, R9, 0xf8, !PT ;  /* 0xfffffe0013137812 */ /* 0x000fe200078ef809 */
[----:B------:R-:W-:Y:S01]  /*0760*/  @P4 IMAD R3, R23, R21, R3 ;  /* 0x0000001517034224 */ /* 0x000fe200078e0203 */
[----:B-1----:R-:W-:Y:S01]  /*0770*/  @!P0 LEA R35, R11, R5, 0x18 ;  /* 0x000000050b238211 */ /* 0x002fe200078ec0ff */
[----:B------:R-:W1:Y:S01]  /*0780*/  @!P1 LDC.64 R22, c[0x0][0x240] ;  /* 0x00009000ff169b82 */ /* 0x000e620000000a00 */
[----:B------:R-:W-:Y:S01]  /*0790*/  @!P4 IMAD.MOV.U32 R2, RZ, RZ, R6 ;  /* 0x000000ffff02c224 */ /* 0x000fe200078e0006 */
[----:B------:R-:W-:Y:S01]  /*07a0*/  LOP3.LUT R5, R29, R25, RZ, 0x3c, !PT ;  /* 0x000000191d057212 */ /* 0x000fe200078e3cff */
[----:B------:R-:W-:Y:S01]  /*07b0*/  @!P4 IMAD.IADD R3, R7, 0x1, R10 ;  /* 0x000000010703c824 */ /* 0x000fe200078e020a */
[----:B------:R-:W-:-:S02]  /*07c0*/  SHF.R.S32.HI R7, RZ, 0x1f, R29 ;  /* 0x0000001fff077819 */ /* 0x000fc4000001141d */
[-C--:B------:R-:W-:Y:S01]  /*07d0*/  @!P3 IADD3 R0, R0, -R13.reuse, RZ ;  /* 0x8000000d0000b210 */ /* 0x080fe20007ffe0ff */
[----:B------:R-:W-:Y:S01]  /*07e0*/  @!P3 VIADD R4, R4, 0x1 ;  /* 0x000000010404b836 */ /* 0x000fe20000000000 */
[----:B------:R-:W-:Y:S01]  /*07f0*/  IADD3 R2, P4, R12, R2, RZ ;  /* 0x000000020c027210 */ /* 0x000fe20007f9e0ff */
[----:B------:R-:W-:Y:S01]  /*0800*/  IMAD R7, R7, UR4, RZ ;  /* 0x0000000407077c24 */ /* 0x000fe2000f8e02ff */
[----:B------:R-:W-:Y:S01]  /*0810*/  ISETP.GE.U32.AND P6, PT, R0, R13, PT ;  /* 0x0000000d0000720c */ /* 0x000fe20003fc6070 */
[C---:B------:R-:W-:Y:S01]  /*0820*/  @P2 IMAD.IADD R0, R8.reuse, 0x1, R18 ;  /* 0x0000000108002824 */ /* 0x040fe200078e0212 */
[----:B------:R-:W-:Y:S01]  /*0830*/  SHF.R.S32.HI R13, RZ, 0x1f, R12 ;  /* 0x0000001fff0d7819 */ /* 0x000fe2000001140c */
[----:B------:R-:W-:Y:S01]  /*0840*/  IMAD R7, R29, UR5, R7 ;  /* 0x000000051d077c24 */ /* 0x000fe2000f8e0207 */
[----:B------:R-:W-:Y:S01]  /*0850*/  ISETP.GE.AND P5, PT, R5, RZ, PT ;  /* 0x000000ff0500720c */ /* 0x000fe20003fa6270 */
[----:B------:R-:W-:Y:S01]  /*0860*/  @P2 IMAD.IADD R5, R8, 0x1, R18 ;  /* 0x0000000108052824 */ /* 0x000fe200078e0212 */
[----:B------:R-:W-:Y:S01]  /*0870*/  ISETP.NE.AND P3, PT, R25, RZ, PT ;  /* 0x000000ff1900720c */ /* 0x000fe20003f65270 */
[----:B---3--:R-:W-:Y:S01]  /*0880*/  @P2 IMAD R6, R0, R205, RZ ;  /* 0x000000cd00062224 */ /* 0x008fe200078e02ff */
[----:B------:R-:W-:-:S05]  /*0890*/  IADD3.X R3, R13, R3, RZ, P4, !PT ;  /* 0x000000030d037210 */ /* 0x000fca00027fe4ff */
[----:B------:R-:W-:Y:S02]  /*08a0*/  @P6 VIADD R4, R4, 0x1 ;  /* 0x0000000104046836 */ /* 0x000fe40000000000 */
[----:B------:R-:W-:-:S03]  /*08b0*/  IMAD.WIDE.U32 R10, R29, UR4, R2 ;  /* 0x000000041d0a7c25 */ /* 0x000fc6000f8e0002 */
[----:B------:R-:W-:Y:S01]  /*08c0*/  MOV R29, R4 ;  /* 0x00000004001d7202 */ /* 0x000fe20000000f00 */
[----:B------:R-:W-:Y:S01]  /*08d0*/  @P2 IMAD.WIDE.U32 R2, R0, R204, RZ ;  /* 0x000000cc00022225 */ /* 0x000fe200078e00ff */
[----:B------:R-:W-:-:S03]  /*08e0*/  IADD3 R7, R11, R7, RZ ;  /* 0x000000070b077210 */ /* 0x000fc60007ffe0ff */
[----:B----4-:R-:W-:Y:S01]  /*08f0*/  @P2 IMAD R0, R5, R85, RZ ;  /* 0x0000005505002224 */ /* 0x010fe200078e02ff */
[----:B------:R-:W-:Y:S01]  /*0900*/  @P2 IADD3 R21, R3, R6, RZ ;  /* 0x0000000603152210 */ /* 0x000fe20007ffe0ff */
[----:B------:R-:W-:-:S04]  /*0910*/  @P2 IMAD.WIDE.U32 R4, R5, R84, RZ ;  /* 0x0000005405042225 */ /* 0x000fc800078e00ff */
[----:B------:R-:W-:Y:S01]  /*0920*/  @!P5 IMAD.MOV R29, RZ, RZ, -R29 ;  /* 0x000000ffff1dd224 */ /* 0x000fe200078e0a1d */
[----:B------:R-:W-:Y:S01]  /*0930*/  ISETP.GE.AND P5, PT, R39, R36, PT ;  /* 0x000000242700720c */ /* 0x000fe20003fa6270 */
[----:B------:R-:W-:Y:S01]  /*0940*/  @P2 IMAD.MOV.U32 R18, RZ, RZ, R2 ;  /* 0x000000ffff122224 */ /* 0x000fe200078e0002 */
[----:B------:R-:W-:Y:S01]  /*0950*/  @!P3 LOP3.LUT R29, RZ, R25, RZ, 0x33, !PT ;  /* 0x00000019ff1db212 */ /* 0x000fe200078e33ff */
[----:B------:R-:W-:Y:S02]  /*0960*/  @P2 IMAD.IADD R20, R5, 0x1, R0 ;  /* 0x0000000105142824 */ /* 0x000fe400078e0200 */
[----:B-1----:R-:W-:Y:S02]  /*0970*/  @!P1 IMAD R16, R49, R22, RZ ;  /* 0x0000001631109224 */ /* 0x002fe400078e02ff */
[----:B------:R-:W-:Y:S01]  /*0980*/  @P2 IMAD.MOV.U32 R17, RZ, RZ, R4 ;  /* 0x000000ffff112224 */ /* 0x000fe200078e0004 */
[----:B------:R-:W-:Y:S06]  /*0990*/  @P2 BRA `(.L_x_3) ;  /* 0x0000000000342947 */ /* 0x000fec0003800000 */
[----:B------:R-:W1:Y:S01]  /*09a0*/  LDC.64 R84, c[0x0][0x248] ;  /* 0x00009200ff547b82 */ /* 0x000e620000000a00 */
[----:B------:R-:W-:Y:S02]  /*09b0*/  SHF.R.S32.HI R0, RZ, 0x1f, R8 ;  /* 0x0000001fff007819 */ /* 0x000fe40000011408 */
[----:B------:R-:W-:-:S05]  /*09c0*/  SHF.R.S32.HI R9, RZ, 0x1f, R24 ;  /* 0x0000001fff097819 */ /* 0x000fca0000011418 */
[----:B------:R-:W2:Y:S01]  /*09d0*/  LDC.64 R4, c[0x0][0x230] ;  /* 0x00008c00ff047b82 */ /* 0x000ea20000000a00 */
[-C--:B-1----:R-:W-:Y:S02]  /*09e0*/  IMAD R0, R0, R84.reuse, RZ ;  /* 0x0000005400007224 */ /* 0x082fe400078e02ff */
[----:B------:R-:W-:-:S04]  /*09f0*/  IMAD.WIDE.U32 R2, R8, R84, RZ ;  /* 0x0000005408027225 */ /* 0x000fc800078e00ff */
[----:B------:R-:W-:Y:S02]  /*0a00*/  IMAD R0, R8, R85, R0 ;  /* 0x0000005508007224 */ /* 0x000fe400078e0200 */
[----:B--2---:R-:W-:-:S03]  /*0a10*/  IMAD R9, R9, R4, RZ ;  /* 0x0000000409097224 */ /* 0x004fc600078e02ff */
[----:B------:R-:W-:Y:S01]  /*0a20*/  IADD3 R3, R3, R0, RZ ;  /* 0x0000000003037210 */ /* 0x000fe20007ffe0ff */
[C---:B------:R-:W-:Y:S02]  /*0a30*/  IMAD R5, R24.reuse, R5, R9 ;  /* 0x0000000518057224 */ /* 0x040fe400078e0209 */
[----:B------:R-:W-:-:S05]  /*0a40*/  IMAD.WIDE.U32 R2, R24, R4, R2 ;  /* 0x0000000418027225 */ /* 0x000fca00078e0002 */
[----:B------:R-:W-:Y:S02]  /*0a50*/  IADD3 R20, R3, R5, RZ ;  /* 0x0000000503147210 */ /* 0x000fe40007ffe0ff */
[----:B------:R-:W-:Y:S02]  /*0a60*/  MOV R17, R2 ;  /* 0x0000000200117202 */ /* 0x000fe40000000f00 */
.L_x_3:
[----:B------:R-:W-:Y:S05]  /*0a70*/  @P2 BRA `(.L_x_4) ;  /* 0x0000000000342947 */ /* 0x000fea0003800000 */
        /* <DEDUP_REMOVED lines=12> */
[----:B------:R-:W-:-:S07]  /*0b40*/  MOV R18, R2 ;  /* 0x0000000200127202 */ /* 0x000fce0000000f00 */
.L_x_4:
[----:B------:R-:W-:Y:S01]  /*0b50*/  @!P1 IMAD.MOV.U32 R6, RZ, RZ, R10 ;  /* 0x000000ffff069224 */ /* 0x000fe200078e000a */
[----:B------:R-:W1:Y:S01]  /*0b60*/  S2UR UR4, SR_CgaCtaId ;  /* 0x00000000000479c3 */ /* 0x000e620000008800 */
[C---:B------:R-:W-:Y:S01]  /*0b70*/  @!P1 IMAD R16, R48.reuse, R23, R16 ;  /* 0x0000001730109224 */ /* 0x040fe200078e0210 */
[C---:B------:R-:W-:Y:S01]  /*0b80*/  @!P0 IADD3 R11, P2, R48.reuse, 0x10, RZ ;  /* 0x00000010300b8810 */ /* 0x040fe20007f5e0ff */
[----:B------:R-:W-:Y:S01]  /*0b90*/  @!P1 IMAD.WIDE.U32 R2, R48, R22, R6 ;  /* 0x0000001630029225 */ /* 0x000fe200078e0006 */
[----:B------:R-:W-:Y:S01]  /*0ba0*/  UMOV UR5, 0x400 ;  /* 0x0000040000057882 */ /* 0x000fe20000000000 */
[----:B------:R-:W-:Y:S01]  /*0bb0*/  LEA.HI.SX32 R86, R252, 0xffffffff, 0x19 ;  /* 0xfffffffffc567811 */ /* 0x000fe200078fcaff */
[----:B------:R-:W-:Y:S01]  /*0bc0*/  ULDC.64 UR6, c[0x0][0x260] ;  /* 0x0000980000067ab9 */ /* 0x000fe20000000a00 */
[----:B------:R-:W-:Y:S01]  /*0bd0*/  IMAD R6, R15, R84, RZ ;  /* 0x000000540f067224 */ /* 0x000fe200078e02ff */
[----:B------:R-:W2:Y:S01]  /*0be0*/  @!P0 LDC.64 R24, c[0x0][0x210] ;  /* 0x00008400ff188b82 */ /* 0x000ea20000000a00 */
[----:B------:R-:W-:Y:S01]  /*0bf0*/  IMAD.WIDE.U32 R4, R14, R204, R12 ;  /* 0x000000cc0e047225 */ /* 0x000fe200078e000c */
[----:B------:R-:W-:-:S03]  /*0c00*/  SHF.L.U64.HI R136, R84, 0x7, R85 ;  /* 0x0000000754887819 */ /* 0x000fc60000010255 */
[----:B------:R-:W-:Y:S02]  /*0c10*/  IMAD R0, R15, R204, RZ ;  /* 0x000000cc0f007224 */ /* 0x000fe400078e02ff */
[C---:B------:R-:W-:Y:S01]  /*0c20*/  IMAD.WIDE.U32 R8, R14.reuse, R84, R12 ;  /* 0x000000540e087225 */ /* 0x040fe200078e000c */
[----:B------:R-:W3:Y:S03]  /*0c30*/  @!P5 LDC.64 R22, c[0x0][0x240] ;  /* 0x00009000ff16db82 */ /* 0x000ee60000000a00 */
[----:B------:R-:W-:Y:S01]  /*0c40*/  IMAD R12, R14, R85, R6 ;  /* 0x000000550e0c7224 */ /* 0x000fe200078e0206 */
[----:B------:R-:W-:Y:S01]  /*0c50*/  IADD3 R32, P3, R17, R8, RZ ;  /* 0x0000000811207210 */ /* 0x000fe20007f7e0ff */
[----:B------:R-:W-:Y:S01]  /*0c60*/  @!P0 IMAD.X R13, RZ, RZ, R49, P2 ;  /* 0x000000ffff0d8224 */ /* 0x000fe200010e0631 */
[----:B------:R-:W-:Y:S01]  /*0c70*/  IADD3 R40, P2, R18, R4, RZ ;  /* 0x0000000412287210 */ /* 0x000fe20007f5e0ff */
[----:B------:R-:W-:Y:S01]  /*0c80*/  IMAD R6, R14, R205, R0 ;  /* 0x000000cd0e067224 */ /* 0x000fe200078e0200 */
[----:B------:R-:W-:Y:S01]  /*0c90*/  @!P1 LEA R4, P4, R2, R30, 0x1 ;  /* 0x0000001e02049211 */ /* 0x000fe200078808ff */
[----:B------:R-:W-:Y:S01]  /*0ca0*/  @!P1 IMAD.IADD R3, R3, 0x1, R16 ;  /* 0x0000000103039824 */ /* 0x000fe200078e0210 */
[----:B------:R-:W-:Y:S01]  /*0cb0*/  IADD3.X R33, R20, R9, R12, P3, !PT ;  /* 0x0000000914217210 */ /* 0x000fe20001ffe40c */
[-C--:B------:R-:W-:Y:S01]  /*0cc0*/  @!P0 IMAD R0, R13, R26.reuse, RZ ;  /* 0x0000001a0d008224 */ /* 0x080fe200078e02ff */
[----:B------:R-:W-:Y:S01]  /*0cd0*/  IADD3.X R41, R21, R5, R6, P2, !PT ;  /* 0x0000000515297210 */ /* 0x000fe200017fe406 */
[----:B------:R-:W-:Y:S01]  /*0ce0*/  VIADD R45, R14, 0x30 ;  /* 0x000000300e2d7836 */ /* 0x000fe20000000000 */
[----:B------:R-:W-:Y:S01]  /*0cf0*/  @!P1 LEA.HI.X R5, R2, R31, R3, 0x1, P4 ;  /* 0x0000001f02059211 */ /* 0x000fe200020f0c03 */
[----:B------:R-:W-:Y:S01]  /*0d00*/  @!P0 IMAD.MOV.U32 R2, RZ, RZ, R10 ;  /* 0x000000ffff028224 */ /* 0x000fe200078e000a */
[----:B------:R-:W4:Y:S01]  /*0d10*/  @!P5 LDC.64 R16, c[0x0][0x210] ;  /* 0x00008400ff10db82 */ /* 0x000f220000000a00 */
[----:B------:R-:W-:Y:S01]  /*0d20*/  @!P0 IMAD.MOV.U32 R3, RZ, RZ, R7 ;  /* 0x000000ffff038224 */ /* 0x000fe200078e0007 */
[----:B-1----:R-:W-:Y:S01]  /*0d30*/  ULEA UR4, UR4, UR5, 0x18 ;  /* 0x0000000504047291 */ /* 0x002fe2000f8ec03f */
[C---:B------:R-:W-:Y:S01]  /*0d40*/  @!P0 IMAD R6, R11.reuse, R27, R0 ;  /* 0x0000001b0b068224 */ /* 0x040fe200078e0200 */
[----:B------:R-:W-:Y:S01]  /*0d50*/  @!P5 IADD3 R0, P2, R48, 0x20, RZ ;  /* 0x000000203000d810 */ /* 0x000fe20007f5e0ff */
[----:B------:R-:W-:Y:S01]  /*0d60*/  @!P0 IMAD.WIDE.U32 R2, R11, R26, R2 ;  /* 0x0000001a0b028225 */ /* 0x000fe200078e0002 */
[----:B------:R-:W-:-:S02]  /*0d70*/  ISETP.GE.AND P4, PT, R45, R36, PT ;  /* 0x000000242d00720c */ /* 0x000fc40003f86270 */
[----:B------:R-:W-:Y:S01]  /*0d80*/  LEA R238, R19, UR4, 0x1 ;  /* 0x0000000413ee7c11 */ /* 0x000fe2000f8e08ff */
[----:B------:R-:W-:Y:S01]  /*0d90*/  @!P5 IMAD.X R9, RZ, RZ, R49, P2 ;  /* 0x000000ffff09d224 */ /* 0x000fe200010e0631 */
[----:B--2---:R-:W-:Y:S01]  /*0da0*/  @!P0 LEA R8, P2, R2, R24, 0x1 ;  /* 0x0000001802088211 */ /* 0x004fe200078408ff */
[----:B------:R-:W-:Y:S02]  /*0db0*/  @!P0 IMAD.IADD R6, R3, 0x1, R6 ;  /* 0x0000000103068824 */ /* 0x000fe400078e0206 */
[----:B---3--:R-:W-:Y:S01]  /*0dc0*/  @!P5 IMAD R3, R9, R22, RZ ;  /* 0x000000160903d224 */ /* 0x008fe200078e02ff */
[----:B------:R-:W-:Y:S01]  /*0dd0*/  @!PT LDS RZ, [RZ] ;  /* 0x00000000fffff984 */ /* 0x000fe20000000800 */
[----:B------:R-:W-:Y:S01]  /*0de0*/  @!PT LDS RZ, [RZ] ;  /* 0x00000000fffff984 */ /* 0x000fe20000000800 */
[----:B------:R-:W-:Y:S01]  /*0df0*/  @!PT LDS RZ, [RZ] ;  /* 0x00000000fffff984 */ /* 0x000fe20000000800 */
[----:B------:R1:W-:Y:S01]  /*0e00*/  @!P1 LDGSTS.E.BYPASS.LTC128B.128 [R238], desc[UR16][R4.64] ;  /* 0x0000000004ee9fae */ /* 0x0003e2000b901d50 */
[----:B------:R-:W-:Y:S01]  /*0e10*/  IMAD R34, R86, -0x80, R28 ;  /* 0xffffff8056227824 */ /* 0x000fe200078e021c */
[----:B------:R-:W-:Y:S01]  /*0e20*/  @!P0 LEA.HI.X R9, R2, R25, R6, 0x1, P2 ;  /* 0x0000001902098211 */ /* 0x000fe200010f0c06 */
[C---:B------:R-:W-:Y:S01]  /*0e30*/  VIADD R44, R14.reuse, 0x40 ;  /* 0x000000400e2c7836 */ /* 0x040fe20000000000 */
[----:B------:R-:W2:Y:S01]  /*0e40*/  @!P5 S2R R6, SR_CgaCtaId ;  /* 0x000000000006d919 */ /* 0x000ea20000008800 */
[----:B------:R-:W-:Y:S01]  /*0e50*/  @!P5 IMAD.MOV.U32 R2, RZ, RZ, R10 ;  /* 0x000000ffff02d224 */ /* 0x000fe200078e000a */
[----:B------:R-:W-:Y:S01]  /*0e60*/  ISETP.GE.AND P6, PT, R14, R34, PT ;  /* 0x000000220e00720c */ /* 0x000fe20003fc6270 */
[----:B------:R-:W3:Y:S01]  /*0e70*/  @!P4 LDC.64 R12, c[0x0][0x240] ;  /* 0x00009000ff0ccb82 */ /* 0x000ee20000000a00 */
[----:B------:R-:W-:Y:S01]  /*0e80*/  ISETP.GE.AND P3, PT, R44, R36, PT ;  /* 0x000000242c00720c */ /* 0x000fe20003f66270 */
[C---:B------:R-:W-:Y:S01]  /*0e90*/  VIADD R43, R14.reuse, 0x50 ;  /* 0x000000500e2b7836 */ /* 0x040fe20000000000 */
[----:B------:R-:W5:Y:S01]  /*0ea0*/  @!P4 S2R R11, SR_CgaCtaId ;  /* 0x00000000000bc919 */ /* 0x000f620000008800 */
[----:B------:R-:W-:-:S02]  /*0eb0*/  VIADD R42, R14, 0x60 ;  /* 0x000000600e2a7836 */ /* 0x000fc40000000000 */
[----:B------:R-:W-:Y:S01]  /*0ec0*/  VIADD R46, R14, 0x70 ;  /* 0x000000700e2e7836 */ /* 0x000fe20000000000 */
[----:B------:R-:W-:Y:S01]  /*0ed0*/  ISETP.GE.AND P2, PT, R43, R36, PT ;  /* 0x000000242b00720c */ /* 0x000fe20003f46270 */
[----:B------:R-:W-:-:S04]  /*0ee0*/  IMAD.WIDE.U32 R32, R29, UR6, R32 ;  /* 0x000000061d207c25 */ /* 0x000fc8000f8e0020 */
[----:B------:R-:W-:Y:S01]  /*0ef0*/  IMAD.SHL.U32 R239, R84, 0x80, RZ ;  /* 0x0000008054ef7824 */ /* 0x000fe200078e00ff */
[----:B------:R5:W-:Y:S01]  /*0f00*/  STL.64 [R1+0x48], R32 ;  /* 0x0000482001007387 */ /* 0x000be20000100a00 */
[----:B------:R-:W5:Y:S01]  /*0f10*/  @!P3 LDC.64 R26, c[0x0][0x210] ;  /* 0x00008400ff1abb82 */ /* 0x000f620000000a00 */
[----:B------:R-:W5:Y:S01]  /*0f20*/  @!P3 S2R R15, SR_CgaCtaId ;  /* 0x00000000000fb919 */ /* 0x000f620000008800 */
[----:B-1----:R-:W-:-:S04]  /*0f30*/  @!P5 IMAD R4, R0, R23, R3 ;  /* 0x000000170004d224 */ /* 0x002fc800078e0203 */
[----:B------:R-:W1:Y:S01]  /*0f40*/  @!P2 S2R R18, SR_CgaCtaId ;  /* 0x000000000012a919 */ /* 0x000e620000008800 */
[----:B------:R-:W-:Y:S01]  /*0f50*/  @!P5 IMAD.MOV.U32 R3, RZ, RZ, R7 ;  /* 0x000000ffff03d224 */ /* 0x000fe200078e0007 */
[----:B------:R-:W1:Y:S01]  /*0f60*/  @!P2 LDC.64 R20, c[0x0][0x240] ;  /* 0x00009000ff14ab82 */ /* 0x000e620000000a00 */
[----:B------:R-:W-:-:S04]  /*0f70*/  @!P5 IMAD.WIDE.U32 R2, R0, R22, R2 ;  /* 0x000000160002d225 */ /* 0x000fc800078e0002 */
[----:B------:R-:W-:-:S03]  /*0f80*/  @!P0 IMAD R0, R19, 0x2, R35 ;  /* 0x0000000213008824 */ /* 0x000fc600078e0223 */
[----:B------:R-:W5:Y:S01]  /*0f90*/  @!P4 LDC.64 R22, c[0x0][0x210] ;  /* 0x00008400ff16cb82 */ /* 0x000f620000000a00 */
[----:B------:R-:W-:Y:S01]  /*0fa0*/  @!P5 IMAD.IADD R3, R3, 0x1, R4 ;  /* 0x000000010303d824 */ /* 0x000fe200078e0204 */
[C---:B----4-:R-:W-:Y:S01]  /*0fb0*/  @!P5 LEA R4, P1, R2.reuse, R16, 0x1 ;  /* 0x000000100204d211 */ /* 0x050fe200078208ff */
[----:B------:R4:W-:Y:S03]  /*0fc0*/  @!P0 LDGSTS.E.BYPASS.LTC128B.128 [R0+0x800], desc[UR16][R8.64] ;  /* 0x0080000008008fae */ /* 0x0009e6000b901d50 */
[----:B------:R-:W-:Y:S02]  /*0fd0*/  @!P5 LEA.HI.X R5, R2, R17, R3, 0x1, P1 ;  /* 0x000000110205d211 */ /* 0x000fe400008f0c03 */
[----:B------:R-:W-:Y:S01]  /*0fe0*/  ISETP.GE.AND P1, PT, R42, R36, PT ;  /* 0x000000242a00720c */ /* 0x000fe20003f26270 */
[----:B------:R-:W1:Y:S01]  /*0ff0*/  @!P3 LDC.64 R16, c[0x0][0x240] ;  /* 0x00009000ff10bb82 */ /* 0x000e620000000a00 */
[----:B------:R-:W-:-:S04]  /*1000*/  @!P5 MOV R2, 0x400 ;  /* 0x000004000002d802 */ /* 0x000fc80000000f00 */
[----:B--2---:R-:W-:-:S03]  /*1010*/  @!P5 LEA R2, R6, R2, 0x18 ;  /* 0x000000020602d211 */ /* 0x004fc600078ec0ff */
[----:B------:R-:W2:Y:S02]  /*1020*/  @!P2 LDC.64 R30, c[0x0][0x210] ;  /* 0x00008400ff1eab82 */ /* 0x000ea40000000a00 */
[----:B------:R-:W-:Y:S02]  /*1030*/  @!P5 IMAD R6, R19, 0x2, R2 ;  /* 0x000000021306d824 */ /* 0x000fe400078e0202 */
[----:B------:R-:W1:Y:S01]  /*1040*/  @!P1 S2R R25, SR_CgaCtaId ;  /* 0x0000000000199919 */ /* 0x000e620000008800 */
[----:B------:R-:W-:Y:S02]  /*1050*/  @!P4 IMAD.MOV.U32 R2, RZ, RZ, R10 ;  /* 0x000000ffff02c224 */ /* 0x000fe400078e000a */
[----:B------:R5:W-:Y:S01]  /*1060*/  @!P5 LDGSTS.E.BYPASS.LTC128B.128 [R6+0x1000], desc[UR16][R4.64] ;  /* 0x010000000406dfae */ /* 0x000be2000b901d50 */
[----:B----4-:R-:W-:Y:S01]  /*1070*/  @!P4 IADD3 R0, P0, R48, 0x30, RZ ;  /* 0x000000303000c810 */ /* 0x010fe20007f1e0ff */
[----:B------:R-:W4:Y:S04]  /*1080*/  @!P6 S2R R9, SR_CgaCtaId ;  /* 0x000000000009e919 */ /* 0x000f280000008800 */
[----:B------:R-:W-:Y:S01]  /*1090*/  @!P4 IMAD.X R3, RZ, RZ, R49, P0 ;  /* 0x000000ffff03c224 */ /* 0x000fe200000e0631 */
[----:B------:R-:W-:-:S03]  /*10a0*/  ISETP.GE.AND P0, PT, R46, R36, PT ;  /* 0x000000242e00720c */ /* 0x000fc60003f06270 */
[----:B---3--:R-:W-:-:S04]  /*10b0*/  @!P4 IMAD R3, R3, R12, RZ ;  /* 0x0000000c0303c224 */ /* 0x008fc800078e02ff */
[----:B------:R-:W-:Y:S02]  /*10c0*/  @!P4 IMAD R8, R0, R13, R3 ;  /* 0x0000000d0008c224 */ /* 0x000fe400078e0203 */
[----:B------:R-:W-:-:S04]  /*10d0*/  @!P4 IMAD.MOV.U32 R3, RZ, RZ, R7 ;  /* 0x000000ffff03c224 */ /* 0x000fc800078e0007 */
[----:B------:R-:W3:Y:S01]  /*10e0*/  @!P0 S2R R24, SR_CgaCtaId ;  /* 0x0000000000188919 */ /* 0x000ee20000008800 */
[----:B------:R-:W-:Y:S01]  /*10f0*/  @!P4 IMAD.WIDE.U32 R2, R0, R12, R2 ;  /* 0x0000000c0002c225 */ /* 0x000fe200078e0002 */
[----:B-----5:R-:W-:Y:S02]  /*1100*/  @!P6 MOV R4, 0x400 ;  /* 0x000004000004e802 */ /* 0x020fe40000000f00 */
[----:B------:R-:W-:Y:S01]  /*1110*/  @!P0 MOV R5, 0x400 ;  /* 0x0000040000058802 */ /* 0x000fe20000000f00 */
[----:B------:R-:W-:Y:S01]  /*1120*/  @!P4 IMAD.IADD R0, R3, 0x1, R8 ;  /* 0x000000010300c824 */ /* 0x000fe200078e0208 */
[C---:B------:R-:W-:Y:S02]  /*1130*/  @!P4 LEA R12, P5, R2.reuse, R22, 0x1 ;  /* 0x00000016020cc211 */ /* 0x040fe400078a08ff */
[----:B------:R-:W-:Y:S02]  /*1140*/  @!P4 MOV R3, 0x400 ;  /* 0x000004000003c802 */ /* 0x000fe40000000f00 */
[----:B------:R-:W-:-:S02]  /*1150*/  @!P4 LEA.HI.X R13, R2, R23, R0, 0x1, P5 ;  /* 0x00000017020dc211 */ /* 0x000fc400028f0c00 */
[----:B------:R-:W-:Y:S01]  /*1160*/  @!P3 MOV R2, 0x400 ;  /* 0x000004000002b802 */ /* 0x000fe20000000f00 */
[----:B------:R-:W5:Y:S01]  /*1170*/  @!P1 LDC.64 R22, c[0x0][0x240] ;  /* 0x00009000ff169b82 */ /* 0x000f620000000a00 */
[C---:B------:R-:W-:Y:S02]  /*1180*/  @!P3 IADD3 R0, P5, R48.reuse, 0x40, RZ ;  /* 0x000000403000b810 */ /* 0x040fe40007fbe0ff */
[----:B----4-:R-:W-:Y:S02]  /*1190*/  @!P6 LEA R37, R9, R4, 0x18 ;  /* 0x000000040925e211 */ /* 0x010fe400078ec0ff */
[----:B------:R-:W-:Y:S02]  /*11a0*/  @!P4 LEA R9, R11, R3, 0x18 ;  /* 0x000000030b09c211 */ /* 0x000fe400078ec0ff */
[----:B------:R-:W-:Y:S01]  /*11b0*/  @!P3 LEA R11, R15, R2, 0x18 ;  /* 0x000000020f0bb211 */ /* 0x000fe200078ec0ff */
[----:B------:R-:W-:Y:S01]  /*11c0*/  @!P3 IMAD.X R2, RZ, RZ, R49, P5 ;  /* 0x000000ffff02b224 */ /* 0x000fe200028e0631 */
[----:B------:R-:W-:Y:S01]  /*11d0*/  @!P2 IADD3 R6, P5, R48, 0x50, RZ ;  /* 0x000000503006a810 */ /* 0x000fe20007fbe0ff */
[----:B------:R-:W-:Y:S01]  /*11e0*/  @!P4 IMAD R9, R19, 0x2, R9 ;  /* 0x000000021309c824 */ /* 0x000fe200078e0209 */
[----:B------:R-:W-:Y:S01]  /*11f0*/  @!P2 MOV R4, 0x400 ;  /* 0x000004000004a802 */ /* 0x000fe20000000f00 */
[----:B-1----:R-:W-:Y:S01]  /*1200*/  @!P3 IMAD R2, R2, R16, RZ ;  /* 0x000000100202b224 */ /* 0x002fe200078e02ff */
[----:B------:R-:W-:Y:S01]  /*1210*/  @!P1 MOV R8, 0x400 ;  /* 0x0000040000089802 */ /* 0x000fe20000000f00 */
[----:B------:R-:W-:Y:S01]  /*1220*/  @!P2 IMAD.X R3, RZ, RZ, R49, P5 ;  /* 0x000000ffff03a224 */ /* 0x000fe200028e0631 */
[----:B------:R-:W-:Y:S01]  /*1230*/  @!P2 LEA R18, R18, R4, 0x18 ;  /* 0x000000041212a211 */ /* 0x000fe200078ec0ff */
[----:B------:R1:W-:Y:S01]  /*1240*/  @!P4 LDGSTS.E.BYPASS.LTC128B.128 [R9+0x1800], desc[UR16][R12.64] ;  /* 0x018000000c09cfae */ /* 0x0003e2000b901d50 */
[----:B------:R-:W-:Y:S01]  /*1250*/  @!P1 LEA R36, R25, R8, 0x18 ;  /* 0x0000000819249211 */ /* 0x000fe200078ec0ff */
[----:B------:R-:W-:Y:S01]  /*1260*/  @!P2 IMAD R4, R3, R20, RZ ;  /* 0x000000140304a224 */ /* 0x000fe200078e02ff */
[----:B---3--:R-:W-:Y:S01]  /*1270*/  @!P0 LEA R35, R24, R5, 0x18 ;  /* 0x0000000518238211 */ /* 0x008fe200078ec0ff */
[----:B------:R-:W-:Y:S01]  /*1280*/  @!P3 IMAD R8, R0, R17, R2 ;  /* 0x000000110008b224 */ /* 0x000fe200078e0202 */
[----:B------:R-:W3:Y:S01]  /*1290*/  @!P0 LDC.64 R24, c[0x0][0x240] ;  /* 0x00009000ff188b82 */ /* 0x000ee20000000a00 */
[----:B------:R-:W-:-:S02]  /*12a0*/  @!P3 IMAD.MOV.U32 R2, RZ, RZ, R10 ;  /* 0x000000ffff02b224 */ /* 0x000fc400078e000a */
[----:B------:R-:W-:Y:S02]  /*12b0*/  @!P3 IMAD.MOV.U32 R3, RZ, RZ, R7 ;  /* 0x000000ffff03b224 */ /* 0x000fe400078e0007 */
[----:B------:R-:W-:Y:S02]  /*12c0*/  @!P2 IMAD R15, R6, R21, R4 ;  /* 0x00000015060fa224 */ /* 0x000fe400078e0204 */
[----:B------:R-:W-:Y:S02]  /*12d0*/  @!P3 IMAD.WIDE.U32 R2, R0, R16, R2 ;  /* 0x000000100002b225 */ /* 0x000fe400078e0002 */
[----:B------:R-:W4:Y:S02]  /*12e0*/  @!P1 LDC.64 R16, c[0x0][0x210] ;  /* 0x00008400ff109b82 */ /* 0x000f240000000a00 */
[----:B------:R-:W-:Y:S02]  /*12f0*/  @!P2 IMAD.MOV.U32 R4, RZ, RZ, R10 ;  /* 0x000000ffff04a224 */ /* 0x000fe400078e000a */
[----:B------:R-:W-:-:S02]  /*1300*/  @!P2 IMAD.MOV.U32 R5, RZ, RZ, R7 ;  /* 0x000000ffff05a224 */ /* 0x000fc400078e0007 */
[----:B------:R-:W-:Y:S01]  /*1310*/  @!P3 IMAD.IADD R0, R3, 0x1, R8 ;  /* 0x000000010300b824 */ /* 0x000fe200078e0208 */
[----:B------:R-:W-:Y:S01]  /*1320*/  @!P3 LEA R8, P5, R2, R26, 0x1 ;  /* 0x0000001a0208b211 */ /* 0x000fe200078a08ff */
[----:B------:R-:W-:Y:S02]  /*1330*/  @!P2 IMAD.WIDE.U32 R4, R6, R20, R4 ;  /* 0x000000140604a225 */ /* 0x000fe400078e0004 */
[----:B------:R-:W4:Y:S02]  /*1340*/  @!P0 LDC.64 R20, c[0x0][0x210] ;  /* 0x00008400ff148b82 */ /* 0x000f240000000a00 */
[----:B------:R-:W-:Y:S01]  /*1350*/  @!P2 IMAD.IADD R3, R5, 0x1, R15 ;  /* 0x000000010503a824 */ /* 0x000fe200078e020f */
[----:B-1----:R-:W-:Y:S01]  /*1360*/  @!P3 LEA.HI.X R9, R2, R27, R0, 0x1, P5 ;  /* 0x0000001b0209b211 */ /* 0x002fe200028f0c00 */
[----:B------:R-:W-:Y:S01]  /*1370*/  @!P3 IMAD R0, R19, 0x2, R11 ;  /* 0x000000021300b824 */ /* 0x000fe200078e020b */
[C---:B--2---:R-:W-:Y:S01]  /*1380*/  @!P2 LEA R2, P4, R4.reuse, R30, 0x1 ;  /* 0x0000001e0402a211 */ /* 0x044fe200078808ff */
[----:B------:R-:W-:Y:S01]  /*1390*/  @!P1 IMAD.MOV.U32 R11, RZ, RZ, R7 ;  /* 0x000000ffff0b9224 */ /* 0x000fe200078e0007 */
[----:B------:R-:W-:Y:S01]  /*13a0*/  SHF.R.S32.HI R30, RZ, 0x1f, R29 ;  /* 0x0000001fff1e7819 */ /* 0x000fe2000001141d */
[----:B------:R-:W-:Y:S01]  /*13b0*/  @!P0 IMAD.MOV.U32 R13, RZ, RZ, R7 ;  /* 0x000000ffff0d8224 */ /* 0x000fe200078e0007 */
[----:B------:R-:W-:Y:S01]  /*13c0*/  @!P2 LEA.HI.X R3, R4, R31, R3, 0x1, P4 ;  /* 0x0000001f0403a211 */ /* 0x000fe200020f0c03 */
[----:B------:R1:W-:Y:S01]  /*13d0*/  @!P3 LDGSTS.E.BYPASS.LTC128B.128 [R0+0x2000], desc[UR16][R8.64] ;  /* 0x020000000800bfae */ /* 0x0003e2000b901d50 */
[C---:B------:R-:W-:Y:S01]  /*13e0*/  @!P1 IADD3 R4, P4, R48.reuse, 0x60, RZ ;  /* 0x0000006030049810 */ /* 0x040fe20007f9e0ff */
[----:B------:R-:W-:Y:S01]  /*13f0*/  @!P0 IMAD.MOV.U32 R12, RZ, RZ, R10 ;  /* 0x000000ffff0c8224 */ /* 0x000fe200078e000a */
[----:B------:R-:W-:Y:S01]  /*1400*/  @!P0 IADD3 R6, P3, R48, 0x70, RZ ;  /* 0x0000007030068810 */ /* 0x000fe20007f7e0ff */
[----:B------:R-:W-:Y:S01]  /*1410*/  IMAD.MOV.U32 R26, RZ, RZ, R32 ;  /* 0x000000ffff1a7224 */ /* 0x000fe200078e0020 */
[----:B------:R-:W-:Y:S01]  /*1420*/  SHF.R.S32.HI R31, RZ, 0x1f, R86 ;  /* 0x0000001fff1f7819 */ /* 0x000fe20000011456 */
[--C-:B------:R-:W-:Y:S01]  /*1430*/  @!P1 IMAD.X R5, RZ, RZ, R49.reuse, P4 ;  /* 0x000000ffff059224 */ /* 0x100fe200020e0631 */
[----:B------:R-:W-:Y:S01]  /*1440*/  ISETP.GE.AND P5, PT, R42, R34, PT ;  /* 0x000000222a00720c */ /* 0x000fe20003fa6270 */
[----:B------:R-:W-:-:S02]  /*1450*/  @!P0 IMAD.X R7, RZ, RZ, R49, P3 ;  /* 0x000000ffff078224 */ /* 0x000fc400018e0631 */
[----:B-1----:R-:W-:-:S10]  /*1460*/  @!P2 IMAD R0, R19, 0x2, R18 ;  /* 0x000000021300a824 */ /* 0x002fd400078e0212 */
[----:B------:R-:W1:Y:S01]  /*1470*/  @!P5 S2R R18, SR_CgaCtaId ;  /* 0x000000000012d919 */ /* 0x000e620000008800 */
[----:B------:R5:W-:Y:S01]  /*1480*/  @!P2 LDGSTS.E.BYPASS.LTC128B.128 [R0+0x2800], desc[UR16][R2.64] ;  /* 0x028000000200afae */ /* 0x000be2000b901d50 */
[----:B------:R-:W-:-:S13]  /*1490*/  ISETP.GE.AND P2, PT, R38, R34, PT ;  /* 0x000000222600720c */ /* 0x000fda0003f46270 */
[----:B------:R-:W2:Y:S01]  /*14a0*/  @!P2 S2R R15, SR_CgaCtaId ;  /* 0x00000000000fa919 */ /* 0x000ea20000008800 */
[----:B-----5:R-:W-:Y:S02]  /*14b0*/  @!P1 IMAD R0, R5, R22, RZ ;  /* 0x0000001605009224 */ /* 0x020fe400078e02ff */
[----:B---3--:R-:W-:Y:S02]  /*14c0*/  @!P0 IMAD R5, R7, R24, RZ ;  /* 0x0000001807058224 */ /* 0x008fe400078e02ff */
[C---:B------:R-:W-:Y:S02]  /*14d0*/  @!P1 IMAD R8, R4.reuse, R23, R0 ;  /* 0x0000001704089224 */ /* 0x040fe400078e0200 */
[----:B------:R-:W-:Y:S02]  /*14e0*/  @!P1 IMAD.WIDE.U32 R2, R4, R22, R10 ;  /* 0x0000001604029225 */ /* 0x000fe400078e000a */
[----:B------:R-:W3:Y:S02]  /*14f0*/  @!P2 LDC.64 R22, c[0x0][0x218] ;  /* 0x00008600ff16ab82 */ /* 0x000ee40000000a00 */
[----:B------:R-:W-:Y:S01]  /*1500*/  @!P0 IMAD R7, R6, R25, R5 ;  /* 0x0000001906078224 */ /* 0x000fe200078e0205 */
[----:B----4-:R-:W-:Y:S01]  /*1510*/  @!P1 LEA R10, P3, R2, R16, 0x1 ;  /* 0x00000010020a9211 */ /* 0x010fe200078608ff */
[----:B------:R-:W-:-:S04]  /*1520*/  @!P0 IMAD.WIDE.U32 R4, R6, R24, R12 ;  /* 0x0000001806048225 */ /* 0x000fc800078e000c */
[----:B------:R-:W4:Y:S01]  /*1530*/  @!P6 LDC.64 R12, c[0x0][0x218] ;  /* 0x00008600ff0ceb82 */ /* 0x000f220000000a00 */
[----:B------:R-:W-:Y:S02]  /*1540*/  IMAD R0, R30, UR6, RZ ;  /* 0x000000061e007c24 */ /* 0x000fe4000f8e02ff */
[----:B------:R-:W-:Y:S02]  /*1550*/  @!P1 IMAD.IADD R3, R3, 0x1, R8 ;  /* 0x0000000103039824 */ /* 0x000fe400078e0208 */
[----:B------:R-:W-:Y:S01]  /*1560*/  IMAD R0, R29, UR7, R0 ;  /* 0x000000071d007c24 */ /* 0x000fe2000f8e0200 */
[----:B------:R-:W-:Y:S01]  /*1570*/  ULDC.64 UR6, c[0x0][0x268] ;  /* 0x00009a0000067ab9 */ /* 0x000fe20000000a00 */
[----:B------:R-:W-:Y:S01]  /*1580*/  IMAD R6, R136, R86, RZ ;  /* 0x0000005688067224 */ /* 0x000fe200078e02ff */
[----:B------:R-:W-:Y:S01]  /*1590*/  @!P1 LEA.HI.X R11, R2, R17, R3, 0x1, P3 ;  /* 0x00000011020b9211 */ /* 0x000fe200018f0c03 */
[----:B------:R-:W-:Y:S01]  /*15a0*/  IMAD.IADD R27, R33, 0x1, R0 ;  /* 0x00000001211b7824 */ /* 0x000fe200078e0200 */
[----:B------:R-:W-:Y:S01]  /*15b0*/  @!P0 LEA R8, P3, R4, R20, 0x1 ;  /* 0x0000001404088211 */ /* 0x000fe200078608ff */
[----:B------:R-:W-:Y:S01]  /*15c0*/  @!P0 IMAD.IADD R5, R5, 0x1, R7 ;  /* 0x0000000105058824 */ /* 0x000fe200078e0207 */
[----:B------:R-:W5:Y:S01]  /*15d0*/  @!P5 LDC.64 R24, c[0x0][0x218] ;  /* 0x00008600ff18db82 */ /* 0x000f620000000a00 */
[-C--:B------:R-:W-:Y:S01]  /*15e0*/  IMAD R0, R31, R239.reuse, R6 ;  /* 0x000000ef1f007224 */ /* 0x080fe200078e0206 */
[----:B------:R1:W-:Y:S01]  /*15f0*/  STL.64 [R1+0x38], R26 ;  /* 0x0000381a01007387 */ /* 0x0003e20000100a00 */
[----:B------:R-:W-:Y:S01]  /*1600*/  IMAD.WIDE.U32 R2, R86, R239, R26 ;  /* 0x000000ef56027225 */ /* 0x000fe200078e001a */
[----:B------:R-:W-:-:S03]  /*1610*/  @!P0 LEA.HI.X R9, R4, R21, R5, 0x1, P3 ;  /* 0x0000001504098211 */ /* 0x000fc600018f0c05 */
[----:B------:R-:W-:Y:S01]  /*1620*/  IMAD.IADD R3, R3, 0x1, R0 ;  /* 0x0000000103037824 */ /* 0x000fe200078e0200 */
[----:B------:R-:W-:Y:S01]  /*1630*/  @!P2 LEA R0, P4, R84, R2, 0x4 ;  /* 0x000000025400a211 */ /* 0x000fe200078820ff */
[C---:B------:R-:W-:Y:S02]  /*1640*/  @!P1 IMAD R5, R19.reuse, 0x2, R36 ;  /* 0x0000000213059824 */ /* 0x040fe400078e0224 */
[----:B------:R-:W-:Y:S01]  /*1650*/  @!P0 IMAD R4, R19, 0x2, R35 ;  /* 0x0000000213048824 */ /* 0x000fe200078e0223 */
[C---:B----4-:R-:W-:Y:S01]  /*1660*/  @!P6 LEA R6, P3, R2.reuse, R12, 0x1 ;  /* 0x0000000c0206e211 */ /* 0x050fe200078608ff */
[----:B------:R-:W-:Y:S01]  /*1670*/  IMAD.WIDE.U32 R32, R29, UR6, R40 ;  /* 0x000000061d207c25 */ /* 0x000fe2000f8e0028 */
[----:B------:R4:W-:Y:S01]  /*1680*/  @!P1 LDGSTS.E.BYPASS.LTC128B.128 [R5+0x3000], desc[UR16][R10.64] ;  /* 0x030000000a059fae */ /* 0x0009e2000b901d50 */
[-C--:B------:R-:W-:Y:S02]  /*1690*/  ISETP.GE.AND P1, PT, R45, R34.reuse, PT ;  /* 0x000000222d00720c */ /* 0x080fe40003f26270 */
[----:B------:R-:W-:Y:S01]  /*16a0*/  @!P6 LEA.HI.X R7, R2, R13, R3, 0x1, P3 ;  /* 0x0000000d0207e211 */ /* 0x000fe200018f0c03 */
[----:B------:R2:W-:Y:S01]  /*16b0*/  @!P0 LDGSTS.E.BYPASS.LTC128B.128 [R4+0x3800], desc[UR16][R8.64] ;  /* 0x0380000008048fae */ /* 0x0005e2000b901d50 */
[----:B------:R-:W-:-:S02]  /*16c0*/  ISETP.GE.AND P3, PT, R39, R34, PT ;  /* 0x000000222700720c */ /* 0x000fc40003f66270 */
[----:B------:R-:W-:Y:S01]  /*16d0*/  ISETP.GE.AND P0, PT, R44, R34, PT ;  /* 0x000000222c00720c */ /* 0x000fe20003f06270 */
[----:B------:R-:W-:Y:S06]  /*16e0*/  STL.64 [R1+0x40], R32 ;  /* 0x0000402001007387 */ /* 0x000fec0000100a00 */
[----:B------:R-:W1:Y:S01]  /*16f0*/  @!P1 S2R R12, SR_CgaCtaId ;  /* 0x00000000000c9919 */ /* 0x000e620000008800 */
[----:B------:R-:W5:Y:S03]  /*1700*/  @!P1 LDC.64 R16, c[0x0][0x218] ;  /* 0x00008600ff109b82 */ /* 0x000f660000000a00 */
[----:B------:R-:W1:Y:S05]  /*1710*/  @!P3 S2R R13, SR_CgaCtaId ;  /* 0x00000000000db919 */ /* 0x000e6a0000008800 */
[----:B------:R-:W5:Y:S01]  /*1720*/  @!P0 LDC.64 R20, c[0x0][0x218] ;  /* 0x00008600ff148b82 */ /* 0x000f620000000a00 */
[----:B----4-:R-:W-:Y:S01]  /*1730*/  @!P6 IMAD R5, R19, 0x2, R37 ;  /* 0x000000021305e824 */ /* 0x010fe200078e0225 */
[----:B--2---:R-:W-:-:S04]  /*1740*/  @!P2 LEA.HI.X R9, R84, R3, R85, 0x4, P4 ;  /* 0x000000035409a211 */ /* 0x004fc800020f2455 */
[----:B------:R2:W-:Y:S01]  /*1750*/  @!P6 LDGSTS.E.BYPASS.LTC128B.128 [R5+0x4000], desc[UR16][R6.64] ;  /* 0x040000000605efae */ /* 0x0005e2000b901d50 */
[----:B---3--:R-:W-:Y:S01]  /*1760*/  @!P2 LEA R4, P4, R0, R22, 0x1 ;  /* 0x000000160004a211 */ /* 0x008fe200078808ff */
[----:B------:R-:W3:Y:S01]  /*1770*/  @!P3 LDC.64 R10, c[0x0][0x218] ;  /* 0x00008600ff0abb82 */ /* 0x000ee20000000a00 */
[----:B------:R-:W-:Y:S02]  /*1780*/  @!P2 MOV R8, 0x400 ;  /* 0x000004000008a802 */ /* 0x000fe40000000f00 */
[----:B------:R-:W-:Y:S02]  /*1790*/  ISETP.GE.AND P6, PT, R43, R34, PT ;  /* 0x000000222b00720c */ /* 0x000fe40003fc6270 */
[----:B------:R-:W-:-:S11]  /*17a0*/  @!P2 LEA R8, R15, R8, 0x18 ;  /* 0x000000080f08a211 */ /* 0x000fd600078ec0ff */
[----:B------:R-:W4:Y:S01]  /*17b0*/  @!P6 S2R R15, SR_CgaCtaId ;  /* 0x00000000000fe919 */ /* 0x000f220000008800 */
[----:B--2---:R-:W-:Y:S01]  /*17c0*/  @!P2 LEA.HI.X R5, R0, R23, R9, 0x1, P4 ;  /* 0x000000170005a211 */ /* 0x004fe200020f0c09 */
[----:B------:R-:W-:Y:S01]  /*17d0*/  @!P2 IMAD R0, R19, 0x2, R8 ;  /* 0x000000021300a824 */ /* 0x000fe200078e0208 */
[----:B------:R-:W2:Y:S01]  /*17e0*/  @!P0 S2R R9, SR_CgaCtaId ;  /* 0x0000000000098919 */ /* 0x000ea20000008800 */
[----:B------:R-:W-:Y:S01]  /*17f0*/  ISETP.GE.AND P4, PT, R46, R34, PT ;  /* 0x000000222e00720c */ /* 0x000fe20003f86270 */
[C---:B------:R-:W-:Y:S02]  /*1800*/  IMAD.SHL.U32 R6, R85.reuse, 0x20, RZ ;  /* 0x0000002055067824 */ /* 0x040fe400078e00ff */
[----:B------:R1:W-:Y:S01]  /*1810*/  @!P2 LDGSTS.E.BYPASS.LTC128B.128 [R0+0x4800], desc[UR16][R4.64] ;  /* 0x048000000400afae */ /* 0x0003e2000b901d50 */
[----:B------:R-:W-:-:S09]  /*1820*/  @!P1 IMAD R8, R85, 0x30, RZ ;  /* 0x0000003055089824 */ /* 0x000fd200078e02ff */
[----:B------:R-:W5:Y:S01]  /*1830*/  @!P4 S2R R22, SR_CgaCtaId ;  /* 0x000000000016c919 */ /* 0x000f620000008800 */
[----:B-1----:R-:W-:-:S03]  /*1840*/  IMAD.WIDE.U32 R4, R84, 0x20, RZ ;  /* 0x0000002054047825 */ /* 0x002fc600078e00ff */
[----:B------:R-:W-:-:S04]  /*1850*/  @!P3 IADD3 R0, P2, R2, R4, RZ ;  /* 0x000000040200b210 */ /* 0x000fc80007f5e0ff */
[----:B------:R-:W-:Y:S02]  /*1860*/  @!P3 IADD3.X R4, R3, R5, R6, P2, !PT ;  /* 0x000000050304b210 */ /* 0x000fe400017fe406 */
[C---:B---3--:R-:W-:Y:S02]  /*1870*/  @!P3 LEA R6, P2, R0.reuse, R10, 0x1 ;  /* 0x0000000a0006b211 */ /* 0x048fe400078408ff */
[----:B------:R-:W-:Y:S02]  /*1880*/  @!P3 MOV R5, 0x400 ;  /* 0x000004000005b802 */ /* 0x000fe40000000f00 */
[----:B------:R-:W-:Y:S01]  /*1890*/  @!P3 LEA.HI.X R7, R0, R11, R4, 0x1, P2 ;  /* 0x0000000b0007b211 */ /* 0x000fe200010f0c04 */
[----:B------:R-:W-:Y:S01]  /*18a0*/  @!P4 IMAD.MOV.U32 R11, RZ, RZ, R3 ;  /* 0x000000ffff0bc224 */ /* 0x000fe200078e0003 */
[----:B------:R-:W-:Y:S02]  /*18b0*/  @!P1 MOV R4, 0x400 ;  /* 0x0000040000049802 */ /* 0x000fe40000000f00 */
[----:B------:R-:W-:-:S02]  /*18c0*/  @!P0 MOV R0, 0x400 ;  /* 0x0000040000008802 */ /* 0x000fc40000000f00 */
[----:B------:R-:W-:Y:S02]  /*18d0*/  @!P3 LEA R5, R13, R5, 0x18 ;  /* 0x000000050d05b211 */ /* 0x000fe400078ec0ff */
[----:B------:R-:W-:Y:S02]  /*18e0*/  @!P1 LEA R13, R12, R4, 0x18 ;  /* 0x000000040c0d9211 */ /* 0x000fe400078ec0ff */
[----:B--2---:R-:W-:Y:S01]  /*18f0*/  @!P0 LEA R12, R9, R0, 0x18 ;  /* 0x00000000090c8211 */ /* 0x004fe200078ec0ff */
[----:B------:R-:W-:Y:S01]  /*1900*/  @!P3 IMAD R0, R19, 0x2, R5 ;  /* 0x000000021300b824 */ /* 0x000fe200078e0205 */
[----:B------:R-:W-:Y:S01]  /*1910*/  @!P4 MOV R10, 0x400 ;  /* 0x00000400000ac802 */ /* 0x000fe20000000f00 */
[----:B------:R-:W-:Y:S01]  /*1920*/  @!P1 IMAD.WIDE.U32 R4, R84, 0x30, R2 ;  /* 0x0000003054049825 */ /* 0x000fe200078e0002 */
[----:B------:R-:W-:Y:S02]  /*1930*/  ISETP.GE.AND P2, PT, R38, R34, PT ;  /* 0x000000222600720c */ /* 0x000fe40003f46270 */
[----:B------:R1:W-:Y:S01]  /*1940*/  @!P3 LDGSTS.E.BYPASS.LTC128B.128 [R0+0x5000], desc[UR16][R6.64] ;  /* 0x050000000600bfae */ /* 0x0003e2000b901d50 */
[----:B------:R-:W-:Y:S01]  /*1950*/  @!P1 IMAD.IADD R9, R5, 0x1, R8 ;  /* 0x0000000105099824 */ /* 0x000fe200078e0208 */
[----:B-----5:R-:W-:Y:S01]  /*1960*/  @!P4 LEA R10, R22, R10, 0x18 ;  /* 0x0000000a160ac211 */ /* 0x020fe200078ec0ff */
[C---:B------:R-:W-:Y:S01]  /*1970*/  @!P1 IMAD R13, R19.reuse, 0x2, R13 ;  /* 0x00000002130d9824 */ /* 0x040fe200078e020d */
[----:B------:R-:W2:Y:S01]  /*1980*/  @!P6 LDC.64 R22, c[0x0][0x218] ;  /* 0x00008600ff16eb82 */ /* 0x000ea20000000a00 */
[----:B------:R-:W-:Y:S01]  /*1990*/  @!P0 IMAD R12, R19, 0x2, R12 ;  /* 0x00000002130c8824 */ /* 0x000fe200078e020c */
[----:B-1----:R-:W-:-:S02]  /*19a0*/  @!P6 MOV R7, 0x400 ;  /* 0x000004000007e802 */ /* 0x002fc40000000f00 */
[----:B------:R-:W-:Y:S02]  /*19b0*/  @!P5 MOV R0, 0x400 ;  /* 0x000004000000d802 */ /* 0x000fe40000000f00 */
[----:B------:R-:W-:Y:S02]  /*19c0*/  @!P1 LEA R6, P3, R4, R16, 0x1 ;  /* 0x0000001004069211 */ /* 0x000fe400078608ff */
[----:B----4-:R-:W-:Y:S01]  /*19d0*/  @!P6 LEA R8, R15, R7, 0x18 ;  /* 0x000000070f08e211 */ /* 0x010fe200078ec0ff */
[----:B------:R-:W-:Y:S01]  /*19e0*/  @!P4 IMAD R15, R85, 0x70, RZ ;  /* 0x00000070550fc824 */ /* 0x000fe200078e02ff */
[----:B------:R-:W-:Y:S02]  /*19f0*/  @!P5 LEA R5, R18, R0, 0x18 ;  /* 0x000000001205d211 */ /* 0x000fe400078ec0ff */
[----:B------:R-:W-:Y:S01]  /*1a00*/  @!P1 LEA.HI.X R7, R4, R17, R9, 0x1, P3 ;  /* 0x0000001104079211 */ /* 0x000fe200018f0c09 */
[C---:B------:R-:W-:Y:S01]  /*1a10*/  @!P6 IMAD R26, R19.reuse, 0x2, R8 ;  /* 0x00000002131ae824 */ /* 0x040fe200078e0208 */
[----:B------:R-:W-:Y:S01]  /*1a20*/  @!P0 LEA R0, P3, R84, R2, 0x6 ;  /* 0x0000000254008211 */ /* 0x000fe200078630ff */
[----:B------:R-:W-:-:S02]  /*1a30*/  @!P5 IMAD R27, R19, 0x2, R5 ;  /* 0x00000002131bd824 */ /* 0x000fc400078e0205 */
[----:B------:R-:W-:Y:S01]  /*1a40*/  @!P5 IMAD.MOV.U32 R8, RZ, RZ, R2 ;  /* 0x000000ffff08d224 */ /* 0x000fe200078e0002 */
[----:B------:R-:W-:Y:S01]  /*1a50*/  @!P0 LEA.HI.X R5, R84, R3, R85, 0x6, P3 ;  /* 0x0000000354058211 */ /* 0x000fe200018f3455 */
[----:B------:R-:W-:Y:S01]  /*1a60*/  @!P5 IMAD.MOV.U32 R9, RZ, RZ, R3 ;  /* 0x000000ffff09d224 */ /* 0x000fe200078e0003 */
[C---:B------:R-:W-:Y:S01]  /*1a70*/  @!P0 LEA R4, P3, R0.reuse, R20, 0x1 ;  /* 0x0000001400048211 */ /* 0x040fe200078608ff */
[----:B------:R1:W-:Y:S01]  /*1a80*/  @!P1 LDGSTS.E.BYPASS.LTC128B.128 [R13+0x5800], desc[UR16][R6.64] ;  /* 0x05800000060d9fae */ /* 0x0003e2000b901d50 */
[----:B------:R-:W-:Y:S02]  /*1a90*/  @!P4 IMAD R19, R19, 0x2, R10 ;  /* 0x000000021313c824 */ /* 0x000fe400078e020a */
[----:B------:R-:W-:Y:S01]  /*1aa0*/  @!P0 LEA.HI.X R5, R0, R21, R5, 0x1, P3 ;  /* 0x0000001500058211 */ /* 0x000fe200018f0c05 */
[----:B------:R-:W-:Y:S01]  /*1ab0*/  IMAD R0, R30, UR6, RZ ;  /* 0x000000061e007c24 */ /* 0x000fe2000f8e02ff */
[----:B------:R-:W3:Y:S01]  /*1ac0*/  @!P4 LDC.64 R20, c[0x0][0x218] ;  /* 0x00008600ff14cb82 */ /* 0x000ee20000000a00 */
[----:B------:R-:W-:-:S02]  /*1ad0*/  @!P4 IMAD.MOV.U32 R10, RZ, RZ, R2 ;  /* 0x000000ffff0ac224 */ /* 0x000fc400078e0002 */
[----:B------:R4:W-:Y:S01]  /*1ae0*/  @!P0 LDGSTS.E.BYPASS.LTC128B.128 [R12+0x6000], desc[UR16][R4.64] ;  /* 0x06000000040c8fae */ /* 0x0009e2000b901d50 */
[----:B------:R-:W-:Y:S01]  /*1af0*/  IMAD R18, R29, UR7, R0 ;  /* 0x000000071d127c24 */ /* 0x000fe2000f8e0200 */
[----:B------:R-:W-:-:S13]  /*1b00*/  ISETP.GE.AND P0, PT, R14, R34, PT ;  /* 0x000000220e00720c */ /* 0x000fda0003f06270 */
[----:B------:R-:W5:Y:S01]  /*1b10*/  @!P0 LDC.64 R16, c[0x0][0x220] ;  /* 0x00008800ff108b82 */ /* 0x000f620000000a00 */
[----:B-1----:R-:W-:Y:S02]  /*1b20*/  @!P5 IMAD R13, R85, 0x60, RZ ;  /* 0x00000060550dd824 */ /* 0x002fe400078e02ff */
[----:B------:R-:W-:-:S04]  /*1b30*/  @!P4 IMAD.WIDE.U32 R6, R84, 0x70, R10 ;  /* 0x000000705406c825 */ /* 0x000fc800078e000a */
[----:B----4-:R-:W-:Y:S02]  /*1b40*/  @!P6 IMAD R12, R85, 0x50, RZ ;  /* 0x00000050550ce824 */ /* 0x010fe400078e02ff */
[----:B------:R-:W-:-:S04]  /*1b50*/  @!P6 IMAD.WIDE.U32 R4, R84, 0x50, R2 ;  /* 0x000000505404e825 */ /* 0x000fc800078e0002 */
[----:B------:R-:W-:Y:S01]  /*1b60*/  @!P5 IMAD.WIDE.U32 R2, R84, 0x60, R8 ;  /* 0x000000605402d825 */ /* 0x000fe200078e0008 */
[----:B--2---:R-:W-:-:S03]  /*1b70*/  @!P6 LEA R8, P3, R4, R22, 0x1 ;  /* 0x000000160408e211 */ /* 0x004fc600078608ff */
[----:B------:R-:W-:Y:S01]  /*1b80*/  @!P6 IMAD.IADD R0, R5, 0x1, R12 ;  /* 0x000000010500e824 */ /* 0x000fe200078e020c */
[----:B------:R-:W-:Y:S01]  /*1b90*/  @!P5 LEA R10, P1, R2, R24, 0x1 ;  /* 0x00000018020ad211 */ /* 0x000fe200078208ff */
[----:B------:R-:W-:Y:S02]  /*1ba0*/  @!P5 IMAD.IADD R3, R3, 0x1, R13 ;  /* 0x000000010303d824 */ /* 0x000fe400078e020d */
[----:B------:R-:W1:Y:S01]  /*1bb0*/  @!P2 LDC.64 R12, c[0x0][0x220] ;  /* 0x00008800ff0cab82 */ /* 0x000e620000000a00 */
[----:B------:R-:W-:Y:S01]  /*1bc0*/  @!P6 LEA.HI.X R9, R4, R23, R0, 0x1, P3 ;  /* 0x000000170409e211 */ /* 0x000fe200018f0c00 */
[----:B------:R-:W-:Y:S01]  /*1bd0*/  @!P4 IMAD.IADD R0, R7, 0x1, R15 ;  /* 0x000000010700c824 */ /* 0x000fe200078e020f */
[----:B------:R-:W-:Y:S01]  /*1be0*/  @!P5 LEA.HI.X R11, R2, R25, R3, 0x1, P1 ;  /* 0x00000019020bd211 */ /* 0x000fe200008f0c03 */
[----:B------:R-:W-:Y:S01]  /*1bf0*/  IMAD R7, R31, R204, RZ ;  /* 0x000000cc1f077224 */ /* 0x000fe200078e02ff */
[----:B---3--:R-:W-:Y:S01]  /*1c00*/  @!P4 LEA R2, P1, R6, R20, 0x1 ;  /* 0x000000140602c211 */ /* 0x008fe200078208ff */
[----:B------:R-:W-:Y:S01]  /*1c10*/  @!P6 LDGSTS.E.BYPASS.LTC128B.128 [R26+0x6800], desc[UR16][R8.64] ;  /* 0x06800000081aefae */ /* 0x000fe2000b901d50 */
[----:B------:R-:W-:Y:S01]  /*1c20*/  IMAD.WIDE.U32 R4, R86, R204, RZ ;  /* 0x000000cc56047225 */ /* 0x000fe200078e00ff */
[----:B------:R-:W-:-:S02]  /*1c30*/  ISETP.GE.AND P6, PT, R39, R34, PT ;  /* 0x000000222700720c */ /* 0x000fc40003fc6270 */
[----:B------:R-:W-:Y:S01]  /*1c40*/  @!P4 LEA.HI.X R3, R6, R21, R0, 0x1, P1 ;  /* 0x000000150603c211 */ /* 0x000fe200008f0c00 */
[----:B------:R-:W-:Y:S01]  /*1c50*/  @!P5 LDGSTS.E.BYPASS.LTC128B.128 [R27+0x7000], desc[UR16][R10.64] ;  /* 0x070000000a1bdfae */ /* 0x000fe2000b901d50 */
[----:B------:R-:W-:Y:S01]  /*1c60*/  IMAD R0, R86, R205, R7 ;  /* 0x000000cd56007224 */ /* 0x000fe200078e0207 */
[-C--:B------:R-:W-:Y:S01]  /*1c70*/  ISETP.GE.AND P5, PT, R45, R34.reuse, PT ;  /* 0x000000222d00720c */ /* 0x080fe20003fa6270 */
[----:B------:R-:W-:Y:S01]  /*1c80*/  IMAD.IADD R6, R33, 0x1, R18 ;  /* 0x0000000121067824 */ /* 0x000fe200078e0212 */
[----:B------:R2:W-:Y:S01]  /*1c90*/  @!P4 LDGSTS.E.BYPASS.LTC128B.128 [R19+0x7800], desc[UR16][R2.64] ;  /* 0x078000000213cfae */ /* 0x0005e2000b901d50 */
[----:B------:R-:W-:Y:S01]  /*1ca0*/  IMAD.IADD R0, R5, 0x1, R0 ;  /* 0x0000000105007824 */ /* 0x000fe200078e0200 */
[-C--:B------:R-:W-:Y:S02]  /*1cb0*/  ISETP.GE.AND P4, PT, R44, R34.reuse, PT ;  /* 0x000000222c00720c */ /* 0x080fe40003f86270 */
[----:B------:R-:W0:Y:S01]  /*1cc0*/  LDGDEPBAR ;  /* 0x00000000000079af */ /* 0x000e220000000000 */
[----:B------:R-:W-:Y:S01]  /*1cd0*/  ISETP.GE.AND P3, PT, R43, R34, PT ;  /* 0x000000222b00720c */ /* 0x000fe20003f66270 */
[----:B------:R-:W3:Y:S02]  /*1ce0*/  @!P6 LDC.64 R22, c[0x0][0x220] ;  /* 0x00008800ff16eb82 */ /* 0x000ee40000000a00 */
[----:B------:R4:W-:Y:S06]  /*1cf0*/  STL [R1+0x50], R6 ;  /* 0x0000500601007387 */ /* 0x0009ec0000100800 */
[----:B------:R-:W3:Y:S01]  /*1d00*/  @!P5 LDC.64 R20, c[0x0][0x220] ;  /* 0x00008800ff14db82 */ /* 0x000ee20000000a00 */
[----:B--2---:R-:W-:Y:S01]  /*1d10*/  LEA R2, P1, R4, R32, 0x7 ;  /* 0x0000002004027211 */ /* 0x004fe200078238ff */
[----:B------:R-:W-:-:S06]  /*1d20*/  DEPBAR.LE SB0, 0x0 ;  /* 0x000080000000791a */ /* 0x000fcc0000000000 */
[----:B------:R-:W-:Y:S01]  /*1d30*/  BAR.SYNC.DEFER_BLOCKING 0x0 ;  /* 0x0000000000007b1d */ /* 0x000fe20000010000 */
[----:B------:R-:W-:Y:S02]  /*1d40*/  LEA.HI.X R3, R4, R6, R0, 0x7, P1 ;  /* 0x0000000604037211 */ /* 0x000fe400008f3c00 */
[----:B----4-:R-:W-:Y:S02]  /*1d50*/  LEA.HI R6, R47, R87, RZ, 0x4 ;  /* 0x000000572f067211 */ /* 0x010fe400078f20ff */
[----:B-----5:R-:W-:-:S03]  /*1d60*/  @!P0 LEA R4, P1, R2, R16, 0x1 ;  /* 0x0000001002048211 */ /* 0x020fc600078208ff */
[----:B------:R-:W2:Y:S01]  /*1d70*/  @!P4 LDC.64 R18, c[0x0][0x220] ;  /* 0x00008800ff12cb82 */ /* 0x000ea20000000a00 */
[----:B------:R-:W-:Y:S02]  /*1d80*/  LOP3.LUT R0, R6, 0xfffffff0, RZ, 0xc0, !PT ;  /* 0xfffffff006007812 */ /* 0x000fe400078ec0ff */
[----:B------:R-:W-:Y:S02]  /*1d90*/  @!P0 LEA.HI.X R5, R2, R17, R3, 0x1, P1 ;  /* 0x0000001102058211 */ /* 0x000fe400008f0c03 */
[----:B------:R-:W-:Y:S01]  /*1da0*/  SHF.R.S32.HI R8, RZ, 0x4, R6 ;  /* 0x00000004ff087819 */ /* 0x000fe20000011406 */
[----:B------:R-:W-:Y:S01]  /*1db0*/  IMAD.IADD R0, R87, 0x1, -R0 ;  /* 0x0000000157007824 */ /* 0x000fe200078e0a00 */
[----:B------:R-:W-:Y:S02]  /*1dc0*/  ISETP.GE.AND P1, PT, R42, R34, PT ;  /* 0x000000222a00720c */ /* 0x000fe40003f26270 */
[----:B------:R-:W-:Y:S02]  /*1dd0*/  LEA.HI R6, R6, R8, RZ, 0x1 ;  /* 0x0000000806067211 */ /* 0x000fe400078f08ff */
[----:B------:R-:W-:-:S02]  /*1de0*/  SHF.R.S32.HI R16, RZ, 0x1f, R0 ;  /* 0x0000001fff107819 */ /* 0x000fc40000011400 */
[----:B------:R-:W-:Y:S02]  /*1df0*/  LOP3.LUT R10, R6, 0xfffffffe, RZ, 0xc0, !PT ;  /* 0xfffffffe060a7812 */ /* 0x000fe400078ec0ff */
[----:B------:R-:W-:Y:S01]  /*1e00*/  LEA.HI R16, R16, R0, RZ, 0x3 ;  /* 0x0000000010107211 */ /* 0x000fe200078f18ff */
[----:B------:R-:W-:Y:S02]  /*1e10*/  @P0 STS.128 [R238+0x8000], RZ ;  /* 0x008000ffee000388 */ /* 0x000fe40000000c00 */
[----:B------:R-:W-:Y:S02]  /*1e20*/  IMAD.IADD R15, R8, 0x1, -R10 ;  /* 0x00000001080f7824 */ /* 0x000fe400078e0a0a */
[----:B------:R-:W-:Y:S01]  /*1e30*/  IMAD.SHL.U32 R10, R52, 0x40, RZ ;  /* 0x00000040340a7824 */ /* 0x000fe200078e00ff */
[----:B------:R-:W-:Y:S01]  /*1e40*/  @!PT LDS RZ, [RZ] ;  /* 0x00000000fffff984 */ /* 0x000fe20000000800 */
[----:B------:R-:W-:Y:S01]  /*1e50*/  @!PT LDS RZ, [RZ] ;  /* 0x00000000fffff984 */ /* 0x000fe20000000800 */
[----:B------:R-:W-:Y:S01]  /*1e60*/  @!PT LDS RZ, [RZ] ;  /* 0x00000000fffff984 */ /* 0x000fe20000000800 */
[----:B------:R4:W-:Y:S01]  /*1e70*/  @!P0 LDGSTS.E.BYPASS.LTC128B.128 [R238+0x8000], desc[UR16][R4.64] ;  /* 0x0800000004ee8fae */ /* 0x0009e2000b901d50 */
[----:B------:R-:W-:Y:S01]  /*1e80*/  @!P2 LEA R7, P0, R204, R2, 0x4 ;  /* 0x00000002cc07a211 */ /* 0x000fe200078020ff */
[----:B------:R-:W-:-:S02]  /*1e90*/  IMAD.SHL.U32 R8, R205, 0x20, RZ ;  /* 0x00000020cd087824 */ /* 0x000fc400078e00ff */
[----:B------:R-:W-:Y:S01]  /*1ea0*/  @P2 STS.128 [R238+0x8800], RZ ;  /* 0x008800ffee002388 */ /* 0x000fe20000000c00 */
[----:B------:R-:W-:Y:S02]  /*1eb0*/  @!P2 LEA.HI.X R9, R204, R3, R205, 0x4, P0 ;  /* 0x00000003cc09a211 */ /* 0x000fe400000f24cd */
[----:B-1----:R-:W-:-:S04]  /*1ec0*/  @!P2 LEA R6, P0, R7, R12, 0x1 ;  /* 0x0000000c0706a211 */ /* 0x002fc800078008ff */
[----:B------:R-:W-:Y:S02]  /*1ed0*/  @!P2 LEA.HI.X R7, R7, R13, R9, 0x1, P0 ;  /* 0x0000000d0707a211 */ /* 0x000fe400000f0c09 */
[----:B------:R-:W-:-:S03]  /*1ee0*/  LOP3.LUT R9, R16, 0xfffffff8, RZ, 0xc0, !PT ;  /* 0xfffffff810097812 */ /* 0x000fc600078ec0ff */
[----:B------:R-:W-:Y:S01]  /*1ef0*/  @!PT LDS RZ, [RZ] ;  /* 0x00000000fffff984 */ /* 0x000fe20000000800 */
[----:B------:R-:W-:Y:S01]  /*1f00*/  @!PT LDS RZ, [RZ] ;  /* 0x00000000fffff984 */ /* 0x000fe20000000800 */
[----:B------:R-:W-:Y:S01]  /*1f10*/  @!PT LDS RZ, [RZ] ;  /* 0x00000000fffff984 */ /* 0x000fe20000000800 */
[----:B------:R1:W-:Y:S01]  /*1f20*/  @!P2 LDGSTS.E.BYPASS.LTC128B.128 [R238+0x8800], desc[UR16][R6.64] ;  /* 0x0880000006eeafae */ /* 0x0003e2000b901d50 */
[----:B------:R-:W-:Y:S01]  /*1f30*/  ISETP.GE.AND P2, PT, R46, R34, PT ;  /* 0x000000222e00720c */ /* 0x000fe20003f46270 */
[----:B------:R-:W-:Y:S01]  /*1f40*/  IMAD.IADD R29, R0, 0x1, -R9 ;  /* 0x00000001001d7824 */ /* 0x000fe200078e0a09 */
[----:B------:R-:W-:Y:S01]  /*1f50*/  LOP3.LUT R0, R10, 0x1c0, RZ, 0xc0, !PT ;  /* 0x000001c00a007812 */ /* 0x000fe200078ec0ff */
[----:B------:R-:W-:Y:S01]  /*1f60*/  IMAD.SHL.U32 R10, R15, 0x8, RZ ;  /* 0x000000080f0a7824 */ /* 0x000fe200078e00ff */
[----:B------:R-:W-:Y:S01]  /*1f70*/  @P6 STS.128 [R238+0x9000], RZ ;  /* 0x009000ffee006388 */ /* 0x000fe20000000c00 */
[----:B----4-:R-:W-:-:S03]  /*1f80*/  IMAD.WIDE.U32 R4, R204, 0x20, RZ ;  /* 0x00000020cc047825 */ /* 0x010fc600078e00ff */
[----:B------:R-:W-:Y:S01]  /*1f90*/  @!P6 IADD3 R12, P0, R2, R4, RZ ;  /* 0x00000004020ce210 */ /* 0x000fe20007f1e0ff */
[----:B------:R-:W-:-:S04]  /*1fa0*/  IMAD.SHL.U32 R4, R14, 0x8, RZ ;  /* 0x000000080e047824 */ /* 0x000fc800078e00ff */
[----:B------:R-:W-:Y:S01]  /*1fb0*/  @!P2 IMAD R14, R205, 0x70, RZ ;  /* 0x00000070cd0ea824 */ /* 0x000fe200078e02ff */
[----:B------:R-:W-:Y:S02]  /*1fc0*/  @!P6 IADD3.X R9, R3, R5, R8, P0, !PT ;  /* 0x000000050309e210 */ /* 0x000fe400007fe408 */
[----:B------:R-:W-:Y:S01]  /*1fd0*/  LOP3.LUT R11, R0, 0x8, R4, 0xf8, !PT ;  /* 0x00000008000b7812 */ /* 0x000fe200078ef804 */
[----:B------:R-:W-:Y:S01]  /*1fe0*/  IMAD.SHL.U32 R4, R29, 0x40, RZ ;  /* 0x000000401d047824 */ /* 0x000fe200078e00ff */
[----:B---3--:R-:W-:Y:S02]  /*1ff0*/  @!P6 LEA R8, P0, R12, R22, 0x1 ;  /* 0x000000160c08e211 */ /* 0x008fe400078008ff */
[----:B-1----:R-:W-:Y:S01]  /*2000*/  SHF.R.U32.HI R7, RZ, 0x3, R0 ;  /* 0x00000003ff077819 */ /* 0x002fe20000011600 */
[----:B------:R-:W-:Y:S01]  /*2010*/  @!P5 IMAD R6, R205, 0x30, RZ ;  /* 0x00000030cd06d824 */ /* 0x000fe200078e02ff */
[----:B------:R-:W-:Y:S01]  /*2020*/  LOP3.LUT R0, R4, 0x1c0, RZ, 0xc0, !PT ;  /* 0x000001c004007812 */ /* 0x000fe200078ec0ff */
[----:B------:R-:W-:Y:S01]  /*2030*/  @!P5 IMAD.WIDE.U32 R4, R204, 0x30, R2 ;  /* 0x00000030cc04d825 */ /* 0x000fe200078e0002 */
[----:B------:R-:W-:-:S02]  /*2040*/  LOP3.LUT R11, R11, R7, RZ, 0x3c, !PT ;  /* 0x000000070b0b7212 */ /* 0x000fc400078e3cff */
[----:B------:R-:W-:Y:S01]  /*2050*/  @!P6 LEA.HI.X R9, R12, R23, R9, 0x1, P0 ;  /* 0x000000170c09e211 */ /* 0x000fe200000f0c09 */
[----:B------:R-:W-:Y:S01]  /*2060*/  @!P5 IMAD.IADD R5, R5, 0x1, R6 ;  /* 0x000000010505d824 */ /* 0x000fe200078e0206 */
[----:B------:R-:W-:Y:S01]  /*2070*/  LOP3.LUT R10, R0, 0x8, R10, 0xf8, !PT ;  /* 0x00000008000a7812 */ /* 0x000fe200078ef80a */
[----:B------:R-:W1:Y:S01]  /*2080*/  @!P1 LDC.64 R22, c[0x0][0x220] ;  /* 0x00008800ff169b82 */ /* 0x000e620000000a00 */
[----:B------:R-:W-:Y:S01]  /*2090*/  SHF.R.U32.HI R7, RZ, 0x3, R0 ;  /* 0x00000003ff077819 */ /* 0x000fe20000011600 */
[----:B------:R-:W-:Y:S01]  /*20a0*/  @!PT LDS RZ, [RZ] ;  /* 0x00000000fffff984 */ /* 0x000fe20000000800 */
[----:B------:R-:W-:Y:S01]  /*20b0*/  @!PT LDS RZ, [RZ] ;  /* 0x00000000fffff984 */ /* 0x000fe20000000800 */
[----:B------:R-:W-:Y:S01]  /*20c0*/  @!PT LDS RZ, [RZ] ;  /* 0x00000000fffff984 */ /* 0x000fe20000000800 */
[----:B------:R3:W-:Y:S01]  /*20d0*/  @!P6 LDGSTS.E.BYPASS.LTC128B.128 [R238+0x9000], desc[UR16][R8.64] ;  /* 0x0900000008eeefae */ /* 0x0007e2000b901d50 */
[----:B------:R-:W-:Y:S01]  /*20e0*/  @!P5 LEA R6, P0, R4, R20, 0x1 ;  /* 0x000000140406d211 */ /* 0x000fe200078008ff */
[----:B------:R-:W-:Y:S01]  /*20f0*/  IMAD R0, R15, 0x200, R11 ;  /* 0x000002000f007824 */ /* 0x000fe200078e020b */
[----:B------:R-:W-:Y:S01]  /*2100*/  LOP3.LUT R237, R10, R7, RZ, 0x3c, !PT ;  /* 0x000000070aed7212 */ /* 0x000fe200078e3cff */
[----:B------:R-:W-:Y:S01]  /*2110*/  @P5 STS.128 [R238+0x9800], RZ ;  /* 0x009800ffee005388 */ /* 0x000fe20000000c00 */
[----:B------:R-:W-:Y:S01]  /*2120*/  @!P5 LEA.HI.X R7, R4, R21, R5, 0x1, P0 ;  /* 0x000000150407d211 */ /* 0x000fe200000f0c05 */
[C---:B------:R-:W-:Y:S01]  /*2130*/  @!P3 IMAD R10, R205.reuse, 0x50, RZ ;  /* 0x00000050cd0ab824 */ /* 0x040fe200078e02ff */
[----:B------:R-:W4:Y:S01]  /*2140*/  @!P3 LDC.64 R20, c[0x0][0x220] ;  /* 0x00008800ff14bb82 */ /* 0x000f220000000a00 */
[----:B------:R-:W-:Y:S01]  /*2150*/  @!P4 LEA R4, P0, R204, R2, 0x6 ;  /* 0x00000002cc04c211 */ /* 0x000fe200078030ff */
[----:B------:R-:W-:Y:S01]  /*2160*/  @!P1 IMAD R11, R205, 0x60, RZ ;  /* 0x00000060cd0b9824 */ /* 0x000fe200078e02ff */
[----:B------:R-:W-:Y:S01]  /*2170*/  @!PT LDS RZ, [RZ] ;  /* 0x00000000fffff984 */ /* 0x000fe20000000800 */
[----:B------:R-:W-:Y:S01]  /*2180*/  @!PT LDS RZ, [RZ] ;  /* 0x00000000fffff984 */ /* 0x000fe20000000800 */
[----:B------:R-:W-:Y:S01]  /*2190*/  @!PT LDS RZ, [RZ] ;  /* 0x00000000fffff984 */ /* 0x000fe20000000800 */
[----:B------:R5:W-:Y:S01]  /*21a0*/  @!P5 LDGSTS.E.BYPASS.LTC128B.128 [R238+0x9800], desc[UR16][R6.64] ;  /* 0x0980000006eedfae */ /* 0x000be2000b901d50 */
[----:B------:R-:W-:Y:S01]  /*21b0*/  LEA R139, R0, UR4, 0x1 ;  /* 0x00000004008b7c11 */ /* 0x000fe2000f8e08ff */
[----:B------:R-:W-:Y:S01]  /*21c0*/  IMAD.MOV.U32 R0, RZ, RZ, 0x20 ;  /* 0x00000020ff007424 */ /* 0x000fe200078e00ff */
[----:B--2---:R-:W-:Y:S01]  /*21d0*/  @!P4 LEA R12, P5, R4, R18, 0x1 ;  /* 0x00000012040cc211 */ /* 0x004fe200078a08ff */
[----:B------:R-:W-:Y:S01]  /*21e0*/  @P4 STS.128 [R238+0xa000], RZ ;  /* 0x00a000ffee004388 */ /* 0x000fe20000000c00 */
[----:B------:R-:W-:-:S04]  /*21f0*/  @!P4 LEA.HI.X R5, R204, R3, R205, 0x6, P0 ;  /* 0x00000003cc05c211 */ /* 0x000fc800000f34cd */
[----:B------:R-:W-:Y:S01]  /*2200*/  @!P4 LEA.HI.X R13, R4, R19, R5, 0x1, P5 ;  /* 0x00000013040dc211 */ /* 0x000fe200028f0c05 */
[----:B------:R-:W-:Y:S02]  /*2210*/  @!P3 IMAD.MOV.U32 R4, RZ, RZ, R2 ;  /* 0x000000ffff04b224 */ /* 0x000fe400078e0002 */
[----:B------:R-:W-:Y:S02]  /*2220*/  @!P3 IMAD.MOV.U32 R5, RZ, RZ, R3 ;  /* 0x000000ffff05b224 */ /* 0x000fe400078e0003 */
[----:B------:R-:W-:Y:S01]  /*2230*/  @!PT LDS RZ, [RZ] ;  /* 0x00000000fffff984 */ /* 0x000fe20000000800 */
[----:B------:R-:W-:Y:S01]  /*2240*/  @!PT LDS RZ, [RZ] ;  /* 0x00000000fffff984 */ /* 0x000fe20000000800 */
[----:B------:R-:W-:Y:S01]  /*2250*/  @!PT LDS RZ, [RZ] ;  /* 0x00000000fffff984 */ /* 0x000fe20000000800 */
[----:B------:R2:W-:Y:S01]  /*2260*/  @!P4 LDGSTS.E.BYPASS.LTC128B.128 [R238+0xa000], desc[UR16][R12.64] ;  /* 0x0a0000000ceecfae */ /* 0x0005e2000b901d50 */
[----:B---3--:R-:W-:-:S03]  /*2270*/  @!P3 IMAD.WIDE.U32 R8, R204, 0x50, R4 ;  /* 0x00000050cc08b825 */ /* 0x008fc600078e0004 */
[----:B------:R-:W-:Y:S01]  /*2280*/  @P3 STS.128 [R238+0xa800], RZ ;  /* 0x00a800ffee003388 */ /* 0x000fe20000000c00 */
[----:B------:R-:W-:Y:S01]  /*2290*/  @!P3 IMAD.IADD R5, R9, 0x1, R10 ;  /* 0x000000010905b824 */ /* 0x000fe200078e020a */
[----:B----4-:R-:W-:-:S04]  /*22a0*/  @!P3 LEA R4, P5, R8, R20, 0x1 ;  /* 0x000000140804b211 */ /* 0x010fc800078a08ff */
[----:B------:R-:W-:Y:S01]  /*22b0*/  @!P3 LEA.HI.X R5, R8, R21, R5, 0x1, P5 ;  /* 0x000000150805b211 */ /* 0x000fe200028f0c05 */
[----:B-----5:R-:W-:Y:S01]  /*22c0*/  IMAD.SHL.U32 R6, R16, 0x40, RZ ;  /* 0x0000004010067824 */ /* 0x020fe200078e00ff */
[----:B------:R-:W-:Y:S01]  /*22d0*/  LEA.HI R7, R47, R87, RZ, 0x5 ;  /* 0x000000572f077211 */ /* 0x000fe200078f28ff */
[----:B------:R-:W3:Y:S02]  /*22e0*/  @!P2 LDC.64 R16, c[0x0][0x220] ;  /* 0x00008800ff10ab82 */ /* 0x000ee40000000a00 */
[----:B------:R-:W-:Y:S01]  /*22f0*/  @!PT LDS RZ, [RZ] ;  /* 0x00000000fffff984 */ /* 0x000fe20000000800 */
[----:B------:R-:W-:Y:S01]  /*2300*/  @!PT LDS RZ, [RZ] ;  /* 0x00000000fffff984 */ /* 0x000fe20000000800 */
[----:B------:R-:W-:Y:S01]  /*2310*/  @!PT LDS RZ, [RZ] ;  /* 0x00000000fffff984 */ /* 0x000fe20000000800 */
[----:B------:R-:W-:Y:S01]  /*2320*/  @!P3 LDGSTS.E.BYPASS.LTC128B.128 [R238+0xa800], desc[UR16][R4.64] ;  /* 0x0a80000004eebfae */ /* 0x000fe2000b901d50 */
[----:B------:R-:W-:Y:S02]  /*2330*/  SHF.R.S32.HI R15, RZ, 0x5, R7 ;  /* 0x00000005ff0f7819 */ /* 0x000fe40000011407 */
[----:B------:R-:W-:Y:S01]  /*2340*/  LOP3.LUT R236, R6, 0xfffffe00, RZ, 0xc0, !PT ;  /* 0xfffffe0006ec7812 */ /* 0x000fe200078ec0ff */
[----:B------:R-:W-:Y:S01]  /*2350*/  @!P1 IMAD.WIDE.U32 R6, R204, 0x60, R2 ;  /* 0x00000060cc069825 */ /* 0x000fe200078e0002 */
[----:B------:R-:W-:Y:S03]  /*2360*/  @P1 STS.128 [R238+0xb000], RZ ;  /* 0x00b000ffee001388 */ /* 0x000fe60000000c00 */
[----:B------:R-:W-:Y:S01]  /*2370*/  @!P1 IMAD.IADD R7, R7, 0x1, R11 ;  /* 0x0000000107079824 */ /* 0x000fe200078e020b */
[----:B-1----:R-:W-:Y:S01]  /*2380*/  @!P1 LEA R10, P0, R6, R22, 0x1 ;  /* 0x00000016060a9211 */ /* 0x002fe200078008ff */
[----:B------:R-:W-:-:S03]  /*2390*/  @!P2 IMAD.WIDE.U32 R2, R204, 0x70, R2 ;  /* 0x00000070cc02a825 */ /* 0x000fc600078e0002 */
[----:B------:R-:W-:Y:S01]  /*23a0*/  @!P1 LEA.HI.X R11, R6, R23, R7, 0x1, P0 ;  /* 0x00000017060b9211 */ /* 0x000fe200000f0c07 */
[----:B------:R-:W-:Y:S02]  /*23b0*/  @!P2 IMAD.IADD R3, R3, 0x1, R14 ;  /* 0x000000010303a824 */ /* 0x000fe400078e020e */
[----:B------:R-:W-:Y:S02]  /*23c0*/  IMAD R8, R15, 0x400, R236 ;  /* 0x000004000f087824 */ /* 0x000fe400078e02ec */
[----:B------:R-:W-:Y:S01]  /*23d0*/  @!PT LDS RZ, [RZ] ;  /* 0x00000000fffff984 */ /* 0x000fe20000000800 */
[----:B------:R-:W-:Y:S01]  /*23e0*/  @!PT LDS RZ, [RZ] ;  /* 0x00000000fffff984 */ /* 0x000fe20000000800 */
[----:B------:R-:W-:Y:S01]  /*23f0*/  @!PT LDS RZ, [RZ] ;  /* 0x00000000fffff984 */ /* 0x000fe20000000800 */
[----:B------:R1:W-:Y:S01]  /*2400*/  @!P1 LDGSTS.E.BYPASS.LTC128B.128 [R238+0xb000], desc[UR16][R10.64] ;  /* 0x0b0000000aee9fae */ /* 0x0003e2000b901d50 */
[----:B---3--:R-:W-:-:S03]  /*2410*/  @!P2 LEA R6, P0, R2, R16, 0x1 ;  /* 0x000000100206a211 */ /* 0x008fc600078008ff */
[----:B------:R-:W-:Y:S01]  /*2420*/  @P2 STS.128 [R238+0xb800], RZ ;  /* 0x00b800ffee002388 */ /* 0x000fe20000000c00 */
[----:B------:R-:W-:Y:S01]  /*2430*/  @!P2 LEA.HI.X R7, R2, R17, R3, 0x1, P0 ;  /* 0x000000110207a211 */ /* 0x000fe200000f0c03 */
[----:B------:R-:W-:-:S04]  /*2440*/  IMAD.IADD R2, R237, 0x1, R8 ;  /* 0x00000001ed027824 */ /* 0x000fc800078e0208 */
[----:B------:R-:W-:Y:S01]  /*2450*/  @!PT LDS RZ, [RZ] ;  /* 0x00000000fffff984 */ /* 0x000fe20000000800 */
[----:B------:R-:W-:Y:S01]  /*2460*/  @!PT LDS RZ, [RZ] ;  /* 0x00000000fffff984 */ /* 0x000fe20000000800 */
[----:B------:R-:W-:Y:S01]  /*2470*/  @!PT LDS RZ, [RZ] ;  /* 0x00000000fffff984 */ /* 0x000fe20000000800 */
[----:B------:R3:W-:Y:S01]  /*2480*/  @!P2 LDGSTS.E.BYPASS.LTC128B.128 [R238+0xb800], desc[UR16][R6.64] ;  /* 0x0b80000006eeafae */ /* 0x0007e2000b901d50 */
[----:B------:R-:W-:Y:S01]  /*2490*/  LEA R226, R2, UR4, 0x1 ;  /* 0x0000000402e27c11 */ /* 0x000fe2000f8e08ff */
[----:B------:R-:W-:Y:S01]  /*24a0*/  IMAD.MOV.U32 R2, RZ, RZ, 0x10 ;  /* 0x00000010ff027424 */ /* 0x000fe200078e00ff */
[----:B------:R-:W-:Y:S01]  /*24b0*/  R2P PR, R29, 0x6 ;  /* 0x000000061d007804 */ /* 0x000fe20000000000 */
[----:B------:R-:W-:Y:S04]  /*24c0*/  LDSM.16.M88.4 R40, [R139+0x5800] ;  /* 0x005800008b28783b */ /* 0x000fe80000000200 */
[----:B--2---:R-:W2:Y:S01]  /*24d0*/  LDSM.16.M88.4 R12, [R226] ;  /* 0x00000000e20c783b */ /* 0x004ea20000000200 */
[----:B------:R-:W-:Y:S02]  /*24e0*/  SEL R2, R2, 0xfffffff0, !P1 ;  /* 0xfffffff002027807 */ /* 0x000fe40004800000 */
[----:B------:R-:W-:Y:S01]  /*24f0*/  SEL R3, R0, 0xffffffe0, !P2 ;  /* 0xffffffe000037807 */ /* 0x000fe20005000000 */
[----:B------:R-:W4:Y:S01]  /*2500*/  LDSM.16.M88.4 R48, [R139+0x4800] ;  /* 0x004800008b30783b */ /* 0x000f220000000200 */
[----:B------:R-:W-:Y:S01]  /*2510*/  R2P PR, R52, 0x6 ;  /* 0x0000000634007804 */ /* 0x000fe20000000000 */
[----:B------:R-:W-:-:S02]  /*2520*/  IMAD R229, R2, 0x2, R226 ;  /* 0x0000000202e57824 */ /* 0x000fc400078e02e2 */
[----:B-1----:R-:W1:Y:S02]  /*2530*/  LDSM.16.M88.4 R8, [R226+0x2000] ;  /* 0x00200000e208783b */ /* 0x002e640000000200 */
[----:B------:R-:W-:Y:S02]  /*2540*/  SEL R0, R0, 0xffffffe0, !P1 ;  /* 0xffffffe000007807 */ /* 0x000fe40004800000 */
[----:B------:R-:W5:Y:S03]  /*2550*/  LDSM.16.M88.4 R44, [R139+0x5000] ;  /* 0x005000008b2c783b */ /* 0x000f660000000200 */
[----:B------:R-:W-:Y:S01]  /*2560*/  IMAD.IADD R225, R139, 0x1, R0 ;  /* 0x000000018be17824 */ /* 0x000fe200078e0200 */
[----:B------:R-:W-:Y:S04]  /*2570*/  LDSM.16.M88.4 R36, [R139+0x6000] ;  /* 0x006000008b24783b */ /* 0x000fe80000000200 */
[----:B---3--:R-:W3:Y:S04]  /*2580*/  LDSM.16.M88.4 R4, [R139+0x4000] ;  /* 0x004000008b04783b */ /* 0x008ee80000000200 */
[----:B------:R-:W-:Y:S04]  /*2590*/  LDSM.16.M88.4 R32, [R139+0x6800] ;  /* 0x006800008b20783b */ /* 0x000fe80000000200 */
[----:B------:R-:W3:Y:S04]  /*25a0*/  LDSM.16.M88.4 R24, [R139+0x7000] ;  /* 0x007000008b18783b */ /* 0x000ee80000000200 */
[----:B------:R-:W3:Y:S04]  /*25b0*/  LDSM.16.M88.4 R16, [R139+0x7800] ;  /* 0x007800008b10783b */ /* 0x000ee80000000200 */
[----:B------:R-:W-:Y:S01]  /*25c0*/  LDSM.16.M88.4 R64, [R225+0x4800] ;  /* 0x00480000e140783b */ /* 0x000fe20000000200 */
[C---:B--2---:R-:W-:Y:S03]  /*25d0*/  HMMA.16816.F32 R164, R12.reuse, R42, RZ ;  /* 0x0000002a0ca4723c */ /* 0x044fe600000018ff */
[----:B------:R-:W-:Y:S04]  /*25e0*/  LDSM.16.M88.4 R60, [R225+0x5000] ;  /* 0x00500000e13c783b */ /* 0x000fe80000000200 */
[----:B------:R-:W-:Y:S01]  /*25f0*/  LDSM.16.M88.4 R68, [R225+0x4000] ;  /* 0x00400000e144783b */ /* 0x000fe20000000200 */
[-C--:B----4-:R-:W-:Y:S03]  /*2600*/  HMMA.16816.F32 R52, R12, R48.reuse, RZ ;  /* 0x000000300c34723c */ /* 0x090fe600000018ff */
[----:B------:R-:W-:Y:S03]  /*2610*/  LDSM.16.M88.4 R72, [R225+0x5800] ;  /* 0x00580000e148783b */ /* 0x000fe60000000200 */
[C---:B-1----:R-:W-:Y:S01]  /*2620*/  HMMA.16816.F32 R148, R8.reuse, R48, RZ ;  /* 0x000000300894723c */ /* 0x042fe200000018ff */
[----:B------:R-:W-:Y:S04]  /*2630*/  LDSM.16.M88.4 R76, [R225+0x6000] ;  /* 0x00600000e14c783b */ /* 0x000fe80000000200 */
[----:B------:R-:W-:Y:S01]  /*2640*/  LDSM.16.M88.4 R80, [R225+0x6800] ;  /* 0x00680000e150783b */ /* 0x000fe20000000200 */
[-C--:B------:R-:W-:Y:S03]  /*2650*/  HMMA.16816.F32 R144, R8, R50.reuse, RZ ;  /* 0x000000320890723c */ /* 0x080fe600000018ff */
[----:B------:R-:W-:Y:S03]  /*2660*/  LDSM.16.M88.4 R88, [R225+0x7000] ;  /* 0x00700000e158783b */ /* 0x000fe60000000200 */
[----:B------:R-:W-:Y:S01]  /*2670*/  HMMA.16816.F32 R248, R12, R50, RZ ;  /* 0x000000320cf8723c */ /* 0x000fe200000018ff */
[----:B------:R-:W-:Y:S01]  /*2680*/  IMAD.MOV.U32 R137, RZ, RZ, R164 ;  /* 0x000000ffff897224 */ /* 0x000fe200078e00a4 */
[----:B------:R-:W-:Y:S04]  /*2690*/  LDSM.16.M88.4 R92, [R225+0x7800] ;  /* 0x00780000e15c783b */ /* 0x000fe80000000200 */
[C---:B-----5:R-:W-:Y:S01]  /*26a0*/  HMMA.16816.F32 R140, R8.reuse, R44, RZ ;  /* 0x0000002c088c723c */ /* 0x060fe200000018ff */
[----:B------:R-:W-:Y:S04]  /*26b0*/  LDSM.16.M88.4 R20, [R229] ;  /* 0x00000000e514783b */ /* 0x000fe80000000200 */
[----:B------:R-:W0:Y:S01]  /*26c0*/  LDGDEPBAR ;  /* 0x00000000000079af */ /* 0x000e220000000000 */
[----:B------:R-:W-:Y:S06]  /*26d0*/  HMMA.16816.F32 R132, R8, R46, RZ ;  /* 0x0000002e0884723c */ /* 0x000fec00000018ff */
[C---:B------:R-:W-:Y:S06]  /*26e0*/  HMMA.16816.F32 R48, R12.reuse, R44, RZ ;  /* 0x0000002c0c30723c */ /* 0x040fec00000018ff */
[----:B------:R-:W-:Y:S06]  /*26f0*/  HMMA.16816.F32 R244, R12, R46, RZ ;  /* 0x0000002e0cf4723c */ /* 0x000fec00000018ff */
[C---:B------:R-:W-:Y:S06]  /*2700*/  HMMA.16816.F32 R128, R8.reuse, R40, RZ ;  /* 0x000000280880723c */ /* 0x040fec00000018ff */
[----:B------:R-:W-:Y:S06]  /*2710*/  HMMA.16816.F32 R124, R8, R42, RZ ;  /* 0x0000002a087c723c */ /* 0x000fec00000018ff */
[----:B------:R-:W-:Y:S01]  /*2720*/  HMMA.16816.F32 R44, R12, R40, RZ ;  /* 0x000000280c2c723c */ /* 0x000fe200000018ff */
[----:B------:R-:W-:-:S02]  /*2730*/  IMAD.MOV.U32 R43, RZ, RZ, R165 ;  /* 0x000000ffff2b7224 */ /* 0x000fc400078e00a5 */
[----:B------:R-:W-:-:S03]  /*2740*/  IMAD.MOV.U32 R42, RZ, RZ, R166 ;  /* 0x000000ffff2a7224 */ /* 0x000fc600078e00a6 */
[----:B---3--:R-:W-:Y:S01]  /*2750*/  HMMA.16816.F32 R56, R12, R6, RZ ;  /* 0x000000060c38723c */ /* 0x008fe200000018ff */
[----:B------:R-:W-:-:S05]  /*2760*/  IMAD.MOV.U32 R41, RZ, RZ, R167 ;  /* 0x000000ffff297224 */ /* 0x000fca00078e00a7 */
[C---:B------:R-:W-:Y:S06]  /*2770*/  HMMA.16816.F32 R164, R12.reuse, R38, RZ ;  /* 0x000000260ca4723c */ /* 0x040fec00000018ff */
[-C--:B------:R-:W-:Y:S06]  /*2780*/  HMMA.16816.F32 R160, R12, R4.reuse, RZ ;  /* 0x000000040ca0723c */ /* 0x080fec00000018ff */
[C---:B------:R-:W-:Y:S06]  /*2790*/  HMMA.16816.F32 R156, R8.reuse, R4, RZ ;  /* 0x00000004089c723c */ /* 0x040fec00000018ff */
[----:B------:R-:W-:Y:S01]  /*27a0*/  HMMA.16816.F32 R152, R8, R6, RZ ;  /* 0x000000060898723c */ /* 0x000fe200000018ff */
[----:B------:R-:W1:Y:S01]  /*27b0*/  LDSM.16.M88.4 R4, [R229+0x2000] ;  /* 0x00200000e504783b */ /* 0x000e620000000200 */
[----:B------:R-:W-:-:S02]  /*27c0*/  IMAD.MOV.U32 R224, RZ, RZ, R56 ;  /* 0x000000ffffe07224 */ /* 0x000fc400078e0038 */
[----:B------:R-:W-:Y:S02]  /*27d0*/  IMAD.MOV.U32 R207, RZ, RZ, R57 ;  /* 0x000000ffffcf7224 */ /* 0x000fe400078e0039 */
[----:B------:R-:W-:Y:S01]  /*27e0*/  IMAD.MOV.U32 R231, RZ, RZ, R164 ;  /* 0x000000ffffe77224 */ /* 0x000fe200078e00a4 */
[----:B------:R-:W-:Y:S01]  /*27f0*/  HMMA.16816.F32 R168, R12, R26, RZ ;  /* 0x0000001a0ca8723c */ /* 0x000fe200000018ff */
[----:B------:R-:W-:Y:S02]  /*2800*/  IMAD.MOV.U32 R230, RZ, RZ, R165 ;  /* 0x000000ffffe67224 */ /* 0x000fe400078e00a5 */
[----:B------:R-:W-:Y:S02]  /*2810*/  IMAD.MOV.U32 R228, RZ, RZ, R166 ;  /* 0x000000ffffe47224 */ /* 0x000fe400078e00a6 */
[----:B------:R-:W-:Y:S01]  /*2820*/  IMAD.MOV.U32 R227, RZ, RZ, R167 ;  /* 0x000000ffffe37224 */ /* 0x000fe200078e00a7 */
[----:B------:R-:W-:Y:S01]  /*2830*/  HMMA.16816.F32 R120, R8, R36, RZ ;  /* 0x000000240878723c */ /* 0x000fe200000018ff */
[----:B------:R-:W-:-:S02]  /*2840*/  IMAD.MOV.U32 R206, RZ, RZ, R58 ;  /* 0x000000ffffce7224 */ /* 0x000fc400078e003a */
[----:B------:R-:W-:-:S03]  /*2850*/  IMAD.MOV.U32 R138, RZ, RZ, R59 ;  /* 0x000000ffff8a7224 */ /* 0x000fc600078e003b */
[----:B------:R-:W-:Y:S06]  /*2860*/  HMMA.16816.F32 R164, R12, R34, RZ ;  /* 0x000000220ca4723c */ /* 0x000fec00000018ff */
[C---:B------:R-:W-:Y:S06]  /*2870*/  HMMA.16816.F32 R112, R8.reuse, R32, RZ ;  /* 0x000000200870723c */ /* 0x040fec00000018ff */
[C---:B------:R-:W-:Y:S06]  /*2880*/  HMMA.16816.F32 R104, R8.reuse, R24, RZ ;  /* 0x000000180868723c */ /* 0x040fec00000018ff */
[C---:B------:R-:W-:Y:S06]  /*2890*/  HMMA.16816.F32 R96, R8.reuse, R16, RZ ;  /* 0x000000100860723c */ /* 0x040fec00000018ff */
[----:B------:R-:W-:Y:S01]  /*28a0*/  HMMA.16816.F32 R116, R8, R38, RZ ;  /* 0x000000260874723c */ /* 0x000fe200000018ff */
[----:B------:R-:W-:-:S02]  /*28b0*/  IMAD.MOV.U32 R40, RZ, RZ, R164 ;  /* 0x000000ffff287224 */ /* 0x000fc400078e00a4 */
[----:B------:R-:W-:Y:S02]  /*28c0*/  IMAD.MOV.U32 R31, RZ, RZ, R165 ;  /* 0x000000ffff1f7224 */ /* 0x000fe400078e00a5 */
[----:B------:R-:W-:Y:S01]  /*28d0*/  IMAD.MOV.U32 R30, RZ, RZ, R166 ;  /* 0x000000ffff1e7224 */ /* 0x000fe200078e00a6 */
[C---:B------:R-:W-:Y:S01]  /*28e0*/  HMMA.16816.F32 R108, R8.reuse, R34, RZ ;  /* 0x00000022086c723c */ /* 0x040fe200000018ff */
[----:B------:R-:W-:Y:S02]  /*28f0*/  IMAD.MOV.U32 R29, RZ, RZ, R167 ;  /* 0x000000ffff1d7224 */ /* 0x000fe400078e00a7 */
[----:B------:R-:W-:Y:S02]  /*2900*/  IMAD.MOV.U32 R167, RZ, RZ, R168 ;  /* 0x000000ffffa77224 */ /* 0x000fe400078e00a8 */
[----:B------:R-:W-:Y:S01]  /*2910*/  IMAD.MOV.U32 R166, RZ, RZ, R169 ;  /* 0x000000ffffa67224 */ /* 0x000fe200078e00a9 */
[----:B------:R-:W-:Y:S01]  /*2920*/  HMMA.16816.F32 R100, R8, R26, RZ ;  /* 0x0000001a0864723c */ /* 0x000fe200000018ff */
[----:B------:R-:W-:-:S02]  /*2930*/  IMAD.MOV.U32 R165, RZ, RZ, R170 ;  /* 0x000000ffffa57224 */ /* 0x000fc400078e00aa */
[----:B------:R-:W-:-:S03]  /*2940*/  IMAD.MOV.U32 R164, RZ, RZ, R171 ;  /* 0x000000ffffa47224 */ /* 0x000fc600078e00ab */
[----:B------:R-:W-:Y:S06]  /*2950*/  HMMA.16816.F32 R56, R8, R18, RZ ;  /* 0x000000120838723c */ /* 0x000fec00000018ff */
[C---:B-1----:R-:W-:Y:S06]  /*2960*/  HMMA.16816.F32 R188, R4.reuse, R66, R144 ;  /* 0x0000004204bc723c */ /* 0x042fec0000001890 */
[----:B------:R-:W-:Y:S01]  /*2970*/  HMMA.16816.F32 R184, R4, R62, R132 ;  /* 0x0000003e04b8723c */ /* 0x000fe20000001884 */
[----:B------:R-:W-:-:S02]  /*2980*/  IMAD.MOV.U32 R144, RZ, RZ, R167 ;  /* 0x000000ffff907224 */ /* 0x000fc400078e00a7 */
[----:B------:R-:W-:Y:S02]  /*2990*/  IMAD.MOV.U32 R145, RZ, RZ, R166 ;  /* 0x000000ffff917224 */ /* 0x000fe400078e00a6 */
[----:B------:R-:W-:Y:S01]  /*29a0*/  IMAD.MOV.U32 R146, RZ, RZ, R165 ;  /* 0x000000ffff927224 */ /* 0x000fe200078e00a5 */
[----:B------:R-:W-:Y:S01]  /*29b0*/  HMMA.16816.F32 R232, R4, R68, R156 ;  /* 0x0000004404e8723c */ /* 0x000fe2000000189c */
[----:B------:R-:W-:-:S05]  /*29c0*/  IMAD.MOV.U32 R147, RZ, RZ, R164 ;  /* 0x000000ffff937224 */ /* 0x000fca00078e00a4 */
[C---:B------:R-:W-:Y:S06]  /*29d0*/  HMMA.16816.F32 R220, R4.reuse, R64, R148 ;  /* 0x0000004004dc723c */ /* 0x040fec0000001894 */
[C---:B------:R-:W-:Y:S06]  /*29e0*/  HMMA.16816.F32 R216, R4.reuse, R60, R140 ;  /* 0x0000003c04d8723c */ /* 0x040fec000000188c */
[C---:B------:R-:W-:Y:S06]  /*29f0*/  HMMA.16816.F32 R212, R4.reuse, R72, R128 ;  /* 0x0000004804d4723c */ /* 0x040fec0000001880 */
[C---:B------:R-:W-:Y:S06]  /*2a00*/  HMMA.16816.F32 R196, R4.reuse, R76, R120 ;  /* 0x0000004c04c4723c */ /* 0x040fec0000001878 */
[C---:B------:R-:W-:Y:S06]  /*2a10*/  HMMA.16816.F32 R180, R4.reuse, R80, R112 ;  /* 0x0000005004b4723c */ /* 0x040fec0000001870 */
[C---:B------:R-:W-:Y:S06]  /*2a20*/  HMMA.16816.F32 R208, R4.reuse, R88, R104 ;  /* 0x0000005804d0723c */ /* 0x040fec0000001868 */
        /* <DEDUP_REMOVED lines=10> */
[----:B------:R-:W-:Y:S01]  /*2ad0*/  HMMA.16816.F32 R132, R4, R94, R56 ;  /* 0x0000005e0484723c */ /* 0x000fe20000001838 */
[----:B------:R-:W-:-:S02]  /*2ae0*/  IMAD.MOV.U32 R101, RZ, RZ, R230 ;  /* 0x000000ffff657224 */ /* 0x000fc400078e00e6 */
[----:B------:R-:W-:Y:S02]  /*2af0*/  IMAD.MOV.U32 R103, RZ, RZ, R227 ;  /* 0x000000ffff677224 */ /* 0x000fe400078e00e3 */
[C---:B------:R-:W-:Y:S01]  /*2b00*/  VIADD R230, R139.reuse, 0x4040 ;  /* 0x000040408be67836 */ /* 0x040fe20000000000 */
[C---:B------:R-:W-:Y:S01]  /*2b10*/  HMMA.16816.F32 R8, R12.reuse, R36, RZ ;  /* 0x000000240c08723c */ /* 0x040fe200000018ff */
[----:B------:R-:W-:Y:S02]  /*2b20*/  VIADD R4, R139, 0x4000 ;  /* 0x000040008b047836 */ /* 0x000fe40000000000 */
[----:B------:R-:W-:Y:S02]  /*2b30*/  IMAD R227, R3, 0x2, R226 ;  /* 0x0000000203e37824 */ /* 0x000fe400078e02e2 */
[----:B------:R-:W-:Y:S01]  /*2b40*/  @P2 VIADD R230, R4, 0xffffffc0 ;  /* 0xffffffc004e62836 */ /* 0x000fe20000000000 */
[----:B------:R-:W-:Y:S01]  /*2b50*/  HMMA.16816.F32 R36, R12, R32, RZ ;  /* 0x000000200c24723c */ /* 0x000fe200000018ff */
[----:B------:R-:W-:-:S02]  /*2b60*/  IMAD.MOV.U32 R100, RZ, RZ, R231 ;  /* 0x000000ffff647224 */ /* 0x000fc400078e00e7 */
[----:B------:R-:W-:Y:S01]  /*2b70*/  IMAD.MOV.U32 R102, RZ, RZ, R228 ;  /* 0x000000ffff667224 */ /* 0x000fe200078e00e4 */
[----:B------:R-:W-:Y:S01]  /*2b80*/  LDSM.16.M88.4 R56, [R230] ;  /* 0x00000000e638783b */ /* 0x000fe20000000200 */
[----:B------:R-:W-:Y:S01]  /*2b90*/  IMAD R228, R2, 0x2, R227 ;  /* 0x0000000202e47824 */ /* 0x000fe200078e02e3 */
[C---:B------:R-:W-:Y:S04]  /*2ba0*/  HMMA.16816.F32 R32, R12.reuse, R24, RZ ;  /* 0x000000180c20723c */ /* 0x040fe800000018ff */
[----:B------:R-:W-:Y:S02]  /*2bb0*/  LDSM.16.M88.4 R4, [R228+0x2000] ;  /* 0x00200000e404783b */ /* 0x000fe40000000200 */
[C---:B------:R-:W-:Y:S06]  /*2bc0*/  HMMA.16816.F32 R24, R12.reuse, R16, RZ ;  /* 0x000000100c18723c */ /* 0x040fec00000018ff */
[----:B------:R-:W-:Y:S01]  /*2bd0*/  HMMA.16816.F32 R240, R12, R18, RZ ;  /* 0x000000120cf0723c */ /* 0x000fe200000018ff */
[----:B------:R-:W-:Y:S01]  /*2be0*/  IMAD.MOV.U32 R16, RZ, RZ, R224 ;  /* 0x000000ffff107224 */ /* 0x000fe200078e00e0 */
[----:B------:R-:W1:Y:S01]  /*2bf0*/  LDSM.16.M88.4 R12, [R227+0x2000] ;  /* 0x00200000e30c783b */ /* 0x000e620000000200 */
[----:B------:R-:W-:-:S02]  /*2c00*/  IMAD.MOV.U32 R17, RZ, RZ, R207 ;  /* 0x000000ffff117224 */ /* 0x000fc400078e00cf */
[----:B------:R-:W-:Y:S01]  /*2c10*/  IMAD.IADD R224, R0, 0x1, R230 ;  /* 0x0000000100e07824 */ /* 0x000fe200078e02e6 */
[C---:B------:R-:W-:Y:S01]  /*2c20*/  HMMA.16816.F32 R128, R20.reuse, R68, R160 ;  /* 0x000000441480723c */ /* 0x040fe200000018a0 */
[----:B------:R-:W-:Y:S02]  /*2c30*/  IMAD.MOV.U32 R18, RZ, RZ, R206 ;  /* 0x000000ffff127224 */ /* 0x000fe400078e00ce */
[----:B------:R-:W-:Y:S02]  /*2c40*/  IMAD.MOV.U32 R19, RZ, RZ, R138 ;  /* 0x000000ffff137224 */ /* 0x000fe400078e008a */
[----:B------:R-:W-:Y:S01]  /*2c50*/  IMAD.SHL.U32 R0, R87, 0x2, RZ ;  /* 0x0000000257007824 */ /* 0x000fe200078e00ff */
[C---:B------:R-:W-:Y:S01]  /*2c60*/  HMMA.16816.F32 R140, R20.reuse, R64, R52 ;  /* 0x00000040148c723c */ /* 0x040fe20000001834 */
[----:B------:R-:W-:Y:S01]  /*2c70*/  IMAD.MOV.U32 R160, RZ, RZ, R40 ;  /* 0x000000ffffa07224 */ /* 0x000fe200078e0028 */
[----:B------:R-:W-:Y:S01]  /*2c80*/  LDSM.16.M88.4 R52, [R230+0x800] ;  /* 0x00080000e634783b */ /* 0x000fe20000000200 */
[----:B------:R-:W-:Y:S01]  /*2c90*/  IMAD.MOV.U32 R161, RZ, RZ, R31 ;  /* 0x000000ffffa17224 */ /* 0x000fe200078e001f */
[----:B------:R-:W-:Y:S01]  /*2ca0*/  LOP3.LUT R0, R0, 0x6, RZ, 0xc0, !PT ;  /* 0x0000000600007812 */ /* 0x000fe200078ec0ff */
[----:B------:R-:W-:Y:S01]  /*2cb0*/  IMAD.MOV.U32 R162, RZ, RZ, R30 ;  /* 0x000000ffffa27224 */ /* 0x000fe200078e001e */
[----:B------:R-:W-:Y:S01]  /*2cc0*/  HMMA.16816.F32 R96, R20, R70, R16 ;  /* 0x000000461460723c */ /* 0x000fe20000001810 */
[----:B------:R-:W2:Y:S01]  /*2cd0*/  LDSM.16.M88.4 R16, [R227] ;  /* 0x00000000e310783b */ /* 0x000ea20000000200 */
[----:B------:R-:W-:-:S02]  /*2ce0*/  IMAD.MOV.U32 R163, RZ, RZ, R29 ;  /* 0x000000ffffa37224 */ /* 0x000fc400078e001d */
[----:B------:R-:W-:Y:S01]  /*2cf0*/  IMAD R0, R86, 0x80, R0 ;  /* 0x0000008056007824 */ /* 0x000fe200078e0200 */
[----:B------:R-:W-:Y:S01]  /*2d00*/  LDSM.16.M88.4 R40, [R230+0x2000] ;  /* 0x00200000e628783b */ /* 0x000fe20000000200 */
[C---:B------:R-:W-:Y:S02]  /*2d10*/  HMMA.16816.F32 R124, R20.reuse, R80, R36 ;  /* 0x00000050147c723c */ /* 0x040fe40000001824 */
[C---:B------:R-:W-:Y:S01]  /*2d20*/  VIADD R29, R0.reuse, 0x19 ;  /* 0x00000019001d7836 */ /* 0x040fe20000000000 */
[----:B------:R-:W3:Y:S01]  /*2d30*/  LDSM.16.M88.4 R36, [R230+0x2800] ;  /* 0x00280000e624783b */ /* 0x000ee20000000200 */
[C---:B------:R-:W-:Y:S02]  /*2d40*/  ISETP.GE.AND P4, PT, R0.reuse, R28, PT ;  /* 0x0000001c0000720c */ /* 0x040fe40003f86270 */
[C---:B------:R-:W-:Y:S01]  /*2d50*/  HMMA.16816.F32 R116, R20.reuse, R92, R24 ;  /* 0x0000005c1474723c */ /* 0x040fe20000001818 */
[----:B------:R-:W4:Y:S05]  /*2d60*/  LDSM.16.M88.4 R24, [R230+0x3800] ;  /* 0x00380000e618783b */ /* 0x000f2a0000000200 */
[C---:B------:R-:W-:Y:S01]  /*2d70*/  HMMA.16816.F32 R152, R20.reuse, R60, R48 ;  /* 0x0000003c1498723c */ /* 0x040fe20000001830 */
[----:B------:R-:W5:Y:S05]  /*2d80*/  LDSM.16.M88.4 R48, [R230+0x1000] ;  /* 0x00100000e630783b */ /* 0x000f6a0000000200 */
[C---:B------:R-:W-:Y:S01]  /*2d90*/  HMMA.16816.F32 R156, R20.reuse, R72, R44 ;  /* 0x00000048149c723c */ /* 0x040fe2000000182c */
[----:B------:R-:W5:Y:S05]  /*2da0*/  LDSM.16.M88.4 R44, [R230+0x1800] ;  /* 0x00180000e62c783b */ /* 0x000f6a0000000200 */
[C---:B------:R-:W-:Y:S01]  /*2db0*/  HMMA.16816.F32 R120, R20.reuse, R88, R32 ;  /* 0x000000581478723c */ /* 0x040fe20000001820 */
[----:B------:R-:W5:Y:S05]  /*2dc0*/  LDSM.16.M88.4 R32, [R230+0x3000] ;  /* 0x00300000e620783b */ /* 0x000f6a0000000200 */
[C---:B------:R-:W-:Y:S01]  /*2dd0*/  HMMA.16816.F32 R148, R20.reuse, R76, R8 ;  /* 0x0000004c1494723c */ /* 0x040fe20000001808 */
[----:B------:R-:W-:Y:S05]  /*2de0*/  LDSM.16.M88.4 R8, [R228] ;  /* 0x00000000e408783b */ /* 0x000fea0000000200 */
[C---:B------:R-:W-:Y:S06]  /*2df0*/  HMMA.16816.F32 R112, R20.reuse, R66, R248 ;  /* 0x000000421470723c */ /* 0x040fec00000018f8 */
[C---:B------:R-:W-:Y:S06]  /*2e00*/  HMMA.16816.F32 R108, R20.reuse, R62, R244 ;  /* 0x0000003e146c723c */ /* 0x040fec00000018f4 */
[C---:B------:R-:W-:Y:S06]  /*2e10*/  HMMA.16816.F32 R104, R20.reuse, R74, R104 ;  /* 0x0000004a1468723c */ /* 0x040fec0000001868 */
[C---:B------:R-:W-:Y:S06]  /*2e20*/  HMMA.16816.F32 R100, R20.reuse, R78, R100 ;  /* 0x0000004e1464723c */ /* 0x040fec0000001864 */
[C---:B------:R-:W-:Y:S06]  /*2e30*/  HMMA.16816.F32 R80, R20.reuse, R82, R160 ;  /* 0x000000521450723c */ /* 0x040fec00000018a0 */
[C---:B------:R-:W-:Y:S06]  /*2e40*/  HMMA.16816.F32 R88, R20.reuse, R90, R144 ;  /* 0x0000005a1458723c */ /* 0x040fec0000001890 */
[----:B------:R-:W-:Y:S01]  /*2e50*/  HMMA.16816.F32 R68, R20, R94, R240 ;  /* 0x0000005e1444723c */ /* 0x000fe200000018f0 */
[----:B------:R-:W5:Y:S05]  /*2e60*/  LDSM.16.M88.4 R20, [R224] ;  /* 0x00000000e014783b */ /* 0x000f6a0000000200 */
[-C--:B-1----:R-:W-:Y:S06]  /*2e70*/  HMMA.16816.F32 R64, R12, R56.reuse, R232 ;  /* 0x000000380c40723c */ /* 0x082fec00000018e8 */
[----:B--2---:R-:W-:Y:S06]  /*2e80*/  HMMA.16816.F32 R60, R16, R56, R128 ;  /* 0x00000038103c723c */ /* 0x004fec0000001880 */
[-C--:B------:R-:W-:Y:S06]  /*2e90*/  HMMA.16816.F32 R92, R12, R58.reuse, R192 ;  /* 0x0000003a0c5c723c */ /* 0x080fec00000018c0 */
[----:B------:R-:W-:Y:S01]  /*2ea0*/  HMMA.16816.F32 R72, R16, R58, R96 ;  /* 0x0000003a1048723c */ /* 0x000fe20000001860 */
[----:B------:R-:W1:Y:S05]  /*2eb0*/  LDSM.16.M88.4 R56, [R224+0x800] ;  /* 0x00080000e038783b */ /* 0x000e6a0000000200 */
[C---:B------:R-:W-:Y:S06]  /*2ec0*/  HMMA.16816.F32 R144, R12.reuse, R52, R220 ;  /* 0x000000340c90723c */ /* 0x040fec00000018dc */
[----:B---3--:R-:W-:Y:S06]  /*2ed0*/  HMMA.16816.F32 R220, R12, R36, R180 ;  /* 0x000000240cdc723c */ /* 0x008fec00000018b4 */
[----:B------:R-:W-:Y:S06]  /*2ee0*/  HMMA.16816.F32 R76, R16, R52, R140 ;  /* 0x00000034104c723c */ /* 0x000fec000000188c */
[C---:B------:R-:W-:Y:S06]  /*2ef0*/  HMMA.16816.F32 R160, R12.reuse, R54, R188 ;  /* 0x000000360ca0723c */ /* 0x040fec00000018bc */
[----:B----4-:R-:W-:Y:S06]  /*2f00*/  HMMA.16816.F32 R180, R12, R26, R132 ;  /* 0x0000001a0cb4723c */ /* 0x010fec0000001884 */
[C---:B------:R-:W-:Y:S06]  /*2f10*/  HMMA.16816.F32 R112, R16.reuse, R54, R112 ;  /* 0x000000361070723c */ /* 0x040fec0000001870 */
[----:B------:R-:W-:Y:S06]  /*2f20*/  HMMA.16816.F32 R140, R16, R24, R116 ;  /* 0x00000018108c723c */ /* 0x000fec0000001874 */
[C---:B-----5:R-:W-:Y:S06]  /*2f30*/  HMMA.16816.F32 R216, R12.reuse, R48, R216 ;  /* 0x000000300cd8723c */ /* 0x060fec00000018d8 */
[C---:B------:R-:W-:Y:S06]  /*2f40*/  HMMA.16816.F32 R212, R12.reuse, R44, R212 ;  /* 0x0000002c0cd4723c */ /* 0x040fec00000018d4 */
[C---:B------:R-:W-:Y:S06]  /*2f50*/  HMMA.16816.F32 R196, R12.reuse, R40, R196 ;  /* 0x000000280cc4723c */ /* 0x040fec00000018c4 */
[C---:B------:R-:W-:Y:S06]  /*2f60*/  HMMA.16816.F32 R208, R12.reuse, R32, R208 ;  /* 0x000000200cd0723c */ /* 0x040fec00000018d0 */
[C---:B------:R-:W-:Y:S06]  /*2f70*/  HMMA.16816.F32 R200, R12.reuse, R24, R200 ;  /* 0x000000180cc8723c */ /* 0x040fec00000018c8 */
[C---:B------:R-:W-:Y:S06]  /*2f80*/  HMMA.16816.F32 R184, R12.reuse, R50, R184 ;  /* 0x000000320cb8723c */ /* 0x040fec00000018b8 */
[C---:B------:R-:W-:Y:S06]  /*2f90*/  HMMA.16816.F32 R176, R12.reuse, R46, R176 ;  /* 0x0000002e0cb0723c */ /* 0x040fec00000018b0 */
[C---:B------:R-:W-:Y:S06]  /*2fa0*/  HMMA.16816.F32 R172, R12.reuse, R42, R172 ;  /* 0x0000002a0cac723c */ /* 0x040fec00000018ac */
[C---:B------:R-:W-:Y:S06]  /*2fb0*/  HMMA.16816.F32 R168, R12.reuse, R38, R168 ;  /* 0x000000260ca8723c */ /* 0x040fec00000018a8 */
[----:B------:R-:W-:Y:S06]  /*2fc0*/  HMMA.16816.F32 R164, R12, R34, R164 ;  /* 0x000000220ca4723c */ /* 0x000fec00000018a4 */
        /* <DEDUP_REMOVED lines=10> */
[----:B------:R-:W-:Y:S01]  /*3070*/  HMMA.16816.F32 R116, R16, R26, R68 ;  /* 0x0000001a1074723c */ /* 0x000fe20000001844 */
[----:B------:R-:W2:Y:S05]  /*3080*/  LDSM.16.M88.4 R16, [R224+0x1000] ;  /* 0x00100000e010783b */ /* 0x000eaa0000000200 */
[-C--:B------:R-:W-:Y:S06]  /*3090*/  HMMA.16816.F32 R12, R4, R20.reuse, R64 ;  /* 0x00000014040c723c */ /* 0x080fec0000001840 */
[----:B------:R-:W-:Y:S06]  /*30a0*/  HMMA.16816.F32 R24, R8, R20, R60 ;  /* 0x000000140818723c */ /* 0x000fec000000183c */
[----:B------:R-:W-:Y:S01]  /*30b0*/  HMMA.16816.F32 R40, R4, R22, R92 ;  /* 0x000000160428723c */ /* 0x000fe2000000185c */
[----:B------:R-:W-:-:S02]  /*30c0*/  VIADD R20, R0, 0x1 ;  /* 0x0000000100147836 */ /* 0x000fc40000000000 */
[----:B------:R-:W-:-:S03]  /*30d0*/  VIADD R21, R0, 0x8 ;  /* 0x0000000800157836 */ /* 0x000fc60000000000 */
[-C--:B------:R-:W-:Y:S01]  /*30e0*/  ISETP.GE.AND P3, PT, R20, R28.reuse, PT ;  /* 0x0000001c1400720c */ /* 0x080fe20003f66270 */
[C---:B------:R-:W-:Y:S01]  /*30f0*/  VIADD R20, R0.reuse, 0x9 ;  /* 0x0000000900147836 */ /* 0x040fe20000000000 */
[C---:B------:R-:W-:Y:S01]  /*3100*/  HMMA.16816.F32 R32, R8.reuse, R22, R72 ;  /* 0x000000160820723c */ /* 0x040fe20000001848 */
[-C--:B------:R-:W-:Y:S01]  /*3110*/  ISETP.GE.AND P2, PT, R21, R28.reuse, PT ;  /* 0x0000001c1500720c */ /* 0x080fe20003f46270 */
[----:B------:R-:W-:Y:S02]  /*3120*/  VIADD R21, R0, 0x11 ;  /* 0x0000001100157836 */ /* 0x000fe40000000000 */
[-C--:B------:R-:W-:Y:S01]  /*3130*/  ISETP.GE.AND P1, PT, R20, R28.reuse, PT ;  /* 0x0000001c1400720c */ /* 0x080fe20003f26270 */
[C---:B------:R-:W-:Y:S01]  /*3140*/  VIADD R20, R0.reuse, 0x18 ;  /* 0x0000001800147836 */ /* 0x040fe20000000000 */
[----:B-1----:R-:W-:Y:S01]  /*3150*/  HMMA.16816.F32 R48, R8, R56, R76 ;  /* 0x000000380830723c */ /* 0x002fe2000000184c */
[----:B------:R-:W-:Y:S01]  /*3160*/  VIADD R22, R0, 0x10 ;  /* 0x0000001000167836 */ /* 0x000fe20000000000 */
[----:B------:R-:W-:-:S02]  /*3170*/  ISETP.GE.AND P6, PT, R21, R28, PT ;  /* 0x0000001c1500720c */ /* 0x000fc40003fc6270 */
[-C--:B------:R-:W-:Y:S02]  /*3180*/  ISETP.GE.AND P5, PT, R20, R28.reuse, PT ;  /* 0x0000001c1400720c */ /* 0x080fe40003fa6270 */
[----:B------:R-:W-:Y:S01]  /*3190*/  ISETP.GE.AND P0, PT, R22, R28, PT ;  /* 0x0000001c1600720c */ /* 0x000fe20003f06270 */
[C---:B------:R-:W-:Y:S01]  /*31a0*/  HMMA.16816.F32 R44, R4.reuse, R56, R144 ;  /* 0x00000038042c723c */ /* 0x040fe20000001890 */
[----:B------:R-:W1:Y:S01]  /*31b0*/  LDSM.16.M88.4 R20, [R224+0x1800] ;  /* 0x00180000e014783b */ /* 0x000e620000000200 */
[----:B------:R-:W-:Y:S01]  /*31c0*/  FSEL R79, R12, -INF , !P4 ;  /* 0xff8000000c4f7808 */ /* 0x000fe20006000000 */
[----:B------:R-:W-:Y:S01]  /*31d0*/  VIADD R12, R0, 0x20 ;  /* 0x00000020000c7836 */ /* 0x000fe20000000000 */
[----:B------:R-:W-:Y:S02]  /*31e0*/  FSEL R82, R15, -INF , !P3 ;  /* 0xff8000000f527808 */ /* 0x000fe40005800000 */
[----:B------:R-:W-:Y:S01]  /*31f0*/  FSEL R77, R13, -INF , !P3 ;  /* 0xff8000000d4d7808 */ /* 0x000fe20005800000 */
[----:B------:R-:W-:Y:S01]  /*3200*/  HMMA.16816.F32 R60, R4, R58, R160 ;  /* 0x0000003a043c723c */ /* 0x000fe200000018a0 */
[----:B------:R-:W-:-:S02]  /*3210*/  FSEL R95, R27, -INF , !P3 ;  /* 0xff8000001b5f7808 */ /* 0x000fc40005800000 */
[----:B------:R-:W-:Y:S02]  /*3220*/  FSEL R31, R25, -INF , !P3 ;  /* 0xff800000191f7808 */ /* 0x000fe40005800000 */
[----:B------:R-:W-:Y:S01]  /*3230*/  ISETP.GE.AND P3, PT, R12, R28, PT ;  /* 0x0000001c0c00720c */ /* 0x000fe20003f66270 */
[----:B------:R-:W-:Y:S01]  /*3240*/  VIADD R12, R0, 0x21 ;  /* 0x00000021000c7836 */ /* 0x000fe20000000000 */
[C---:B------:R-:W-:Y:S01]  /*3250*/  HMMA.16816.F32 R56, R8.reuse, R58, R112 ;  /* 0x0000003a0838723c */ /* 0x040fe20000001870 */
[----:B------:R-:W-:Y:S02]  /*3260*/  FSEL R87, R42, -INF , !P2 ;  /* 0xff8000002a577808 */ /* 0x000fe40005000000 */
[----:B------:R-:W-:Y:S02]  /*3270*/  FSEL R78, R40, -INF , !P2 ;  /* 0xff800000284e7808 */ /* 0x000fe40005000000 */
[----:B------:R-:W-:Y:S01]  /*3280*/  FSEL R72, R32, -INF , !P2 ;  /* 0xff80000020487808 */ /* 0x000fe20005000000 */
[----:B--2---:R-:W-:Y:S01]  /*3290*/  HMMA.16816.F32 R64, R8, R16, R52 ;  /* 0x000000100840723c */ /* 0x004fe20000001834 */
[----:B------:R-:W-:-:S02]  /*32a0*/  FSEL R112, R34, -INF , !P2 ;  /* 0xff80000022707808 */ /* 0x000fc40005000000 */
[----:B------:R-:W-:Y:S01]  /*32b0*/  ISETP.GE.AND P2, PT, R12, R28, PT ;  /* 0x0000001c0c00720c */ /* 0x000fe20003f46270 */
[C---:B------:R-:W-:Y:S01]  /*32c0*/  VIADD R12, R0.reuse, 0x28 ;  /* 0x00000028000c7836 */ /* 0x040fe20000000000 */
[----:B------:R-:W-:Y:S01]  /*32d0*/  FSEL R86, R43, -INF , !P1 ;  /* 0xff8000002b567808 */ /* 0x000fe20004800000 */
[C---:B------:R-:W-:Y:S01]  /*32e0*/  HMMA.16816.F32 R36, R4.reuse, R16, R216 ;  /* 0x000000100424723c */ /* 0x040fe200000018d8 */
[----:B------:R-:W-:Y:S02]  /*32f0*/  FSEL R76, R41, -INF , !P1 ;  /* 0xff800000294c7808 */ /* 0x000fe40004800000 */
[----:B------:R-:W-:Y:S02]  /*3300*/  FSEL R137, R35, -INF , !P1 ;  /* 0xff80000023897808 */ /* 0x000fe40004800000 */
[----:B------:R-:W-:Y:S01]  /*3310*/  FSEL R30, R33, -INF , !P1 ;  /* 0xff800000211e7808 */ /* 0x000fe20004800000 */
[----:B------:R-:W-:Y:S01]  /*3320*/  HMMA.16816.F32 R40, R4, R18, R184 ;  /* 0x000000120428723c */ /* 0x000fe200000018b8 */
[----:B------:R-:W-:Y:S01]  /*3330*/  VIADD R16, R0, 0x29 ;  /* 0x0000002900107836 */ /* 0x000fe20000000000 */
[----:B------:R-:W-:-:S02]  /*3340*/  FSEL R83, R14, -INF , !P4 ;  /* 0xff8000000e537808 */ /* 0x000fc40006000000 */
[-C--:B------:R-:W-:Y:S02]  /*3350*/  ISETP.GE.AND P1, PT, R12, R28.reuse, PT ;  /* 0x0000001c0c00720c */ /* 0x080fe40003f26270 */
[----:B------:R-:W2:Y:S01]  /*3360*/  LDSM.16.M88.4 R12, [R224+0x2000] ;  /* 0x00200000e00c783b */ /* 0x000ea20000000200 */
[----:B------:R-:W-:Y:S02]  /*3370*/  FSEL R144, R50, -INF , !P0 ;  /* 0xff80000032907808 */ /* 0x000fe40004000000 */
[----:B------:R-:W-:Y:S01]  /*3380*/  FSEL R91, R46, -INF , !P0 ;  /* 0xff8000002e5b7808 */ /* 0x000fe20004000000 */
[----:B-1----:R-:W-:Y:S01]  /*3390*/  HMMA.16816.F32 R52, R8, R20, R96 ;  /* 0x000000140834723c */ /* 0x002fe20000001860 */
[----:B------:R-:W-:Y:S02]  /*33a0*/  FSEL R75, R44, -INF , !P0 ;  /* 0xff8000002c4b7808 */ /* 0x000fe40004000000 */
[----:B------:R-:W-:Y:S02]  /*33b0*/  FSEL R92, R48, -INF , !P0 ;  /* 0xff800000305c7808 */ /* 0x000fe40004000000 */
[----:B------:R-:W-:Y:S01]  /*33c0*/  ISETP.GE.AND P0, PT, R16, R28, PT ;  /* 0x0000001c1000720c */ /* 0x000fe20003f06270 */
[----:B------:R-:W-:Y:S01]  /*33d0*/  VIADD R16, R0, 0x30 ;  /* 0x0000003000107836 */ /* 0x000fe20000000000 */
[----:B------:R-:W-:-:S02]  /*33e0*/  FSEL R138, R26, -INF , !P4 ;  /* 0xff8000001a8a7808 */ /* 0x000fc40006000000 */
[----:B------:R-:W-:Y:S02]  /*33f0*/  FSEL R74, R24, -INF , !P4 ;  /* 0xff800000184a7808 */ /* 0x000fe40006000000 */
[----:B------:R-:W-:Y:S01]  /*3400*/  HMMA.16816.F32 R24, R8, R18, R108 ;  /* 0x000000120818723c */ /* 0x000fe2000000186c */
[----:B------:R-:W-:Y:S02]  /*3410*/  FSEL R89, R47, -INF , !P6 ;  /* 0xff8000002f597808 */ /* 0x000fe40007000000 */
[----:B------:R-:W-:Y:S02]  /*3420*/  FSEL R73, R45, -INF , !P6 ;  /* 0xff8000002d497808 */ /* 0x000fe40007000000 */
[----:B------:R-:W-:Y:S01]  /*3430*/  FSEL R93, R49, -INF , !P6 ;  /* 0xff800000315d7808 */ /* 0x000fe20007000000 */
[----:B------:R-:W-:Y:S01]  /*3440*/  HMMA.16816.F32 R44, R4, R20, R212 ;  /* 0x00000014042c723c */ /* 0x000fe200000018d4 */
[----:B------:R-:W-:Y:S02]  /*3450*/  FSEL R110, R51, -INF , !P6 ;  /* 0xff800000336e7808 */ /* 0x000fe40007000000 */
[----:B------:R-:W-:Y:S01]  /*3460*/  ISETP.GE.AND P6, PT, R16, R28, PT ;  /* 0x0000001c1000720c */ /* 0x000fe20003fc6270 */
[----:B------:R-:W-:Y:S01]  /*3470*/  VIADD R16, R0, 0x31 ;  /* 0x0000003100107836 */ /* 0x000fe20000000000 */
[----:B------:R-:W-:Y:S01]  /*3480*/  FSEL R88, R62, -INF , !P5 ;  /* 0xff8000003e587808 */ /* 0x000fe20006800000 */
[----:B------:R-:W-:Y:S01]  /*3490*/  HMMA.16816.F32 R48, R8, R22, R104 ;  /* 0x000000160830723c */ /* 0x000fe20000001868 */
[----:B------:R-:W-:Y:S01]  /*34a0*/  FSEL R81, R60, -INF , !P5 ;  /* 0xff8000003c517808 */ /* 0x000fe20006800000 */
[----:B------:R-:W-:Y:S01]  /*34b0*/  VIADD R20, R0, 0x39 ;  /* 0x0000003900147836 */ /* 0x000fe20000000000 */
[----:B------:R-:W-:-:S02]  /*34c0*/  FSEL R109, R58, -INF , !P5 ;  /* 0xff8000003a6d7808 */ /* 0x000fc40006800000 */
[----:B------:R-:W-:Y:S02]  /*34d0*/  FSEL R94, R56, -INF , !P5 ;  /* 0xff800000385e7808 */ /* 0x000fe40006800000 */
[-C--:B------:R-:W-:Y:S01]  /*34e0*/  ISETP.GE.AND P5, PT, R16, R28.reuse, PT ;  /* 0x0000001c1000720c */ /* 0x080fe20003fa6270 */
[----:B------:R-:W-:Y:S01]  /*34f0*/  VIADD R16, R0, 0x38 ;  /* 0x0000003800107836 */ /* 0x000fe20000000000 */
[----:B------:R-:W-:Y:S02]  /*3500*/  ISETP.GE.AND P4, PT, R29, R28, PT ;  /* 0x0000001c1d00720c */ /* 0x000fe40003f86270 */
[----:B------:R-:W-:Y:S02]  /*3510*/  FSEL R157, R66, -INF , !P3 ;  /* 0xff800000429d7808 */ /* 0x000fe40005800000 */
[----:B------:R-:W-:Y:S01]  /*3520*/  FSEL R90, R63, -INF , !P4 ;  /* 0xff8000003f5a7808 */ /* 0x000fe20006000000 */
[----:B--2---:R-:W-:Y:S01]  /*3530*/  HMMA.16816.F32 R32, R4, R12, R196 ;  /* 0x0000000c0420723c */ /* 0x004fe200000018c4 */
[----:B------:R-:W-:-:S02]  /*3540*/  FSEL R80, R61, -INF , !P4 ;  /* 0xff8000003d507808 */ /* 0x000fc40006000000 */
[----:B------:R-:W-:Y:S02]  /*3550*/  FSEL R108, R59, -INF , !P4 ;  /* 0xff8000003b6c7808 */ /* 0x000fe40006000000 */
[----:B------:R-:W-:Y:S02]  /*3560*/  FSEL R96, R57, -INF , !P4 ;  /* 0xff80000039607808 */ /* 0x000fe40006000000 */
[----:B------:R-:W-:Y:S01]  /*3570*/  ISETP.GE.AND P4, PT, R16, R28, PT ;  /* 0x0000001c1000720c */ /* 0x000fe20003f86270 */
[----:B------:R-:W-:Y:S01]  /*3580*/  HMMA.16816.F32 R56, R4, R22, R176 ;  /* 0x000000160438723c */ /* 0x000fe200000018b0 */
[----:B------:R-:W1:Y:S01]  /*3590*/  LDSM.16.M88.4 R16, [R224+0x2800] ;  /* 0x00280000e010783b */ /* 0x000e620000000200 */
[----:B------:R-:W-:Y:S02]  /*35a0*/  FSEL R155, R64, -INF , !P3 ;  /* 0xff800000409b7808 */ /* 0x000fe40005800000 */
[----:B------:R-:W-:Y:S02]  /*35b0*/  FSEL R153, R67, -INF , !P2 ;  /* 0xff80000043997808 */ /* 0x000fe40005000000 */
[----:B------:R-:W-:-:S02]  /*35c0*/  FSEL R152, R65, -INF , !P2 ;  /* 0xff80000041987808 */ /* 0x000fc40005000000 */
[----:B------:R-:W-:Y:S01]  /*35d0*/  HMMA.16816.F32 R64, R8, R12, R148 ;  /* 0x0000000c0840723c */ /* 0x000fe20000001894 */
[----:B------:R-:W-:Y:S02]  /*35e0*/  FSEL R146, R41, -INF , !P0 ;  /* 0xff80000029927808 */ /* 0x000fe40004000000 */
[----:B------:R-:W-:Y:S02]  /*35f0*/  FSEL R111, R25, -INF , !P0 ;  /* 0xff800000196f7808 */ /* 0x000fe40004000000 */
[----:B------:R-:W-:Y:S02]  /*3600*/  FSEL R147, R40, -INF , !P1 ;  /* 0xff80000028937808 */ /* 0x000fe40004800000 */
[C---:B------:R-:W-:Y:S01]  /*3610*/  VIADD R12, R0.reuse, 0x48 ;  /* 0x00000048000c7836 */ /* 0x040fe20000000000 */
[----:B------:R-:W-:Y:S01]  /*3620*/  FSEL R150, R43, -INF , !P0 ;  /* 0xff8000002b967808 */ /* 0x000fe20004000000 */
[----:B------:R-:W-:Y:S01]  /*3630*/  VIADD R13, R0, 0x58 ;  /* 0x00000058000d7836 */ /* 0x000fe20000000000 */
[----:B------:R-:W-:-:S02]  /*3640*/  FSEL R149, R27, -INF , !P0 ;  /* 0xff8000001b957808 */ /* 0x000fc40004000000 */
[-C--:B------:R-:W-:Y:S01]  /*3650*/  ISETP.GE.AND P0, PT, R12, R28.reuse, PT ;  /* 0x0000001c0c00720c */ /* 0x080fe20003f06270 */
[----:B------:R-:W-:Y:S01]  /*3660*/  VIADD R12, R0, 0x49 ;  /* 0x00000049000c7836 */ /* 0x000fe20000000000 */
[----:B------:R-:W-:Y:S02]  /*3670*/  FSEL R148, R42, -INF , !P1 ;  /* 0xff8000002a947808 */ /* 0x000fe40004800000 */
[----:B------:R-:W-:Y:S01]  /*3680*/  FSEL R159, R38, -INF , !P3 ;  /* 0xff800000269f7808 */ /* 0x000fe20005800000 */
[----:B------:R-:W-:Y:S01]  /*3690*/  HMMA.16816.F32 R40, R4, R14, R172 ;  /* 0x0000000e0428723c */ /* 0x000fe200000018ac */
[----:B------:R-:W-:Y:S02]  /*36a0*/  FSEL R158, R36, -INF , !P3 ;  /* 0xff800000249e7808 */ /* 0x000fe40005800000 */
[----:B------:R-:W-:Y:S01]  /*36b0*/  ISETP.GE.AND P3, PT, R20, R28, PT ;  /* 0x0000001c1400720c */ /* 0x000fe20003f66270 */
[----:B------:R-:W-:Y:S01]  /*36c0*/  VIADD R20, R0, 0x40 ;  /* 0x0000004000147836 */ /* 0x000fe20000000000 */
[----:B------:R-:W-:-:S02]  /*36d0*/  FSEL R177, R46, -INF , !P6 ;  /* 0xff8000002eb17808 */ /* 0x000fc40007000000 */
[----:B------:R-:W-:Y:S02]  /*36e0*/  FSEL R175, R54, -INF , !P6 ;  /* 0xff80000036af7808 */ /* 0x000fe40007000000 */
[----:B------:R-:W-:Y:S02]  /*36f0*/  FSEL R176, R44, -INF , !P6 ;  /* 0xff8000002cb07808 */ /* 0x000fe40007000000 */
[----:B------:R-:W-:Y:S02]  /*3700*/  FSEL R163, R52, -INF , !P6 ;  /* 0xff80000034a37808 */ /* 0x000fe40007000000 */
[----:B------:R-:W-:Y:S01]  /*3710*/  ISETP.GE.AND P6, PT, R12, R28, PT ;  /* 0x0000001c0c00720c */ /* 0x000fe20003fc6270 */
[----:B------:R-:W-:Y:S01]  /*3720*/  VIADD R12, R0, 0x50 ;  /* 0x00000050000c7836 */ /* 0x000fe20000000000 */
[----:B------:R-:W-:Y:S01]  /*3730*/  FSEL R156, R39, -INF , !P2 ;  /* 0xff800000279c7808 */ /* 0x000fe20005000000 */
[----:B-1----:R-:W-:Y:S01]  /*3740*/  HMMA.16816.F32 R60, R8, R16, R124 ;  /* 0x00000010083c723c */ /* 0x002fe2000000187c */
[----:B------:R-:W-:-:S02]  /*3750*/  FSEL R154, R37, -INF , !P2 ;  /* 0xff800000259a7808 */ /* 0x000fc40005000000 */
[-C--:B------:R-:W-:Y:S01]  /*3760*/  ISETP.GE.AND P2, PT, R20, R28.reuse, PT ;  /* 0x0000001c1400720c */ /* 0x080fe20003f46270 */
[----:B------:R-:W-:Y:S01]  /*3770*/  VIADD R20, R0, 0x41 ;  /* 0x0000004100147836 */ /* 0x000fe20000000000 */
[----:B------:R-:W-:Y:S01]  /*3780*/  FSEL R174, R47, -INF , !P5 ;  /* 0xff8000002fae7808 */ /* 0x000fe20006800000 */
[----:B------:R-:W-:Y:S01]  /*3790*/  HMMA.16816.F32 R36, R8, R14, R100 ;  /* 0x0000000e0824723c */ /* 0x000fe20000001864 */
[----:B------:R-:W-:Y:S02]  /*37a0*/  FSEL R162, R45, -INF , !P5 ;  /* 0xff8000002da27808 */ /* 0x000fe40006800000 */
[----:B------:R-:W-:Y:S02]  /*37b0*/  FSEL R161, R55, -INF , !P5 ;  /* 0xff80000037a17808 */ /* 0x000fe40006800000 */
[----:B------:R-:W-:Y:S01]  /*37c0*/  FSEL R160, R53, -INF , !P5 ;  /* 0xff80000035a07808 */ /* 0x000fe20006800000 */
[----:B------:R-:W-:Y:S01]  /*37d0*/  HMMA.16816.F32 R44, R4, R16, R220 ;  /* 0x00000010042c723c */ /* 0x000fe200000018dc */
[----:B------:R-:W-:Y:S01]  /*37e0*/  ISETP.GE.AND P5, PT, R12, R28, PT ;  /* 0x0000001c0c00720c */ /* 0x000fe20003fa6270 */
[----:B------:R-:W-:Y:S01]  /*37f0*/  VIADD R12, R0, 0x51 ;  /* 0x00000051000c7836 */ /* 0x000fe20000000000 */
[----:B------:R-:W-:-:S02]  /*3800*/  FSEL R151, R26, -INF , !P1 ;  /* 0xff8000001a977808 */ /* 0x000fc40004800000 */
[----:B------:R-:W-:Y:S01]  /*3810*/  FSEL R145, R24, -INF , !P1 ;  /* 0xff80000018917808 */ /* 0x000fe20004800000 */
[-C--:B------:R-:W-:Y:S01]  /*3820*/  HMMA.16816.F32 R52, R4, R18.reuse, R168 ;  /* 0x000000120434723c */ /* 0x080fe200000018a8 */
[----:B------:R-:W-:Y:S01]  /*3830*/  ISETP.GE.AND P1, PT, R20, R28, PT ;  /* 0x0000001c1400720c */ /* 0x000fe20003f26270 */
[----:B------:R-:W1:Y:S01]  /*3840*/  LDSM.16.M88.4 R24, [R224+0x3800] ;  /* 0x00380000e018783b */ /* 0x000e620000000200 */
[----:B------:R-:W-:Y:S02]  /*3850*/  FSEL R173, R58, -INF , !P4 ;  /* 0xff8000003aad7808 */ /* 0x000fe40006000000 */
[----:B------:R-:W-:Y:S01]  /*3860*/  FSEL R127, R56, -INF , !P4 ;  /* 0xff800000387f7808 */ /* 0x000fe20006000000 */
[----:B------:R-:W2:Y:S01]  /*3870*/  LDSM.16.M88.4 R20, [R224+0x3000] ;  /* 0x00300000e014783b */ /* 0x000ea20000000200 */
[----:B------:R-:W-:Y:S01]  /*3880*/  FSEL R178, R50, -INF , !P4 ;  /* 0xff80000032b27808 */ /* 0x000fe20006000000 */
[----:B------:R-:W-:Y:S01]  /*3890*/  HMMA.16816.F32 R16, R8, R18, R128 ;  /* 0x000000120810723c */ /* 0x000fe20000001880 */
[----:B------:R-:W-:Y:S01]  /*38a0*/  FSEL R125, R48, -INF , !P4 ;  /* 0xff800000307d7808 */ /* 0x000fe20006000000 */
[----:B------:R-:W-:-:S04]  /*38b0*/  DEPBAR.LE SB0, 0x0 ;  /* 0x000080000000791a */ /* 0x000fc80000000000 */
[----:B------:R-:W-:Y:S02]  /*38c0*/  ISETP.GE.AND P4, PT, R12, R28, PT ;  /* 0x0000001c0c00720c */ /* 0x000fe40003f86270 */
[----:B------:R-:W-:Y:S02]  /*38d0*/  FMNMX.FTZ R12, R74, R31, !PT ;  /* 0x0000001f4a0c7209 */ /* 0x000fe40007810000 */
[----:B------:R-:W-:Y:S02]  /*38e0*/  FSEL R172, R59, -INF , !P3 ;  /* 0xff8000003bac7808 */ /* 0x000fe40005800000 */
[----:B------:R-:W-:Y:S02]  /*38f0*/  FMNMX.FTZ R12, R72, R12, !PT ;  /* 0x0000000c480c7209 */ /* 0x000fe40007810000 */
[----:B------:R-:W-:Y:S02]  /*3900*/  FSEL R126, R57, -INF , !P3 ;  /* 0xff800000397e7808 */ /* 0x000fe40005800000 */
[----:B------:R-:W-:-:S02]  /*3910*/  FMNMX.FTZ R12, R30, R12, !PT ;  /* 0x0000000c1e0c7209 */ /* 0x000fc40007810000 */
[----:B------:R-:W-:Y:S02]  /*3920*/  FSEL R168, R51, -INF , !P3 ;  /* 0xff80000033a87808 */ /* 0x000fe40005800000 */
[----:B------:R-:W-:Y:S02]  /*3930*/  FMNMX.FTZ R12, R92, R12, !PT ;  /* 0x0000000c5c0c7209 */ /* 0x000fe40007810000 */
[----:B------:R-:W-:Y:S02]  /*3940*/  FSEL R124, R49, -INF , !P3 ;  /* 0xff800000317c7808 */ /* 0x000fe40005800000 */
[----:B------:R-:W-:Y:S02]  /*3950*/  FMNMX.FTZ R12, R93, R12, !PT ;  /* 0x0000000c5d0c7209 */ /* 0x000fe40007810000 */
[----:B------:R-:W-:Y:S02]  /*3960*/  FSEL R186, R66, -INF , !P2 ;  /* 0xff80000042ba7808 */ /* 0x000fe40005000000 */
[----:B------:R-:W-:-:S02]  /*3970*/  FMNMX.FTZ R12, R94, R12, !PT ;  /* 0x0000000c5e0c7209 */ /* 0x000fc40007810000 */
[----:B------:R-:W-:Y:S02]  /*3980*/  FSEL R179, R64, -INF , !P2 ;  /* 0xff80000040b37808 */ /* 0x000fe40005000000 */
[----:B------:R-:W-:Y:S02]  /*3990*/  FMNMX.FTZ R12, R96, R12, !PT ;  /* 0x0000000c600c7209 */ /* 0x000fe40007810000 */
[----:B------:R-:W-:Y:S01]  /*39a0*/  FSEL R171, R67, -INF , !P1 ;  /* 0xff80000043ab7808 */ /* 0x000fe20004800000 */
[C---:B-1----:R-:W-:Y:S01]  /*39b0*/  HMMA.16816.F32 R56, R4.reuse, R26, R180 ;  /* 0x0000001a0438723c */ /* 0x042fe200000018b4 */
[----:B------:R-:W-:Y:S02]  /*39c0*/  FMNMX.FTZ R12, R155, R12, !PT ;  /* 0x0000000c9b0c7209 */ /* 0x000fe40007810000 */
[----:B------:R-:W-:Y:S02]  /*39d0*/  FSEL R169, R65, -INF , !P1 ;  /* 0xff80000041a97808 */ /* 0x000fe40004800000 */
[----:B------:R-:W-:Y:S01]  /*39e0*/  FMNMX.FTZ R12, R152, R12, !PT ;  /* 0x0000000c980c7209 */ /* 0x000fe20007810000 */
[----:B--2---:R-:W-:Y:S01]  /*39f0*/  HMMA.16816.F32 R48, R4, R20, R208 ;  /* 0x000000140430723c */ /* 0x004fe200000018d0 */
[----:B------:R-:W-:Y:S01]  /*3a00*/  ISETP.GE.AND P3, PT, R13, R28, PT ;  /* 0x0000001c0d00720c */ /* 0x000fe20003f66270 */
[----:B------:R-:W-:Y:S01]  /*3a10*/  VIADD R13, R0, 0x59 ;  /* 0x00000059000d7836 */ /* 0x000fe20000000000 */
[----:B------:R-:W-:-:S02]  /*3a20*/  FMNMX.FTZ R12, R145, R12, !PT ;  /* 0x0000000c910c7209 */ /* 0x000fc40007810000 */
[----:B------:R-:W-:Y:S01]  /*3a30*/  FSEL R189, R34, -INF , !P2 ;  /* 0xff80000022bd7808 */ /* 0x000fe20005000000 */
[C---:B------:R-:W-:Y:S01]  /*3a40*/  HMMA.16816.F32 R68, R4.reuse, R22, R164 ;  /* 0x000000160444723c */ /* 0x040fe200000018a4 */
[----:B------:R-:W-:Y:S02]  /*3a50*/  FSEL R187, R32, -INF , !P2 ;  /* 0xff80000020bb7808 */ /* 0x000fe40005000000 */
[-C--:B------:R-:W-:Y:S01]  /*3a60*/  ISETP.GE.AND P2, PT, R13, R28.reuse, PT ;  /* 0x0000001c0d00720c */ /* 0x080fe20003f46270 */
[C---:B------:R-:W-:Y:S01]  /*3a70*/  VIADD R13, R0.reuse, 0x60 ;  /* 0x00000060000d7836 */ /* 0x040fe20000000000 */
[----:B------:R-:W-:Y:S01]  /*3a80*/  FSEL R188, R35, -INF , !P1 ;  /* 0xff80000023bc7808 */ /* 0x000fe20004800000 */
[----:B------:R-:W-:Y:S01]  /*3a90*/  HMMA.16816.F32 R64, R4, R24, R200 ;  /* 0x000000180440723c */ /* 0x000fe200000018c8 */
[----:B------:R-:W-:Y:S02]  /*3aa0*/  FSEL R185, R33, -INF , !P1 ;  /* 0xff80000021b97808 */ /* 0x000fe40004800000 */
[----:B------:R-:W-:Y:S01]  /*3ab0*/  ISETP.GE.AND P1, PT, R13, R28, PT ;  /* 0x0000001c0d00720c */ /* 0x000fe20003f26270 */
[----:B------:R-:W-:Y:S01]  /*3ac0*/  VIADD R13, R0, 0x61 ;  /* 0x00000061000d7836 */ /* 0x000fe20000000000 */
[----:B------:R-:W-:Y:S01]  /*3ad0*/  FSEL R184, R42, -INF , !P0 ;  /* 0xff8000002ab87808 */ /* 0x000fe20004000000 */
[----:B------:R-:W-:Y:S01]  /*3ae0*/  HMMA.16816.F32 R32, R8, R22, R132 ;  /* 0x000000160820723c */ /* 0x000fe20000001884 */
[----:B------:R-:W-:Y:S01]  /*3af0*/  FMNMX.FTZ R4, R111, R12, !PT ;  /* 0x0000000c6f047209 */ /* 0x000fe20007810000 */
[----:B------:R-:W-:Y:S01]  /*3b00*/  VIADD R5, R0, 0x68 ;  /* 0x0000006800057836 */ /* 0x000fe20000000000 */
[----:B------:R-:W-:-:S02]  /*3b10*/  FSEL R167, R40, -INF , !P0 ;  /* 0xff80000028a77808 */ /* 0x000fc40004000000 */
[----:B------:R-:W-:Y:S02]  /*3b20*/  FMNMX.FTZ R4, R163, R4, !PT ;  /* 0x00000004a3047209 */ /* 0x000fe40007810000 */
[----:B------:R-:W-:Y:S02]  /*3b30*/  FSEL R190, R38, -INF , !P0 ;  /* 0xff80000026be7808 */ /* 0x000fe40004000000 */
[----:B------:R-:W-:Y:S02]  /*3b40*/  FMNMX.FTZ R4, R160, R4, !PT ;  /* 0x00000004a0047209 */ /* 0x000fe40007810000 */
[----:B------:R-:W-:Y:S02]  /*3b50*/  FSEL R166, R36, -INF , !P0 ;  /* 0xff80000024a67808 */ /* 0x000fe40004000000 */
[----:B------:R-:W-:Y:S02]  /*3b60*/  FMNMX.FTZ R4, R125, R4, !PT ;  /* 0x000000047d047209 */ /* 0x000fe40007810000 */
[----:B------:R-:W-:-:S02]  /*3b70*/  ISETP.GE.AND P0, PT, R13, R28, PT ;  /* 0x0000001c0d00720c */ /* 0x000fc40003f06270 */
[----:B------:R-:W-:Y:S01]  /*3b80*/  FMNMX.FTZ R4, R124, R4, !PT ;  /* 0x000000047c047209 */ /* 0x000fe20007810000 */
[C---:B------:R-:W-:Y:S01]  /*3b90*/  HMMA.16816.F32 R12, R8.reuse, R20, R120 ;  /* 0x00000014080c723c */ /* 0x040fe20000001878 */
[----:B------:R-:W-:Y:S02]  /*3ba0*/  FSEL R164, R37, -INF , !P6 ;  /* 0xff80000025a47808 */ /* 0x000fe40007000000 */
[----:B------:R-:W-:Y:S02]  /*3bb0*/  FMNMX.FTZ R4, R179, R4, !PT ;  /* 0x00000004b3047209 */ /* 0x000fe40007810000 */
[----:B------:R-:W-:Y:S01]  /*3bc0*/  FSEL R232, R60, -INF , !P5 ;  /* 0xff8000003ce87808 */ /* 0x000fe20006800000 */
[----:B------:R-:W-:Y:S01]  /*3bd0*/  HMMA.16816.F32 R20, R8, R24, R140 ;  /* 0x000000180814723c */ /* 0x000fe2000000188c */
[----:B------:R-:W-:Y:S02]  /*3be0*/  FMNMX.FTZ R4, R169, R4, !PT ;  /* 0x00000004a9047209 */ /* 0x000fe40007810000 */
[----:B------:R-:W-:-:S02]  /*3bf0*/  FSEL R218, R61, -INF , !P4 ;  /* 0xff8000003dda7808 */ /* 0x000fc40006000000 */
[----:B------:R-:W-:Y:S01]  /*3c00*/  FMNMX.FTZ R4, R166, R4, !PT ;  /* 0x00000004a6047209 */ /* 0x000fe20007810000 */
[----:B------:R-:W-:Y:S01]  /*3c10*/  HMMA.16816.F32 R24, R8, R26, R116 ;  /* 0x0000001a0818723c */ /* 0x000fe20000001874 */
[----:B------:R-:W-:Y:S02]  /*3c20*/  FSEL R215, R16, -INF , !P3 ;  /* 0xff80000010d77808 */ /* 0x000fe40005800000 */
[----:B------:R-:W-:Y:S02]  /*3c30*/  FMNMX.FTZ R4, R164, R4, !PT ;  /* 0x00000004a4047209 */ /* 0x000fe40007810000 */
[----:B------:R-:W-:Y:S02]  /*3c40*/  FSEL R170, R43, -INF , !P6 ;  /* 0xff8000002baa7808 */ /* 0x000fe40007000000 */
[----:B------:R-:W-:Y:S02]  /*3c50*/  FMNMX.FTZ R4, R232, R4, !PT ;  /* 0x00000004e8047209 */ /* 0x000fe40007810000 */
[----:B------:R-:W-:-:S02]  /*3c60*/  FSEL R165, R41, -INF , !P6 ;  /* 0xff80000029a57808 */ /* 0x000fc40007000000 */
[----:B------:R-:W-:Y:S02]  /*3c70*/  FMNMX.FTZ R4, R218, R4, !PT ;  /* 0x00000004da047209 */ /* 0x000fe40007810000 */
[----:B------:R-:W-:Y:S02]  /*3c80*/  FSEL R180, R39, -INF , !P6 ;  /* 0xff80000027b47808 */ /* 0x000fe40007000000 */
[----:B------:R-:W-:Y:S01]  /*3c90*/  ISETP.GE.AND P6, PT, R5, R28, PT ;  /* 0x0000001c0500720c */ /* 0x000fe20003fc6270 */
[----:B------:R-:W-:Y:S01]  /*3ca0*/  VIADD R5, R0, 0x69 ;  /* 0x0000006900057836 */ /* 0x000fe20000000000 */
[----:B------:R-:W-:Y:S02]  /*3cb0*/  FSEL R212, R17, -INF , !P2 ;  /* 0xff80000011d47808 */ /* 0x000fe40005000000 */
[----:B------:R-:W-:Y:S02]  /*3cc0*/  FMNMX.FTZ R4, R215, R4, !PT ;  /* 0x00000004d7047209 */ /* 0x000fe40007810000 */
[----:B------:R-:W-:-:S02]  /*3cd0*/  P2R R29, PR, RZ, 0x40 ;  /* 0x00000040ff1d7803 */ /* 0x000fc40000000000 */
[----:B------:R-:W-:Y:S02]  /*3ce0*/  FSEL R208, R12, -INF , !P1 ;  /* 0xff8000000cd07808 */ /* 0x000fe40004800000 */
[----:B------:R-:W-:Y:S02]  /*3cf0*/  FMNMX.FTZ R4, R212, R4, !PT ;  /* 0x00000004d4047209 */ /* 0x000fe40007810000 */
[----:B------:R-:W-:Y:S01]  /*3d00*/  ISETP.GE.AND P6, PT, R5, R28, PT ;  /* 0x0000001c0500720c */ /* 0x000fe20003fc6270 */
[C---:B------:R-:W-:Y:S01]  /*3d10*/  VIADD R5, R0.reuse, 0x70 ;  /* 0x0000007000057836 */ /* 0x040fe20000000000 */
[----:B------:R-:W-:Y:S02]  /*3d20*/  FSEL R141, R55, -INF , !P2 ;  /* 0xff800000378d7808 */ /* 0x000fe40005000000 */
[----:B------:R-:W-:Y:S02]  /*3d30*/  FSEL R140, R53, -INF , !P2 ;  /* 0xff800000358c7808 */ /* 0x000fe40005000000 */
[----:B------:R-:W-:Y:S01]  /*3d40*/  FSEL R217, R19, -INF , !P2 ;  /* 0xff80000013d97808 */ /* 0x000fe20005000000 */
[----:B------:R-:W-:Y:S01]  /*3d50*/  VIADD R19, R0, 0x79 ;  /* 0x0000007900137836 */ /* 0x000fe20000000000 */
[----:B------:R-:W-:-:S02]  /*3d60*/  ISETP.NE.AND P2, PT, R29, RZ, PT ;  /* 0x000000ff1d00720c */ /* 0x000fc40003f45270 */
[----:B------:R-:W-:Y:S02]  /*3d70*/  FSEL R207, R13, -INF , !P0 ;  /* 0xff8000000dcf7808 */ /* 0x000fe40004000000 */
[----:B------:R-:W-:Y:S02]  /*3d80*/  FMNMX.FTZ R4, R208, R4, !PT ;  /* 0x00000004d0047209 */ /* 0x000fe40007810000 */
[----:B------:R-:W-:Y:S02]  /*3d90*/  FSEL R209, R15, -INF , !P0 ;  /* 0xff8000000fd17808 */ /* 0x000fe40004000000 */
[----:B------:R-:W-:Y:S02]  /*3da0*/  FSEL R214, R51, -INF , !P0 ;  /* 0xff80000033d67808 */ /* 0x000fe40004000000 */
[----:B------:R-:W-:Y:S02]  /*3db0*/  FSEL R211, R49, -INF , !P0 ;  /* 0xff80000031d37808 */ /* 0x000fe40004000000 */
[----:B------:R-:W-:-:S02]  /*3dc0*/  ISETP.GE.AND P0, PT, R28, 0x81, PT ;  /* 0x000000811c00780c */ /* 0x000fc40003f06270 */
[----:B------:R-:W-:Y:S02]  /*3dd0*/  FSEL R233, R62, -INF , !P5 ;  /* 0xff8000003ee97808 */ /* 0x000fe40006800000 */
[----:B------:R-:W-:Y:S02]  /*3de0*/  FSEL R200, R46, -INF , !P5 ;  /* 0xff8000002ec87808 */ /* 0x000fe40006800000 */
[----:B------:R-:W-:Y:S02]  /*3df0*/  FSEL R199, R44, -INF , !P5 ;  /* 0xff8000002cc77808 */ /* 0x000fe40006800000 */
[----:B------:R-:W-:Y:S01]  /*3e00*/  ISETP.GE.AND P5, PT, R5, R28, PT ;  /* 0x0000001c0500720c */ /* 0x000fe20003fa6270 */
[----:B------:R-:W-:Y:S01]  /*3e10*/  VIADD R5, R0, 0x71 ;  /* 0x0000007100057836 */ /* 0x000fe20000000000 */
[----:B------:R-:W-:Y:S02]  /*3e20*/  FSEL R206, R32, -INF , !P2 ;  /* 0xff80000020ce7808 */ /* 0x000fe40005000000 */
[----:B------:R-:W-:-:S02]  /*3e30*/  FMNMX.FTZ R4, R207, R4, !PT ;  /* 0x00000004cf047209 */ /* 0x000fc40007810000 */
[----:B------:R-:W-:Y:S02]  /*3e40*/  FSEL R203, R33, -INF , !P6 ;  /* 0xff80000021cb7808 */ /* 0x000fe40007000000 */
[----:B------:R-:W-:Y:S02]  /*3e50*/  FMNMX.FTZ R4, R206, R4, !PT ;  /* 0x00000004ce047209 */ /* 0x000fe40007810000 */
[----:B------:R-:W-:Y:S02]  /*3e60*/  FSEL R198, R47, -INF , !P4 ;  /* 0xff8000002fc67808 */ /* 0x000fe40006000000 */
[----:B------:R-:W-:Y:S02]  /*3e70*/  FSEL R197, R45, -INF , !P4 ;  /* 0xff8000002dc57808 */ /* 0x000fe40006000000 */
[----:B------:R-:W-:Y:S02]  /*3e80*/  FSEL R231, R63, -INF , !P4 ;  /* 0xff8000003fe77808 */ /* 0x000fe40006000000 */
[----:B------:R-:W-:Y:S01]  /*3e90*/  ISETP.GE.AND P4, PT, R5, R28, PT ;  /* 0x0000001c0500720c */ /* 0x000fe20003f86270 */
[----:B------:R-:W-:Y:S01]  /*3ea0*/  VIADD R5, R0, 0x78 ;  /* 0x0000007800057836 */ /* 0x000fe20000000000 */
[----:B------:R-:W-:-:S02]  /*3eb0*/  FSEL R202, R20, -INF , !P5 ;  /* 0xff80000014ca7808 */ /* 0x000fc40006800000 */
[----:B------:R-:W-:Y:S02]  /*3ec0*/  FMNMX.FTZ R0, R203, R4, !PT ;  /* 0x00000004cb007209 */ /* 0x000fe40007810000 */
[----:B------:R-:W-:Y:S02]  /*3ed0*/  FSEL R196, R54, -INF , !P3 ;  /* 0xff80000036c47808 */ /* 0x000fe40005800000 */
[----:B------:R-:W-:Y:S02]  /*3ee0*/  FSEL R191, R52, -INF , !P3 ;  /* 0xff80000034bf7808 */ /* 0x000fe40005800000 */
[----:B------:R-:W-:Y:S01]  /*3ef0*/  FSEL R219, R18, -INF , !P3 ;  /* 0xff80000012db7808 */ /* 0x000fe20005800000 */
[----:B------:R-:W-:Y:S01]  /*3f00*/  BAR.SYNC.DEFER_BLOCKING 0x0 ;  /* 0x0000000000007b1d */ /* 0x000fe20000010000 */
[----:B------:R-:W-:Y:S02]  /*3f10*/  ISETP.GE.AND P3, PT, R5, R28, PT ;  /* 0x0000001c0500720c */ /* 0x000fe40003f66270 */
[----:B------:R-:W-:-:S02]  /*3f20*/  FSEL R216, R50, -INF , !P1 ;  /* 0xff80000032d87808 */ /* 0x000fc40004800000 */
[----:B------:R-:W-:Y:S02]  /*3f30*/  FSEL R213, R48, -INF , !P1 ;  /* 0xff80000030d57808 */ /* 0x000fe40004800000 */
[----:B------:R-:W-:Y:S02]  /*3f40*/  FSEL R210, R14, -INF , !P1 ;  /* 0xff8000000ed27808 */ /* 0x000fe40004800000 */
[----:B------:R-:W-:Y:S02]  /*3f50*/  FSEL R201, R21, -INF , !P4 ;  /* 0xff80000015c97808 */ /* 0x000fe40006000000 */
[----:B------:R-:W-:Y:S01]  /*3f60*/  FMNMX.FTZ R18, R202, R0, !PT ;  /* 0x00000000ca127209 */ /* 0x000fe20007810000 */
[----:B------:R-:W-:Y:S06]  /*3f70*/  @!P0 BRA `(.L_x_5) ;  /* 0x0000000000988947 */ /* 0x000fec0003800000 */
[----:B------:R-:W2:Y:S01]  /*3f80*/  LDL.64 R250, [R1+0x38] ;  /* 0x0000380001fa7983 */ /* 0x000ea20000100a00 */
[----:B------:R-:W-:Y:S01]  /*3f90*/  LEA.HI.SX32 R0, R252, 0xfffffffe, 0x19 ;  /* 0xfffffffefc007811 */ /* 0x000fe200078fcaff */
[----:B------:R-:W-:Y:S01]  /*3fa0*/  ULDC.64 UR6, c[0x0][0x218] ;  /* 0x0000860000067ab9 */ /* 0x000fe20000000a00 */
[C---:B------:R-:W-:Y:S01]  /*3fb0*/  IMAD.SHL.U32 R17, R84.reuse, 0x20, RZ ;  /* 0x0000002054117824 */ /* 0x040fe200078e00ff */
[----:B------:R-:W-:Y:S02]  /*3fc0*/  SHF.L.U64.HI R16, R84, 0x5, R85 ;  /* 0x0000000554107819 */ /* 0x000fe40000010255 */
[----:B------:R-:W-:Y:S01]  /*3fd0*/  SHF.R.S32.HI R7, RZ, 0x1f, R0 ;  /* 0x0000001fff077819 */ /* 0x000fe20000011400 */
[----:B------:R-:W-:Y:S02]  /*3fe0*/  IMAD R6, R136, R0, RZ ;  /* 0x0000000088067224 */ /* 0x000fe400078e02ff */
[----:B--2---:R-:W-:-:S04]  /*3ff0*/  IMAD.WIDE.U32 R4, R0, R239, R250 ;  /* 0x000000ef00047225 */ /* 0x004fc800078e00fa */
[----:B------:R-:W-:Y:S01]  /*4000*/  IMAD R0, R7, R239, R6 ;  /* 0x000000ef07007224 */ /* 0x000fe200078e0206 */
[----:B------:R-:W-:-:S03]  /*4010*/  LEA R14, P1, R4, UR6, 0x1 ;  /* 0x00000006040e7c11 */ /* 0x000fc6000f8208ff */
[----:B------:R-:W-:-:S05]  /*4020*/  IMAD.IADD R0, R5, 0x1, R0 ;  /* 0x0000000105007824 */ /* 0x000fca00078e0200 */
[----:B------:R-:W-:Y:S02]  /*4030*/  LEA.HI.X R15, R4, UR7, R0, 0x1, P1 ;  /* 0x00000007040f7c11 */ /* 0x000fe400088f0c00 */
[----:B------:R-:W-:-:S03]  /*4040*/  IADD3 R4, P1, R17, R14, RZ ;  /* 0x0000000e11047210 */ /* 0x000fc60007f3e0ff */
[----:B------:R-:W-:Y:S01]  /*4050*/  @!PT LDS RZ, [RZ] ;  /* 0x00000000fffff984 */ /* 0x000fe20000000800 */
[----:B------:R-:W-:Y:S01]  /*4060*/  @!PT LDS RZ, [RZ] ;  /* 0x00000000fffff984 */ /* 0x000fe20000000800 */
[----:B------:R-:W-:Y:S01]  /*4070*/  @!PT LDS RZ, [RZ] ;  /* 0x00000000fffff984 */ /* 0x000fe20000000800 */
[----:B------:R-:W-:Y:S02]  /*4080*/  LDGSTS.E.BYPASS.LTC128B.128 [R238+0x4000], desc[UR16][R14.64] ;  /* 0x040000000eee7fae */ /* 0x000fe4000b901d50 */
[----:B------:R-:W-:Y:S01]  /*4090*/  IMAD.X R5, R16, 0x1, R15, P1 ;  /* 0x0000000110057824 */ /* 0x000fe200008e060f */
[----:B------:R-:W-:-:S04]  /*40a0*/  IADD3 R12, P1, R4, R17, RZ ;  /* 0x00000011040c7210 */ /* 0x000fc80007f3e0ff */
[----:B------:R1:W-:Y:S01]  /*40b0*/  LDGSTS.E.BYPASS.LTC128B.128 [R238+0x4800], desc[UR16][R4.64] ;  /* 0x0480000004ee7fae */ /* 0x0003e2000b901d50 */
        /* <DEDUP_REMOVED lines=9> */
[----:B------:R-:W-:-:S05]  /*4150*/  IMAD.X R7, R9, 0x1, R16, P1 ;  /* 0x0000000109077824 */ /* 0x000fca00008e0610 */
[----:B------:R3:W-:Y:S01]  /*4160*/  LDGSTS.E.BYPASS.LTC128B.128 [R238+0x6800], desc[UR16][R6.64] ;  /* 0x0680000006ee7fae */ /* 0x0007e2000b901d50 */
[----:B-1----:R-:W-:-:S05]  /*4170*/  IADD3 R4, P1, R6, R17, RZ ;  /* 0x0000001106047210 */ /* 0x002fca0007f3e0ff */
[----:B------:R-:W-:Y:S01]  /*4180*/  IMAD.X R5, R7, 0x1, R16, P1 ;  /* 0x0000000107057824 */ /* 0x000fe200008e0610 */
[----:B--2---:R-:W-:-:S04]  /*4190*/  IADD3 R12, P1, R4, R17, RZ ;  /* 0x00000011040c7210 */ /* 0x004fc80007f3e0ff */
[----:B------:R3:W-:Y:S01]  /*41a0*/  LDGSTS.E.BYPASS.LTC128B.128 [R238+0x7000], desc[UR16][R4.64] ;  /* 0x0700000004ee7fae */ /* 0x0007e2000b901d50 */
[----:B------:R-:W-:-:S05]  /*41b0*/  IMAD.X R13, R5, 0x1, R16, P1 ;  /* 0x00000001050d7824 */ /* 0x000fca00008e0610 */
[----:B------:R3:W-:Y:S04]  /*41c0*/  LDGSTS.E.BYPASS.LTC128B.128 [R238+0x7800], desc[UR16][R12.64] ;  /* 0x078000000cee7fae */ /* 0x0007e8000b901d50 */
[----:B------:R-:W0:Y:S02]  /*41d0*/  LDGDEPBAR ;  /* 0x00000000000079af */ /* 0x000e240000000000 */
.L_x_5:
[----:B------:R-:W-:Y:S01]  /*41e0*/  ISETP.GE.AND P2, PT, R19, R28, PT ;  /* 0x0000001c1300720c */ /* 0x000fe20003f46270 */
[----:B------:R-:W-:Y:S01]  /*41f0*/  ULDC UR5, c[0x0][0x2ec] ;  /* 0x0000bb0000057ab9 */ /* 0x000fe20000000800 */
[----:B------:R-:W-:Y:S01]  /*4200*/  FSEL R195, R24, -INF , !P3 ;  /* 0xff80000018c37808 */ /* 0x000fe20005800000 */
[----:B------:R-:W-:Y:S01]  /*4210*/  STL [R1+0x94], R230 ;  /* 0x000094e601007387 */ /* 0x000fe20000100800 */
[----:B------:R-:W-:Y:S02]  /*4220*/  FMNMX.FTZ R0, R201, R18, !PT ;  /* 0x00000012c9007209 */ /* 0x000fe40007810000 */
[----:B------:R-:W-:Y:S01]  /*4230*/  FSEL R194, R25, -INF , !P2 ;  /* 0xff80000019c27808 */ /* 0x000fe20005000000 */
[----:B------:R-:W-:Y:S01]  /*4240*/  STL [R1+0x90], R238 ;  /* 0x000090ee01007387 */ /* 0x000fe20000100800 */
[----:B------:R-:W-:Y:S02]  /*4250*/  FMNMX.FTZ R0, R195, R0, !PT ;  /* 0x00000000c3007209 */ /* 0x000fe40007810000 */
[----:B------:R-:W-:Y:S01]  /*4260*/  FSEL R192, R69, -INF , !P6 ;  /* 0xff80000045c07808 */ /* 0x000fe20007000000 */
[----:B------:R-:W-:Y:S01]  /*4270*/  STL [R1+0x8c], R229 ;  /* 0x00008ce501007387 */ /* 0x000fe20000100800 */
[----:B------:R-:W-:-:S02]  /*4280*/  FMNMX.FTZ R0, R194, R0, !PT ;  /* 0x00000000c2007209 */ /* 0x000fc40007810000 */
[----:B------:R-:W-:Y:S01]  /*4290*/  FSEL R183, R64, -INF , !P5 ;  /* 0xff80000040b77808 */ /* 0x000fe20006800000 */
[----:B------:R-:W-:Y:S01]  /*42a0*/  STL [R1+0x88], R228 ;  /* 0x000088e401007387 */ /* 0x000fe20000100800 */
[----:B------:R-:W-:Y:S02]  /*42b0*/  FSEL R182, R65, -INF , !P4 ;  /* 0xff80000041b67808 */ /* 0x000fe40006000000 */
[----:B------:R-:W-:Y:S01]  /*42c0*/  FSEL R181, R56, -INF , !P3 ;  /* 0xff80000038b57808 */ /* 0x000fe20005800000 */
[----:B---3--:R-:W1:Y:S01]  /*42d0*/  SHFL.BFLY PT, R4, R0, 0x2, 0x1f ;  /* 0x0c401f0000047f89 */ /* 0x008e6200000e0000 */
[----:B------:R-:W-:Y:S02]  /*42e0*/  FSEL R133, R57, -INF , !P2 ;  /* 0xff80000039857808 */ /* 0x000fe40005000000 */
[----:B------:R-:W-:Y:S01]  /*42f0*/  FSEL R130, R71, -INF , !P6 ;  /* 0xff80000047827808 */ /* 0x000fe20007000000 */
[----:B------:R-:W-:Y:S01]  /*4300*/  STL [R1+0x84], R227 ;  /* 0x000084e301007387 */ /* 0x000fe20000100800 */
[----:B------:R-:W-:-:S02]  /*4310*/  FSEL R129, R66, -INF , !P5 ;  /* 0xff80000042817808 */ /* 0x000fc40006800000 */
[----:B------:R-:W-:Y:S01]  /*4320*/  FSEL R128, R67, -INF , !P4 ;  /* 0xff80000043807808 */ /* 0x000fe20006000000 */
[----:B------:R-:W-:Y:S01]  /*4330*/  STL [R1+0x80], R226 ;  /* 0x000080e201007387 */ /* 0x000fe20000100800 */
[----:B------:R-:W-:Y:S02]  /*4340*/  FSEL R123, R58, -INF , !P3 ;  /* 0xff8000003a7b7808 */ /* 0x000fe40005800000 */
[----:B------:R-:W-:Y:S01]  /*4350*/  FSEL R122, R59, -INF , !P2 ;  /* 0xff8000003b7a7808 */ /* 0x000fe20005000000 */
[----:B------:R-:W-:Y:S01]  /*4360*/  STL [R1+0x7c], R225 ;  /* 0x00007ce101007387 */ /* 0x000fe20000100800 */
[----:B------:R-:W-:Y:S02]  /*4370*/  FSEL R120, R35, -INF , !P6 ;  /* 0xff80000023787808 */ /* 0x000fe40007000000 */
[----:B------:R-:W-:Y:S01]  /*4380*/  FSEL R119, R22, -INF , !P5 ;  /* 0xff80000016777808 */ /* 0x000fe20006800000 */
[----:B------:R-:W-:Y:S01]  /*4390*/  STL [R1+0x78], R224 ;  /* 0x000078e001007387 */ /* 0x000fe20000100800 */
[----:B------:R-:W-:-:S02]  /*43a0*/  FSEL R116, R23, -INF , !P4 ;  /* 0xff80000017747808 */ /* 0x000fc40006000000 */
[----:B------:R-:W-:Y:S01]  /*43b0*/  FSEL R117, R26, -INF , !P3 ;  /* 0xff8000001a757808 */ /* 0x000fe20005800000 */
[----:B------:R-:W-:Y:S01]  /*43c0*/  STL [R1+0x74], R205 ;  /* 0x000074cd01007387 */ /* 0x000fe20000100800 */
[----:B------:R-:W-:Y:S02]  /*43d0*/  FSEL R118, R27, -INF , !P2 ;  /* 0xff8000001b767808 */ /* 0x000fe40005000000 */
[----:B-1----:R-:W-:Y:S01]  /*43e0*/  FMNMX.FTZ R0, R0, R4, !PT ;  /* 0x0000000400007209 */ /* 0x002fe20007810000 */
[----:B------:R-:W-:Y:S04]  /*43f0*/  STL [R1+0x70], R204 ;  /* 0x000070cc01007387 */ /* 0x000fe80000100800 */
[----:B------:R-:W1:Y:S04]  /*4400*/  SHFL.BFLY PT, R4, R0, 0x1, 0x1f ;  /* 0x0c201f0000047f89 */ /* 0x000e6800000e0000 */
[----:B------:R-:W-:Y:S01]  /*4410*/  STL [R1+0x6c], R139 ;  /* 0x00006c8b01007387 */ /* 0x000fe20000100800 */
[----:B-1----:R-:W-:-:S02]  /*4420*/  FMNMX.FTZ R136, R0, R4, !PT ;  /* 0x0000000400887209 */ /* 0x002fc40007810000 */
[----:B------:R-:W-:Y:S02]  /*4430*/  FMNMX.FTZ R4, R138, R95, !PT ;  /* 0x0000005f8a047209 */ /* 0x000fe40007810000 */
[C---:B------:R-:W-:Y:S01]  /*4440*/  FSETP.NEU.FTZ.AND P1, PT, R136.reuse, -INF , PT ;  /* 0xff8000008800780b */ /* 0x040fe20003f3d000 */
[----:B------:R-:W-:Y:S01]  /*4450*/  FMUL.FTZ R0, R136, UR5 ;  /* 0x0000000588007c20 */ /* 0x000fe20008410000 */
[----:B------:R-:W-:Y:S01]  /*4460*/  FMNMX.FTZ R4, R112, R4, !PT ;  /* 0x0000000470047209 */ /* 0x000fe20007810000 */
[----:B------:R-:W-:Y:S03]  /*4470*/  STL [R1+0x98], R136 ;  /* 0x0000988801007387 */ /* 0x000fe60000100800 */
[----:B------:R-:W-:Y:S02]  /*4480*/  FSEL R6, R0, RZ, P1 ;  /* 0x000000ff00067208 */ /* 0x000fe40000800000 */
[----:B------:R-:W-:-:S02]  /*4490*/  FMNMX.FTZ R0, R79, R77, !PT ;  /* 0x0000004d4f007209 */ /* 0x000fc40007810000 */
[----:B------:R-:W-:Y:S01]  /*44a0*/  ISETP.NE.AND P1, PT, R29, RZ, PT ;  /* 0x000000ff1d00720c */ /* 0x000fe20003f25270 */
[----:B------:R-:W-:Y:S01]  /*44b0*/  FFMA.FTZ R7, R74, UR5, -R6 ;  /* 0x000000054a077c23 */ /* 0x000fe20008010806 */
[----:B------:R-:W-:Y:S02]  /*44c0*/  FMNMX.FTZ R0, R78, R0, !PT ;  /* 0x000000004e007209 */ /* 0x000fe40007810000 */
[----:B------:R-:W-:Y:S01]  /*44d0*/  FSEL R193, R68, -INF , !P1 ;  /* 0xff80000044c17808 */ /* 0x000fe20004800000 */
[----:B------:R1:W-:Y:S01]  /*44e0*/  MUFU.EX2 R84, R7 ;  /* 0x0000000700547308 */ /* 0x0003e20000000800 */
[----:B------:R-:W-:Y:S02]  /*44f0*/  FMNMX.FTZ R0, R76, R0, !PT ;  /* 0x000000004c007209 */ /* 0x000fe40007810000 */
[----:B------:R-:W-:Y:S02]  /*4500*/  FMNMX.FTZ R4, R137, R4, !PT ;  /* 0x0000000489047209 */ /* 0x000fe40007810000 */
[----:B------:R-:W-:-:S02]  /*4510*/  FMNMX.FTZ R0, R75, R0, !PT ;  /* 0x000000004b007209 */ /* 0x000fc40007810000 */
[----:B------:R-:W-:Y:S02]  /*4520*/  FMNMX.FTZ R4, R144, R4, !PT ;  /* 0x0000000490047209 */ /* 0x000fe40007810000 */
[----:B------:R-:W-:Y:S02]  /*4530*/  FMNMX.FTZ R0, R73, R0, !PT ;  /* 0x0000000049007209 */ /* 0x000fe40007810000 */
[----:B------:R-:W-:Y:S02]  /*4540*/  FMNMX.FTZ R4, R110, R4, !PT ;  /* 0x000000046e047209 */ /* 0x000fe40007810000 */
[----:B------:R-:W-:Y:S02]  /*4550*/  FMNMX.FTZ R0, R81, R0, !PT ;  /* 0x0000000051007209 */ /* 0x000fe40007810000 */
[----:B------:R-:W-:Y:S02]  /*4560*/  FMNMX.FTZ R4, R109, R4, !PT ;  /* 0x000000046d047209 */ /* 0x000fe40007810000 */
[----:B------:R-:W-:Y:S01]  /*4570*/  FMNMX.FTZ R0, R80, R0, !PT ;  /* 0x0000000050007209 */ /* 0x000fe20007810000 */
[----:B-1----:R-:W-:Y:S01]  /*4580*/  FFMA.FTZ R7, R31, UR5, -R6 ;  /* 0x000000051f077c23 */ /* 0x002fe20008010806 */
[----:B------:R-:W-:-:S02]  /*4590*/  FMNMX.FTZ R4, R108, R4, !PT ;  /* 0x000000046c047209 */ /* 0x000fc40007810000 */
[----:B------:R-:W-:Y:S01]  /*45a0*/  FMNMX.FTZ R0, R158, R0, !PT ;  /* 0x000000009e007209 */ /* 0x000fe20007810000 */
[----:B------:R1:W-:Y:S01]  /*45b0*/  MUFU.EX2 R12, R7 ;  /* 0x00000007000c7308 */ /* 0x0003e20000000800 */
[----:B------:R-:W-:Y:S02]  /*45c0*/  FMNMX.FTZ R4, R157, R4, !PT ;  /* 0x000000049d047209 */ /* 0x000fe40007810000 */
[----:B------:R-:W-:Y:S02]  /*45d0*/  FMNMX.FTZ R0, R154, R0, !PT ;  /* 0x000000009a007209 */ /* 0x000fe40007810000 */
[----:B------:R-:W-:Y:S02]  /*45e0*/  FMNMX.FTZ R4, R153, R4, !PT ;  /* 0x0000000499047209 */ /* 0x000fe40007810000 */
[----:B------:R-:W-:Y:S02]  /*45f0*/  FMNMX.FTZ R0, R147, R0, !PT ;  /* 0x0000000093007209 */ /* 0x000fe40007810000 */
[----:B------:R-:W-:-:S02]  /*4600*/  FMNMX.FTZ R4, R151, R4, !PT ;  /* 0x0000000497047209 */ /* 0x000fc40007810000 */
[----:B------:R-:W-:Y:S02]  /*4610*/  FMNMX.FTZ R0, R146, R0, !PT ;  /* 0x0000000092007209 */ /* 0x000fe40007810000 */
[----:B------:R-:W-:Y:S02]  /*4620*/  FMNMX.FTZ R4, R149, R4, !PT ;  /* 0x0000000495047209 */ /* 0x000fe40007810000 */
[----:B------:R-:W-:Y:S02]  /*4630*/  FMNMX.FTZ R0, R176, R0, !PT ;  /* 0x00000000b0007209 */ /* 0x000fe40007810000 */
[----:B------:R-:W-:Y:S01]  /*4640*/  FMNMX.FTZ R4, R175, R4, !PT ;  /* 0x00000004af047209 */ /* 0x000fe20007810000 */
[----:B-1----:R-:W-:Y:S01]  /*4650*/  FFMA.FTZ R7, R72, UR5, -R6 ;  /* 0x0000000548077c23 */ /* 0x002fe20008010806 */
[----:B------:R-:W-:Y:S02]  /*4660*/  FMNMX.FTZ R0, R162, R0, !PT ;  /* 0x00000000a2007209 */ /* 0x000fe40007810000 */
[----:B------:R-:W-:Y:S01]  /*4670*/  FMNMX.FTZ R4, R161, R4, !PT ;  /* 0x00000004a1047209 */ /* 0x000fe20007810000 */
[----:B------:R1:W-:Y:S01]  /*4680*/  MUFU.EX2 R244, R7 ;  /* 0x0000000700f47308 */ /* 0x0003e20000000800 */
[----:B------:R-:W-:-:S02]  /*4690*/  FMNMX.FTZ R0, R127, R0, !PT ;  /* 0x000000007f007209 */ /* 0x000fc40007810000 */
[----:B------:R-:W-:Y:S02]  /*46a0*/  FMNMX.FTZ R4, R178, R4, !PT ;  /* 0x00000004b2047209 */ /* 0x000fe40007810000 */
[----:B------:R-:W-:Y:S02]  /*46b0*/  FMNMX.FTZ R0, R126, R0, !PT ;  /* 0x000000007e007209 */ /* 0x000fe40007810000 */
[----:B------:R-:W-:Y:S02]  /*46c0*/  FMNMX.FTZ R4, R168, R4, !PT ;  /* 0x00000004a8047209 */ /* 0x000fe40007810000 */
[----:B------:R-:W-:Y:S02]  /*46d0*/  FMNMX.FTZ R0, R187, R0, !PT ;  /* 0x00000000bb007209 */ /* 0x000fe40007810000 */
[----:B------:R-:W-:Y:S02]  /*46e0*/  FMNMX.FTZ R4, R186, R4, !PT ;  /* 0x00000004ba047209 */ /* 0x000fe40007810000 */
[----:B------:R-:W-:-:S02]  /*46f0*/  FMNMX.FTZ R0, R185, R0, !PT ;  /* 0x00000000b9007209 */ /* 0x000fc40007810000 */
[----:B------:R-:W-:Y:S02]  /*4700*/  FMNMX.FTZ R4, R171, R4, !PT ;  /* 0x00000004ab047209 */ /* 0x000fe40007810000 */
[----:B------:R-:W-:Y:S01]  /*4710*/  FMNMX.FTZ R0, R167, R0, !PT ;  /* 0x00000000a7007209 */ /* 0x000fe20007810000 */
[----:B-1----:R-:W-:-:S03]  /*4720*/  FFMA.FTZ R7, R30, UR5, -R6 ;  /* 0x000000051e077c23 */ /* 0x002fc60008010806 */
[----:B------:R-:W-:-:S03]  /*4730*/  FMNMX.FTZ R0, R165, R0, !PT ;  /* 0x00000000a5007209 */ /* 0x000fc60007810000 */
[----:B------:R-:W1:Y:S01]  /*4740*/  MUFU.EX2 R7, R7 ;  /* 0x0000000700077308 */ /* 0x000e620000000800 */
[----:B------:R-:W-:-:S04]  /*4750*/  FMNMX.FTZ R0, R199, R0, !PT ;  /* 0x00000000c7007209 */ /* 0x000fc80007810000 */
        /* <DEDUP_REMOVED lines=10> */
[----:B------:R-:W-:-:S05]  /*4800*/  FMNMX.FTZ R134, R133, R134, !PT ;  /* 0x0000008685867209 */ /* 0x000fca0007810000 */
[----:B------:R-:W2:Y:S02]  /*4810*/  SHFL.BFLY PT, R0, R134, 0x2, 0x1f ;  /* 0x0c401f0086007f89 */ /* 0x000ea400000e0000 */
[----:B--2---:R-:W-:-:S05]  /*4820*/  FMNMX.FTZ R134, R134, R0, !PT ;  /* 0x0000000086867209 */ /* 0x004fca0007810000 */
[----:B------:R-:W2:Y:S02]  /*4830*/  SHFL.BFLY PT, R0, R134, 0x1, 0x1f ;  /* 0x0c201f0086007f89 */ /* 0x000ea400000e0000 */
[----:B--2---:R-:W-:Y:S02]  /*4840*/  FMNMX.FTZ R134, R134, R0, !PT ;  /* 0x0000000086867209 */ /* 0x004fe40007810000 */
[----:B------:R-:W-:Y:S02]  /*4850*/  FMNMX.FTZ R0, R83, R82, !PT ;  /* 0x0000005253007209 */ /* 0x000fe40007810000 */
[C---:B------:R-:W-:Y:S01]  /*4860*/  FSETP.NEU.FTZ.AND P1, PT, R134.reuse, -INF , PT ;  /* 0xff8000008600780b */ /* 0x040fe20003f3d000 */
[----:B------:R-:W-:Y:S01]  /*4870*/  FMUL.FTZ R5, R134, UR5 ;  /* 0x0000000586057c20 */ /* 0x000fe20008410000 */
[----:B------:R-:W-:Y:S01]  /*4880*/  FMNMX.FTZ R0, R87, R0, !PT ;  /* 0x0000000057007209 */ /* 0x000fe20007810000 */
[----:B------:R-:W-:Y:S03]  /*4890*/  STL [R1+0x9c], R134 ;  /* 0x00009c8601007387 */ /* 0x000fe60000100800 */
[----:B------:R-:W-:Y:S01]  /*48a0*/  FMNMX.FTZ R0, R86, R0, !PT ;  /* 0x0000000056007209 */ /* 0x000fe20007810000 */
[----:B-1----:R-:W-:Y:S01]  /*48b0*/  STL [R1+0x60], R7 ;  /* 0x0000600701007387 */ /* 0x002fe20000100800 */
[----:B------:R-:W-:-:S02]  /*48c0*/  FSEL R5, R5, RZ, P1 ;  /* 0x000000ff05057208 */ /* 0x000fc40000800000 */
[----:B------:R-:W-:Y:S02]  /*48d0*/  FMNMX.FTZ R0, R91, R0, !PT ;  /* 0x000000005b007209 */ /* 0x000fe40007810000 */
[----:B------:R-:W-:Y:S02]  /*48e0*/  ISETP.NE.AND P1, PT, R29, RZ, PT ;  /* 0x000000ff1d00720c */ /* 0x000fe40003f25270 */
[----:B------:R-:W-:Y:S02]  /*48f0*/  FMNMX.FTZ R0, R89, R0, !PT ;  /* 0x0000000059007209 */ /* 0x000fe40007810000 */
[----:B------:R-:W-:Y:S02]  /*4900*/  FSEL R131, R70, -INF , !P1 ;  /* 0xff80000046837808 */ /* 0x000fe40004800000 */
[----:B------:R-:W-:Y:S02]  /*4910*/  FMNMX.FTZ R0, R88, R0, !PT ;  /* 0x0000000058007209 */ /* 0x000fe40007810000 */
[----:B------:R-:W-:-:S02]  /*4920*/  FSEL R121, R34, -INF , !P1 ;  /* 0xff80000022797808 */ /* 0x000fc40004800000 */
        /* <DEDUP_REMOVED lines=25> */
[----:B------:R-:W1:Y:S02]  /*4ac0*/  SHFL.BFLY PT, R132, R0, 0x2, 0x1f ;  /* 0x0c401f0000847f89 */ /* 0x000e6400000e0000 */
[----:B-1----:R-:W-:Y:S01]  /*4ad0*/  FMNMX.FTZ R132, R0, R132, !PT ;  /* 0x0000008400847209 */ /* 0x002fe20007810000 */
[----:B------:R-:W-:-:S04]  /*4ae0*/  FFMA.FTZ R0, R79, UR5, -R5 ;  /* 0x000000054f007c23 */ /* 0x000fc80008010805 */
[----:B------:R1:W2:Y:S01]  /*4af0*/  MUFU.EX2 R13, R0 ;  /* 0x00000000000d7308 */ /* 0x0002a20000000800 */
[----:B------:R-:W3:Y:S01]  /*4b00*/  SHFL.BFLY PT, R7, R132, 0x1, 0x1f ;  /* 0x0c201f0084077f89 */ /* 0x000ee200000e0000 */
[----:B-1----:R-:W-:Y:S01]  /*4b10*/  FMNMX.FTZ R0, R190, R4, !PT ;  /* 0x00000004be007209 */ /* 0x002fe20007810000 */
[----:B------:R-:W-:Y:S02]  /*4b20*/  FFMA.FTZ R4, R77, UR5, -R5 ;  /* 0x000000054d047c23 */ /* 0x000fe40008010805 */
[----:B--2---:R-:W-:Y:S01]  /*4b30*/  STL [R1+0x58], R13 ;  /* 0x0000580d01007387 */ /* 0x004fe20000100800 */
[----:B------:R-:W-:Y:S02]  /*4b40*/  FMNMX.FTZ R0, R180, R0, !PT ;  /* 0x00000000b4007209 */ /* 0x000fe40007810000 */
[----:B------:R1:W2:Y:S02]  /*4b50*/  MUFU.EX2 R15, R4 ;  /* 0x00000004000f7308 */ /* 0x0002a40000000800 */
[----:B------:R-:W-:-:S02]  /*4b60*/  FMNMX.FTZ R0, R233, R0, !PT ;  /* 0x00000000e9007209 */ /* 0x000fc40007810000 */
[----:B---3--:R-:W-:Y:S01]  /*4b70*/  FMNMX.FTZ R132, R132, R7, !PT ;  /* 0x0000000784847209 */ /* 0x008fe20007810000 */
[----:B------:R-:W-:Y:S01]  /*4b80*/  FFMA.FTZ R7, R73, UR5, -R5 ;  /* 0x0000000549077c23 */ /* 0x000fe20008010805 */
[----:B------:R-:W-:Y:S02]  /*4b90*/  FMNMX.FTZ R0, R231, R0, !PT ;  /* 0x00000000e7007209 */ /* 0x000fe40007810000 */
[----:B------:R-:W-:Y:S01]  /*4ba0*/  FSETP.NEU.FTZ.AND P1, PT, R132, -INF , PT ;  /* 0xff8000008400780b */ /* 0x000fe20003f3d000 */
[----:B------:R3:W-:Y:S01]  /*4bb0*/  MUFU.EX2 R136, R7 ;  /* 0x0000000700887308 */ /* 0x0007e20000000800 */
[----:B------:R-:W-:-:S04]  /*4bc0*/  FMNMX.FTZ R0, R219, R0, !PT ;  /* 0x00000000db007209 */ /* 0x000fc80007810000 */
[----:B------:R-:W-:Y:S01]  /*4bd0*/  FMNMX.FTZ R0, R217, R0, !PT ;  /* 0x00000000d9007209 */ /* 0x000fe20007810000 */
[----:B-1----:R-:W-:Y:S01]  /*4be0*/  FFMA.FTZ R4, R78, UR5, -R5 ;  /* 0x000000054e047c23 */ /* 0x002fe20008010805 */
[----:B--2---:R-:W-:Y:S02]  /*4bf0*/  STL [R1+0x24], R15 ;  /* 0x0000240f01007387 */ /* 0x004fe40000100800 */
[----:B------:R-:W-:Y:S01]  /*4c00*/  FMNMX.FTZ R0, R210, R0, !PT ;  /* 0x00000000d2007209 */ /* 0x000fe20007810000 */
[----:B------:R1:W2:Y:S03]  /*4c10*/  MUFU.EX2 R9, R4 ;  /* 0x0000000400097308 */ /* 0x0002a60000000800 */
[----:B------:R-:W-:-:S04]  /*4c20*/  FMNMX.FTZ R0, R209, R0, !PT ;  /* 0x00000000d1007209 */ /* 0x000fc80007810000 */
[----:B------:R-:W-:-:S04]  /*4c30*/  FMNMX.FTZ R0, R121, R0, !PT ;  /* 0x0000000079007209 */ /* 0x000fc80007810000 */
[----:B------:R-:W-:-:S04]  /*4c40*/  FMNMX.FTZ R0, R120, R0, !PT ;  /* 0x0000000078007209 */ /* 0x000fc80007810000 */
[----:B---3--:R-:W-:Y:S02]  /*4c50*/  FMNMX.FTZ R7, R119, R0, !PT ;  /* 0x0000000077077209 */ /* 0x008fe40007810000 */
[----:B------:R-:W-:Y:S01]  /*4c60*/  IADD3 R0, R236, R237, RZ ;  /* 0x000000edec007210 */ /* 0x000fe20007ffe0ff */
[----:B-1----:R-:W-:Y:S01]  /*4c70*/  FFMA.FTZ R4, R76, UR5, -R5 ;  /* 0x000000054c047c23 */ /* 0x002fe20008010805 */
[----:B------:R-:W-:Y:S01]  /*4c80*/  FMNMX.FTZ R7, R116, R7, !PT ;  /* 0x0000000774077209 */ /* 0x000fe20007810000 */
[----:B--2---:R-:W-:Y:S01]  /*4c90*/  STL [R1+0x5c], R9 ;  /* 0x00005c0901007387 */ /* 0x004fe20000100800 */
[----:B------:R-:W-:Y:S01]  /*4ca0*/  LEA R220, R0, UR4, 0x1 ;  /* 0x0000000400dc7c11 */ /* 0x000fe2000f8e08ff */
[----:B------:R1:W2:Y:S01]  /*4cb0*/  MUFU.EX2 R10, R4 ;  /* 0x00000004000a7308 */ /* 0x0002a20000000800 */
[----:B------:R-:W-:Y:S02]  /*4cc0*/  FMNMX.FTZ R0, R117, R7, !PT ;  /* 0x0000000775007209 */ /* 0x000fe40007810000 */
[----:B------:R-:W-:Y:S01]  /*4cd0*/  LEA R221, R3, R220, 0x1 ;  /* 0x000000dc03dd7211 */ /* 0x000fe200078e08ff */
[----:B------:R-:W-:Y:S01]  /*4ce0*/  IMAD R223, R2, 0x2, R220 ;  /* 0x0000000202df7824 */ /* 0x000fe200078e02dc */
[----:B------:R-:W-:Y:S01]  /*4cf0*/  FMNMX.FTZ R0, R118, R0, !PT ;  /* 0x0000000076007209 */ /* 0x000fe20007810000 */
[----:B------:R-:W-:Y:S02]  /*4d00*/  LDSM.16.MT88.4 R16, [R220+0x8000] ;  /* 0x00800000dc10783b */ /* 0x000fe40000004200 */
[----:B------:R-:W-:-:S02]  /*4d10*/  IMAD R222, R2, 0x2, R221 ;  /* 0x0000000202de7824 */ /* 0x000fc400078e02dd */
[--C-:B------:R-:W-:Y:S01]  /*4d20*/  FFMA.FTZ R2, R81, UR5, -R5.reuse ;  /* 0x0000000551027c23 */ /* 0x100fe20008010805 */
[----:B------:R-:W-:Y:S03]  /*4d30*/  LDSM.16.MT88.4 R40, [R223+0x8000] ;  /* 0x00800000df28783b */ /* 0x000fe60000004200 */
[----:B------:R3:W-:Y:S01]  /*4d40*/  MUFU.EX2 R228, R2 ;  /* 0x0000000200e47308 */ /* 0x0007e20000000800 */
[----:B------:R-:W-:Y:S01]  /*4d50*/  LDSM.16.MT88.4 R44, [R221+0x8000] ;  /* 0x00800000dd2c783b */ /* 0x000fe20000004200 */
[----:B-1----:R-:W-:-:S03]  /*4d60*/  FFMA.FTZ R4, R75, UR5, -R5 ;  /* 0x000000054b047c23 */ /* 0x002fc60008010805 */
[----:B--2---:R1:W-:Y:S03]  /*4d70*/  STL [R1+0x64], R10 ;  /* 0x0000640a01007387 */ /* 0x0043e60000100800 */
[----:B------:R2:W-:Y:S01]  /*4d80*/  MUFU.EX2 R142, R4 ;  /* 0x00000004008e7308 */ /* 0x0005e20000000800 */
[----:B------:R4:W-:Y:S04]  /*4d90*/  STL [R1+0xa0], R132 ;  /* 0x0000a08401007387 */ /* 0x0009e80000100800 */
[----:B------:R-:W-:Y:S01]  /*4da0*/  LDSM.16.MT88.4 R48, [R222+0x8000] ;  /* 0x00800000de30783b */ /* 0x000fe20000004200 */
[----:B---3--:R-:W-:-:S03]  /*4db0*/  FFMA.FTZ R2, R80, UR5, -R5 ;  /* 0x0000000550027c23 */ /* 0x008fc60008010805 */
[----:B------:R-:W-:Y:S01]  /*4dc0*/  LDSM.16.MT88.4 R72, [R222+0x8800] ;  /* 0x00880000de48783b */ /* 0x000fe20000004200 */
[----:B------:R3:W-:Y:S03]  /*4dd0*/  MUFU.EX2 R14, R2 ;  /* 0x00000002000e7308 */ /* 0x0007e60000000800 */
[----:B------:R-:W-:Y:S01]  /*4de0*/  LDSM.16.MT88.4 R68, [R221+0x8800] ;  /* 0x00880000dd44783b */ /* 0x000fe20000004200 */
[----:B--2---:R-:W-:-:S03]  /*4df0*/  FMUL.FTZ R4, R132, UR5 ;  /* 0x0000000584047c20 */ /* 0x004fc60008410000 */
[----:B------:R-:W-:Y:S02]  /*4e00*/  LDSM.16.MT88.4 R64, [R223+0x8800] ;  /* 0x00880000df40783b */ /* 0x000fe40000004200 */
[----:B------:R-:W-:Y:S02]  /*4e10*/  FSEL R4, R4, RZ, P1 ;  /* 0x000000ff04047208 */ /* 0x000fe40000800000 */
[----:B------:R-:W-:Y:S01]  /*4e20*/  LDSM.16.MT88.4 R60, [R220+0x8800] ;  /* 0x00880000dc3c783b */ /* 0x000fe20000004200 */
[----:B-1----:R-:W-:Y:S02]  /*4e30*/  F2FP.F16.F32.PACK_AB R10, R10, R9 ;  /* 0x000000090a0a723e */ /* 0x002fe400000000ff */
[--C-:B------:R-:W-:Y:S01]  /*4e40*/  FFMA.FTZ R7, R82, UR5, -R4.reuse ;  /* 0x0000000552077c23 */ /* 0x100fe20008010804 */
[--C-:B------:R-:W-:Y:S01]  /*4e50*/  FFMA.FTZ R3, R87, UR5, -R4.reuse ;  /* 0x0000000557037c23 */ /* 0x100fe20008010804 */
[--C-:B------:R-:W-:Y:S01]  /*4e60*/  FFMA.FTZ R8, R83, UR5, -R4.reuse ;  /* 0x0000000553087c23 */ /* 0x100fe20008010804 */
[--C-:B---3--:R-:W-:Y:S01]  /*4e70*/  FFMA.FTZ R2, R91, UR5, -R4.reuse ;  /* 0x000000055b027c23 */ /* 0x108fe20008010804 */
[----:B------:R1:W-:Y:S08]  /*4e80*/  MUFU.EX2 R243, R7 ;  /* 0x0000000700f37308 */ /* 0x0003f00000000800 */
[----:B------:R2:W3:Y:S08]  /*4e90*/  MUFU.EX2 R11, R3 ;  /* 0x00000003000b7308 */ /* 0x0004f00000000800 */
[----:B------:R4:W-:Y:S01]  /*4ea0*/  MUFU.EX2 R236, R2 ;  /* 0x0000000200ec7308 */ /* 0x0009e20000000800 */
[----:B-1----:R-:W1:Y:S07]  /*4eb0*/  SHFL.BFLY PT, R7, R0, 0x2, 0x1f ;  /* 0x0c401f0000077f89 */ /* 0x002e6e00000e0000 */
[----:B------:R1:W1:Y:S01]  /*4ec0*/  MUFU.EX2 R225, R8 ;  /* 0x0000000800e17308 */ /* 0x0002620000000800 */
[--C-:B--2---:R-:W-:Y:S01]  /*4ed0*/  FFMA.FTZ R3, R86, UR5, -R4.reuse ;  /* 0x0000000556037c23 */ /* 0x104fe20008010804 */
[----:B---3--:R2:W-:Y:S04]  /*4ee0*/  STL [R1+0x14], R11 ;  /* 0x0000140b01007387 */ /* 0x0085e80000100800 */
[----:B------:R-:W-:Y:S02]  /*4ef0*/  STL [R1+0x68], R14 ;  /* 0x0000680e01007387 */ /* 0x000fe40000100800 */
[----:B----4-:R3:W2:Y:S01]  /*4f00*/  MUFU.EX2 R132, R3 ;  /* 0x0000000300847308 */ /* 0x0106a20000000800 */
[----:B------:R-:W-:-:S07]  /*4f10*/  FFMA.FTZ R2, R89, UR5, -R4 ;  /* 0x0000000559027c23 */ /* 0x000fce0008010804 */
[----:B------:R4:W4:Y:S01]  /*4f20*/  MUFU.EX2 R230, R2 ;  /* 0x0000000200e67308 */ /* 0x0009220000000800 */
[----:B-1----:R-:W-:Y:S02]  /*4f30*/  FMNMX.FTZ R0, R0, R7, !PT ;  /* 0x0000000700007209 */ /* 0x002fe40007810000 */
[----:B------:R-:W-:Y:S02]  /*4f40*/  F2FP.F16.F32.PACK_AB R8, R15, R13 ;  /* 0x0000000d0f08723e */ /* 0x000fe400000000ff */
[----:B------:R-:W-:Y:S02]  /*4f50*/  MOV R7, R12 ;  /* 0x0000000c00077202 */ /* 0x000fe40000000f00 */
[----:B------:R-:W-:Y:S01]  /*4f60*/  F2FP.F16.F32.PACK_AB R9, R243, R225 ;  /* 0x000000e1f309723e */ /* 0x000fe200000000ff */
[----:B---3--:R-:W1:Y:S01]  /*4f70*/  SHFL.BFLY PT, R3, R0, 0x1, 0x1f ;  /* 0x0c201f0000037f89 */ /* 0x008e6200000e0000 */
[----:B--2---:R-:W-:-:S03]  /*4f80*/  F2FP.F16.F32.PACK_AB R11, R132, R11 ;  /* 0x0000000b840b723e */ /* 0x004fc600000000ff */
[----:B------:R-:W-:Y:S01]  /*4f90*/  STL [R1+0xa4], R132 ;  /* 0x0000a48401007387 */ /* 0x000fe20000100800 */
[----:B----4-:R-:W-:Y:S01]  /*4fa0*/  FFMA.FTZ R2, R88, UR5, -R4 ;  /* 0x0000000558027c23 */ /* 0x010fe20008010804 */
[----:B------:R-:W-:Y:S02]  /*4fb0*/  F2FP.F16.F32.PACK_AB R12, R136, R142 ;  /* 0x0000008e880c723e */ /* 0x000fe400000000ff */
[C---:B------:R-:W-:Y:S01]  /*4fc0*/  HMMA.16816.F32 R52, R8.reuse, R16, RZ ;  /* 0x000000100834723c */ /* 0x040fe200000018ff */
[----:B------:R2:W-:Y:S05]  /*4fd0*/  MUFU.EX2 R242, R2 ;  /* 0x0000000200f27308 */ /* 0x0005ea0000000800 */
[C---:B------:R-:W-:Y:S06]  /*4fe0*/  HMMA.16816.F32 R36, R8.reuse, R40, RZ ;  /* 0x000000280824723c */ /* 0x040fec00000018ff */
[----:B------:R-:W-:Y:S01]  /*4ff0*/  HMMA.16816.F32 R32, R8, R44, RZ ;  /* 0x0000002c0820723c */ /* 0x000fe200000018ff */
[----:B-1----:R-:W-:Y:S01]  /*5000*/  FMNMX.FTZ R135, R0, R3, !PT ;  /* 0x0000000300877209 */ /* 0x002fe20007810000 */
[----:B------:R-:W-:-:S03]  /*5010*/  FFMA.FTZ R0, R93, UR5, -R6 ;  /* 0x000000055d007c23 */ /* 0x000fc60008010806 */
[C---:B------:R-:W-:Y:S01]  /*5020*/  FSETP.NEU.FTZ.AND P1, PT, R135.reuse, -INF , PT ;  /* 0xff8000008700780b */ /* 0x040fe20003f3d000 */
[----:B------:R-:W-:Y:S01]  /*5030*/  FMUL.FTZ R3, R135, UR5 ;  /* 0x0000000587037c20 */ /* 0x000fe20008410000 */
[----:B------:R1:W-:Y:S01]  /*5040*/  STL [R1+0xa8], R135 ;  /* 0x0000a88701007387 */ /* 0x0003e20000100800 */
[----:B--2---:R-:W-:Y:S01]  /*5050*/  FFMA.FTZ R2, R90, UR5, -R4 ;  /* 0x000000055a027c23 */ /* 0x004fe20008010804 */
[C---:B------:R-:W-:Y:S03]  /*5060*/  HMMA.16816.F32 R28, R8.reuse, R48, RZ ;  /* 0x00000030081c723c */ /* 0x040fe600000018ff */
[----:B------:R2:W3:Y:S03]  /*5070*/  MUFU.EX2 R205, R2 ;  /* 0x0000000200cd7308 */ /* 0x0004e60000000800 */
[C---:B------:R-:W-:Y:S05]  /*5080*/  HMMA.16816.F32 R56, R8.reuse, R18, RZ ;  /* 0x000000120838723c */ /* 0x040fea00000018ff */
[----:B------:R4:W-:Y:S01]  /*5090*/  MUFU.EX2 R237, R0 ;  /* 0x0000000000ed7308 */ /* 0x0009e20000000800 */
[----:B------:R-:W-:Y:S01]  /*50a0*/  HMMA.16816.F32 R20, R8, R42, RZ ;  /* 0x0000002a0814723c */ /* 0x000fe200000018ff */
[--C-:B--2---:R-:W-:Y:S01]  /*50b0*/  FFMA.FTZ R2, R92, UR5, -R6.reuse ;  /* 0x000000055c027c23 */ /* 0x104fe20008010806 */
[----:B-1----:R-:W2:Y:S05]  /*50c0*/  LDL.LU R135, [R1+0x60] ;  /* 0x0000600001877983 */ /* 0x002eaa0000300800 */
[----:B------:R1:W-:Y:S01]  /*50d0*/  MUFU.EX2 R134, R2 ;  /* 0x0000000200867308 */ /* 0x0003e20000000800 */
[----:B----4-:R-:W-:Y:S01]  /*50e0*/  FSEL R0, R3, RZ, P1 ;  /* 0x000000ff03007208 */ /* 0x010fe20000800000 */
[----:B------:R-:W-:Y:S01]  /*50f0*/  STL [R1+0xac], R136 ;  /* 0x0000ac8801007387 */ /* 0x000fe20000100800 */
[----:B-1----:R-:W-:-:S05]  /*5100*/  FFMA.FTZ R2, R94, UR5, -R6 ;  /* 0x000000055e027c23 */ /* 0x002fca0008010806 */
[----:B------:R1:W-:Y:S01]  /*5110*/  MUFU.EX2 R238, R2 ;  /* 0x0000000200ee7308 */ /* 0x0003e20000000800 */
[----:B------:R-:W-:Y:S01]  /*5120*/  STL [R1+0xb0], R230 ;  /* 0x0000b0e601007387 */ /* 0x000fe20000100800 */
[----:B---3--:R-:W-:-:S03]  /*5130*/  F2FP.F16.F32.PACK_AB R15, R205, R242 ;  /* 0x000000f2cd0f723e */ /* 0x008fc600000000ff */
[----:B------:R-:W-:Y:S04]  /*5140*/  STL [R1+0xb4], R228 ;  /* 0x0000b4e401007387 */ /* 0x000fe80000100800 */
[----:B------:R3:W-:Y:S01]  /*5150*/  STL [R1+0xb8], R205 ;  /* 0x0000b8cd01007387 */ /* 0x0007e20000100800 */
[----:B-1----:R-:W-:-:S04]  /*5160*/  FFMA.FTZ R2, R138, UR5, -R0 ;  /* 0x000000058a027c23 */ /* 0x002fc80008010800 */
[----:B------:R1:W4:Y:S02]  /*5170*/  MUFU.EX2 R3, R2 ;  /* 0x0000000200037308 */ /* 0x0003240000000800 */
[----:B-1----:R-:W-:-:S06]  /*5180*/  FFMA.FTZ R2, R95, UR5, -R0 ;  /* 0x000000055f027c23 */ /* 0x002fcc0008010800 */
[----:B---3--:R1:W3:Y:S01]  /*5190*/  MUFU.EX2 R205, R2 ;  /* 0x0000000200cd7308 */ /* 0x0082e20000000800 */
[----:B------:R-:W-:Y:S01]  /*51a0*/  HMMA.16816.F32 R24, R8, R46, RZ ;  /* 0x0000002e0818723c */ /* 0x000fe200000018ff */
[----:B-1----:R-:W-:-:S06]  /*51b0*/  FFMA.FTZ R2, R112, UR5, -R0 ;  /* 0x0000000570027c23 */ /* 0x002fcc0008010800 */
[----:B------:R1:W-:Y:S01]  /*51c0*/  MUFU.EX2 R136, R2 ;  /* 0x0000000200887308 */ /* 0x0003e20000000800 */
[----:B------:R-:W-:Y:S01]  /*51d0*/  HMMA.16816.F32 R8, R8, R50, RZ ;  /* 0x000000320808723c */ /* 0x000fe200000018ff */
[----:B-1----:R-:W-:-:S06]  /*51e0*/  FFMA.FTZ R2, R137, UR5, -R0 ;  /* 0x0000000589027c23 */ /* 0x002fcc0008010800 */
[----:B------:R1:W2:Y:S02]  /*51f0*/  MUFU.EX2 R235, R2 ;  /* 0x0000000200eb7308 */ /* 0x0002a40000000800 */
[----:B-1----:R-:W-:-:S06]  /*5200*/  FFMA.FTZ R2, R96, UR5, -R6 ;  /* 0x0000000560027c23 */ /* 0x002fcc0008010806 */
[----:B------:R1:W-:Y:S01]  /*5210*/  MUFU.EX2 R226, R2 ;  /* 0x0000000200e27308 */ /* 0x0003e20000000800 */
[----:B------:R-:W-:Y:S01]  /*5220*/  F2FP.F16.F32.PACK_AB R13, R230, R236 ;  /* 0x000000ece60d723e */ /* 0x000fe200000000ff */
[----:B-1----:R-:W-:-:S06]  /*5230*/  FFMA.FTZ R2, R144, UR5, -R0 ;  /* 0x0000000590027c23 */ /* 0x002fcc0008010800 */
[----:B------:R1:W-:Y:S01]  /*5240*/  MUFU.EX2 R144, R2 ;  /* 0x0000000200907308 */ /* 0x0003e20000000800 */
[----:B------:R-:W-:Y:S01]  /*5250*/  F2FP.F16.F32.PACK_AB R14, R14, R228 ;  /* 0x000000e40e0e723e */ /* 0x000fe200000000ff */
[----:B-1----:R-:W-:-:S06]  /*5260*/  FFMA.FTZ R2, R110, UR5, -R0 ;  /* 0x000000056e027c23 */ /* 0x002fcc0008010800 */
[----:B------:R1:W2:Y:S01]  /*5270*/  MUFU.EX2 R241, R2 ;  /* 0x0000000200f17308 */ /* 0x0002a20000000800 */
[----:B------:R-:W-:Y:S01]  /*5280*/  HMMA.16816.F32 R96, R12, R74, R8 ;  /* 0x0000004a0c60723c */ /* 0x000fe20000001808 */
[----:B----4-:R4:W-:Y:S01]  /*5290*/  STL [R1+0x10], R3 ;  /* 0x0000100301007387 */ /* 0x0109e20000100800 */
[----:B-1----:R-:W-:-:S05]  /*52a0*/  FFMA.FTZ R2, R109, UR5, -R0 ;  /* 0x000000056d027c23 */ /* 0x002fca0008010800 */
[----:B------:R1:W-:Y:S01]  /*52b0*/  MUFU.EX2 R227, R2 ;  /* 0x0000000200e37308 */ /* 0x0003e20000000800 */
[----:B---3--:R-:W-:Y:S01]  /*52c0*/  F2FP.F16.F32.PACK_AB R9, R205, R3 ;  /* 0x00000003cd09723e */ /* 0x008fe200000000ff */
[----:B-1----:R-:W-:-:S06]  /*52d0*/  FFMA.FTZ R2, R108, UR5, -R0 ;  /* 0x000000056c027c23 */ /* 0x002fcc0008010800 */
[----:B------:R1:W3:Y:S02]  /*52e0*/  MUFU.EX2 R132, R2 ;  /* 0x0000000200847308 */ /* 0x0002e40000000800 */
[----:B-1----:R-:W-:-:S06]  /*52f0*/  FFMA.FTZ R2, R155, UR5, -R6 ;  /* 0x000000059b027c23 */ /* 0x002fcc0008010806 */
[----:B----4-:R1:W-:Y:S02]  /*5300*/  MUFU.EX2 R3, R2 ;  /* 0x0000000200037308 */ /* 0x0103e40000000800 */
[----:B-1----:R-:W-:-:S06]  /*5310*/  FFMA.FTZ R2, R152, UR5, -R6 ;  /* 0x0000000598027c23 */ /* 0x002fcc0008010806 */
[----:B------:R1:W-:Y:S02]  /*5320*/  MUFU.EX2 R230, R2 ;  /* 0x0000000200e67308 */ /* 0x0003e40000000800 */
[----:B-1----:R-:W-:-:S06]  /*5330*/  FFMA.FTZ R2, R145, UR5, -R6 ;  /* 0x0000000591027c23 */ /* 0x002fcc0008010806 */
[----:B------:R1:W-:Y:S01]  /*5340*/  MUFU.EX2 R240, R2 ;  /* 0x0000000200f07308 */ /* 0x0003e20000000800 */
[----:B------:R-:W-:Y:S02]  /*5350*/  IMAD.MOV.U32 R138, RZ, RZ, R84 ;  /* 0x000000ffff8a7224 */ /* 0x000fe400078e0054 */
[----:B-1----:R-:W-:-:S05]  /*5360*/  FFMA.FTZ R2, R111, UR5, -R6 ;  /* 0x000000056f027c23 */ /* 0x002fca0008010806 */
[----:B------:R1:W-:Y:S01]  /*5370*/  MUFU.EX2 R234, R2 ;  /* 0x0000000200ea7308 */ /* 0x0003e20000000800 */
[----:B------:R-:W-:Y:S01]  /*5380*/  F2FP.F16.F32.PACK_AB R8, R7, R138 ;  /* 0x0000008a0708723e */ /* 0x000fe200000000ff */
[----:B-1----:R-:W-:-:S06]  /*5390*/  FFMA.FTZ R2, R157, UR5, -R0 ;  /* 0x000000059d027c23 */ /* 0x002fcc0008010800 */
[----:B------:R1:W4:Y:S01]  /*53a0*/  MUFU.EX2 R143, R2 ;  /* 0x00000002008f7308 */ /* 0x0003220000000800 */
[----:B--2---:R-:W-:Y:S02]  /*53b0*/  F2FP.F16.F32.PACK_AB R10, R135, R244 ;  /* 0x000000f4870a723e */ /* 0x004fe400000000ff */
[----:B------:R-:W-:Y:S01]  /*53c0*/  F2FP.F16.F32.PACK_AB R11, R235, R136 ;  /* 0x00000088eb0b723e */ /* 0x000fe200000000ff */
[----:B-1----:R-:W-:-:S04]  /*53d0*/  FFMA.FTZ R2, R153, UR5, -R0 ;  /* 0x0000000599027c23 */ /* 0x002fc80008010800 */
[----:B------:R1:W-:Y:S01]  /*53e0*/  MUFU.EX2 R239, R2 ;  /* 0x0000000200ef7308 */ /* 0x0003e20000000800 */
[----:B------:R-:W-:Y:S01]  /*53f0*/  HMMA.16816.F32 R88, R12, R68, R32 ;  /* 0x000000440c58723c */ /* 0x000fe20000001820 */
[----:B-1----:R-:W-:-:S06]  /*5400*/  FFMA.FTZ R2, R158, UR5, -R5 ;  /* 0x000000059e027c23 */ /* 0x002fcc0008010805 */
[----:B------:R1:W-:Y:S01]  /*5410*/  MUFU.EX2 R224, R2 ;  /* 0x0000000200e07308 */ /* 0x0003e20000000800 */
[----:B------:R-:W-:Y:S06]  /*5420*/  HMMA.16816.F32 R112, R12, R72, R28 ;  /* 0x000000480c70723c */ /* 0x000fec000000181c */
[----:B------:R-:W-:Y:S01]  /*5430*/  HMMA.16816.F32 R32, R8, R16, RZ ;  /* 0x000000100820723c */ /* 0x000fe200000018ff */
[----:B-1----:R-:W-:-:S04]  /*5440*/  FFMA.FTZ R2, R154, UR5, -R5 ;  /* 0x000000059a027c23 */ /* 0x002fc80008010805 */
[----:B------:R1:W-:Y:S01]  /*5450*/  MUFU.EX2 R204, R2 ;  /* 0x0000000200cc7308 */ /* 0x0003e20000000800 */
[----:B------:R-:W-:Y:S06]  /*5460*/  HMMA.16816.F32 R76, R12, R64, R36 ;  /* 0x000000400c4c723c */ /* 0x000fec0000001824 */
[C---:B------:R-:W-:Y:S06]  /*5470*/  HMMA.16816.F32 R28, R8.reuse, R18, RZ ;  /* 0x00000012081c723c */ /* 0x040fec00000018ff */
[----:B------:R-:W-:Y:S01]  /*5480*/  HMMA.16816.F32 R36, R8, R46, RZ ;  /* 0x0000002e0824723c */ /* 0x000fe200000018ff */
[----:B-1----:R-:W-:-:S04]  /*5490*/  FFMA.FTZ R2, R147, UR5, -R5 ;  /* 0x0000000593027c23 */ /* 0x002fc80008010805 */
[----:B------:R1:W2:Y:S01]  /*54a0*/  MUFU.EX2 R229, R2 ;  /* 0x0000000200e57308 */ /* 0x0002a20000000800 */
[----:B------:R-:W-:Y:S01]  /*54b0*/  HMMA.16816.F32 R84, R12, R66, R20 ;  /* 0x000000420c54723c */ /* 0x000fe20000001814 */
[----:B-1----:R-:W-:-:S06]  /*54c0*/  FFMA.FTZ R2, R146, UR5, -R5 ;  /* 0x0000000592027c23 */ /* 0x002fcc0008010805 */
[----:B------:R1:W2:Y:S01]  /*54d0*/  MUFU.EX2 R137, R2 ;  /* 0x0000000200897308 */ /* 0x0002a20000000800 */
[C---:B------:R-:W-:Y:S06]  /*54e0*/  HMMA.16816.F32 R104, R12.reuse, R70, R24 ;  /* 0x000000460c68723c */ /* 0x040fec0000001818 */
[----:B------:R-:W-:Y:S01]  /*54f0*/  HMMA.16816.F32 R100, R12, R60, R52 ;  /* 0x0000003c0c64723c */ /* 0x000fe20000001834 */
[----:B-1----:R-:W-:-:S05]  /*5500*/  FFMA.FTZ R2, R159, UR5, -R4 ;  /* 0x000000059f027c23 */ /* 0x002fca0008010804 */
[----:B------:R-:W-:Y:S01]  /*5510*/  HMMA.16816.F32 R92, R12, R62, R56 ;  /* 0x0000003e0c5c723c */ /* 0x000fe20000001838 */
[----:B------:R1:W-:Y:S05]  /*5520*/  MUFU.EX2 R145, R2 ;  /* 0x0000000200917308 */ /* 0x0003ea0000000800 */
[C---:B------:R-:W-:Y:S06]  /*5530*/  HMMA.16816.F32 R24, R8.reuse, R40, RZ ;  /* 0x000000280818723c */ /* 0x040fec00000018ff */
[----:B------:R-:W-:Y:S01]  /*5540*/  HMMA.16816.F32 R20, R8, R42, RZ ;  /* 0x0000002a0814723c */ /* 0x000fe200000018ff */
[----:B-1----:R-:W-:-:S05]  /*5550*/  FFMA.FTZ R2, R156, UR5, -R4 ;  /* 0x000000059c027c23 */ /* 0x002fca0008010804 */
[C---:B------:R-:W-:Y:S01]  /*5560*/  HMMA.16816.F32 R16, R8.reuse, R44, RZ ;  /* 0x0000002c0810723c */ /* 0x040fe200000018ff */
[----:B------:R1:W-:Y:S05]  /*5570*/  MUFU.EX2 R139, R2 ;  /* 0x00000002008b7308 */ /* 0x0003ea0000000800 */
[C---:B------:R-:W-:Y:S06]  /*5580*/  HMMA.16816.F32 R12, R8.reuse, R48, RZ ;  /* 0x00000030080c723c */ /* 0x040fec00000018ff */
[----:B------:R-:W-:Y:S07]  /*5590*/  HMMA.16816.F32 R40, R8, R50, RZ ;  /* 0x000000320828723c */ /* 0x000fee00000018ff */
[----:B------:R-:W-:Y:S01]  /*55a0*/  F2FP.F16.F32.PACK_AB R8, R237, R134 ;  /* 0x00000086ed08723e */ /* 0x000fe200000000ff */
[----:B-1----:R-:W-:Y:S01]  /*55b0*/  FFMA.FTZ R2, R148, UR5, -R4 ;  /* 0x0000000594027c23 */ /* 0x002fe20008010804 */
[----:B------:R-:W-:-:S02]  /*55c0*/  F2FP.F16.F32.PACK_AB R9, R241, R144 ;  /* 0x00000090f109723e */ /* 0x000fc400000000ff */
[----:B------:R-:W-:Y:S02]  /*55d0*/  F2FP.F16.F32.PACK_AB R10, R226, R238 ;  /* 0x000000eee20a723e */ /* 0x000fe400000000ff */
[----:B---3--:R-:W-:Y:S01]  /*55e0*/  F2FP.F16.F32.PACK_AB R11, R132, R227 ;  /* 0x000000e3840b723e */ /* 0x008fe200000000ff */
[----:B------:R1:W3:Y:S06]  /*55f0*/  MUFU.EX2 R228, R2 ;  /* 0x0000000200e47308 */ /* 0x0002ec0000000800 */
[C---:B------:R-:W-:Y:S06]  /*5600*/  HMMA.16816.F32 R48, R8.reuse, R60, R32 ;  /* 0x0000003c0830723c */ /* 0x040fec0000001820 */
[----:B------:R-:W-:Y:S01]  /*5610*/  HMMA.16816.F32 R60, R8, R62, R28 ;  /* 0x0000003e083c723c */ /* 0x000fe2000000181c */
[----:B-1----:R-:W-:-:S05]  /*5620*/  FFMA.FTZ R2, R150, UR5, -R4 ;  /* 0x0000000596027c23 */ /* 0x002fca0008010804 */
[----:B------:R-:W-:Y:S01]  /*5630*/  HMMA.16816.F32 R28, R8, R70, R36 ;  /* 0x00000046081c723c */ /* 0x000fe20000001824 */
[----:B------:R1:W3:Y:S02]  /*5640*/  MUFU.EX2 R36, R2 ;  /* 0x0000000200247308 */ /* 0x0002e40000000800 */
[----:B-1----:R-:W-:-:S06]  /*5650*/  FFMA.FTZ R2, R151, UR5, -R0 ;  /* 0x0000000597027c23 */ /* 0x002fcc0008010800 */
[----:B------:R1:W-:Y:S02]  /*5660*/  MUFU.EX2 R155, R2 ;  /* 0x00000002009b7308 */ /* 0x0003e40000000800 */
[----:B-1----:R-:W-:Y:S01]  /*5670*/  FFMA.FTZ R2, R149, UR5, -R0 ;  /* 0x0000000595027c23 */ /* 0x002fe20008010800 */
[----:B----4-:R-:W-:-:S05]  /*5680*/  MOV R149, R143 ;  /* 0x0000008f00957202 */ /* 0x010fca0000000f00 */
[----:B------:R1:W4:Y:S01]  /*5690*/  MUFU.EX2 R143, R2 ;  /* 0x00000002008f7308 */ /* 0x0003220000000800 */
[----:B--2---:R-:W-:Y:S01]  /*56a0*/  MOV R150, R229 ;  /* 0x000000e500967202 */ /* 0x004fe20000000f00 */
[----:B-1----:R-:W-:-:S06]  /*56b0*/  FFMA.FTZ R2, R163, UR5, -R6 ;  /* 0x00000005a3027c23 */ /* 0x002fcc0008010806 */
[----:B------:R1:W-:Y:S02]  /*56c0*/  MUFU.EX2 R146, R2 ;  /* 0x0000000200927308 */ /* 0x0003e40000000800 */
[----:B-1----:R-:W-:-:S06]  /*56d0*/  FFMA.FTZ R2, R160, UR5, -R6 ;  /* 0x00000005a0027c23 */ /* 0x002fcc0008010806 */
[----:B------:R1:W2:Y:S01]  /*56e0*/  MUFU.EX2 R37, R2 ;  /* 0x0000000200257308 */ /* 0x0002a20000000800 */
[----:B------:R-:W-:Y:S01]  /*56f0*/  HMMA.16816.F32 R52, R8, R64, R24 ;  /* 0x000000400834723c */ /* 0x000fe20000001818 */
[----:B------:R-:W-:Y:S01]  /*5700*/  LDSM.16.MT88.4 R24, [R222+0x9000] ;  /* 0x00900000de18783b */ /* 0x000fe20000004200 */
[----:B-1----:R-:W-:-:S05]  /*5710*/  FFMA.FTZ R2, R125, UR5, -R6 ;  /* 0x000000057d027c23 */ /* 0x002fca0008010806 */
[----:B------:R1:W-:Y:S01]  /*5720*/  MUFU.EX2 R229, R2 ;  /* 0x0000000200e57308 */ /* 0x0003e20000000800 */
[C---:B------:R-:W-:Y:S01]  /*5730*/  HMMA.16816.F32 R56, R8.reuse, R68, R16 ;  /* 0x000000440838723c */ /* 0x040fe20000001810 */
[----:B------:R-:W-:Y:S05]  /*5740*/  LDSM.16.MT88.4 R16, [R223+0x9000] ;  /* 0x00900000df10783b */ /* 0x000fea0000004200 */
[----:B------:R-:W-:Y:S01]  /*5750*/  HMMA.16816.F32 R80, R8, R72, R12 ;  /* 0x000000480850723c */ /* 0x000fe2000000180c */
[----:B------:R-:W-:Y:S01]  /*5760*/  LDSM.16.MT88.4 R12, [R221+0x9000] ;  /* 0x00900000dd0c783b */ /* 0x000fe20000004200 */
[----:B-1----:R-:W-:-:S04]  /*5770*/  FFMA.FTZ R2, R124, UR5, -R6 ;  /* 0x000000057c027c23 */ /* 0x002fc80008010806 */
[----:B------:R1:W-:Y:S01]  /*5780*/  MUFU.EX2 R157, R2 ;  /* 0x00000002009d7308 */ /* 0x0003e20000000800 */
[----:B------:R-:W-:Y:S01]  /*5790*/  HMMA.16816.F32 R44, R8, R66, R20 ;  /* 0x00000042082c723c */ /* 0x000fe20000001814 */
[----:B------:R-:W4:Y:S01]  /*57a0*/  LDSM.16.MT88.4 R20, [R220+0x9000] ;  /* 0x00900000dc14783b */ /* 0x000f220000004200 */
[----:B------:R-:W-:Y:S02]  /*57b0*/  IMAD.MOV.U32 R124, RZ, RZ, R227 ;  /* 0x000000ffff7c7224 */ /* 0x000fe400078e00e3 */
[----:B-1----:R-:W-:-:S04]  /*57c0*/  FFMA.FTZ R2, R175, UR5, -R0 ;  /* 0x00000005af027c23 */ /* 0x002fc80008010800 */
[----:B------:R1:W-:Y:S02]  /*57d0*/  MUFU.EX2 R147, R2 ;  /* 0x0000000200937308 */ /* 0x0003e40000000800 */
[----:B-1----:R-:W-:-:S06]  /*57e0*/  FFMA.FTZ R2, R161, UR5, -R0 ;  /* 0x00000005a1027c23 */ /* 0x002fcc0008010800 */
[----:B------:R1:W-:Y:S02]  /*57f0*/  MUFU.EX2 R227, R2 ;  /* 0x0000000200e37308 */ /* 0x0003e40000000800 */
[----:B-1----:R-:W-:-:S06]  /*5800*/  FFMA.FTZ R2, R176, UR5, -R5 ;  /* 0x00000005b0027c23 */ /* 0x002fcc0008010805 */
[----:B------:R1:W-:Y:S01]  /*5810*/  MUFU.EX2 R159, R2 ;  /* 0x00000002009f7308 */ /* 0x0003e20000000800 */
[----:B------:R-:W-:Y:S01]  /*5820*/  HMMA.16816.F32 R32, R8, R74, R40 ;  /* 0x0000004a0820723c */ /* 0x000fe20000001828 */
[----:B------:R-:W-:Y:S01]  /*5830*/  MOV R176, R137 ;  /* 0x0000008900b07202 */ /* 0x000fe20000000f00 */
[----:B-1----:R-:W-:Y:S01]  /*5840*/  FFMA.FTZ R2, R162, UR5, -R5 ;  /* 0x00000005a2027c23 */ /* 0x002fe20008010805 */
[----:B------:R-:W-:-:S04]  /*5850*/  IMAD.MOV.U32 R162, RZ, RZ, R242 ;  /* 0x000000ffffa27224 */ /* 0x000fc800078e00f2 */
[----:B------:R1:W2:Y:S01]  /*5860*/  MUFU.EX2 R242, R2 ;  /* 0x0000000200f27308 */ /* 0x0002a20000000800 */
[----:B------:R-:W-:Y:S01]  /*5870*/  F2FP.F16.F32.PACK_AB R10, R137, R150 ;  /* 0x00000096890a723e */ /* 0x000fe200000000ff */
[----:B---3--:R-:W-:Y:S02]  /*5880*/  IMAD.MOV.U32 R151, RZ, RZ, R228 ;  /* 0x000000ffff977224 */ /* 0x008fe400078e00e4 */
[----:B-1----:R-:W-:-:S04]  /*5890*/  FFMA.FTZ R2, R127, UR5, -R5 ;  /* 0x000000057f027c23 */ /* 0x002fc80008010805 */
[----:B------:R1:W-:Y:S01]  /*58a0*/  MUFU.EX2 R153, R2 ;  /* 0x0000000200997308 */ /* 0x0003e20000000800 */
[----:B------:R-:W-:Y:S02]  /*58b0*/  F2FP.F16.F32.PACK_AB R8, R204, R224 ;  /* 0x000000e0cc08723e */ /* 0x000fe400000000ff */
[----:B------:R-:W-:Y:S02]  /*58c0*/  F2FP.F16.F32.PACK_AB R9, R139, R145 ;  /* 0x000000918b09723e */ /* 0x000fe400000000ff */
[----:B------:R-:W-:Y:S01]  /*58d0*/  F2FP.F16.F32.PACK_AB R11, R36, R151 ;  /* 0x00000097240b723e */ /* 0x000fe200000000ff */
[----:B-1----:R-:W-:-:S04]  /*58e0*/  FFMA.FTZ R2, R126, UR5, -R5 ;  /* 0x000000057e027c23 */ /* 0x002fc80008010805 */
[----:B------:R1:W-:Y:S02]  /*58f0*/  MUFU.EX2 R137, R2 ;  /* 0x0000000200897308 */ /* 0x0003e40000000800 */
[----:B----4-:R-:W-:Y:S01]  /*5900*/  HMMA.16816.F32 R64, R8, R20, R100 ;  /* 0x000000140840723c */ /* 0x010fe20000001864 */
[----:B-1----:R-:W-:Y:S01]  /*5910*/  FFMA.FTZ R2, R177, UR5, -R4 ;  /* 0x00000005b1027c23 */ /* 0x002fe20008010804 */
[----:B------:R-:W-:-:S04]  /*5920*/  MOV R177, R225 ;  /* 0x000000e100b17202 */ /* 0x000fc80000000f00 */
[----:B------:R1:W-:Y:S01]  /*5930*/  MUFU.EX2 R225, R2 ;  /* 0x0000000200e17308 */ /* 0x0003e20000000800 */
[C---:B------:R-:W-:Y:S06]  /*5940*/  HMMA.16816.F32 R76, R8.reuse, R16, R76 ;  /* 0x00000010084c723c */ /* 0x040fec000000184c */
[----:B------:R-:W-:Y:S01]  /*5950*/  HMMA.16816.F32 R88, R8, R12, R88 ;  /* 0x0000000c0858723c */ /* 0x000fe20000001858 */
[----:B-1----:R-:W-:-:S04]  /*5960*/  FFMA.FTZ R2, R174, UR5, -R4 ;  /* 0x00000005ae027c23 */ /* 0x002fc80008010804 */
[----:B------:R1:W3:Y:S01]  /*5970*/  MUFU.EX2 R125, R2 ;  /* 0x00000002007d7308 */ /* 0x0002e20000000800 */
[C---:B------:R-:W-:Y:S06]  /*5980*/  HMMA.16816.F32 R112, R8.reuse, R24, R112 ;  /* 0x000000180870723c */ /* 0x040fec0000001870 */
[C---:B------:R-:W-:Y:S06]  /*5990*/  HMMA.16816.F32 R72, R8.reuse, R22, R92 ;  /* 0x000000160848723c */ /* 0x040fec000000185c */
[----:B------:R-:W-:Y:S01]  /*59a0*/  HMMA.16816.F32 R84, R8, R18, R84 ;  /* 0x000000120854723c */ /* 0x000fe20000001854 */
[----:B-1----:R-:W-:-:S05]  /*59b0*/  FFMA.FTZ R2, R173, UR5, -R4 ;  /* 0x00000005ad027c23 */ /* 0x002fca0008010804 */
[C---:B------:R-:W-:Y:S01]  /*59c0*/  HMMA.16816.F32 R104, R8.reuse, R14, R104 ;  /* 0x0000000e0868723c */ /* 0x040fe20000001868 */
[----:B------:R1:W-:Y:S05]  /*59d0*/  MUFU.EX2 R152, R2 ;  /* 0x0000000200987308 */ /* 0x0003ea0000000800 */
[----:B------:R-:W-:Y:S07]  /*59e0*/  HMMA.16816.F32 R96, R8, R26, R96 ;  /* 0x0000001a0860723c */ /* 0x000fee0000001860 */
[----:B------:R-:W-:-:S02]  /*59f0*/  F2FP.F16.F32.PACK_AB R8, R230, R3 ;  /* 0x00000003e608723e */ /* 0x000fc400000000ff */
[----:B------:R-:W-:Y:S02]  /*5a00*/  F2FP.F16.F32.PACK_AB R9, R239, R149 ;  /* 0x00000095ef09723e */ /* 0x000fe400000000ff */
[----:B------:R-:W-:Y:S02]  /*5a10*/  F2FP.F16.F32.PACK_AB R10, R234, R240 ;  /* 0x000000f0ea0a723e */ /* 0x000fe400000000ff */
[----:B------:R-:W-:Y:S01]  /*5a20*/  F2FP.F16.F32.PACK_AB R11, R143, R155 ;  /* 0x0000009b8f0b723e */ /* 0x000fe200000000ff */
[----:B-1----:R-:W-:-:S04]  /*5a30*/  FFMA.FTZ R2, R178, UR5, -R0 ;  /* 0x00000005b2027c23 */ /* 0x002fc80008010800 */
[----:B------:R1:W-:Y:S01]  /*5a40*/  MUFU.EX2 R154, R2 ;  /* 0x00000002009a7308 */ /* 0x0003e20000000800 */
[----:B--2---:R-:W-:Y:S01]  /*5a50*/  MOV R175, R37 ;  /* 0x0000002500af7202 */ /* 0x004fe20000000f00 */
[----:B------:R-:W-:Y:S01]  /*5a60*/  HMMA.16816.F32 R92, R8, R20, R48 ;  /* 0x00000014085c723c */ /* 0x000fe20000001830 */
[----:B------:R-:W-:-:S05]  /*5a70*/  MOV R160, R36 ;  /* 0x0000002400a07202 */ /* 0x000fca0000000f00 */
[C---:B------:R-:W-:Y:S06]  /*5a80*/  HMMA.16816.F32 R48, R8.reuse, R18, R44 ;  /* 0x000000120830723c */ /* 0x040fec000000182c */
[----:B------:R-:W-:Y:S01]  /*5a90*/  HMMA.16816.F32 R40, R8, R14, R28 ;  /* 0x0000000e0828723c */ /* 0x000fe2000000181c */
[----:B-1----:R-:W-:-:S05]  /*5aa0*/  FFMA.FTZ R2, R168, UR5, -R0 ;  /* 0x00000005a8027c23 */ /* 0x002fca0008010800 */
[C---:B------:R-:W-:Y:S01]  /*5ab0*/  HMMA.16816.F32 R68, R8.reuse, R22, R60 ;  /* 0x000000160844723c */ /* 0x040fe2000000183c */
[----:B------:R1:W-:Y:S01]  /*5ac0*/  MUFU.EX2 R156, R2 ;  /* 0x00000002009c7308 */ /* 0x0003e20000000800 */
[----:B------:R-:W2:Y:S04]  /*5ad0*/  LDSM.16.MT88.4 R20, [R220+0x9800] ;  /* 0x00980000dc14783b */ /* 0x000ea80000004200 */
[C---:B------:R-:W-:Y:S01]  /*5ae0*/  HMMA.16816.F32 R52, R8.reuse, R16, R52 ;  /* 0x000000100834723c */ /* 0x040fe20000001834 */
[----:B------:R-:W4:Y:S05]  /*5af0*/  LDSM.16.MT88.4 R16, [R223+0x9800] ;  /* 0x00980000df10783b */ /* 0x000f2a0000004200 */
[C---:B------:R-:W-:Y:S01]  /*5b00*/  HMMA.16816.F32 R44, R8.reuse, R12, R56 ;  /* 0x0000000c082c723c */ /* 0x040fe20000001838 */
[----:B------:R-:W4:Y:S05]  /*5b10*/  LDSM.16.MT88.4 R12, [R221+0x9800] ;  /* 0x00980000dd0c783b */ /* 0x000f2a0000004200 */
[----:B------:R-:W-:Y:S01]  /*5b20*/  HMMA.16816.F32 R36, R8, R24, R80 ;  /* 0x000000180824723c */ /* 0x000fe20000001850 */
[----:B-1----:R-:W-:-:S05]  /*5b30*/  FFMA.FTZ R2, R179, UR5, -R6 ;  /* 0x00000005b3027c23 */ /* 0x002fca0008010806 */
[----:B------:R-:W-:Y:S01]  /*5b40*/  HMMA.16816.F32 R28, R8, R26, R32 ;  /* 0x0000001a081c723c */ /* 0x000fe20000001820 */
[----:B------:R-:W1:Y:S01]  /*5b50*/  LDSM.16.MT88.4 R24, [R222+0x9800] ;  /* 0x00980000de18783b */ /* 0x000e620000004200 */
[----:B------:R3:W-:Y:S01]  /*5b60*/  MUFU.EX2 R228, R2 ;  /* 0x0000000200e47308 */ /* 0x0007e20000000800 */
[----:B------:R-:W-:Y:S02]  /*5b70*/  IMAD.MOV.U32 R174, RZ, RZ, R3 ;  /* 0x000000ffffae7224 */ /* 0x000fe400078e0003 */
[----:B------:R-:W-:Y:S01]  /*5b80*/  FFMA.FTZ R3, R172, UR5, -R4 ;  /* 0x00000005ac037c23 */ /* 0x000fe20008010804 */
[----:B---3--:R-:W-:-:S04]  /*5b90*/  FFMA.FTZ R2, R169, UR5, -R6 ;  /* 0x00000005a9027c23 */ /* 0x008fc80008010806 */
[----:B------:R3:W-:Y:S08]  /*5ba0*/  MUFU.EX2 R158, R2 ;  /* 0x00000002009e7308 */ /* 0x0007f00000000800 */
[----:B------:R-:W2:Y:S01]  /*5bb0*/  MUFU.EX2 R173, R3 ;  /* 0x0000000300ad7308 */ /* 0x000ea20000000800 */
[----:B---3--:R-:W-:-:S07]  /*5bc0*/  FFMA.FTZ R2, R166, UR5, -R6 ;  /* 0x00000005a6027c23 */ /* 0x008fce0008010806 */
[----:B------:R3:W-:Y:S02]  /*5bd0*/  MUFU.EX2 R178, R2 ;  /* 0x0000000200b27308 */ /* 0x0007e40000000800 */
[----:B---3--:R-:W-:-:S06]  /*5be0*/  FFMA.FTZ R2, R164, UR5, -R6 ;  /* 0x00000005a4027c23 */ /* 0x008fcc0008010806 */
[----:B------:R3:W-:Y:S01]  /*5bf0*/  MUFU.EX2 R161, R2 ;  /* 0x0000000200a17308 */ /* 0x0007e20000000800 */
[----:B------:R-:W-:Y:S02]  /*5c00*/  F2FP.F16.F32.PACK_AB R8, R242, R159 ;  /* 0x0000009ff208723e */ /* 0x000fe400000000ff */
[----:B------:R-:W-:Y:S01]  /*5c10*/  F2FP.F16.F32.PACK_AB R9, R125, R225 ;  /* 0x000000e17d09723e */ /* 0x000fe200000000ff */
[----:B---3--:R-:W-:-:S04]  /*5c20*/  FFMA.FTZ R2, R186, UR5, -R0 ;  /* 0x00000005ba027c23 */ /* 0x008fc80008010800 */
[----:B------:R3:W-:Y:S01]  /*5c30*/  MUFU.EX2 R251, R2 ;  /* 0x0000000200fb7308 */ /* 0x0007e20000000800 */
[----:B------:R-:W-:Y:S02]  /*5c40*/  F2FP.F16.F32.PACK_AB R10, R137, R153 ;  /* 0x00000099890a723e */ /* 0x000fe400000000ff */
[----:B--2---:R-:W-:Y:S01]  /*5c50*/  F2FP.F16.F32.PACK_AB R11, R173, R152 ;  /* 0x00000098ad0b723e */ /* 0x004fe200000000ff */
[----:B---3--:R-:W-:-:S04]  /*5c60*/  FFMA.FTZ R2, R171, UR5, -R0 ;  /* 0x00000005ab027c23 */ /* 0x008fc80008010800 */
[----:B------:R2:W-:Y:S02]  /*5c70*/  MUFU.EX2 R148, R2 ;  /* 0x0000000200947308 */ /* 0x0005e40000000800 */
[C---:B------:R-:W-:Y:S06]  /*5c80*/  HMMA.16816.F32 R64, R8.reuse, R20, R64 ;  /* 0x000000140840723c */ /* 0x040fec0000001840 */
[----:B------:R-:W-:Y:S01]  /*5c90*/  HMMA.16816.F32 R60, R8, R22, R72 ;  /* 0x00000016083c723c */ /* 0x000fe20000001848 */
[----:B--2---:R-:W-:-:S04]  /*5ca0*/  FFMA.FTZ R2, R187, UR5, -R5 ;  /* 0x00000005bb027c23 */ /* 0x004fc80008010805 */
[----:B------:R2:W-:Y:S01]  /*5cb0*/  MUFU.EX2 R249, R2 ;  /* 0x0000000200f97308 */ /* 0x0005e20000000800 */
[C---:B----4-:R-:W-:Y:S06]  /*5cc0*/  HMMA.16816.F32 R56, R8.reuse, R16, R76 ;  /* 0x000000100838723c */ /* 0x050fec000000184c */
[----:B------:R-:W-:Y:S01]  /*5cd0*/  HMMA.16816.F32 R84, R8, R18, R84 ;  /* 0x000000120854723c */ /* 0x000fe20000001854 */
[----:B--2---:R-:W-:-:S05]  /*5ce0*/  FFMA.FTZ R2, R185, UR5, -R5 ;  /* 0x00000005b9027c23 */ /* 0x004fca0008010805 */
[C---:B------:R-:W-:Y:S01]  /*5cf0*/  HMMA.16816.F32 R88, R8.reuse, R12, R88 ;  /* 0x0000000c0858723c */ /* 0x040fe20000001858 */
[----:B------:R2:W3:Y:S05]  /*5d00*/  MUFU.EX2 R250, R2 ;  /* 0x0000000200fa7308 */ /* 0x0004ea0000000800 */
[C---:B------:R-:W-:Y:S06]  /*5d10*/  HMMA.16816.F32 R104, R8.reuse, R14, R104 ;  /* 0x0000000e0868723c */ /* 0x040fec0000001868 */
[C---:B-1----:R-:W-:Y:S06]  /*5d20*/  HMMA.16816.F32 R112, R8.reuse, R24, R112 ;  /* 0x000000180870723c */ /* 0x042fec0000001870 */
[----:B------:R-:W-:Y:S01]  /*5d30*/  HMMA.16816.F32 R100, R8, R26, R96 ;  /* 0x0000001a0864723c */ /* 0x000fe20000001860 */
[----:B--2---:R-:W-:-:S06]  /*5d40*/  FFMA.FTZ R2, R167, UR5, -R5 ;  /* 0x00000005a7027c23 */ /* 0x004fcc0008010805 */
[----:B------:R-:W-:Y:S02]  /*5d50*/  F2FP.F16.F32.PACK_AB R8, R175, R146 ;  /* 0x00000092af08723e */ /* 0x000fe400000000ff */
[----:B------:R-:W-:Y:S02]  /*5d60*/  F2FP.F16.F32.PACK_AB R9, R227, R147 ;  /* 0x00000093e309723e */ /* 0x000fe400000000ff */
[----:B------:R-:W-:Y:S02]  /*5d70*/  F2FP.F16.F32.PACK_AB R10, R157, R229 ;  /* 0x000000e59d0a723e */ /* 0x000fe400000000ff */
[----:B------:R-:W-:Y:S01]  /*5d80*/  F2FP.F16.F32.PACK_AB R11, R156, R154 ;  /* 0x0000009a9c0b723e */ /* 0x000fe200000000ff */
[----:B------:R1:W-:Y:S06]  /*5d90*/  MUFU.EX2 R252, R2 ;  /* 0x0000000200fc7308 */ /* 0x0003ec0000000800 */
[C---:B------:R-:W-:Y:S06]  /*5da0*/  HMMA.16816.F32 R108, R8.reuse, R20, R92 ;  /* 0x00000014086c723c */ /* 0x040fec000000185c */
[----:B------:R-:W-:Y:S01]  /*5db0*/  HMMA.16816.F32 R96, R8, R22, R68 ;  /* 0x000000160860723c */ /* 0x000fe20000001844 */
[----:B------:R-:W2:Y:S01]  /*5dc0*/  LDSM.16.MT88.4 R20, [R220+0xa000] ;  /* 0x00a00000dc14783b */ /* 0x000ea20000004200 */
[----:B-1----:R-:W-:-:S04]  /*5dd0*/  FFMA.FTZ R2, R165, UR5, -R5 ;  /* 0x00000005a5027c23 */ /* 0x002fc80008010805 */
[C---:B------:R-:W-:Y:S01]  /*5de0*/  HMMA.16816.F32 R92, R8.reuse, R16, R52 ;  /* 0x00000010085c723c */ /* 0x040fe20000001834 */
[----:B------:R1:W4:Y:S05]  /*5df0*/  MUFU.EX2 R163, R2 ;  /* 0x0000000200a37308 */ /* 0x00032a0000000800 */
[C---:B------:R-:W-:Y:S01]  /*5e00*/  HMMA.16816.F32 R80, R8.reuse, R18, R48 ;  /* 0x000000120850723c */ /* 0x040fe20000001830 */
[----:B------:R-:W2:Y:S05]  /*5e10*/  LDSM.16.MT88.4 R16, [R223+0xa000] ;  /* 0x00a00000df10783b */ /* 0x000eaa0000004200 */
[C---:B------:R-:W-:Y:S06]  /*5e20*/  HMMA.16816.F32 R76, R8.reuse, R12, R44 ;  /* 0x0000000c084c723c */ /* 0x040fec000000182c */
[----:B------:R-:W-:Y:S01]  /*5e30*/  HMMA.16816.F32 R72, R8, R14, R40 ;  /* 0x0000000e0848723c */ /* 0x000fe20000001828 */
[----:B------:R-:W2:Y:S01]  /*5e40*/  LDSM.16.MT88.4 R12, [R221+0xa000] ;  /* 0x00a00000dd0c783b */ /* 0x000ea20000004200 */
[----:B-1----:R-:W-:-:S04]  /*5e50*/  FFMA.FTZ R2, R189, UR5, -R4 ;  /* 0x00000005bd027c23 */ /* 0x002fc80008010804 */
[C---:B------:R-:W-:Y:S01]  /*5e60*/  HMMA.16816.F32 R32, R8.reuse, R24, R36 ;  /* 0x000000180820723c */ /* 0x040fe20000001824 */
[----:B------:R1:W-:Y:S05]  /*5e70*/  MUFU.EX2 R248, R2 ;  /* 0x0000000200f87308 */ /* 0x0003ea0000000800 */
[----:B------:R-:W-:Y:S01]  /*5e80*/  HMMA.16816.F32 R68, R8, R26, R28 ;  /* 0x0000001a0844723c */ /* 0x000fe2000000181c */
[----:B------:R-:W2:Y:S01]  /*5e90*/  LDSM.16.MT88.4 R24, [R222+0xa000] ;  /* 0x00a00000de18783b */ /* 0x000ea20000004200 */
[----:B------:R-:W-:Y:S01]  /*5ea0*/  FFMA.FTZ R3, R170, UR5, -R4 ;  /* 0x00000005aa037c23 */ /* 0x000fe20008010804 */
[----:B------:R-:W-:Y:S02]  /*5eb0*/  IMAD.MOV.U32 R126, RZ, RZ, R243 ;  /* 0x000000ffff7e7224 */ /* 0x000fe400078e00f3 */
[----:B------:R-:W-:-:S02]  /*5ec0*/  IMAD.MOV.U32 R127, RZ, RZ, R244 ;  /* 0x000000ffff7f7224 */ /* 0x000fc400078e00f4 */
[----:B-1----:R-:W-:Y:S01]  /*5ed0*/  FFMA.FTZ R2, R188, UR5, -R4 ;  /* 0x00000005bc027c23 */ /* 0x002fe20008010804 */
[----:B---3--:R-:W-:Y:S01]  /*5ee0*/  F2FP.F16.F32.PACK_AB R8, R250, R249 ;  /* 0x000000f9fa08723e */ /* 0x008fe200000000ff */
[----:B------:R-:W-:Y:S01]  /*5ef0*/  IMAD.MOV.U32 R165, RZ, RZ, R242 ;  /* 0x000000ffffa57224 */ /* 0x000fe200078e00f2 */
[----:B----4-:R-:W-:Y:S01]  /*5f00*/  F2FP.F16.F32.PACK_AB R10, R163, R252 ;  /* 0x000000fca30a723e */ /* 0x010fe200000000ff */
[----:B------:R1:W3:Y:S01]  /*5f10*/  MUFU.EX2 R247, R2 ;  /* 0x0000000200f77308 */ /* 0x0002e20000000800 */
[----:B------:R-:W-:Y:S07]  /*5f20*/  LDSM.16.MT88.4 R28, [R222+0xa800] ;  /* 0x00a80000de1c783b */ /* 0x000fee0000004200 */
[----:B------:R-:W-:Y:S01]  /*5f30*/  MUFU.EX2 R246, R3 ;  /* 0x0000000300f67308 */ /* 0x000fe20000000800 */
[----:B-1----:R-:W-:-:S07]  /*5f40*/  FFMA.FTZ R2, R184, UR5, -R4 ;  /* 0x00000005b8027c23 */ /* 0x002fce0008010804 */
[----:B------:R1:W4:Y:S02]  /*5f50*/  MUFU.EX2 R245, R2 ;  /* 0x0000000200f57308 */ /* 0x0003240000000800 */
[----:B-1----:R-:W-:-:S06]  /*5f60*/  FFMA.FTZ R2, R190, UR5, -R0 ;  /* 0x00000005be027c23 */ /* 0x002fcc0008010800 */
[----:B------:R1:W-:Y:S01]  /*5f70*/  MUFU.EX2 R243, R2 ;  /* 0x0000000200f37308 */ /* 0x0003e20000000800 */
[----:B---3--:R-:W-:Y:S02]  /*5f80*/  F2FP.F16.F32.PACK_AB R9, R247, R248 ;  /* 0x000000f8f709723e */ /* 0x008fe400000000ff */
[----:B----4-:R-:W-:Y:S01]  /*5f90*/  F2FP.F16.F32.PACK_AB R11, R246, R245 ;  /* 0x000000f5f60b723e */ /* 0x010fe200000000ff */
[----:B-1----:R-:W-:-:S04]  /*5fa0*/  FFMA.FTZ R2, R180, UR5, -R0 ;  /* 0x00000005b4027c23 */ /* 0x002fc80008010800 */
[----:B------:R-:W1:Y:S02]  /*5fb0*/  MUFU.EX2 R244, R2 ;  /* 0x0000000200f47308 */ /* 0x000e640000000800 */
[C---:B--2---:R-:W-:Y:S06]  /*5fc0*/  HMMA.16816.F32 R64, R8.reuse, R20, R64 ;  /* 0x000000140840723c */ /* 0x044fec0000001840 */
[C---:B------:R-:W-:Y:S06]  /*5fd0*/  HMMA.16816.F32 R60, R8.reuse, R22, R60 ;  /* 0x00000016083c723c */ /* 0x040fec000000183c */
[C---:B------:R-:W-:Y:S06]  /*5fe0*/  HMMA.16816.F32 R56, R8.reuse, R16, R56 ;  /* 0x000000100838723c */ /* 0x040fec0000001838 */
[C---:B------:R-:W-:Y:S06]  /*5ff0*/  HMMA.16816.F32 R52, R8.reuse, R18, R84 ;  /* 0x000000120834723c */ /* 0x040fec0000001854 */
[C---:B------:R-:W-:Y:S06]  /*6000*/  HMMA.16816.F32 R48, R8.reuse, R12, R88 ;  /* 0x0000000c0830723c */ /* 0x040fec0000001858 */
[C---:B------:R-:W-:Y:S06]  /*6010*/  HMMA.16816.F32 R44, R8.reuse, R14, R104 ;  /* 0x0000000e082c723c */ /* 0x040fec0000001868 */
[C---:B------:R-:W-:Y:S06]  /*6020*/  HMMA.16816.F32 R40, R8.reuse, R24, R112 ;  /* 0x000000180828723c */ /* 0x040fec0000001870 */
[----:B------:R-:W-:Y:S07]  /*6030*/  HMMA.16816.F32 R36, R8, R26, R100 ;  /* 0x0000001a0824723c */ /* 0x000fee0000001864 */
[----:B------:R-:W-:-:S02]  /*6040*/  F2FP.F16.F32.PACK_AB R8, R158, R228 ;  /* 0x000000e49e08723e */ /* 0x000fc400000000ff */
[----:B------:R-:W-:Y:S02]  /*6050*/  F2FP.F16.F32.PACK_AB R9, R148, R251 ;  /* 0x000000fb9409723e */ /* 0x000fe400000000ff */
[----:B------:R-:W-:Y:S02]  /*6060*/  F2FP.F16.F32.PACK_AB R10, R161, R178 ;  /* 0x000000b2a10a723e */ /* 0x000fe400000000ff */
[----:B-1----:R-:W-:-:S07]  /*6070*/  F2FP.F16.F32.PACK_AB R11, R244, R243 ;  /* 0x000000f3f40b723e */ /* 0x002fce00000000ff */
[C---:B------:R-:W-:Y:S06]  /*6080*/  HMMA.16816.F32 R88, R8.reuse, R12, R76 ;  /* 0x0000000c0858723c */ /* 0x040fec000000184c */
[----:B------:R-:W-:Y:S07]  /*6090*/  HMMA.16816.F32 R76, R8, R24, R32 ;  /* 0x00000018084c723c */ /* 0x000fee0000001820 */
[----:B------:R-:W-:-:S02]  /*60a0*/  FFMA.FTZ R24, R209, UR5, -R0 ;  /* 0x00000005d1187c23 */ /* 0x000fc40008010800 */
[----:B------:R-:W2:Y:S01]  /*60b0*/  LDL.LU R209, [R1+0x10] ;  /* 0x0000100001d17983 */ /* 0x000ea20000300800 */
[----:B------:R-:W-:Y:S01]  /*60c0*/  FFMA.FTZ R2, R199, UR5, -R5 ;  /* 0x00000005c7027c23 */ /* 0x000fe20008010805 */
[----:B------:R-:W-:-:S03]  /*60d0*/  MOV R199, R239 ;  /* 0x000000ef00c77202 */ /* 0x000fc60000000f00 */
[----:B------:R1:W-:Y:S01]  /*60e0*/  MUFU.EX2 R239, R2 ;  /* 0x0000000200ef7308 */ /* 0x0003e20000000800 */
[----:B------:R-:W-:Y:S01]  /*60f0*/  HMMA.16816.F32 R84, R8, R14, R72 ;  /* 0x0000000e0854723c */ /* 0x000fe20000001848 */
[----:B------:R-:W-:Y:S01]  /*6100*/  MOV R180, R241 ;  /* 0x000000f100b47202 */ /* 0x000fe20000000f00 */
[----:B------:R-:W-:Y:S01]  /*6110*/  FFMA.FTZ R3, R196, UR5, -R4 ;  /* 0x00000005c4037c23 */ /* 0x000fe20008010804 */
[----:B------:R-:W-:Y:S04]  /*6120*/  LDSM.16.MT88.4 R12, [R221+0xa800] ;  /* 0x00a80000dd0c783b */ /* 0x000fe80000004200 */
[----:B------:R-:W-:Y:S02]  /*6130*/  IMAD.MOV.U32 R72, RZ, RZ, R240 ;  /* 0x000000ffff487224 */ /* 0x000fe400078e00f0 */
[----:B-1----:R-:W-:-:S04]  /*6140*/  FFMA.FTZ R2, R197, UR5, -R5 ;  /* 0x00000005c5027c23 */ /* 0x002fc80008010805 */
[----:B------:R1:W3:Y:S01]  /*6150*/  MUFU.EX2 R240, R2 ;  /* 0x0000000200f07308 */ /* 0x0002e20000000800 */
[----:B------:R-:W-:Y:S01]  /*6160*/  HMMA.16816.F32 R104, R8, R20, R108 ;  /* 0x000000140868723c */ /* 0x000fe2000000186c */
[----:B------:R-:W-:-:S05]  /*6170*/  IMAD.MOV.U32 R74, RZ, RZ, R158 ;  /* 0x000000ffff4a7224 */ /* 0x000fca00078e009e */
[----:B------:R-:W-:Y:S01]  /*6180*/  HMMA.16816.F32 R100, R8, R22, R96 ;  /* 0x000000160864723c */ /* 0x000fe20000001860 */
[----:B------:R-:W4:Y:S01]  /*6190*/  LDSM.16.MT88.4 R20, [R220+0xa800] ;  /* 0x00a80000dc14783b */ /* 0x000f220000004200 */
[----:B-1----:R-:W-:-:S04]  /*61a0*/  FFMA.FTZ R2, R191, UR5, -R5 ;  /* 0x00000005bf027c23 */ /* 0x002fc80008010805 */
[----:B------:R1:W-:Y:S01]  /*61b0*/  MUFU.EX2 R241, R2 ;  /* 0x0000000200f17308 */ /* 0x0003e20000000800 */
[----:B------:R-:W-:Y:S02]  /*61c0*/  MOV R158, R236 ;  /* 0x000000ec009e7202 */ /* 0x000fe40000000f00 */
[----:B------:R-:W-:Y:S01]  /*61d0*/  MOV R73, R155 ;  /* 0x0000009b00497202 */ /* 0x000fe20000000f00 */
[----:B------:R-:W-:Y:S02]  /*61e0*/  IMAD.MOV.U32 R155, RZ, RZ, R237 ;  /* 0x000000ffff9b7224 */ /* 0x000fe400078e00ed */
[----:B-1----:R-:W-:-:S04]  /*61f0*/  FFMA.FTZ R2, R140, UR5, -R5 ;  /* 0x000000058c027c23 */ /* 0x002fc80008010805 */
[----:B------:R1:W-:Y:S01]  /*6200*/  MUFU.EX2 R242, R2 ;  /* 0x0000000200f27308 */ /* 0x0003e20000000800 */
[----:B------:R-:W-:Y:S01]  /*6210*/  HMMA.16816.F32 R96, R8, R16, R92 ;  /* 0x000000100860723c */ /* 0x000fe2000000185c */
[----:B-1----:R-:W-:-:S06]  /*6220*/  FFMA.FTZ R2, R200, UR5, -R4 ;  /* 0x00000005c8027c23 */ /* 0x002fcc0008010804 */
[----:B------:R1:W-:Y:S01]  /*6230*/  MUFU.EX2 R236, R2 ;  /* 0x0000000200ec7308 */ /* 0x0003e20000000800 */
[----:B------:R-:W-:Y:S01]  /*6240*/  HMMA.16816.F32 R92, R8, R18, R80 ;  /* 0x00000012085c723c */ /* 0x000fe20000001850 */
[----:B------:R-:W-:Y:S01]  /*6250*/  MOV R200, R235 ;  /* 0x000000eb00c87202 */ /* 0x000fe20000000f00 */
[----:B------:R-:W4:Y:S05]  /*6260*/  LDSM.16.MT88.4 R16, [R223+0xa800] ;  /* 0x00a80000df10783b */ /* 0x000f2a0000004200 */
[----:B------:R-:W-:Y:S01]  /*6270*/  MOV R81, R177 ;  /* 0x000000b100517202 */ /* 0x000fe20000000f00 */
[----:B------:R-:W-:Y:S02]  /*6280*/  IMAD.MOV.U32 R177, RZ, RZ, R234 ;  /* 0x000000ffffb17224 */ /* 0x000fe400078e00ea */
[----:B-1----:R-:W-:-:S04]  /*6290*/  FFMA.FTZ R2, R198, UR5, -R4 ;  /* 0x00000005c6027c23 */ /* 0x002fc80008010804 */
[----:B------:R1:W3:Y:S08]  /*62a0*/  MUFU.EX2 R237, R2 ;  /* 0x0000000200ed7308 */ /* 0x0002f00000000800 */
[----:B------:R-:W-:Y:S01]  /*62b0*/  MUFU.EX2 R234, R3 ;  /* 0x0000000300ea7308 */ /* 0x000fe20000000800 */
[----:B-1----:R-:W-:-:S07]  /*62c0*/  FFMA.FTZ R2, R141, UR5, -R4 ;  /* 0x000000058d027c23 */ /* 0x002fce0008010804 */
[----:B------:R-:W1:Y:S01]  /*62d0*/  MUFU.EX2 R235, R2 ;  /* 0x0000000200eb7308 */ /* 0x000e620000000800 */
[----:B------:R-:W-:Y:S01]  /*62e0*/  HMMA.16816.F32 R68, R8, R26, R68 ;  /* 0x0000001a0844723c */ /* 0x000fe20000001844 */
[----:B------:R-:W-:Y:S01]  /*62f0*/  MOV R75, R127 ;  /* 0x0000007f004b7202 */ /* 0x000fe20000000f00 */
[----:B------:R-:W-:-:S05]  /*6300*/  IMAD.MOV.U32 R179, RZ, RZ, R162 ;  /* 0x000000ffffb37224 */ /* 0x000fca00078e00a2 */
[----:B---3--:R-:W-:Y:S02]  /*6310*/  F2FP.F16.F32.PACK_AB R8, R240, R239 ;  /* 0x000000eff008723e */ /* 0x008fe400000000ff */
[----:B------:R-:W-:Y:S02]  /*6320*/  F2FP.F16.F32.PACK_AB R9, R237, R236 ;  /* 0x000000eced09723e */ /* 0x000fe400000000ff */
[----:B------:R-:W-:Y:S02]  /*6330*/  F2FP.F16.F32.PACK_AB R10, R242, R241 ;  /* 0x000000f1f20a723e */ /* 0x000fe400000000ff */
[----:B-1----:R-:W-:Y:S01]  /*6340*/  F2FP.F16.F32.PACK_AB R11, R235, R234 ;  /* 0x000000eaeb0b723e */ /* 0x002fe200000000ff */
[----:B------:R-:W-:Y:S01]  /*6350*/  FFMA.FTZ R2, R232, UR5, -R6 ;  /* 0x00000005e8027c23 */ /* 0x000fe20008010806 */
[----:B------:R-:W-:Y:S01]  /*6360*/  MOV R162, R143 ;  /* 0x0000008f00a27202 */ /* 0x000fe20000000f00 */
[----:B------:R-:W-:Y:S02]  /*6370*/  IMAD.MOV.U32 R198, RZ, RZ, R142 ;  /* 0x000000ffffc67224 */ /* 0x000fe400078e008e */
[----:B------:R1:W-:Y:S01]  /*6380*/  MUFU.EX2 R127, R2 ;  /* 0x00000002007f7308 */ /* 0x0003e20000000800 */
[----:B------:R-:W-:Y:S01]  /*6390*/  IMAD.MOV.U32 R196, RZ, RZ, R154 ;  /* 0x000000ffffc47224 */ /* 0x000fe200078e009a */
[----:B----4-:R-:W-:Y:S07]  /*63a0*/  HMMA.16816.F32 R140, R8, R20, R64 ;  /* 0x00000014088c723c */ /* 0x010fee0000001840 */
[----:B------:R-:W-:-:S02]  /*63b0*/  MOV R66, R155 ;  /* 0x0000009b00427202 */ /* 0x000fc40000000f00 */
[----:B------:R-:W-:Y:S02]  /*63c0*/  MOV R65, R153 ;  /* 0x0000009900417202 */ /* 0x000fe40000000f00 */
[----:B------:R-:W-:Y:S02]  /*63d0*/  MOV R64, R152 ;  /* 0x0000009800407202 */ /* 0x000fe40000000f00 */
[----:B------:R-:W-:Y:S01]  /*63e0*/  HMMA.16816.F32 R152, R8, R22, R60 ;  /* 0x000000160898723c */ /* 0x000fe2000000183c */
[----:B-1----:R-:W-:-:S06]  /*63f0*/  FFMA.FTZ R2, R218, UR5, -R6 ;  /* 0x00000005da027c23 */ /* 0x002fcc0008010806 */
[----:B------:R-:W-:Y:S02]  /*6400*/  MOV R61, R137 ;  /* 0x00000089003d7202 */ /* 0x000fe40000000f00 */
[----:B------:R1:W3:Y:S01]  /*6410*/  MUFU.EX2 R137, R2 ;  /* 0x0000000200897308 */ /* 0x0002e20000000800 */
[----:B------:R-:W-:Y:S02]  /*6420*/  IMAD.MOV.U32 R114, RZ, RZ, R138 ;  /* 0x000000ffff727224 */ /* 0x000fe400078e008a */
[----:B-1----:R-:W-:-:S05]  /*6430*/  FFMA.FTZ R2, R215, UR5, -R6 ;  /* 0x00000005d7027c23 */ /* 0x002fca0008010806 */
[----:B------:R1:W-:Y:S01]  /*6440*/  MUFU.EX2 R138, R2 ;  /* 0x00000002008a7308 */ /* 0x0003e20000000800 */
[----:B------:R-:W-:Y:S02]  /*6450*/  IMAD.MOV.U32 R80, RZ, RZ, R126 ;  /* 0x000000ffff507224 */ /* 0x000fe400078e007e */
[----:B-1----:R-:W-:-:S05]  /*6460*/  FFMA.FTZ R2, R212, UR5, -R6 ;  /* 0x00000005d4027c23 */ /* 0x002fca0008010806 */
[----:B------:R1:W-:Y:S01]  /*6470*/  MUFU.EX2 R212, R2 ;  /* 0x0000000200d47308 */ /* 0x0003e20000000800 */
[----:B------:R-:W-:Y:S01]  /*6480*/  MOV R167, R125 ;  /* 0x0000007d00a77202 */ /* 0x000fe20000000f00 */
[----:B------:R-:W-:Y:S01]  /*6490*/  FFMA.FTZ R3, R219, UR5, -R0 ;  /* 0x00000005db037c23 */ /* 0x000fe20008010800 */
[----:B-1----:R-:W-:-:S05]  /*64a0*/  FFMA.FTZ R2, R208, UR5, -R6 ;  /* 0x00000005d0027c23 */ /* 0x002fca0008010806 */
[----:B------:R1:W-:Y:S01]  /*64b0*/  MUFU.EX2 R208, R2 ;  /* 0x0000000200d07308 */ /* 0x0003e20000000800 */
[----:B------:R-:W-:Y:S01]  /*64c0*/  MOV R83, R173 ;  /* 0x000000ad00537202 */ /* 0x000fe20000000f00 */
[----:B------:R-:W-:Y:S01]  /*64d0*/  IMAD.MOV.U32 R82, RZ, RZ, R174 ;  /* 0x000000ffff527224 */ /* 0x000fe200078e00ae */
[----:B------:R-:W-:Y:S01]  /*64e0*/  MOV R166, R175 ;  /* 0x000000af00a67202 */ /* 0x000fe20000000f00 */
[----:B------:R-:W-:Y:S01]  /*64f0*/  IMAD.MOV.U32 R197, RZ, RZ, R159 ;  /* 0x000000ffffc57224 */ /* 0x000fe200078e009f */
[----:B------:R-:W-:Y:S01]  /*6500*/  MOV R67, R158 ;  /* 0x0000009e00437202 */ /* 0x000fe20000000f00 */
[----:B------:R-:W-:Y:S02]  /*6510*/  IMAD.MOV.U32 R63, RZ, RZ, R157 ;  /* 0x000000ffff3f7224 */ /* 0x000fe400078e009d */
[----:B-1----:R-:W-:-:S04]  /*6520*/  FFMA.FTZ R2, R233, UR5, -R0 ;  /* 0x00000005e9027c23 */ /* 0x002fc80008010800 */
[----:B------:R1:W-:Y:S01]  /*6530*/  MUFU.EX2 R126, R2 ;  /* 0x00000002007e7308 */ /* 0x0003e20000000800 */
[----:B------:R-:W-:Y:S01]  /*6540*/  MOV R62, R156 ;  /* 0x0000009c003e7202 */ /* 0x000fe20000000f00 */
[----:B------:R-:W-:Y:S01]  /*6550*/  HMMA.16816.F32 R168, R8, R18, R52 ;  /* 0x0000001208a8723c */ /* 0x000fe20000001834 */
[----:B------:R-:W-:-:S05]  /*6560*/  IMAD.MOV.U32 R164, RZ, RZ, R124 ;  /* 0x000000ffffa47224 */ /* 0x000fca00078e007c */
[----:B------:R-:W-:Y:S01]  /*6570*/  HMMA.16816.F32 R156, R8, R16, R56 ;  /* 0x00000010089c723c */ /* 0x000fe20000001838 */
[----:B-1----:R-:W-:-:S05]  /*6580*/  FFMA.FTZ R2, R231, UR5, -R0 ;  /* 0x00000005e7027c23 */ /* 0x002fca0008010800 */
[C---:B------:R-:W-:Y:S01]  /*6590*/  HMMA.16816.F32 R172, R8.reuse, R12, R48 ;  /* 0x0000000c08ac723c */ /* 0x040fe20000001830 */
[----:B------:R1:W4:Y:S05]  /*65a0*/  MUFU.EX2 R125, R2 ;  /* 0x00000002007d7308 */ /* 0x00032a0000000800 */
[C---:B------:R-:W-:Y:S06]  /*65b0*/  HMMA.16816.F32 R184, R8.reuse, R14, R44 ;  /* 0x0000000e08b8723c */ /* 0x040fec000000182c */
[C---:B------:R-:W-:Y:S01]  /*65c0*/  HMMA.16816.F32 R188, R8.reuse, R28, R40 ;  /* 0x0000001c08bc723c */ /* 0x040fe20000001828 */
[----:B------:R3:W-:Y:S05]  /*65d0*/  MUFU.EX2 R124, R3 ;  /* 0x00000003007c7308 */ /* 0x0007ea0000000800 */
[----:B------:R-:W-:Y:S01]  /*65e0*/  HMMA.16816.F32 R108, R8, R30, R36 ;  /* 0x0000001e086c723c */ /* 0x000fe20000001824 */
[----:B-1----:R-:W-:-:S06]  /*65f0*/  FFMA.FTZ R2, R217, UR5, -R0 ;  /* 0x00000005d9027c23 */ /* 0x002fcc0008010800 */
[----:B------:R-:W-:Y:S02]  /*6600*/  FFMA.FTZ R11, R121, UR5, -R0 ;  /* 0x00000005790b7c23 */ /* 0x000fe40008010800 */
[----:B------:R1:W2:Y:S01]  /*6610*/  MUFU.EX2 R121, R2 ;  /* 0x0000000200797308 */ /* 0x0002a20000000800 */
[----:B------:R-:W-:Y:S01]  /*6620*/  MOV R60, R7 ;  /* 0x00000007003c7202 */ /* 0x000fe20000000f00 */
[--C-:B------:R-:W-:Y:S01]  /*6630*/  FFMA.FTZ R10, R207, UR5, -R6.reuse ;  /* 0x00000005cf0a7c23 */ /* 0x100fe20008010806 */
[----:B------:R-:W-:Y:S01]  /*6640*/  FFMA.FTZ R7, R206, UR5, -R6 ;  /* 0x00000005ce077c23 */ /* 0x000fe20008010806 */
[--C-:B------:R-:W-:Y:S01]  /*6650*/  FFMA.FTZ R37, R120, UR5, -R0.reuse ;  /* 0x0000000578257c23 */ /* 0x100fe20008010800 */
[--C-:B------:R-:W-:Y:S01]  /*6660*/  FFMA.FTZ R25, R210, UR5, -R0.reuse ;  /* 0x00000005d2197c23 */ /* 0x100fe20008010800 */
[--C-:B------:R-:W-:Y:S01]  /*6670*/  FFMA.FTZ R115, R119, UR5, -R0.reuse ;  /* 0x0000000577737c23 */ /* 0x100fe20008010800 */
[--C-:B------:R-:W-:Y:S01]  /*6680*/  FFMA.FTZ R116, R116, UR5, -R0.reuse ;  /* 0x0000000574747c23 */ /* 0x100fe20008010800 */
[--C-:B------:R-:W-:Y:S01]  /*6690*/  FFMA.FTZ R117, R117, UR5, -R0.reuse ;  /* 0x0000000575757c23 */ /* 0x100fe20008010800 */
[----:B------:R-:W-:Y:S01]  /*66a0*/  FFMA.FTZ R118, R118, UR5, -R0 ;  /* 0x0000000576767c23 */ /* 0x000fe20008010800 */
[----:B------:R4:W-:Y:S01]  /*66b0*/  MUFU.EX2 R120, R10 ;  /* 0x0000000a00787308 */ /* 0x0009e20000000800 */
[--C-:B------:R-:W-:Y:S01]  /*66c0*/  FFMA.FTZ R34, R203, UR5, -R6.reuse ;  /* 0x00000005cb227c23 */ /* 0x100fe20008010806 */
[--C-:B------:R-:W-:Y:S01]  /*66d0*/  FFMA.FTZ R33, R202, UR5, -R6.reuse ;  /* 0x00000005ca217c23 */ /* 0x100fe20008010806 */
[--C-:B------:R-:W-:Y:S01]  /*66e0*/  FFMA.FTZ R32, R201, UR5, -R6.reuse ;  /* 0x00000005c9207c23 */ /* 0x100fe20008010806 */
[--C-:B------:R-:W-:Y:S01]  /*66f0*/  FFMA.FTZ R27, R195, UR5, -R6.reuse ;  /* 0x00000005c31b7c23 */ /* 0x100fe20008010806 */
[----:B------:R-:W-:Y:S01]  /*6700*/  FFMA.FTZ R26, R194, UR5, -R6 ;  /* 0x00000005c21a7c23 */ /* 0x000fe20008010806 */
[--C-:B------:R-:W-:Y:S01]  /*6710*/  FFMA.FTZ R9, R213, UR5, -R5.reuse ;  /* 0x00000005d5097c23 */ /* 0x100fe20008010805 */
[--C-:B------:R-:W-:Y:S01]  /*6720*/  FFMA.FTZ R8, R211, UR5, -R5.reuse ;  /* 0x00000005d3087c23 */ /* 0x100fe20008010805 */
[--C-:B---3--:R-:W-:Y:S01]  /*6730*/  FFMA.FTZ R3, R193, UR5, -R5.reuse ;  /* 0x00000005c1037c23 */ /* 0x108fe20008010805 */
[--C-:B------:R-:W-:Y:S01]  /*6740*/  FFMA.FTZ R0, R192, UR5, -R5.reuse ;  /* 0x00000005c0007c23 */ /* 0x100fe20008010805 */
[--C-:B------:R-:W-:Y:S01]  /*6750*/  FFMA.FTZ R38, R183, UR5, -R5.reuse ;  /* 0x00000005b7267c23 */ /* 0x100fe20008010805 */
[--C-:B------:R-:W-:Y:S01]  /*6760*/  FFMA.FTZ R39, R182, UR5, -R5.reuse ;  /* 0x00000005b6277c23 */ /* 0x100fe20008010805 */
[--C-:B------:R-:W-:Y:S01]  /*6770*/  FFMA.FTZ R48, R181, UR5, -R5.reuse ;  /* 0x00000005b5307c23 */ /* 0x100fe20008010805 */
[----:B------:R-:W-:Y:S01]  /*6780*/  FFMA.FTZ R49, R133, UR5, -R5 ;  /* 0x0000000585317c23 */ /* 0x000fe20008010805 */
[--C-:B-1----:R-:W-:Y:S01]  /*6790*/  FFMA.FTZ R2, R216, UR5, -R4.reuse ;  /* 0x00000005d8027c23 */ /* 0x102fe20008010804 */
[--C-:B------:R-:W-:Y:S01]  /*67a0*/  FFMA.FTZ R36, R214, UR5, -R4.reuse ;  /* 0x00000005d6247c23 */ /* 0x100fe20008010804 */
[--C-:B------:R-:W-:Y:S01]  /*67b0*/  FFMA.FTZ R35, R131, UR5, -R4.reuse ;  /* 0x0000000583237c23 */ /* 0x100fe20008010804 */
[--C-:B----4-:R-:W-:Y:S01]  /*67c0*/  FFMA.FTZ R10, R130, UR5, -R4.reuse ;  /* 0x00000005820a7c23 */ /* 0x110fe20008010804 */
[--C-:B------:R-:W-:Y:S01]  /*67d0*/  FFMA.FTZ R50, R129, UR5, -R4.reuse ;  /* 0x0000000581327c23 */ /* 0x100fe20008010804 */
[--C-:B------:R-:W-:Y:S01]  /*67e0*/  FFMA.FTZ R51, R128, UR5, -R4.reuse ;  /* 0x0000000580337c23 */ /* 0x100fe20008010804 */
[--C-:B------:R-:W-:Y:S01]  /*67f0*/  FFMA.FTZ R112, R123, UR5, -R4.reuse ;  /* 0x000000057b707c23 */ /* 0x100fe20008010804 */
[----:B------:R-:W-:Y:S01]  /*6800*/  FFMA.FTZ R113, R122, UR5, -R4 ;  /* 0x000000057a717c23 */ /* 0x000fe20008010804 */
[----:B------:R2:W-:Y:S01]  /*6810*/  MUFU.EX2 R119, R7 ;  /* 0x0000000700777308 */ /* 0x0005e20000000800 */
[----:B------:R-:W-:-:S02]  /*6820*/  F2FP.F16.F32.PACK_AB R4, R137, R127 ;  /* 0x0000007f8904723e */ /* 0x000fc400000000ff */
[----:B------:R-:W-:Y:S02]  /*6830*/  F2FP.F16.F32.PACK_AB R5, R125, R126 ;  /* 0x0000007e7d05723e */ /* 0x000fe400000000ff */
[----:B------:R-:W-:Y:S01]  /*6840*/  F2FP.F16.F32.PACK_AB R6, R212, R138 ;  /* 0x0000008ad406723e */ /* 0x000fe200000000ff */
[----:B------:R-:W-:Y:S02]  /*6850*/  IMAD.MOV.U32 R213, RZ, RZ, R205 ;  /* 0x000000ffffd57224 */ /* 0x000fe400078e00cd */
[----:B------:R-:W3:Y:S01]  /*6860*/  LDL.LU R205, [R1+0xb8] ;  /* 0x0000b80001cd7983 */ /* 0x000ee20000300800 */
[----:B--2---:R-:W-:-:S07]  /*6870*/  F2FP.F16.F32.PACK_AB R7, R121, R124 ;  /* 0x0000007c7907723e */ /* 0x004fce00000000ff */
[C---:B------:R-:W-:Y:S01]  /*6880*/  HMMA.16816.F32 R40, R4.reuse, R12, R88 ;  /* 0x0000000c0428723c */ /* 0x040fe20000001858 */
[----:B------:R1:W-:Y:S02]  /*6890*/  MUFU.EX2 R88, R3 ;  /* 0x0000000300587308 */ /* 0x0003e40000000800 */
[----:B-1----:R-:W-:Y:S02]  /*68a0*/  FADD.FTZ R3, R209, R213 ;  /* 0x000000d5d1037221 */ /* 0x002fe40000010000 */
[----:B------:R-:W2:Y:S04]  /*68b0*/  LDL.LU R213, [R1+0x24] ;  /* 0x0000240001d57983 */ /* 0x000ea80000300800 */
[----:B------:R-:W2:Y:S01]  /*68c0*/  LDL.LU R209, [R1+0x58] ;  /* 0x0000580001d17983 */ /* 0x000ea20000300800 */
[----:B------:R-:W-:Y:S01]  /*68d0*/  IMAD.MOV.U32 R210, RZ, RZ, R81 ;  /* 0x000000ffffd27224 */ /* 0x000fe200078e0051 */
[----:B------:R-:W-:Y:S01]  /*68e0*/  MOV R217, R80 ;  /* 0x0000005000d97202 */ /* 0x000fe20000000f00 */
[----:B------:R-:W-:Y:S01]  /*68f0*/  HMMA.16816.F32 R56, R4, R30, R68 ;  /* 0x0000001e0438723c */ /* 0x000fe20000001844 */
[----:B------:R-:W-:Y:S01]  /*6900*/  MOV R219, R75 ;  /* 0x0000004b00db7202 */ /* 0x000fe20000000f00 */
[----:B------:R2:W-:Y:S01]  /*6910*/  MUFU.EX2 R70, R2 ;  /* 0x0000000200467308 */ /* 0x0005e20000000800 */
[----:B------:R-:W-:Y:S01]  /*6920*/  IMAD.MOV.U32 R195, RZ, RZ, R198 ;  /* 0x000000ffffc37224 */ /* 0x000fe200078e00c6 */
[----:B------:R-:W-:-:S02]  /*6930*/  MOV R194, R200 ;  /* 0x000000c800c27202 */ /* 0x000fc40000000f00 */
[----:B------:R-:W-:Y:S01]  /*6940*/  MOV R201, R67 ;  /* 0x0000004300c97202 */ /* 0x000fe20000000f00 */
[----:B------:R-:W-:Y:S01]  /*6950*/  IMAD.MOV.U32 R207, RZ, RZ, R62 ;  /* 0x000000ffffcf7224 */ /* 0x000fe200078e003e */
[----:B------:R-:W-:Y:S01]  /*6960*/  MOV R206, R63 ;  /* 0x0000003f00ce7202 */ /* 0x000fe20000000f00 */
[----:B------:R-:W-:Y:S01]  /*6970*/  IMAD.MOV.U32 R198, RZ, RZ, R199 ;  /* 0x000000ffffc67224 */ /* 0x000fe200078e00c7 */
[----:B------:R-:W-:Y:S01]  /*6980*/  MOV R231, R66 ;  /* 0x0000004200e77202 */ /* 0x000fe20000000f00 */
[----:B------:R-:W-:Y:S01]  /*6990*/  FADD.FTZ R114, R114, R60 ;  /* 0x0000003c72727221 */ /* 0x000fe20000010000 */
[----:B------:R-:W-:Y:S01]  /*69a0*/  MOV R203, R64 ;  /* 0x0000004000cb7202 */ /* 0x000fe20000000f00 */
[----:B------:R-:W-:Y:S01]  /*69b0*/  IMAD.MOV.U32 R202, RZ, RZ, R65 ;  /* 0x000000ffffca7224 */ /* 0x000fe200078e0041 */
[----:B------:R-:W-:Y:S01]  /*69c0*/  MOV R232, R197 ;  /* 0x000000c500e87202 */ /* 0x000fe20000000f00 */
[----:B------:R-:W-:Y:S01]  /*69d0*/  IMAD.MOV.U32 R199, RZ, RZ, R74 ;  /* 0x000000ffffc77224 */ /* 0x000fe200078e004a */
[----:B------:R-:W-:Y:S01]  /*69e0*/  MOV R233, R61 ;  /* 0x0000003d00e97202 */ /* 0x000fe20000000f00 */
[----:B------:R-:W-:Y:S01]  /*69f0*/  HMMA.16816.F32 R44, R4, R18, R92 ;  /* 0x00000012042c723c */ /* 0x000fe2000000185c */
[----:B------:R-:W-:-:S02]  /*6a00*/  MOV R200, R72 ;  /* 0x0000004800c87202 */ /* 0x000fc40000000f00 */
[----:B------:R-:W-:Y:S02]  /*6a10*/  MOV R197, R73 ;  /* 0x0000004900c57202 */ /* 0x000fe40000000f00 */
[----:B------:R-:W-:Y:S01]  /*6a20*/  MOV R218, R82 ;  /* 0x0000005200da7202 */ /* 0x000fe20000000f00 */
[----:B------:R-:W-:Y:S01]  /*6a30*/  HMMA.16816.F32 R72, R4, R22, R100 ;  /* 0x000000160448723c */ /* 0x000fe20000001864 */
[----:B------:R-:W-:-:S05]  /*6a40*/  MOV R215, R83 ;  /* 0x0000005300d77202 */ /* 0x000fca0000000f00 */
[C---:B------:R-:W-:Y:S06]  /*6a50*/  HMMA.16816.F32 R80, R4.reuse, R20, R104 ;  /* 0x000000140450723c */ /* 0x040fec0000001868 */
[C---:B------:R-:W-:Y:S06]  /*6a60*/  HMMA.16816.F32 R60, R4.reuse, R16, R96 ;  /* 0x00000010043c723c */ /* 0x040fec0000001860 */
[C---:B------:R-:W-:Y:S06]  /*6a70*/  HMMA.16816.F32 R52, R4.reuse, R14, R84 ;  /* 0x0000000e0434723c */ /* 0x040fec0000001854 */
[----:B------:R-:W-:Y:S01]  /*6a80*/  HMMA.16816.F32 R64, R4, R28, R76 ;  /* 0x0000001c0440723c */ /* 0x000fe2000000184c */
[----:B------:R1:W4:Y:S01]  /*6a90*/  MUFU.EX2 R76, R0 ;  /* 0x00000000004c7308 */ /* 0x0003220000000800 */
[----:B------:R-:W-:Y:S01]  /*6aa0*/  FADD.FTZ R3, R136, R3 ;  /* 0x0000000388037221 */ /* 0x000fe20000010000 */
[----:B------:R-:W4:Y:S04]  /*6ab0*/  LDSM.16.MT88.4 R20, [R220+0xb000] ;  /* 0x00b00000dc14783b */ /* 0x000f280000004200 */
[----:B------:R-:W3:Y:S01]  /*6ac0*/  LDSM.16.MT88.4 R16, [R223+0xb000] ;  /* 0x00b00000df10783b */ /* 0x000ee20000004200 */
[----:B--2---:R-:W-:Y:S01]  /*6ad0*/  FADD.FTZ R2, R209, R213 ;  /* 0x000000d5d1027221 */ /* 0x004fe20000010000 */
[----:B------:R-:W-:Y:S01]  /*6ae0*/  MOV R209, R210 ;  /* 0x000000d200d17202 */ /* 0x000fe20000000f00 */
[----:B------:R2:W-:Y:S01]  /*6af0*/  MUFU.EX2 R93, R8 ;  /* 0x00000008005d7308 */ /* 0x0005e20000000800 */
        /* <DEDUP_REMOVED lines=11> */
[----:B------:R-:W-:Y:S01]  /*6bb0*/  MUFU.EX2 R100, R27 ;  /* 0x0000001b00647308 */ /* 0x000fe20000000800 */
[----:B------:R-:W-:Y:S01]  /*6bc0*/  MOV R210, R217 ;  /* 0x000000d900d27202 */ /* 0x000fe20000000f00 */
[----:B------:R-:W-:Y:S01]  /*6bd0*/  IMAD.MOV.U32 R207, RZ, RZ, R215 ;  /* 0x000000ffffcf7224 */ /* 0x000fe200078e00d7 */
[----:B------:R-:W-:Y:S01]  /*6be0*/  MOV R217, R219 ;  /* 0x000000db00d97202 */ /* 0x000fe20000000f00 */
[----:B------:R-:W-:Y:S01]  /*6bf0*/  IMAD.MOV.U32 R219, RZ, RZ, R194 ;  /* 0x000000ffffdb7224 */ /* 0x000fe200078e00c2 */
[----:B------:R-:W-:Y:S01]  /*6c00*/  MOV R206, R233 ;  /* 0x000000e900ce7202 */ /* 0x000fe20000000f00 */
[----:B------:R-:W3:Y:S01]  /*6c10*/  LDSM.16.MT88.4 R12, [R221+0xb000] ;  /* 0x00b00000dd0c783b */ /* 0x000ee20000004200 */
[----:B------:R-:W-:-:S02]  /*6c20*/  MOV R233, R228 ;  /* 0x000000e400e97202 */ /* 0x000fc40000000f00 */
[----:B------:R-:W-:Y:S01]  /*6c30*/  MOV R194, R195 ;  /* 0x000000c300c27202 */ /* 0x000fe20000000f00 */
[----:B------:R-:W3:Y:S01]  /*6c40*/  LDL.LU R228, [R1+0xb4] ;  /* 0x0000b40001e47983 */ /* 0x000ee20000300800 */
[----:B------:R-:W-:Y:S01]  /*6c50*/  MOV R195, R231 ;  /* 0x000000e700c37202 */ /* 0x000fe20000000f00 */
[----:B------:R-:W-:Y:S01]  /*6c60*/  IMAD.MOV.U32 R231, RZ, RZ, R203 ;  /* 0x000000ffffe77224 */ /* 0x000fe200078e00cb */
[----:B------:R-:W-:Y:S02]  /*6c70*/  MOV R215, R230 ;  /* 0x000000e600d77202 */ /* 0x000fe40000000f00 */
[----:B------:R-:W-:Y:S01]  /*6c80*/  MOV R203, R206 ;  /* 0x000000ce00cb7202 */ /* 0x000fe20000000f00 */
[----:B------:R-:W3:Y:S01]  /*6c90*/  LDL.LU R230, [R1+0xb0] ;  /* 0x0000b00001e67983 */ /* 0x000ee20000300800 */
[----:B------:R-:W-:Y:S01]  /*6ca0*/  MOV R206, R207 ;  /* 0x000000cf00ce7202 */ /* 0x000fe20000000f00 */
[----:B------:R-:W-:Y:S01]  /*6cb0*/  IMAD.MOV.U32 R207, RZ, RZ, R233 ;  /* 0x000000ffffcf7224 */ /* 0x000fe200078e00e9 */
[----:B------:R-:W-:-:S02]  /*6cc0*/  MOV R233, R215 ;  /* 0x000000d700e97202 */ /* 0x000fc40000000f00 */
[----:B------:R-:W-:Y:S01]  /*6cd0*/  MOV R215, R218 ;  /* 0x000000da00d77202 */ /* 0x000fe20000000f00 */
[----:B-1----:R-:W-:Y:S01]  /*6ce0*/  FADD.FTZ R0, R209, R114 ;  /* 0x00000072d1007221 */ /* 0x002fe20000010000 */
[----:B------:R-:W4:Y:S04]  /*6cf0*/  LDL.LU R218, [R1+0x68] ;  /* 0x0000680001da7983 */ /* 0x000f280000300800 */
[----:B------:R-:W3:Y:S04]  /*6d00*/  LDL.LU R136, [R1+0xac] ;  /* 0x0000ac0001887983 */ /* 0x000ee80000300800 */
[----:B------:R-:W2:Y:S02]  /*6d10*/  LDL.LU R209, [R1+0x5c] ;  /* 0x00005c0001d17983 */ /* 0x000ea40000300800 */
[----:B--2---:R-:W-:-:S02]  /*6d20*/  FADD.FTZ R2, R209, R2 ;  /* 0x00000002d1027221 */ /* 0x004fc40000010000 */
[----:B------:R-:W2:Y:S01]  /*6d30*/  LDL.LU R209, [R1+0x14] ;  /* 0x0000140001d17983 */ /* 0x000ea20000300800 */
[----:B------:R-:W-:-:S03]  /*6d40*/  FADD.FTZ R0, R135, R0 ;  /* 0x0000000087007221 */ /* 0x000fc60000010000 */
[----:B------:R1:W5:Y:S01]  /*6d50*/  LDL.LU R135, [R1+0xa8] ;  /* 0x0000a80001877983 */ /* 0x0003620000300800 */
[----:B--2---:R-:W-:Y:S01]  /*6d60*/  FADD.FTZ R8, R209, R4 ;  /* 0x00000004d1087221 */ /* 0x004fe20000010000 */
[----:B------:R-:W-:Y:S01]  /*6d70*/  IMAD.MOV.U32 R209, RZ, RZ, R210 ;  /* 0x000000ffffd17224 */ /* 0x000fe200078e00d2 */
[----:B------:R-:W-:Y:S02]  /*6d80*/  MOV R210, R217 ;  /* 0x000000d900d27202 */ /* 0x000fe40000000f00 */
[----:B------:R-:W-:Y:S01]  /*6d90*/  MOV R217, R219 ;  /* 0x000000db00d97202 */ /* 0x000fe20000000f00 */
[----:B------:R-:W-:Y:S01]  /*6da0*/  IMAD.MOV.U32 R219, RZ, RZ, R194 ;  /* 0x000000ffffdb7224 */ /* 0x000fe200078e00c2 */
[----:B------:R-:W-:Y:S02]  /*6db0*/  MOV R194, R231 ;  /* 0x000000e700c27202 */ /* 0x000fe40000000f00 */
[----:B------:R-:W-:Y:S01]  /*6dc0*/  MOV R231, R203 ;  /* 0x000000cb00e77202 */ /* 0x000fe20000000f00 */
[----:B------:R-:W-:Y:S01]  /*6dd0*/  IMAD.MOV.U32 R203, RZ, RZ, R206 ;  /* 0x000000ffffcb7224 */ /* 0x000fe200078e00ce */
[----:B------:R-:W-:-:S02]  /*6de0*/  MOV R206, R207 ;  /* 0x000000cf00ce7202 */ /* 0x000fc40000000f00 */
[----:B------:R-:W-:Y:S01]  /*6df0*/  MOV R207, R233 ;  /* 0x000000e900cf7202 */ /* 0x000fe20000000f00 */
[----:B------:R-:W-:Y:S01]  /*6e00*/  IMAD.MOV.U32 R233, RZ, RZ, R215 ;  /* 0x000000ffffe97224 */ /* 0x000fe200078e00d7 */
[----:B----4-:R-:W-:Y:S01]  /*6e10*/  MOV R215, R218 ;  /* 0x000000da00d77202 */ /* 0x010fe20000000f00 */
[----:B------:R-:W-:Y:S01]  /*6e20*/  FADD.FTZ R3, R209, R3 ;  /* 0x00000003d1037221 */ /* 0x000fe20000010000 */
[----:B------:R-:W-:Y:S02]  /*6e30*/  MOV R218, R132 ;  /* 0x0000008400da7202 */ /* 0x000fe40000000f00 */
[----:B------:R-:W2:Y:S04]  /*6e40*/  LDL.LU R132, [R1+0xa4] ;  /* 0x0000a40001847983 */ /* 0x000ea80000300800 */
[----:B------:R-:W4:Y:S01]  /*6e50*/  LDL.LU R209, [R1+0x64] ;  /* 0x0000640001d17983 */ /* 0x000f220000300800 */
[----:B------:R-:W-:-:S04]  /*6e60*/  FADD.FTZ R0, R134, R0 ;  /* 0x0000000086007221 */ /* 0x000fc80000010000 */
[----:B------:R-:W-:Y:S01]  /*6e70*/  FADD.FTZ R28, R219, R0 ;  /* 0x00000000db1c7221 */ /* 0x000fe20000010000 */
[----:B------:R-:W-:Y:S08]  /*6e80*/  MUFU.EX2 R101, R26 ;  /* 0x0000001a00657308 */ /* 0x000ff00000000800 */
[----:B------:R-:W-:Y:S08]  /*6e90*/  MUFU.EX2 R97, R25 ;  /* 0x0000001900617308 */ /* 0x000ff00000000800 */
[----:B------:R3:W-:Y:S02]  /*6ea0*/  MUFU.EX2 R98, R24 ;  /* 0x0000001800627308 */ /* 0x0007e40000000800 */
[----:B---3--:R-:W3:Y:S06]  /*6eb0*/  LDSM.16.MT88.4 R24, [R222+0xb000] ;  /* 0x00b00000de18783b */ /* 0x008eec0000004200 */
[----:B------:R-:W1:Y:S01]  /*6ec0*/  MUFU.EX2 R92, R9 ;  /* 0x00000009005c7308 */ /* 0x000e620000000800 */
[----:B------:R-:W-:Y:S01]  /*6ed0*/  MOV R133, R180 ;  /* 0x000000b400857202 */ /* 0x000fe20000000f00 */
[----:B------:R-:W-:Y:S01]  /*6ee0*/  FADD.FTZ R3, R144, R3 ;  /* 0x0000000390037221 */ /* 0x000fe20000010000 */
[----:B------:R-:W-:-:S05]  /*6ef0*/  MOV R192, R164 ;  /* 0x000000a400c07202 */ /* 0x000fca0000000f00 */
[----:B------:R-:W1:Y:S01]  /*6f00*/  MUFU.EX2 R71, R36 ;  /* 0x0000002400477308 */ /* 0x000e620000000800 */
[----:B------:R-:W-:-:S07]  /*6f10*/  MOV R193, R179 ;  /* 0x000000b300c17202 */ /* 0x000fce0000000f00 */
[----:B------:R-:W-:Y:S01]  /*6f20*/  MUFU.EX2 R68, R35 ;  /* 0x0000002300447308 */ /* 0x000fe20000000800 */
[----:B------:R-:W-:-:S07]  /*6f30*/  MOV R213, R218 ;  /* 0x000000da00d57202 */ /* 0x000fce0000000f00 */
[----:B------:R-:W3:Y:S01]  /*6f40*/  MUFU.EX2 R69, R10 ;  /* 0x0000000a00457308 */ /* 0x000ee20000000800 */
[----:B------:R-:W-:Y:S01]  /*6f50*/  MOV R211, R149 ;  /* 0x0000009500d37202 */ /* 0x000fe20000000f00 */
[----:B------:R-:W-:Y:S01]  /*6f60*/  FADD.FTZ R3, R133, R3 ;  /* 0x0000000385037221 */ /* 0x000fe20000010000 */
[----:B------:R-:W-:Y:S01]  /*6f70*/  IMAD.MOV.U32 R133, RZ, RZ, R192 ;  /* 0x000000ffff857224 */ /* 0x000fe200078e00c0 */
[----:B------:R-:W-:Y:S02]  /*6f80*/  MOV R192, R193 ;  /* 0x000000c100c07202 */ /* 0x000fe40000000f00 */
[----:B------:R-:W-:Y:S02]  /*6f90*/  F2FP.F16.F32.PACK_AB R6, R76, R88 ;  /* 0x000000584c06723e */ /* 0x000fe400000000ff */
[----:B------:R-:W4:Y:S01]  /*6fa0*/  MUFU.EX2 R104, R34 ;  /* 0x0000002200687308 */ /* 0x000f220000000800 */
[----:B------:R-:W-:Y:S01]  /*6fb0*/  MOV R193, R211 ;  /* 0x000000d300c17202 */ /* 0x000fe20000000f00 */
[----:B------:R-:W-:-:S02]  /*6fc0*/  IMAD.MOV.U32 R211, RZ, RZ, R213 ;  /* 0x000000ffffd37224 */ /* 0x000fc400078e00d5 */
[----:B------:R-:W-:Y:S01]  /*6fd0*/  FADD.FTZ R3, R133, R3 ;  /* 0x0000000385037221 */ /* 0x000fe20000010000 */
[----:B------:R-:W-:-:S03]  /*6fe0*/  MOV R133, R192 ;  /* 0x000000c000857202 */ /* 0x000fc60000000f00 */
[----:B------:R-:W-:Y:S01]  /*6ff0*/  MUFU.EX2 R105, R33 ;  /* 0x0000002100697308 */ /* 0x000fe20000000800 */
[----:B------:R-:W-:Y:S01]  /*7000*/  MOV R192, R193 ;  /* 0x000000c100c07202 */ /* 0x000fe20000000f00 */
[----:B------:R-:W-:Y:S01]  /*7010*/  IMAD.MOV.U32 R193, RZ, RZ, R211 ;  /* 0x000000ffffc17224 */ /* 0x000fe200078e00d3 */
[----:B-1----:R-:W-:-:S05]  /*7020*/  F2FP.F16.F32.PACK_AB R4, R93, R92 ;  /* 0x0000005c5d04723e */ /* 0x002fca00000000ff */
[----:B------:R1:W-:Y:S01]  /*7030*/  MUFU.EX2 R102, R32 ;  /* 0x0000002000667308 */ /* 0x0003e20000000800 */
[----:B------:R-:W-:Y:S01]  /*7040*/  F2FP.F16.F32.PACK_AB R5, R71, R70 ;  /* 0x000000464705723e */ /* 0x000fe200000000ff */
[----:B------:R-:W-:Y:S01]  /*7050*/  IMAD.MOV.U32 R219, RZ, RZ, R231 ;  /* 0x000000ffffdb7224 */ /* 0x000fe200078e00e7 */
[----:B---3--:R-:W-:Y:S01]  /*7060*/  F2FP.F16.F32.PACK_AB R7, R69, R68 ;  /* 0x000000444507723e */ /* 0x008fe200000000ff */
[----:B------:R-:W-:Y:S01]  /*7070*/  IMAD.MOV.U32 R99, RZ, RZ, R177 ;  /* 0x000000ffff637224 */ /* 0x000fe200078e00b1 */
[----:B------:R-:W-:Y:S01]  /*7080*/  MOV R130, R193 ;  /* 0x000000c100827202 */ /* 0x000fe20000000f00 */
[----:B------:R-:W-:Y:S01]  /*7090*/  IMAD.MOV.U32 R216, RZ, RZ, R192 ;  /* 0x000000ffffd87224 */ /* 0x000fe200078e00c0 */
[----:B------:R-:W-:Y:S02]  /*70a0*/  MOV R103, R162 ;  /* 0x000000a200677202 */ /* 0x000fe40000000f00 */
[----:B------:R-:W-:Y:S01]  /*70b0*/  MOV R106, R176 ;  /* 0x000000b0006a7202 */ /* 0x000fe20000000f00 */
[----:B------:R-:W-:Y:S01]  /*70c0*/  HMMA.16816.F32 R140, R4, R20, R140 ;  /* 0x00000014048c723c */ /* 0x000fe2000000188c */
[----:B--2---:R-:W-:Y:S01]  /*70d0*/  FADD.FTZ R8, R132, R8 ;  /* 0x0000000884087221 */ /* 0x004fe20000010000 */
[----:B----4-:R-:W-:-:S03]  /*70e0*/  FADD.FTZ R2, R209, R2 ;  /* 0x00000002d1027221 */ /* 0x010fc60000010000 */
[----:B------:R-:W-:Y:S01]  /*70f0*/  FADD.FTZ R29, R217, R8 ;  /* 0x00000008d91d7221 */ /* 0x000fe20000010000 */
[----:B------:R2:W5:Y:S01]  /*7100*/  LDL.LU R132, [R1+0xa0] ;  /* 0x0000a00001847983 */ /* 0x0005620000300800 */
[----:B------:R-:W-:Y:S02]  /*7110*/  FADD.FTZ R2, R210, R2 ;  /* 0x00000002d2027221 */ /* 0x000fe40000010000 */
[----:B------:R-:W-:Y:S01]  /*7120*/  FADD.FTZ R0, R230, R29 ;  /* 0x0000001de6007221 */ /* 0x000fe20000010000 */
[----:B------:R2:W5:Y:S01]  /*7130*/  LDL.LU R134, [R1+0x9c] ;  /* 0x00009c0001867983 */ /* 0x0005620000300800 */
[----:B------:R-:W-:-:S03]  /*7140*/  FADD.FTZ R2, R136, R2 ;  /* 0x0000000288027221 */ /* 0x000fc60000010000 */
[----:B------:R2:W5:Y:S04]  /*7150*/  LDL.LU R136, [R1+0x98] ;  /* 0x0000980001887983 */ /* 0x0005680000300800 */
[----:B------:R-:W3:Y:S01]  /*7160*/  LDL.LU R230, [R1+0x94] ;  /* 0x0000940001e67983 */ /* 0x000ee20000300800 */
[----:B------:R-:W-:Y:S01]  /*7170*/  IMAD.MOV.U32 R210, RZ, RZ, R233 ;  /* 0x000000ffffd27224 */ /* 0x000fe200078e00e9 */
[----:B------:R-:W-:Y:S02]  /*7180*/  MOV R209, R215 ;  /* 0x000000d700d17202 */ /* 0x000fe40000000f00 */
[----:B------:R-:W-:Y:S01]  /*7190*/  MOV R107, R160 ;  /* 0x000000a0006b7202 */ /* 0x000fe20000000f00 */
[----:B------:R-:W-:Y:S01]  /*71a0*/  IMAD.MOV.U32 R122, RZ, RZ, R146 ;  /* 0x000000ffff7a7224 */ /* 0x000fe200078e0092 */
[----:B------:R-:W-:-:S02]  /*71b0*/  MOV R213, R209 ;  /* 0x000000d100d57202 */ /* 0x000fc40000000f00 */
[----:B------:R-:W-:Y:S01]  /*71c0*/  MOV R123, R147 ;  /* 0x00000093007b7202 */ /* 0x000fe20000000f00 */
[----:B------:R-:W-:Y:S01]  /*71d0*/  MUFU.EX2 R96, R11 ;  /* 0x0000000b00607308 */ /* 0x000fe20000000800 */
[----:B------:R-:W-:Y:S01]  /*71e0*/  MOV R209, R210 ;  /* 0x000000d200d17202 */ /* 0x000fe20000000f00 */
[----:B------:R-:W-:Y:S01]  /*71f0*/  LDSM.16.MT88.4 R180, [R221+0xb800] ;  /* 0x00b80000ddb4783b */ /* 0x000fe20000004200 */
[----:B------:R-:W-:Y:S02]  /*7200*/  MOV R217, R207 ;  /* 0x000000cf00d97202 */ /* 0x000fe40000000f00 */
[----:B------:R-:W-:Y:S02]  /*7210*/  MOV R211, R213 ;  /* 0x000000d500d37202 */ /* 0x000fe40000000f00 */
[----:B------:R-:W-:Y:S01]  /*7220*/  MOV R213, R209 ;  /* 0x000000d100d57202 */ /* 0x000fe20000000f00 */
[----:B------:R-:W-:Y:S01]  /*7230*/  HMMA.16816.F32 R152, R4, R22, R152 ;  /* 0x000000160498723c */ /* 0x000fe20000001898 */
[----:B------:R-:W-:Y:S01]  /*7240*/  MOV R131, R211 ;  /* 0x000000d300837202 */ /* 0x000fe20000000f00 */
[----:B------:R-:W-:-:S02]  /*7250*/  IMAD.MOV.U32 R210, RZ, RZ, R217 ;  /* 0x000000ffffd27224 */ /* 0x000fc400078e00d9 */
[----:B------:R-:W-:Y:S02]  /*7260*/  IMAD.MOV.U32 R214, RZ, RZ, R213 ;  /* 0x000000ffffd67224 */ /* 0x000fe400078e00d5 */
[----:B------:R-:W-:Y:S01]  /*7270*/  HMMA.16816.F32 R156, R4, R16, R156 ;  /* 0x00000010049c723c */ /* 0x000fe2000000189c */
[----:B------:R-:W-:-:S05]  /*7280*/  IMAD.MOV.U32 R209, RZ, RZ, R210 ;  /* 0x000000ffffd17224 */ /* 0x000fca00078e00d2 */
[----:B------:R-:W-:Y:S01]  /*7290*/  HMMA.16816.F32 R168, R4, R18, R168 ;  /* 0x0000001204a8723c */ /* 0x000fe200000018a8 */
[----:B------:R-:W-:-:S05]  /*72a0*/  MOV R217, R194 ;  /* 0x000000c200d97202 */ /* 0x000fca0000000f00 */
[C---:B------:R-:W-:Y:S06]  /*72b0*/  HMMA.16816.F32 R172, R4.reuse, R12, R172 ;  /* 0x0000000c04ac723c */ /* 0x040fec00000018ac */
[C---:B------:R-:W-:Y:S06]  /*72c0*/  HMMA.16816.F32 R184, R4.reuse, R14, R184 ;  /* 0x0000000e04b8723c */ /* 0x040fec00000018b8 */
[C---:B------:R-:W-:Y:S06]  /*72d0*/  HMMA.16816.F32 R188, R4.reuse, R24, R188 ;  /* 0x0000001804bc723c */ /* 0x040fec00000018bc */
[----:B-1----:R-:W-:Y:S01]  /*72e0*/  HMMA.16816.F32 R32, R4, R26, R108 ;  /* 0x0000001a0420723c */ /* 0x002fe2000000186c */
[----:B------:R-:W-:-:S06]  /*72f0*/  MOV R207, R198 ;  /* 0x000000c600cf7202 */ /* 0x000fcc0000000f00 */
[----:B------:R-:W-:Y:S01]  /*7300*/  FADD.FTZ R6, R228, R2 ;  /* 0x00000002e4067221 */ /* 0x000fe20000010000 */
[----:B------:R-:W-:Y:S01]  /*7310*/  FADD.FTZ R4, R238, R28 ;  /* 0x0000001cee047221 */ /* 0x000fe20000010000 */
[----:B------:R-:W-:Y:S01]  /*7320*/  FADD.FTZ R2, R130, R3 ;  /* 0x0000000382027221 */ /* 0x000fe20000010000 */
[----:B------:R-:W-:Y:S01]  /*7330*/  MOV R130, R131 ;  /* 0x0000008300827202 */ /* 0x000fe20000000f00 */
[----:B------:R-:W-:Y:S01]  /*7340*/  FADD.FTZ R5, R133, R0 ;  /* 0x0000000085057221 */ /* 0x000fe20000010000 */
[----:B------:R-:W-:Y:S01]  /*7350*/  IMAD.MOV.U32 R131, RZ, RZ, R214 ;  /* 0x000000ffff837224 */ /* 0x000fe200078e00d6 */
[----:B------:R-:W-:Y:S01]  /*7360*/  MOV R194, R195 ;  /* 0x000000c300c27202 */ /* 0x000fe20000000f00 */
[----:B------:R-:W-:Y:S01]  /*7370*/  FADD.FTZ R4, R226, R4 ;  /* 0x00000004e2047221 */ /* 0x000fe20000010000 */
[----:B------:R-:W-:Y:S01]  /*7380*/  MOV R214, R216 ;  /* 0x000000d800d67202 */ /* 0x000fe20000000f00 */
[----:B------:R-:W-:Y:S01]  /*7390*/  IMAD.MOV.U32 R195, RZ, RZ, R201 ;  /* 0x000000ffffc37224 */ /* 0x000fe200078e00c9 */
[----:B------:R-:W-:Y:S01]  /*73a0*/  MOV R216, R224 ;  /* 0x000000e000d87202 */ /* 0x000fe20000000f00 */
[----:B------:R-:W-:Y:S01]  /*73b0*/  FADD.FTZ R0, R130, R6 ;  /* 0x0000000682007221 */ /* 0x000fe20000010000 */
[----:B------:R-:W-:Y:S01]  /*73c0*/  MOV R201, R202 ;  /* 0x000000ca00c97202 */ /* 0x000fe20000000f00 */
[----:B------:R-:W-:Y:S01]  /*73d0*/  FADD.FTZ R3, R205, R5 ;  /* 0x00000005cd037221 */ /* 0x000fe20000010000 */
[----:B------:R-:W-:Y:S01]  /*73e0*/  MOV R233, R200 ;  /* 0x000000c800e97202 */ /* 0x000fe20000000f00 */
[----:B------:R-:W-:Y:S01]  /*73f0*/  FADD.FTZ R4, R131, R4 ;  /* 0x0000000483047221 */ /* 0x000fe20000010000 */
[----:B------:R-:W-:Y:S01]  /*7400*/  MOV R202, R196 ;  /* 0x000000c400ca7202 */ /* 0x000fe20000000f00 */
[----:B------:R-:W-:Y:S01]  /*7410*/  IMAD.MOV.U32 R196, RZ, RZ, R229 ;  /* 0x000000ffffc47224 */ /* 0x000fe200078e00e5 */
        /* <DEDUP_REMOVED lines=11> */
[----:B------:R-:W-:-:S02]  /*74d0*/  IMAD.MOV.U32 R195, RZ, RZ, R201 ;  /* 0x000000ffffc37224 */ /* 0x000fc400078e00c9 */
[----:B------:R-:W-:Y:S01]  /*74e0*/  FADD.FTZ R3, R145, R3 ;  /* 0x0000000391037221 */ /* 0x000fe20000010000 */
[----:B------:R-:W-:Y:S01]  /*74f0*/  MOV R90, R233 ;  /* 0x000000e9005a7202 */ /* 0x000fe20000000f00 */
[----:B------:R-:W-:Y:S01]  /*7500*/  FADD.FTZ R4, R133, R4 ;  /* 0x0000000485047221 */ /* 0x000fe20000010000 */
[----:B------:R-:W-:Y:S01]  /*7510*/  MOV R201, R202 ;  /* 0x000000ca00c97202 */ /* 0x000fe20000000f00 */
[----:B------:R-:W-:Y:S01]  /*7520*/  IMAD.MOV.U32 R91, RZ, RZ, R215 ;  /* 0x000000ffff5b7224 */ /* 0x000fe200078e00d7 */
[----:B------:R-:W-:Y:S01]  /*7530*/  MOV R218, R199 ;  /* 0x000000c700da7202 */ /* 0x000fe20000000f00 */
[----:B------:R-:W-:Y:S01]  /*7540*/  FADD.FTZ R2, R89, R2 ;  /* 0x0000000259027221 */ /* 0x000fe20000010000 */
[----:B------:R-:W-:Y:S01]  /*7550*/  MOV R202, R196 ;  /* 0x000000c400ca7202 */ /* 0x000fe20000000f00 */
[----:B------:R-:W-:Y:S01]  /*7560*/  IMAD.MOV.U32 R199, RZ, RZ, R166 ;  /* 0x000000ffffc77224 */ /* 0x000fe200078e00a6 */
[----:B------:R-:W-:Y:S01]  /*7570*/  MOV R95, R179 ;  /* 0x000000b3005f7202 */ /* 0x000fe20000000f00 */
[----:B------:R-:W-:-:S02]  /*7580*/  IMAD.MOV.U32 R196, RZ, RZ, R198 ;  /* 0x000000ffffc47224 */ /* 0x000fc400078e00c6 */
[----:B------:R-:W-:Y:S01]  /*7590*/  FADD.FTZ R0, R204, R0 ;  /* 0x00000000cc007221 */ /* 0x000fe20000010000 */
        /* <DEDUP_REMOVED lines=12> */
[----:B------:R-:W-:Y:S01]  /*7660*/  FADD.FTZ R2, R94, R0 ;  /* 0x000000005e027221 */ /* 0x000fe20000010000 */
        /* <DEDUP_REMOVED lines=9> */
[----:B------:R-:W-:Y:S02]  /*7700*/  IMAD.MOV.U32 R128, RZ, RZ, R203 ;  /* 0x000000ffff807224 */ /* 0x000fe400078e00cb */
[----:B------:R-:W-:Y:S01]  /*7710*/  FADD.FTZ R2, R106, R2 ;  /* 0x000000026a027221 */ /* 0x000fe20000010000 */
[----:B------:R-:W-:Y:S01]  /*7720*/  MOV R130, R201 ;  /* 0x000000c900827202 */ /* 0x000fe20000000f00 */
[----:B------:R-:W-:Y:S01]  /*7730*/  FADD.FTZ R0, R107, R0 ;  /* 0x000000006b007221 */ /* 0x000fe20000010000 */
[----:B------:R-:W-:Y:S01]  /*7740*/  FADD.FTZ R4, R122, R5 ;  /* 0x000000057a047221 */ /* 0x000fe20000010000 */
[----:B------:R-:W-:Y:S01]  /*7750*/  MOV R214, R194 ;  /* 0x000000c200d67202 */ /* 0x000fe20000000f00 */
[----:B------:R-:W-:-:S02]  /*7760*/  IMAD.MOV.U32 R131, RZ, RZ, R195 ;  /* 0x000000ffff837224 */ /* 0x000fc400078e00c3 */
[----:B------:R-:W-:Y:S01]  /*7770*/  FADD.FTZ R3, R123, R3 ;  /* 0x000000037b037221 */ /* 0x000fe20000010000 */
[----:B------:R-:W-:Y:S01]  /*7780*/  MOV R216, R193 ;  /* 0x000000c100d87202 */ /* 0x000fe20000000f00 */
[----:B------:R-:W-:Y:S01]  /*7790*/  FADD.FTZ R2, R128, R2 ;  /* 0x0000000280027221 */ /* 0x000fe20000010000 */
[----:B------:R-:W-:Y:S01]  /*77a0*/  FADD.FTZ R0, R129, R0 ;  /* 0x0000000081007221 */ /* 0x000fe20000010000 */
[----:B------:R-:W-:Y:S02]  /*77b0*/  IMAD.MOV.U32 R133, RZ, RZ, R192 ;  /* 0x000000ffff857224 */ /* 0x000fe400078e00c0 */
[----:B------:R-:W-:Y:S01]  /*77c0*/  FADD.FTZ R4, R130, R4 ;  /* 0x0000000482047221 */ /* 0x000fe20000010000 */
[----:B------:R-:W-:Y:S01]  /*77d0*/  FADD.FTZ R3, R131, R3 ;  /* 0x0000000383037221 */ /* 0x000fe20000010000 */
[----:B------:R-:W-:Y:S01]  /*77e0*/  FADD.FTZ R2, R214, R2 ;  /* 0x00000002d6027221 */ /* 0x000fe20000010000 */
[----:B------:R-:W-:Y:S01]  /*77f0*/  FADD.FTZ R0, R216, R0 ;  /* 0x00000000d8007221 */ /* 0x000fe20000010000 */
[----:B------:R-:W-:Y:S01]  /*7800*/  FADD.FTZ R4, R133, R4 ;  /* 0x0000000485047221 */ /* 0x000fe20000010000 */
[----:B------:R-:W-:Y:S01]  /*7810*/  FADD.FTZ R3, R211, R3 ;  /* 0x00000003d3037221 */ /* 0x000fe20000010000 */
[----:B------:R-:W-:Y:S01]  /*7820*/  FADD.FTZ R2, R213, R2 ;  /* 0x00000002d5027221 */ /* 0x000fe20000010000 */
[----:B------:R-:W-:Y:S01]  /*7830*/  FADD.FTZ R0, R209, R0 ;  /* 0x00000000d1007221 */ /* 0x000fe20000010000 */
[----:B------:R-:W-:Y:S01]  /*7840*/  MOV R232, R148 ;  /* 0x0000009400e87202 */ /* 0x000fe20000000f00 */
[----:B------:R-:W-:Y:S01]  /*7850*/  FADD.FTZ R4, R210, R4 ;  /* 0x00000004d2047221 */ /* 0x000fe20000010000 */
[----:B------:R-:W-:Y:S01]  /*7860*/  FADD.FTZ R3, R217, R3 ;  /* 0x00000003d9037221 */ /* 0x000fe20000010000 */
[----:B------:R-:W-:Y:S01]  /*7870*/  FADD.FTZ R2, R219, R2 ;  /* 0x00000002db027221 */ /* 0x000fe20000010000 */
[----:B------:R-:W-:Y:S01]  /*7880*/  MOV R207, R218 ;  /* 0x000000da00cf7202 */ /* 0x000fe20000000f00 */
[----:B------:R-:W-:Y:S01]  /*7890*/  FADD.FTZ R0, R231, R0 ;  /* 0x00000000e7007221 */ /* 0x000fe20000010000 */
[----:B------:R-:W-:Y:S01]  /*78a0*/  MOV R233, R232 ;  /* 0x000000e800e97202 */ /* 0x000fe20000000f00 */
[----:B------:R-:W-:Y:S01]  /*78b0*/  FADD.FTZ R4, R206, R4 ;  /* 0x00000004ce047221 */ /* 0x000fe20000010000 */
[----:B------:R-:W-:Y:S01]  /*78c0*/  FADD.FTZ R3, R251, R3 ;  /* 0x00000003fb037221 */ /* 0x000fe20000010000 */
[----:B------:R-:W-:Y:S01]  /*78d0*/  FADD.FTZ R2, R249, R2 ;  /* 0x00000002f9027221 */ /* 0x000fe20000010000 */
[----:B------:R-:W-:Y:S01]  /*78e0*/  MOV R215, R178 ;  /* 0x000000b200d77202 */ /* 0x000fe20000000f00 */
[----:B------:R-:W-:Y:S01]  /*78f0*/  FADD.FTZ R0, R248, R0 ;  /* 0x00000000f8007221 */ /* 0x000fe20000010000 */
[----:B------:R-:W-:Y:S01]  /*7900*/  FADD.FTZ R4, R207, R4 ;  /* 0x00000004cf047221 */ /* 0x000fe20000010000 */
[----:B------:R-:W-:Y:S01]  /*7910*/  FADD.FTZ R3, R233, R3 ;  /* 0x00000003e9037221 */ /* 0x000fe20000010000 */
[----:B------:R-:W-:Y:S01]  /*7920*/  FADD.FTZ R2, R250, R2 ;  /* 0x00000002fa027221 */ /* 0x000fe20000010000 */
[----:B------:R-:W1:Y:S01]  /*7930*/  MUFU.EX2 R37, R37 ;  /* 0x0000002500257308 */ /* 0x000e620000000800 */
[----:B------:R-:W-:Y:S01]  /*7940*/  FADD.FTZ R0, R247, R0 ;  /* 0x00000000f7007221 */ /* 0x000fe20000010000 */
[----:B------:R-:W-:-:S02]  /*7950*/  IMAD.MOV.U32 R218, RZ, RZ, R161 ;  /* 0x000000ffffda7224 */ /* 0x000fc400078e00a1 */
[----:B------:R-:W-:Y:S01]  /*7960*/  FADD.FTZ R4, R215, R4 ;  /* 0x00000004d7047221 */ /* 0x000fe20000010000 */
[----:B------:R-:W-:Y:S01]  /*7970*/  MOV R232, R163 ;  /* 0x000000a300e87202 */ /* 0x000fe20000000f00 */
        /* <DEDUP_REMOVED lines=15> */
[----:B------:R-:W-:Y:S01]  /*7a70*/  F2FP.F16.F32.PACK_AB R8, R120, R208 ;  /* 0x000000d07808723e */ /* 0x000fe200000000ff */
[----:B------:R-:W-:Y:S01]  /*7a80*/  FADD.FTZ R4, R138, R4 ;  /* 0x000000048a047221 */ /* 0x000fe20000010000 */
[----:B------:R-:W-:Y:S01]  /*7a90*/  F2FP.F16.F32.PACK_AB R9, R98, R97 ;  /* 0x000000616209723e */ /* 0x000fe200000000ff */
[----:B------:R-:W-:Y:S01]  /*7aa0*/  FADD.FTZ R3, R124, R3 ;  /* 0x000000037c037221 */ /* 0x000fe20000010000 */
[----:B------:R-:W-:Y:S01]  /*7ab0*/  F2FP.F16.F32.PACK_AB R10, R104, R119 ;  /* 0x00000077680a723e */ /* 0x000fe200000000ff */
[----:B------:R-:W-:Y:S01]  /*7ac0*/  MUFU.EX2 R38, R38 ;  /* 0x0000002600267308 */ /* 0x000fe20000000800 */
[----:B-1----:R-:W-:Y:S01]  /*7ad0*/  F2FP.F16.F32.PACK_AB R11, R37, R96 ;  /* 0x00000060250b723e */ /* 0x002fe200000000ff */
[----:B------:R-:W-:Y:S01]  /*7ae0*/  FADD.FTZ R2, R241, R2 ;  /* 0x00000002f1027221 */ /* 0x000fe20000010000 */
[----:B------:R-:W-:Y:S01]  /*7af0*/  FADD.FTZ R0, R234, R0 ;  /* 0x00000000ea007221 */ /* 0x000fe20000010000 */
[----:B------:R-:W-:Y:S01]  /*7b00*/  FADD.FTZ R4, R212, R4 ;  /* 0x00000004d4047221 */ /* 0x000fe20000010000 */
[----:B------:R-:W-:Y:S01]  /*7b10*/  FADD.FTZ R3, R121, R3 ;  /* 0x0000000379037221 */ /* 0x000fe20000010000 */
[----:B------:R-:W-:Y:S01]  /*7b20*/  FADD.FTZ R2, R242, R2 ;  /* 0x00000002f2027221 */ /* 0x000fe20000010000 */
[----:B------:R-:W-:Y:S01]  /*7b30*/  FADD.FTZ R0, R235, R0 ;  /* 0x00000000eb007221 */ /* 0x000fe20000010000 */
[----:B------:R-:W-:Y:S01]  /*7b40*/  HMMA.16816.F32 R60, R8, R16, R60 ;  /* 0x00000010083c723c */ /* 0x000fe2000000183c */
[----:B------:R-:W1:Y:S01]  /*7b50*/  MUFU.EX2 R17, R115 ;  /* 0x0000007300117308 */ /* 0x000e620000000800 */
[----:B------:R-:W-:Y:S01]  /*7b60*/  FADD.FTZ R4, R208, R4 ;  /* 0x00000004d0047221 */ /* 0x000fe20000010000 */
[----:B------:R-:W-:Y:S01]  /*7b70*/  FADD.FTZ R3, R97, R3 ;  /* 0x0000000361037221 */ /* 0x000fe20000010000 */
[----:B------:R-:W-:Y:S01]  /*7b80*/  FADD.FTZ R2, R92, R2 ;  /* 0x000000025c027221 */ /* 0x000fe20000010000 */
[----:B------:R-:W-:Y:S01]  /*7b90*/  FADD.FTZ R0, R70, R0 ;  /* 0x0000000046007221 */ /* 0x000fe20000010000 */
[----:B------:R-:W-:-:S03]  /*7ba0*/  FADD.FTZ R4, R120, R4 ;  /* 0x0000000478047221 */ /* 0x000fc60000010000 */
[----:B------:R-:W4:Y:S01]  /*7bb0*/  MUFU.EX2 R30, R50 ;  /* 0x00000032001e7308 */ /* 0x000f220000000800 */
[C---:B------:R-:W-:Y:S01]  /*7bc0*/  HMMA.16816.F32 R80, R8.reuse, R20, R80 ;  /* 0x000000140850723c */ /* 0x040fe20000001850 */
[----:B------:R-:W-:Y:S01]  /*7bd0*/  FADD.FTZ R3, R98, R3 ;  /* 0x0000000362037221 */ /* 0x000fe20000010000 */
[----:B------:R-:W-:Y:S01]  /*7be0*/  FADD.FTZ R2, R93, R2 ;  /* 0x000000025d027221 */ /* 0x000fe20000010000 */
[----:B------:R-:W-:Y:S01]  /*7bf0*/  FADD.FTZ R0, R71, R0 ;  /* 0x0000000047007221 */ /* 0x000fe20000010000 */
[----:B------:R-:W2:Y:S03]  /*7c00*/  LDSM.16.MT88.4 R148, [R220+0xb800] ;  /* 0x00b80000dc94783b */ /* 0x000ea60000004200 */
[----:B------:R-:W4:Y:S01]  /*7c10*/  MUFU.EX2 R16, R116 ;  /* 0x0000007400107308 */ /* 0x000f220000000800 */
[----:B------:R-:W-:Y:S01]  /*7c20*/  HMMA.16816.F32 R72, R8, R22, R72 ;  /* 0x000000160848723c */ /* 0x000fe20000001848 */
[----:B------:R-:W-:Y:S01]  /*7c30*/  FADD.FTZ R4, R119, R4 ;  /* 0x0000000477047221 */ /* 0x000fe20000010000 */
[----:B------:R-:W-:-:S05]  /*7c40*/  FADD.FTZ R3, R96, R3 ;  /* 0x0000000360037221 */ /* 0x000fca0000010000 */
[----:B------:R-:W2:Y:S01]  /*7c50*/  MUFU.EX2 R39, R39 ;  /* 0x0000002700277308 */ /* 0x000ea20000000800 */
[C---:B------:R-:W-:Y:S01]  /*7c60*/  HMMA.16816.F32 R44, R8.reuse, R18, R44 ;  /* 0x00000012082c723c */ /* 0x040fe2000000182c */
[----:B------:R-:W-:Y:S01]  /*7c70*/  FADD.FTZ R2, R88, R2 ;  /* 0x0000000258027221 */ /* 0x000fe20000010000 */
[----:B------:R-:W3:Y:S04]  /*7c80*/  LDSM.16.MT88.4 R164, [R223+0xb800] ;  /* 0x00b80000dfa4783b */ /* 0x000ee80000004200 */
[C---:B------:R-:W-:Y:S01]  /*7c90*/  HMMA.16816.F32 R40, R8.reuse, R12, R40 ;  /* 0x0000000c0828723c */ /* 0x040fe20000001828 */
[----:B------:R-:W2:Y:S01]  /*7ca0*/  MUFU.EX2 R21, R51 ;  /* 0x0000003300157308 */ /* 0x000ea20000000800 */
[----:B------:R-:W-:Y:S01]  /*7cb0*/  FADD.FTZ R0, R68, R0 ;  /* 0x0000000044007221 */ /* 0x000fe20000010000 */
[----:B------:R1:W5:Y:S03]  /*7cc0*/  LDL.LU R238, [R1+0x90] ;  /* 0x0000900001ee7983 */ /* 0x0003660000300800 */
[C---:B------:R-:W-:Y:S01]  /*7cd0*/  HMMA.16816.F32 R52, R8.reuse, R14, R52 ;  /* 0x0000000e0834723c */ /* 0x040fe20000001834 */
[----:B------:R-:W3:Y:S02]  /*7ce0*/  LDSM.16.MT88.4 R12, [R222+0xb800] ;  /* 0x00b80000de0c783b */ /* 0x000ee40000004200 */
[----:B------:R-:W-:Y:S03]  /*7cf0*/  MUFU.EX2 R36, R48 ;  /* 0x0000003000247308 */ /* 0x000fe60000000800 */
[----:B------:R-:W-:Y:S01]  /*7d00*/  HMMA.16816.F32 R64, R8, R24, R64 ;  /* 0x000000180840723c */ /* 0x000fe20000001840 */
[----:B------:R-:W-:-:S05]  /*7d10*/  FADD.FTZ R4, R104, R4 ;  /* 0x0000000468047221 */ /* 0x000fca0000010000 */
[----:B------:R-:W-:Y:S01]  /*7d20*/  HMMA.16816.F32 R56, R8, R26, R56 ;  /* 0x0000001a0838723c */ /* 0x000fe20000001838 */
[----:B------:R-:W2:Y:S01]  /*7d30*/  MUFU.EX2 R8, R117 ;  /* 0x0000007500087308 */ /* 0x000ea20000000800 */
[----:B------:R-:W-:Y:S01]  /*7d40*/  FADD.FTZ R3, R37, R3 ;  /* 0x0000000325037221 */ /* 0x000fe20000010000 */
[----:B------:R-:W-:Y:S01]  /*7d50*/  FADD.FTZ R2, R76, R2 ;  /* 0x000000024c027221 */ /* 0x000fe20000010000 */
[----:B------:R-:W-:-:S05]  /*7d60*/  FADD.FTZ R0, R69, R0 ;  /* 0x0000000045007221 */ /* 0x000fca0000010000 */
[----:B------:R-:W2:Y:S01]  /*7d70*/  MUFU.EX2 R20, R112 ;  /* 0x0000007000147308 */ /* 0x000ea20000000800 */
[----:B------:R-:W-:Y:S01]  /*7d80*/  FADD.FTZ R4, R105, R4 ;  /* 0x0000000469047221 */ /* 0x000fe20000010000 */
[----:B-1----:R-:W-:-:S06]  /*7d90*/  FADD.FTZ R3, R17, R3 ;  /* 0x0000000311037221 */ /* 0x002fcc0000010000 */
[----:B------:R-:W1:Y:S01]  /*7da0*/  MUFU.EX2 R7, R118 ;  /* 0x0000007600077308 */ /* 0x000e620000000800 */
[----:B------:R-:W-:Y:S01]  /*7db0*/  FADD.FTZ R2, R38, R2 ;  /* 0x0000000226027221 */ /* 0x000fe20000010000 */
[----:B----4-:R-:W-:-:S06]  /*7dc0*/  FADD.FTZ R0, R30, R0 ;  /* 0x000000001e007221 */ /* 0x010fcc0000010000 */
[----:B------:R-:W4:Y:S01]  /*7dd0*/  MUFU.EX2 R31, R49 ;  /* 0x00000031001f7308 */ /* 0x000f220000000800 */
[----:B------:R-:W-:-:S07]  /*7de0*/  FADD.FTZ R4, R102, R4 ;  /* 0x0000000466047221 */ /* 0x000fce0000010000 */
[----:B------:R-:W3:Y:S01]  /*7df0*/  MUFU.EX2 R18, R113 ;  /* 0x0000007100127308 */ /* 0x000ee20000000800 */
[----:B------:R-:W-:Y:S01]  /*7e00*/  FADD.FTZ R3, R16, R3 ;  /* 0x0000000310037221 */ /* 0x000fe20000010000 */
[----:B--2---:R-:W-:Y:S01]  /*7e10*/  FADD.FTZ R2, R39, R2 ;  /* 0x0000000227027221 */ /* 0x004fe20000010000 */
[----:B------:R-:W-:Y:S01]  /*7e20*/  FADD.FTZ R0, R21, R0 ;  /* 0x0000000015007221 */ /* 0x000fe20000010000 */
[----:B------:R2:W5:Y:S01]  /*7e30*/  LDL.LU R229, [R1+0x8c] ;  /* 0x00008c0001e57983 */ /* 0x0005620000300800 */
[----:B------:R-:W-:Y:S01]  /*7e40*/  FADD.FTZ R4, R100, R4 ;  /* 0x0000000464047221 */ /* 0x000fe20000010000 */
[----:B------:R-:W-:Y:S01]  /*7e50*/  FADD.FTZ R3, R8, R3 ;  /* 0x0000000308037221 */ /* 0x000fe20000010000 */
[----:B------:R-:W-:Y:S01]  /*7e60*/  FADD.FTZ R2, R36, R2 ;  /* 0x0000000224027221 */ /* 0x000fe20000010000 */
[----:B------:R2:W5:Y:S01]  /*7e70*/  LDL.LU R228, [R1+0x88] ;  /* 0x0000880001e47983 */ /* 0x0005620000300800 */
[----:B------:R-:W-:Y:S01]  /*7e80*/  FADD.FTZ R0, R20, R0 ;  /* 0x0000000014007221 */ /* 0x000fe20000010000 */
[----:B------:R-:W-:-:S02]  /*7e90*/  FADD.FTZ R4, R101, R4 ;  /* 0x0000000465047221 */ /* 0x000fc40000010000 */
[----:B------:R2:W5:Y:S01]  /*7ea0*/  LDL.LU R227, [R1+0x84] ;  /* 0x0000840001e37983 */ /* 0x0005620000300800 */
[----:B-1----:R-:W-:-:S03]  /*7eb0*/  FADD.FTZ R3, R7, R3 ;  /* 0x0000000307037221 */ /* 0x002fc60000010000 */
[----:B------:R2:W5:Y:S01]  /*7ec0*/  LDL.LU R226, [R1+0x80] ;  /* 0x0000800001e27983 */ /* 0x0005620000300800 */
[----:B----4-:R-:W-:-:S03]  /*7ed0*/  FADD.FTZ R2, R31, R2 ;  /* 0x000000021f027221 */ /* 0x010fc60000010000 */
[----:B------:R2:W5:Y:S01]  /*7ee0*/  LDL.LU R225, [R1+0x7c] ;  /* 0x00007c0001e17983 */ /* 0x0005620000300800 */
[----:B---3--:R-:W-:-:S03]  /*7ef0*/  FADD.FTZ R0, R18, R0 ;  /* 0x0000000012007221 */ /* 0x008fc60000010000 */
[----:B------:R2:W5:Y:S04]  /*7f00*/  LDL.LU R224, [R1+0x78] ;  /* 0x0000780001e07983 */ /* 0x0005680000300800 */
[----:B------:R2:W5:Y:S04]  /*7f10*/  LDL.LU R205, [R1+0x74] ;  /* 0x0000740001cd7983 */ /* 0x0005680000300800 */
[----:B------:R2:W5:Y:S04]  /*7f20*/  LDL.LU R204, [R1+0x70] ;  /* 0x0000700001cc7983 */ /* 0x0005680000300800 */
[----:B------:R2:W5:Y:S04]  /*7f30*/  LDL.LU R139, [R1+0x6c] ;  /* 0x00006c00018b7983 */ /* 0x0005680000300800 */
[----:B------:R2:W-:Y:S04]  /*7f40*/  STL [R1+0x18], R4 ;  /* 0x0000180401007387 */ /* 0x0005e80000100800 */
[----:B------:R2:W-:Y:S04]  /*7f50*/  STL [R1+0x1c], R3 ;  /* 0x00001c0301007387 */ /* 0x0005e80000100800 */
[----:B------:R2:W-:Y:S04]  /*7f60*/  STL [R1+0x20], R2 ;  /* 0x0000200201007387 */ /* 0x0005e80000100800 */
[----:B------:R2:W-:Y:S01]  /*7f70*/  STL [R1+0x24], R0 ;  /* 0x0000240001007387 */ /* 0x0005e20000100800 */
[----:B------:R-:W-:-:S02]  /*7f80*/  F2FP.F16.F32.PACK_AB R196, R39, R38 ;  /* 0x0000002627c4723e */ /* 0x000fc400000000ff */
[----:B------:R-:W-:Y:S02]  /*7f90*/  F2FP.F16.F32.PACK_AB R197, R21, R30 ;  /* 0x0000001e15c5723e */ /* 0x000fe400000000ff */
[----:B------:R-:W-:Y:S02]  /*7fa0*/  F2FP.F16.F32.PACK_AB R198, R31, R36 ;  /* 0x000000241fc6723e */ /* 0x000fe400000000ff */
[----:B------:R-:W-:Y:S02]  /*7fb0*/  F2FP.F16.F32.PACK_AB R199, R18, R20 ;  /* 0x0000001412c7723e */ /* 0x000fe400000000ff */
[----:B------:R-:W-:Y:S02]  /*7fc0*/  F2FP.F16.F32.PACK_AB R200, R102, R105 ;  /* 0x0000006966c8723e */ /* 0x000fe400000000ff */
[----:B------:R-:W-:Y:S02]  /*7fd0*/  F2FP.F16.F32.PACK_AB R201, R16, R17 ;  /* 0x0000001110c9723e */ /* 0x000fe400000000ff */
[----:B------:R-:W-:-:S02]  /*7fe0*/  F2FP.F16.F32.PACK_AB R202, R101, R100 ;  /* 0x0000006465ca723e */ /* 0x000fc400000000ff */
[----:B------:R-:W-:Y:S01]  /*7ff0*/  F2FP.F16.F32.PACK_AB R203, R7, R8 ;  /* 0x0000000807cb723e */ /* 0x000fe200000000ff */
[----:B------:R-:W-:Y:S01]  /*8000*/  HMMA.16816.F32 R140, R196, R148, R140 ;  /* 0x00000094c48c723c */ /* 0x000fe2000000188c */
[----:B------:R-:W-:-:S05]  /*8010*/  IADD3 R237, R230, 0x800, RZ ;  /* 0x00000800e6ed7810 */ /* 0x000fca0007ffe0ff */
[----:B------:R-:W-:Y:S01]  /*8020*/  HMMA.16816.F32 R152, R196, R150, R152 ;  /* 0x00000096c498723c */ /* 0x000fe20000001898 */
[----:B------:R-:W-:-:S05]  /*8030*/  VIADD R236, R230, 0x1000 ;  /* 0x00001000e6ec7836 */ /* 0x000fca0000000000 */
[----:B------:R-:W-:Y:S01]  /*8040*/  HMMA.16816.F32 R156, R196, R164, R156 ;  /* 0x000000a4c49c723c */ /* 0x000fe2000000189c */
[----:B------:R-:W-:-:S05]  /*8050*/  IADD3 R235, R230, 0x1800, RZ ;  /* 0x00001800e6eb7810 */ /* 0x000fca0007ffe0ff */
        /* <DEDUP_REMOVED lines=8> */
[C---:B------:R-:W-:Y:S06]  /*80e0*/  HMMA.16816.F32 R160, R200.reuse, R164, R60 ;  /* 0x000000a4c8a0723c */ /* 0x040fec000000183c */
[----:B------:R-:W-:Y:S06]  /*80f0*/  HMMA.16816.F32 R176, R200, R180, R40 ;  /* 0x000000b4c8b0723c */ /* 0x000fec0000001828 */
[----:B------:R-:W-:Y:S06]  /*8100*/  HMMA.16816.F32 R188, R196, R12, R188 ;  /* 0x0000000cc4bc723c */ /* 0x000fec00000018bc */
[C---:B------:R-:W-:Y:S06]  /*8110*/  HMMA.16816.F32 R148, R200.reuse, R150, R72 ;  /* 0x00000096c894723c */ /* 0x040fec0000001848 */
[C---:B------:R-:W-:Y:S06]  /*8120*/  HMMA.16816.F32 R164, R200.reuse, R166, R44 ;  /* 0x000000a6c8a4723c */ /* 0x040fec000000182c */
[C---:B------:R-:W-:Y:S06]  /*8130*/  HMMA.16816.F32 R180, R200.reuse, R182, R52 ;  /* 0x000000b6c8b4723c */ /* 0x040fec0000001834 */
[----:B------:R-:W-:Y:S06]  /*8140*/  HMMA.16816.F32 R192, R200, R12, R64 ;  /* 0x0000000cc8c0723c */ /* 0x000fec0000001840 */
[-C--:B------:R-:W-:Y:S06]  /*8150*/  HMMA.16816.F32 R196, R196, R14.reuse, R32 ;  /* 0x0000000ec4c4723c */ /* 0x080fec0000001820 */
[----:B------:R-:W-:Y:S01]  /*8160*/  HMMA.16816.F32 R200, R200, R14, R56 ;  /* 0x0000000ec8c8723c */ /* 0x000fe20000001838 */
[----:B------:R-:W-:-:S08]  /*8170*/  NOP ;  /* 0x0000000000007918 */ /* 0x000fd00000000000 */
[----:B--2---:R-:W-:-:S15]  /*8180*/  @!P0 BRA `(.L_x_6) ;  /* 0x0000005400088947 */ /* 0x004fde0003800000 */
[----:B------:R-:W2:Y:S01]  /*8190*/  LDL.LU R218, [R1+0xc] ;  /* 0x00000c0001da7983 */ /* 0x000ea20000300800 */
[C---:B-----5:R-:W-:Y:S01]  /*81a0*/  SHF.L.U64.HI R0, R204.reuse, 0x5, R205 ;  /* 0x00000005cc007819 */ /* 0x060fe200000102cd */
[----:B------:R-:W-:Y:S01]  /*81b0*/  IMAD.SHL.U32 R2, R204, 0x20, RZ ;  /* 0x00000020cc027824 */ /* 0x000fe200078e00ff */
[----:B------:R-:W-:Y:S01]  /*81c0*/  MOV R133, R135 ;  /* 0x0000008700857202 */ /* 0x000fe20000000f00 */
[----:B------:R-:W-:Y:S01]  /*81d0*/  IMAD.MOV.U32 R3, RZ, RZ, R136 ;  /* 0x000000ffff037224 */ /* 0x000fe200078e0088 */
[----:B------:R-:W-:Y:S01]  /*81e0*/  MOV R138, R132 ;  /* 0x00000084008a7202 */ /* 0x000fe20000000f00 */
[----:B------:R2:W-:Y:S01]  /*81f0*/  STL [R1+0x4], R0 ;  /* 0x0000040001007387 */ /* 0x0005e20000100800 */
[----:B------:R-:W-:Y:S01]  /*8200*/  IMAD.MOV.U32 R137, RZ, RZ, R134 ;  /* 0x000000ffff897224 */ /* 0x000fe200078e0086 */
[----:B------:R-:W-:Y:S01]  /*8210*/  ULDC.64 UR8, c[0x0][0x248] ;  /* 0x0000920000087ab9 */ /* 0x000fe20000000a00 */
[----:B------:R-:W-:Y:S01]  /*8220*/  ULDC UR4, c[0x0][0x2ec] ;  /* 0x0000bb0000047ab9 */ /* 0x000fe20000000800 */
[----:B------:R1:W-:Y:S01]  /*8230*/  STL [R1+0x8], R2 ;  /* 0x0000080201007387 */ /* 0x0003e20000100800 */
[----:B------:R-:W-:-:S02]  /*8240*/  USHF.L.U64.HI UR14, UR8, 0x5, UR9 ;  /* 0x00000005080e7899 */ /* 0x000fc40008010209 */
[----:B------:R-:W-:Y:S01]  /*8250*/  USHF.L.U32 UR5, UR8, 0x5, URZ ;  /* 0x0000000508057899 */ /* 0x000fe2000800063f */
[----:B------:R-:W-:Y:S01]  /*8260*/  ULDC.64 UR12, c[0x0][0x250] ;  /* 0x00009400000c7ab9 */ /* 0x000fe20000000a00 */
[----:B------:R-:W-:Y:S01]  /*8270*/  ULDC.64 UR6, c[0x0][0x218] ;  /* 0x0000860000067ab9 */ /* 0x000fe20000000a00 */
[----:B------:R-:W-:Y:S01]  /*8280*/  ULDC.64 UR10, c[0x0][0x220] ;  /* 0x00008800000a7ab9 */ /* 0x000fe20000000a00 */
[----:B--2---:R-:W-:-:S05]  /*8290*/  LEA.HI.SX32 R0, R218, 0xfffffffe, 0x19 ;  /* 0xfffffffeda007811 */ /* 0x004fca00078fcaff */
[----:B------:R1:W-:Y:S01]  /*82a0*/  STL [R1], R0 ;  /* 0x0000000001007387 */ /* 0x0003e20000100800 */
[----:B------:R-:W-:Y:S05]  /*82b0*/  BRA `(.L_x_7) ;  /* 0x00000000009c7947 */ /* 0x000fea0003800000 */
.L_x_9:
[----:B------:R-:W2:Y:S01]  /*82c0*/  LDL.64 R242, [R1+0x48] ;  /* 0x0000480001f27983 */ /* 0x000ea20000100a00 */
[----:B------:R-:W-:Y:S03]  /*82d0*/  VIADD R0, R239, 0xffffffff ;  /* 0xffffffffef007836 */ /* 0x000fe60000000000 */
[----:B------:R-:W3:Y:S01]  /*82e0*/  LDL.64 R240, [R1+0x38] ;  /* 0x0000380001f07983 */ /* 0x000ee20000100a00 */
[----:B------:R-:W-:Y:S01]  /*82f0*/  IMAD.WIDE.U32 R204, R0, UR8, RZ ;  /* 0x0000000800cc7c25 */ /* 0x000fe2000f8e00ff */
[----:B------:R-:W-:Y:S05]  /*8300*/  SHF.R.S32.HI R2, RZ, 0x1f, R0 ;  /* 0x0000001fff027819 */ /* 0x000fea0000011400 */
[----:B------:R-:W-:Y:S04]  /*8310*/  IMAD R2, R2, UR8, RZ ;  /* 0x0000000802027c24 */ /* 0x000fe8000f8e02ff */
[----:B------:R-:W-:Y:S04]  /*8320*/  IMAD R2, R0, UR9, R2 ;  /* 0x0000000900027c24 */ /* 0x000fe8000f8e0202 */
[----:B------:R-:W-:Y:S01]  /*8330*/  IMAD.IADD R2, R205, 0x1, R2 ;  /* 0x00000001cd027824 */ /* 0x000fe200078e0202 */
[----:B--2---:R-:W-:Y:S04]  /*8340*/  LEA R0, P1, R204, R242, 0x7 ;  /* 0x000000f2cc007211 */ /* 0x004fe800078238ff */
[----:B------:R-:W-:Y:S02]  /*8350*/  LEA R134, P2, R0, UR6, 0x1 ;  /* 0x0000000600867c11 */ /* 0x000fe4000f8408ff */
[----:B---3--:R-:W-:Y:S02]  /*8360*/  LEA.HI.X R2, R204, R241, R2, 0x7, P1 ;  /* 0x000000f1cc027211 */ /* 0x008fe400008f3c02 */
[----:B------:R-:W-:Y:S02]  /*8370*/  IADD3 R206, P1, R134, UR5, RZ ;  /* 0x0000000586ce7c10 */ /* 0x000fe4000ff3e0ff */
[----:B------:R-:W-:Y:S02]  /*8380*/  LEA.HI.X R135, R0, UR7, R2, 0x1, P2 ;  /* 0x0000000700877c11 */ /* 0x000fe400090f0c02 */
[----:B------:R-:W-:Y:S02]  /*8390*/  IADD3 R212, P2, R206, UR5, RZ ;  /* 0x00000005ced47c10 */ /* 0x000fe4000ff5e0ff */
[----:B------:R-:W-:Y:S01]  /*83a0*/  IADD3.X R207, R135, UR14, RZ, P1, !PT ;  /* 0x0000000e87cf7c10 */ /* 0x000fe20008ffe4ff */
[----:B------:R-:W-:Y:S01]  /*83b0*/  @!PT LDS RZ, [RZ] ;  /* 0x00000000fffff984 */ /* 0x000fe20000000800 */
[----:B------:R-:W-:Y:S01]  /*83c0*/  @!PT LDS RZ, [RZ] ;  /* 0x00000000fffff984 */ /* 0x000fe20000000800 */
[----:B------:R-:W-:Y:S01]  /*83d0*/  @!PT LDS RZ, [RZ] ;  /* 0x00000000fffff984 */ /* 0x000fe20000000800 */
[----:B------:R1:W-:Y:S01]  /*83e0*/  LDGSTS.E.BYPASS.LTC128B.128 [R238+0x4000], desc[UR16][R134.64] ;  /* 0x0400000086ee7fae */ /* 0x0003e2000b901d50 */
[----:B------:R-:W-:Y:S02]  /*83f0*/  IADD3 R210, P1, R212, UR5, RZ ;  /* 0x00000005d4d27c10 */ /* 0x000fe4000ff3e0ff */
[----:B------:R-:W-:Y:S01]  /*8400*/  IADD3.X R213, R207, UR14, RZ, P2, !PT ;  /* 0x0000000ecfd57c10 */ /* 0x000fe200097fe4ff */
[----:B------:R2:W-:Y:S01]  /*8410*/  LDGSTS.E.BYPASS.LTC128B.128 [R238+0x4800], desc[UR16][R206.64] ;  /* 0x04800000ceee7fae */ /* 0x0005e2000b901d50 */
[----:B------:R-:W-:Y:S02]  /*8420*/  IADD3 R208, P2, R210, UR5, RZ ;  /* 0x00000005d2d07c10 */ /* 0x000fe4000ff5e0ff */
[----:B------:R-:W-:Y:S01]  /*8430*/  IADD3.X R211, R213, UR14, RZ, P1, !PT ;  /* 0x0000000ed5d37c10 */ /* 0x000fe20008ffe4ff */
[----:B------:R3:W-:Y:S01]  /*8440*/  LDGSTS.E.BYPASS.LTC128B.128 [R238+0x5000], desc[UR16][R212.64] ;  /* 0x05000000d4ee7fae */ /* 0x0007e2000b901d50 */
[----:B------:R-:W-:Y:S02]  /*8450*/  IADD3 R204, P1, R208, UR5, RZ ;  /* 0x00000005d0cc7c10 */ /* 0x000fe4000ff3e0ff */
[----:B------:R-:W-:Y:S01]  /*8460*/  IADD3.X R209, R211, UR14, RZ, P2, !PT ;  /* 0x0000000ed3d17c10 */ /* 0x000fe200097fe4ff */
[----:B------:R3:W-:Y:S03]  /*8470*/  LDGSTS.E.BYPASS.LTC128B.128 [R238+0x5800], desc[UR16][R210.64] ;  /* 0x05800000d2ee7fae */ /* 0x0007e6000b901d50 */
[----:B------:R-:W-:Y:S01]  /*8480*/  IADD3.X R205, R209, UR14, RZ, P1, !PT ;  /* 0x0000000ed1cd7c10 */ /* 0x000fe20008ffe4ff */
[----:B------:R3:W-:Y:S04]  /*8490*/  LDGSTS.E.BYPASS.LTC128B.128 [R238+0x6000], desc[UR16][R208.64] ;  /* 0x06000000d0ee7fae */ /* 0x0007e8000b901d50 */
[----:B------:R3:W-:Y:S01]  /*84a0*/  LDGSTS.E.BYPASS.LTC128B.128 [R238+0x6800], desc[UR16][R204.64] ;  /* 0x06800000ccee7fae */ /* 0x0007e2000b901d50 */
[----:B-1----:R-:W-:Y:S04]  /*84b0*/  IADD3 R134, P2, R204, UR5, RZ ;  /* 0x00000005cc867c10 */ /* 0x002fe8000ff5e0ff */
[----:B--2---:R-:W-:Y:S02]  /*84c0*/  IADD3 R206, P1, R134, UR5, RZ ;  /* 0x0000000586ce7c10 */ /* 0x004fe4000ff3e0ff */
[----:B------:R-:W-:Y:S04]  /*84d0*/  IADD3.X R135, R205, UR14, RZ, P2, !PT ;  /* 0x0000000ecd877c10 */ /* 0x000fe800097fe4ff */
[----:B------:R-:W-:Y:S01]  /*84e0*/  IADD3.X R207, R135, UR14, RZ, P1, !PT ;  /* 0x0000000e87cf7c10 */ /* 0x000fe20008ffe4ff */
[----:B------:R3:W-:Y:S04]  /*84f0*/  LDGSTS.E.BYPASS.LTC128B.128 [R238+0x7000], desc[UR16][R134.64] ;  /* 0x0700000086ee7fae */ /* 0x0007e8000b901d50 */
[----:B------:R3:W-:Y:S04]  /*8500*/  LDGSTS.E.BYPASS.LTC128B.128 [R238+0x7800], desc[UR16][R206.64] ;  /* 0x07800000ceee7fae */ /* 0x0007e8000b901d50 */
[----:B------:R-:W0:Y:S01]  /*8510*/  LDGDEPBAR ;  /* 0x00000000000079af */ /* 0x000e220000000000 */
[----:B------:R-:W-:Y:S05]  /*8520*/  BRA `(.L_x_8) ;  /* 0x0000001400387947 */ /* 0x000fea0003800000 */
.L_x_7:
[----:B------:R-:W1:Y:S01]  /*8530*/  LDL R239, [R1] ;  /* 0x0000000001ef7983 */ /* 0x000e620000100800 */
[----:B------:R-:W-:Y:S04]  /*8540*/  DEPBAR.LE SB0, 0x0 ;  /* 0x000080000000791a */ /* 0x000fe80000000000 */
[----:B------:R-:W2:Y:S06]  /*8550*/  LDL.64 R18, [R1+0x40] ;  /* 0x0000400001127983 */ /* 0x000eac0000100a00 */
[----:B------:R-:W3:Y:S04]  /*8560*/  LDL R8, [R1+0x50] ;  /* 0x0000500001087983 */ /* 0x000ee80000100800 */
[----:B------:R-:W4:Y:S04]  /*8570*/  LDL R17, [R1+0x8] ;  /* 0x0000080001117983 */ /* 0x000f280000100800 */
[----:B-----5:R-:W5:Y:S01]  /*8580*/  LDL R16, [R1+0x4] ;  /* 0x0000040001107983 */ /* 0x020f620000100800 */
[----:B------:R-:W-:Y:S01]  /*8590*/  BAR.SYNC.DEFER_BLOCKING 0x0 ;  /* 0x0000000000007b1d */ /* 0x000fe20000010000 */
[----:B-1----:R-:W-:Y:S01]  /*85a0*/  SHF.R.S32.HI R0, RZ, 0x1f, R239 ;  /* 0x0000001fff007819 */ /* 0x002fe200000114ef */
[C---:B------:R-:W-:Y:S04]  /*85b0*/  IMAD.WIDE.U32 R6, R239.reuse, UR12, RZ ;  /* 0x0000000cef067c25 */ /* 0x040fe8000f8e00ff */
[----:B------:R-:W-:Y:S04]  /*85c0*/  IMAD R0, R0, UR12, RZ ;  /* 0x0000000c00007c24 */ /* 0x000fe8000f8e02ff */
[----:B------:R-:W-:Y:S01]  /*85d0*/  IMAD R2, R239, UR13, R0 ;  /* 0x0000000def027c24 */ /* 0x000fe2000f8e0200 */
[----:B--2---:R-:W-:Y:S03]  /*85e0*/  LEA R0, P0, R6, R18, 0x7 ;  /* 0x0000001206007211 */ /* 0x004fe600078038ff */
[----:B------:R-:W-:Y:S01]  /*85f0*/  IMAD.IADD R2, R7, 0x1, R2 ;  /* 0x0000000107027824 */ /* 0x000fe200078e0202 */
[----:B------:R-:W-:Y:S04]  /*8600*/  LEA R4, P1, R0, UR10, 0x1 ;  /* 0x0000000a00047c11 */ /* 0x000fe8000f8208ff */
[----:B---3--:R-:W-:Y:S02]  /*8610*/  LEA.HI.X R6, R6, R8, R2, 0x7, P0 ;  /* 0x0000000806067211 */ /* 0x008fe400000f3c02 */
[-C--:B----4-:R-:W-:Y:S02]  /*8620*/  IADD3 R8, P0, R4, R17.reuse, RZ ;  /* 0x0000001104087210 */ /* 0x090fe40007f1e0ff */
[----:B------:R-:W-:Y:S02]  /*8630*/  LEA.HI.X R5, R0, UR11, R6, 0x1, P1 ;  /* 0x0000000b00057c11 */ /* 0x000fe400088f0c06 */
[-C--:B------:R-:W-:Y:S03]  /*8640*/  IADD3 R14, P1, R8, R17.reuse, RZ ;  /* 0x00000011080e7210 */ /* 0x080fe60007f3e0ff */
[----:B------:R-:W-:Y:S01]  /*8650*/  @!PT LDS RZ, [RZ] ;  /* 0x00000000fffff984 */ /* 0x000fe20000000800 */
[----:B------:R-:W-:Y:S01]  /*8660*/  @!PT LDS RZ, [RZ] ;  /* 0x00000000fffff984 */ /* 0x000fe20000000800 */
[----:B------:R-:W-:Y:S01]  /*8670*/  @!PT LDS RZ, [RZ] ;  /* 0x00000000fffff984 */ /* 0x000fe20000000800 */
[----:B------:R1:W-:Y:S01]  /*8680*/  LDGSTS.E.BYPASS.LTC128B.128 [R238+0x8000], desc[UR16][R4.64] ;  /* 0x0800000004ee7fae */ /* 0x0003e2000b901d50 */
[--C-:B-----5:R-:W-:Y:S01]  /*8690*/  IMAD.X R9, R5, 0x1, R16.reuse, P0 ;  /* 0x0000000105097824 */ /* 0x120fe200000e0610 */
[-C--:B------:R-:W-:Y:S03]  /*86a0*/  IADD3 R12, P0, R14, R17.reuse, RZ ;  /* 0x000000110e0c7210 */ /* 0x080fe60007f1e0ff */
[--C-:B------:R-:W-:Y:S01]  /*86b0*/  IMAD.X R15, R9, 0x1, R16.reuse, P1 ;  /* 0x00000001090f7824 */ /* 0x100fe200008e0610 */
[-C--:B------:R-:W-:Y:S02]  /*86c0*/  IADD3 R10, P1, R12, R17.reuse, RZ ;  /* 0x000000110c0a7210 */ /* 0x080fe40007f3e0ff */
[----:B------:R2:W-:Y:S01]  /*86d0*/  LDGSTS.E.BYPASS.LTC128B.128 [R238+0x8800], desc[UR16][R8.64] ;  /* 0x0880000008ee7fae */ /* 0x0005e2000b901d50 */
[--C-:B------:R-:W-:Y:S01]  /*86e0*/  IMAD.X R13, R15, 0x1, R16.reuse, P0 ;  /* 0x000000010f0d7824 */ /* 0x100fe200000e0610 */
[-C--:B------:R-:W-:Y:S03]  /*86f0*/  IADD3 R6, P0, R10, R17.reuse, RZ ;  /* 0x000000110a067210 */ /* 0x080fe60007f1e0ff */
[--C-:B------:R-:W-:Y:S03]  /*8700*/  IMAD.X R11, R13, 0x1, R16.reuse, P1 ;  /* 0x000000010d0b7824 */ /* 0x100fe600008e0610 */
[----:B------:R-:W-:Y:S01]  /*8710*/  LDGSTS.E.BYPASS.LTC128B.128 [R238+0x9000], desc[UR16][R14.64] ;  /* 0x090000000eee7fae */ /* 0x000fe2000b901d50 */
[--C-:B------:R-:W-:Y:S07]  /*8720*/  IMAD.X R7, R11, 0x1, R16.reuse, P0 ;  /* 0x000000010b077824 */ /* 0x100fee00000e0610 */
[----:B------:R-:W-:Y:S01]  /*8730*/  LDGSTS.E.BYPASS.LTC128B.128 [R238+0x9800], desc[UR16][R12.64] ;  /* 0x098000000cee7fae */ /* 0x000fe2000b901d50 */
[-C--:B-1----:R-:W-:Y:S07]  /*8740*/  IADD3 R4, P1, R6, R17.reuse, RZ ;  /* 0x0000001106047210 */ /* 0x082fee0007f3e0ff */
[----:B------:R-:W-:Y:S01]  /*8750*/  LDGSTS.E.BYPASS.LTC128B.128 [R238+0xa000], desc[UR16][R10.64] ;  /* 0x0a0000000aee7fae */ /* 0x000fe2000b901d50 */
[--C-:B------:R-:W-:Y:S01]  /*8760*/  IMAD.X R5, R7, 0x1, R16.reuse, P1 ;  /* 0x0000000107057824 */ /* 0x100fe200008e0610 */
[----:B--2---:R-:W-:Y:S06]  /*8770*/  IADD3 R8, P0, R4, R17, RZ ;  /* 0x0000001104087210 */ /* 0x004fec0007f1e0ff */
[----:B------:R-:W-:Y:S01]  /*8780*/  LDGSTS.E.BYPASS.LTC128B.128 [R238+0xa800], desc[UR16][R6.64] ;  /* 0x0a80000006ee7fae */ /* 0x000fe2000b901d50 */
[----:B------:R-:W-:Y:S01]  /*8790*/  IMAD.X R9, R5, 0x1, R16, P0 ;  /* 0x0000000105097824 */ /* 0x000fe200000e0610 */
[----:B------:R-:W-:Y:S06]  /*87a0*/  ISETP.GT.AND P0, PT, R239, RZ, PT ;  /* 0x000000ffef00720c */ /* 0x000fec0003f04270 */
[----:B------:R1:W-:Y:S08]  /*87b0*/  LDGSTS.E.BYPASS.LTC128B.128 [R238+0xb000], desc[UR16][R4.64] ;  /* 0x0b00000004ee7fae */ /* 0x0003f0000b901d50 */
[----:B------:R2:W-:Y:S08]  /*87c0*/  LDGSTS.E.BYPASS.LTC128B.128 [R238+0xb800], desc[UR16][R8.64] ;  /* 0x0b80000008ee7fae */ /* 0x0005f0000b901d50 */
[----:B------:R-:W-:Y:S08]  /*87d0*/  LDSM.16.M88.4 R128, [R226] ;  /* 0x00000000e280783b */ /* 0x000ff00000000200 */
[----:B------:R-:W1:Y:S08]  /*87e0*/  LDSM.16.M88.4 R16, [R139+0x4000] ;  /* 0x004000008b10783b */ /* 0x000e700000000200 */
[----:B------:R-:W2:Y:S08]  /*87f0*/  LDSM.16.M88.4 R124, [R226+0x2000] ;  /* 0x00200000e27c783b */ /* 0x000eb00000000200 */
[----:B------:R-:W3:Y:S08]  /*8800*/  LDSM.16.M88.4 R32, [R139+0x4800] ;  /* 0x004800008b20783b */ /* 0x000ef00000000200 */
[----:B------:R-:W0:Y:S08]  /*8810*/  LDGDEPBAR ;  /* 0x00000000000079af */ /* 0x000e300000000000 */
[----:B------:R-:W4:Y:S08]  /*8820*/  LDSM.16.M88.4 R48, [R139+0x5000] ;  /* 0x005000008b30783b */ /* 0x000f300000000200 */
[----:B------:R-:W5:Y:S01]  /*8830*/  LDSM.16.M88.4 R64, [R139+0x5800] ;  /* 0x005800008b40783b */ /* 0x000f620000000200 */
[-C--:B-1----:R-:W-:Y:S07]  /*8840*/  HMMA.16816.F32 R4, R128, R16.reuse, RZ ;  /* 0x000000108004723c */ /* 0x082fee00000018ff */
[----:B------:R-:W1:Y:S01]  /*8850*/  LDSM.16.M88.4 R80, [R139+0x6000] ;  /* 0x006000008b50783b */ /* 0x000e620000000200 */
[C---:B--2---:R-:W-:Y:S07]  /*8860*/  HMMA.16816.F32 R8, R124.reuse, R16, RZ ;  /* 0x000000107c08723c */ /* 0x044fee00000018ff */
[----:B------:R-:W2:Y:S01]  /*8870*/  LDSM.16.M88.4 R96, [R139+0x6800] ;  /* 0x006800008b60783b */ /* 0x000ea20000000200 */
[-C--:B------:R-:W-:Y:S06]  /*8880*/  HMMA.16816.F32 R12, R124, R18.reuse, RZ ;  /* 0x000000127c0c723c */ /* 0x080fec00000018ff */
[C---:B------:R-:W-:Y:S01]  /*8890*/  HMMA.16816.F32 R16, R128.reuse, R18, RZ ;  /* 0x000000128010723c */ /* 0x040fe200000018ff */
[----:B------:R-:W2:Y:S05]  /*88a0*/  LDSM.16.M88.4 R112, [R139+0x7000] ;  /* 0x007000008b70783b */ /* 0x000eaa0000000200 */
[-C--:B---3--:R-:W-:Y:S03]  /*88b0*/  HMMA.16816.F32 R20, R128, R32.reuse, RZ ;  /* 0x000000208014723c */ /* 0x088fe600000018ff */
[----:B------:R-:W3:Y:S03]  /*88c0*/  LDSM.16.M88.4 R204, [R139+0x7800] ;  /* 0x007800008bcc783b */ /* 0x000ee60000000200 */
[C---:B------:R-:W-:Y:S05]  /*88d0*/  HMMA.16816.F32 R24, R124.reuse, R32, RZ ;  /* 0x000000207c18723c */ /* 0x040fea00000018ff */
[----:B------:R-:W-:Y:S01]  /*88e0*/  LDSM.16.M88.4 R208, [R229] ;  /* 0x00000000e5d0783b */ /* 0x000fe20000000200 */
[-C--:B------:R-:W-:Y:S06]  /*88f0*/  HMMA.16816.F32 R28, R124, R34.reuse, RZ ;  /* 0x000000227c1c723c */ /* 0x080fec00000018ff */
[C---:B------:R-:W-:Y:S01]  /*8900*/  HMMA.16816.F32 R32, R128.reuse, R34, RZ ;  /* 0x000000228020723c */ /* 0x040fe200000018ff */
[----:B------:R-:W3:Y:S05]  /*8910*/  LDSM.16.M88.4 R212, [R225+0x4000] ;  /* 0x00400000e1d4783b */ /* 0x000eea0000000200 */
[-C--:B----4-:R-:W-:Y:S03]  /*8920*/  HMMA.16816.F32 R36, R128, R48.reuse, RZ ;  /* 0x000000308024723c */ /* 0x090fe600000018ff */
[----:B------:R-:W4:Y:S03]  /*8930*/  LDSM.16.M88.4 R216, [R229+0x2000] ;  /* 0x00200000e5d8783b */ /* 0x000f260000000200 */
[C---:B------:R-:W-:Y:S06]  /*8940*/  HMMA.16816.F32 R40, R124.reuse, R48, RZ ;  /* 0x000000307c28723c */ /* 0x040fec00000018ff */
[-C--:B------:R-:W-:Y:S06]  /*8950*/  HMMA.16816.F32 R44, R124, R50.reuse, RZ ;  /* 0x000000327c2c723c */ /* 0x080fec00000018ff */
[C---:B------:R-:W-:Y:S06]  /*8960*/  HMMA.16816.F32 R48, R128.reuse, R50, RZ ;  /* 0x000000328030723c */ /* 0x040fec00000018ff */
[-C--:B-----5:R-:W-:Y:S06]  /*8970*/  HMMA.16816.F32 R52, R128, R64.reuse, RZ ;  /* 0x000000408034723c */ /* 0x0a0fec00000018ff */
[C---:B------:R-:W-:Y:S06]  /*8980*/  HMMA.16816.F32 R56, R124.reuse, R64, RZ ;  /* 0x000000407c38723c */ /* 0x040fec00000018ff */
[-C--:B------:R-:W-:Y:S06]  /*8990*/  HMMA.16816.F32 R60, R124, R66.reuse, RZ ;  /* 0x000000427c3c723c */ /* 0x080fec00000018ff */
[C---:B------:R-:W-:Y:S06]  /*89a0*/  HMMA.16816.F32 R64, R128.reuse, R66, RZ ;  /* 0x000000428040723c */ /* 0x040fec00000018ff */
[-C--:B-1----:R-:W-:Y:S06]  /*89b0*/  HMMA.16816.F32 R68, R128, R80.reuse, RZ ;  /* 0x000000508044723c */ /* 0x082fec00000018ff */
[C---:B------:R-:W-:Y:S06]  /*89c0*/  HMMA.16816.F32 R72, R124.reuse, R80, RZ ;  /* 0x000000507c48723c */ /* 0x040fec00000018ff */
[-C--:B------:R-:W-:Y:S06]  /*89d0*/  HMMA.16816.F32 R76, R124, R82.reuse, RZ ;  /* 0x000000527c4c723c */ /* 0x080fec00000018ff */
[C---:B------:R-:W-:Y:S06]  /*89e0*/  HMMA.16816.F32 R80, R128.reuse, R82, RZ ;  /* 0x000000528050723c */ /* 0x040fec00000018ff */
[-C--:B--2---:R-:W-:Y:S06]  /*89f0*/  HMMA.16816.F32 R84, R128, R96.reuse, RZ ;  /* 0x000000608054723c */ /* 0x084fec00000018ff */
[C---:B------:R-:W-:Y:S06]  /*8a00*/  HMMA.16816.F32 R88, R124.reuse, R96, RZ ;  /* 0x000000607c58723c */ /* 0x040fec00000018ff */
[-C--:B------:R-:W-:Y:S06]  /*8a10*/  HMMA.16816.F32 R92, R124, R98.reuse, RZ ;  /* 0x000000627c5c723c */ /* 0x080fec00000018ff */
[C---:B------:R-:W-:Y:S06]  /*8a20*/  HMMA.16816.F32 R96, R128.reuse, R98, RZ ;  /* 0x000000628060723c */ /* 0x040fec00000018ff */
[-C--:B------:R-:W-:Y:S06]  /*8a30*/  HMMA.16816.F32 R100, R128, R112.reuse, RZ ;  /* 0x000000708064723c */ /* 0x080fec00000018ff */
[C---:B------:R-:W-:Y:S06]  /*8a40*/  HMMA.16816.F32 R104, R124.reuse, R112, RZ ;  /* 0x000000707c68723c */ /* 0x040fec00000018ff */
[-C--:B------:R-:W-:Y:S06]  /*8a50*/  HMMA.16816.F32 R108, R124, R114.reuse, RZ ;  /* 0x000000727c6c723c */ /* 0x080fec00000018ff */
[C---:B------:R-:W-:Y:S06]  /*8a60*/  HMMA.16816.F32 R112, R128.reuse, R114, RZ ;  /* 0x000000728070723c */ /* 0x040fec00000018ff */
[-C--:B---3--:R-:W-:Y:S06]  /*8a70*/  HMMA.16816.F32 R116, R128, R204.reuse, RZ ;  /* 0x000000cc8074723c */ /* 0x088fec00000018ff */
[C---:B------:R-:W-:Y:S06]  /*8a80*/  HMMA.16816.F32 R120, R124.reuse, R204, RZ ;  /* 0x000000cc7c78723c */ /* 0x040fec00000018ff */
[-C--:B------:R-:W-:Y:S06]  /*8a90*/  HMMA.16816.F32 R124, R124, R206.reuse, RZ ;  /* 0x000000ce7c7c723c */ /* 0x080fec00000018ff */
[----:B------:R-:W-:Y:S01]  /*8aa0*/  HMMA.16816.F32 R128, R128, R206, RZ ;  /* 0x000000ce8080723c */ /* 0x000fe200000018ff */
[----:B------:R-:W1:Y:S05]  /*8ab0*/  LDSM.16.M88.4 R204, [R225+0x4800] ;  /* 0x00480000e1cc783b */ /* 0x000e6a0000000200 */
[-C--:B------:R-:W-:Y:S06]  /*8ac0*/  HMMA.16816.F32 R4, R208, R212.reuse, R4 ;  /* 0x000000d4d004723c */ /* 0x080fec0000001804 */
[C---:B----4-:R-:W-:Y:S06]  /*8ad0*/  HMMA.16816.F32 R8, R216.reuse, R212, R8 ;  /* 0x000000d4d808723c */ /* 0x050fec0000001808 */
[-C--:B------:R-:W-:Y:S06]  /*8ae0*/  HMMA.16816.F32 R12, R216, R214.reuse, R12 ;  /* 0x000000d6d80c723c */ /* 0x080fec000000180c */
[C---:B------:R-:W-:Y:S01]  /*8af0*/  HMMA.16816.F32 R16, R208.reuse, R214, R16 ;  /* 0x000000d6d010723c */ /* 0x040fe20000001810 */
[----:B------:R-:W2:Y:S05]  /*8b00*/  LDSM.16.M88.4 R212, [R225+0x5000] ;  /* 0x00500000e1d4783b */ /* 0x000eaa0000000200 */
[-C--:B-1----:R-:W-:Y:S06]  /*8b10*/  HMMA.16816.F32 R20, R208, R204.reuse, R20 ;  /* 0x000000ccd014723c */ /* 0x082fec0000001814 */
[C---:B------:R-:W-:Y:S06]  /*8b20*/  HMMA.16816.F32 R24, R216.reuse, R204, R24 ;  /* 0x000000ccd818723c */ /* 0x040fec0000001818 */
[-C--:B------:R-:W-:Y:S06]  /*8b30*/  HMMA.16816.F32 R28, R216, R206.reuse, R28 ;  /* 0x000000ced81c723c */ /* 0x080fec000000181c */
[C---:B------:R-:W-:Y:S01]  /*8b40*/  HMMA.16816.F32 R32, R208.reuse, R206, R32 ;  /* 0x000000ced020723c */ /* 0x040fe20000001820 */
[----:B------:R-:W1:Y:S05]  /*8b50*/  LDSM.16.M88.4 R204, [R225+0x5800] ;  /* 0x00580000e1cc783b */ /* 0x000e6a0000000200 */
[-C--:B--2---:R-:W-:Y:S06]  /*8b60*/  HMMA.16816.F32 R36, R208, R212.reuse, R36 ;  /* 0x000000d4d024723c */ /* 0x084fec0000001824 */
[C---:B------:R-:W-:Y:S06]  /*8b70*/  HMMA.16816.F32 R40, R216.reuse, R212, R40 ;  /* 0x000000d4d828723c */ /* 0x040fec0000001828 */
        /* <DEDUP_REMOVED lines=22> */
[----:B------:R-:W-:Y:S05]  /*8ce0*/  LDSM.16.M88.4 R212, [R227] ;  /* 0x00000000e3d4783b */ /* 0x000fea0000000200 */
[-C--:B-1----:R-:W-:Y:S06]  /*8cf0*/  HMMA.16816.F32 R116, R208, R204.reuse, R116 ;  /* 0x000000ccd074723c */ /* 0x082fec0000001874 */
[C---:B------:R-:W-:Y:S06]  /*8d00*/  HMMA.16816.F32 R120, R216.reuse, R204, R120 ;  /* 0x000000ccd878723c */ /* 0x040fec0000001878 */
[-C--:B------:R-:W-:Y:S01]  /*8d10*/  HMMA.16816.F32 R124, R216, R206.reuse, R124 ;  /* 0x000000ced87c723c */ /* 0x080fe2000000187c */
[----:B------:R-:W1:Y:S05]  /*8d20*/  LDSM.16.M88.4 R216, [R230] ;  /* 0x00000000e6d8783b */ /* 0x000e6a0000000200 */
[----:B------:R-:W-:Y:S03]  /*8d30*/  HMMA.16816.F32 R128, R208, R206, R128 ;  /* 0x000000ced080723c */ /* 0x000fe60000001880 */
[----:B------:R-:W2:Y:S08]  /*8d40*/  LDSM.16.M88.4 R204, [R227+0x2000] ;  /* 0x00200000e3cc783b */ /* 0x000eb00000000200 */
[----:B------:R-:W3:Y:S01]  /*8d50*/  LDSM.16.M88.4 R208, [R237] ;  /* 0x00000000edd0783b */ /* 0x000ee20000000200 */
[-C--:B-1----:R-:W-:Y:S06]  /*8d60*/  HMMA.16816.F32 R4, R212, R216.reuse, R4 ;  /* 0x000000d8d404723c */ /* 0x082fec0000001804 */
[C---:B--2---:R-:W-:Y:S06]  /*8d70*/  HMMA.16816.F32 R8, R204.reuse, R216, R8 ;  /* 0x000000d8cc08723c */ /* 0x044fec0000001808 */
[-C--:B------:R-:W-:Y:S06]  /*8d80*/  HMMA.16816.F32 R12, R204, R218.reuse, R12 ;  /* 0x000000dacc0c723c */ /* 0x080fec000000180c */
[C---:B------:R-:W-:Y:S01]  /*8d90*/  HMMA.16816.F32 R16, R212.reuse, R218, R16 ;  /* 0x000000dad410723c */ /* 0x040fe20000001810 */
[----:B------:R-:W1:Y:S05]  /*8da0*/  LDSM.16.M88.4 R216, [R236] ;  /* 0x00000000ecd8783b */ /* 0x000e6a0000000200 */
[-C--:B---3--:R-:W-:Y:S06]  /*8db0*/  HMMA.16816.F32 R20, R212, R208.reuse, R20 ;  /* 0x000000d0d414723c */ /* 0x088fec0000001814 */
[C---:B------:R-:W-:Y:S06]  /*8dc0*/  HMMA.16816.F32 R24, R204.reuse, R208, R24 ;  /* 0x000000d0cc18723c */ /* 0x040fec0000001818 */
[-C--:B------:R-:W-:Y:S06]  /*8dd0*/  HMMA.16816.F32 R28, R204, R210.reuse, R28 ;  /* 0x000000d2cc1c723c */ /* 0x080fec000000181c */
[C---:B------:R-:W-:Y:S01]  /*8de0*/  HMMA.16816.F32 R32, R212.reuse, R210, R32 ;  /* 0x000000d2d420723c */ /* 0x040fe20000001820 */
[----:B------:R-:W2:Y:S05]  /*8df0*/  LDSM.16.M88.4 R208, [R235] ;  /* 0x00000000ebd0783b */ /* 0x000eaa0000000200 */
[-C--:B-1----:R-:W-:Y:S06]  /*8e00*/  HMMA.16816.F32 R36, R212, R216.reuse, R36 ;  /* 0x000000d8d424723c */ /* 0x082fec0000001824 */
[C---:B------:R-:W-:Y:S06]  /*8e10*/  HMMA.16816.F32 R40, R204.reuse, R216, R40 ;  /* 0x000000d8cc28723c */ /* 0x040fec0000001828 */
[-C--:B------:R-:W-:Y:S06]  /*8e20*/  HMMA.16816.F32 R44, R204, R218.reuse, R44 ;  /* 0x000000dacc2c723c */ /* 0x080fec000000182c */
[C---:B------:R-:W-:Y:S01]  /*8e30*/  HMMA.16816.F32 R48, R212.reuse, R218, R48 ;  /* 0x000000dad430723c */ /* 0x040fe20000001830 */
[----:B------:R-:W1:Y:S05]  /*8e40*/  LDSM.16.M88.4 R216, [R234] ;  /* 0x00000000ead8783b */ /* 0x000e6a0000000200 */
[-C--:B--2---:R-:W-:Y:S06]  /*8e50*/  HMMA.16816.F32 R52, R212, R208.reuse, R52 ;  /* 0x000000d0d434723c */ /* 0x084fec0000001834 */
        /* <DEDUP_REMOVED lines=18> */
[----:B------:R-:W-:Y:S05]  /*8f80*/  LDSM.16.M88.4 R216, [R224] ;  /* 0x00000000e0d8783b */ /* 0x000fea0000000200 */
[-C--:B--2---:R-:W-:Y:S06]  /*8f90*/  HMMA.16816.F32 R116, R212, R208.reuse, R116 ;  /* 0x000000d0d474723c */ /* 0x084fec0000001874 */
[C---:B------:R-:W-:Y:S06]  /*8fa0*/  HMMA.16816.F32 R120, R204.reuse, R208, R120 ;  /* 0x000000d0cc78723c */ /* 0x040fec0000001878 */
[-C--:B------:R-:W-:Y:S01]  /*8fb0*/  HMMA.16816.F32 R124, R204, R210.reuse, R124 ;  /* 0x000000d2cc7c723c */ /* 0x080fe2000000187c */
[----:B------:R-:W1:Y:S05]  /*8fc0*/  LDSM.16.M88.4 R204, [R228] ;  /* 0x00000000e4cc783b */ /* 0x000e6a0000000200 */
[----:B------:R-:W-:Y:S03]  /*8fd0*/  HMMA.16816.F32 R128, R212, R210, R128 ;  /* 0x000000d2d480723c */ /* 0x000fe60000001880 */
[----:B------:R-:W2:Y:S08]  /*8fe0*/  LDSM.16.M88.4 R208, [R228+0x2000] ;  /* 0x00200000e4d0783b */ /* 0x000eb00000000200 */
[----:B------:R-:W3:Y:S01]  /*8ff0*/  LDSM.16.M88.4 R212, [R224+0x800] ;  /* 0x00080000e0d4783b */ /* 0x000ee20000000200 */
[-C--:B-1----:R-:W-:Y:S06]  /*9000*/  HMMA.16816.F32 R4, R204, R216.reuse, R4 ;  /* 0x000000d8cc04723c */ /* 0x082fec0000001804 */
[C---:B--2---:R-:W-:Y:S06]  /*9010*/  HMMA.16816.F32 R8, R208.reuse, R216, R8 ;  /* 0x000000d8d008723c */ /* 0x044fec0000001808 */
[-C--:B------:R-:W-:Y:S06]  /*9020*/  HMMA.16816.F32 R12, R208, R218.reuse, R12 ;  /* 0x000000dad00c723c */ /* 0x080fec000000180c */
[C---:B------:R-:W-:Y:S01]  /*9030*/  HMMA.16816.F32 R16, R204.reuse, R218, R16 ;  /* 0x000000dacc10723c */ /* 0x040fe20000001810 */
[----:B------:R-:W1:Y:S05]  /*9040*/  LDSM.16.M88.4 R216, [R224+0x1000] ;  /* 0x00100000e0d8783b */ /* 0x000e6a0000000200 */
[----:B------:R-:W-:Y:S01]  /*9050*/  FMNMX.FTZ R0, R4, R3, !PT ;  /* 0x0000000304007209 */ /* 0x000fe20007810000 */
[-C--:B---3--:R-:W-:Y:S04]  /*9060*/  HMMA.16816.F32 R20, R204, R212.reuse, R20 ;  /* 0x000000d4cc14723c */ /* 0x088fe80000001814 */
[----:B------:R-:W-:Y:S02]  /*9070*/  FMNMX.FTZ R2, R6, R133, !PT ;  /* 0x0000008506027209 */ /* 0x000fe40007810000 */
[C---:B------:R-:W-:Y:S05]  /*9080*/  HMMA.16816.F32 R24, R208.reuse, R212, R24 ;  /* 0x000000d4d018723c */ /* 0x040fea0000001818 */
[----:B------:R-:W-:Y:S01]  /*9090*/  FMNMX.FTZ R132, R5, R0, !PT ;  /* 0x0000000005847209 */ /* 0x000fe20007810000 */
[-C--:B------:R-:W-:Y:S05]  /*90a0*/  HMMA.16816.F32 R28, R208, R214.reuse, R28 ;  /* 0x000000d6d01c723c */ /* 0x080fea000000181c */
[----:B------:R-:W-:Y:S01]  /*90b0*/  FMNMX.FTZ R0, R7, R2, !PT ;  /* 0x0000000207007209 */ /* 0x000fe20007810000 */
[C---:B------:R-:W-:Y:S01]  /*90c0*/  HMMA.16816.F32 R32, R204.reuse, R214, R32 ;  /* 0x000000d6cc20723c */ /* 0x040fe20000001820 */
[----:B------:R-:W2:Y:S04]  /*90d0*/  LDSM.16.M88.4 R212, [R224+0x1800] ;  /* 0x00180000e0d4783b */ /* 0x000ea80000000200 */
[----:B------:R-:W-:Y:S02]  /*90e0*/  FMNMX.FTZ R2, R16, R132, !PT ;  /* 0x0000008410027209 */ /* 0x000fe40007810000 */
[----:B------:R-:W-:Y:S04]  /*90f0*/  FMNMX.FTZ R132, R8, R137, !PT ;  /* 0x0000008908847209 */ /* 0x000fe80007810000 */
[----:B------:R-:W-:Y:S02]  /*9100*/  FMNMX.FTZ R134, R18, R0, !PT ;  /* 0x0000000012867209 */ /* 0x000fe40007810000 */
[----:B------:R-:W-:Y:S02]  /*9110*/  FMNMX.FTZ R135, R17, R2, !PT ;  /* 0x0000000211877209 */ /* 0x000fe40007810000 */
[----:B------:R-:W-:Y:S02]  /*9120*/  FMNMX.FTZ R0, R10, R138, !PT ;  /* 0x0000008a0a007209 */ /* 0x000fe40007810000 */
[----:B------:R-:W-:Y:S01]  /*9130*/  FMNMX.FTZ R2, R9, R132, !PT ;  /* 0x0000008409027209 */ /* 0x000fe20007810000 */
[-C--:B-1----:R-:W-:Y:S03]  /*9140*/  HMMA.16816.F32 R36, R204, R216.reuse, R36 ;  /* 0x000000d8cc24723c */ /* 0x082fe60000001824 */
[----:B------:R-:W-:Y:S02]  /*9150*/  FMNMX.FTZ R132, R19, R134, !PT ;  /* 0x0000008613847209 */ /* 0x000fe40007810000 */
[----:B------:R-:W-:Y:S01]  /*9160*/  FMNMX.FTZ R135, R20, R135, !PT ;  /* 0x0000008714877209 */ /* 0x000fe20007810000 */
[C---:B------:R-:W-:Y:S05]  /*9170*/  HMMA.16816.F32 R40, R208.reuse, R216, R40 ;  /* 0x000000d8d028723c */ /* 0x040fea0000001828 */
[----:B------:R-:W-:Y:S01]  /*9180*/  FMNMX.FTZ R0, R11, R0, !PT ;  /* 0x000000000b007209 */ /* 0x000fe20007810000 */
[-C--:B------:R-:W-:Y:S05]  /*9190*/  HMMA.16816.F32 R44, R208, R218.reuse, R44 ;  /* 0x000000dad02c723c */ /* 0x080fea000000182c */
[----:B------:R-:W-:Y:S01]  /*91a0*/  FMNMX.FTZ R2, R12, R2, !PT ;  /* 0x000000020c027209 */ /* 0x000fe20007810000 */
[C---:B------:R-:W-:Y:S01]  /*91b0*/  HMMA.16816.F32 R48, R204.reuse, R218, R48 ;  /* 0x000000dacc30723c */ /* 0x040fe20000001830 */
[----:B------:R-:W1:Y:S04]  /*91c0*/  LDSM.16.M88.4 R216, [R224+0x2000] ;  /* 0x00200000e0d8783b */ /* 0x000e680000000200 */
[----:B------:R-:W-:Y:S01]  /*91d0*/  FMNMX.FTZ R132, R22, R132, !PT ;  /* 0x0000008416847209 */ /* 0x000fe20007810000 */
[-C--:B--2---:R-:W-:Y:S05]  /*91e0*/  HMMA.16816.F32 R52, R204, R212.reuse, R52 ;  /* 0x000000d4cc34723c */ /* 0x084fea0000001834 */
[----:B------:R-:W-:Y:S01]  /*91f0*/  FMNMX.FTZ R136, R21, R135, !PT ;  /* 0x0000008715887209 */ /* 0x000fe20007810000 */
        /* <DEDUP_REMOVED lines=29> */
[----:B------:R-:W2:Y:S01]  /*93d0*/  LDSM.16.M88.4 R212, [R224+0x3800] ;  /* 0x00380000e0d4783b */ /* 0x000ea20000000200 */
[----:B------:R-:W-:Y:S04]  /*93e0*/  DEPBAR.LE SB0, 0x0 ;  /* 0x000080000000791a */ /* 0x000fe80000000000 */
[----:B------:R-:W-:Y:S02]  /*93f0*/  FMNMX.FTZ R0, R30, R0, !PT ;  /* 0x000000001e007209 */ /* 0x000fe40007810000 */
[----:B------:R-:W-:Y:S01]  /*9400*/  FMNMX.FTZ R2, R29, R2, !PT ;  /* 0x000000021d027209 */ /* 0x000fe20007810000 */
[----:B------:R-:W-:Y:S02]  /*9410*/  BAR.SYNC.DEFER_BLOCKING 0x0 ;  /* 0x0000000000007b1d */ /* 0x000fe40000010000 */
[----:B------:R-:W-:Y:S02]  /*9420*/  FMNMX.FTZ R132, R39, R132, !PT ;  /* 0x0000008427847209 */ /* 0x000fe40007810000 */
[----:B------:R-:W-:Y:S02]  /*9430*/  FMNMX.FTZ R136, R48, R136, !PT ;  /* 0x0000008830887209 */ /* 0x000fe40007810000 */
[----:B------:R-:W-:Y:S02]  /*9440*/  FMNMX.FTZ R0, R31, R0, !PT ;  /* 0x000000001f007209 */ /* 0x000fe40007810000 */
[----:B------:R-:W-:Y:S01]  /*9450*/  FMNMX.FTZ R2, R40, R2, !PT ;  /* 0x0000000228027209 */ /* 0x000fe20007810000 */
[-C--:B-1----:R-:W-:Y:S05]  /*9460*/  HMMA.16816.F32 R100, R204, R216.reuse, R100 ;  /* 0x000000d8cc64723c */ /* 0x082fea0000001864 */
[----:B------:R-:W-:Y:S01]  /*9470*/  FMNMX.FTZ R132, R50, R132, !PT ;  /* 0x0000008432847209 */ /* 0x000fe20007810000 */
[C---:B------:R-:W-:Y:S05]  /*9480*/  HMMA.16816.F32 R104, R208.reuse, R216, R104 ;  /* 0x000000d8d068723c */ /* 0x040fea0000001868 */
[----:B------:R-:W-:Y:S01]  /*9490*/  FMNMX.FTZ R136, R49, R136, !PT ;  /* 0x0000008831887209 */ /* 0x000fe20007810000 */
[-C--:B------:R-:W-:Y:S05]  /*94a0*/  HMMA.16816.F32 R108, R208, R218.reuse, R108 ;  /* 0x000000dad06c723c */ /* 0x080fea000000186c */
[----:B------:R-:W-:Y:S01]  /*94b0*/  FMNMX.FTZ R0, R42, R0, !PT ;  /* 0x000000002a007209 */ /* 0x000fe20007810000 */
[C---:B------:R-:W-:Y:S05]  /*94c0*/  HMMA.16816.F32 R112, R204.reuse, R218, R112 ;  /* 0x000000dacc70723c */ /* 0x040fea0000001870 */
[----:B------:R-:W-:Y:S01]  /*94d0*/  FMNMX.FTZ R2, R41, R2, !PT ;  /* 0x0000000229027209 */ /* 0x000fe20007810000 */
[-C--:B--2---:R-:W-:Y:S05]  /*94e0*/  HMMA.16816.F32 R116, R204, R212.reuse, R116 ;  /* 0x000000d4cc74723c */ /* 0x084fea0000001874 */
[----:B------:R-:W-:Y:S01]  /*94f0*/  FMNMX.FTZ R132, R51, R132, !PT ;  /* 0x0000008433847209 */ /* 0x000fe20007810000 */
[C---:B------:R-:W-:Y:S05]  /*9500*/  HMMA.16816.F32 R120, R208.reuse, R212, R120 ;  /* 0x000000d4d078723c */ /* 0x040fea0000001878 */
[----:B------:R-:W-:Y:S01]  /*9510*/  FMNMX.FTZ R136, R52, R136, !PT ;  /* 0x0000008834887209 */ /* 0x000fe20007810000 */
[-C--:B------:R-:W-:Y:S05]  /*9520*/  HMMA.16816.F32 R124, R208, R214.reuse, R124 ;  /* 0x000000d6d07c723c */ /* 0x080fea000000187c */
[----:B------:R-:W-:Y:S01]  /*9530*/  FMNMX.FTZ R0, R43, R0, !PT ;  /* 0x000000002b007209 */ /* 0x000fe20007810000 */
[----:B------:R-:W-:Y:S05]  /*9540*/  HMMA.16816.F32 R128, R204, R214, R128 ;  /* 0x000000d6cc80723c */ /* 0x000fea0000001880 */
[----:B------:R-:W-:Y:S02]  /*9550*/  FMNMX.FTZ R2, R44, R2, !PT ;  /* 0x000000022c027209 */ /* 0x000fe40007810000 */
[----:B------:R-:W-:Y:S04]  /*9560*/  FMNMX.FTZ R132, R54, R132, !PT ;  /* 0x0000008436847209 */ /* 0x000fe80007810000 */
[----:B------:R-:W-:Y:S02]  /*9570*/  FMNMX.FTZ R136, R53, R136, !PT ;  /* 0x0000008835887209 */ /* 0x000fe40007810000 */
        /* <DEDUP_REMOVED lines=71> */
[----:B------:R-:W-:Y:S01]  /*99f0*/  FMNMX.FTZ R136, R129, R136, !PT ;  /* 0x0000008881887209 */ /* 0x000fe20007810000 */
[----:B------:R-:W-:Y:S06]  /*9a00*/  @P0 BRA `(.L_x_9) ;  /* 0xffffffe8002c0947 */ /* 0x000fec000383ffff */
.L_x_8:
[----:B---3--:R-:W-:Y:S01]  /*9a10*/  SHFL.BFLY PT, R135, R136, 0x2, 0x1f ;  /* 0x0c401f0088877f89 */ /* 0x008fe200000e0000 */
[----:B------:R-:W-:Y:S02]  /*9a20*/  FMNMX.FTZ R134, R131, R214, !PT ;  /* 0x000000d683867209 */ /* 0x000fe40007810000 */
[----:B------:R-:W-:Y:S05]  /*9a30*/  FMNMX.FTZ R2, R121, R132, !PT ;  /* 0x0000008479027209 */ /* 0x000fea0007810000 */
[----:B------:R-:W-:Y:S01]  /*9a40*/  STL [R1+0x90], R232 ;  /* 0x000090e801007387 */ /* 0x000fe20000100800 */
[----:B------:R-:W-:Y:S02]  /*9a50*/  FMNMX.FTZ R0, R122, R215, !PT ;  /* 0x000000d77a007209 */ /* 0x000fe40007810000 */
[----:B------:R-:W-:Y:S01]  /*9a60*/  FMNMX.FTZ R2, R124, R2, !PT ;  /* 0x000000027c027209 */ /* 0x000fe20007810000 */
[----:B------:R-:W-:Y:S01]  /*9a70*/  SHFL.BFLY PT, R205, R134, 0x2, 0x1f ;  /* 0x0c401f0086cd7f89 */ /* 0x000fe200000e0000 */
[----:B------:R-:W-:Y:S02]  /*9a80*/  FMNMX.FTZ R0, R123, R0, !PT ;  /* 0x000000007b007209 */ /* 0x000fe40007810000 */
[----:B------:R-:W-:Y:S05]  /*9a90*/  FMNMX.FTZ R132, R125, R2, !PT ;  /* 0x000000027d847209 */ /* 0x000fea0007810000 */
[----:B------:R-:W-:Y:S01]  /*9aa0*/  STL [R1+0x8c], R231 ;  /* 0x00008ce701007387 */ /* 0x000fe20000100800 */
[----:B------:R-:W-:Y:S03]  /*9ab0*/  FMNMX.FTZ R0, R126, R0, !PT ;  /* 0x000000007e007209 */ /* 0x000fe60007810000 */
[----:B------:R-:W-:Y:S01]  /*9ac0*/  SHFL.BFLY PT, R204, R132, 0x2, 0x1f ;  /* 0x0c401f0084cc7f89 */ /* 0x000fe200000e0000 */
[----:B------:R-:W-:Y:S07]  /*9ad0*/  FMNMX.FTZ R0, R127, R0, !PT ;  /* 0x000000007f007209 */ /* 0x000fee0007810000 */
[----:B------:R-:W-:Y:S04]  /*9ae0*/  STL [R1+0x88], R230 ;  /* 0x000088e601007387 */ /* 0x000fe80000100800 */
[----:B------:R-:W1:Y:S08]  /*9af0*/  SHFL.BFLY PT, R2, R0, 0x2, 0x1f ;  /* 0x0c401f0000027f89 */ /* 0x000e7000000e0000 */
[----:B------:R-:W-:Y:S04]  /*9b00*/  STL [R1+0x84], R229 ;  /* 0x000084e501007387 */ /* 0x000fe80000100800 */
[----:B------:R-:W-:Y:S04]  /*9b10*/  STL [R1+0x80], R228 ;  /* 0x000080e401007387 */ /* 0x000fe80000100800 */
[----:B------:R-:W-:Y:S04]  /*9b20*/  STL [R1+0x7c], R227 ;  /* 0x00007ce301007387 */ /* 0x000fe80000100800 */
[----:B------:R-:W-:Y:S04]  /*9b30*/  STL [R1+0x78], R226 ;  /* 0x000078e201007387 */ /* 0x000fe80000100800 */
[----:B------:R-:W-:Y:S01]  /*9b40*/  STL [R1+0x74], R225 ;  /* 0x000074e101007387 */ /* 0x000fe20000100800 */
[----:B-1----:R-:W-:Y:S03]  /*9b50*/  FMNMX.FTZ R2, R0, R2, !PT ;  /* 0x0000000200027209 */ /* 0x002fe60007810000 */
[----:B------:R-:W-:Y:S01]  /*9b60*/  STL [R1+0x70], R224 ;  /* 0x000070e001007387 */ /* 0x000fe20000100800 */
[----:B------:R-:W-:Y:S02]  /*9b70*/  FMNMX.FTZ R136, R136, R135, !PT ;  /* 0x0000008788887209 */ /* 0x000fe40007810000 */
[----:B------:R-:W-:Y:S01]  /*9b80*/  FMNMX.FTZ R134, R134, R205, !PT ;  /* 0x000000cd86867209 */ /* 0x000fe20007810000 */
[----:B------:R-:W-:Y:S01]  /*9b90*/  STL [R1+0x6c], R139 ;  /* 0x00006c8b01007387 */ /* 0x000fe20000100800 */
[----:B------:R-:W-:Y:S03]  /*9ba0*/  FMNMX.FTZ R204, R132, R204, !PT ;  /* 0x000000cc84cc7209 */ /* 0x000fe60007810000 */
[----:B------:R-:W1:Y:S08]  /*9bb0*/  SHFL.BFLY PT, R135, R136, 0x1, 0x1f ;  /* 0x0c201f0088877f89 */ /* 0x000e7000000e0000 */
[----:B------:R-:W2:Y:S08]  /*9bc0*/  SHFL.BFLY PT, R205, R134, 0x1, 0x1f ;  /* 0x0c201f0086cd7f89 */ /* 0x000eb000000e0000 */
[----:B------:R-:W3:Y:S08]  /*9bd0*/  SHFL.BFLY PT, R206, R204, 0x1, 0x1f ;  /* 0x0c201f00ccce7f89 */ /* 0x000ef000000e0000 */
[----:B------:R-:W4:Y:S01]  /*9be0*/  SHFL.BFLY PT, R132, R2, 0x1, 0x1f ;  /* 0x0c201f0002847f89 */ /* 0x000f2200000e0000 */
[----:B-1----:R-:W-:Y:S02]  /*9bf0*/  FMNMX.FTZ R136, R136, R135, !PT ;  /* 0x0000008788887209 */ /* 0x002fe40007810000 */
[----:B--2---:R-:W-:Y:S03]  /*9c00*/  FMNMX.FTZ R135, R134, R205, !PT ;  /* 0x000000cd86877209 */ /* 0x004fe60007810000 */
[C---:B------:R-:W-:Y:S01]  /*9c10*/  FADD.FTZ R0, -R136.reuse, R3 ;  /* 0x0000000388007221 */ /* 0x040fe20000010100 */
[----:B------:R-:W-:Y:S02]  /*9c20*/  FSETP.NEU.FTZ.AND P1, PT, R136, -INF , PT ;  /* 0xff8000008800780b */ /* 0x000fe40003f3d000 */
[----:B---3--:R-:W-:Y:S01]  /*9c30*/  FMNMX.FTZ R134, R204, R206, !PT ;  /* 0x000000cecc867209 */ /* 0x008fe20007810000 */
[----:B------:R-:W-:Y:S01]  /*9c40*/  FMUL.FTZ R3, R0, UR4 ;  /* 0x0000000400037c20 */ /* 0x000fe20008410000 */
[----:B------:R-:W-:Y:S02]  /*9c50*/  FADD.FTZ R0, -R135, R133 ;  /* 0x0000008587007221 */ /* 0x000fe40000010100 */
[----:B------:R-:W-:Y:S01]  /*9c60*/  FSETP.NEU.FTZ.AND P2, PT, R134, -INF , PT ;  /* 0xff8000008600780b */ /* 0x000fe20003f5d000 */
[----:B------:R1:W-:Y:S01]  /*9c70*/  MUFU.EX2 R133, R3 ;  /* 0x0000000300857308 */ /* 0x0003e20000000800 */
[----:B----4-:R-:W-:Y:S05]  /*9c80*/  FMNMX.FTZ R132, R2, R132, !PT ;  /* 0x0000008402847209 */ /* 0x010fea0007810000 */
[----:B------:R-:W-:Y:S01]  /*9c90*/  FMUL.FTZ R204, R132, UR4 ;  /* 0x0000000484cc7c20 */ /* 0x000fe20008410000 */
[----:B-1----:R-:W-:Y:S01]  /*9ca0*/  FMUL.FTZ R3, R0, UR4 ;  /* 0x0000000400037c20 */ /* 0x002fe20008410000 */
[----:B------:R-:W-:Y:S01]  /*9cb0*/  FADD.FTZ R0, -R134, R137 ;  /* 0x0000008986007221 */ /* 0x000fe20000010100 */
[----:B------:R-:W-:Y:S03]  /*9cc0*/  FMUL.FTZ R137, R136, UR4 ;  /* 0x0000000488897c20 */ /* 0x000fe60008410000 */
[----:B------:R-:W-:Y:S01]  /*9cd0*/  FMUL.FTZ R2, R0, UR4 ;  /* 0x0000000400027c20 */ /* 0x000fe20008410000 */
[----:B------:R-:W-:Y:S01]  /*9ce0*/  MUFU.EX2 R3, R3 ;  /* 0x0000000300037308 */ /* 0x000fe20000000800 */
[----:B------:R-:W-:Y:S01]  /*9cf0*/  FSEL R137, R137, RZ, P1 ;  /* 0x000000ff89897208 */ /* 0x000fe20000800000 */
[----:B------:R-:W-:Y:S01]  /*9d00*/  FADD.FTZ R0, -R132, R138 ;  /* 0x0000008a84007221 */ /* 0x000fe20000010100 */
[C---:B------:R-:W-:Y:S01]  /*9d10*/  FMUL.FTZ R138, R135.reuse, UR4 ;  /* 0x00000004878a7c20 */ /* 0x040fe20008410000 */
[----:B------:R-:W-:Y:S02]  /*9d20*/  FSETP.NEU.FTZ.AND P1, PT, R135, -INF , PT ;  /* 0xff8000008700780b */ /* 0x000fe40003f3d000 */
[--C-:B------:R-:W-:Y:S01]  /*9d30*/  FFMA.FTZ R4, R4, UR4, -R137.reuse ;  /* 0x0000000404047c23 */ /* 0x100fe20008010889 */
[--C-:B------:R-:W-:Y:S03]  /*9d40*/  FFMA.FTZ R211, R20, UR4, -R137.reuse ;  /* 0x0000000414d37c23 */ /* 0x100fe60008010889 */
[----:B------:R-:W-:Y:S01]  /*9d50*/  MUFU.EX2 R2, R2 ;  /* 0x0000000200027308 */ /* 0x000fe20000000800 */
[--C-:B------:R-:W-:Y:S01]  /*9d60*/  FFMA.FTZ R215, R21, UR4, -R137.reuse ;  /* 0x0000000415d77c23 */ /* 0x100fe20008010889 */
[--C-:B------:R-:W-:Y:S01]  /*9d70*/  FFMA.FTZ R229, R84, UR4, -R137.reuse ;  /* 0x0000000454e57c23 */ /* 0x100fe20008010889 */
[--C-:B------:R-:W-:Y:S01]  /*9d80*/  FFMA.FTZ R227, R112, UR4, -R137.reuse ;  /* 0x0000000470e37c23 */ /* 0x100fe20008010889 */
[--C-:B------:R-:W-:Y:S01]  /*9d90*/  FFMA.FTZ R230, R65, UR4, -R137.reuse ;  /* 0x0000000441e67c23 */ /* 0x100fe20008010889 */
[--C-:B------:R-:W-:Y:S01]  /*9da0*/  FFMA.FTZ R226, R117, UR4, -R137.reuse ;  /* 0x0000000475e27c23 */ /* 0x100fe20008010889 */
[--C-:B------:R-:W-:Y:S01]  /*9db0*/  FFMA.FTZ R246, R52, UR4, -R137.reuse ;  /* 0x0000000434f67c23 */ /* 0x100fe20008010889 */
[--C-:B------:R-:W-:Y:S03]  /*9dc0*/  FFMA.FTZ R247, R53, UR4, -R137.reuse ;  /* 0x0000000435f77c23 */ /* 0x100fe60008010889 */
[----:B------:R1:W2:Y:S01]  /*9dd0*/  MUFU.EX2 R207, R4 ;  /* 0x0000000400cf7308 */ /* 0x0002a20000000800 */
[--C-:B------:R-:W-:Y:S01]  /*9de0*/  FFMA.FTZ R225, R101, UR4, -R137.reuse ;  /* 0x0000000465e17c23 */ /* 0x100fe20008010889 */
[--C-:B------:R-:W-:Y:S01]  /*9df0*/  FFMA.FTZ R5, R5, UR4, -R137.reuse ;  /* 0x0000000405057c23 */ /* 0x100fe20008010889 */
[--C-:B------:R-:W-:Y:S01]  /*9e00*/  FFMA.FTZ R17, R17, UR4, -R137.reuse ;  /* 0x0000000411117c23 */ /* 0x100fe20008010889 */
[--C-:B------:R-:W-:Y:S01]  /*9e10*/  FFMA.FTZ R16, R16, UR4, -R137.reuse ;  /* 0x0000000410107c23 */ /* 0x100fe20008010889 */
[--C-:B------:R-:W-:Y:S01]  /*9e20*/  FFMA.FTZ R231, R100, UR4, -R137.reuse ;  /* 0x0000000464e77c23 */ /* 0x100fe20008010889 */
[--C-:B------:R-:W-:Y:S01]  /*9e30*/  FFMA.FTZ R252, R69, UR4, -R137.reuse ;  /* 0x0000000445fc7c23 */ /* 0x100fe20008010889 */
[--C-:B------:R-:W-:Y:S03]  /*9e40*/  FFMA.FTZ R251, R80, UR4, -R137.reuse ;  /* 0x0000000450fb7c23 */ /* 0x100fe60008010889 */
[----:B------:R-:W3:Y:S01]  /*9e50*/  MUFU.EX2 R224, R5 ;  /* 0x0000000500e07308 */ /* 0x000ee20000000800 */
[--C-:B------:R-:W-:Y:S01]  /*9e60*/  FFMA.FTZ R250, R81, UR4, -R137.reuse ;  /* 0x0000000451fa7c23 */ /* 0x100fe20008010889 */
[----:B------:R-:W-:Y:S01]  /*9e70*/  FMUL.FTZ R0, R0, UR4 ;  /* 0x0000000400007c20 */ /* 0x000fe20008410000 */
[--C-:B------:R-:W-:Y:S01]  /*9e80*/  FFMA.FTZ R218, R32, UR4, -R137.reuse ;  /* 0x0000000420da7c23 */ /* 0x100fe20008010889 */
[--C-:B------:R-:W-:Y:S01]  /*9e90*/  FFMA.FTZ R32, R96, UR4, -R137.reuse ;  /* 0x0000000460207c23 */ /* 0x100fe20008010889 */
[--C-:B------:R-:W-:Y:S01]  /*9ea0*/  FFMA.FTZ R96, R113, UR4, -R137.reuse ;  /* 0x0000000471607c23 */ /* 0x100fe20008010889 */
[----:B------:R-:W-:Y:S01]  /*9eb0*/  MOV R113, R225 ;  /* 0x000000e100717202 */ /* 0x000fe20000000f00 */
[--C-:B------:R-:W-:Y:S03]  /*9ec0*/  FFMA.FTZ R65, R128, UR4, -R137.reuse ;  /* 0x0000000480417c23 */ /* 0x100fe60008010889 */
[----:B------:R-:W4:Y:S01]  /*9ed0*/  MUFU.EX2 R208, R17 ;  /* 0x0000001100d07308 */ /* 0x000f220000000800 */
[----:B-1----:R-:W-:Y:S01]  /*9ee0*/  FSEL R4, R138, RZ, P1 ;  /* 0x000000ff8a047208 */ /* 0x002fe20000800000 */
[----:B------:R-:W-:Y:S01]  /*9ef0*/  FMUL.FTZ R138, R134, UR4 ;  /* 0x00000004868a7c20 */ /* 0x000fe20008410000 */
[----:B--2---:R-:W-:Y:S01]  /*9f00*/  MOV R101, R207 ;  /* 0x000000cf00657202 */ /* 0x004fe20000000f00 */
[--C-:B------:R-:W-:Y:S01]  /*9f10*/  FFMA.FTZ R213, R48, UR4, -R137.reuse ;  /* 0x0000000430d57c23 */ /* 0x100fe20008010889 */
[----:B------:R-:W-:Y:S01]  /*9f20*/  FSETP.NEU.FTZ.AND P1, PT, R132, -INF , PT ;  /* 0xff8000008400780b */ /* 0x000fe20003f3d000 */
[--C-:B------:R-:W-:Y:S01]  /*9f30*/  FFMA.FTZ R209, R22, UR4, -R4.reuse ;  /* 0x0000000416d17c23 */ /* 0x100fe20008010804 */
[--C-:B------:R-:W-:Y:S03]  /*9f40*/  FFMA.FTZ R207, R23, UR4, -R4.reuse ;  /* 0x0000000417cf7c23 */ /* 0x100fe60008010804 */
[----:B------:R1:W2:Y:S01]  /*9f50*/  MUFU.EX2 R228, R16 ;  /* 0x0000001000e47308 */ /* 0x0002a20000000800 */
[----:B------:R-:W2:Y:S01]  /*9f60*/  LDSM.16.MT88.4 R20, [R220+0x8000] ;  /* 0x00800000dc14783b */ /* 0x000ea20000004200 */
[----:B------:R-:W-:Y:S01]  /*9f70*/  FSEL R138, R138, RZ, P2 ;  /* 0x000000ff8a8a7208 */ /* 0x000fe20001000000 */
[--C-:B------:R-:W-:Y:S01]  /*9f80*/  FFMA.FTZ R18, R18, UR4, -R4.reuse ;  /* 0x0000000412127c23 */ /* 0x100fe20008010804 */
[----:B------:R-:W-:Y:S01]  /*9f90*/  FSEL R204, R204, RZ, P1 ;  /* 0x000000ffcccc7208 */ /* 0x000fe20000800000 */
[--C-:B------:R-:W-:Y:S01]  /*9fa0*/  FFMA.FTZ R19, R19, UR4, -R4.reuse ;  /* 0x0000000413137c23 */ /* 0x100fe20008010804 */
[--C-:B------:R-:W-:Y:S01]  /*9fb0*/  FFMA.FTZ R6, R6, UR4, -R4.reuse ;  /* 0x0000000406067c23 */ /* 0x100fe20008010804 */
[----:B------:R-:W-:Y:S03]  /*9fc0*/  FFMA.FTZ R7, R7, UR4, -R4 ;  /* 0x0000000407077c23 */ /* 0x000fe60008010804 */
[----:B------:R-:W-:Y:S01]  /*9fd0*/  MUFU.EX2 R210, R18 ;  /* 0x0000001200d27308 */ /* 0x000fe20000000800 */
[----:B------:R-:W-:Y:S01]  /*9fe0*/  FFMA.FTZ R8, R8, UR4, -R138 ;  /* 0x0000000408087c23 */ /* 0x000fe2000801088a */
[----:B------:R-:W-:Y:S01]  /*9ff0*/  FFMA.FTZ R11, R11, UR4, -R204 ;  /* 0x000000040b0b7c23 */ /* 0x000fe200080108cc */
[----:B------:R-:W-:Y:S01]  /*a000*/  FFMA.FTZ R242, R55, UR4, -R4 ;  /* 0x0000000437f27c23 */ /* 0x000fe20008010804 */
[----:B------:R-:W-:Y:S01]  /*a010*/  FFMA.FTZ R15, R15, UR4, -R204 ;  /* 0x000000040f0f7c23 */ /* 0x000fe200080108cc */
[--C-:B------:R-:W-:Y:S01]  /*a020*/  FFMA.FTZ R48, R68, UR4, -R137.reuse ;  /* 0x0000000444307c23 */ /* 0x100fe20008010889 */
[----:B---3--:R-:W-:Y:S01]  /*a030*/  F2FP.F16.F32.PACK_AB R68, R224, R101 ;  /* 0x00000065e044723e */ /* 0x008fe200000000ff */
[--C-:B------:R-:W-:Y:S03]  /*a040*/  FFMA.FTZ R243, R70, UR4, -R4.reuse ;  /* 0x0000000446f37c23 */ /* 0x100fe60008010804 */
[----:B------:R-:W-:Y:S01]  /*a050*/  MUFU.EX2 R219, R19 ;  /* 0x0000001300db7308 */ /* 0x000fe20000000800 */
[----:B----4-:R-:W-:Y:S01]  /*a060*/  MOV R117, R208 ;  /* 0x000000d000757202 */ /* 0x010fe20000000f00 */
[----:B------:R-:W-:Y:S01]  /*a070*/  FFMA.FTZ R240, R82, UR4, -R4 ;  /* 0x0000000452f07c23 */ /* 0x000fe20008010804 */
[----:B-1----:R-:W-:Y:S01]  /*a080*/  FMUL.FTZ R16, R133, R148 ;  /* 0x0000009485107220 */ /* 0x002fe20000410000 */
[--C-:B------:R-:W-:Y:S01]  /*a090*/  FFMA.FTZ R148, R124, UR4, -R138.reuse ;  /* 0x000000047c947c23 */ /* 0x100fe2000801088a */
[----:B--2---:R-:W-:Y:S01]  /*a0a0*/  F2FP.F16.F32.PACK_AB R70, R117, R228 ;  /* 0x000000e47546723e */ /* 0x004fe200000000ff */
[----:B------:R-:W-:Y:S01]  /*a0b0*/  FFMA.FTZ R9, R9, UR4, -R138 ;  /* 0x0000000409097c23 */ /* 0x000fe2000801088a */
[----:B------:R-:W-:Y:S03]  /*a0c0*/  FFMA.FTZ R10, R10, UR4, -R204 ;  /* 0x000000040a0a7c23 */ /* 0x000fe600080108cc */
[----:B------:R-:W-:Y:S01]  /*a0d0*/  MUFU.EX2 R232, R6 ;  /* 0x0000000600e87308 */ /* 0x000fe20000000800 */
[--C-:B------:R-:W-:Y:S01]  /*a0e0*/  FFMA.FTZ R12, R12, UR4, -R138.reuse ;  /* 0x000000040c0c7c23 */ /* 0x100fe2000801088a */
[----:B------:R-:W-:Y:S01]  /*a0f0*/  FFMA.FTZ R13, R13, UR4, -R138 ;  /* 0x000000040d0d7c23 */ /* 0x000fe2000801088a */
[----:B------:R-:W-:Y:S01]  /*a100*/  FFMA.FTZ R14, R14, UR4, -R204 ;  /* 0x000000040e0e7c23 */ /* 0x000fe200080108cc */
[--C-:B------:R-:W-:Y:S01]  /*a110*/  FFMA.FTZ R244, R67, UR4, -R4.reuse ;  /* 0x0000000443f47c23 */ /* 0x100fe20008010804 */
[--C-:B------:R-:W-:Y:S01]  /*a120*/  FFMA.FTZ R248, R86, UR4, -R4.reuse ;  /* 0x0000000456f87c23 */ /* 0x100fe20008010804 */
[----:B------:R-:W-:Y:S01]  /*a130*/  MOV R5, R239 ;  /* 0x000000ef00057202 */ /* 0x000fe20000000f00 */
[--C-:B------:R-:W-:Y:S03]  /*a140*/  FFMA.FTZ R239, R83, UR4, -R4.reuse ;  /* 0x0000000453ef7c23 */ /* 0x100fe60008010804 */
[----:B------:R-:W1:Y:S01]  /*a150*/  MUFU.EX2 R139, R7 ;  /* 0x00000007008b7308 */ /* 0x000e620000000800 */
[--C-:B------:R-:W-:Y:S01]  /*a160*/  FFMA.FTZ R217, R33, UR4, -R137.reuse ;  /* 0x0000000421d97c23 */ /* 0x100fe20008010889 */
[--C-:B------:R-:W-:Y:S01]  /*a170*/  FFMA.FTZ R97, R97, UR4, -R137.reuse ;  /* 0x0000000461617c23 */ /* 0x100fe20008010889 */
[--C-:B------:R-:W-:Y:S01]  /*a180*/  FFMA.FTZ R206, R34, UR4, -R4.reuse ;  /* 0x0000000422ce7c23 */ /* 0x100fe20008010804 */
[----:B------:R-:W-:Y:S01]  /*a190*/  MOV R34, R231 ;  /* 0x000000e700227202 */ /* 0x000fe20000000f00 */
[--C-:B------:R-:W-:Y:S01]  /*a1a0*/  FFMA.FTZ R231, R114, UR4, -R4.reuse ;  /* 0x0000000472e77c23 */ /* 0x100fe20008010804 */
[--C-:B------:R-:W-:Y:S01]  /*a1b0*/  FFMA.FTZ R205, R35, UR4, -R4.reuse ;  /* 0x0000000423cd7c23 */ /* 0x100fe20008010804 */
[--C-:B------:R-:W-:Y:S03]  /*a1c0*/  FFMA.FTZ R249, R87, UR4, -R4.reuse ;  /* 0x0000000457f97c23 */ /* 0x100fe60008010804 */
[----:B------:R2:W-:Y:S01]  /*a1d0*/  MUFU.EX2 R6, R8 ;  /* 0x0000000800067308 */ /* 0x0005e20000000800 */
[--C-:B------:R-:W-:Y:S01]  /*a1e0*/  FFMA.FTZ R241, R71, UR4, -R4.reuse ;  /* 0x0000000447f17c23 */ /* 0x100fe20008010804 */
[--C-:B------:R-:W-:Y:S01]  /*a1f0*/  FFMA.FTZ R102, R102, UR4, -R4.reuse ;  /* 0x0000000466667c23 */ /* 0x100fe20008010804 */
[----:B------:R-:W-:Y:S01]  /*a200*/  FFMA.FTZ R35, R130, UR4, -R4 ;  /* 0x0000000482237c23 */ /* 0x000fe20008010804 */
[----:B------:R-:W-:Y:S01]  /*a210*/  FFMA.FTZ R130, R88, UR4, -R138 ;  /* 0x0000000458827c23 */ /* 0x000fe2000801088a */
[----:B------:R-:W-:Y:S01]  /*a220*/  FFMA.FTZ R88, R78, UR4, -R204 ;  /* 0x000000044e587c23 */ /* 0x000fe200080108cc */
[----:B------:R-:W-:Y:S01]  /*a230*/  FFMA.FTZ R33, R131, UR4, -R4 ;  /* 0x0000000483217c23 */ /* 0x000fe20008010804 */
[----:B------:R-:W-:Y:S03]  /*a240*/  FFMA.FTZ R131, R89, UR4, -R138 ;  /* 0x0000000459837c23 */ /* 0x000fe6000801088a */
[----:B------:R-:W3:Y:S01]  /*a250*/  MUFU.EX2 R7, R11 ;  /* 0x0000000b00077308 */ /* 0x000ee20000000800 */
[--C-:B------:R-:W-:Y:S01]  /*a260*/  FFMA.FTZ R214, R37, UR4, -R137.reuse ;  /* 0x0000000425d67c23 */ /* 0x100fe20008010889 */
[--C-:B------:R-:W-:Y:S01]  /*a270*/  FFMA.FTZ R37, R85, UR4, -R137.reuse ;  /* 0x0000000455257c23 */ /* 0x100fe20008010889 */
[----:B-1----:R-:W-:Y:S01]  /*a280*/  F2FP.F16.F32.PACK_AB R69, R139, R232 ;  /* 0x000000e88b45723e */ /* 0x002fe200000000ff */
[----:B------:R-:W-:Y:S01]  /*a290*/  FFMA.FTZ R89, R75, UR4, -R204 ;  /* 0x000000044b597c23 */ /* 0x000fe200080108cc */
[----:B------:R-:W-:Y:S01]  /*a2a0*/  FMUL.FTZ R17, R133, R149 ;  /* 0x0000009585117220 */ /* 0x000fe20000410000 */
[----:B------:R-:W-:Y:S01]  /*a2b0*/  MOV R149, R102 ;  /* 0x0000006600957202 */ /* 0x000fe20000000f00 */
[C---:B------:R-:W-:Y:S03]  /*a2c0*/  FMUL.FTZ R18, R3.reuse, R150 ;  /* 0x0000009603127220 */ /* 0x040fe60000410000 */
[----:B------:R-:W1:Y:S01]  /*a2d0*/  MUFU.EX2 R0, R0 ;  /* 0x0000000000007308 */ /* 0x000e620000000800 */
[----:B--2---:R-:W-:Y:S01]  /*a2e0*/  FMUL.FTZ R8, R2, R140 ;  /* 0x0000008c02087220 */ /* 0x004fe20000410000 */
[----:B------:R-:W-:Y:S01]  /*a2f0*/  FFMA.FTZ R140, R92, UR4, -R138 ;  /* 0x000000045c8c7c23 */ /* 0x000fe2000801088a */
[----:B------:R-:W-:Y:S01]  /*a300*/  FFMA.FTZ R92, R74, UR4, -R204 ;  /* 0x000000044a5c7c23 */ /* 0x000fe200080108cc */
[----:B------:R-:W-:Y:S01]  /*a310*/  FMUL.FTZ R19, R3, R151 ;  /* 0x0000009703137220 */ /* 0x000fe20000410000 */
[----:B------:R-:W-:Y:S01]  /*a320*/  FFMA.FTZ R114, R73, UR4, -R138 ;  /* 0x0000000449727c23 */ /* 0x000fe2000801088a */
[----:B------:R-:W-:Y:S01]  /*a330*/  MOV R73, R113 ;  /* 0x0000007100497202 */ /* 0x000fe20000000f00 */
[----:B------:R-:W-:Y:S03]  /*a340*/  FFMA.FTZ R102, R59, UR4, -R204 ;  /* 0x000000043b667c23 */ /* 0x000fe600080108cc */
[----:B------:R2:W4:Y:S01]  /*a350*/  MUFU.EX2 R84, R9 ;  /* 0x0000000900547308 */ /* 0x0005220000000800 */
[----:B---3--:R-:W-:Y:S01]  /*a360*/  MOV R87, R7 ;  /* 0x0000000700577202 */ /* 0x008fe20000000f00 */
[----:B------:R-:W-:Y:S01]  /*a370*/  FMUL.FTZ R7, R3, R147 ;  /* 0x0000009303077220 */ /* 0x000fe20000410000 */
[----:B------:R-:W-:Y:S01]  /*a380*/  FFMA.FTZ R147, R121, UR4, -R138 ;  /* 0x0000000479937c23 */ /* 0x000fe2000801088a */
[--C-:B------:R-:W-:Y:S01]  /*a390*/  FFMA.FTZ R106, R106, UR4, -R204.reuse ;  /* 0x000000046a6a7c23 */ /* 0x100fe200080108cc */
[--C-:B------:R-:W-:Y:S01]  /*a3a0*/  FFMA.FTZ R107, R107, UR4, -R204.reuse ;  /* 0x000000046b6b7c23 */ /* 0x100fe200080108cc */
[--C-:B------:R-:W-:Y:S01]  /*a3b0*/  FFMA.FTZ R110, R110, UR4, -R204.reuse ;  /* 0x000000046e6e7c23 */ /* 0x100fe200080108cc */
[----:B------:R-:W-:Y:S03]  /*a3c0*/  FFMA.FTZ R111, R111, UR4, -R204 ;  /* 0x000000046f6f7c23 */ /* 0x000fe600080108cc */
[----:B------:R-:W3:Y:S01]  /*a3d0*/  MUFU.EX2 R85, R10 ;  /* 0x0000000a00557308 */ /* 0x000ee20000000800 */
[C---:B-1----:R-:W-:Y:S01]  /*a3e0*/  FMUL.FTZ R11, R0.reuse, R143 ;  /* 0x0000008f000b7220 */ /* 0x042fe20000410000 */
[----:B------:R-:W-:Y:S01]  /*a3f0*/  FMUL.FTZ R59, R0, R191 ;  /* 0x000000bf003b7220 */ /* 0x000fe20000410000 */
[----:B------:R-:W-:Y:S01]  /*a400*/  FFMA.FTZ R143, R105, UR4, -R138 ;  /* 0x00000004698f7c23 */ /* 0x000fe2000801088a */
[--C-:B------:R-:W-:Y:S01]  /*a410*/  FFMA.FTZ R105, R90, UR4, -R204.reuse ;  /* 0x000000045a697c23 */ /* 0x100fe200080108cc */
[--C-:B------:R-:W-:Y:S01]  /*a420*/  FFMA.FTZ R122, R122, UR4, -R204.reuse ;  /* 0x000000047a7a7c23 */ /* 0x100fe200080108cc */
[--C-:B------:R-:W-:Y:S01]  /*a430*/  FFMA.FTZ R123, R123, UR4, -R204.reuse ;  /* 0x000000047b7b7c23 */ /* 0x100fe200080108cc */
[----:B------:R-:W-:Y:S03]  /*a440*/  FFMA.FTZ R126, R126, UR4, -R204 ;  /* 0x000000047e7e7c23 */ /* 0x000fe600080108cc */
[----:B------:R1:W-:Y:S01]  /*a450*/  MUFU.EX2 R112, R12 ;  /* 0x0000000c00707308 */ /* 0x0003e20000000800 */
[----:B--2---:R-:W-:Y:S01]  /*a460*/  FMUL.FTZ R9, R2, R141 ;  /* 0x0000008d02097220 */ /* 0x004fe20000410000 */
[----:B----4-:R-:W-:Y:S01]  /*a470*/  MOV R151, R84 ;  /* 0x0000005400977202 */ /* 0x010fe20000000f00 */
[----:B------:R-:W-:Y:S01]  /*a480*/  FFMA.FTZ R141, R93, UR4, -R138 ;  /* 0x000000045d8d7c23 */ /* 0x000fe2000801088a */
[--C-:B------:R-:W-:Y:S01]  /*a490*/  FFMA.FTZ R128, R39, UR4, -R4.reuse ;  /* 0x0000000427807c23 */ /* 0x100fe20008010804 */
[----:B------:R-:W-:Y:S01]  /*a4a0*/  MOV R39, R210 ;  /* 0x000000d200277202 */ /* 0x000fe20000000f00 */
[--C-:B------:R-:W-:Y:S01]  /*a4b0*/  FFMA.FTZ R210, R51, UR4, -R4.reuse ;  /* 0x0000000433d27c23 */ /* 0x100fe20008010804 */
[----:B------:R-:W-:Y:S03]  /*a4c0*/  MOV R51, R219 ;  /* 0x000000db00337202 */ /* 0x000fe60000000f00 */
[----:B------:R2:W4:Y:S01]  /*a4d0*/  MUFU.EX2 R67, R13 ;  /* 0x0000000d00437308 */ /* 0x0005220000000800 */
[----:B------:R-:W-:Y:S01]  /*a4e0*/  FFMA.FTZ R219, R54, UR4, -R4 ;  /* 0x0000000436db7c23 */ /* 0x000fe20008010804 */
[----:B---3--:R-:W-:Y:S01]  /*a4f0*/  F2FP.F16.F32.PACK_AB R81, R87, R85 ;  /* 0x000000555751723e */ /* 0x008fe200000000ff */
[----:B------:R-:W3:Y:S01]  /*a500*/  LDSM.16.MT88.4 R52, [R223+0x8000] ;  /* 0x00800000df34783b */ /* 0x000ee20000004200 */
[----:B------:R-:W-:Y:S01]  /*a510*/  F2FP.F16.F32.PACK_AB R71, R51, R39 ;  /* 0x000000273347723e */ /* 0x000fe200000000ff */
[----:B------:R-:W-:Y:S01]  /*a520*/  FMUL.FTZ R10, R0, R142 ;  /* 0x0000008e000a7220 */ /* 0x000fe20000410000 */
[--C-:B------:R-:W-:Y:S01]  /*a530*/  FFMA.FTZ R142, R104, UR4, -R138.reuse ;  /* 0x00000004688e7c23 */ /* 0x100fe2000801088a */
[--C-:B------:R-:W-:Y:S03]  /*a540*/  FFMA.FTZ R216, R36, UR4, -R137.reuse ;  /* 0x0000000424d87c23 */ /* 0x100fe60008010889 */
[----:B------:R4:W-:Y:S01]  /*a550*/  MUFU.EX2 R86, R14 ;  /* 0x0000000e00567308 */ /* 0x0009e20000000800 */
[----:B-1----:R-:W-:Y:S01]  /*a560*/  FMUL.FTZ R12, R2, R152 ;  /* 0x00000098020c7220 */ /* 0x002fe20000410000 */
[----:B------:R-:W-:Y:S01]  /*a570*/  MOV R36, R5 ;  /* 0x0000000500247202 */ /* 0x000fe20000000f00 */
[----:B------:R-:W-:Y:S01]  /*a580*/  FMUL.FTZ R5, R133, R145 ;  /* 0x0000009185057220 */ /* 0x000fe20000410000 */
[----:B------:R-:W-:Y:S01]  /*a590*/  FFMA.FTZ R145, R108, UR4, -R138 ;  /* 0x000000046c917c23 */ /* 0x000fe2000801088a */
[----:B------:R-:W-:Y:S01]  /*a5a0*/  MOV R152, R101 ;  /* 0x0000006500987202 */ /* 0x000fe20000000f00 */
[----:B------:R-:W-:Y:S01]  /*a5b0*/  FFMA.FTZ R101, R62, UR4, -R204 ;  /* 0x000000043e657c23 */ /* 0x000fe200080108cc */
[----:B------:R-:W-:Y:S03]  /*a5c0*/  FMUL.FTZ R62, R0, R198 ;  /* 0x000000c6003e7220 */ /* 0x000fe60000410000 */
[----:B------:R-:W1:Y:S01]  /*a5d0*/  MUFU.EX2 R225, R15 ;  /* 0x0000000f00e17308 */ /* 0x000e620000000800 */
[--C-:B------:R-:W-:Y:S01]  /*a5e0*/  FFMA.FTZ R212, R49, UR4, -R137.reuse ;  /* 0x0000000431d47c23 */ /* 0x100fe20008010889 */
[--C-:B------:R-:W-:Y:S01]  /*a5f0*/  FFMA.FTZ R64, R64, UR4, -R137.reuse ;  /* 0x0000000440407c23 */ /* 0x100fe20008010889 */
[--C-:B------:R-:W-:Y:S01]  /*a600*/  FFMA.FTZ R100, R116, UR4, -R137.reuse ;  /* 0x0000000474647c23 */ /* 0x100fe20008010889 */
[----:B------:R-:W-:Y:S01]  /*a610*/  FFMA.FTZ R137, R129, UR4, -R137 ;  /* 0x0000000481897c23 */ /* 0x000fe20008010889 */
[--C-:B------:R-:W-:Y:S01]  /*a620*/  FFMA.FTZ R245, R66, UR4, -R4.reuse ;  /* 0x0000000442f57c23 */ /* 0x100fe20008010804 */
[--C-:B------:R-:W-:Y:S01]  /*a630*/  FFMA.FTZ R129, R38, UR4, -R4.reuse ;  /* 0x0000000426817c23 */ /* 0x100fe20008010804 */
[--C-:B------:R-:W-:Y:S03]  /*a640*/  FFMA.FTZ R66, R98, UR4, -R4.reuse ;  /* 0x0000000462427c23 */ /* 0x100fe60008010804 */
[----:B------:R-:W-:Y:S01]  /*a650*/  MUFU.EX2 R211, R211 ;  /* 0x000000d300d37308 */ /* 0x000fe20000000800 */
[--C-:B------:R-:W-:Y:S01]  /*a660*/  FFMA.FTZ R208, R50, UR4, -R4.reuse ;  /* 0x0000000432d07c23 */ /* 0x100fe20008010804 */
[----:B------:R-:W-:Y:S01]  /*a670*/  MOV R98, R6 ;  /* 0x0000000600627202 */ /* 0x000fe20000000f00 */
[--C-:B------:R-:W-:Y:S01]  /*a680*/  FFMA.FTZ R116, R99, UR4, -R4.reuse ;  /* 0x0000000463747c23 */ /* 0x100fe20008010804 */
[--C-:B------:R-:W-:Y:S01]  /*a690*/  FFMA.FTZ R49, R115, UR4, -R4.reuse ;  /* 0x0000000473317c23 */ /* 0x100fe20008010804 */
[--C-:B------:R-:W-:Y:S01]  /*a6a0*/  FFMA.FTZ R50, R118, UR4, -R4.reuse ;  /* 0x0000000476327c23 */ /* 0x100fe20008010804 */
[--C-:B------:R-:W-:Y:S01]  /*a6b0*/  FFMA.FTZ R103, R103, UR4, -R4.reuse ;  /* 0x0000000467677c23 */ /* 0x100fe20008010804 */
[----:B------:R-:W-:Y:S03]  /*a6c0*/  FFMA.FTZ R38, R119, UR4, -R4 ;  /* 0x0000000477267c23 */ /* 0x000fe60008010804 */
[----:B------:R-:W-:Y:S01]  /*a6d0*/  MUFU.EX2 R215, R215 ;  /* 0x000000d700d77308 */ /* 0x000fe20000000800 */
[----:B------:R-:W-:Y:S01]  /*a6e0*/  FMUL.FTZ R4, R133, R144 ;  /* 0x0000009085047220 */ /* 0x000fe20000410000 */
[----:B------:R-:W-:Y:S01]  /*a6f0*/  FMUL.FTZ R6, R3, R146 ;  /* 0x0000009203067220 */ /* 0x000fe20000410000 */
[----:B------:R-:W-:Y:S01]  /*a700*/  F2FP.F16.F32.PACK_AB R80, R84, R98 ;  /* 0x000000625450723e */ /* 0x000fe200000000ff */
[----:B--2---:R-:W-:Y:S01]  /*a710*/  FMUL.FTZ R13, R2, R153 ;  /* 0x00000099020d7220 */ /* 0x004fe20000410000 */
[----:B----4-:R-:W-:Y:S01]  /*a720*/  F2FP.F16.F32.PACK_AB R82, R67, R112 ;  /* 0x000000704352723e */ /* 0x010fe200000000ff */
[C---:B------:R-:W-:Y:S01]  /*a730*/  FMUL.FTZ R14, R0.reuse, R154 ;  /* 0x0000009a000e7220 */ /* 0x040fe20000410000 */
[----:B-1----:R-:W-:Y:S03]  /*a740*/  F2FP.F16.F32.PACK_AB R83, R225, R86 ;  /* 0x00000056e153723e */ /* 0x002fe600000000ff */
[----:B------:R-:W-:Y:S01]  /*a750*/  MUFU.EX2 R209, R209 ;  /* 0x000000d100d17308 */ /* 0x000fe20000000800 */
[-C--:B------:R-:W-:Y:S05]  /*a760*/  HMMA.16816.F32 R4, R68, R20.reuse, R4 ;  /* 0x000000144404723c */ /* 0x080fea0000001804 */
[----:B------:R-:W-:Y:S01]  /*a770*/  FMUL.FTZ R15, R0, R155 ;  /* 0x0000009b000f7220 */ /* 0x000fe20000410000 */
[C---:B------:R-:W-:Y:S03]  /*a780*/  HMMA.16816.F32 R8, R80.reuse, R20, R8 ;  /* 0x000000145008723c */ /* 0x040fe60000001808 */
[----:B------:R-:W-:Y:S02]  /*a790*/  MUFU.EX2 R207, R207 ;  /* 0x000000cf00cf7308 */ /* 0x000fe40000000800 */
[--C-:B------:R-:W-:Y:S01]  /*a7a0*/  FFMA.FTZ R113, R76, UR4, -R138.reuse ;  /* 0x000000044c717c23 */ /* 0x100fe2000801088a */
[-C--:B------:R-:W-:Y:S07]  /*a7b0*/  HMMA.16816.F32 R12, R80, R22.reuse, R12 ;  /* 0x00000016500c723c */ /* 0x080fee000000180c */
[----:B------:R-:W-:Y:S01]  /*a7c0*/  MUFU.EX2 R218, R218 ;  /* 0x000000da00da7308 */ /* 0x000fe20000000800 */
[C---:B------:R-:W-:Y:S01]  /*a7d0*/  FMUL.FTZ R20, R133.reuse, R160 ;  /* 0x000000a085147220 */ /* 0x040fe20000410000 */
[C---:B------:R-:W-:Y:S08]  /*a7e0*/  HMMA.16816.F32 R16, R68.reuse, R22, R16 ;  /* 0x000000164410723c */ /* 0x040ff00000001810 */
[----:B------:R-:W-:Y:S03]  /*a7f0*/  MUFU.EX2 R217, R217 ;  /* 0x000000d900d97308 */ /* 0x000fe60000000800 */
[----:B------:R-:W-:Y:S01]  /*a800*/  FMUL.FTZ R21, R133, R161 ;  /* 0x000000a185157220 */ /* 0x000fe20000410000 */
[C---:B------:R-:W-:Y:S01]  /*a810*/  FMUL.FTZ R23, R3.reuse, R163 ;  /* 0x000000a303177220 */ /* 0x040fe20000410000 */
[----:B------:R-:W-:Y:S01]  /*a820*/  MOV R163, R32 ;  /* 0x0000002000a37202 */ /* 0x000fe20000000f00 */
[C---:B------:R-:W-:Y:S01]  /*a830*/  FMUL.FTZ R32, R2.reuse, R156 ;  /* 0x0000009c02207220 */ /* 0x040fe20000410000 */
[----:B------:R-:W-:Y:S03]  /*a840*/  MOV R156, R33 ;  /* 0x00000021009c7202 */ /* 0x000fe60000000f00 */
[----:B------:R-:W-:Y:S01]  /*a850*/  MUFU.EX2 R206, R206 ;  /* 0x000000ce00ce7308 */ /* 0x000fe20000000800 */
[----:B------:R-:W-:Y:S01]  /*a860*/  FMUL.FTZ R33, R2, R157 ;  /* 0x0000009d02217220 */ /* 0x000fe20000410000 */
[----:B------:R-:W-:Y:S01]  /*a870*/  FMUL.FTZ R22, R3, R162 ;  /* 0x000000a203167220 */ /* 0x000fe20000410000 */
[----:B------:R-:W-:Y:S01]  /*a880*/  MOV R157, R34 ;  /* 0x00000022009d7202 */ /* 0x000fe20000000f00 */
[C---:B------:R-:W-:Y:S01]  /*a890*/  FMUL.FTZ R34, R0.reuse, R158 ;  /* 0x0000009e00227220 */ /* 0x040fe20000410000 */
[----:B------:R-:W-:Y:S01]  /*a8a0*/  MOV R158, R35 ;  /* 0x00000023009e7202 */ /* 0x000fe20000000f00 */
[----:B------:R-:W-:Y:S01]  /*a8b0*/  FMUL.FTZ R35, R0, R159 ;  /* 0x0000009f00237220 */ /* 0x000fe20000410000 */
[----:B------:R-:W-:Y:S03]  /*a8c0*/  MOV R159, R65 ;  /* 0x00000041009f7202 */ /* 0x000fe60000000f00 */
[----:B------:R-:W-:Y:S01]  /*a8d0*/  MUFU.EX2 R205, R205 ;  /* 0x000000cd00cd7308 */ /* 0x000fe20000000800 */
[--C-:B------:R-:W-:Y:S01]  /*a8e0*/  FFMA.FTZ R65, R28, UR4, -R138.reuse ;  /* 0x000000041c417c23 */ /* 0x100fe2000801088a */
[----:B------:R-:W-:Y:S01]  /*a8f0*/  MOV R28, R38 ;  /* 0x00000026001c7202 */ /* 0x000fe20000000f00 */
[-C--:B---3--:R-:W-:Y:S03]  /*a900*/  HMMA.16816.F32 R20, R68, R52.reuse, R20 ;  /* 0x000000344414723c */ /* 0x088fe60000001814 */
[----:B------:R-:W-:Y:S01]  /*a910*/  MOV R38, R64 ;  /* 0x0000004000267202 */ /* 0x000fe20000000f00 */
[--C-:B------:R-:W-:Y:S03]  /*a920*/  FFMA.FTZ R115, R72, UR4, -R138.reuse ;  /* 0x0000000448737c23 */ /* 0x100fe6000801088a */
[----:B------:R-:W-:Y:S01]  /*a930*/  MUFU.EX2 R216, R216 ;  /* 0x000000d800d87308 */ /* 0x000fe20000000800 */
[----:B------:R-:W-:Y:S03]  /*a940*/  MOV R76, R112 ;  /* 0x00000070004c7202 */ /* 0x000fe60000000f00 */
[--C-:B------:R-:W-:Y:S01]  /*a950*/  FFMA.FTZ R112, R77, UR4, -R138.reuse ;  /* 0x000000044d707c23 */ /* 0x100fe2000801088a */
[----:B------:R-:W-:Y:S01]  /*a960*/  MOV R104, R36 ;  /* 0x0000002400687202 */ /* 0x000fe20000000f00 */
[C---:B------:R-:W-:Y:S04]  /*a970*/  HMMA.16816.F32 R32, R80.reuse, R52, R32 ;  /* 0x000000345020723c */ /* 0x040fe80000001820 */
[----:B------:R-:W-:Y:S01]  /*a980*/  MUFU.EX2 R214, R214 ;  /* 0x000000d600d67308 */ /* 0x000fe20000000800 */
[----:B------:R-:W-:Y:S01]  /*a990*/  FMUL.FTZ R36, R2, R168 ;  /* 0x000000a802247220 */ /* 0x000fe20000410000 */
[----:B------:R-:W-:Y:S01]  /*a9a0*/  MOV R93, R38 ;  /* 0x00000026005d7202 */ /* 0x000fe20000000f00 */
[----:B------:R-:W-:Y:S01]  /*a9b0*/  FMUL.FTZ R38, R0, R170 ;  /* 0x000000aa00267220 */ /* 0x000fe20000410000 */
[----:B------:R-:W-:Y:S03]  /*a9c0*/  MOV R77, R39 ;  /* 0x00000027004d7202 */ /* 0x000fe60000000f00 */
[----:B------:R-:W-:Y:S03]  /*a9d0*/  MOV R168, R37 ;  /* 0x0000002500a87202 */ /* 0x000fe60000000f00 */
[----:B------:R-:W-:Y:S01]  /*a9e0*/  MUFU.EX2 R213, R213 ;  /* 0x000000d500d57308 */ /* 0x000fe20000000800 */
[----:B------:R-:W-:Y:S01]  /*a9f0*/  FMUL.FTZ R37, R2, R169 ;  /* 0x000000a902257220 */ /* 0x000fe20000410000 */
[----:B------:R-:W-:Y:S01]  /*aa00*/  FMUL.FTZ R39, R0, R171 ;  /* 0x000000ab00277220 */ /* 0x000fe20000410000 */
[----:B------:R-:W-:Y:S01]  /*aa10*/  MOV R72, R50 ;  /* 0x0000003200487202 */ /* 0x000fe20000000f00 */
[----:B------:R-:W-:Y:S01]  /*aa20*/  FMUL.FTZ R50, R3, R166 ;  /* 0x000000a603327220 */ /* 0x000fe20000410000 */
[----:B------:R-:W-:Y:S01]  /*aa30*/  MOV R150, R49 ;  /* 0x0000003100967202 */ /* 0x000fe20000000f00 */
[C---:B------:R-:W-:Y:S01]  /*aa40*/  FMUL.FTZ R49, R133.reuse, R165 ;  /* 0x000000a585317220 */ /* 0x040fe20000410000 */
[----:B------:R-:W-:Y:S03]  /*aa50*/  MOV R155, R51 ;  /* 0x00000033009b7202 */ /* 0x000fe60000000f00 */
[----:B------:R-:W-:Y:S01]  /*aa60*/  MUFU.EX2 R212, R212 ;  /* 0x000000d400d47308 */ /* 0x000fe20000000800 */
[----:B------:R-:W-:Y:S01]  /*aa70*/  MOV R171, R48 ;  /* 0x0000003000ab7202 */ /* 0x000fe20000000f00 */
[----:B------:R-:W-:Y:S01]  /*aa80*/  FMUL.FTZ R48, R133, R164 ;  /* 0x000000a485307220 */ /* 0x000fe20000410000 */
[----:B------:R-:W-:Y:S01]  /*aa90*/  FMUL.FTZ R51, R3, R167 ;  /* 0x000000a703337220 */ /* 0x000fe20000410000 */
[-C--:B------:R-:W-:Y:S03]  /*aaa0*/  HMMA.16816.F32 R36, R80, R54.reuse, R36 ;  /* 0x000000365024723c */ /* 0x080fe60000001824 */
[--C-:B------:R-:W-:Y:S03]  /*aab0*/  FFMA.FTZ R64, R29, UR4, -R138.reuse ;  /* 0x000000041d407c23 */ /* 0x100fe6000801088a */
[----:B------:R-:W-:Y:S01]  /*aac0*/  MUFU.EX2 R208, R208 ;  /* 0x000000d000d07308 */ /* 0x000fe20000000800 */
[----:B------:R-:W-:Y:S01]  /*aad0*/  MOV R29, R96 ;  /* 0x00000060001d7202 */ /* 0x000fe20000000f00 */
[C---:B------:R-:W-:Y:S01]  /*aae0*/  HMMA.16816.F32 R48, R68.reuse, R54, R48 ;  /* 0x000000364430723c */ /* 0x040fe20000001830 */
[----:B------:R-:W1:Y:S03]  /*aaf0*/  LDSM.16.MT88.4 R52, [R221+0x8000] ;  /* 0x00800000dd34783b */ /* 0x000e660000004200 */
[--C-:B------:R-:W-:Y:S04]  /*ab00*/  FFMA.FTZ R96, R40, UR4, -R138.reuse ;  /* 0x0000000428607c23 */ /* 0x100fe8000801088a */
[----:B------:R-:W-:Y:S03]  /*ab10*/  MUFU.EX2 R210, R210 ;  /* 0x000000d200d27308 */ /* 0x000fe60000000800 */
[----:B------:R-:W-:Y:S01]  /*ab20*/  MOV R40, R97 ;  /* 0x0000006100287202 */ /* 0x000fe20000000f00 */
[--C-:B------:R-:W-:Y:S01]  /*ab30*/  FFMA.FTZ R97, R41, UR4, -R138.reuse ;  /* 0x0000000429617c23 */ /* 0x100fe2000801088a */
[----:B------:R-:W-:Y:S01]  /*ab40*/  MOV R170, R103 ;  /* 0x0000006700aa7202 */ /* 0x000fe20000000f00 */
[--C-:B------:R-:W-:Y:S01]  /*ab50*/  FFMA.FTZ R99, R44, UR4, -R138.reuse ;  /* 0x000000042c637c23 */ /* 0x100fe2000801088a */
[----:B------:R-:W-:Y:S03]  /*ab60*/  MOV R162, R86 ;  /* 0x0000005600a27202 */ /* 0x000fe60000000f00 */
[----:B------:R-:W-:Y:S01]  /*ab70*/  MUFU.EX2 R191, R88 ;  /* 0x0000005800bf7308 */ /* 0x000fe20000000800 */
[----:B------:R-:W-:Y:S01]  /*ab80*/  MOV R41, R98 ;  /* 0x0000006200297202 */ /* 0x000fe20000000f00 */
[--C-:B------:R-:W-:Y:S01]  /*ab90*/  FFMA.FTZ R86, R25, UR4, -R138.reuse ;  /* 0x0000000419567c23 */ /* 0x100fe2000801088a */
[--C-:B------:R-:W-:Y:S01]  /*aba0*/  FFMA.FTZ R98, R45, UR4, -R138.reuse ;  /* 0x000000042d627c23 */ /* 0x100fe2000801088a */
[----:B------:R-:W-:Y:S01]  /*abb0*/  FMUL.FTZ R25, R133, R177 ;  /* 0x000000b185197220 */ /* 0x000fe20000410000 */
[----:B------:R-:W-:Y:S01]  /*abc0*/  MOV R44, R67 ;  /* 0x00000043002c7202 */ /* 0x000fe20000000f00 */
[--C-:B------:R-:W-:Y:S01]  /*abd0*/  FFMA.FTZ R119, R56, UR4, -R138.reuse ;  /* 0x0000000438777c23 */ /* 0x100fe2000801088a */
[----:B------:R-:W-:Y:S03]  /*abe0*/  MOV R45, R66 ;  /* 0x00000042002d7202 */ /* 0x000fe60000000f00 */
[----:B------:R-:W-:Y:S01]  /*abf0*/  MUFU.EX2 R246, R246 ;  /* 0x000000f600f67308 */ /* 0x000fe20000000800 */
[----:B------:R-:W-:Y:S01]  /*ac00*/  MOV R108, R170 ;  /* 0x000000aa006c7202 */ /* 0x000fe20000000f00 */
[----:B------:R-:W-:Y:S01]  /*ac10*/  FFMA.FTZ R118, R57, UR4, -R138 ;  /* 0x0000000439767c23 */ /* 0x000fe2000801088a */
[----:B------:R-:W-:Y:S01]  /*ac20*/  MOV R177, R171 ;  /* 0x000000ab00b17202 */ /* 0x000fe20000000f00 */
[--C-:B------:R-:W-:Y:S01]  /*ac30*/  FFMA.FTZ R57, R30, UR4, -R204.reuse ;  /* 0x000000041e397c23 */ /* 0x100fe200080108cc */
[----:B------:R-:W-:Y:S01]  /*ac40*/  MOV R170, R104 ;  /* 0x0000006800aa7202 */ /* 0x000fe20000000f00 */
[--C-:B------:R-:W-:Y:S01]  /*ac50*/  FFMA.FTZ R56, R31, UR4, -R204.reuse ;  /* 0x000000041f387c23 */ /* 0x100fe200080108cc */
[----:B------:R-:W-:Y:S03]  /*ac60*/  MOV R171, R168 ;  /* 0x000000a800ab7202 */ /* 0x000fe60000000f00 */
[----:B------:R-:W-:Y:S01]  /*ac70*/  MUFU.EX2 R247, R247 ;  /* 0x000000f700f77308 */ /* 0x000fe20000000800 */
[----:B------:R-:W-:Y:S01]  /*ac80*/  MOV R168, R77 ;  /* 0x0000004d00a87202 */ /* 0x000fe20000000f00 */
[C---:B------:R-:W-:Y:S01]  /*ac90*/  FMUL.FTZ R30, R0.reuse, R174 ;  /* 0x000000ae001e7220 */ /* 0x040fe20000410000 */
[----:B------:R-:W-:Y:S01]  /*aca0*/  MOV R104, R76 ;  /* 0x0000004c00687202 */ /* 0x000fe20000000f00 */
[----:B------:R-:W-:Y:S01]  /*acb0*/  FMUL.FTZ R31, R0, R175 ;  /* 0x000000af001f7220 */ /* 0x000fe20000410000 */
[----:B------:R-:W-:Y:S01]  /*acc0*/  MOV R77, R73 ;  /* 0x00000049004d7202 */ /* 0x000fe20000000f00 */
[----:B------:R-:W-:Y:S01]  /*acd0*/  FFMA.FTZ R67, R42, UR4, -R204 ;  /* 0x000000042a437c23 */ /* 0x000fe200080108cc */
[----:B------:R-:W-:Y:S03]  /*ace0*/  MOV R76, R72 ;  /* 0x00000048004c7202 */ /* 0x000fe60000000f00 */
[----:B------:R-:W-:Y:S01]  /*acf0*/  MUFU.EX2 R219, R219 ;  /* 0x000000db00db7308 */ /* 0x000fe20000000800 */
[----:B------:R-:W-:Y:S01]  /*ad00*/  MOV R154, R117 ;  /* 0x00000075009a7202 */ /* 0x000fe20000000f00 */
[----:B------:R-:W-:Y:S01]  /*ad10*/  FFMA.FTZ R117, R60, UR4, -R138 ;  /* 0x000000043c757c23 */ /* 0x000fe2000801088a */
[----:B------:R-:W-:Y:S01]  /*ad20*/  MOV R73, R45 ;  /* 0x0000002d00497202 */ /* 0x000fe20000000f00 */
[--C-:B------:R-:W-:Y:S01]  /*ad30*/  FFMA.FTZ R60, R27, UR4, -R204.reuse ;  /* 0x000000041b3c7c23 */ /* 0x100fe200080108cc */
[----:B------:R-:W-:Y:S01]  /*ad40*/  MOV R72, R44 ;  /* 0x0000002c00487202 */ /* 0x000fe20000000f00 */
[----:B------:R-:W-:Y:S01]  /*ad50*/  FMUL.FTZ R27, R3, R179 ;  /* 0x000000b3031b7220 */ /* 0x000fe20000410000 */
[----:B------:R-:W-:Y:S03]  /*ad60*/  MOV R90, R76 ;  /* 0x0000004c005a7202 */ /* 0x000fe60000000f00 */
[----:B------:R-:W-:Y:S01]  /*ad70*/  MUFU.EX2 R124, R60 ;  /* 0x0000003c007c7308 */ /* 0x000fe20000000800 */
[----:B------:R-:W-:Y:S01]  /*ad80*/  MOV R179, R77 ;  /* 0x0000004d00b37202 */ /* 0x000fe20000000f00 */
[----:B------:R-:W-:Y:S01]  /*ad90*/  FFMA.FTZ R66, R43, UR4, -R204 ;  /* 0x000000042b427c23 */ /* 0x000fe200080108cc */
[----:B------:R-:W-:Y:S01]  /*ada0*/  MOV R76, R73 ;  /* 0x00000049004c7202 */ /* 0x000fe20000000f00 */
[C---:B------:R-:W-:Y:S01]  /*adb0*/  FMUL.FTZ R42, R0.reuse, R186 ;  /* 0x000000ba002a7220 */ /* 0x040fe20000410000 */
[----:B------:R-:W-:Y:S01]  /*adc0*/  MOV R77, R72 ;  /* 0x00000048004d7202 */ /* 0x000fe20000000f00 */
[----:B------:R-:W-:Y:S01]  /*add0*/  FMUL.FTZ R43, R0, R187 ;  /* 0x000000bb002b7220 */ /* 0x000fe20000410000 */
[----:B------:R-:W-:Y:S03]  /*ade0*/  MOV R153, R116 ;  /* 0x0000007400997202 */ /* 0x000fe60000000f00 */
[----:B------:R-:W-:Y:S01]  /*adf0*/  MUFU.EX2 R242, R242 ;  /* 0x000000f200f27308 */ /* 0x000fe20000000800 */
[----:B------:R-:W-:Y:S01]  /*ae00*/  MOV R161, R87 ;  /* 0x0000005700a17202 */ /* 0x000fe20000000f00 */
[--C-:B------:R-:W-:Y:S01]  /*ae10*/  FFMA.FTZ R116, R61, UR4, -R138.reuse ;  /* 0x000000043d747c23 */ /* 0x100fe2000801088a */
[----:B------:R-:W2:Y:S01]  /*ae20*/  LDSM.16.MT88.4 R72, [R222+0x8000] ;  /* 0x00800000de48783b */ /* 0x000ea20000004200 */
[----:B------:R-:W-:Y:S01]  /*ae30*/  FFMA.FTZ R87, R24, UR4, -R138 ;  /* 0x0000000418577c23 */ /* 0x000fe2000801088a */
[--C-:B------:R-:W-:Y:S01]  /*ae40*/  FFMA.FTZ R61, R26, UR4, -R204.reuse ;  /* 0x000000041a3d7c23 */ /* 0x100fe200080108cc */
[----:B------:R-:W-:Y:S01]  /*ae50*/  FMUL.FTZ R24, R133, R176 ;  /* 0x000000b085187220 */ /* 0x000fe20000410000 */
[C---:B------:R-:W-:Y:S03]  /*ae60*/  FMUL.FTZ R26, R3.reuse, R178 ;  /* 0x000000b2031a7220 */ /* 0x040fe60000410000 */
[----:B------:R-:W-:Y:S01]  /*ae70*/  MUFU.EX2 R121, R87 ;  /* 0x0000005700797308 */ /* 0x000fe20000000800 */
[----:B------:R-:W-:Y:S01]  /*ae80*/  MOV R169, R100 ;  /* 0x0000006400a97202 */ /* 0x000fe20000000f00 */
[----:B------:R-:W-:Y:S01]  /*ae90*/  FFMA.FTZ R84, R46, UR4, -R204 ;  /* 0x000000042e547c23 */ /* 0x000fe200080108cc */
[----:B------:R-:W-:Y:S01]  /*aea0*/  MOV R45, R41 ;  /* 0x00000029002d7202 */ /* 0x000fe20000000f00 */
[----:B------:R-:W-:Y:S01]  /*aeb0*/  FMUL.FTZ R46, R3, R182 ;  /* 0x000000b6032e7220 */ /* 0x000fe20000410000 */
[----:B------:R-:W-:Y:S01]  /*aec0*/  MOV R44, R40 ;  /* 0x00000028002c7202 */ /* 0x000fe20000000f00 */
[-C--:B-1----:R-:W-:Y:S04]  /*aed0*/  HMMA.16816.F32 R24, R68, R52.reuse, R24 ;  /* 0x000000344418723c */ /* 0x082fe80000001818 */
[----:B------:R-:W-:Y:S01]  /*aee0*/  MUFU.EX2 R245, R245 ;  /* 0x000000f500f57308 */ /* 0x000fe20000000800 */
[----:B------:R-:W-:Y:S01]  /*aef0*/  MOV R41, R29 ;  /* 0x0000001d00297202 */ /* 0x000fe20000000f00 */
[C---:B------:R-:W-:Y:S01]  /*af00*/  FMUL.FTZ R29, R2.reuse, R173 ;  /* 0x000000ad021d7220 */ /* 0x040fe20000410000 */
[----:B------:R-:W-:Y:S01]  /*af10*/  MOV R40, R28 ;  /* 0x0000001c00287202 */ /* 0x000fe20000000f00 */
[C---:B------:R-:W-:Y:S03]  /*af20*/  FMUL.FTZ R28, R2.reuse, R172 ;  /* 0x000000ac021c7220 */ /* 0x040fe60000410000 */
[----:B------:R-:W-:Y:S01]  /*af30*/  MOV R164, R169 ;  /* 0x000000a900a47202 */ /* 0x000fe20000000f00 */
[----:B------:R-:W-:Y:S02]  /*af40*/  FFMA.FTZ R144, R109, UR4, -R138 ;  /* 0x000000046d907c23 */ /* 0x000fe4000801088a */
[----:B------:R-:W-:Y:S01]  /*af50*/  MUFU.EX2 R244, R244 ;  /* 0x000000f400f47308 */ /* 0x000fe20000000800 */
[----:B------:R-:W-:Y:S01]  /*af60*/  MOV R169, R93 ;  /* 0x0000005d00a97202 */ /* 0x000fe20000000f00 */
[--C-:B------:R-:W-:Y:S01]  /*af70*/  FFMA.FTZ R93, R79, UR4, -R204.reuse ;  /* 0x000000044f5d7c23 */ /* 0x100fe200080108cc */
[C---:B------:R-:W-:Y:S04]  /*af80*/  HMMA.16816.F32 R28, R80.reuse, R52, R28 ;  /* 0x00000034501c723c */ /* 0x040fe8000000181c */
[----:B------:R-:W-:Y:S03]  /*af90*/  MOV R78, R41 ;  /* 0x00000029004e7202 */ /* 0x000fe60000000f00 */
[----:B------:R-:W-:Y:S01]  /*afa0*/  MUFU.EX2 R177, R177 ;  /* 0x000000b100b17308 */ /* 0x000fe20000000800 */
[----:B------:R-:W-:Y:S03]  /*afb0*/  MOV R79, R40 ;  /* 0x00000028004f7202 */ /* 0x000fe60000000f00 */
[C---:B------:R-:W-:Y:S01]  /*afc0*/  FMUL.FTZ R40, R2.reuse, R184 ;  /* 0x000000b802287220 */ /* 0x040fe20000410000 */
[----:B------:R-:W-:Y:S01]  /*afd0*/  FMUL.FTZ R41, R2, R185 ;  /* 0x000000b902297220 */ /* 0x000fe20000410000 */
[----:B------:R-:W-:Y:S01]  /*afe0*/  MOV R160, R85 ;  /* 0x0000005500a07202 */ /* 0x000fe20000000f00 */
[--C-:B------:R-:W-:Y:S01]  /*aff0*/  FFMA.FTZ R85, R47, UR4, -R204.reuse ;  /* 0x000000042f557c23 */ /* 0x100fe200080108cc */
[----:B------:R-:W-:Y:S01]  /*b000*/  MOV R173, R164 ;  /* 0x000000a400ad7202 */ /* 0x000fe20000000f00 */
[----:B------:R-:W-:Y:S03]  /*b010*/  FMUL.FTZ R47, R3, R183 ;  /* 0x000000b7032f7220 */ /* 0x000fe60000410000 */
[-C--:B------:R-:W-:Y:S01]  /*b020*/  HMMA.16816.F32 R40, R80, R54.reuse, R40 ;  /* 0x000000365028723c */ /* 0x080fe20000001828 */
[----:B------:R-:W-:Y:S02]  /*b030*/  MUFU.EX2 R252, R252 ;  /* 0x000000fc00fc7308 */ /* 0x000fe40000000800 */
[----:B------:R-:W-:Y:S01]  /*b040*/  MOV R164, R45 ;  /* 0x0000002d00a47202 */ /* 0x000fe20000000f00 */
[C---:B------:R-:W-:Y:S01]  /*b050*/  FMUL.FTZ R45, R133.reuse, R181 ;  /* 0x000000b5852d7220 */ /* 0x040fe20000410000 */
[----:B------:R-:W-:Y:S01]  /*b060*/  MOV R165, R44 ;  /* 0x0000002c00a57202 */ /* 0x000fe20000000f00 */
[C---:B------:R-:W-:Y:S01]  /*b070*/  FMUL.FTZ R44, R133.reuse, R180 ;  /* 0x000000b4852c7220 */ /* 0x040fe20000410000 */
[----:B------:R-:W-:Y:S01]  /*b080*/  MOV R178, R158 ;  /* 0x0000009e00b27202 */ /* 0x000fe20000000f00 */
[C---:B------:R-:W-:Y:S03]  /*b090*/  FMUL.FTZ R52, R133.reuse, R192 ;  /* 0x000000c085347220 */ /* 0x040fe60000410000 */
[----:B------:R-:W-:Y:S01]  /*b0a0*/  MUFU.EX2 R181, R98 ;  /* 0x0000006200b57308 */ /* 0x000fe20000000800 */
[----:B------:R-:W-:Y:S01]  /*b0b0*/  MOV R172, R159 ;  /* 0x0000009f00ac7202 */ /* 0x000fe20000000f00 */
[----:B------:R-:W-:Y:S01]  /*b0c0*/  FMUL.FTZ R53, R133, R193 ;  /* 0x000000c185357220 */ /* 0x000fe20000410000 */
[C---:B------:R-:W-:Y:S04]  /*b0d0*/  HMMA.16816.F32 R44, R68.reuse, R54, R44 ;  /* 0x00000036442c723c */ /* 0x040fe8000000182c */
[----:B------:R-:W-:Y:S01]  /*b0e0*/  MOV R159, R162 ;  /* 0x000000a2009f7202 */ /* 0x000fe20000000f00 */
[--C-:B------:R-:W-:Y:S01]  /*b0f0*/  FFMA.FTZ R103, R58, UR4, -R204.reuse ;  /* 0x000000043a677c23 */ /* 0x100fe200080108cc */
[----:B------:R-:W-:Y:S01]  /*b100*/  MOV R158, R161 ;  /* 0x000000a1009e7202 */ /* 0x000fe20000000f00 */
[C---:B------:R-:W-:Y:S01]  /*b110*/  FMUL.FTZ R54, R3.reuse, R194 ;  /* 0x000000c203367220 */ /* 0x040fe20000410000 */
[----:B------:R-:W-:Y:S01]  /*b120*/  MOV R162, R151 ;  /* 0x0000009700a27202 */ /* 0x000fe20000000f00 */
[----:B------:R-:W-:Y:S02]  /*b130*/  MUFU.EX2 R243, R243 ;  /* 0x000000f300f37308 */ /* 0x000fe40000000800 */
[----:B------:R-:W-:Y:S01]  /*b140*/  MOV R161, R150 ;  /* 0x0000009600a17202 */ /* 0x000fe20000000f00 */
[----:B------:R-:W-:Y:S01]  /*b150*/  FMUL.FTZ R55, R3, R195 ;  /* 0x000000c303377220 */ /* 0x000fe20000410000 */
[----:B------:R-:W-:Y:S01]  /*b160*/  MOV R174, R108 ;  /* 0x0000006c00ae7202 */ /* 0x000fe20000000f00 */
[--C-:B------:R-:W-:Y:S01]  /*b170*/  FFMA.FTZ R108, R94, UR4, -R204.reuse ;  /* 0x000000045e6c7c23 */ /* 0x100fe200080108cc */
[----:B------:R-:W-:Y:S01]  /*b180*/  MOV R175, R171 ;  /* 0x000000ab00af7202 */ /* 0x000fe20000000f00 */
[----:B------:R-:W3:Y:S03]  /*b190*/  LDL.LU R94, [R1+0x18] ;  /* 0x00001800015e7983 */ /* 0x000ee60000300800 */
[----:B------:R1:W-:Y:S01]  /*b1a0*/  MUFU.EX2 R150, R57 ;  /* 0x0000003900967308 */ /* 0x0003e20000000800 */
[----:B------:R-:W-:Y:S01]  /*b1b0*/  MOV R171, R169 ;  /* 0x000000a900ab7202 */ /* 0x000fe20000000f00 */
[-C--:B--2---:R-:W-:Y:S03]  /*b1c0*/  HMMA.16816.F32 R52, R68, R72.reuse, R52 ;  /* 0x000000484434723c */ /* 0x084fe60000001834 */
[----:B------:R-:W-:Y:S01]  /*b1d0*/  MOV R169, R104 ;  /* 0x0000006800a97202 */ /* 0x000fe20000000f00 */
[--C-:B------:R-:W-:Y:S01]  /*b1e0*/  FFMA.FTZ R104, R91, UR4, -R204.reuse ;  /* 0x000000045b687c23 */ /* 0x100fe200080108cc */
[----:B------:R-:W-:Y:S03]  /*b1f0*/  FMUL.FTZ R58, R0, R190 ;  /* 0x000000be003a7220 */ /* 0x000fe60000410000 */
[----:B------:R2:W-:Y:S03]  /*b200*/  MUFU.EX2 R151, R56 ;  /* 0x0000003800977308 */ /* 0x0005e60000000800 */
[--C-:B------:R-:W-:Y:S01]  /*b210*/  FFMA.FTZ R100, R63, UR4, -R204.reuse ;  /* 0x000000043f647c23 */ /* 0x100fe200080108cc */
[--C-:B------:R-:W-:Y:S01]  /*b220*/  FFMA.FTZ R109, R95, UR4, -R204.reuse ;  /* 0x000000045f6d7c23 */ /* 0x100fe200080108cc */
[----:B------:R-:W-:Y:S01]  /*b230*/  FFMA.FTZ R204, R127, UR4, -R204 ;  /* 0x000000047fcc7c23 */ /* 0x000fe200080108cc */
[----:B------:R-:W-:Y:S01]  /*b240*/  MOV R127, R232 ;  /* 0x000000e8007f7202 */ /* 0x000fe20000000f00 */
[--C-:B------:R-:W-:Y:S01]  /*b250*/  FFMA.FTZ R146, R120, UR4, -R138.reuse ;  /* 0x0000000478927c23 */ /* 0x100fe2000801088a */
[----:B------:R4:W5:Y:S01]  /*b260*/  LDL.LU R232, [R1+0x90] ;  /* 0x0000900001e87983 */ /* 0x0009620000300800 */
[----:B-1----:R-:W-:Y:S01]  /*b270*/  FMUL.FTZ R57, R2, R189 ;  /* 0x000000bd02397220 */ /* 0x002fe20000410000 */
[----:B------:R-:W-:Y:S01]  /*b280*/  MOV R91, R149 ;  /* 0x00000095005b7202 */ /* 0x000fe20000000f00 */
[----:B------:R-:W-:Y:S01]  /*b290*/  FFMA.FTZ R138, R125, UR4, -R138 ;  /* 0x000000047d8a7c23 */ /* 0x000fe2000801088a */
[----:B------:R-:W-:Y:S01]  /*b2a0*/  MOV R95, R152 ;  /* 0x00000098005f7202 */ /* 0x000fe20000000f00 */
[----:B------:R1:W-:Y:S01]  /*b2b0*/  MUFU.EX2 R149, R65 ;  /* 0x0000004100957308 */ /* 0x0003e20000000800 */
[----:B------:R-:W-:Y:S01]  /*b2c0*/  MOV R180, R154 ;  /* 0x0000009a00b47202 */ /* 0x000fe20000000f00 */
[----:B------:R-:W-:Y:S01]  /*b2d0*/  FMUL.FTZ R63, R0, R199 ;  /* 0x000000c7003f7220 */ /* 0x000fe20000410000 */
[----:B------:R-:W-:Y:S01]  /*b2e0*/  MOV R187, R153 ;  /* 0x0000009900bb7202 */ /* 0x000fe20000000f00 */
[C---:B--2---:R-:W-:Y:S01]  /*b2f0*/  FMUL.FTZ R56, R2.reuse, R188 ;  /* 0x000000bc02387220 */ /* 0x044fe20000410000 */
[----:B------:R-:W-:Y:S01]  /*b300*/  MOV R182, R77 ;  /* 0x0000004d00b67202 */ /* 0x000fe20000000f00 */
[C---:B------:R-:W-:Y:S01]  /*b310*/  FMUL.FTZ R60, R2.reuse, R196 ;  /* 0x000000c4023c7220 */ /* 0x040fe20000410000 */
[----:B------:R-:W-:Y:S03]  /*b320*/  MOV R166, R170 ;  /* 0x000000aa00a67202 */ /* 0x000fe60000000f00 */
[----:B------:R2:W-:Y:S01]  /*b330*/  MUFU.EX2 R152, R64 ;  /* 0x0000004000987308 */ /* 0x0005e20000000800 */
[----:B------:R-:W-:Y:S01]  /*b340*/  MOV R167, R156 ;  /* 0x0000009c00a77202 */ /* 0x000fe20000000f00 */
[C---:B------:R-:W-:Y:S01]  /*b350*/  HMMA.16816.F32 R56, R80.reuse, R72, R56 ;  /* 0x000000485038723c */ /* 0x040fe20000001838 */
[----:B------:R-:W4:Y:S03]  /*b360*/  LDL.LU R72, [R1+0x1c] ;  /* 0x00001c0001487983 */ /* 0x000f260000300800 */
[----:B------:R-:W-:Y:S04]  /*b370*/  MOV R87, R180 ;  /* 0x000000b400577202 */ /* 0x000fe80000000f00 */
[----:B------:R2:W-:Y:S03]  /*b380*/  MUFU.EX2 R125, R86 ;  /* 0x00000056007d7308 */ /* 0x0005e60000000800 */
[C---:B-1----:R-:W-:Y:S01]  /*b390*/  FMUL.FTZ R65, R133.reuse, R201 ;  /* 0x000000c985417220 */ /* 0x042fe20000410000 */
[----:B------:R-:W-:Y:S02]  /*b3a0*/  MOV R183, R155 ;  /* 0x0000009b00b77202 */ /* 0x000fe40000000f00 */
[----:B------:R-:W-:Y:S04]  /*b3b0*/  MOV R185, R164 ;  /* 0x000000a400b97202 */ /* 0x000fe80000000f00 */
[----:B------:R1:W-:Y:S01]  /*b3c0*/  MUFU.EX2 R153, R67 ;  /* 0x0000004300997308 */ /* 0x0003e20000000800 */
[----:B--2---:R-:W-:Y:S01]  /*b3d0*/  FMUL.FTZ R64, R133, R200 ;  /* 0x000000c885407220 */ /* 0x004fe20000410000 */
[----:B------:R-:W-:Y:S02]  /*b3e0*/  MOV R186, R173 ;  /* 0x000000ad00ba7202 */ /* 0x000fe40000000f00 */
[----:B------:R-:W-:Y:S02]  /*b3f0*/  MOV R176, R157 ;  /* 0x0000009d00b07202 */ /* 0x000fe40000000f00 */
[----:B------:R-:W-:Y:S04]  /*b400*/  MOV R170, R163 ;  /* 0x000000a300aa7202 */ /* 0x000fe80000000f00 */
[----:B------:R2:W-:Y:S01]  /*b410*/  MUFU.EX2 R154, R66 ;  /* 0x00000042009a7308 */ /* 0x0005e20000000800 */
[----:B------:R-:W-:Y:S02]  /*b420*/  MOV R86, R87 ;  /* 0x0000005700567202 */ /* 0x000fe40000000f00 */
[----:B------:R-:W-:Y:S02]  /*b430*/  MOV R87, R183 ;  /* 0x000000b700577202 */ /* 0x000fe40000000f00 */
[----:B------:R-:W-:Y:S02]  /*b440*/  MOV R173, R79 ;  /* 0x0000004f00ad7202 */ /* 0x000fe40000000f00 */
[----:B------:R-:W-:Y:S03]  /*b450*/  MOV R183, R182 ;  /* 0x000000b600b77202 */ /* 0x000fe60000000f00 */
[----:B------:R2:W-:Y:S01]  /*b460*/  MUFU.EX2 R157, R129 ;  /* 0x00000081009d7308 */ /* 0x0005e20000000800 */
[----:B------:R-:W-:Y:S01]  /*b470*/  MOV R163, R160 ;  /* 0x000000a000a37202 */ /* 0x000fe20000000f00 */
[C---:B-1----:R-:W-:Y:S01]  /*b480*/  FMUL.FTZ R67, R3.reuse, R203 ;  /* 0x000000cb03437220 */ /* 0x042fe20000410000 */
[----:B------:R-:W-:Y:S02]  /*b490*/  MOV R182, R185 ;  /* 0x000000b900b67202 */ /* 0x000fe40000000f00 */
[----:B------:R-:W-:Y:S02]  /*b4a0*/  MOV R195, R86 ;  /* 0x0000005600c37202 */ /* 0x000fe40000000f00 */
[----:B------:R-:W-:Y:S03]  /*b4b0*/  MOV R86, R162 ;  /* 0x000000a200567202 */ /* 0x000fe60000000f00 */
        /* <DEDUP_REMOVED lines=10> */
[----:B------:R2:W2:Y:S01]  /*b560*/  MUFU.EX2 R120, R61 ;  /* 0x0000003d00787308 */ /* 0x0004a20000000800 */
[----:B-1----:R-:W-:Y:S02]  /*b570*/  MOV R128, R158 ;  /* 0x0000009e00807202 */ /* 0x002fe40000000f00 */
[----:B------:R-:W-:Y:S02]  /*b580*/  MOV R188, R87 ;  /* 0x0000005700bc7202 */ /* 0x000fe40000000f00 */
[----:B------:R-:W-:Y:S02]  /*b590*/  MOV R200, R128 ;  /* 0x0000008000c87202 */ /* 0x000fe40000000f00 */
[----:B------:R-:W-:Y:S03]  /*b5a0*/  MOV R184, R76 ;  /* 0x0000004c00b87202 */ /* 0x000fe60000000f00 */
[----:B------:R1:W-:Y:S01]  /*b5b0*/  MUFU.EX2 R155, R97 ;  /* 0x00000061009b7308 */ /* 0x0003e20000000800 */
[----:B--2---:R-:W-:Y:S02]  /*b5c0*/  MOV R96, R129 ;  /* 0x0000008100607202 */ /* 0x004fe40000000f00 */
[----:B------:R-:W-:Y:S02]  /*b5d0*/  MOV R129, R168 ;  /* 0x000000a800817202 */ /* 0x000fe40000000f00 */
[----:B------:R-:W-:Y:S05]  /*b5e0*/  MOV R87, R161 ;  /* 0x000000a100577202 */ /* 0x000fea0000000f00 */
[----:B------:R-:W-:Y:S01]  /*b5f0*/  MUFU.EX2 R164, R84 ;  /* 0x0000005400a47308 */ /* 0x000fe20000000800 */
[----:B------:R-:W-:Y:S01]  /*b600*/  FMUL.FTZ R61, R2, R197 ;  /* 0x000000c5023d7220 */ /* 0x000fe20000410000 */
[----:B------:R-:W-:Y:S02]  /*b610*/  MOV R197, R189 ;  /* 0x000000bd00c57202 */ /* 0x000fe40000000f00 */
[----:B------:R-:W-:Y:S02]  /*b620*/  F2FP.F16.F32.PACK_AB R73, R124, R120 ;  /* 0x000000787c49723e */ /* 0x000fe400000000ff */
[----:B------:R-:W-:Y:S02]  /*b630*/  MOV R198, R87 ;  /* 0x0000005700c67202 */ /* 0x000fe40000000f00 */
[-C--:B------:R-:W-:Y:S02]  /*b640*/  HMMA.16816.F32 R60, R80, R74.reuse, R60 ;  /* 0x0000004a503c723c */ /* 0x080fe4000000183c */
[----:B------:R-:W-:Y:S01]  /*b650*/  MUFU.EX2 R168, R92 ;  /* 0x0000005c00a87308 */ /* 0x000fe20000000800 */
[----:B------:R-:W-:Y:S01]  /*b660*/  LDSM.16.MT88.4 R80, [R223+0x8800] ;  /* 0x00880000df50783b */ /* 0x000fe20000004200 */
[----:B-1----:R-:W-:Y:S02]  /*b670*/  MOV R97, R228 ;  /* 0x000000e400617202 */ /* 0x002fe40000000f00 */
[----:B------:R-:W-:Y:S06]  /*b680*/  HMMA.16816.F32 R64, R68, R74, R64 ;  /* 0x0000004a4440723c */ /* 0x000fec0000001840 */
[----:B------:R-:W-:Y:S01]  /*b690*/  MUFU.EX2 R159, R119 ;  /* 0x00000077009f7308 */ /* 0x000fe20000000800 */
[----:B------:R-:W-:Y:S04]  /*b6a0*/  F2FP.F16.F32.PACK_AB R68, R215, R211 ;  /* 0x000000d3d744723e */ /* 0x000fe800000000ff */
[----:B------:R-:W-:Y:S05]  /*b6b0*/  F2FP.F16.F32.PACK_AB R69, R207, R209 ;  /* 0x000000d1cf45723e */ /* 0x000fea00000000ff */
[----:B------:R-:W-:Y:S01]  /*b6c0*/  MUFU.EX2 R180, R85 ;  /* 0x0000005500b47308 */ /* 0x000fe20000000800 */
[----:B------:R-:W-:Y:S02]  /*b6d0*/  F2FP.F16.F32.PACK_AB R70, R217, R218 ;  /* 0x000000dad946723e */ /* 0x000fe400000000ff */
[----:B------:R-:W-:Y:S02]  /*b6e0*/  F2FP.F16.F32.PACK_AB R71, R205, R206 ;  /* 0x000000cecd47723e */ /* 0x000fe400000000ff */
[----:B------:R-:W-:Y:S02]  /*b6f0*/  F2FP.F16.F32.PACK_AB R74, R152, R149 ;  /* 0x00000095984a723e */ /* 0x000fe400000000ff */
[----:B------:R-:W-:Y:S03]  /*b700*/  F2FP.F16.F32.PACK_AB R75, R151, R150 ;  /* 0x00000096974b723e */ /* 0x000fe600000000ff */
[----:B------:R-:W-:Y:S10]  /*b710*/  MUFU.EX2 R190, R93 ;  /* 0x0000005d00be7308 */ /* 0x000ff40000000800 */
        /* <DEDUP_REMOVED lines=19> */
[----:B------:R-:W-:Y:S01]  /*b850*/  MUFU.EX2 R110, R110 ;  /* 0x0000006e006e7308 */ /* 0x000fe20000000800 */
[----:B---3--:R-:W-:Y:S01]  /*b860*/  FFMA.FTZ R133, R133, R94, R95 ;  /* 0x0000005e85857223 */ /* 0x008fe2000001005f */
[----:B------:R-:W-:Y:S02]  /*b870*/  MOV R94, R175 ;  /* 0x000000af005e7202 */ /* 0x000fe40000000f00 */
[----:B------:R-:W-:Y:S01]  /*b880*/  MOV R95, R174 ;  /* 0x000000ae005f7202 */ /* 0x000fe20000000f00 */
[----:B------:R-:W-:Y:S01]  /*b890*/  FADD.FTZ R133, R224, R133 ;  /* 0x00000085e0857221 */ /* 0x000fe20000010000 */
[----:B------:R-:W-:Y:S04]  /*b8a0*/  MOV R175, R165 ;  /* 0x000000a500af7202 */ /* 0x000fe80000000f00 */
[----:B------:R-:W-:Y:S01]  /*b8b0*/  MUFU.EX2 R111, R111 ;  /* 0x0000006f006f7308 */ /* 0x000fe20000000800 */
[----:B------:R-:W-:Y:S02]  /*b8c0*/  MOV R174, R78 ;  /* 0x0000004e00ae7202 */ /* 0x000fe40000000f00 */
[----:B------:R-:W-:Y:S01]  /*b8d0*/  MOV R185, R175 ;  /* 0x000000af00b97202 */ /* 0x000fe20000000f00 */
[----:B------:R-:W1:Y:S01]  /*b8e0*/  LDSM.16.MT88.4 R76, [R220+0x8800] ;  /* 0x00880000dc4c783b */ /* 0x000e620000004200 */
[----:B------:R-:W-:Y:S02]  /*b8f0*/  MOV R175, R174 ;  /* 0x000000ae00af7202 */ /* 0x000fe40000000f00 */
[----:B------:R-:W-:Y:S03]  /*b900*/  MOV R174, R173 ;  /* 0x000000ad00ae7202 */ /* 0x000fe60000000f00 */
[----:B------:R2:W3:Y:S01]  /*b910*/  MUFU.EX2 R165, R99 ;  /* 0x0000006300a57308 */ /* 0x0004e20000000800 */
[----:B------:R-:W-:Y:S02]  /*b920*/  MOV R173, R172 ;  /* 0x000000ac00ad7202 */ /* 0x000fe40000000f00 */
[----:B------:R-:W-:Y:S02]  /*b930*/  MOV R172, R178 ;  /* 0x000000b200ac7202 */ /* 0x000fe40000000f00 */
[----:B------:R-:W-:Y:S02]  /*b940*/  MOV R183, R174 ;  /* 0x000000ae00b77202 */ /* 0x000fe40000000f00 */
[----:B------:R-:W-:Y:S03]  /*b950*/  MOV R174, R229 ;  /* 0x000000e500ae7202 */ /* 0x000fe60000000f00 */
[----:B------:R3:W1:Y:S01]  /*b960*/  MUFU.EX2 R178, R230 ;  /* 0x000000e600b27308 */ /* 0x0006620000000800 */
[----:B------:R-:W-:Y:S02]  /*b970*/  MOV R182, R173 ;  /* 0x000000ad00b67202 */ /* 0x000fe40000000f00 */
[----:B------:R-:W-:Y:S02]  /*b980*/  MOV R173, R172 ;  /* 0x000000ac00ad7202 */ /* 0x000fe40000000f00 */
[----:B------:R-:W-:Y:S02]  /*b990*/  MOV R194, R185 ;  /* 0x000000b900c27202 */ /* 0x000fe40000000f00 */
[----:B------:R-:W-:Y:S03]  /*b9a0*/  MOV R193, R175 ;  /* 0x000000af00c17202 */ /* 0x000fe60000000f00 */
[----:B------:R-:W-:Y:S01]  /*b9b0*/  MUFU.EX2 R174, R174 ;  /* 0x000000ae00ae7308 */ /* 0x000fe20000000800 */
[----:B--2---:R-:W-:Y:S02]  /*b9c0*/  MOV R99, R201 ;  /* 0x000000c900637202 */ /* 0x004fe40000000f00 */
[----:B------:R-:W-:Y:S01]  /*b9d0*/  MOV R201, R96 ;  /* 0x0000006000c97202 */ /* 0x000fe20000000f00 */
[----:B----4-:R-:W-:Y:S01]  /*b9e0*/  FFMA.FTZ R3, R3, R72, R127 ;  /* 0x0000004803037223 */ /* 0x010fe2000001007f */
[----:B------:R-:W-:Y:S02]  /*b9f0*/  MOV R127, R187 ;  /* 0x000000bb007f7202 */ /* 0x000fe40000000f00 */
[----:B------:R-:W-:Y:S01]  /*ba00*/  MOV R187, R186 ;  /* 0x000000ba00bb7202 */ /* 0x000fe20000000f00 */
[----:B------:R-:W-:Y:S01]  /*ba10*/  FADD.FTZ R3, R139, R3 ;  /* 0x000000038b037221 */ /* 0x000fe20000010000 */
[----:B------:R-:W-:Y:S01]  /*ba20*/  MOV R186, R95 ;  /* 0x0000005f00ba7202 */ /* 0x000fe20000000f00 */
[----:B------:R-:W-:Y:S01]  /*ba30*/  MUFU.EX2 R175, R116 ;  /* 0x0000007400af7308 */ /* 0x000fe20000000800 */
[----:B------:R-:W-:Y:S02]  /*ba40*/  MOV R95, R94 ;  /* 0x0000005e005f7202 */ /* 0x000fe40000000f00 */
[----:B------:R-:W-:Y:S02]  /*ba50*/  MOV R94, R231 ;  /* 0x000000e7005e7202 */ /* 0x000fe40000000f00 */
[----:B------:R2:W5:Y:S01]  /*ba60*/  LDL.LU R231, [R1+0x8c] ;  /* 0x00008c0001e77983 */ /* 0x0005620000300800 */
[----:B------:R-:W-:Y:S02]  /*ba70*/  MOV R96, R200 ;  /* 0x000000c800607202 */ /* 0x000fe40000000f00 */
[----:B------:R-:W-:Y:S01]  /*ba80*/  MOV R200, R199 ;  /* 0x000000c700c87202 */ /* 0x000fe20000000f00 */
[----:B---3--:R2:W5:Y:S01]  /*ba90*/  LDL.LU R230, [R1+0x88] ;  /* 0x0000880001e67983 */ /* 0x0085620000300800 */
[-C--:B-1----:R-:W-:Y:S03]  /*baa0*/  HMMA.16816.F32 R4, R68, R76.reuse, R4 ;  /* 0x0000004c4404723c */ /* 0x082fe60000001804 */
[----:B------:R2:W5:Y:S01]  /*bab0*/  LDL.LU R229, [R1+0x84] ;  /* 0x0000840001e57983 */ /* 0x0005620000300800 */
[----:B------:R-:W-:Y:S02]  /*bac0*/  MOV R199, R197 ;  /* 0x000000c500c77202 */ /* 0x000fe40000000f00 */
[----:B------:R-:W-:Y:S01]  /*bad0*/  MOV R197, R196 ;  /* 0x000000c400c57202 */ /* 0x000fe20000000f00 */
[----:B------:R2:W5:Y:S01]  /*bae0*/  LDL.LU R228, [R1+0x80] ;  /* 0x0000800001e47983 */ /* 0x0005620000300800 */
[----:B------:R-:W-:Y:S03]  /*baf0*/  MOV R196, R188 ;  /* 0x000000bc00c47202 */ /* 0x000fe60000000f00 */
[----:B------:R-:W-:Y:S02]  /*bb00*/  MOV R188, R195 ;  /* 0x000000c300bc7202 */ /* 0x000fe40000000f00 */
[----:B------:R-:W-:Y:S02]  /*bb10*/  MOV R195, R127 ;  /* 0x0000007f00c37202 */ /* 0x000fe40000000f00 */
[----:B------:R-:W-:Y:S02]  /*bb20*/  MOV R98, R199 ;  /* 0x000000c700627202 */ /* 0x000fe40000000f00 */
[----:B------:R-:W-:Y:S02]  /*bb30*/  MOV R86, R187 ;  /* 0x000000bb00567202 */ /* 0x000fe40000000f00 */
[----:B------:R-:W-:Y:S01]  /*bb40*/  MOV R199, R197 ;  /* 0x000000c500c77202 */ /* 0x000fe20000000f00 */
[----:B------:R-:W-:Y:S01]  /*bb50*/  MUFU.EX2 R187, R114 ;  /* 0x0000007200bb7308 */ /* 0x000fe20000000800 */
[----:B------:R-:W-:Y:S02]  /*bb60*/  MOV R127, R227 ;  /* 0x000000e3007f7202 */ /* 0x000fe40000000f00 */
[----:B------:R-:W-:Y:S01]  /*bb70*/  MOV R197, R196 ;  /* 0x000000c400c57202 */ /* 0x000fe20000000f00 */
[----:B------:R2:W5:Y:S01]  /*bb80*/  LDL.LU R227, [R1+0x7c] ;  /* 0x00007c0001e37983 */ /* 0x0005620000300800 */
[----:B------:R-:W-:Y:S02]  /*bb90*/  MOV R196, R188 ;  /* 0x000000bc00c47202 */ /* 0x000fe40000000f00 */
[----:B------:R-:W-:Y:S02]  /*bba0*/  MOV R188, R195 ;  /* 0x000000c300bc7202 */ /* 0x000fe40000000f00 */
[----:B------:R-:W-:Y:S02]  /*bbb0*/  MOV R195, R86 ;  /* 0x0000005600c37202 */ /* 0x000fe40000000f00 */
[----:B------:R-:W-:Y:S02]  /*bbc0*/  MOV R86, R226 ;  /* 0x000000e200567202 */ /* 0x000fe40000000f00 */
[----:B------:R2:W5:Y:S01]  /*bbd0*/  LDL.LU R226, [R1+0x78] ;  /* 0x0000780001e27983 */ /* 0x0005620000300800 */
[----:B------:R-:W-:Y:S01]  /*bbe0*/  MOV R202, R200 ;  /* 0x000000c800ca7202 */ /* 0x000fe20000000f00 */
[----:B------:R-:W-:Y:S01]  /*bbf0*/  MUFU.EX2 R188, R188 ;  /* 0x000000bc00bc7308 */ /* 0x000fe20000000800 */
[----:B------:R-:W-:Y:S01]  /*bc00*/  MOV R200, R225 ;  /* 0x000000e100c87202 */ /* 0x000fe20000000f00 */
[----:B------:R-:W3:Y:S01]  /*bc10*/  LDL.LU R84, [R1+0x20] ;  /* 0x0000200001547983 */ /* 0x000ee20000300800 */
[----:B------:R-:W-:Y:S02]  /*bc20*/  F2FP.F16.F32.PACK_AB R72, R125, R121 ;  /* 0x000000797d48723e */ /* 0x000fe400000000ff */
[----:B------:R-:W-:Y:S01]  /*bc30*/  MOV R87, R94 ;  /* 0x0000005e00577202 */ /* 0x000fe20000000f00 */
[----:B------:R2:W5:Y:S01]  /*bc40*/  LDL.LU R225, [R1+0x74] ;  /* 0x0000740001e17983 */ /* 0x0005620000300800 */
[----:B------:R-:W-:Y:S03]  /*bc50*/  MOV R94, R179 ;  /* 0x000000b3005e7202 */ /* 0x000fe60000000f00 */
[----:B------:R1:W-:Y:S01]  /*bc60*/  MUFU.EX2 R179, R89 ;  /* 0x0000005900b37308 */ /* 0x0003e20000000800 */
[C---:B------:R-:W-:Y:S01]  /*bc70*/  HMMA.16816.F32 R8, R72.reuse, R76, R8 ;  /* 0x0000004c4808723c */ /* 0x040fe20000001808 */
[----:B------:R-:W4:Y:S03]  /*bc80*/  LDL.LU R92, [R1+0x24] ;  /* 0x00002400015c7983 */ /* 0x000f260000300800 */
[----:B------:R-:W-:Y:S01]  /*bc90*/  MOV R118, R201 ;  /* 0x000000c900767202 */ /* 0x000fe20000000f00 */
[----:B------:R2:W5:Y:S01]  /*bca0*/  LDL.LU R224, [R1+0x70] ;  /* 0x0000700001e07983 */ /* 0x0005620000300800 */
[-C--:B------:R-:W-:Y:S03]  /*bcb0*/  HMMA.16816.F32 R12, R72, R78.reuse, R12 ;  /* 0x0000004e480c723c */ /* 0x080fe6000000180c */
[----:B------:R2:W5:Y:S02]  /*bcc0*/  LDL.LU R139, [R1+0x6c] ;  /* 0x00006c00018b7983 */ /* 0x0005640000300800 */
[----:B------:R-:W-:Y:S01]  /*bcd0*/  MOV R201, R91 ;  /* 0x0000005b00c97202 */ /* 0x000fe20000000f00 */
[C---:B------:R-:W-:Y:S01]  /*bce0*/  HMMA.16816.F32 R16, R68.reuse, R78, R16 ;  /* 0x0000004e4410723c */ /* 0x040fe20000001810 */
[----:B------:R-:W1:Y:S04]  /*bcf0*/  LDSM.16.MT88.4 R76, [R221+0x8800] ;  /* 0x00880000dd4c783b */ /* 0x000e680000004200 */
[----:B------:R-:W-:Y:S01]  /*bd00*/  MOV R119, R99 ;  /* 0x0000006300777202 */ /* 0x000fe20000000f00 */
[-C--:B------:R-:W-:Y:S05]  /*bd10*/  HMMA.16816.F32 R20, R68, R80.reuse, R20 ;  /* 0x000000504414723c */ /* 0x080fea0000001814 */
[----:B------:R-:W-:Y:S01]  /*bd20*/  MOV R99, R199 ;  /* 0x000000c700637202 */ /* 0x000fe20000000f00 */
[C---:B------:R-:W-:Y:S05]  /*bd30*/  HMMA.16816.F32 R32, R72.reuse, R80, R32 ;  /* 0x000000504820723c */ /* 0x040fea0000001820 */
[----:B------:R-:W-:Y:S01]  /*bd40*/  MOV R199, R87 ;  /* 0x0000005700c77202 */ /* 0x000fe20000000f00 */
[-C--:B------:R-:W-:Y:S05]  /*bd50*/  HMMA.16816.F32 R36, R72, R82.reuse, R36 ;  /* 0x000000524824723c */ /* 0x080fea0000001824 */
[----:B------:R-:W-:Y:S01]  /*bd60*/  MOV R203, R96 ;  /* 0x0000006000cb7202 */ /* 0x000fe20000000f00 */
[C---:B------:R-:W-:Y:S01]  /*bd70*/  HMMA.16816.F32 R48, R68.reuse, R82, R48 ;  /* 0x000000524430723c */ /* 0x040fe20000001830 */
[----:B------:R-:W2:Y:S04]  /*bd80*/  LDSM.16.MT88.4 R80, [R222+0x8800] ;  /* 0x00880000de50783b */ /* 0x000ea80000004200 */
[----:B------:R-:W-:Y:S02]  /*bd90*/  MOV R96, R196 ;  /* 0x000000c400607202 */ /* 0x000fe40000000f00 */
[----:B------:R-:W-:Y:S04]  /*bda0*/  MOV R196, R86 ;  /* 0x0000005600c47202 */ /* 0x000fe80000000f00 */
[----:B------:R-:W-:Y:S01]  /*bdb0*/  MOV R128, R186 ;  /* 0x000000ba00807202 */ /* 0x000fe20000000f00 */
[----:B------:R-:W-:Y:S01]  /*bdc0*/  MUFU.EX2 R101, R196 ;  /* 0x000000c400657308 */ /* 0x000fe20000000800 */
[----:B------:R-:W-:Y:S02]  /*bdd0*/  MOV R186, R95 ;  /* 0x0000005f00ba7202 */ /* 0x000fe40000000f00 */
[----:B------:R-:W-:Y:S01]  /*bde0*/  MOV R95, R169 ;  /* 0x000000a9005f7202 */ /* 0x000fe20000000f00 */
[-C--:B-1----:R-:W-:Y:S03]  /*bdf0*/  HMMA.16816.F32 R24, R68, R76.reuse, R24 ;  /* 0x0000004c4418723c */ /* 0x082fe60000001818 */
[----:B------:R-:W-:Y:S03]  /*be00*/  MOV R103, R119 ;  /* 0x0000007700677202 */ /* 0x000fe60000000f00 */
[----:B------:R-:W-:Y:S01]  /*be10*/  MUFU.EX2 R169, R115 ;  /* 0x0000007300a97308 */ /* 0x000fe20000000800 */
[----:B------:R-:W-:Y:S01]  /*be20*/  MOV R119, R97 ;  /* 0x0000006100777202 */ /* 0x000fe20000000f00 */
[C---:B------:R-:W-:Y:S04]  /*be30*/  HMMA.16816.F32 R28, R72.reuse, R76, R28 ;  /* 0x0000004c481c723c */ /* 0x040fe8000000181c */
[----:B------:R-:W-:Y:S02]  /*be40*/  MOV R97, R94 ;  /* 0x0000005e00617202 */ /* 0x000fe40000000f00 */
[-C--:B------:R-:W-:Y:S02]  /*be50*/  HMMA.16816.F32 R40, R72, R78.reuse, R40 ;  /* 0x0000004e4828723c */ /* 0x080fe40000001828 */
[----:B------:R-:W-:Y:S03]  /*be60*/  MUFU.EX2 R186, R186 ;  /* 0x000000ba00ba7308 */ /* 0x000fe60000000800 */
[----:B------:R-:W-:Y:S01]  /*be70*/  MOV R172, R176 ;  /* 0x000000b000ac7202 */ /* 0x000fe20000000f00 */
[C---:B------:R-:W-:Y:S01]  /*be80*/  HMMA.16816.F32 R44, R68.reuse, R78, R44 ;  /* 0x0000004e442c723c */ /* 0x040fe2000000182c */
[----:B------:R-:W1:Y:S05]  /*be90*/  LDSM.16.MT88.4 R76, [R220+0x9000] ;  /* 0x00900000dc4c783b */ /* 0x000e6a0000004200 */
[----:B------:R-:W-:Y:S01]  /*bea0*/  MUFU.EX2 R176, R100 ;  /* 0x0000006400b07308 */ /* 0x000fe20000000800 */
[----:B------:R-:W-:Y:S01]  /*beb0*/  MOV R185, R170 ;  /* 0x000000aa00b97202 */ /* 0x000fe20000000f00 */
[-C--:B--2---:R-:W-:Y:S08]  /*bec0*/  HMMA.16816.F32 R52, R68, R80.reuse, R52 ;  /* 0x000000504434723c */ /* 0x084ff00000001834 */
[----:B------:R-:W2:Y:S01]  /*bed0*/  MUFU.EX2 R170, R117 ;  /* 0x0000007500aa7308 */ /* 0x000ea20000000800 */
[C---:B------:R-:W-:Y:S04]  /*bee0*/  HMMA.16816.F32 R56, R72.reuse, R80, R56 ;  /* 0x000000504838723c */ /* 0x040fe80000001838 */
[----:B------:R-:W-:Y:S02]  /*bef0*/  MOV R189, R194 ;  /* 0x000000c200bd7202 */ /* 0x000fe40000000f00 */
[-C--:B------:R-:W-:Y:S03]  /*bf00*/  HMMA.16816.F32 R60, R72, R82.reuse, R60 ;  /* 0x00000052483c723c */ /* 0x080fe6000000183c */
[----:B------:R-:W-:Y:S02]  /*bf10*/  MUFU.EX2 R185, R185 ;  /* 0x000000b900b97308 */ /* 0x000fe40000000800 */
[----:B------:R-:W-:Y:S01]  /*bf20*/  MOV R194, R193 ;  /* 0x000000c100c27202 */ /* 0x000fe20000000f00 */
[----:B------:R-:W-:Y:S01]  /*bf30*/  HMMA.16816.F32 R64, R68, R82, R64 ;  /* 0x000000524440723c */ /* 0x000fe20000001840 */
[----:B------:R-:W-:Y:S06]  /*bf40*/  LDSM.16.MT88.4 R80, [R223+0x9800] ;  /* 0x00980000df50783b */ /* 0x000fec0000004200 */
[----:B------:R-:W-:Y:S01]  /*bf50*/  MUFU.EX2 R193, R112 ;  /* 0x0000007000c17308 */ /* 0x000fe20000000800 */
[----:B------:R-:W-:Y:S03]  /*bf60*/  F2FP.F16.F32.PACK_AB R74, R181, R165 ;  /* 0x000000a5b54a723e */ /* 0x000fe600000000ff */
[----:B------:R-:W-:Y:S02]  /*bf70*/  F2FP.F16.F32.PACK_AB R68, R214, R216 ;  /* 0x000000d8d644723e */ /* 0x000fe400000000ff */
[----:B------:R-:W-:Y:S04]  /*bf80*/  F2FP.F16.F32.PACK_AB R69, R160, R157 ;  /* 0x0000009da045723e */ /* 0x000fe800000000ff */
[----:B------:R-:W-:Y:S01]  /*bf90*/  MUFU.EX2 R189, R189 ;  /* 0x000000bd00bd7308 */ /* 0x000fe20000000800 */
[----:B------:R-:W-:Y:S02]  /*bfa0*/  F2FP.F16.F32.PACK_AB R70, R212, R213 ;  /* 0x000000d5d446723e */ /* 0x000fe400000000ff */
[----:B------:R-:W-:Y:S02]  /*bfb0*/  F2FP.F16.F32.PACK_AB R71, R210, R208 ;  /* 0x000000d0d247723e */ /* 0x000fe400000000ff */
[----:B------:R-:W-:Y:S02]  /*bfc0*/  F2FP.F16.F32.PACK_AB R75, R180, R164 ;  /* 0x000000a4b44b723e */ /* 0x000fe400000000ff */
[----:B------:R-:W-:Y:S03]  /*bfd0*/  F2FP.F16.F32.PACK_AB R72, R155, R156 ;  /* 0x0000009c9b48723e */ /* 0x000fe600000000ff */
[----:B------:R-:W-:Y:S01]  /*bfe0*/  MUFU.EX2 R112, R199 ;  /* 0x000000c700707308 */ /* 0x000fe20000000800 */
[----:B------:R-:W-:Y:S01]  /*bff0*/  F2FP.F16.F32.PACK_AB R73, R154, R153 ;  /* 0x000000999a49723e */ /* 0x000fe200000000ff */
[-C--:B-1----:R-:W-:Y:S06]  /*c000*/  HMMA.16816.F32 R4, R68, R76.reuse, R4 ;  /* 0x0000004c4404723c */ /* 0x082fec0000001804 */
[C---:B------:R-:W-:Y:S06]  /*c010*/  HMMA.16816.F32 R8, R72.reuse, R76, R8 ;  /* 0x0000004c4808723c */ /* 0x040fec0000001808 */
[-C--:B------:R-:W-:Y:S06]  /*c020*/  HMMA.16816.F32 R12, R72, R78.reuse, R12 ;  /* 0x0000004e480c723c */ /* 0x080fec000000180c */
[C---:B------:R-:W-:Y:S01]  /*c030*/  HMMA.16816.F32 R16, R68.reuse, R78, R16 ;  /* 0x0000004e4410723c */ /* 0x040fe20000001810 */
[----:B------:R-:W-:Y:S04]  /*c040*/  LDSM.16.MT88.4 R76, [R220+0x9800] ;  /* 0x00980000dc4c783b */ /* 0x000fe80000004200 */
[----:B---3--:R-:W-:Y:S01]  /*c050*/  FFMA.FTZ R2, R2, R84, R98 ;  /* 0x0000005402027223 */ /* 0x008fe20000010062 */
[----:B------:R-:W-:Y:S03]  /*c060*/  MOV R98, R197 ;  /* 0x000000c500627202 */ /* 0x000fe60000000f00 */
[----:B------:R-:W1:Y:S02]  /*c070*/  LDSM.16.MT88.4 R84, [R223+0x9000] ;  /* 0x00900000df54783b */ /* 0x000e640000004200 */
[----:B------:R-:W-:Y:S01]  /*c080*/  MOV R197, R195 ;  /* 0x000000c300c57202 */ /* 0x000fe20000000f00 */
[----:B------:R-:W-:Y:S01]  /*c090*/  FADD.FTZ R2, R103, R2 ;  /* 0x0000000267027221 */ /* 0x000fe20000010000 */
[----:B------:R-:W-:Y:S02]  /*c0a0*/  MOV R195, R90 ;  /* 0x0000005a00c37202 */ /* 0x000fe40000000f00 */
[----:B------:R-:W-:Y:S01]  /*c0b0*/  MOV R103, R119 ;  /* 0x0000007700677202 */ /* 0x000fe20000000f00 */
[----:B------:R-:W3:Y:S01]  /*c0c0*/  MUFU.EX2 R102, R197 ;  /* 0x000000c500667308 */ /* 0x000ee20000000800 */
[----:B----4-:R-:W-:Y:S01]  /*c0d0*/  FFMA.FTZ R0, R0, R92, R118 ;  /* 0x0000005c00007223 */ /* 0x010fe20000010076 */
[----:B------:R-:W4:Y:S01]  /*c0e0*/  LDSM.16.MT88.4 R88, [R221+0x9000] ;  /* 0x00900000dd58783b */ /* 0x000f220000004200 */
[----:B------:R-:W-:Y:S02]  /*c0f0*/  MOV R118, R203 ;  /* 0x000000cb00767202 */ /* 0x000fe40000000f00 */
[----:B------:R-:W-:Y:S02]  /*c100*/  MOV R203, R129 ;  /* 0x0000008100cb7202 */ /* 0x000fe40000000f00 */
[----:B------:R-:W-:Y:S01]  /*c110*/  MOV R129, R95 ;  /* 0x0000005f00817202 */ /* 0x000fe20000000f00 */
[----:B------:R-:W-:Y:S01]  /*c120*/  FADD.FTZ R0, R118, R0 ;  /* 0x0000000076007221 */ /* 0x000fe20000010000 */
[----:B------:R-:W-:Y:S01]  /*c130*/  MOV R118, R203 ;  /* 0x000000cb00767202 */ /* 0x000fe20000000f00 */
[----:B------:R-:W2:Y:S01]  /*c140*/  LDSM.16.MT88.4 R92, [R222+0x9000] ;  /* 0x00900000de5c783b */ /* 0x000ea20000004200 */
[----:B------:R-:W-:Y:S01]  /*c150*/  MOV R203, R98 ;  /* 0x0000006200cb7202 */ /* 0x000fe20000000f00 */
[----:B------:R-:W-:Y:S01]  /*c160*/  FADD.FTZ R2, R129, R2 ;  /* 0x0000000281027221 */ /* 0x000fe20000010000 */
[----:B------:R-:W-:Y:S01]  /*c170*/  MOV R119, R202 ;  /* 0x000000ca00777202 */ /* 0x000fe20000000f00 */
[----:B------:R-:W-:Y:S01]  /*c180*/  FADD.FTZ R3, R118, R3 ;  /* 0x0000000376037221 */ /* 0x000fe20000010000 */
[----:B------:R-:W-:Y:S01]  /*c190*/  MOV R202, R99 ;  /* 0x0000006300ca7202 */ /* 0x000fe20000000f00 */
[----:B------:R-:W-:Y:S01]  /*c1a0*/  MUFU.EX2 R129, R140 ;  /* 0x0000008c00817308 */ /* 0x000fe20000000800 */
[----:B------:R-:W-:Y:S01]  /*c1b0*/  MOV R98, R200 ;  /* 0x000000c800627202 */ /* 0x000fe20000000f00 */
[----:B------:R-:W-:Y:S01]  /*c1c0*/  FADD.FTZ R0, R119, R0 ;  /* 0x0000000077007221 */ /* 0x000fe20000010000 */
[----:B------:R-:W-:Y:S02]  /*c1d0*/  MOV R200, R194 ;  /* 0x000000c200c87202 */ /* 0x000fe40000000f00 */
[----:B------:R-:W-:Y:S02]  /*c1e0*/  MOV R194, R183 ;  /* 0x000000b700c27202 */ /* 0x000fe40000000f00 */
[----:B------:R-:W-:Y:S03]  /*c1f0*/  MOV R183, R182 ;  /* 0x000000b600b77202 */ /* 0x000fe60000000f00 */
[----:B------:R-:W-:Y:S01]  /*c200*/  MUFU.EX2 R119, R109 ;  /* 0x0000006d00777308 */ /* 0x000fe20000000800 */
[----:B------:R-:W-:Y:S02]  /*c210*/  MOV R182, R173 ;  /* 0x000000ad00b67202 */ /* 0x000fe40000000f00 */
[----:B------:R-:W-:Y:S07]  /*c220*/  MOV R99, R172 ;  /* 0x000000ac00637202 */ /* 0x000fee0000000f00 */
[----:B------:R-:W-:Y:S01]  /*c230*/  MUFU.EX2 R173, R130 ;  /* 0x0000008200ad7308 */ /* 0x000fe20000000800 */
[-C--:B-1----:R-:W-:Y:S06]  /*c240*/  HMMA.16816.F32 R20, R68, R84.reuse, R20 ;  /* 0x000000544414723c */ /* 0x082fec0000001814 */
[C---:B------:R-:W-:Y:S03]  /*c250*/  HMMA.16816.F32 R32, R72.reuse, R84, R32 ;  /* 0x000000544820723c */ /* 0x040fe60000001820 */
[----:B------:R-:W-:Y:S03]  /*c260*/  MUFU.EX2 R172, R131 ;  /* 0x0000008300ac7308 */ /* 0x000fe60000000800 */
[-C--:B------:R-:W-:Y:S07]  /*c270*/  HMMA.16816.F32 R36, R72, R86.reuse, R36 ;  /* 0x000000564824723c */ /* 0x080fee0000001824 */
[----:B------:R-:W-:Y:S01]  /*c280*/  MUFU.EX2 R130, R105 ;  /* 0x0000006900827308 */ /* 0x000fe20000000800 */
[C---:B------:R-:W-:Y:S01]  /*c290*/  HMMA.16816.F32 R48, R68.reuse, R86, R48 ;  /* 0x000000564430723c */ /* 0x040fe20000001830 */
[----:B------:R-:W1:Y:S08]  /*c2a0*/  LDSM.16.MT88.4 R84, [R221+0x9800] ;  /* 0x00980000dd54783b */ /* 0x000e700000004200 */
[----:B------:R-:W-:Y:S01]  /*c2b0*/  MUFU.EX2 R131, R104 ;  /* 0x0000006800837308 */ /* 0x000fe20000000800 */
[-C--:B----4-:R-:W-:Y:S06]  /*c2c0*/  HMMA.16816.F32 R24, R68, R88.reuse, R24 ;  /* 0x000000584418723c */ /* 0x090fec0000001818 */
[C---:B------:R-:W-:Y:S03]  /*c2d0*/  HMMA.16816.F32 R28, R72.reuse, R88, R28 ;  /* 0x00000058481c723c */ /* 0x040fe6000000181c */
[----:B------:R-:W-:Y:S03]  /*c2e0*/  MUFU.EX2 R104, R144 ;  /* 0x0000009000687308 */ /* 0x000fe60000000800 */
[-C--:B------:R-:W-:Y:S07]  /*c2f0*/  HMMA.16816.F32 R40, R72, R90.reuse, R40 ;  /* 0x0000005a4828723c */ /* 0x080fee0000001828 */
[----:B------:R3:W-:Y:S01]  /*c300*/  MUFU.EX2 R113, R200 ;  /* 0x000000c800717308 */ /* 0x0007e20000000800 */
[----:B------:R-:W-:Y:S01]  /*c310*/  FADD.FTZ R88, R103, R133 ;  /* 0x0000008567587221 */ /* 0x000fe20000010000 */
[C---:B------:R-:W-:Y:S04]  /*c320*/  HMMA.16816.F32 R44, R68.reuse, R90, R44 ;  /* 0x0000005a442c723c */ /* 0x040fe8000000182c */
[----:B------:R-:W-:Y:S02]  /*c330*/  FADD.FTZ R96, R96, R88 ;  /* 0x0000005860607221 */ /* 0x000fe40000010000 */
[-C--:B--2---:R-:W-:Y:S01]  /*c340*/  HMMA.16816.F32 R52, R68, R92.reuse, R52 ;  /* 0x0000005c4434723c */ /* 0x084fe20000001834 */
[----:B------:R-:W2:Y:S01]  /*c350*/  LDSM.16.MT88.4 R88, [R222+0x9800] ;  /* 0x00980000de58783b */ /* 0x000ea20000004200 */
[----:B------:R-:W-:Y:S03]  /*c360*/  MUFU.EX2 R103, R145 ;  /* 0x0000009100677308 */ /* 0x000fe60000000800 */
[----:B------:R-:W-:Y:S01]  /*c370*/  MOV R133, R166 ;  /* 0x000000a600857202 */ /* 0x000fe20000000f00 */
[C---:B------:R-:W-:Y:S06]  /*c380*/  HMMA.16816.F32 R56, R72.reuse, R92, R56 ;  /* 0x0000005c4838723c */ /* 0x040fec0000001838 */
[----:B------:R-:W-:Y:S01]  /*c390*/  MUFU.EX2 R109, R198 ;  /* 0x000000c6006d7308 */ /* 0x000fe20000000800 */
[----:B------:R-:W-:Y:S01]  /*c3a0*/  IADD3 R133, R133, -0x1, RZ ;  /* 0xffffffff85857810 */ /* 0x000fe20007ffe0ff */
[-C--:B------:R-:W-:Y:S03]  /*c3b0*/  HMMA.16816.F32 R60, R72, R94.reuse, R60 ;  /* 0x0000005e483c723c */ /* 0x080fe6000000183c */
[----:B------:R-:W-:Y:S03]  /*c3c0*/  FADD.FTZ R93, R203, R3 ;  /* 0x00000003cb5d7221 */ /* 0x000fe60000010000 */
[----:B------:R-:W-:Y:S02]  /*c3d0*/  HMMA.16816.F32 R64, R68, R94, R64 ;  /* 0x0000005e4440723c */ /* 0x000fe40000001840 */
[----:B------:R-:W-:Y:S03]  /*c3e0*/  MUFU.EX2 R105, R143 ;  /* 0x0000008f00697308 */ /* 0x000fe60000000800 */
[----:B------:R-:W-:Y:S01]  /*c3f0*/  F2FP.F16.F32.PACK_AB R72, R162, R159 ;  /* 0x0000009fa248723e */ /* 0x000fe200000000ff */
[----:B------:R-:W-:Y:S01]  /*c400*/  FADD.FTZ R92, R202, R2 ;  /* 0x00000002ca5c7221 */ /* 0x000fe20000010000 */
[----:B------:R-:W-:Y:S01]  /*c410*/  F2FP.F16.F32.PACK_AB R68, R247, R246 ;  /* 0x000000f6f744723e */ /* 0x000fe200000000ff */
[----:B------:R-:W-:Y:S04]  /*c420*/  FADD.FTZ R3, R98, R0 ;  /* 0x0000000062037221 */ /* 0x000fe80000010000 */
[----:B------:R-:W-:Y:S01]  /*c430*/  MUFU.EX2 R100, R195 ;  /* 0x000000c300647308 */ /* 0x000fe20000000800 */
[----:B------:R-:W-:Y:S01]  /*c440*/  F2FP.F16.F32.PACK_AB R69, R242, R219 ;  /* 0x000000dbf245723e */ /* 0x000fe200000000ff */
[----:B------:R-:W-:Y:S01]  /*c450*/  FADD.FTZ R0, R209, R93 ;  /* 0x0000005dd1007221 */ /* 0x000fe20000010000 */
[----:B------:R-:W-:Y:S01]  /*c460*/  F2FP.F16.F32.PACK_AB R70, R178, R171 ;  /* 0x000000abb246723e */ /* 0x000fe200000000ff */
[----:B------:R-:W-:Y:S01]  /*c470*/  FADD.FTZ R2, R211, R96 ;  /* 0x00000060d3027221 */ /* 0x000fe20000010000 */
[----:B------:R-:W-:Y:S01]  /*c480*/  F2FP.F16.F32.PACK_AB R71, R244, R245 ;  /* 0x000000f5f447723e */ /* 0x000fe200000000ff */
[----:B------:R-:W-:Y:S01]  /*c490*/  FADD.FTZ R0, R207, R0 ;  /* 0x00000000cf007221 */ /* 0x000fe20000010000 */
[----:B------:R-:W-:Y:S01]  /*c4a0*/  F2FP.F16.F32.PACK_AB R73, R161, R158 ;  /* 0x0000009ea149723e */ /* 0x000fe200000000ff */
[----:B------:R-:W-:Y:S01]  /*c4b0*/  FADD.FTZ R3, R120, R3 ;  /* 0x0000000378037221 */ /* 0x000fe20000010000 */
[----:B------:R-:W-:Y:S02]  /*c4c0*/  F2FP.F16.F32.PACK_AB R74, R175, R170 ;  /* 0x000000aaaf4a723e */ /* 0x000fe400000000ff */
[----:B------:R-:W-:Y:S01]  /*c4d0*/  F2FP.F16.F32.PACK_AB R75, R176, R163 ;  /* 0x000000a3b04b723e */ /* 0x000fe200000000ff */
[-C--:B------:R-:W-:Y:S03]  /*c4e0*/  HMMA.16816.F32 R4, R68, R76.reuse, R4 ;  /* 0x0000004c4404723c */ /* 0x080fe60000001804 */
[----:B------:R-:W-:Y:S01]  /*c4f0*/  MOV R98, R97 ;  /* 0x0000006100627202 */ /* 0x000fe20000000f00 */
[----:B------:R-:W-:Y:S01]  /*c500*/  FADD.FTZ R96, R124, R3 ;  /* 0x000000037c607221 */ /* 0x000fe20000010000 */
[----:B------:R-:W-:Y:S01]  /*c510*/  MOV R97, R128 ;  /* 0x0000008000617202 */ /* 0x000fe20000000f00 */
[C---:B------:R-:W-:Y:S01]  /*c520*/  HMMA.16816.F32 R8, R72.reuse, R76, R8 ;  /* 0x0000004c4808723c */ /* 0x040fe20000001808 */
[----:B------:R-:W-:Y:S04]  /*c530*/  MUFU.EX2 R117, R98 ;  /* 0x0000006200757308 */ /* 0x000fe80000000800 */
[----:B------:R-:W-:Y:S01]  /*c540*/  FADD.FTZ R3, R206, R0 ;  /* 0x00000000ce037221 */ /* 0x000fe20000010000 */
[-C--:B------:R-:W-:Y:S05]  /*c550*/  HMMA.16816.F32 R12, R72, R78.reuse, R12 ;  /* 0x0000004e480c723c */ /* 0x080fea000000180c */
[----:B------:R-:W4:Y:S01]  /*c560*/  MUFU.EX2 R98, R183 ;  /* 0x000000b700627308 */ /* 0x000f220000000800 */
[----:B------:R-:W-:Y:S01]  /*c570*/  FADD.FTZ R0, R150, R96 ;  /* 0x0000006096007221 */ /* 0x000fe20000010000 */
[C---:B------:R-:W-:Y:S01]  /*c580*/  HMMA.16816.F32 R16, R68.reuse, R78, R16 ;  /* 0x0000004e4410723c */ /* 0x040fe20000001810 */
[----:B------:R-:W4:Y:S07]  /*c590*/  LDSM.16.MT88.4 R76, [R220+0xa000] ;  /* 0x00a00000dc4c783b */ /* 0x000f2e0000004200 */
[----:B------:R-:W-:Y:S01]  /*c5a0*/  MUFU.EX2 R115, R97 ;  /* 0x0000006100737308 */ /* 0x000fe20000000800 */
[-C--:B------:R-:W-:Y:S03]  /*c5b0*/  HMMA.16816.F32 R20, R68, R80.reuse, R20 ;  /* 0x000000504414723c */ /* 0x080fe60000001814 */
[----:B---3--:R-:W-:Y:S03]  /*c5c0*/  F2FP.F16.F32.PACK_AB R200, R101, R102 ;  /* 0x0000006665c8723e */ /* 0x008fe600000000ff */
[C---:B------:R-:W-:Y:S03]  /*c5d0*/  HMMA.16816.F32 R32, R72.reuse, R80, R32 ;  /* 0x000000504820723c */ /* 0x040fe60000001820 */
[----:B------:R-:W-:Y:S02]  /*c5e0*/  MUFU.EX2 R97, R182 ;  /* 0x000000b600617308 */ /* 0x000fe40000000800 */
[----:B------:R-:W-:Y:S01]  /*c5f0*/  MOV R202, R99 ;  /* 0x0000006300ca7202 */ /* 0x000fe20000000f00 */
[-C--:B------:R-:W-:Y:S07]  /*c600*/  HMMA.16816.F32 R36, R72, R82.reuse, R36 ;  /* 0x000000524824723c */ /* 0x080fee0000001824 */
[----:B------:R-:W-:Y:S01]  /*c610*/  MUFU.EX2 R128, R141 ;  /* 0x0000008d00807308 */ /* 0x000fe20000000800 */
[----:B------:R-:W-:Y:S01]  /*c620*/  MOV R99, R201 ;  /* 0x000000c900637202 */ /* 0x000fe20000000f00 */
[C---:B------:R-:W-:Y:S01]  /*c630*/  HMMA.16816.F32 R48, R68.reuse, R82, R48 ;  /* 0x000000524430723c */ /* 0x040fe20000001830 */
[----:B------:R-:W3:Y:S03]  /*c640*/  LDSM.16.MT88.4 R80, [R223+0xa000] ;  /* 0x00a00000df50783b */ /* 0x000ee60000004200 */
[----:B------:R-:W-:Y:S02]  /*c650*/  MOV R201, R127 ;  /* 0x0000007f00c97202 */ /* 0x000fe40000000f00 */
[-C--:B-1----:R-:W-:Y:S02]  /*c660*/  HMMA.16816.F32 R24, R68, R84.reuse, R24 ;  /* 0x000000544418723c */ /* 0x082fe40000001818 */
[----:B------:R-:W-:Y:S04]  /*c670*/  MUFU.EX2 R127, R108 ;  /* 0x0000006c007f7308 */ /* 0x000fe80000000800 */
[C---:B------:R-:W-:Y:S06]  /*c680*/  HMMA.16816.F32 R28, R72.reuse, R84, R28 ;  /* 0x00000054481c723c */ /* 0x040fec000000181c */
[----:B------:R4:W-:Y:S01]  /*c690*/  MUFU.EX2 R118, R202 ;  /* 0x000000ca00767308 */ /* 0x0009e20000000800 */
[-C--:B------:R-:W-:Y:S09]  /*c6a0*/  HMMA.16816.F32 R40, R72, R86.reuse, R40 ;  /* 0x000000564828723c */ /* 0x080ff20000001828 */
[----:B------:R-:W-:Y:S01]  /*c6b0*/  MUFU.EX2 R116, R99 ;  /* 0x0000006300747308 */ /* 0x000fe20000000800 */
[C---:B------:R-:W-:Y:S01]  /*c6c0*/  HMMA.16816.F32 R44, R68.reuse, R86, R44 ;  /* 0x00000056442c723c */ /* 0x040fe2000000182c */
[----:B------:R-:W1:Y:S05]  /*c6d0*/  LDSM.16.MT88.4 R84, [R221+0xa000] ;  /* 0x00a00000dd54783b */ /* 0x000e6a0000004200 */
[-C--:B--2---:R-:W-:Y:S03]  /*c6e0*/  HMMA.16816.F32 R52, R68, R88.reuse, R52 ;  /* 0x000000584434723c */ /* 0x084fe60000001834 */
[----:B------:R-:W-:Y:S02]  /*c6f0*/  MUFU.EX2 R114, R201 ;  /* 0x000000c900727308 */ /* 0x000fe40000000800 */
[----:B----4-:R-:W-:Y:S01]  /*c700*/  F2FP.F16.F32.PACK_AB R202, R137, R98 ;  /* 0x0000006289ca723e */ /* 0x010fe200000000ff */
[C---:B------:R-:W-:Y:S07]  /*c710*/  HMMA.16816.F32 R56, R72.reuse, R88, R56 ;  /* 0x000000584838723c */ /* 0x040fee0000001838 */
[----:B------:R-:W-:Y:S01]  /*c720*/  MUFU.EX2 R108, R142 ;  /* 0x0000008e006c7308 */ /* 0x000fe20000000800 */
[-C--:B------:R-:W-:Y:S03]  /*c730*/  HMMA.16816.F32 R60, R72, R90.reuse, R60 ;  /* 0x0000005a483c723c */ /* 0x080fe6000000183c */
[----:B------:R-:W-:Y:S03]  /*c740*/  FADD.FTZ R88, R121, R92 ;  /* 0x0000005c79587221 */ /* 0x000fe60000010000 */
[----:B------:R-:W-:Y:S01]  /*c750*/  HMMA.16816.F32 R64, R68, R90, R64 ;  /* 0x0000005a4440723c */ /* 0x000fe20000001840 */
[----:B------:R-:W2:Y:S02]  /*c760*/  LDSM.16.MT88.4 R92, [R222+0xa000] ;  /* 0x00a00000de5c783b */ /* 0x000ea40000004200 */
[----:B------:R-:W4:Y:S02]  /*c770*/  MUFU.EX2 R99, R194 ;  /* 0x000000c200637308 */ /* 0x000f240000000800 */
[----:B------:R-:W-:Y:S01]  /*c780*/  F2FP.F16.F32.PACK_AB R72, R187, R169 ;  /* 0x000000a9bb48723e */ /* 0x000fe200000000ff */
[----:B------:R-:W-:Y:S01]  /*c790*/  FADD.FTZ R89, R215, R2 ;  /* 0x00000002d7597221 */ /* 0x000fe20000010000 */
[----:B------:R-:W-:Y:S01]  /*c7a0*/  F2FP.F16.F32.PACK_AB R68, R252, R177 ;  /* 0x000000b1fc44723e */ /* 0x000fe200000000ff */
[----:B------:R-:W-:Y:S03]  /*c7b0*/  FADD.FTZ R2, R125, R88 ;  /* 0x000000587d027221 */ /* 0x000fe60000010000 */
[----:B------:R-:W-:Y:S01]  /*c7c0*/  F2FP.F16.F32.PACK_AB R69, R241, R243 ;  /* 0x000000f3f145723e */ /* 0x000fe200000000ff */
[----:B------:R-:W-:Y:S01]  /*c7d0*/  FADD.FTZ R88, R218, R89 ;  /* 0x00000059da587221 */ /* 0x000fe20000010000 */
[----:B------:R-:W-:Y:S01]  /*c7e0*/  F2FP.F16.F32.PACK_AB R70, R250, R251 ;  /* 0x000000fbfa46723e */ /* 0x000fe200000000ff */
[----:B------:R-:W-:Y:S01]  /*c7f0*/  FADD.FTZ R2, R149, R2 ;  /* 0x0000000295027221 */ /* 0x000fe20000010000 */
[----:B------:R-:W-:Y:S01]  /*c800*/  F2FP.F16.F32.PACK_AB R71, R239, R240 ;  /* 0x000000f0ef47723e */ /* 0x000fe200000000ff */
[----:B------:R-:W-:Y:S01]  /*c810*/  FADD.FTZ R96, R217, R88 ;  /* 0x00000058d9607221 */ /* 0x000fe20000010000 */
[----:B------:R-:W-:Y:S01]  /*c820*/  F2FP.F16.F32.PACK_AB R73, R179, R168 ;  /* 0x000000a8b349723e */ /* 0x000fe200000000ff */
[----:B------:R-:W-:Y:S01]  /*c830*/  LDSM.16.MT88.4 R88, [R222+0xa800] ;  /* 0x00a80000de58783b */ /* 0x000fe20000004200 */
[----:B------:R-:W-:Y:S02]  /*c840*/  F2FP.F16.F32.PACK_AB R74, R193, R192 ;  /* 0x000000c0c14a723e */ /* 0x000fe400000000ff */
[----:B------:R-:W-:Y:S01]  /*c850*/  F2FP.F16.F32.PACK_AB R75, R190, R191 ;  /* 0x000000bfbe4b723e */ /* 0x000fe200000000ff */
[-C--:B------:R-:W-:Y:S03]  /*c860*/  HMMA.16816.F32 R4, R68, R76.reuse, R4 ;  /* 0x0000004c4404723c */ /* 0x080fe60000001804 */
[----:B----4-:R-:W-:Y:S03]  /*c870*/  F2FP.F16.F32.PACK_AB R201, R99, R100 ;  /* 0x0000006463c9723e */ /* 0x010fe600000000ff */
[C---:B------:R-:W-:Y:S06]  /*c880*/  HMMA.16816.F32 R8, R72.reuse, R76, R8 ;  /* 0x0000004c4808723c */ /* 0x040fec0000001808 */
[-C--:B------:R-:W-:Y:S06]  /*c890*/  HMMA.16816.F32 R12, R72, R78.reuse, R12 ;  /* 0x0000004e480c723c */ /* 0x080fec000000180c */
[C---:B------:R-:W-:Y:S01]  /*c8a0*/  HMMA.16816.F32 R16, R68.reuse, R78, R16 ;  /* 0x0000004e4410723c */ /* 0x040fe20000001810 */
[----:B------:R-:W4:Y:S05]  /*c8b0*/  LDSM.16.MT88.4 R76, [R220+0xa800] ;  /* 0x00a80000dc4c783b */ /* 0x000f2a0000004200 */
[-C--:B---3--:R-:W-:Y:S06]  /*c8c0*/  HMMA.16816.F32 R20, R68, R80.reuse, R20 ;  /* 0x000000504414723c */ /* 0x088fec0000001814 */
[C---:B------:R-:W-:Y:S06]  /*c8d0*/  HMMA.16816.F32 R32, R72.reuse, R80, R32 ;  /* 0x000000504820723c */ /* 0x040fec0000001820 */
[-C--:B------:R-:W-:Y:S06]  /*c8e0*/  HMMA.16816.F32 R36, R72, R82.reuse, R36 ;  /* 0x000000524824723c */ /* 0x080fec0000001824 */
[C---:B------:R-:W-:Y:S01]  /*c8f0*/  HMMA.16816.F32 R48, R68.reuse, R82, R48 ;  /* 0x000000524430723c */ /* 0x040fe20000001830 */
[----:B------:R-:W3:Y:S05]  /*c900*/  LDSM.16.MT88.4 R80, [R223+0xa800] ;  /* 0x00a80000df50783b */ /* 0x000eea0000004200 */
[-C--:B-1----:R-:W-:Y:S06]  /*c910*/  HMMA.16816.F32 R24, R68, R84.reuse, R24 ;  /* 0x000000544418723c */ /* 0x082fec0000001818 */
[C---:B------:R-:W-:Y:S06]  /*c920*/  HMMA.16816.F32 R28, R72.reuse, R84, R28 ;  /* 0x00000054481c723c */ /* 0x040fec000000181c */
[-C--:B------:R-:W-:Y:S06]  /*c930*/  HMMA.16816.F32 R40, R72, R86.reuse, R40 ;  /* 0x000000564828723c */ /* 0x080fec0000001828 */
[C---:B------:R-:W-:Y:S01]  /*c940*/  HMMA.16816.F32 R44, R68.reuse, R86, R44 ;  /* 0x00000056442c723c */ /* 0x040fe2000000182c */
[----:B------:R-:W1:Y:S05]  /*c950*/  LDSM.16.MT88.4 R84, [R221+0xa800] ;  /* 0x00a80000dd54783b */ /* 0x000e6a0000004200 */
[-C--:B--2---:R-:W-:Y:S06]  /*c960*/  HMMA.16816.F32 R52, R68, R92.reuse, R52 ;  /* 0x0000005c4434723c */ /* 0x084fec0000001834 */
[C---:B------:R-:W-:Y:S06]  /*c970*/  HMMA.16816.F32 R56, R72.reuse, R92, R56 ;  /* 0x0000005c4838723c */ /* 0x040fec0000001838 */
[-C--:B------:R-:W-:Y:S05]  /*c980*/  HMMA.16816.F32 R60, R72, R94.reuse, R60 ;  /* 0x0000005e483c723c */ /* 0x080fea000000183c */
[----:B------:R-:W-:Y:S01]  /*c990*/  FADD.FTZ R93, R205, R3 ;  /* 0x00000003cd5d7221 */ /* 0x000fe20000010000 */
[----:B------:R-:W-:Y:S05]  /*c9a0*/  HMMA.16816.F32 R64, R68, R94, R64 ;  /* 0x0000005e4440723c */ /* 0x000fea0000001840 */
        /* <DEDUP_REMOVED lines=9> */
[----:B------:R-:W2:Y:S01]  /*ca40*/  MUFU.EX2 R96, R167 ;  /* 0x000000a700607308 */ /* 0x000ea20000000800 */
[----:B------:R-:W-:Y:S01]  /*ca50*/  F2FP.F16.F32.PACK_AB R73, R131, R130 ;  /* 0x000000828349723e */ /* 0x000fe200000000ff */
[----:B------:R-:W-:Y:S01]  /*ca60*/  FADD.FTZ R3, R153, R3 ;  /* 0x0000000399037221 */ /* 0x000fe20000010000 */
[----:B------:R-:W-:Y:S01]  /*ca70*/  F2FP.F16.F32.PACK_AB R74, R128, R129 ;  /* 0x00000081804a723e */ /* 0x000fe200000000ff */
[----:B------:R-:W-:Y:S01]  /*ca80*/  FADD.FTZ R2, R214, R2 ;  /* 0x00000002d6027221 */ /* 0x000fe20000010000 */
[----:B------:R-:W-:Y:S01]  /*ca90*/  F2FP.F16.F32.PACK_AB R75, R119, R127 ;  /* 0x0000007f774b723e */ /* 0x000fe200000000ff */
[-C--:B----4-:R-:W-:Y:S03]  /*caa0*/  HMMA.16816.F32 R4, R68, R76.reuse, R4 ;  /* 0x0000004c4404723c */ /* 0x090fe60000001804 */
[----:B------:R-:W-:Y:S01]  /*cab0*/  FADD.FTZ R3, R154, R3 ;  /* 0x000000039a037221 */ /* 0x000fe20000010000 */
[----:B------:R-:W-:Y:S01]  /*cac0*/  FADD.FTZ R2, R213, R2 ;  /* 0x00000002d5027221 */ /* 0x000fe20000010000 */
[----:B------:R-:W-:Y:S01]  /*cad0*/  FADD.FTZ R0, R160, R0 ;  /* 0x00000000a0007221 */ /* 0x000fe20000010000 */
[C---:B------:R-:W-:Y:S05]  /*cae0*/  HMMA.16816.F32 R8, R72.reuse, R76, R8 ;  /* 0x0000004c4808723c */ /* 0x040fea0000001808 */
[----:B--2---:R-:W-:Y:S01]  /*caf0*/  F2FP.F16.F32.PACK_AB R203, R96, R97 ;  /* 0x0000006160cb723e */ /* 0x004fe200000000ff */
[-C--:B------:R-:W-:Y:S05]  /*cb00*/  HMMA.16816.F32 R12, R72, R78.reuse, R12 ;  /* 0x0000004e480c723c */ /* 0x080fea000000180c */
[----:B------:R-:W-:Y:S01]  /*cb10*/  FADD.FTZ R0, R208, R0 ;  /* 0x00000000d0007221 */ /* 0x000fe20000010000 */
[C---:B------:R-:W-:Y:S01]  /*cb20*/  HMMA.16816.F32 R16, R68.reuse, R78, R16 ;  /* 0x0000004e4410723c */ /* 0x040fe20000001810 */
[----:B------:R-:W2:Y:S05]  /*cb30*/  LDSM.16.MT88.4 R76, [R220+0xb000] ;  /* 0x00b00000dc4c783b */ /* 0x000eaa0000004200 */
        /* <DEDUP_REMOVED lines=10> */
[-C--:B------:R-:W-:Y:S06]  /*cbe0*/  HMMA.16816.F32 R52, R68, R88.reuse, R52 ;  /* 0x000000584434723c */ /* 0x080fec0000001834 */
[C---:B------:R-:W-:Y:S01]  /*cbf0*/  HMMA.16816.F32 R56, R72.reuse, R88, R56 ;  /* 0x000000584838723c */ /* 0x040fe20000001838 */
[----:B------:R-:W-:Y:S05]  /*cc00*/  MUFU.EX2 R89, R122 ;  /* 0x0000007a00597308 */ /* 0x000fea0000000800 */
[-C--:B------:R-:W-:Y:S05]  /*cc10*/  HMMA.16816.F32 R60, R72, R90.reuse, R60 ;  /* 0x0000005a483c723c */ /* 0x080fea000000183c */
[----:B------:R-:W-:Y:S01]  /*cc20*/  FADD.FTZ R88, R156, R92 ;  /* 0x0000005c9c587221 */ /* 0x000fe20000010000 */
[----:B------:R-:W-:Y:S01]  /*cc30*/  HMMA.16816.F32 R64, R68, R90, R64 ;  /* 0x0000005a4440723c */ /* 0x000fe20000001840 */
[----:B------:R-:W4:Y:S01]  /*cc40*/  LDSM.16.MT88.4 R92, [R222+0xb000] ;  /* 0x00b00000de5c783b */ /* 0x000f220000004200 */
[----:B------:R-:W-:Y:S03]  /*cc50*/  MUFU.EX2 R91, R146 ;  /* 0x00000092005b7308 */ /* 0x000fe60000000800 */
[----:B------:R-:W-:Y:S01]  /*cc60*/  F2FP.F16.F32.PACK_AB R72, R105, R108 ;  /* 0x0000006c6948723e */ /* 0x000fe200000000ff */
[----:B------:R-:W-:Y:S01]  /*cc70*/  FADD.FTZ R88, R155, R88 ;  /* 0x000000589b587221 */ /* 0x000fe20000010000 */
[----:B------:R-:W-:Y:S05]  /*cc80*/  F2FP.F16.F32.PACK_AB R68, R117, R118 ;  /* 0x000000767544723e */ /* 0x000fea00000000ff */
[----:B------:R-:W3:Y:S01]  /*cc90*/  MUFU.EX2 R90, R147 ;  /* 0x00000093005a7308 */ /* 0x000ee20000000800 */
[----:B------:R-:W-:Y:S02]  /*cca0*/  F2FP.F16.F32.PACK_AB R69, R115, R116 ;  /* 0x000000747345723e */ /* 0x000fe400000000ff */
[----:B------:R-:W-:Y:S02]  /*ccb0*/  F2FP.F16.F32.PACK_AB R70, R113, R114 ;  /* 0x000000727146723e */ /* 0x000fe400000000ff */
[----:B------:R-:W-:Y:S02]  /*ccc0*/  F2FP.F16.F32.PACK_AB R71, R109, R112 ;  /* 0x000000706d47723e */ /* 0x000fe400000000ff */
[----:B------:R-:W-:Y:S02]  /*ccd0*/  F2FP.F16.F32.PACK_AB R73, R107, R106 ;  /* 0x0000006a6b49723e */ /* 0x000fe400000000ff */
[----:B------:R-:W-:Y:S02]  /*cce0*/  F2FP.F16.F32.PACK_AB R74, R104, R103 ;  /* 0x00000067684a723e */ /* 0x000fe400000000ff */
[----:B------:R-:W-:Y:S01]  /*ccf0*/  F2FP.F16.F32.PACK_AB R75, R111, R110 ;  /* 0x0000006e6f4b723e */ /* 0x000fe200000000ff */
[-C--:B--2---:R-:W-:Y:S03]  /*cd00*/  HMMA.16816.F32 R4, R68, R76.reuse, R4 ;  /* 0x0000004c4404723c */ /* 0x084fe60000001804 */
[----:B---3--:R-:W-:Y:S03]  /*cd10*/  F2FP.F16.F32.PACK_AB R196, R90, R91 ;  /* 0x0000005b5ac4723e */ /* 0x008fe600000000ff */
[C---:B------:R-:W-:Y:S06]  /*cd20*/  HMMA.16816.F32 R8, R72.reuse, R76, R8 ;  /* 0x0000004c4808723c */ /* 0x040fec0000001808 */
[-C--:B------:R-:W-:Y:S05]  /*cd30*/  HMMA.16816.F32 R12, R72, R78.reuse, R12 ;  /* 0x0000004e480c723c */ /* 0x080fea000000180c */
[----:B------:R-:W-:Y:S01]  /*cd40*/  FADD.FTZ R77, R165, R88 ;  /* 0x00000058a54d7221 */ /* 0x000fe20000010000 */
[C---:B------:R-:W-:Y:S01]  /*cd50*/  HMMA.16816.F32 R16, R68.reuse, R78, R16 ;  /* 0x0000004e4410723c */ /* 0x040fe20000001810 */
[----:B------:R-:W-:Y:S04]  /*cd60*/  MUFU.EX2 R79, R126 ;  /* 0x0000007e004f7308 */ /* 0x000fe80000000800 */
[----:B------:R-:W-:Y:S01]  /*cd70*/  FADD.FTZ R76, R212, R2 ;  /* 0x00000002d44c7221 */ /* 0x000fe20000010000 */
[-C--:B------:R-:W-:Y:S05]  /*cd80*/  HMMA.16816.F32 R20, R68, R80.reuse, R20 ;  /* 0x000000504414723c */ /* 0x080fea0000001814 */
[----:B------:R-:W-:Y:S01]  /*cd90*/  FADD.FTZ R78, R164, R3 ;  /* 0x00000003a44e7221 */ /* 0x000fe20000010000 */
[C---:B------:R-:W-:Y:S01]  /*cda0*/  HMMA.16816.F32 R32, R72.reuse, R80, R32 ;  /* 0x000000504820723c */ /* 0x040fe20000001820 */
[----:B------:R-:W-:Y:S01]  /*cdb0*/  LDSM.16.MT88.4 R164, [R223+0xb800] ;  /* 0x00b80000dfa4783b */ /* 0x000fe20000004200 */
[----:B------:R2:W3:Y:S03]  /*cdc0*/  MUFU.EX2 R80, R148 ;  /* 0x0000009400507308 */ /* 0x0004e60000000800 */
[----:B------:R-:W-:Y:S01]  /*cdd0*/  FADD.FTZ R2, R181, R77 ;  /* 0x0000004db5027221 */ /* 0x000fe20000010000 */
[-C--:B------:R-:W-:Y:S06]  /*cde0*/  HMMA.16816.F32 R36, R72, R82.reuse, R36 ;  /* 0x000000524824723c */ /* 0x080fec0000001824 */
[----:B------:R-:W4:Y:S01]  /*cdf0*/  MUFU.EX2 R81, R123 ;  /* 0x0000007b00517308 */ /* 0x000f220000000800 */
[----:B------:R-:W-:Y:S01]  /*ce00*/  FADD.FTZ R3, R210, R0 ;  /* 0x00000000d2037221 */ /* 0x000fe20000010000 */
[C---:B------:R-:W-:Y:S04]  /*ce10*/  HMMA.16816.F32 R48, R68.reuse, R82, R48 ;  /* 0x000000524430723c */ /* 0x040fe80000001830 */
[----:B------:R-:W-:Y:S02]  /*ce20*/  FADD.FTZ R0, R180, R78 ;  /* 0x0000004eb4007221 */ /* 0x000fe40000010000 */
[-C--:B-1----:R-:W-:Y:S01]  /*ce30*/  HMMA.16816.F32 R24, R68, R84.reuse, R24 ;  /* 0x000000544418723c */ /* 0x082fe20000001818 */
[----:B--2---:R-:W1:Y:S04]  /*ce40*/  LDSM.16.MT88.4 R148, [R220+0xb800] ;  /* 0x00b80000dc94783b */ /* 0x004e680000004200 */
[----:B---3--:R-:W-:Y:S01]  /*ce50*/  F2FP.F16.F32.PACK_AB R198, R138, R80 ;  /* 0x000000508ac6723e */ /* 0x008fe200000000ff */
[C---:B------:R-:W-:Y:S03]  /*ce60*/  HMMA.16816.F32 R28, R72.reuse, R84, R28 ;  /* 0x00000054481c723c */ /* 0x040fe6000000181c */
[----:B------:R-:W2:Y:S02]  /*ce70*/  LDSM.16.MT88.4 R180, [R221+0xb800] ;  /* 0x00b80000ddb4783b */ /* 0x000ea40000004200 */
[----:B----4-:R-:W-:Y:S01]  /*ce80*/  F2FP.F16.F32.PACK_AB R197, R81, R89 ;  /* 0x0000005951c5723e */ /* 0x010fe200000000ff */
[-C--:B------:R-:W-:Y:S05]  /*ce90*/  HMMA.16816.F32 R40, R72, R86.reuse, R40 ;  /* 0x000000564828723c */ /* 0x080fea0000001828 */
[----:B------:R-:W-:Y:S01]  /*cea0*/  F2FP.F16.F32.PACK_AB R199, R204, R79 ;  /* 0x0000004fccc7723e */ /* 0x000fe200000000ff */
[C---:B------:R-:W-:Y:S05]  /*ceb0*/  HMMA.16816.F32 R44, R68.reuse, R86, R44 ;  /* 0x00000056442c723c */ /* 0x040fea000000182c */
[----:B------:R-:W-:Y:S01]  /*cec0*/  FADD.FTZ R2, R159, R2 ;  /* 0x000000029f027221 */ /* 0x000fe20000010000 */
[-C--:B------:R-:W-:Y:S05]  /*ced0*/  HMMA.16816.F32 R52, R68, R92.reuse, R52 ;  /* 0x0000005c4434723c */ /* 0x080fea0000001834 */
[----:B------:R-:W-:Y:S01]  /*cee0*/  FADD.FTZ R2, R162, R2 ;  /* 0x00000002a2027221 */ /* 0x000fe20000010000 */
[C---:B------:R-:W-:Y:S05]  /*cef0*/  HMMA.16816.F32 R56, R72.reuse, R92, R56 ;  /* 0x0000005c4838723c */ /* 0x040fea0000001838 */
[----:B------:R-:W-:Y:S01]  /*cf00*/  FADD.FTZ R76, R246, R76 ;  /* 0x0000004cf64c7221 */ /* 0x000fe20000010000 */
[-C--:B------:R-:W-:Y:S06]  /*cf10*/  HMMA.16816.F32 R60, R72, R94.reuse, R60 ;  /* 0x0000005e483c723c */ /* 0x080fec000000183c */
[----:B------:R-:W-:Y:S05]  /*cf20*/  HMMA.16816.F32 R64, R68, R94, R64 ;  /* 0x0000005e4440723c */ /* 0x000fea0000001840 */
[----:B------:R-:W-:Y:S01]  /*cf30*/  FADD.FTZ R72, R158, R0 ;  /* 0x000000009e487221 */ /* 0x000fe20000010000 */
[-C--:B-1----:R-:W-:Y:S05]  /*cf40*/  HMMA.16816.F32 R144, R200, R148.reuse, R4 ;  /* 0x00000094c890723c */ /* 0x082fea0000001804 */
[----:B------:R-:W-:Y:S01]  /*cf50*/  FADD.FTZ R73, R219, R3 ;  /* 0x00000003db497221 */ /* 0x000fe20000010000 */
[C---:B------:R-:W-:Y:S05]  /*cf60*/  HMMA.16816.F32 R140, R196.reuse, R148, R8 ;  /* 0x00000094c48c723c */ /* 0x040fea0000001808 */
[----:B------:R-:W-:Y:S01]  /*cf70*/  FADD.FTZ R4, R161, R72 ;  /* 0x00000048a1047221 */ /* 0x000fe20000010000 */
[-C--:B------:R-:W-:Y:S05]  /*cf80*/  HMMA.16816.F32 R152, R196, R150.reuse, R12 ;  /* 0x00000096c498723c */ /* 0x080fea000000180c */
[----:B------:R-:W-:Y:S01]  /*cf90*/  FADD.FTZ R0, R242, R73 ;  /* 0x00000049f2007221 */ /* 0x000fe20000010000 */
[C---:B------:R-:W-:Y:S05]  /*cfa0*/  HMMA.16816.F32 R148, R200.reuse, R150, R16 ;  /* 0x00000096c894723c */ /* 0x040fea0000001810 */
[----:B------:R-:W-:Y:S01]  /*cfb0*/  FADD.FTZ R5, R245, R0 ;  /* 0x00000000f5057221 */ /* 0x000fe20000010000 */
[----:B------:R-:W-:Y:S01]  /*cfc0*/  FADD.FTZ R3, R247, R76 ;  /* 0x0000004cf7037221 */ /* 0x000fe20000010000 */
[----:B------:R-:W-:Y:S01]  /*cfd0*/  FADD.FTZ R0, R170, R2 ;  /* 0x00000002aa007221 */ /* 0x000fe20000010000 */
[----:B------:R-:W-:Y:S02]  /*cfe0*/  FADD.FTZ R2, R163, R4 ;  /* 0x00000004a3027221 */ /* 0x000fe40000010000 */
[-C--:B------:R-:W-:Y:S03]  /*cff0*/  HMMA.16816.F32 R160, R200, R164.reuse, R20 ;  /* 0x000000a4c8a0723c */ /* 0x080fe60000001814 */
[----:B------:R-:W-:Y:S01]  /*d000*/  FADD.FTZ R5, R244, R5 ;  /* 0x00000005f4057221 */ /* 0x000fe20000010000 */
[----:B------:R-:W-:Y:S02]  /*d010*/  FADD.FTZ R3, R171, R3 ;  /* 0x00000003ab037221 */ /* 0x000fe40000010000 */
[C---:B------:R-:W-:Y:S05]  /*d020*/  HMMA.16816.F32 R156, R196.reuse, R164, R32 ;  /* 0x000000a4c49c723c */ /* 0x040fea0000001820 */
[----:B------:R-:W-:Y:S01]  /*d030*/  FADD.FTZ R4, R178, R3 ;  /* 0x00000003b2047221 */ /* 0x000fe20000010000 */
[----:B------:R-:W-:Y:S01]  /*d040*/  FADD.FTZ R9, R243, R5 ;  /* 0x00000005f3097221 */ /* 0x000fe20000010000 */
[----:B------:R-:W-:Y:S01]  /*d050*/  FADD.FTZ R3, R175, R0 ;  /* 0x00000000af037221 */ /* 0x000fe20000010000 */
[----:B------:R-:W-:Y:S03]  /*d060*/  FADD.FTZ R0, R176, R2 ;  /* 0x00000002b0007221 */ /* 0x000fe60000010000 */
[----:B------:R-:W-:Y:S01]  /*d070*/  FADD.FTZ R2, R177, R4 ;  /* 0x00000004b1027221 */ /* 0x000fe20000010000 */
[----:B------:R-:W-:Y:S01]  /*d080*/  FADD.FTZ R8, R169, R3 ;  /* 0x00000003a9087221 */ /* 0x000fe20000010000 */
[----:B------:R-:W1:Y:S01]  /*d090*/  LDSM.16.MT88.4 R4, [R222+0xb800] ;  /* 0x00b80000de04783b */ /* 0x000e620000004200 */
[----:B------:R-:W-:Y:S01]  /*d0a0*/  FADD.FTZ R3, R168, R0 ;  /* 0x00000000a8037221 */ /* 0x000fe20000010000 */
[----:B------:R-:W-:Y:S01]  /*d0b0*/  FADD.FTZ R0, R252, R2 ;  /* 0x00000002fc007221 */ /* 0x000fe20000010000 */
[-C--:B------:R-:W-:Y:S03]  /*d0c0*/  HMMA.16816.F32 R168, R196, R166.reuse, R36 ;  /* 0x000000a6c4a8723c */ /* 0x080fe60000001824 */
[----:B------:R-:W-:Y:S01]  /*d0d0*/  FADD.FTZ R8, R187, R8 ;  /* 0x00000008bb087221 */ /* 0x000fe20000010000 */
[----:B------:R-:W-:Y:S01]  /*d0e0*/  FADD.FTZ R3, R179, R3 ;  /* 0x00000003b3037221 */ /* 0x000fe20000010000 */
[----:B------:R-:W-:Y:S01]  /*d0f0*/  FADD.FTZ R2, R241, R9 ;  /* 0x00000009f1027221 */ /* 0x000fe20000010000 */
[----:B------:R-:W-:Y:S01]  /*d100*/  FADD.FTZ R0, R251, R0 ;  /* 0x00000000fb007221 */ /* 0x000fe20000010000 */
[----:B------:R-:W-:Y:S01]  /*d110*/  FADD.FTZ R8, R192, R8 ;  /* 0x00000008c0087221 */ /* 0x000fe20000010000 */
[----:B------:R-:W-:Y:S01]  /*d120*/  FADD.FTZ R3, R191, R3 ;  /* 0x00000003bf037221 */ /* 0x000fe20000010000 */
[C---:B------:R-:W-:Y:S04]  /*d130*/  HMMA.16816.F32 R164, R200.reuse, R166, R48 ;  /* 0x000000a6c8a4723c */ /* 0x040fe80000001830 */
[----:B------:R-:W-:Y:S01]  /*d140*/  FADD.FTZ R3, R190, R3 ;  /* 0x00000003be037221 */ /* 0x000fe20000010000 */
[----:B------:R-:W-:Y:S01]  /*d150*/  FADD.FTZ R2, R240, R2 ;  /* 0x00000002f0027221 */ /* 0x000fe20000010000 */
[-C--:B--2---:R-:W-:Y:S05]  /*d160*/  HMMA.16816.F32 R176, R200, R180.reuse, R24 ;  /* 0x000000b4c8b0723c */ /* 0x084fea0000001818 */
[----:B------:R-:W-:Y:S01]  /*d170*/  FADD.FTZ R9, R250, R0 ;  /* 0x00000000fa097221 */ /* 0x000fe20000010000 */
[----:B------:R-:W-:Y:S01]  /*d180*/  FADD.FTZ R0, R239, R2 ;  /* 0x00000002ef007221 */ /* 0x000fe20000010000 */
[----:B------:R-:W-:Y:S04]  /*d190*/  FADD.FTZ R2, R193, R8 ;  /* 0x00000008c1027221 */ /* 0x000fe80000010000 */
        /* <DEDUP_REMOVED lines=11> */
[----:B------:R-:W-:Y:S01]  /*d250*/  FADD.FTZ R2, R127, R0 ;  /* 0x000000007f027221 */ /* 0x000fe20000010000 */
[-C--:B------:R-:W-:Y:S04]  /*d260*/  HMMA.16816.F32 R184, R196, R182.reuse, R40 ;  /* 0x000000b6c4b8723c */ /* 0x080fe80000001828 */
[----:B------:R-:W-:Y:S01]  /*d270*/  FADD.FTZ R0, R189, R3 ;  /* 0x00000003bd007221 */ /* 0x000fe20000010000 */
[----:B------:R-:W-:Y:S01]  /*d280*/  FADD.FTZ R9, R188, R9 ;  /* 0x00000009bc097221 */ /* 0x000fe20000010000 */
[C---:B------:R-:W-:Y:S05]  /*d290*/  HMMA.16816.F32 R180, R200.reuse, R182, R44 ;  /* 0x000000b6c8b4723c */ /* 0x040fea000000182c */
[----:B------:R-:W-:Y:S01]  /*d2a0*/  FADD.FTZ R3, R119, R2 ;  /* 0x0000000277037221 */ /* 0x000fe20000010000 */
[-C--:B-1----:R-:W-:Y:S05]  /*d2b0*/  HMMA.16816.F32 R192, R200, R4.reuse, R52 ;  /* 0x00000004c8c0723c */ /* 0x082fea0000001834 */
[----:B------:R-:W-:Y:S01]  /*d2c0*/  FADD.FTZ R3, R106, R3 ;  /* 0x000000036a037221 */ /* 0x000fe20000010000 */
[C---:B------:R-:W-:Y:S05]  /*d2d0*/  HMMA.16816.F32 R188, R196.reuse, R4, R56 ;  /* 0x00000004c4bc723c */ /* 0x040fea0000001838 */
[----:B------:R-:W-:Y:S01]  /*d2e0*/  FADD.FTZ R8, R129, R8 ;  /* 0x0000000881087221 */ /* 0x000fe20000010000 */
[----:B------:R-:W-:Y:S01]  /*d2f0*/  FADD.FTZ R10, R118, R0 ;  /* 0x00000000760a7221 */ /* 0x000fe20000010000 */
[----:B------:R-:W-:Y:S01]  /*d300*/  FADD.FTZ R0, R116, R9 ;  /* 0x0000000974007221 */ /* 0x000fe20000010000 */
[-C--:B------:R-:W-:Y:S03]  /*d310*/  HMMA.16816.F32 R196, R196, R6.reuse, R60 ;  /* 0x00000006c4c4723c */ /* 0x080fe6000000183c */
[----:B------:R-:W-:Y:S01]  /*d320*/  FADD.FTZ R8, R128, R8 ;  /* 0x0000000880087221 */ /* 0x000fe20000010000 */
[----:B------:R-:W-:Y:S02]  /*d330*/  FADD.FTZ R9, R117, R10 ;  /* 0x0000000a75097221 */ /* 0x000fe40000010000 */
[----:B------:R-:W-:Y:S05]  /*d340*/  HMMA.16816.F32 R200, R200, R6, R64 ;  /* 0x00000006c8c8723c */ /* 0x000fea0000001840 */
[----:B------:R-:W-:Y:S01]  /*d350*/  FADD.FTZ R9, R114, R9 ;  /* 0x0000000972097221 */ /* 0x000fe20000010000 */
[----:B------:R-:W-:Y:S01]  /*d360*/  FADD.FTZ R2, R108, R8 ;  /* 0x000000086c027221 */ /* 0x000fe20000010000 */
[----:B------:R-:W-:Y:S04]  /*d370*/  FADD.FTZ R8, R115, R0 ;  /* 0x0000000073087221 */ /* 0x000fe80000010000 */
[----:B------:R-:W-:Y:S01]  /*d380*/  FADD.FTZ R8, R112, R8 ;  /* 0x0000000870087221 */ /* 0x000fe20000010000 */
[----:B------:R-:W-:Y:S01]  /*d390*/  FADD.FTZ R0, R105, R2 ;  /* 0x0000000269007221 */ /* 0x000fe20000010000 */
[----:B------:R-:W-:Y:S02]  /*d3a0*/  FADD.FTZ R2, R107, R3 ;  /* 0x000000036b027221 */ /* 0x000fe40000010000 */
[----:B------:R-:W-:Y:S01]  /*d3b0*/  FADD.FTZ R5, R109, R8 ;  /* 0x000000086d057221 */ /* 0x000fe20000010000 */
[----:B------:R-:W-:Y:S01]  /*d3c0*/  FADD.FTZ R3, R103, R0 ;  /* 0x0000000067037221 */ /* 0x000fe20000010000 */
[----:B------:R-:W-:Y:S01]  /*d3d0*/  FADD.FTZ R0, R110, R2 ;  /* 0x000000026e007221 */ /* 0x000fe20000010000 */
[----:B------:R-:W-:Y:S02]  /*d3e0*/  FADD.FTZ R2, R113, R9 ;  /* 0x0000000971027221 */ /* 0x000fe40000010000 */
        /* <DEDUP_REMOVED lines=19> */
[----:B------:R-:W-:Y:S01]  /*d520*/  STL [R1+0x18], R5 ;  /* 0x0000180501007387 */ /* 0x000fe20000100800 */
[----:B------:R-:W-:Y:S03]  /*d530*/  MOV R137, R134 ;  /* 0x0000008600897202 */ /* 0x000fe60000000f00 */
[----:B------:R1:W-:Y:S04]  /*d540*/  STL [R1+0x1c], R3 ;  /* 0x00001c0301007387 */ /* 0x0003e80000100800 */
[----:B------:R-:W-:Y:S04]  /*d550*/  STL [R1+0x20], R2 ;  /* 0x0000200201007387 */ /* 0x000fe80000100800 */
[----:B------:R-:W-:Y:S04]  /*d560*/  STL [R1+0x24], R0 ;  /* 0x0000240001007387 */ /* 0x000fe80000100800 */
[----:B------:R2:W-:Y:S01]  /*d570*/  STL [R1], R133 ;  /* 0x0000008501007387 */ /* 0x0005e20000100800 */
[----:B-1----:R-:W-:Y:S02]  /*d580*/  MOV R3, R136 ;  /* 0x0000008800037202 */ /* 0x002fe40000000f00 */
[----:B--2---:R-:W-:Y:S01]  /*d590*/  MOV R133, R135 ;  /* 0x0000008700857202 */ /* 0x004fe20000000f00 */
[----:B------:R-:W-:Y:S06]  /*d5a0*/  @P0 BRA `(.L_x_7) ;  /* 0xffffffac00e00947 */ /* 0x000fec000383ffff */
.L_x_6:
[----:B------:R-:W2:Y:S04]  /*d5b0*/  LDL.LU R2, [R1+0x18] ;  /* 0x0000180001027983 */ /* 0x000ea80000300800 */
[----:B------:R-:W3:Y:S04]  /*d5c0*/  LDL.LU R16, [R1+0x1c] ;  /* 0x00001c0001107983 */ /* 0x000ee80000300800 */
[----:B------:R-:W4:Y:S04]  /*d5d0*/  LDL.LU R15, [R1+0x20] ;  /* 0x00002000010f7983 */ /* 0x000f280000300800 */
[----:B------:R-:W4:Y:S04]  /*d5e0*/  LDL.LU R14, [R1+0x24] ;  /* 0x00002400010e7983 */ /* 0x000f280000300800 */
[----:B------:R-:W4:Y:S01]  /*d5f0*/  LDL R13, [R1+0x54] ;  /* 0x00005400010d7983 */ /* 0x000f220000100800 */
[----:B------:R-:W1:Y:S01]  /*d600*/  S2UR UR4, SR_CgaCtaId ;  /* 0x00000000000479c3 */ /* 0x000e620000008800 */
[----:B------:R-:W-:Y:S01]  /*d610*/  UMOV UR5, 0x400 ;  /* 0x0000040000057882 */ /* 0x000fe20000000000 */
[----:B------:R-:W-:Y:S01]  /*d620*/  MOV R36, 0x20 ;  /* 0x0000002000247802 */ /* 0x000fe20000000f00 */
[----:B------:R-:W1:Y:S02]  /*d630*/  S2R R12, SR_TID.X ;  /* 0x00000000000c7919 */ /* 0x000e640000002100 */
[----:B-1----:R-:W-:Y:S01]  /*d640*/  ULEA UR4, UR4, UR5, 0x18 ;  /* 0x0000000504047291 */ /* 0x002fe2000f8ec03f */
[----:B------:R-:W-:-:S04]  /*d650*/  SHF.R.S32.HI R5, RZ, 0x1f, R12 ;  /* 0x0000001fff057819 */ /* 0x000fc8000001140c */
[----:B------:R-:W-:-:S04]  /*d660*/  LEA.HI R3, R5, R12, RZ, 0x2 ;  /* 0x0000000c05037211 */ /* 0x000fc800078f10ff */
[--C-:B------:R-:W-:Y:S01]  /*d670*/  SHF.R.S32.HI R4, RZ, 0x2, R3.reuse ;  /* 0x00000002ff047819 */ /* 0x100fe20000011403 */
[----:B--2---:R-:W1:Y:S04]  /*d680*/  SHFL.BFLY PT, R0, R2, 0x2, 0x1f ;  /* 0x0c401f0002007f89 */ /* 0x004e6800000e0000 */
[----:B---3--:R-:W2:Y:S04]  /*d690*/  SHFL.BFLY PT, R7, R16, 0x2, 0x1f ;  /* 0x0c401f0010077f89 */ /* 0x008ea800000e0000 */
[----:B----4-:R-:W3:Y:S04]  /*d6a0*/  SHFL.BFLY PT, R6, R15, 0x2, 0x1f ;  /* 0x0c401f000f067f89 */ /* 0x010ee800000e0000 */
[----:B------:R-:W-:Y:S01]  /*d6b0*/  SHFL.BFLY PT, R9, R14, 0x2, 0x1f ;  /* 0x0c401f000e097f89 */ /* 0x000fe200000e0000 */
[----:B------:R-:W-:Y:S01]  /*d6c0*/  ISETP.NE.AND P3, PT, R13, -0x1, PT ;  /* 0xffffffff0d00780c */ /* 0x000fe20003f65270 */
[----:B-1----:R-:W-:Y:S01]  /*d6d0*/  FADD.FTZ R0, R0, R2 ;  /* 0x0000000200007221 */ /* 0x002fe20000010000 */
[----:B------:R-:W-:-:S02]  /*d6e0*/  SHF.R.S32.HI R2, RZ, 0x1f, R3 ;  /* 0x0000001fff027819 */ /* 0x000fc40000011403 */
[----:B------:R-:W-:Y:S01]  /*d6f0*/  LOP3.LUT R3, R3, 0x3ffffffc, RZ, 0xc0, !PT ;  /* 0x3ffffffc03037812 */ /* 0x000fe200078ec0ff */
[----:B--2---:R-:W-:Y:S01]  /*d700*/  FADD.FTZ R7, R7, R16 ;  /* 0x0000001007077221 */ /* 0x004fe20000010000 */
[----:B------:R-:W1:Y:S01]  /*d710*/  SHFL.BFLY PT, R8, R0, 0x1, 0x1f ;  /* 0x0c201f0000087f89 */ /* 0x000e6200000e0000 */
[----:B------:R-:W-:-:S06]  /*d720*/  LEA.HI R2, R2, R4, RZ, 0x3 ;  /* 0x0000000402027211 */ /* 0x000fcc00078f18ff */
[----:B------:R-:W2:Y:S01]  /*d730*/  @P3 LDC.64 R10, c[0x0][0x298] ;  /* 0x0000a600ff0a3b82 */ /* 0x000ea20000000a00 */
[----:B---3--:R-:W-:Y:S01]  /*d740*/  FADD.FTZ R6, R6, R15 ;  /* 0x0000000f06067221 */ /* 0x008fe20000010000 */
[----:B------:R3:W4:Y:S01]  /*d750*/  SHFL.BFLY PT, R40, R7, 0x1, 0x1f ;  /* 0x0c201f0007287f89 */ /* 0x00072200000e0000 */
[----:B------:R-:W-:-:S03]  /*d760*/  LOP3.LUT R2, R2, 0xfffffff8, RZ, 0xc0, !PT ;  /* 0xfffffff802027812 */ /* 0x000fc600078ec0ff */
[----:B------:R3:W2:Y:S02]  /*d770*/  SHFL.BFLY PT, R42, R6, 0x1, 0x1f ;  /* 0x0c201f00062a7f89 */ /* 0x0006a400000e0000 */
[----:B------:R-:W-:Y:S01]  /*d780*/  IMAD.IADD R2, R4, 0x1, -R2 ;  /* 0x0000000104027824 */ /* 0x000fe200078e0a02 */
[----:B------:R-:W-:-:S03]  /*d790*/  LEA.HI R4, R5, R12, RZ, 0x5 ;  /* 0x0000000c05047211 */ /* 0x000fc600078f28ff */
[C---:B------:R-:W-:Y:S01]  /*d7a0*/  IMAD.SHL.U32 R5, R2.reuse, 0x40, RZ ;  /* 0x0000004002057824 */ /* 0x040fe200078e00ff */
[----:B------:R-:W-:Y:S02]  /*d7b0*/  SHF.R.S32.HI R41, RZ, 0x5, R4 ;  /* 0x00000005ff297819 */ /* 0x000fe40000011404 */
[----:B------:R-:W-:-:S05]  /*d7c0*/  R2P PR, R2, 0x6 ;  /* 0x0000000602007804 */ /* 0x000fca0000000000 */
[----:B------:R-:W-:Y:S01]  /*d7d0*/  SEL R36, R36, 0xffffffe0, !P1 ;  /* 0xffffffe024247807 */ /* 0x000fe20004800000 */
[----:B-1----:R-:W-:Y:S01]  /*d7e0*/  FADD.FTZ R43, R0, R8 ;  /* 0x00000008002b7221 */ /* 0x002fe20000010000 */
[----:B------:R-:W-:Y:S01]  /*d7f0*/  IMAD.IADD R0, R12, 0x1, -R3 ;  /* 0x000000010c007824 */ /* 0x000fe200078e0a03 */
[----:B------:R-:W-:Y:S01]  /*d800*/  LOP3.LUT R3, R5, 0x1c0, RZ, 0xc0, !PT ;  /* 0x000001c005037812 */ /* 0x000fe200078ec0ff */
[----:B--2---:R-:W-:Y:S02]  /*d810*/  @P3 IMAD.WIDE.U32 R4, R13, R10, RZ ;  /* 0x0000000a0d043225 */ /* 0x004fe400078e00ff */
[----:B------:R-:W-:Y:S02]  /*d820*/  FSETP.NE.FTZ.AND P0, PT, R43, RZ, PT ;  /* 0x000000ff2b00720b */ /* 0x000fe40003f15000 */
[----:B------:R-:W-:Y:S01]  /*d830*/  LEA.HI R3, R3, R3, RZ, 0x1d ;  /* 0x0000000303037211 */ /* 0x000fe200078fe8ff */
[----:B------:R-:W-:Y:S02]  /*d840*/  IMAD R0, R41, 0x200, R0 ;  /* 0x0000020029007824 */ /* 0x000fe400078e0200 */
[----:B------:R-:W-:-:S02]  /*d850*/  @P3 IMAD R46, R13, R11, R5 ;  /* 0x0000000b0d2e3224 */ /* 0x000fc400078e0205 */
[----:B------:R-:W-:Y:S02]  /*d860*/  IMAD.U32 R21, R0, 0x2, R3 ;  /* 0x0000000200157824 */ /* 0x000fe400078e0003 */
[----:B------:R-:W-:Y:S01]  /*d870*/  FADD.FTZ R3, R9, R14 ;  /* 0x0000000e09037221 */ /* 0x000fe20000010000 */
[----:B------:R-:W-:Y:S01]  /*d880*/  @P3 IMAD.MOV.U32 R45, RZ, RZ, R4 ;  /* 0x000000ffff2d3224 */ /* 0x000fe200078e0004 */
[----:B------:R-:W-:Y:S02]  /*d890*/  MOV R0, 0x3f800000 ;  /* 0x3f80000000007802 */ /* 0x000fe40000000f00 */
[----:B------:R-:W-:Y:S01]  /*d8a0*/  LEA R21, R21, UR4, 0x1 ;  /* 0x0000000415157c11 */ /* 0x000fe2000f8e08ff */
[----:B------:R3:W1:Y:S04]  /*d8b0*/  SHFL.BFLY PT, R11, R3, 0x1, 0x1f ;  /* 0x0c201f00030b7f89 */ /* 0x00066800000e0000 */
[----:B------:R-:W-:-:S02]  /*d8c0*/  VIADD R24, R21, 0x40 ;  /* 0x0000004015187836 */ /* 0x000fc40000000000 */
[----:B------:R-:W-:Y:S01]  /*d8d0*/  @P2 VIADD R24, R21, 0xffffffc0 ;  /* 0xffffffc015182836 */ /* 0x000fe20000000000 */
[----:B----4-:R-:W-:Y:S06]  /*d8e0*/  @P3 BRA `(.L_x_10) ;  /* 0x0000000000203947 */ /* 0x010fec0003800000 */
[----:B------:R-:W2:Y:S01]  /*d8f0*/  S2R R12, SR_CTAID.Y ;  /* 0x00000000000c7919 */ /* 0x000ea20000002600 */
[----:B------:R-:W4:Y:S01]  /*d900*/  LDC.64 R8, c[0x0][0x290] ;  /* 0x0000a400ff087b82 */ /* 0x000f220000000a00 */
[----:B--2---:R-:W-:Y:S01]  /*d910*/  SHF.R.S32.HI R10, RZ, 0x1f, R12 ;  /* 0x0000001fff0a7819 */ /* 0x004fe2000001140c */
[----:B----4-:R-:W-:-:S04]  /*d920*/  IMAD.WIDE.U32 R4, R12, R8, RZ ;  /* 0x000000080c047225 */ /* 0x010fc800078e00ff */
[----:B------:R-:W-:Y:S01]  /*d930*/  IMAD R10, R10, R8, RZ ;  /* 0x000000080a0a7224 */ /* 0x000fe200078e02ff */
[----:B------:R-:W-:-:S03]  /*d940*/  MOV R45, R4 ;  /* 0x00000004002d7202 */ /* 0x000fc60000000f00 */
[----:B------:R-:W-:-:S05]  /*d950*/  IMAD R9, R12, R9, R10 ;  /* 0x000000090c097224 */ /* 0x000fca00078e020a */
[----:B------:R-:W-:Y:S02]  /*d960*/  IADD3 R46, R5, R9, RZ ;  /* 0x00000009052e7210 */ /* 0x000fe40007ffe0ff */
.L_x_10:
[----:B------:R-:W-:Y:S01]  /*d970*/  ULDC.U8 UR4, c[0x0][0x3d8] ;  /* 0x0000f60000047ab9 */ /* 0x000fe20000000000 */
[----:B------:R2:W4:Y:S01]  /*d980*/  @P0 MUFU.RCP R0, R43 ;  /* 0x0000002b00000308 */ /* 0x0005220000001000 */
[----:B------:R-:W-:Y:S01]  /*d990*/  ISETP.NE.AND P2, PT, RZ, UR4, PT ;  /* 0x00000004ff007c0c */ /* 0x000fe2000bf45270 */
[----:B------:R-:W-:Y:S01]  /*d9a0*/  ULDC.U8 UR4, c[0x0][0x3d9] ;  /* 0x0000f64000047ab9 */ /* 0x000fe20000000000 */
[----:B------:R-:W-:Y:S01]  /*d9b0*/  FADD.FTZ R40, R7, R40 ;  /* 0x0000002807287221 */ /* 0x000fe20000010000 */
[----:B-1----:R-:W-:Y:S01]  /*d9c0*/  FADD.FTZ R44, R3, R11 ;  /* 0x0000000b032c7221 */ /* 0x002fe20000010000 */
[----:B------:R-:W-:Y:S01]  /*d9d0*/  ISETP.NE.OR P1, PT, RZ, UR4, !P2 ;  /* 0x00000004ff007c0c */ /* 0x000fe2000d725670 */
[----:B------:R-:W-:Y:S01]  /*d9e0*/  FADD.FTZ R42, R6, R42 ;  /* 0x0000002a062a7221 */ /* 0x000fe20000010000 */
[----:B------:R-:W-:Y:S01]  /*d9f0*/  PLOP3.LUT P5, PT, PT, PT, PT, 0x8, 0x0 ;  /* 0x000000000000781c */ /* 0x000fe20003fae170 */
[----:B---3--:R-:W-:Y:S01]  /*da00*/  IMAD.MOV.U32 R3, RZ, RZ, 0x3f800000 ;  /* 0x3f800000ff037424 */ /* 0x008fe200078e00ff */
[----:B------:R-:W-:-:S02]  /*da10*/  FSETP.NE.FTZ.AND P4, PT, R40, RZ, PT ;  /* 0x000000ff2800720b */ /* 0x000fc40003f95000 */
[----:B------:R-:W-:-:S07]  /*da20*/  CS2R R38, SRZ ;  /* 0x0000000000267805 */ /* 0x000fce000001ff00 */
[----:B--2-4-:R-:W-:Y:S05]  /*da30*/  @P1 BRA `(.L_x_11) ;  /* 0x00000000001c1947 */ /* 0x014fea0003800000 */
[----:B------:R-:W1:Y:S01]  /*da40*/  S2R R4, SR_CTAID.Y ;  /* 0x0000000000047919 */ /* 0x000e620000002600 */
[----:B------:R-:W1:Y:S01]  /*da50*/  LDC R5, c[0x0][0x2c4] ;  /* 0x0000b100ff057b82 */ /* 0x000e620000000800 */
[----:B------:R-:W-:Y:S01]  /*da60*/  PLOP3.LUT P5, PT, PT, PT, PT, 0x80, 0x0 ;  /* 0x000000000000781c */ /* 0x000fe20003faf070 */
[----:B-1----:R-:W-:-:S05]  /*da70*/  IMAD R4, R4, R5, RZ ;  /* 0x0000000504047224 */ /* 0x002fca00078e02ff */
[----:B------:R-:W-:-:S04]  /*da80*/  SEL R4, R4, R13, !P3 ;  /* 0x0000000d04047207 */ /* 0x000fc80005800000 */
[--C-:B------:R-:W-:Y:S01]  /*da90*/  SHF.R.S32.HI R39, RZ, 0x1f, R4.reuse ;  /* 0x0000001fff277819 */ /* 0x100fe20000011404 */
[----:B------:R-:W-:-:S07]  /*daa0*/  IMAD.MOV.U32 R38, RZ, RZ, R4 ;  /* 0x000000ffff267224 */ /* 0x000fce00078e0004 */
.L_x_11:
[----:B------:R-:W2:Y:S01]  /*dab0*/  LDL R47, [R1+0x28] ;  /* 0x00002800012f7983 */ /* 0x000ea20000100800 */
[----:B------:R-:W-:Y:S01]  /*dac0*/  ISETP.NE.AND P1, PT, RZ, UR4, PT ;  /* 0x00000004ff007c0c */ /* 0x000fe2000bf25270 */
[----:B------:R-:W-:Y:S01]  /*dad0*/  FMUL.FTZ R144, R0, R144 ;  /* 0x0000009000907220 */ /* 0x000fe20000410000 */
[----:B------:R-:W-:Y:S01]  /*dae0*/  LOP3.LUT R2, R2, 0x1, RZ, 0xc0, !PT ;  /* 0x0000000102027812 */ /* 0x000fe200078ec0ff */
[C---:B------:R-:W-:Y:S01]  /*daf0*/  FMUL.FTZ R6, R0.reuse, R145 ;  /* 0x0000009100067220 */ /* 0x040fe20000410000 */
[----:B------:R-:W-:Y:S01]  /*db00*/  MOV R37, 0x10 ;  /* 0x0000001000257802 */ /* 0x000fe20000000f00 */
[----:B------:R-:W-:Y:S01]  /*db10*/  FMUL.FTZ R148, R0, R148 ;  /* 0x0000009400947220 */ /* 0x000fe20000410000 */
[----:B------:R-:W-:Y:S01]  /*db20*/  ISETP.NE.U32.AND P6, PT, R2, 0x1, PT ;  /* 0x000000010200780c */ /* 0x000fe20003fc5070 */
[----:B------:R-:W-:Y:S01]  /*db30*/  FMUL.FTZ R149, R0, R149 ;  /* 0x0000009500957220 */ /* 0x000fe20000410000 */
[----:B------:R-:W-:Y:S01]  /*db40*/  FSETP.NE.FTZ.AND P3, PT, R42, RZ, PT ;  /* 0x000000ff2a00720b */ /* 0x000fe20003f75000 */
[C---:B------:R-:W-:Y:S01]  /*db50*/  FMUL.FTZ R160, R0.reuse, R160 ;  /* 0x000000a000a07220 */ /* 0x040fe20000410000 */
[----:B------:R-:W-:Y:S01]  /*db60*/  SEL R37, R37, 0xfffffff0, P6 ;  /* 0xfffffff025257807 */ /* 0x000fe20003000000 */
[C---:B------:R-:W-:Y:S01]  /*db70*/  FMUL.FTZ R11, R0.reuse, R161 ;  /* 0x000000a1000b7220 */ /* 0x040fe20000410000 */
[----:B------:R-:W-:Y:S01]  /*db80*/  PLOP3.LUT P6, PT, PT, PT, PT, 0x8, 0x0 ;  /* 0x000000000000781c */ /* 0x000fe20003fce170 */
[C---:B------:R-:W-:Y:S01]  /*db90*/  FMUL.FTZ R164, R0.reuse, R164 ;  /* 0x000000a400a47220 */ /* 0x040fe20000410000 */
[----:B------:R-:W-:Y:S01]  /*dba0*/  @!P1 PLOP3.LUT P6, PT, P2, PT, PT, 0x80, 0x0 ;  /* 0x000000000000981c */ /* 0x000fe200017cf070 */
[----:B------:R-:W-:Y:S01]  /*dbb0*/  FMUL.FTZ R9, R0, R165 ;  /* 0x000000a500097220 */ /* 0x000fe20000410000 */
[----:B------:R-:W-:Y:S01]  /*dbc0*/  FSETP.NE.FTZ.AND P2, PT, R44, RZ, PT ;  /* 0x000000ff2c00720b */ /* 0x000fe20003f55000 */
[C---:B------:R-:W-:Y:S01]  /*dbd0*/  FMUL.FTZ R176, R0.reuse, R176 ;  /* 0x000000b000b07220 */ /* 0x040fe20000410000 */
[C---:B------:R-:W-:Y:S01]  /*dbe0*/  FMUL.FTZ R17, R0.reuse, R177 ;  /* 0x000000b100117220 */ /* 0x040fe20000410000 */
[C---:B------:R-:W-:Y:S01]  /*dbf0*/  FMUL.FTZ R180, R0.reuse, R180 ;  /* 0x000000b400b47220 */ /* 0x040fe20000410000 */
[C---:B------:R-:W-:Y:S01]  /*dc00*/  FMUL.FTZ R20, R0.reuse, R181 ;  /* 0x000000b500147220 */ /* 0x040fe20000410000 */
[C---:B------:R-:W-:Y:S01]  /*dc10*/  FMUL.FTZ R192, R0.reuse, R192 ;  /* 0x000000c000c07220 */ /* 0x040fe20000410000 */
[C---:B------:R-:W-:Y:S01]  /*dc20*/  FMUL.FTZ R33, R0.reuse, R193 ;  /* 0x000000c100217220 */ /* 0x040fe20000410000 */
[C---:B------:R-:W-:Y:S01]  /*dc30*/  FMUL.FTZ R200, R0.reuse, R200 ;  /* 0x000000c800c87220 */ /* 0x040fe20000410000 */
[----:B------:R-:W-:Y:S01]  /*dc40*/  FMUL.FTZ R29, R0, R201 ;  /* 0x000000c9001d7220 */ /* 0x000fe20000410000 */
[----:B------:R-:W-:Y:S01]  /*dc50*/  MOV R2, 0x3f800000 ;  /* 0x3f80000000027802 */ /* 0x000fe20000000f00 */
[----:B------:R-:W1:Y:S01]  /*dc60*/  @P4 MUFU.RCP R3, R40 ;  /* 0x0000002800034308 */ /* 0x000e620000001000 */
[----:B------:R-:W-:Y:S01]  /*dc70*/  MOV R0, 0x3f800000 ;  /* 0x3f80000000007802 */ /* 0x000fe20000000f00 */
[----:B------:R-:W3:Y:S01]  /*dc80*/  S2UR UR4, SR_CTAID.X ;  /* 0x00000000000479c3 */ /* 0x000ee20000002500 */
[----:B------:R-:W-:Y:S01]  /*dc90*/  F2FP.F16.F32.PACK_AB R6, R6, R144 ;  /* 0x000000900606723e */ /* 0x000fe200000000ff */
[----:B------:R-:W-:Y:S01]  /*dca0*/  BSSY B0, `(.L_x_12) ;  /* 0x00000e3000007945 */ /* 0x000fe20003800000 */
[----:B------:R-:W-:-:S02]  /*dcb0*/  F2FP.F16.F32.PACK_AB R11, R11, R160 ;  /* 0x000000a00b0b723e */ /* 0x000fc400000000ff */
[----:B------:R-:W-:Y:S01]  /*dcc0*/  F2FP.F16.F32.PACK_AB R9, R9, R164 ;  /* 0x000000a40909723e */ /* 0x000fe200000000ff */
[----:B------:R-:W4:Y:S01]  /*dcd0*/  @P3 MUFU.RCP R2, R42 ;  /* 0x0000002a00023308 */ /* 0x000f220000001000 */
[----:B------:R-:W-:Y:S01]  /*dce0*/  STS [R21], R6 ;  /* 0x0000000615007388 */ /* 0x000fe20000000800 */
[----:B------:R-:W-:Y:S02]  /*dcf0*/  F2FP.F16.F32.PACK_AB R17, R17, R176 ;  /* 0x000000b01111723e */ /* 0x000fe400000000ff */
[----:B------:R-:W-:Y:S02]  /*dd00*/  F2FP.F16.F32.PACK_AB R20, R20, R180 ;  /* 0x000000b41414723e */ /* 0x000fe400000000ff */
[----:B------:R-:W-:Y:S02]  /*dd10*/  F2FP.F16.F32.PACK_AB R33, R33, R192 ;  /* 0x000000c02121723e */ /* 0x000fe400000000ff */
[----:B------:R-:W3:Y:S01]  /*dd20*/  @P2 MUFU.RCP R0, R44 ;  /* 0x0000002c00002308 */ /* 0x000ee20000001000 */
[C---:B-1----:R-:W-:Y:S01]  /*dd30*/  FMUL.FTZ R146, R3.reuse, R146 ;  /* 0x0000009203927220 */ /* 0x042fe20000410000 */
[C---:B------:R-:W-:Y:S01]  /*dd40*/  FMUL.FTZ R5, R3.reuse, R147 ;  /* 0x0000009303057220 */ /* 0x040fe20000410000 */
[C---:B------:R-:W-:Y:S01]  /*dd50*/  FMUL.FTZ R150, R3.reuse, R150 ;  /* 0x0000009603967220 */ /* 0x040fe20000410000 */
[C---:B------:R-:W-:Y:S01]  /*dd60*/  FMUL.FTZ R151, R3.reuse, R151 ;  /* 0x0000009703977220 */ /* 0x040fe20000410000 */
[C---:B------:R-:W-:Y:S01]  /*dd70*/  FMUL.FTZ R162, R3.reuse, R162 ;  /* 0x000000a203a27220 */ /* 0x040fe20000410000 */
[----:B------:R-:W-:Y:S01]  /*dd80*/  FMUL.FTZ R10, R3, R163 ;  /* 0x000000a3030a7220 */ /* 0x000fe20000410000 */
[----:B------:R-:W-:Y:S01]  /*dd90*/  F2FP.F16.F32.PACK_AB R5, R5, R146 ;  /* 0x000000920505723e */ /* 0x000fe200000000ff */
[C---:B------:R-:W-:Y:S01]  /*dda0*/  FMUL.FTZ R166, R3.reuse, R166 ;  /* 0x000000a603a67220 */ /* 0x040fe20000410000 */
[C---:B----4-:R-:W-:Y:S01]  /*ddb0*/  FMUL.FTZ R140, R2.reuse, R140 ;  /* 0x0000008c028c7220 */ /* 0x050fe20000410000 */
[C---:B------:R-:W-:Y:S01]  /*ddc0*/  FMUL.FTZ R4, R2.reuse, R141 ;  /* 0x0000008d02047220 */ /* 0x040fe20000410000 */
        /* <DEDUP_REMOVED lines=14> */
[C---:B---3--:R-:W-:Y:S01]  /*deb0*/  FMUL.FTZ R143, R0.reuse, R143 ;  /* 0x0000008f008f7220 */ /* 0x048fe20000410000 */
        /* <DEDUP_REMOVED lines=24> */
[----:B------:R-:W-:Y:S01]  /*e040*/  F2FP.F16.F32.PACK_AB R2, R151, R150 ;  /* 0x000000969702723e */ /* 0x000fe200000000ff */
[----:B------:R1:W-:Y:S01]  /*e050*/  STS [R21+0x400], R5 ;  /* 0x0004000515007388 */ /* 0x0003e20000000800 */
[----:B------:R-:W-:-:S02]  /*e060*/  IADD3 R0, R21, R37, RZ ;  /* 0x0000002515007210 */ /* 0x000fc40007ffe0ff */
[----:B------:R-:W-:Y:S02]  /*e070*/  F2FP.F16.F32.PACK_AB R3, R149, R148 ;  /* 0x000000949503723e */ /* 0x000fe400000000ff */
[----:B------:R-:W-:Y:S01]  /*e080*/  F2FP.F16.F32.PACK_AB R4, R4, R140 ;  /* 0x0000008c0404723e */ /* 0x000fe200000000ff */
[----:B------:R3:W-:Y:S01]  /*e090*/  STS [R0+0x400], R2 ;  /* 0x0004000200007388 */ /* 0x0007e20000000800 */
[----:B------:R-:W-:Y:S02]  /*e0a0*/  F2FP.F16.F32.PACK_AB R7, R143, R7 ;  /* 0x000000078f07723e */ /* 0x000fe400000000ff */
[----:B------:R-:W-:Y:S01]  /*e0b0*/  F2FP.F16.F32.PACK_AB R13, R13, R152 ;  /* 0x000000980d0d723e */ /* 0x000fe200000000ff */
[----:B------:R4:W-:Y:S01]  /*e0c0*/  STS [R0], R3 ;  /* 0x0000000300007388 */ /* 0x0009e20000000800 */
[----:B------:R-:W-:Y:S02]  /*e0d0*/  F2FP.F16.F32.PACK_AB R12, R155, R12 ;  /* 0x0000000c9b0c723e */ /* 0x000fe400000000ff */
[----:B------:R-:W-:Y:S01]  /*e0e0*/  F2FP.F16.F32.PACK_AB R10, R10, R162 ;  /* 0x000000a20a0a723e */ /* 0x000fe200000000ff */
[----:B------:R4:W-:Y:S01]  /*e0f0*/  STS [R21+0x2000], R4 ;  /* 0x0020000415007388 */ /* 0x0009e20000000800 */
[----:B------:R-:W-:-:S02]  /*e100*/  F2FP.F16.F32.PACK_AB R8, R8, R166 ;  /* 0x000000a60808723e */ /* 0x000fc400000000ff */
[----:B------:R-:W-:Y:S01]  /*e110*/  F2FP.F16.F32.PACK_AB R16, R16, R156 ;  /* 0x0000009c1010723e */ /* 0x000fe200000000ff */
[----:B------:R-:W-:Y:S01]  /*e120*/  STS [R21+0x2400], R7 ;  /* 0x0024000715007388 */ /* 0x000fe20000000800 */
[----:B------:R-:W-:Y:S02]  /*e130*/  F2FP.F16.F32.PACK_AB R15, R159, R15 ;  /* 0x0000000f9f0f723e */ /* 0x000fe400000000ff */
[----:B------:R-:W-:Y:S01]  /*e140*/  F2FP.F16.F32.PACK_AB R14, R14, R168 ;  /* 0x000000a80e0e723e */ /* 0x000fe200000000ff */
[----:B------:R4:W-:Y:S01]  /*e150*/  STS [R0+0x2000], R13 ;  /* 0x0020000d00007388 */ /* 0x0009e20000000800 */
[----:B------:R-:W-:Y:S02]  /*e160*/  F2FP.F16.F32.PACK_AB R18, R171, R18 ;  /* 0x00000012ab12723e */ /* 0x000fe400000000ff */
[----:B------:R-:W-:Y:S01]  /*e170*/  F2FP.F16.F32.PACK_AB R23, R23, R178 ;  /* 0x000000b21717723e */ /* 0x000fe200000000ff */
[----:B------:R4:W-:Y:S01]  /*e180*/  STS [R0+0x2400], R12 ;  /* 0x0024000c00007388 */ /* 0x0009e20000000800 */
[----:B------:R-:W-:Y:S01]  /*e190*/  F2FP.F16.F32.PACK_AB R19, R19, R182 ;  /* 0x000000b61313723e */ /* 0x000fe200000000ff */
[----:B-1----:R-:W1:Y:S01]  /*e1a0*/  @!P1 LDC R5, c[0x0][0x2c4] ;  /* 0x0000b100ff059b82 */ /* 0x002e620000000800 */
[----:B------:R-:W-:-:S02]  /*e1b0*/  F2FP.F16.F32.PACK_AB R22, R22, R172 ;  /* 0x000000ac1616723e */ /* 0x000fc400000000ff */
[-C--:B---3--:R-:W-:Y:S02]  /*e1c0*/  IADD3 R2, R21, R36.reuse, RZ ;  /* 0x0000002415027210 */ /* 0x088fe40007ffe0ff */
[----:B------:R-:W-:Y:S02]  /*e1d0*/  F2FP.F16.F32.PACK_AB R25, R175, R25 ;  /* 0x00000019af19723e */ /* 0x000fe400000000ff */
[----:B----4-:R-:W-:Y:S01]  /*e1e0*/  IADD3 R3, R0, R36, RZ ;  /* 0x0000002400037210 */ /* 0x010fe20007ffe0ff */
[----:B------:R3:W-:Y:S01]  /*e1f0*/  STS [R2], R11 ;  /* 0x0000000b02007388 */ /* 0x0007e20000000800 */
[----:B------:R-:W-:Y:S02]  /*e200*/  F2FP.F16.F32.PACK_AB R35, R35, R184 ;  /* 0x000000b82323723e */ /* 0x000fe400000000ff */
[----:B------:R-:W-:Y:S01]  /*e210*/  IADD3 R4, R36, 0x400, R24 ;  /* 0x0000040024047810 */ /* 0x000fe20007ffe018 */
[----:B------:R-:W-:Y:S01]  /*e220*/  STS [R2+0x400], R10 ;  /* 0x0004000a02007388 */ /* 0x000fe20000000800 */
[----:B------:R-:W-:-:S02]  /*e230*/  F2FP.F16.F32.PACK_AB R34, R187, R34 ;  /* 0x00000022bb22723e */ /* 0x000fc400000000ff */
[----:B------:R-:W-:Y:S01]  /*e240*/  F2FP.F16.F32.PACK_AB R32, R32, R194 ;  /* 0x000000c22020723e */ /* 0x000fe200000000ff */
[----:B------:R-:W-:Y:S01]  /*e250*/  STS [R3], R9 ;  /* 0x0000000903007388 */ /* 0x000fe20000000800 */
[----:B------:R-:W-:Y:S02]  /*e260*/  F2FP.F16.F32.PACK_AB R29, R29, R200 ;  /* 0x000000c81d1d723e */ /* 0x000fe400000000ff */
[----:B------:R-:W-:Y:S01]  /*e270*/  F2FP.F16.F32.PACK_AB R28, R28, R202 ;  /* 0x000000ca1c1c723e */ /* 0x000fe200000000ff */
[----:B------:R4:W-:Y:S01]  /*e280*/  STS [R3+0x400], R8 ;  /* 0x0004000803007388 */ /* 0x0009e20000000800 */
[C---:B------:R-:W-:Y:S01]  /*e290*/  IADD3 R4, R37.reuse, R4, RZ ;  /* 0x0000000425047210 */ /* 0x040fe20007ffe0ff */
[----:B------:R-:W-:Y:S01]  /*e2a0*/  @P4 MUFU.LG2 R13, R40 ;  /* 0x00000028000d4308 */ /* 0x000fe20000000c00 */
[----:B------:R-:W-:Y:S01]  /*e2b0*/  IADD3 R0, R37, R24, RZ ;  /* 0x0000001825007210 */ /* 0x000fe20007ffe0ff */
[----:B------:R-:W4:Y:S01]  /*e2c0*/  S2R R21, SR_TID.X ;  /* 0x0000000000157919 */ /* 0x000f220000002100 */
[----:B------:R-:W-:Y:S01]  /*e2d0*/  F2FP.F16.F32.PACK_AB R31, R31, R188 ;  /* 0x000000bc1f1f723e */ /* 0x000fe200000000ff */
[----:B-1----:R-:W1:Y:S01]  /*e2e0*/  @P6 LDC R5, c[0x0][0x2e4] ;  /* 0x0000b900ff056b82 */ /* 0x002e620000000800 */
[----:B------:R-:W-:Y:S01]  /*e2f0*/  F2FP.F16.F32.PACK_AB R30, R191, R30 ;  /* 0x0000001ebf1e723e */ /* 0x000fe200000000ff */
[----:B------:R4:W-:Y:S01]  /*e300*/  STS [R2+0x2000], R16 ;  /* 0x0020001002007388 */ /* 0x0009e20000000800 */
[----:B------:R-:W-:Y:S01]  /*e310*/  F2FP.F16.F32.PACK_AB R27, R27, R196 ;  /* 0x000000c41b1b723e */ /* 0x000fe200000000ff */
[----:B------:R-:W-:Y:S01]  /*e320*/  @P3 MUFU.LG2 R12, R42 ;  /* 0x0000002a000c3308 */ /* 0x000fe20000000c00 */
[----:B------:R-:W-:Y:S01]  /*e330*/  F2FP.F16.F32.PACK_AB R26, R199, R26 ;  /* 0x0000001ac71a723e */ /* 0x000fe200000000ff */
[----:B------:R4:W-:Y:S02]  /*e340*/  STS [R2+0x2400], R15 ;  /* 0x0024000f02007388 */ /* 0x0009e40000000800 */
[----:B---3--:R-:W3:Y:S02]  /*e350*/  @P1 LDC R11, c[0x0][0x2c0] ;  /* 0x0000b000ff0b1b82 */ /* 0x008ee40000000800 */
[----:B------:R1:W-:Y:S04]  /*e360*/  STS [R3+0x2000], R14 ;  /* 0x0020000e03007388 */ /* 0x0003e80000000800 */
[----:B------:R1:W-:Y:S04]  /*e370*/  STS [R3+0x2400], R18 ;  /* 0x0024001203007388 */ /* 0x0003e80000000800 */
[----:B------:R-:W-:Y:S01]  /*e380*/  STS [R24], R17 ;  /* 0x0000001118007388 */ /* 0x000fe20000000800 */
[----:B----4-:R-:W4:Y:S03]  /*e390*/  @P1 LDC.64 R8, c[0x0][0x2c0] ;  /* 0x0000b000ff081b82 */ /* 0x010f260000000a00 */
[----:B------:R3:W-:Y:S04]  /*e3a0*/  STS [R24+0x400], R23 ;  /* 0x0004001718007388 */ /* 0x0007e80000000800 */
[----:B------:R-:W-:Y:S01]  /*e3b0*/  STS [R0], R20 ;  /* 0x0000001400007388 */ /* 0x000fe20000000800 */
[----:B------:R-:W-:-:S03]  /*e3c0*/  MOV R16, 0x7f800000 ;  /* 0x7f80000000107802 */ /* 0x000fc60000000f00 */
[----:B------:R-:W-:Y:S01]  /*e3d0*/  STS [R0+0x400], R19 ;  /* 0x0004001300007388 */ /* 0x000fe20000000800 */
[C---:B------:R-:W-:Y:S02]  /*e3e0*/  IADD3 R2, R36.reuse, R24, RZ ;  /* 0x0000001824027210 */ /* 0x040fe40007ffe0ff */
[----:B------:R-:W-:Y:S01]  /*e3f0*/  @!P1 MOV R11, 0x1 ;  /* 0x00000001000b9802 */ /* 0x000fe20000000f00 */
[----:B------:R4:W-:Y:S01]  /*e400*/  STS [R24+0x2000], R22 ;  /* 0x0020001618007388 */ /* 0x0009e20000000800 */
[----:B-1----:R-:W1:Y:S03]  /*e410*/  @P4 LDC R14, c[0x0][0x2e8] ;  /* 0x0000ba00ff0e4b82 */ /* 0x002e660000000800 */
[----:B------:R1:W-:Y:S01]  /*e420*/  STS [R24+0x2400], R25 ;  /* 0x0024001918007388 */ /* 0x0003e20000000800 */
[----:B------:R-:W-:-:S03]  /*e430*/  IADD3 R3, R36, R0, RZ ;  /* 0x0000000024037210 */ /* 0x000fc60007ffe0ff */
[----:B------:R-:W-:Y:S01]  /*e440*/  STS [R0+0x2000], R35 ;  /* 0x0020002300007388 */ /* 0x000fe20000000800 */
[----:B------:R-:W2:Y:S03]  /*e450*/  @!P1 LDC R18, c[0x0][0x270] ;  /* 0x00009c00ff129b82 */ /* 0x000ea60000000800 */
[----:B------:R-:W-:Y:S01]  /*e460*/  STS [R0+0x2400], R34 ;  /* 0x0024002200007388 */ /* 0x000fe20000000800 */
[----:B---3--:R-:W-:-:S03]  /*e470*/  MOV R23, 0x7f800000 ;  /* 0x7f80000000177802 */ /* 0x008fc60000000f00 */
[----:B------:R-:W-:Y:S01]  /*e480*/  STS [R2], R33 ;  /* 0x0000002102007388 */ /* 0x000fe20000000800 */
[----:B------:R-:W3:Y:S03]  /*e490*/  @P3 LDC R17, c[0x0][0x2e8] ;  /* 0x0000ba00ff113b82 */ /* 0x000ee60000000800 */
[----:B------:R-:W-:Y:S04]  /*e4a0*/  STS [R2+0x400], R32 ;  /* 0x0004002002007388 */ /* 0x000fe80000000800 */
[----:B------:R-:W-:Y:S01]  /*e4b0*/  STS [R3], R29 ;  /* 0x0000001d03007388 */ /* 0x000fe20000000800 */
[----:B----4-:R-:W-:-:S03]  /*e4c0*/  IMAD.MOV.U32 R22, RZ, RZ, 0x7f800000 ;  /* 0x7f800000ff167424 */ /* 0x010fc600078e00ff */
[----:B------:R-:W-:Y:S04]  /*e4d0*/  STS [R4], R28 ;  /* 0x0000001c04007388 */ /* 0x000fe80000000800 */
[----:B------:R-:W-:Y:S04]  /*e4e0*/  STS [R2+0x2000], R31 ;  /* 0x0020001f02007388 */ /* 0x000fe80000000800 */
[----:B------:R4:W-:Y:S04]  /*e4f0*/  STS [R2+0x2400], R30 ;  /* 0x0024001e02007388 */ /* 0x0009e80000000800 */
[----:B------:R3:W-:Y:S04]  /*e500*/  STS [R3+0x2000], R27 ;  /* 0x0020001b03007388 */ /* 0x0007e80000000800 */
[----:B------:R2:W-:Y:S01]  /*e510*/  STS [R4+0x2000], R26 ;  /* 0x0020001a04007388 */ /* 0x0005e20000000800 */
[----:B------:R-:W-:Y:S06]  /*e520*/  BAR.SYNC.DEFER_BLOCKING 0x0 ;  /* 0x0000000000007b1d */ /* 0x000fec0000010000 */
[----:B------:R-:W2:Y:S01]  /*e530*/  S2R R19, SR_CTAID.Y ;  /* 0x0000000000137919 */ /* 0x000ea20000002600 */
[----:B-1----:R-:W1:Y:S01]  /*e540*/  S2R R25, SR_CTAID.Z ;  /* 0x0000000000197919 */ /* 0x002e620000002700 */
[----:B----4-:R-:W4:Y:S01]  /*e550*/  @P0 MUFU.LG2 R2, R43 ;  /* 0x0000002b00020308 */ /* 0x010f220000000c00 */
[----:B---3--:R-:W-:Y:S01]  /*e560*/  SHF.R.S32.HI R3, RZ, 0x1f, R21 ;  /* 0x0000001fff037819 */ /* 0x008fe20000011415 */
[----:B--2---:R-:W2:Y:S03]  /*e570*/  @P0 LDC R4, c[0x0][0x2e8] ;  /* 0x0000ba00ff040b82 */ /* 0x004ea60000000800 */
[CC--:B------:R-:W-:Y:S01]  /*e580*/  LEA.HI R0, R3.reuse, R21.reuse, RZ, 0x5 ;  /* 0x0000001503007211 */ /* 0x0c0fe200078f28ff */
[----:B-----5:R3:W1:Y:S01]  /*e590*/  LDS.128 R28, [R238+0x3800] ;  /* 0x00380000ee1c7984 */ /* 0x0206620000000c00 */
[----:B------:R-:W-:-:S02]  /*e5a0*/  LEA.HI R3, R3, R21, RZ, 0x3 ;  /* 0x0000001503037211 */ /* 0x000fc400078f18ff */
[----:B------:R-:W-:Y:S02]  /*e5b0*/  LOP3.LUT R0, R0, 0xffffffe0, RZ, 0xc0, !PT ;  /* 0xffffffe000007812 */ /* 0x000fe400078ec0ff */
[----:B------:R-:W-:Y:S01]  /*e5c0*/  SHF.R.S32.HI R10, RZ, 0x3, R3 ;  /* 0x00000003ff0a7819 */ /* 0x000fe20000011403 */
[----:B----4-:R-:W-:Y:S01]  /*e5d0*/  @P0 FMUL.FTZ R2, R2, 0.69314718246459960938 ;  /* 0x3f31721802020820 */ /* 0x010fe20000410000 */
[----:B------:R-:W-:Y:S01]  /*e5e0*/  LOP3.LUT R3, R3, 0xfffffff8, RZ, 0xc0, !PT ;  /* 0xfffffff803037812 */ /* 0x000fe200078ec0ff */
[----:B------:R-:W-:Y:S01]  /*e5f0*/  IMAD.IADD R6, R21, 0x1, -R0 ;  /* 0x0000000115067824 */ /* 0x000fe200078e0a00 */
[----:B------:R-:W-:Y:S02]  /*e600*/  IADD3 R7, R10, 0x10, RZ ;  /* 0x000000100a077810 */ /* 0x000fe40007ffe0ff */
[----:B------:R-:W-:Y:S01]  /*e610*/  @P1 MOV R0, 0x1 ;  /* 0x0000000100001802 */ /* 0x000fe20000000f00 */
[----:B------:R-:W-:Y:S01]  /*e620*/  @!P1 IMAD R0, R5, R18, RZ ;  /* 0x0000001205009224 */ /* 0x000fe200078e02ff */
[----:B------:R-:W-:-:S02]  /*e630*/  IADD3 R15, -R3, R21, RZ ;  /* 0x00000015030f7210 */ /* 0x000fc40007ffe1ff */
[C---:B------:R-:W-:Y:S01]  /*e640*/  IADD3 R3, R10.reuse, 0x20, RZ ;  /* 0x000000200a037810 */ /* 0x040fe20007ffe0ff */
[----:B------:R-:W-:Y:S01]  /*e650*/  IMAD R0, R19, R0, RZ ;  /* 0x0000000013007224 */ /* 0x000fe200078e02ff */
[----:B------:R-:W-:Y:S02]  /*e660*/  MOV R21, 0x7f800000 ;  /* 0x7f80000000157802 */ /* 0x000fe40000000f00 */
[----:B------:R-:W-:Y:S01]  /*e670*/  IADD3 R24, R10, 0x40, RZ ;  /* 0x000000400a187810 */ /* 0x000fe20007ffe0ff */
[----:B--2---:R-:W-:Y:S01]  /*e680*/  @P0 FFMA.FTZ R16, R136, R4, R2 ;  /* 0x0000000488100223 */ /* 0x004fe20000010002 */
[----:B------:R-:W-:Y:S01]  /*e690*/  @P1 IMAD R2, R9, R8, RZ ;  /* 0x0000000809021224 */ /* 0x000fe200078e02ff */
[----:B------:R-:W-:Y:S01]  /*e6a0*/  SEL R0, R0, RZ, !P5 ;  /* 0x000000ff00007207 */ /* 0x000fe20006800000 */
[----:B------:R-:W2:Y:S01]  /*e6b0*/  @P2 LDC R9, c[0x0][0x2e8] ;  /* 0x0000ba00ff092b82 */ /* 0x000ea20000000800 */
[----:B------:R-:W-:Y:S01]  /*e6c0*/  @!P1 MOV R2, R5 ;  /* 0x0000000500029202 */ /* 0x000fe20000000f00 */
[----:B------:R-:W-:Y:S01]  /*e6d0*/  @P4 FMUL.FTZ R4, R13, 0.69314718246459960938 ;  /* 0x3f3172180d044820 */ /* 0x000fe20000410000 */
[----:B------:R-:W-:Y:S01]  /*e6e0*/  LOP3.LUT P5, RZ, R6, 0x3, RZ, 0xc0, !PT ;  /* 0x0000000306ff7812 */ /* 0x000fe200078ac0ff */
[----:B------:R-:W-:Y:S01]  /*e6f0*/  @P3 FMUL.FTZ R5, R12, 0.69314718246459960938 ;  /* 0x3f3172180c053820 */ /* 0x000fe20000410000 */
[----:B------:R-:W-:Y:S01]  /*e700*/  IADD3 R8, R10, 0x30, RZ ;  /* 0x000000300a087810 */ /* 0x000fe20007ffe0ff */
[----:B-1----:R-:W-:-:S02]  /*e710*/  IMAD R0, R25, R2, R0 ;  /* 0x0000000219007224 */ /* 0x002fc400078e0200 */
[----:B------:R-:W-:Y:S01]  /*e720*/  @P4 FFMA.FTZ R23, R135, R14, R4 ;  /* 0x0000000e87174223 */ /* 0x000fe20000010004 */
[----:B------:R-:W-:Y:S01]  /*e730*/  @P3 FFMA.FTZ R22, R134, R17, R5 ;  /* 0x0000001186163223 */ /* 0x000fe20000010005 */
[----:B------:R-:W-:Y:S02]  /*e740*/  SHF.L.U32 R20, R15, 0x3, RZ ;  /* 0x000000030f147819 */ /* 0x000fe400000006ff */
[-C--:B------:R-:W-:Y:S02]  /*e750*/  ISETP.GE.AND P6, PT, R7, R47.reuse, PT ;  /* 0x0000002f0700720c */ /* 0x080fe40003fc6270 */
[----:B------:R-:W1:Y:S01]  /*e760*/  @P2 MUFU.LG2 R7, R44 ;  /* 0x0000002c00072308 */ /* 0x000e620000000c00 */
[-C--:B------:R-:W-:Y:S01]  /*e770*/  ISETP.GE.AND P0, PT, R3, R47.reuse, PT ;  /* 0x0000002f0300720c */ /* 0x080fe20003f06270 */
[----:B------:R-:W-:Y:S01]  /*e780*/  IMAD R3, R11, UR4, RZ ;  /* 0x000000040b037c24 */ /* 0x000fe2000f8e02ff */
[----:B------:R-:W-:-:S04]  /*e790*/  ISETP.GE.AND P1, PT, R8, R47, PT ;  /* 0x0000002f0800720c */ /* 0x000fc80003f26270 */
[----:B------:R-:W-:-:S04]  /*e7a0*/  SHF.L.U32 R2, R3, 0x7, RZ ;  /* 0x0000000703027819 */ /* 0x000fc800000006ff */
[----:B------:R-:W-:Y:S02]  /*e7b0*/  IADD3 R13, P4, P3, R2, R38, R0 ;  /* 0x00000026020d7210 */ /* 0x000fe40007b9e000 */
[----:B------:R-:W-:Y:S02]  /*e7c0*/  SHF.R.S32.HI R4, RZ, 0x1f, R2 ;  /* 0x0000001fff047819 */ /* 0x000fe40000011402 */
[----:B------:R-:W-:Y:S01]  /*e7d0*/  SHF.R.S32.HI R0, RZ, 0x1f, R0 ;  /* 0x0000001fff007819 */ /* 0x000fe20000011400 */
[----:B-1----:R-:W-:-:S03]  /*e7e0*/  @P2 FMUL.FTZ R3, R7, 0.69314718246459960938 ;  /* 0x3f31721807032820 */ /* 0x002fc60000410000 */
[----:B------:R-:W-:Y:S01]  /*e7f0*/  IADD3.X R12, R4, R39, R0, P4, P3 ;  /* 0x00000027040c7210 */ /* 0x000fe200027e6400 */
[----:B--2---:R-:W-:Y:S01]  /*e800*/  @P2 FFMA.FTZ R21, R132, R9, R3 ;  /* 0x0000000984152223 */ /* 0x004fe20000010003 */
[----:B---3--:R-:W-:Y:S06]  /*e810*/  @P5 BRA `(.L_x_13) ;  /* 0x0000000000ac5947 */ /* 0x008fec0003800000 */
[----:B------:R-:W-:Y:S02]  /*e820*/  SHF.R.S32.HI R0, RZ, 0x1f, R41 ;  /* 0x0000001fff007819 */ /* 0x000fe40000011429 */
[----:B------:R-:W-:Y:S02]  /*e830*/  SHF.R.S32.HI R3, RZ, 0x1f, R6 ;  /* 0x0000001fff037819 */ /* 0x000fe40000011406 */
[----:B------:R-:W-:Y:S02]  /*e840*/  LEA.HI R2, R0, R41, RZ, 0x2 ;  /* 0x0000002900027211 */ /* 0x000fe400078f10ff */
[----:B------:R-:W-:Y:S02]  /*e850*/  LEA.HI R0, R3, R6, RZ, 0x2 ;  /* 0x0000000603007211 */ /* 0x000fe400078f10ff */
[----:B------:R-:W-:Y:S02]  /*e860*/  LOP3.LUT R2, R2, 0xffffffc, RZ, 0xc0, !PT ;  /* 0x0ffffffc02027812 */ /* 0x000fe400078ec0ff */
[----:B------:R-:W-:-:S03]  /*e870*/  SHF.R.S32.HI R0, RZ, 0x2, R0 ;  /* 0x00000002ff007819 */ /* 0x000fc60000011400 */
[----:B------:R-:W-:-:S04]  /*e880*/  IMAD.IADD R3, R41, 0x1, -R2 ;  /* 0x0000000129037824 */ /* 0x000fc800078e0a02 */
[----:B------:R-:W-:-:S04]  /*e890*/  IMAD R3, R3, 0x10, R0 ;  /* 0x0000001003037824 */ /* 0x000fc800078e0200 */
[C---:B------:R-:W-:Y:S01]  /*e8a0*/  VIADD R5, R3.reuse, 0x8 ;  /* 0x0000000803057836 */ /* 0x040fe20000000000 */
[C---:B------:R-:W-:Y:S01]  /*e8b0*/  ISETP.GE.AND P2, PT, R3.reuse, R47, PT ;  /* 0x0000002f0300720c */ /* 0x040fe20003f46270 */
[----:B------:R-:W-:-:S03]  /*e8c0*/  VIADD R6, R3, 0x40 ;  /* 0x0000004003067836 */ /* 0x000fc60000000000 */
[-C--:B------:R-:W-:Y:S02]  /*e8d0*/  ISETP.GE.AND P5, PT, R5, R47.reuse, PT ;  /* 0x0000002f0500720c */ /* 0x080fe40003fa6270 */
[----:B------:R-:W-:-:S07]  /*e8e0*/  ISETP.GE.AND P4, PT, R6, R47, PT ;  /* 0x0000002f0600720c */ /* 0x000fce0003f86270 */
[----:B------:R-:W1:Y:S01]  /*e8f0*/  @!P2 LDC.64 R8, c[0x0][0x2b0] ;  /* 0x0000ac00ff08ab82 */ /* 0x000e620000000a00 */
[----:B------:R-:W-:-:S05]  /*e900*/  @!P2 IMAD R0, R3, R11, RZ ;  /* 0x0000000b0300a224 */ /* 0x000fca00078e02ff */
[C---:B------:R-:W-:Y:S02]  /*e910*/  @!P2 IADD3 R4, P3, R0.reuse, R13, RZ ;  /* 0x0000000d0004a210 */ /* 0x040fe40007f7e0ff */
[----:B------:R-:W2:Y:S02]  /*e920*/  @!P5 LDC.64 R18, c[0x0][0x2b0] ;  /* 0x0000ac00ff12db82 */ /* 0x000ea40000000a00 */
[----:B------:R-:W-:-:S06]  /*e930*/  @!P2 LEA.HI.X.SX32 R0, R0, R12, 0x1, P3 ;  /* 0x0000000c0000a211 */ /* 0x000fcc00018f0eff */
[----:B------:R-:W3:Y:S01]  /*e940*/  @!P4 LDC.64 R14, c[0x0][0x2b0] ;  /* 0x0000ac00ff0ecb82 */ /* 0x000ee20000000a00 */
[----:B-1----:R-:W-:Y:S01]  /*e950*/  @!P2 LEA R2, P3, R4, R8, 0x2 ;  /* 0x000000080402a211 */ /* 0x002fe200078610ff */
[----:B------:R-:W-:-:S03]  /*e960*/  VIADD R8, R3, 0x48 ;  /* 0x0000004803087836 */ /* 0x000fc60000000000 */
[----:B------:R-:W-:Y:S01]  /*e970*/  @!P2 LEA.HI.X R3, R4, R9, R0, 0x2, P3 ;  /* 0x000000090403a211 */ /* 0x000fe200018f1400 */
[----:B------:R-:W-:Y:S01]  /*e980*/  @!P5 IMAD R4, R5, R11, RZ ;  /* 0x0000000b0504d224 */ /* 0x000fe200078e02ff */
[----:B------:R-:W-:-:S03]  /*e990*/  ISETP.GE.AND P3, PT, R8, R47, PT ;  /* 0x0000002f0800720c */ /* 0x000fc60003f66270 */
[----:B------:R1:W-:Y:S01]  /*e9a0*/  @!P2 STG.E desc[UR16][R2.64], R16 ;  /* 0x000000100200a986 */ /* 0x0003e2000c101910 */
[----:B------:R-:W-:-:S09]  /*e9b0*/  @!P5 IADD3 R0, P2, R4, R13, RZ ;  /* 0x0000000d0400d210 */ /* 0x000fd20007f5e0ff */
[----:B-1----:R-:W1:Y:S01]  /*e9c0*/  @!P3 LDC.64 R16, c[0x0][0x2b0] ;  /* 0x0000ac00ff10bb82 */ /* 0x002e620000000a00 */
[----:B------:R-:W-:Y:S01]  /*e9d0*/  @!P4 IMAD R3, R6, R11, RZ ;  /* 0x0000000b0603c224 */ /* 0x000fe200078e02ff */
[----:B------:R-:W-:Y:S02]  /*e9e0*/  @!P5 LEA.HI.X.SX32 R2, R4, R12, 0x1, P2 ;  /* 0x0000000c0402d211 */ /* 0x000fe400010f0eff */
[----:B--2---:R-:W-:-:S04]  /*e9f0*/  @!P5 LEA R6, P2, R0, R18, 0x2 ;  /* 0x000000120006d211 */ /* 0x004fc800078410ff */
[----:B------:R-:W-:Y:S01]  /*ea00*/  @!P5 LEA.HI.X R7, R0, R19, R2, 0x2, P2 ;  /* 0x000000130007d211 */ /* 0x000fe200010f1402 */
[----:B------:R-:W-:Y:S01]  /*ea10*/  @!P3 IMAD R2, R8, R11, RZ ;  /* 0x0000000b0802b224 */ /* 0x000fe200078e02ff */
[----:B------:R-:W-:-:S03]  /*ea20*/  @!P4 IADD3 R0, P2, R3, R13, RZ ;  /* 0x0000000d0300c210 */ /* 0x000fc60007f5e0ff */
[----:B------:R2:W-:Y:S01]  /*ea30*/  @!P5 STG.E desc[UR16][R6.64], R23 ;  /* 0x000000170600d986 */ /* 0x0005e2000c101910 */
[----:B------:R-:W-:Y:S02]  /*ea40*/  @!P4 LEA.HI.X.SX32 R3, R3, R12, 0x1, P2 ;  /* 0x0000000c0303c211 */ /* 0x000fe400010f0eff */
[----:B---3--:R-:W-:-:S04]  /*ea50*/  @!P4 LEA R4, P2, R0, R14, 0x2 ;  /* 0x0000000e0004c211 */ /* 0x008fc800078410ff */
[----:B------:R-:W-:Y:S02]  /*ea60*/  @!P4 LEA.HI.X R5, R0, R15, R3, 0x2, P2 ;  /* 0x0000000f0005c211 */ /* 0x000fe400010f1403 */
[----:B------:R-:W-:-:S03]  /*ea70*/  @!P3 IADD3 R0, P2, R2, R13, RZ ;  /* 0x0000000d0200b210 */ /* 0x000fc60007f5e0ff */
[----:B------:R2:W-:Y:S01]  /*ea80*/  @!P4 STG.E desc[UR16][R4.64], R22 ;  /* 0x000000160400c986 */ /* 0x0005e2000c101910 */
[----:B------:R-:W-:Y:S02]  /*ea90*/  @!P3 LEA.HI.X.SX32 R3, R2, R12, 0x1, P2 ;  /* 0x0000000c0203b211 */ /* 0x000fe400010f0eff */
[----:B-1----:R-:W-:-:S04]  /*eaa0*/  @!P3 LEA R2, P2, R0, R16, 0x2 ;  /* 0x000000100002b211 */ /* 0x002fc800078410ff */
[----:B------:R-:W-:-:S05]  /*eab0*/  @!P3 LEA.HI.X R3, R0, R17, R3, 0x2, P2 ;  /* 0x000000110003b211 */ /* 0x000fca00010f1403 */
[----:B------:R2:W-:Y:S04]  /*eac0*/  @!P3 STG.E desc[UR16][R2.64], R21 ;  /* 0x000000150200b986 */ /* 0x0005e8000c101910 */
.L_x_13:
[----:B------:R-:W-:Y:S05]  /*ead0*/  BSYNC B0 ;  /* 0x0000000000007941 */ /* 0x000fea0003800000 */
.L_x_12:
[----:B------:R1:W5:Y:S01]  /*eae0*/  LDL.64 R16, [R1+0x30] ;  /* 0x0000300001107983 */ /* 0x0003620000100a00 */
[----:B--2---:R-:W-:Y:S01]  /*eaf0*/  IADD3 R2, P2, R20, R45, RZ ;  /* 0x0000002d14027210 */ /* 0x004fe20007f5e0ff */
[C---:B------:R-:W-:Y:S01]  /*eb00*/  VIADD R5, R10.reuse, 0x50 ;  /* 0x000000500a057836 */ /* 0x040fe20000000000 */
[----:B------:R-:W-:Y:S01]  /*eb10*/  SHF.R.S32.HI R0, RZ, 0x1f, R20 ;  /* 0x0000001fff007819 */ /* 0x000fe20000011414 */
[C---:B------:R-:W-:Y:S01]  /*eb20*/  VIADD R14, R10.reuse, 0x70 ;  /* 0x000000700a0e7836 */ /* 0x040fe20000000000 */
[----:B------:R-:W-:Y:S01]  /*eb30*/  IADD3 R4, R10, 0x60, RZ ;  /* 0x000000600a047810 */ /* 0x000fe20007ffe0ff */
[----:B------:R-:W-:Y:S01]  /*eb40*/  ULDC.64 UR4, c[0x0][0x2a0] ;  /* 0x0000a80000047ab9 */ /* 0x000fe20000000a00 */
[----:B------:R-:W-:Y:S01]  /*eb50*/  SHF.R.S32.HI R6, RZ, 0x1f, R25 ;  /* 0x0000001fff067819 */ /* 0x000fe20000011419 */
[----:B------:R-:W-:Y:S01]  /*eb60*/  IMAD.X R3, R0, 0x1, R46, P2 ;  /* 0x0000000100037824 */ /* 0x000fe200010e062e */
[-C--:B------:R-:W-:Y:S01]  /*eb70*/  ISETP.GE.AND P2, PT, R10, R47.reuse, PT ;  /* 0x0000002f0a00720c */ /* 0x080fe20003f46270 */
[----:B------:R-:W-:Y:S01]  /*eb80*/  BSSY B0, `(.L_x_14) ;  /* 0x0000014000007945 */ /* 0x000fe20003800000 */
[----:B------:R1:W2:Y:S01]  /*eb90*/  LDS.128 R8, [R238] ;  /* 0x00000000ee087984 */ /* 0x0002a20000000c00 */
[----:B------:R-:W-:Y:S01]  /*eba0*/  IMAD R0, R6, UR4, RZ ;  /* 0x0000000406007c24 */ /* 0x000fe2000f8e02ff */
[-C--:B------:R-:W-:Y:S01]  /*ebb0*/  ISETP.GE.AND P5, PT, R24, R47.reuse, PT ;  /* 0x0000002f1800720c */ /* 0x080fe20003fa6270 */
[----:B------:R-:W-:Y:S01]  /*ebc0*/  IMAD.WIDE.U32 R12, R25, UR4, R2 ;  /* 0x00000004190c7c25 */ /* 0x000fe2000f8e0002 */
[----:B------:R-:W-:-:S02]  /*ebd0*/  ISETP.GE.AND P4, PT, R5, R47, PT ;  /* 0x0000002f0500720c */ /* 0x000fc40003f86270 */
[----:B------:R-:W-:Y:S01]  /*ebe0*/  ISETP.GE.AND P3, PT, R4, R47, PT ;  /* 0x0000002f0400720c */ /* 0x000fe20003f66270 */
[----:B------:R-:W-:-:S05]  /*ebf0*/  IMAD R0, R25, UR5, R0 ;  /* 0x0000000519007c24 */ /* 0x000fca000f8e0200 */
[----:B------:R-:W-:Y:S01]  /*ec00*/  IADD3 R7, R13, R0, RZ ;  /* 0x000000000d077210 */ /* 0x000fe20007ffe0ff */
[----:B------:R-:W-:Y:S06]  /*ec10*/  @P2 BRA `(.L_x_15) ;  /* 0x0000000000282947 */ /* 0x000fec0003800000 */
[----:B------:R-:W-:Y:S01]  /*ec20*/  ULDC.64 UR4, c[0x0][0x298] ;  /* 0x0000a60000047ab9 */ /* 0x000fe20000000a00 */
[----:B------:R-:W-:Y:S01]  /*ec30*/  MOV R6, R12 ;  /* 0x0000000c00067202 */ /* 0x000fe20000000f00 */
[----:B-----5:R-:W-:-:S04]  /*ec40*/  IMAD R0, R17, UR4, RZ ;  /* 0x0000000411007c24 */ /* 0x020fc8000f8e02ff */
[----:B------:R-:W-:-:S04]  /*ec50*/  IMAD.WIDE.U32 R2, R16, UR4, R6 ;  /* 0x0000000410027c25 */ /* 0x000fc8000f8e0006 */
[----:B------:R-:W-:Y:S01]  /*ec60*/  IMAD R0, R16, UR5, R0 ;  /* 0x0000000510007c24 */ /* 0x000fe2000f8e0200 */
[----:B------:R-:W-:Y:S02]  /*ec70*/  ULDC.64 UR4, c[0x0][0x280] ;  /* 0x0000a00000047ab9 */ /* 0x000fe40000000a00 */
[----:B------:R-:W-:Y:S02]  /*ec80*/  LEA R4, P2, R2, UR4, 0x1 ;  /* 0x0000000402047c11 */ /* 0x000fe4000f8408ff */
[----:B------:R-:W-:-:S04]  /*ec90*/  IADD3 R0, R3, R0, RZ ;  /* 0x0000000003007210 */ /* 0x000fc80007ffe0ff */
[----:B------:R-:W-:-:S05]  /*eca0*/  LEA.HI.X R5, R2, UR5, R0, 0x1, P2 ;  /* 0x0000000502057c11 */ /* 0x000fca00090f0c00 */
[----:B--2---:R3:W-:Y:S02]  /*ecb0*/  STG.E.128 desc[UR16][R4.64], R8 ;  /* 0x0000000804007986 */ /* 0x0047e4000c101d10 */
.L_x_15:
[----:B------:R-:W-:Y:S05]  /*ecc0*/  BSYNC B0 ;  /* 0x0000000000007941 */ /* 0x000fea0003800000 */
.L_x_14:
[----:B--23--:R2:W3:Y:S01]  /*ecd0*/  LDS.128 R8, [R238+0x800] ;  /* 0x00080000ee087984 */ /* 0x00c4e20000000c00 */
[----:B------:R-:W-:Y:S01]  /*ece0*/  BSSY B0, `(.L_x_16) ;  /* 0x0000010000007945 */ /* 0x000fe20003800000 */
[----:B------:R-:W-:-:S03]  /*ecf0*/  ISETP.GE.AND P2, PT, R14, R47, PT ;  /* 0x0000002f0e00720c */ /* 0x000fc60003f46270 */
[----:B------:R-:W-:Y:S10]  /*ed00*/  @P6 BRA `(.L_x_17) ;  /* 0x0000000000346947 */ /* 0x000ff40003800000 */
[----:B-----5:R-:W-:Y:S01]  /*ed10*/  IADD3 R0, P6, R16, 0x10, RZ ;  /* 0x0000001010007810 */ /* 0x020fe20007fde0ff */
[----:B------:R-:W-:Y:S01]  /*ed20*/  ULDC.64 UR4, c[0x0][0x298] ;  /* 0x0000a60000047ab9 */ /* 0x000fe20000000a00 */
[----:B------:R-:W-:-:S03]  /*ed30*/  MOV R3, R7 ;  /* 0x0000000700037202 */ /* 0x000fc60000000f00 */
[----:B------:R-:W-:-:S04]  /*ed40*/  IMAD.X R2, RZ, RZ, R17, P6 ;  /* 0x000000ffff027224 */ /* 0x000fc800030e0611 */
[----:B------:R-:W-:Y:S02]  /*ed50*/  IMAD R4, R2, UR4, RZ ;  /* 0x0000000402047c24 */ /* 0x000fe4000f8e02ff */
[----:B------:R-:W-:-:S04]  /*ed60*/  IMAD.MOV.U32 R2, RZ, RZ, R12 ;  /* 0x000000ffff027224 */ /* 0x000fc800078e000c */
[----:B------:R-:W-:-:S04]  /*ed70*/  IMAD.WIDE.U32 R2, R0, UR4, R2 ;  /* 0x0000000400027c25 */ /* 0x000fc8000f8e0002 */
[----:B------:R-:W-:Y:S01]  /*ed80*/  IMAD R0, R0, UR5, R4 ;  /* 0x0000000500007c24 */ /* 0x000fe2000f8e0204 */
[----:B------:R-:W-:Y:S02]  /*ed90*/  ULDC.64 UR4, c[0x0][0x280] ;  /* 0x0000a00000047ab9 */ /* 0x000fe40000000a00 */
[----:B------:R-:W-:Y:S02]  /*eda0*/  LEA R4, P6, R2, UR4, 0x1 ;  /* 0x0000000402047c11 */ /* 0x000fe4000f8c08ff */
[----:B------:R-:W-:-:S04]  /*edb0*/  IADD3 R0, R3, R0, RZ ;  /* 0x0000000003007210 */ /* 0x000fc80007ffe0ff */
[----:B------:R-:W-:-:S05]  /*edc0*/  LEA.HI.X R5, R2, UR5, R0, 0x1, P6 ;  /* 0x0000000502057c11 */ /* 0x000fca000b0f0c00 */
[----:B---3--:R4:W-:Y:S02]  /*edd0*/  STG.E.128 desc[UR16][R4.64], R8 ;  /* 0x0000000804007986 */ /* 0x0089e4000c101d10 */
.L_x_17:
[----:B------:R-:W-:Y:S05]  /*ede0*/  BSYNC B0 ;  /* 0x0000000000007941 */ /* 0x000fea0003800000 */
.L_x_16:
[----:B---34-:R3:W4:Y:S01]  /*edf0*/  LDS.128 R8, [R238+0x1000] ;  /* 0x00100000ee087984 */ /* 0x0187220000000c00 */
[----:B------:R-:W-:Y:S04]  /*ee00*/  BSSY B0, `(.L_x_18) ;  /* 0x000000f000007945 */ /* 0x000fe80003800000 */
[----:B------:R-:W-:Y:S05]  /*ee10*/  @P0 BRA `(.L_x_19) ;  /* 0x0000000000340947 */ /* 0x000fea0003800000 */
        /* <DEDUP_REMOVED lines=12> */
[----:B----4-:R4:W-:Y:S02]  /*eee0*/  STG.E.128 desc[UR16][R4.64], R8 ;  /* 0x0000000804007986 */ /* 0x0109e4000c101d10 */
.L_x_19:
[----:B------:R-:W-:Y:S05]  /*eef0*/  BSYNC B0 ;  /* 0x0000000000007941 */ /* 0x000fea0003800000 */
.L_x_18:
[----:B----4-:R4:W1:Y:S01]  /*ef00*/  LDS.128 R8, [R238+0x1800] ;  /* 0x00180000ee087984 */ /* 0x0108620000000c00 */
        /* <DEDUP_REMOVED lines=14> */
[----:B-1----:R1:W-:Y:S02]  /*eff0*/  STG.E.128 desc[UR16][R4.64], R8 ;  /* 0x0000000804007986 */ /* 0x0023e4000c101d10 */
.L_x_21:
[----:B------:R-:W-:Y:S05]  /*f000*/  BSYNC B0 ;  /* 0x0000000000007941 */ /* 0x000fea0003800000 */
.L_x_20:
[----:B-1----:R1:W1:Y:S01]  /*f010*/  LDS.128 R8, [R238+0x2000] ;  /* 0x00200000ee087984 */ /* 0x0022620000000c00 */
        /* <DEDUP_REMOVED lines=15> */
.L_x_23:
[----:B------:R-:W-:Y:S05]  /*f110*/  BSYNC B0 ;  /* 0x0000000000007941 */ /* 0x000fea0003800000 */
.L_x_22:
        /* <DEDUP_REMOVED lines=16> */
.L_x_25:
[----:B------:R-:W-:Y:S05]  /*f220*/  BSYNC B0 ;  /* 0x0000000000007941 */ /* 0x000fea0003800000 */
.L_x_24:
        /* <DEDUP_REMOVED lines=16> */
.L_x_27:
[----:B------:R-:W-:Y:S05]  /*f330*/  BSYNC B0 ;  /* 0x0000000000007941 */ /* 0x000fea0003800000 */
.L_x_26:
[----:B------:R-:W-:Y:S05]  /*f340*/  @P2 EXIT ;  /* 0x000000000000294d */ /* 0x000fea0003800000 */
[----:B-----5:R-:W-:Y:S01]  /*f350*/  IADD3 R6, P0, R16, 0x70, RZ ;  /* 0x0000007010067810 */ /* 0x020fe20007f1e0ff */
[----:B------:R-:W-:Y:S01]  /*f360*/  ULDC.64 UR4, c[0x0][0x298] ;  /* 0x0000a60000047ab9 */ /* 0x000fe20000000a00 */
[----:B------:R-:W-:Y:S01]  /*f370*/  MOV R3, R7 ;  /* 0x0000000700037202 */ /* 0x000fe20000000f00 */
[----:B------:R-:W-:Y:S02]  /*f380*/  IMAD.MOV.U32 R2, RZ, RZ, R12 ;  /* 0x000000ffff027224 */ /* 0x000fe400078e000c */
[----:B------:R-:W-:Y:S02]  /*f390*/  IMAD.X R0, RZ, RZ, R17, P0 ;  /* 0x000000ffff007224 */ /* 0x000fe400000e0611 */
[----:B-1----:R-:W-:-:S04]  /*f3a0*/  IMAD.WIDE.U32 R4, R6, UR4, R2 ;  /* 0x0000000406047c25 */ /* 0x002fc8000f8e0002 */
[----:B------:R-:W-:-:S04]  /*f3b0*/  IMAD R0, R0, UR4, RZ ;  /* 0x0000000400007c24 */ /* 0x000fc8000f8e02ff */
[----:B------:R-:W-:Y:S01]  /*f3c0*/  IMAD R0, R6, UR5, R0 ;  /* 0x0000000506007c24 */ /* 0x000fe2000f8e0200 */
[----:B------:R-:W-:Y:S02]  /*f3d0*/  ULDC.64 UR4, c[0x0][0x280] ;  /* 0x0000a00000047ab9 */ /* 0x000fe40000000a00 */
[----:B------:R-:W-:Y:S02]  /*f3e0*/  LEA R2, P0, R4, UR4, 0x1 ;  /* 0x0000000404027c11 */ /* 0x000fe4000f8008ff */
[----:B------:R-:W-:-:S04]  /*f3f0*/  IADD3 R0, R5, R0, RZ ;  /* 0x0000000005007210 */ /* 0x000fc80007ffe0ff */
[----:B------:R-:W-:-:S05]  /*f400*/  LEA.HI.X R3, R4, UR5, R0, 0x1, P0 ;  /* 0x0000000504037c11 */ /* 0x000fca00080f0c00 */
[----:B------:R-:W-:Y:S01]  /*f410*/  STG.E.128 desc[UR16][R2.64], R28 ;  /* 0x0000001c02007986 */ /* 0x000fe2000c101d10 */
[----:B------:R-:W-:Y:S05]  /*f420*/  EXIT ;  /* 0x000000000000794d */ /* 0x000fea0003800000 */
.L_x_2:
[----:B------:R-:W2:Y:S01]  /*f430*/  LDL.LU R20, [R1+0x54] ;  /* 0x0000540001147983 */ /* 0x000ea20000300800 */
[----:B------:R-:W3:Y:S01]  /*f440*/  LDC.U8 R0, c[0x0][0x3d9] ;  /* 0x0000f640ff007b82 */ /* 0x000ee20000000000 */
[----:B------:R-:W-:Y:S01]  /*f450*/  ULDC.64 UR4, c[0x0][0x2a0] ;  /* 0x0000a80000047ab9 */ /* 0x000fe20000000a00 */
[----:B------:R-:W-:Y:S01]  /*f460*/  CS2R R18, SRZ ;  /* 0x0000000000127805 */ /* 0x000fe2000001ff00 */
[----:B------:R-:W4:Y:S01]  /*f470*/  S2R R16, SR_TID.X ;  /* 0x0000000000107919 */ /* 0x000f220000002100 */
[----:B------:R-:W-:Y:S04]  /*f480*/  BSSY B0, `(.L_x_28) ;  /* 0x000004b000007945 */ /* 0x000fe80003800000 */
[----:B------:R-:W5:Y:S01]  /*f490*/  LDC.U8 R4, c[0x0][0x3d8] ;  /* 0x0000f600ff047b82 */ /* 0x000f620000000000 */
[----:B---3--:R-:W-:-:S02]  /*f4a0*/  ISETP.NE.AND P0, PT, R0, RZ, PT ;  /* 0x000000ff0000720c */ /* 0x008fc40003f05270 */
[C---:B-----5:R-:W-:Y:S02]  /*f4b0*/  ISETP.NE.AND P3, PT, R4.reuse, RZ, PT ;  /* 0x000000ff0400720c */ /* 0x060fe40003f65270 */
[----:B------:R-:W-:Y:S02]  /*f4c0*/  ISETP.NE.AND P1, PT, R4, RZ, !P0 ;  /* 0x000000ff0400720c */ /* 0x000fe40004725270 */
[----:B------:R-:W-:-:S07]  /*f4d0*/  ISETP.NE.OR P3, PT, R0, RZ, !P3 ;  /* 0x000000ff0000720c */ /* 0x000fce0005f65670 */
[----:B------:R-:W3:Y:S01]  /*f4e0*/  @!P0 LDC R10, c[0x0][0x2c4] ;  /* 0x0000b100ff0a8b82 */ /* 0x000ee20000000800 */
[----:B----4-:R-:W-:Y:S02]  /*f4f0*/  SHF.R.S32.HI R15, RZ, 0x1f, R16 ;  /* 0x0000001fff0f7819 */ /* 0x010fe40000011410 */
[----:B------:R-:W-:Y:S02]  /*f500*/  LOP3.LUT P6, RZ, R16, 0x7, RZ, 0xc0, !PT ;  /* 0x0000000710ff7812 */ /* 0x000fe400078cc0ff */
[----:B------:R-:W-:-:S03]  /*f510*/  LEA.HI R15, R15, R16, RZ, 0x3 ;  /* 0x000000100f0f7211 */ /* 0x000fc600078f18ff */
[----:B------:R-:W4:Y:S08]  /*f520*/  @!P0 LDC R14, c[0x0][0x270] ;  /* 0x00009c00ff0e8b82 */ /* 0x000f300000000800 */
[----:B------:R-:W5:Y:S08]  /*f530*/  @!P3 LDC R9, c[0x0][0x2c4] ;  /* 0x0000b100ff09bb82 */ /* 0x000f700000000800 */
[----:B---3--:R-:W4:Y:S08]  /*f540*/  @P1 LDC R10, c[0x0][0x2e4] ;  /* 0x0000b900ff0a1b82 */ /* 0x008f300000000800 */
[----:B------:R-:W3:Y:S08]  /*f550*/  @P0 LDC.64 R12, c[0x0][0x2c0] ;  /* 0x0000b000ff0c0b82 */ /* 0x000ef00000000a00 */
[----:B------:R-:W1:Y:S01]  /*f560*/  @P0 LDC R17, c[0x0][0x2c0] ;  /* 0x0000b000ff110b82 */ /* 0x000e620000000800 */
[----:B------:R-:W-:-:S02]  /*f570*/  @!P0 MOV R17, 0x1 ;  /* 0x0000000100118802 */ /* 0x000fc40000000f00 */
[C---:B--2---:R-:W-:Y:S02]  /*f580*/  ISETP.NE.AND P2, PT, R20.reuse, -0x1, PT ;  /* 0xffffffff1400780c */ /* 0x044fe40003f45270 */
[----:B------:R-:W-:-:S11]  /*f590*/  ISETP.NE.OR P1, PT, R20, -0x1, P3 ;  /* 0xffffffff1400780c */ /* 0x000fd60001f25670 */
[----:B------:R-:W2:Y:S01]  /*f5a0*/  @!P2 LDC.64 R2, c[0x0][0x290] ;  /* 0x0000a400ff02ab82 */ /* 0x000ea20000000a00 */
[----:B------:R-:W-:-:S07]  /*f5b0*/  @!P2 SHF.R.S32.HI R0, RZ, 0x1f, R24 ;  /* 0x0000001fff00a819 */ /* 0x000fce0000011418 */
[----:B------:R-:W5:Y:S01]  /*f5c0*/  @P2 LDC.64 R6, c[0x0][0x298] ;  /* 0x0000a600ff062b82 */ /* 0x000f620000000a00 */
[----:B--2---:R-:W-:Y:S02]  /*f5d0*/  @!P2 IMAD R0, R0, R2, RZ ;  /* 0x000000020000a224 */ /* 0x004fe400078e02ff */
[----:B-----5:R-:W-:-:S04]  /*f5e0*/  @P2 IMAD.WIDE.U32 R4, R20, R6, RZ ;  /* 0x0000000614042225 */ /* 0x020fc800078e00ff */
[C---:B------:R-:W-:Y:S01]  /*f5f0*/  @!P2 IMAD R6, R24.reuse, R3, R0 ;  /* 0x000000031806a224 */ /* 0x040fe200078e0200 */
[----:B------:R-:W-:Y:S01]  /*f600*/  LOP3.LUT R0, R15, 0x1ffffff8, RZ, 0xc0, !PT ;  /* 0x1ffffff80f007812 */ /* 0x000fe200078ec0ff */
[----:B------:R-:W-:-:S04]  /*f610*/  @!P2 IMAD.WIDE.U32 R2, R24, R2, RZ ;  /* 0x000000021802a225 */ /* 0x000fc800078e00ff */
[----:B------:R-:W-:Y:S02]  /*f620*/  IMAD.IADD R0, R16, 0x1, -R0 ;  /* 0x0000000110007824 */ /* 0x000fe400078e0a00 */
[----:B------:R-:W-:Y:S02]  /*f630*/  @P2 IMAD.MOV.U32 R8, RZ, RZ, R4 ;  /* 0x000000ffff082224 */ /* 0x000fe400078e0004 */
[----:B------:R-:W-:Y:S02]  /*f640*/  @P2 IMAD R4, R20, R7, R5 ;  /* 0x0000000714042224 */ /* 0x000fe400078e0205 */
[----:B------:R-:W-:Y:S02]  /*f650*/  @!P2 IMAD.MOV.U32 R8, RZ, RZ, R2 ;  /* 0x000000ffff08a224 */ /* 0x000fe400078e0002 */
[----:B------:R-:W-:Y:S02]  /*f660*/  @!P1 IMAD R20, R24, R9, RZ ;  /* 0x0000000918149224 */ /* 0x000fe400078e02ff */
[----:B------:R-:W-:Y:S01]  /*f670*/  IMAD.SHL.U32 R2, R0, 0x8, RZ ;  /* 0x0000000800027824 */ /* 0x000fe200078e00ff */
[----:B------:R-:W-:Y:S01]  /*f680*/  @P0 MOV R0, 0x1 ;  /* 0x0000000100000802 */ /* 0x000fe20000000f00 */
[----:B------:R-:W-:Y:S01]  /*f690*/  @!P2 IMAD.IADD R4, R3, 0x1, R6 ;  /* 0x000000010304a824 */ /* 0x000fe200078e0206 */
[----:B------:R2:W-:Y:S01]  /*f6a0*/  @!P1 STL [R1+0x54], R20 ;  /* 0x0000541401009387 */ /* 0x0005e20000100800 */
[----:B----4-:R-:W-:Y:S01]  /*f6b0*/  @!P0 IMAD R0, R10, R14, RZ ;  /* 0x0000000e0a008224 */ /* 0x010fe200078e02ff */
[C---:B------:R-:W-:Y:S01]  /*f6c0*/  IADD3 R8, P1, R2.reuse, R8, RZ ;  /* 0x0000000802087210 */ /* 0x040fe20007f3e0ff */
[----:B------:R-:W-:Y:S01]  /*f6d0*/  IMAD.IADD R14, R11, 0x1, -R27 ;  /* 0x000000010b0e7824 */ /* 0x000fe200078e0a1b */
[----:B------:R-:W-:Y:S01]  /*f6e0*/  SHF.R.S32.HI R6, RZ, 0x1f, R29 ;  /* 0x0000001fff067819 */ /* 0x000fe2000001141d */
[--C-:B------:R-:W-:Y:S01]  /*f6f0*/  @!P3 IMAD.MOV.U32 R18, RZ, RZ, R20.reuse ;  /* 0x000000ffff12b224 */ /* 0x100fe200078e0014 */
[----:B------:R-:W-:Y:S01]  /*f700*/  LEA.HI.X.SX32 R9, R2, R4, 0x1, P1 ;  /* 0x0000000402097211 */ /* 0x000fe200008f0eff */
[----:B------:R-:W-:Y:S01]  /*f710*/  IMAD R0, R24, R0, RZ ;  /* 0x0000000018007224 */ /* 0x000fe200078e02ff */
[----:B------:R-:W-:Y:S01]  /*f720*/  SHF.R.S32.HI R4, RZ, 0x3, R15 ;  /* 0x00000003ff047819 */ /* 0x000fe2000001140f */
[----:B------:R-:W-:Y:S01]  /*f730*/  IMAD R6, R6, UR4, RZ ;  /* 0x0000000406067c24 */ /* 0x000fe2000f8e02ff */
[----:B------:R-:W-:Y:S01]  /*f740*/  @!P3 SHF.R.S32.HI R19, RZ, 0x1f, R20 ;  /* 0x0000001fff13b819 */ /* 0x000fe20000011414 */
[----:B------:R-:W-:Y:S01]  /*f750*/  IMAD.WIDE.U32 R8, R29, UR4, R8 ;  /* 0x000000041d087c25 */ /* 0x000fe2000f8e0008 */
[----:B------:R-:W-:-:S02]  /*f760*/  ISETP.GE.AND P1, PT, R4, R14, PT ;  /* 0x0000000e0400720c */ /* 0x000fc40003f26270 */
[----:B------:R-:W-:Y:S01]  /*f770*/  SHF.R.S32.HI R5, RZ, 0x1f, R4 ;  /* 0x0000001fff057819 */ /* 0x000fe20000011404 */
[C---:B------:R-:W-:Y:S01]  /*f780*/  VIADD R21, R4.reuse, 0x20 ;  /* 0x0000002004157836 */ /* 0x040fe20000000000 */
[C---:B------:R-:W-:Y:S01]  /*f790*/  IADD3 R25, R4.reuse, 0x40, RZ ;  /* 0x0000004004197810 */ /* 0x040fe20007ffe0ff */
[----:B------:R-:W-:Y:S01]  /*f7a0*/  VIADD R23, R4, 0x30 ;  /* 0x0000003004177836 */ /* 0x000fe20000000000 */
[----:B------:R-:W-:Y:S01]  /*f7b0*/  SEL R15, R0, RZ, P3 ;  /* 0x000000ff000f7207 */ /* 0x000fe20001800000 */
[----:B------:R-:W-:Y:S01]  /*f7c0*/  IMAD R6, R29, UR5, R6 ;  /* 0x000000051d067c24 */ /* 0x000fe2000f8e0206 */
[C---:B------:R-:W-:Y:S01]  /*f7d0*/  ISETP.GE.OR P5, PT, R4.reuse, R14, P6 ;  /* 0x0000000e0400720c */ /* 0x040fe200037a6670 */
[----:B---3--:R-:W-:Y:S01]  /*f7e0*/  @P0 IMAD R16, R13, R12, RZ ;  /* 0x0000000c0d100224 */ /* 0x008fe200078e02ff */
[-C--:B------:R-:W-:Y:S01]  /*f7f0*/  ISETP.GE.AND P4, PT, R23, R14.reuse, PT ;  /* 0x0000000e1700720c */ /* 0x080fe20003f86270 */
[----:B------:R-:W-:Y:S01]  /*f800*/  @!P0 IMAD.MOV.U32 R16, RZ, RZ, R10 ;  /* 0x000000ffff108224 */ /* 0x000fe200078e000a */
[-C--:B------:R-:W-:Y:S01]  /*f810*/  ISETP.GE.AND P0, PT, R21, R14.reuse, PT ;  /* 0x0000000e1500720c */ /* 0x080fe20003f06270 */
[----:B--2---:R-:W-:Y:S01]  /*f820*/  VIADD R20, R4, 0x10 ;  /* 0x0000001004147836 */ /* 0x004fe20000000000 */
[----:B------:R-:W-:Y:S01]  /*f830*/  ISETP.GE.AND P3, PT, R25, R14, PT ;  /* 0x0000000e1900720c */ /* 0x000fe20003f66270 */
[----:B------:R-:W-:-:S03]  /*f840*/  IMAD.WIDE R2, R22, 0x80, R4 ;  /* 0x0000008016027825 */ /* 0x000fc600078e0204 */
[----:B------:R-:W-:Y:S01]  /*f850*/  ISETP.GE.AND P2, PT, R20, R14, PT ;  /* 0x0000000e1400720c */ /* 0x000fe20003f46270 */
[----:B------:R-:W-:Y:S02]  /*f860*/  VIADD R26, R4, 0x50 ;  /* 0x00000050041a7836 */ /* 0x000fe40000000000 */
[----:B------:R-:W-:Y:S01]  /*f870*/  IMAD.IADD R7, R6, 0x1, R9 ;  /* 0x0000000106077824 */ /* 0x000fe200078e0209 */
[----:B-1----:R-:W-:Y:S09]  /*f880*/  @P1 BRA `(.L_x_29) ;  /* 0x0000000000281947 */ /* 0x002ff20003800000 */
[----:B------:R-:W-:Y:S01]  /*f890*/  ULDC.64 UR4, c[0x0][0x298] ;  /* 0x0000a60000047ab9 */ /* 0x000fe20000000a00 */
[----:B------:R-:W-:Y:S01]  /*f8a0*/  MOV R6, R8 ;  /* 0x0000000800067202 */ /* 0x000fe20000000f00 */
[----:B------:R-:W-:-:S04]  /*f8b0*/  IMAD R0, R3, UR4, RZ ;  /* 0x0000000403007c24 */ /* 0x000fc8000f8e02ff */
[----:B------:R-:W-:-:S04]  /*f8c0*/  IMAD.WIDE.U32 R10, R2, UR4, R6 ;  /* 0x00000004020a7c25 */ /* 0x000fc8000f8e0006 */
[----:B------:R-:W-:Y:S01]  /*f8d0*/  IMAD R0, R2, UR5, R0 ;  /* 0x0000000502007c24 */ /* 0x000fe2000f8e0200 */
[----:B------:R-:W-:Y:S02]  /*f8e0*/  ULDC.64 UR4, c[0x0][0x280] ;  /* 0x0000a00000047ab9 */ /* 0x000fe40000000a00 */
[----:B------:R-:W-:Y:S02]  /*f8f0*/  LEA R12, P1, R10, UR4, 0x1 ;  /* 0x000000040a0c7c11 */ /* 0x000fe4000f8208ff */
[----:B------:R-:W-:-:S04]  /*f900*/  IADD3 R0, R0, R11, RZ ;  /* 0x0000000b00007210 */ /* 0x000fc80007ffe0ff */
[----:B------:R-:W-:-:S05]  /*f910*/  LEA.HI.X R13, R10, UR5, R0, 0x1, P1 ;  /* 0x000000050a0d7c11 */ /* 0x000fca00088f0c00 */
[----:B------:R1:W-:Y:S02]  /*f920*/  STG.E.128 desc[UR16][R12.64], RZ ;  /* 0x000000ff0c007986 */ /* 0x0003e4000c101d10 */
.L_x_29:
[----:B------:R-:W-:Y:S05]  /*f930*/  BSYNC B0 ;  /* 0x0000000000007941 */ /* 0x000fea0003800000 */
.L_x_28:
[----:B------:R-:W-:Y:S01]  /*f940*/  BSSY B0, `(.L_x_30) ;  /* 0x0000011000007945 */ /* 0x000fe20003800000 */
[----:B------:R-:W-:Y:S02]  /*f950*/  ISETP.GE.AND P1, PT, R26, R14, PT ;  /* 0x0000000e1a00720c */ /* 0x000fe40003f26270 */
[----:B------:R-:W-:Y:S01]  /*f960*/  IADD3 R24, R4, 0x60, RZ ;  /* 0x0000006004187810 */ /* 0x000fe20007ffe0ff */
[----:B------:R-:W-:Y:S05]  /*f970*/  @P2 BRA `(.L_x_31) ;  /* 0x0000000000342947 */ /* 0x000fea0003800000 */
[----:B------:R-:W-:Y:S01]  /*f980*/  IADD3 R0, P2, R2, 0x10, RZ ;  /* 0x0000001002007810 */ /* 0x000fe20007f5e0ff */
[----:B------:R-:W-:Y:S01]  /*f990*/  ULDC.64 UR4, c[0x0][0x298] ;  /* 0x0000a60000047ab9 */ /* 0x000fe20000000a00 */
[----:B------:R-:W-:-:S03]  /*f9a0*/  MOV R11, R7 ;  /* 0x00000007000b7202 */ /* 0x000fc60000000f00 */
[----:B------:R-:W-:-:S04]  /*f9b0*/  IMAD.X R10, RZ, RZ, R3, P2 ;  /* 0x000000ffff0a7224 */ /* 0x000fc800010e0603 */
[----:B-1----:R-:W-:Y:S02]  /*f9c0*/  IMAD R12, R10, UR4, RZ ;  /* 0x000000040a0c7c24 */ /* 0x002fe4000f8e02ff */
[----:B------:R-:W-:-:S04]  /*f9d0*/  IMAD.MOV.U32 R10, RZ, RZ, R8 ;  /* 0x000000ffff0a7224 */ /* 0x000fc800078e0008 */
[----:B------:R-:W-:-:S04]  /*f9e0*/  IMAD.WIDE.U32 R10, R0, UR4, R10 ;  /* 0x00000004000a7c25 */ /* 0x000fc8000f8e000a */
[----:B------:R-:W-:Y:S01]  /*f9f0*/  IMAD R0, R0, UR5, R12 ;  /* 0x0000000500007c24 */ /* 0x000fe2000f8e020c */
[----:B------:R-:W-:Y:S02]  /*fa00*/  ULDC.64 UR4, c[0x0][0x280] ;  /* 0x0000a00000047ab9 */ /* 0x000fe40000000a00 */
[----:B------:R-:W-:Y:S02]  /*fa10*/  LEA R12, P2, R10, UR4, 0x1 ;  /* 0x000000040a0c7c11 */ /* 0x000fe4000f8408ff */
[----:B------:R-:W-:-:S04]  /*fa20*/  IADD3 R0, R0, R11, RZ ;  /* 0x0000000b00007210 */ /* 0x000fc80007ffe0ff */
[----:B------:R-:W-:-:S05]  /*fa30*/  LEA.HI.X R13, R10, UR5, R0, 0x1, P2 ;  /* 0x000000050a0d7c11 */ /* 0x000fca00090f0c00 */
[----:B------:R2:W-:Y:S02]  /*fa40*/  STG.E.128 desc[UR16][R12.64], RZ ;  /* 0x000000ff0c007986 */ /* 0x0005e4000c101d10 */
.L_x_31:
[----:B------:R-:W-:Y:S05]  /*fa50*/  BSYNC B0 ;  /* 0x0000000000007941 */ /* 0x000fea0003800000 */
.L_x_30:
        /* <DEDUP_REMOVED lines=8> */
[----:B-12---:R-:W-:Y:S02]  /*fae0*/  IMAD R12, R10, UR4, RZ ;  /* 0x000000040a0c7c24 */ /* 0x006fe4000f8e02ff */
        /* <DEDUP_REMOVED lines=8> */
.L_x_33:
[----:B------:R-:W-:Y:S05]  /*fb70*/  BSYNC B0 ;  /* 0x0000000000007941 */ /* 0x000fea0003800000 */
.L_x_32:
[----:B------:R-:W-:Y:S01]  /*fb80*/  BSSY B0, `(.L_x_34) ;  /* 0x0000010000007945 */ /* 0x000fe20003800000 */
[----:B------:R-:W-:-:S03]  /*fb90*/  ISETP.GE.AND P0, PT, R22, R14, PT ;  /* 0x0000000e1600720c */ /* 0x000fc60003f06270 */
[----:B------:R-:W-:Y:S10]  /*fba0*/  @P4 BRA `(.L_x_35) ;  /* 0x0000000000344947 */ /* 0x000ff40003800000 */
[----:B------:R-:W-:Y:S01]  /*fbb0*/  IADD3 R0, P4, R2, 0x30, RZ ;  /* 0x0000003002007810 */ /* 0x000fe20007f9e0ff */
[----:B------:R-:W-:Y:S01]  /*fbc0*/  ULDC.64 UR4, c[0x0][0x298] ;  /* 0x0000a60000047ab9 */ /* 0x000fe20000000a00 */
[----:B------:R-:W-:-:S03]  /*fbd0*/  MOV R11, R7 ;  /* 0x00000007000b7202 */ /* 0x000fc60000000f00 */
[----:B------:R-:W-:-:S04]  /*fbe0*/  IMAD.X R10, RZ, RZ, R3, P4 ;  /* 0x000000ffff0a7224 */ /* 0x000fc800020e0603 */
[----:B-123--:R-:W-:Y:S02]  /*fbf0*/  IMAD R12, R10, UR4, RZ ;  /* 0x000000040a0c7c24 */ /* 0x00efe4000f8e02ff */
        /* <DEDUP_REMOVED lines=8> */
.L_x_35:
[----:B------:R-:W-:Y:S05]  /*fc80*/  BSYNC B0 ;  /* 0x0000000000007941 */ /* 0x000fea0003800000 */
.L_x_34:
[----:B------:R-:W-:Y:S01]  /*fc90*/  BSSY B0, `(.L_x_36) ;  /* 0x0000010000007945 */ /* 0x000fe20003800000 */
[----:B------:R-:W-:-:S03]  /*fca0*/  ISETP.GE.OR P4, PT, R20, R14, P6 ;  /* 0x0000000e1400720c */ /* 0x000fc60003786670 */
[----:B------:R-:W-:Y:S10]  /*fcb0*/  @P3 BRA `(.L_x_37) ;  /* 0x0000000000343947 */ /* 0x000ff40003800000 */
[----:B------:R-:W-:Y:S01]  /*fcc0*/  IADD3 R0, P3, R2, 0x40, RZ ;  /* 0x0000004002007810 */ /* 0x000fe20007f7e0ff */
[----:B------:R-:W-:Y:S01]  /*fcd0*/  ULDC.64 UR4, c[0x0][0x298] ;  /* 0x0000a60000047ab9 */ /* 0x000fe20000000a00 */
[----:B------:R-:W-:-:S03]  /*fce0*/  MOV R11, R7 ;  /* 0x00000007000b7202 */ /* 0x000fc60000000f00 */
[----:B------:R-:W-:-:S04]  /*fcf0*/  IMAD.X R10, RZ, RZ, R3, P3 ;  /* 0x000000ffff0a7224 */ /* 0x000fc800018e0603 */
[----:B-1234-:R-:W-:Y:S02]  /*fd00*/  IMAD R12, R10, UR4, RZ ;  /* 0x000000040a0c7c24 */ /* 0x01efe4000f8e02ff */
        /* <DEDUP_REMOVED lines=8> */
.L_x_37:
[----:B------:R-:W-:Y:S05]  /*fd90*/  BSYNC B0 ;  /* 0x0000000000007941 */ /* 0x000fea0003800000 */
.L_x_36:
[----:B------:R-:W-:Y:S01]  /*fda0*/  BSSY B0, `(.L_x_38) ;  /* 0x0000012000007945 */ /* 0x000fe20003800000 */
[----:B------:R-:W-:Y:S01]  /*fdb0*/  IMAD R16, R29, R16, R15 ;  /* 0x000000101d107224 */ /* 0x000fe200078e020f */
[----:B------:R-:W-:Y:S01]  /*fdc0*/  ISETP.GE.OR P3, PT, R21, R14, P6 ;  /* 0x0000000e1500720c */ /* 0x000fe20003766670 */
[----:B------:R-:W-:Y:S01]  /*fdd0*/  IMAD R15, R27, R17, RZ ;  /* 0x000000111b0f7224 */ /* 0x000fe200078e02ff */
[----:B------:R-:W-:Y:S11]  /*fde0*/  @P1 BRA `(.L_x_39) ;  /* 0x0000000000341947 */ /* 0x000ff60003800000 */
        /* <DEDUP_REMOVED lines=13> */
.L_x_39:
[----:B------:R-:W-:Y:S05]  /*fec0*/  BSYNC B0 ;  /* 0x0000000000007941 */ /* 0x000fea0003800000 */
.L_x_38:
[----:B------:R-:W-:Y:S04]  /*fed0*/  BSSY B0, `(.L_x_40) ;  /* 0x000000f000007945 */ /* 0x000fe80003800000 */
[----:B------:R-:W-:Y:S05]  /*fee0*/  @P2 BRA `(.L_x_41) ;  /* 0x0000000000342947 */ /* 0x000fea0003800000 */
        /* <DEDUP_REMOVED lines=13> */
.L_x_41:
[----:B------:R-:W-:Y:S05]  /*ffc0*/  BSYNC B0 ;  /* 0x0000000000007941 */ /* 0x000fea0003800000 */
.L_x_40:
[----:B------:R-:W-:Y:S01]  /*ffd0*/  BSSY B0, `(.L_x_42) ;  /* 0x0000011000007945 */ /* 0x000fe20003800000 */
[--C-:B------:R-:W-:Y:S02]  /*ffe0*/  IADD3 R10, P2, P1, R15, R18, R16.reuse ;  /* 0x000000120f0a7210 */ /* 0x100fe4000795e010 */
[----:B------:R-:W-:Y:S02]  /*fff0*/  SHF.R.S32.HI R15, RZ, 0x1f, R15 ;  /* 0x0000001fff0f7819 */ /* 0x000fe4000001140f */
[----:B------:R-:W-:Y:S01]  /*10000*/  SHF.R.S32.HI R16, RZ, 0x1f, R16 ;  /* 0x0000001fff107819 */ /* 0x000fe20000011410 */
[----:B------:R-:W-:Y:S05]  /*10010*/  @P0 BRA `(.L_x_43) ;  /* 0x0000000000300947 */ /* 0x000fea0003800000 */
[----:B------:R-:W-:Y:S01]  /*10020*/  IADD3 R0, P0, R2, 0x70, RZ ;  /* 0x0000007002007810 */ /* 0x000fe20007f1e0ff */
[----:B------:R-:W-:Y:S01]  /*10030*/  ULDC.64 UR4, c[0x0][0x298] ;  /* 0x0000a60000047ab9 */ /* 0x000fe20000000a00 */
[----:B------:R-:W-:Y:S02]  /*10040*/  MOV R6, R8 ;  /* 0x0000000800067202 */ /* 0x000fe40000000f00 */
[----:B------:R-:W-:-:S03]  /*10050*/  IADD3.X R2, RZ, R3, RZ, P0, !PT ;  /* 0x00000003ff027210 */ /* 0x000fc600007fe4ff */
[----:B------:R-:W-:-:S04]  /*10060*/  IMAD.WIDE.U32 R6, R0, UR4, R6 ;  /* 0x0000000400067c25 */ /* 0x000fc8000f8e0006 */
[----:B------:R-:W-:-:S04]  /*10070*/  IMAD R2, R2, UR4, RZ ;  /* 0x0000000402027c24 */ /* 0x000fc8000f8e02ff */
[----:B------:R-:W-:Y:S01]  /*10080*/  IMAD R0, R0, UR5, R2 ;  /* 0x0000000500007c24 */ /* 0x000fe2000f8e0202 */
[----:B------:R-:W-:Y:S02]  /*10090*/  ULDC.64 UR4, c[0x0][0x280] ;  /* 0x0000a00000047ab9 */ /* 0x000fe40000000a00 */
[----:B------:R-:W-:Y:S02]  /*100a0*/  LEA R2, P0, R6, UR4, 0x1 ;  /* 0x0000000406027c11 */ /* 0x000fe4000f8008ff */
[----:B------:R-:W-:-:S04]  /*100b0*/  IADD3 R0, R0, R7, RZ ;  /* 0x0000000700007210 */ /* 0x000fc80007ffe0ff */
[----:B------:R-:W-:-:S05]  /*100c0*/  LEA.HI.X R3, R6, UR5, R0, 0x1, P0 ;  /* 0x0000000506037c11 */ /* 0x000fca00080f0c00 */
[----:B------:R1:W-:Y:S02]  /*100d0*/  STG.E.128 desc[UR16][R2.64], RZ ;  /* 0x000000ff02007986 */ /* 0x0003e4000c101d10 */
.L_x_43:
[----:B------:R-:W-:Y:S05]  /*100e0*/  BSYNC B0 ;  /* 0x0000000000007941 */ /* 0x000fea0003800000 */
.L_x_42:
[----:B------:R-:W-:Y:S01]  /*100f0*/  BSSY B0, `(.L_x_44) ;  /* 0x000000b000007945 */ /* 0x000fe20003800000 */
[----:B------:R-:W-:-:S03]  /*10100*/  IADD3.X R6, R15, R19, R16, P2, P1 ;  /* 0x000000130f067210 */ /* 0x000fc600017e2410 */
[----:B------:R-:W-:Y:S05]  /*10110*/  @P5 BRA `(.L_x_45) ;  /* 0x0000000000205947 */ /* 0x000fea0003800000 */
[----:B------:R-:W-:Y:S01]  /*10120*/  IMAD R4, R4, R17, RZ ;  /* 0x0000001104047224 */ /* 0x000fe200078e02ff */
[----:B------:R-:W-:-:S04]  /*10130*/  ULDC.64 UR4, c[0x0][0x2b0] ;  /* 0x0000ac0000047ab9 */ /* 0x000fc80000000a00 */
[----:B------:R-:W-:-:S04]  /*10140*/  IADD3 R0, P0, R4, R10, RZ ;  /* 0x0000000a04007210 */ /* 0x000fc80007f1e0ff */
[----:B------:R-:W-:Y:S02]  /*10150*/  LEA.HI.X.SX32 R4, R4, R6, 0x1, P0 ;  /* 0x0000000604047211 */ /* 0x000fe400000f0eff */
[----:B-1----:R-:W-:-:S04]  /*10160*/  LEA R2, P0, R0, UR4, 0x2 ;  /* 0x0000000400027c11 */ /* 0x002fc8000f8010ff */
[----:B------:R-:W-:Y:S01]  /*10170*/  LEA.HI.X R3, R0, UR5, R4, 0x2, P0 ;  /* 0x0000000500037c11 */ /* 0x000fe200080f1404 */
[----:B------:R-:W-:-:S05]  /*10180*/  IMAD.MOV.U32 R0, RZ, RZ, 0x7f800000 ;  /* 0x7f800000ff007424 */ /* 0x000fca00078e00ff */
[----:B------:R1:W-:Y:S03]  /*10190*/  STG.E desc[UR16][R2.64], R0 ;  /* 0x0000000002007986 */ /* 0x0003e6000c101910 */
.L_x_45:
[----:B------:R-:W-:Y:S05]  /*101a0*/  BSYNC B0 ;  /* 0x0000000000007941 */ /* 0x000fea0003800000 */
.L_x_44:
[----:B------:R-:W-:Y:S01]  /*101b0*/  BSSY B0, `(.L_x_46) ;  /* 0x000000f000007945 */ /* 0x000fe20003800000 */
[-C--:B------:R-:W-:Y:S02]  /*101c0*/  ISETP.GE.OR P5, PT, R23, R14.reuse, P6 ;  /* 0x0000000e1700720c */ /* 0x080fe400037a6670 */
[-C--:B------:R-:W-:Y:S02]  /*101d0*/  ISETP.GE.OR P2, PT, R25, R14.reuse, P6 ;  /* 0x0000000e1900720c */ /* 0x080fe40003746670 */
[-C--:B------:R-:W-:Y:S02]  /*101e0*/  ISETP.GE.OR P1, PT, R26, R14.reuse, P6 ;  /* 0x0000000e1a00720c */ /* 0x080fe40003726670 */
[-C--:B------:R-:W-:Y:S02]  /*101f0*/  ISETP.GE.OR P0, PT, R24, R14.reuse, P6 ;  /* 0x0000000e1800720c */ /* 0x080fe40003706670 */
[----:B------:R-:W-:Y:S01]  /*10200*/  ISETP.GE.OR P6, PT, R22, R14, P6 ;  /* 0x0000000e1600720c */ /* 0x000fe200037c6670 */
[----:B------:R-:W-:-:S12]  /*10210*/  @P4 BRA `(.L_x_47) ;  /* 0x0000000000204947 */ /* 0x000fd80003800000 */
[----:B-1----:R-:W-:Y:S01]  /*10220*/  IMAD R0, R20, R17, RZ ;  /* 0x0000001114007224 */ /* 0x002fe200078e02ff */
[----:B------:R-:W-:-:S04]  /*10230*/  ULDC.64 UR4, c[0x0][0x2b0] ;  /* 0x0000ac0000047ab9 */ /* 0x000fc80000000a00 */
[----:B------:R-:W-:-:S04]  /*10240*/  IADD3 R3, P4, R0, R10, RZ ;  /* 0x0000000a00037210 */ /* 0x000fc80007f9e0ff */
[----:B------:R-:W-:Y:S02]  /*10250*/  LEA.HI.X.SX32 R0, R0, R6, 0x1, P4 ;  /* 0x0000000600007211 */ /* 0x000fe400020f0eff */
[----:B------:R-:W-:-:S04]  /*10260*/  LEA R2, P4, R3, UR4, 0x2 ;  /* 0x0000000403027c11 */ /* 0x000fc8000f8810ff */
[----:B------:R-:W-:Y:S01]  /*10270*/  LEA.HI.X R3, R3, UR5, R0, 0x2, P4 ;  /* 0x0000000503037c11 */ /* 0x000fe2000a0f1400 */
[----:B------:R-:W-:-:S05]  /*10280*/  IMAD.MOV.U32 R0, RZ, RZ, 0x7f800000 ;  /* 0x7f800000ff007424 */ /* 0x000fca00078e00ff */
[----:B------:R1:W-:Y:S03]  /*10290*/  STG.E desc[UR16][R2.64], R0 ;  /* 0x0000000002007986 */ /* 0x0003e6000c101910 */
.L_x_47:
[----:B------:R-:W-:Y:S05]  /*102a0*/  BSYNC B0 ;  /* 0x0000000000007941 */ /* 0x000fea0003800000 */
.L_x_46:
[----:B------:R-:W-:Y:S04]  /*102b0*/  BSSY B0, `(.L_x_48) ;  /* 0x000000a000007945 */ /* 0x000fe80003800000 */
[----:B------:R-:W-:Y:S05]  /*102c0*/  @P3 BRA `(.L_x_49) ;  /* 0x0000000000203947 */ /* 0x000fea0003800000 */
        /* <DEDUP_REMOVED lines=8> */
.L_x_49:
[----:B------:R-:W-:Y:S05]  /*10350*/  BSYNC B0 ;  /* 0x0000000000007941 */ /* 0x000fea0003800000 */
.L_x_48:
        /* <DEDUP_REMOVED lines=10> */
.L_x_51:
[----:B------:R-:W-:Y:S05]  /*10400*/  BSYNC B0 ;  /* 0x0000000000007941 */ /* 0x000fea0003800000 */
.L_x_50:
        /* <DEDUP_REMOVED lines=10> */
.L_x_53:
[----:B------:R-:W-:Y:S05]  /*104b0*/  BSYNC B0 ;  /* 0x0000000000007941 */ /* 0x000fea0003800000 */
.L_x_52:
        /* <DEDUP_REMOVED lines=10> */
.L_x_55:
[----:B------:R-:W-:Y:S05]  /*10560*/  BSYNC B0 ;  /* 0x0000000000007941 */ /* 0x000fea0003800000 */
.L_x_54:
        /* <DEDUP_REMOVED lines=10> */
.L_x_57:
[----:B------:R-:W-:Y:S05]  /*10610*/  BSYNC B0 ;  /* 0x0000000000007941 */ /* 0x000fea0003800000 */
.L_x_56:
[----:B------:R-:W-:Y:S05]  /*10620*/  @P6 EXIT ;  /* 0x000000000000694d */ /* 0x000fea0003800000 */
[----:B-1----:R-:W-:Y:S01]  /*10630*/  IMAD R0, R22, R17, RZ ;  /* 0x0000001116007224 */ /* 0x002fe200078e02ff */
[----:B------:R-:W-:-:S04]  /*10640*/  ULDC.64 UR4, c[0x0][0x2b0] ;  /* 0x0000ac0000047ab9 */ /* 0x000fc80000000a00 */
[----:B------:R-:W-:-:S04]  /*10650*/  IADD3 R3, P0, R0, R10, RZ ;  /* 0x0000000a00037210 */ /* 0x000fc80007f1e0ff */
[----:B------:R-:W-:Y:S02]  /*10660*/  LEA.HI.X.SX32 R0, R0, R6, 0x1, P0 ;  /* 0x0000000600007211 */ /* 0x000fe400000f0eff */
[----:B------:R-:W-:-:S04]  /*10670*/  LEA R2, P0, R3, UR4, 0x2 ;  /* 0x0000000403027c11 */ /* 0x000fc8000f8010ff */
[----:B------:R-:W-:Y:S01]  /*10680*/  LEA.HI.X R3, R3, UR5, R0, 0x2, P0 ;  /* 0x0000000503037c11 */ /* 0x000fe200080f1400 */
[----:B------:R-:W-:-:S05]  /*10690*/  IMAD.MOV.U32 R0, RZ, RZ, 0x7f800000 ;  /* 0x7f800000ff007424 */ /* 0x000fca00078e00ff */
[----:B------:R-:W-:Y:S01]  /*106a0*/  STG.E desc[UR16][R2.64], R0 ;  /* 0x0000000002007986 */ /* 0x000fe2000c101910 */
[----:B------:R-:W-:Y:S05]  /*106b0*/  EXIT ;  /* 0x000000000000794d */ /* 0x000fea0003800000 */
.L_x_58:
[----:B------:R-:W-:-:S00]  /*106c0*/  BRA `(.L_x_58) ;  /* 0xfffffffc00fc7947 */ /* 0x000fc0000383ffff */
[----:B------:R-:W-:-:S00]  /*106d0*/  NOP ;  /* 0x0000000000007918 */ /* 0x000fc00000000000 */
        /* <DEDUP_REMOVED lines=10> */
.L_x_2570:


//--------------------- .text._ZN5flash16flash_fwd_kernelI23Flash_fwd_kernel_traitsILi64ELi128ELi128ELi4ELb0ELb0EN7cutlass6half_tE19Flash_kernel_traitsILi64ELi128ELi128ELi4ES3_EELb0ELb0ELb0ELb0ELb0ELb1ELb1ELb0EEEvNS_16Flash_fwd_paramsE --------------------------
	.section	.text._ZN5flash16flash_fwd_kernelI23Flash_fwd_kernel_traitsILi64ELi128ELi128ELi4ELb0ELb0EN7cutlass6half_tE19Flash_kernel_traitsILi64ELi128ELi128ELi4ES3_EELb0ELb0ELb0ELb0ELb0ELb1ELb1ELb0EEEvNS_16Flash_fwd_paramsE,"ax",@progbits
	.align	128
        .global         _ZN5flash16flash_fwd_kernelI23Flash_fwd_kernel_traitsILi64ELi128ELi128ELi4ELb0ELb0EN7cutlass6half_tE19Flash_kernel_traitsILi64ELi128ELi128ELi4ES3_EELb0ELb0ELb0ELb0ELb0ELb1ELb1ELb0EEEvNS_16Flash_fwd_paramsE
        .type           _ZN5flash16flash_fwd_kernelI23Flash_fwd_kernel_traitsILi64ELi128ELi128ELi4ELb0ELb0EN7cutlass6half_tE19Flash_kernel_traitsILi64ELi128ELi128ELi4ES3_EELb0ELb0ELb0ELb0ELb0ELb1ELb1ELb0EEEvNS_16Flash_fwd_paramsE,@function
        .size           _ZN5flash16flash_fwd_kernelI23Flash_fwd_kernel_traitsILi64ELi128ELi128ELi4ELb0ELb0EN7cutlass6half_tE19Flash_kernel_traitsILi64ELi128ELi128ELi4ES3_EELb0ELb0ELb0ELb0ELb0ELb1ELb1ELb0EEEvNS_16Flash_fwd_paramsE,(.L_x_2571 - _ZN5flash16flash_fwd_kernelI23Flash_fwd_kernel_traitsILi64ELi128ELi128ELi4ELb0ELb0EN7cutlass6half_tE19Flash_kernel_traitsILi64ELi128ELi128ELi4ES3_EELb0ELb0ELb0ELb0ELb0ELb1ELb1ELb0EEEvNS_16Flash_fwd_paramsE)
        .other          _ZN5flash16flash_fwd_kernelI23Flash_fwd_kernel_traitsILi64ELi128ELi128ELi4ELb0ELb0EN7cutlass6half_tE19Flash_kernel_traitsILi64ELi128ELi128ELi4ES3_EELb0ELb0ELb0ELb0ELb0ELb1ELb1ELb0EEEvNS_16Flash_fwd_paramsE,@"STO_CUDA_ENTRY STV_DEFAULT"
_ZN5flash16flash_fwd_kernelI23Flash_fwd_kernel_traitsILi64ELi128ELi128ELi4ELb0ELb0EN7cutlass6half_tE19Flash_kernel_traitsILi64ELi128ELi128ELi4ES3_EELb0ELb0ELb0ELb0ELb0ELb1ELb1ELb0EEEvNS_16Flash_fwd_paramsE:
.text._ZN5flash16flash_fwd_kernelI23Flash_fwd_kernel_traitsILi64ELi128ELi128ELi4ELb0ELb0EN7cutlass6half_tE19Flash_kernel_traitsILi64ELi128ELi128ELi4ES3_EELb0ELb0ELb0ELb0ELb0ELb1ELb1ELb0EEEvNS_16Flash_fwd_paramsE:
        /* <DEDUP_REMOVED lines=17> */
[----:B------:R-:W4:Y:S03]  /*0110*/  @P2 LDG.E R11, desc[UR16][R14.64+0x4] ;  /* 0x000004100e0b2981 */ /* 0x000f26000c1e1900 */
[----:B------:R-:W1:Y:S01]  /*0120*/  @P1 LDC.64 R4, c[0x0][0x300] ;  /* 0x0000c000ff041b82 */ /* 0x000e620000000a00 */
[----:B------:R-:W-:Y:S02]  /*0130*/  IMAD.MOV.U32 R21, RZ, RZ, RZ ;  /* 0x000000ffff157224 */ /* 0x000fe400078e00ff */
[----:B-1----:R-:W-:-:S05]  /*0140*/  @P1 IMAD.WIDE R12, R19, 0x4, R4 ;  /* 0x00000004130c1825 */ /* 0x002fca00078e0204 */
[----:B------:R1:W5:Y:S01]  /*0150*/  @P1 LDG.E R21, desc[UR16][R12.64] ;  /* 0x000000100c151981 */ /* 0x000362000c1e1900 */
[----:B------:R-:W-:Y:S02]  /*0160*/  ISETP.NE.AND P3, PT, R0, RZ, PT ;  /* 0x000000ff0000720c */ /* 0x000fe40003f65270 */
[----:B---3--:R-:W-:-:S04]  /*0170*/  ISETP.EQ.U32.AND P0, PT, R2, RZ, PT ;  /* 0x000000ff0200720c */ /* 0x008fc80003f02070 */
[----:B------:R-:W-:Y:S01]  /*0180*/  ISETP.EQ.OR.EX P0, PT, R3, RZ, !P3, P0 ;  /* 0x000000ff0300720c */ /* 0x000fe20005f02700 */
[----:B------:R-:W-:Y:S02]  /*0190*/  IMAD.MOV.U32 R8, RZ, RZ, -0x1 ;  /* 0xffffffffff087424 */ /* 0x000fe400078e00ff */
[----:B--2---:R-:W-:Y:S01]  /*01a0*/  IMAD.WIDE R4, R19, 0x4, R6 ;  /* 0x0000000413047825 */ /* 0x004fe200078e0206 */
[----:B------:R-:W2:Y:S01]  /*01b0*/  S2R R17, SR_CTAID.X ;  /* 0x0000000000117919 */ /* 0x000ea20000002500 */
[----:B------:R-:W3:Y:S01]  /*01c0*/  S2R R31, SR_CTAID.Z ;  /* 0x00000000001f7919 */ /* 0x000ee20000002700 */
[----:B------:R-:W1:Y:S07]  /*01d0*/  S2R R135, SR_TID.X ;  /* 0x0000000000877919 */ /* 0x000e6e0000002100 */
[----:B------:R1:W5:Y:S01]  /*01e0*/  @!P0 LDG.E R8, desc[UR16][R4.64] ;  /* 0x0000001004088981 */ /* 0x000362000c1e1900 */
[----:B------:R-:W-:-:S04]  /*01f0*/  ISETP.NE.U32.AND P0, PT, R2, RZ, PT ;  /* 0x000000ff0200720c */ /* 0x000fc80003f05070 */
[----:B------:R-:W-:Y:S01]  /*0200*/  ISETP.NE.AND.EX P0, PT, R3, RZ, PT, P0 ;  /* 0x000000ff0300720c */ /* 0x000fe20003f05300 */
[----:B----4-:R-:W-:Y:S01]  /*0210*/  @P2 IMAD.IADD R11, R11, 0x1, -R26 ;  /* 0x000000010b0b2824 */ /* 0x010fe200078e0a1a */
[----:B------:R4:W-:Y:S05]  /*0220*/  STL [R1+0x20], R26 ;  /* 0x0000201a01007387 */ /* 0x0009ea0000100800 */
[----:B------:R-:W1:Y:S06]  /*0230*/  @!P2 LDC R11, c[0x0][0x2c4] ;  /* 0x0000b100ff0bab82 */ /* 0x000e6c0000000800 */
[----:B--23--:R-:W-:Y:S05]  /*0240*/  @!P0 BRA `(.L_x_59) ;  /* 0x0000000000108947 */ /* 0x00cfea0003800000 */
[----:B------:R-:W2:Y:S02]  /*0250*/  @P3 LDG.E R3, desc[UR16][R4.64+0x4] ;  /* 0x0000041004033981 */ /* 0x000ea4000c1e1900 */
[----:B--2--5:R-:W-:-:S06]  /*0260*/  @P3 IADD3 R0, R3, -R8, RZ ;  /* 0x8000000803003210 */ /* 0x024fcc0007ffe0ff */
[----:B------:R3:W5:Y:S01]  /*0270*/  @!P3 LDG.E R0, desc[UR16][R4.64] ;  /* 0x000000100400b981 */ /* 0x000762000c1e1900 */
[----:B------:R-:W-:Y:S05]  /*0280*/  BRA `(.L_x_60) ;  /* 0x0000000000047947 */ /* 0x000fea0003800000 */
.L_x_59:
[----:B------:R-:W2:Y:S02]  /*0290*/  LDC R0, c[0x0][0x2c8] ;  /* 0x0000b200ff007b82 */ /* 0x000ea40000000800 */
.L_x_60:
[----:B------:R-:W4:Y:S02]  /*02a0*/  LDC.64 R2, c[0x0][0x308] ;  /* 0x0000c200ff027b82 */ /* 0x000f240000000a00 */
[----:B----4-:R-:W-:-:S04]  /*02b0*/  ISETP.NE.U32.AND P2, PT, R2, RZ, PT ;  /* 0x000000ff0200720c */ /* 0x010fc80003f45070 */
[----:B------:R-:W-:-:S13]  /*02c0*/  ISETP.NE.AND.EX P2, PT, R3, RZ, PT, P2 ;  /* 0x000000ff0300720c */ /* 0x000fda0003f45320 */
[----:B------:R-:W4:Y:S08]  /*02d0*/  @P2 LDC.64 R2, c[0x0][0x308] ;  /* 0x0000c200ff022b82 */ /* 0x000f300000000a00 */
[----:B-1-3--:R-:W1:Y:S01]  /*02e0*/  @!P2 LDC R4, c[0x0][0x2cc] ;  /* 0x0000b300ff04ab82 */ /* 0x00ae620000000800 */
[----:B----4-:R-:W-:-:S07]  /*02f0*/  @P2 IMAD.WIDE R6, R19, 0x4, R2 ;  /* 0x0000000413062825 */ /* 0x010fce00078e0202 */
[----:B------:R-:W3:Y:S01]  /*0300*/  @!P2 LDC.64 R2, c[0x0][0x318] ;  /* 0x0000c600ff02ab82 */ /* 0x000ee20000000a00 */
[----:B------:R-:W4:Y:S01]  /*0310*/  @P2 LDG.E R132, desc[UR16][R6.64] ;  /* 0x0000001006842981 */ /* 0x000f22000c1e1900 */
[----:B---3--:R-:W-:Y:S01]  /*0320*/  @!P2 ISETP.NE.U32.AND P1, PT, R2, RZ, PT ;  /* 0x000000ff0200a20c */ /* 0x008fe20003f25070 */
[----:B------:R-:W-:-:S03]  /*0330*/  IMAD.SHL.U32 R2, R17, 0x80, RZ ;  /* 0x0000008011027824 */ /* 0x000fc600078e00ff */
[----:B------:R-:W-:Y:S02]  /*0340*/  @!P2 ISETP.NE.AND.EX P1, PT, R3, RZ, PT, P1 ;  /* 0x000000ff0300a20c */ /* 0x000fe40003f25310 */
[----:B------:R-:W-:Y:S02]  /*0350*/  ISETP.GT.AND P0, PT, R11, R2, PT ;  /* 0x000000020b00720c */ /* 0x000fe40003f04270 */
[----:B-1----:R-:W-:Y:S01]  /*0360*/  @!P2 SEL R4, R4, RZ, P1 ;  /* 0x000000ff0404a207 */ /* 0x002fe20000800000 */
[----:B----45:R-:W-:-:S03]  /*0370*/  @P2 IMAD.IADD R132, R132, 0x1, -R21 ;  /* 0x0000000184842824 */ /* 0x030fc600078e0a15 */
[----:B--2---:R-:W-:-:S07]  /*0380*/  @!P2 IADD3 R132, R4, R0, -R21 ;  /* 0x000000000484a210 */ /* 0x004fce0007ffe815 */
[----:B------:R-:W-:Y:S05]  /*0390*/  @!P0 EXIT ;  /* 0x000000000000894d */ /* 0x000fea0003800000 */
[C---:B------:R-:W-:Y:S01]  /*03a0*/  ISETP.GE.AND P0, PT, R132.reuse, 0x1, PT ;  /* 0x000000018400780c */ /* 0x040fe20003f06270 */
[----:B------:R-:W-:-:S05]  /*03b0*/  VIADD R3, R132, 0x7f ;  /* 0x0000007f84037836 */ /* 0x000fca0000000000 */
[----:B------:R-:W-:-:S04]  /*03c0*/  SHF.R.S32.HI R34, RZ, 0x1f, R3 ;  /* 0x0000001fff227819 */ /* 0x000fc80000011403 */
[----:B------:R-:W-:-:S03]  /*03d0*/  LEA.HI R34, R34, R3, RZ, 0x7 ;  /* 0x0000000322227211 */ /* 0x000fc600078f38ff */
[----:B------:R-:W-:Y:S05]  /*03e0*/  @!P0 BRA `(.L_x_61) ;  /* 0x000000f000dc8947 */ /* 0x000fea0003800000 */
[----:B------:R-:W1:Y:S01]  /*03f0*/  LDC R0, c[0x0][0x278] ;  /* 0x00009e00ff007b82 */ /* 0x000e620000000800 */
        /* <DEDUP_REMOVED lines=8> */
[----:B------:R-:W-:-:S02]  /*0480*/  LOP3.LUT R14, R14, 0xfffffff8, RZ, 0xc0, !PT ;  /* 0xfffffff80e0e7812 */ /* 0x000fc400078ec0ff */
[----:B------:R-:W-:Y:S01]  /*0490*/  ISETP.NE.AND P2, PT, R8, -0x1, PT ;  /* 0xffffffff0800780c */ /* 0x000fe20003f45270 */
[----:B------:R-:W-:Y:S01]  /*04a0*/  VIADD R29, R12, 0x10 ;  /* 0x000000100c1d7836 */ /* 0x000fe20000000000 */
[----:B------:R-:W-:Y:S01]  /*04b0*/  IADD3 R14, -R14, R135, RZ ;  /* 0x000000870e0e7210 */ /* 0x000fe20007ffe1ff */
[----:B------:R-:W3:Y:S01]  /*04c0*/  @!P4 LDC.64 R2, c[0x0][0x228] ;  /* 0x00008a00ff02cb82 */ /* 0x000ee20000000a00 */
[C---:B------:R-:W-:Y:S01]  /*04d0*/  IMAD.SHL.U32 R23, R12.reuse, 0x40, RZ ;  /* 0x000000400c177824 */ /* 0x040fe200078e00ff */
[-C--:B------:R-:W-:Y:S02]  /*04e0*/  ISETP.GE.AND P1, PT, R12, R28.reuse, PT ;  /* 0x0000001c0c00720c */ /* 0x080fe40003f26270 */
[----:B------:R-:W-:Y:S01]  /*04f0*/  ISETP.GE.AND P0, PT, R29, R28, PT ;  /* 0x0000001c1d00720c */ /* 0x000fe20003f06270 */
[----:B------:R-:W-:Y:S01]  /*0500*/  IMAD.SHL.U32 R42, R14, 0x8, RZ ;  /* 0x000000080e2a7824 */ /* 0x000fe200078e00ff */
[----:B------:R-:W-:Y:S02]  /*0510*/  LOP3.LUT R23, R23, 0x1c0, RZ, 0xc0, !PT ;  /* 0x000001c017177812 */ /* 0x000fe400078ec0ff */
[----:B-1----:R-:W-:-:S02]  /*0520*/  IABS R9, R0 ;  /* 0x0000000000097213 */ /* 0x002fc40000000000 */
[----:B------:R-:W-:Y:S01]  /*0530*/  SHF.R.U32.HI R20, RZ, 0x3, R23 ;  /* 0x00000003ff147819 */ /* 0x000fe20000011617 */
[----:B------:R-:W1:Y:S01]  /*0540*/  @P2 LDC.64 R32, c[0x0][0x250] ;  /* 0x00009400ff202b82 */ /* 0x000e620000000a00 */
[----:B------:R-:W4:Y:S01]  /*0550*/  I2F.RP R4, R9 ;  /* 0x0000000900047306 */ /* 0x000f220000209400 */
[----:B------:R-:W-:Y:S02]  /*0560*/  SHF.R.S32.HI R13, RZ, 0x1f, R12 ;  /* 0x0000001fff0d7819 */ /* 0x000fe4000001140c */
[----:B------:R-:W-:Y:S02]  /*0570*/  SHF.R.S32.HI R43, RZ, 0x1f, R42 ;  /* 0x0000001fff2b7819 */ /* 0x000fe4000001142a */
[----:B------:R-:W5:Y:S01]  /*0580*/  @!P0 S2R R15, SR_CgaCtaId ;  /* 0x00000000000f8919 */ /* 0x000f620000008800 */
[----:B------:R-:W-:-:S04]  /*0590*/  IMAD.WIDE R56, R17, 0x80, R12 ;  /* 0x0000008011387825 */ /* 0x000fc800078e020c */
[----:B------:R-:W-:Y:S01]  /*05a0*/  @P2 IMAD.IADD R17, R21, 0x1, R8 ;  /* 0x0000000115112824 */ /* 0x000fe200078e0208 */
[----:B------:R2:W-:Y:S01]  /*05b0*/  STL.64 [R1+0x40], R56 ;  /* 0x0000403801007387 */ /* 0x0005e20000100a00 */
[----:B---3--:R-:W-:Y:S01]  /*05c0*/  @!P4 IMAD.WIDE.U32 R24, R19, R2, RZ ;  /* 0x000000021318c225 */ /* 0x008fe200078e00ff */
[----:B----4-:R-:W3:Y:S03]  /*05d0*/  MUFU.RCP R6, R4 ;  /* 0x0000000400067308 */ /* 0x010ee60000001000 */
[----:B---3--:R-:W-:Y:S01]  /*05e0*/  VIADD R6, R6, 0xffffffe ;  /* 0x0ffffffe06067836 */ /* 0x008fe20000000000 */
[----:B------:R-:W3:Y:S04]  /*05f0*/  @P4 LDC.64 R4, c[0x0][0x240] ;  /* 0x00009000ff044b82 */ /* 0x000ee80000000a00 */
[----:B------:R-:W4:Y:S02]  /*0600*/  F2I.FTZ.U32.TRUNC.NTZ R7, R6 ;  /* 0x0000000600077305 */ /* 0x000f24000021f000 */
[----:B----4-:R-:W-:Y:S01]  /*0610*/  IADD3 R18, RZ, -R7, RZ ;  /* 0x80000007ff127210 */ /* 0x010fe20007ffe0ff */
[----:B------:R-:W-:-:S04]  /*0620*/  IMAD.MOV.U32 R6, RZ, RZ, RZ ;  /* 0x000000ffff067224 */ /* 0x000fc800078e00ff */
[----:B------:R-:W-:-:S04]  /*0630*/  IMAD R18, R18, R9, RZ ;  /* 0x0000000912127224 */ /* 0x000fc800078e02ff */
[----:B------:R-:W-:Y:S01]  /*0640*/  IMAD.HI.U32 R18, R7, R18, R6 ;  /* 0x0000001207127227 */ /* 0x000fe200078e0006 */
[----:B------:R-:W-:-:S05]  /*0650*/  @!P4 SHF.R.S32.HI R7, RZ, 0x1f, R19 ;  /* 0x0000001fff07c819 */ /* 0x000fca0000011413 */
[----:B------:R-:W-:-:S04]  /*0660*/  IMAD.HI.U32 R18, R18, R11, RZ ;  /* 0x0000000b12127227 */ /* 0x000fc800078e00ff */
[----:B------:R-:W-:Y:S02]  /*0670*/  IMAD.MOV R10, RZ, RZ, -R18 ;  /* 0x000000ffff0a7224 */ /* 0x000fe400078e0a12 */
[----:B------:R-:W-:Y:S01]  /*0680*/  @!P4 IMAD R6, R7, R2, RZ ;  /* 0x000000020706c224 */ /* 0x000fe200078e02ff */
[----:B------:R-:W-:Y:S01]  /*0690*/  LOP3.LUT R7, R23, 0x38, R42, 0xf8, !PT ;  /* 0x0000003817077812 */ /* 0x000fe200078ef82a */
[----:B------:R-:W-:Y:S01]  /*06a0*/  IMAD R10, R9, R10, R11 ;  /* 0x0000000a090a7224 */ /* 0x000fe200078e020b */
[----:B------:R-:W-:Y:S01]  /*06b0*/  LOP3.LUT R2, R31, R0, RZ, 0x3c, !PT ;  /* 0x000000001f027212 */ /* 0x000fe200078e3cff */
[----:B---3--:R-:W-:Y:S01]  /*06c0*/  @P4 IMAD.WIDE.U32 R22, R26, R4, RZ ;  /* 0x000000041a164225 */ /* 0x008fe200078e00ff */
[----:B------:R-:W-:Y:S02]  /*06d0*/  LOP3.LUT R20, R7, R20, RZ, 0x3c, !PT ;  /* 0x0000001407147212 */ /* 0x000fe400078e3cff */
[----:B------:R-:W-:Y:S01]  /*06e0*/  ISETP.GT.U32.AND P3, PT, R9, R10, PT ;  /* 0x0000000a0900720c */ /* 0x000fe20003f64070 */
[----:B------:R-:W-:Y:S01]  /*06f0*/  @!P4 IMAD R3, R19, R3, R6 ;  /* 0x000000031303c224 */ /* 0x000fe200078e0206 */
[----:B------:R-:W-:Y:S01]  /*0700*/  LEA.HI R7, R16, R135, RZ, 0x6 ;  /* 0x0000008710077211 */ /* 0x000fe200078f30ff */
[----:B------:R-:W-:Y:S01]  /*0710*/  @!P4 IMAD.MOV.U32 R22, RZ, RZ, R24 ;  /* 0x000000ffff16c224 */ /* 0x000fe200078e0018 */
[----:B------:R-:W-:Y:S01]  /*0720*/  @!P0 MOV R4, 0x400 ;  /* 0x0000040000048802 */ /* 0x000fe20000000f00 */
[----:B------:R-:W-:Y:S01]  /*0730*/  @P4 IMAD R5, R26, R5, R23 ;  /* 0x000000051a054224 */ /* 0x000fe200078e0217 */
[----:B------:R-:W-:Y:S01]  /*0740*/  SHF.L.U32 R7, R7, 0x3, RZ ;  /* 0x0000000307077819 */ /* 0x000fe200000006ff */
[----:B------:R-:W-:Y:S01]  /*0750*/  @!P4 IMAD.IADD R5, R25, 0x1, R3 ;  /* 0x000000011905c824 */ /* 0x000fe200078e0203 */
[----:B-----5:R-:W-:Y:S01]  /*0760*/  @!P0 LEA R15, R15, R4, 0x18 ;  /* 0x000000040f0f8211 */ /* 0x020fe200078ec0ff */
[----:B-1----:R-:W-:Y:S01]  /*0770*/  @P2 IMAD.WIDE.U32 R26, R17, R32, RZ ;  /* 0x00000020111a2225 */ /* 0x002fe200078e00ff */
[----:B------:R-:W-:-:S02]  /*0780*/  SHF.R.S32.HI R4, RZ, 0x1f, R31 ;  /* 0x0000001fff047819 */ /* 0x000fc4000001141f */
[----:B------:R-:W-:Y:S01]  /*0790*/  LOP3.LUT R20, R20, 0xfffffe00, R7, 0xf8, !PT ;  /* 0xfffffe0014147812 */ /* 0x000fe200078ef807 */
[----:B------:R-:W-:Y:S01]  /*07a0*/  @!P3 VIADD R18, R18, 0x1 ;  /* 0x000000011212b836 */ /* 0x000fe20000000000 */
[----:B------:R-:W1:Y:S01]  /*07b0*/  @P2 LDC.64 R6, c[0x0][0x248] ;  /* 0x00009200ff062b82 */ /* 0x000e620000000a00 */
[-C--:B------:R-:W-:Y:S01]  /*07c0*/  @!P3 IADD3 R10, R10, -R9.reuse, RZ ;  /* 0x800000090a0ab210 */ /* 0x080fe20007ffe0ff */
[----:B------:R-:W-:Y:S01]  /*07d0*/  IMAD R4, R4, UR4, RZ ;  /* 0x0000000404047c24 */ /* 0x000fe2000f8e02ff */
[----:B------:R-:W-:Y:S02]  /*07e0*/  ISETP.GE.AND P5, PT, R2, RZ, PT ;  /* 0x000000ff0200720c */ /* 0x000fe40003fa6270 */
[----:B------:R-:W-:Y:S01]  /*07f0*/  IADD3 R22, P4, R42, R22, RZ ;  /* 0x000000162a167210 */ /* 0x000fe20007f9e0ff */
[----:B------:R-:W-:Y:S01]  /*0800*/  IMAD R41, R31, UR5, R4 ;  /* 0x000000051f297c24 */ /* 0x000fe2000f8e0204 */
[----:B------:R-:W-:Y:S01]  /*0810*/  ISETP.GE.U32.AND P6, PT, R10, R9, PT ;  /* 0x000000090a00720c */ /* 0x000fe20003fc6070 */
[----:B------:R-:W3:Y:S01]  /*0820*/  @!P1 LDC.64 R2, c[0x0][0x240] ;  /* 0x00009000ff029b82 */ /* 0x000ee20000000a00 */
[----:B------:R-:W-:Y:S01]  /*0830*/  IADD3.X R23, R43, R5, RZ, P4, !PT ;  /* 0x000000052b177210 */ /* 0x000fe200027fe4ff */
[----:B------:R-:W-:Y:S01]  /*0840*/  @P2 IMAD.IADD R9, R21, 0x1, R8 ;  /* 0x0000000115092824 */ /* 0x000fe200078e0208 */
[----:B------:R-:W-:Y:S01]  /*0850*/  ISETP.NE.AND P3, PT, R0, RZ, PT ;  /* 0x000000ff0000720c */ /* 0x000fe20003f65270 */
[----:B------:R-:W-:Y:S01]  /*0860*/  IMAD.WIDE.U32 R30, R31, UR4, R22 ;  /* 0x000000041f1e7c25 */ /* 0x000fe2000f8e0016 */
[----:B------:R-:W-:-:S03]  /*0870*/  IADD3 R23, R12, 0x20, RZ ;  /* 0x000000200c177810 */ /* 0x000fc60007ffe0ff */
[----:B------:R-:W4:Y:S01]  /*0880*/  @!P1 LDC.64 R4, c[0x0][0x210] ;  /* 0x00008400ff049b82 */ /* 0x000f220000000a00 */
[----:B------:R-:W-:-:S03]  /*0890*/  @P2 IMAD R22, R17, R33, RZ ;  /* 0x0000002111162224 */ /* 0x000fc600078e02ff */
[----:B------:R-:W-:Y:S02]  /*08a0*/  @P6 VIADD R18, R18, 0x1 ;  /* 0x0000000112126836 */ /* 0x000fe40000000000 */
[----:B------:R-:W-:Y:S02]  /*08b0*/  @P2 IMAD.IADD R17, R27, 0x1, R22 ;  /* 0x000000011b112824 */ /* 0x000fe400078e0216 */
[----:B------:R-:W2:Y:S01]  /*08c0*/  @!P0 LDC.64 R10, c[0x0][0x240] ;  /* 0x00009000ff0a8b82 */ /* 0x000ea20000000a00 */
[C---:B-1----:R-:W-:Y:S02]  /*08d0*/  @P2 IMAD R8, R9.reuse, R7, RZ ;  /* 0x0000000709082224 */ /* 0x042fe400078e02ff */
[----:B------:R-:W-:-:S04]  /*08e0*/  @P2 IMAD.WIDE.U32 R38, R9, R6, RZ ;  /* 0x0000000609262225 */ /* 0x000fc800078e00ff */
[----:B------:R-:W-:Y:S01]  /*08f0*/  @!P5 IMAD.MOV R18, RZ, RZ, -R18 ;  /* 0x000000ffff12d224 */ /* 0x000fe200078e0a12 */
[----:B------:R-:W-:Y:S01]  /*0900*/  @!P3 LOP3.LUT R18, RZ, R0, RZ, 0x33, !PT ;  /* 0x00000000ff12b212 */ /* 0x000fe200078e33ff */
[----:B---3--:R-:W-:Y:S01]  /*0910*/  @!P1 IMAD R22, R57, R2, RZ ;  /* 0x0000000239169224 */ /* 0x008fe200078e02ff */
[----:B------:R-:W-:Y:S01]  /*0920*/  ISETP.GE.AND P5, PT, R23, R28, PT ;  /* 0x0000001c1700720c */ /* 0x000fe20003fa6270 */
[----:B------:R-:W-:Y:S01]  /*0930*/  IMAD.IADD R41, R31, 0x1, R41 ;  /* 0x000000011f297824 */ /* 0x000fe200078e0229 */
[----:B------:R-:W-:Y:S01]  /*0940*/  @P2 IADD3 R0, R39, R8, RZ ;  /* 0x0000000827002210 */ /* 0x000fe20007ffe0ff */
[----:B------:R-:W-:Y:S10]  /*0950*/  @P2 BRA `(.L_x_62) ;  /* 0x0000000000302947 */ /* 0x000ff40003800000 */
[----:B------:R-:W1:Y:S01]  /*0960*/  LDC.64 R6, c[0x0][0x248] ;  /* 0x00009200ff067b82 */ /* 0x000e620000000a00 */
[----:B------:R-:W-:-:S07]  /*0970*/  SHF.R.S32.HI R25, RZ, 0x1f, R21 ;  /* 0x0000001fff197819 */ /* 0x000fce0000011415 */
[----:B------:R-:W3:Y:S01]  /*0980*/  LDC.64 R8, c[0x0][0x230] ;  /* 0x00008c00ff087b82 */ /* 0x000ee20000000a00 */
[-C--:B-1----:R-:W-:Y:S01]  /*0990*/  IMAD R0, R25, R6.reuse, RZ ;  /* 0x0000000619007224 */ /* 0x082fe200078e02ff */
[----:B------:R-:W-:Y:S01]  /*09a0*/  SHF.R.S32.HI R25, RZ, 0x1f, R19 ;  /* 0x0000001fff197819 */ /* 0x000fe20000011413 */
[----:B------:R-:W-:-:S04]  /*09b0*/  IMAD.WIDE.U32 R36, R21, R6, RZ ;  /* 0x0000000615247225 */ /* 0x000fc800078e00ff */
[----:B------:R-:W-:Y:S02]  /*09c0*/  IMAD R0, R21, R7, R0 ;  /* 0x0000000715007224 */ /* 0x000fe400078e0200 */
[----:B---3--:R-:W-:-:S03]  /*09d0*/  IMAD R24, R25, R8, RZ ;  /* 0x0000000819187224 */ /* 0x008fc600078e02ff */
[----:B------:R-:W-:Y:S01]  /*09e0*/  IADD3 R37, R37, R0, RZ ;  /* 0x0000000025257210 */ /* 0x000fe20007ffe0ff */
[C---:B------:R-:W-:Y:S02]  /*09f0*/  IMAD R9, R19.reuse, R9, R24 ;  /* 0x0000000913097224 */ /* 0x040fe400078e0218 */
[----:B------:R-:W-:-:S05]  /*0a00*/  IMAD.WIDE.U32 R38, R19, R8, R36 ;  /* 0x0000000813267225 */ /* 0x000fca00078e0024 */
[----:B------:R-:W-:Y:S02]  /*0a10*/  IADD3 R0, R39, R9, RZ ;  /* 0x0000000927007210 */ /* 0x000fe40007ffe0ff */
.L_x_62:
[----:B------:R-:W-:Y:S05]  /*0a20*/  @P2 BRA `(.L_x_63) ;  /* 0x0000000000302947 */ /* 0x000fea0003800000 */
        /* <DEDUP_REMOVED lines=11> */
[----:B------:R-:W-:-:S07]  /*0ae0*/  IADD3 R17, R27, R9, RZ ;  /* 0x000000091b117210 */ /* 0x000fce0007ffe0ff */
.L_x_63:
[----:B------:R-:W-:Y:S01]  /*0af0*/  @!P1 IMAD.MOV.U32 R40, RZ, RZ, R30 ;  /* 0x000000ffff289224 */ /* 0x000fe200078e001e */
[----:B------:R-:W1:Y:S01]  /*0b00*/  @!P0 LDC.64 R8, c[0x0][0x210] ;  /* 0x00008400ff088b82 */ /* 0x000e620000000a00 */
[C---:B------:R-:W-:Y:S01]  /*0b10*/  @!P1 IMAD R21, R56.reuse, R3, R22 ;  /* 0x0000000338159224 */ /* 0x040fe200078e0216 */
[C---:B------:R-:W-:Y:S01]  /*0b20*/  @!P0 IADD3 R19, P2, R56.reuse, 0x10, RZ ;  /* 0x0000001038138810 */ /* 0x040fe20007f5e0ff */
[----:B------:R-:W-:Y:S01]  /*0b30*/  @!P1 IMAD.WIDE.U32 R36, R56, R2, R40 ;  /* 0x0000000238249225 */ /* 0x000fe200078e0028 */
[----:B------:R-:W-:Y:S01]  /*0b40*/  LEA.HI.SX32 R133, R34, 0xffffffff, 0x19 ;  /* 0xffffffff22857811 */ /* 0x000fe200078fcaff */
[----:B------:R-:W-:Y:S01]  /*0b50*/  UMOV UR5, 0x400 ;  /* 0x0000040000057882 */ /* 0x000fe20000000000 */
[----:B------:R-:W-:Y:S01]  /*0b60*/  ULDC.64 UR6, c[0x0][0x260] ;  /* 0x0000980000067ab9 */ /* 0x000fe20000000a00 */
[-C--:B------:R-:W-:Y:S01]  /*0b70*/  IMAD R24, R13, R6.reuse, RZ ;  /* 0x000000060d187224 */ /* 0x080fe200078e02ff */
[----:B------:R-:W3:Y:S01]  /*0b80*/  @!P5 LDC.64 R2, c[0x0][0x240] ;  /* 0x00009000ff02db82 */ /* 0x000ee20000000a00 */
[----:B------:R-:W-:Y:S01]  /*0b90*/  IMAD.WIDE.U32 R44, R12, R6, R42 ;  /* 0x000000060c2c7225 */ /* 0x000fe200078e002a */
[----:B------:R-:W-:-:S03]  /*0ba0*/  SHF.L.U64.HI R134, R6, 0x7, R7 ;  /* 0x0000000706867819 */ /* 0x000fc60000010207 */
[----:B------:R-:W-:Y:S01]  /*0bb0*/  IMAD.WIDE.U32 R42, R12, R32, R42 ;  /* 0x000000200c2a7225 */ /* 0x000fe200078e002a */
[----:B------:R-:W-:Y:S02]  /*0bc0*/  IADD3 R38, P3, R38, R44, RZ ;  /* 0x0000002c26267210 */ /* 0x000fe40007f7e0ff */
[----:B------:R-:W5:Y:S01]  /*0bd0*/  S2UR UR4, SR_CgaCtaId ;  /* 0x00000000000479c3 */ /* 0x000f620000008800 */
[----:B------:R-:W-:Y:S02]  /*0be0*/  IMAD R22, R13, R32, RZ ;  /* 0x000000200d167224 */ /* 0x000fe400078e02ff */
[----:B------:R-:W-:Y:S02]  /*0bf0*/  IMAD R13, R12, R7, R24 ;  /* 0x000000070c0d7224 */ /* 0x000fe400078e0218 */
[----:B------:R-:W-:Y:S01]  /*0c00*/  @!P0 IMAD.X R25, RZ, RZ, R57, P2 ;  /* 0x000000ffff198224 */ /* 0x000fe200010e0639 */
[----:B------:R-:W-:Y:S01]  /*0c10*/  IADD3 R26, P2, R26, R42, RZ ;  /* 0x0000002a1a1a7210 */ /* 0x000fe20007f5e0ff */
[----:B------:R-:W-:Y:S01]  /*0c20*/  IMAD R22, R12, R33, R22 ;  /* 0x000000210c167224 */ /* 0x000fe200078e0216 */
[----:B----4-:R-:W-:Y:S01]  /*0c30*/  @!P1 LEA R42, P4, R36, R4, 0x1 ;  /* 0x00000004242a9211 */ /* 0x010fe200078808ff */
[----:B------:R-:W-:Y:S01]  /*0c40*/  @!P1 IMAD.IADD R24, R37, 0x1, R21 ;  /* 0x0000000125189824 */ /* 0x000fe200078e0215 */
[----:B------:R-:W-:Y:S01]  /*0c50*/  IADD3.X R39, R0, R45, R13, P3, !PT ;  /* 0x0000002d00277210 */ /* 0x000fe20001ffe40d */
[-C--:B--2---:R-:W-:Y:S01]  /*0c60*/  @!P0 IMAD R0, R25, R10.reuse, RZ ;  /* 0x0000000a19008224 */ /* 0x084fe200078e02ff */
[----:B------:R-:W-:Y:S01]  /*0c70*/  IADD3.X R27, R17, R43, R22, P2, !PT ;  /* 0x0000002b111b7210 */ /* 0x000fe200017fe416 */
[----:B------:R-:W-:Y:S01]  /*0c80*/  @!P0 IMAD.MOV.U32 R37, RZ, RZ, R41 ;  /* 0x000000ffff258224 */ /* 0x000fe200078e0029 */
[----:B------:R-:W-:Y:S01]  /*0c90*/  @!P1 LEA.HI.X R43, R36, R5, R24, 0x1, P4 ;  /* 0x00000005242b9211 */ /* 0x000fe200020f0c18 */
[C---:B------:R-:W-:Y:S01]  /*0ca0*/  @!P0 IMAD R0, R19.reuse, R11, R0 ;  /* 0x0000000b13008224 */ /* 0x040fe200078e0200 */
[----:B------:R-:W-:Y:S01]  /*0cb0*/  @!P5 IADD3 R11, P2, R56, 0x20, RZ ;  /* 0x00000020380bd810 */ /* 0x000fe20007f5e0ff */
[----:B------:R-:W-:Y:S01]  /*0cc0*/  @!P0 IMAD.MOV.U32 R36, RZ, RZ, R30 ;  /* 0x000000ffff248224 */ /* 0x000fe200078e001e */
[----:B------:R-:W2:Y:S01]  /*0cd0*/  @!P5 LDC.64 R4, c[0x0][0x210] ;  /* 0x00008400ff04db82 */ /* 0x000ea20000000a00 */
[----:B------:R-:W-:Y:S01]  /*0ce0*/  VIADD R21, R12, 0x30 ;  /* 0x000000300c157836 */ /* 0x000fe20000000000 */
[----:B------:R-:W-:Y:S01]  /*0cf0*/  @!P5 IADD3.X R13, RZ, R57, RZ, P2, !PT ;  /* 0x00000039ff0dd210 */ /* 0x000fe200017fe4ff */
[----:B------:R-:W-:-:S03]  /*0d00*/  @!P0 IMAD.WIDE.U32 R36, R19, R10, R36 ;  /* 0x0000000a13248225 */ /* 0x000fc600078e0024 */
[----:B------:R-:W-:Y:S01]  /*0d10*/  ISETP.GE.AND P4, PT, R21, R28, PT ;  /* 0x0000001c1500720c */ /* 0x000fe20003f86270 */
[----:B------:R-:W-:Y:S01]  /*0d20*/  @!P0 IMAD.IADD R0, R37, 0x1, R0 ;  /* 0x0000000125008824 */ /* 0x000fe200078e0200 */
[C---:B-1----:R-:W-:Y:S01]  /*0d30*/  @!P0 LEA R24, P2, R36.reuse, R8, 0x1 ;  /* 0x0000000824188211 */ /* 0x042fe200078408ff */
[----:B---3--:R-:W-:Y:S01]  /*0d40*/  @!P5 IMAD R8, R13, R2, RZ ;  /* 0x000000020d08d224 */ /* 0x008fe200078e02ff */
[----:B-----5:R-:W-:Y:S01]  /*0d50*/  ULEA UR4, UR4, UR5, 0x18 ;  /* 0x0000000504047291 */ /* 0x020fe2000f8ec03f */
[----:B------:R-:W-:Y:S01]  /*0d60*/  @!P5 IMAD.MOV.U32 R37, RZ, RZ, R41 ;  /* 0x000000ffff25d224 */ /* 0x000fe200078e0029 */
[----:B------:R-:W-:Y:S01]  /*0d70*/  @!P0 LEA.HI.X R25, R36, R9, R0, 0x1, P2 ;  /* 0x0000000924198211 */ /* 0x000fe200010f0c00 */
[----:B------:R-:W-:Y:S01]  /*0d80*/  IMAD R0, R133, -0x80, R132 ;  /* 0xffffff8085007824 */ /* 0x000fe200078e0284 */
[----:B------:R-:W-:Y:S01]  /*0d90*/  ULDC UR5, c[0x0][0x39c] ;  /* 0x0000e70000057ab9 */ /* 0x000fe20000000800 */
[C---:B------:R-:W-:Y:S01]  /*0da0*/  @!P5 IMAD R9, R11.reuse, R3, R8 ;  /* 0x000000030b09d224 */ /* 0x040fe200078e0208 */
[----:B------:R-:W-:Y:S01]  /*0db0*/  LEA R182, R20, UR4, 0x1 ;  /* 0x0000000414b67c11 */ /* 0x000fe2000f8e08ff */
[----:B------:R-:W1:Y:S01]  /*0dc0*/  @!P5 S2R R8, SR_CgaCtaId ;  /* 0x000000000008d919 */ /* 0x000e620000008800 */
[----:B------:R-:W-:Y:S01]  /*0dd0*/  @!P5 IMAD.MOV.U32 R36, RZ, RZ, R30 ;  /* 0x000000ffff24d224 */ /* 0x000fe200078e001e */
[C---:B------:R-:W-:Y:S01]  /*0de0*/  ISETP.GE.AND P6, PT, R12.reuse, R0, PT ;  /* 0x000000000c00720c */ /* 0x040fe20003fc6270 */
[C---:B------:R-:W-:Y:S01]  /*0df0*/  VIADD R19, R12.reuse, 0x40 ;  /* 0x000000400c137836 */ /* 0x040fe20000000000 */
[----:B------:R-:W-:Y:S01]  /*0e00*/  @!PT LDS RZ, [RZ] ;  /* 0x00000000fffff984 */ /* 0x000fe20000000800 */
[----:B------:R-:W-:Y:S01]  /*0e10*/  @!PT LDS RZ, [RZ] ;  /* 0x00000000fffff984 */ /* 0x000fe20000000800 */
[----:B------:R-:W-:Y:S01]  /*0e20*/  @!PT LDS RZ, [RZ] ;  /* 0x00000000fffff984 */ /* 0x000fe20000000800 */
[----:B------:R3:W-:Y:S01]  /*0e30*/  @!P1 LDGSTS.E.BYPASS.LTC128B.128 [R182], desc[UR16][R42.64] ;  /* 0x000000002ab69fae */ /* 0x0007e2000b901d50 */
[----:B------:R-:W-:Y:S01]  /*0e40*/  @!P5 IMAD.WIDE.U32 R36, R11, R2, R36 ;  /* 0x000000020b24d225 */ /* 0x000fe200078e0024 */
[----:B------:R-:W-:Y:S01]  /*0e50*/  @!P4 MOV R52, R30 ;  /* 0x0000001e0034c202 */ /* 0x000fe20000000f00 */
[----:B------:R-:W4:Y:S01]  /*0e60*/  @!P4 LDC.64 R2, c[0x0][0x240] ;  /* 0x00009000ff02cb82 */ /* 0x000f220000000a00 */
[----:B------:R-:W-:Y:S01]  /*0e70*/  ISETP.GE.AND P3, PT, R19, R28, PT ;  /* 0x0000001c1300720c */ /* 0x000fe20003f66270 */
[----:B------:R-:W-:Y:S01]  /*0e80*/  VIADD R17, R12, 0x50 ;  /* 0x000000500c117836 */ /* 0x000fe20000000000 */
[----:B------:R-:W-:Y:S01]  /*0e90*/  @!P5 IADD3 R10, R37, R9, RZ ;  /* 0x00000009250ad210 */ /* 0x000fe20007ffe0ff */
[----:B------:R-:W-:Y:S01]  /*0ea0*/  @!P0 IMAD R35, R20, 0x2, R15 ;  /* 0x0000000214238824 */ /* 0x000fe200078e020f */
[C---:B--2---:R-:W-:Y:S01]  /*0eb0*/  @!P5 LEA R50, P1, R36.reuse, R4, 0x1 ;  /* 0x000000042432d211 */ /* 0x044fe200078208ff */
[----:B------:R-:W2:Y:S01]  /*0ec0*/  @!P4 S2R R47, SR_CgaCtaId ;  /* 0x00000000002fc919 */ /* 0x000ea20000008800 */
[----:B------:R-:W-:Y:S01]  /*0ed0*/  ISETP.GE.AND P2, PT, R17, R28, PT ;  /* 0x0000001c1100720c */ /* 0x000fe20003f46270 */
[----:B------:R-:W-:Y:S01]  /*0ee0*/  @!P4 IMAD.MOV.U32 R53, RZ, RZ, R41 ;  /* 0x000000ffff35c224 */ /* 0x000fe200078e0029 */
[----:B------:R-:W-:Y:S01]  /*0ef0*/  @!P5 LEA.HI.X R51, R36, R5, R10, 0x1, P1 ;  /* 0x000000052433d211 */ /* 0x000fe200008f0c0a */
[----:B------:R-:W5:Y:S01]  /*0f00*/  @!P6 S2R R31, SR_CgaCtaId ;  /* 0x00000000001fe919 */ /* 0x000f620000008800 */
[----:B------:R-:W2:Y:S01]  /*0f10*/  @!P4 LDC.64 R4, c[0x0][0x210] ;  /* 0x00008400ff04cb82 */ /* 0x000ea20000000a00 */
[----:B------:R-:W-:Y:S01]  /*0f20*/  @!P5 MOV R9, 0x400 ;  /* 0x000004000009d802 */ /* 0x000fe20000000f00 */
[C---:B------:R-:W-:Y:S01]  /*0f30*/  VIADD R13, R12.reuse, 0x60 ;  /* 0x000000600c0d7836 */ /* 0x040fe20000000000 */
[----:B------:R-:W5:Y:S01]  /*0f40*/  @!P3 S2R R45, SR_CgaCtaId ;  /* 0x00000000002db919 */ /* 0x000f620000008800 */
[----:B------:R-:W-:Y:S01]  /*0f50*/  @!P4 MOV R22, 0x400 ;  /* 0x000004000016c802 */ /* 0x000fe20000000f00 */
[----:B------:R-:W-:Y:S01]  /*0f60*/  VIADD R15, R12, 0x70 ;  /* 0x000000700c0f7836 */ /* 0x000fe20000000000 */
[----:B------:R5:W-:Y:S01]  /*0f70*/  @!P0 LDGSTS.E.BYPASS.LTC128B.128 [R35+0x800], desc[UR16][R24.64] ;  /* 0x0080000018238fae */ /* 0x000be2000b901d50 */
[----:B------:R-:W-:-:S02]  /*0f80*/  @!P4 IADD3 R10, P0, R56, 0x30, RZ ;  /* 0x00000030380ac810 */ /* 0x000fc40007f1e0ff */
[----:B------:R-:W-:Y:S01]  /*0f90*/  @!P2 IMAD.MOV.U32 R54, RZ, RZ, R30 ;  /* 0x000000ffff36a224 */ /* 0x000fe200078e001e */
[----:B------:R-:W-:Y:S01]  /*0fa0*/  ISETP.GE.AND P1, PT, R13, R28, PT ;  /* 0x0000001c0d00720c */ /* 0x000fe20003f26270 */
[----:B------:R-:W-:Y:S01]  /*0fb0*/  @!P2 IMAD.MOV.U32 R55, RZ, RZ, R41 ;  /* 0x000000ffff37a224 */ /* 0x000fe200078e0029 */
[----:B------:R-:W-:Y:S01]  /*0fc0*/  @!P2 MOV R36, 0x400 ;  /* 0x000004000024a802 */ /* 0x000fe20000000f00 */
[----:B------:R-:W-:Y:S01]  /*0fd0*/  @!P4 IMAD.X R11, RZ, RZ, R57, P0 ;  /* 0x000000ffff0bc224 */ /* 0x000fe200000e0639 */
[----:B---3--:R-:W3:Y:S01]  /*0fe0*/  @!P2 S2R R43, SR_CgaCtaId ;  /* 0x00000000002ba919 */ /* 0x008ee20000008800 */
[----:B-1----:R-:W-:Y:S01]  /*0ff0*/  @!P5 LEA R9, R8, R9, 0x18 ;  /* 0x000000090809d211 */ /* 0x002fe200078ec0ff */
[----:B----4-:R-:W-:Y:S01]  /*1000*/  @!P4 IMAD.WIDE.U32 R52, R10, R2, R52 ;  /* 0x000000020a34c225 */ /* 0x010fe200078e0034 */
[----:B------:R-:W-:Y:S01]  /*1010*/  ISETP.GE.AND P0, PT, R15, R28, PT ;  /* 0x0000001c0f00720c */ /* 0x000fe20003f06270 */
[----:B------:R-:W-:Y:S02]  /*1020*/  STL [R1+0x24], R182 ;  /* 0x000024b601007387 */ /* 0x000fe40000100800 */
[----:B------:R-:W-:-:S02]  /*1030*/  @!P4 IMAD R11, R11, R2, RZ ;  /* 0x000000020b0bc224 */ /* 0x000fc400078e02ff */
[----:B------:R-:W-:Y:S01]  /*1040*/  @!P5 IMAD R9, R20, 0x2, R9 ;  /* 0x000000021409d824 */ /* 0x000fe200078e0209 */
[----:B------:R-:W1:Y:S01]  /*1050*/  @!P1 S2R R37, SR_CgaCtaId ;  /* 0x0000000000259919 */ /* 0x000e620000008800 */
[----:B------:R-:W-:Y:S01]  /*1060*/  @!P4 IMAD R8, R10, R3, R11 ;  /* 0x000000030a08c224 */ /* 0x000fe200078e020b */
[----:B------:R-:W-:Y:S01]  /*1070*/  @!P6 MOV R10, 0x400 ;  /* 0x00000400000ae802 */ /* 0x000fe20000000f00 */
[----:B------:R-:W4:Y:S01]  /*1080*/  @!P3 LDC.64 R2, c[0x0][0x240] ;  /* 0x00009000ff02bb82 */ /* 0x000f220000000a00 */
[----:B------:R1:W-:Y:S01]  /*1090*/  @!P5 LDGSTS.E.BYPASS.LTC128B.128 [R9+0x1000], desc[UR16][R50.64] ;  /* 0x010000003209dfae */ /* 0x0003e2000b901d50 */
[----:B------:R-:W-:Y:S01]  /*10a0*/  @!P4 IMAD.IADD R8, R53, 0x1, R8 ;  /* 0x000000013508c824 */ /* 0x000fe200078e0208 */
[----:B--2---:R-:W-:Y:S01]  /*10b0*/  @!P4 LEA R48, P5, R52, R4, 0x1 ;  /* 0x000000043430c211 */ /* 0x004fe200078a08ff */
[----:B------:R-:W-:Y:S01]  /*10c0*/  IMAD.WIDE.U32 R38, R18, UR6, R38 ;  /* 0x0000000612267c25 */ /* 0x000fe2000f8e0026 */
[----:B-----5:R-:W-:Y:S02]  /*10d0*/  @!P6 LEA R31, R31, R10, 0x18 ;  /* 0x0000000a1f1fe211 */ /* 0x020fe400078ec0ff */
[----:B------:R-:W-:Y:S01]  /*10e0*/  @!P4 LEA.HI.X R49, R52, R5, R8, 0x1, P5 ;  /* 0x000000053431c211 */ /* 0x000fe200028f0c08 */
[----:B------:R-:W2:Y:S01]  /*10f0*/  @!P2 LDC.64 R24, c[0x0][0x240] ;  /* 0x00009000ff18ab82 */ /* 0x000ea20000000a00 */
[----:B------:R-:W-:Y:S01]  /*1100*/  @!P3 IADD3 R8, P5, R56, 0x40, RZ ;  /* 0x000000403808b810 */ /* 0x000fe20007fbe0ff */
[----:B------:R-:W5:Y:S01]  /*1110*/  @!P0 S2R R35, SR_CgaCtaId ;  /* 0x0000000000238919 */ /* 0x000f620000008800 */
[----:B------:R-:W-:Y:S01]  /*1120*/  @!P3 MOV R4, 0x400 ;  /* 0x000004000004b802 */ /* 0x000fe20000000f00 */
[----:B------:R-:W-:Y:S01]  /*1130*/  IMAD.SHL.U32 R136, R6, 0x80, RZ ;  /* 0x0000008006887824 */ /* 0x000fe200078e00ff */
[----:B------:R-:W-:Y:S01]  /*1140*/  @!P4 LEA R47, R47, R22, 0x18 ;  /* 0x000000162f2fc211 */ /* 0x000fe200078ec0ff */
[----:B------:R5:W-:Y:S01]  /*1150*/  STL.64 [R1+0x30], R38 ;  /* 0x0000302601007387 */ /* 0x000be20000100a00 */
[----:B------:R-:W-:Y:S01]  /*1160*/  @!P3 LEA R45, R45, R4, 0x18 ;  /* 0x000000042d2db211 */ /* 0x000fe200078ec0ff */
[----:B------:R-:W5:Y:S01]  /*1170*/  @!P3 LDC.64 R10, c[0x0][0x210] ;  /* 0x00008400ff0abb82 */ /* 0x000f620000000a00 */
[----:B------:R-:W-:Y:S01]  /*1180*/  @!P1 MOV R40, 0x400 ;  /* 0x0000040000289802 */ /* 0x000fe20000000f00 */
[C---:B------:R-:W-:Y:S01]  /*1190*/  @!P4 IMAD R47, R20.reuse, 0x2, R47 ;  /* 0x00000002142fc824 */ /* 0x040fe200078e022f */
[----:B------:R-:W-:Y:S01]  /*11a0*/  @!P1 MOV R46, R30 ;  /* 0x0000001e002e9202 */ /* 0x000fe20000000f00 */
[C---:B------:R-:W-:Y:S01]  /*11b0*/  @!P3 IMAD R45, R20.reuse, 0x2, R45 ;  /* 0x00000002142db824 */ /* 0x040fe200078e022d */
[----:B---3--:R-:W-:Y:S01]  /*11c0*/  @!P2 LEA R43, R43, R36, 0x18 ;  /* 0x000000242b2ba211 */ /* 0x008fe200078ec0ff */
[----:B------:R-:W-:Y:S01]  /*11d0*/  @!P6 IMAD R31, R20, 0x2, R31 ;  /* 0x00000002141fe824 */ /* 0x000fe200078e021f */
[----:B------:R3:W-:Y:S01]  /*11e0*/  @!P4 LDGSTS.E.BYPASS.LTC128B.128 [R47+0x1800], desc[UR16][R48.64] ;  /* 0x01800000302fcfae */ /* 0x0007e2000b901d50 */
[----:B------:R-:W3:Y:S01]  /*11f0*/  @!P2 LDC.64 R4, c[0x0][0x210] ;  /* 0x00008400ff04ab82 */ /* 0x000ee20000000a00 */
[----:B------:R-:W-:-:S02]  /*1200*/  @!P0 MOV R28, 0x400 ;  /* 0x00000400001c8802 */ /* 0x000fc40000000f00 */
[----:B------:R-:W-:Y:S01]  /*1210*/  MOV R184, R38 ;  /* 0x0000002600b87202 */ /* 0x000fe20000000f00 */
[--C-:B-1----:R-:W-:Y:S01]  /*1220*/  @!P3 IMAD.X R51, RZ, RZ, R57.reuse, P5 ;  /* 0x000000ffff33b224 */ /* 0x102fe200028e0639 */
[----:B------:R-:W-:Y:S01]  /*1230*/  @!P2 IADD3 R22, P5, R56, 0x50, RZ ;  /* 0x000000503816a810 */ /* 0x000fe20007fbe0ff */
[----:B------:R-:W-:Y:S01]  /*1240*/  @!P3 IMAD.MOV.U32 R50, RZ, RZ, R30 ;  /* 0x000000ffff32b224 */ /* 0x000fe200078e001e */
[----:B------:R-:W-:Y:S01]  /*1250*/  @!P1 LEA R37, R37, R40, 0x18 ;  /* 0x0000002825259211 */ /* 0x000fe200078ec0ff */
[----:B----4-:R-:W-:Y:S01]  /*1260*/  @!P3 IMAD R36, R51, R2, RZ ;  /* 0x000000023324b224 */ /* 0x010fe200078e02ff */
[----:B------:R-:W-:Y:S01]  /*1270*/  @!P3 MOV R51, R41 ;  /* 0x000000290033b202 */ /* 0x000fe20000000f00 */
[----:B------:R-:W-:Y:S02]  /*1280*/  @!P2 IMAD.X R9, RZ, RZ, R57, P5 ;  /* 0x000000ffff09a224 */ /* 0x000fe400028e0639 */
[----:B------:R-:W-:Y:S02]  /*1290*/  @!P3 IMAD R36, R8, R3, R36 ;  /* 0x000000030824b224 */ /* 0x000fe400078e0224 */
[----:B--2---:R-:W-:-:S02]  /*12a0*/  @!P2 IMAD R9, R9, R24, RZ ;  /* 0x000000180909a224 */ /* 0x004fc400078e02ff */
[----:B------:R-:W-:Y:S02]  /*12b0*/  @!P3 IMAD.WIDE.U32 R50, R8, R2, R50 ;  /* 0x000000020832b225 */ /* 0x000fe400078e0032 */
[----:B------:R-:W1:Y:S01]  /*12c0*/  @!P0 LDC.64 R2, c[0x0][0x240] ;  /* 0x00009000ff028b82 */ /* 0x000e620000000a00 */
[----:B-----5:R-:W-:Y:S01]  /*12d0*/  @!P0 LEA R35, R35, R28, 0x18 ;  /* 0x0000001c23238211 */ /* 0x020fe200078ec0ff */
[----:B------:R-:W-:Y:S01]  /*12e0*/  @!P2 IMAD R25, R22, R25, R9 ;  /* 0x000000191619a224 */ /* 0x000fe200078e0209 */
[----:B------:R-:W-:Y:S01]  /*12f0*/  @!P3 LEA R52, P5, R50, R10, 0x1 ;  /* 0x0000000a3234b211 */ /* 0x000fe200078a08ff */
[----:B------:R-:W-:Y:S02]  /*1300*/  @!P3 IMAD.IADD R36, R51, 0x1, R36 ;  /* 0x000000013324b824 */ /* 0x000fe400078e0224 */
[----:B------:R-:W-:Y:S01]  /*1310*/  @!P2 IMAD.WIDE.U32 R54, R22, R24, R54 ;  /* 0x000000181636a225 */ /* 0x000fe200078e0036 */
[----:B------:R-:W-:Y:S01]  /*1320*/  SHF.R.S32.HI R22, RZ, 0x1f, R18 ;  /* 0x0000001fff167819 */ /* 0x000fe20000011412 */
[----:B------:R-:W2:Y:S01]  /*1330*/  @!P1 LDC.64 R8, c[0x0][0x240] ;  /* 0x00009000ff089b82 */ /* 0x000ea20000000a00 */
[----:B------:R-:W-:Y:S01]  /*1340*/  @!P3 LEA.HI.X R53, R50, R11, R36, 0x1, P5 ;  /* 0x0000000b3235b211 */ /* 0x000fe200028f0c24 */
[----:B------:R-:W-:Y:S01]  /*1350*/  @!P2 IMAD.IADD R10, R55, 0x1, R25 ;  /* 0x00000001370aa824 */ /* 0x000fe200078e0219 */
[C---:B---3--:R-:W-:Y:S01]  /*1360*/  @!P2 LEA R50, P4, R54.reuse, R4, 0x1 ;  /* 0x000000043632a211 */ /* 0x048fe200078808ff */
[--C-:B------:R-:W-:Y:S01]  /*1370*/  @!P1 IMAD.MOV.U32 R47, RZ, RZ, R41.reuse ;  /* 0x000000ffff2f9224 */ /* 0x100fe200078e0029 */
[----:B------:R-:W-:Y:S01]  /*1380*/  ISETP.GE.AND P5, PT, R13, R0, PT ;  /* 0x000000000d00720c */ /* 0x000fe20003fa6270 */
[----:B------:R-:W-:Y:S01]  /*1390*/  @!P0 IMAD.MOV.U32 R25, RZ, RZ, R41 ;  /* 0x000000ffff198224 */ /* 0x000fe200078e0029 */
[----:B------:R-:W-:Y:S01]  /*13a0*/  @!P2 LEA.HI.X R51, R54, R5, R10, 0x1, P4 ;  /* 0x000000053633a211 */ /* 0x000fe200020f0c0a */
[----:B------:R3:W-:Y:S01]  /*13b0*/  @!P3 LDGSTS.E.BYPASS.LTC128B.128 [R45+0x2000], desc[UR16][R52.64] ;  /* 0x02000000342dbfae */ /* 0x0007e2000b901d50 */
[C---:B------:R-:W-:Y:S01]  /*13c0*/  @!P1 IADD3 R41, P4, R56.reuse, 0x60, RZ ;  /* 0x0000006038299810 */ /* 0x040fe20007f9e0ff */
[----:B------:R-:W4:Y:S01]  /*13d0*/  @!P1 LDC.64 R10, c[0x0][0x210] ;  /* 0x00008400ff0a9b82 */ /* 0x000f220000000a00 */
[----:B------:R-:W-:Y:S01]  /*13e0*/  @!P0 IMAD.MOV.U32 R24, RZ, RZ, R30 ;  /* 0x000000ffff188224 */ /* 0x000fe200078e001e */
[----:B------:R-:W-:Y:S01]  /*13f0*/  @!P0 IADD3 R40, P3, R56, 0x70, RZ ;  /* 0x0000007038288810 */ /* 0x000fe20007f7e0ff */
[C---:B------:R-:W-:Y:S01]  /*1400*/  @!P2 IMAD R36, R20.reuse, 0x2, R43 ;  /* 0x000000021424a824 */ /* 0x040fe200078e022b */
[----:B------:R-:W-:Y:S01]  /*1410*/  @!P1 IADD3.X R5, RZ, R57, RZ, P4, !PT ;  /* 0x00000039ff059210 */ /* 0x000fe200027fe4ff */
[----:B------:R-:W-:-:S02]  /*1420*/  @!P1 IMAD R37, R20, 0x2, R37 ;  /* 0x0000000214259824 */ /* 0x000fc400078e0225 */
[----:B------:R-:W-:Y:S01]  /*1430*/  @!P0 IMAD.X R43, RZ, RZ, R57, P3 ;  /* 0x000000ffff2b8224 */ /* 0x000fe200018e0639 */
[----:B------:R5:W-:Y:S01]  /*1440*/  @!P2 LDGSTS.E.BYPASS.LTC128B.128 [R36+0x2800], desc[UR16][R50.64] ;  /* 0x028000003224afae */ /* 0x000be2000b901d50 */
[----:B------:R-:W-:Y:S01]  /*1450*/  ISETP.GE.AND P2, PT, R29, R0, PT ;  /* 0x000000001d00720c */ /* 0x000fe20003f46270 */
[----:B------:R-:W-:Y:S02]  /*1460*/  @!P0 IMAD R35, R20, 0x2, R35 ;  /* 0x0000000214238824 */ /* 0x000fe400078e0223 */
[----:B-1----:R-:W-:Y:S02]  /*1470*/  @!P0 IMAD R28, R43, R2, RZ ;  /* 0x000000022b1c8224 */ /* 0x002fe400078e02ff */
[----:B--2---:R-:W-:Y:S02]  /*1480*/  @!P1 IMAD R30, R5, R8, RZ ;  /* 0x00000008051e9224 */ /* 0x004fe400078e02ff */
[----:B------:R-:W1:Y:S01]  /*1490*/  @!P0 LDC.64 R4, c[0x0][0x210] ;  /* 0x00008400ff048b82 */ /* 0x000e620000000a00 */
[----:B------:R-:W-:-:S02]  /*14a0*/  @!P0 IMAD R28, R40, R3, R28 ;  /* 0x00000003281c8224 */ /* 0x000fc400078e021c */
[C---:B------:R-:W-:Y:S02]  /*14b0*/  @!P1 IMAD R30, R41.reuse, R9, R30 ;  /* 0x00000009291e9224 */ /* 0x040fe400078e021e */
[----:B------:R-:W-:Y:S02]  /*14c0*/  IMAD R3, R22, UR6, RZ ;  /* 0x0000000616037c24 */ /* 0x000fe4000f8e02ff */
[----:B---3--:R-:W-:Y:S02]  /*14d0*/  @!P1 IMAD.WIDE.U32 R44, R41, R8, R46 ;  /* 0x00000008292c9225 */ /* 0x008fe400078e002e */
[----:B------:R-:W2:Y:S02]  /*14e0*/  @!P6 LDC.64 R8, c[0x0][0x218] ;  /* 0x00008600ff08eb82 */ /* 0x000ea40000000a00 */
[----:B------:R-:W-:Y:S01]  /*14f0*/  @!P0 IMAD.WIDE.U32 R40, R40, R2, R24 ;  /* 0x0000000228288225 */ /* 0x000fe200078e0018 */
[----:B------:R-:W-:Y:S01]  /*1500*/  SHF.R.S32.HI R25, RZ, 0x1f, R133 ;  /* 0x0000001fff197819 */ /* 0x000fe20000011485 */
[----:B------:R-:W3:Y:S01]  /*1510*/  @!P2 S2R R24, SR_CgaCtaId ;  /* 0x000000000018a919 */ /* 0x000ee20000008800 */
[----:B----4-:R-:W-:Y:S01]  /*1520*/  @!P1 LEA R42, P3, R44, R10, 0x1 ;  /* 0x0000000a2c2a9211 */ /* 0x010fe200078608ff */
[----:B------:R-:W-:-:S02]  /*1530*/  @!P1 IMAD.IADD R30, R45, 0x1, R30 ;  /* 0x000000012d1e9824 */ /* 0x000fc400078e021e */
[----:B-----5:R-:W-:Y:S01]  /*1540*/  IMAD R36, R18, UR7, R3 ;  /* 0x0000000712247c24 */ /* 0x020fe2000f8e0203 */
[----:B------:R-:W-:Y:S01]  /*1550*/  ULDC.64 UR6, c[0x0][0x268] ;  /* 0x00009a0000067ab9 */ /* 0x000fe20000000a00 */
[----:B------:R-:W4:Y:S01]  /*1560*/  @!P2 LDC.64 R2, c[0x0][0x218] ;  /* 0x00008600ff02ab82 */ /* 0x000f220000000a00 */
[----:B------:R-:W-:Y:S01]  /*1570*/  IMAD R10, R134, R133, RZ ;  /* 0x00000085860a7224 */ /* 0x000fe200078e02ff */
[----:B------:R-:W-:Y:S01]  /*1580*/  @!P1 LEA.HI.X R43, R44, R11, R30, 0x1, P3 ;  /* 0x0000000b2c2b9211 */ /* 0x000fe200018f0c1e */
[----:B------:R-:W-:Y:S01]  /*1590*/  IMAD.IADD R185, R39, 0x1, R36 ;  /* 0x0000000127b97824 */ /* 0x000fe200078e0224 */
[C---:B-1----:R-:W-:Y:S01]  /*15a0*/  @!P0 LEA R4, P3, R40.reuse, R4, 0x1 ;  /* 0x0000000428048211 */ /* 0x042fe200078608ff */
[----:B------:R-:W-:Y:S02]  /*15b0*/  @!P0 IMAD.IADD R28, R41, 0x1, R28 ;  /* 0x00000001291c8824 */ /* 0x000fe400078e021c */
[-C--:B------:R-:W-:Y:S01]  /*15c0*/  IMAD R11, R25, R136.reuse, R10 ;  /* 0x00000088190b7224 */ /* 0x080fe200078e020a */
[----:B------:R1:W-:Y:S01]  /*15d0*/  @!P1 LDGSTS.E.BYPASS.LTC128B.128 [R37+0x3000], desc[UR16][R42.64] ;  /* 0x030000002a259fae */ /* 0x0003e2000b901d50 */
[----:B------:R-:W-:Y:S01]  /*15e0*/  IMAD.WIDE.U32 R38, R133, R136, R184 ;  /* 0x0000008885267225 */ /* 0x000fe200078e00b8 */
[----:B------:R-:W-:-:S02]  /*15f0*/  @!P0 LEA.HI.X R5, R40, R5, R28, 0x1, P3 ;  /* 0x0000000528058211 */ /* 0x000fc400018f0c1c */
[----:B------:R-:W-:Y:S01]  /*1600*/  ISETP.GE.AND P1, PT, R21, R0, PT ;  /* 0x000000001500720c */ /* 0x000fe20003f26270 */
[----:B------:R-:W-:Y:S01]  /*1610*/  IMAD.IADD R39, R39, 0x1, R11 ;  /* 0x0000000127277824 */ /* 0x000fe200078e020b */
[----:B--2---:R-:W-:Y:S01]  /*1620*/  @!P6 LEA R40, P3, R38, R8, 0x1 ;  /* 0x000000082628e211 */ /* 0x004fe200078608ff */
[----:B------:R2:W-:Y:S01]  /*1630*/  @!P0 LDGSTS.E.BYPASS.LTC128B.128 [R35+0x3800], desc[UR16][R4.64] ;  /* 0x0380000004238fae */ /* 0x0005e2000b901d50 */
[----:B------:R-:W-:Y:S01]  /*1640*/  @!P2 LEA R8, P4, R6, R38, 0x4 ;  /* 0x000000260608a211 */ /* 0x000fe200078820ff */
[----:B------:R-:W-:Y:S01]  /*1650*/  IMAD.WIDE.U32 R46, R18, UR6, R26 ;  /* 0x00000006122e7c25 */ /* 0x000fe2000f8e001a */
[----:B------:R-:W-:Y:S01]  /*1660*/  @!P6 LEA.HI.X R41, R38, R9, R39, 0x1, P3 ;  /* 0x000000092629e211 */ /* 0x000fe200018f0c27 */
[----:B------:R-:W5:Y:S01]  /*1670*/  @!P5 S2R R11, SR_CgaCtaId ;  /* 0x00000000000bd919 */ /* 0x000f620000008800 */
[----:B------:R-:W-:Y:S02]  /*1680*/  ISETP.GE.AND P3, PT, R23, R0, PT ;  /* 0x000000001700720c */ /* 0x000fe40003f66270 */
[----:B------:R-:W-:Y:S01]  /*1690*/  @!P2 LEA.HI.X R10, R6, R39, R7, 0x4, P4 ;  /* 0x00000027060aa211 */ /* 0x000fe200020f2407 */
[----:B------:R5:W-:Y:S01]  /*16a0*/  @!P6 LDGSTS.E.BYPASS.LTC128B.128 [R31+0x4000], desc[UR16][R40.64] ;  /* 0x04000000281fefae */ /* 0x000be2000b901d50 */
[----:B----4-:R-:W-:-:S02]  /*16b0*/  @!P2 LEA R44, P4, R8, R2, 0x1 ;  /* 0x00000002082ca211 */ /* 0x010fc400078808ff */
[-C--:B------:R-:W-:Y:S01]  /*16c0*/  ISETP.GE.AND P0, PT, R19, R0.reuse, PT ;  /* 0x000000001300720c */ /* 0x080fe20003f06270 */
[----:B------:R-:W-:Y:S01]  /*16d0*/  STL.64 [R1+0x38], R184 ;  /* 0x000038b801007387 */ /* 0x000fe20000100a00 */
[----:B------:R-:W-:Y:S02]  /*16e0*/  @!P2 LEA.HI.X R45, R8, R3, R10, 0x1, P4 ;  /* 0x00000003082da211 */ /* 0x000fe400020f0c0a */
[----:B------:R-:W-:Y:S01]  /*16f0*/  @!P2 MOV R9, 0x400 ;  /* 0x000004000009a802 */ /* 0x000fe20000000f00 */
[----:B------:R-:W4:Y:S01]  /*1700*/  @!P1 S2R R8, SR_CgaCtaId ;  /* 0x0000000000089919 */ /* 0x000f220000008800 */
[-C--:B------:R-:W-:Y:S01]  /*1710*/  ISETP.GE.AND P6, PT, R17, R0.reuse, PT ;  /* 0x000000001100720c */ /* 0x080fe20003fc6270 */
[----:B------:R-:W4:Y:S01]  /*1720*/  @!P3 LDC.64 R2, c[0x0][0x218] ;  /* 0x00008600ff02bb82 */ /* 0x000f220000000a00 */
[----:B---3--:R-:W-:Y:S01]  /*1730*/  @!P2 LEA R9, R24, R9, 0x18 ;  /* 0x000000091809a211 */ /* 0x008fe200078ec0ff */
[----:B-1----:R-:W1:Y:S01]  /*1740*/  @!P3 S2R R37, SR_CgaCtaId ;  /* 0x000000000025b919 */ /* 0x002e620000008800 */
[----:B------:R-:W-:Y:S01]  /*1750*/  ISETP.GE.AND P4, PT, R15, R0, PT ;  /* 0x000000000f00720c */ /* 0x000fe20003f86270 */
[----:B------:R-:W-:Y:S01]  /*1760*/  IMAD.WIDE.U32 R42, R6, 0x20, RZ ;  /* 0x00000020062a7825 */ /* 0x000fe200078e00ff */
[----:B------:R-:W-:Y:S03]  /*1770*/  STL.64 [R1+0x28], R46 ;  /* 0x0000282e01007387 */ /* 0x000fe60000100a00 */
[----:B------:R-:W-:Y:S01]  /*1780*/  @!P2 IMAD R24, R20, 0x2, R9 ;  /* 0x000000021418a824 */ /* 0x000fe200078e0209 */
[----:B--2---:R-:W-:Y:S01]  /*1790*/  SHF.L.U32 R5, R7, 0x5, RZ ;  /* 0x0000000507057819 */ /* 0x004fe200000006ff */
[----:B------:R-:W2:Y:S02]  /*17a0*/  @!P0 S2R R35, SR_CgaCtaId ;  /* 0x0000000000238919 */ /* 0x000ea40000008800 */
[----:B------:R-:W-:Y:S01]  /*17b0*/  @!P6 MOV R28, 0x400 ;  /* 0x00000400001ce802 */ /* 0x000fe20000000f00 */
[----:B------:R3:W-:Y:S01]  /*17c0*/  @!P2 LDGSTS.E.BYPASS.LTC128B.128 [R24+0x4800], desc[UR16][R44.64] ;  /* 0x048000002c18afae */ /* 0x0007e2000b901d50 */
[----:B-----5:R-:W-:Y:S01]  /*17d0*/  @!P3 IADD3 R41, P2, R38, R42, RZ ;  /* 0x0000002a2629b210 */ /* 0x020fe20007f5e0ff */
[----:B------:R-:W5:Y:S01]  /*17e0*/  @!P6 S2R R31, SR_CgaCtaId ;  /* 0x00000000001fe919 */ /* 0x000f620000008800 */
[----:B------:R-:W-:-:S02]  /*17f0*/  @!P4 IMAD.MOV.U32 R42, RZ, RZ, R38 ;  /* 0x000000ffff2ac224 */ /* 0x000fc400078e0026 */
[----:B------:R-:W-:Y:S01]  /*1800*/  @!P3 IADD3.X R10, R39, R43, R5, P2, !PT ;  /* 0x0000002b270ab210 */ /* 0x000fe200017fe405 */
[----:B------:R-:W5:Y:S01]  /*1810*/  @!P4 S2R R9, SR_CgaCtaId ;  /* 0x000000000009c919 */ /* 0x000f620000008800 */
[----:B------:R-:W5:Y:S01]  /*1820*/  @!P1 LDC.64 R4, c[0x0][0x218] ;  /* 0x00008600ff049b82 */ /* 0x000f620000000a00 */
[C---:B----4-:R-:W-:Y:S02]  /*1830*/  @!P3 LEA R40, P2, R41.reuse, R2, 0x1 ;  /* 0x000000022928b211 */ /* 0x050fe400078408ff */
[----:B------:R-:W-:Y:S02]  /*1840*/  @!P3 MOV R2, 0x400 ;  /* 0x000004000002b802 */ /* 0x000fe40000000f00 */
[----:B------:R-:W-:Y:S02]  /*1850*/  @!P3 LEA.HI.X R41, R41, R3, R10, 0x1, P2 ;  /* 0x000000032929b211 */ /* 0x000fe400010f0c0a */
[----:B------:R-:W-:Y:S02]  /*1860*/  ISETP.GE.AND P2, PT, R29, R0, PT ;  /* 0x000000001d00720c */ /* 0x000fe40003f46270 */
[----:B------:R-:W-:-:S02]  /*1870*/  @!P1 MOV R29, 0x400 ;  /* 0x00000400001d9802 */ /* 0x000fc40000000f00 */
[----:B-1----:R-:W-:Y:S02]  /*1880*/  @!P3 LEA R37, R37, R2, 0x18 ;  /* 0x000000022525b211 */ /* 0x002fe400078ec0ff */
[----:B------:R-:W1:Y:S01]  /*1890*/  @!P0 LDC.64 R2, c[0x0][0x218] ;  /* 0x00008600ff028b82 */ /* 0x000e620000000a00 */
[----:B------:R-:W-:Y:S01]  /*18a0*/  @!P1 LEA R29, R8, R29, 0x18 ;  /* 0x0000001d081d9211 */ /* 0x000fe200078ec0ff */
[----:B------:R-:W-:Y:S01]  /*18b0*/  @!P1 IMAD R8, R7, 0x30, RZ ;  /* 0x0000003007089824 */ /* 0x000fe200078e02ff */
[----:B------:R-:W-:Y:S01]  /*18c0*/  @!P0 MOV R10, 0x400 ;  /* 0x00000400000a8802 */ /* 0x000fe20000000f00 */
[----:B------:R-:W-:Y:S01]  /*18d0*/  @!P3 IMAD R43, R20, 0x2, R37 ;  /* 0x00000002142bb824 */ /* 0x000fe200078e0225 */
[----:B---3--:R-:W-:Y:S01]  /*18e0*/  @!P5 MOV R24, 0x400 ;  /* 0x000004000018d802 */ /* 0x008fe20000000f00 */
[----:B------:R-:W-:Y:S01]  /*18f0*/  @!P1 IMAD.WIDE.U32 R44, R6, 0x30, R38 ;  /* 0x00000030062c9825 */ /* 0x000fe200078e0026 */
[----:B--2---:R-:W-:Y:S02]  /*1900*/  @!P0 LEA R35, R35, R10, 0x18 ;  /* 0x0000000a23238211 */ /* 0x004fe400078ec0ff */
[----:B------:R2:W-:Y:S01]  /*1910*/  @!P3 LDGSTS.E.BYPASS.LTC128B.128 [R43+0x5000], desc[UR16][R40.64] ;  /* 0x05000000282bbfae */ /* 0x0005e2000b901d50 */
[----:B------:R-:W-:Y:S01]  /*1920*/  @!P1 IMAD.IADD R8, R45, 0x1, R8 ;  /* 0x000000012d089824 */ /* 0x000fe200078e0208 */
[----:B-----5:R-:W-:Y:S01]  /*1930*/  @!P1 LEA R36, P3, R44, R4, 0x1 ;  /* 0x000000042c249211 */ /* 0x020fe200078608ff */
[----:B------:R-:W-:Y:S01]  /*1940*/  @!P0 IMAD R4, R20, 0x2, R35 ;  /* 0x0000000214048824 */ /* 0x000fe200078e0223 */
[----:B------:R-:W-:Y:S01]  /*1950*/  @!P4 MOV R10, 0x400 ;  /* 0x00000400000ac802 */ /* 0x000fe20000000f00 */
[----:B------:R-:W-:Y:S01]  /*1960*/  IMAD R35, R22, UR6, RZ ;  /* 0x0000000616237c24 */ /* 0x000fe2000f8e02ff */
[----:B------:R-:W-:-:S02]  /*1970*/  @!P6 LEA R31, R31, R28, 0x18 ;  /* 0x0000001c1f1fe211 */ /* 0x000fc400078ec0ff */
[----:B------:R-:W-:Y:S01]  /*1980*/  @!P1 LEA.HI.X R37, R44, R5, R8, 0x1, P3 ;  /* 0x000000052c259211 */ /* 0x000fe200018f0c08 */
[C---:B------:R-:W-:Y:S01]  /*1990*/  @!P1 IMAD R5, R20.reuse, 0x2, R29 ;  /* 0x0000000214059824 */ /* 0x040fe200078e021d */
[----:B------:R-:W-:Y:S01]  /*19a0*/  @!P5 LEA R11, R11, R24, 0x18 ;  /* 0x000000180b0bd211 */ /* 0x000fe200078ec0ff */
[----:B------:R-:W-:Y:S01]  /*19b0*/  @!P6 IMAD R28, R20, 0x2, R31 ;  /* 0x00000002141ce824 */ /* 0x000fe200078e021f */
[----:B------:R-:W-:Y:S01]  /*19c0*/  @!P4 LEA R9, R9, R10, 0x18 ;  /* 0x0000000a0909c211 */ /* 0x000fe200078ec0ff */
[----:B------:R-:W-:Y:S01]  /*19d0*/  @!P5 IMAD R31, R7, 0x60, RZ ;  /* 0x00000060071fd824 */ /* 0x000fe200078e02ff */
[----:B------:R-:W-:Y:S01]  /*19e0*/  @!P0 LEA R29, P3, R6, R38, 0x6 ;  /* 0x00000026061d8211 */ /* 0x000fe200078630ff */
[----:B------:R3:W-:Y:S01]  /*19f0*/  @!P1 LDGSTS.E.BYPASS.LTC128B.128 [R5+0x5800], desc[UR16][R36.64] ;  /* 0x0580000024059fae */ /* 0x0007e2000b901d50 */
[C---:B------:R-:W-:Y:S01]  /*1a00*/  @!P5 LEA R24, R20.reuse, R11, 0x1 ;  /* 0x0000000b1418d211 */ /* 0x040fe200078e08ff */
[----:B------:R-:W-:Y:S01]  /*1a10*/  @!P4 IMAD R20, R20, 0x2, R9 ;  /* 0x000000021414c824 */ /* 0x000fe200078e0209 */
[----:B------:R-:W-:Y:S01]  /*1a20*/  @!P0 LEA.HI.X R30, R6, R39, R7, 0x6, P3 ;  /* 0x00000027061e8211 */ /* 0x000fe200018f3407 */
[----:B------:R-:W4:Y:S01]  /*1a30*/  @!P6 LDC.64 R10, c[0x0][0x218] ;  /* 0x00008600ff0aeb82 */ /* 0x000f220000000a00 */
[----:B-1----:R-:W-:Y:S01]  /*1a40*/  @!P0 LEA R44, P3, R29, R2, 0x1 ;  /* 0x000000021d2c8211 */ /* 0x002fe200078608ff */
[----:B------:R-:W-:-:S03]  /*1a50*/  IMAD R22, R18, UR7, R35 ;  /* 0x0000000712167c24 */ /* 0x000fc6000f8e0223 */
[----:B------:R-:W-:Y:S01]  /*1a60*/  @!P0 LEA.HI.X R45, R29, R3, R30, 0x1, P3 ;  /* 0x000000031d2d8211 */ /* 0x000fe200018f0c1e */
[----:B------:R-:W-:Y:S02]  /*1a70*/  @!P6 IMAD R30, R7, 0x50, RZ ;  /* 0x00000050071ee824 */ /* 0x000fe400078e02ff */
[----:B------:R-:W1:Y:S01]  /*1a80*/  @!P5 LDC.64 R8, c[0x0][0x218] ;  /* 0x00008600ff08db82 */ /* 0x000e620000000a00 */
[----:B--2---:R-:W-:Y:S01]  /*1a90*/  @!P6 IMAD.MOV.U32 R40, RZ, RZ, R38 ;  /* 0x000000ffff28e224 */ /* 0x004fe200078e0026 */
[----:B------:R2:W-:Y:S01]  /*1aa0*/  @!P0 LDGSTS.E.BYPASS.LTC128B.128 [R4+0x6000], desc[UR16][R44.64] ;  /* 0x060000002c048fae */ /* 0x0005e2000b901d50 */
[--C-:B------:R-:W-:Y:S01]  /*1ab0*/  @!P6 IMAD.MOV.U32 R41, RZ, RZ, R39.reuse ;  /* 0x000000ffff29e224 */ /* 0x100fe200078e0027 */
[----:B------:R-:W-:Y:S01]  /*1ac0*/  ISETP.GE.AND P0, PT, R12, R0, PT ;  /* 0x000000000c00720c */ /* 0x000fe20003f06270 */
[----:B------:R-:W-:Y:S02]  /*1ad0*/  @!P4 IMAD.MOV.U32 R43, RZ, RZ, R39 ;  /* 0x000000ffff2bc224 */ /* 0x000fe400078e0027 */
[C---:B------:R-:W-:Y:S01]  /*1ae0*/  @!P6 IMAD.WIDE.U32 R40, R6.reuse, 0x50, R40 ;  /* 0x000000500628e825 */ /* 0x040fe200078e0028 */
[----:B------:R-:W5:Y:S03]  /*1af0*/  @!P4 LDC.64 R2, c[0x0][0x218] ;  /* 0x00008600ff02cb82 */ /* 0x000f660000000a00 */
[----:B------:R-:W-:Y:S01]  /*1b00*/  @!P5 IMAD.WIDE.U32 R38, R6, 0x60, R38 ;  /* 0x000000600626d825 */ /* 0x000fe200078e0026 */
[----:B------:R-:W-:-:S03]  /*1b10*/  @!P6 IADD3 R30, R41, R30, RZ ;  /* 0x0000001e291ee210 */ /* 0x000fc60007ffe0ff */
[----:B---3--:R-:W-:Y:S01]  /*1b20*/  @!P5 IMAD.IADD R36, R39, 0x1, R31 ;  /* 0x000000012724d824 */ /* 0x008fe200078e021f */
[----:B----4-:R-:W-:Y:S01]  /*1b30*/  @!P6 LEA R10, P3, R40, R10, 0x1 ;  /* 0x0000000a280ae211 */ /* 0x010fe200078608ff */
[----:B------:R-:W-:Y:S02]  /*1b40*/  @!P4 IMAD R29, R7, 0x70, RZ ;  /* 0x00000070071dc824 */ /* 0x000fe400078e02ff */
[----:B------:R-:W-:Y:S01]  /*1b50*/  @!P4 IMAD.WIDE.U32 R42, R6, 0x70, R42 ;  /* 0x00000070062ac825 */ /* 0x000fe200078e002a */
[----:B------:R-:W-:Y:S02]  /*1b60*/  @!P6 LEA.HI.X R11, R40, R11, R30, 0x1, P3 ;  /* 0x0000000b280be211 */ /* 0x000fe400018f0c1e */
[----:B------:R-:W-:Y:S01]  /*1b70*/  ISETP.GE.AND P3, PT, R17, R0, PT ;  /* 0x000000001100720c */ /* 0x000fe20003f66270 */
[----:B------:R-:W-:Y:S01]  /*1b80*/  @!P4 IMAD.IADD R29, R43, 0x1, R29 ;  /* 0x000000012b1dc824 */ /* 0x000fe200078e021d */
[----:B-1----:R-:W-:Y:S01]  /*1b90*/  @!P5 LEA R8, P1, R38, R8, 0x1 ;  /* 0x000000082608d211 */ /* 0x002fe200078208ff */
[----:B------:R1:W-:Y:S01]  /*1ba0*/  @!P6 LDGSTS.E.BYPASS.LTC128B.128 [R28+0x6800], desc[UR16][R10.64] ;  /* 0x068000000a1cefae */ /* 0x0003e2000b901d50 */
[----:B------:R-:W-:-:S02]  /*1bb0*/  ISETP.GE.AND P6, PT, R23, R0, PT ;  /* 0x000000001700720c */ /* 0x000fc40003fc6270 */
[----:B------:R-:W-:Y:S01]  /*1bc0*/  @!P5 LEA.HI.X R9, R38, R9, R36, 0x1, P1 ;  /* 0x000000092609d211 */ /* 0x000fe200008f0c24 */
[----:B--2---:R-:W2:Y:S01]  /*1bd0*/  @!P0 LDC.64 R4, c[0x0][0x220] ;  /* 0x00008800ff048b82 */ /* 0x004ea20000000a00 */
[----:B------:R-:W-:Y:S01]  /*1be0*/  IMAD.WIDE.U32 R36, R133, R32, RZ ;  /* 0x0000002085247225 */ /* 0x000fe200078e00ff */
[C---:B-----5:R-:W-:Y:S02]  /*1bf0*/  @!P4 LEA R30, P1, R42.reuse, R2, 0x1 ;  /* 0x000000022a1ec211 */ /* 0x060fe400078208ff */
[----:B------:R3:W-:Y:S01]  /*1c00*/  @!P5 LDGSTS.E.BYPASS.LTC128B.128 [R24+0x7000], desc[UR16][R8.64] ;  /* 0x070000000818dfae */ /* 0x0007e2000b901d50 */
[----:B------:R-:W-:Y:S01]  /*1c10*/  IMAD R2, R25, R32, RZ ;  /* 0x0000002019027224 */ /* 0x000fe200078e02ff */
[----:B------:R-:W-:Y:S02]  /*1c20*/  ISETP.GE.AND P5, PT, R21, R0, PT ;  /* 0x000000001500720c */ /* 0x000fe40003fa6270 */
[----:B------:R-:W-:Y:S01]  /*1c30*/  @!P4 LEA.HI.X R31, R42, R3, R29, 0x1, P1 ;  /* 0x000000032a1fc211 */ /* 0x000fe200008f0c1d */
[----:B------:R-:W-:Y:S01]  /*1c40*/  IMAD R2, R133, R33, R2 ;  /* 0x0000002185027224 */ /* 0x000fe200078e0202 */
[----:B------:R-:W-:Y:S01]  /*1c50*/  LEA R26, P1, R36, R46, 0x7 ;  /* 0x0000002e241a7211 */ /* 0x000fe200078238ff */
[----:B------:R-:W-:-:S02]  /*1c60*/  IMAD.IADD R3, R47, 0x1, R22 ;  /* 0x000000012f037824 */ /* 0x000fc400078e0216 */
[----:B------:R4:W-:Y:S01]  /*1c70*/  @!P4 LDGSTS.E.BYPASS.LTC128B.128 [R20+0x7800], desc[UR16][R30.64] ;  /* 0x078000001e14cfae */ /* 0x0009e2000b901d50 */
[----:B------:R-:W-:Y:S01]  /*1c80*/  IMAD.IADD R2, R37, 0x1, R2 ;  /* 0x0000000125027824 */ /* 0x000fe200078e0202 */
[----:B------:R-:W-:Y:S01]  /*1c90*/  ISETP.GE.AND P4, PT, R19, R0, PT ;  /* 0x000000001300720c */ /* 0x000fe20003f86270 */
[----:B------:R-:W-:Y:S01]  /*1ca0*/  IMAD.SHL.U32 R19, R14, 0x40, RZ ;  /* 0x000000400e137824 */ /* 0x000fe200078e00ff */
[----:B------:R-:W0:Y:S02]  /*1cb0*/  LDGDEPBAR ;  /* 0x00000000000079af */ /* 0x000e240000000000 */
[----:B------:R-:W-:Y:S02]  /*1cc0*/  LEA.HI.X R27, R36, R3, R2, 0x7, P1 ;  /* 0x00000003241b7211 */ /* 0x000fe400008f3c02 */
[----:B------:R5:W-:Y:S01]  /*1cd0*/  STL [R1+0x18], R3 ;  /* 0x0000180301007387 */ /* 0x000be20000100800 */
[----:B------:R-:W-:Y:S02]  /*1ce0*/  LOP3.LUT R19, R19, 0x1c0, RZ, 0xc0, !PT ;  /* 0x000001c013137812 */ /* 0x000fe400078ec0ff */
[----:B--2---:R-:W-:-:S02]  /*1cf0*/  @!P0 LEA R22, P1, R26, R4, 0x1 ;  /* 0x000000041a168211 */ /* 0x004fc400078208ff */
[----:B-1----:R-:W-:Y:S02]  /*1d00*/  LEA.HI R11, R16, R135, RZ, 0x4 ;  /* 0x00000087100b7211 */ /* 0x002fe400078f20ff */
[--C-:B------:R-:W-:Y:S02]  /*1d10*/  @!P0 LEA.HI.X R23, R26, R5, R27.reuse, 0x1, P1 ;  /* 0x000000051a178211 */ /* 0x100fe400008f0c1b */
[----:B------:R-:W-:Y:S01]  /*1d20*/  LOP3.LUT R4, R11, 0xfffffff0, RZ, 0xc0, !PT ;  /* 0xfffffff00b047812 */ /* 0x000fe200078ec0ff */
[----:B---3--:R-:W-:Y:S01]  /*1d30*/  @!P5 IMAD.WIDE.U32 R24, R32, 0x30, R26 ;  /* 0x000000302018d825 */ /* 0x008fe200078e001a */
[----:B------:R-:W-:Y:S02]  /*1d40*/  SHF.R.S32.HI R8, RZ, 0x4, R11 ;  /* 0x00000004ff087819 */ /* 0x000fe4000001140b */
[----:B------:R-:W-:Y:S01]  /*1d50*/  ISETP.GE.AND P1, PT, R13, R0, PT ;  /* 0x000000000d00720c */ /* 0x000fe20003f26270 */
[----:B------:R-:W-:Y:S01]  /*1d60*/  IMAD.IADD R17, R135, 0x1, -R4 ;  /* 0x0000000187117824 */ /* 0x000fe200078e0a04 */
[----:B------:R-:W-:Y:S01]  /*1d70*/  LEA.HI R11, R11, R8, RZ, 0x1 ;  /* 0x000000080b0b7211 */ /* 0x000fe200078f08ff */
[----:B------:R-:W1:Y:S01]  /*1d80*/  @!P6 LDC.64 R4, c[0x0][0x220] ;  /* 0x00008800ff04eb82 */ /* 0x000e620000000a00 */
[----:B------:R-:W-:-:S02]  /*1d90*/  LEA.HI R16, R16, R135, RZ, 0x5 ;  /* 0x0000008710107211 */ /* 0x000fc400078f28ff */
[----:B------:R-:W-:Y:S01]  /*1da0*/  SHF.R.S32.HI R18, RZ, 0x1f, R17 ;  /* 0x0000001fff127819 */ /* 0x000fe20000011411 */
[----:B------:R-:W-:-:S04]  /*1db0*/  DEPBAR.LE SB0, 0x0 ;  /* 0x000080000000791a */ /* 0x000fc80000000000 */
[----:B------:R-:W-:Y:S01]  /*1dc0*/  BAR.SYNC.DEFER_BLOCKING 0x0 ;  /* 0x0000000000007b1d */ /* 0x000fe20000010000 */
[----:B------:R-:W-:Y:S01]  /*1dd0*/  LEA.HI R18, R18, R17, RZ, 0x3 ;  /* 0x0000001112127211 */ /* 0x000fe200078f18ff */
[----:B----4-:R-:W-:Y:S01]  /*1de0*/  IMAD.WIDE.U32 R20, R32, 0x20, RZ ;  /* 0x0000002020147825 */ /* 0x010fe200078e00ff */
[----:B------:R-:W-:Y:S02]  /*1df0*/  LOP3.LUT R11, R11, 0xfffffffe, RZ, 0xc0, !PT ;  /* 0xfffffffe0b0b7812 */ /* 0x000fe400078ec0ff */
[----:B------:R-:W-:-:S03]  /*1e00*/  SHF.R.S32.HI R16, RZ, 0x5, R16 ;  /* 0x00000005ff107819 */ /* 0x000fc60000011410 */
[----:B-----5:R-:W2:Y:S01]  /*1e10*/  @!P2 LDC.64 R2, c[0x0][0x220] ;  /* 0x00008800ff02ab82 */ /* 0x020ea20000000a00 */
[----:B------:R-:W-:Y:S01]  /*1e20*/  IADD3 R8, R8, -R11, RZ ;  /* 0x8000000b08087210 */ /* 0x000fe20007ffe0ff */
[----:B------:R-:W-:Y:S02]  /*1e30*/  IMAD.SHL.U32 R11, R33, 0x20, RZ ;  /* 0x00000020210b7824 */ /* 0x000fe400078e00ff */
[----:B------:R-:W-:-:S05]  /*1e40*/  IMAD.SHL.U32 R35, R18, 0x40, RZ ;  /* 0x0000004012237824 */ /* 0x000fca00078e00ff */
[----:B------:R-:W-:Y:S01]  /*1e50*/  LOP3.LUT R35, R35, 0xfffffe00, RZ, 0xc0, !PT ;  /* 0xfffffe0023237812 */ /* 0x000fe200078ec0ff */
[----:B------:R-:W-:Y:S04]  /*1e60*/  @P0 STS.128 [R182+0x8000], RZ ;  /* 0x008000ffb6000388 */ /* 0x000fe80000000c00 */
[----:B------:R-:W-:Y:S01]  /*1e70*/  @!PT LDS RZ, [RZ] ;  /* 0x00000000fffff984 */ /* 0x000fe20000000800 */
[----:B------:R-:W-:Y:S01]  /*1e80*/  @!PT LDS RZ, [RZ] ;  /* 0x00000000fffff984 */ /* 0x000fe20000000800 */
[----:B------:R-:W-:Y:S01]  /*1e90*/  @!PT LDS RZ, [RZ] ;  /* 0x00000000fffff984 */ /* 0x000fe20000000800 */
[----:B------:R3:W-:Y:S01]  /*1ea0*/  @!P0 LDGSTS.E.BYPASS.LTC128B.128 [R182+0x8000], desc[UR16][R22.64] ;  /* 0x0800000016b68fae */ /* 0x0007e2000b901d50 */
[----:B------:R-:W-:-:S03]  /*1eb0*/  @!P2 LEA R9, P0, R32, R26, 0x4 ;  /* 0x0000001a2009a211 */ /* 0x000fc600078020ff */
[----:B------:R-:W-:Y:S01]  /*1ec0*/  @P2 STS.128 [R182+0x8800], RZ ;  /* 0x008800ffb6002388 */ /* 0x000fe20000000c00 */
[----:B------:R-:W-:Y:S02]  /*1ed0*/  @!P2 LEA.HI.X R10, R32, R27, R33, 0x4, P0 ;  /* 0x0000001b200aa211 */ /* 0x000fe400000f2421 */
[----:B--2---:R-:W-:-:S04]  /*1ee0*/  @!P2 LEA R30, P0, R9, R2, 0x1 ;  /* 0x00000002091ea211 */ /* 0x004fc800078008ff */
[----:B------:R-:W-:Y:S02]  /*1ef0*/  @!P2 LEA.HI.X R31, R9, R3, R10, 0x1, P0 ;  /* 0x00000003091fa211 */ /* 0x000fe400000f0c0a */
[----:B------:R-:W2:Y:S01]  /*1f00*/  @!P5 LDC.64 R2, c[0x0][0x220] ;  /* 0x00008800ff02db82 */ /* 0x000ea20000000a00 */
[----:B------:R-:W-:Y:S02]  /*1f10*/  LOP3.LUT R10, R18, 0xfffffff8, RZ, 0xc0, !PT ;  /* 0xfffffff8120a7812 */ /* 0x000fe400078ec0ff */
[----:B------:R-:W-:Y:S01]  /*1f20*/  @!P6 IADD3 R9, P0, R26, R20, RZ ;  /* 0x000000141a09e210 */ /* 0x000fe20007f1e0ff */
[----:B------:R-:W-:Y:S01]  /*1f30*/  IMAD.SHL.U32 R20, R12, 0x8, RZ ;  /* 0x000000080c147824 */ /* 0x000fe200078e00ff */
[----:B------:R-:W-:Y:S01]  /*1f40*/  @!PT LDS RZ, [RZ] ;  /* 0x00000000fffff984 */ /* 0x000fe20000000800 */
[----:B------:R-:W-:Y:S01]  /*1f50*/  @!PT LDS RZ, [RZ] ;  /* 0x00000000fffff984 */ /* 0x000fe20000000800 */
[----:B------:R-:W-:Y:S01]  /*1f60*/  @!PT LDS RZ, [RZ] ;  /* 0x00000000fffff984 */ /* 0x000fe20000000800 */
[----:B------:R-:W-:Y:S01]  /*1f70*/  @!P2 LDGSTS.E.BYPASS.LTC128B.128 [R182+0x8800], desc[UR16][R30.64] ;  /* 0x088000001eb6afae */ /* 0x000fe2000b901d50 */
[----:B------:R-:W-:Y:S01]  /*1f80*/  IMAD.IADD R17, R17, 0x1, -R10 ;  /* 0x0000000111117824 */ /* 0x000fe200078e0a0a */
[----:B------:R-:W-:Y:S01]  /*1f90*/  @!P6 IADD3.X R10, R27, R21, R11, P0, !PT ;  /* 0x000000151b0ae210 */ /* 0x000fe200007fe40b */
[----:B------:R-:W4:Y:S01]  /*1fa0*/  @!P4 LDC.64 R12, c[0x0][0x220] ;  /* 0x00008800ff0ccb82 */ /* 0x000f220000000a00 */
[----:B------:R-:W-:Y:S01]  /*1fb0*/  LOP3.LUT R20, R19, 0x8, R20, 0xf8, !PT ;  /* 0x0000000813147812 */ /* 0x000fe200078ef814 */
[----:B------:R-:W-:Y:S01]  /*1fc0*/  @!P5 IMAD R11, R33, 0x30, RZ ;  /* 0x00000030210bd824 */ /* 0x000fe200078e02ff */
[----:B------:R-:W-:Y:S01]  /*1fd0*/  SHF.R.U32.HI R19, RZ, 0x3, R19 ;  /* 0x00000003ff137819 */ /* 0x000fe20000011613 */
[----:B------:R-:W-:Y:S01]  /*1fe0*/  @P6 STS.128 [R182+0x9000], RZ ;  /* 0x009000ffb6006388 */ /* 0x000fe20000000c00 */
[----:B-1----:R-:W-:Y:S01]  /*1ff0*/  @!P6 LEA R28, P0, R9, R4, 0x1 ;  /* 0x00000004091ce211 */ /* 0x002fe200078008ff */
[----:B---3--:R-:W-:Y:S01]  /*2000*/  IMAD.SHL.U32 R22, R17, 0x40, RZ ;  /* 0x0000004011167824 */ /* 0x008fe200078e00ff */
[----:B------:R-:W-:Y:S01]  /*2010*/  ISETP.GE.AND P2, PT, R15, R0, PT ;  /* 0x000000000f00720c */ /* 0x000fe20003f46270 */
[----:B------:R-:W-:Y:S01]  /*2020*/  @!P5 IMAD.IADD R11, R25, 0x1, R11 ;  /* 0x00000001190bd824 */ /* 0x000fe200078e020b */
[----:B------:R-:W-:Y:S01]  /*2030*/  SHF.L.U32 R21, R8, 0x3, RZ ;  /* 0x0000000308157819 */ /* 0x000fe200000006ff */
[----:B------:R-:W-:Y:S01]  /*2040*/  @!P3 IMAD.MOV.U32 R25, RZ, RZ, R27 ;  /* 0x000000ffff19b224 */ /* 0x000fe200078e001b */
[----:B------:R-:W-:-:S02]  /*2050*/  LOP3.LUT R22, R22, 0x1c0, RZ, 0xc0, !PT ;  /* 0x000001c016167812 */ /* 0x000fc400078ec0ff */
[----:B------:R-:W-:Y:S02]  /*2060*/  LOP3.LUT R19, R20, R19, RZ, 0x3c, !PT ;  /* 0x0000001314137212 */ /* 0x000fe400078e3cff */
[----:B------:R-:W-:Y:S02]  /*2070*/  @!P6 LEA.HI.X R29, R9, R5, R10, 0x1, P0 ;  /* 0x00000005091de211 */ /* 0x000fe400000f0c0a */
[----:B--2---:R-:W-:Y:S01]  /*2080*/  @!P5 LEA R20, P0, R24, R2, 0x1 ;  /* 0x000000021814d211 */ /* 0x004fe200078008ff */
[----:B------:R-:W-:Y:S01]  /*2090*/  IMAD R0, R8, 0x200, R19 ;  /* 0x0000020008007824 */ /* 0x000fe200078e0213 */
[----:B------:R-:W-:Y:S01]  /*20a0*/  LOP3.LUT R4, R22, 0x8, R21, 0xf8, !PT ;  /* 0x0000000816047812 */ /* 0x000fe200078ef815 */
[----:B------:R-:W1:Y:S01]  /*20b0*/  @!P1 LDC.64 R8, c[0x0][0x220] ;  /* 0x00008800ff089b82 */ /* 0x000e620000000a00 */
[----:B------:R-:W-:Y:S01]  /*20c0*/  @!P5 LEA.HI.X R21, R24, R3, R11, 0x1, P0 ;  /* 0x000000031815d211 */ /* 0x000fe200000f0c0b */
[----:B------:R-:W-:Y:S01]  /*20d0*/  @!PT LDS RZ, [RZ] ;  /* 0x00000000fffff984 */ /* 0x000fe20000000800 */
[----:B------:R-:W-:Y:S01]  /*20e0*/  @!PT LDS RZ, [RZ] ;  /* 0x00000000fffff984 */ /* 0x000fe20000000800 */
[----:B------:R-:W-:Y:S01]  /*20f0*/  @!PT LDS RZ, [RZ] ;  /* 0x00000000fffff984 */ /* 0x000fe20000000800 */
[----:B------:R-:W-:Y:S01]  /*2100*/  @!P6 LDGSTS.E.BYPASS.LTC128B.128 [R182+0x9000], desc[UR16][R28.64] ;  /* 0x090000001cb6efae */ /* 0x000fe2000b901d50 */
[----:B------:R-:W-:Y:S01]  /*2110*/  SHF.R.U32.HI R5, RZ, 0x3, R22 ;  /* 0x00000003ff057819 */ /* 0x000fe20000011616 */
[----:B------:R-:W-:Y:S01]  /*2120*/  @!P3 IMAD.MOV.U32 R24, RZ, RZ, R26 ;  /* 0x000000ffff18b224 */ /* 0x000fe200078e001a */
[----:B------:R-:W-:Y:S01]  /*2130*/  LEA R124, R0, UR4, 0x1 ;  /* 0x00000004007c7c11 */ /* 0x000fe2000f8e08ff */
[----:B------:R-:W-:Y:S01]  /*2140*/  @P5 STS.128 [R182+0x9800], RZ ;  /* 0x009800ffb6005388 */ /* 0x000fe20000000c00 */
[----:B------:R-:W-:Y:S01]  /*2150*/  LOP3.LUT R4, R4, R5, RZ, 0x3c, !PT ;  /* 0x0000000504047212 */ /* 0x000fe200078e3cff */
[----:B------:R-:W2:Y:S01]  /*2160*/  @!P3 LDC.64 R10, c[0x0][0x220] ;  /* 0x00008800ff0abb82 */ /* 0x000ea20000000a00 */
[C---:B------:R-:W-:Y:S01]  /*2170*/  @!P4 LEA R5, P0, R32.reuse, R26, 0x6 ;  /* 0x0000001a2005c211 */ /* 0x040fe200078030ff */
[----:B------:R-:W-:Y:S01]  /*2180*/  @!PT LDS RZ, [RZ] ;  /* 0x00000000fffff984 */ /* 0x000fe20000000800 */
[----:B------:R-:W-:Y:S01]  /*2190*/  @!PT LDS RZ, [RZ] ;  /* 0x00000000fffff984 */ /* 0x000fe20000000800 */
[----:B------:R-:W-:Y:S01]  /*21a0*/  @!PT LDS RZ, [RZ] ;  /* 0x00000000fffff984 */ /* 0x000fe20000000800 */
[----:B------:R3:W-:Y:S01]  /*21b0*/  @!P5 LDGSTS.E.BYPASS.LTC128B.128 [R182+0x9800], desc[UR16][R20.64] ;  /* 0x0980000014b6dfae */ /* 0x0007e2000b901d50 */
[----:B------:R-:W-:Y:S01]  /*21c0*/  @!P3 IMAD.WIDE.U32 R24, R32, 0x50, R24 ;  /* 0x000000502018b825 */ /* 0x000fe200078e0018 */
[----:B------:R-:W-:-:S02]  /*21d0*/  IADD3 R247, R124, 0x4040, RZ ;  /* 0x000040407cf77810 */ /* 0x000fc40007ffe0ff */
[----:B----4-:R-:W-:Y:S01]  /*21e0*/  @!P4 LEA R22, P5, R5, R12, 0x1 ;  /* 0x0000000c0516c211 */ /* 0x010fe200078a08ff */
[----:B------:R-:W-:Y:S01]  /*21f0*/  @P4 STS.128 [R182+0xa000], RZ ;  /* 0x00a000ffb6004388 */ /* 0x000fe20000000c00 */
[----:B------:R-:W4:Y:S01]  /*2200*/  @!P2 LDC.64 R2, c[0x0][0x220] ;  /* 0x00008800ff02ab82 */ /* 0x000f220000000a00 */
[----:B------:R-:W-:Y:S01]  /*2210*/  @!P4 LEA.HI.X R12, R32, R27, R33, 0x6, P0 ;  /* 0x0000001b200cc211 */ /* 0x000fe200000f3421 */
[----:B------:R-:W-:-:S03]  /*2220*/  IMAD.MOV.U32 R0, RZ, RZ, 0x20 ;  /* 0x00000020ff007424 */ /* 0x000fc600078e00ff */
[----:B------:R-:W-:Y:S01]  /*2230*/  @!P4 LEA.HI.X R23, R5, R13, R12, 0x1, P5 ;  /* 0x0000000d0517c211 */ /* 0x000fe200028f0c0c */
[C---:B------:R-:W-:Y:S02]  /*2240*/  @!P3 IMAD R13, R33.reuse, 0x50, RZ ;  /* 0x00000050210db824 */ /* 0x040fe400078e02ff */
[----:B------:R-:W-:Y:S02]  /*2250*/  @!P1 IMAD R12, R33, 0x60, RZ ;  /* 0x00000060210c9824 */ /* 0x000fe400078e02ff */
[----:B------:R-:W-:Y:S01]  /*2260*/  @!P3 IMAD.IADD R18, R25, 0x1, R13 ;  /* 0x000000011912b824 */ /* 0x000fe200078e020d */
[----:B------:R-:W-:Y:S01]  /*2270*/  @!PT LDS RZ, [RZ] ;  /* 0x00000000fffff984 */ /* 0x000fe20000000800 */
[----:B------:R-:W-:Y:S01]  /*2280*/  @!PT LDS RZ, [RZ] ;  /* 0x00000000fffff984 */ /* 0x000fe20000000800 */
[----:B------:R-:W-:Y:S01]  /*2290*/  @!PT LDS RZ, [RZ] ;  /* 0x00000000fffff984 */ /* 0x000fe20000000800 */
[----:B------:R5:W-:Y:S01]  /*22a0*/  @!P4 LDGSTS.E.BYPASS.LTC128B.128 [R182+0xa000], desc[UR16][R22.64] ;  /* 0x0a00000016b6cfae */ /* 0x000be2000b901d50 */
[----:B------:R-:W-:Y:S02]  /*22b0*/  @!P2 IMAD R5, R33, 0x70, RZ ;  /* 0x000000702105a824 */ /* 0x000fe400078e02ff */
[----:B------:R-:W-:Y:S01]  /*22c0*/  IMAD R13, R16, 0x400, R35 ;  /* 0x00000400100d7824 */ /* 0x000fe200078e0223 */
[----:B------:R-:W-:Y:S01]  /*22d0*/  @P3 STS.128 [R182+0xa800], RZ ;  /* 0x00a800ffb6003388 */ /* 0x000fe20000000c00 */
[----:B--2---:R-:W-:-:S04]  /*22e0*/  @!P3 LEA R10, P5, R24, R10, 0x1 ;  /* 0x0000000a180ab211 */ /* 0x004fc800078a08ff */
[----:B------:R-:W-:Y:S01]  /*22f0*/  @!P3 LEA.HI.X R11, R24, R11, R18, 0x1, P5 ;  /* 0x0000000b180bb211 */ /* 0x000fe200028f0c12 */
[--C-:B---3--:R-:W-:Y:S01]  /*2300*/  @!P1 IMAD.MOV.U32 R21, RZ, RZ, R27.reuse ;  /* 0x000000ffff159224 */ /* 0x108fe200078e001b */
[----:B------:R-:W-:Y:S01]  /*2310*/  @!P1 MOV R20, R26 ;  /* 0x0000001a00149202 */ /* 0x000fe20000000f00 */
[C---:B------:R-:W-:Y:S02]  /*2320*/  @!P2 IMAD.WIDE.U32 R26, R32.reuse, 0x70, R26 ;  /* 0x00000070201aa825 */ /* 0x040fe400078e001a */
[----:B------:R-:W-:Y:S01]  /*2330*/  @!PT LDS RZ, [RZ] ;  /* 0x00000000fffff984 */ /* 0x000fe20000000800 */
[----:B------:R-:W-:Y:S01]  /*2340*/  @!PT LDS RZ, [RZ] ;  /* 0x00000000fffff984 */ /* 0x000fe20000000800 */
[----:B------:R-:W-:Y:S01]  /*2350*/  @!PT LDS RZ, [RZ] ;  /* 0x00000000fffff984 */ /* 0x000fe20000000800 */
[----:B------:R-:W-:Y:S02]  /*2360*/  @!P3 LDGSTS.E.BYPASS.LTC128B.128 [R182+0xa800], desc[UR16][R10.64] ;  /* 0x0a8000000ab6bfae */ /* 0x000fe4000b901d50 */
[----:B------:R-:W-:Y:S02]  /*2370*/  @!P1 IMAD.WIDE.U32 R20, R32, 0x60, R20 ;  /* 0x0000006020149825 */ /* 0x000fe400078e0014 */
[----:B------:R-:W-:Y:S02]  /*2380*/  @P1 STS.128 [R182+0xb000], RZ ;  /* 0x00b000ffb6001388 */ /* 0x000fe40000000c00 */
[----:B------:R-:W-:Y:S01]  /*2390*/  @!P1 IMAD.IADD R12, R21, 0x1, R12 ;  /* 0x00000001150c9824 */ /* 0x000fe200078e020c */
[----:B-1----:R-:W-:Y:S01]  /*23a0*/  @!P1 LEA R8, P0, R20, R8, 0x1 ;  /* 0x0000000814089211 */ /* 0x002fe200078008ff */
[----:B------:R-:W-:-:S03]  /*23b0*/  @!P2 IMAD.IADD R5, R27, 0x1, R5 ;  /* 0x000000011b05a824 */ /* 0x000fc600078e0205 */
[----:B------:R-:W-:Y:S02]  /*23c0*/  @!P1 LEA.HI.X R9, R20, R9, R12, 0x1, P0 ;  /* 0x0000000914099211 */ /* 0x000fe400000f0c0c */
[----:B----4-:R-:W-:Y:S02]  /*23d0*/  @!P2 LEA R18, P0, R26, R2, 0x1 ;  /* 0x000000021a12a211 */ /* 0x010fe400078008ff */
[----:B------:R-:W-:Y:S01]  /*23e0*/  IADD3 R2, R4, R13, RZ ;  /* 0x0000000d04027210 */ /* 0x000fe20007ffe0ff */
[----:B------:R-:W-:Y:S01]  /*23f0*/  @!PT LDS RZ, [RZ] ;  /* 0x00000000fffff984 */ /* 0x000fe20000000800 */
[----:B------:R-:W-:Y:S01]  /*2400*/  @!PT LDS RZ, [RZ] ;  /* 0x00000000fffff984 */ /* 0x000fe20000000800 */
[----:B------:R-:W-:Y:S01]  /*2410*/  @!PT LDS RZ, [RZ] ;  /* 0x00000000fffff984 */ /* 0x000fe20000000800 */
[----:B------:R-:W-:Y:S01]  /*2420*/  @!P1 LDGSTS.E.BYPASS.LTC128B.128 [R182+0xb000], desc[UR16][R8.64] ;  /* 0x0b00000008b69fae */ /* 0x000fe2000b901d50 */
[----:B------:R-:W-:Y:S01]  /*2430*/  @!P2 LEA.HI.X R19, R26, R3, R5, 0x1, P0 ;  /* 0x000000031a13a211 */ /* 0x000fe200000f0c05 */
[----:B------:R-:W-:Y:S01]  /*2440*/  IMAD.MOV.U32 R3, RZ, RZ, 0x10 ;  /* 0x00000010ff037424 */ /* 0x000fe200078e00ff */
[----:B------:R-:W-:Y:S01]  /*2450*/  LEA R38, R2, UR4, 0x1 ;  /* 0x0000000402267c11 */ /* 0x000fe2000f8e08ff */
[----:B------:R-:W-:Y:S01]  /*2460*/  @P2 STS.128 [R182+0xb800], RZ ;  /* 0x00b800ffb6002388 */ /* 0x000fe20000000c00 */
[----:B------:R-:W-:-:S03]  /*2470*/  VIADD R2, R124, 0x4000 ;  /* 0x000040007c027836 */ /* 0x000fc60000000000 */
[----:B------:R-:W-:Y:S01]  /*2480*/  @!PT LDS RZ, [RZ] ;  /* 0x00000000fffff984 */ /* 0x000fe20000000800 */
[----:B------:R-:W-:Y:S01]  /*2490*/  @!PT LDS RZ, [RZ] ;  /* 0x00000000fffff984 */ /* 0x000fe20000000800 */
[----:B------:R-:W-:Y:S01]  /*24a0*/  @!PT LDS RZ, [RZ] ;  /* 0x00000000fffff984 */ /* 0x000fe20000000800 */
[----:B------:R1:W-:Y:S01]  /*24b0*/  @!P2 LDGSTS.E.BYPASS.LTC128B.128 [R182+0xb800], desc[UR16][R18.64] ;  /* 0x0b80000012b6afae */ /* 0x0003e2000b901d50 */
[----:B------:R-:W-:-:S03]  /*24c0*/  R2P PR, R17, 0x6 ;  /* 0x0000000611007804 */ /* 0x000fc60000000000 */
[----:B------:R-:W-:Y:S02]  /*24d0*/  LDSM.16.M88.4 R24, [R38] ;  /* 0x000000002618783b */ /* 0x000fe40000000200 */
[----:B------:R-:W-:Y:S02]  /*24e0*/  SEL R3, R3, 0xfffffff0, !P1 ;  /* 0xfffffff003037807 */ /* 0x000fe40004800000 */
[----:B------:R-:W2:Y:S01]  /*24f0*/  LDSM.16.M88.4 R116, [R124+0x4000] ;  /* 0x004000007c74783b */ /* 0x000ea20000000200 */
[----:B------:R-:W-:Y:S02]  /*2500*/  SEL R5, R0, 0xffffffe0, !P2 ;  /* 0xffffffe000057807 */ /* 0x000fe40005000000 */
[----:B------:R-:W-:Y:S01]  /*2510*/  R2P PR, R14, 0x6 ;  /* 0x000000060e007804 */ /* 0x000fe20000000000 */
[--C-:B------:R-:W-:Y:S01]  /*2520*/  IMAD R39, R3, 0x2, R38.reuse ;  /* 0x0000000203277824 */ /* 0x100fe200078e0226 */
[----:B------:R-:W3:Y:S01]  /*2530*/  LDSM.16.M88.4 R56, [R38+0x2000] ;  /* 0x002000002638783b */ /* 0x000ee20000000200 */
[----:B------:R-:W-:-:S02]  /*2540*/  IMAD R44, R5, 0x2, R38 ;  /* 0x00000002052c7824 */ /* 0x000fc400078e0226 */
[----:B------:R-:W-:Y:S01]  /*2550*/  SEL R0, R0, 0xffffffe0, !P1 ;  /* 0xffffffe000007807 */ /* 0x000fe20004800000 */
[----:B-----5:R-:W-:Y:S04]  /*2560*/  LDSM.16.M88.4 R20, [R39] ;  /* 0x000000002714783b */ /* 0x020fe80000000200 */
[----:B------:R-:W-:Y:S01]  /*2570*/  IMAD.IADD R251, R124, 0x1, R0 ;  /* 0x000000017cfb7824 */ /* 0x000fe200078e0200 */
[----:B------:R-:W-:Y:S02]  /*2580*/  LDSM.16.M88.4 R112, [R124+0x4800] ;  /* 0x004800007c70783b */ /* 0x000fe40000000200 */
[----:B------:R-:W-:Y:S02]  /*2590*/  @P2 VIADD R247, R2, 0xffffffc0 ;  /* 0xffffffc002f72836 */ /* 0x000fe40000000000 */
[----:B------:R-:W4:Y:S01]  /*25a0*/  LDSM.16.M88.4 R100, [R251+0x4000] ;  /* 0x00400000fb64783b */ /* 0x000f220000000200 */
[----:B------:R-:W-:-:S02]  /*25b0*/  IMAD R2, R3, 0x2, R44 ;  /* 0x0000000203027824 */ /* 0x000fc400078e022c */
[----:B------:R-:W-:Y:S01]  /*25c0*/  IMAD.IADD R198, R0, 0x1, R247 ;  /* 0x0000000100c67824 */ /* 0x000fe200078e02f7 */
[----:B-1----:R-:W1:Y:S04]  /*25d0*/  LDSM.16.M88.4 R16, [R39+0x2000] ;  /* 0x002000002710783b */ /* 0x002e680000000200 */
[----:B------:R-:W-:Y:S04]  /*25e0*/  LDSM.16.M88.4 R28, [R247] ;  /* 0x00000000f71c783b */ /* 0x000fe80000000200 */
[----:B------:R-:W5:Y:S04]  /*25f0*/  LDSM.16.M88.4 R12, [R44] ;  /* 0x000000002c0c783b */ /* 0x000f680000000200 */
[----:B------:R-:W5:Y:S04]  /*2600*/  LDSM.16.M88.4 R8, [R44+0x2000] ;  /* 0x002000002c08783b */ /* 0x000f680000000200 */
[----:B------:R-:W5:Y:S01]  /*2610*/  LDSM.16.M88.4 R60, [R251+0x4800] ;  /* 0x00480000fb3c783b */ /* 0x000f620000000200 */
[-C--:B--2---:R-:W-:Y:S03]  /*2620*/  HMMA.16816.F32 R64, R24, R116.reuse, RZ ;  /* 0x000000741840723c */ /* 0x084fe600000018ff */
[----:B------:R-:W-:Y:S03]  /*2630*/  LDSM.16.M88.4 R68, [R198] ;  /* 0x00000000c644783b */ /* 0x000fe60000000200 */
[----:B---3--:R-:W-:Y:S01]  /*2640*/  HMMA.16816.F32 R72, R56, R116, RZ ;  /* 0x000000743848723c */ /* 0x008fe200000018ff */
[----:B------:R-:W2:Y:S04]  /*2650*/  LDSM.16.M88.4 R48, [R2] ;  /* 0x000000000230783b */ /* 0x000ea80000000200 */
[----:B------:R-:W-:Y:S01]  /*2660*/  STL [R1+0x14], R38 ;  /* 0x0000142601007387 */ /* 0x000fe20000100800 */
[-C--:B------:R-:W-:Y:S03]  /*2670*/  HMMA.16816.F32 R96, R24, R118.reuse, RZ ;  /* 0x000000761860723c */ /* 0x080fe600000018ff */
[----:B------:R-:W-:Y:S03]  /*2680*/  STL [R1+0x10], R124 ;  /* 0x0000107c01007387 */ /* 0x000fe60000100800 */
[----:B------:R-:W-:Y:S01]  /*2690*/  HMMA.16816.F32 R116, R56, R118, RZ ;  /* 0x000000763874723c */ /* 0x000fe200000018ff */
[----:B------:R3:W-:Y:S04]  /*26a0*/  STL [R1+0xc], R39 ;  /* 0x00000c2701007387 */ /* 0x0007e80000100800 */
[----:B------:R-:W-:Y:S01]  /*26b0*/  STL [R1+0x4], R247 ;  /* 0x000004f701007387 */ /* 0x000fe20000100800 */
[-C--:B----4-:R-:W-:Y:S03]  /*26c0*/  HMMA.16816.F32 R64, R20, R100.reuse, R64 ;  /* 0x000000641440723c */ /* 0x090fe60000001840 */
[----:B------:R-:W-:Y:S03]  /*26d0*/  STL [R1+0x8], R44 ;  /* 0x0000082c01007387 */ /* 0x000fe60000100800 */
[----:B-1----:R-:W-:Y:S01]  /*26e0*/  HMMA.16816.F32 R72, R16, R100, R72 ;  /* 0x000000641048723c */ /* 0x002fe20000001848 */
[----:B------:R-:W1:Y:S04]  /*26f0*/  LDSM.16.M88.4 R44, [R2+0x2000] ;  /* 0x00200000022c783b */ /* 0x000e680000000200 */
[----:B------:R-:W-:Y:S01]  /*2700*/  LDSM.16.M88.4 R108, [R124+0x5000] ;  /* 0x005000007c6c783b */ /* 0x000fe20000000200 */
[C---:B------:R-:W-:Y:S03]  /*2710*/  HMMA.16816.F32 R92, R56.reuse, R112, RZ ;  /* 0x00000070385c723c */ /* 0x040fe600000018ff */
[----:B------:R-:W-:Y:S03]  /*2720*/  LDSM.16.M88.4 R104, [R124+0x5800] ;  /* 0x005800007c68783b */ /* 0x000fe60000000200 */
[----:B------:R-:W-:Y:S01]  /*2730*/  HMMA.16816.F32 R120, R56, R114, RZ ;  /* 0x000000723878723c */ /* 0x000fe200000018ff */
[----:B------:R-:W-:Y:S04]  /*2740*/  LDSM.16.M88.4 R52, [R251+0x5000] ;  /* 0x00500000fb34783b */ /* 0x000fe80000000200 */
[----:B------:R4:W-:Y:S01]  /*2750*/  STL [R1], R2 ;  /* 0x0000000201007387 */ /* 0x0009e20000100800 */
[----:B---3--:R-:W-:Y:S03]  /*2760*/  HMMA.16816.F32 R36, R24, R112, RZ ;  /* 0x000000701824723c */ /* 0x008fe600000018ff */
[----:B------:R-:W-:Y:S03]  /*2770*/  LDSM.16.M88.4 R40, [R251+0x5800] ;  /* 0x00580000fb28783b */ /* 0x000fe60000000200 */
[----:B-----5:R-:W-:Y:S01]  /*2780*/  HMMA.16816.F32 R64, R12, R28, R64 ;  /* 0x0000001c0c40723c */ /* 0x020fe20000001840 */
[----:B------:R-:W-:Y:S04]  /*2790*/  LDSM.16.M88.4 R128, [R198+0x1800] ;  /* 0x00180000c680783b */ /* 0x000fe80000000200 */
[----:B------:R-:W0:Y:S01]  /*27a0*/  LDGDEPBAR ;  /* 0x00000000000079af */ /* 0x000e220000000000 */
[----:B------:R-:W-:Y:S06]  /*27b0*/  HMMA.16816.F32 R96, R20, R102, R96 ;  /* 0x000000661460723c */ /* 0x000fec0000001860 */
[----:B------:R-:W-:Y:S06]  /*27c0*/  HMMA.16816.F32 R112, R24, R114, RZ ;  /* 0x000000721870723c */ /* 0x000fec00000018ff */
[----:B------:R-:W-:Y:S01]  /*27d0*/  HMMA.16816.F32 R116, R16, R102, R116 ;  /* 0x000000661074723c */ /* 0x000fe20000001874 */
[----:B------:R-:W3:Y:S05]  /*27e0*/  LDSM.16.M88.4 R100, [R247+0x800] ;  /* 0x00080000f764783b */ /* 0x000eea0000000200 */
[----:B------:R-:W-:Y:S06]  /*27f0*/  HMMA.16816.F32 R72, R8, R28, R72 ;  /* 0x0000001c0848723c */ /* 0x000fec0000001848 */
[----:B------:R-:W-:Y:S06]  /*2800*/  HMMA.16816.F32 R36, R20, R60, R36 ;  /* 0x0000003c1424723c */ /* 0x000fec0000001824 */
[----:B--2---:R-:W-:Y:S06]  /*2810*/  HMMA.16816.F32 R64, R48, R68, R64 ;  /* 0x000000443040723c */ /* 0x004fec0000001840 */
[C---:B------:R-:W-:Y:S06]  /*2820*/  HMMA.16816.F32 R92, R16.reuse, R60, R92 ;  /* 0x0000003c105c723c */ /* 0x040fec000000185c */
[-C--:B------:R-:W-:Y:S06]  /*2830*/  HMMA.16816.F32 R120, R16, R62.reuse, R120 ;  /* 0x0000003e1078723c */ /* 0x080fec0000001878 */
[----:B------:R-:W-:Y:S01]  /*2840*/  HMMA.16816.F32 R112, R20, R62, R112 ;  /* 0x0000003e1470723c */ /* 0x000fe20000001870 */
[----:B------:R-:W2:Y:S05]  /*2850*/  LDSM.16.M88.4 R60, [R198+0x800] ;  /* 0x00080000c63c783b */ /* 0x000eaa0000000200 */
[----:B-1----:R-:W-:Y:S01]  /*2860*/  HMMA.16816.F32 R72, R44, R68, R72 ;  /* 0x000000442c48723c */ /* 0x002fe20000001848 */
[----:B------:R-:W-:Y:S01]  /*2870*/  FMUL.FTZ R66, R66, UR5 ;  /* 0x0000000542427c20 */ /* 0x000fe20008410000 */
[----:B------:R-:W-:Y:S01]  /*2880*/  FMUL.FTZ R0, R64, UR5 ;  /* 0x0000000540007c20 */ /* 0x000fe20008410000 */
[----:B----4-:R-:W-:Y:S01]  /*2890*/  FMUL.FTZ R2, R65, UR5 ;  /* 0x0000000541027c20 */ /* 0x010fe20008410000 */
[----:B------:R-:W-:Y:S01]  /*28a0*/  FMUL.FTZ R138, R67, UR5 ;  /* 0x00000005438a7c20 */ /* 0x000fe20008410000 */
[----:B------:R1:W4:Y:S01]  /*28b0*/  MUFU.TANH R137, R66 ;  /* 0x0000004200897308 */ /* 0x0003220000002400 */
[-C--:B------:R-:W-:Y:S06]  /*28c0*/  HMMA.16816.F32 R96, R12, R30.reuse, R96 ;  /* 0x0000001e0c60723c */ /* 0x080fec0000001860 */
[----:B------:R-:W-:Y:S01]  /*28d0*/  HMMA.16816.F32 R116, R8, R30, R116 ;  /* 0x0000001e0874723c */ /* 0x000fe20000001874 */
[----:B------:R-:W-:Y:S05]  /*28e0*/  MUFU.TANH R138, R138 ;  /* 0x0000008a008a7308 */ /* 0x000fea0000002400 */
[----:B---3--:R-:W-:Y:S03]  /*28f0*/  HMMA.16816.F32 R36, R12, R100, R36 ;  /* 0x000000640c24723c */ /* 0x008fe60000001824 */
[----:B------:R-:W-:Y:S03]  /*2900*/  MUFU.TANH R0, R0 ;  /* 0x0000000000007308 */ /* 0x000fe60000002400 */
[-C--:B------:R-:W-:Y:S01]  /*2910*/  HMMA.16816.F32 R88, R24, R108.reuse, RZ ;  /* 0x0000006c1858723c */ /* 0x080fe200000018ff */
[----:B------:R-:W-:Y:S01]  /*2920*/  FMUL.FTZ R72, R72, UR5 ;  /* 0x0000000548487c20 */ /* 0x000fe20008410000 */
[----:B------:R-:W-:Y:S01]  /*2930*/  FMUL.FTZ R73, R73, UR5 ;  /* 0x0000000549497c20 */ /* 0x000fe20008410000 */
[----:B------:R-:W-:Y:S01]  /*2940*/  FMUL.FTZ R74, R74, UR5 ;  /* 0x000000054a4a7c20 */ /* 0x000fe20008410000 */
[----:B------:R-:W-:Y:S01]  /*2950*/  FMUL.FTZ R75, R75, UR5 ;  /* 0x000000054b4b7c20 */ /* 0x000fe20008410000 */
[----:B------:R-:W-:Y:S01]  /*2960*/  MUFU.TANH R139, R72 ;  /* 0x00000048008b7308 */ /* 0x000fe20000002400 */
[C---:B------:R-:W-:Y:S06]  /*2970*/  HMMA.16816.F32 R84, R56.reuse, R108, RZ ;  /* 0x0000006c3854723c */ /* 0x040fec00000018ff */
[-C--:B------:R-:W-:Y:S01]  /*2980*/  HMMA.16816.F32 R28, R56, R110.reuse, RZ ;  /* 0x0000006e381c723c */ /* 0x080fe200000018ff */
[----:B------:R-:W-:Y:S05]  /*2990*/  MUFU.TANH R140, R73 ;  /* 0x00000049008c7308 */ /* 0x000fea0000002400 */
[----:B-1----:R-:W-:Y:S03]  /*29a0*/  HMMA.16816.F32 R64, R24, R110, RZ ;  /* 0x0000006e1840723c */ /* 0x002fe600000018ff */
[----:B------:R-:W-:Y:S03]  /*29b0*/  MUFU.TANH R141, R74 ;  /* 0x0000004a008d7308 */ /* 0x000fe60000002400 */
[-C--:B------:R-:W-:Y:S05]  /*29c0*/  HMMA.16816.F32 R96, R48, R70.reuse, R96 ;  /* 0x000000463060723c */ /* 0x080fea0000001860 */
[----:B------:R2:W-:Y:S01]  /*29d0*/  MUFU.TANH R142, R75 ;  /* 0x0000004b008e7308 */ /* 0x0005e20000002400 */
[----:B------:R-:W-:Y:S06]  /*29e0*/  HMMA.16816.F32 R116, R44, R70, R116 ;  /* 0x000000462c74723c */ /* 0x000fec0000001874 */
[-C--:B------:R-:W-:Y:S01]  /*29f0*/  HMMA.16816.F32 R80, R24, R104.reuse, RZ ;  /* 0x000000681850723c */ /* 0x080fe200000018ff */
[----:B------:R-:W-:Y:S05]  /*2a00*/  MUFU.TANH R2, R2 ;  /* 0x0000000200027308 */ /* 0x000fea0000002400 */
[----:B------:R-:W-:Y:S06]  /*2a10*/  HMMA.16816.F32 R76, R56, R104, RZ ;  /* 0x00000068384c723c */ /* 0x000fec00000018ff */
[----:B--2---:R-:W-:Y:S01]  /*2a20*/  HMMA.16816.F32 R72, R48, R60, R36 ;  /* 0x0000003c3048723c */ /* 0x004fe20000001824 */
[----:B------:R-:W-:Y:S01]  /*2a30*/  FMUL.FTZ R96, R96, UR5 ;  /* 0x0000000560607c20 */ /* 0x000fe20008410000 */
[----:B------:R-:W-:Y:S01]  /*2a40*/  FMUL.FTZ R97, R97, UR5 ;  /* 0x0000000561617c20 */ /* 0x000fe20008410000 */
[----:B------:R-:W-:Y:S01]  /*2a50*/  FMUL.FTZ R98, R98, UR5 ;  /* 0x0000000562627c20 */ /* 0x000fe20008410000 */
[----:B------:R-:W-:Y:S01]  /*2a60*/  FMUL.FTZ R99, R99, UR5 ;  /* 0x0000000563637c20 */ /* 0x000fe20008410000 */
[----:B------:R-:W-:Y:S01]  /*2a70*/  MUFU.TANH R143, R96 ;  /* 0x00000060008f7308 */ /* 0x000fe20000002400 */
[----:B------:R-:W-:Y:S01]  /*2a80*/  HMMA.16816.F32 R68, R56, R106, RZ ;  /* 0x0000006a3844723c */ /* 0x000fe200000018ff */
[----:B------:R-:W-:Y:S01]  /*2a90*/  FMUL.FTZ R116, R116, UR5 ;  /* 0x0000000574747c20 */ /* 0x000fe20008410000 */
[----:B------:R-:W-:Y:S01]  /*2aa0*/  FMUL.FTZ R117, R117, UR5 ;  /* 0x0000000575757c20 */ /* 0x000fe20008410000 */
[----:B------:R-:W-:Y:S01]  /*2ab0*/  FMUL.FTZ R118, R118, UR5 ;  /* 0x0000000576767c20 */ /* 0x000fe20008410000 */
[----:B------:R-:W-:-:S02]  /*2ac0*/  FMUL.FTZ R119, R119, UR5 ;  /* 0x0000000577777c20 */ /* 0x000fc40008410000 */
[----:B------:R-:W-:Y:S01]  /*2ad0*/  HMMA.16816.F32 R36, R24, R106, RZ ;  /* 0x0000006a1824723c */ /* 0x000fe200000018ff */
[----:B------:R-:W1:Y:S01]  /*2ae0*/  LDSM.16.M88.4 R104, [R247+0x1000] ;  /* 0x00100000f768783b */ /* 0x000e620000000200 */
[----:B------:R-:W-:Y:S04]  /*2af0*/  MUFU.TANH R144, R97 ;  /* 0x0000006100907308 */ /* 0x000fe80000002400 */
[-C--:B------:R-:W-:Y:S04]  /*2b00*/  HMMA.16816.F32 R88, R20, R52.reuse, R88 ;  /* 0x000000341458723c */ /* 0x080fe80000001858 */
[----:B------:R-:W-:Y:S02]  /*2b10*/  MUFU.TANH R145, R98 ;  /* 0x0000006200917308 */ /* 0x000fe40000002400 */
[----:B------:R-:W-:Y:S01]  /*2b20*/  HMMA.16816.F32 R84, R16, R52, R84 ;  /* 0x000000341054723c */ /* 0x000fe20000001854 */
[----:B------:R-:W-:Y:S01]  /*2b30*/  FMUL.FTZ R72, R72, UR5 ;  /* 0x0000000548487c20 */ /* 0x000fe20008410000 */
[----:B------:R-:W-:Y:S01]  /*2b40*/  FMUL.FTZ R73, R73, UR5 ;  /* 0x0000000549497c20 */ /* 0x000fe20008410000 */
[----:B------:R-:W-:Y:S01]  /*2b50*/  FMUL.FTZ R74, R74, UR5 ;  /* 0x000000054a4a7c20 */ /* 0x000fe20008410000 */
[----:B------:R-:W-:-:S02]  /*2b60*/  FMUL.FTZ R154, R75, UR5 ;  /* 0x000000054b9a7c20 */ /* 0x000fc40008410000 */
[-C--:B------:R-:W-:Y:S01]  /*2b70*/  HMMA.16816.F32 R28, R16, R54.reuse, R28 ;  /* 0x00000036101c723c */ /* 0x080fe2000000181c */
[----:B------:R2:W-:Y:S05]  /*2b80*/  MUFU.TANH R146, R99 ;  /* 0x0000006300927308 */ /* 0x0005ea0000002400 */
[----:B------:R-:W-:Y:S03]  /*2b90*/  HMMA.16816.F32 R64, R20, R54, R64 ;  /* 0x000000361440723c */ /* 0x000fe60000001840 */
[----:B------:R-:W-:Y:S03]  /*2ba0*/  MUFU.TANH R151, R72 ;  /* 0x0000004800977308 */ /* 0x000fe60000002400 */
[----:B------:R-:W-:Y:S05]  /*2bb0*/  HMMA.16816.F32 R52, R8, R100, R92 ;  /* 0x000000640834723c */ /* 0x000fea000000185c */
[----:B------:R-:W-:Y:S01]  /*2bc0*/  MUFU.TANH R152, R73 ;  /* 0x0000004900987308 */ /* 0x000fe20000002400 */
[-C--:B------:R-:W-:Y:S01]  /*2bd0*/  HMMA.16816.F32 R112, R12, R102.reuse, R112 ;  /* 0x000000660c70723c */ /* 0x080fe20000001870 */
[----:B--2---:R-:W2:Y:S05]  /*2be0*/  LDSM.16.M88.4 R96, [R247+0x1800] ;  /* 0x00180000f760783b */ /* 0x004eaa0000000200 */
[----:B------:R-:W-:Y:S01]  /*2bf0*/  HMMA.16816.F32 R92, R8, R102, R120 ;  /* 0x00000066085c723c */ /* 0x000fe20000001878 */
[----:B------:R3:W-:Y:S01]  /*2c00*/  MUFU.TANH R153, R74 ;  /* 0x0000004a00997308 */ /* 0x0007e20000002400 */
[----:B------:R-:W-:Y:S04]  /*2c10*/  LDSM.16.M88.4 R120, [R124+0x7800] ;  /* 0x007800007c78783b */ /* 0x000fe80000000200 */
[----:B------:R-:W-:Y:S03]  /*2c20*/  HMMA.16816.F32 R80, R20, R40, R80 ;  /* 0x000000281450723c */ /* 0x000fe60000001850 */
[----:B------:R-:W-:Y:S03]  /*2c30*/  MUFU.TANH R147, R116 ;  /* 0x0000007400937308 */ /* 0x000fe60000002400 */
[----:B------:R-:W-:Y:S05]  /*2c40*/  HMMA.16816.F32 R52, R44, R60, R52 ;  /* 0x0000003c2c34723c */ /* 0x000fea0000001834 */
[----:B------:R-:W-:Y:S01]  /*2c50*/  MUFU.TANH R148, R117 ;  /* 0x0000007500947308 */ /* 0x000fe20000002400 */
[----:B------:R-:W-:Y:S06]  /*2c60*/  HMMA.16816.F32 R100, R48, R62, R112 ;  /* 0x0000003e3064723c */ /* 0x000fec0000001870 */
[C---:B------:R-:W-:Y:S01]  /*2c70*/  HMMA.16816.F32 R76, R16.reuse, R40, R76 ;  /* 0x00000028104c723c */ /* 0x040fe2000000184c */
[----:B------:R-:W5:Y:S05]  /*2c80*/  MUFU.TANH R149, R118 ;  /* 0x0000007600957308 */ /* 0x000f6a0000002400 */
[-C--:B------:R-:W-:Y:S03]  /*2c90*/  HMMA.16816.F32 R68, R16, R42.reuse, R68 ;  /* 0x0000002a1044723c */ /* 0x080fe60000001844 */
[----:B------:R4:W5:Y:S03]  /*2ca0*/  MUFU.TANH R150, R119 ;  /* 0x0000007700967308 */ /* 0x0009660000002400 */
[----:B------:R-:W-:Y:S01]  /*2cb0*/  HMMA.16816.F32 R36, R20, R42, R36 ;  /* 0x0000002a1424723c */ /* 0x000fe20000001824 */
[----:B------:R-:W-:Y:S01]  /*2cc0*/  FMUL.FTZ R52, R52, UR5 ;  /* 0x0000000534347c20 */ /* 0x000fe20008410000 */
[----:B------:R-:W-:Y:S01]  /*2cd0*/  FMUL.FTZ R156, R53, UR5 ;  /* 0x00000005359c7c20 */ /* 0x000fe20008410000 */
[----:B------:R-:W-:Y:S01]  /*2ce0*/  FMUL.FTZ R157, R54, UR5 ;  /* 0x00000005369d7c20 */ /* 0x000fe20008410000 */
[----:B------:R-:W-:Y:S01]  /*2cf0*/  FMUL.FTZ R158, R55, UR5 ;  /* 0x00000005379e7c20 */ /* 0x000fe20008410000 */
[----:B------:R2:W-:Y:S01]  /*2d00*/  MUFU.TANH R155, R52 ;  /* 0x00000034009b7308 */ /* 0x0005e20000002400 */
[-C--:B-1----:R-:W-:Y:S01]  /*2d10*/  HMMA.16816.F32 R40, R12, R104.reuse, R88 ;  /* 0x000000680c28723c */ /* 0x082fe20000001858 */
[----:B------:R-:W1:Y:S01]  /*2d20*/  LDSM.16.M88.4 R88, [R198+0x1000] ;  /* 0x00100000c658783b */ /* 0x000e620000000200 */
[----:B------:R-:W-:Y:S01]  /*2d30*/  FMUL.FTZ R100, R100, UR5 ;  /* 0x0000000564647c20 */ /* 0x000fe20008410000 */
[----:B------:R-:W-:Y:S01]  /*2d40*/  FMUL.FTZ R101, R101, UR5 ;  /* 0x0000000565657c20 */ /* 0x000fe20008410000 */
[----:B------:R-:W-:Y:S01]  /*2d50*/  FMUL.FTZ R161, R102, UR5 ;  /* 0x0000000566a17c20 */ /* 0x000fe20008410000 */
[----:B------:R-:W-:Y:S01]  /*2d60*/  FMUL.FTZ R162, R103, UR5 ;  /* 0x0000000567a27c20 */ /* 0x000fe20008410000 */
[----:B---3--:R-:W-:Y:S01]  /*2d70*/  HMMA.16816.F32 R72, R8, R104, R84 ;  /* 0x000000680848723c */ /* 0x008fe20000001854 */
[----:B------:R-:W-:Y:S01]  /*2d80*/  MUFU.TANH R159, R100 ;  /* 0x00000064009f7308 */ /* 0x000fe20000002400 */
[----:B----4-:R-:W-:Y:S04]  /*2d90*/  LDSM.16.M88.4 R116, [R251+0x6000] ;  /* 0x00600000fb74783b */ /* 0x010fe80000000200 */
[-C--:B------:R-:W-:Y:S01]  /*2da0*/  HMMA.16816.F32 R64, R12, R106.reuse, R64 ;  /* 0x0000006a0c40723c */ /* 0x080fe20000001840 */
[----:B------:R-:W-:Y:S02]  /*2db0*/  LDSM.16.M88.4 R84, [R124+0x6800] ;  /* 0x006800007c54783b */ /* 0x000fe40000000200 */
[----:B------:R3:W-:Y:S03]  /*2dc0*/  MUFU.TANH R160, R101 ;  /* 0x0000006500a07308 */ /* 0x0007e60000002400 */
[----:B--2---:R-:W-:Y:S05]  /*2dd0*/  HMMA.16816.F32 R52, R8, R106, R28 ;  /* 0x0000006a0834723c */ /* 0x004fea000000181c */
[----:B------:R-:W2:Y:S01]  /*2de0*/  MUFU.TANH R157, R157 ;  /* 0x0000009d009d7308 */ /* 0x000ea20000002400 */
[----:B------:R-:W-:Y:S06]  /*2df0*/  HMMA.16816.F32 R92, R44, R62, R92 ;  /* 0x0000003e2c5c723c */ /* 0x000fec000000185c */
[-C--:B------:R-:W-:Y:S01]  /*2e00*/  HMMA.16816.F32 R28, R8, R96.reuse, R76 ;  /* 0x00000060081c723c */ /* 0x080fe2000000184c */
[----:B------:R-:W-:Y:S01]  /*2e10*/  MUFU.TANH R154, R154 ;  /* 0x0000009a009a7308 */ /* 0x000fe20000002400 */
[----:B---3--:R-:W3:Y:S04]  /*2e20*/  LDSM.16.M88.4 R100, [R124+0x6000] ;  /* 0x006000007c64783b */ /* 0x008ee80000000200 */
[----:B------:R-:W-:Y:S03]  /*2e30*/  HMMA.16816.F32 R80, R12, R96, R80 ;  /* 0x000000600c50723c */ /* 0x000fe60000001850 */
[----:B------:R-:W-:Y:S03]  /*2e40*/  MUFU.TANH R156, R156 ;  /* 0x0000009c009c7308 */ /* 0x000fe60000002400 */
[----:B-1----:R-:W-:Y:S05]  /*2e50*/  HMMA.16816.F32 R52, R44, R90, R52 ;  /* 0x0000005a2c34723c */ /* 0x002fea0000001834 */
[----:B------:R-:W1:Y:S01]  /*2e60*/  MUFU.TANH R158, R158 ;  /* 0x0000009e009e7308 */ /* 0x000e620000002400 */
[----:B------:R-:W-:Y:S01]  /*2e70*/  HMMA.16816.F32 R60, R48, R88, R40 ;  /* 0x00000058303c723c */ /* 0x000fe20000001828 */
[----:B------:R-:W-:Y:S01]  /*2e80*/  FMUL.FTZ R92, R92, UR5 ;  /* 0x000000055c5c7c20 */ /* 0x000fe20008410000 */
[----:B------:R-:W-:Y:S01]  /*2e90*/  FMUL.FTZ R93, R93, UR5 ;  /* 0x000000055d5d7c20 */ /* 0x000fe20008410000 */
[----:B------:R-:W-:Y:S01]  /*2ea0*/  FMUL.FTZ R94, R94, UR5 ;  /* 0x000000055e5e7c20 */ /* 0x000fe20008410000 */
[----:B------:R-:W-:-:S02]  /*2eb0*/  FMUL.FTZ R95, R95, UR5 ;  /* 0x000000055f5f7c20 */ /* 0x000fc40008410000 */
[----:B------:R-:W-:Y:S01]  /*2ec0*/  HMMA.16816.F32 R40, R8, R98, R68 ;  /* 0x000000620828723c */ /* 0x000fe20000001844 */
[----:B------:R4:W5:Y:S01]  /*2ed0*/  LDSM.16.M88.4 R68, [R124+0x7000] ;  /* 0x007000007c44783b */ /* 0x0009620000000200 */
[----:B------:R-:W-:Y:S04]  /*2ee0*/  MUFU.TANH R163, R92 ;  /* 0x0000005c00a37308 */ /* 0x000fe80000002400 */
[----:B------:R-:W-:Y:S04]  /*2ef0*/  HMMA.16816.F32 R72, R44, R88, R72 ;  /* 0x000000582c48723c */ /* 0x000fe80000001848 */
[----:B------:R-:W-:Y:S02]  /*2f00*/  MUFU.TANH R164, R93 ;  /* 0x0000005d00a47308 */ /* 0x000fe40000002400 */
[----:B------:R-:W-:Y:S01]  /*2f10*/  HMMA.16816.F32 R64, R48, R90, R64 ;  /* 0x0000005a3040723c */ /* 0x000fe20000001840 */
[----:B------:R-:W-:Y:S01]  /*2f20*/  FMUL.FTZ R52, R52, UR5 ;  /* 0x0000000534347c20 */ /* 0x000fe20008410000 */
[----:B------:R-:W-:Y:S01]  /*2f30*/  FMUL.FTZ R53, R53, UR5 ;  /* 0x0000000535357c20 */ /* 0x000fe20008410000 */
[----:B------:R-:W-:Y:S01]  /*2f40*/  FMUL.FTZ R180, R54, UR5 ;  /* 0x0000000536b47c20 */ /* 0x000fe20008410000 */
[----:B------:R-:W-:-:S02]  /*2f50*/  FMUL.FTZ R179, R55, UR5 ;  /* 0x0000000537b37c20 */ /* 0x000fc40008410000 */
[----:B---3--:R-:W-:Y:S01]  /*2f60*/  HMMA.16816.F32 R112, R24, R100, RZ ;  /* 0x000000641870723c */ /* 0x008fe200000018ff */
[----:B------:R-:W-:Y:S01]  /*2f70*/  MUFU.TANH R178, R52 ;  /* 0x0000003400b27308 */ /* 0x000fe20000002400 */
[----:B------:R-:W-:Y:S01]  /*2f80*/  FMUL.FTZ R60, R60, UR5 ;  /* 0x000000053c3c7c20 */ /* 0x000fe20008410000 */
[----:B------:R-:W-:Y:S01]  /*2f90*/  FMUL.FTZ R61, R61, UR5 ;  /* 0x000000053d3d7c20 */ /* 0x000fe20008410000 */
[----:B------:R-:W-:Y:S02]  /*2fa0*/  FMUL.FTZ R62, R62, UR5 ;  /* 0x000000053e3e7c20 */ /* 0x000fe40008410000 */
[----:B------:R-:W-:Y:S03]  /*2fb0*/  HMMA.16816.F32 R28, R44, R128, R28 ;  /* 0x000000802c1c723c */ /* 0x000fe6000000181c */
[----:B------:R3:W-:Y:S03]  /*2fc0*/  MUFU.TANH R177, R53 ;  /* 0x0000003500b17308 */ /* 0x0007e60000002400 */
[----:B------:R-:W-:Y:S01]  /*2fd0*/  FMUL.FTZ R72, R72, UR5 ;  /* 0x0000000548487c20 */ /* 0x000fe20008410000 */
[----:B------:R-:W-:Y:S01]  /*2fe0*/  FMUL.FTZ R73, R73, UR5 ;  /* 0x0000000549497c20 */ /* 0x000fe20008410000 */
[----:B------:R-:W-:Y:S01]  /*2ff0*/  HMMA.16816.F32 R36, R12, R98, R36 ;  /* 0x000000620c24723c */ /* 0x000fe20000001824 */
[----:B------:R-:W-:Y:S01]  /*3000*/  FMUL.FTZ R176, R74, UR5 ;  /* 0x000000054ab07c20 */ /* 0x000fe20008410000 */
[----:B------:R-:W-:Y:S01]  /*3010*/  FMUL.FTZ R174, R75, UR5 ;  /* 0x000000054bae7c20 */ /* 0x000fe20008410000 */
[----:B------:R-:W-:Y:S01]  /*3020*/  MUFU.TANH R165, R94 ;  /* 0x0000005e00a57308 */ /* 0x000fe20000002400 */
[----:B------:R-:W-:Y:S01]  /*3030*/  FMUL.FTZ R64, R64, UR5 ;  /* 0x0000000540407c20 */ /* 0x000fe20008410000 */
[----:B------:R-:W-:Y:S01]  /*3040*/  FMUL.FTZ R65, R65, UR5 ;  /* 0x0000000541417c20 */ /* 0x000fe20008410000 */
[----:B------:R-:W-:Y:S01]  /*3050*/  FMUL.FTZ R66, R66, UR5 ;  /* 0x0000000542427c20 */ /* 0x000fe20008410000 */
[----:B------:R-:W-:Y:S01]  /*3060*/  FMUL.FTZ R67, R67, UR5 ;  /* 0x0000000543437c20 */ /* 0x000fe20008410000 */
[----:B----4-:R-:W-:Y:S03]  /*3070*/  HMMA.16816.F32 R124, R48, R128, R80 ;  /* 0x00000080307c723c */ /* 0x010fe60000001850 */
[----:B------:R4:W-:Y:S01]  /*3080*/  MUFU.TANH R166, R95 ;  /* 0x0000005f00a67308 */ /* 0x0009e20000002400 */
[----:B---3--:R-:W3:Y:S02]  /*3090*/  LDSM.16.M88.4 R52, [R247+0x2000] ;  /* 0x00200000f734783b */ /* 0x008ee40000000200 */
[----:B------:R-:W-:Y:S01]  /*30a0*/  HMMA.16816.F32 R112, R20, R116, R112 ;  /* 0x000000741470723c */ /* 0x000fe20000001870 */
[----:B------:R-:W-:Y:S01]  /*30b0*/  FMUL.FTZ R129, R63, UR5 ;  /* 0x000000053f817c20 */ /* 0x000fe20008410000 */
[----:B------:R-:W-:Y:S01]  /*30c0*/  FMUL.FTZ R28, R28, UR5 ;  /* 0x000000051c1c7c20 */ /* 0x000fe20008410000 */
[----:B------:R-:W-:Y:S01]  /*30d0*/  FMUL.FTZ R29, R29, UR5 ;  /* 0x000000051d1d7c20 */ /* 0x000fe20008410000 */
[----:B------:R-:W-:Y:S01]  /*30e0*/  FMUL.FTZ R236, R31, UR5 ;  /* 0x000000051fec7c20 */ /* 0x000fe20008410000 */
[----:B------:R-:W-:Y:S01]  /*30f0*/  MUFU.TANH R175, R72 ;  /* 0x0000004800af7308 */ /* 0x000fe20000002400 */
[C---:B------:R-:W-:Y:S06]  /*3100*/  HMMA.16816.F32 R108, R56.reuse, R100, RZ ;  /* 0x00000064386c723c */ /* 0x040fec00000018ff */
[C---:B-----5:R-:W-:Y:S01]  /*3110*/  HMMA.16816.F32 R76, R56.reuse, R68, RZ ;  /* 0x00000044384c723c */ /* 0x060fe200000018ff */
[----:B------:R5:W-:Y:S05]  /*3120*/  MUFU.TANH R171, R73 ;  /* 0x0000004900ab7308 */ /* 0x000bea0000002400 */
[C---:B----4-:R-:W-:Y:S01]  /*3130*/  HMMA.16816.F32 R92, R56.reuse, R84, RZ ;  /* 0x00000054385c723c */ /* 0x050fe200000018ff */
[----:B------:R-:W-:Y:S01]  /*3140*/  FMUL.FTZ R231, R125, UR5 ;  /* 0x000000057de77c20 */ /* 0x000fe20008410000 */
[----:B------:R-:W-:Y:S01]  /*3150*/  FMUL.FTZ R125, R126, UR5 ;  /* 0x000000057e7d7c20 */ /* 0x000fe20008410000 */
[----:B------:R-:W-:Y:S01]  /*3160*/  MUFU.TANH R167, R60 ;  /* 0x0000003c00a77308 */ /* 0x000fe20000002400 */
[----:B------:R-:W-:Y:S01]  /*3170*/  FMUL.FTZ R233, R124, UR5 ;  /* 0x000000057ce97c20 */ /* 0x000fe20008410000 */
[----:B------:R-:W-:Y:S01]  /*3180*/  FMUL.FTZ R124, R127, UR5 ;  /* 0x000000057f7c7c20 */ /* 0x000fe20008410000 */
[C---:B------:R-:W-:Y:S05]  /*3190*/  HMMA.16816.F32 R104, R56.reuse, R102, RZ ;  /* 0x000000663868723c */ /* 0x040fea00000018ff */
[----:B------:R-:W-:Y:S01]  /*31a0*/  MUFU.TANH R168, R61 ;  /* 0x0000003d00a87308 */ /* 0x000fe20000002400 */
[C---:B------:R-:W-:Y:S06]  /*31b0*/  HMMA.16816.F32 R88, R56.reuse, R86, RZ ;  /* 0x000000563858723c */ /* 0x040fec00000018ff */
[----:B-----5:R-:W-:Y:S01]  /*31c0*/  HMMA.16816.F32 R72, R56, R70, RZ ;  /* 0x000000463848723c */ /* 0x020fe200000018ff */
[----:B------:R4:W-:Y:S05]  /*31d0*/  MUFU.TANH R169, R62 ;  /* 0x0000003e00a97308 */ /* 0x0009ea0000002400 */
[C---:B------:R-:W-:Y:S03]  /*31e0*/  HMMA.16816.F32 R96, R24.reuse, R84, RZ ;  /* 0x000000541860723c */ /* 0x040fe600000018ff */
[----:B------:R-:W-:Y:S03]  /*31f0*/  MUFU.TANH R170, R64 ;  /* 0x0000004000aa7308 */ /* 0x000fe60000002400 */
[----:B------:R-:W-:Y:S05]  /*3200*/  HMMA.16816.F32 R80, R24, R68, RZ ;  /* 0x000000441850723c */ /* 0x000fea00000018ff */
[----:B------:R-:W-:Y:S01]  /*3210*/  MUFU.TANH R128, R65 ;  /* 0x0000004100807308 */ /* 0x000fe20000002400 */
[----:B----4-:R-:W-:Y:S06]  /*3220*/  HMMA.16816.F32 R60, R56, R120, RZ ;  /* 0x00000078383c723c */ /* 0x010fec00000018ff */
[C---:B------:R-:W-:Y:S01]  /*3230*/  HMMA.16816.F32 R100, R24.reuse, R102, RZ ;  /* 0x000000661864723c */ /* 0x040fe200000018ff */
[----:B------:R-:W-:Y:S05]  /*3240*/  MUFU.TANH R172, R66 ;  /* 0x0000004200ac7308 */ /* 0x000fea0000002400 */
[C---:B------:R-:W-:Y:S03]  /*3250*/  HMMA.16816.F32 R84, R24.reuse, R86, RZ ;  /* 0x000000561854723c */ /* 0x040fe600000018ff */
[----:B------:R4:W-:Y:S03]  /*3260*/  MUFU.TANH R173, R67 ;  /* 0x0000004300ad7308 */ /* 0x0009e60000002400 */
[----:B------:R-:W-:Y:S05]  /*3270*/  HMMA.16816.F32 R68, R24, R70, RZ ;  /* 0x000000461844723c */ /* 0x000fea00000018ff */
[----:B------:R-:W-:Y:S01]  /*3280*/  MUFU.TANH R126, R28 ;  /* 0x0000001c007e7308 */ /* 0x000fe20000002400 */
[----:B------:R-:W-:Y:S06]  /*3290*/  HMMA.16816.F32 R56, R56, R122, RZ ;  /* 0x0000007a3838723c */ /* 0x000fec00000018ff */
[----:B------:R-:W-:Y:S01]  /*32a0*/  HMMA.16816.F32 R40, R44, R130, R40 ;  /* 0x000000822c28723c */ /* 0x000fe20000001828 */
[----:B------:R5:W-:Y:S05]  /*32b0*/  MUFU.TANH R229, R29 ;  /* 0x0000001d00e57308 */ /* 0x000bea0000002400 */
[C---:B----4-:R-:W-:Y:S03]  /*32c0*/  HMMA.16816.F32 R64, R24.reuse, R120, RZ ;  /* 0x000000781840723c */ /* 0x050fe600000018ff */
[----:B------:R-:W4:Y:S03]  /*32d0*/  MUFU.TANH R162, R162 ;  /* 0x000000a200a27308 */ /* 0x000f260000002400 */
[----:B------:R-:W-:Y:S01]  /*32e0*/  HMMA.16816.F32 R24, R24, R122, RZ ;  /* 0x0000007a1818723c */ /* 0x000fe200000018ff */
[----:B------:R-:W2:Y:S04]  /*32f0*/  LDSM.16.M88.4 R120, [R198+0x2000] ;  /* 0x00200000c678783b */ /* 0x000ea80000000200 */
[----:B------:R-:W-:Y:S01]  /*3300*/  MUFU.TANH R176, R176 ;  /* 0x000000b000b07308 */ /* 0x000fe20000002400 */
[----:B---3--:R-:W-:Y:S06]  /*3310*/  HMMA.16816.F32 R112, R12, R52, R112 ;  /* 0x000000340c70723c */ /* 0x008fec0000001870 */
[----:B------:R-:W-:Y:S01]  /*3320*/  HMMA.16816.F32 R36, R48, R130, R36 ;  /* 0x000000823024723c */ /* 0x000fe20000001824 */
[----:B------:R-:W-:Y:S01]  /*3330*/  FMUL.FTZ R40, R40, UR5 ;  /* 0x0000000528287c20 */ /* 0x000fe20008410000 */
[----:B------:R-:W-:Y:S01]  /*3340*/  FMUL.FTZ R41, R41, UR5 ;  /* 0x0000000529297c20 */ /* 0x000fe20008410000 */
[----:B------:R-:W-:Y:S01]  /*3350*/  FMUL.FTZ R222, R42, UR5 ;  /* 0x000000052ade7c20 */ /* 0x000fe20008410000 */
[----:B------:R-:W-:Y:S02]  /*3360*/  MUFU.TANH R129, R129 ;  /* 0x0000008100817308 */ /* 0x000fe40000002400 */
[C---:B------:R-:W-:Y:S06]  /*3370*/  HMMA.16816.F32 R108, R16.reuse, R116, R108 ;  /* 0x00000074106c723c */ /* 0x040fec000000186c */
[-C--:B------:R-:W-:Y:S01]  /*3380*/  HMMA.16816.F32 R104, R16, R118.reuse, R104 ;  /* 0x000000761068723c */ /* 0x080fe20000001868 */
[----:B------:R-:W-:Y:S01]  /*3390*/  FMUL.FTZ R116, R30, UR5 ;  /* 0x000000051e747c20 */ /* 0x000fe20008410000 */
[----:B------:R-:W-:Y:S01]  /*33a0*/  MUFU.TANH R117, R40 ;  /* 0x0000002800757308 */ /* 0x000fe20000002400 */
[----:B-----5:R-:W3:Y:S03]  /*33b0*/  LDSM.16.M88.4 R28, [R251+0x6800] ;  /* 0x00680000fb1c783b */ /* 0x020ee60000000200 */
[----:B------:R-:W-:Y:S04]  /*33c0*/  HMMA.16816.F32 R100, R20, R118, R100 ;  /* 0x000000761464723c */ /* 0x000fe80000001864 */
[----:B------:R5:W-:Y:S02]  /*33d0*/  MUFU.TANH R118, R41 ;  /* 0x0000002900767308 */ /* 0x000be40000002400 */
[----:B------:R-:W-:Y:S01]  /*33e0*/  FMUL.FTZ R36, R36, UR5 ;  /* 0x0000000524247c20 */ /* 0x000fe20008410000 */
[----:B------:R-:W-:Y:S01]  /*33f0*/  FMUL.FTZ R37, R37, UR5 ;  /* 0x0000000525257c20 */ /* 0x000fe20008410000 */
[----:B------:R-:W-:Y:S01]  /*3400*/  FMUL.FTZ R119, R43, UR5 ;  /* 0x000000052b777c20 */ /* 0x000fe20008410000 */
[----:B------:R-:W-:Y:S01]  /*3410*/  FMUL.FTZ R220, R38, UR5 ;  /* 0x0000000526dc7c20 */ /* 0x000fe20008410000 */
[----:B------:R-:W-:Y:S01]  /*3420*/  FMUL.FTZ R218, R39, UR5 ;  /* 0x0000000527da7c20 */ /* 0x000fe20008410000 */
[----:B--2---:R-:W-:Y:S01]  /*3430*/  HMMA.16816.F32 R112, R48, R120, R112 ;  /* 0x000000783070723c */ /* 0x004fe20000001870 */
[----:B------:R-:W-:Y:S05]  /*3440*/  MUFU.TANH R237, R36 ;  /* 0x0000002400ed7308 */ /* 0x000fea0000002400 */
[C---:B------:R-:W-:Y:S03]  /*3450*/  HMMA.16816.F32 R108, R8.reuse, R52, R108 ;  /* 0x00000034086c723c */ /* 0x040fe6000000186c */
[----:B------:R2:W-:Y:S01]  /*3460*/  MUFU.TANH R235, R37 ;  /* 0x0000002500eb7308 */ /* 0x0005e20000002400 */
[----:B-----5:R-:W5:Y:S02]  /*3470*/  LDSM.16.M88.4 R40, [R247+0x2800] ;  /* 0x00280000f728783b */ /* 0x020f640000000200 */
[-C--:B------:R-:W-:Y:S05]  /*3480*/  HMMA.16816.F32 R104, R8, R54.reuse, R104 ;  /* 0x000000360868723c */ /* 0x080fea0000001868 */
[----:B------:R-:W4:Y:S01]  /*3490*/  MUFU.TANH R174, R174 ;  /* 0x000000ae00ae7308 */ /* 0x000f220000002400 */
[----:B------:R-:W-:Y:S01]  /*34a0*/  HMMA.16816.F32 R100, R12, R54, R100 ;  /* 0x000000360c64723c */ /* 0x000fe20000001864 */
[----:B------:R-:W1:Y:S05]  /*34b0*/  LDSM.16.M88.4 R52, [R251+0x7800] ;  /* 0x00780000fb34783b */ /* 0x000e6a0000000200 */
[----:B------:R-:W-:Y:S01]  /*34c0*/  FMUL.FTZ R112, R112, UR5 ;  /* 0x0000000570707c20 */ /* 0x000fe20008410000 */
[----:B------:R-:W-:Y:S01]  /*34d0*/  FMUL.FTZ R113, R113, UR5 ;  /* 0x0000000571717c20 */ /* 0x000fe20008410000 */
[----:B--2---:R-:W2:Y:S01]  /*34e0*/  LDSM.16.M88.4 R36, [R251+0x7000] ;  /* 0x00700000fb24783b */ /* 0x004ea20000000200 */
[----:B---3--:R-:W-:Y:S01]  /*34f0*/  HMMA.16816.F32 R92, R16, R28, R92 ;  /* 0x0000001c105c723c */ /* 0x008fe2000000185c */
[----:B------:R-:W-:Y:S01]  /*3500*/  MUFU.TANH R223, R112 ;  /* 0x0000007000df7308 */ /* 0x000fe20000002400 */
[----:B------:R-:W-:Y:S01]  /*3510*/  FMUL.FTZ R216, R114, UR5 ;  /* 0x0000000572d87c20 */ /* 0x000fe20008410000 */
[----:B------:R-:W-:-:S03]  /*3520*/  FMUL.FTZ R214, R115, UR5 ;  /* 0x0000000573d67c20 */ /* 0x000fc60008410000 */
[----:B------:R-:W-:Y:S03]  /*3530*/  HMMA.16816.F32 R96, R20, R28, R96 ;  /* 0x0000001c1460723c */ /* 0x000fe60000001860 */
[----:B------:R3:W-:Y:S03]  /*3540*/  MUFU.TANH R227, R113 ;  /* 0x0000007100e37308 */ /* 0x0007e60000002400 */
[-C--:B------:R-:W-:Y:S05]  /*3550*/  HMMA.16816.F32 R88, R16, R30.reuse, R88 ;  /* 0x0000001e1058723c */ /* 0x080fea0000001858 */
[----:B------:R-:W-:Y:S01]  /*3560*/  MUFU.TANH R220, R220 ;  /* 0x000000dc00dc7308 */ /* 0x000fe20000002400 */
[----:B------:R-:W-:Y:S01]  /*3570*/  HMMA.16816.F32 R84, R20, R30, R84 ;  /* 0x0000001e1454723c */ /* 0x000fe20000001854 */
[----:B------:R-:W-:Y:S05]  /*3580*/  LDSM.16.M88.4 R28, [R247+0x3800] ;  /* 0x00380000f71c783b */ /* 0x000fea0000000200 */
[-C--:B-----5:R-:W-:Y:S01]  /*3590*/  HMMA.16816.F32 R92, R8, R40.reuse, R92 ;  /* 0x00000028085c723c */ /* 0x0a0fe2000000185c */
[----:B------:R-:W5:Y:S01]  /*35a0*/  MUFU.TANH R222, R222 ;  /* 0x000000de00de7308 */ /* 0x000f620000002400 */
[----:B---3--:R-:W3:Y:S04]  /*35b0*/  LDSM.16.M88.4 R112, [R198+0x2800] ;  /* 0x00280000c670783b */ /* 0x008ee80000000200 */
[----:B------:R-:W-:Y:S03]  /*35c0*/  HMMA.16816.F32 R96, R12, R40, R96 ;  /* 0x000000280c60723c */ /* 0x000fe60000001860 */
[----:B------:R-:W5:Y:S03]  /*35d0*/  MUFU.TANH R180, R180 ;  /* 0x000000b400b47308 */ /* 0x000f660000002400 */
[C---:B-1----:R-:W-:Y:S05]  /*35e0*/  HMMA.16816.F32 R60, R16.reuse, R52, R60 ;  /* 0x00000034103c723c */ /* 0x042fea000000183c */
[----:B------:R-:W-:Y:S01]  /*35f0*/  MUFU.TANH R233, R233 ;  /* 0x000000e900e97308 */ /* 0x000fe20000002400 */
[C---:B--2---:R-:W-:Y:S06]  /*3600*/  HMMA.16816.F32 R76, R16.reuse, R36, R76 ;  /* 0x00000024104c723c */ /* 0x044fec000000184c */
[C---:B------:R-:W-:Y:S01]  /*3610*/  HMMA.16816.F32 R72, R16.reuse, R38, R72 ;  /* 0x000000261048723c */ /* 0x040fe20000001848 */
[----:B------:R-:W-:Y:S05]  /*3620*/  MUFU.TANH R125, R125 ;  /* 0x0000007d007d7308 */ /* 0x000fea0000002400 */
[----:B------:R-:W-:Y:S01]  /*3630*/  HMMA.16816.F32 R56, R16, R54, R56 ;  /* 0x000000361038723c */ /* 0x000fe20000001838 */
[----:B------:R-:W1:Y:S02]  /*3640*/  LDSM.16.M88.4 R16, [R247+0x3000] ;  /* 0x00300000f710783b */ /* 0x000e640000000200 */
[----:B------:R-:W2:Y:S03]  /*3650*/  MUFU.TANH R116, R116 ;  /* 0x0000007400747308 */ /* 0x000ea60000002400 */
[C---:B------:R-:W-:Y:S05]  /*3660*/  HMMA.16816.F32 R80, R20.reuse, R36, R80 ;  /* 0x000000241450723c */ /* 0x040fea0000001850 */
[----:B------:R-:W2:Y:S01]  /*3670*/  MUFU.TANH R161, R161 ;  /* 0x000000a100a17308 */ /* 0x000ea20000002400 */
[C---:B------:R-:W-:Y:S06]  /*3680*/  HMMA.16816.F32 R64, R20.reuse, R52, R64 ;  /* 0x000000341440723c */ /* 0x040fec0000001840 */
[C---:B------:R-:W-:Y:S01]  /*3690*/  HMMA.16816.F32 R68, R20.reuse, R38, R68 ;  /* 0x000000261444723c */ /* 0x040fe20000001844 */
[----:B------:R-:W2:Y:S05]  /*36a0*/  MUFU.TANH R179, R179 ;  /* 0x000000b300b37308 */ /* 0x000eaa0000002400 */
[----:B------:R-:W-:Y:S03]  /*36b0*/  HMMA.16816.F32 R24, R20, R54, R24 ;  /* 0x000000361418723c */ /* 0x000fe60000001818 */
[----:B------:R-:W-:Y:S03]  /*36c0*/  MUFU.TANH R231, R231 ;  /* 0x000000e700e77308 */ /* 0x000fe60000002400 */
[----:B---3--:R-:W-:Y:S01]  /*36d0*/  HMMA.16816.F32 R92, R44, R112, R92 ;  /* 0x000000702c5c723c */ /* 0x008fe2000000185c */
[----:B------:R-:W-:-:S04]  /*36e0*/  IMAD.SHL.U32 R20, R135, 0x2, RZ ;  /* 0x0000000287147824 */ /* 0x000fc800078e00ff */
[----:B------:R-:W-:Y:S01]  /*36f0*/  MUFU.TANH R124, R124 ;  /* 0x0000007c007c7308 */ /* 0x000fe20000002400 */
[----:B------:R-:W-:Y:S01]  /*3700*/  LOP3.LUT R20, R20, 0x6, RZ, 0xc0, !PT ;  /* 0x0000000614147812 */ /* 0x000fe200078ec0ff */
[----:B------:R-:W-:Y:S03]  /*3710*/  HMMA.16816.F32 R88, R8, R42, R88 ;  /* 0x0000002a0858723c */ /* 0x000fe60000001858 */
[----:B------:R-:W-:-:S03]  /*3720*/  LEA R21, R133, R20, 0x7 ;  /* 0x0000001485157211 */ /* 0x000fc600078e38ff */
[C---:B-1----:R-:W-:Y:S01]  /*3730*/  HMMA.16816.F32 R76, R8.reuse, R16, R76 ;  /* 0x00000010084c723c */ /* 0x042fe2000000184c */
[CC--:B------:R-:W-:Y:S01]  /*3740*/  ISETP.GE.AND P0, PT, R21.reuse, R132.reuse, PT ;  /* 0x000000841500720c */ /* 0x0c0fe20003f06270 */
[C---:B------:R-:W-:Y:S01]  /*3750*/  VIADD R23, R21.reuse, 0x8 ;  /* 0x0000000815177836 */ /* 0x040fe20000000000 */
[----:B------:R-:W1:Y:S01]  /*3760*/  MUFU.TANH R236, R236 ;  /* 0x000000ec00ec7308 */ /* 0x000e620000002400 */
[----:B------:R-:W-:Y:S01]  /*3770*/  VIADD R37, R21, 0x1 ;  /* 0x0000000115257836 */ /* 0x000fe20000000000 */
[----:B------:R-:W-:Y:S01]  /*3780*/  FSEL R192, R137, -INF , !P0 ;  /* 0xff80000089c07808 */ /* 0x000fe20004000000 */
[----:B------:R-:W-:Y:S01]  /*3790*/  HMMA.16816.F32 R60, R8, R28, R60 ;  /* 0x0000001c083c723c */ /* 0x000fe2000000183c */
[-C--:B------:R-:W-:Y:S01]  /*37a0*/  ISETP.GE.AND P6, PT, R23, R132.reuse, PT ;  /* 0x000000841700720c */ /* 0x080fe20003fc6270 */
[----:B------:R-:W-:Y:S01]  /*37b0*/  VIADD R23, R21, 0x10 ;  /* 0x0000001015177836 */ /* 0x000fe20000000000 */
[----:B------:R-:W-:Y:S01]  /*37c0*/  ISETP.GE.AND P1, PT, R37, R132, PT ;  /* 0x000000842500720c */ /* 0x000fe20003f26270 */
[----:B------:R-:W-:-:S02]  /*37d0*/  VIADD R37, R21, 0x9 ;  /* 0x0000000915257836 */ /* 0x000fc40000000000 */
[----:B------:R-:W-:Y:S01]  /*37e0*/  FMUL.FTZ R212, R94, UR5 ;  /* 0x000000055ed47c20 */ /* 0x000fe20008410000 */
[C---:B------:R-:W-:Y:S01]  /*37f0*/  HMMA.16816.F32 R72, R8.reuse, R18, R72 ;  /* 0x000000120848723c */ /* 0x040fe20000001848 */
[----:B------:R-:W-:Y:S01]  /*3800*/  FSEL R22, R149, -INF , !P6 ;  /* 0xff80000095167808 */ /* 0x000fe20007000000 */
[----:B------:R-:W-:Y:S01]  /*3810*/  MUFU.TANH R218, R218 ;  /* 0x000000da00da7308 */ /* 0x000fe20000002400 */
[----:B------:R-:W-:Y:S01]  /*3820*/  FSEL R149, R147, -INF , !P6 ;  /* 0xff80000093957808 */ /* 0x000fe20007000000 */
[----:B------:R-:W-:Y:S01]  /*3830*/  FMUL.FTZ R92, R92, UR5 ;  /* 0x000000055c5c7c20 */ /* 0x000fe20008410000 */
[----:B------:R-:W-:Y:S01]  /*3840*/  FSEL R94, R145, -INF , !P6 ;  /* 0xff800000915e7808 */ /* 0x000fe20007000000 */
[----:B------:R-:W-:Y:S01]  /*3850*/  HMMA.16816.F32 R56, R8, R30, R56 ;  /* 0x0000001e0838723c */ /* 0x000fe20000001838 */
[----:B------:R-:W-:Y:S01]  /*3860*/  FSEL R143, R143, -INF , !P6 ;  /* 0xff8000008f8f7808 */ /* 0x000fe20007000000 */
[----:B------:R-:W-:Y:S01]  /*3870*/  FMUL.FTZ R93, R93, UR5 ;  /* 0x000000055d5d7c20 */ /* 0x000fe20008410000 */
[-C--:B------:R-:W-:Y:S01]  /*3880*/  ISETP.GE.AND P5, PT, R37, R132.reuse, PT ;  /* 0x000000842500720c */ /* 0x080fe20003fa6270 */
[C---:B------:R-:W-:Y:S01]  /*3890*/  VIADD R37, R21.reuse, 0x11 ;  /* 0x0000001115257836 */ /* 0x040fe20000000000 */
[----:B------:R-:W-:Y:S01]  /*38a0*/  FSEL R194, R138, -INF , !P1 ;  /* 0xff8000008ac27808 */ /* 0x000fe20004800000 */
[C---:B------:R-:W-:Y:S01]  /*38b0*/  HMMA.16816.F32 R84, R12.reuse, R42, R84 ;  /* 0x0000002a0c54723c */ /* 0x040fe20000001854 */
[----:B------:R-:W-:Y:S01]  /*38c0*/  VIADD R9, R21, 0x21 ;  /* 0x0000002115097836 */ /* 0x000fe20000000000 */
[----:B------:R-:W-:Y:S01]  /*38d0*/  FSEL R138, R150, -INF , !P5 ;  /* 0xff800000968a7808 */ /* 0x000fe20006800000 */
[----:B------:R-:W3:Y:S01]  /*38e0*/  MUFU.TANH R119, R119 ;  /* 0x0000007700777308 */ /* 0x000ee20000002400 */
[----:B------:R-:W-:Y:S01]  /*38f0*/  FSEL R181, R148, -INF , !P5 ;  /* 0xff80000094b57808 */ /* 0x000fe20006800000 */
[----:B------:R-:W-:Y:S01]  /*3900*/  FMUL.FTZ R95, R95, UR5 ;  /* 0x000000055f5f7c20 */ /* 0x000fe20008410000 */
[-C--:B------:R-:W-:Y:S01]  /*3910*/  ISETP.GE.AND P6, PT, R9, R132.reuse, PT ;  /* 0x000000840900720c */ /* 0x080fe20003fc6270 */
[----:B------:R-:W-:Y:S01]  /*3920*/  VIADD R9, R21, 0x28 ;  /* 0x0000002815097836 */ /* 0x000fe20000000000 */
[----:B------:R-:W-:Y:S01]  /*3930*/  FSEL R133, R146, -INF , !P5 ;  /* 0xff80000092857808 */ /* 0x000fe20006800000 */
[----:B------:R-:W-:Y:S01]  /*3940*/  HMMA.16816.F32 R80, R12, R16, R80 ;  /* 0x000000100c50723c */ /* 0x000fe20000001850 */
[----:B------:R-:W-:Y:S01]  /*3950*/  FSEL R183, R144, -INF , !P5 ;  /* 0xff80000090b77808 */ /* 0x000fe20006800000 */
[----:B------:R-:W1:Y:S01]  /*3960*/  MUFU.TANH R216, R216 ;  /* 0x000000d800d87308 */ /* 0x000e620000002400 */
[----:B------:R-:W-:-:S02]  /*3970*/  ISETP.GE.AND P5, PT, R9, R132, PT ;  /* 0x000000840900720c */ /* 0x000fc40003fa6270 */
[----:B------:R-:W4:Y:S01]  /*3980*/  LDSM.16.M88.4 R8, [R198+0x3000] ;  /* 0x00300000c608783b */ /* 0x000f220000000200 */
[----:B------:R-:W-:Y:S01]  /*3990*/  ISETP.GE.AND P4, PT, R23, R132, PT ;  /* 0x000000841700720c */ /* 0x000fe20003f86270 */
[----:B------:R-:W-:Y:S01]  /*39a0*/  VIADD R17, R21, 0x29 ;  /* 0x0000002915117836 */ /* 0x000fe20000000000 */
[----:B------:R-:W-:Y:S01]  /*39b0*/  FSEL R137, R140, -INF , !P1 ;  /* 0xff8000008c897808 */ /* 0x000fe20004800000 */
[----:B------:R-:W-:Y:S01]  /*39c0*/  HMMA.16816.F32 R68, R12, R18, R68 ;  /* 0x000000120c44723c */ /* 0x000fe20000001844 */
[----:B------:R-:W-:Y:S01]  /*39d0*/  FSEL R140, R157, -INF , !P4 ;  /* 0xff8000009d8c7808 */ /* 0x000fe20006000000 */
[----:B------:R-:W1:Y:S01]  /*39e0*/  MUFU.TANH R214, R214 ;  /* 0x000000d600d67308 */ /* 0x000e620000002400 */
[----:B------:R-:W-:Y:S02]  /*39f0*/  FSEL R155, R155, -INF , !P4 ;  /* 0xff8000009b9b7808 */ /* 0x000fe40006000000 */
[----:B------:R-:W-:Y:S01]  /*3a00*/  FSEL R144, R153, -INF , !P4 ;  /* 0xff80000099907808 */ /* 0x000fe20006000000 */
[----:B------:R-:W-:Y:S01]  /*3a10*/  HMMA.16816.F32 R96, R48, R112, R96 ;  /* 0x000000703060723c */ /* 0x000fe20000001860 */
[----:B------:R-:W-:-:S02]  /*3a20*/  FSEL R147, R151, -INF , !P4 ;  /* 0xff80000097937808 */ /* 0x000fc40006000000 */
[-C--:B------:R-:W-:Y:S01]  /*3a30*/  ISETP.GE.AND P4, PT, R17, R132.reuse, PT ;  /* 0x000000841100720c */ /* 0x080fe20003f86270 */
[----:B------:R1:W1:Y:S01]  /*3a40*/  MUFU.TANH R211, R92 ;  /* 0x0000005c00d37308 */ /* 0x0002620000002400 */
[----:B------:R-:W-:Y:S01]  /*3a50*/  ISETP.GE.AND P3, PT, R37, R132, PT ;  /* 0x000000842500720c */ /* 0x000fe20003f66270 */
[----:B------:R-:W-:Y:S01]  /*3a60*/  HMMA.16816.F32 R84, R48, R114, R84 ;  /* 0x000000723054723c */ /* 0x000fe20000001854 */
[C---:B------:R-:W-:Y:S01]  /*3a70*/  IADD3 R17, R21.reuse, 0x30, RZ ;  /* 0x0000003015117810 */ /* 0x040fe20007ffe0ff */
[----:B------:R-:W-:Y:S01]  /*3a80*/  VIADD R37, R21, 0x19 ;  /* 0x0000001915257836 */ /* 0x000fe20000000000 */
[----:B------:R-:W-:Y:S02]  /*3a90*/  FSEL R158, R158, -INF , !P3 ;  /* 0xff8000009e9e7808 */ /* 0x000fe40005800000 */
[----:B------:R-:W-:Y:S01]  /*3aa0*/  FSEL R151, R156, -INF , !P3 ;  /* 0xff8000009c977808 */ /* 0x000fe20005800000 */
[----:B------:R-:W-:Y:S01]  /*3ab0*/  HMMA.16816.F32 R108, R44, R120, R108 ;  /* 0x000000782c6c723c */ /* 0x000fe2000000186c */
[----:B------:R-:W-:Y:S01]  /*3ac0*/  FSEL R146, R154, -INF , !P3 ;  /* 0xff8000009a927808 */ /* 0x000fe20005800000 */
[----:B------:R1:W1:Y:S01]  /*3ad0*/  MUFU.TANH R209, R93 ;  /* 0x0000005d00d17308 */ /* 0x0002620000002400 */
[----:B------:R-:W-:-:S02]  /*3ae0*/  FSEL R145, R152, -INF , !P3 ;  /* 0xff80000098917808 */ /* 0x000fc40005800000 */
[----:B------:R-:W-:Y:S01]  /*3af0*/  ISETP.GE.AND P3, PT, R17, R132, PT ;  /* 0x000000841100720c */ /* 0x000fe20003f66270 */
[----:B------:R-:W-:Y:S01]  /*3b00*/  HMMA.16816.F32 R104, R44, R122, R104 ;  /* 0x0000007a2c68723c */ /* 0x000fe20000001868 */
[----:B------:R-:W2:Y:S01]  /*3b10*/  LDSM.16.M88.4 R16, [R198+0x3800] ;  /* 0x00380000c610783b */ /* 0x000ea20000000200 */
[----:B------:R-:W-:Y:S01]  /*3b20*/  IADD3 R23, R21, 0x18, RZ ;  /* 0x0000001815177810 */ /* 0x000fe20007ffe0ff */
[----:B------:R-:W-:-:S04]  /*3b30*/  DEPBAR.LE SB0, 0x0 ;  /* 0x000080000000791a */ /* 0x000fc80000000000 */
[C---:B------:R-:W-:Y:S01]  /*3b40*/  HMMA.16816.F32 R100, R48.reuse, R122, R100 ;  /* 0x0000007a3064723c */ /* 0x040fe20000001864 */
[-C--:B------:R-:W-:Y:S01]  /*3b50*/  ISETP.GE.AND P2, PT, R23, R132.reuse, PT ;  /* 0x000000841700720c */ /* 0x080fe20003f46270 */
[----:B------:R-:W-:Y:S01]  /*3b60*/  FMUL.FTZ R131, R96, UR5 ;  /* 0x0000000560837c20 */ /* 0x000fe20008410000 */
[----:B------:R-:W-:Y:S01]  /*3b70*/  FSEL R20, R141, -INF , !P0 ;  /* 0xff8000008d147808 */ /* 0x000fe20004000000 */
[----:B------:R-:W-:Y:S01]  /*3b80*/  FMUL.FTZ R96, R97, UR5 ;  /* 0x0000000561607c20 */ /* 0x000fe20008410000 */
[----:B------:R-:W-:Y:S01]  /*3b90*/  FSEL R139, R139, -INF , !P0 ;  /* 0xff8000008b8b7808 */ /* 0x000fe20004000000 */
[----:B----4-:R-:W-:Y:S01]  /*3ba0*/  HMMA.16816.F32 R80, R48, R8, R80 ;  /* 0x000000083050723c */ /* 0x010fe20000001850 */
[----:B------:R-:W-:Y:S01]  /*3bb0*/  FSEL R23, R0, -INF , !P0 ;  /* 0xff80000000177808 */ /* 0x000fe20004000000 */
[----:B------:R-:W-:Y:S01]  /*3bc0*/  FMUL.FTZ R0, R85, UR5 ;  /* 0x0000000555007c20 */ /* 0x000fe20008410000 */
[-C--:B------:R-:W-:Y:S01]  /*3bd0*/  ISETP.GE.AND P0, PT, R37, R132.reuse, PT ;  /* 0x000000842500720c */ /* 0x080fe20003f06270 */
[----:B------:R-:W-:Y:S01]  /*3be0*/  VIADD R37, R21, 0x20 ;  /* 0x0000002015257836 */ /* 0x000fe20000000000 */
[----:B------:R-:W-:Y:S01]  /*3bf0*/  FSEL R142, R142, -INF , !P1 ;  /* 0xff8000008e8e7808 */ /* 0x000fe20004800000 */
[----:B------:R-:W-:Y:S01]  /*3c00*/  HMMA.16816.F32 R88, R44, R114, R88 ;  /* 0x000000722c58723c */ /* 0x000fe20000001858 */
[----:B------:R-:W-:Y:S01]  /*3c10*/  FSEL R162, R162, -INF , !P0 ;  /* 0xff800000a2a27808 */ /* 0x000fe20004000000 */
[----:B------:R-:W-:Y:S01]  /*3c20*/  FMUL.FTZ R108, R108, UR5 ;  /* 0x000000056c6c7c20 */ /* 0x000fe20008410000 */
[----:B------:R-:W-:Y:S01]  /*3c30*/  FSEL R135, R160, -INF , !P0 ;  /* 0xff800000a0877808 */ /* 0x000fe20004000000 */
[----:B------:R-:W-:Y:S01]  /*3c40*/  FMUL.FTZ R109, R109, UR5 ;  /* 0x000000056d6d7c20 */ /* 0x000fe20008410000 */
[----:B------:R-:W-:Y:S01]  /*3c50*/  FSEL R141, R2, -INF , !P1 ;  /* 0xff800000028d7808 */ /* 0x000fe20004800000 */
[C---:B------:R-:W-:Y:S01]  /*3c60*/  HMMA.16816.F32 R64, R12.reuse, R28, R64 ;  /* 0x0000001c0c40723c */ /* 0x040fe20000001840 */
[-C--:B------:R-:W-:Y:S01]  /*3c70*/  ISETP.GE.AND P1, PT, R37, R132.reuse, PT ;  /* 0x000000842500720c */ /* 0x080fe20003f26270 */
[----:B------:R-:W-:Y:S01]  /*3c80*/  FMUL.FTZ R2, R86, UR5 ;  /* 0x0000000556027c20 */ /* 0x000fe20008410000 */
[----:B------:R-:W-:Y:S01]  /*3c90*/  FSEL R240, R174, -INF , !P6 ;  /* 0xff800000aef07808 */ /* 0x000fe20007000000 */
[----:B------:R-:W-:Y:S01]  /*3ca0*/  FMUL.FTZ R110, R110, UR5 ;  /* 0x000000056e6e7c20 */ /* 0x000fe20008410000 */
        /* <DEDUP_REMOVED lines=8> */
[----:B------:R-:W-:Y:S01]  /*3d30*/  VIADD R15, R21, 0x38 ;  /* 0x00000038150f7836 */ /* 0x000fe20000000000 */
[----:B------:R-:W-:Y:S01]  /*3d40*/  FSEL R12, R166, -INF , !P0 ;  /* 0xff800000a60c7808 */ /* 0x000fe20004000000 */
[----:B------:R-:W-:Y:S01]  /*3d50*/  FMUL.FTZ R101, R101, UR5 ;  /* 0x0000000565657c20 */ /* 0x000fe20008410000 */
[----:B------:R-:W-:Y:S01]  /*3d60*/  FSEL R13, R164, -INF , !P0 ;  /* 0xff800000a40d7808 */ /* 0x000fe20004000000 */
[----:B------:R-:W-:Y:S01]  /*3d70*/  FMUL.FTZ R102, R102, UR5 ;  /* 0x0000000566667c20 */ /* 0x000fe20008410000 */
[----:B------:R-:W-:Y:S01]  /*3d80*/  ISETP.GE.AND P0, PT, R15, R132, PT ;  /* 0x000000840f00720c */ /* 0x000fe20003f06270 */
[C---:B------:R-:W-:Y:S01]  /*3d90*/  VIADD R15, R21.reuse, 0x39 ;  /* 0x00000039150f7836 */ /* 0x040fe20000000000 */
[----:B------:R-:W-:Y:S01]  /*3da0*/  HMMA.16816.F32 R72, R44, R10, R72 ;  /* 0x0000000a2c48723c */ /* 0x000fe20000001848 */
[----:B------:R-:W-:-:S02]  /*3db0*/  VIADD R9, R21, 0x40 ;  /* 0x0000004015097836 */ /* 0x000fc40000000000 */
[----:B------:R-:W-:Y:S01]  /*3dc0*/  FMUL.FTZ R8, R81, UR5 ;  /* 0x0000000551087c20 */ /* 0x000fe20008410000 */
[----:B------:R-:W-:Y:S01]  /*3dd0*/  FSEL R53, R171, -INF , !P6 ;  /* 0xff800000ab357808 */ /* 0x000fe20007000000 */
[----:B------:R-:W-:Y:S01]  /*3de0*/  FMUL.FTZ R103, R103, UR5 ;  /* 0x0000000567677c20 */ /* 0x000fe20008410000 */
[-C--:B------:R-:W-:Y:S01]  /*3df0*/  ISETP.GE.AND P1, PT, R15, R132.reuse, PT ;  /* 0x000000840f00720c */ /* 0x080fe20003f26270 */
[----:B------:R-:W-:Y:S01]  /*3e00*/  HMMA.16816.F32 R68, R48, R10, R68 ;  /* 0x0000000a3044723c */ /* 0x000fe20000001844 */
[----:B------:R-:W-:Y:S01]  /*3e10*/  FSEL R246, R129, -INF , !P6 ;  /* 0xff80000081f67808 */ /* 0x000fe20007000000 */
[----:B------:R-:W-:Y:S01]  /*3e20*/  FMUL.FTZ R104, R104, UR5 ;  /* 0x0000000568687c20 */ /* 0x000fe20008410000 */
[----:B------:R-:W-:Y:S01]  /*3e30*/  FSEL R55, R168, -INF , !P6 ;  /* 0xff800000a8377808 */ /* 0x000fe20007000000 */
[----:B------:R-:W-:Y:S01]  /*3e40*/  FMUL.FTZ R105, R105, UR5 ;  /* 0x0000000569697c20 */ /* 0x000fe20008410000 */
        /* <DEDUP_REMOVED lines=10> */
[----:B------:R-:W-:Y:S01]  /*3ef0*/  ISETP.GE.AND P6, PT, R9, R132, PT ;  /* 0x000000840900720c */ /* 0x000fe20003fc6270 */
[----:B------:R-:W-:-:S02]  /*3f00*/  VIADD R15, R21, 0x41 ;  /* 0x00000041150f7836 */ /* 0x000fc40000000000 */
[----:B------:R-:W-:Y:S01]  /*3f10*/  FMUL.FTZ R91, R91, UR5 ;  /* 0x000000055b5b7c20 */ /* 0x000fe20008410000 */
[----:B------:R-:W-:Y:S01]  /*3f20*/  FMUL.FTZ R80, R80, UR5 ;  /* 0x0000000550507c20 */ /* 0x000fe20008410000 */
[----:B------:R-:W-:Y:S01]  /*3f30*/  FMUL.FTZ R82, R82, UR5 ;  /* 0x0000000552527c20 */ /* 0x000fe20008410000 */
[----:B-----5:R-:W-:Y:S01]  /*3f40*/  FSEL R222, R222, -INF , !P0 ;  /* 0xff800000dede7808 */ /* 0x020fe20004000000 */
[----:B------:R4:W1:Y:S01]  /*3f50*/  MUFU.TANH R217, R108 ;  /* 0x0000006c00d97308 */ /* 0x0008620000002400 */
[----:B------:R-:W-:Y:S01]  /*3f60*/  FSEL R43, R117, -INF , !P0 ;  /* 0xff800000752b7808 */ /* 0x000fe20004000000 */
[C---:B------:R-:W-:Y:S01]  /*3f70*/  VIADD R11, R21.reuse, 0x50 ;  /* 0x00000050150b7836 */ /* 0x040fe20000000000 */
[----:B------:R-:W-:Y:S01]  /*3f80*/  FSEL R220, R220, -INF , !P0 ;  /* 0xff800000dcdc7808 */ /* 0x000fe20004000000 */
[----:B------:R-:W-:Y:S01]  /*3f90*/  VIADD R29, R21, 0x31 ;  /* 0x00000031151d7836 */ /* 0x000fe20000000000 */
[----:B------:R-:W-:Y:S01]  /*3fa0*/  FSEL R237, R237, -INF , !P0 ;  /* 0xff800000eded7808 */ /* 0x000fe20004000000 */
[----:B--2---:R-:W-:Y:S01]  /*3fb0*/  HMMA.16816.F32 R60, R44, R16, R60 ;  /* 0x000000102c3c723c */ /* 0x004fe2000000183c */
[----:B------:R-:W-:Y:S01]  /*3fc0*/  ISETP.GE.AND P0, PT, R132, 0x81, PT ;  /* 0x000000818400780c */ /* 0x000fe20003f06270 */
[----:B------:R4:W2:Y:S01]  /*3fd0*/  MUFU.TANH R225, R109 ;  /* 0x0000006d00e17308 */ /* 0x0008a20000002400 */
[----:B------:R-:W-:-:S02]  /*3fe0*/  P2R R9, PR, RZ, 0x40 ;  /* 0x00000040ff097803 */ /* 0x000fc40000000000 */
[----:B------:R-:W-:Y:S01]  /*3ff0*/  ISETP.GE.AND P6, PT, R15, R132, PT ;  /* 0x000000840f00720c */ /* 0x000fe20003fc6270 */
[----:B------:R-:W-:Y:S01]  /*4000*/  HMMA.16816.F32 R56, R44, R18, R56 ;  /* 0x000000122c38723c */ /* 0x000fe20000001838 */
[----:B------:R-:W-:Y:S02]  /*4010*/  IADD3 R15, R21, 0x48, RZ ;  /* 0x00000048150f7810 */ /* 0x000fe40007ffe0ff */
[----:B------:R-:W-:Y:S01]  /*4020*/  FSEL R244, R180, -INF , !P5 ;  /* 0xff800000b4f47808 */ /* 0x000fe20006800000 */
[----:B------:R4:W1:Y:S01]  /*4030*/  MUFU.TANH R234, R110 ;  /* 0x0000006e00ea7308 */ /* 0x0008620000002400 */
[----:B------:R-:W-:Y:S01]  /*4040*/  FSEL R239, R178, -INF , !P5 ;  /* 0xff800000b2ef7808 */ /* 0x000fe20006800000 */
[----:B------:R-:W-:Y:S01]  /*4050*/  HMMA.16816.F32 R64, R48, R16, R64 ;  /* 0x000000103040723c */ /* 0x000fe20000001840 */
[----:B------:R-:W-:Y:S02]  /*4060*/  FSEL R52, R172, -INF , !P5 ;  /* 0xff800000ac347808 */ /* 0x000fe40006800000 */
[----:B------:R-:W-:-:S02]  /*4070*/  FSEL R241, R170, -INF , !P5 ;  /* 0xff800000aaf17808 */ /* 0x000fc40006800000 */
[----:B------:R-:W-:Y:S01]  /*4080*/  FSEL R38, R116, -INF , !P3 ;  /* 0xff80000074267808 */ /* 0x000fe20005800000 */
[----:B------:R4:W1:Y:S01]  /*4090*/  MUFU.TANH R224, R111 ;  /* 0x0000006f00e07308 */ /* 0x0008620000002400 */
[----:B------:R-:W-:Y:S01]  /*40a0*/  FSEL R45, R126, -INF , !P3 ;  /* 0xff8000007e2d7808 */ /* 0x000fe20005800000 */
[----:B------:R-:W-:Y:S01]  /*40b0*/  HMMA.16816.F32 R24, R48, R18, R24 ;  /* 0x000000123018723c */ /* 0x000fe20000001818 */
[----:B------:R-:W-:Y:S02]  /*40c0*/  FSEL R44, R125, -INF , !P3 ;  /* 0xff8000007d2c7808 */ /* 0x000fe40005800000 */
[----:B------:R-:W-:Y:S02]  /*40d0*/  FSEL R233, R233, -INF , !P3 ;  /* 0xff800000e9e97808 */ /* 0x000fe40005800000 */
[----:B------:R-:W-:Y:S01]  /*40e0*/  FSEL R86, R165, -INF , !P2 ;  /* 0xff800000a5567808 */ /* 0x000fe20005000000 */
[----:B------:R4:W1:Y:S01]  /*40f0*/  MUFU.TANH R221, R100 ;  /* 0x0000006400dd7308 */ /* 0x0008620000002400 */
[----:B------:R-:W-:-:S02]  /*4100*/  FSEL R163, R163, -INF , !P2 ;  /* 0xff800000a3a37808 */ /* 0x000fc40005000000 */
[----:B------:R-:W-:Y:S02]  /*4110*/  FSEL R161, R161, -INF , !P2 ;  /* 0xff800000a1a17808 */ /* 0x000fe40005000000 */
[----:B------:R-:W-:Y:S02]  /*4120*/  FSEL R85, R159, -INF , !P2 ;  /* 0xff8000009f557808 */ /* 0x000fe40005000000 */
[-C--:B------:R-:W-:Y:S01]  /*4130*/  ISETP.GE.AND P5, PT, R15, R132.reuse, PT ;  /* 0x000000840f00720c */ /* 0x080fe20003fa6270 */
[----:B------:R4:W2:Y:S01]  /*4140*/  MUFU.TANH R219, R101 ;  /* 0x0000006500db7308 */ /* 0x0008a20000002400 */
[-C--:B------:R-:W-:Y:S01]  /*4150*/  ISETP.GE.AND P3, PT, R11, R132.reuse, PT ;  /* 0x000000840b00720c */ /* 0x080fe20003f66270 */
[----:B------:R-:W-:Y:S01]  /*4160*/  VIADD R15, R21, 0x49 ;  /* 0x00000049150f7836 */ /* 0x000fe20000000000 */
[----:B------:R-:W-:Y:S01]  /*4170*/  ISETP.GE.AND P2, PT, R29, R132, PT ;  /* 0x000000841d00720c */ /* 0x000fe20003f46270 */
[----:B------:R-:W-:Y:S01]  /*4180*/  VIADD R11, R21, 0x51 ;  /* 0x00000051150b7836 */ /* 0x000fe20000000000 */
[----:B------:R-:W-:-:S02]  /*4190*/  FSEL R54, R179, -INF , !P4 ;  /* 0xff800000b3367808 */ /* 0x000fc40006000000 */
[----:B------:R-:W-:Y:S01]  /*41a0*/  FSEL R243, R177, -INF , !P4 ;  /* 0xff800000b1f37808 */ /* 0x000fe20006000000 */
[----:B------:R4:W2:Y:S01]  /*41b0*/  MUFU.TANH R228, R102 ;  /* 0x0000006600e47308 */ /* 0x0008a20000002400 */
[----:B------:R-:W-:Y:S02]  /*41c0*/  FSEL R238, R173, -INF , !P4 ;  /* 0xff800000adee7808 */ /* 0x000fe40006000000 */
[----:B------:R-:W-:Y:S02]  /*41d0*/  FSEL R245, R128, -INF , !P4 ;  /* 0xff80000080f57808 */ /* 0x000fe40006000000 */
[----:B-1----:R-:W-:Y:S02]  /*41e0*/  FSEL R236, R236, -INF , !P2 ;  /* 0xff800000ecec7808 */ /* 0x002fe40005000000 */
[----:B------:R-:W-:Y:S01]  /*41f0*/  FSEL R229, R229, -INF , !P2 ;  /* 0xff800000e5e57808 */ /* 0x000fe20005000000 */
[----:B------:R4:W1:Y:S01]  /*4200*/  MUFU.TANH R230, R103 ;  /* 0x0000006700e67308 */ /* 0x0008620000002400 */
[----:B------:R-:W-:-:S02]  /*4210*/  FSEL R42, R124, -INF , !P2 ;  /* 0xff8000007c2a7808 */ /* 0x000fc40005000000 */
[----:B------:R-:W-:Y:S02]  /*4220*/  FSEL R231, R231, -INF , !P2 ;  /* 0xff800000e7e77808 */ /* 0x000fe40005000000 */
[----:B------:R-:W-:Y:S02]  /*4230*/  ISETP.GE.AND P4, PT, R15, R132, PT ;  /* 0x000000840f00720c */ /* 0x000fe40003f86270 */
[----:B---3--:R-:W-:Y:S01]  /*4240*/  FSEL R36, R119, -INF , !P1 ;  /* 0xff80000077247808 */ /* 0x008fe20004800000 */
[----:B------:R4:W3:Y:S01]  /*4250*/  MUFU.TANH R215, R104 ;  /* 0x0000006800d77308 */ /* 0x0008e20000002400 */
[----:B------:R-:W-:Y:S02]  /*4260*/  FSEL R37, R118, -INF , !P1 ;  /* 0xff80000076257808 */ /* 0x000fe40004800000 */
[----:B------:R-:W-:Y:S02]  /*4270*/  FSEL R218, R218, -INF , !P1 ;  /* 0xff800000dada7808 */ /* 0x000fe40004800000 */
[----:B------:R-:W-:-:S02]  /*4280*/  FSEL R235, R235, -INF , !P1 ;  /* 0xff800000ebeb7808 */ /* 0x000fc40004800000 */
[----:B------:R-:W-:Y:S01]  /*4290*/  ISETP.GE.AND P2, PT, R11, R132, PT ;  /* 0x000000840b00720c */ /* 0x000fe20003f46270 */
[----:B------:R4:W1:Y:S08]  /*42a0*/  MUFU.TANH R213, R105 ;  /* 0x0000006900d57308 */ /* 0x0008700000002400 */
[----:B------:R4:W1:Y:S08]  /*42b0*/  MUFU.TANH R232, R106 ;  /* 0x0000006a00e87308 */ /* 0x0008700000002400 */
[----:B------:R4:W1:Y:S08]  /*42c0*/  MUFU.TANH R226, R107 ;  /* 0x0000006b00e27308 */ /* 0x0008700000002400 */
[----:B------:R-:W1:Y:S08]  /*42d0*/  MUFU.TANH R131, R131 ;  /* 0x0000008300837308 */ /* 0x000e700000002400 */
[----:B------:R-:W1:Y:S08]  /*42e0*/  MUFU.TANH R96, R96 ;  /* 0x0000006000607308 */ /* 0x000e700000002400 */
[----:B------:R4:W1:Y:S08]  /*42f0*/  MUFU.TANH R196, R98 ;  /* 0x0000006200c47308 */ /* 0x0008700000002400 */
[----:B------:R4:W1:Y:S08]  /*4300*/  MUFU.TANH R130, R99 ;  /* 0x0000006300827308 */ /* 0x0008700000002400 */
[----:B------:R-:W1:Y:S08]  /*4310*/  MUFU.TANH R212, R212 ;  /* 0x000000d400d47308 */ /* 0x000e700000002400 */
[----:B------:R4:W1:Y:S08]  /*4320*/  MUFU.TANH R210, R95 ;  /* 0x0000005f00d27308 */ /* 0x0008700000002400 */
[----:B------:R4:W1:Y:S08]  /*4330*/  MUFU.TANH R127, R84 ;  /* 0x00000054007f7308 */ /* 0x0008700000002400 */
[----:B------:R-:W1:Y:S08]  /*4340*/  MUFU.TANH R0, R0 ;  /* 0x0000000000007308 */ /* 0x000e700000002400 */
[----:B------:R-:W1:Y:S08]  /*4350*/  MUFU.TANH R2, R2 ;  /* 0x0000000200027308 */ /* 0x000e700000002400 */
[----:B------:R4:W1:Y:S08]  /*4360*/  MUFU.TANH R14, R87 ;  /* 0x00000057000e7308 */ /* 0x0008700000002400 */
[----:B------:R4:W1:Y:S08]  /*4370*/  MUFU.TANH R207, R88 ;  /* 0x0000005800cf7308 */ /* 0x0008700000002400 */
[----:B------:R4:W1:Y:S08]  /*4380*/  MUFU.TANH R205, R89 ;  /* 0x0000005900cd7308 */ /* 0x0008700000002400 */
[----:B------:R4:W1:Y:S08]  /*4390*/  MUFU.TANH R208, R90 ;  /* 0x0000005a00d07308 */ /* 0x0008700000002400 */
[----:B------:R4:W1:Y:S08]  /*43a0*/  MUFU.TANH R206, R91 ;  /* 0x0000005b00ce7308 */ /* 0x0008700000002400 */
[----:B------:R4:W1:Y:S08]  /*43b0*/  MUFU.TANH R121, R80 ;  /* 0x0000005000797308 */ /* 0x0008700000002400 */
[----:B------:R-:W1:Y:S08]  /*43c0*/  MUFU.TANH R8, R8 ;  /* 0x0000000800087308 */ /* 0x000e700000002400 */
[----:B------:R4:W1:Y:S08]  /*43d0*/  MUFU.TANH R122, R82 ;  /* 0x00000052007a7308 */ /* 0x0008700000002400 */
[----:B------:R-:W1:Y:S01]  /*43e0*/  MUFU.TANH R10, R10 ;  /* 0x0000000a000a7308 */ /* 0x000e620000002400 */
[----:B------:R-:W-:Y:S06]  /*43f0*/  BAR.SYNC.DEFER_BLOCKING 0x0 ;  /* 0x0000000000007b1d */ /* 0x000fec0000010000 */
[----:B--23--:R-:W-:Y:S05]  /*4400*/  @!P0 BRA `(.L_x_64) ;  /* 0x0000000000948947 */ /* 0x00cfea0003800000 */
[----:B------:R-:W-:Y:S01]  /*4410*/  LEA.HI.SX32 R15, R34, 0xfffffffe, 0x19 ;  /* 0xfffffffe220f7811 */ /* 0x000fe200078fcaff */
[----:B------:R-:W-:-:S03]  /*4420*/  ULDC.64 UR6, c[0x0][0x218] ;  /* 0x0000860000067ab9 */ /* 0x000fc60000000a00 */
[----:B------:R-:W-:Y:S01]  /*4430*/  SHF.R.S32.HI R11, RZ, 0x1f, R15 ;  /* 0x0000001fff0b7819 */ /* 0x000fe2000001140f */
[----:B------:R-:W-:Y:S02]  /*4440*/  IMAD R134, R134, R15, RZ ;  /* 0x0000000f86867224 */ /* 0x000fe400078e02ff */
[----:B------:R-:W-:-:S04]  /*4450*/  IMAD.WIDE.U32 R18, R15, R136, R184 ;  /* 0x000000880f127225 */ /* 0x000fc800078e00b8 */
[----:B------:R-:W-:Y:S01]  /*4460*/  IMAD R11, R11, R136, R134 ;  /* 0x000000880b0b7224 */ /* 0x000fe200078e0286 */
[----:B------:R-:W-:-:S03]  /*4470*/  LEA R16, P1, R18, UR6, 0x1 ;  /* 0x0000000612107c11 */ /* 0x000fc6000f8208ff */
[----:B------:R-:W-:-:S05]  /*4480*/  IMAD.IADD R11, R19, 0x1, R11 ;  /* 0x00000001130b7824 */ /* 0x000fca00078e020b */
[----:B------:R-:W-:Y:S01]  /*4490*/  LEA.HI.X R17, R18, UR7, R11, 0x1, P1 ;  /* 0x0000000712117c11 */ /* 0x000fe200088f0c0b */
[C---:B------:R-:W-:Y:S01]  /*44a0*/  IMAD.SHL.U32 R11, R6.reuse, 0x20, RZ ;  /* 0x00000020060b7824 */ /* 0x040fe200078e00ff */
[----:B------:R-:W-:-:S03]  /*44b0*/  SHF.L.U64.HI R6, R6, 0x5, R7 ;  /* 0x0000000506067819 */ /* 0x000fc60000010207 */
[----:B------:R-:W-:Y:S01]  /*44c0*/  @!PT LDS RZ, [RZ] ;  /* 0x00000000fffff984 */ /* 0x000fe20000000800 */
[----:B------:R-:W-:Y:S01]  /*44d0*/  @!PT LDS RZ, [RZ] ;  /* 0x00000000fffff984 */ /* 0x000fe20000000800 */
[----:B------:R-:W-:Y:S01]  /*44e0*/  @!PT LDS RZ, [RZ] ;  /* 0x00000000fffff984 */ /* 0x000fe20000000800 */
[----:B------:R2:W-:Y:S01]  /*44f0*/  LDGSTS.E.BYPASS.LTC128B.128 [R182+0x4000], desc[UR16][R16.64] ;  /* 0x0400000010b67fae */ /* 0x0005e2000b901d50 */
[----:B------:R-:W-:-:S05]  /*4500*/  IADD3 R50, P1, R11, R16, RZ ;  /* 0x000000100b327210 */ /* 0x000fca0007f3e0ff */
        /* <DEDUP_REMOVED lines=16> */
[----:B----4-:R-:W-:-:S04]  /*4610*/  IADD3 R80, P1, R18, R11, RZ ;  /* 0x0000000b12507210 */ /* 0x010fc80007f3e0ff */
[----:B------:R2:W-:Y:S01]  /*4620*/  LDGSTS.E.BYPASS.LTC128B.128 [R182+0x7000], desc[UR16][R18.64] ;  /* 0x0700000012b67fae */ /* 0x0005e2000b901d50 */
[----:B------:R-:W-:-:S05]  /*4630*/  IMAD.X R81, R19, 0x1, R6, P1 ;  /* 0x0000000113517824 */ /* 0x000fca00008e0606 */
[----:B------:R2:W-:Y:S04]  /*4640*/  LDGSTS.E.BYPASS.LTC128B.128 [R182+0x7800], desc[UR16][R80.64] ;  /* 0x0780000050b67fae */ /* 0x0005e8000b901d50 */
[----:B------:R-:W0:Y:S02]  /*4650*/  LDGDEPBAR ;  /* 0x00000000000079af */ /* 0x000e240000000000 */
.L_x_64:
[----:B--2---:R-:W-:Y:S01]  /*4660*/  FMNMX.FTZ R16, R23, R141, !PT ;  /* 0x0000008d17107209 */ /* 0x004fe20007810000 */
[----:B------:R-:W-:Y:S01]  /*4670*/  FMUL.FTZ R68, R68, UR5 ;  /* 0x0000000544447c20 */ /* 0x000fe20008410000 */
[----:B------:R-:W-:Y:S01]  /*4680*/  ISETP.NE.AND P1, PT, R9, RZ, PT ;  /* 0x000000ff0900720c */ /* 0x000fe20003f25270 */
[----:B------:R-:W-:Y:S01]  /*4690*/  FMUL.FTZ R69, R69, UR5 ;  /* 0x0000000545457c20 */ /* 0x000fe20008410000 */
[----:B------:R-:W-:Y:S01]  /*46a0*/  FMNMX.FTZ R16, R143, R16, !PT ;  /* 0x000000108f107209 */ /* 0x000fe20007810000 */
[----:B------:R-:W2:Y:S01]  /*46b0*/  MUFU.TANH R113, R68 ;  /* 0x0000004400717308 */ /* 0x000ea20000002400 */
[----:B------:R-:W-:Y:S01]  /*46c0*/  FSEL R223, R223, -INF , !P1 ;  /* 0xff800000dfdf7808 */ /* 0x000fe20004800000 */
[----:B------:R-:W-:Y:S01]  /*46d0*/  FMUL.FTZ R64, R64, UR5 ;  /* 0x0000000540407c20 */ /* 0x000fe20008410000 */
[----:B------:R-:W-:Y:S01]  /*46e0*/  FMNMX.FTZ R16, R183, R16, !PT ;  /* 0x00000010b7107209 */ /* 0x000fe20007810000 */
[----:B------:R-:W-:Y:S01]  /*46f0*/  FMUL.FTZ R76, R76, UR5 ;  /* 0x000000054c4c7c20 */ /* 0x000fe20008410000 */
[----:B------:R-:W-:Y:S01]  /*4700*/  IADD3 R7, R21, 0x58, RZ ;  /* 0x0000005815077810 */ /* 0x000fe20007ffe0ff */
[----:B------:R-:W-:Y:S01]  /*4710*/  FMUL.FTZ R78, R78, UR5 ;  /* 0x000000054e4e7c20 */ /* 0x000fe20008410000 */
[----:B------:R-:W-:Y:S01]  /*4720*/  FMNMX.FTZ R16, R147, R16, !PT ;  /* 0x0000001093107209 */ /* 0x000fe20007810000 */
[----:B----4-:R-:W3:Y:S01]  /*4730*/  MUFU.TANH R109, R69 ;  /* 0x00000045006d7308 */ /* 0x010ee20000002400 */
[----:B------:R-:W-:Y:S01]  /*4740*/  FSEL R227, R227, -INF , !P6 ;  /* 0xff800000e3e37808 */ /* 0x000fe20007000000 */
[----:B------:R-:W-:Y:S01]  /*4750*/  FMUL.FTZ R65, R65, UR5 ;  /* 0x0000000541417c20 */ /* 0x000fe20008410000 */
[----:B------:R-:W-:Y:S01]  /*4760*/  FMNMX.FTZ R16, R145, R16, !PT ;  /* 0x0000001091107209 */ /* 0x000fe20007810000 */
[----:B------:R-:W-:Y:S01]  /*4770*/  FMUL.FTZ R24, R24, UR5 ;  /* 0x0000000518187c20 */ /* 0x000fe20008410000 */
[----:B------:R-:W-:Y:S01]  /*4780*/  FSEL R234, R234, -INF , !P1 ;  /* 0xff800000eaea7808 */ /* 0x000fe20004800000 */
[----:B------:R-:W-:Y:S01]  /*4790*/  FMUL.FTZ R25, R25, UR5 ;  /* 0x0000000519197c20 */ /* 0x000fe20008410000 */
[----:B------:R-:W-:Y:S01]  /*47a0*/  FMNMX.FTZ R16, R85, R16, !PT ;  /* 0x0000001055107209 */ /* 0x000fe20007810000 */
[----:B------:R-:W4:Y:S01]  /*47b0*/  MUFU.TANH R105, R64 ;  /* 0x0000004000697308 */ /* 0x000f220000002400 */
[----:B------:R-:W-:Y:S01]  /*47c0*/  FSEL R217, R217, -INF , !P1 ;  /* 0xff800000d9d97808 */ /* 0x000fe20004800000 */
[----:B------:R-:W-:Y:S01]  /*47d0*/  FMUL.FTZ R77, R77, UR5 ;  /* 0x000000054d4d7c20 */ /* 0x000fe20008410000 */
[----:B------:R-:W-:Y:S01]  /*47e0*/  FMNMX.FTZ R16, R135, R16, !PT ;  /* 0x0000001087107209 */ /* 0x000fe20007810000 */
[----:B------:R-:W-:Y:S01]  /*47f0*/  FMUL.FTZ R72, R72, UR5 ;  /* 0x0000000548487c20 */ /* 0x000fe20008410000 */
[----:B------:R-:W-:Y:S01]  /*4800*/  FSEL R216, R216, -INF , !P1 ;  /* 0xff800000d8d87808 */ /* 0x000fe20004800000 */
[----:B------:R-:W-:Y:S01]  /*4810*/  FMUL.FTZ R73, R73, UR5 ;  /* 0x0000000549497c20 */ /* 0x000fe20008410000 */
[----:B------:R-:W-:Y:S01]  /*4820*/  FMNMX.FTZ R16, R41, R16, !PT ;  /* 0x0000001029107209 */ /* 0x000fe20007810000 */
[----:B------:R-:W-:Y:S01]  /*4830*/  MUFU.TANH R123, R76 ;  /* 0x0000004c007b7308 */ /* 0x000fe20000002400 */
[----:B------:R-:W-:Y:S01]  /*4840*/  ISETP.GE.AND P1, PT, R7, R132, PT ;  /* 0x000000840700720c */ /* 0x000fe20003f26270 */
[----:B------:R-:W-:Y:S01]  /*4850*/  VIADD R7, R21, 0x59 ;  /* 0x0000005915077836 */ /* 0x000fe20000000000 */
[----:B------:R-:W-:Y:S01]  /*4860*/  FMNMX.FTZ R16, R55, R16, !PT ;  /* 0x0000001037107209 */ /* 0x000fe20007810000 */
[----:B------:R-:W-:Y:S01]  /*4870*/  FMUL.FTZ R60, R60, UR5 ;  /* 0x000000053c3c7c20 */ /* 0x000fe20008410000 */
[----:B------:R-:W-:Y:S01]  /*4880*/  FSEL R221, R221, -INF , !P5 ;  /* 0xff800000dddd7808 */ /* 0x000fe20006800000 */
[----:B------:R-:W-:Y:S01]  /*4890*/  FMUL.FTZ R61, R61, UR5 ;  /* 0x000000053d3d7c20 */ /* 0x000fe20008410000 */
[----:B------:R-:W-:Y:S01]  /*48a0*/  FMNMX.FTZ R16, R241, R16, !PT ;  /* 0x00000010f1107209 */ /* 0x000fe20007810000 */
[----:B------:R-:W5:Y:S01]  /*48b0*/  MUFU.TANH R124, R78 ;  /* 0x0000004e007c7308 */ /* 0x000f620000002400 */
[----:B------:R-:W-:Y:S01]  /*48c0*/  FSEL R219, R219, -INF , !P4 ;  /* 0xff800000dbdb7808 */ /* 0x000fe20006000000 */
[----:B------:R-:W-:Y:S01]  /*48d0*/  FMUL.FTZ R56, R56, UR5 ;  /* 0x0000000538387c20 */ /* 0x000fe20008410000 */
        /* <DEDUP_REMOVED lines=14> */
[----:B------:R-:W-:Y:S01]  /*49c0*/  ISETP.GE.AND P6, PT, R7, R132, PT ;  /* 0x000000840700720c */ /* 0x000fe20003fc6270 */
[----:B------:R-:W-:Y:S01]  /*49d0*/  FMUL.FTZ R63, R63, UR5 ;  /* 0x000000053f3f7c20 */ /* 0x000fe20008410000 */
[----:B------:R-:W-:Y:S01]  /*49e0*/  FMNMX.FTZ R16, R235, R16, !PT ;  /* 0x00000010eb107209 */ /* 0x000fe20007810000 */
[----:B------:R-:W-:Y:S01]  /*49f0*/  FMUL.FTZ R58, R58, UR5 ;  /* 0x000000053a3a7c20 */ /* 0x000fe20008410000 */
[----:B------:R-:W-:Y:S01]  /*4a00*/  IADD3 R7, R21, 0x60, RZ ;  /* 0x0000006015077810 */ /* 0x000fe20007ffe0ff */
[----:B------:R-:W-:Y:S01]  /*4a10*/  FMUL.FTZ R59, R59, UR5 ;  /* 0x000000053b3b7c20 */ /* 0x000fe20008410000 */
[----:B------:R-:W-:Y:S01]  /*4a20*/  FMNMX.FTZ R16, R223, R16, !PT ;  /* 0x00000010df107209 */ /* 0x000fe20007810000 */
[----:B------:R-:W5:Y:S01]  /*4a30*/  MUFU.TANH R93, R25 ;  /* 0x00000019005d7308 */ /* 0x000f620000002400 */
[----:B-1----:R-:W-:Y:S01]  /*4a40*/  FSEL R128, R2, -INF , !P1 ;  /* 0xff80000002807808 */ /* 0x002fe20004800000 */
[----:B------:R-:W-:Y:S01]  /*4a50*/  FMUL.FTZ R70, R70, UR5 ;  /* 0x0000000546467c20 */ /* 0x000fe20008410000 */
[----:B------:R-:W-:Y:S01]  /*4a60*/  FMNMX.FTZ R16, R227, R16, !PT ;  /* 0x00000010e3107209 */ /* 0x000fe20007810000 */
[----:B------:R-:W-:Y:S01]  /*4a70*/  FMUL.FTZ R71, R71, UR5 ;  /* 0x0000000547477c20 */ /* 0x000fe20008410000 */
[----:B------:R-:W-:Y:S01]  /*4a80*/  FSEL R131, R131, -INF , !P3 ;  /* 0xff80000083837808 */ /* 0x000fe20005800000 */
[----:B------:R-:W-:Y:S01]  /*4a90*/  FMUL.FTZ R66, R66, UR5 ;  /* 0x0000000542427c20 */ /* 0x000fe20008410000 */
[----:B------:R-:W-:Y:S01]  /*4aa0*/  FMNMX.FTZ R16, R221, R16, !PT ;  /* 0x00000010dd107209 */ /* 0x000fe20007810000 */
[----:B------:R-:W1:Y:S01]  /*4ab0*/  MUFU.TANH R119, R77 ;  /* 0x0000004d00777308 */ /* 0x000e620000002400 */
[----:B------:R-:W-:Y:S01]  /*4ac0*/  FSEL R232, R232, -INF , !P5 ;  /* 0xff800000e8e87808 */ /* 0x000fe20006800000 */
[----:B------:R-:W-:Y:S01]  /*4ad0*/  FMUL.FTZ R67, R67, UR5 ;  /* 0x0000000543437c20 */ /* 0x000fe20008410000 */
[----:B------:R-:W-:Y:S01]  /*4ae0*/  FMNMX.FTZ R2, R219, R16, !PT ;  /* 0x00000010db027209 */ /* 0x000fe20007810000 */
[----:B------:R-:W-:Y:S01]  /*4af0*/  FMUL.FTZ R26, R26, UR5 ;  /* 0x000000051a1a7c20 */ /* 0x000fe20008410000 */
[----:B------:R-:W-:Y:S01]  /*4b00*/  FSEL R215, R215, -INF , !P5 ;  /* 0xff800000d7d77808 */ /* 0x000fe20006800000 */
[----:B------:R-:W-:Y:S01]  /*4b10*/  FMUL.FTZ R27, R27, UR5 ;  /* 0x000000051b1b7c20 */ /* 0x000fe20008410000 */
[----:B------:R-:W-:Y:S01]  /*4b20*/  FSEL R228, R228, -INF , !P5 ;  /* 0xff800000e4e47808 */ /* 0x000fe20006800000 */
[----:B------:R-:W1:Y:S01]  /*4b30*/  MUFU.TANH R115, R72 ;  /* 0x0000004800737308 */ /* 0x000e620000002400 */
[----:B------:R-:W-:Y:S01]  /*4b40*/  ISETP.GE.AND P5, PT, R7, R132, PT ;  /* 0x000000840700720c */ /* 0x000fe20003fa6270 */
[----:B------:R-:W-:Y:S01]  /*4b50*/  VIADD R7, R21, 0x61 ;  /* 0x0000006115077836 */ /* 0x000fe20000000000 */
[----:B------:R-:W-:Y:S01]  /*4b60*/  FSEL R129, R96, -INF , !P2 ;  /* 0xff80000060817808 */ /* 0x000fe20005000000 */
[----:B------:R-:W-:Y:S01]  /*4b70*/  ULDC UR6, c[0x0][0x2ec] ;  /* 0x0000bb0000067ab9 */ /* 0x000fe20000000800 */
[----:B------:R-:W-:-:S02]  /*4b80*/  FMNMX.FTZ R2, R131, R2, !PT ;  /* 0x0000000283027209 */ /* 0x000fc40007810000 */
[----:B------:R-:W-:Y:S01]  /*4b90*/  FSEL R226, R226, -INF , !P4 ;  /* 0xff800000e2e27808 */ /* 0x000fe20006000000 */
[----:B------:R-:W1:Y:S01]  /*4ba0*/  MUFU.TANH R111, R73 ;  /* 0x00000049006f7308 */ /* 0x000e620000002400 */
[----:B------:R-:W-:Y:S02]  /*4bb0*/  FSEL R213, R213, -INF , !P4 ;  /* 0xff800000d5d57808 */ /* 0x000fe40006000000 */
[----:B------:R-:W-:Y:S02]  /*4bc0*/  FSEL R230, R230, -INF , !P4 ;  /* 0xff800000e6e67808 */ /* 0x000fe40006000000 */
[----:B------:R-:W-:Y:S02]  /*4bd0*/  FSEL R127, R127, -INF , !P1 ;  /* 0xff8000007f7f7808 */ /* 0x000fe40004800000 */
[----:B------:R-:W-:Y:S01]  /*4be0*/  FMNMX.FTZ R2, R129, R2, !PT ;  /* 0x0000000281027209 */ /* 0x000fe20007810000 */
[----:B------:R-:W1:Y:S01]  /*4bf0*/  MUFU.TANH R107, R60 ;  /* 0x0000003c006b7308 */ /* 0x000e620000002400 */
[----:B------:R-:W-:-:S02]  /*4c00*/  ISETP.GE.AND P4, PT, R7, R132, PT ;  /* 0x000000840700720c */ /* 0x000fc40003f86270 */
[----:B------:R-:W-:Y:S02]  /*4c10*/  IADD3 R7, R21, 0x68, RZ ;  /* 0x0000006815077810 */ /* 0x000fe40007ffe0ff */
[----:B------:R-:W-:Y:S02]  /*4c20*/  FSEL R125, R0, -INF , !P6 ;  /* 0xff800000007d7808 */ /* 0x000fe40007000000 */
[----:B------:R-:W-:Y:S01]  /*4c30*/  FMNMX.FTZ R2, R127, R2, !PT ;  /* 0x000000027f027209 */ /* 0x000fe20007810000 */
[----:B------:R-:W1:Y:S01]  /*4c40*/  MUFU.TANH R103, R61 ;  /* 0x0000003d00677308 */ /* 0x000e620000002400 */
[----:B------:R-:W-:Y:S02]  /*4c50*/  FSEL R212, R212, -INF , !P3 ;  /* 0xff800000d4d47808 */ /* 0x000fe40005800000 */
[----:B------:R-:W-:Y:S02]  /*4c60*/  FSEL R211, R211, -INF , !P3 ;  /* 0xff800000d3d37808 */ /* 0x000fe40005800000 */
[----:B------:R-:W-:-:S02]  /*4c70*/  FSEL R196, R196, -INF , !P3 ;  /* 0xff800000c4c47808 */ /* 0x000fc40005800000 */
[----:B------:R-:W-:Y:S01]  /*4c80*/  ISETP.GE.AND P3, PT, R7, R132, PT ;  /* 0x000000840700720c */ /* 0x000fe20003f66270 */
[----:B------:R-:W-:Y:S01]  /*4c90*/  VIADD R7, R21, 0x69 ;  /* 0x0000006915077836 */ /* 0x000fe20000000000 */
[----:B------:R-:W-:Y:S01]  /*4ca0*/  FSEL R121, R121, -INF , !P5 ;  /* 0xff80000079797808 */ /* 0x000fe20006800000 */
[----:B------:R-:W1:Y:S01]  /*4cb0*/  MUFU.TANH R99, R56 ;  /* 0x0000003800637308 */ /* 0x000e620000002400 */
[----:B------:R-:W-:Y:S02]  /*4cc0*/  FMNMX.FTZ R0, R125, R2, !PT ;  /* 0x000000027d007209 */ /* 0x000fe40007810000 */
[----:B------:R-:W-:Y:S02]  /*4cd0*/  FSEL R210, R210, -INF , !P2 ;  /* 0xff800000d2d27808 */ /* 0x000fe40005000000 */
[----:B------:R-:W-:Y:S02]  /*4ce0*/  FSEL R209, R209, -INF , !P2 ;  /* 0xff800000d1d17808 */ /* 0x000fe40005000000 */
[----:B------:R-:W-:Y:S01]  /*4cf0*/  FSEL R130, R130, -INF , !P2 ;  /* 0xff80000082827808 */ /* 0x000fe20005000000 */
[----:B------:R-:W1:Y:S01]  /*4d00*/  MUFU.TANH R95, R57 ;  /* 0x00000039005f7308 */ /* 0x000e620000002400 */
[----:B------:R-:W-:-:S02]  /*4d10*/  ISETP.GE.AND P2, PT, R7, R132, PT ;  /* 0x000000840700720c */ /* 0x000fc40003f46270 */
[----:B------:R-:W-:Y:S02]  /*4d20*/  FSEL R117, R8, -INF , !P4 ;  /* 0xff80000008757808 */ /* 0x000fe40006000000 */
[----:B------:R-:W-:Y:S02]  /*4d30*/  FMNMX.FTZ R0, R121, R0, !PT ;  /* 0x0000000079007209 */ /* 0x000fe40007810000 */
[----:B------:R-:W-:Y:S01]  /*4d40*/  IADD3 R7, R21, 0x70, RZ ;  /* 0x0000007015077810 */ /* 0x000fe20007ffe0ff */
[----:B------:R-:W1:Y:S01]  /*4d50*/  MUFU.TANH R120, R79 ;  /* 0x0000004f00787308 */ /* 0x000e620000002400 */
[----:B------:R-:W-:Y:S02]  /*4d60*/  FSEL R208, R208, -INF , !P1 ;  /* 0xff800000d0d07808 */ /* 0x000fe40004800000 */
[----:B------:R-:W-:Y:S02]  /*4d70*/  FSEL R207, R207, -INF , !P1 ;  /* 0xff800000cfcf7808 */ /* 0x000fe40004800000 */
[----:B--2---:R-:W-:-:S02]  /*4d80*/  FSEL R113, R113, -INF , !P3 ;  /* 0xff80000071717808 */ /* 0x004fc40005800000 */
[----:B------:R-:W-:Y:S01]  /*4d90*/  FMNMX.FTZ R0, R117, R0, !PT ;  /* 0x0000000075007209 */ /* 0x000fe20007810000 */
[----:B------:R-:W2:Y:S01]  /*4da0*/  MUFU.TANH R116, R74 ;  /* 0x0000004a00747308 */ /* 0x000ea20000002400 */
[----:B------:R-:W-:Y:S01]  /*4db0*/  ISETP.GE.AND P1, PT, R7, R132, PT ;  /* 0x000000840700720c */ /* 0x000fe20003f26270 */
[----:B------:R-:W-:Y:S01]  /*4dc0*/  VIADD R7, R21, 0x71 ;  /* 0x0000007115077836 */ /* 0x000fe20000000000 */
[----:B---3--:R-:W-:Y:S02]  /*4dd0*/  FSEL R109, R109, -INF , !P2 ;  /* 0xff8000006d6d7808 */ /* 0x008fe40005000000 */
[----:B------:R-:W-:Y:S02]  /*4de0*/  FMNMX.FTZ R0, R113, R0, !PT ;  /* 0x0000000071007209 */ /* 0x000fe40007810000 */
[----:B------:R-:W-:Y:S01]  /*4df0*/  FSEL R206, R206, -INF , !P6 ;  /* 0xff800000cece7808 */ /* 0x000fe20007000000 */
[----:B------:R-:W3:Y:S01]  /*4e00*/  MUFU.TANH R112, R75 ;  /* 0x0000004b00707308 */ /* 0x000ee20000002400 */
[----:B------:R-:W-:-:S02]  /*4e10*/  FSEL R205, R205, -INF , !P6 ;  /* 0xff800000cdcd7808 */ /* 0x000fc40007000000 */
[----:B------:R-:W-:Y:S02]  /*4e20*/  FSEL R126, R14, -INF , !P6 ;  /* 0xff8000000e7e7808 */ /* 0x000fe40007000000 */
[----:B------:R-:W-:Y:S02]  /*4e30*/  ISETP.GE.AND P6, PT, R7, R132, PT ;  /* 0x000000840700720c */ /* 0x000fe40003fc6270 */
[C---:B------:R-:W-:Y:S01]  /*4e40*/  IADD3 R7, R21.reuse, 0x78, RZ ;  /* 0x0000007815077810 */ /* 0x040fe20007ffe0ff */
[----:B------:R-:W-:Y:S01]  /*4e50*/  VIADD R21, R21, 0x79 ;  /* 0x0000007915157836 */ /* 0x000fe20000000000 */
[----:B----4-:R-:W-:Y:S01]  /*4e60*/  FSEL R105, R105, -INF , !P1 ;  /* 0xff80000069697808 */ /* 0x010fe20004800000 */
[----:B------:R-:W4:Y:S01]  /*4e70*/  MUFU.TANH R108, R62 ;  /* 0x0000003e006c7308 */ /* 0x000f220000002400 */
[----:B------:R-:W-:Y:S02]  /*4e80*/  FMNMX.FTZ R0, R109, R0, !PT ;  /* 0x000000006d007209 */ /* 0x000fe40007810000 */
[----:B-----5:R-:W-:-:S02]  /*4e90*/  FSEL R124, R124, -INF , !P5 ;  /* 0xff8000007c7c7808 */ /* 0x020fc40006800000 */
[----:B------:R-:W-:Y:S02]  /*4ea0*/  FSEL R123, R123, -INF , !P5 ;  /* 0xff8000007b7b7808 */ /* 0x000fe40006800000 */
[----:B------:R-:W-:Y:S01]  /*4eb0*/  FSEL R122, R122, -INF , !P5 ;  /* 0xff8000007a7a7808 */ /* 0x000fe20006800000 */
[----:B------:R-:W5:Y:S01]  /*4ec0*/  MUFU.TANH R104, R63 ;  /* 0x0000003f00687308 */ /* 0x000f620000002400 */
[----:B------:R-:W-:Y:S02]  /*4ed0*/  ISETP.GE.AND P5, PT, R7, R132, PT ;  /* 0x000000840700720c */ /* 0x000fe40003fa6270 */
[----:B------:R-:W-:Y:S02]  /*4ee0*/  FSEL R101, R101, -INF , !P6 ;  /* 0xff80000065657808 */ /* 0x000fe40007000000 */
[----:B------:R-:W-:Y:S02]  /*4ef0*/  FMNMX.FTZ R0, R105, R0, !PT ;  /* 0x0000000069007209 */ /* 0x000fe40007810000 */
[----:B------:R-:W-:Y:S01]  /*4f00*/  P2R R6, PR, RZ, 0x1 ;  /* 0x00000001ff067803 */ /* 0x000fe20000000000 */
[----:B------:R-:W5:Y:S01]  /*4f10*/  MUFU.TANH R100, R58 ;  /* 0x0000003a00647308 */ /* 0x000f620000002400 */
[----:B------:R-:W-:-:S02]  /*4f20*/  ISETP.GE.AND P0, PT, R21, R132, PT ;  /* 0x000000841500720c */ /* 0x000fc40003f06270 */
[----:B------:R-:W-:Y:S02]  /*4f30*/  FSEL R97, R97, -INF , !P5 ;  /* 0xff80000061617808 */ /* 0x000fe40006800000 */
[----:B------:R-:W-:Y:S02]  /*4f40*/  FMNMX.FTZ R0, R101, R0, !PT ;  /* 0x0000000065007209 */ /* 0x000fe40007810000 */
[----:B------:R-:W-:Y:S01]  /*4f50*/  FSEL R93, R93, -INF , !P0 ;  /* 0xff8000005d5d7808 */ /* 0x000fe20004000000 */
[----:B------:R-:W5:Y:S01]  /*4f60*/  MUFU.TANH R96, R59 ;  /* 0x0000003b00607308 */ /* 0x000f620000002400 */
[----:B------:R-:W-:Y:S02]  /*4f70*/  FMNMX.FTZ R0, R97, R0, !PT ;  /* 0x0000000061007209 */ /* 0x000fe40007810000 */
[----:B-1----:R-:W-:Y:S02]  /*4f80*/  FSEL R119, R119, -INF , !P4 ;  /* 0xff80000077777808 */ /* 0x002fe40006000000 */
[----:B------:R-:W-:-:S02]  /*4f90*/  FMNMX.FTZ R2, R93, R0, !PT ;  /* 0x000000005d027209 */ /* 0x000fc40007810000 */
[----:B------:R-:W-:Y:S01]  /*4fa0*/  FMNMX.FTZ R0, R139, R137, !PT ;  /* 0x000000898b007209 */ /* 0x000fe20007810000 */
[----:B------:R-:W1:Y:S01]  /*4fb0*/  MUFU.TANH R114, R70 ;  /* 0x0000004600727308 */ /* 0x000e620000002400 */
[----:B------:R-:W-:Y:S01]  /*4fc0*/  FSEL R115, R115, -INF , !P3 ;  /* 0xff80000073737808 */ /* 0x000fe20005800000 */
[----:B------:R-:W2:Y:S01]  /*4fd0*/  SHFL.BFLY PT, R7, R2, 0x2, 0x1f ;  /* 0x0c401f0002077f89 */ /* 0x000ea200000e0000 */
[----:B------:R-:W-:Y:S02]  /*4fe0*/  FMNMX.FTZ R0, R149, R0, !PT ;  /* 0x0000000095007209 */ /* 0x000fe40007810000 */
[----:B------:R-:W-:Y:S02]  /*4ff0*/  FSEL R111, R111, -INF , !P2 ;  /* 0xff8000006f6f7808 */ /* 0x000fe40005000000 */
[----:B------:R-:W-:Y:S01]  /*5000*/  FMNMX.FTZ R0, R181, R0, !PT ;  /* 0x00000000b5007209 */ /* 0x000fe20007810000 */
[----:B------:R-:W1:Y:S01]  /*5010*/  MUFU.TANH R110, R71 ;  /* 0x00000047006e7308 */ /* 0x000e620000002400 */
[----:B------:R-:W-:-:S02]  /*5020*/  FSEL R107, R107, -INF , !P1 ;  /* 0xff8000006b6b7808 */ /* 0x000fc40004800000 */
[----:B------:R-:W-:Y:S02]  /*5030*/  FMNMX.FTZ R0, R155, R0, !PT ;  /* 0x000000009b007209 */ /* 0x000fe40007810000 */
[----:B------:R-:W-:Y:S02]  /*5040*/  FSEL R103, R103, -INF , !P6 ;  /* 0xff80000067677808 */ /* 0x000fe40007000000 */
[----:B------:R-:W-:Y:S01]  /*5050*/  FMNMX.FTZ R0, R151, R0, !PT ;  /* 0x0000000097007209 */ /* 0x000fe20007810000 */
[----:B------:R-:W1:Y:S01]  /*5060*/  MUFU.TANH R106, R66 ;  /* 0x00000042006a7308 */ /* 0x000e620000002400 */
[----:B------:R-:W-:Y:S02]  /*5070*/  FSEL R99, R99, -INF , !P5 ;  /* 0xff80000063637808 */ /* 0x000fe40006800000 */
[----:B------:R-:W-:Y:S02]  /*5080*/  FMNMX.FTZ R0, R163, R0, !PT ;  /* 0x00000000a3007209 */ /* 0x000fe40007810000 */
[----:B------:R-:W-:-:S02]  /*5090*/  FSEL R95, R95, -INF , !P0 ;  /* 0xff8000005f5f7808 */ /* 0x000fc40004000000 */
[----:B------:R-:W-:Y:S01]  /*50a0*/  FMNMX.FTZ R0, R13, R0, !PT ;  /* 0x000000000d007209 */ /* 0x000fe20007810000 */
[----:B------:R-:W1:Y:S01]  /*50b0*/  MUFU.TANH R102, R67 ;  /* 0x0000004300667308 */ /* 0x000e620000002400 */
[----:B------:R-:W-:Y:S02]  /*50c0*/  FSEL R120, R120, -INF , !P4 ;  /* 0xff80000078787808 */ /* 0x000fe40006000000 */
[----:B------:R-:W-:Y:S02]  /*50d0*/  FMNMX.FTZ R0, R39, R0, !PT ;  /* 0x0000000027007209 */ /* 0x000fe40007810000 */
[----:B--2---:R-:W-:Y:S02]  /*50e0*/  FMNMX.FTZ R7, R2, R7, !PT ;  /* 0x0000000702077209 */ /* 0x004fe40007810000 */
[----:B------:R-:W-:Y:S01]  /*50f0*/  FMNMX.FTZ R0, R53, R0, !PT ;  /* 0x0000000035007209 */ /* 0x000fe20007810000 */
[----:B------:R-:W2:Y:S01]  /*5100*/  MUFU.TANH R98, R26 ;  /* 0x0000001a00627308 */ /* 0x000ea20000002400 */
[----:B------:R-:W-:Y:S01]  /*5110*/  FSEL R116, R116, -INF , !P3 ;  /* 0xff80000074747808 */ /* 0x000fe20005800000 */
[----:B------:R-:W1:Y:S01]  /*5120*/  SHFL.BFLY PT, R68, R7, 0x1, 0x1f ;  /* 0x0c201f0007447f89 */ /* 0x000e6200000e0000 */
[----:B------:R-:W-:-:S02]  /*5130*/  FMNMX.FTZ R0, R239, R0, !PT ;  /* 0x00000000ef007209 */ /* 0x000fc40007810000 */
[----:B---3--:R-:W-:Y:S02]  /*5140*/  FSEL R112, R112, -INF , !P2 ;  /* 0xff80000070707808 */ /* 0x008fe40005000000 */
[----:B------:R-:W-:Y:S01]  /*5150*/  FMNMX.FTZ R0, R243, R0, !PT ;  /* 0x00000000f3007209 */ /* 0x000fe20007810000 */
[----:B------:R-:W3:Y:S01]  /*5160*/  MUFU.TANH R201, R27 ;  /* 0x0000001b00c97308 */ /* 0x000ee20000002400 */
[----:B----4-:R-:W-:Y:S02]  /*5170*/  FSEL R108, R108, -INF , !P1 ;  /* 0xff8000006c6c7808 */ /* 0x010fe40004800000 */
[----:B------:R-:W-:Y:S02]  /*5180*/  FMNMX.FTZ R0, R45, R0, !PT ;  /* 0x000000002d007209 */ /* 0x000fe40007810000 */
[----:B-----5:R-:W-:Y:S02]  /*5190*/  FSEL R104, R104, -INF , !P6 ;  /* 0xff80000068687808 */ /* 0x020fe40007000000 */
[----:B------:R-:W-:-:S02]  /*51a0*/  FMNMX.FTZ R0, R229, R0, !PT ;  /* 0x00000000e5007209 */ /* 0x000fc40007810000 */
[----:B------:R-:W-:Y:S02]  /*51b0*/  FSEL R100, R100, -INF , !P5 ;  /* 0xff80000064647808 */ /* 0x000fe40006800000 */
[----:B------:R-:W-:Y:S02]  /*51c0*/  FMNMX.FTZ R0, R43, R0, !PT ;  /* 0x000000002b007209 */ /* 0x000fe40007810000 */
[----:B------:R-:W-:Y:S02]  /*51d0*/  FSEL R96, R96, -INF , !P0 ;  /* 0xff80000060607808 */ /* 0x000fe40004000000 */
[----:B------:R-:W-:Y:S02]  /*51e0*/  FMNMX.FTZ R0, R37, R0, !PT ;  /* 0x0000000025007209 */ /* 0x000fe40007810000 */
[----:B------:R-:W-:Y:S02]  /*51f0*/  FSEL R118, R10, -INF , !P4 ;  /* 0xff8000000a767808 */ /* 0x000fe40006000000 */
[----:B------:R-:W-:-:S02]  /*5200*/  FMNMX.FTZ R0, R217, R0, !PT ;  /* 0x00000000d9007209 */ /* 0x000fc40007810000 */
[----:B-1----:R-:W-:Y:S02]  /*5210*/  FMNMX.FTZ R68, R7, R68, !PT ;  /* 0x0000004407447209 */ /* 0x002fe40007810000 */
[----:B------:R-:W-:Y:S02]  /*5220*/  FMNMX.FTZ R0, R225, R0, !PT ;  /* 0x00000000e1007209 */ /* 0x000fe40007810000 */
[----:B------:R-:W-:Y:S01]  /*5230*/  FMNMX.FTZ R7, R20, R142, !PT ;  /* 0x0000008e14077209 */ /* 0x000fe20007810000 */
[----:B------:R-:W-:Y:S01]  /*5240*/  FMUL.FTZ R204, R68, UR6 ;  /* 0x0000000644cc7c20 */ /* 0x000fe20008410000 */
        /* <DEDUP_REMOVED lines=28> */
[----:B------:R-:W-:Y:S01]  /*5410*/  FSEL R114, R114, -INF , !P3 ;  /* 0xff80000072727808 */ /* 0x000fe20005800000 */
[----:B------:R-:W1:Y:S01]  /*5420*/  SHFL.BFLY PT, R9, R0, 0x2, 0x1f ;  /* 0x0c401f0000097f89 */ /* 0x000e6200000e0000 */
[----:B------:R-:W-:Y:S02]  /*5430*/  FMNMX.FTZ R7, R234, R7, !PT ;  /* 0x00000007ea077209 */ /* 0x000fe40007810000 */
[----:B------:R-:W-:Y:S02]  /*5440*/  FSEL R110, R110, -INF , !P2 ;  /* 0xff8000006e6e7808 */ /* 0x000fe40005000000 */
[----:B------:R-:W-:Y:S02]  /*5450*/  FMNMX.FTZ R7, R224, R7, !PT ;  /* 0x00000007e0077209 */ /* 0x000fe40007810000 */
[----:B------:R-:W-:-:S02]  /*5460*/  FSEL R106, R106, -INF , !P1 ;  /* 0xff8000006a6a7808 */ /* 0x000fc40004800000 */
[----:B------:R-:W-:Y:S02]  /*5470*/  FMNMX.FTZ R7, R232, R7, !PT ;  /* 0x00000007e8077209 */ /* 0x000fe40007810000 */
[----:B------:R-:W-:Y:S02]  /*5480*/  FSEL R102, R102, -INF , !P6 ;  /* 0xff80000066667808 */ /* 0x000fe40007000000 */
[----:B------:R-:W-:Y:S02]  /*5490*/  FMNMX.FTZ R7, R226, R7, !PT ;  /* 0x00000007e2077209 */ /* 0x000fe40007810000 */
[----:B--2---:R-:W-:Y:S02]  /*54a0*/  FSEL R98, R98, -INF , !P5 ;  /* 0xff80000062627808 */ /* 0x004fe40006800000 */
[----:B------:R-:W-:Y:S02]  /*54b0*/  FMNMX.FTZ R7, R212, R7, !PT ;  /* 0x00000007d4077209 */ /* 0x000fe40007810000 */
[----:B---3--:R-:W-:-:S02]  /*54c0*/  FSEL R201, R201, -INF , !P0 ;  /* 0xff800000c9c97808 */ /* 0x008fc40004000000 */
[----:B------:R-:W-:Y:S02]  /*54d0*/  FMNMX.FTZ R7, R210, R7, !PT ;  /* 0x00000007d2077209 */ /* 0x000fe40007810000 */
[----:B------:R-:W-:Y:S02]  /*54e0*/  IADD3 R252, R35, R4, RZ ;  /* 0x0000000423fc7210 */ /* 0x000fe40007ffe0ff */
[----:B-1----:R-:W-:Y:S02]  /*54f0*/  FMNMX.FTZ R9, R0, R9, !PT ;  /* 0x0000000900097209 */ /* 0x002fe40007810000 */
[----:B------:R-:W-:Y:S02]  /*5500*/  FMNMX.FTZ R7, R208, R7, !PT ;  /* 0x00000007d0077209 */ /* 0x000fe40007810000 */
[----:B------:R-:W-:Y:S01]  /*5510*/  LEA R252, R252, UR4, 0x1 ;  /* 0x00000004fcfc7c11 */ /* 0x000fe2000f8e08ff */
[----:B------:R-:W1:Y:S01]  /*5520*/  SHFL.BFLY PT, R2, R9, 0x1, 0x1f ;  /* 0x0c201f0009027f89 */ /* 0x000e6200000e0000 */
[----:B------:R-:W-:-:S02]  /*5530*/  FMNMX.FTZ R7, R206, R7, !PT ;  /* 0x00000007ce077209 */ /* 0x000fc40007810000 */
[----:B------:R-:W-:Y:S01]  /*5540*/  LEA R249, R5, R252, 0x1 ;  /* 0x000000fc05f97211 */ /* 0x000fe200078e08ff */
[C---:B------:R-:W-:Y:S01]  /*5550*/  IMAD R250, R3.reuse, 0x2, R252 ;  /* 0x0000000203fa7824 */ /* 0x040fe200078e02fc */
[----:B------:R-:W-:Y:S02]  /*5560*/  FMNMX.FTZ R7, R124, R7, !PT ;  /* 0x000000077c077209 */ /* 0x000fe40007810000 */
[----:B------:R-:W-:Y:S01]  /*5570*/  FSETP.NEU.FTZ.AND P4, PT, R68, -INF , PT ;  /* 0xff8000004400780b */ /* 0x000fe20003f9d000 */
[----:B------:R-:W-:Y:S01]  /*5580*/  IMAD R248, R3, 0x2, R249 ;  /* 0x0000000203f87824 */ /* 0x000fe200078e02f9 */
[----:B------:R-:W-:Y:S01]  /*5590*/  FMNMX.FTZ R7, R120, R7, !PT ;  /* 0x0000000778077209 */ /* 0x000fe20007810000 */
[----:B------:R-:W-:Y:S01]  /*55a0*/  LDSM.16.MT88.4 R164, [R250+0x8000] ;  /* 0x00800000faa4783b */ /* 0x000fe20000004200 */
[----:B------:R-:W-:Y:S02]  /*55b0*/  FSEL R204, R204, RZ, P4 ;  /* 0x000000ffcccc7208 */ /* 0x000fe40002000000 */
[----:B------:R-:W-:Y:S01]  /*55c0*/  FMNMX.FTZ R7, R116, R7, !PT ;  /* 0x0000000774077209 */ /* 0x000fe20007810000 */
[----:B------:R-:W-:Y:S01]  /*55d0*/  LDSM.16.MT88.4 R16, [R250+0x8800] ;  /* 0x00880000fa10783b */ /* 0x000fe20000004200 */
[----:B------:R-:W-:Y:S01]  /*55e0*/  ISETP.NE.AND P0, PT, R6, RZ, PT ;  /* 0x000000ff0600720c */ /* 0x000fe20003f05270 */
[--C-:B------:R-:W-:Y:S01]  /*55f0*/  FFMA.FTZ R87, R183, UR6, -R204.reuse ;  /* 0x00000006b7577c23 */ /* 0x100fe200080108cc */
[----:B------:R-:W-:Y:S01]  /*5600*/  FMNMX.FTZ R7, R112, R7, !PT ;  /* 0x0000000770077209 */ /* 0x000fe20007810000 */
[--C-:B------:R-:W-:Y:S01]  /*5610*/  FFMA.FTZ R78, R85, UR6, -R204.reuse ;  /* 0x00000006554e7c23 */ /* 0x100fe200080108cc */
[--C-:B------:R-:W-:Y:S01]  /*5620*/  FFMA.FTZ R202, R23, UR6, -R204.reuse ;  /* 0x0000000617ca7c23 */ /* 0x100fe200080108cc */
[--C-:B------:R-:W-:Y:S01]  /*5630*/  FFMA.FTZ R199, R141, UR6, -R204.reuse ;  /* 0x000000068dc77c23 */ /* 0x100fe200080108cc */
[----:B------:R-:W-:Y:S01]  /*5640*/  FMNMX.FTZ R7, R108, R7, !PT ;  /* 0x000000076c077209 */ /* 0x000fe20007810000 */
[--C-:B------:R-:W-:Y:S01]  /*5650*/  FFMA.FTZ R90, R143, UR6, -R204.reuse ;  /* 0x000000068f5a7c23 */ /* 0x100fe200080108cc */
[----:B------:R-:W-:Y:S01]  /*5660*/  MUFU.EX2 R87, R87 ;  /* 0x0000005700577308 */ /* 0x000fe20000000800 */
[----:B-1----:R-:W-:Y:S01]  /*5670*/  FMNMX.FTZ R2, R9, R2, !PT ;  /* 0x0000000209027209 */ /* 0x002fe20007810000 */
[--C-:B------:R-:W-:Y:S01]  /*5680*/  FFMA.FTZ R71, R135, UR6, -R204.reuse ;  /* 0x0000000687477c23 */ /* 0x100fe200080108cc */
[----:B------:R-:W-:Y:S01]  /*5690*/  FMNMX.FTZ R9, R192, R194, !PT ;  /* 0x000000c2c0097209 */ /* 0x000fe20007810000 */
[--C-:B------:R-:W-:Y:S01]  /*56a0*/  FFMA.FTZ R81, R145, UR6, -R204.reuse ;  /* 0x0000000691517c23 */ /* 0x100fe200080108cc */
[----:B------:R-:W-:Y:S01]  /*56b0*/  FMNMX.FTZ R7, R104, R7, !PT ;  /* 0x0000000768077209 */ /* 0x000fe20007810000 */
[----:B------:R-:W-:Y:S01]  /*56c0*/  FMUL.FTZ R200, R2, UR6 ;  /* 0x0000000602c87c20 */ /* 0x000fe20008410000 */
[----:B------:R-:W-:Y:S01]  /*56d0*/  FMNMX.FTZ R0, R94, R9, !PT ;  /* 0x000000095e007209 */ /* 0x000fe20007810000 */
[----:B------:R-:W-:Y:S01]  /*56e0*/  MUFU.EX2 R202, R202 ;  /* 0x000000ca00ca7308 */ /* 0x000fe20000000800 */
[----:B------:R-:W-:Y:S01]  /*56f0*/  FMNMX.FTZ R7, R100, R7, !PT ;  /* 0x0000000764077209 */ /* 0x000fe20007810000 */
[--C-:B------:R-:W-:Y:S01]  /*5700*/  FFMA.FTZ R72, R41, UR6, -R204.reuse ;  /* 0x0000000629487c23 */ /* 0x100fe200080108cc */
[----:B------:R-:W-:Y:S01]  /*5710*/  FMNMX.FTZ R9, R133, R0, !PT ;  /* 0x0000000085097209 */ /* 0x000fe20007810000 */
[--C-:B------:R-:W-:Y:S01]  /*5720*/  FFMA.FTZ R63, R55, UR6, -R204.reuse ;  /* 0x00000006373f7c23 */ /* 0x100fe200080108cc */
[----:B------:R-:W-:Y:S01]  /*5730*/  FMNMX.FTZ R7, R96, R7, !PT ;  /* 0x0000000760077209 */ /* 0x000fe20007810000 */
[--C-:B------:R-:W-:Y:S01]  /*5740*/  FFMA.FTZ R61, R241, UR6, -R204.reuse ;  /* 0x00000006f13d7c23 */ /* 0x100fe200080108cc */
[----:B------:R-:W-:Y:S01]  /*5750*/  FMNMX.FTZ R9, R144, R9, !PT ;  /* 0x0000000990097209 */ /* 0x000fe20007810000 */
[----:B------:R-:W1:Y:S01]  /*5760*/  MUFU.EX2 R199, R199 ;  /* 0x000000c700c77308 */ /* 0x000e620000000800 */
[----:B------:R-:W-:Y:S01]  /*5770*/  FSETP.NEU.FTZ.AND P4, PT, R2, -INF , PT ;  /* 0xff8000000200780b */ /* 0x000fe20003f9d000 */
[--C-:B------:R-:W-:Y:S01]  /*5780*/  FFMA.FTZ R60, R245, UR6, -R204.reuse ;  /* 0x00000006f53c7c23 */ /* 0x100fe200080108cc */
[----:B------:R-:W-:Y:S01]  /*5790*/  FMNMX.FTZ R0, R146, R9, !PT ;  /* 0x0000000992007209 */ /* 0x000fe20007810000 */
[--C-:B------:R-:W-:Y:S01]  /*57a0*/  FFMA.FTZ R59, R233, UR6, -R204.reuse ;  /* 0x00000006e93b7c23 */ /* 0x100fe200080108cc */
[----:B------:R-:W-:Y:S01]  /*57b0*/  FSEL R200, R200, RZ, P4 ;  /* 0x000000ffc8c87208 */ /* 0x000fe20002000000 */
[----:B------:R-:W-:Y:S01]  /*57c0*/  FFMA.FTZ R58, R231, UR6, -R204 ;  /* 0x00000006e73a7c23 */ /* 0x000fe200080108cc */
[----:B------:R-:W-:Y:S01]  /*57d0*/  FMNMX.FTZ R9, R161, R0, !PT ;  /* 0x00000000a1097209 */ /* 0x000fe20007810000 */
[----:B------:R-:W2:Y:S01]  /*57e0*/  MUFU.EX2 R90, R90 ;  /* 0x0000005a005a7308 */ /* 0x000ea20000000800 */
[----:B------:R-:W3:Y:S01]  /*57f0*/  SHFL.BFLY PT, R0, R7, 0x2, 0x1f ;  /* 0x0c401f0007007f89 */ /* 0x000ee200000e0000 */
[--C-:B------:R-:W-:Y:S01]  /*5800*/  FFMA.FTZ R88, R149, UR6, -R200.reuse ;  /* 0x0000000695587c23 */ /* 0x100fe200080108c8 */
[----:B------:R-:W-:Y:S01]  /*5810*/  FMNMX.FTZ R9, R162, R9, !PT ;  /* 0x00000009a2097209 */ /* 0x000fe20007810000 */
[--C-:B------:R-:W-:Y:S01]  /*5820*/  FFMA.FTZ R83, R181, UR6, -R200.reuse ;  /* 0x00000006b5537c23 */ /* 0x100fe200080108c8 */
[--C-:B------:R-:W-:Y:S01]  /*5830*/  FFMA.FTZ R75, R151, UR6, -R200.reuse ;  /* 0x00000006974b7c23 */ /* 0x100fe200080108c8 */
[----:B------:R-:W-:Y:S01]  /*5840*/  LDSM.16.MT88.4 R180, [R252+0x8000] ;  /* 0x00800000fcb4783b */ /* 0x000fe20000004200 */
[----:B------:R-:W-:Y:S01]  /*5850*/  FMNMX.FTZ R9, R242, R9, !PT ;  /* 0x00000009f2097209 */ /* 0x000fe20007810000 */
[--C-:B------:R-:W-:Y:S01]  /*5860*/  FFMA.FTZ R29, R139, UR6, -R200.reuse ;  /* 0x000000068b1d7c23 */ /* 0x100fe200080108c8 */
[--C-:B------:R-:W-:Y:S01]  /*5870*/  FFMA.FTZ R28, R137, UR6, -R200.reuse ;  /* 0x00000006891c7c23 */ /* 0x100fe200080108c8 */
[----:B------:R-:W-:Y:S01]  /*5880*/  LDSM.16.MT88.4 R148, [R249+0x8000] ;  /* 0x00800000f994783b */ /* 0x000fe20000004200 */
[----:B------:R-:W-:Y:S01]  /*5890*/  FMNMX.FTZ R9, R246, R9, !PT ;  /* 0x00000009f6097209 */ /* 0x000fe20007810000 */
[----:B------:R-:W-:Y:S01]  /*58a0*/  MUFU.EX2 R88, R88 ;  /* 0x0000005800587308 */ /* 0x000fe20000000800 */
[--C-:B------:R-:W-:Y:S01]  /*58b0*/  FFMA.FTZ R66, R13, UR6, -R200.reuse ;  /* 0x000000060d427c23 */ /* 0x100fe200080108c8 */
[----:B-1----:R-:W-:Y:S01]  /*58c0*/  F2FP.F16.F32.PACK_AB R132, R199, R202 ;  /* 0x000000cac784723e */ /* 0x002fe200000000ff */
[--C-:B------:R-:W-:Y:S01]  /*58d0*/  FFMA.FTZ R80, R155, UR6, -R200.reuse ;  /* 0x000000069b507c23 */ /* 0x100fe200080108c8 */
[----:B------:R-:W-:Y:S01]  /*58e0*/  FMNMX.FTZ R9, R52, R9, !PT ;  /* 0x0000000934097209 */ /* 0x000fe20007810000 */
[--C-:B------:R-:W-:Y:S01]  /*58f0*/  FFMA.FTZ R73, R163, UR6, -R200.reuse ;  /* 0x00000006a3497c23 */ /* 0x100fe200080108c8 */
[----:B--2---:R-:W-:Y:S01]  /*5900*/  F2FP.F16.F32.PACK_AB R134, R87, R90 ;  /* 0x0000005a5786723e */ /* 0x004fe200000000ff */
[--C-:B------:R-:W-:Y:S01]  /*5910*/  FFMA.FTZ R65, R39, UR6, -R200.reuse ;  /* 0x0000000627417c23 */ /* 0x100fe200080108c8 */
[----:B------:R-:W-:Y:S01]  /*5920*/  FMNMX.FTZ R9, R238, R9, !PT ;  /* 0x00000009ee097209 */ /* 0x000fe20007810000 */
[----:B------:R-:W-:Y:S01]  /*5930*/  MUFU.EX2 R29, R29 ;  /* 0x0000001d001d7308 */ /* 0x000fe20000000800 */
[--C-:B------:R-:W-:Y:S01]  /*5940*/  FFMA.FTZ R48, R53, UR6, -R200.reuse ;  /* 0x0000000635307c23 */ /* 0x100fe200080108c8 */
[--C-:B------:R-:W-:Y:S01]  /*5950*/  FFMA.FTZ R47, R239, UR6, -R200.reuse ;  /* 0x00000006ef2f7c23 */ /* 0x100fe200080108c8 */
[----:B------:R-:W-:Y:S01]  /*5960*/  FMNMX.FTZ R9, R44, R9, !PT ;  /* 0x000000092c097209 */ /* 0x000fe20007810000 */
[--C-:B------:R-:W-:Y:S01]  /*5970*/  FFMA.FTZ R46, R243, UR6, -R200.reuse ;  /* 0x00000006f32e7c23 */ /* 0x100fe200080108c8 */
[----:B---3--:R-:W-:Y:S01]  /*5980*/  FMNMX.FTZ R0, R7, R0, !PT ;  /* 0x0000000007007209 */ /* 0x008fe20007810000 */
[--C-:B------:R-:W-:Y:S01]  /*5990*/  FFMA.FTZ R45, R45, UR6, -R200.reuse ;  /* 0x000000062d2d7c23 */ /* 0x100fe200080108c8 */
[----:B------:R-:W-:Y:S01]  /*59a0*/  FMNMX.FTZ R9, R42, R9, !PT ;  /* 0x000000092a097209 */ /* 0x000fe20007810000 */
[----:B------:R-:W1:Y:S01]  /*59b0*/  MUFU.EX2 R28, R28 ;  /* 0x0000001c001c7308 */ /* 0x000e620000000800 */
[----:B------:R-:W-:Y:S01]  /*59c0*/  FFMA.FTZ R43, R43, UR6, -R200 ;  /* 0x000000062b2b7c23 */ /* 0x000fe200080108c8 */
[----:B------:R-:W2:Y:S01]  /*59d0*/  SHFL.BFLY PT, R7, R0, 0x1, 0x1f ;  /* 0x0c201f0000077f89 */ /* 0x000ea200000e0000 */
[----:B------:R-:W-:Y:S01]  /*59e0*/  FMNMX.FTZ R9, R220, R9, !PT ;  /* 0x00000009dc097209 */ /* 0x000fe20007810000 */
[--C-:B------:R-:W-:Y:S01]  /*59f0*/  FFMA.FTZ R57, R237, UR6, -R204.reuse ;  /* 0x00000006ed397c23 */ /* 0x100fe200080108cc */
[----:B------:R-:W-:Y:S01]  /*5a00*/  FFMA.FTZ R56, R235, UR6, -R204 ;  /* 0x00000006eb387c23 */ /* 0x000fe200080108cc */
[--C-:B------:R-:W-:Y:S01]  /*5a10*/  FFMA.FTZ R217, R217, UR6, -R200.reuse ;  /* 0x00000006d9d97c23 */ /* 0x100fe200080108c8 */
[----:B------:R-:W-:Y:S01]  /*5a20*/  FMNMX.FTZ R9, R218, R9, !PT ;  /* 0x00000009da097209 */ /* 0x000fe20007810000 */
[----:B------:R-:W3:Y:S01]  /*5a30*/  MUFU.EX2 R83, R83 ;  /* 0x0000005300537308 */ /* 0x000ee20000000800 */
[----:B------:R-:W-:Y:S01]  /*5a40*/  FFMA.FTZ R215, R215, UR6, -R200 ;  /* 0x00000006d7d77c23 */ /* 0x000fe200080108c8 */
[--C-:B------:R-:W-:Y:S01]  /*5a50*/  FFMA.FTZ R223, R223, UR6, -R204.reuse ;  /* 0x00000006dfdf7c23 */ /* 0x100fe200080108cc */
[----:B------:R-:W-:Y:S01]  /*5a60*/  FMNMX.FTZ R9, R216, R9, !PT ;  /* 0x00000009d8097209 */ /* 0x000fe20007810000 */
[----:B------:R-:W-:Y:S01]  /*5a70*/  FFMA.FTZ R221, R221, UR6, -R204 ;  /* 0x00000006dddd7c23 */ /* 0x000fe200080108cc */
[--C-:B------:R-:W-:Y:S01]  /*5a80*/  FFMA.FTZ R211, R211, UR6, -R200.reuse ;  /* 0x00000006d3d37c23 */ /* 0x100fe200080108c8 */
[----:B------:R-:W-:Y:S01]  /*5a90*/  FFMA.FTZ R207, R207, UR6, -R200 ;  /* 0x00000006cfcf7c23 */ /* 0x000fe200080108c8 */
[----:B------:R-:W-:Y:S01]  /*5aa0*/  FMNMX.FTZ R9, R214, R9, !PT ;  /* 0x00000009d6097209 */ /* 0x000fe20007810000 */
[----:B------:R-:W-:Y:S01]  /*5ab0*/  MUFU.EX2 R80, R80 ;  /* 0x0000005000507308 */ /* 0x000fe20000000800 */
[----:B-1----:R-:W-:Y:S01]  /*5ac0*/  F2FP.F16.F32.PACK_AB R136, R28, R29 ;  /* 0x0000001d1c88723e */ /* 0x002fe200000000ff */
[--C-:B------:R-:W-:Y:S01]  /*5ad0*/  FFMA.FTZ R131, R131, UR6, -R204.reuse ;  /* 0x0000000683837c23 */ /* 0x100fe200080108cc */
[----:B------:R-:W-:Y:S01]  /*5ae0*/  FMNMX.FTZ R9, R228, R9, !PT ;  /* 0x00000009e4097209 */ /* 0x000fe20007810000 */
[--C-:B------:R-:W-:Y:S01]  /*5af0*/  FFMA.FTZ R127, R127, UR6, -R204.reuse ;  /* 0x000000067f7f7c23 */ /* 0x100fe200080108cc */
[--C-:B------:R-:W-:Y:S01]  /*5b00*/  FFMA.FTZ R231, R113, UR6, -R204.reuse ;  /* 0x0000000671e77c23 */ /* 0x100fe200080108cc */
[----:B------:R-:W-:Y:S01]  /*5b10*/  FFMA.FTZ R121, R121, UR6, -R204 ;  /* 0x0000000679797c23 */ /* 0x000fe200080108cc */
[----:B------:R-:W-:Y:S01]  /*5b20*/  FMNMX.FTZ R9, R230, R9, !PT ;  /* 0x00000009e6097209 */ /* 0x000fe20007810000 */
[----:B------:R-:W-:Y:S01]  /*5b30*/  MUFU.EX2 R75, R75 ;  /* 0x0000004b004b7308 */ /* 0x000fe20000000800 */
[----:B------:R-:W-:Y:S01]  /*5b40*/  FADD.FTZ R199, R202, R199 ;  /* 0x000000c7cac77221 */ /* 0x000fe20000010000 */
[----:B--2---:R-:W-:-:S02]  /*5b50*/  FMNMX.FTZ R0, R0, R7, !PT ;  /* 0x0000000700007209 */ /* 0x004fc40007810000 */
[----:B------:R-:W-:Y:S01]  /*5b60*/  FMNMX.FTZ R9, R196, R9, !PT ;  /* 0x00000009c4097209 */ /* 0x000fe20007810000 */
[----:B------:R-:W-:Y:S01]  /*5b70*/  FADD.FTZ R90, R90, R199 ;  /* 0x000000c75a5a7221 */ /* 0x000fe20000010000 */
[C---:B------:R-:W-:Y:S01]  /*5b80*/  FSETP.NEU.FTZ.AND P1, PT, R0.reuse, -INF , PT ;  /* 0xff8000000000780b */ /* 0x040fe20003f3d000 */
[----:B------:R-:W-:Y:S01]  /*5b90*/  FMUL.FTZ R197, R0, UR6 ;  /* 0x0000000600c57c20 */ /* 0x000fe20008410000 */
[----:B------:R-:W-:Y:S01]  /*5ba0*/  FMNMX.FTZ R9, R130, R9, !PT ;  /* 0x0000000982097209 */ /* 0x000fe20007810000 */
[----:B------:R-:W-:Y:S01]  /*5bb0*/  MUFU.EX2 R73, R73 ;  /* 0x0000004900497308 */ /* 0x000fe20000000800 */
[----:B------:R-:W-:Y:S02]  /*5bc0*/  MOV R241, R247 ;  /* 0x000000f700f17202 */ /* 0x000fe40000000f00 */
[----:B------:R-:W-:Y:S02]  /*5bd0*/  FMNMX.FTZ R9, R128, R9, !PT ;  /* 0x0000000980097209 */ /* 0x000fe40007810000 */
[----:B------:R-:W-:Y:S01]  /*5be0*/  FSEL R197, R197, RZ, P1 ;  /* 0x000000ffc5c57208 */ /* 0x000fe20000800000 */
[C---:B------:R-:W-:Y:S01]  /*5bf0*/  VIADD R247, R241.reuse, 0x800 ;  /* 0x00000800f1f77836 */ /* 0x040fe20000000000 */
[----:B------:R-:W-:Y:S01]  /*5c00*/  FMNMX.FTZ R9, R126, R9, !PT ;  /* 0x000000097e097209 */ /* 0x000fe20007810000 */
[----:B------:R-:W1:Y:S01]  /*5c10*/  MUFU.EX2 R66, R66 ;  /* 0x0000004200427308 */ /* 0x000e620000000800 */
[----:B------:R-:W-:-:S02]  /*5c20*/  VIADD R245, R241, 0x1800 ;  /* 0x00001800f1f57836 */ /* 0x000fc40000000000 */
[--C-:B------:R-:W-:Y:S01]  /*5c30*/  FFMA.FTZ R92, R20, UR6, -R197.reuse ;  /* 0x00000006145c7c23 */ /* 0x100fe200080108c5 */
[----:B------:R-:W-:Y:S01]  /*5c40*/  FMNMX.FTZ R9, R122, R9, !PT ;  /* 0x000000097a097209 */ /* 0x000fe20007810000 */
[--C-:B------:R-:W-:Y:S01]  /*5c50*/  FFMA.FTZ R89, R142, UR6, -R197.reuse ;  /* 0x000000068e597c23 */ /* 0x100fe200080108c5 */
[--C-:B------:R-:W-:Y:S01]  /*5c60*/  FFMA.FTZ R91, R22, UR6, -R197.reuse ;  /* 0x00000006165b7c23 */ /* 0x100fe200080108c5 */
[--C-:B------:R-:W-:Y:S01]  /*5c70*/  FFMA.FTZ R84, R138, UR6, -R197.reuse ;  /* 0x000000068a547c23 */ /* 0x100fe200080108c5 */
[----:B------:R-:W-:Y:S01]  /*5c80*/  FMNMX.FTZ R9, R118, R9, !PT ;  /* 0x0000000976097209 */ /* 0x000fe20007810000 */
[----:B------:R-:W-:Y:S01]  /*5c90*/  MUFU.EX2 R92, R92 ;  /* 0x0000005c005c7308 */ /* 0x000fe20000000800 */
[--C-:B------:R-:W-:Y:S01]  /*5ca0*/  FFMA.FTZ R64, R12, UR6, -R197.reuse ;  /* 0x000000060c407c23 */ /* 0x100fe200080108c5 */
[----:B------:R-:W-:Y:S01]  /*5cb0*/  LDSM.16.MT88.4 R20, [R252+0x8800] ;  /* 0x00880000fc14783b */ /* 0x000fe20000004200 */
[----:B------:R-:W-:Y:S01]  /*5cc0*/  FMNMX.FTZ R7, R114, R9, !PT ;  /* 0x0000000972077209 */ /* 0x000fe20007810000 */
[--C-:B------:R-:W-:Y:S01]  /*5cd0*/  FFMA.FTZ R69, R86, UR6, -R197.reuse ;  /* 0x0000000656457c23 */ /* 0x100fe200080108c5 */
[----:B---3--:R-:W-:Y:S01]  /*5ce0*/  F2FP.F16.F32.PACK_AB R138, R83, R88 ;  /* 0x00000058538a723e */ /* 0x008fe200000000ff */
[----:B------:R-:W-:Y:S01]  /*5cf0*/  LDSM.16.MT88.4 R12, [R249+0x8800] ;  /* 0x00880000f90c783b */ /* 0x000fe20000004200 */
[----:B------:R-:W-:Y:S01]  /*5d00*/  FMNMX.FTZ R7, R110, R7, !PT ;  /* 0x000000076e077209 */ /* 0x000fe20007810000 */
[----:B------:R-:W2:Y:S01]  /*5d10*/  MUFU.EX2 R89, R89 ;  /* 0x0000005900597308 */ /* 0x000ea20000000800 */
[--C-:B------:R-:W-:Y:S01]  /*5d20*/  FFMA.FTZ R79, R140, UR6, -R197.reuse ;  /* 0x000000068c4f7c23 */ /* 0x100fe200080108c5 */
[--C-:B------:R-:W-:Y:S01]  /*5d30*/  FFMA.FTZ R76, R158, UR6, -R197.reuse ;  /* 0x000000069e4c7c23 */ /* 0x100fe200080108c5 */
[----:B------:R-:W-:Y:S01]  /*5d40*/  FMNMX.FTZ R7, R106, R7, !PT ;  /* 0x000000076a077209 */ /* 0x000fe20007810000 */
[----:B------:R-:W-:Y:S01]  /*5d50*/  FFMA.FTZ R86, R147, UR6, -R204 ;  /* 0x0000000693567c23 */ /* 0x000fe200080108cc */
[----:B-1----:R-:W-:Y:S01]  /*5d60*/  F2FP.F16.F32.PACK_AB R26, R66, R73 ;  /* 0x00000049421a723e */ /* 0x002fe200000000ff */
[--C-:B------:R-:W-:Y:S01]  /*5d70*/  FFMA.FTZ R62, R40, UR6, -R197.reuse ;  /* 0x00000006283e7c23 */ /* 0x100fe200080108c5 */
[----:B------:R-:W-:Y:S01]  /*5d80*/  FMNMX.FTZ R7, R102, R7, !PT ;  /* 0x0000000766077209 */ /* 0x000fe20007810000 */
[----:B------:R-:W-:Y:S01]  /*5d90*/  MUFU.EX2 R91, R91 ;  /* 0x0000005b005b7308 */ /* 0x000fe20000000800 */
[--C-:B------:R-:W-:Y:S01]  /*5da0*/  FFMA.FTZ R41, R240, UR6, -R197.reuse ;  /* 0x00000006f0297c23 */ /* 0x100fe200080108c5 */
[--C-:B------:R-:W-:Y:S01]  /*5db0*/  FFMA.FTZ R40, R244, UR6, -R197.reuse ;  /* 0x00000006f4287c23 */ /* 0x100fe200080108c5 */
[----:B------:R-:W-:Y:S01]  /*5dc0*/  FMNMX.FTZ R8, R98, R7, !PT ;  /* 0x0000000762087209 */ /* 0x000fe20007810000 */
[--C-:B------:R-:W-:Y:S01]  /*5dd0*/  FFMA.FTZ R39, R54, UR6, -R197.reuse ;  /* 0x0000000636277c23 */ /* 0x100fe200080108c5 */
[----:B------:R-:W-:Y:S01]  /*5de0*/  LDSM.16.MT88.4 R4, [R248+0x8000] ;  /* 0x00800000f804783b */ /* 0x000fe20000004200 */
[--C-:B------:R-:W-:Y:S01]  /*5df0*/  FFMA.FTZ R38, R38, UR6, -R197.reuse ;  /* 0x0000000626267c23 */ /* 0x100fe200080108c5 */
[----:B------:R-:W-:Y:S01]  /*5e00*/  FMNMX.FTZ R8, R201, R8, !PT ;  /* 0x00000008c9087209 */ /* 0x000fe20007810000 */
[----:B------:R-:W1:Y:S01]  /*5e10*/  MUFU.EX2 R84, R84 ;  /* 0x0000005400547308 */ /* 0x000e620000000800 */
[----:B--2---:R-:W-:Y:S01]  /*5e20*/  F2FP.F16.F32.PACK_AB R137, R89, R92 ;  /* 0x0000005c5989723e */ /* 0x004fe200000000ff */
[--C-:B------:R-:W-:Y:S01]  /*5e30*/  FFMA.FTZ R35, R36, UR6, -R197.reuse ;  /* 0x0000000624237c23 */ /* 0x100fe200080108c5 */
[--C-:B------:R-:W-:Y:S01]  /*5e40*/  FFMA.FTZ R222, R222, UR6, -R197.reuse ;  /* 0x00000006dede7c23 */ /* 0x100fe200080108c5 */
[----:B------:R-:W2:Y:S01]  /*5e50*/  SHFL.BFLY PT, R9, R8, 0x2, 0x1f ;  /* 0x0c401f0008097f89 */ /* 0x000ea200000e0000 */
[--C-:B------:R-:W-:Y:S01]  /*5e60*/  FFMA.FTZ R224, R224, UR6, -R197.reuse ;  /* 0x00000006e0e07c23 */ /* 0x100fe200080108c5 */
[--C-:B------:R-:W-:Y:S01]  /*5e70*/  FFMA.FTZ R232, R232, UR6, -R197.reuse ;  /* 0x00000006e8e87c23 */ /* 0x100fe200080108c5 */
[--C-:B------:R-:W-:Y:S01]  /*5e80*/  FFMA.FTZ R210, R210, UR6, -R197.reuse ;  /* 0x00000006d2d27c23 */ /* 0x100fe200080108c5 */
[----:B------:R-:W-:Y:S01]  /*5e90*/  MUFU.EX2 R79, R79 ;  /* 0x0000004f004f7308 */ /* 0x000fe20000000800 */
[--C-:B------:R-:W-:Y:S01]  /*5ea0*/  FFMA.FTZ R206, R206, UR6, -R197.reuse ;  /* 0x00000006cece7c23 */ /* 0x100fe200080108c5 */
[--C-:B------:R-:W-:Y:S01]  /*5eb0*/  FFMA.FTZ R113, R120, UR6, -R197.reuse ;  /* 0x0000000678717c23 */ /* 0x100fe200080108c5 */
[--C-:B------:R-:W-:Y:S01]  /*5ec0*/  FFMA.FTZ R120, R116, UR6, -R197.reuse ;  /* 0x0000000674787c23 */ /* 0x100fe200080108c5 */
[----:B------:R-:W-:Y:S01]  /*5ed0*/  FFMA.FTZ R116, R104, UR6, -R197 ;  /* 0x0000000668747c23 */ /* 0x000fe200080108c5 */
[----:B------:R-:W-:-:S02]  /*5ee0*/  IADD3 R244, R241, 0x2000, RZ ;  /* 0x00002000f1f47810 */ /* 0x000fc40007ffe0ff */
[----:B------:R-:W-:Y:S01]  /*5ef0*/  IADD3 R202, R241, 0x3000, RZ ;  /* 0x00003000f1ca7810 */ /* 0x000fe20007ffe0ff */
[----:B------:R-:W3:Y:S01]  /*5f00*/  MUFU.EX2 R76, R76 ;  /* 0x0000004c004c7308 */ /* 0x000ee20000000800 */
[----:B-1----:R-:W-:-:S07]  /*5f10*/  F2FP.F16.F32.PACK_AB R139, R84, R91 ;  /* 0x0000005b548b723e */ /* 0x002fce00000000ff */
[C---:B------:R-:W-:Y:S01]  /*5f20*/  HMMA.16816.F32 R188, R136.reuse, R180, RZ ;  /* 0x000000b488bc723c */ /* 0x040fe200000018ff */
[----:B------:R-:W-:Y:S01]  /*5f30*/  MUFU.EX2 R69, R69 ;  /* 0x0000004500457308 */ /* 0x000fe20000000800 */
[----:B--2---:R-:W-:Y:S02]  /*5f40*/  FMNMX.FTZ R3, R8, R9, !PT ;  /* 0x0000000908037209 */ /* 0x004fe40007810000 */
[----:B------:R-:W-:Y:S02]  /*5f50*/  LDSM.16.MT88.4 R8, [R248+0x8800] ;  /* 0x00880000f808783b */ /* 0x000fe40000004200 */
[C---:B------:R-:W-:Y:S03]  /*5f60*/  HMMA.16816.F32 R172, R136.reuse, R164, RZ ;  /* 0x000000a488ac723c */ /* 0x040fe600000018ff */
[----:B------:R-:W1:Y:S01]  /*5f70*/  MUFU.EX2 R64, R64 ;  /* 0x0000004000407308 */ /* 0x000e620000000800 */
[----:B------:R-:W2:Y:S01]  /*5f80*/  SHFL.BFLY PT, R24, R3, 0x1, 0x1f ;  /* 0x0c201f0003187f89 */ /* 0x000ea200000e0000 */
[----:B---3--:R-:W-:Y:S01]  /*5f90*/  F2FP.F16.F32.PACK_AB R25, R76, R79 ;  /* 0x0000004f4c19723e */ /* 0x008fe200000000ff */
[C---:B------:R-:W-:Y:S05]  /*5fa0*/  HMMA.16816.F32 R156, R136.reuse, R148, RZ ;  /* 0x00000094889c723c */ /* 0x040fea00000018ff */
[----:B------:R-:W-:Y:S01]  /*5fb0*/  MUFU.EX2 R86, R86 ;  /* 0x0000005600567308 */ /* 0x000fe20000000800 */
[C---:B------:R-:W-:Y:S06]  /*5fc0*/  HMMA.16816.F32 R184, R136.reuse, R182, RZ ;  /* 0x000000b688b8723c */ /* 0x040fec00000018ff */
[----:B------:R-:W-:Y:S01]  /*5fd0*/  HMMA.16816.F32 R168, R136, R166, RZ ;  /* 0x000000a688a8723c */ /* 0x000fe200000018ff */
[----:B------:R-:W-:Y:S01]  /*5fe0*/  MUFU.EX2 R81, R81 ;  /* 0x0000005100517308 */ /* 0x000fe20000000800 */
[----:B-1----:R-:W-:-:S04]  /*5ff0*/  F2FP.F16.F32.PACK_AB R27, R64, R69 ;  /* 0x00000045401b723e */ /* 0x002fc800000000ff */
[C---:B------:R-:W-:Y:S01]  /*6000*/  HMMA.16816.F32 R152, R136.reuse, R150, RZ ;  /* 0x000000968898723c */ /* 0x040fe200000018ff */
[----:B--2---:R-:W-:Y:S02]  /*6010*/  FMNMX.FTZ R3, R3, R24, !PT ;  /* 0x0000001803037209 */ /* 0x004fe40007810000 */
[----:B------:R-:W-:Y:S01]  /*6020*/  MUFU.EX2 R78, R78 ;  /* 0x0000004e004e7308 */ /* 0x000fe20000000800 */
[----:B------:R-:W-:Y:S02]  /*6030*/  F2FP.F16.F32.PACK_AB R24, R75, R80 ;  /* 0x000000504b18723e */ /* 0x000fe400000000ff */
[----:B------:R-:W-:Y:S01]  /*6040*/  HMMA.16816.F32 R140, R136, R4, RZ ;  /* 0x00000004888c723c */ /* 0x000fe200000018ff */
[C---:B------:R-:W-:Y:S01]  /*6050*/  FSETP.NEU.FTZ.AND P1, PT, R3.reuse, -INF , PT ;  /* 0xff8000000300780b */ /* 0x040fe20003f3d000 */
[----:B------:R-:W-:-:S04]  /*6060*/  FMUL.FTZ R203, R3, UR6 ;  /* 0x0000000603cb7c20 */ /* 0x000fc80008410000 */
[----:B------:R-:W-:Y:S01]  /*6070*/  HMMA.16816.F32 R136, R136, R6, RZ ;  /* 0x000000068888723c */ /* 0x000fe200000018ff */
[----:B------:R-:W-:Y:S01]  /*6080*/  FSEL R203, R203, RZ, P1 ;  /* 0x000000ffcbcb7208 */ /* 0x000fe20000800000 */
[----:B------:R-:W-:Y:S04]  /*6090*/  MUFU.EX2 R71, R71 ;  /* 0x0000004700477308 */ /* 0x000fe80000000800 */
[--C-:B------:R-:W-:Y:S01]  /*60a0*/  FFMA.FTZ R31, R192, UR6, -R203.reuse ;  /* 0x00000006c01f7c23 */ /* 0x100fe200080108cb */
[--C-:B------:R-:W-:Y:S01]  /*60b0*/  FFMA.FTZ R30, R194, UR6, -R203.reuse ;  /* 0x00000006c21e7c23 */ /* 0x100fe200080108cb */
[--C-:B------:R-:W-:Y:S01]  /*60c0*/  FFMA.FTZ R94, R94, UR6, -R203.reuse ;  /* 0x000000065e5e7c23 */ /* 0x100fe200080108cb */
[--C-:B------:R-:W-:Y:S01]  /*60d0*/  FFMA.FTZ R85, R133, UR6, -R203.reuse ;  /* 0x0000000685557c23 */ /* 0x100fe200080108cb */
[--C-:B------:R-:W-:Y:S01]  /*60e0*/  FFMA.FTZ R82, R144, UR6, -R203.reuse ;  /* 0x0000000690527c23 */ /* 0x100fe200080108cb */
[--C-:B------:R-:W-:Y:S01]  /*60f0*/  FFMA.FTZ R77, R146, UR6, -R203.reuse ;  /* 0x00000006924d7c23 */ /* 0x100fe200080108cb */
[----:B------:R-:W-:Y:S01]  /*6100*/  MUFU.EX2 R31, R31 ;  /* 0x0000001f001f7308 */ /* 0x000fe20000000800 */
[--C-:B------:R-:W-:Y:S01]  /*6110*/  FFMA.FTZ R74, R161, UR6, -R203.reuse ;  /* 0x00000006a14a7c23 */ /* 0x100fe200080108cb */
[--C-:B------:R-:W-:Y:S01]  /*6120*/  FFMA.FTZ R67, R162, UR6, -R203.reuse ;  /* 0x00000006a2437c23 */ /* 0x100fe200080108cb */
[C---:B------:R-:W-:Y:S01]  /*6130*/  HMMA.16816.F32 R188, R24.reuse, R20, R188 ;  /* 0x0000001418bc723c */ /* 0x040fe200000018bc */
[--C-:B------:R-:W-:Y:S01]  /*6140*/  FFMA.FTZ R70, R242, UR6, -R203.reuse ;  /* 0x00000006f2467c23 */ /* 0x100fe200080108cb */
[--C-:B------:R-:W-:Y:S01]  /*6150*/  FFMA.FTZ R55, R246, UR6, -R203.reuse ;  /* 0x00000006f6377c23 */ /* 0x100fe200080108cb */
[--C-:B------:R-:W-:Y:S01]  /*6160*/  FFMA.FTZ R54, R52, UR6, -R203.reuse ;  /* 0x0000000634367c23 */ /* 0x100fe200080108cb */
[--C-:B------:R-:W-:Y:S01]  /*6170*/  FFMA.FTZ R53, R238, UR6, -R203.reuse ;  /* 0x00000006ee357c23 */ /* 0x100fe200080108cb */
[----:B------:R-:W1:Y:S01]  /*6180*/  MUFU.EX2 R30, R30 ;  /* 0x0000001e001e7308 */ /* 0x000e620000000800 */
[C---:B------:R-:W-:Y:S01]  /*6190*/  HMMA.16816.F32 R172, R24.reuse, R16, R172 ;  /* 0x0000001018ac723c */ /* 0x040fe200000018ac */
[--C-:B------:R-:W-:Y:S01]  /*61a0*/  FFMA.FTZ R51, R42, UR6, -R203.reuse ;  /* 0x000000062a337c23 */ /* 0x100fe200080108cb */
[----:B------:R-:W-:Y:S01]  /*61b0*/  FFMA.FTZ R52, R44, UR6, -R203 ;  /* 0x000000062c347c23 */ /* 0x000fe200080108cb */
[--C-:B------:R-:W-:Y:S01]  /*61c0*/  FFMA.FTZ R42, R37, UR6, -R200.reuse ;  /* 0x00000006252a7c23 */ /* 0x100fe200080108c8 */
[----:B------:R-:W-:Y:S01]  /*61d0*/  FFMA.FTZ R44, R229, UR6, -R200 ;  /* 0x00000006e52c7c23 */ /* 0x000fe200080108c8 */
[----:B------:R-:W-:Y:S01]  /*61e0*/  FFMA.FTZ R37, R236, UR6, -R197 ;  /* 0x00000006ec257c23 */ /* 0x000fe200080108c5 */
[C---:B------:R-:W-:Y:S01]  /*61f0*/  HMMA.16816.F32 R156, R24.reuse, R12, R156 ;  /* 0x0000000c189c723c */ /* 0x040fe2000000189c */
[----:B------:R-:W-:Y:S01]  /*6200*/  MUFU.EX2 R94, R94 ;  /* 0x0000005e005e7308 */ /* 0x000fe20000000800 */
[--C-:B------:R-:W-:Y:S01]  /*6210*/  FFMA.FTZ R50, R220, UR6, -R203.reuse ;  /* 0x00000006dc327c23 */ /* 0x100fe200080108cb */
[--C-:B------:R-:W-:Y:S01]  /*6220*/  FFMA.FTZ R49, R218, UR6, -R203.reuse ;  /* 0x00000006da317c23 */ /* 0x100fe200080108cb */
[----:B------:R-:W-:Y:S01]  /*6230*/  FFMA.FTZ R220, R219, UR6, -R204 ;  /* 0x00000006dbdc7c23 */ /* 0x000fe200080108cc */
[--C-:B------:R-:W-:Y:S01]  /*6240*/  FFMA.FTZ R219, R216, UR6, -R203.reuse ;  /* 0x00000006d8db7c23 */ /* 0x100fe200080108cb */
[C---:B------:R-:W-:Y:S01]  /*6250*/  HMMA.16816.F32 R140, R24.reuse, R8, R140 ;  /* 0x00000008188c723c */ /* 0x040fe2000000188c */
[----:B------:R-:W-:Y:S01]  /*6260*/  FFMA.FTZ R218, R214, UR6, -R203 ;  /* 0x00000006d6da7c23 */ /* 0x000fe200080108cb */
[--C-:B------:R-:W-:Y:S01]  /*6270*/  FFMA.FTZ R216, R225, UR6, -R200.reuse ;  /* 0x00000006e1d87c23 */ /* 0x100fe200080108c8 */
[----:B------:R-:W2:Y:S01]  /*6280*/  MUFU.EX2 R85, R85 ;  /* 0x0000005500557308 */ /* 0x000ea20000000800 */
[----:B-1----:R-:W-:Y:S01]  /*6290*/  F2FP.F16.F32.PACK_AB R133, R30, R31 ;  /* 0x0000001f1e85723e */ /* 0x002fe200000000ff */
[----:B------:R-:W-:Y:S01]  /*62a0*/  FFMA.FTZ R214, R213, UR6, -R200 ;  /* 0x00000006d5d67c23 */ /* 0x000fe200080108c8 */
[C---:B------:R-:W-:Y:S01]  /*62b0*/  HMMA.16816.F32 R184, R24.reuse, R22, R184 ;  /* 0x0000001618b8723c */ /* 0x040fe200000018b8 */
[--C-:B------:R-:W-:Y:S01]  /*62c0*/  FFMA.FTZ R213, R234, UR6, -R197.reuse ;  /* 0x00000006ead57c23 */ /* 0x100fe200080108c5 */
[----:B------:R-:W-:Y:S01]  /*62d0*/  FFMA.FTZ R225, R226, UR6, -R197 ;  /* 0x00000006e2e17c23 */ /* 0x000fe200080108c5 */
[--C-:B------:R-:W-:Y:S01]  /*62e0*/  FFMA.FTZ R228, R228, UR6, -R203.reuse ;  /* 0x00000006e4e47c23 */ /* 0x100fe200080108cb */
[--C-:B------:R-:W-:Y:S01]  /*62f0*/  FFMA.FTZ R130, R130, UR6, -R203.reuse ;  /* 0x0000000682827c23 */ /* 0x100fe200080108cb */
[----:B------:R-:W-:Y:S01]  /*6300*/  MUFU.EX2 R82, R82 ;  /* 0x0000005200527308 */ /* 0x000fe20000000800 */
[C---:B------:R-:W-:Y:S01]  /*6310*/  HMMA.16816.F32 R168, R24.reuse, R18, R168 ;  /* 0x0000001218a8723c */ /* 0x040fe200000018a8 */
[--C-:B------:R-:W-:Y:S01]  /*6320*/  FFMA.FTZ R196, R196, UR6, -R203.reuse ;  /* 0x00000006c4c47c23 */ /* 0x100fe200080108cb */
[----:B------:R-:W-:Y:S01]  /*6330*/  FFMA.FTZ R229, R109, UR6, -R204 ;  /* 0x000000066de57c23 */ /* 0x000fe200080108cc */
[--C-:B------:R-:W-:Y:S01]  /*6340*/  FFMA.FTZ R109, R98, UR6, -R203.reuse ;  /* 0x00000006626d7c23 */ /* 0x100fe200080108cb */
[----:B------:R-:W-:Y:S01]  /*6350*/  FFMA.FTZ R201, R201, UR6, -R203 ;  /* 0x00000006c9c97c23 */ /* 0x000fe200080108cb */
[----:B------:R-:W-:Y:S01]  /*6360*/  IADD3 R246, R241, 0x1000, RZ ;  /* 0x00001000f1f67810 */ /* 0x000fe20007ffe0ff */
[----:B------:R-:W-:Y:S01]  /*6370*/  HMMA.16816.F32 R152, R24, R14, R152 ;  /* 0x0000000e1898723c */ /* 0x000fe20000001898 */
[----:B------:R-:W1:Y:S01]  /*6380*/  MUFU.EX2 R77, R77 ;  /* 0x0000004d004d7308 */ /* 0x000e620000000800 */
[----:B--2---:R-:W-:-:S04]  /*6390*/  F2FP.F16.F32.PACK_AB R135, R85, R94 ;  /* 0x0000005e5587723e */ /* 0x004fc800000000ff */
[----:B------:R-:W-:Y:S01]  /*63a0*/  HMMA.16816.F32 R136, R24, R10, R136 ;  /* 0x0000000a1888723c */ /* 0x000fe20000001888 */
[----:B------:R-:W-:Y:S02]  /*63b0*/  LDSM.16.MT88.4 R24, [R248+0xa000] ;  /* 0x00a00000f818783b */ /* 0x000fe40000004200 */
[----:B------:R-:W-:Y:S03]  /*63c0*/  MUFU.EX2 R74, R74 ;  /* 0x0000004a004a7308 */ /* 0x000fe60000000800 */
[C---:B------:R-:W-:Y:S05]  /*63d0*/  HMMA.16816.F32 R192, R132.reuse, R180, RZ ;  /* 0x000000b484c0723c */ /* 0x040fea00000018ff */
[----:B------:R-:W2:Y:S01]  /*63e0*/  MUFU.EX2 R67, R67 ;  /* 0x0000004300437308 */ /* 0x000ea20000000800 */
[C---:B------:R-:W-:Y:S06]  /*63f0*/  HMMA.16816.F32 R176, R132.reuse, R164, RZ ;  /* 0x000000a484b0723c */ /* 0x040fec00000018ff */
[C---:B------:R-:W-:Y:S01]  /*6400*/  HMMA.16816.F32 R160, R132.reuse, R148, RZ ;  /* 0x0000009484a0723c */ /* 0x040fe200000018ff */
[----:B------:R-:W-:Y:S05]  /*6410*/  MUFU.EX2 R65, R65 ;  /* 0x0000004100417308 */ /* 0x000fea0000000800 */
[C---:B------:R-:W-:Y:S03]  /*6420*/  HMMA.16816.F32 R180, R132.reuse, R182, RZ ;  /* 0x000000b684b4723c */ /* 0x040fe600000018ff */
[----:B------:R-:W3:Y:S03]  /*6430*/  MUFU.EX2 R48, R48 ;  /* 0x0000003000307308 */ /* 0x000ee60000000800 */
[C---:B------:R-:W-:Y:S05]  /*6440*/  HMMA.16816.F32 R144, R132.reuse, R4, RZ ;  /* 0x000000048490723c */ /* 0x040fea00000018ff */
[----:B------:R-:W-:Y:S01]  /*6450*/  MUFU.EX2 R47, R47 ;  /* 0x0000002f002f7308 */ /* 0x000fe20000000800 */
[----:B------:R-:W-:Y:S01]  /*6460*/  HMMA.16816.F32 R164, R132, R166, RZ ;  /* 0x000000a684a4723c */ /* 0x000fe200000018ff */
[----:B------:R-:W-:-:S02]  /*6470*/  F2FP.F16.F32.PACK_AB R4, R81, R86 ;  /* 0x000000565104723e */ /* 0x000fc400000000ff */
[----:B-1----:R-:W-:-:S03]  /*6480*/  F2FP.F16.F32.PACK_AB R5, R77, R82 ;  /* 0x000000524d05723e */ /* 0x002fc600000000ff */
[C---:B------:R-:W-:Y:S01]  /*6490*/  HMMA.16816.F32 R148, R132.reuse, R150, RZ ;  /* 0x000000968494723c */ /* 0x040fe200000018ff */
[----:B------:R-:W-:Y:S05]  /*64a0*/  MUFU.EX2 R46, R46 ;  /* 0x0000002e002e7308 */ /* 0x000fea0000000800 */
[----:B------:R-:W-:Y:S03]  /*64b0*/  HMMA.16816.F32 R132, R132, R6, RZ ;  /* 0x000000068484723c */ /* 0x000fe600000018ff */
[----:B------:R-:W-:Y:S04]  /*64c0*/  MUFU.EX2 R62, R62 ;  /* 0x0000003e003e7308 */ /* 0x000fe80000000800 */
[----:B------:R-:W-:-:S02]  /*64d0*/  F2FP.F16.F32.PACK_AB R6, R71, R78 ;  /* 0x0000004e4706723e */ /* 0x000fc400000000ff */
[----:B--2---:R-:W-:Y:S02]  /*64e0*/  F2FP.F16.F32.PACK_AB R7, R67, R74 ;  /* 0x0000004a4307723e */ /* 0x004fe400000000ff */
[----:B------:R-:W1:Y:S05]  /*64f0*/  MUFU.EX2 R41, R41 ;  /* 0x0000002900297308 */ /* 0x000e6a0000000800 */
[C---:B------:R-:W-:Y:S03]  /*6500*/  HMMA.16816.F32 R192, R4.reuse, R20, R192 ;  /* 0x0000001404c0723c */ /* 0x040fe600000018c0 */
[----:B------:R-:W-:Y:S03]  /*6510*/  MUFU.EX2 R40, R40 ;  /* 0x0000002800287308 */ /* 0x000fe60000000800 */
[C---:B------:R-:W-:Y:S05]  /*6520*/  HMMA.16816.F32 R176, R4.reuse, R16, R176 ;  /* 0x0000001004b0723c */ /* 0x040fea00000018b0 */
[----:B------:R-:W2:Y:S01]  /*6530*/  MUFU.EX2 R39, R39 ;  /* 0x0000002700277308 */ /* 0x000ea20000000800 */
[C---:B------:R-:W-:Y:S06]  /*6540*/  HMMA.16816.F32 R160, R4.reuse, R12, R160 ;  /* 0x0000000c04a0723c */ /* 0x040fec00000018a0 */
[C---:B------:R-:W-:Y:S01]  /*6550*/  HMMA.16816.F32 R144, R4.reuse, R8, R144 ;  /* 0x000000080490723c */ /* 0x040fe20000001890 */
[----:B------:R-:W-:Y:S05]  /*6560*/  MUFU.EX2 R72, R72 ;  /* 0x0000004800487308 */ /* 0x000fea0000000800 */
[C---:B------:R-:W-:Y:S01]  /*6570*/  HMMA.16816.F32 R180, R4.reuse, R22, R180 ;  /* 0x0000001604b4723c */ /* 0x040fe200000018b4 */
[----:B------:R-:W4:Y:S02]  /*6580*/  LDSM.16.MT88.4 R20, [R252+0x9000] ;  /* 0x00900000fc14783b */ /* 0x000f240000004200 */
[----:B------:R-:W5:Y:S03]  /*6590*/  MUFU.EX2 R63, R63 ;  /* 0x0000003f003f7308 */ /* 0x000f660000000800 */
[C---:B------:R-:W-:Y:S01]  /*65a0*/  HMMA.16816.F32 R164, R4.reuse, R18, R164 ;  /* 0x0000001204a4723c */ /* 0x040fe200000018a4 */
[----:B------:R-:W5:Y:S04]  /*65b0*/  LDSM.16.MT88.4 R16, [R250+0x9000] ;  /* 0x00900000fa10783b */ /* 0x000f680000004200 */
[----:B------:R-:W-:Y:S01]  /*65c0*/  MUFU.EX2 R61, R61 ;  /* 0x0000003d003d7308 */ /* 0x000fe20000000800 */
[C---:B------:R-:W-:Y:S01]  /*65d0*/  HMMA.16816.F32 R148, R4.reuse, R14, R148 ;  /* 0x0000000e0494723c */ /* 0x040fe20000001894 */
[----:B------:R-:W5:Y:S05]  /*65e0*/  LDSM.16.MT88.4 R12, [R249+0x9000] ;  /* 0x00900000f90c783b */ /* 0x000f6a0000004200 */
[----:B------:R-:W-:Y:S01]  /*65f0*/  HMMA.16816.F32 R132, R4, R10, R132 ;  /* 0x0000000a0484723c */ /* 0x000fe20000001884 */
[----:B------:R-:W5:Y:S01]  /*6600*/  LDSM.16.MT88.4 R8, [R248+0x9000] ;  /* 0x00900000f808783b */ /* 0x000f620000004200 */
[----:B------:R-:W-:Y:S05]  /*6610*/  MUFU.EX2 R60, R60 ;  /* 0x0000003c003c7308 */ /* 0x000fea0000000800 */
[----:B---3--:R-:W-:-:S02]  /*6620*/  F2FP.F16.F32.PACK_AB R4, R48, R65 ;  /* 0x000000413004723e */ /* 0x008fc400000000ff */
[----:B-1----:R-:W-:Y:S01]  /*6630*/  F2FP.F16.F32.PACK_AB R5, R41, R62 ;  /* 0x0000003e2905723e */ /* 0x002fe200000000ff */
[----:B------:R-:W-:Y:S01]  /*6640*/  MUFU.EX2 R70, R70 ;  /* 0x0000004600467308 */ /* 0x000fe20000000800 */
[----:B------:R-:W-:Y:S02]  /*6650*/  F2FP.F16.F32.PACK_AB R6, R46, R47 ;  /* 0x0000002f2e06723e */ /* 0x000fe400000000ff */
[----:B--2---:R-:W-:-:S05]  /*6660*/  F2FP.F16.F32.PACK_AB R7, R39, R40 ;  /* 0x000000282707723e */ /* 0x004fca00000000ff */
[----:B------:R-:W1:Y:S02]  /*6670*/  MUFU.EX2 R55, R55 ;  /* 0x0000003700377308 */ /* 0x000e640000000800 */
[C---:B----4-:R-:W-:Y:S06]  /*6680*/  HMMA.16816.F32 R188, R4.reuse, R20, R188 ;  /* 0x0000001404bc723c */ /* 0x050fec00000018bc */
[----:B------:R-:W-:Y:S01]  /*6690*/  MUFU.EX2 R54, R54 ;  /* 0x0000003600367308 */ /* 0x000fe20000000800 */
[C---:B-----5:R-:W-:Y:S07]  /*66a0*/  HMMA.16816.F32 R172, R4.reuse, R16, R172 ;  /* 0x0000001004ac723c */ /* 0x060fee00000018ac */
[----:B------:R-:W2:Y:S01]  /*66b0*/  MUFU.EX2 R53, R53 ;  /* 0x0000003500357308 */ /* 0x000ea20000000800 */
[C---:B------:R-:W-:Y:S06]  /*66c0*/  HMMA.16816.F32 R156, R4.reuse, R12, R156 ;  /* 0x0000000c049c723c */ /* 0x040fec000000189c */
[C---:B------:R-:W-:Y:S01]  /*66d0*/  HMMA.16816.F32 R140, R4.reuse, R8, R140 ;  /* 0x00000008048c723c */ /* 0x040fe2000000188c */
[----:B------:R-:W-:Y:S05]  /*66e0*/  MUFU.EX2 R45, R45 ;  /* 0x0000002d002d7308 */ /* 0x000fea0000000800 */
[C---:B------:R-:W-:Y:S03]  /*66f0*/  HMMA.16816.F32 R184, R4.reuse, R22, R184 ;  /* 0x0000001604b8723c */ /* 0x040fe600000018b8 */
[----:B------:R-:W3:Y:S03]  /*6700*/  MUFU.EX2 R44, R44 ;  /* 0x0000002c002c7308 */ /* 0x000ee60000000800 */
[C---:B------:R-:W-:Y:S05]  /*6710*/  HMMA.16816.F32 R168, R4.reuse, R18, R168 ;  /* 0x0000001204a8723c */ /* 0x040fea00000018a8 */
[----:B------:R-:W-:Y:S01]  /*6720*/  MUFU.EX2 R43, R43 ;  /* 0x0000002b002b7308 */ /* 0x000fe20000000800 */
[C---:B------:R-:W-:Y:S06]  /*6730*/  HMMA.16816.F32 R152, R4.reuse, R14, R152 ;  /* 0x0000000e0498723c */ /* 0x040fec0000001898 */
[----:B------:R-:W-:Y:S01]  /*6740*/  HMMA.16816.F32 R136, R4, R10, R136 ;  /* 0x0000000a0488723c */ /* 0x000fe20000001888 */
[----:B------:R-:W-:Y:S06]  /*6750*/  MUFU.EX2 R42, R42 ;  /* 0x0000002a002a7308 */ /* 0x000fec0000000800 */
[----:B------:R-:W-:-:S02]  /*6760*/  F2FP.F16.F32.PACK_AB R4, R63, R72 ;  /* 0x000000483f04723e */ /* 0x000fc400000000ff */
[----:B-1----:R-:W-:Y:S01]  /*6770*/  F2FP.F16.F32.PACK_AB R5, R55, R70 ;  /* 0x000000463705723e */ /* 0x002fe200000000ff */
[----:B------:R-:W-:Y:S01]  /*6780*/  MUFU.EX2 R38, R38 ;  /* 0x0000002600267308 */ /* 0x000fe20000000800 */
[----:B------:R-:W-:Y:S02]  /*6790*/  F2FP.F16.F32.PACK_AB R6, R60, R61 ;  /* 0x0000003d3c06723e */ /* 0x000fe400000000ff */
[----:B--2---:R-:W-:-:S05]  /*67a0*/  F2FP.F16.F32.PACK_AB R7, R53, R54 ;  /* 0x000000363507723e */ /* 0x004fca00000000ff */
[----:B------:R-:W1:Y:S02]  /*67b0*/  MUFU.EX2 R37, R37 ;  /* 0x0000002500257308 */ /* 0x000e640000000800 */
[C---:B------:R-:W-:Y:S06]  /*67c0*/  HMMA.16816.F32 R192, R4.reuse, R20, R192 ;  /* 0x0000001404c0723c */ /* 0x040fec00000018c0 */
[C---:B------:R-:W-:Y:S01]  /*67d0*/  HMMA.16816.F32 R180, R4.reuse, R22, R180 ;  /* 0x0000001604b4723c */ /* 0x040fe200000018b4 */
[----:B------:R-:W2:Y:S01]  /*67e0*/  LDSM.16.MT88.4 R20, [R252+0x9800] ;  /* 0x00980000fc14783b */ /* 0x000ea20000004200 */
[----:B------:R4:W-:Y:S04]  /*67f0*/  MUFU.EX2 R36, R222 ;  /* 0x000000de00247308 */ /* 0x0009e80000000800 */
[C---:B------:R-:W-:Y:S04]  /*6800*/  HMMA.16816.F32 R176, R4.reuse, R16, R176 ;  /* 0x0000001004b0723c */ /* 0x040fe800000018b0 */
[----:B------:R-:W5:Y:S02]  /*6810*/  MUFU.EX2 R35, R35 ;  /* 0x0000002300237308 */ /* 0x000f640000000800 */
[C---:B------:R-:W-:Y:S01]  /*6820*/  HMMA.16816.F32 R164, R4.reuse, R18, R164 ;  /* 0x0000001204a4723c */ /* 0x040fe200000018a4 */
[----:B------:R-:W2:Y:S05]  /*6830*/  LDSM.16.MT88.4 R16, [R250+0x9800] ;  /* 0x00980000fa10783b */ /* 0x000eaa0000004200 */
[C---:B------:R-:W-:Y:S01]  /*6840*/  HMMA.16816.F32 R160, R4.reuse, R12, R160 ;  /* 0x0000000c04a0723c */ /* 0x040fe200000018a0 */
[----:B------:R-:W-:Y:S01]  /*6850*/  MUFU.EX2 R59, R59 ;  /* 0x0000003b003b7308 */ /* 0x000fe20000000800 */
[----:B----4-:R-:W-:Y:S01]  /*6860*/  FFMA.FTZ R222, R227, UR6, -R204 ;  /* 0x00000006e3de7c23 */ /* 0x010fe200080108cc */
[----:B------:R-:W-:Y:S01]  /*6870*/  FFMA.FTZ R227, R230, UR6, -R203 ;  /* 0x00000006e6e37c23 */ /* 0x000fe200080108cb */
[----:B------:R-:W-:Y:S01]  /*6880*/  FFMA.FTZ R230, R209, UR6, -R200 ;  /* 0x00000006d1e67c23 */ /* 0x000fe200080108c8 */
[--C-:B------:R-:W-:Y:S01]  /*6890*/  FFMA.FTZ R209, R208, UR6, -R197.reuse ;  /* 0x00000006d0d17c23 */ /* 0x100fe200080108c5 */
[C---:B------:R-:W-:Y:S01]  /*68a0*/  HMMA.16816.F32 R148, R4.reuse, R14, R148 ;  /* 0x0000000e0494723c */ /* 0x040fe20000001894 */
[----:B------:R-:W4:Y:S01]  /*68b0*/  LDSM.16.MT88.4 R12, [R249+0x9800] ;  /* 0x00980000f90c783b */ /* 0x000f220000004200 */
[----:B------:R-:W-:Y:S01]  /*68c0*/  FFMA.FTZ R208, R129, UR6, -R204 ;  /* 0x0000000681d07c23 */ /* 0x000fe200080108cc */
[----:B------:R-:W4:Y:S01]  /*68d0*/  MUFU.EX2 R58, R58 ;  /* 0x0000003a003a7308 */ /* 0x000f220000000800 */
[----:B------:R-:W-:Y:S01]  /*68e0*/  FFMA.FTZ R129, R115, UR6, -R200 ;  /* 0x0000000673817c23 */ /* 0x000fe200080108c8 */
[----:B------:R-:W-:Y:S01]  /*68f0*/  FFMA.FTZ R115, R100, UR6, -R197 ;  /* 0x0000000664737c23 */ /* 0x000fe200080108c5 */
[C---:B------:R-:W-:Y:S05]  /*6900*/  HMMA.16816.F32 R144, R4.reuse, R8, R144 ;  /* 0x000000080490723c */ /* 0x040fea0000001890 */
[----:B------:R-:W-:Y:S01]  /*6910*/  MUFU.EX2 R57, R57 ;  /* 0x0000003900397308 */ /* 0x000fe20000000800 */
[----:B------:R-:W-:Y:S01]  /*6920*/  HMMA.16816.F32 R132, R4, R10, R132 ;  /* 0x0000000a0484723c */ /* 0x000fe20000001884 */
[----:B------:R-:W4:Y:S06]  /*6930*/  LDSM.16.MT88.4 R8, [R248+0x9800] ;  /* 0x00980000f808783b */ /* 0x000f2c0000004200 */
[----:B------:R-:W-:Y:S01]  /*6940*/  MUFU.EX2 R56, R56 ;  /* 0x0000003800387308 */ /* 0x000fe20000000800 */
[----:B---3--:R-:W-:-:S02]  /*6950*/  F2FP.F16.F32.PACK_AB R4, R44, R45 ;  /* 0x0000002d2c04723e */ /* 0x008fc400000000ff */
[----:B-1----:R-:W-:Y:S02]  /*6960*/  F2FP.F16.F32.PACK_AB R5, R37, R38 ;  /* 0x000000262505723e */ /* 0x002fe400000000ff */
[----:B------:R-:W-:Y:S02]  /*6970*/  F2FP.F16.F32.PACK_AB R6, R42, R43 ;  /* 0x0000002b2a06723e */ /* 0x000fe400000000ff */
[----:B-----5:R-:W-:Y:S01]  /*6980*/  F2FP.F16.F32.PACK_AB R7, R35, R36 ;  /* 0x000000242307723e */ /* 0x020fe200000000ff */
[----:B------:R-:W-:Y:S06]  /*6990*/  MUFU.EX2 R52, R52 ;  /* 0x0000003400347308 */ /* 0x000fec0000000800 */
[C---:B--2---:R-:W-:Y:S02]  /*69a0*/  HMMA.16816.F32 R188, R4.reuse, R20, R188 ;  /* 0x0000001404bc723c */ /* 0x044fe400000018bc */
[----:B------:R-:W1:Y:S04]  /*69b0*/  MUFU.EX2 R51, R51 ;  /* 0x0000003300337308 */ /* 0x000e680000000800 */
[C---:B------:R-:W-:Y:S04]  /*69c0*/  HMMA.16816.F32 R184, R4.reuse, R22, R184 ;  /* 0x0000001604b8723c */ /* 0x040fe800000018b8 */
[----:B------:R-:W-:Y:S02]  /*69d0*/  MUFU.EX2 R50, R50 ;  /* 0x0000003200327308 */ /* 0x000fe40000000800 */
[C---:B------:R-:W-:Y:S06]  /*69e0*/  HMMA.16816.F32 R172, R4.reuse, R16, R172 ;  /* 0x0000001004ac723c */ /* 0x040fec00000018ac */
[----:B------:R-:W2:Y:S01]  /*69f0*/  MUFU.EX2 R49, R49 ;  /* 0x0000003100317308 */ /* 0x000ea20000000800 */
[C---:B------:R-:W-:Y:S06]  /*6a00*/  HMMA.16816.F32 R168, R4.reuse, R18, R168 ;  /* 0x0000001204a8723c */ /* 0x040fec00000018a8 */
[C---:B----4-:R-:W-:Y:S01]  /*6a10*/  HMMA.16816.F32 R156, R4.reuse, R12, R156 ;  /* 0x0000000c049c723c */ /* 0x050fe2000000189c */
[----:B------:R-:W-:Y:S05]  /*6a20*/  MUFU.EX2 R217, R217 ;  /* 0x000000d900d97308 */ /* 0x000fea0000000800 */
[C---:B------:R-:W-:Y:S03]  /*6a30*/  HMMA.16816.F32 R152, R4.reuse, R14, R152 ;  /* 0x0000000e0498723c */ /* 0x040fe60000001898 */
[----:B------:R-:W3:Y:S03]  /*6a40*/  MUFU.EX2 R216, R216 ;  /* 0x000000d800d87308 */ /* 0x000ee60000000800 */
[C---:B------:R-:W-:Y:S05]  /*6a50*/  HMMA.16816.F32 R140, R4.reuse, R8, R140 ;  /* 0x00000008048c723c */ /* 0x040fea000000188c */
[----:B------:R-:W-:Y:S01]  /*6a60*/  MUFU.EX2 R215, R215 ;  /* 0x000000d700d77308 */ /* 0x000fe20000000800 */
[----:B------:R-:W-:Y:S07]  /*6a70*/  HMMA.16816.F32 R136, R4, R10, R136 ;  /* 0x0000000a0488723c */ /* 0x000fee0000001888 */
[----:B------:R-:W-:Y:S01]  /*6a80*/  F2FP.F16.F32.PACK_AB R4, R58, R59 ;  /* 0x0000003b3a04723e */ /* 0x000fe200000000ff */
[----:B------:R-:W-:Y:S01]  /*6a90*/  MUFU.EX2 R214, R214 ;  /* 0x000000d600d67308 */ /* 0x000fe20000000800 */
[----:B-1----:R-:W-:-:S02]  /*6aa0*/  F2FP.F16.F32.PACK_AB R5, R51, R52 ;  /* 0x000000343305723e */ /* 0x002fc400000000ff */
[----:B------:R-:W-:Y:S02]  /*6ab0*/  F2FP.F16.F32.PACK_AB R6, R56, R57 ;  /* 0x000000393806723e */ /* 0x000fe400000000ff */
[----:B--2---:R-:W-:-:S03]  /*6ac0*/  F2FP.F16.F32.PACK_AB R7, R49, R50 ;  /* 0x000000323107723e */ /* 0x004fc600000000ff */
[----:B------:R-:W-:Y:S04]  /*6ad0*/  MUFU.EX2 R213, R213 ;  /* 0x000000d500d57308 */ /* 0x000fe80000000800 */
[C---:B------:R-:W-:Y:S04]  /*6ae0*/  HMMA.16816.F32 R176, R4.reuse, R16, R176 ;  /* 0x0000001004b0723c */ /* 0x040fe800000018b0 */
[----:B------:R-:W1:Y:S02]  /*6af0*/  MUFU.EX2 R224, R224 ;  /* 0x000000e000e07308 */ /* 0x000e640000000800 */
[C---:B------:R-:W-:Y:S01]  /*6b00*/  HMMA.16816.F32 R164, R4.reuse, R18, R164 ;  /* 0x0000001204a4723c */ /* 0x040fe200000018a4 */
[----:B------:R-:W2:Y:S05]  /*6b10*/  LDSM.16.MT88.4 R16, [R252+0xa000] ;  /* 0x00a00000fc10783b */ /* 0x000eaa0000004200 */
[C---:B------:R-:W-:Y:S01]  /*6b20*/  HMMA.16816.F32 R160, R4.reuse, R12, R160 ;  /* 0x0000000c04a0723c */ /* 0x040fe200000018a0 */
[----:B------:R4:W-:Y:S05]  /*6b30*/  MUFU.EX2 R226, R232 ;  /* 0x000000e800e27308 */ /* 0x0009ea0000000800 */
[C---:B------:R-:W-:Y:S01]  /*6b40*/  HMMA.16816.F32 R148, R4.reuse, R14, R148 ;  /* 0x0000000e0494723c */ /* 0x040fe20000001894 */
[----:B------:R-:W5:Y:S02]  /*6b50*/  LDSM.16.MT88.4 R12, [R250+0xa000] ;  /* 0x00a00000fa0c783b */ /* 0x000f640000004200 */
[----:B------:R-:W1:Y:S03]  /*6b60*/  MUFU.EX2 R225, R225 ;  /* 0x000000e100e17308 */ /* 0x000e660000000800 */
[C---:B------:R-:W-:Y:S05]  /*6b70*/  HMMA.16816.F32 R144, R4.reuse, R8, R144 ;  /* 0x000000080490723c */ /* 0x040fea0000001890 */
[----:B------:R-:W-:Y:S01]  /*6b80*/  MUFU.EX2 R223, R223 ;  /* 0x000000df00df7308 */ /* 0x000fe20000000800 */
[C---:B------:R-:W-:Y:S01]  /*6b90*/  HMMA.16816.F32 R132, R4.reuse, R10, R132 ;  /* 0x0000000a0484723c */ /* 0x040fe20000001884 */
[----:B------:R-:W5:Y:S01]  /*6ba0*/  LDSM.16.MT88.4 R8, [R249+0xa000] ;  /* 0x00a00000f908783b */ /* 0x000f620000004200 */
[----:B----4-:R-:W-:Y:S01]  /*6bb0*/  FFMA.FTZ R232, R205, UR6, -R200 ;  /* 0x00000006cde87c23 */ /* 0x010fe200080108c8 */
[----:B------:R-:W-:Y:S01]  /*6bc0*/  FFMA.FTZ R205, R212, UR6, -R197 ;  /* 0x00000006d4cd7c23 */ /* 0x000fe200080108c5 */
[----:B------:R-:W-:Y:S01]  /*6bd0*/  FFMA.FTZ R212, R125, UR6, -R204 ;  /* 0x000000067dd47c23 */ /* 0x000fe200080108cc */
[----:B------:R-:W-:Y:S01]  /*6be0*/  FFMA.FTZ R125, R110, UR6, -R203 ;  /* 0x000000066e7d7c23 */ /* 0x000fe200080108cb */
[----:B------:R-:W-:Y:S01]  /*6bf0*/  HMMA.16816.F32 R192, R4, R20, R192 ;  /* 0x0000001404c0723c */ /* 0x000fe200000018c0 */
[----:B------:R-:W4:Y:S01]  /*6c00*/  MUFU.EX2 R222, R222 ;  /* 0x000000de00de7308 */ /* 0x000f220000000800 */
[----:B------:R-:W-:Y:S01]  /*6c10*/  FFMA.FTZ R110, R111, UR6, -R200 ;  /* 0x000000066f6e7c23 */ /* 0x000fe200080108c8 */
[----:B------:R-:W-:-:S03]  /*6c20*/  FFMA.FTZ R111, R112, UR6, -R197 ;  /* 0x00000006706f7c23 */ /* 0x000fc600080108c5 */
[----:B------:R-:W-:Y:S01]  /*6c30*/  HMMA.16816.F32 R180, R4, R22, R180 ;  /* 0x0000001604b4723c */ /* 0x000fe200000018b4 */
[----:B------:R-:W4:Y:S02]  /*6c40*/  LDSM.16.MT88.4 R20, [R252+0xa800] ;  /* 0x00a80000fc14783b */ /* 0x000f240000004200 */
[----:B------:R-:W-:Y:S04]  /*6c50*/  MUFU.EX2 R221, R221 ;  /* 0x000000dd00dd7308 */ /* 0x000fe80000000800 */
[----:B---3--:R-:W-:Y:S02]  /*6c60*/  F2FP.F16.F32.PACK_AB R4, R216, R217 ;  /* 0x000000d9d804723e */ /* 0x008fe400000000ff */
[----:B-1----:R-:W-:Y:S02]  /*6c70*/  F2FP.F16.F32.PACK_AB R5, R224, R213 ;  /* 0x000000d5e005723e */ /* 0x002fe400000000ff */
[----:B------:R-:W-:Y:S01]  /*6c80*/  MUFU.EX2 R220, R220 ;  /* 0x000000dc00dc7308 */ /* 0x000fe20000000800 */
[----:B------:R-:W-:-:S02]  /*6c90*/  F2FP.F16.F32.PACK_AB R6, R214, R215 ;  /* 0x000000d7d606723e */ /* 0x000fc400000000ff */
[----:B------:R-:W-:-:S05]  /*6ca0*/  F2FP.F16.F32.PACK_AB R7, R225, R226 ;  /* 0x000000e2e107723e */ /* 0x000fca00000000ff */
[----:B------:R-:W-:Y:S02]  /*6cb0*/  MUFU.EX2 R219, R219 ;  /* 0x000000db00db7308 */ /* 0x000fe40000000800 */
[C---:B--2---:R-:W-:Y:S06]  /*6cc0*/  HMMA.16816.F32 R188, R4.reuse, R16, R188 ;  /* 0x0000001004bc723c */ /* 0x044fec00000018bc */
[----:B------:R-:W1:Y:S01]  /*6cd0*/  MUFU.EX2 R218, R218 ;  /* 0x000000da00da7308 */ /* 0x000e620000000800 */
[C---:B------:R-:W-:Y:S06]  /*6ce0*/  HMMA.16816.F32 R184, R4.reuse, R18, R184 ;  /* 0x0000001204b8723c */ /* 0x040fec00000018b8 */
[C---:B-----5:R-:W-:Y:S01]  /*6cf0*/  HMMA.16816.F32 R172, R4.reuse, R12, R172 ;  /* 0x0000000c04ac723c */ /* 0x060fe200000018ac */
[----:B------:R-:W-:Y:S05]  /*6d00*/  MUFU.EX2 R228, R228 ;  /* 0x000000e400e47308 */ /* 0x000fea0000000800 */
[C---:B------:R-:W-:Y:S03]  /*6d10*/  HMMA.16816.F32 R168, R4.reuse, R14, R168 ;  /* 0x0000000e04a8723c */ /* 0x040fe600000018a8 */
[----:B------:R-:W2:Y:S03]  /*6d20*/  MUFU.EX2 R227, R227 ;  /* 0x000000e300e37308 */ /* 0x000ea60000000800 */
[C---:B------:R-:W-:Y:S05]  /*6d30*/  HMMA.16816.F32 R156, R4.reuse, R8, R156 ;  /* 0x00000008049c723c */ /* 0x040fea000000189c */
[----:B------:R-:W-:Y:S01]  /*6d40*/  MUFU.EX2 R211, R211 ;  /* 0x000000d300d37308 */ /* 0x000fe20000000800 */
[C---:B------:R-:W-:Y:S06]  /*6d50*/  HMMA.16816.F32 R152, R4.reuse, R10, R152 ;  /* 0x0000000a0498723c */ /* 0x040fec0000001898 */
[C---:B------:R-:W-:Y:S01]  /*6d60*/  HMMA.16816.F32 R140, R4.reuse, R24, R140 ;  /* 0x00000018048c723c */ /* 0x040fe2000000188c */
[----:B------:R-:W3:Y:S05]  /*6d70*/  MUFU.EX2 R230, R230 ;  /* 0x000000e600e67308 */ /* 0x000eea0000000800 */
[----:B------:R-:W-:Y:S03]  /*6d80*/  HMMA.16816.F32 R136, R4, R26, R136 ;  /* 0x0000001a0488723c */ /* 0x000fe60000001888 */
[----:B------:R-:W-:Y:S04]  /*6d90*/  MUFU.EX2 R207, R207 ;  /* 0x000000cf00cf7308 */ /* 0x000fe80000000800 */
[----:B----4-:R-:W-:-:S02]  /*6da0*/  F2FP.F16.F32.PACK_AB R4, R222, R223 ;  /* 0x000000dfde04723e */ /* 0x010fc400000000ff */
[----:B-1----:R-:W-:Y:S02]  /*6db0*/  F2FP.F16.F32.PACK_AB R5, R218, R219 ;  /* 0x000000dbda05723e */ /* 0x002fe400000000ff */
[----:B------:R-:W-:Y:S01]  /*6dc0*/  F2FP.F16.F32.PACK_AB R6, R220, R221 ;  /* 0x000000dddc06723e */ /* 0x000fe200000000ff */
[----:B------:R-:W-:Y:S01]  /*6dd0*/  MUFU.EX2 R232, R232 ;  /* 0x000000e800e87308 */ /* 0x000fe20000000800 */
[----:B--2---:R-:W-:-:S07]  /*6de0*/  F2FP.F16.F32.PACK_AB R7, R227, R228 ;  /* 0x000000e4e307723e */ /* 0x004fce00000000ff */
[C---:B------:R-:W-:Y:S01]  /*6df0*/  HMMA.16816.F32 R192, R4.reuse, R16, R192 ;  /* 0x0000001004c0723c */ /* 0x040fe200000018c0 */
[----:B------:R-:W-:Y:S05]  /*6e00*/  MUFU.EX2 R205, R205 ;  /* 0x000000cd00cd7308 */ /* 0x000fea0000000800 */
[C---:B------:R-:W-:Y:S01]  /*6e10*/  HMMA.16816.F32 R180, R4.reuse, R18, R180 ;  /* 0x0000001204b4723c */ /* 0x040fe200000018b4 */
[----:B------:R-:W1:Y:S02]  /*6e20*/  LDSM.16.MT88.4 R16, [R250+0xa800] ;  /* 0x00a80000fa10783b */ /* 0x000e640000004200 */
[----:B------:R-:W2:Y:S03]  /*6e30*/  MUFU.EX2 R210, R210 ;  /* 0x000000d200d27308 */ /* 0x000ea60000000800 */
[C---:B------:R-:W-:Y:S05]  /*6e40*/  HMMA.16816.F32 R176, R4.reuse, R12, R176 ;  /* 0x0000000c04b0723c */ /* 0x040fea00000018b0 */
[----:B------:R-:W-:Y:S01]  /*6e50*/  MUFU.EX2 R209, R209 ;  /* 0x000000d100d17308 */ /* 0x000fe20000000800 */
[C---:B------:R-:W-:Y:S01]  /*6e60*/  HMMA.16816.F32 R164, R4.reuse, R14, R164 ;  /* 0x0000000e04a4723c */ /* 0x040fe200000018a4 */
[----:B------:R-:W4:Y:S05]  /*6e70*/  LDSM.16.MT88.4 R12, [R249+0xa800] ;  /* 0x00a80000f90c783b */ /* 0x000f2a0000004200 */
[C---:B------:R-:W-:Y:S01]  /*6e80*/  HMMA.16816.F32 R160, R4.reuse, R8, R160 ;  /* 0x0000000804a0723c */ /* 0x040fe200000018a0 */
[----:B------:R-:W5:Y:S05]  /*6e90*/  MUFU.EX2 R206, R206 ;  /* 0x000000ce00ce7308 */ /* 0x000f6a0000000800 */
[C---:B------:R-:W-:Y:S01]  /*6ea0*/  HMMA.16816.F32 R148, R4.reuse, R10, R148 ;  /* 0x0000000a0494723c */ /* 0x040fe20000001894 */
[----:B------:R-:W4:Y:S02]  /*6eb0*/  LDSM.16.MT88.4 R8, [R248+0xa800] ;  /* 0x00a80000f808783b */ /* 0x000f240000004200 */
[----:B------:R-:W-:Y:S03]  /*6ec0*/  MUFU.EX2 R131, R131 ;  /* 0x0000008300837308 */ /* 0x000fe60000000800 */
[C---:B------:R-:W-:Y:S05]  /*6ed0*/  HMMA.16816.F32 R144, R4.reuse, R24, R144 ;  /* 0x000000180490723c */ /* 0x040fea0000001890 */
[----:B------:R-:W-:Y:S01]  /*6ee0*/  MUFU.EX2 R208, R208 ;  /* 0x000000d000d07308 */ /* 0x000fe20000000800 */
[----:B------:R-:W-:Y:S01]  /*6ef0*/  HMMA.16816.F32 R132, R4, R26, R132 ;  /* 0x0000001a0484723c */ /* 0x000fe20000001884 */
[--C-:B------:R-:W-:Y:S01]  /*6f00*/  FFMA.FTZ R25, R97, UR6, -R204.reuse ;  /* 0x0000000661197c23 */ /* 0x100fe200080108cc */
[----:B------:R-:W-:Y:S01]  /*6f10*/  FFMA.FTZ R97, R93, UR6, -R204 ;  /* 0x000000065d617c23 */ /* 0x000fe200080108cc */
[--C-:B------:R-:W-:Y:S01]  /*6f20*/  FFMA.FTZ R93, R128, UR6, -R203.reuse ;  /* 0x00000006805d7c23 */ /* 0x100fe200080108cb */
[--C-:B------:R-:W-:Y:S01]  /*6f30*/  FFMA.FTZ R24, R122, UR6, -R203.reuse ;  /* 0x000000067a187c23 */ /* 0x100fe200080108cb */
[--C-:B------:R-:W-:Y:S01]  /*6f40*/  FFMA.FTZ R122, R106, UR6, -R203.reuse ;  /* 0x000000066a7a7c23 */ /* 0x100fe200080108cb */
[----:B------:R-:W-:Y:S01]  /*6f50*/  FFMA.FTZ R128, R107, UR6, -R200 ;  /* 0x000000066b807c23 */ /* 0x000fe200080108c8 */
[----:B---3--:R-:W-:Y:S01]  /*6f60*/  F2FP.F16.F32.PACK_AB R4, R230, R211 ;  /* 0x000000d3e604723e */ /* 0x008fe200000000ff */
[----:B------:R-:W-:Y:S01]  /*6f70*/  MUFU.EX2 R127, R127 ;  /* 0x0000007f007f7308 */ /* 0x000fe20000000800 */
[----:B--2---:R-:W-:Y:S01]  /*6f80*/  F2FP.F16.F32.PACK_AB R5, R210, R205 ;  /* 0x000000cdd205723e */ /* 0x004fe200000000ff */
[--C-:B------:R-:W-:Y:S01]  /*6f90*/  FFMA.FTZ R26, R101, UR6, -R204.reuse ;  /* 0x00000006651a7c23 */ /* 0x100fe200080108cc */
[----:B------:R-:W-:Y:S01]  /*6fa0*/  F2FP.F16.F32.PACK_AB R6, R232, R207 ;  /* 0x000000cfe806723e */ /* 0x000fe200000000ff */
[----:B------:R-:W-:Y:S01]  /*6fb0*/  FFMA.FTZ R27, R105, UR6, -R204 ;  /* 0x00000006691b7c23 */ /* 0x000fe200080108cc */
[----:B-----5:R-:W-:Y:S01]  /*6fc0*/  F2FP.F16.F32.PACK_AB R7, R206, R209 ;  /* 0x000000d1ce07723e */ /* 0x020fe200000000ff */
[----:B------:R-:W-:Y:S01]  /*6fd0*/  FFMA.FTZ R101, R114, UR6, -R203 ;  /* 0x0000000672657c23 */ /* 0x000fe200080108cb */
[----:B------:R-:W-:Y:S01]  /*6fe0*/  FFMA.FTZ R105, R119, UR6, -R200 ;  /* 0x0000000677697c23 */ /* 0x000fe200080108c8 */
[----:B------:R-:W-:Y:S01]  /*6ff0*/  MUFU.EX2 R212, R212 ;  /* 0x000000d400d47308 */ /* 0x000fe20000000800 */
[--C-:B------:R-:W-:Y:S01]  /*7000*/  FFMA.FTZ R114, R124, UR6, -R197.reuse ;  /* 0x000000067c727c23 */ /* 0x100fe200080108c5 */
[--C-:B------:R-:W-:Y:S01]  /*7010*/  FFMA.FTZ R119, R108, UR6, -R197.reuse ;  /* 0x000000066c777c23 */ /* 0x100fe200080108c5 */
[----:B------:R-:W-:Y:S01]  /*7020*/  FFMA.FTZ R197, R96, UR6, -R197 ;  /* 0x0000000660c57c23 */ /* 0x000fe200080108c5 */
[C---:B------:R-:W-:Y:S04]  /*7030*/  HMMA.16816.F32 R188, R4.reuse, R20, R188 ;  /* 0x0000001404bc723c */ /* 0x040fe800000018bc */
[----:B------:R-:W-:Y:S02]  /*7040*/  MUFU.EX2 R130, R130 ;  /* 0x0000008200827308 */ /* 0x000fe40000000800 */
[C---:B------:R-:W-:Y:S06]  /*7050*/  HMMA.16816.F32 R184, R4.reuse, R22, R184 ;  /* 0x0000001604b8723c */ /* 0x040fec00000018b8 */
[C---:B-1----:R-:W-:Y:S01]  /*7060*/  HMMA.16816.F32 R172, R4.reuse, R16, R172 ;  /* 0x0000001004ac723c */ /* 0x042fe200000018ac */
[----:B------:R-:W-:Y:S05]  /*7070*/  MUFU.EX2 R93, R93 ;  /* 0x0000005d005d7308 */ /* 0x000fea0000000800 */
[C---:B------:R-:W-:Y:S03]  /*7080*/  HMMA.16816.F32 R168, R4.reuse, R18, R168 ;  /* 0x0000001204a8723c */ /* 0x040fe600000018a8 */
[----:B------:R-:W-:Y:S03]  /*7090*/  MUFU.EX2 R121, R121 ;  /* 0x0000007900797308 */ /* 0x000fe60000000800 */
[C---:B----4-:R-:W-:Y:S05]  /*70a0*/  HMMA.16816.F32 R156, R4.reuse, R12, R156 ;  /* 0x0000000c049c723c */ /* 0x050fea000000189c */
[----:B------:R-:W-:Y:S01]  /*70b0*/  MUFU.EX2 R100, R229 ;  /* 0x000000e500647308 */ /* 0x000fe20000000800 */
[C---:B------:R-:W-:Y:S06]  /*70c0*/  HMMA.16816.F32 R152, R4.reuse, R14, R152 ;  /* 0x0000000e0498723c */ /* 0x040fec0000001898 */
[C---:B------:R-:W-:Y:S01]  /*70d0*/  HMMA.16816.F32 R140, R4.reuse, R8, R140 ;  /* 0x00000008048c723c */ /* 0x040fe2000000188c */
[----:B------:R-:W-:Y:S05]  /*70e0*/  MUFU.EX2 R106, R24 ;  /* 0x00000018006a7308 */ /* 0x000fea0000000800 */
[----:B------:R-:W-:Y:S03]  /*70f0*/  HMMA.16816.F32 R136, R4, R10, R136 ;  /* 0x0000000a0488723c */ /* 0x000fe60000001888 */
[----:B------:R-:W-:Y:S04]  /*7100*/  MUFU.EX2 R101, R101 ;  /* 0x0000006500657308 */ /* 0x000fe80000000800 */
[----:B------:R-:W-:Y:S01]  /*7110*/  FFMA.FTZ R4, R126, UR6, -R203 ;  /* 0x000000067e047c23 */ /* 0x000fe200080108cb */
[----:B------:R-:W-:Y:S01]  /*7120*/  FFMA.FTZ R6, R117, UR6, -R204 ;  /* 0x0000000675067c23 */ /* 0x000fe200080108cc */
[----:B------:R-:W-:-:S02]  /*7130*/  FFMA.FTZ R126, R103, UR6, -R200 ;  /* 0x00000006677e7c23 */ /* 0x000fc400080108c8 */
[----:B------:R1:W2:Y:S08]  /*7140*/  MUFU.EX2 R117, R196 ;  /* 0x000000c400757308 */ /* 0x0002b00000000800 */
[----:B------:R3:W4:Y:S08]  /*7150*/  MUFU.EX2 R98, R4 ;  /* 0x0000000400627308 */ /* 0x0007300000000800 */
[----:B------:R-:W-:Y:S01]  /*7160*/  MUFU.EX2 R105, R105 ;  /* 0x0000006900697308 */ /* 0x000fe20000000800 */
[--C-:B-1----:R-:W-:Y:S01]  /*7170*/  FFMA.FTZ R196, R118, UR6, -R203.reuse ;  /* 0x0000000676c47c23 */ /* 0x102fe200080108cb */
[----:B------:R-:W-:Y:S01]  /*7180*/  FFMA.FTZ R118, R102, UR6, -R203 ;  /* 0x0000000666767c23 */ /* 0x000fe200080108cb */
[----:B--2---:R-:W-:Y:S01]  /*7190*/  F2FP.F16.F32.PACK_AB R5, R130, R117 ;  /* 0x000000758205723e */ /* 0x004fe200000000ff */
[--C-:B------:R-:W-:Y:S01]  /*71a0*/  FFMA.FTZ R203, R123, UR6, -R200.reuse ;  /* 0x000000067bcb7c23 */ /* 0x100fe200080108c8 */
[--C-:B------:R-:W-:Y:S01]  /*71b0*/  FFMA.FTZ R123, R99, UR6, -R200.reuse ;  /* 0x00000006637b7c23 */ /* 0x100fe200080108c8 */
[----:B------:R-:W-:-:S02]  /*71c0*/  FFMA.FTZ R200, R95, UR6, -R200 ;  /* 0x000000065fc87c23 */ /* 0x000fc400080108c8 */
[----:B------:R1:W-:Y:S01]  /*71d0*/  MUFU.EX2 R102, R6 ;  /* 0x0000000600667308 */ /* 0x0003e20000000800 */
[----:B---3--:R-:W-:Y:S02]  /*71e0*/  F2FP.F16.F32.PACK_AB R4, R208, R131 ;  /* 0x00000083d004723e */ /* 0x008fe400000000ff */
[----:B----4-:R-:W-:-:S05]  /*71f0*/  F2FP.F16.F32.PACK_AB R7, R98, R93 ;  /* 0x0000005d6207723e */ /* 0x010fca00000000ff */
[----:B------:R-:W-:Y:S08]  /*7200*/  MUFU.EX2 R95, R231 ;  /* 0x000000e7005f7308 */ /* 0x000ff00000000800 */
[----:B------:R-:W-:Y:S01]  /*7210*/  MUFU.EX2 R103, R196 ;  /* 0x000000c400677308 */ /* 0x000fe20000000800 */
[----:B-1----:R-:W-:-:S07]  /*7220*/  F2FP.F16.F32.PACK_AB R6, R212, R127 ;  /* 0x0000007fd406723e */ /* 0x002fce00000000ff */
[C---:B------:R-:W-:Y:S01]  /*7230*/  HMMA.16816.F32 R192, R4.reuse, R20, R192 ;  /* 0x0000001404c0723c */ /* 0x040fe200000018c0 */
[----:B------:R-:W1:Y:S05]  /*7240*/  MUFU.EX2 R108, R203 ;  /* 0x000000cb006c7308 */ /* 0x000e6a0000000800 */
[C---:B------:R-:W-:Y:S01]  /*7250*/  HMMA.16816.F32 R180, R4.reuse, R22, R180 ;  /* 0x0000001604b4723c */ /* 0x040fe200000018b4 */
[----:B------:R-:W-:Y:S02]  /*7260*/  LDSM.16.MT88.4 R20, [R252+0xb800] ;  /* 0x00b80000fc14783b */ /* 0x000fe40000004200 */
[----:B------:R-:W-:Y:S03]  /*7270*/  MUFU.EX2 R107, R129 ;  /* 0x00000081006b7308 */ /* 0x000fe60000000800 */
[C---:B------:R-:W-:Y:S05]  /*7280*/  HMMA.16816.F32 R176, R4.reuse, R16, R176 ;  /* 0x0000001004b0723c */ /* 0x040fea00000018b0 */
[----:B------:R-:W2:Y:S01]  /*7290*/  MUFU.EX2 R110, R110 ;  /* 0x0000006e006e7308 */ /* 0x000ea20000000800 */
[----:B------:R-:W-:Y:S01]  /*72a0*/  HMMA.16816.F32 R164, R4, R18, R164 ;  /* 0x0000001204a4723c */ /* 0x000fe200000018a4 */
[----:B-1----:R-:W-:Y:S01]  /*72b0*/  F2FP.F16.F32.PACK_AB R16, R105, R108 ;  /* 0x0000006c6910723e */ /* 0x002fe200000000ff */
[----:B------:R-:W-:-:S04]  /*72c0*/  VIADD R203, R241, 0x2800 ;  /* 0x00002800f1cb7836 */ /* 0x000fc80000000000 */
[C---:B------:R-:W-:Y:S01]  /*72d0*/  HMMA.16816.F32 R160, R4.reuse, R12, R160 ;  /* 0x0000000c04a0723c */ /* 0x040fe200000018a0 */
[----:B------:R-:W-:Y:S05]  /*72e0*/  MUFU.EX2 R114, R114 ;  /* 0x0000007200727308 */ /* 0x000fea0000000800 */
[----:B------:R-:W-:Y:S01]  /*72f0*/  HMMA.16816.F32 R148, R4, R14, R148 ;  /* 0x0000000e0494723c */ /* 0x000fe20000001894 */
[----:B------:R-:W1:Y:S02]  /*7300*/  LDSM.16.MT88.4 R12, [R250+0xb000] ;  /* 0x00b00000fa0c783b */ /* 0x000e640000004200 */
[----:B------:R-:W3:Y:S01]  /*7310*/  MUFU.EX2 R113, R113 ;  /* 0x0000007100717308 */ /* 0x000ee20000000800 */
[----:B--2---:R-:W-:-:S02]  /*7320*/  F2FP.F16.F32.PACK_AB R18, R110, R107 ;  /* 0x0000006b6e12723e */ /* 0x004fc400000000ff */
[C---:B------:R-:W-:Y:S05]  /*7330*/  HMMA.16816.F32 R144, R4.reuse, R8, R144 ;  /* 0x000000080490723c */ /* 0x040fea0000001890 */
[----:B------:R-:W-:Y:S01]  /*7340*/  MUFU.EX2 R112, R120 ;  /* 0x0000007800707308 */ /* 0x000fe20000000800 */
[----:B------:R-:W-:Y:S01]  /*7350*/  HMMA.16816.F32 R132, R4, R10, R132 ;  /* 0x0000000a0484723c */ /* 0x000fe20000001884 */
[----:B------:R-:W-:Y:S06]  /*7360*/  LDSM.16.MT88.4 R8, [R249+0xb000] ;  /* 0x00b00000f908783b */ /* 0x000fec0000004200 */
[----:B------:R-:W-:Y:S01]  /*7370*/  FADD.FTZ R5, R31, R30 ;  /* 0x0000001e1f057221 */ /* 0x000fe20000010000 */
[----:B------:R-:W-:Y:S01]  /*7380*/  FADD.FTZ R7, R29, R28 ;  /* 0x0000001c1d077221 */ /* 0x000fe20000010000 */
[----:B------:R-:W-:Y:S01]  /*7390*/  FADD.FTZ R6, R92, R89 ;  /* 0x000000595c067221 */ /* 0x000fe20000010000 */
[----:B------:R-:W2:Y:S01]  /*73a0*/  LDSM.16.MT88.4 R28, [R248+0xb000] ;  /* 0x00b00000f81c783b */ /* 0x000ea20000004200 */
[----:B------:R-:W4:Y:S01]  /*73b0*/  MUFU.EX2 R111, R111 ;  /* 0x0000006f006f7308 */ /* 0x000f220000000800 */
[----:B------:R-:W-:Y:S01]  /*73c0*/  FADD.FTZ R94, R94, R5 ;  /* 0x000000055e5e7221 */ /* 0x000fe20000010000 */
[----:B------:R-:W-:Y:S01]  /*73d0*/  FADD.FTZ R5, R87, R90 ;  /* 0x0000005a57057221 */ /* 0x000fe20000010000 */
[----:B------:R-:W-:Y:S01]  /*73e0*/  FADD.FTZ R4, R88, R7 ;  /* 0x0000000758047221 */ /* 0x000fe20000010000 */
[----:B------:R-:W-:Y:S01]  /*73f0*/  FADD.FTZ R91, R91, R6 ;  /* 0x000000065b5b7221 */ /* 0x000fe20000010000 */
[----:B------:R-:W-:Y:S01]  /*7400*/  FADD.FTZ R85, R85, R94 ;  /* 0x0000005e55557221 */ /* 0x000fe20000010000 */
[----:B------:R-:W-:Y:S01]  /*7410*/  FADD.FTZ R6, R86, R5 ;  /* 0x0000000556067221 */ /* 0x000fe20000010000 */
[----:B------:R-:W-:Y:S01]  /*7420*/  FADD.FTZ R83, R83, R4 ;  /* 0x0000000453537221 */ /* 0x000fe20000010000 */
[----:B------:R-:W5:Y:S01]  /*7430*/  MUFU.EX2 R92, R125 ;  /* 0x0000007d005c7308 */ /* 0x000f620000000800 */
[----:B------:R-:W-:Y:S01]  /*7440*/  FADD.FTZ R4, R84, R91 ;  /* 0x0000005b54047221 */ /* 0x000fe20000010000 */
[----:B------:R-:W-:Y:S01]  /*7450*/  FADD.FTZ R82, R82, R85 ;  /* 0x0000005552527221 */ /* 0x000fe20000010000 */
[----:B------:R-:W-:Y:S01]  /*7460*/  FADD.FTZ R81, R81, R6 ;  /* 0x0000000651517221 */ /* 0x000fe20000010000 */
[----:B------:R-:W-:Y:S01]  /*7470*/  FADD.FTZ R86, R80, R83 ;  /* 0x0000005350567221 */ /* 0x000fe20000010000 */
[----:B------:R-:W-:Y:S01]  /*7480*/  FADD.FTZ R83, R79, R4 ;  /* 0x000000044f537221 */ /* 0x000fe20000010000 */
[----:B---3--:R-:W-:Y:S01]  /*7490*/  F2FP.F16.F32.PACK_AB R17, R113, R114 ;  /* 0x000000727111723e */ /* 0x008fe200000000ff */
[----:B------:R-:W-:Y:S01]  /*74a0*/  FADD.FTZ R77, R77, R82 ;  /* 0x000000524d4d7221 */ /* 0x000fe20000010000 */
[----:B------:R-:W-:Y:S01]  /*74b0*/  F2FP.F16.F32.PACK_AB R4, R102, R121 ;  /* 0x000000796604723e */ /* 0x000fe200000000ff */
[----:B------:R-:W-:Y:S01]  /*74c0*/  FADD.FTZ R78, R78, R81 ;  /* 0x000000514e4e7221 */ /* 0x000fe20000010000 */
[----:B----4-:R-:W-:Y:S01]  /*74d0*/  F2FP.F16.F32.PACK_AB R19, R111, R112 ;  /* 0x000000706f13723e */ /* 0x010fe200000000ff */
[----:B------:R-:W-:Y:S01]  /*74e0*/  FADD.FTZ R86, R75, R86 ;  /* 0x000000564b567221 */ /* 0x000fe20000010000 */
[----:B------:R-:W-:Y:S01]  /*74f0*/  F2FP.F16.F32.PACK_AB R5, R103, R106 ;  /* 0x0000006a6705723e */ /* 0x000fe200000000ff */
[----:B------:R-:W-:Y:S01]  /*7500*/  FADD.FTZ R76, R76, R83 ;  /* 0x000000534c4c7221 */ /* 0x000fe20000010000 */
[----:B------:R-:W-:Y:S01]  /*7510*/  F2FP.F16.F32.PACK_AB R6, R100, R95 ;  /* 0x0000005f6406723e */ /* 0x000fe200000000ff */
[----:B------:R-:W-:Y:S01]  /*7520*/  FADD.FTZ R74, R74, R77 ;  /* 0x0000004d4a4a7221 */ /* 0x000fe20000010000 */
[----:B------:R-:W-:Y:S01]  /*7530*/  FADD.FTZ R71, R71, R78 ;  /* 0x0000004e47477221 */ /* 0x000fe20000010000 */
[----:B-----5:R-:W-:Y:S01]  /*7540*/  F2FP.F16.F32.PACK_AB R7, R92, R101 ;  /* 0x000000655c07723e */ /* 0x020fe200000000ff */
[----:B------:R-:W-:Y:S01]  /*7550*/  FADD.FTZ R73, R73, R86 ;  /* 0x0000005649497221 */ /* 0x000fe20000010000 */
[----:B------:R-:W-:Y:S01]  /*7560*/  FADD.FTZ R69, R69, R76 ;  /* 0x0000004c45457221 */ /* 0x000fe20000010000 */
[----:B------:R-:W-:Y:S01]  /*7570*/  FADD.FTZ R67, R67, R74 ;  /* 0x0000004a43437221 */ /* 0x000fe20000010000 */
[----:B------:R-:W-:Y:S01]  /*7580*/  MUFU.EX2 R96, R27 ;  /* 0x0000001b00607308 */ /* 0x000fe20000000800 */
[----:B------:R-:W-:Y:S01]  /*7590*/  FADD.FTZ R66, R66, R73 ;  /* 0x0000004942427221 */ /* 0x000fe20000010000 */
[----:B------:R-:W-:Y:S01]  /*75a0*/  FADD.FTZ R69, R64, R69 ;  /* 0x0000004540457221 */ /* 0x000fe20000010000 */
[----:B------:R-:W-:Y:S01]  /*75b0*/  FADD.FTZ R70, R70, R67 ;  /* 0x0000004346467221 */ /* 0x000fe20000010000 */
[C---:B-1----:R-:W-:Y:S01]  /*75c0*/  HMMA.16816.F32 R172, R16.reuse, R12, R172 ;  /* 0x0000000c10ac723c */ /* 0x042fe200000018ac */
[----:B------:R-:W-:Y:S01]  /*75d0*/  FADD.FTZ R65, R65, R66 ;  /* 0x0000004241417221 */ /* 0x000fe20000010000 */
[----:B------:R-:W-:Y:S01]  /*75e0*/  FADD.FTZ R62, R62, R69 ;  /* 0x000000453e3e7221 */ /* 0x000fe20000010000 */
[----:B------:R-:W-:Y:S01]  /*75f0*/  FADD.FTZ R55, R55, R70 ;  /* 0x0000004637377221 */ /* 0x000fe20000010000 */
[----:B------:R-:W-:Y:S01]  /*7600*/  MUFU.EX2 R99, R26 ;  /* 0x0000001a00637308 */ /* 0x000fe20000000800 */
[----:B------:R-:W-:Y:S01]  /*7610*/  FADD.FTZ R48, R48, R65 ;  /* 0x0000004130307221 */ /* 0x000fe20000010000 */
[----:B--2---:R-:W-:Y:S01]  /*7620*/  HMMA.16816.F32 R136, R16, R30, R136 ;  /* 0x0000001e1088723c */ /* 0x004fe20000001888 */
[----:B------:R-:W-:Y:S01]  /*7630*/  FADD.FTZ R41, R41, R62 ;  /* 0x0000003e29297221 */ /* 0x000fe20000010000 */
[----:B------:R-:W-:Y:S01]  /*7640*/  FADD.FTZ R54, R54, R55 ;  /* 0x0000003736367221 */ /* 0x000fe20000010000 */
[----:B------:R-:W-:-:S02]  /*7650*/  FADD.FTZ R47, R47, R48 ;  /* 0x000000302f2f7221 */ /* 0x000fc40000010000 */
[----:B------:R-:W-:Y:S01]  /*7660*/  FADD.FTZ R40, R40, R41 ;  /* 0x0000002928287221 */ /* 0x000fe20000010000 */
[----:B------:R-:W-:Y:S01]  /*7670*/  HMMA.16816.F32 R132, R4, R30, R132 ;  /* 0x0000001e0484723c */ /* 0x000fe20000001884 */
[----:B------:R1:W-:Y:S01]  /*7680*/  MUFU.EX2 R104, R25 ;  /* 0x0000001900687308 */ /* 0x0003e20000000800 */
        /* <DEDUP_REMOVED lines=15> */
[----:B-1----:R-:W1:Y:S01]  /*7780*/  LDSM.16.MT88.4 R24, [R252+0xb000] ;  /* 0x00b00000fc18783b */ /* 0x002e620000004200 */
        /* <DEDUP_REMOVED lines=19> */
[C---:B------:R-:W-:Y:S01]  /*78c0*/  HMMA.16816.F32 R168, R16.reuse, R14, R168 ;  /* 0x0000000e10a8723c */ /* 0x040fe200000018a8 */
        /* <DEDUP_REMOVED lines=21> */
[----:B------:R-:W-:Y:S01]  /*7a20*/  MUFU.EX2 R122, R122 ;  /* 0x0000007a007a7308 */ /* 0x000fe20000000800 */
[----:B------:R-:W-:Y:S01]  /*7a30*/  FADD.FTZ R209, R206, R209 ;  /* 0x000000d1ced17221 */ /* 0x000fe20000010000 */
[C---:B-1----:R-:W-:Y:S01]  /*7a40*/  HMMA.16816.F32 R188, R16.reuse, R24, R188 ;  /* 0x0000001810bc723c */ /* 0x042fe200000018bc */
[----:B------:R-:W-:Y:S01]  /*7a50*/  FADD.FTZ R127, R127, R208 ;  /* 0x000000d07f7f7221 */ /* 0x000fe20000010000 */
[----:B------:R-:W-:Y:S01]  /*7a60*/  FADD.FTZ R106, R106, R93 ;  /* 0x0000005d6a6a7221 */ /* 0x000fe20000010000 */
[----:B------:R-:W-:Y:S01]  /*7a70*/  FADD.FTZ R108, R108, R207 ;  /* 0x000000cf6c6c7221 */ /* 0x000fe20000010000 */
[----:B------:R-:W-:Y:S01]  /*7a80*/  FADD.FTZ R114, R114, R209 ;  /* 0x000000d172727221 */ /* 0x000fe20000010000 */
[----:B------:R-:W-:Y:S01]  /*7a90*/  FADD.FTZ R212, R212, R127 ;  /* 0x0000007fd4d47221 */ /* 0x000fe20000010000 */
[----:B------:R-:W-:Y:S01]  /*7aa0*/  HMMA.16816.F32 R184, R16, R26, R184 ;  /* 0x0000001a10b8723c */ /* 0x000fe200000018b8 */
[----:B------:R-:W1:Y:S01]  /*7ab0*/  LDSM.16.MT88.4 R16, [R250+0xb800] ;  /* 0x00b80000fa10783b */ /* 0x000e620000004200 */
[----:B------:R-:W-:Y:S01]  /*7ac0*/  MUFU.EX2 R97, R97 ;  /* 0x0000006100617308 */ /* 0x000fe20000000800 */
        /* <DEDUP_REMOVED lines=9> */
[C---:B------:R-:W-:Y:S01]  /*7b60*/  HMMA.16816.F32 R164, R4.reuse, R14, R164 ;  /* 0x0000000e04a4723c */ /* 0x040fe200000018a4 */
[----:B------:R-:W2:Y:S01]  /*7b70*/  LDSM.16.MT88.4 R12, [R249+0xb800] ;  /* 0x00b80000f90c783b */ /* 0x000ea20000004200 */
[----:B------:R-:W-:Y:S01]  /*7b80*/  FADD.FTZ R107, R107, R108 ;  /* 0x0000006c6b6b7221 */ /* 0x000fe20000010000 */
[----:B------:R-:W-:Y:S01]  /*7b90*/  FADD.FTZ R95, R100, R95 ;  /* 0x0000005f645f7221 */ /* 0x000fe20000010000 */
[----:B------:R-:W-:Y:S01]  /*7ba0*/  FADD.FTZ R112, R112, R113 ;  /* 0x0000007170707221 */ /* 0x000fe20000010000 */
[----:B------:R-:W-:Y:S01]  /*7bb0*/  FADD.FTZ R101, R92, R101 ;  /* 0x000000655c657221 */ /* 0x000fe20000010000 */
[----:B------:R-:W-:Y:S01]  /*7bc0*/  HMMA.16816.F32 R160, R4, R8, R160 ;  /* 0x0000000804a0723c */ /* 0x000fe200000018a0 */
[----:B------:R-:W3:Y:S01]  /*7bd0*/  MUFU.EX2 R88, R126 ;  /* 0x0000007e00587308 */ /* 0x000ee20000000800 */
[----:B------:R-:W-:Y:S01]  /*7be0*/  FADD.FTZ R110, R110, R107 ;  /* 0x0000006b6e6e7221 */ /* 0x000fe20000010000 */
[----:B------:R-:W-:-:S03]  /*7bf0*/  FADD.FTZ R112, R111, R112 ;  /* 0x000000706f707221 */ /* 0x000fc60000010000 */
[C---:B------:R-:W-:Y:S01]  /*7c00*/  HMMA.16816.F32 R148, R4.reuse, R10, R148 ;  /* 0x0000000a0494723c */ /* 0x040fe20000001894 */
[----:B------:R-:W4:Y:S02]  /*7c10*/  LDSM.16.MT88.4 R8, [R248+0xb800] ;  /* 0x00b80000f808783b */ /* 0x000f240000004200 */
[----:B------:R-:W-:Y:S03]  /*7c20*/  MUFU.EX2 R109, R109 ;  /* 0x0000006d006d7308 */ /* 0x000fe60000000800 */
[C---:B------:R-:W-:Y:S05]  /*7c30*/  HMMA.16816.F32 R144, R4.reuse, R28, R144 ;  /* 0x0000001c0490723c */ /* 0x040fea0000001890 */
[----:B------:R-:W5:Y:S01]  /*7c40*/  MUFU.EX2 R29, R118 ;  /* 0x00000076001d7308 */ /* 0x000f620000000800 */
[C---:B------:R-:W-:Y:S06]  /*7c50*/  HMMA.16816.F32 R192, R4.reuse, R24, R192 ;  /* 0x0000001804c0723c */ /* 0x040fec00000018c0 */
[----:B------:R-:W-:Y:S01]  /*7c60*/  HMMA.16816.F32 R180, R4, R26, R180 ;  /* 0x0000001a04b4723c */ /* 0x000fe200000018b4 */
[----:B------:R-:W1:Y:S01]  /*7c70*/  MUFU.EX2 R28, R201 ;  /* 0x000000c9001c7308 */ /* 0x000e620000000800 */
[----:B---3--:R-:W-:Y:S01]  /*7c80*/  F2FP.F16.F32.PACK_AB R24, R88, R87 ;  /* 0x000000575818723e */ /* 0x008fe200000000ff */
[----:B------:R-:W-:-:S04]  /*7c90*/  FADD.FTZ R87, R87, R110 ;  /* 0x0000006e57577221 */ /* 0x000fc80000010000 */
[----:B------:R-:W-:Y:S01]  /*7ca0*/  F2FP.F16.F32.PACK_AB R4, R99, R96 ;  /* 0x000000606304723e */ /* 0x000fe200000000ff */
[----:B------:R-:W-:Y:S01]  /*7cb0*/  FADD.FTZ R96, R96, R95 ;  /* 0x0000005f60607221 */ /* 0x000fe20000010000 */
[----:B------:R-:W-:Y:S01]  /*7cc0*/  MUFU.EX2 R79, R119 ;  /* 0x00000077004f7308 */ /* 0x000fe20000000800 */
[----:B-----5:R-:W-:Y:S01]  /*7cd0*/  F2FP.F16.F32.PACK_AB R5, R29, R122 ;  /* 0x0000007a1d05723e */ /* 0x020fe200000000ff */
[----:B------:R-:W-:Y:S01]  /*7ce0*/  FADD.FTZ R122, R122, R101 ;  /* 0x000000657a7a7221 */ /* 0x000fe20000010000 */
[----:B------:R-:W-:Y:S01]  /*7cf0*/  F2FP.F16.F32.PACK_AB R6, R97, R104 ;  /* 0x000000686106723e */ /* 0x000fe200000000ff */
[----:B------:R-:W-:Y:S01]  /*7d00*/  FADD.FTZ R99, R99, R96 ;  /* 0x0000006063637221 */ /* 0x000fe20000010000 */
[----:B------:R-:W-:Y:S01]  /*7d10*/  FADD.FTZ R88, R88, R87 ;  /* 0x0000005758587221 */ /* 0x000fe20000010000 */
[----:B------:R-:W-:Y:S02]  /*7d20*/  FADD.FTZ R122, R29, R122 ;  /* 0x0000007a1d7a7221 */ /* 0x000fe40000010000 */
[----:B------:R-:W3:Y:S01]  /*7d30*/  MUFU.EX2 R116, R116 ;  /* 0x0000007400747308 */ /* 0x000ee20000000800 */
[----:B-1----:R-:W-:Y:S01]  /*7d40*/  F2FP.F16.F32.PACK_AB R7, R28, R109 ;  /* 0x0000006d1c07723e */ /* 0x002fe200000000ff */
[----:B------:R-:W-:Y:S01]  /*7d50*/  FADD.FTZ R104, R104, R99 ;  /* 0x0000006368687221 */ /* 0x000fe20000010000 */
[----:B------:R-:W-:-:S05]  /*7d60*/  FADD.FTZ R109, R109, R122 ;  /* 0x0000007a6d6d7221 */ /* 0x000fca0000010000 */
[----:B------:R-:W-:Y:S01]  /*7d70*/  MUFU.EX2 R89, R123 ;  /* 0x0000007b00597308 */ /* 0x000fe20000000800 */
[C---:B------:R-:W-:Y:S06]  /*7d80*/  HMMA.16816.F32 R192, R4.reuse, R20, R192 ;  /* 0x0000001404c0723c */ /* 0x040fec00000018c0 */
[----:B------:R-:W-:Y:S01]  /*7d90*/  HMMA.16816.F32 R180, R4, R22, R180 ;  /* 0x0000001604b4723c */ /* 0x000fe200000018b4 */
[----:B------:R-:W1:Y:S01]  /*7da0*/  MUFU.EX2 R84, R200 ;  /* 0x000000c800547308 */ /* 0x000e620000000800 */
[----:B---3--:R-:W-:Y:S01]  /*7db0*/  F2FP.F16.F32.PACK_AB R25, R116, R79 ;  /* 0x0000004f7419723e */ /* 0x008fe200000000ff */
[----:B------:R-:W-:-:S03]  /*7dc0*/  FADD.FTZ R79, R79, R112 ;  /* 0x000000704f4f7221 */ /* 0x000fc60000010000 */
[C---:B------:R-:W-:Y:S01]  /*7dd0*/  HMMA.16816.F32 R176, R4.reuse, R16, R176 ;  /* 0x0000001004b0723c */ /* 0x040fe200000018b0 */
[----:B------:R-:W-:Y:S02]  /*7de0*/  FADD.FTZ R116, R116, R79 ;  /* 0x0000004f74747221 */ /* 0x000fe40000010000 */
[----:B------:R-:W-:Y:S03]  /*7df0*/  MUFU.EX2 R115, R115 ;  /* 0x0000007300737308 */ /* 0x000fe60000000800 */
[C---:B------:R-:W-:Y:S05]  /*7e00*/  HMMA.16816.F32 R164, R4.reuse, R18, R164 ;  /* 0x0000001204a4723c */ /* 0x040fea00000018a4 */
[----:B------:R-:W3:Y:S01]  /*7e10*/  MUFU.EX2 R80, R197 ;  /* 0x000000c500507308 */ /* 0x000ee20000000800 */
[----:B--2---:R-:W-:Y:S01]  /*7e20*/  HMMA.16816.F32 R160, R4, R12, R160 ;  /* 0x0000000c04a0723c */ /* 0x004fe200000018a0 */
[----:B-1----:R-:W-:Y:S01]  /*7e30*/  F2FP.F16.F32.PACK_AB R26, R84, R89 ;  /* 0x00000059541a723e */ /* 0x002fe200000000ff */
[----:B------:R-:W-:Y:S01]  /*7e40*/  FADD.FTZ R89, R89, R88 ;  /* 0x0000005859597221 */ /* 0x000fe20000010000 */
[----:B------:R-:W-:-:S03]  /*7e50*/  IADD3 R200, R241, 0x3800, RZ ;  /* 0x00003800f1c87810 */ /* 0x000fc60007ffe0ff */
[C---:B------:R-:W-:Y:S06]  /*7e60*/  HMMA.16816.F32 R148, R4.reuse, R14, R148 ;  /* 0x0000000e0494723c */ /* 0x040fec0000001894 */
[----:B----4-:R-:W-:Y:S01]  /*7e70*/  HMMA.16816.F32 R144, R4, R8, R144 ;  /* 0x000000080490723c */ /* 0x010fe20000001890 */
[----:B---3--:R-:W-:Y:S01]  /*7e80*/  F2FP.F16.F32.PACK_AB R27, R80, R115 ;  /* 0x00000073501b723e */ /* 0x008fe200000000ff */
[----:B------:R-:W-:-:S04]  /*7e90*/  FADD.FTZ R115, R115, R116 ;  /* 0x0000007473737221 */ /* 0x000fc80000010000 */
[----:B------:R-:W-:Y:S06]  /*7ea0*/  HMMA.16816.F32 R132, R4, R10, R132 ;  /* 0x0000000a0484723c */ /* 0x000fec0000001884 */
[----:B------:R-:W-:Y:S01]  /*7eb0*/  HMMA.16816.F32 R188, R24, R20, R188 ;  /* 0x0000001418bc723c */ /* 0x000fe200000018bc */
[----:B------:R-:W-:Y:S01]  /*7ec0*/  FADD.FTZ R4, R97, R104 ;  /* 0x0000006861047221 */ /* 0x000fe20000010000 */
[----:B------:R-:W-:Y:S01]  /*7ed0*/  FADD.FTZ R6, R28, R109 ;  /* 0x0000006d1c067221 */ /* 0x000fe20000010000 */
[----:B------:R-:W-:-:S03]  /*7ee0*/  FADD.FTZ R5, R84, R89 ;  /* 0x0000005954057221 */ /* 0x000fc60000010000 */
[----:B------:R1:W-:Y:S01]  /*7ef0*/  STL [R1+0x60], R4 ;  /* 0x0000600401007387 */ /* 0x0003e20000100800 */
[C---:B------:R-:W-:Y:S03]  /*7f00*/  HMMA.16816.F32 R184, R24.reuse, R22, R184 ;  /* 0x0000001618b8723c */ /* 0x040fe600000018b8 */
[----:B------:R2:W-:Y:S03]  /*7f10*/  STL [R1+0x5c], R6 ;  /* 0x00005c0601007387 */ /* 0x0005e60000100800 */
[C---:B------:R-:W-:Y:S01]  /*7f20*/  HMMA.16816.F32 R172, R24.reuse, R16, R172 ;  /* 0x0000001018ac723c */ /* 0x040fe200000018ac */
[----:B------:R2:W-:Y:S05]  /*7f30*/  STL [R1+0x58], R5 ;  /* 0x0000580501007387 */ /* 0x0005ea0000100800 */
[C---:B------:R-:W-:Y:S06]  /*7f40*/  HMMA.16816.F32 R168, R24.reuse, R18, R168 ;  /* 0x0000001218a8723c */ /* 0x040fec00000018a8 */
[----:B------:R-:W-:Y:S01]  /*7f50*/  HMMA.16816.F32 R156, R24, R12, R156 ;  /* 0x0000000c189c723c */ /* 0x000fe2000000189c */
[----:B-1----:R-:W-:-:S05]  /*7f60*/  FADD.FTZ R4, R80, R115 ;  /* 0x0000007350047221 */ /* 0x002fca0000010000 */
[C---:B------:R-:W-:Y:S01]  /*7f70*/  HMMA.16816.F32 R152, R24.reuse, R14, R152 ;  /* 0x0000000e1898723c */ /* 0x040fe20000001898 */
[----:B------:R2:W-:Y:S05]  /*7f80*/  STL [R1+0x54], R4 ;  /* 0x0000540401007387 */ /* 0x0005ea0000100800 */
[C---:B------:R-:W-:Y:S06]  /*7f90*/  HMMA.16816.F32 R140, R24.reuse, R8, R140 ;  /* 0x00000008188c723c */ /* 0x040fec000000188c */
[----:B------:R-:W-:Y:S01]  /*7fa0*/  HMMA.16816.F32 R136, R24, R10, R136 ;  /* 0x0000000a1888723c */ /* 0x000fe20000001888 */
[----:B------:R-:W-:-:S08]  /*7fb0*/  NOP ;  /* 0x0000000000007918 */ /* 0x000fd00000000000 */
[----:B------:R-:W-:-:S15]  /*7fc0*/  @!P0 BRA `(.L_x_65) ;  /* 0x00000058004c8947 */ /* 0x000fde0003800000 */
[C---:B--2---:R-:W-:Y:S01]  /*7fd0*/  SHF.L.U64.HI R6, R32.reuse, 0x5, R33 ;  /* 0x0000000520067819 */ /* 0x044fe20000010221 */
[----:B------:R-:W-:Y:S01]  /*7fe0*/  IMAD.SHL.U32 R5, R32, 0x20, RZ ;  /* 0x0000002020057824 */ /* 0x000fe200078e00ff */
[----:B------:R-:W-:Y:S01]  /*7ff0*/  LEA.HI.SX32 R4, R34, 0xfffffffe, 0x19 ;  /* 0xfffffffe22047811 */ /* 0x000fe200078fcaff */
[----:B------:R-:W-:Y:S01]  /*8000*/  IMAD.MOV.U32 R201, RZ, RZ, R68 ;  /* 0x000000ffffc97224 */ /* 0x000fe200078e0044 */
[----:B------:R-:W-:Y:S01]  /*8010*/  MOV R196, R3 ;  /* 0x0000000300c47202 */ /* 0x000fe20000000f00 */
[----:B------:R1:W-:Y:S01]  /*8020*/  STL [R1+0x48], R6 ;  /* 0x0000480601007387 */ /* 0x0003e20000100800 */
[----:B------:R-:W-:Y:S01]  /*8030*/  MOV R197, R0 ;  /* 0x0000000000c57202 */ /* 0x000fe20000000f00 */
[----:B------:R-:W-:Y:S01]  /*8040*/  IMAD.MOV.U32 R199, RZ, RZ, R2 ;  /* 0x000000ffffc77224 */ /* 0x000fe200078e0002 */
[----:B------:R-:W-:Y:S01]  /*8050*/  ULDC.64 UR8, c[0x0][0x248] ;  /* 0x0000920000087ab9 */ /* 0x000fe20000000a00 */
[----:B------:R1:W-:Y:S01]  /*8060*/  STL [R1+0x4c], R5 ;  /* 0x00004c0501007387 */ /* 0x0003e20000100800 */
[----:B------:R-:W-:-:S02]  /*8070*/  USHF.L.U64.HI UR14, UR8, 0x5, UR9 ;  /* 0x00000005080e7899 */ /* 0x000fc40008010209 */
[----:B------:R-:W-:Y:S01]  /*8080*/  USHF.L.U32 UR5, UR8, 0x5, URZ ;  /* 0x0000000508057899 */ /* 0x000fe2000800063f */
[----:B------:R1:W-:Y:S01]  /*8090*/  STL [R1+0x50], R4 ;  /* 0x0000500401007387 */ /* 0x0003e20000100800 */
[----:B------:R-:W-:Y:S01]  /*80a0*/  ULDC UR15, c[0x0][0x39c] ;  /* 0x0000e700000f7ab9 */ /* 0x000fe20000000800 */
[----:B------:R-:W-:Y:S01]  /*80b0*/  ULDC UR4, c[0x0][0x2ec] ;  /* 0x0000bb0000047ab9 */ /* 0x000fe20000000800 */
[----:B------:R-:W-:Y:S01]  /*80c0*/  ULDC.64 UR12, c[0x0][0x250] ;  /* 0x00009400000c7ab9 */ /* 0x000fe20000000a00 */
[----:B------:R-:W-:Y:S01]  /*80d0*/  ULDC.64 UR6, c[0x0][0x218] ;  /* 0x0000860000067ab9 */ /* 0x000fe20000000a00 */
[----:B------:R-:W-:Y:S01]  /*80e0*/  ULDC.64 UR10, c[0x0][0x220] ;  /* 0x00008800000a7ab9 */ /* 0x000fe20000000a00 */
[----:B------:R-:W-:Y:S05]  /*80f0*/  BRA `(.L_x_66) ;  /* 0x0000000000a07947 */ /* 0x000fea0003800000 */
.L_x_68:
[----:B------:R-:W2:Y:S01]  /*8100*/  LDL.64 R120, [R1+0x30] ;  /* 0x0000300001787983 */ /* 0x000ea20000100a00 */
[----:B------:R-:W-:Y:S03]  /*8110*/  VIADD R4, R216, 0xffffffff ;  /* 0xffffffffd8047836 */ /* 0x000fe60000000000 */
[----:B------:R-:W4:Y:S01]  /*8120*/  LDL.64 R118, [R1+0x38] ;  /* 0x0000380001767983 */ /* 0x000f220000100a00 */
[C---:B------:R-:W-:Y:S01]  /*8130*/  IMAD.WIDE.U32 R68, R4.reuse, UR8, RZ ;  /* 0x0000000804447c25 */ /* 0x040fe2000f8e00ff */
[----:B------:R-:W-:Y:S02]  /*8140*/  SHF.R.S32.HI R3, RZ, 0x1f, R4 ;  /* 0x0000001fff037819 */ /* 0x000fe40000011404 */
[----:B------:R-:W5:Y:S03]  /*8150*/  LDL R220, [R1+0x24] ;  /* 0x0000240001dc7983 */ /* 0x000f660000100800 */
[----:B------:R-:W-:Y:S04]  /*8160*/  IMAD R3, R3, UR8, RZ ;  /* 0x0000000803037c24 */ /* 0x000fe8000f8e02ff */
[----:B------:R-:W-:Y:S04]  /*8170*/  IMAD R3, R4, UR9, R3 ;  /* 0x0000000904037c24 */ /* 0x000fe8000f8e0203 */
[----:B------:R-:W-:Y:S01]  /*8180*/  IMAD.IADD R3, R69, 0x1, R3 ;  /* 0x0000000145037824 */ /* 0x000fe200078e0203 */
[----:B--2---:R-:W-:Y:S04]  /*8190*/  LEA R4, P1, R68, R120, 0x7 ;  /* 0x0000007844047211 */ /* 0x004fe800078238ff */
[----:B------:R-:W-:Y:S02]  /*81a0*/  LEA R70, P2, R4, UR6, 0x1 ;  /* 0x0000000604467c11 */ /* 0x000fe4000f8408ff */
[----:B----4-:R-:W-:Y:S02]  /*81b0*/  LEA.HI.X R3, R68, R119, R3, 0x7, P1 ;  /* 0x0000007744037211 */ /* 0x010fe400008f3c03 */
[----:B------:R-:W-:Y:S02]  /*81c0*/  IADD3 R68, P1, R70, UR5, RZ ;  /* 0x0000000546447c10 */ /* 0x000fe4000ff3e0ff */
[----:B------:R-:W-:Y:S02]  /*81d0*/  LEA.HI.X R71, R4, UR7, R3, 0x1, P2 ;  /* 0x0000000704477c11 */ /* 0x000fe400090f0c03 */
[----:B------:R-:W-:Y:S02]  /*81e0*/  IADD3 R98, P2, R68, UR5, RZ ;  /* 0x0000000544627c10 */ /* 0x000fe4000ff5e0ff */
[----:B------:R-:W-:Y:S01]  /*81f0*/  IADD3.X R69, R71, UR14, RZ, P1, !PT ;  /* 0x0000000e47457c10 */ /* 0x000fe20008ffe4ff */
[----:B------:R-:W-:Y:S01]  /*8200*/  @!PT LDS RZ, [RZ] ;  /* 0x00000000fffff984 */ /* 0x000fe20000000800 */
[----:B------:R-:W-:Y:S01]  /*8210*/  @!PT LDS RZ, [RZ] ;  /* 0x00000000fffff984 */ /* 0x000fe20000000800 */
[----:B------:R-:W-:Y:S01]  /*8220*/  @!PT LDS RZ, [RZ] ;  /* 0x00000000fffff984 */ /* 0x000fe20000000800 */
[----:B-----5:R1:W-:Y:S01]  /*8230*/  LDGSTS.E.BYPASS.LTC128B.128 [R220+0x4000], desc[UR16][R70.64] ;  /* 0x0400000046dc7fae */ /* 0x0203e2000b901d50 */
        /* <DEDUP_REMOVED lines=17> */
[----:B------:R1:W-:Y:S04]  /*8350*/  LDGSTS.E.BYPASS.LTC128B.128 [R220+0x7800], desc[UR16][R118.64] ;  /* 0x0780000076dc7fae */ /* 0x0003e8000b901d50 */
[----:B------:R-:W0:Y:S01]  /*8360*/  LDGDEPBAR ;  /* 0x00000000000079af */ /* 0x000e220000000000 */
[----:B------:R-:W-:Y:S05]  /*8370*/  BRA `(.L_x_67) ;  /* 0x0000002400787947 */ /* 0x000fea0003800000 */
.L_x_66:
[----:B------:R-:W2:Y:S01]  /*8380*/  LDL R128, [R1+0x50] ;  /* 0x0000500001807983 */ /* 0x000ea20000100800 */
[----:B------:R-:W-:Y:S04]  /*8390*/  DEPBAR.LE SB0, 0x0 ;  /* 0x000080000000791a */ /* 0x000fe80000000000 */
[----:B-1-3--:R-:W3:Y:S06]  /*83a0*/  LDL.64 R4, [R1+0x28] ;  /* 0x0000280001047983 */ /* 0x00aeec0000100a00 */
[----:B------:R-:W4:Y:S04]  /*83b0*/  LDL R3, [R1+0x18] ;  /* 0x0000180001037983 */ /* 0x000f280000100800 */
[----:B------:R-:W5:Y:S04]  /*83c0*/  LDL R8, [R1+0x4c] ;  /* 0x00004c0001087983 */ /* 0x000f680000100800 */
[----:B------:R-:W5:Y:S04]  /*83d0*/  LDL R6, [R1+0x24] ;  /* 0x0000240001067983 */ /* 0x000f680000100800 */
[----:B------:R-:W5:Y:S01]  /*83e0*/  LDL R7, [R1+0x48] ;  /* 0x0000480001077983 */ /* 0x000f620000100800 */
[----:B------:R-:W-:Y:S01]  /*83f0*/  BAR.SYNC.DEFER_BLOCKING 0x0 ;  /* 0x0000000000007b1d */ /* 0x000fe20000010000 */
[----:B--2---:R-:W-:Y:S01]  /*8400*/  IMAD.WIDE.U32 R24, R128, UR12, RZ ;  /* 0x0000000c80187c25 */ /* 0x004fe2000f8e00ff */
[----:B------:R-:W-:Y:S02]  /*8410*/  SHF.R.S32.HI R0, RZ, 0x1f, R128 ;  /* 0x0000001fff007819 */ /* 0x000fe40000011480 */
[----:B---3--:R-:W-:Y:S02]  /*8420*/  LEA R2, P0, R24, R4, 0x7 ;  /* 0x0000000418027211 */ /* 0x008fe400078038ff */
[----:B------:R-:W2:Y:S01]  /*8430*/  LDL R5, [R1+0x14] ;  /* 0x0000140001057983 */ /* 0x000ea20000100800 */
[----:B------:R-:W-:Y:S01]  /*8440*/  IMAD R0, R0, UR12, RZ ;  /* 0x0000000c00007c24 */ /* 0x000fe2000f8e02ff */
[----:B------:R-:W-:Y:S02]  /*8450*/  LEA R26, P1, R2, UR10, 0x1 ;  /* 0x0000000a021a7c11 */ /* 0x000fe4000f8208ff */
[----:B------:R-:W3:Y:S01]  /*8460*/  LDL R4, [R1+0x10] ;  /* 0x0000100001047983 */ /* 0x000ee20000100800 */
[----:B------:R-:W-:Y:S04]  /*8470*/  IMAD R0, R128, UR13, R0 ;  /* 0x0000000d80007c24 */ /* 0x000fe8000f8e0200 */
[----:B------:R-:W-:Y:S05]  /*8480*/  IMAD.IADD R0, R25, 0x1, R0 ;  /* 0x0000000119007824 */ /* 0x000fea00078e0200 */
[----:B----4-:R-:W-:Y:S02]  /*8490*/  LEA.HI.X R3, R24, R3, R0, 0x7, P0 ;  /* 0x0000000318037211 */ /* 0x010fe400000f3c00 */
[----:B------:R-:W4:Y:S01]  /*84a0*/  LDL R0, [R1+0xc] ;  /* 0x00000c0001007983 */ /* 0x000f220000100800 */
[-C--:B-----5:R-:W-:Y:S02]  /*84b0*/  IADD3 R24, P0, R26, R8.reuse, RZ ;  /* 0x000000081a187210 */ /* 0x0a0fe40007f1e0ff */
[----:B------:R-:W-:Y:S02]  /*84c0*/  LEA.HI.X R27, R2, UR11, R3, 0x1, P1 ;  /* 0x0000000b021b7c11 */ /* 0x000fe400088f0c03 */
[-C--:B------:R-:W-:Y:S02]  /*84d0*/  IADD3 R30, P1, R24, R8.reuse, RZ ;  /* 0x00000008181e7210 */ /* 0x080fe40007f3e0ff */
[-C--:B------:R-:W-:Y:S01]  /*84e0*/  IADD3.X R25, R27, R7.reuse, RZ, P0, !PT ;  /* 0x000000071b197210 */ /* 0x080fe200007fe4ff */
[----:B------:R-:W-:Y:S01]  /*84f0*/  @!PT LDS RZ, [RZ] ;  /* 0x00000000fffff984 */ /* 0x000fe20000000800 */
[----:B------:R-:W-:Y:S01]  /*8500*/  @!PT LDS RZ, [RZ] ;  /* 0x00000000fffff984 */ /* 0x000fe20000000800 */
[----:B------:R-:W-:Y:S01]  /*8510*/  @!PT LDS RZ, [RZ] ;  /* 0x00000000fffff984 */ /* 0x000fe20000000800 */
[----:B------:R-:W-:Y:S01]  /*8520*/  LDGSTS.E.BYPASS.LTC128B.128 [R6+0x8000], desc[UR16][R26.64] ;  /* 0x080000001a067fae */ /* 0x000fe2000b901d50 */
[-C--:B------:R-:W-:Y:S03]  /*8530*/  IADD3 R28, P0, R30, R8.reuse, RZ ;  /* 0x000000081e1c7210 */ /* 0x080fe60007f1e0ff */
[--C-:B------:R-:W-:Y:S01]  /*8540*/  IMAD.X R31, R25, 0x1, R7.reuse, P1 ;  /* 0x00000001191f7824 */ /* 0x100fe200008e0607 */
[-C--:B------:R-:W-:Y:S03]  /*8550*/  IADD3 R2, P1, R28, R8.reuse, RZ ;  /* 0x000000081c027210 */ /* 0x080fe60007f3e0ff */
[----:B------:R-:W-:Y:S01]  /*8560*/  LDGSTS.E.BYPASS.LTC128B.128 [R6+0x8800], desc[UR16][R24.64] ;  /* 0x0880000018067fae */ /* 0x000fe2000b901d50 */
[-C--:B------:R-:W-:Y:S02]  /*8570*/  IADD3.X R29, R31, R7.reuse, RZ, P0, !PT ;  /* 0x000000071f1d7210 */ /* 0x080fe400007fe4ff */
[-C--:B------:R-:W-:Y:S03]  /*8580*/  IADD3 R32, P0, R2, R8.reuse, RZ ;  /* 0x0000000802207210 */ /* 0x080fe60007f1e0ff */
[--C-:B------:R-:W-:Y:S01]  /*8590*/  IMAD.X R3, R29, 0x1, R7.reuse, P1 ;  /* 0x000000011d037824 */ /* 0x100fe200008e0607 */
[-C--:B------:R-:W-:Y:S01]  /*85a0*/  IADD3 R34, P1, R32, R8.reuse, RZ ;  /* 0x0000000820227210 */ /* 0x080fe20007f3e0ff */
[----:B------:R-:W-:Y:S03]  /*85b0*/  LDGSTS.E.BYPASS.LTC128B.128 [R6+0x9000], desc[UR16][R30.64] ;  /* 0x090000001e067fae */ /* 0x000fe6000b901d50 */
[-C--:B------:R-:W-:Y:S02]  /*85c0*/  IADD3.X R33, R3, R7.reuse, RZ, P0, !PT ;  /* 0x0000000703217210 */ /* 0x080fe400007fe4ff */
[----:B------:R-:W-:Y:S03]  /*85d0*/  IADD3 R36, P0, R34, R8, RZ ;  /* 0x0000000822247210 */ /* 0x000fe60007f1e0ff */
[----:B------:R-:W-:Y:S01]  /*85e0*/  LDGSTS.E.BYPASS.LTC128B.128 [R6+0x9800], desc[UR16][R28.64] ;  /* 0x098000001c067fae */ /* 0x000fe2000b901d50 */
[----:B------:R-:W-:Y:S05]  /*85f0*/  IMAD.X R35, R33, 0x1, R7, P1 ;  /* 0x0000000121237824 */ /* 0x000fea00008e0607 */
[----:B------:R-:W-:Y:S02]  /*8600*/  IADD3.X R37, R35, R7, RZ, P0, !PT ;  /* 0x0000000723257210 */ /* 0x000fe400007fe4ff */
[----:B------:R-:W-:Y:S08]  /*8610*/  LDGSTS.E.BYPASS.LTC128B.128 [R6+0xa000], desc[UR16][R2.64] ;  /* 0x0a00000002067fae */ /* 0x000ff0000b901d50 */
[----:B------:R-:W-:Y:S08]  /*8620*/  LDGSTS.E.BYPASS.LTC128B.128 [R6+0xa800], desc[UR16][R32.64] ;  /* 0x0a80000020067fae */ /* 0x000ff0000b901d50 */
[----:B------:R-:W-:Y:S08]  /*8630*/  LDGSTS.E.BYPASS.LTC128B.128 [R6+0xb000], desc[UR16][R34.64] ;  /* 0x0b00000022067fae */ /* 0x000ff0000b901d50 */
[----:B------:R1:W-:Y:S08]  /*8640*/  LDGSTS.E.BYPASS.LTC128B.128 [R6+0xb800], desc[UR16][R36.64] ;  /* 0x0b80000024067fae */ /* 0x0003f0000b901d50 */
[----:B------:R-:W5:Y:S04]  /*8650*/  LDL R2, [R1+0x8] ;  /* 0x0000080001027983 */ /* 0x000f680000100800 */
[----:B------:R-:W0:Y:S08]  /*8660*/  LDGDEPBAR ;  /* 0x00000000000079af */ /* 0x000e300000000000 */
[----:B------:R-:W5:Y:S04]  /*8670*/  LDL R3, [R1+0x4] ;  /* 0x0000040001037983 */ /* 0x000f680000100800 */
[----:B--2---:R-:W-:Y:S08]  /*8680*/  LDSM.16.M88.4 R204, [R5] ;  /* 0x0000000005cc783b */ /* 0x004ff00000000200 */
[----:B---3--:R-:W1:Y:S08]  /*8690*/  LDSM.16.M88.4 R208, [R4+0x4000] ;  /* 0x0040000004d0783b */ /* 0x008e700000000200 */
[----:B------:R-:W2:Y:S08]  /*86a0*/  LDSM.16.M88.4 R212, [R5+0x2000] ;  /* 0x0020000005d4783b */ /* 0x000eb00000000200 */
[----:B------:R-:W3:Y:S08]  /*86b0*/  LDSM.16.M88.4 R216, [R4+0x4800] ;  /* 0x0048000004d8783b */ /* 0x000ef00000000200 */
[----:B------:R-:W3:Y:S08]  /*86c0*/  LDSM.16.M88.4 R220, [R4+0x5000] ;  /* 0x0050000004dc783b */ /* 0x000ef00000000200 */
[----:B------:R-:W5:Y:S08]  /*86d0*/  LDSM.16.M88.4 R224, [R4+0x5800] ;  /* 0x0058000004e0783b */ /* 0x000f700000000200 */
[----:B------:R-:W5:Y:S08]  /*86e0*/  LDSM.16.M88.4 R228, [R4+0x6000] ;  /* 0x0060000004e4783b */ /* 0x000f700000000200 */
[----:B------:R-:W5:Y:S08]  /*86f0*/  LDSM.16.M88.4 R232, [R4+0x6800] ;  /* 0x0068000004e8783b */ /* 0x000f700000000200 */
[----:B------:R-:W5:Y:S08]  /*8700*/  LDSM.16.M88.4 R236, [R4+0x7000] ;  /* 0x0070000004ec783b */ /* 0x000f700000000200 */
[----:B------:R1:W5:Y:S02]  /*8710*/  LDSM.16.M88.4 R240, [R4+0x7800] ;  /* 0x0078000004f0783b */ /* 0x0003640000000200 */
[-C--:B-1----:R-:W-:Y:S06]  /*8720*/  HMMA.16816.F32 R4, R204, R208.reuse, RZ ;  /* 0x000000d0cc04723c */ /* 0x082fec00000018ff */
[C---:B--2---:R-:W-:Y:S06]  /*8730*/  HMMA.16816.F32 R8, R212.reuse, R208, RZ ;  /* 0x000000d0d408723c */ /* 0x044fec00000018ff */
[-C--:B------:R-:W-:Y:S06]  /*8740*/  HMMA.16816.F32 R12, R212, R210.reuse, RZ ;  /* 0x000000d2d40c723c */ /* 0x080fec00000018ff */
[C---:B------:R-:W-:Y:S01]  /*8750*/  HMMA.16816.F32 R16, R204.reuse, R210, RZ ;  /* 0x000000d2cc10723c */ /* 0x040fe200000018ff */
[----:B----4-:R-:W-:Y:S05]  /*8760*/  LDSM.16.M88.4 R208, [R0] ;  /* 0x0000000000d0783b */ /* 0x010fea0000000200 */
[-C--:B---3--:R-:W-:Y:S06]  /*8770*/  HMMA.16816.F32 R20, R204, R216.reuse, RZ ;  /* 0x000000d8cc14723c */ /* 0x088fec00000018ff */
[C---:B------:R-:W-:Y:S06]  /*8780*/  HMMA.16816.F32 R24, R212.reuse, R216, RZ ;  /* 0x000000d8d418723c */ /* 0x040fec00000018ff */
[-C--:B------:R-:W-:Y:S06]  /*8790*/  HMMA.16816.F32 R28, R212, R218.reuse, RZ ;  /* 0x000000dad41c723c */ /* 0x080fec00000018ff */
[C---:B------:R-:W-:Y:S01]  /*87a0*/  HMMA.16816.F32 R32, R204.reuse, R218, RZ ;  /* 0x000000dacc20723c */ /* 0x040fe200000018ff */
[----:B------:R1:W-:Y:S05]  /*87b0*/  LDSM.16.M88.4 R216, [R0+0x2000] ;  /* 0x0020000000d8783b */ /* 0x0003ea0000000200 */
[-C--:B------:R-:W-:Y:S06]  /*87c0*/  HMMA.16816.F32 R36, R204, R220.reuse, RZ ;  /* 0x000000dccc24723c */ /* 0x080fec00000018ff */
[C---:B------:R-:W-:Y:S06]  /*87d0*/  HMMA.16816.F32 R40, R212.reuse, R220, RZ ;  /* 0x000000dcd428723c */ /* 0x040fec00000018ff */
[-C--:B------:R-:W-:Y:S06]  /*87e0*/  HMMA.16816.F32 R44, R212, R222.reuse, RZ ;  /* 0x000000ded42c723c */ /* 0x080fec00000018ff */
[C---:B------:R-:W-:Y:S02]  /*87f0*/  HMMA.16816.F32 R48, R204.reuse, R222, RZ ;  /* 0x000000decc30723c */ /* 0x040fe400000018ff */
[----:B-1----:R-:W-:Y:S04]  /*8800*/  IMAD.MOV.U32 R0, RZ, RZ, R128 ;  /* 0x000000ffff007224 */ /* 0x002fe800078e0080 */
[-C--:B-----5:R-:W-:Y:S01]  /*8810*/  HMMA.16816.F32 R52, R204, R224.reuse, RZ ;  /* 0x000000e0cc34723c */ /* 0x0a0fe200000018ff */
[----:B------:R-:W-:Y:S05]  /*8820*/  MOV R220, R0 ;  /* 0x0000000000dc7202 */ /* 0x000fea0000000f00 */
[C---:B------:R-:W-:Y:S06]  /*8830*/  HMMA.16816.F32 R56, R212.reuse, R224, RZ ;  /* 0x000000e0d438723c */ /* 0x040fec00000018ff */
[-C--:B------:R-:W-:Y:S06]  /*8840*/  HMMA.16816.F32 R60, R212, R226.reuse, RZ ;  /* 0x000000e2d43c723c */ /* 0x080fec00000018ff */
        /* <DEDUP_REMOVED lines=15> */
[-C--:B------:R-:W-:Y:S01]  /*8940*/  HMMA.16816.F32 R124, R212, R242.reuse, RZ ;  /* 0x000000f2d47c723c */ /* 0x080fe200000018ff */
[----:B------:R-:W1:Y:S05]  /*8950*/  LDSM.16.M88.4 R212, [R251+0x4000] ;  /* 0x00400000fbd4783b */ /* 0x000e6a0000000200 */
[----:B------:R-:W-:Y:S03]  /*8960*/  HMMA.16816.F32 R128, R204, R242, RZ ;  /* 0x000000f2cc80723c */ /* 0x000fe600000018ff */
[----:B------:R-:W2:Y:S03]  /*8970*/  LDSM.16.M88.4 R204, [R251+0x4800] ;  /* 0x00480000fbcc783b */ /* 0x000ea60000000200 */
        /* <DEDUP_REMOVED lines=40> */
[----:B------:R2:W3:Y:S08]  /*8c00*/  LDSM.16.M88.4 R204, [R2+0x2000] ;  /* 0x0020000002cc783b */ /* 0x0004f00000000200 */
[----:B------:R-:W4:Y:S08]  /*8c10*/  LDSM.16.M88.4 R208, [R247] ;  /* 0x00000000f7d0783b */ /* 0x000f300000000200 */
[----:B--2---:R-:W2:Y:S01]  /*8c20*/  LDL R2, [R1] ;  /* 0x0000000001027983 */ /* 0x004ea20000100800 */
[-C--:B-1----:R-:W-:Y:S06]  /*8c30*/  HMMA.16816.F32 R4, R212, R216.reuse, R4 ;  /* 0x000000d8d404723c */ /* 0x082fec0000001804 */
[C---:B---3--:R-:W-:Y:S06]  /*8c40*/  HMMA.16816.F32 R8, R204.reuse, R216, R8 ;  /* 0x000000d8cc08723c */ /* 0x048fec0000001808 */
[-C--:B------:R-:W-:Y:S06]  /*8c50*/  HMMA.16816.F32 R12, R204, R218.reuse, R12 ;  /* 0x000000dacc0c723c */ /* 0x080fec000000180c */
[C---:B------:R-:W-:Y:S01]  /*8c60*/  HMMA.16816.F32 R16, R212.reuse, R218, R16 ;  /* 0x000000dad410723c */ /* 0x040fe20000001810 */
[----:B------:R-:W1:Y:S05]  /*8c70*/  LDSM.16.M88.4 R216, [R246] ;  /* 0x00000000f6d8783b */ /* 0x000e6a0000000200 */
[-C--:B----4-:R-:W-:Y:S06]  /*8c80*/  HMMA.16816.F32 R20, R212, R208.reuse, R20 ;  /* 0x000000d0d414723c */ /* 0x090fec0000001814 */
[C---:B------:R-:W-:Y:S06]  /*8c90*/  HMMA.16816.F32 R24, R204.reuse, R208, R24 ;  /* 0x000000d0cc18723c */ /* 0x040fec0000001818 */
[-C--:B------:R-:W-:Y:S06]  /*8ca0*/  HMMA.16816.F32 R28, R204, R210.reuse, R28 ;  /* 0x000000d2cc1c723c */ /* 0x080fec000000181c */
[C---:B------:R-:W-:Y:S01]  /*8cb0*/  HMMA.16816.F32 R32, R212.reuse, R210, R32 ;  /* 0x000000d2d420723c */ /* 0x040fe20000001820 */
[----:B------:R-:W3:Y:S05]  /*8cc0*/  LDSM.16.M88.4 R208, [R245] ;  /* 0x00000000f5d0783b */ /* 0x000eea0000000200 */
[-C--:B-1----:R-:W-:Y:S06]  /*8cd0*/  HMMA.16816.F32 R36, R212, R216.reuse, R36 ;  /* 0x000000d8d424723c */ /* 0x082fec0000001824 */
[C---:B------:R-:W-:Y:S06]  /*8ce0*/  HMMA.16816.F32 R40, R204.reuse, R216, R40 ;  /* 0x000000d8cc28723c */ /* 0x040fec0000001828 */
[-C--:B------:R-:W-:Y:S06]  /*8cf0*/  HMMA.16816.F32 R44, R204, R218.reuse, R44 ;  /* 0x000000dacc2c723c */ /* 0x080fec000000182c */
[C---:B------:R-:W-:Y:S01]  /*8d00*/  HMMA.16816.F32 R48, R212.reuse, R218, R48 ;  /* 0x000000dad430723c */ /* 0x040fe20000001830 */
[----:B------:R-:W1:Y:S05]  /*8d10*/  LDSM.16.M88.4 R216, [R244] ;  /* 0x00000000f4d8783b */ /* 0x000e6a0000000200 */
[-C--:B---3--:R-:W-:Y:S06]  /*8d20*/  HMMA.16816.F32 R52, R212, R208.reuse, R52 ;  /* 0x000000d0d434723c */ /* 0x088fec0000001834 */
        /* <DEDUP_REMOVED lines=17> */
[C---:B------:R-:W-:Y:S06]  /*8e40*/  HMMA.16816.F32 R112, R212.reuse, R218, R112 ;  /* 0x000000dad470723c */ /* 0x040fec0000001870 */
[-C--:B---3--:R-:W-:Y:S06]  /*8e50*/  HMMA.16816.F32 R116, R212, R208.reuse, R116 ;  /* 0x000000d0d474723c */ /* 0x088fec0000001874 */
[C---:B------:R-:W-:Y:S06]  /*8e60*/  HMMA.16816.F32 R120, R204.reuse, R208, R120 ;  /* 0x000000d0cc78723c */ /* 0x040fec0000001878 */
[-C--:B------:R-:W-:Y:S01]  /*8e70*/  HMMA.16816.F32 R124, R204, R210.reuse, R124 ;  /* 0x000000d2cc7c723c */ /* 0x080fe2000000187c */
[----:B------:R-:W-:Y:S05]  /*8e80*/  LDSM.16.M88.4 R204, [R198] ;  /* 0x00000000c6cc783b */ /* 0x000fea0000000200 */
[----:B------:R-:W-:Y:S03]  /*8e90*/  HMMA.16816.F32 R128, R212, R210, R128 ;  /* 0x000000d2d480723c */ /* 0x000fe60000001880 */
[----:B------:R-:W-:Y:S08]  /*8ea0*/  LDSM.16.M88.4 R212, [R198+0x800] ;  /* 0x00080000c6d4783b */ /* 0x000ff00000000200 */
[----:B--2---:R-:W1:Y:S08]  /*8eb0*/  LDSM.16.M88.4 R216, [R2] ;  /* 0x0000000002d8783b */ /* 0x004e700000000200 */
[----:B------:R-:W2:Y:S01]  /*8ec0*/  LDSM.16.M88.4 R208, [R2+0x2000] ;  /* 0x0020000002d0783b */ /* 0x000ea20000000200 */
[-C--:B-1----:R-:W-:Y:S06]  /*8ed0*/  HMMA.16816.F32 R4, R216, R204.reuse, R4 ;  /* 0x000000ccd804723c */ /* 0x082fec0000001804 */
[C---:B--2---:R-:W-:Y:S06]  /*8ee0*/  HMMA.16816.F32 R8, R208.reuse, R204, R8 ;  /* 0x000000ccd008723c */ /* 0x044fec0000001808 */
[-C--:B------:R-:W-:Y:S06]  /*8ef0*/  HMMA.16816.F32 R12, R208, R206.reuse, R12 ;  /* 0x000000ced00c723c */ /* 0x080fec000000180c */
[C---:B------:R-:W-:Y:S01]  /*8f00*/  HMMA.16816.F32 R16, R216.reuse, R206, R16 ;  /* 0x000000ced810723c */ /* 0x040fe20000001810 */
[----:B------:R-:W1:Y:S05]  /*8f10*/  LDSM.16.M88.4 R204, [R198+0x1000] ;  /* 0x00100000c6cc783b */ /* 0x000e6a0000000200 */
[----:B------:R-:W-:Y:S01]  /*8f20*/  FMUL.FTZ R2, R4, UR15 ;  /* 0x0000000f04027c20 */ /* 0x000fe20008410000 */
[-C--:B------:R-:W-:Y:S03]  /*8f30*/  HMMA.16816.F32 R20, R216, R212.reuse, R20 ;  /* 0x000000d4d814723c */ /* 0x080fe60000001814 */
[----:B------:R2:W-:Y:S01]  /*8f40*/  MUFU.TANH R223, R2 ;  /* 0x0000000200df7308 */ /* 0x0005e20000002400 */
[----:B------:R-:W-:Y:S02]  /*8f50*/  FMUL.FTZ R0, R6, UR15 ;  /* 0x0000000f06007c20 */ /* 0x000fe40008410000 */
[C---:B------:R-:W-:Y:S07]  /*8f60*/  HMMA.16816.F32 R24, R208.reuse, R212, R24 ;  /* 0x000000d4d018723c */ /* 0x040fee0000001818 */
[----:B------:R3:W-:Y:S01]  /*8f70*/  MUFU.TANH R221, R0 ;  /* 0x0000000000dd7308 */ /* 0x0007e20000002400 */
[-C--:B------:R-:W-:Y:S03]  /*8f80*/  HMMA.16816.F32 R28, R208, R214.reuse, R28 ;  /* 0x000000d6d01c723c */ /* 0x080fe6000000181c */
[----:B------:R-:W-:Y:S03]  /*8f90*/  FMUL.FTZ R3, R9, UR15 ;  /* 0x0000000f09037c20 */ /* 0x000fe60008410000 */
[C---:B------:R-:W-:Y:S03]  /*8fa0*/  HMMA.16816.F32 R32, R216.reuse, R214, R32 ;  /* 0x000000d6d820723c */ /* 0x040fe60000001820 */
[----:B------:R-:W-:Y:S02]  /*8fb0*/  MUFU.TANH R243, R3 ;  /* 0x0000000300f37308 */ /* 0x000fe40000002400 */
[----:B--2---:R-:W-:Y:S01]  /*8fc0*/  FMUL.FTZ R2, R10, UR15 ;  /* 0x0000000f0a027c20 */ /* 0x004fe20008410000 */
[----:B------:R-:W-:Y:S01]  /*8fd0*/  FMUL.FTZ R235, R7, UR15 ;  /* 0x0000000f07eb7c20 */ /* 0x000fe20008410000 */
[----:B------:R-:W-:Y:S01]  /*8fe0*/  FMUL.FTZ R9, R13, UR15 ;  /* 0x0000000f0d097c20 */ /* 0x000fe20008410000 */
[----:B------:R-:W-:Y:S05]  /*8ff0*/  FMUL.FTZ R222, R16, UR15 ;  /* 0x0000000f10de7c20 */ /* 0x000fea0008410000 */
[----:B------:R2:W-:Y:S01]  /*9000*/  MUFU.TANH R239, R2 ;  /* 0x0000000200ef7308 */ /* 0x0005e20000002400 */
[----:B------:R-:W-:Y:S01]  /*9010*/  FMUL.FTZ R24, R24, UR15 ;  /* 0x0000000f18187c20 */ /* 0x000fe20008410000 */
[----:B------:R-:W-:Y:S01]  /*9020*/  FMUL.FTZ R26, R26, UR15 ;  /* 0x0000000f1a1a7c20 */ /* 0x000fe20008410000 */
[----:B------:R-:W-:Y:S01]  /*9030*/  FMUL.FTZ R25, R25, UR15 ;  /* 0x0000000f19197c20 */ /* 0x000fe20008410000 */
[----:B------:R-:W-:Y:S01]  /*9040*/  FMUL.FTZ R27, R27, UR15 ;  /* 0x0000000f1b1b7c20 */ /* 0x000fe20008410000 */
[----:B---3--:R-:W-:Y:S01]  /*9050*/  FMUL.FTZ R0, R11, UR15 ;  /* 0x0000000f0b007c20 */ /* 0x008fe20008410000 */
[-C--:B-1----:R-:W-:Y:S04]  /*9060*/  HMMA.16816.F32 R36, R216, R204.reuse, R36 ;  /* 0x000000ccd824723c */ /* 0x082fe80000001824 */
[----:B------:R-:W-:Y:S01]  /*9070*/  MUFU.TANH R227, R24 ;  /* 0x0000001800e37308 */ /* 0x000fe20000002400 */
[----:B------:R-:W-:Y:S01]  /*9080*/  FMUL.FTZ R28, R28, UR15 ;  /* 0x0000000f1c1c7c20 */ /* 0x000fe20008410000 */
[----:B------:R-:W-:Y:S01]  /*9090*/  FMUL.FTZ R30, R30, UR15 ;  /* 0x0000000f1e1e7c20 */ /* 0x000fe20008410000 */
[----:B------:R-:W-:Y:S01]  /*90a0*/  FMUL.FTZ R29, R29, UR15 ;  /* 0x0000000f1d1d7c20 */ /* 0x000fe20008410000 */
[----:B------:R-:W-:Y:S01]  /*90b0*/  FMUL.FTZ R31, R31, UR15 ;  /* 0x0000000f1f1f7c20 */ /* 0x000fe20008410000 */
[C---:B------:R-:W-:Y:S05]  /*90c0*/  HMMA.16816.F32 R40, R208.reuse, R204, R40 ;  /* 0x000000ccd028723c */ /* 0x040fea0000001828 */
[----:B------:R-:W-:Y:S01]  /*90d0*/  MUFU.TANH R226, R26 ;  /* 0x0000001a00e27308 */ /* 0x000fe20000002400 */
[----:B--2---:R-:W-:Y:S01]  /*90e0*/  FMUL.FTZ R2, R15, UR15 ;  /* 0x0000000f0f027c20 */ /* 0x004fe20008410000 */
[----:B------:R-:W-:Y:S01]  /*90f0*/  FMUL.FTZ R3, R18, UR15 ;  /* 0x0000000f12037c20 */ /* 0x000fe20008410000 */
[-C--:B------:R-:W-:Y:S07]  /*9100*/  HMMA.16816.F32 R44, R208, R206.reuse, R44 ;  /* 0x000000ced02c723c */ /* 0x080fee000000182c */
[----:B------:R-:W-:Y:S01]  /*9110*/  MUFU.TANH R229, R25 ;  /* 0x0000001900e57308 */ /* 0x000fe20000002400 */
[C---:B------:R-:W-:Y:S04]  /*9120*/  HMMA.16816.F32 R48, R216.reuse, R206, R48 ;  /* 0x000000ced830723c */ /* 0x040fe80000001830 */
[----:B------:R-:W-:Y:S01]  /*9130*/  FMUL.FTZ R18, R17, UR15 ;  /* 0x0000000f11127c20 */ /* 0x000fe20008410000 */
[----:B------:R-:W-:Y:S04]  /*9140*/  FMUL.FTZ R237, R5, UR15 ;  /* 0x0000000f05ed7c20 */ /* 0x000fe80008410000 */
[----:B------:R1:W-:Y:S02]  /*9150*/  MUFU.TANH R230, R27 ;  /* 0x0000001b00e67308 */ /* 0x0003e40000002400 */
[----:B------:R-:W-:Y:S01]  /*9160*/  FMUL.FTZ R241, R8, UR15 ;  /* 0x0000000f08f17c20 */ /* 0x000fe20008410000 */
[----:B------:R-:W-:Y:S01]  /*9170*/  FMUL.FTZ R14, R14, UR15 ;  /* 0x0000000f0e0e7c20 */ /* 0x000fe20008410000 */
[----:B------:R-:W-:Y:S01]  /*9180*/  FMUL.FTZ R10, R12, UR15 ;  /* 0x0000000f0c0a7c20 */ /* 0x000fe20008410000 */
[----:B------:R-:W-:Y:S01]  /*9190*/  FMUL.FTZ R5, R20, UR15 ;  /* 0x0000000f14057c20 */ /* 0x000fe20008410000 */
[----:B------:R-:W-:Y:S04]  /*91a0*/  FMUL.FTZ R11, R22, UR15 ;  /* 0x0000000f160b7c20 */ /* 0x000fe80008410000 */
[----:B------:R-:W-:Y:S01]  /*91b0*/  MUFU.TANH R231, R28 ;  /* 0x0000001c00e77308 */ /* 0x000fe20000002400 */
[----:B------:R-:W-:Y:S01]  /*91c0*/  FMUL.FTZ R21, R21, UR15 ;  /* 0x0000000f15157c20 */ /* 0x000fe20008410000 */
[----:B------:R-:W-:Y:S01]  /*91d0*/  FMUL.FTZ R32, R32, UR15 ;  /* 0x0000000f20207c20 */ /* 0x000fe20008410000 */
[----:B------:R-:W-:Y:S01]  /*91e0*/  FMUL.FTZ R34, R34, UR15 ;  /* 0x0000000f22227c20 */ /* 0x000fe20008410000 */
[----:B------:R-:W-:Y:S01]  /*91f0*/  FMUL.FTZ R33, R33, UR15 ;  /* 0x0000000f21217c20 */ /* 0x000fe20008410000 */
[----:B------:R-:W-:Y:S01]  /*9200*/  FMUL.FTZ R35, R35, UR15 ;  /* 0x0000000f23237c20 */ /* 0x000fe20008410000 */
[----:B------:R-:W-:Y:S01]  /*9210*/  FMUL.FTZ R42, R42, UR15 ;  /* 0x0000000f2a2a7c20 */ /* 0x000fe20008410000 */
[----:B------:R-:W-:Y:S03]  /*9220*/  FMUL.FTZ R43, R43, UR15 ;  /* 0x0000000f2b2b7c20 */ /* 0x000fe60008410000 */
[----:B------:R-:W-:Y:S01]  /*9230*/  MUFU.TANH R234, R30 ;  /* 0x0000001e00ea7308 */ /* 0x000fe20000002400 */
[----:B-1----:R-:W1:Y:S01]  /*9240*/  LDSM.16.M88.4 R24, [R198+0x1800] ;  /* 0x00180000c618783b */ /* 0x002e620000000200 */
[----:B------:R-:W-:Y:S01]  /*9250*/  FMUL.FTZ R49, R49, UR15 ;  /* 0x0000000f31317c20 */ /* 0x000fe20008410000 */
[----:B------:R-:W-:Y:S01]  /*9260*/  FMUL.FTZ R48, R48, UR15 ;  /* 0x0000000f30307c20 */ /* 0x000fe20008410000 */
[----:B------:R-:W-:Y:S06]  /*9270*/  FMUL.FTZ R45, R45, UR15 ;  /* 0x0000000f2d2d7c20 */ /* 0x000fec0008410000 */
[----:B------:R-:W-:Y:S10]  /*9280*/  MUFU.TANH R233, R29 ;  /* 0x0000001d00e97308 */ /* 0x000ff40000002400 */
[----:B------:R2:W-:Y:S10]  /*9290*/  MUFU.TANH R238, R31 ;  /* 0x0000001f00ee7308 */ /* 0x0005f40000002400 */
[----:B------:R3:W-:Y:S10]  /*92a0*/  MUFU.TANH R6, R0 ;  /* 0x0000000000067308 */ /* 0x0007f40000002400 */
[----:B------:R4:W-:Y:S01]  /*92b0*/  MUFU.TANH R7, R2 ;  /* 0x0000000200077308 */ /* 0x0009e20000002400 */
[----:B--2---:R-:W2:Y:S09]  /*92c0*/  LDSM.16.M88.4 R28, [R198+0x2000] ;  /* 0x00200000c61c783b */ /* 0x004eb20000000200 */
[----:B------:R-:W-:Y:S01]  /*92d0*/  MUFU.TANH R16, R49 ;  /* 0x0000003100107308 */ /* 0x000fe20000002400 */
[-C--:B-1----:R-:W-:Y:S03]  /*92e0*/  HMMA.16816.F32 R52, R216, R24.reuse, R52 ;  /* 0x00000018d834723c */ /* 0x082fe60000001834 */
[----:B---3--:R-:W-:Y:S03]  /*92f0*/  FMUL.FTZ R0, R19, UR15 ;  /* 0x0000000f13007c20 */ /* 0x008fe60008410000 */
[C---:B------:R-:W-:Y:S03]  /*9300*/  HMMA.16816.F32 R56, R208.reuse, R24, R56 ;  /* 0x00000018d038723c */ /* 0x040fe60000001838 */
[----:B------:R1:W-:Y:S02]  /*9310*/  MUFU.TANH R17, R0 ;  /* 0x0000000000117308 */ /* 0x0003e40000002400 */
[----:B----4-:R-:W-:Y:S01]  /*9320*/  FMUL.FTZ R2, R23, UR15 ;  /* 0x0000000f17027c20 */ /* 0x010fe20008410000 */
[-C--:B------:R-:W-:Y:S07]  /*9330*/  HMMA.16816.F32 R60, R208, R26.reuse, R60 ;  /* 0x0000001ad03c723c */ /* 0x080fee000000183c */
[----:B------:R3:W-:Y:S01]  /*9340*/  MUFU.TANH R13, R2 ;  /* 0x00000002000d7308 */ /* 0x0007e20000002400 */
[C---:B------:R-:W-:Y:S01]  /*9350*/  HMMA.16816.F32 R64, R216.reuse, R26, R64 ;  /* 0x0000001ad840723c */ /* 0x040fe20000001840 */
[----:B------:R-:W4:Y:S08]  /*9360*/  LDSM.16.M88.4 R24, [R198+0x2800] ;  /* 0x00280000c618783b */ /* 0x000f300000000200 */
[----:B------:R-:W-:Y:S02]  /*9370*/  MUFU.TANH R15, R3 ;  /* 0x00000003000f7308 */ /* 0x000fe40000002400 */
[----:B-1----:R-:W-:Y:S01]  /*9380*/  FMUL.FTZ R0, R37, UR15 ;  /* 0x0000000f25007c20 */ /* 0x002fe20008410000 */
[----:B------:R-:W-:Y:S01]  /*9390*/  FMUL.FTZ R54, R54, UR15 ;  /* 0x0000000f36367c20 */ /* 0x000fe20008410000 */
[----:B------:R-:W-:Y:S01]  /*93a0*/  FMUL.FTZ R37, R39, UR15 ;  /* 0x0000000f27257c20 */ /* 0x000fe20008410000 */
[----:B------:R-:W-:Y:S01]  /*93b0*/  FMUL.FTZ R39, R50, UR15 ;  /* 0x0000000f32277c20 */ /* 0x000fe20008410000 */
[----:B------:R-:W-:Y:S04]  /*93c0*/  FMUL.FTZ R52, R52, UR15 ;  /* 0x0000000f34347c20 */ /* 0x000fe80008410000 */
[----:B------:R1:W-:Y:S01]  /*93d0*/  MUFU.TANH R214, R0 ;  /* 0x0000000000d67308 */ /* 0x0003e20000002400 */
[-C--:B--2---:R-:W-:Y:S03]  /*93e0*/  HMMA.16816.F32 R68, R216, R28.reuse, R68 ;  /* 0x0000001cd844723c */ /* 0x084fe60000001844 */
[----:B---3--:R-:W-:Y:S01]  /*93f0*/  FMUL.FTZ R2, R36, UR15 ;  /* 0x0000000f24027c20 */ /* 0x008fe20008410000 */
[----:B------:R-:W-:Y:S01]  /*9400*/  FMUL.FTZ R36, R38, UR15 ;  /* 0x0000000f26247c20 */ /* 0x000fe20008410000 */
[----:B------:R-:W-:Y:S01]  /*9410*/  FMUL.FTZ R38, R51, UR15 ;  /* 0x0000000f33267c20 */ /* 0x000fe20008410000 */
[C---:B------:R-:W-:Y:S03]  /*9420*/  HMMA.16816.F32 R72, R208.reuse, R28, R72 ;  /* 0x0000001cd048723c */ /* 0x040fe60000001848 */
[----:B------:R-:W-:Y:S02]  /*9430*/  MUFU.TANH R215, R2 ;  /* 0x0000000200d77308 */ /* 0x000fe40000002400 */
[----:B------:R-:W-:Y:S01]  /*9440*/  FMUL.FTZ R65, R65, UR15 ;  /* 0x0000000f41417c20 */ /* 0x000fe20008410000 */
[-C--:B------:R-:W-:Y:S07]  /*9450*/  HMMA.16816.F32 R76, R208, R30.reuse, R76 ;  /* 0x0000001ed04c723c */ /* 0x080fee000000184c */
[----:B------:R-:W-:Y:S01]  /*9460*/  MUFU.TANH R237, R237 ;  /* 0x000000ed00ed7308 */ /* 0x000fe20000002400 */
[----:B-1----:R-:W-:Y:S01]  /*9470*/  IMAD.MOV.U32 R0, RZ, RZ, R220 ;  /* 0x000000ffff007224 */ /* 0x002fe200078e00dc */
[C---:B------:R-:W-:Y:S01]  /*9480*/  HMMA.16816.F32 R80, R216.reuse, R30, R80 ;  /* 0x0000001ed850723c */ /* 0x040fe20000001850 */
[----:B------:R-:W1:Y:S07]  /*9490*/  LDSM.16.M88.4 R28, [R198+0x3000] ;  /* 0x00300000c61c783b */ /* 0x000e6e0000000200 */
[----:B------:R-:W-:Y:S03]  /*94a0*/  MUFU.TANH R232, R65 ;  /* 0x0000004100e87308 */ /* 0x000fe60000002400 */
[----:B------:R-:W-:Y:S01]  /*94b0*/  FMUL.FTZ R70, R70, UR15 ;  /* 0x0000000f46467c20 */ /* 0x000fe20008410000 */
[----:B------:R-:W-:Y:S01]  /*94c0*/  FMUL.FTZ R67, R67, UR15 ;  /* 0x0000000f43437c20 */ /* 0x000fe20008410000 */
[----:B------:R-:W-:Y:S01]  /*94d0*/  FMUL.FTZ R69, R69, UR15 ;  /* 0x0000000f45457c20 */ /* 0x000fe20008410000 */
[-C--:B----4-:R-:W-:Y:S03]  /*94e0*/  HMMA.16816.F32 R84, R216, R24.reuse, R84 ;  /* 0x00000018d854723c */ /* 0x090fe60000001854 */
[----:B------:R-:W-:Y:S01]  /*94f0*/  FMUL.FTZ R64, R64, UR15 ;  /* 0x0000000f40407c20 */ /* 0x000fe20008410000 */
[----:B------:R-:W-:Y:S01]  /*9500*/  MUFU.TANH R3, R70 ;  /* 0x0000004600037308 */ /* 0x000fe20000002400 */
[----:B------:R-:W-:Y:S01]  /*9510*/  FMUL.FTZ R53, R53, UR15 ;  /* 0x0000000f35357c20 */ /* 0x000fe20008410000 */
[C---:B------:R-:W-:Y:S05]  /*9520*/  HMMA.16816.F32 R88, R208.reuse, R24, R88 ;  /* 0x00000018d058723c */ /* 0x040fea0000001858 */
[----:B------:R-:W-:Y:S03]  /*9530*/  FMUL.FTZ R49, R76, UR15 ;  /* 0x0000000f4c317c20 */ /* 0x000fe60008410000 */
[----:B------:R-:W-:Y:S01]  /*9540*/  MUFU.TANH R241, R241 ;  /* 0x000000f100f17308 */ /* 0x000fe20000002400 */
[-C--:B------:R-:W-:Y:S03]  /*9550*/  HMMA.16816.F32 R92, R208, R26.reuse, R92 ;  /* 0x0000001ad05c723c */ /* 0x080fe6000000185c */
[----:B------:R-:W-:Y:S01]  /*9560*/  FMUL.FTZ R76, R80, UR15 ;  /* 0x0000000f504c7c20 */ /* 0x000fe20008410000 */
[----:B------:R-:W-:Y:S02]  /*9570*/  FMUL.FTZ R50, R59, UR15 ;  /* 0x0000000f3b327c20 */ /* 0x000fe40008410000 */
[C---:B------:R-:W-:Y:S03]  /*9580*/  HMMA.16816.F32 R96, R216.reuse, R26, R96 ;  /* 0x0000001ad860723c */ /* 0x040fe60000001860 */
[----:B------:R-:W-:Y:S01]  /*9590*/  MUFU.TANH R235, R235 ;  /* 0x000000eb00eb7308 */ /* 0x000fe20000002400 */
[----:B------:R-:W2:Y:S01]  /*95a0*/  LDSM.16.M88.4 R24, [R198+0x3800] ;  /* 0x00380000c618783b */ /* 0x000ea20000000200 */
[----:B------:R-:W-:Y:S01]  /*95b0*/  FMUL.FTZ R55, R55, UR15 ;  /* 0x0000000f37377c20 */ /* 0x000fe20008410000 */
[----:B------:R-:W-:Y:S07]  /*95c0*/  DEPBAR.LE SB0, 0x0 ;  /* 0x000080000000791a */ /* 0x000fee0000000000 */
[----:B------:R-:W-:Y:S01]  /*95d0*/  MUFU.TANH R222, R222 ;  /* 0x000000de00de7308 */ /* 0x000fe20000002400 */
[----:B------:R-:W-:Y:S01]  /*95e0*/  BAR.SYNC.DEFER_BLOCKING 0x0 ;  /* 0x0000000000007b1d */ /* 0x000fe20000010000 */
[----:B------:R-:W-:Y:S01]  /*95f0*/  FMUL.FTZ R80, R90, UR15 ;  /* 0x0000000f5a507c20 */ /* 0x000fe20008410000 */
[-C--:B-1----:R-:W-:Y:S07]  /*9600*/  HMMA.16816.F32 R100, R216, R28.reuse, R100 ;  /* 0x0000001cd864723c */ /* 0x082fee0000001864 */
[----:B------:R-:W-:Y:S01]  /*9610*/  MUFU.TANH R224, R67 ;  /* 0x0000004300e07308 */ /* 0x000fe20000002400 */
[C---:B------:R-:W-:Y:S04]  /*9620*/  HMMA.16816.F32 R104, R208.reuse, R28, R104 ;  /* 0x0000001cd068723c */ /* 0x040fe80000001868 */
[----:B------:R-:W-:Y:S02]  /*9630*/  FMUL.FTZ R56, R56, UR15 ;  /* 0x0000000f38387c20 */ /* 0x000fe40008410000 */
[-C--:B------:R-:W-:Y:S03]  /*9640*/  HMMA.16816.F32 R108, R208, R30.reuse, R108 ;  /* 0x0000001ed06c723c */ /* 0x080fe6000000186c */
[----:B------:R-:W-:Y:S02]  /*9650*/  MUFU.TANH R14, R14 ;  /* 0x0000000e000e7308 */ /* 0x000fe40000002400 */
[----:B------:R-:W-:Y:S01]  /*9660*/  FMUL.FTZ R66, R66, UR15 ;  /* 0x0000000f42427c20 */ /* 0x000fe20008410000 */
[C---:B------:R-:W-:Y:S07]  /*9670*/  HMMA.16816.F32 R112, R216.reuse, R30, R112 ;  /* 0x0000001ed870723c */ /* 0x040fee0000001870 */
[----:B------:R-:W-:Y:S01]  /*9680*/  MUFU.TANH R18, R18 ;  /* 0x0000001200127308 */ /* 0x000fe20000002400 */
[----:B------:R-:W-:Y:S03]  /*9690*/  FMUL.FTZ R57, R57, UR15 ;  /* 0x0000000f39397c20 */ /* 0x000fe60008410000 */
[----:B------:R-:W-:Y:S01]  /*96a0*/  FMUL.FTZ R101, R101, UR15 ;  /* 0x0000000f65657c20 */ /* 0x000fe20008410000 */
[----:B------:R-:W-:Y:S01]  /*96b0*/  FMUL.FTZ R68, R68, UR15 ;  /* 0x0000000f44447c20 */ /* 0x000fe20008410000 */
[----:B------:R-:W-:Y:S04]  /*96c0*/  FMUL.FTZ R71, R71, UR15 ;  /* 0x0000000f47477c20 */ /* 0x000fe80008410000 */
[----:B------:R-:W1:Y:S01]  /*96d0*/  MUFU.TANH R2, R101 ;  /* 0x0000006500027308 */ /* 0x000e620000002400 */
[-C--:B--2---:R-:W-:Y:S03]  /*96e0*/  HMMA.16816.F32 R116, R216, R24.reuse, R116 ;  /* 0x00000018d874723c */ /* 0x084fe60000001874 */
[----:B------:R-:W-:Y:S01]  /*96f0*/  FMUL.FTZ R90, R107, UR15 ;  /* 0x0000000f6b5a7c20 */ /* 0x000fe20008410000 */
[----:B------:R-:W-:Y:S01]  /*9700*/  FMUL.FTZ R84, R84, UR15 ;  /* 0x0000000f54547c20 */ /* 0x000fe20008410000 */
[----:B------:R-:W-:Y:S01]  /*9710*/  FMUL.FTZ R85, R85, UR15 ;  /* 0x0000000f55557c20 */ /* 0x000fe20008410000 */
[C---:B------:R-:W-:Y:S03]  /*9720*/  HMMA.16816.F32 R120, R208.reuse, R24, R120 ;  /* 0x00000018d078723c */ /* 0x040fe60000001878 */
[----:B------:R-:W2:Y:S02]  /*9730*/  MUFU.TANH R10, R10 ;  /* 0x0000000a000a7308 */ /* 0x000ea40000002400 */
[----:B------:R-:W-:Y:S01]  /*9740*/  FMUL.FTZ R51, R77, UR15 ;  /* 0x0000000f4d337c20 */ /* 0x000fe20008410000 */
[-C--:B------:R-:W-:Y:S07]  /*9750*/  HMMA.16816.F32 R124, R208, R26.reuse, R124 ;  /* 0x0000001ad07c723c */ /* 0x080fee000000187c */
[----:B------:R-:W3:Y:S01]  /*9760*/  MUFU.TANH R8, R5 ;  /* 0x0000000500087308 */ /* 0x000ee20000002400 */
[----:B------:R-:W-:Y:S01]  /*9770*/  FMUL.FTZ R107, R112, UR15 ;  /* 0x0000000f706b7c20 */ /* 0x000fe20008410000 */
[----:B------:R-:W-:Y:S08]  /*9780*/  HMMA.16816.F32 R128, R216, R26, R128 ;  /* 0x0000001ad880723c */ /* 0x000ff00000001880 */
[----:B------:R-:W4:Y:S03]  /*9790*/  MUFU.TANH R9, R9 ;  /* 0x0000000900097308 */ /* 0x000f260000002400 */
[----:B-1----:R-:W-:Y:S01]  /*97a0*/  IMAD.MOV.U32 R211, RZ, RZ, R2 ;  /* 0x000000ffffd37224 */ /* 0x002fe200078e0002 */
[----:B------:R-:W-:Y:S01]  /*97b0*/  MOV R216, R0 ;  /* 0x0000000000d87202 */ /* 0x000fe20000000f00 */
[----:B------:R-:W-:Y:S01]  /*97c0*/  FMUL.FTZ R0, R116, UR15 ;  /* 0x0000000f74007c20 */ /* 0x000fe20008410000 */
[----:B------:R-:W-:Y:S01]  /*97d0*/  FMNMX.FTZ R2, R223, R201, !PT ;  /* 0x000000c9df027209 */ /* 0x000fe20007810000 */
[----:B------:R-:W-:Y:S03]  /*97e0*/  FMUL.FTZ R112, R123, UR15 ;  /* 0x0000000f7b707c20 */ /* 0x000fe60008410000 */
[----:B------:R1:W-:Y:S01]  /*97f0*/  MUFU.TANH R23, R32 ;  /* 0x0000002000177308 */ /* 0x0003e20000002400 */
[----:B------:R-:W-:Y:S01]  /*9800*/  MOV R210, R3 ;  /* 0x0000000300d27202 */ /* 0x000fe20000000f00 */
[----:B------:R-:W-:Y:S01]  /*9810*/  FMUL.FTZ R77, R86, UR15 ;  /* 0x0000000f564d7c20 */ /* 0x000fe20008410000 */
[----:B------:R-:W-:Y:S01]  /*9820*/  FMNMX.FTZ R26, R221, R196, !PT ;  /* 0x000000c4dd1a7209 */ /* 0x000fe20007810000 */
[----:B------:R-:W-:Y:S01]  /*9830*/  FMUL.FTZ R59, R92, UR15 ;  /* 0x0000000f5c3b7c20 */ /* 0x000fe20008410000 */
[----:B------:R-:W-:Y:S01]  /*9840*/  FMNMX.FTZ R3, R239, R197, !PT ;  /* 0x000000c5ef037209 */ /* 0x000fe20007810000 */
[----:B------:R-:W-:Y:S01]  /*9850*/  FMUL.FTZ R92, R96, UR15 ;  /* 0x0000000f605c7c20 */ /* 0x000fe20008410000 */
[----:B------:R-:W-:Y:S03]  /*9860*/  FMNMX.FTZ R65, R237, R2, !PT ;  /* 0x00000002ed417209 */ /* 0x000fe60007810000 */
[----:B------:R-:W5:Y:S01]  /*9870*/  MUFU.TANH R11, R11 ;  /* 0x0000000b000b7308 */ /* 0x000f620000002400 */
[----:B------:R-:W-:Y:S01]  /*9880*/  FMNMX.FTZ R2, R241, R199, !PT ;  /* 0x000000c7f1027209 */ /* 0x000fe20007810000 */
[----:B------:R-:W-:Y:S01]  /*9890*/  FMUL.FTZ R96, R100, UR15 ;  /* 0x0000000f64607c20 */ /* 0x000fe20008410000 */
[----:B------:R-:W-:Y:S01]  /*98a0*/  FMUL.FTZ R123, R129, UR15 ;  /* 0x0000000f817b7c20 */ /* 0x000fe20008410000 */
[----:B------:R-:W-:Y:S01]  /*98b0*/  FMNMX.FTZ R26, R235, R26, !PT ;  /* 0x0000001aeb1a7209 */ /* 0x000fe20007810000 */
[----:B------:R-:W-:Y:S01]  /*98c0*/  FMUL.FTZ R29, R102, UR15 ;  /* 0x0000000f661d7c20 */ /* 0x000fe20008410000 */
[----:B------:R-:W-:Y:S01]  /*98d0*/  FMNMX.FTZ R3, R6, R3, !PT ;  /* 0x0000000306037209 */ /* 0x000fe20007810000 */
[----:B------:R-:W-:Y:S03]  /*98e0*/  FMUL.FTZ R102, R103, UR15 ;  /* 0x0000000f67667c20 */ /* 0x000fe60008410000 */
[----:B------:R3:W-:Y:S01]  /*98f0*/  MUFU.TANH R129, R0 ;  /* 0x0000000000817308 */ /* 0x0007e20000002400 */
[----:B------:R-:W-:Y:S01]  /*9900*/  FMNMX.FTZ R65, R222, R65, !PT ;  /* 0x00000041de417209 */ /* 0x000fe20007810000 */
[----:B-1----:R-:W-:Y:S01]  /*9910*/  FMUL.FTZ R32, R40, UR15 ;  /* 0x0000000f28207c20 */ /* 0x002fe20008410000 */
[----:B------:R-:W-:Y:S01]  /*9920*/  FMNMX.FTZ R67, R243, R2, !PT ;  /* 0x00000002f3437209 */ /* 0x000fe20007810000 */
[----:B------:R-:W-:Y:S01]  /*9930*/  FMUL.FTZ R40, R44, UR15 ;  /* 0x0000000f2c287c20 */ /* 0x000fe20008410000 */
[----:B------:R-:W-:Y:S01]  /*9940*/  FMNMX.FTZ R26, R15, R26, !PT ;  /* 0x0000001a0f1a7209 */ /* 0x000fe20007810000 */
[----:B------:R-:W-:Y:S01]  /*9950*/  FMUL.FTZ R44, R46, UR15 ;  /* 0x0000000f2e2c7c20 */ /* 0x000fe20008410000 */
[----:B------:R-:W-:Y:S03]  /*9960*/  FMNMX.FTZ R30, R14, R3, !PT ;  /* 0x000000030e1e7209 */ /* 0x000fe60007810000 */
[----:B------:R-:W1:Y:S01]  /*9970*/  MUFU.TANH R21, R21 ;  /* 0x0000001500157308 */ /* 0x000e620000002400 */
[----:B------:R-:W-:Y:S01]  /*9980*/  FMNMX.FTZ R65, R18, R65, !PT ;  /* 0x0000004112417209 */ /* 0x000fe20007810000 */
[----:B------:R-:W-:Y:S01]  /*9990*/  FMUL.FTZ R46, R47, UR15 ;  /* 0x0000000f2f2e7c20 */ /* 0x000fe20008410000 */
[----:B--2---:R-:W-:Y:S01]  /*99a0*/  FMNMX.FTZ R2, R10, R67, !PT ;  /* 0x000000430a027209 */ /* 0x004fe20007810000 */
[----:B------:R-:W-:Y:S01]  /*99b0*/  FMUL.FTZ R47, R79, UR15 ;  /* 0x0000000f4f2f7c20 */ /* 0x000fe20008410000 */
[----:B------:R-:W-:Y:S01]  /*99c0*/  FMNMX.FTZ R26, R17, R26, !PT ;  /* 0x0000001a111a7209 */ /* 0x000fe20007810000 */
[----:B------:R-:W-:Y:S01]  /*99d0*/  FMUL.FTZ R79, R87, UR15 ;  /* 0x0000000f574f7c20 */ /* 0x000fe20008410000 */
[----:B------:R-:W-:Y:S03]  /*99e0*/  FMNMX.FTZ R3, R7, R30, !PT ;  /* 0x0000001e07037209 */ /* 0x000fe60007810000 */
[----:B------:R2:W2:Y:S01]  /*99f0*/  MUFU.TANH R19, R34 ;  /* 0x0000002200137308 */ /* 0x0004a20000002400 */
[----:B---3--:R-:W-:Y:S01]  /*9a00*/  FMNMX.FTZ R0, R8, R65, !PT ;  /* 0x0000004108007209 */ /* 0x008fe20007810000 */
[----:B------:R-:W-:Y:S01]  /*9a10*/  FMUL.FTZ R86, R95, UR15 ;  /* 0x0000000f5f567c20 */ /* 0x000fe20008410000 */
[----:B----4-:R-:W-:Y:S01]  /*9a20*/  FMNMX.FTZ R2, R9, R2, !PT ;  /* 0x0000000209027209 */ /* 0x010fe20007810000 */
[----:B------:R-:W-:Y:S01]  /*9a30*/  FMUL.FTZ R28, R104, UR15 ;  /* 0x0000000f681c7c20 */ /* 0x000fe20008410000 */
[----:B-----5:R-:W-:Y:S01]  /*9a40*/  FMNMX.FTZ R26, R11, R26, !PT ;  /* 0x0000001a0b1a7209 */ /* 0x020fe20007810000 */
[----:B------:R-:W-:Y:S01]  /*9a50*/  FMUL.FTZ R25, R114, UR15 ;  /* 0x0000000f72197c20 */ /* 0x000fe20008410000 */
[----:B------:R-:W-:Y:S03]  /*9a60*/  FMNMX.FTZ R3, R226, R3, !PT ;  /* 0x00000003e2037209 */ /* 0x000fe60007810000 */
[----:B------:R3:W4:Y:S01]  /*9a70*/  MUFU.TANH R22, R33 ;  /* 0x0000002100167308 */ /* 0x0007220000002400 */
[----:B-1----:R-:W-:Y:S01]  /*9a80*/  FMNMX.FTZ R0, R21, R0, !PT ;  /* 0x0000000015007209 */ /* 0x002fe20007810000 */
[----:B------:R-:W-:Y:S01]  /*9a90*/  FMUL.FTZ R113, R113, UR15 ;  /* 0x0000000f71717c20 */ /* 0x000fe20008410000 */
[----:B------:R-:W-:Y:S01]  /*9aa0*/  FMNMX.FTZ R2, R227, R2, !PT ;  /* 0x00000002e3027209 */ /* 0x000fe20007810000 */
[----:B------:R-:W-:Y:S01]  /*9ab0*/  FMUL.FTZ R24, R115, UR15 ;  /* 0x0000000f73187c20 */ /* 0x000fe20008410000 */
[----:B------:R-:W-:Y:S01]  /*9ac0*/  FMNMX.FTZ R26, R13, R26, !PT ;  /* 0x0000001a0d1a7209 */ /* 0x000fe20007810000 */
[----:B------:R-:W-:Y:S01]  /*9ad0*/  FMUL.FTZ R114, R118, UR15 ;  /* 0x0000000f76727c20 */ /* 0x000fe20008410000 */
[----:B------:R-:W-:Y:S03]  /*9ae0*/  FMNMX.FTZ R3, R230, R3, !PT ;  /* 0x00000003e6037209 */ /* 0x000fe60007810000 */
[----:B------:R1:W-:Y:S01]  /*9af0*/  MUFU.TANH R12, R48 ;  /* 0x00000030000c7308 */ /* 0x0003e20000002400 */
[----:B--2---:R-:W-:Y:S01]  /*9b00*/  FMUL.FTZ R34, R41, UR15 ;  /* 0x0000000f29227c20 */ /* 0x004fe20008410000 */
[----:B------:R-:W-:Y:S01]  /*9b10*/  FMNMX.FTZ R65, R23, R0, !PT ;  /* 0x0000000017417209 */ /* 0x000fe20007810000 */
[----:B------:R-:W-:Y:S01]  /*9b20*/  FMUL.FTZ R41, R72, UR15 ;  /* 0x0000000f48297c20 */ /* 0x000fe20008410000 */
[----:B------:R-:W-:Y:S01]  /*9b30*/  FMNMX.FTZ R2, R229, R2, !PT ;  /* 0x00000002e5027209 */ /* 0x000fe20007810000 */
[----:B------:R-:W-:Y:S01]  /*9b40*/  FMUL.FTZ R72, R98, UR15 ;  /* 0x0000000f62487c20 */ /* 0x000fe20008410000 */
[----:B------:R-:W-:Y:S01]  /*9b50*/  FMNMX.FTZ R26, R19, R26, !PT ;  /* 0x0000001a131a7209 */ /* 0x000fe20007810000 */
[----:B------:R-:W-:Y:S03]  /*9b60*/  FMUL.FTZ R115, R117, UR15 ;  /* 0x0000000f75737c20 */ /* 0x000fe60008410000 */
[----:B------:R-:W2:Y:S01]  /*9b70*/  MUFU.TANH R213, R35 ;  /* 0x0000002300d57308 */ /* 0x000ea20000002400 */
[----:B------:R-:W-:Y:S01]  /*9b80*/  FMNMX.FTZ R3, R234, R3, !PT ;  /* 0x00000003ea037209 */ /* 0x000fe20007810000 */
[----:B---3--:R-:W-:Y:S01]  /*9b90*/  FMUL.FTZ R33, R60, UR15 ;  /* 0x0000000f3c217c20 */ /* 0x008fe20008410000 */
[----:B----4-:R-:W-:Y:S01]  /*9ba0*/  FMNMX.FTZ R0, R22, R65, !PT ;  /* 0x0000004116007209 */ /* 0x010fe20007810000 */
[----:B------:R-:W-:Y:S01]  /*9bb0*/  FMUL.FTZ R60, R63, UR15 ;  /* 0x0000000f3f3c7c20 */ /* 0x000fe20008410000 */
[----:B------:R-:W-:Y:S01]  /*9bc0*/  FMNMX.FTZ R2, R231, R2, !PT ;  /* 0x00000002e7027209 */ /* 0x000fe20007810000 */
[----:B------:R-:W-:Y:S01]  /*9bd0*/  FMUL.FTZ R63, R105, UR15 ;  /* 0x0000000f693f7c20 */ /* 0x000fe20008410000 */
[----:B------:R-:W-:Y:S03]  /*9be0*/  FMNMX.FTZ R3, R238, R3, !PT ;  /* 0x00000003ee037209 */ /* 0x000fe60007810000 */
[----:B------:R3:W4:Y:S01]  /*9bf0*/  MUFU.TANH R220, R69 ;  /* 0x0000004500dc7308 */ /* 0x0007220000002400 */
[----:B-1----:R-:W-:Y:S01]  /*9c00*/  FMUL.FTZ R48, R58, UR15 ;  /* 0x0000000f3a307c20 */ /* 0x002fe20008410000 */
[----:B------:R-:W-:Y:S01]  /*9c10*/  FMNMX.FTZ R65, R215, R0, !PT ;  /* 0x00000000d7417209 */ /* 0x000fe20007810000 */
[----:B------:R-:W-:Y:S01]  /*9c20*/  FMUL.FTZ R116, R120, UR15 ;  /* 0x0000000f78747c20 */ /* 0x000fe20008410000 */
[----:B------:R-:W-:Y:S01]  /*9c30*/  FMUL.FTZ R103, R124, UR15 ;  /* 0x0000000f7c677c20 */ /* 0x000fe20008410000 */
[----:B------:R-:W-:Y:S01]  /*9c40*/  FMUL.FTZ R31, R130, UR15 ;  /* 0x0000000f821f7c20 */ /* 0x000fe20008410000 */
[----:B------:R-:W-:Y:S01]  /*9c50*/  FMNMX.FTZ R65, R214, R65, !PT ;  /* 0x00000041d6417209 */ /* 0x000fe20007810000 */
[----:B------:R-:W-:Y:S03]  /*9c60*/  FMUL.FTZ R27, R131, UR15 ;  /* 0x0000000f831b7c20 */ /* 0x000fe60008410000 */
[----:B------:R-:W1:Y:S01]  /*9c70*/  MUFU.TANH R36, R36 ;  /* 0x0000002400247308 */ /* 0x000e620000002400 */
[----:B--2---:R-:W-:Y:S01]  /*9c80*/  FMNMX.FTZ R67, R213, R26, !PT ;  /* 0x0000001ad5437209 */ /* 0x004fe20007810000 */
[----:B------:R-:W-:Y:S01]  /*9c90*/  FMUL.FTZ R35, R61, UR15 ;  /* 0x0000000f3d237c20 */ /* 0x000fe20008410000 */
[----:B------:R-:W-:Y:S01]  /*9ca0*/  FMNMX.FTZ R65, R12, R65, !PT ;  /* 0x000000410c417209 */ /* 0x000fe20007810000 */
[----:B------:R-:W-:Y:S01]  /*9cb0*/  FMUL.FTZ R61, R93, UR15 ;  /* 0x0000000f5d3d7c20 */ /* 0x000fe20008410000 */
[----:B------:R-:W-:Y:S01]  /*9cc0*/  FMUL.FTZ R122, R122, UR15 ;  /* 0x0000000f7a7a7c20 */ /* 0x000fe20008410000 */
[----:B------:R-:W-:Y:S01]  /*9cd0*/  FMUL.FTZ R125, R125, UR15 ;  /* 0x0000000f7d7d7c20 */ /* 0x000fe20008410000 */
[----:B------:R-:W-:Y:S03]  /*9ce0*/  FMNMX.FTZ R65, R16, R65, !PT ;  /* 0x0000004110417209 */ /* 0x000fe60007810000 */
[----:B------:R-:W2:Y:S01]  /*9cf0*/  MUFU.TANH R242, R42 ;  /* 0x0000002a00f27308 */ /* 0x000ea20000002400 */
[----:B---3--:R-:W-:Y:S01]  /*9d00*/  FMNMX.FTZ R69, R233, R2, !PT ;  /* 0x00000002e9457209 */ /* 0x008fe20007810000 */
[----:B----4-:R-:W-:Y:S01]  /*9d10*/  IMAD.MOV.U32 R218, RZ, RZ, R220 ;  /* 0x000000ffffda7224 */ /* 0x010fe200078e00dc */
[----:B------:R-:W-:Y:S07]  /*9d20*/  ISETP.GT.AND P0, PT, R216, RZ, PT ;  /* 0x000000ffd800720c */ /* 0x000fee0003f04270 */
[----:B------:R3:W-:Y:S01]  /*9d30*/  MUFU.TANH R205, R54 ;  /* 0x0000003600cd7308 */ /* 0x0007e20000002400 */
[----:B-1----:R-:W-:Y:S09]  /*9d40*/  FMNMX.FTZ R0, R36, R67, !PT ;  /* 0x0000004324007209 */ /* 0x002ff20007810000 */
[----:B------:R-:W1:Y:S01]  /*9d50*/  MUFU.TANH R37, R37 ;  /* 0x0000002500257308 */ /* 0x000e620000002400 */
[----:B--2---:R-:W-:Y:S09]  /*9d60*/  FMNMX.FTZ R2, R242, R3, !PT ;  /* 0x00000003f2027209 */ /* 0x004ff20007810000 */
[----:B------:R-:W2:Y:S01]  /*9d70*/  MUFU.TANH R225, R43 ;  /* 0x0000002b00e17308 */ /* 0x000ea20000002400 */
[----:B---3--:R-:W-:Y:S01]  /*9d80*/  FMUL.FTZ R54, R62, UR15 ;  /* 0x0000000f3e367c20 */ /* 0x008fe20008410000 */
[----:B------:R-:W-:Y:S01]  /*9d90*/  FMUL.FTZ R62, R74, UR15 ;  /* 0x0000000f4a3e7c20 */ /* 0x000fe20008410000 */
[----:B------:R-:W-:Y:S07]  /*9da0*/  FMUL.FTZ R74, R99, UR15 ;  /* 0x0000000f634a7c20 */ /* 0x000fee0008410000 */
[----:B------:R-:W3:Y:S01]  /*9db0*/  MUFU.TANH R32, R32 ;  /* 0x0000002000207308 */ /* 0x000ee20000002400 */
[----:B-1----:R-:W-:Y:S09]  /*9dc0*/  FMNMX.FTZ R0, R37, R0, !PT ;  /* 0x0000000025007209 */ /* 0x002ff20007810000 */
[----:B------:R-:W1:Y:S01]  /*9dd0*/  MUFU.TANH R44, R44 ;  /* 0x0000002c002c7308 */ /* 0x000e620000002400 */
[----:B--2---:R-:W-:Y:S01]  /*9de0*/  FMNMX.FTZ R3, R225, R2, !PT ;  /* 0x00000002e1037209 */ /* 0x004fe20007810000 */
[----:B------:R-:W-:Y:S01]  /*9df0*/  FMUL.FTZ R43, R73, UR15 ;  /* 0x0000000f492b7c20 */ /* 0x000fe20008410000 */
[----:B------:R-:W-:Y:S01]  /*9e00*/  FMUL.FTZ R73, R82, UR15 ;  /* 0x0000000f52497c20 */ /* 0x000fe20008410000 */
[----:B------:R-:W-:Y:S06]  /*9e10*/  FMUL.FTZ R82, R91, UR15 ;  /* 0x0000000f5b527c20 */ /* 0x000fec0008410000 */
[----:B------:R-:W2:Y:S01]  /*9e20*/  MUFU.TANH R39, R39 ;  /* 0x0000002700277308 */ /* 0x000ea20000002400 */
[----:B---3--:R-:W-:Y:S09]  /*9e30*/  FMNMX.FTZ R69, R32, R69, !PT ;  /* 0x0000004520457209 */ /* 0x008ff20007810000 */
[----:B------:R-:W3:Y:S01]  /*9e40*/  MUFU.TANH R34, R34 ;  /* 0x0000002200227308 */ /* 0x000ee20000002400 */
[----:B-1----:R-:W-:Y:S09]  /*9e50*/  FMNMX.FTZ R3, R44, R3, !PT ;  /* 0x000000032c037209 */ /* 0x002ff20007810000 */
[----:B------:R-:W1:Y:S01]  /*9e60*/  MUFU.TANH R46, R46 ;  /* 0x0000002e002e7308 */ /* 0x000e620000002400 */
[----:B--2---:R-:W-:Y:S09]  /*9e70*/  FMNMX.FTZ R67, R39, R0, !PT ;  /* 0x0000000027437209 */ /* 0x004ff20007810000 */
[----:B------:R-:W2:Y:S01]  /*9e80*/  MUFU.TANH R38, R38 ;  /* 0x0000002600267308 */ /* 0x000ea20000002400 */
[----:B---3--:R-:W-:Y:S09]  /*9e90*/  FMNMX.FTZ R69, R34, R69, !PT ;  /* 0x0000004522457209 */ /* 0x008ff20007810000 */
[----:B------:R-:W3:Y:S01]  /*9ea0*/  MUFU.TANH R236, R52 ;  /* 0x0000003400ec7308 */ /* 0x000ee20000002400 */
[----:B-1----:R-:W-:Y:S09]  /*9eb0*/  FMNMX.FTZ R3, R46, R3, !PT ;  /* 0x000000032e037209 */ /* 0x002ff20007810000 */
[----:B------:R1:W-:Y:S01]  /*9ec0*/  MUFU.TANH R228, R64 ;  /* 0x0000004000e47308 */ /* 0x0003e20000002400 */
[----:B--2---:R-:W-:Y:S04]  /*9ed0*/  FMNMX.FTZ R0, R38, R67, !PT ;  /* 0x0000004326007209 */ /* 0x004fe80007810000 */
[----:B------:R-:W-:Y:S05]  /*9ee0*/  FMNMX.FTZ R0, R205, R0, !PT ;  /* 0x00000000cd007209 */ /* 0x000fea0007810000 */
[----:B------:R-:W2:Y:S01]  /*9ef0*/  MUFU.TANH R40, R40 ;  /* 0x0000002800287308 */ /* 0x000ea20000002400 */
[----:B---3--:R-:W-:Y:S01]  /*9f00*/  FMNMX.FTZ R65, R236, R65, !PT ;  /* 0x00000041ec417209 */ /* 0x008fe20007810000 */
[----:B------:R-:W-:Y:S01]  /*9f10*/  FMUL.FTZ R52, R127, UR15 ;  /* 0x0000000f7f347c20 */ /* 0x000fe20008410000 */
[----:B------:R-:W-:Y:S07]  /*9f20*/  FMUL.FTZ R127, R128, UR15 ;  /* 0x0000000f807f7c20 */ /* 0x000fee0008410000 */
[----:B------:R-:W3:Y:S01]  /*9f30*/  MUFU.TANH R48, R48 ;  /* 0x0000003000307308 */ /* 0x000ee20000002400 */
[----:B-1----:R-:W-:Y:S01]  /*9f40*/  FMUL.FTZ R64, R75, UR15 ;  /* 0x0000000f4b407c20 */ /* 0x002fe20008410000 */
[----:B------:R-:W-:Y:S01]  /*9f50*/  FMUL.FTZ R75, R83, UR15 ;  /* 0x0000000f534b7c20 */ /* 0x000fe20008410000 */
[----:B------:R-:W-:Y:S07]  /*9f60*/  FMUL.FTZ R83, R109, UR15 ;  /* 0x0000000f6d537c20 */ /* 0x000fee0008410000 */
[----:B------:R1:W4:Y:S01]  /*9f70*/  MUFU.TANH R42, R45 ;  /* 0x0000002d002a7308 */ /* 0x0003220000002400 */
[----:B--2---:R-:W-:Y:S09]  /*9f80*/  FMNMX.FTZ R69, R40, R69, !PT ;  /* 0x0000004528457209 */ /* 0x004ff20007810000 */
[----:B------:R-:W2:Y:S01]  /*9f90*/  MUFU.TANH R20, R53 ;  /* 0x0000003500147308 */ /* 0x000ea20000002400 */
[----:B---3--:R-:W-:Y:S09]  /*9fa0*/  FMNMX.FTZ R3, R48, R3, !PT ;  /* 0x0000000330037209 */ /* 0x008ff20007810000 */
[----:B------:R-:W3:Y:S01]  /*9fb0*/  MUFU.TANH R207, R55 ;  /* 0x0000003700cf7308 */ /* 0x000ee20000002400 */
[----:B-1----:R-:W-:Y:S01]  /*9fc0*/  FMUL.FTZ R45, R78, UR15 ;  /* 0x0000000f4e2d7c20 */ /* 0x002fe20008410000 */
[----:B------:R-:W-:Y:S01]  /*9fd0*/  FMUL.FTZ R78, R81, UR15 ;  /* 0x0000000f514e7c20 */ /* 0x000fe20008410000 */
[----:B----4-:R-:W-:Y:S01]  /*9fe0*/  FMNMX.FTZ R69, R42, R69, !PT ;  /* 0x000000452a457209 */ /* 0x010fe20007810000 */
[----:B------:R-:W-:Y:S01]  /*9ff0*/  FMUL.FTZ R81, R108, UR15 ;  /* 0x0000000f6c517c20 */ /* 0x000fe20008410000 */
[----:B------:R-:W-:Y:S01]  /*a000*/  FMUL.FTZ R108, R111, UR15 ;  /* 0x0000000f6f6c7c20 */ /* 0x000fe20008410000 */
[----:B------:R-:W-:Y:S04]  /*a010*/  FMUL.FTZ R111, R121, UR15 ;  /* 0x0000000f796f7c20 */ /* 0x000fe80008410000 */
[----:B------:R-:W1:Y:S01]  /*a020*/  MUFU.TANH R50, R50 ;  /* 0x0000003200327308 */ /* 0x000e620000002400 */
[----:B--2---:R-:W-:Y:S01]  /*a030*/  FMNMX.FTZ R65, R20, R65, !PT ;  /* 0x0000004114417209 */ /* 0x004fe20007810000 */
[----:B------:R-:W-:Y:S03]  /*a040*/  FMUL.FTZ R53, R126, UR15 ;  /* 0x0000000f7e357c20 */ /* 0x000fe60008410000 */
[----:B------:R-:W-:Y:S05]  /*a050*/  FMNMX.FTZ R65, R228, R65, !PT ;  /* 0x00000041e4417209 */ /* 0x000fea0007810000 */
[----:B------:R-:W2:Y:S01]  /*a060*/  MUFU.TANH R56, R56 ;  /* 0x0000003800387308 */ /* 0x000ea20000002400 */
[----:B---3--:R-:W-:Y:S01]  /*a070*/  FMNMX.FTZ R67, R207, R0, !PT ;  /* 0x00000000cf437209 */ /* 0x008fe20007810000 */
[----:B------:R-:W-:Y:S01]  /*a080*/  FMUL.FTZ R55, R88, UR15 ;  /* 0x0000000f58377c20 */ /* 0x000fe20008410000 */
[----:B------:R-:W-:Y:S01]  /*a090*/  FMNMX.FTZ R65, R232, R65, !PT ;  /* 0x00000041e8417209 */ /* 0x000fe20007810000 */
[----:B------:R-:W-:Y:S01]  /*a0a0*/  FMUL.FTZ R88, R106, UR15 ;  /* 0x0000000f6a587c20 */ /* 0x000fe20008410000 */
[----:B------:R-:W-:Y:S01]  /*a0b0*/  FMUL.FTZ R106, R110, UR15 ;  /* 0x0000000f6e6a7c20 */ /* 0x000fe20008410000 */
[----:B------:R-:W-:Y:S04]  /*a0c0*/  FMUL.FTZ R110, R119, UR15 ;  /* 0x0000000f776e7c20 */ /* 0x000fe80008410000 */
[----:B------:R-:W3:Y:S01]  /*a0d0*/  MUFU.TANH R54, R54 ;  /* 0x0000003600367308 */ /* 0x000ee20000002400 */
[----:B-1----:R-:W-:Y:S09]  /*a0e0*/  FMNMX.FTZ R3, R50, R3, !PT ;  /* 0x0000000332037209 */ /* 0x002ff20007810000 */
[----:B------:R-:W1:Y:S01]  /*a0f0*/  MUFU.TANH R206, R66 ;  /* 0x0000004200ce7308 */ /* 0x000e620000002400 */
[----:B--2---:R-:W-:Y:S09]  /*a100*/  FMNMX.FTZ R69, R56, R69, !PT ;  /* 0x0000004538457209 */ /* 0x004ff20007810000 */
[----:B------:R-:W2:Y:S01]  /*a110*/  MUFU.TANH R58, R57 ;  /* 0x00000039003a7308 */ /* 0x000ea20000002400 */
[----:B---3--:R-:W-:Y:S09]  /*a120*/  FMNMX.FTZ R3, R54, R3, !PT ;  /* 0x0000000336037209 */ /* 0x008ff20007810000 */
[----:B------:R-:W3:Y:S01]  /*a130*/  MUFU.TANH R60, R60 ;  /* 0x0000003c003c7308 */ /* 0x000ee20000002400 */
[----:B-1----:R-:W-:Y:S04]  /*a140*/  FMNMX.FTZ R67, R206, R67, !PT ;  /* 0x00000043ce437209 */ /* 0x002fe80007810000 */
[----:B------:R-:W-:Y:S05]  /*a150*/  FMNMX.FTZ R67, R224, R67, !PT ;  /* 0x00000043e0437209 */ /* 0x000fea0007810000 */
[----:B------:R-:W1:Y:S01]  /*a160*/  MUFU.TANH R212, R68 ;  /* 0x0000004400d47308 */ /* 0x000e620000002400 */
[----:B--2---:R-:W-:Y:S01]  /*a170*/  FMNMX.FTZ R2, R58, R69, !PT ;  /* 0x000000453a027209 */ /* 0x004fe20007810000 */
[----:B------:R-:W-:Y:S01]  /*a180*/  FMUL.FTZ R57, R89, UR15 ;  /* 0x0000000f59397c20 */ /* 0x000fe20008410000 */
[----:B------:R-:W-:Y:S01]  /*a190*/  FMNMX.FTZ R67, R210, R67, !PT ;  /* 0x00000043d2437209 */ /* 0x000fe20007810000 */
[----:B------:R-:W-:Y:S06]  /*a1a0*/  FMUL.FTZ R89, R97, UR15 ;  /* 0x0000000f61597c20 */ /* 0x000fec0008410000 */
[----:B------:R-:W2:Y:S01]  /*a1b0*/  MUFU.TANH R33, R33 ;  /* 0x0000002100217308 */ /* 0x000ea20000002400 */
[----:B---3--:R-:W-:Y:S09]  /*a1c0*/  FMNMX.FTZ R3, R60, R3, !PT ;  /* 0x000000033c037209 */ /* 0x008ff20007810000 */
[----:B------:R-:W3:Y:S01]  /*a1d0*/  MUFU.TANH R62, R62 ;  /* 0x0000003e003e7308 */ /* 0x000ee20000002400 */
[----:B-1----:R-:W-:Y:S04]  /*a1e0*/  FMNMX.FTZ R65, R212, R65, !PT ;  /* 0x00000041d4417209 */ /* 0x002fe80007810000 */
[----:B------:R-:W-:Y:S05]  /*a1f0*/  FMNMX.FTZ R65, R218, R65, !PT ;  /* 0x00000041da417209 */ /* 0x000fea0007810000 */
[----:B------:R-:W1:Y:S01]  /*a200*/  MUFU.TANH R35, R35 ;  /* 0x0000002300237308 */ /* 0x000e620000002400 */
[----:B--2---:R-:W-:Y:S09]  /*a210*/  FMNMX.FTZ R2, R33, R2, !PT ;  /* 0x0000000221027209 */ /* 0x004ff20007810000 */
        /* <DEDUP_REMOVED lines=17> */
[----:B--2---:R-:W-:Y:S01]  /*a330*/  MOV R219, R240 ;  /* 0x000000f000db7202 */ /* 0x004fe20000000f00 */
[----:B------:R-:W-:Y:S03]  /*a340*/  FMUL.FTZ R84, R94, UR15 ;  /* 0x0000000f5e547c20 */ /* 0x000fe60008410000 */
[----:B------:R-:W-:Y:S05]  /*a350*/  FMNMX.FTZ R3, R219, R3, !PT ;  /* 0x00000003db037209 */ /* 0x000fea0007810000 */
[----:B------:R-:W2:Y:S01]  /*a360*/  MUFU.TANH R4, R85 ;  /* 0x0000005500047308 */ /* 0x000ea20000002400 */
[----:B---3--:R-:W-:Y:S09]  /*a370*/  FMNMX.FTZ R2, R43, R2, !PT ;  /* 0x000000022b027209 */ /* 0x008ff20007810000 */
[----:B------:R-:W3:Y:S01]  /*a380*/  MUFU.TANH R49, R49 ;  /* 0x0000003100317308 */ /* 0x000ee20000002400 */
[----:B-1----:R-:W-:Y:S09]  /*a390*/  FMNMX.FTZ R0, R75, R0, !PT ;  /* 0x000000004b007209 */ /* 0x002ff20007810000 */
[----:B------:R-:W1:Y:S01]  /*a3a0*/  MUFU.TANH R77, R77 ;  /* 0x0000004d004d7308 */ /* 0x000e620000002400 */
[----:B--2---:R-:W-:Y:S05]  /*a3b0*/  IMAD.MOV.U32 R208, RZ, RZ, R4 ;  /* 0x000000ffffd07224 */ /* 0x004fea00078e0004 */
[----:B------:R-:W-:Y:S04]  /*a3c0*/  FMNMX.FTZ R3, R208, R3, !PT ;  /* 0x00000003d0037209 */ /* 0x000fe80007810000 */
        /* <DEDUP_REMOVED lines=50> */
[----:B---3--:R-:W-:Y:S04]  /*a6f0*/  FMNMX.FTZ R26, R113, R26, !PT ;  /* 0x0000001a711a7209 */ /* 0x008fe80007810000 */
[----:B------:R-:W-:Y:S05]  /*a700*/  FMNMX.FTZ R26, R129, R26, !PT ;  /* 0x0000001a811a7209 */ /* 0x000fea0007810000 */
        /* <DEDUP_REMOVED lines=22> */
[----:B------:R-:W-:Y:S01]  /*a870*/  MUFU.TANH R111, R111 ;  /* 0x0000006f006f7308 */ /* 0x000fe20000002400 */
[----:B---3--:R-:W-:Y:S09]  /*a880*/  FMNMX.FTZ R67, R108, R67, !PT ;  /* 0x000000436c437209 */ /* 0x008ff20007810000 */
[----:B------:R-:W-:Y:S01]  /*a890*/  MUFU.TANH R126, R122 ;  /* 0x0000007a007e7308 */ /* 0x000fe20000002400 */
[----:B-1----:R-:W-:Y:S09]  /*a8a0*/  FMNMX.FTZ R0, R116, R3, !PT ;  /* 0x0000000374007209 */ /* 0x002ff20007810000 */
[----:B------:R-:W-:Y:S10]  /*a8b0*/  MUFU.TANH R112, R112 ;  /* 0x0000007000707308 */ /* 0x000ff40000002400 */
[----:B------:R-:W-:Y:S10]  /*a8c0*/  MUFU.TANH R103, R103 ;  /* 0x0000006700677308 */ /* 0x000ff40000002400 */
[----:B------:R-:W-:Y:S10]  /*a8d0*/  MUFU.TANH R30, R125 ;  /* 0x0000007d001e7308 */ /* 0x000ff40000002400 */
[----:B------:R-:W-:Y:S10]  /*a8e0*/  MUFU.TANH R53, R53 ;  /* 0x0000003500357308 */ /* 0x000ff40000002400 */
[----:B------:R-:W-:Y:S10]  /*a8f0*/  MUFU.TANH R52, R52 ;  /* 0x0000003400347308 */ /* 0x000ff40000002400 */
[----:B------:R-:W1:Y:S10]  /*a900*/  MUFU.TANH R31, R31 ;  /* 0x0000001f001f7308 */ /* 0x000e740000002400 */
[----:B------:R-:W2:Y:S10]  /*a910*/  MUFU.TANH R123, R123 ;  /* 0x0000007b007b7308 */ /* 0x000eb40000002400 */
[----:B------:R-:W3:Y:S01]  /*a920*/  MUFU.TANH R27, R27 ;  /* 0x0000001b001b7308 */ /* 0x000ee20000002400 */
[----:B-1----:R-:W-:Y:S02]  /*a930*/  FMNMX.FTZ R2, R31, R2, !PT ;  /* 0x000000021f027209 */ /* 0x002fe40007810000 */
[----:B--2---:R-:W-:Y:S01]  /*a940*/  FMNMX.FTZ R26, R123, R26, !PT ;  /* 0x0000001a7b1a7209 */ /* 0x004fe20007810000 */
[----:B------:R-:W-:Y:S06]  /*a950*/  @P0 BRA `(.L_x_68) ;  /* 0xffffffd400e80947 */ /* 0x000fec000383ffff */
.L_x_67:
[----:B------:R-:W-:Y:S01]  /*a960*/  FMNMX.FTZ R0, R111, R0, !PT ;  /* 0x000000006f007209 */ /* 0x000fe20007810000 */
[----:B-1----:R-:W-:Y:S01]  /*a970*/  SHFL.BFLY PT, R69, R26, 0x2, 0x1f ;  /* 0x0c401f001a457f89 */ /* 0x002fe200000e0000 */
[----:B------:R-:W-:Y:S02]  /*a980*/  FMNMX.FTZ R67, R126, R67, !PT ;  /* 0x000000437e437209 */ /* 0x000fe40007810000 */
[----:B------:R-:W-:Y:S02]  /*a990*/  FMNMX.FTZ R5, R103, R0, !PT ;  /* 0x0000000067057209 */ /* 0x000fe40007810000 */
[----:B------:R-:W-:Y:S02]  /*a9a0*/  FMNMX.FTZ R0, R112, R67, !PT ;  /* 0x0000004370007209 */ /* 0x000fe40007810000 */
[----:B---3--:R-:W-:Y:S02]  /*a9b0*/  FMNMX.FTZ R65, R27, R2, !PT ;  /* 0x000000021b417209 */ /* 0x008fe40007810000 */
[----:B------:R-:W-:Y:S02]  /*a9c0*/  FMNMX.FTZ R2, R30, R5, !PT ;  /* 0x000000051e027209 */ /* 0x000fe40007810000 */
[----:B------:R-:W-:Y:S01]  /*a9d0*/  FMNMX.FTZ R5, R53, R0, !PT ;  /* 0x0000000035057209 */ /* 0x000fe20007810000 */
[----:B------:R-:W-:Y:S01]  /*a9e0*/  SHFL.BFLY PT, R4, R65, 0x2, 0x1f ;  /* 0x0c401f0041047f89 */ /* 0x000fe200000e0000 */
[----:B------:R-:W-:Y:S02]  /*a9f0*/  MOV R118, R210 ;  /* 0x000000d200767202 */ /* 0x000fe40000000f00 */
[----:B------:R-:W-:Y:S05]  /*aa00*/  FMNMX.FTZ R3, R52, R5, !PT ;  /* 0x0000000534037209 */ /* 0x000fea0007810000 */
[----:B------:R-:W-:Y:S08]  /*aa10*/  SHFL.BFLY PT, R71, R2, 0x2, 0x1f ;  /* 0x0c401f0002477f89 */ /* 0x000ff000000e0000 */
[----:B------:R-:W1:Y:S02]  /*aa20*/  SHFL.BFLY PT, R0, R3, 0x2, 0x1f ;  /* 0x0c401f0003007f89 */ /* 0x000e6400000e0000 */
[----:B-1----:R-:W-:Y:S02]  /*aa30*/  FMNMX.FTZ R5, R3, R0, !PT ;  /* 0x0000000003057209 */ /* 0x002fe40007810000 */
[----:B------:R-:W-:Y:S02]  /*aa40*/  FMNMX.FTZ R69, R26, R69, !PT ;  /* 0x000000451a457209 */ /* 0x000fe40007810000 */
[----:B------:R-:W-:Y:S02]  /*aa50*/  FMNMX.FTZ R67, R65, R4, !PT ;  /* 0x0000000441437209 */ /* 0x000fe40007810000 */
[----:B------:R-:W1:Y:S01]  /*aa60*/  SHFL.BFLY PT, R0, R5, 0x1, 0x1f ;  /* 0x0c201f0005007f89 */ /* 0x000e6200000e0000 */
[----:B------:R-:W-:Y:S07]  /*aa70*/  FMNMX.FTZ R65, R2, R71, !PT ;  /* 0x0000004702417209 */ /* 0x000fee0007810000 */
[----:B------:R-:W2:Y:S08]  /*aa80*/  SHFL.BFLY PT, R68, R69, 0x1, 0x1f ;  /* 0x0c201f0045447f89 */ /* 0x000eb000000e0000 */
[----:B------:R-:W3:Y:S08]  /*aa90*/  SHFL.BFLY PT, R4, R67, 0x1, 0x1f ;  /* 0x0c201f0043047f89 */ /* 0x000ef000000e0000 */
[----:B------:R-:W4:Y:S01]  /*aaa0*/  SHFL.BFLY PT, R26, R65, 0x1, 0x1f ;  /* 0x0c201f00411a7f89 */ /* 0x000f2200000e0000 */
[----:B-1----:R-:W-:Y:S02]  /*aab0*/  FMNMX.FTZ R0, R5, R0, !PT ;  /* 0x0000000005007209 */ /* 0x002fe40007810000 */
[----:B--2---:R-:W-:Y:S03]  /*aac0*/  FMNMX.FTZ R68, R69, R68, !PT ;  /* 0x0000004445447209 */ /* 0x004fe60007810000 */
[----:B------:R-:W-:Y:S01]  /*aad0*/  FMUL.FTZ R105, R0, UR4 ;  /* 0x0000000400697c20 */ /* 0x000fe20008410000 */
[C---:B------:R-:W-:Y:S01]  /*aae0*/  FSETP.NEU.FTZ.AND P1, PT, R68.reuse, -INF , PT ;  /* 0xff8000004400780b */ /* 0x040fe20003f3d000 */
[C---:B------:R-:W-:Y:S01]  /*aaf0*/  FMUL.FTZ R104, R68.reuse, UR4 ;  /* 0x0000000444687c20 */ /* 0x040fe20008410000 */
[----:B---3--:R-:W-:Y:S01]  /*ab00*/  FMNMX.FTZ R3, R67, R4, !PT ;  /* 0x0000000443037209 */ /* 0x008fe20007810000 */
[----:B------:R-:W-:Y:S03]  /*ab10*/  FADD.FTZ R2, -R68, R201 ;  /* 0x000000c944027221 */ /* 0x000fe60000010100 */
[----:B------:R-:W-:Y:S01]  /*ab20*/  FSEL R104, R104, RZ, P1 ;  /* 0x000000ff68687208 */ /* 0x000fe20000800000 */
[C---:B------:R-:W-:Y:S01]  /*ab30*/  FMUL.FTZ R100, R3.reuse, UR4 ;  /* 0x0000000403647c20 */ /* 0x040fe20008410000 */
[----:B------:R-:W-:Y:S01]  /*ab40*/  FMUL.FTZ R66, R2, UR4 ;  /* 0x0000000402427c20 */ /* 0x000fe20008410000 */
[C---:B------:R-:W-:Y:S01]  /*ab50*/  FSETP.NEU.FTZ.AND P1, PT, R3.reuse, -INF , PT ;  /* 0xff8000000300780b */ /* 0x040fe20003f3d000 */
[----:B------:R-:W-:Y:S01]  /*ab60*/  FADD.FTZ R4, -R3, R196 ;  /* 0x000000c403047221 */ /* 0x000fe20000010100 */
[--C-:B------:R-:W-:Y:S01]  /*ab70*/  FFMA.FTZ R5, R21, UR4, -R104.reuse ;  /* 0x0000000415057c23 */ /* 0x100fe20008010868 */
[--C-:B------:R-:W-:Y:S01]  /*ab80*/  FFMA.FTZ R119, R23, UR4, -R104.reuse ;  /* 0x0000000417777c23 */ /* 0x100fe20008010868 */
[--C-:B------:R-:W-:Y:S01]  /*ab90*/  FFMA.FTZ R91, R22, UR4, -R104.reuse ;  /* 0x00000004165b7c23 */ /* 0x100fe20008010868 */
[----:B------:R-:W-:Y:S01]  /*aba0*/  MUFU.EX2 R66, R66 ;  /* 0x0000004200427308 */ /* 0x000fe20000000800 */
[--C-:B------:R-:W-:Y:S01]  /*abb0*/  FFMA.FTZ R130, R20, UR4, -R104.reuse ;  /* 0x0000000414827c23 */ /* 0x100fe20008010868 */
[----:B----4-:R-:W-:Y:S01]  /*abc0*/  FMNMX.FTZ R2, R65, R26, !PT ;  /* 0x0000001a41027209 */ /* 0x010fe20007810000 */
[----:B------:R-:W1:Y:S01]  /*abd0*/  LDSM.16.MT88.4 R20, [R252+0x8000] ;  /* 0x00800000fc14783b */ /* 0x000e620000004200 */
[----:B------:R-:W-:Y:S01]  /*abe0*/  FSEL R100, R100, RZ, P1 ;  /* 0x000000ff64647208 */ /* 0x000fe20000800000 */
[----:B------:R-:W-:Y:S01]  /*abf0*/  FMUL.FTZ R71, R4, UR4 ;  /* 0x0000000404477c20 */ /* 0x000fe20008410000 */
[C---:B------:R-:W-:Y:S01]  /*ac00*/  FSETP.NEU.FTZ.AND P2, PT, R2.reuse, -INF , PT ;  /* 0xff8000000200780b */ /* 0x040fe20003f5d000 */
[C---:B------:R-:W-:Y:S03]  /*ac10*/  FMUL.FTZ R101, R2.reuse, UR4 ;  /* 0x0000000402657c20 */ /* 0x040fe60008410000 */
[----:B------:R-:W-:Y:S01]  /*ac20*/  MUFU.EX2 R130, R130 ;  /* 0x0000008200827308 */ /* 0x000fe20000000800 */
[----:B------:R-:W-:Y:S01]  /*ac30*/  FADD.FTZ R4, -R2, R199 ;  /* 0x000000c702047221 */ /* 0x000fe20000010100 */
[----:B------:R-:W-:Y:S01]  /*ac40*/  FSETP.NEU.FTZ.AND P1, PT, R0, -INF , PT ;  /* 0xff8000000000780b */ /* 0x000fe20003f3d000 */
[----:B------:R-:W-:Y:S01]  /*ac50*/  FFMA.FTZ R67, R223, UR4, -R104 ;  /* 0x00000004df437c23 */ /* 0x000fe20008010868 */
[----:B------:R-:W-:Y:S01]  /*ac60*/  FFMA.FTZ R240, R221, UR4, -R100 ;  /* 0x00000004ddf07c23 */ /* 0x000fe20008010864 */
[----:B------:R-:W-:Y:S01]  /*ac70*/  FFMA.FTZ R98, R237, UR4, -R104 ;  /* 0x00000004ed627c23 */ /* 0x000fe20008010868 */
[----:B------:R-:W-:Y:S01]  /*ac80*/  FFMA.FTZ R97, R235, UR4, -R100 ;  /* 0x00000004eb617c23 */ /* 0x000fe20008010864 */
[--C-:B------:R-:W-:Y:S03]  /*ac90*/  FFMA.FTZ R221, R18, UR4, -R104.reuse ;  /* 0x0000000412dd7c23 */ /* 0x100fe60008010868 */
[----:B------:R-:W-:Y:S01]  /*aca0*/  MUFU.EX2 R71, R71 ;  /* 0x0000004700477308 */ /* 0x000fe20000000800 */
[----:B------:R-:W-:Y:S01]  /*acb0*/  FFMA.FTZ R222, R222, UR4, -R104 ;  /* 0x00000004dede7c23 */ /* 0x000fe20008010868 */
[--C-:B------:R-:W-:Y:S01]  /*acc0*/  FFMA.FTZ R223, R15, UR4, -R100.reuse ;  /* 0x000000040fdf7c23 */ /* 0x100fe20008010864 */
[----:B------:R-:W-:Y:S01]  /*acd0*/  FFMA.FTZ R220, R17, UR4, -R100 ;  /* 0x0000000411dc7c23 */ /* 0x000fe20008010864 */
[----:B------:R-:W-:Y:S01]  /*ace0*/  FSEL R101, R101, RZ, P2 ;  /* 0x000000ff65657208 */ /* 0x000fe20001000000 */
[----:B------:R-:W-:Y:S01]  /*acf0*/  FMUL.FTZ R70, R4, UR4 ;  /* 0x0000000404467c20 */ /* 0x000fe20008410000 */
[----:B------:R-:W-:Y:S01]  /*ad00*/  FSEL R105, R105, RZ, P1 ;  /* 0x000000ff69697208 */ /* 0x000fe20000800000 */
[----:B------:R-:W-:Y:S03]  /*ad10*/  FADD.FTZ R4, -R0, R197 ;  /* 0x000000c500047221 */ /* 0x000fe60000010100 */
[----:B------:R-:W-:Y:S01]  /*ad20*/  MUFU.EX2 R67, R67 ;  /* 0x0000004300437308 */ /* 0x000fe20000000800 */
[--C-:B------:R-:W-:Y:S01]  /*ad30*/  FFMA.FTZ R87, R215, UR4, -R104.reuse ;  /* 0x00000004d7577c23 */ /* 0x100fe20008010868 */
[--C-:B------:R-:W-:Y:S01]  /*ad40*/  FFMA.FTZ R85, R214, UR4, -R104.reuse ;  /* 0x00000004d6557c23 */ /* 0x100fe20008010868 */
[--C-:B------:R-:W-:Y:S01]  /*ad50*/  FFMA.FTZ R94, R218, UR4, -R104.reuse ;  /* 0x00000004da5e7c23 */ /* 0x100fe20008010868 */
[--C-:B------:R-:W-:Y:S01]  /*ad60*/  FFMA.FTZ R99, R208, UR4, -R104.reuse ;  /* 0x00000004d0637c23 */ /* 0x100fe20008010868 */
[--C-:B------:R-:W-:Y:S01]  /*ad70*/  FFMA.FTZ R217, R211, UR4, -R104.reuse ;  /* 0x00000004d3d97c23 */ /* 0x100fe20008010868 */
[----:B------:R-:W-:Y:S01]  /*ad80*/  FFMA.FTZ R95, R212, UR4, -R104 ;  /* 0x00000004d45f7c23 */ /* 0x000fe20008010868 */
[----:B------:R-:W-:Y:S03]  /*ad90*/  FFMA.FTZ R131, R37, UR4, -R100 ;  /* 0x0000000425837c23 */ /* 0x000fe60008010864 */
[----:B------:R-:W2:Y:S01]  /*ada0*/  MUFU.EX2 R98, R98 ;  /* 0x0000006200627308 */ /* 0x000ea20000000800 */
[--C-:B------:R-:W-:Y:S01]  /*adb0*/  FFMA.FTZ R93, R241, UR4, -R101.reuse ;  /* 0x00000004f15d7c23 */ /* 0x100fe20008010865 */
[--C-:B------:R-:W-:Y:S01]  /*adc0*/  FFMA.FTZ R241, R58, UR4, -R101.reuse ;  /* 0x000000043af17c23 */ /* 0x100fe20008010865 */
[--C-:B------:R-:W-:Y:S01]  /*add0*/  FFMA.FTZ R209, R243, UR4, -R101.reuse ;  /* 0x00000004f3d17c23 */ /* 0x100fe20008010865 */
[----:B------:R-:W-:Y:S01]  /*ade0*/  FFMA.FTZ R243, R56, UR4, -R101 ;  /* 0x0000000438f37c23 */ /* 0x000fe20008010865 */
[----:B------:R-:W-:Y:S01]  /*adf0*/  FFMA.FTZ R239, R239, UR4, -R105 ;  /* 0x00000004efef7c23 */ /* 0x000fe20008010869 */
[----:B------:R-:W-:Y:S01]  /*ae00*/  FFMA.FTZ R65, R16, UR4, -R104 ;  /* 0x0000000410417c23 */ /* 0x000fe20008010868 */
[----:B------:R-:W-:Y:S03]  /*ae10*/  FFMA.FTZ R16, R36, UR4, -R100 ;  /* 0x0000000424107c23 */ /* 0x000fe60008010864 */
[----:B------:R-:W-:Y:S01]  /*ae20*/  MUFU.EX2 R240, R240 ;  /* 0x000000f000f07308 */ /* 0x000fe20000000800 */
[----:B------:R-:W-:Y:S01]  /*ae30*/  FFMA.FTZ R196, R89, UR4, -R104 ;  /* 0x0000000459c47c23 */ /* 0x000fe20008010868 */
[----:B------:R-:W-:Y:S01]  /*ae40*/  FFMA.FTZ R89, R39, UR4, -R100 ;  /* 0x0000000427597c23 */ /* 0x000fe20008010864 */
[----:B------:R-:W-:Y:S01]  /*ae50*/  FFMA.FTZ R210, R113, UR4, -R104 ;  /* 0x0000000471d27c23 */ /* 0x000fe20008010868 */
[----:B------:R-:W-:Y:S01]  /*ae60*/  FFMA.FTZ R113, R38, UR4, -R100 ;  /* 0x0000000426717c23 */ /* 0x000fe20008010864 */
[--C-:B------:R-:W-:Y:S01]  /*ae70*/  FFMA.FTZ R117, R8, UR4, -R104.reuse ;  /* 0x0000000408757c23 */ /* 0x100fe20008010868 */
[----:B------:R-:W3:Y:S01]  /*ae80*/  LDSM.16.MT88.4 R36, [R250+0x8000] ;  /* 0x00800000fa24783b */ /* 0x000ee20000004200 */
[----:B------:R-:W-:Y:S03]  /*ae90*/  FFMA.FTZ R121, R232, UR4, -R104 ;  /* 0x00000004e8797c23 */ /* 0x000fe60008010868 */
[----:B------:R-:W-:Y:S01]  /*aea0*/  MUFU.EX2 R97, R97 ;  /* 0x0000006100617308 */ /* 0x000fe20000000800 */
[----:B------:R-:W-:Y:S01]  /*aeb0*/  FFMA.FTZ R232, R207, UR4, -R100 ;  /* 0x00000004cfe87c23 */ /* 0x000fe20008010864 */
[--C-:B------:R-:W-:Y:S01]  /*aec0*/  FFMA.FTZ R125, R76, UR4, -R104.reuse ;  /* 0x000000044c7d7c23 */ /* 0x100fe20008010868 */
[----:B------:R-:W-:Y:S01]  /*aed0*/  FFMA.FTZ R201, R92, UR4, -R104 ;  /* 0x000000045cc97c23 */ /* 0x000fe20008010868 */
[--C-:B------:R-:W-:Y:S01]  /*aee0*/  FFMA.FTZ R92, R118, UR4, -R100.reuse ;  /* 0x00000004765c7c23 */ /* 0x100fe20008010864 */
[--C-:B------:R-:W-:Y:S01]  /*aef0*/  FFMA.FTZ R199, R72, UR4, -R100.reuse ;  /* 0x0000000448c77c23 */ /* 0x100fe20008010864 */
[----:B--2---:R-:W-:Y:S01]  /*af00*/  F2FP.F16.F32.PACK_AB R72, R98, R67 ;  /* 0x000000436248723e */ /* 0x004fe200000000ff */
[--C-:B------:R-:W-:Y:S03]  /*af10*/  FFMA.FTZ R235, R205, UR4, -R100.reuse ;  /* 0x00000004cdeb7c23 */ /* 0x100fe60008010864 */
[----:B------:R-:W-:Y:S01]  /*af20*/  MUFU.EX2 R222, R222 ;  /* 0x000000de00de7308 */ /* 0x000fe20000000800 */
[----:B------:R-:W-:Y:S01]  /*af30*/  FFMA.FTZ R128, R206, UR4, -R100 ;  /* 0x00000004ce807c23 */ /* 0x000fe20008010864 */
[----:B------:R-:W-:Y:S01]  /*af40*/  FFMA.FTZ R206, R57, UR4, -R101 ;  /* 0x0000000439ce7c23 */ /* 0x000fe20008010865 */
[----:B------:R-:W-:Y:S01]  /*af50*/  FMUL.FTZ R69, R4, UR4 ;  /* 0x0000000404457c20 */ /* 0x000fe20008410000 */
[----:B------:R-:W-:Y:S01]  /*af60*/  FFMA.FTZ R208, R6, UR4, -R105 ;  /* 0x0000000406d07c23 */ /* 0x000fe20008010869 */
[--C-:B------:R-:W-:Y:S01]  /*af70*/  FFMA.FTZ R211, R10, UR4, -R101.reuse ;  /* 0x000000040ad37c23 */ /* 0x100fe20008010865 */
[----:B------:R-:W-:Y:S01]  /*af80*/  FFMA.FTZ R218, R9, UR4, -R101 ;  /* 0x0000000409da7c23 */ /* 0x000fe20008010865 */
[----:B------:R-:W-:Y:S03]  /*af90*/  FFMA.FTZ R215, R14, UR4, -R105 ;  /* 0x000000040ed77c23 */ /* 0x000fe60008010869 */
[----:B------:R-:W-:Y:S01]  /*afa0*/  MUFU.EX2 R221, R221 ;  /* 0x000000dd00dd7308 */ /* 0x000fe20000000800 */
[--C-:B------:R-:W-:Y:S01]  /*afb0*/  FFMA.FTZ R236, R236, UR4, -R104.reuse ;  /* 0x00000004ecec7c23 */ /* 0x100fe20008010868 */
[----:B------:R-:W-:Y:S01]  /*afc0*/  FFMA.FTZ R124, R78, UR4, -R104 ;  /* 0x000000044e7c7c23 */ /* 0x000fe20008010868 */
[C---:B------:R-:W-:Y:S01]  /*afd0*/  FMUL.FTZ R4, R66.reuse, R192 ;  /* 0x000000c042047220 */ /* 0x040fe20000410000 */
[----:B------:R-:W-:Y:S01]  /*afe0*/  MOV R192, R5 ;  /* 0x0000000500c07202 */ /* 0x000fe20000000f00 */
[--C-:B------:R-:W-:Y:S01]  /*aff0*/  FFMA.FTZ R118, R75, UR4, -R100.reuse ;  /* 0x000000044b767c23 */ /* 0x100fe20008010864 */
[--C-:B------:R-:W-:Y:S01]  /*b000*/  FFMA.FTZ R11, R11, UR4, -R100.reuse ;  /* 0x000000040b0b7c23 */ /* 0x100fe20008010864 */
[--C-:B------:R-:W-:Y:S03]  /*b010*/  FFMA.FTZ R8, R13, UR4, -R100.reuse ;  /* 0x000000040d087c23 */ /* 0x100fe60008010864 */
[----:B------:R-:W-:Y:S01]  /*b020*/  MUFU.EX2 R223, R223 ;  /* 0x000000df00df7308 */ /* 0x000fe20000000800 */
[C---:B------:R-:W-:Y:S01]  /*b030*/  FMUL.FTZ R5, R66.reuse, R193 ;  /* 0x000000c142057220 */ /* 0x040fe20000410000 */
[----:B------:R-:W-:Y:S01]  /*b040*/  FFMA.FTZ R193, R55, UR4, -R101 ;  /* 0x0000000437c17c23 */ /* 0x000fe20008010865 */
[----:B------:R-:W-:Y:S01]  /*b050*/  FMUL.FTZ R6, R71, R194 ;  /* 0x000000c247067220 */ /* 0x000fe20000410000 */
[----:B------:R-:W-:Y:S01]  /*b060*/  MOV R194, R11 ;  /* 0x0000000b00c27202 */ /* 0x000fe20000000f00 */
[--C-:B------:R-:W-:Y:S01]  /*b070*/  FFMA.FTZ R197, R79, UR4, -R100.reuse ;  /* 0x000000044fc57c23 */ /* 0x100fe20008010864 */
[----:B------:R-:W-:Y:S01]  /*b080*/  FFMA.FTZ R15, R213, UR4, -R100 ;  /* 0x00000004d50f7c23 */ /* 0x000fe20008010864 */
[----:B------:R-:W-:Y:S03]  /*b090*/  FMUL.FTZ R17, R66, R181 ;  /* 0x000000b542117220 */ /* 0x000fe60000410000 */
[----:B------:R-:W2:Y:S01]  /*b0a0*/  MUFU.EX2 R220, R220 ;  /* 0x000000dc00dc7308 */ /* 0x000ea20000000800 */
[----:B------:R-:W-:Y:S01]  /*b0b0*/  FFMA.FTZ R214, R7, UR4, -R105 ;  /* 0x0000000407d67c23 */ /* 0x000fe20008010869 */
[--C-:B------:R-:W-:Y:S01]  /*b0c0*/  FFMA.FTZ R122, R228, UR4, -R104.reuse ;  /* 0x00000004e47a7c23 */ /* 0x100fe20008010868 */
[--C-:B------:R-:W-:Y:S01]  /*b0d0*/  FFMA.FTZ R228, R219, UR4, -R104.reuse ;  /* 0x00000004dbe47c23 */ /* 0x100fe20008010868 */
[--C-:B------:R-:W-:Y:S01]  /*b0e0*/  FFMA.FTZ R219, R96, UR4, -R104.reuse ;  /* 0x0000000460db7c23 */ /* 0x100fe20008010868 */
[----:B------:R-:W-:Y:S01]  /*b0f0*/  MOV R181, R30 ;  /* 0x0000001e00b57202 */ /* 0x000fe20000000f00 */
[C---:B------:R-:W-:Y:S01]  /*b100*/  FMUL.FTZ R7, R71.reuse, R195 ;  /* 0x000000c347077220 */ /* 0x040fe20000410000 */
[----:B------:R-:W-:Y:S03]  /*b110*/  MOV R195, R8 ;  /* 0x0000000800c37202 */ /* 0x000fe60000000f00 */
[----:B------:R-:W4:Y:S01]  /*b120*/  MUFU.EX2 R70, R70 ;  /* 0x0000004600467308 */ /* 0x000f220000000800 */
[----:B------:R-:W-:Y:S01]  /*b130*/  FMUL.FTZ R18, R71, R182 ;  /* 0x000000b647127220 */ /* 0x000fe20000410000 */
[----:B------:R-:W-:Y:S01]  /*b140*/  MOV R26, R216 ;  /* 0x000000d8001a7202 */ /* 0x000fe20000000f00 */
[----:B------:R-:W-:Y:S01]  /*b150*/  FFMA.FTZ R237, R35, UR4, -R101 ;  /* 0x0000000423ed7c23 */ /* 0x000fe20008010865 */
[----:B------:R-:W-:Y:S01]  /*b160*/  FMUL.FTZ R35, R71, R167 ;  /* 0x000000a747237220 */ /* 0x000fe20000410000 */
[----:B------:R-:W-:Y:S01]  /*b170*/  FFMA.FTZ R167, R106, UR4, -R105 ;  /* 0x000000046aa77c23 */ /* 0x000fe20008010869 */
[--C-:B------:R-:W-:Y:S01]  /*b180*/  FFMA.FTZ R40, R40, UR4, -R101.reuse ;  /* 0x0000000428287c23 */ /* 0x100fe20008010865 */
[--C-:B------:R-:W-:Y:S03]  /*b190*/  FFMA.FTZ R42, R42, UR4, -R101.reuse ;  /* 0x000000042a2a7c23 */ /* 0x100fe60008010865 */
[----:B------:R-:W5:Y:S01]  /*b1a0*/  MUFU.EX2 R69, R69 ;  /* 0x0000004500457308 */ /* 0x000f620000000800 */
[----:B--2---:R-:W-:Y:S01]  /*b1b0*/  F2FP.F16.F32.PACK_AB R75, R220, R223 ;  /* 0x000000dfdc4b723e */ /* 0x004fe200000000ff */
[--C-:B------:R-:W-:Y:S01]  /*b1c0*/  FFMA.FTZ R116, R116, UR4, -R101.reuse ;  /* 0x0000000474747c23 */ /* 0x100fe20008010865 */
[--C-:B------:R-:W-:Y:S01]  /*b1d0*/  FFMA.FTZ R111, R111, UR4, -R101.reuse ;  /* 0x000000046f6f7c23 */ /* 0x100fe20008010865 */
[----:B------:R-:W-:Y:S01]  /*b1e0*/  FFMA.FTZ R103, R103, UR4, -R101 ;  /* 0x0000000467677c23 */ /* 0x000fe20008010865 */
[----:B------:R-:W-:Y:S01]  /*b1f0*/  MOV R55, R40 ;  /* 0x0000002800377202 */ /* 0x000fe20000000f00 */
[--C-:B------:R-:W-:Y:S01]  /*b200*/  FFMA.FTZ R182, R230, UR4, -R105.reuse ;  /* 0x00000004e6b67c23 */ /* 0x100fe20008010869 */
[----:B------:R-:W-:Y:S03]  /*b210*/  FFMA.FTZ R230, R64, UR4, -R105 ;  /* 0x0000000440e67c23 */ /* 0x000fe60008010869 */
[----:B------:R-:W-:Y:S01]  /*b220*/  MUFU.EX2 R93, R93 ;  /* 0x0000005d005d7308 */ /* 0x000fe20000000800 */
[----:B------:R-:W-:Y:S01]  /*b230*/  FMUL.FTZ R64, R66, R132 ;  /* 0x0000008442407220 */ /* 0x000fe20000410000 */
[C---:B----4-:R-:W-:Y:S01]  /*b240*/  FMUL.FTZ R8, R70.reuse, R188 ;  /* 0x000000bc46087220 */ /* 0x050fe20000410000 */
[C---:B------:R-:W-:Y:S01]  /*b250*/  FMUL.FTZ R9, R70.reuse, R189 ;  /* 0x000000bd46097220 */ /* 0x040fe20000410000 */
[----:B------:R-:W-:Y:S01]  /*b260*/  FMUL.FTZ R13, R70, R185 ;  /* 0x000000b9460d7220 */ /* 0x000fe20000410000 */
[--C-:B------:R-:W-:Y:S01]  /*b270*/  FFMA.FTZ R185, R34, UR4, -R101.reuse ;  /* 0x0000000422b97c23 */ /* 0x100fe20008010865 */
[----:B------:R-:W-:Y:S01]  /*b280*/  FMUL.FTZ R34, R71, R166 ;  /* 0x000000a647227220 */ /* 0x000fe20000410000 */
[--C-:B------:R-:W-:Y:S03]  /*b290*/  FFMA.FTZ R188, R227, UR4, -R101.reuse ;  /* 0x00000004e3bc7c23 */ /* 0x100fe60008010865 */
[----:B------:R-:W2:Y:S01]  /*b2a0*/  MUFU.EX2 R209, R209 ;  /* 0x000000d100d17308 */ /* 0x000ea20000000800 */
[----:B-----5:R-:W-:Y:S01]  /*b2b0*/  FMUL.FTZ R10, R69, R190 ;  /* 0x000000be450a7220 */ /* 0x020fe20000410000 */
[--C-:B------:R-:W-:Y:S01]  /*b2c0*/  FFMA.FTZ R190, R59, UR4, -R101.reuse ;  /* 0x000000043bbe7c23 */ /* 0x100fe20008010865 */
[C---:B------:R-:W-:Y:S01]  /*b2d0*/  FMUL.FTZ R11, R69.reuse, R191 ;  /* 0x000000bf450b7220 */ /* 0x040fe20000410000 */
[----:B------:R-:W4:Y:S01]  /*b2e0*/  LDSM.16.MT88.4 R56, [R249+0x8000] ;  /* 0x00800000f938783b */ /* 0x000f220000004200 */
[C---:B------:R-:W-:Y:S01]  /*b2f0*/  FMUL.FTZ R14, R69.reuse, R186 ;  /* 0x000000ba450e7220 */ /* 0x040fe20000410000 */
[----:B------:R-:W-:Y:S01]  /*b300*/  FMUL.FTZ R30, R69, R170 ;  /* 0x000000aa451e7220 */ /* 0x000fe20000410000 */
[--C-:B------:R-:W-:Y:S03]  /*b310*/  FFMA.FTZ R186, R32, UR4, -R101.reuse ;  /* 0x0000000420ba7c23 */ /* 0x100fe60008010865 */
[----:B------:R5:W-:Y:S01]  /*b320*/  MUFU.EX2 R96, R239 ;  /* 0x000000ef00607308 */ /* 0x000be20000000800 */
[----:B------:R-:W-:Y:S01]  /*b330*/  FMUL.FTZ R32, R66, R164 ;  /* 0x000000a442207220 */ /* 0x000fe20000410000 */
[----:B------:R-:W-:Y:S01]  /*b340*/  MOV R164, R185 ;  /* 0x000000b900a47202 */ /* 0x000fe20000000f00 */
[--C-:B------:R-:W-:Y:S01]  /*b350*/  FFMA.FTZ R227, R51, UR4, -R101.reuse ;  /* 0x0000000433e37c23 */ /* 0x100fe20008010865 */
[----:B------:R-:W-:Y:S01]  /*b360*/  FFMA.FTZ R189, R61, UR4, -R101 ;  /* 0x000000043dbd7c23 */ /* 0x000fe20008010865 */
[----:B------:R-:W-:Y:S01]  /*b370*/  MOV R61, R42 ;  /* 0x0000002a003d7202 */ /* 0x000fe20000000f00 */
[----:B------:R-:W-:Y:S01]  /*b380*/  FMUL.FTZ R42, R69, R158 ;  /* 0x0000009e452a7220 */ /* 0x000fe20000410000 */
[----:B------:R-:W-:Y:S03]  /*b390*/  FMUL.FTZ R40, R70, R156 ;  /* 0x0000009c46287220 */ /* 0x000fe60000410000 */
[----:B------:R-:W1:Y:S01]  /*b3a0*/  MUFU.EX2 R208, R208 ;  /* 0x000000d000d07308 */ /* 0x000e620000000800 */
[----:B--2---:R-:W-:Y:S01]  /*b3b0*/  F2FP.F16.F32.PACK_AB R76, R209, R93 ;  /* 0x0000005dd14c723e */ /* 0x004fe200000000ff */
[--C-:B------:R-:W-:Y:S01]  /*b3c0*/  FFMA.FTZ R166, R242, UR4, -R105.reuse ;  /* 0x00000004f2a67c23 */ /* 0x100fe20008010869 */
[--C-:B------:R-:W-:Y:S01]  /*b3d0*/  FFMA.FTZ R242, R48, UR4, -R105.reuse ;  /* 0x0000000430f27c23 */ /* 0x100fe20008010869 */
[----:B------:R-:W-:Y:S01]  /*b3e0*/  FMUL.FTZ R48, R66, R148 ;  /* 0x0000009442307220 */ /* 0x000fe20000410000 */
[----:B------:R-:W-:Y:S01]  /*b3f0*/  FFMA.FTZ R158, R50, UR4, -R105 ;  /* 0x00000004329e7c23 */ /* 0x000fe20008010869 */
[C---:B------:R-:W-:Y:S01]  /*b400*/  FMUL.FTZ R50, R71.reuse, R150 ;  /* 0x0000009647327220 */ /* 0x040fe20000410000 */
[----:B------:R-:W-:Y:S03]  /*b410*/  FMUL.FTZ R51, R71, R151 ;  /* 0x0000009747337220 */ /* 0x000fe60000410000 */
[----:B------:R-:W-:Y:S01]  /*b420*/  MUFU.EX2 R211, R211 ;  /* 0x000000d300d37308 */ /* 0x000fe20000000800 */
[--C-:B-----5:R-:W-:Y:S01]  /*b430*/  FFMA.FTZ R239, R33, UR4, -R101.reuse ;  /* 0x0000000421ef7c23 */ /* 0x120fe20008010865 */
[----:B------:R-:W-:Y:S01]  /*b440*/  FMUL.FTZ R33, R66, R165 ;  /* 0x000000a542217220 */ /* 0x000fe20000410000 */
[----:B------:R-:W-:Y:S01]  /*b450*/  FFMA.FTZ R165, R83, UR4, -R101 ;  /* 0x0000000453a57c23 */ /* 0x000fe20008010865 */
[--C-:B------:R-:W-:Y:S01]  /*b460*/  FFMA.FTZ R170, R238, UR4, -R105.reuse ;  /* 0x00000004eeaa7c23 */ /* 0x100fe20008010869 */
[--C-:B------:R-:W-:Y:S01]  /*b470*/  FFMA.FTZ R238, R54, UR4, -R105.reuse ;  /* 0x0000000436ee7c23 */ /* 0x100fe20008010869 */
[----:B------:R-:W-:Y:S01]  /*b480*/  FMUL.FTZ R54, R71, R146 ;  /* 0x0000009247367220 */ /* 0x000fe20000410000 */
[--C-:B------:R-:W-:Y:S03]  /*b490*/  FFMA.FTZ R156, R60, UR4, -R105.reuse ;  /* 0x000000043c9c7c23 */ /* 0x100fe60008010869 */
[----:B------:R-:W2:Y:S01]  /*b4a0*/  MUFU.EX2 R218, R218 ;  /* 0x000000da00da7308 */ /* 0x000ea20000000800 */
[----:B------:R-:W-:Y:S01]  /*b4b0*/  FMUL.FTZ R60, R70, R136 ;  /* 0x00000088463c7220 */ /* 0x000fe20000410000 */
[----:B------:R-:W-:Y:S01]  /*b4c0*/  FFMA.FTZ R106, R53, UR4, -R105 ;  /* 0x00000004356a7c23 */ /* 0x000fe20008010869 */
[----:B------:R-:W-:Y:S01]  /*b4d0*/  FMUL.FTZ R53, R66, R145 ;  /* 0x0000009142357220 */ /* 0x000fe20000410000 */
[--C-:B------:R-:W-:Y:S01]  /*b4e0*/  FFMA.FTZ R212, R107, UR4, -R104.reuse ;  /* 0x000000046bd47c23 */ /* 0x100fe20008010868 */
[--C-:B------:R-:W-:Y:S01]  /*b4f0*/  FFMA.FTZ R109, R12, UR4, -R104.reuse ;  /* 0x000000040c6d7c23 */ /* 0x100fe20008010868 */
[--C-:B------:R-:W-:Y:S01]  /*b500*/  FFMA.FTZ R120, R129, UR4, -R104.reuse ;  /* 0x0000000481787c23 */ /* 0x100fe20008010868 */
[--C-:B------:R-:W-:Y:S03]  /*b510*/  FFMA.FTZ R115, R115, UR4, -R104.reuse ;  /* 0x0000000473737c23 */ /* 0x100fe60008010868 */
[----:B------:R-:W-:Y:S01]  /*b520*/  MUFU.EX2 R215, R215 ;  /* 0x000000d700d77308 */ /* 0x000fe20000000800 */
[--C-:B------:R-:W-:Y:S01]  /*b530*/  FFMA.FTZ R107, R127, UR4, -R104.reuse ;  /* 0x000000047f6b7c23 */ /* 0x100fe20008010868 */
[----:B------:R-:W-:Y:S01]  /*b540*/  FFMA.FTZ R104, R123, UR4, -R104 ;  /* 0x000000047b687c23 */ /* 0x000fe20008010868 */
[--C-:B------:R-:W-:Y:S01]  /*b550*/  FFMA.FTZ R123, R73, UR4, -R100.reuse ;  /* 0x00000004497b7c23 */ /* 0x100fe20008010864 */
[----:B------:R-:W-:Y:S01]  /*b560*/  F2FP.F16.F32.PACK_AB R73, R97, R240 ;  /* 0x000000f06149723e */ /* 0x000fe200000000ff */
[--C-:B------:R-:W-:Y:S01]  /*b570*/  FFMA.FTZ R127, R224, UR4, -R100.reuse ;  /* 0x00000004e07f7c23 */ /* 0x100fe20008010864 */
[--C-:B------:R-:W-:Y:S01]  /*b580*/  FFMA.FTZ R224, R77, UR4, -R100.reuse ;  /* 0x000000044de07c23 */ /* 0x100fe20008010864 */
[----:B-1----:R-:W-:Y:S03]  /*b590*/  F2FP.F16.F32.PACK_AB R77, R208, R96 ;  /* 0x00000060d04d723e */ /* 0x002fe600000000ff */
[----:B------:R-:W1:Y:S01]  /*b5a0*/  MUFU.EX2 R214, R214 ;  /* 0x000000d600d67308 */ /* 0x000e620000000800 */
[--C-:B------:R-:W-:Y:S01]  /*b5b0*/  FFMA.FTZ R129, R204, UR4, -R100.reuse ;  /* 0x00000004cc817c23 */ /* 0x100fe20008010864 */
[--C-:B------:R-:W-:Y:S01]  /*b5c0*/  FFMA.FTZ R204, R74, UR4, -R100.reuse ;  /* 0x000000044acc7c23 */ /* 0x100fe20008010864 */
[----:B------:R-:W-:Y:S01]  /*b5d0*/  F2FP.F16.F32.PACK_AB R74, R221, R222 ;  /* 0x000000dedd4a723e */ /* 0x000fe200000000ff */
[--C-:B------:R-:W-:Y:S01]  /*b5e0*/  FFMA.FTZ R12, R19, UR4, -R100.reuse ;  /* 0x00000004130c7c23 */ /* 0x100fe20008010864 */
[----:B--2---:R-:W-:Y:S01]  /*b5f0*/  F2FP.F16.F32.PACK_AB R78, R218, R211 ;  /* 0x000000d3da4e723e */ /* 0x004fe200000000ff */
[----:B------:R-:W-:Y:S01]  /*b600*/  FMUL.FTZ R19, R71, R183 ;  /* 0x000000b747137220 */ /* 0x000fe20000410000 */
[--C-:B------:R-:W-:Y:S03]  /*b610*/  FFMA.FTZ R213, R102, UR4, -R100.reuse ;  /* 0x0000000466d57c23 */ /* 0x100fe60008010864 */
[----:B------:R-:W-:Y:S01]  /*b620*/  MUFU.EX2 R150, R87 ;  /* 0x0000005700967308 */ /* 0x000fe20000000800 */
[----:B------:R-:W-:Y:S01]  /*b630*/  MOV R191, R12 ;  /* 0x0000000c00bf7202 */ /* 0x000fe20000000f00 */
[-C--:B------:R-:W-:Y:S05]  /*b640*/  HMMA.16816.F32 R4, R72, R20.reuse, R4 ;  /* 0x000000144804723c */ /* 0x080fea0000001804 */
[----:B------:R-:W-:Y:S03]  /*b650*/  FMUL.FTZ R12, R70, R184 ;  /* 0x000000b8460c7220 */ /* 0x000fe60000410000 */
[----:B------:R-:W-:Y:S03]  /*b660*/  MUFU.EX2 R188, R188 ;  /* 0x000000bc00bc7308 */ /* 0x000fe60000000800 */
[----:B-1----:R-:W-:Y:S01]  /*b670*/  F2FP.F16.F32.PACK_AB R79, R214, R215 ;  /* 0x000000d7d64f723e */ /* 0x002fe200000000ff */
[--C-:B------:R-:W-:Y:S01]  /*b680*/  FFMA.FTZ R102, R31, UR4, -R100.reuse ;  /* 0x000000041f667c23 */ /* 0x100fe20008010864 */
[----:B------:R-:W-:Y:S01]  /*b690*/  MOV R184, R15 ;  /* 0x0000000f00b87202 */ /* 0x000fe20000000f00 */
[----:B------:R-:W-:Y:S01]  /*b6a0*/  FMUL.FTZ R15, R69, R187 ;  /* 0x000000bb450f7220 */ /* 0x000fe20000410000 */
[----:B------:R-:W-:Y:S03]  /*b6b0*/  MOV R187, R16 ;  /* 0x0000001000bb7202 */ /* 0x000fe60000000f00 */
[----:B------:R-:W-:Y:S01]  /*b6c0*/  MUFU.EX2 R182, R182 ;  /* 0x000000b600b67308 */ /* 0x000fe20000000800 */
[C---:B------:R-:W-:Y:S04]  /*b6d0*/  HMMA.16816.F32 R8, R76.reuse, R20, R8 ;  /* 0x000000144c08723c */ /* 0x040fe80000001808 */
[C---:B------:R-:W-:Y:S01]  /*b6e0*/  FMUL.FTZ R16, R66.reuse, R180 ;  /* 0x000000b442107220 */ /* 0x040fe20000410000 */
[--C-:B------:R-:W-:Y:S01]  /*b6f0*/  FFMA.FTZ R216, R29, UR4, -R100.reuse ;  /* 0x000000041dd87c23 */ /* 0x100fe20008010864 */
[-C--:B------:R-:W-:Y:S03]  /*b700*/  HMMA.16816.F32 R12, R76, R22.reuse, R12 ;  /* 0x000000164c0c723c */ /* 0x080fe6000000180c */
[----:B------:R-:W-:Y:S02]  /*b710*/  MUFU.EX2 R170, R170 ;  /* 0x000000aa00aa7308 */ /* 0x000fe40000000800 */
[C---:B------:R-:W-:Y:S01]  /*b720*/  FMUL.FTZ R20, R66.reuse, R176 ;  /* 0x000000b042147220 */ /* 0x040fe20000410000 */
[C---:B------:R-:W-:Y:S07]  /*b730*/  HMMA.16816.F32 R16, R72.reuse, R22, R16 ;  /* 0x000000164810723c */ /* 0x040fee0000001810 */
[----:B------:R-:W-:Y:S01]  /*b740*/  MUFU.EX2 R136, R235 ;  /* 0x000000eb00887308 */ /* 0x000fe20000000800 */
[----:B------:R-:W-:Y:S03]  /*b750*/  FMUL.FTZ R21, R66, R177 ;  /* 0x000000b142157220 */ /* 0x000fe60000410000 */
[--C-:B------:R-:W-:Y:S01]  /*b760*/  FFMA.FTZ R207, R25, UR4, -R100.reuse ;  /* 0x0000000419cf7c23 */ /* 0x100fe20008010864 */
[C---:B------:R-:W-:Y:S01]  /*b770*/  FMUL.FTZ R23, R71.reuse, R179 ;  /* 0x000000b347177220 */ /* 0x040fe20000410000 */
[----:B------:R-:W-:Y:S04]  /*b780*/  FMUL.FTZ R22, R71, R178 ;  /* 0x000000b247167220 */ /* 0x000fe80000410000 */
[----:B------:R-:W-:Y:S01]  /*b790*/  MUFU.EX2 R178, R119 ;  /* 0x0000007700b27308 */ /* 0x000fe20000000800 */
[--C-:B------:R-:W-:Y:S01]  /*b7a0*/  FFMA.FTZ R205, R24, UR4, -R100.reuse ;  /* 0x0000000418cd7c23 */ /* 0x100fe20008010864 */
[--C-:B------:R-:W-:Y:S01]  /*b7b0*/  FFMA.FTZ R114, R114, UR4, -R100.reuse ;  /* 0x0000000472727c23 */ /* 0x100fe20008010864 */
[--C-:B------:R-:W-:Y:S01]  /*b7c0*/  FFMA.FTZ R110, R110, UR4, -R100.reuse ;  /* 0x000000046e6e7c23 */ /* 0x100fe20008010864 */
[----:B------:R-:W-:Y:S01]  /*b7d0*/  MOV R180, R26 ;  /* 0x0000001a00b47202 */ /* 0x000fe20000000f00 */
[----:B------:R-:W-:Y:S01]  /*b7e0*/  FFMA.FTZ R100, R27, UR4, -R100 ;  /* 0x000000041b647c23 */ /* 0x000fe20008010864 */
[C---:B------:R-:W-:Y:S01]  /*b7f0*/  FMUL.FTZ R26, R69.reuse, R174 ;  /* 0x000000ae451a7220 */ /* 0x040fe20000410000 */
[C---:B------:R-:W-:Y:S03]  /*b800*/  FMUL.FTZ R27, R69.reuse, R175 ;  /* 0x000000af451b7220 */ /* 0x040fe60000410000 */
[----:B------:R-:W-:Y:S01]  /*b810*/  MUFU.EX2 R148, R131 ;  /* 0x0000008300947308 */ /* 0x000fe20000000800 */
[C---:B------:R-:W-:Y:S01]  /*b820*/  FMUL.FTZ R24, R70.reuse, R172 ;  /* 0x000000ac46187220 */ /* 0x040fe20000410000 */
[----:B------:R-:W-:Y:S01]  /*b830*/  FMUL.FTZ R25, R70, R173 ;  /* 0x000000ad46197220 */ /* 0x000fe20000410000 */
[-C--:B---3--:R-:W-:Y:S03]  /*b840*/  HMMA.16816.F32 R20, R72, R36.reuse, R20 ;  /* 0x000000244814723c */ /* 0x088fe60000001814 */
[--C-:B------:R-:W-:Y:S01]  /*b850*/  FFMA.FTZ R172, R28, UR4, -R101.reuse ;  /* 0x000000041cac7c23 */ /* 0x100fe20008010865 */
[C---:B------:R-:W-:Y:S03]  /*b860*/  FMUL.FTZ R28, R70.reuse, R168 ;  /* 0x000000a8461c7220 */ /* 0x040fe60000410000 */
[----:B------:R-:W-:Y:S01]  /*b870*/  MUFU.EX2 R175, R91 ;  /* 0x0000005b00af7308 */ /* 0x000fe20000000800 */
[----:B------:R-:W-:Y:S03]  /*b880*/  FMUL.FTZ R31, R69, R171 ;  /* 0x000000ab451f7220 */ /* 0x000fe60000410000 */
[----:B------:R-:W-:Y:S01]  /*b890*/  FMUL.FTZ R29, R70, R169 ;  /* 0x000000a9461d7220 */ /* 0x000fe20000410000 */
[C---:B------:R-:W-:Y:S04]  /*b8a0*/  HMMA.16816.F32 R24, R76.reuse, R36, R24 ;  /* 0x000000244c18723c */ /* 0x040fe80000001818 */
[----:B------:R-:W-:Y:S01]  /*b8b0*/  MOV R174, R184 ;  /* 0x000000b800ae7202 */ /* 0x000fe20000000f00 */
[----:B------:R-:W-:Y:S01]  /*b8c0*/  MUFU.EX2 R109, R109 ;  /* 0x0000006d006d7308 */ /* 0x000fe20000000800 */
[-C--:B------:R-:W-:Y:S05]  /*b8d0*/  HMMA.16816.F32 R28, R76, R38.reuse, R28 ;  /* 0x000000264c1c723c */ /* 0x080fea000000181c */
[----:B------:R-:W-:Y:S01]  /*b8e0*/  FMUL.FTZ R37, R66, R161 ;  /* 0x000000a142257220 */ /* 0x000fe20000410000 */
[C---:B------:R-:W-:Y:S03]  /*b8f0*/  HMMA.16816.F32 R32, R72.reuse, R38, R32 ;  /* 0x000000264820723c */ /* 0x040fe60000001820 */
[----:B------:R-:W-:Y:S02]  /*b900*/  MUFU.EX2 R174, R174 ;  /* 0x000000ae00ae7308 */ /* 0x000fe40000000800 */
[----:B------:R-:W-:Y:S01]  /*b910*/  MOV R161, R187 ;  /* 0x000000bb00a17202 */ /* 0x000fe20000000f00 */
[----:B------:R-:W-:Y:S01]  /*b920*/  FFMA.FTZ R168, R81, UR4, -R101 ;  /* 0x0000000451a87c23 */ /* 0x000fe20008010865 */
[C---:B------:R-:W-:Y:S01]  /*b930*/  FMUL.FTZ R38, R71.reuse, R162 ;  /* 0x000000a247267220 */ /* 0x040fe20000410000 */
[----:B------:R-:W-:Y:S05]  /*b940*/  MOV R162, R186 ;  /* 0x000000ba00a27202 */ /* 0x000fea0000000f00 */
[----:B------:R-:W-:Y:S01]  /*b950*/  MUFU.EX2 R151, R161 ;  /* 0x000000a100977308 */ /* 0x000fe20000000800 */
[----:B------:R-:W-:Y:S01]  /*b960*/  MOV R186, R192 ;  /* 0x000000c000ba7202 */ /* 0x000fe20000000f00 */
[--C-:B------:R-:W-:Y:S01]  /*b970*/  FFMA.FTZ R192, R84, UR4, -R105.reuse ;  /* 0x0000000454c07c23 */ /* 0x100fe20008010869 */
[----:B------:R-:W-:Y:S01]  /*b980*/  MOV R184, R195 ;  /* 0x000000c300b87202 */ /* 0x000fe20000000f00 */
[----:B------:R-:W2:Y:S01]  /*b990*/  LDL.LU R84, [R1+0x60] ;  /* 0x0000600001547983 */ /* 0x000ea20000300800 */
[----:B------:R-:W-:Y:S01]  /*b9a0*/  MOV R187, R194 ;  /* 0x000000c200bb7202 */ /* 0x000fe20000000f00 */
[--C-:B------:R-:W-:Y:S04]  /*b9b0*/  FFMA.FTZ R195, R80, UR4, -R105.reuse ;  /* 0x0000000450c37c23 */ /* 0x100fe80008010869 */
[----:B------:R-:W-:Y:S01]  /*b9c0*/  MUFU.EX2 R186, R186 ;  /* 0x000000ba00ba7308 */ /* 0x000fe20000000800 */
[----:B------:R-:W-:Y:S01]  /*b9d0*/  FFMA.FTZ R194, R82, UR4, -R105 ;  /* 0x0000000452c27c23 */ /* 0x000fe20008010869 */
[----:B------:R-:W-:Y:S01]  /*b9e0*/  FMUL.FTZ R36, R66, R160 ;  /* 0x000000a042247220 */ /* 0x000fe20000410000 */
[----:B------:R-:W1:Y:S01]  /*b9f0*/  LDSM.16.MT88.4 R80, [R248+0x8000] ;  /* 0x00800000f850783b */ /* 0x000e620000004200 */
[----:B------:R-:W-:Y:S01]  /*ba00*/  FMUL.FTZ R39, R71, R163 ;  /* 0x000000a347277220 */ /* 0x000fe20000410000 */
[--C-:B------:R-:W-:Y:S01]  /*ba10*/  FFMA.FTZ R183, R229, UR4, -R101.reuse ;  /* 0x00000004e5b77c23 */ /* 0x100fe20008010865 */
[--C-:B------:R-:W-:Y:S01]  /*ba20*/  FFMA.FTZ R176, R231, UR4, -R101.reuse ;  /* 0x00000004e7b07c23 */ /* 0x100fe20008010865 */
[--C-:B------:R-:W-:Y:S03]  /*ba30*/  FFMA.FTZ R173, R233, UR4, -R101.reuse ;  /* 0x00000004e9ad7c23 */ /* 0x100fe60008010865 */
[----:B------:R-:W-:Y:S01]  /*ba40*/  MUFU.EX2 R187, R187 ;  /* 0x000000bb00bb7308 */ /* 0x000fe20000000800 */
[--C-:B------:R-:W-:Y:S01]  /*ba50*/  FFMA.FTZ R233, R41, UR4, -R101.reuse ;  /* 0x0000000429e97c23 */ /* 0x100fe20008010865 */
[--C-:B------:R-:W-:Y:S01]  /*ba60*/  FFMA.FTZ R231, R43, UR4, -R101.reuse ;  /* 0x000000042be77c23 */ /* 0x100fe20008010865 */
[--C-:B------:R-:W-:Y:S01]  /*ba70*/  FFMA.FTZ R229, R49, UR4, -R101.reuse ;  /* 0x0000000431e57c23 */ /* 0x100fe20008010865 */
[--C-:B------:R-:W-:Y:S01]  /*ba80*/  FFMA.FTZ R169, R63, UR4, -R101.reuse ;  /* 0x000000043fa97c23 */ /* 0x100fe20008010865 */
[----:B------:R-:W-:Y:S01]  /*ba90*/  FFMA.FTZ R101, R181, UR4, -R101 ;  /* 0x00000004b5657c23 */ /* 0x000fe20008010865 */
[----:B------:R-:W-:Y:S01]  /*baa0*/  FMUL.FTZ R43, R69, R159 ;  /* 0x0000009f452b7220 */ /* 0x000fe20000410000 */
[----:B------:R-:W-:Y:S03]  /*bab0*/  FMUL.FTZ R41, R70, R157 ;  /* 0x0000009d46297220 */ /* 0x000fe60000410000 */
[----:B------:R3:W-:Y:S01]  /*bac0*/  MUFU.EX2 R181, R117 ;  /* 0x0000007500b57308 */ /* 0x0007e20000000800 */
[-C--:B----4-:R-:W-:Y:S03]  /*bad0*/  HMMA.16816.F32 R36, R72, R56.reuse, R36 ;  /* 0x000000384824723c */ /* 0x090fe60000001824 */
[--C-:B------:R-:W-:Y:S01]  /*bae0*/  FFMA.FTZ R160, R225, UR4, -R105.reuse ;  /* 0x00000004e1a07c23 */ /* 0x100fe20008010869 */
[--C-:B------:R-:W-:Y:S01]  /*baf0*/  FFMA.FTZ R185, R226, UR4, -R105.reuse ;  /* 0x00000004e2b97c23 */ /* 0x100fe20008010869 */
[--C-:B------:R-:W-:Y:S01]  /*bb00*/  FFMA.FTZ R159, R44, UR4, -R105.reuse ;  /* 0x000000042c9f7c23 */ /* 0x100fe20008010869 */
[--C-:B------:R-:W-:Y:S03]  /*bb10*/  FFMA.FTZ R225, R47, UR4, -R105.reuse ;  /* 0x000000042fe17c23 */ /* 0x100fe60008010869 */
[----:B------:R-:W-:Y:S02]  /*bb20*/  MUFU.EX2 R184, R184 ;  /* 0x000000b800b87308 */ /* 0x000fe40000000800 */
[--C-:B------:R-:W-:Y:S01]  /*bb30*/  FFMA.FTZ R157, R46, UR4, -R105.reuse ;  /* 0x000000042e9d7c23 */ /* 0x100fe20008010869 */
[C---:B------:R-:W-:Y:S04]  /*bb40*/  HMMA.16816.F32 R40, R76.reuse, R56, R40 ;  /* 0x000000384c28723c */ /* 0x040fe80000001828 */
[--C-:B------:R-:W-:Y:S01]  /*bb50*/  FFMA.FTZ R226, R45, UR4, -R105.reuse ;  /* 0x000000042de27c23 */ /* 0x100fe20008010869 */
[C---:B------:R-:W-:Y:S02]  /*bb60*/  FMUL.FTZ R44, R70.reuse, R152 ;  /* 0x00000098462c7220 */ /* 0x040fe40000410000 */
[----:B------:R-:W4:Y:S01]  /*bb70*/  MUFU.EX2 R183, R183 ;  /* 0x000000b700b77308 */ /* 0x000f220000000800 */
[C---:B------:R-:W-:Y:S03]  /*bb80*/  FMUL.FTZ R46, R69.reuse, R154 ;  /* 0x0000009a452e7220 */ /* 0x040fe60000410000 */
[----:B------:R-:W-:Y:S01]  /*bb90*/  FMUL.FTZ R47, R69, R155 ;  /* 0x0000009b452f7220 */ /* 0x000fe20000410000 */
[----:B------:R-:W5:Y:S01]  /*bba0*/  LDL.LU R152, [R1+0x5c] ;  /* 0x00005c0001987983 */ /* 0x000f620000300800 */
[----:B------:R-:W-:Y:S01]  /*bbb0*/  FMUL.FTZ R45, R70, R153 ;  /* 0x00000099462d7220 */ /* 0x000fe20000410000 */
[----:B------:R-:W-:Y:S01]  /*bbc0*/  FMUL.FTZ R49, R66, R149 ;  /* 0x0000009542317220 */ /* 0x000fe20000410000 */
[----:B------:R-:W-:Y:S02]  /*bbd0*/  MOV R63, R180 ;  /* 0x000000b4003f7202 */ /* 0x000fe40000000f00 */
[----:B------:R-:W-:Y:S01]  /*bbe0*/  MUFU.EX2 R149, R85 ;  /* 0x0000005500957308 */ /* 0x000fe20000000800 */
[----:B------:R-:W-:Y:S01]  /*bbf0*/  MOV R177, R191 ;  /* 0x000000bf00b17202 */ /* 0x000fe20000000f00 */
[--C-:B------:R-:W-:Y:S01]  /*bc00*/  FFMA.FTZ R171, R234, UR4, -R105.reuse ;  /* 0x00000004eaab7c23 */ /* 0x100fe20008010869 */
[--C-:B------:R-:W-:Y:S01]  /*bc10*/  FFMA.FTZ R180, R88, UR4, -R105.reuse ;  /* 0x0000000458b47c23 */ /* 0x100fe20008010869 */
[-C--:B------:R-:W-:Y:S03]  /*bc20*/  HMMA.16816.F32 R44, R76, R58.reuse, R44 ;  /* 0x0000003a4c2c723c */ /* 0x080fe6000000182c */
[--C-:B------:R-:W-:Y:S03]  /*bc30*/  FFMA.FTZ R179, R90, UR4, -R105.reuse ;  /* 0x000000045ab37c23 */ /* 0x100fe60008010869 */
[----:B------:R-:W-:Y:S01]  /*bc40*/  MUFU.EX2 R177, R177 ;  /* 0x000000b100b17308 */ /* 0x000fe20000000800 */
[--C-:B------:R-:W-:Y:S01]  /*bc50*/  FFMA.FTZ R191, R86, UR4, -R105.reuse ;  /* 0x0000000456bf7c23 */ /* 0x100fe20008010869 */
[--C-:B---3--:R-:W-:Y:S03]  /*bc60*/  FFMA.FTZ R117, R112, UR4, -R105.reuse ;  /* 0x0000000470757c23 */ /* 0x108fe60008010869 */
[--C-:B------:R-:W-:Y:S01]  /*bc70*/  FFMA.FTZ R234, R62, UR4, -R105.reuse ;  /* 0x000000043eea7c23 */ /* 0x100fe20008010869 */
[--C-:B------:R-:W-:Y:S01]  /*bc80*/  FFMA.FTZ R163, R108, UR4, -R105.reuse ;  /* 0x000000046ca37c23 */ /* 0x100fe20008010869 */
[C---:B------:R-:W-:Y:S03]  /*bc90*/  HMMA.16816.F32 R48, R72.reuse, R58, R48 ;  /* 0x0000003a4830723c */ /* 0x040fe60000001830 */
[----:B------:R-:W-:Y:S01]  /*bca0*/  MUFU.EX2 R108, R65 ;  /* 0x00000041006c7308 */ /* 0x000fe20000000800 */
[--C-:B------:R-:W-:Y:S01]  /*bcb0*/  FFMA.FTZ R126, R126, UR4, -R105.reuse ;  /* 0x000000047e7e7c23 */ /* 0x100fe20008010869 */
[----:B------:R-:W-:Y:S01]  /*bcc0*/  FFMA.FTZ R105, R52, UR4, -R105 ;  /* 0x0000000434697c23 */ /* 0x000fe20008010869 */
[----:B------:R-:W-:Y:S01]  /*bcd0*/  MOV R153, R55 ;  /* 0x0000003700997202 */ /* 0x000fe20000000f00 */
[----:B------:R-:W-:Y:S01]  /*bce0*/  FMUL.FTZ R52, R66, R144 ;  /* 0x0000009042347220 */ /* 0x000fe20000410000 */
[----:B------:R-:W-:Y:S05]  /*bcf0*/  FMUL.FTZ R55, R71, R147 ;  /* 0x0000009347377220 */ /* 0x000fea0000410000 */
[----:B------:R3:W-:Y:S01]  /*bd00*/  MUFU.EX2 R112, R89 ;  /* 0x0000005900707308 */ /* 0x0007e20000000800 */
[----:B------:R-:W-:Y:S01]  /*bd10*/  MOV R86, R162 ;  /* 0x000000a200567202 */ /* 0x000fe20000000f00 */
[C---:B------:R-:W-:Y:S01]  /*bd20*/  FMUL.FTZ R56, R70.reuse, R140 ;  /* 0x0000008c46387220 */ /* 0x040fe20000410000 */
[----:B------:R-:W-:Y:S01]  /*bd30*/  MOV R162, R61 ;  /* 0x0000003d00a27202 */ /* 0x000fe20000000f00 */
[C---:B------:R-:W-:Y:S01]  /*bd40*/  FMUL.FTZ R61, R70.reuse, R137 ;  /* 0x00000089463d7220 */ /* 0x040fe20000410000 */
[-C--:B-1----:R-:W-:Y:S05]  /*bd50*/  HMMA.16816.F32 R52, R72, R80.reuse, R52 ;  /* 0x000000504834723c */ /* 0x082fea0000001834 */
[----:B------:R-:W-:Y:S01]  /*bd60*/  MUFU.EX2 R137, R86 ;  /* 0x0000005600897308 */ /* 0x000fe20000000800 */
[----:B------:R-:W-:Y:S01]  /*bd70*/  FMUL.FTZ R57, R70, R141 ;  /* 0x0000008d46397220 */ /* 0x000fe20000410000 */
[C---:B------:R-:W-:Y:S01]  /*bd80*/  FMUL.FTZ R58, R69.reuse, R142 ;  /* 0x0000008e453a7220 */ /* 0x040fe20000410000 */
[C---:B------:R-:W-:Y:S03]  /*bd90*/  FMUL.FTZ R59, R69.reuse, R143 ;  /* 0x0000008f453b7220 */ /* 0x040fe60000410000 */
[----:B------:R-:W-:Y:S01]  /*bda0*/  MOV R161, R63 ;  /* 0x0000003f00a17202 */ /* 0x000fe20000000f00 */
[C---:B------:R-:W-:Y:S03]  /*bdb0*/  FMUL.FTZ R62, R69.reuse, R138 ;  /* 0x0000008a453e7220 */ /* 0x040fe60000410000 */
[----:B------:R-:W1:Y:S01]  /*bdc0*/  MUFU.EX2 R185, R185 ;  /* 0x000000b900b97308 */ /* 0x000e620000000800 */
[----:B------:R-:W-:Y:S01]  /*bdd0*/  FMUL.FTZ R63, R69, R139 ;  /* 0x0000008b453f7220 */ /* 0x000fe20000410000 */
[C---:B------:R-:W-:Y:S01]  /*bde0*/  HMMA.16816.F32 R56, R76.reuse, R80, R56 ;  /* 0x000000504c38723c */ /* 0x040fe20000001838 */
[----:B---3--:R-:W-:Y:S03]  /*bdf0*/  LDSM.16.MT88.4 R88, [R250+0x8800] ;  /* 0x00880000fa58783b */ /* 0x008fe60000004200 */
[----:B------:R-:W-:Y:S04]  /*be00*/  FMUL.FTZ R65, R66, R133 ;  /* 0x0000008542417220 */ /* 0x000fe80000410000 */
[----:B------:R-:W-:Y:S01]  /*be10*/  MUFU.EX2 R176, R176 ;  /* 0x000000b000b07308 */ /* 0x000fe20000000800 */
[-C--:B------:R-:W-:Y:S09]  /*be20*/  HMMA.16816.F32 R60, R76, R82.reuse, R60 ;  /* 0x000000524c3c723c */ /* 0x080ff2000000183c */
[----:B------:R-:W3:Y:S02]  /*be30*/  MUFU.EX2 R173, R173 ;  /* 0x000000ad00ad7308 */ /* 0x000ee40000000800 */
[----:B----4-:R-:W-:Y:S02]  /*be40*/  F2FP.F16.F32.PACK_AB R76, R183, R188 ;  /* 0x000000bcb74c723e */ /* 0x010fe400000000ff */
[----:B-1----:R-:W-:Y:S06]  /*be50*/  F2FP.F16.F32.PACK_AB R77, R182, R185 ;  /* 0x000000b9b64d723e */ /* 0x002fec00000000ff */
[----:B------:R-:W1:Y:S10]  /*be60*/  MUFU.EX2 R171, R171 ;  /* 0x000000ab00ab7308 */ /* 0x000e740000000800 */
[----:B------:R4:W-:Y:S01]  /*be70*/  MUFU.EX2 R133, R236 ;  /* 0x000000ec00857308 */ /* 0x0009e20000000800 */
[----:B---3--:R-:W-:Y:S09]  /*be80*/  F2FP.F16.F32.PACK_AB R78, R173, R176 ;  /* 0x000000b0ad4e723e */ /* 0x008ff200000000ff */
[----:B------:R-:W-:Y:S01]  /*be90*/  MUFU.EX2 R132, R153 ;  /* 0x0000009900847308 */ /* 0x000fe20000000800 */
[----:B-1----:R-:W-:Y:S09]  /*bea0*/  F2FP.F16.F32.PACK_AB R79, R170, R171 ;  /* 0x000000abaa4f723e */ /* 0x002ff200000000ff */
[----:B------:R-:W-:Y:S01]  /*beb0*/  MUFU.EX2 R153, R127 ;  /* 0x0000007f00997308 */ /* 0x000fe20000000800 */
[----:B----4-:R-:W-:Y:S04]  /*bec0*/  MOV R236, R161 ;  /* 0x000000a100ec7202 */ /* 0x010fe80000000f00 */
[----:B------:R-:W-:Y:S05]  /*bed0*/  IADD3 R236, R236, -0x1, RZ ;  /* 0xffffffffecec7810 */ /* 0x000fea0007ffe0ff */
[----:B------:R-:W-:Y:S10]  /*bee0*/  MUFU.EX2 R161, R232 ;  /* 0x000000e800a17308 */ /* 0x000ff40000000800 */
[----:B------:R-:W-:Y:S10]  /*bef0*/  MUFU.EX2 R127, R230 ;  /* 0x000000e6007f7308 */ /* 0x000ff40000000800 */
[----:B------:R-:W-:Y:S10]  /*bf00*/  MUFU.EX2 R113, R113 ;  /* 0x0000007100717308 */ /* 0x000ff40000000800 */
[----:B------:R-:W1:Y:S10]  /*bf10*/  MUFU.EX2 R164, R164 ;  /* 0x000000a400a47308 */ /* 0x000e740000000800 */
[----:B------:R-:W-:Y:S10]  /*bf20*/  MUFU.EX2 R166, R166 ;  /* 0x000000a600a67308 */ /* 0x000ff40000000800 */
[----:B------:R-:W3:Y:S10]  /*bf30*/  MUFU.EX2 R139, R160 ;  /* 0x000000a0008b7308 */ /* 0x000ef40000000800 */
[----:B------:R-:W4:Y:S10]  /*bf40*/  MUFU.EX2 R119, R162 ;  /* 0x000000a200777308 */ /* 0x000f340000000800 */
[----:B------:R-:W-:Y:S10]  /*bf50*/  MUFU.EX2 R131, R157 ;  /* 0x0000009d00837308 */ /* 0x000ff40000000800 */
[----:B------:R-:W-:Y:S10]  /*bf60*/  MUFU.EX2 R146, R95 ;  /* 0x0000005f00927308 */ /* 0x000ff40000000800 */
[----:B------:R-:W-:Y:S10]  /*bf70*/  MUFU.EX2 R141, R94 ;  /* 0x0000005e008d7308 */ /* 0x000ff40000000800 */
[----:B------:R-:W-:Y:S10]  /*bf80*/  MUFU.EX2 R144, R92 ;  /* 0x0000005c00907308 */ /* 0x000ff40000000800 */
[----:B------:R-:W-:Y:S10]  /*bf90*/  MUFU.EX2 R155, R99 ;  /* 0x00000063009b7308 */ /* 0x000ff40000000800 */
[----:B------:R1:W-:Y:S10]  /*bfa0*/  MUFU.EX2 R140, R225 ;  /* 0x000000e1008c7308 */ /* 0x0003f40000000800 */
        /* <DEDUP_REMOVED lines=8> */
[----:B--2---:R-:W-:Y:S01]  /*c030*/  FFMA.FTZ R80, R66, R84, R67 ;  /* 0x0000005442507223 */ /* 0x004fe20000010043 */
[C---:B------:R-:W-:Y:S01]  /*c040*/  FMUL.FTZ R66, R71.reuse, R134 ;  /* 0x0000008647427220 */ /* 0x040fe20000410000 */
[----:B------:R-:W2:Y:S01]  /*c050*/  LDSM.16.MT88.4 R84, [R252+0x8800] ;  /* 0x00880000fc54783b */ /* 0x000ea20000004200 */
[----:B------:R-:W-:Y:S02]  /*c060*/  FMUL.FTZ R67, R71, R135 ;  /* 0x0000008747437220 */ /* 0x000fe40000410000 */
[----:B------:R-:W-:Y:S04]  /*c070*/  MOV R235, R80 ;  /* 0x0000005000eb7202 */ /* 0x000fe80000000f00 */
[----:B------:R-:W4:Y:S01]  /*c080*/  MUFU.EX2 R134, R159 ;  /* 0x0000009f00867308 */ /* 0x000f220000000800 */
[----:B------:R-:W-:Y:S01]  /*c090*/  HMMA.16816.F32 R64, R72, R82, R64 ;  /* 0x000000524840723c */ /* 0x000fe20000001840 */
[----:B------:R-:W3:Y:S03]  /*c0a0*/  LDSM.16.MT88.4 R80, [R249+0x8800] ;  /* 0x00880000f950783b */ /* 0x000ee60000004200 */
[----:B-1----:R-:W-:Y:S05]  /*c0b0*/  FADD.FTZ R225, R98, R235 ;  /* 0x000000eb62e17221 */ /* 0x002fea0000010000 */
[----:B------:R-:W1:Y:S02]  /*c0c0*/  MUFU.EX2 R159, R241 ;  /* 0x000000f1009f7308 */ /* 0x000e640000000800 */
[----:B------:R-:W-:Y:S02]  /*c0d0*/  F2FP.F16.F32.PACK_AB R72, R186, R181 ;  /* 0x000000b5ba48723e */ /* 0x000fe400000000ff */
[----:B------:R-:W-:Y:S02]  /*c0e0*/  F2FP.F16.F32.PACK_AB R73, R184, R187 ;  /* 0x000000bbb849723e */ /* 0x000fe400000000ff */
[----:B------:R-:W-:Y:S04]  /*c0f0*/  F2FP.F16.F32.PACK_AB R74, R175, R178 ;  /* 0x000000b2af4a723e */ /* 0x000fe800000000ff */
[----:B------:R-:W1:Y:S01]  /*c100*/  MUFU.EX2 R135, R242 ;  /* 0x000000f200877308 */ /* 0x000e620000000800 */
[----:B------:R-:W-:Y:S09]  /*c110*/  F2FP.F16.F32.PACK_AB R75, R174, R177 ;  /* 0x000000b1ae4b723e */ /* 0x000ff200000000ff */
[----:B------:R-:W1:Y:S01]  /*c120*/  MUFU.EX2 R147, R237 ;  /* 0x000000ed00937308 */ /* 0x000e620000000800 */
[----:B-----5:R-:W-:Y:S09]  /*c130*/  FFMA.FTZ R240, R71, R152, R240 ;  /* 0x0000009847f07223 */ /* 0x020ff200000100f0 */
[----:B------:R-:W-:Y:S01]  /*c140*/  MUFU.EX2 R152, R238 ;  /* 0x000000ee00987308 */ /* 0x000fe20000000800 */
[-C--:B--2---:R-:W-:Y:S03]  /*c150*/  HMMA.16816.F32 R4, R72, R84.reuse, R4 ;  /* 0x000000544804723c */ /* 0x084fe60000001804 */
[----:B------:R-:W-:Y:S03]  /*c160*/  FADD.FTZ R240, R97, R240 ;  /* 0x000000f061f07221 */ /* 0x000fe60000010000 */
[C---:B------:R-:W-:Y:S03]  /*c170*/  HMMA.16816.F32 R8, R76.reuse, R84, R8 ;  /* 0x000000544c08723c */ /* 0x040fe60000001808 */
[----:B------:R-:W2:Y:S02]  /*c180*/  MUFU.EX2 R143, R156 ;  /* 0x0000009c008f7308 */ /* 0x000ea40000000800 */
[----:B------:R-:W-:Y:S01]  /*c190*/  FADD.FTZ R223, R223, R240 ;  /* 0x000000f0dfdf7221 */ /* 0x000fe20000010000 */
[-C--:B------:R-:W-:Y:S07]  /*c1a0*/  HMMA.16816.F32 R12, R76, R86.reuse, R12 ;  /* 0x000000564c0c723c */ /* 0x080fee000000180c */
[----:B------:R-:W-:Y:S01]  /*c1b0*/  MUFU.EX2 R129, R129 ;  /* 0x0000008100817308 */ /* 0x000fe20000000800 */
[C---:B------:R-:W-:Y:S01]  /*c1c0*/  HMMA.16816.F32 R16, R72.reuse, R86, R16 ;  /* 0x000000564810723c */ /* 0x040fe20000001810 */
[----:B------:R-:W5:Y:S08]  /*c1d0*/  LDSM.16.MT88.4 R84, [R248+0x8800] ;  /* 0x00880000f854783b */ /* 0x000f700000004200 */
[----:B------:R-:W-:Y:S01]  /*c1e0*/  MUFU.EX2 R125, R125 ;  /* 0x0000007d007d7308 */ /* 0x000fe20000000800 */
[-C--:B------:R-:W-:Y:S06]  /*c1f0*/  HMMA.16816.F32 R20, R72, R88.reuse, R20 ;  /* 0x000000584814723c */ /* 0x080fec0000001814 */
[C---:B------:R-:W-:Y:S01]  /*c200*/  HMMA.16816.F32 R24, R76.reuse, R88, R24 ;  /* 0x000000584c18723c */ /* 0x040fe20000001818 */
[----:B------:R-:W2:Y:S02]  /*c210*/  LDL.LU R88, [R1+0x58] ;  /* 0x0000580001587983 */ /* 0x000ea40000300800 */
[----:B------:R-:W-:Y:S02]  /*c220*/  MUFU.EX2 R124, R124 ;  /* 0x0000007c007c7308 */ /* 0x000fe40000000800 */
[----:B------:R-:W2:Y:S01]  /*c230*/  LDL.LU R232, [R1+0x54] ;  /* 0x0000540001e87983 */ /* 0x000ea20000300800 */
[-C--:B------:R-:W-:Y:S07]  /*c240*/  HMMA.16816.F32 R28, R76, R90.reuse, R28 ;  /* 0x0000005a4c1c723c */ /* 0x080fee000000181c */
[----:B------:R-:W-:Y:S01]  /*c250*/  MUFU.EX2 R123, R123 ;  /* 0x0000007b007b7308 */ /* 0x000fe20000000800 */
[C---:B------:R-:W-:Y:S06]  /*c260*/  HMMA.16816.F32 R32, R72.reuse, R90, R32 ;  /* 0x0000005a4820723c */ /* 0x040fec0000001820 */
[-C--:B---3--:R-:W-:Y:S03]  /*c270*/  HMMA.16816.F32 R36, R72, R80.reuse, R36 ;  /* 0x000000504824723c */ /* 0x088fe60000001824 */
[----:B------:R-:W-:Y:S03]  /*c280*/  MUFU.EX2 R118, R118 ;  /* 0x0000007600767308 */ /* 0x000fe60000000800 */
[C---:B------:R-:W-:Y:S07]  /*c290*/  HMMA.16816.F32 R40, R76.reuse, R80, R40 ;  /* 0x000000504c28723c */ /* 0x040fee0000001828 */
[----:B------:R-:W-:Y:S01]  /*c2a0*/  MUFU.EX2 R145, R233 ;  /* 0x000000e900917308 */ /* 0x000fe20000000800 */
[-C--:B------:R-:W-:Y:S09]  /*c2b0*/  HMMA.16816.F32 R44, R76, R82.reuse, R44 ;  /* 0x000000524c2c723c */ /* 0x080ff2000000182c */
[----:B------:R-:W3:Y:S01]  /*c2c0*/  MUFU.EX2 R128, R231 ;  /* 0x000000e700807308 */ /* 0x000ee20000000800 */
[C---:B------:R-:W-:Y:S01]  /*c2d0*/  HMMA.16816.F32 R48, R72.reuse, R82, R48 ;  /* 0x000000524830723c */ /* 0x040fe20000001830 */
[----:B------:R-:W1:Y:S05]  /*c2e0*/  LDSM.16.MT88.4 R80, [R252+0x9000] ;  /* 0x00900000fc50783b */ /* 0x000e6a0000004200 */
[-C--:B-----5:R-:W-:Y:S03]  /*c2f0*/  HMMA.16816.F32 R52, R72, R84.reuse, R52 ;  /* 0x000000544834723c */ /* 0x0a0fe60000001834 */
[----:B------:R-:W5:Y:S03]  /*c300*/  MUFU.EX2 R142, R234 ;  /* 0x000000ea008e7308 */ /* 0x000f660000000800 */
[C---:B------:R-:W-:Y:S07]  /*c310*/  HMMA.16816.F32 R56, R76.reuse, R84, R56 ;  /* 0x000000544c38723c */ /* 0x040fee0000001838 */
[----:B------:R-:W-:Y:S01]  /*c320*/  MUFU.EX2 R122, R229 ;  /* 0x000000e5007a7308 */ /* 0x000fe20000000800 */
[-C--:B------:R-:W-:Y:S09]  /*c330*/  HMMA.16816.F32 R60, R76, R86.reuse, R60 ;  /* 0x000000564c3c723c */ /* 0x080ff2000000183c */
[----:B------:R-:W5:Y:S01]  /*c340*/  MUFU.EX2 R71, R227 ;  /* 0x000000e300477308 */ /* 0x000f620000000800 */
[----:B------:R-:W-:Y:S01]  /*c350*/  HMMA.16816.F32 R64, R72, R86, R64 ;  /* 0x000000564840723c */ /* 0x000fe20000001840 */
[----:B------:R-:W-:Y:S03]  /*c360*/  LDSM.16.MT88.4 R84, [R250+0x9800] ;  /* 0x00980000fa54783b */ /* 0x000fe60000004200 */
[----:B------:R-:W-:Y:S03]  /*c370*/  F2FP.F16.F32.PACK_AB R76, R164, R137 ;  /* 0x00000089a44c723e */ /* 0x000fe600000000ff */
[----:B------:R-:W-:Y:S02]  /*c380*/  F2FP.F16.F32.PACK_AB R72, R149, R150 ;  /* 0x000000969548723e */ /* 0x000fe400000000ff */
[----:B------:R-:W5:Y:S02]  /*c390*/  MUFU.EX2 R121, R226 ;  /* 0x000000e200797308 */ /* 0x000f640000000800 */
[----:B------:R-:W-:Y:S02]  /*c3a0*/  F2FP.F16.F32.PACK_AB R73, R148, R151 ;  /* 0x000000979449723e */ /* 0x000fe400000000ff */
[----:B------:R-:W-:Y:S02]  /*c3b0*/  F2FP.F16.F32.PACK_AB R74, R108, R109 ;  /* 0x0000006d6c4a723e */ /* 0x000fe400000000ff */
[----:B------:R-:W-:Y:S04]  /*c3c0*/  F2FP.F16.F32.PACK_AB R75, R113, R112 ;  /* 0x00000070714b723e */ /* 0x000fe800000000ff */
[----:B------:R3:W-:Y:S01]  /*c3d0*/  MUFU.EX2 R156, R228 ;  /* 0x000000e4009c7308 */ /* 0x0007e20000000800 */
[----:B------:R-:W-:Y:S02]  /*c3e0*/  F2FP.F16.F32.PACK_AB R77, R139, R166 ;  /* 0x000000a68b4d723e */ /* 0x000fe400000000ff */
[----:B----4-:R-:W-:Y:S02]  /*c3f0*/  F2FP.F16.F32.PACK_AB R78, R119, R132 ;  /* 0x00000084774e723e */ /* 0x010fe400000000ff */
[----:B------:R-:W-:Y:S01]  /*c400*/  F2FP.F16.F32.PACK_AB R79, R131, R134 ;  /* 0x00000086834f723e */ /* 0x000fe200000000ff */
[-C--:B-1----:R-:W-:Y:S04]  /*c410*/  HMMA.16816.F32 R4, R72, R80.reuse, R4 ;  /* 0x000000504804723c */ /* 0x082fe80000001804 */
[----:B------:R-:W-:Y:S02]  /*c420*/  MUFU.EX2 R197, R197 ;  /* 0x000000c500c57308 */ /* 0x000fe40000000800 */
[C---:B------:R-:W-:Y:S08]  /*c430*/  HMMA.16816.F32 R8, R76.reuse, R80, R8 ;  /* 0x000000504c08723c */ /* 0x040ff00000001808 */
[----:B------:R-:W-:Y:S01]  /*c440*/  MUFU.EX2 R196, R196 ;  /* 0x000000c400c47308 */ /* 0x000fe20000000800 */
[-C--:B------:R-:W-:Y:S06]  /*c450*/  HMMA.16816.F32 R12, R76, R82.reuse, R12 ;  /* 0x000000524c0c723c */ /* 0x080fec000000180c */
[C---:B------:R-:W-:Y:S01]  /*c460*/  HMMA.16816.F32 R16, R72.reuse, R82, R16 ;  /* 0x000000524810723c */ /* 0x040fe20000001810 */
[----:B------:R-:W-:Y:S02]  /*c470*/  LDSM.16.MT88.4 R80, [R252+0x9800] ;  /* 0x00980000fc50783b */ /* 0x000fe40000004200 */
        /* <DEDUP_REMOVED lines=20> */
[----:B--2---:R-:W-:Y:S02]  /*c5c0*/  FFMA.FTZ R230, R70, R88, R93 ;  /* 0x0000005846e67223 */ /* 0x004fe4000001005d */
[----:B------:R-:W1:Y:S07]  /*c5d0*/  LDSM.16.MT88.4 R88, [R250+0x9000] ;  /* 0x00900000fa58783b */ /* 0x000e6e0000004200 */
[----:B------:R-:W-:Y:S01]  /*c5e0*/  MUFU.EX2 R70, R224 ;  /* 0x000000e000467308 */ /* 0x000fe20000000800 */
[----:B------:R-:W-:Y:S01]  /*c5f0*/  FFMA.FTZ R69, R69, R232, R96 ;  /* 0x000000e845457223 */ /* 0x000fe20000010060 */
[----:B---3--:R-:W-:Y:S03]  /*c600*/  FADD.FTZ R228, R209, R230 ;  /* 0x000000e6d1e47221 */ /* 0x008fe60000010000 */
[----:B------:R-:W-:Y:S01]  /*c610*/  FADD.FTZ R226, R208, R69 ;  /* 0x00000045d0e27221 */ /* 0x000fe20000010000 */
[----:B------:R-:W2:Y:S04]  /*c620*/  LDSM.16.MT88.4 R92, [R249+0x9000] ;  /* 0x00900000f95c783b */ /* 0x000ea80000004200 */
[----:B------:R-:W-:Y:S01]  /*c630*/  MUFU.EX2 R209, R195 ;  /* 0x000000c300d17308 */ /* 0x000fe20000000800 */
[----:B------:R-:W-:Y:S03]  /*c640*/  FADD.FTZ R215, R215, R226 ;  /* 0x000000e2d7d77221 */ /* 0x000fe60000010000 */
[----:B------:R-:W3:Y:S06]  /*c650*/  LDSM.16.MT88.4 R96, [R248+0x9000] ;  /* 0x00900000f860783b */ /* 0x000eec0000004200 */
[----:B------:R-:W-:Y:S10]  /*c660*/  MUFU.EX2 R226, R165 ;  /* 0x000000a500e27308 */ /* 0x000ff40000000800 */
[----:B------:R4:W-:Y:S10]  /*c670*/  MUFU.EX2 R208, R194 ;  /* 0x000000c200d07308 */ /* 0x0009f40000000800 */
[----:B------:R-:W-:Y:S01]  /*c680*/  MUFU.EX2 R69, R201 ;  /* 0x000000c900457308 */ /* 0x000fe20000000800 */
[-C--:B-1----:R-:W-:Y:S09]  /*c690*/  HMMA.16816.F32 R20, R72, R88.reuse, R20 ;  /* 0x000000584814723c */ /* 0x082ff20000001814 */
[----:B------:R-:W1:Y:S02]  /*c6a0*/  MUFU.EX2 R201, R193 ;  /* 0x000000c100c97308 */ /* 0x000e640000000800 */
[----:B----4-:R-:W-:Y:S01]  /*c6b0*/  FADD.FTZ R194, R214, R215 ;  /* 0x000000d7d6c27221 */ /* 0x010fe20000010000 */
[C---:B------:R-:W-:Y:S07]  /*c6c0*/  HMMA.16816.F32 R24, R76.reuse, R88, R24 ;  /* 0x000000584c18723c */ /* 0x040fee0000001818 */
[----:B------:R-:W-:Y:S01]  /*c6d0*/  MUFU.EX2 R215, R192 ;  /* 0x000000c000d77308 */ /* 0x000fe20000000800 */
[----:B------:R-:W-:Y:S01]  /*c6e0*/  FADD.FTZ R185, R185, R194 ;  /* 0x000000c2b9b97221 */ /* 0x000fe20000010000 */
[-C--:B------:R-:W-:Y:S03]  /*c6f0*/  HMMA.16816.F32 R28, R76, R90.reuse, R28 ;  /* 0x0000005a4c1c723c */ /* 0x080fe6000000181c */
[----:B------:R-:W-:Y:S03]  /*c700*/  FADD.FTZ R182, R182, R185 ;  /* 0x000000b9b6b67221 */ /* 0x000fe60000010000 */
[C---:B------:R-:W-:Y:S01]  /*c710*/  HMMA.16816.F32 R32, R72.reuse, R90, R32 ;  /* 0x0000005a4820723c */ /* 0x040fe20000001820 */
[----:B------:R-:W4:Y:S01]  /*c720*/  LDSM.16.MT88.4 R88, [R249+0x9800] ;  /* 0x00980000f958783b */ /* 0x000f220000004200 */
[----:B------:R-:W-:Y:S04]  /*c730*/  MUFU.EX2 R214, R189 ;  /* 0x000000bd00d67308 */ /* 0x000fe80000000800 */
[-C--:B--2---:R-:W-:Y:S06]  /*c740*/  HMMA.16816.F32 R36, R72, R92.reuse, R36 ;  /* 0x0000005c4824723c */ /* 0x084fec0000001824 */
[----:B------:R-:W-:Y:S01]  /*c750*/  MUFU.EX2 R224, R179 ;  /* 0x000000b300e07308 */ /* 0x000fe20000000800 */
[C---:B------:R-:W-:Y:S06]  /*c760*/  HMMA.16816.F32 R40, R76.reuse, R92, R40 ;  /* 0x0000005c4c28723c */ /* 0x040fec0000001828 */
[-C--:B------:R-:W-:Y:S06]  /*c770*/  HMMA.16816.F32 R44, R76, R94.reuse, R44 ;  /* 0x0000005e4c2c723c */ /* 0x080fec000000182c */
[C---:B------:R-:W-:Y:S01]  /*c780*/  HMMA.16816.F32 R48, R72.reuse, R94, R48 ;  /* 0x0000005e4830723c */ /* 0x040fe20000001830 */
[----:B------:R-:W2:Y:S05]  /*c790*/  LDSM.16.MT88.4 R92, [R248+0x9800] ;  /* 0x00980000f85c783b */ /* 0x000eaa0000004200 */
[-C--:B---3--:R-:W-:Y:S06]  /*c7a0*/  HMMA.16816.F32 R52, R72, R96.reuse, R52 ;  /* 0x000000604834723c */ /* 0x088fec0000001834 */
[C---:B------:R-:W-:Y:S06]  /*c7b0*/  HMMA.16816.F32 R56, R76.reuse, R96, R56 ;  /* 0x000000604c38723c */ /* 0x040fec0000001838 */
[-C--:B------:R-:W-:Y:S05]  /*c7c0*/  HMMA.16816.F32 R60, R76, R98.reuse, R60 ;  /* 0x000000624c3c723c */ /* 0x080fea000000183c */
[----:B------:R-:W-:Y:S01]  /*c7d0*/  FADD.FTZ R96, R222, R225 ;  /* 0x000000e1de607221 */ /* 0x000fe20000010000 */
[----:B------:R-:W-:Y:S01]  /*c7e0*/  HMMA.16816.F32 R64, R72, R98, R64 ;  /* 0x000000624840723c */ /* 0x000fe20000001840 */
[----:B------:R-:W-:Y:S04]  /*c7f0*/  MUFU.EX2 R225, R167 ;  /* 0x000000a700e17308 */ /* 0x000fe80000000800 */
[----:B------:R-:W-:Y:S01]  /*c800*/  F2FP.F16.F32.PACK_AB R76, R159, R138 ;  /* 0x0000008a9f4c723e */ /* 0x000fe200000000ff */
[----:B------:R-:W-:Y:S01]  /*c810*/  FADD.FTZ R96, R221, R96 ;  /* 0x00000060dd607221 */ /* 0x000fe20000010000 */
[----:B------:R-:W-:Y:S01]  /*c820*/  F2FP.F16.F32.PACK_AB R72, R130, R133 ;  /* 0x000000858248723e */ /* 0x000fe200000000ff */
[----:B------:R-:W-:Y:S03]  /*c830*/  FADD.FTZ R97, R211, R228 ;  /* 0x000000e4d3617221 */ /* 0x000fe60000010000 */
[----:B------:R-:W-:Y:S01]  /*c840*/  MUFU.EX2 R221, R172 ;  /* 0x000000ac00dd7308 */ /* 0x000fe20000000800 */
[----:B------:R-:W-:Y:S01]  /*c850*/  F2FP.F16.F32.PACK_AB R73, R161, R136 ;  /* 0x00000088a149723e */ /* 0x000fe200000000ff */
[----:B------:R-:W-:Y:S01]  /*c860*/  FADD.FTZ R97, R218, R97 ;  /* 0x00000061da617221 */ /* 0x000fe20000010000 */
[----:B------:R-:W-:Y:S01]  /*c870*/  F2FP.F16.F32.PACK_AB R74, R157, R162 ;  /* 0x000000a29d4a723e */ /* 0x000fe200000000ff */
[----:B------:R-:W-:Y:S01]  /*c880*/  FADD.FTZ R222, R220, R223 ;  /* 0x000000dfdcde7221 */ /* 0x000fe20000010000 */
[----:B------:R-:W-:Y:S01]  /*c890*/  F2FP.F16.F32.PACK_AB R75, R153, R160 ;  /* 0x000000a0994b723e */ /* 0x000fe200000000ff */
[----:B------:R-:W-:Y:S01]  /*c8a0*/  FADD.FTZ R188, R188, R97 ;  /* 0x00000061bcbc7221 */ /* 0x000fe20000010000 */
[----:B------:R-:W-:Y:S03]  /*c8b0*/  F2FP.F16.F32.PACK_AB R77, R158, R135 ;  /* 0x000000879e4d723e */ /* 0x000fe600000000ff */
[----:B------:R3:W-:Y:S01]  /*c8c0*/  MUFU.EX2 R223, R180 ;  /* 0x000000b400df7308 */ /* 0x0007e20000000800 */
[----:B------:R-:W-:Y:S01]  /*c8d0*/  F2FP.F16.F32.PACK_AB R78, R147, R154 ;  /* 0x0000009a934e723e */ /* 0x000fe200000000ff */
[----:B------:R-:W-:Y:S01]  /*c8e0*/  FADD.FTZ R183, R183, R188 ;  /* 0x000000bcb7b77221 */ /* 0x000fe20000010000 */
[----:B------:R-:W-:Y:S01]  /*c8f0*/  F2FP.F16.F32.PACK_AB R79, R143, R152 ;  /* 0x000000988f4f723e */ /* 0x000fe200000000ff */
[-C--:B------:R-:W-:Y:S03]  /*c900*/  HMMA.16816.F32 R4, R72, R80.reuse, R4 ;  /* 0x000000504804723c */ /* 0x080fe60000001804 */
[----:B------:R-:W-:Y:S03]  /*c910*/  FADD.FTZ R187, R187, R222 ;  /* 0x000000debbbb7221 */ /* 0x000fe60000010000 */
[----:B------:R-:W3:Y:S01]  /*c920*/  MUFU.EX2 R211, R190 ;  /* 0x000000be00d37308 */ /* 0x000ee20000000800 */
[C---:B------:R-:W-:Y:S04]  /*c930*/  HMMA.16816.F32 R8, R76.reuse, R80, R8 ;  /* 0x000000504c08723c */ /* 0x040fe80000001808 */
[----:B------:R-:W-:Y:S02]  /*c940*/  FADD.FTZ R184, R184, R187 ;  /* 0x000000bbb8b87221 */ /* 0x000fe40000010000 */
[-C--:B------:R-:W-:Y:S03]  /*c950*/  HMMA.16816.F32 R12, R76, R82.reuse, R12 ;  /* 0x000000524c0c723c */ /* 0x080fe6000000180c */
[----:B------:R-:W3:Y:S02]  /*c960*/  MUFU.EX2 R218, R191 ;  /* 0x000000bf00da7308 */ /* 0x000ee40000000800 */
[----:B------:R-:W-:Y:S01]  /*c970*/  FADD.FTZ R177, R177, R184 ;  /* 0x000000b8b1b17221 */ /* 0x000fe20000010000 */
[C---:B------:R-:W-:Y:S01]  /*c980*/  HMMA.16816.F32 R16, R72.reuse, R82, R16 ;  /* 0x000000524810723c */ /* 0x040fe20000001810 */
[----:B------:R-:W1:Y:S06]  /*c990*/  LDSM.16.MT88.4 R80, [R252+0xa000] ;  /* 0x00a00000fc50783b */ /* 0x000e6c0000004200 */
[----:B------:R-:W-:Y:S01]  /*c9a0*/  MUFU.EX2 R220, R217 ;  /* 0x000000d900dc7308 */ /* 0x000fe20000000800 */
[----:B------:R-:W-:Y:S01]  /*c9b0*/  FADD.FTZ R174, R174, R177 ;  /* 0x000000b1aeae7221 */ /* 0x000fe20000010000 */
[-C--:B------:R-:W-:Y:S08]  /*c9c0*/  HMMA.16816.F32 R20, R72, R84.reuse, R20 ;  /* 0x000000544814723c */ /* 0x080ff00000001814 */
[----:B------:R-:W-:Y:S01]  /*c9d0*/  MUFU.EX2 R217, R210 ;  /* 0x000000d200d97308 */ /* 0x000fe20000000800 */
[C---:B------:R-:W-:Y:S06]  /*c9e0*/  HMMA.16816.F32 R24, R76.reuse, R84, R24 ;  /* 0x000000544c18723c */ /* 0x040fec0000001818 */
[-C--:B------:R-:W-:Y:S03]  /*c9f0*/  HMMA.16816.F32 R28, R76, R86.reuse, R28 ;  /* 0x000000564c1c723c */ /* 0x080fe6000000181c */
[----:B------:R-:W-:Y:S03]  /*ca00*/  MUFU.EX2 R210, R205 ;  /* 0x000000cd00d27308 */ /* 0x000fe60000000800 */
[C---:B------:R-:W-:Y:S01]  /*ca10*/  HMMA.16816.F32 R32, R72.reuse, R86, R32 ;  /* 0x000000564820723c */ /* 0x040fe20000001820 */
[----:B------:R-:W3:Y:S06]  /*ca20*/  LDSM.16.MT88.4 R84, [R250+0xa000] ;  /* 0x00a00000fa54783b */ /* 0x000eec0000004200 */
[----:B------:R-:W3:Y:S01]  /*ca30*/  MUFU.EX2 R222, R169 ;  /* 0x000000a900de7308 */ /* 0x000ee20000000800 */
[-C--:B----4-:R-:W-:Y:S09]  /*ca40*/  HMMA.16816.F32 R36, R72, R88.reuse, R36 ;  /* 0x000000584824723c */ /* 0x090ff20000001824 */
[----:B------:R-:W4:Y:S01]  /*ca50*/  MUFU.EX2 R205, R168 ;  /* 0x000000a800cd7308 */ /* 0x000f220000000800 */
[C---:B------:R-:W-:Y:S06]  /*ca60*/  HMMA.16816.F32 R40, R76.reuse, R88, R40 ;  /* 0x000000584c28723c */ /* 0x040fec0000001828 */
[-C--:B------:R-:W-:Y:S03]  /*ca70*/  HMMA.16816.F32 R44, R76, R90.reuse, R44 ;  /* 0x0000005a4c2c723c */ /* 0x080fe6000000182c */
[----:B------:R-:W4:Y:S03]  /*ca80*/  MUFU.EX2 R228, R163 ;  /* 0x000000a300e47308 */ /* 0x000f260000000800 */
[C---:B------:R-:W-:Y:S01]  /*ca90*/  HMMA.16816.F32 R48, R72.reuse, R90, R48 ;  /* 0x0000005a4830723c */ /* 0x040fe20000001830 */
[----:B------:R-:W4:Y:S05]  /*caa0*/  LDSM.16.MT88.4 R88, [R249+0xa000] ;  /* 0x00a00000f958783b */ /* 0x000f2a0000004200 */
[-C--:B--2---:R-:W-:Y:S06]  /*cab0*/  HMMA.16816.F32 R52, R72, R92.reuse, R52 ;  /* 0x0000005c4834723c */ /* 0x084fec0000001834 */
[C---:B------:R-:W-:Y:S06]  /*cac0*/  HMMA.16816.F32 R56, R76.reuse, R92, R56 ;  /* 0x0000005c4c38723c */ /* 0x040fec0000001838 */
[-C--:B------:R-:W-:Y:S05]  /*cad0*/  HMMA.16816.F32 R60, R76, R94.reuse, R60 ;  /* 0x0000005e4c3c723c */ /* 0x080fea000000183c */
[----:B------:R-:W-:Y:S01]  /*cae0*/  FADD.FTZ R93, R181, R96 ;  /* 0x00000060b55d7221 */ /* 0x000fe20000010000 */
[----:B------:R-:W-:Y:S01]  /*caf0*/  HMMA.16816.F32 R64, R72, R94, R64 ;  /* 0x0000005e4840723c */ /* 0x000fe20000001840 */
[----:B------:R-:W2:Y:S04]  /*cb00*/  LDSM.16.MT88.4 R96, [R248+0xa000] ;  /* 0x00a00000f860783b */ /* 0x000ea80000004200 */
[----:B------:R-:W-:Y:S01]  /*cb10*/  F2FP.F16.F32.PACK_AB R76, R128, R145 ;  /* 0x00000091804c723e */ /* 0x000fe200000000ff */
[----:B------:R-:W-:Y:S01]  /*cb20*/  FADD.FTZ R93, R186, R93 ;  /* 0x0000005dba5d7221 */ /* 0x000fe20000010000 */
[----:B------:R-:W-:Y:S04]  /*cb30*/  F2FP.F16.F32.PACK_AB R72, R141, R146 ;  /* 0x000000928d48723e */ /* 0x000fe800000000ff */
[----:B------:R-:W-:Y:S01]  /*cb40*/  F2FP.F16.F32.PACK_AB R73, R129, R144 ;  /* 0x000000908149723e */ /* 0x000fe200000000ff */
[----:B------:R-:W-:Y:S01]  /*cb50*/  FADD.FTZ R178, R178, R93 ;  /* 0x0000005db2b27221 */ /* 0x000fe20000010000 */
[----:B------:R-:W-:Y:S01]  /*cb60*/  F2FP.F16.F32.PACK_AB R74, R124, R125 ;  /* 0x0000007d7c4a723e */ /* 0x000fe200000000ff */
[----:B------:R-:W-:Y:S01]  /*cb70*/  LDSM.16.MT88.4 R92, [R248+0xa800] ;  /* 0x00a80000f85c783b */ /* 0x000fe20000004200 */
[----:B------:R-:W-:Y:S01]  /*cb80*/  F2FP.F16.F32.PACK_AB R75, R118, R123 ;  /* 0x0000007b764b723e */ /* 0x000fe200000000ff */
[----:B------:R-:W-:Y:S01]  /*cb90*/  FADD.FTZ R175, R175, R178 ;  /* 0x000000b2afaf7221 */ /* 0x000fe20000010000 */
[----:B-----5:R-:W-:Y:S02]  /*cba0*/  F2FP.F16.F32.PACK_AB R77, R127, R142 ;  /* 0x0000008e7f4d723e */ /* 0x020fe400000000ff */
[----:B------:R-:W-:Y:S02]  /*cbb0*/  F2FP.F16.F32.PACK_AB R78, R71, R122 ;  /* 0x0000007a474e723e */ /* 0x000fe400000000ff */
[----:B------:R-:W-:Y:S01]  /*cbc0*/  F2FP.F16.F32.PACK_AB R79, R140, R121 ;  /* 0x000000798c4f723e */ /* 0x000fe200000000ff */
[-C--:B-1----:R-:W-:Y:S06]  /*cbd0*/  HMMA.16816.F32 R4, R72, R80.reuse, R4 ;  /* 0x000000504804723c */ /* 0x082fec0000001804 */
[C---:B------:R-:W-:Y:S06]  /*cbe0*/  HMMA.16816.F32 R8, R76.reuse, R80, R8 ;  /* 0x000000504c08723c */ /* 0x040fec0000001808 */
[-C--:B------:R-:W-:Y:S06]  /*cbf0*/  HMMA.16816.F32 R12, R76, R82.reuse, R12 ;  /* 0x000000524c0c723c */ /* 0x080fec000000180c */
[C---:B------:R-:W-:Y:S01]  /*cc00*/  HMMA.16816.F32 R16, R72.reuse, R82, R16 ;  /* 0x000000524810723c */ /* 0x040fe20000001810 */
[----:B------:R-:W1:Y:S05]  /*cc10*/  LDSM.16.MT88.4 R80, [R252+0xa800] ;  /* 0x00a80000fc50783b */ /* 0x000e6a0000004200 */
[-C--:B---3--:R-:W-:Y:S06]  /*cc20*/  HMMA.16816.F32 R20, R72, R84.reuse, R20 ;  /* 0x000000544814723c */ /* 0x088fec0000001814 */
[C---:B------:R-:W-:Y:S06]  /*cc30*/  HMMA.16816.F32 R24, R76.reuse, R84, R24 ;  /* 0x000000544c18723c */ /* 0x040fec0000001818 */
[-C--:B------:R-:W-:Y:S06]  /*cc40*/  HMMA.16816.F32 R28, R76, R86.reuse, R28 ;  /* 0x000000564c1c723c */ /* 0x080fec000000181c */
[C---:B------:R-:W-:Y:S01]  /*cc50*/  HMMA.16816.F32 R32, R72.reuse, R86, R32 ;  /* 0x000000564820723c */ /* 0x040fe20000001820 */
[----:B------:R-:W3:Y:S05]  /*cc60*/  LDSM.16.MT88.4 R84, [R250+0xa800] ;  /* 0x00a80000fa54783b */ /* 0x000eea0000004200 */
[-C--:B----4-:R-:W-:Y:S06]  /*cc70*/  HMMA.16816.F32 R36, R72, R88.reuse, R36 ;  /* 0x000000584824723c */ /* 0x090fec0000001824 */
[C---:B------:R-:W-:Y:S06]  /*cc80*/  HMMA.16816.F32 R40, R76.reuse, R88, R40 ;  /* 0x000000584c28723c */ /* 0x040fec0000001828 */
[-C--:B------:R-:W-:Y:S06]  /*cc90*/  HMMA.16816.F32 R44, R76, R90.reuse, R44 ;  /* 0x0000005a4c2c723c */ /* 0x080fec000000182c */
[C---:B------:R-:W-:Y:S01]  /*cca0*/  HMMA.16816.F32 R48, R72.reuse, R90, R48 ;  /* 0x0000005a4830723c */ /* 0x040fe20000001830 */
[----:B------:R-:W4:Y:S05]  /*ccb0*/  LDSM.16.MT88.4 R88, [R249+0xa800] ;  /* 0x00a80000f958783b */ /* 0x000f2a0000004200 */
        /* <DEDUP_REMOVED lines=8> */
[----:B------:R-:W-:Y:S03]  /*cd40*/  LDSM.16.MT88.4 R180, [R252+0xb800] ;  /* 0x00b80000fcb4783b */ /* 0x000fe60000004200 */
        /* <DEDUP_REMOVED lines=11> */
[-C--:B-1----:R-:W-:Y:S03]  /*ce00*/  HMMA.16816.F32 R4, R72, R80.reuse, R4 ;  /* 0x000000504804723c */ /* 0x082fe60000001804 */
[----:B------:R-:W-:Y:S01]  /*ce10*/  FADD.FTZ R137, R148, R99 ;  /* 0x0000006394897221 */ /* 0x000fe20000010000 */
[----:B------:R-:W-:Y:S01]  /*ce20*/  FADD.FTZ R139, R139, R166 ;  /* 0x000000a68b8b7221 */ /* 0x000fe20000010000 */
[----:B------:R-:W-:Y:S01]  /*ce30*/  LDSM.16.MT88.4 R96, [R248+0xb000] ;  /* 0x00b00000f860783b */ /* 0x000fe20000004200 */
[C---:B------:R-:W-:Y:S05]  /*ce40*/  HMMA.16816.F32 R8, R76.reuse, R80, R8 ;  /* 0x000000504c08723c */ /* 0x040fea0000001808 */
[----:B------:R-:W-:Y:S01]  /*ce50*/  FADD.FTZ R134, R134, R139 ;  /* 0x0000008b86867221 */ /* 0x000fe20000010000 */
[-C--:B------:R-:W-:Y:S05]  /*ce60*/  HMMA.16816.F32 R12, R76, R82.reuse, R12 ;  /* 0x000000524c0c723c */ /* 0x080fea000000180c */
[----:B------:R-:W-:Y:S01]  /*ce70*/  FADD.FTZ R134, R131, R134 ;  /* 0x0000008683867221 */ /* 0x000fe20000010000 */
[C---:B------:R-:W-:Y:S01]  /*ce80*/  HMMA.16816.F32 R16, R72.reuse, R82, R16 ;  /* 0x000000524810723c */ /* 0x040fe20000001810 */
[----:B------:R-:W1:Y:S04]  /*ce90*/  LDSM.16.MT88.4 R80, [R252+0xb000] ;  /* 0x00b00000fc50783b */ /* 0x000e680000004200 */
[----:B------:R-:W-:Y:S01]  /*cea0*/  F2FP.F16.F32.PACK_AB R139, R105, R106 ;  /* 0x0000006a698b723e */ /* 0x000fe200000000ff */
[-C--:B---3--:R-:W-:Y:S05]  /*ceb0*/  HMMA.16816.F32 R20, R72, R84.reuse, R20 ;  /* 0x000000544814723c */ /* 0x088fea0000001814 */
[----:B------:R-:W-:Y:S01]  /*cec0*/  FADD.FTZ R112, R112, R137 ;  /* 0x0000008970707221 */ /* 0x000fe20000010000 */
[C---:B------:R-:W-:Y:S05]  /*ced0*/  HMMA.16816.F32 R24, R76.reuse, R84, R24 ;  /* 0x000000544c18723c */ /* 0x040fea0000001818 */
[----:B------:R-:W-:Y:S01]  /*cee0*/  F2FP.F16.F32.PACK_AB R137, R117, R126 ;  /* 0x0000007e7589723e */ /* 0x000fe200000000ff */
[-C--:B------:R-:W-:Y:S05]  /*cef0*/  HMMA.16816.F32 R28, R76, R86.reuse, R28 ;  /* 0x000000564c1c723c */ /* 0x080fea000000181c */
[----:B------:R-:W-:Y:S01]  /*cf00*/  FADD.FTZ R113, R113, R112 ;  /* 0x0000007071717221 */ /* 0x000fe20000010000 */
[C---:B------:R-:W-:Y:S01]  /*cf10*/  HMMA.16816.F32 R32, R72.reuse, R86, R32 ;  /* 0x000000564820723c */ /* 0x040fe20000001820 */
[----:B------:R-:W2:Y:S05]  /*cf20*/  LDSM.16.MT88.4 R84, [R250+0xb000] ;  /* 0x00b00000fa54783b */ /* 0x000eaa0000004200 */
[-C--:B----4-:R-:W-:Y:S06]  /*cf30*/  HMMA.16816.F32 R36, R72, R88.reuse, R36 ;  /* 0x000000584824723c */ /* 0x090fec0000001824 */
[C---:B------:R-:W-:Y:S06]  /*cf40*/  HMMA.16816.F32 R40, R76.reuse, R88, R40 ;  /* 0x000000584c28723c */ /* 0x040fec0000001828 */
[-C--:B------:R-:W-:Y:S06]  /*cf50*/  HMMA.16816.F32 R44, R76, R90.reuse, R44 ;  /* 0x0000005a4c2c723c */ /* 0x080fec000000182c */
[C---:B------:R-:W-:Y:S01]  /*cf60*/  HMMA.16816.F32 R48, R72.reuse, R90, R48 ;  /* 0x0000005a4830723c */ /* 0x040fe20000001830 */
[----:B------:R-:W3:Y:S05]  /*cf70*/  LDSM.16.MT88.4 R88, [R249+0xb000] ;  /* 0x00b00000f958783b */ /* 0x000eea0000004200 */
[-C--:B------:R-:W-:Y:S06]  /*cf80*/  HMMA.16816.F32 R52, R72, R92.reuse, R52 ;  /* 0x0000005c4834723c */ /* 0x080fec0000001834 */
[C---:B------:R-:W-:Y:S01]  /*cf90*/  HMMA.16816.F32 R56, R76.reuse, R92, R56 ;  /* 0x0000005c4c38723c */ /* 0x040fe20000001838 */
[----:B------:R-:W4:Y:S05]  /*cfa0*/  MUFU.EX2 R93, R100 ;  /* 0x00000064005d7308 */ /* 0x000f2a0000000800 */
[-C--:B------:R-:W-:Y:S05]  /*cfb0*/  HMMA.16816.F32 R60, R76, R94.reuse, R60 ;  /* 0x0000005e4c3c723c */ /* 0x080fea000000183c */
[----:B------:R-:W-:Y:S01]  /*cfc0*/  FADD.FTZ R92, R150, R175 ;  /* 0x000000af965c7221 */ /* 0x000fe20000010000 */
[----:B------:R-:W-:Y:S05]  /*cfd0*/  HMMA.16816.F32 R64, R72, R94, R64 ;  /* 0x0000005e4840723c */ /* 0x000fea0000001840 */
[----:B------:R-:W-:Y:S01]  /*cfe0*/  F2FP.F16.F32.PACK_AB R76, R222, R221 ;  /* 0x000000ddde4c723e */ /* 0x000fe200000000ff */
[----:B------:R-:W-:Y:S01]  /*cff0*/  FADD.FTZ R92, R149, R92 ;  /* 0x0000005c955c7221 */ /* 0x000fe20000010000 */
[----:B------:R-:W-:Y:S01]  /*d000*/  F2FP.F16.F32.PACK_AB R72, R220, R219 ;  /* 0x000000dbdc48723e */ /* 0x000fe200000000ff */
[----:B------:R-:W-:Y:S02]  /*d010*/  FADD.FTZ R149, R164, R151 ;  /* 0x00000097a4957221 */ /* 0x000fe40000010000 */
[----:B------:R-:W5:Y:S01]  /*d020*/  LDSM.16.MT88.4 R164, [R250+0xb800] ;  /* 0x00b80000faa4783b */ /* 0x000f620000004200 */
[----:B------:R-:W-:Y:S01]  /*d030*/  F2FP.F16.F32.PACK_AB R73, R213, R216 ;  /* 0x000000d8d549723e */ /* 0x000fe200000000ff */
[----:B------:R-:W-:Y:S01]  /*d040*/  FADD.FTZ R132, R132, R149 ;  /* 0x0000009584847221 */ /* 0x000fe20000010000 */
[----:B------:R-:W-:Y:S01]  /*d050*/  F2FP.F16.F32.PACK_AB R74, R217, R212 ;  /* 0x000000d4d94a723e */ /* 0x000fe200000000ff */
[----:B------:R-:W-:Y:S01]  /*d060*/  FADD.FTZ R109, R109, R92 ;  /* 0x0000005c6d6d7221 */ /* 0x000fe20000010000 */
[----:B------:R-:W-:Y:S01]  /*d070*/  F2FP.F16.F32.PACK_AB R75, R210, R207 ;  /* 0x000000cfd24b723e */ /* 0x000fe200000000ff */
[----:B------:R-:W-:Y:S01]  /*d080*/  FADD.FTZ R119, R119, R132 ;  /* 0x0000008477777221 */ /* 0x000fe20000010000 */
[----:B------:R-:W-:Y:S01]  /*d090*/  F2FP.F16.F32.PACK_AB R77, R224, R223 ;  /* 0x000000dfe04d723e */ /* 0x000fe200000000ff */
[----:B------:R-:W5:Y:S01]  /*d0a0*/  LDSM.16.MT88.4 R148, [R249+0xb800] ;  /* 0x00b80000f994783b */ /* 0x000f620000004200 */
[----:B------:R-:W-:Y:S01]  /*d0b0*/  F2FP.F16.F32.PACK_AB R78, R226, R205 ;  /* 0x000000cde24e723e */ /* 0x000fe200000000ff */
[----:B------:R-:W-:Y:S01]  /*d0c0*/  FADD.FTZ R108, R108, R109 ;  /* 0x0000006d6c6c7221 */ /* 0x000fe20000010000 */
[----:B------:R-:W-:Y:S01]  /*d0d0*/  F2FP.F16.F32.PACK_AB R79, R228, R225 ;  /* 0x000000e1e44f723e */ /* 0x000fe200000000ff */
[-C--:B-1----:R-:W-:Y:S03]  /*d0e0*/  HMMA.16816.F32 R4, R72, R80.reuse, R4 ;  /* 0x000000504804723c */ /* 0x082fe60000001804 */
[----:B------:R-:W-:Y:S03]  /*d0f0*/  F2FP.F16.F32.PACK_AB R132, R115, R120 ;  /* 0x000000787384723e */ /* 0x000fe600000000ff */
[C---:B------:R-:W-:Y:S01]  /*d100*/  HMMA.16816.F32 R8, R76.reuse, R80, R8 ;  /* 0x000000504c08723c */ /* 0x040fe20000001808 */
[----:B------:R-:W1:Y:S05]  /*d110*/  MUFU.EX2 R80, R101 ;  /* 0x0000006500507308 */ /* 0x000e6a0000000800 */
[-C--:B------:R-:W-:Y:S06]  /*d120*/  HMMA.16816.F32 R12, R76, R82.reuse, R12 ;  /* 0x000000524c0c723c */ /* 0x080fec000000180c */
[C---:B------:R-:W-:Y:S06]  /*d130*/  HMMA.16816.F32 R16, R72.reuse, R82, R16 ;  /* 0x000000524810723c */ /* 0x040fec0000001810 */
[-C--:B--2---:R-:W-:Y:S06]  /*d140*/  HMMA.16816.F32 R20, R72, R84.reuse, R20 ;  /* 0x000000544814723c */ /* 0x084fec0000001814 */
[C---:B------:R-:W-:Y:S06]  /*d150*/  HMMA.16816.F32 R24, R76.reuse, R84, R24 ;  /* 0x000000544c18723c */ /* 0x040fec0000001818 */
[-C--:B------:R-:W-:Y:S06]  /*d160*/  HMMA.16816.F32 R28, R76, R86.reuse, R28 ;  /* 0x000000564c1c723c */ /* 0x080fec000000181c */
[C---:B------:R-:W-:Y:S06]  /*d170*/  HMMA.16816.F32 R32, R72.reuse, R86, R32 ;  /* 0x000000564820723c */ /* 0x040fec0000001820 */
[-C--:B---3--:R-:W-:Y:S06]  /*d180*/  HMMA.16816.F32 R36, R72, R88.reuse, R36 ;  /* 0x000000584824723c */ /* 0x088fec0000001824 */
[C---:B------:R-:W-:Y:S06]  /*d190*/  HMMA.16816.F32 R40, R76.reuse, R88, R40 ;  /* 0x000000584c28723c */ /* 0x040fec0000001828 */
[-C--:B------:R-:W-:Y:S06]  /*d1a0*/  HMMA.16816.F32 R44, R76, R90.reuse, R44 ;  /* 0x0000005a4c2c723c */ /* 0x080fec000000182c */
[C---:B------:R-:W-:Y:S06]  /*d1b0*/  HMMA.16816.F32 R48, R72.reuse, R90, R48 ;  /* 0x0000005a4830723c */ /* 0x040fec0000001830 */
[-C--:B------:R-:W-:Y:S06]  /*d1c0*/  HMMA.16816.F32 R52, R72, R96.reuse, R52 ;  /* 0x000000604834723c */ /* 0x080fec0000001834 */
[C---:B------:R-:W-:Y:S06]  /*d1d0*/  HMMA.16816.F32 R56, R76.reuse, R96, R56 ;  /* 0x000000604c38723c */ /* 0x040fec0000001838 */
[-C--:B------:R-:W-:Y:S06]  /*d1e0*/  HMMA.16816.F32 R60, R76, R98.reuse, R60 ;  /* 0x000000624c3c723c */ /* 0x080fec000000183c */
[----:B------:R-:W-:Y:S05]  /*d1f0*/  HMMA.16816.F32 R64, R72, R98, R64 ;  /* 0x000000624840723c */ /* 0x000fea0000001840 */
[----:B------:R-:W-:Y:S01]  /*d200*/  FADD.FTZ R79, R133, R108 ;  /* 0x0000006c854f7221 */ /* 0x000fe20000010000 */
[----:B------:R-:W-:Y:S01]  /*d210*/  FADD.FTZ R77, R135, R134 ;  /* 0x00000086874d7221 */ /* 0x000fe20000010000 */
[----:B------:R-:W-:Y:S01]  /*d220*/  F2FP.F16.F32.PACK_AB R133, R227, R114 ;  /* 0x00000072e385723e */ /* 0x000fe200000000ff */
[----:B------:R-:W-:Y:S03]  /*d230*/  FADD.FTZ R76, R136, R113 ;  /* 0x00000071884c7221 */ /* 0x000fe60000010000 */
[----:B------:R-:W-:Y:S01]  /*d240*/  F2FP.F16.F32.PACK_AB R134, R104, R107 ;  /* 0x0000006b6886723e */ /* 0x000fe200000000ff */
[----:B------:R-:W-:Y:S01]  /*d250*/  FADD.FTZ R78, R138, R119 ;  /* 0x000000778a4e7221 */ /* 0x000fe20000010000 */
[----:B----4-:R-:W-:Y:S01]  /*d260*/  F2FP.F16.F32.PACK_AB R135, R93, R102 ;  /* 0x000000665d87723e */ /* 0x010fe200000000ff */
[----:B------:R-:W-:Y:S01]  /*d270*/  FADD.FTZ R161, R161, R76 ;  /* 0x0000004ca1a17221 */ /* 0x000fe20000010000 */
[----:B------:R-:W-:Y:S01]  /*d280*/  F2FP.F16.F32.PACK_AB R136, R111, R116 ;  /* 0x000000746f88723e */ /* 0x000fe200000000ff */
[----:B------:R-:W-:Y:S01]  /*d290*/  FADD.FTZ R159, R159, R78 ;  /* 0x0000004e9f9f7221 */ /* 0x000fe20000010000 */
[----:B-1----:R-:W-:Y:S01]  /*d2a0*/  F2FP.F16.F32.PACK_AB R138, R80, R103 ;  /* 0x00000067508a723e */ /* 0x002fe200000000ff */
[----:B------:R-:W-:Y:S01]  /*d2b0*/  FADD.FTZ R160, R160, R161 ;  /* 0x000000a1a0a07221 */ /* 0x000fe20000010000 */
[----:B------:R-:W-:Y:S01]  /*d2c0*/  FADD.FTZ R77, R158, R77 ;  /* 0x0000004d9e4d7221 */ /* 0x000fe20000010000 */
[-C--:B------:R-:W-:Y:S01]  /*d2d0*/  HMMA.16816.F32 R192, R132, R180.reuse, R4 ;  /* 0x000000b484c0723c */ /* 0x080fe20000001804 */
[----:B------:R-:W1:Y:S04]  /*d2e0*/  LDSM.16.MT88.4 R4, [R248+0xb800] ;  /* 0x00b80000f804783b */ /* 0x000e680000004200 */
[----:B------:R-:W-:Y:S01]  /*d2f0*/  FADD.FTZ R154, R154, R159 ;  /* 0x0000009f9a9a7221 */ /* 0x000fe20000010000 */
[C---:B------:R-:W-:Y:S05]  /*d300*/  HMMA.16816.F32 R188, R136.reuse, R180, R8 ;  /* 0x000000b488bc723c */ /* 0x040fea0000001808 */
[----:B------:R-:W-:Y:S01]  /*d310*/  FADD.FTZ R154, R147, R154 ;  /* 0x0000009a939a7221 */ /* 0x000fe20000010000 */
[-C--:B------:R-:W-:Y:S05]  /*d320*/  HMMA.16816.F32 R184, R136, R182.reuse, R12 ;  /* 0x000000b688b8723c */ /* 0x080fea000000180c */
[----:B------:R-:W-:Y:S01]  /*d330*/  FADD.FTZ R79, R130, R79 ;  /* 0x0000004f824f7221 */ /* 0x000fe20000010000 */
[C---:B------:R-:W-:Y:S05]  /*d340*/  HMMA.16816.F32 R180, R132.reuse, R182, R16 ;  /* 0x000000b684b4723c */ /* 0x040fea0000001810 */
[----:B------:R-:W-:Y:S01]  /*d350*/  FADD.FTZ R162, R162, R79 ;  /* 0x0000004fa2a27221 */ /* 0x000fe20000010000 */
[-C--:B-----5:R-:W-:Y:S05]  /*d360*/  HMMA.16816.F32 R176, R132, R164.reuse, R20 ;  /* 0x000000a484b0723c */ /* 0x0a0fea0000001814 */
        /* <DEDUP_REMOVED lines=15> */
[----:B------:R-:W-:Y:S03]  /*d460*/  FADD.FTZ R144, R129, R144 ;  /* 0x0000009081907221 */ /* 0x000fe60000010000 */
        /* <DEDUP_REMOVED lines=12> */
[-C--:B------:R-:W-:Y:S05]  /*d530*/  HMMA.16816.F32 R152, R136, R150.reuse, R44 ;  /* 0x000000968898723c */ /* 0x080fea000000182c */
[----:B------:R-:W-:Y:S01]  /*d540*/  FADD.FTZ R209, R209, R140 ;  /* 0x0000008cd1d17221 */ /* 0x000fe20000010000 */
[C---:B------:R-:W-:Y:S05]  /*d550*/  HMMA.16816.F32 R148, R132.reuse, R150, R48 ;  /* 0x000000968494723c */ /* 0x040fea0000001830 */
[----:B------:R-:W-:Y:S01]  /*d560*/  FADD.FTZ R196, R196, R69 ;  /* 0x00000045c4c47221 */ /* 0x000fe20000010000 */
[-C--:B-1----:R-:W-:Y:S05]  /*d570*/  HMMA.16816.F32 R144, R132, R4.reuse, R52 ;  /* 0x000000048490723c */ /* 0x082fea0000001834 */
[----:B------:R-:W-:Y:S01]  /*d580*/  FADD.FTZ R219, R219, R196 ;  /* 0x000000c4dbdb7221 */ /* 0x000fe20000010000 */
[C---:B------:R-:W-:Y:S05]  /*d590*/  HMMA.16816.F32 R140, R136.reuse, R4, R56 ;  /* 0x00000004888c723c */ /* 0x040fea0000001838 */
[----:B------:R-:W-:Y:S01]  /*d5a0*/  FADD.FTZ R219, R220, R219 ;  /* 0x000000dbdcdb7221 */ /* 0x000fe20000010000 */
[-C--:B------:R-:W-:Y:S05]  /*d5b0*/  HMMA.16816.F32 R136, R136, R6.reuse, R60 ;  /* 0x000000068888723c */ /* 0x080fea000000183c */
[----:B------:R-:W-:Y:S01]  /*d5c0*/  FADD.FTZ R212, R212, R219 ;  /* 0x000000dbd4d47221 */ /* 0x000fe20000010000 */
[----:B------:R-:W-:Y:S05]  /*d5d0*/  HMMA.16816.F32 R132, R132, R6, R64 ;  /* 0x000000068484723c */ /* 0x000fea0000001840 */
        /* <DEDUP_REMOVED lines=21> */
[----:B------:R1:W-:Y:S01]  /*d730*/  STL [R1+0x60], R4 ;  /* 0x0000600401007387 */ /* 0x0003e20000100800 */
        /* <DEDUP_REMOVED lines=14> */
[----:B------:R-:W-:Y:S02]  /*d820*/  FADD.FTZ R116, R116, R205 ;  /* 0x000000cd74747221 */ /* 0x000fe40000010000 */
[----:B------:R-:W-:Y:S01]  /*d830*/  FADD.FTZ R106, R106, R117 ;  /* 0x000000756a6a7221 */ /* 0x000fe20000010000 */
[----:B------:R-:W-:Y:S01]  /*d840*/  FADD.FTZ R227, R227, R114 ;  /* 0x00000072e3e37221 */ /* 0x000fe20000010000 */
[----:B------:R-:W-:Y:S03]  /*d850*/  FADD.FTZ R116, R111, R116 ;  /* 0x000000746f747221 */ /* 0x000fe60000010000 */
[----:B------:R-:W-:Y:S01]  /*d860*/  FADD.FTZ R102, R102, R227 ;  /* 0x000000e366667221 */ /* 0x000fe20000010000 */
[----:B------:R-:W-:Y:S01]  /*d870*/  FADD.FTZ R103, R103, R116 ;  /* 0x0000007467677221 */ /* 0x000fe20000010000 */
[----:B-1----:R-:W-:Y:S02]  /*d880*/  FADD.FTZ R4, R105, R106 ;  /* 0x0000006a69047221 */ /* 0x002fe40000010000 */
[----:B------:R-:W-:Y:S01]  /*d890*/  FADD.FTZ R6, R93, R102 ;  /* 0x000000665d067221 */ /* 0x000fe20000010000 */
[----:B------:R-:W-:Y:S04]  /*d8a0*/  FADD.FTZ R5, R80, R103 ;  /* 0x0000006750057221 */ /* 0x000fe80000010000 */
[----:B------:R3:W-:Y:S04]  /*d8b0*/  STL [R1+0x5c], R6 ;  /* 0x00005c0601007387 */ /* 0x0007e80000100800 */
[----:B------:R3:W-:Y:S04]  /*d8c0*/  STL [R1+0x58], R5 ;  /* 0x0000580501007387 */ /* 0x0007e80000100800 */
[----:B------:R3:W-:Y:S04]  /*d8d0*/  STL [R1+0x54], R4 ;  /* 0x0000540401007387 */ /* 0x0007e80000100800 */
[----:B------:R3:W-:Y:S01]  /*d8e0*/  STL [R1+0x50], R236 ;  /* 0x000050ec01007387 */ /* 0x0007e20000100800 */
[----:B------:R-:W-:Y:S05]  /*d8f0*/  @P0 BRA `(.L_x_66) ;  /* 0xffffffa800a00947 */ /* 0x000fea000383ffff */
.L_x_65:
[----:B--23--:R-:W2:Y:S04]  /*d900*/  LDL.LU R4, [R1+0x60] ;  /* 0x0000600001047983 */ /* 0x00cea80000300800 */
[----:B------:R-:W3:Y:S04]  /*d910*/  LDL.LU R17, [R1+0x5c] ;  /* 0x00005c0001117983 */ /* 0x000ee80000300800 */
[----:B------:R-:W4:Y:S04]  /*d920*/  LDL.LU R16, [R1+0x58] ;  /* 0x0000580001107983 */ /* 0x000f280000300800 */
[----:B------:R-:W5:Y:S04]  /*d930*/  LDL.LU R18, [R1+0x54] ;  /* 0x0000540001127983 */ /* 0x000f680000300800 */
[----:B------:R-:W5:Y:S01]  /*d940*/  LDL R21, [R1+0x20] ;  /* 0x0000200001157983 */ /* 0x000f620000100800 */
[----:B------:R-:W1:Y:S01]  /*d950*/  S2UR UR4, SR_CgaCtaId ;  /* 0x00000000000479c3 */ /* 0x000e620000008800 */
[----:B------:R-:W-:Y:S01]  /*d960*/  UMOV UR5, 0x400 ;  /* 0x0000040000057882 */ /* 0x000fe20000000000 */
[----:B------:R-:W1:Y:S02]  /*d970*/  S2R R8, SR_TID.X ;  /* 0x0000000000087919 */ /* 0x000e640000002100 */
[----:B-1----:R-:W-:Y:S01]  /*d980*/  ULEA UR4, UR4, UR5, 0x18 ;  /* 0x0000000504047291 */ /* 0x002fe2000f8ec03f */
[----:B------:R-:W-:-:S04]  /*d990*/  SHF.R.S32.HI R9, RZ, 0x1f, R8 ;  /* 0x0000001fff097819 */ /* 0x000fc80000011408 */
[----:B------:R-:W-:-:S04]  /*d9a0*/  LEA.HI R12, R9, R8, RZ, 0x2 ;  /* 0x00000008090c7211 */ /* 0x000fc800078f10ff */
[--C-:B------:R-:W-:Y:S02]  /*d9b0*/  SHF.R.S32.HI R15, RZ, 0x2, R12.reuse ;  /* 0x00000002ff0f7819 */ /* 0x100fe4000001140c */
[----:B------:R-:W-:-:S04]  /*d9c0*/  SHF.R.S32.HI R6, RZ, 0x1f, R12 ;  /* 0x0000001fff067819 */ /* 0x000fc8000001140c */
[----:B------:R-:W-:-:S04]  /*d9d0*/  LEA.HI R6, R6, R15, RZ, 0x3 ;  /* 0x0000000f06067211 */ /* 0x000fc800078f18ff */
[----:B------:R-:W-:-:S05]  /*d9e0*/  LOP3.LUT R6, R6, 0xfffffff8, RZ, 0xc0, !PT ;  /* 0xfffffff806067812 */ /* 0x000fca00078ec0ff */
[----:B------:R-:W-:Y:S01]  /*d9f0*/  IMAD.IADD R6, R15, 0x1, -R6 ;  /* 0x000000010f067824 */ /* 0x000fe200078e0a06 */
[----:B------:R-:W-:-:S03]  /*da00*/  LOP3.LUT R15, R12, 0x3ffffffc, RZ, 0xc0, !PT ;  /* 0x3ffffffc0c0f7812 */ /* 0x000fc600078ec0ff */
[----:B------:R-:W-:Y:S02]  /*da10*/  IMAD.SHL.U32 R12, R6, 0x40, RZ ;  /* 0x00000040060c7824 */ /* 0x000fe400078e00ff */
[----:B------:R-:W-:Y:S01]  /*da20*/  IMAD.IADD R15, R8, 0x1, -R15 ;  /* 0x00000001080f7824 */ /* 0x000fe200078e0a0f */
[----:B--2---:R-:W1:Y:S04]  /*da30*/  SHFL.BFLY PT, R14, R4, 0x2, 0x1f ;  /* 0x0c401f00040e7f89 */ /* 0x004e6800000e0000 */
[----:B---3--:R-:W2:Y:S04]  /*da40*/  SHFL.BFLY PT, R7, R17, 0x2, 0x1f ;  /* 0x0c401f0011077f89 */ /* 0x008ea800000e0000 */
[----:B----4-:R-:W3:Y:S04]  /*da50*/  SHFL.BFLY PT, R10, R16, 0x2, 0x1f ;  /* 0x0c401f00100a7f89 */ /* 0x010ee800000e0000 */
[----:B-----5:R-:W4:Y:S01]  /*da60*/  SHFL.BFLY PT, R11, R18, 0x2, 0x1f ;  /* 0x0c401f00120b7f89 */ /* 0x020f2200000e0000 */
[----:B------:R-:W-:-:S04]  /*da70*/  ISETP.NE.AND P3, PT, R21, -0x1, PT ;  /* 0xffffffff1500780c */ /* 0x000fc80003f65270 */
[----:B------:R-:W-:Y:S01]  /*da80*/  R2P PR, R6, 0x6 ;  /* 0x0000000606007804 */ /* 0x000fe20000000000 */
[----:B-1----:R-:W-:Y:S01]  /*da90*/  FADD.FTZ R14, R14, R4 ;  /* 0x000000040e0e7221 */ /* 0x002fe20000010000 */
[----:B--2---:R-:W-:-:S04]  /*daa0*/  FADD.FTZ R7, R7, R17 ;  /* 0x0000001107077221 */ /* 0x004fc80000010000 */
[----:B------:R-:W1:Y:S03]  /*dab0*/  SHFL.BFLY PT, R13, R14, 0x1, 0x1f ;  /* 0x0c201f000e0d7f89 */ /* 0x000e6600000e0000 */
[----:B------:R-:W2:Y:S01]  /*dac0*/  @P3 LDC.64 R4, c[0x0][0x298] ;  /* 0x0000a600ff043b82 */ /* 0x000ea20000000a00 */
[----:B---3--:R-:W-:Y:S01]  /*dad0*/  FADD.FTZ R10, R10, R16 ;  /* 0x000000100a0a7221 */ /* 0x008fe20000010000 */
[----:B------:R-:W-:Y:S01]  /*dae0*/  LEA.HI R16, R9, R8, RZ, 0x5 ;  /* 0x0000000809107211 */ /* 0x000fe200078f28ff */
[----:B----4-:R-:W-:-:S03]  /*daf0*/  FADD.FTZ R11, R11, R18 ;  /* 0x000000120b0b7221 */ /* 0x010fc60000010000 */
[----:B------:R-:W-:Y:S01]  /*db00*/  SHF.R.S32.HI R8, RZ, 0x5, R16 ;  /* 0x00000005ff087819 */ /* 0x000fe20000011410 */
[----:B------:R-:W-:Y:S01]  /*db10*/  IMAD.MOV.U32 R16, RZ, RZ, 0x20 ;  /* 0x00000020ff107424 */ /* 0x000fe200078e00ff */
[----:B------:R3:W4:Y:S01]  /*db20*/  SHFL.BFLY PT, R19, R10, 0x1, 0x1f ;  /* 0x0c201f000a137f89 */ /* 0x00072200000e0000 */
[----:B------:R-:W-:Y:S02]  /*db30*/  IMAD.MOV.U32 R18, RZ, RZ, 0x3f800000 ;  /* 0x3f800000ff127424 */ /* 0x000fe400078e00ff */
[----:B------:R-:W-:Y:S01]  /*db40*/  IMAD R17, R8, 0x200, R15 ;  /* 0x0000020008117824 */ /* 0x000fe200078e020f */
[----:B------:R3:W2:Y:S01]  /*db50*/  SHFL.BFLY PT, R20, R11, 0x1, 0x1f ;  /* 0x0c201f000b147f89 */ /* 0x0006a200000e0000 */
[----:B------:R-:W-:Y:S01]  /*db60*/  SEL R16, R16, 0xffffffe0, !P1 ;  /* 0xffffffe010107807 */ /* 0x000fe20004800000 */
[----:B-1----:R-:W-:Y:S01]  /*db70*/  FADD.FTZ R9, R14, R13 ;  /* 0x0000000d0e097221 */ /* 0x002fe20000010000 */
[----:B------:R-:W-:Y:S01]  /*db80*/  LOP3.LUT R14, R12, 0x1c0, RZ, 0xc0, !PT ;  /* 0x000001c00c0e7812 */ /* 0x000fe200078ec0ff */
[C---:B--2---:R-:W-:Y:S01]  /*db90*/  @P3 IMAD.WIDE.U32 R22, R21.reuse, R4, RZ ;  /* 0x0000000415163225 */ /* 0x044fe200078e00ff */
[----:B------:R3:W1:Y:S02]  /*dba0*/  SHFL.BFLY PT, R12, R7, 0x1, 0x1f ;  /* 0x0c201f00070c7f89 */ /* 0x00066400000e0000 */
[----:B------:R-:W-:Y:S01]  /*dbb0*/  LEA.HI R14, R14, R14, RZ, 0x1d ;  /* 0x0000000e0e0e7211 */ /* 0x000fe200078fe8ff */
[----:B------:R-:W-:Y:S01]  /*dbc0*/  @P3 IMAD R5, R21, R5, R23 ;  /* 0x0000000515053224 */ /* 0x000fe200078e0217 */
[----:B------:R-:W-:-:S03]  /*dbd0*/  FSETP.NE.FTZ.AND P0, PT, R9, RZ, PT ;  /* 0x000000ff0900720b */ /* 0x000fc60003f15000 */
[----:B------:R-:W-:-:S05]  /*dbe0*/  IMAD.U32 R17, R17, 0x2, R14 ;  /* 0x0000000211117824 */ /* 0x000fca00078e000e */
[----:B------:R-:W-:-:S05]  /*dbf0*/  LEA R17, R17, UR4, 0x1 ;  /* 0x0000000411117c11 */ /* 0x000fca000f8e08ff */
[C---:B------:R-:W-:Y:S02]  /*dc00*/  VIADD R15, R17.reuse, 0x40 ;  /* 0x00000040110f7836 */ /* 0x040fe40000000000 */
[----:B------:R-:W-:Y:S01]  /*dc10*/  @P2 VIADD R15, R17, 0xffffffc0 ;  /* 0xffffffc0110f2836 */ /* 0x000fe20000000000 */
[----:B----4-:R-:W-:Y:S06]  /*dc20*/  @P3 BRA `(.L_x_69) ;  /* 0x00000000001c3947 */ /* 0x010fec0003800000 */
[----:B------:R-:W2:Y:S01]  /*dc30*/  S2R R14, SR_CTAID.Y ;  /* 0x00000000000e7919 */ /* 0x000ea20000002600 */
[----:B------:R-:W4:Y:S01]  /*dc40*/  LDC.64 R4, c[0x0][0x290] ;  /* 0x0000a400ff047b82 */ /* 0x000f220000000a00 */
[----:B--2---:R-:W-:Y:S01]  /*dc50*/  SHF.R.S32.HI R13, RZ, 0x1f, R14 ;  /* 0x0000001fff0d7819 */ /* 0x004fe2000001140e */
[----:B----4-:R-:W-:-:S04]  /*dc60*/  IMAD.WIDE.U32 R22, R14, R4, RZ ;  /* 0x000000040e167225 */ /* 0x010fc800078e00ff */
[----:B------:R-:W-:-:S04]  /*dc70*/  IMAD R13, R13, R4, RZ ;  /* 0x000000040d0d7224 */ /* 0x000fc800078e02ff */
[----:B------:R-:W-:-:S05]  /*dc80*/  IMAD R5, R14, R5, R13 ;  /* 0x000000050e057224 */ /* 0x000fca00078e020d */
[----:B------:R-:W-:-:S07]  /*dc90*/  IADD3 R5, R23, R5, RZ ;  /* 0x0000000517057210 */ /* 0x000fce0007ffe0ff */
.L_x_69:
[----:B------:R-:W-:Y:S01]  /*dca0*/  ULDC.U8 UR4, c[0x0][0x3d8] ;  /* 0x0000f60000047ab9 */ /* 0x000fe20000000000 */
[----:B------:R2:W4:Y:S01]  /*dcb0*/  @P0 MUFU.RCP R18, R9 ;  /* 0x0000000900120308 */ /* 0x0005220000001000 */
[----:B------:R-:W-:Y:S01]  /*dcc0*/  ISETP.NE.AND P2, PT, RZ, UR4, PT ;  /* 0x00000004ff007c0c */ /* 0x000fe2000bf45270 */
[----:B------:R-:W-:Y:S01]  /*dcd0*/  ULDC.U8 UR4, c[0x0][0x3d9] ;  /* 0x0000f64000047ab9 */ /* 0x000fe20000000000 */
[----:B-1----:R-:W-:Y:S01]  /*dce0*/  FADD.FTZ R12, R7, R12 ;  /* 0x0000000c070c7221 */ /* 0x002fe20000010000 */
[----:B------:R-:W-:Y:S01]  /*dcf0*/  FADD.FTZ R19, R10, R19 ;  /* 0x000000130a137221 */ /* 0x000fe20000010000 */
        /* <DEDUP_REMOVED lines=12> */
[----:B------:R-:W-:-:S07]  /*ddc0*/  SHF.R.S32.HI R11, RZ, 0x1f, R10 ;  /* 0x0000001fff0b7819 */ /* 0x000fce000001140a */
.L_x_70:
[----:B------:R-:W2:Y:S04]  /*ddd0*/  LDL R34, [R1+0x24] ;  /* 0x0000240001227983 */ /* 0x000ea80000100800 */
[----:B------:R-:W3:Y:S01]  /*dde0*/  LDL R36, [R1+0x1c] ;  /* 0x00001c0001247983 */ /* 0x000ee20000100800 */
[----:B------:R-:W-:Y:S01]  /*ddf0*/  ISETP.NE.AND P1, PT, RZ, UR4, PT ;  /* 0x00000004ff007c0c */ /* 0x000fe2000bf25270 */
[----:B------:R-:W1:Y:S01]  /*de00*/  @P4 MUFU.RCP R7, R12 ;  /* 0x0000000c00074308 */ /* 0x000e620000001000 */
[----:B------:R-:W-:Y:S01]  /*de10*/  LOP3.LUT R6, R6, 0x1, RZ, 0xc0, !PT ;  /* 0x0000000106067812 */ /* 0x000fe200078ec0ff */
[C---:B------:R-:W-:Y:S01]  /*de20*/  FMUL.FTZ R192, R18.reuse, R192 ;  /* 0x000000c012c07220 */ /* 0x040fe20000410000 */
[----:B------:R-:W-:Y:S01]  /*de30*/  FSETP.NE.FTZ.AND P3, PT, R19, RZ, PT ;  /* 0x000000ff1300720b */ /* 0x000fe20003f75000 */
[----:B------:R-:W-:Y:S01]  /*de40*/  FMUL.FTZ R193, R18, R193 ;  /* 0x000000c112c17220 */ /* 0x000fe20000410000 */
[----:B------:R-:W-:Y:S01]  /*de50*/  ISETP.NE.U32.AND P6, PT, R6, 0x1, PT ;  /* 0x000000010600780c */ /* 0x000fe20003fc5070 */
[C---:B------:R-:W-:Y:S01]  /*de60*/  FMUL.FTZ R180, R18.reuse, R180 ;  /* 0x000000b412b47220 */ /* 0x040fe20000410000 */
[----:B------:R-:W-:Y:S01]  /*de70*/  MOV R6, 0x10 ;  /* 0x0000001000067802 */ /* 0x000fe20000000f00 */
[C---:B------:R-:W-:Y:S01]  /*de80*/  FMUL.FTZ R181, R18.reuse, R181 ;  /* 0x000000b512b57220 */ /* 0x040fe20000410000 */
[----:B------:R-:W-:Y:S01]  /*de90*/  MOV R13, 0x3f800000 ;  /* 0x3f800000000d7802 */ /* 0x000fe20000000f00 */
[----:B------:R-:W-:Y:S01]  /*dea0*/  FMUL.FTZ R176, R18, R176 ;  /* 0x000000b012b07220 */ /* 0x000fe20000410000 */
[----:B------:R-:W-:Y:S01]  /*deb0*/  SEL R6, R6, 0xfffffff0, P6 ;  /* 0xfffffff006067807 */ /* 0x000fe20003000000 */
[C---:B------:R-:W-:Y:S01]  /*dec0*/  FMUL.FTZ R177, R18.reuse, R177 ;  /* 0x000000b112b17220 */ /* 0x040fe20000410000 */
[----:B------:R-:W-:Y:S01]  /*ded0*/  PLOP3.LUT P6, PT, PT, PT, PT, 0x8, 0x0 ;  /* 0x000000000000781c */ /* 0x000fe20003fce170 */
[----:B------:R-:W-:Y:S01]  /*dee0*/  FMUL.FTZ R164, R18, R164 ;  /* 0x000000a412a47220 */ /* 0x000fe20000410000 */
[----:B------:R-:W-:Y:S01]  /*def0*/  @!P1 PLOP3.LUT P6, PT, P2, PT, PT, 0x80, 0x0 ;  /* 0x000000000000981c */ /* 0x000fe200017cf070 */
[----:B------:R-:W4:Y:S01]  /*df00*/  @P3 MUFU.RCP R13, R19 ;  /* 0x00000013000d3308 */ /* 0x000f220000001000 */
[----:B------:R-:W-:Y:S01]  /*df10*/  FSETP.NE.FTZ.AND P2, PT, R4, RZ, PT ;  /* 0x000000ff0400720b */ /* 0x000fe20003f55000 */
[C---:B-1----:R-:W-:Y:S01]  /*df20*/  FMUL.FTZ R194, R7.reuse, R194 ;  /* 0x000000c207c27220 */ /* 0x042fe20000410000 */
[----:B------:R-:W-:Y:S01]  /*df30*/  MOV R14, 0x3f800000 ;  /* 0x3f800000000e7802 */ /* 0x000fe20000000f00 */
        /* <DEDUP_REMOVED lines=10> */
[----:B------:R-:W1:Y:S01]  /*dfe0*/  @P2 MUFU.RCP R14, R4 ;  /* 0x00000004000e2308 */ /* 0x000e620000001000 */
        /* <DEDUP_REMOVED lines=14> */
[C---:B----4-:R-:W-:Y:S01]  /*e0d0*/  FMUL.FTZ R188, R13.reuse, R188 ;  /* 0x000000bc0dbc7220 */ /* 0x050fe20000410000 */
[C---:B------:R-:W-:Y:S01]  /*e0e0*/  FMUL.FTZ R189, R13.reuse, R189 ;  /* 0x000000bd0dbd7220 */ /* 0x040fe20000410000 */
[C---:B-1----:R-:W-:Y:S01]  /*e0f0*/  FMUL.FTZ R191, R14.reuse, R191 ;  /* 0x000000bf0ebf7220 */ /* 0x042fe20000410000 */
[C---:B------:R-:W-:Y:S01]  /*e100*/  FMUL.FTZ R190, R14.reuse, R190 ;  /* 0x000000be0ebe7220 */ /* 0x040fe20000410000 */
[C---:B------:R-:W-:Y:S01]  /*e110*/  FMUL.FTZ R184, R13.reuse, R184 ;  /* 0x000000b80db87220 */ /* 0x040fe20000410000 */
[----:B------:R-:W-:Y:S01]  /*e120*/  FMUL.FTZ R185, R13, R185 ;  /* 0x000000b90db97220 */ /* 0x000fe20000410000 */
[C---:B------:R-:W-:Y:S01]  /*e130*/  FMUL.FTZ R187, R14.reuse, R187 ;  /* 0x000000bb0ebb7220 */ /* 0x040fe20000410000 */
[C---:B------:R-:W-:Y:S01]  /*e140*/  FMUL.FTZ R186, R14.reuse, R186 ;  /* 0x000000ba0eba7220 */ /* 0x040fe20000410000 */
[----:B------:R-:W1:Y:S01]  /*e150*/  S2R R18, SR_TID.X ;  /* 0x0000000000127919 */ /* 0x000e620000002100 */
[----:B------:R-:W-:Y:S01]  /*e160*/  F2FP.F16.F32.PACK_AB R192, R193, R192 ;  /* 0x000000c0c1c0723e */ /* 0x000fe200000000ff */
[----:B------:R-:W-:Y:S01]  /*e170*/  FMUL.FTZ R172, R13, R172 ;  /* 0x000000ac0dac7220 */ /* 0x000fe20000410000 */
[----:B------:R-:W-:Y:S01]  /*e180*/  F2FP.F16.F32.PACK_AB R194, R195, R194 ;  /* 0x000000c2c3c2723e */ /* 0x000fe200000000ff */
[----:B------:R-:W-:Y:S01]  /*e190*/  FMUL.FTZ R173, R13, R173 ;  /* 0x000000ad0dad7220 */ /* 0x000fe20000410000 */
[----:B------:R-:W-:Y:S01]  /*e1a0*/  F2FP.F16.F32.PACK_AB R134, R7, R134 ;  /* 0x000000860786723e */ /* 0x000fe200000000ff */
[C---:B------:R-:W-:Y:S01]  /*e1b0*/  FMUL.FTZ R175, R14.reuse, R175 ;  /* 0x000000af0eaf7220 */ /* 0x040fe20000410000 */
[C---:B------:R-:W-:Y:S01]  /*e1c0*/  FMUL.FTZ R174, R14.reuse, R174 ;  /* 0x000000ae0eae7220 */ /* 0x040fe20000410000 */
[----:B------:R-:W-:Y:S01]  /*e1d0*/  F2FP.F16.F32.PACK_AB R180, R181, R180 ;  /* 0x000000b4b5b4723e */ /* 0x000fe200000000ff */
[----:B------:R-:W-:Y:S01]  /*e1e0*/  FMUL.FTZ R168, R13, R168 ;  /* 0x000000a80da87220 */ /* 0x000fe20000410000 */
[----:B------:R-:W-:Y:S01]  /*e1f0*/  F2FP.F16.F32.PACK_AB R182, R183, R182 ;  /* 0x000000b6b7b6723e */ /* 0x000fe200000000ff */
[----:B------:R-:W-:Y:S01]  /*e200*/  FMUL.FTZ R169, R13, R169 ;  /* 0x000000a90da97220 */ /* 0x000fe20000410000 */
[----:B------:R-:W-:Y:S01]  /*e210*/  IADD3 R7, R17, R6, RZ ;  /* 0x0000000611077210 */ /* 0x000fe20007ffe0ff */
[C---:B------:R-:W-:Y:S01]  /*e220*/  FMUL.FTZ R171, R14.reuse, R171 ;  /* 0x000000ab0eab7220 */ /* 0x040fe20000410000 */
[C---:B------:R-:W-:Y:S01]  /*e230*/  FMUL.FTZ R170, R14.reuse, R170 ;  /* 0x000000aa0eaa7220 */ /* 0x040fe20000410000 */
[----:B------:R-:W-:Y:S01]  /*e240*/  F2FP.F16.F32.PACK_AB R188, R189, R188 ;  /* 0x000000bcbdbc723e */ /* 0x000fe200000000ff */
[----:B------:R-:W-:Y:S01]  /*e250*/  FMUL.FTZ R156, R13, R156 ;  /* 0x0000009c0d9c7220 */ /* 0x000fe20000410000 */
[----:B------:R-:W-:Y:S01]  /*e260*/  F2FP.F16.F32.PACK_AB R190, R191, R190 ;  /* 0x000000bebfbe723e */ /* 0x000fe200000000ff */
[----:B------:R-:W-:Y:S01]  /*e270*/  FMUL.FTZ R157, R13, R157 ;  /* 0x0000009d0d9d7220 */ /* 0x000fe20000410000 */
[----:B------:R-:W-:Y:S01]  /*e280*/  F2FP.F16.F32.PACK_AB R184, R185, R184 ;  /* 0x000000b8b9b8723e */ /* 0x000fe200000000ff */
[C---:B------:R-:W-:Y:S01]  /*e290*/  FMUL.FTZ R159, R14.reuse, R159 ;  /* 0x0000009f0e9f7220 */ /* 0x040fe20000410000 */
[----:B------:R-:W-:Y:S01]  /*e2a0*/  F2FP.F16.F32.PACK_AB R186, R187, R186 ;  /* 0x000000babbba723e */ /* 0x000fe200000000ff */
[C---:B------:R-:W-:Y:S01]  /*e2b0*/  FMUL.FTZ R158, R14.reuse, R158 ;  /* 0x0000009e0e9e7220 */ /* 0x040fe20000410000 */
[----:B------:R-:W-:Y:S01]  /*e2c0*/  F2FP.F16.F32.PACK_AB R176, R177, R176 ;  /* 0x000000b0b1b0723e */ /* 0x000fe200000000ff */
[----:B------:R-:W-:Y:S01]  /*e2d0*/  STS [R17], R192 ;  /* 0x000000c011007388 */ /* 0x000fe20000000800 */
[----:B------:R-:W-:Y:S01]  /*e2e0*/  F2FP.F16.F32.PACK_AB R178, R179, R178 ;  /* 0x000000b2b3b2723e */ /* 0x000fe200000000ff */
[----:B------:R-:W-:Y:S01]  /*e2f0*/  FMUL.FTZ R152, R13, R152 ;  /* 0x000000980d987220 */ /* 0x000fe20000410000 */
[----:B------:R-:W-:Y:S01]  /*e300*/  IADD3 R21, R17, R16, RZ ;  /* 0x0000001011157210 */ /* 0x000fe20007ffe0ff */
[----:B------:R-:W-:Y:S01]  /*e310*/  STS [R17+0x400], R194 ;  /* 0x000400c211007388 */ /* 0x000fe20000000800 */
[----:B------:R-:W-:Y:S01]  /*e320*/  F2FP.F16.F32.PACK_AB R164, R165, R164 ;  /* 0x000000a4a5a4723e */ /* 0x000fe200000000ff */
[----:B------:R-:W-:Y:S01]  /*e330*/  FMUL.FTZ R153, R13, R153 ;  /* 0x000000990d997220 */ /* 0x000fe20000410000 */
[----:B------:R-:W-:Y:S01]  /*e340*/  F2FP.F16.F32.PACK_AB R166, R167, R166 ;  /* 0x000000a6a7a6723e */ /* 0x000fe200000000ff */
[C---:B------:R-:W-:Y:S01]  /*e350*/  FMUL.FTZ R155, R14.reuse, R155 ;  /* 0x0000009b0e9b7220 */ /* 0x040fe20000410000 */
[----:B------:R-:W-:Y:S01]  /*e360*/  IADD3 R23, R7, R16, RZ ;  /* 0x0000001007177210 */ /* 0x000fe20007ffe0ff */
[C---:B------:R-:W-:Y:S01]  /*e370*/  FMUL.FTZ R154, R14.reuse, R154 ;  /* 0x0000009a0e9a7220 */ /* 0x040fe20000410000 */
[----:B------:R-:W-:Y:S01]  /*e380*/  F2FP.F16.F32.PACK_AB R172, R173, R172 ;  /* 0x000000acadac723e */ /* 0x000fe200000000ff */
[----:B------:R-:W-:Y:S01]  /*e390*/  STS [R7], R180 ;  /* 0x000000b407007388 */ /* 0x000fe20000000800 */
[----:B------:R-:W-:Y:S01]  /*e3a0*/  F2FP.F16.F32.PACK_AB R174, R175, R174 ;  /* 0x000000aeafae723e */ /* 0x000fe200000000ff */
[----:B------:R-:W-:Y:S01]  /*e3b0*/  FMUL.FTZ R140, R13, R140 ;  /* 0x0000008c0d8c7220 */ /* 0x000fe20000410000 */
[----:B------:R-:W-:Y:S01]  /*e3c0*/  F2FP.F16.F32.PACK_AB R168, R169, R168 ;  /* 0x000000a8a9a8723e */ /* 0x000fe200000000ff */
[----:B------:R-:W-:Y:S01]  /*e3d0*/  STS [R7+0x400], R182 ;  /* 0x000400b607007388 */ /* 0x000fe20000000800 */
[----:B------:R-:W-:Y:S01]  /*e3e0*/  F2FP.F16.F32.PACK_AB R170, R171, R170 ;  /* 0x000000aaabaa723e */ /* 0x000fe200000000ff */
[----:B------:R-:W-:Y:S01]  /*e3f0*/  FMUL.FTZ R141, R13, R141 ;  /* 0x0000008d0d8d7220 */ /* 0x000fe20000410000 */
[----:B------:R-:W-:Y:S01]  /*e400*/  F2FP.F16.F32.PACK_AB R160, R161, R160 ;  /* 0x000000a0a1a0723e */ /* 0x000fe200000000ff */
[----:B------:R-:W-:Y:S01]  /*e410*/  STS [R17+0x2000], R188 ;  /* 0x002000bc11007388 */ /* 0x000fe20000000800 */
[----:B------:R-:W-:Y:S01]  /*e420*/  F2FP.F16.F32.PACK_AB R162, R163, R162 ;  /* 0x000000a2a3a2723e */ /* 0x000fe200000000ff */
[----:B------:R-:W-:Y:S01]  /*e430*/  FMUL.FTZ R136, R13, R136 ;  /* 0x000000880d887220 */ /* 0x000fe20000410000 */
[----:B------:R-:W-:Y:S01]  /*e440*/  F2FP.F16.F32.PACK_AB R148, R149, R148 ;  /* 0x000000949594723e */ /* 0x000fe200000000ff */
[----:B------:R4:W-:Y:S01]  /*e450*/  STS [R17+0x2400], R190 ;  /* 0x002400be11007388 */ /* 0x0009e20000000800 */
[----:B------:R-:W-:Y:S01]  /*e460*/  F2FP.F16.F32.PACK_AB R150, R151, R150 ;  /* 0x000000969796723e */ /* 0x000fe200000000ff */
[C---:B------:R-:W-:Y:S01]  /*e470*/  FMUL.FTZ R143, R14.reuse, R143 ;  /* 0x0000008f0e8f7220 */ /* 0x040fe20000410000 */
[----:B------:R-:W-:Y:S01]  /*e480*/  FMUL.FTZ R142, R14, R142 ;  /* 0x0000008e0e8e7220 */ /* 0x000fe20000410000 */
[----:B------:R-:W-:Y:S01]  /*e490*/  STS [R7+0x2000], R184 ;  /* 0x002000b807007388 */ /* 0x000fe20000000800 */
[----:B------:R-:W-:Y:S01]  /*e4a0*/  F2FP.F16.F32.PACK_AB R156, R157, R156 ;  /* 0x0000009c9d9c723e */ /* 0x000fe200000000ff */
[----:B------:R-:W-:Y:S01]  /*e4b0*/  FMUL.FTZ R13, R13, R137 ;  /* 0x000000890d0d7220 */ /* 0x000fe20000410000 */
[----:B------:R-:W-:Y:S01]  /*e4c0*/  F2FP.F16.F32.PACK_AB R158, R159, R158 ;  /* 0x0000009e9f9e723e */ /* 0x000fe200000000ff */
[----:B------:R5:W-:Y:S01]  /*e4d0*/  STS [R7+0x2400], R186 ;  /* 0x002400ba07007388 */ /* 0x000be20000000800 */
[----:B------:R-:W-:Y:S01]  /*e4e0*/  IADD3 R25, R16, 0x400, R15 ;  /* 0x0000040010197810 */ /* 0x000fe20007ffe00f */
        /* <DEDUP_REMOVED lines=8> */
[----:B------:R-:W1:Y:S01]  /*e570*/  @P0 LDC R27, c[0x0][0x2e8] ;  /* 0x0000ba00ff1b0b82 */ /* 0x000e620000000800 */
[----:B------:R-:W-:Y:S01]  /*e580*/  F2FP.F16.F32.PACK_AB R132, R133, R132 ;  /* 0x000000848584723e */ /* 0x000fe200000000ff */
[----:B------:R-:W-:Y:S01]  /*e590*/  STS [R23], R164 ;  /* 0x000000a417007388 */ /* 0x000fe20000000800 */
[C---:B------:R-:W-:Y:S01]  /*e5a0*/  IADD3 R25, R6.reuse, R25, RZ ;  /* 0x0000001906197210 */ /* 0x040fe20007ffe0ff */
[----:B------:R-:W5:Y:S01]  /*e5b0*/  @P0 MUFU.LG2 R35, R9 ;  /* 0x0000000900230308 */ /* 0x000f620000000c00 */
[----:B------:R-:W-:Y:S01]  /*e5c0*/  F2FP.F16.F32.PACK_AB R140, R141, R140 ;  /* 0x0000008c8d8c723e */ /* 0x000fe200000000ff */
[----:B------:R-:W-:Y:S01]  /*e5d0*/  STS [R23+0x400], R166 ;  /* 0x000400a617007388 */ /* 0x000fe20000000800 */
[----:B------:R-:W-:Y:S01]  /*e5e0*/  F2FP.F16.F32.PACK_AB R142, R143, R142 ;  /* 0x0000008e8f8e723e */ /* 0x000fe200000000ff */
[----:B----4-:R-:W4:Y:S01]  /*e5f0*/  @!P1 LDC R17, c[0x0][0x2c4] ;  /* 0x0000b100ff119b82 */ /* 0x010f220000000800 */
[----:B------:R-:W-:Y:S01]  /*e600*/  F2FP.F16.F32.PACK_AB R13, R13, R136 ;  /* 0x000000880d0d723e */ /* 0x000fe200000000ff */
[----:B------:R-:W-:Y:S01]  /*e610*/  STS [R21+0x2000], R172 ;  /* 0x002000ac15007388 */ /* 0x000fe20000000800 */
[----:B------:R-:W-:Y:S01]  /*e620*/  F2FP.F16.F32.PACK_AB R14, R139, R14 ;  /* 0x0000000e8b0e723e */ /* 0x000fe200000000ff */
[----:B------:R-:W-:Y:S01]  /*e630*/  @P4 MUFU.LG2 R29, R12 ;  /* 0x0000000c001d4308 */ /* 0x000fe20000000c00 */
[----:B------:R-:W-:Y:S01]  /*e640*/  @P1 MOV R33, 0x1 ;  /* 0x0000000100211802 */ /* 0x000fe20000000f00 */
[----:B------:R4:W-:Y:S01]  /*e650*/  STS [R21+0x2400], R174 ;  /* 0x002400ae15007388 */ /* 0x0009e20000000800 */
[----:B-----5:R-:W-:Y:S01]  /*e660*/  IADD3 R7, R6, R15, RZ ;  /* 0x0000000f06077210 */ /* 0x020fe20007ffe0ff */
[----:B------:R-:W5:Y:S01]  /*e670*/  @!P1 LDC R26, c[0x0][0x270] ;  /* 0x00009c00ff1a9b82 */ /* 0x000f620000000800 */
[----:B------:R-:W-:Y:S01]  /*e680*/  BSSY B0, `(.L_x_71) ;  /* 0x0000078000007945 */ /* 0x000fe20003800000 */
[----:B------:R-:W-:Y:S02]  /*e690*/  STS [R23+0x2000], R168 ;  /* 0x002000a817007388 */ /* 0x000fe40000000800 */
[----:B------:R-:W4:Y:S01]  /*e6a0*/  @P3 MUFU.LG2 R19, R19 ;  /* 0x0000001300133308 */ /* 0x000f220000000c00 */
[----:B------:R-:W-:Y:S01]  /*e6b0*/  @P0 FMUL.FTZ R35, R35, 0.69314718246459960938 ;  /* 0x3f31721823230820 */ /* 0x000fe20000410000 */
[----:B------:R1:W-:Y:S02]  /*e6c0*/  STS [R23+0x2400], R170 ;  /* 0x002400aa17007388 */ /* 0x0003e40000000800 */
[----:B------:R-:W3:Y:S02]  /*e6d0*/  S2UR UR4, SR_CTAID.X ;  /* 0x00000000000479c3 */ /* 0x000ee40000002500 */
[----:B------:R-:W-:Y:S02]  /*e6e0*/  STS [R15], R160 ;  /* 0x000000a00f007388 */ /* 0x000fe40000000800 */
[----:B------:R-:W3:Y:S02]  /*e6f0*/  @P2 MUFU.LG2 R4, R4 ;  /* 0x0000000400042308 */ /* 0x000ee40000000c00 */
[----:B------:R-:W-:Y:S02]  /*e700*/  STS [R15+0x400], R162 ;  /* 0x000400a20f007388 */ /* 0x000fe40000000800 */
[----:B----4-:R-:W5:Y:S02]  /*e710*/  @P6 LDC R17, c[0x0][0x2e4] ;  /* 0x0000b900ff116b82 */ /* 0x010f640000000800 */
[----:B------:R-:W-:Y:S01]  /*e720*/  STS [R7], R148 ;  /* 0x0000009407007388 */ /* 0x000fe20000000800 */
[----:B------:R-:W-:-:S03]  /*e730*/  @P3 FMUL.FTZ R19, R19, 0.69314718246459960938 ;  /* 0x3f31721813133820 */ /* 0x000fc60000410000 */
[----:B------:R-:W-:Y:S01]  /*e740*/  STS [R7+0x400], R150 ;  /* 0x0004009607007388 */ /* 0x000fe20000000800 */
[C---:B------:R-:W-:Y:S01]  /*e750*/  IADD3 R21, R16.reuse, R15, RZ ;  /* 0x0000000f10157210 */ /* 0x040fe20007ffe0ff */
[----:B------:R-:W4:Y:S01]  /*e760*/  @P3 LDC R31, c[0x0][0x2e8] ;  /* 0x0000ba00ff1f3b82 */ /* 0x000f220000000800 */
[----:B------:R-:W-:Y:S01]  /*e770*/  IADD3 R16, R16, R7, RZ ;  /* 0x0000000710107210 */ /* 0x000fe20007ffe0ff */
[----:B------:R-:W-:Y:S04]  /*e780*/  STS [R15+0x2000], R156 ;  /* 0x0020009c0f007388 */ /* 0x000fe80000000800 */
[----:B------:R5:W-:Y:S01]  /*e790*/  STS [R15+0x2400], R158 ;  /* 0x0024009e0f007388 */ /* 0x000be20000000800 */
[----:B-1----:R-:W-:Y:S01]  /*e7a0*/  MOV R23, 0x7f800000 ;  /* 0x7f80000000177802 */ /* 0x002fe20000000f00 */
[----:B------:R-:W1:Y:S01]  /*e7b0*/  @P4 LDC R30, c[0x0][0x2e8] ;  /* 0x0000ba00ff1e4b82 */ /* 0x000e620000000800 */
[----:B------:R-:W-:Y:S01]  /*e7c0*/  @P0 FFMA.FTZ R23, R68, R27, R35 ;  /* 0x0000001b44170223 */ /* 0x000fe20000010023 */
[----:B------:R-:W-:Y:S04]  /*e7d0*/  STS [R7+0x2000], R152 ;  /* 0x0020009807007388 */ /* 0x000fe80000000800 */
[----:B------:R4:W-:Y:S01]  /*e7e0*/  STS [R7+0x2400], R154 ;  /* 0x0024009a07007388 */ /* 0x0009e20000000800 */
[----:B-----5:R-:W-:-:S02]  /*e7f0*/  @!P1 IMAD R33, R17, R26, RZ ;  /* 0x0000001a11219224 */ /* 0x020fc400078e02ff */
[----:B------:R-:W-:Y:S01]  /*e800*/  @P4 FMUL.FTZ R26, R29, 0.69314718246459960938 ;  /* 0x3f3172181d1a4820 */ /* 0x000fe20000410000 */
[----:B------:R-:W-:Y:S04]  /*e810*/  STS [R21], R144 ;  /* 0x0000009015007388 */ /* 0x000fe80000000800 */
[----:B------:R-:W-:Y:S04]  /*e820*/  STS [R21+0x400], R146 ;  /* 0x0004009215007388 */ /* 0x000fe80000000800 */
[----:B------:R-:W-:Y:S04]  /*e830*/  STS [R16], R132 ;  /* 0x0000008410007388 */ /* 0x000fe80000000800 */
[----:B------:R-:W-:Y:S01]  /*e840*/  STS [R25], R134 ;  /* 0x0000008619007388 */ /* 0x000fe20000000800 */
[----:B------:R-:W-:-:S03]  /*e850*/  SHF.R.S32.HI R15, RZ, 0x1f, R18 ;  /* 0x0000001fff0f7819 */ /* 0x000fc60000011412 */
[----:B------:R-:W-:Y:S04]  /*e860*/  STS [R21+0x2000], R140 ;  /* 0x0020008c15007388 */ /* 0x000fe80000000800 */
[----:B------:R5:W-:Y:S01]  /*e870*/  STS [R21+0x2400], R142 ;  /* 0x0024008e15007388 */ /* 0x000be20000000800 */
[----:B----4-:R-:W4:Y:S03]  /*e880*/  @P1 LDC.64 R6, c[0x0][0x2c0] ;  /* 0x0000b000ff061b82 */ /* 0x010f260000000a00 */
[----:B------:R1:W-:Y:S04]  /*e890*/  STS [R16+0x2000], R13 ;  /* 0x0020000d10007388 */ /* 0x0003e80000000800 */
[----:B------:R1:W-:Y:S01]  /*e8a0*/  STS [R25+0x2000], R14 ;  /* 0x0020000e19007388 */ /* 0x0003e20000000800 */
[----:B------:R-:W2:Y:S01]  /*e8b0*/  S2R R24, SR_CTAID.Y ;  /* 0x0000000000187919 */ /* 0x000ea20000002600 */
[----:B------:R-:W2:Y:S01]  /*e8c0*/  S2R R20, SR_CTAID.Z ;  /* 0x0000000000147919 */ /* 0x000ea20000002700 */
[----:B-----5:R-:W-:Y:S01]  /*e8d0*/  LEA.HI R21, R15, R18, RZ, 0x5 ;  /* 0x000000120f157211 */ /* 0x020fe200078f28ff */
[----:B----4-:R-:W-:Y:S01]  /*e8e0*/  @P1 IMAD R27, R7, R6, RZ ;  /* 0x00000006071b1224 */ /* 0x010fe200078e02ff */
[----:B------:R-:W-:Y:S01]  /*e8f0*/  LEA.HI R15, R15, R18, RZ, 0x3 ;  /* 0x000000120f0f7211 */ /* 0x000fe200078f18ff */
[----:B------:R-:W4:Y:S01]  /*e900*/  @P2 LDC R7, c[0x0][0x2e8] ;  /* 0x0000ba00ff072b82 */ /* 0x000f220000000800 */
[----:B-1----:R-:W-:-:S02]  /*e910*/  LOP3.LUT R13, R21, 0xffffffe0, RZ, 0xc0, !PT ;  /* 0xffffffe0150d7812 */ /* 0x002fc400078ec0ff */
[----:B------:R-:W-:Y:S02]  /*e920*/  SHF.R.S32.HI R16, RZ, 0x3, R15 ;  /* 0x00000003ff107819 */ /* 0x000fe4000001140f */
[----:B------:R-:W-:Y:S01]  /*e930*/  LOP3.LUT R25, R15, 0xfffffff8, RZ, 0xc0, !PT ;  /* 0xfffffff80f197812 */ /* 0x000fe200078ec0ff */
[----:B------:R-:W-:Y:S02]  /*e940*/  IMAD.IADD R28, R18, 0x1, -R13 ;  /* 0x00000001121c7824 */ /* 0x000fe400078e0a0d */
[----:B------:R-:W-:Y:S01]  /*e950*/  BAR.SYNC.DEFER_BLOCKING 0x0 ;  /* 0x0000000000007b1d */ /* 0x000fe20000010000 */
[----:B------:R-:W-:Y:S02]  /*e960*/  IADD3 R9, R16, 0x10, RZ ;  /* 0x0000001010097810 */ /* 0x000fe40007ffe0ff */
[----:B------:R-:W-:Y:S01]  /*e970*/  @!P1 MOV R27, R17 ;  /* 0x00000011001b9202 */ /* 0x000fe20000000f00 */
[----:B------:R-:W-:Y:S02]  /*e980*/  IMAD.MOV.U32 R17, RZ, RZ, 0x7f800000 ;  /* 0x7f800000ff117424 */ /* 0x000fe400078e00ff */
[----:B------:R-:W-:-:S02]  /*e990*/  @P3 FFMA.FTZ R17, R2, R31, R19 ;  /* 0x0000001f02113223 */ /* 0x000fc40000010013 */
[----:B------:R-:W1:Y:S01]  /*e9a0*/  @P1 LDC R21, c[0x0][0x2c0] ;  /* 0x0000b000ff151b82 */ /* 0x000e620000000800 */
[----:B------:R-:W-:Y:S01]  /*e9b0*/  IADD3 R25, -R25, R18, RZ ;  /* 0x0000001219197210 */ /* 0x000fe20007ffe1ff */
[----:B--2---:R-:W-:Y:S01]  /*e9c0*/  IMAD R24, R24, R33, RZ ;  /* 0x0000002118187224 */ /* 0x004fe200078e02ff */
[----:B------:R-:W-:Y:S01]  /*e9d0*/  MOV R18, 0x7f800000 ;  /* 0x7f80000000127802 */ /* 0x000fe20000000f00 */
[----:B------:R-:W-:Y:S01]  /*e9e0*/  @P4 FFMA.FTZ R18, R3, R30, R26 ;  /* 0x0000001e03124223 */ /* 0x000fe2000001001a */
[----:B------:R-:W-:Y:S02]  /*e9f0*/  IADD3 R6, R16, 0x30, RZ ;  /* 0x0000003010067810 */ /* 0x000fe40007ffe0ff */
[----:B------:R-:W-:Y:S02]  /*ea00*/  SEL R24, R24, RZ, !P5 ;  /* 0x000000ff18187207 */ /* 0x000fe40006800000 */
[----:B------:R-:W-:Y:S02]  /*ea10*/  LOP3.LUT P5, RZ, R28, 0x3, RZ, 0xc0, !PT ;  /* 0x000000031cff7812 */ /* 0x000fe400078ac0ff */
[----:B------:R-:W-:Y:S01]  /*ea20*/  MOV R19, 0x7f800000 ;  /* 0x7f80000000137802 */ /* 0x000fe20000000f00 */
[----:B------:R-:W-:Y:S01]  /*ea30*/  IMAD R27, R20, R27, R24 ;  /* 0x0000001b141b7224 */ /* 0x000fe200078e0218 */
[----:B------:R-:W-:-:S02]  /*ea40*/  SHF.L.U32 R25, R25, 0x3, RZ ;  /* 0x0000000319197819 */ /* 0x000fc400000006ff */
[----:B------:R-:W-:Y:S01]  /*ea50*/  @!P1 MOV R21, 0x1 ;  /* 0x0000000100159802 */ /* 0x000fe20000000f00 */
[----:B------:R2:W2:Y:S01]  /*ea60*/  LDS.128 R12, [R34+0x3800] ;  /* 0x00380000220c7984 */ /* 0x0004a20000000c00 */
[-C--:B---3--:R-:W-:Y:S02]  /*ea70*/  ISETP.GE.AND P6, PT, R9, R36.reuse, PT ;  /* 0x000000240900720c */ /* 0x088fe40003fc6270 */
[----:B------:R-:W-:Y:S02]  /*ea80*/  IADD3 R9, R16, 0x20, RZ ;  /* 0x0000002010097810 */ /* 0x000fe40007ffe0ff */
[-C--:B------:R-:W-:Y:S02]  /*ea90*/  ISETP.GE.AND P1, PT, R6, R36.reuse, PT ;  /* 0x000000240600720c */ /* 0x080fe40003f26270 */
[----:B------:R-:W-:Y:S01]  /*eaa0*/  ISETP.GE.AND P0, PT, R9, R36, PT ;  /* 0x000000240900720c */ /* 0x000fe20003f06270 */
[----:B-1----:R-:W-:-:S05]  /*eab0*/  IMAD R9, R21, UR4, RZ ;  /* 0x0000000415097c24 */ /* 0x002fca000f8e02ff */
[----:B------:R-:W-:Y:S01]  /*eac0*/  SHF.L.U32 R2, R9, 0x7, RZ ;  /* 0x0000000709027819 */ /* 0x000fe200000006ff */
[----:B------:R-:W-:-:S03]  /*ead0*/  @P2 FMUL.FTZ R9, R4, 0.69314718246459960938 ;  /* 0x3f31721804092820 */ /* 0x000fc60000410000 */
[----:B------:R-:W-:Y:S01]  /*eae0*/  IADD3 R4, P4, P3, R2, R10, R27 ;  /* 0x0000000a02047210 */ /* 0x000fe20007b9e01b */
[----:B----4-:R-:W-:Y:S01]  /*eaf0*/  @P2 FFMA.FTZ R19, R0, R7, R9 ;  /* 0x0000000700132223 */ /* 0x010fe20000010009 */
[----:B------:R-:W-:Y:S02]  /*eb00*/  SHF.R.S32.HI R3, RZ, 0x1f, R2 ;  /* 0x0000001fff037819 */ /* 0x000fe40000011402 */
[----:B------:R-:W-:Y:S02]  /*eb10*/  SHF.R.S32.HI R10, RZ, 0x1f, R27 ;  /* 0x0000001fff0a7819 */ /* 0x000fe4000001141b */
[----:B------:R-:W-:Y:S02]  /*eb20*/  IADD3 R0, R16, 0x40, RZ ;  /* 0x0000004010007810 */ /* 0x000fe40007ffe0ff */
[----:B------:R-:W-:Y:S01]  /*eb30*/  IADD3.X R10, R3, R11, R10, P4, P3 ;  /* 0x0000000b030a7210 */ /* 0x000fe200027e640a */
[----:B------:R-:W-:Y:S06]  /*eb40*/  @P5 BRA `(.L_x_72) ;  /* 0x0000000000ac5947 */ /* 0x000fec0003800000 */
        /* <DEDUP_REMOVED lines=14> */
[C---:B------:R-:W-:Y:S02]  /*ec30*/  @!P2 IMAD R11, R26.reuse, R21, RZ ;  /* 0x000000151a0ba224 */ /* 0x040fe400078e02ff */
[----:B------:R-:W-:-:S03]  /*ec40*/  VIADD R26, R26, 0x48 ;  /* 0x000000481a1a7836 */ /* 0x000fc60000000000 */
[C---:B------:R-:W-:Y:S01]  /*ec50*/  @!P2 IADD3 R7, P3, R11.reuse, R4, RZ ;  /* 0x000000040b07a210 */ /* 0x040fe20007f7e0ff */
[-C--:B------:R-:W-:Y:S01]  /*ec60*/  @!P4 IMAD R29, R24, R21.reuse, RZ ;  /* 0x00000015181dc224 */ /* 0x080fe200078e02ff */
[----:B------:R-:W3:Y:S02]  /*ec70*/  @!P5 LDC.64 R8, c[0x0][0x2b0] ;  /* 0x0000ac00ff08db82 */ /* 0x000ee40000000a00 */
[----:B------:R-:W-:Y:S01]  /*ec80*/  @!P2 LEA.HI.X.SX32 R6, R11, R10, 0x1, P3 ;  /* 0x0000000a0b06a211 */ /* 0x000fe200018f0eff */
[----:B------:R-:W-:Y:S01]  /*ec90*/  @!P5 IMAD R11, R28, R21, RZ ;  /* 0x000000151c0bd224 */ /* 0x000fe200078e02ff */
[----:B-1----:R-:W-:-:S04]  /*eca0*/  @!P2 LEA R30, P3, R7, R2, 0x2 ;  /* 0x00000002071ea211 */ /* 0x002fc800078610ff */
[----:B------:R-:W-:Y:S02]  /*ecb0*/  @!P2 LEA.HI.X R31, R7, R3, R6, 0x2, P3 ;  /* 0x00000003071fa211 */ /* 0x000fe400018f1406 */
[----:B------:R-:W-:Y:S01]  /*ecc0*/  ISETP.GE.AND P3, PT, R26, R36, PT ;  /* 0x000000241a00720c */ /* 0x000fe20003f66270 */
[----:B------:R-:W1:Y:S02]  /*ecd0*/  @!P4 LDC.64 R6, c[0x0][0x2b0] ;  /* 0x0000ac00ff06cb82 */ /* 0x000e640000000a00 */
[----:B------:R4:W-:Y:S01]  /*ece0*/  @!P2 STG.E desc[UR16][R30.64], R23 ;  /* 0x000000171e00a986 */ /* 0x0009e2000c101910 */
[----:B------:R-:W-:-:S04]  /*ecf0*/  @!P5 IADD3 R27, P2, R11, R4, RZ ;  /* 0x000000040b1bd210 */ /* 0x000fc80007f5e0ff */
[----:B------:R-:W-:Y:S02]  /*ed00*/  @!P5 LEA.HI.X.SX32 R24, R11, R10, 0x1, P2 ;  /* 0x0000000a0b18d211 */ /* 0x000fe400010f0eff */
[----:B---3--:R-:W-:-:S03]  /*ed10*/  @!P5 LEA R32, P2, R27, R8, 0x2 ;  /* 0x000000081b20d211 */ /* 0x008fc600078410ff */
[----:B------:R-:W3:Y:S01]  /*ed20*/  @!P3 LDC.64 R2, c[0x0][0x2b0] ;  /* 0x0000ac00ff02bb82 */ /* 0x000ee20000000a00 */
[----:B------:R-:W-:Y:S01]  /*ed30*/  @!P5 LEA.HI.X R33, R27, R9, R24, 0x2, P2 ;  /* 0x000000091b21d211 */ /* 0x000fe200010f1418 */
[----:B------:R-:W-:Y:S01]  /*ed40*/  @!P3 IMAD R21, R26, R21, RZ ;  /* 0x000000151a15b224 */ /* 0x000fe200078e02ff */
[----:B------:R-:W-:-:S03]  /*ed50*/  @!P4 IADD3 R8, P2, R29, R4, RZ ;  /* 0x000000041d08c210 */ /* 0x000fc60007f5e0ff */
[----:B------:R4:W-:Y:S01]  /*ed60*/  @!P5 STG.E desc[UR16][R32.64], R18 ;  /* 0x000000122000d986 */ /* 0x0009e2000c101910 */
[----:B------:R-:W-:Y:S02]  /*ed70*/  @!P4 LEA.HI.X.SX32 R29, R29, R10, 0x1, P2 ;  /* 0x0000000a1d1dc211 */ /* 0x000fe400010f0eff */
[----:B-1----:R-:W-:-:S04]  /*ed80*/  @!P4 LEA R6, P2, R8, R6, 0x2 ;  /* 0x000000060806c211 */ /* 0x002fc800078410ff */
[----:B------:R-:W-:Y:S02]  /*ed90*/  @!P4 LEA.HI.X R7, R8, R7, R29, 0x2, P2 ;  /* 0x000000070807c211 */ /* 0x000fe400010f141d */
[----:B------:R-:W-:-:S03]  /*eda0*/  @!P3 IADD3 R4, P2, R21, R4, RZ ;  /* 0x000000041504b210 */ /* 0x000fc60007f5e0ff */
[----:B------:R4:W-:Y:S01]  /*edb0*/  @!P4 STG.E desc[UR16][R6.64], R17 ;  /* 0x000000110600c986 */ /* 0x0009e2000c101910 */
[----:B------:R-:W-:Y:S02]  /*edc0*/  @!P3 LEA.HI.X.SX32 R10, R21, R10, 0x1, P2 ;  /* 0x0000000a150ab211 */ /* 0x000fe400010f0eff */
[----:B---3--:R-:W-:-:S04]  /*edd0*/  @!P3 LEA R2, P2, R4, R2, 0x2 ;  /* 0x000000020402b211 */ /* 0x008fc800078410ff */
[----:B------:R-:W-:-:S05]  /*ede0*/  @!P3 LEA.HI.X R3, R4, R3, R10, 0x2, P2 ;  /* 0x000000030403b211 */ /* 0x000fca00010f140a */
[----:B------:R4:W-:Y:S04]  /*edf0*/  @!P3 STG.E desc[UR16][R2.64], R19 ;  /* 0x000000130200b986 */ /* 0x0009e8000c101910 */
.L_x_72:
[----:B------:R-:W-:Y:S05]  /*ee00*/  BSYNC B0 ;  /* 0x0000000000007941 */ /* 0x000fea0003800000 */
.L_x_71:
[----:B------:R1:W5:Y:S01]  /*ee10*/  LDL.64 R26, [R1+0x40] ;  /* 0x00004000011a7983 */ /* 0x0003620000100a00 */
[----:B------:R-:W-:Y:S01]  /*ee20*/  IADD3 R22, P2, R25, R22, RZ ;  /* 0x0000001619167210 */ /* 0x000fe20007f5e0ff */
[----:B------:R-:W-:Y:S01]  /*ee30*/  ULDC.64 UR4, c[0x0][0x2a0] ;  /* 0x0000a80000047ab9 */ /* 0x000fe20000000a00 */
[----:B----4-:R-:W-:Y:S01]  /*ee40*/  SHF.R.S32.HI R2, RZ, 0x1f, R25 ;  /* 0x0000001fff027819 */ /* 0x010fe20000011419 */
[----:B------:R-:W-:Y:S01]  /*ee50*/  BSSY B0, `(.L_x_73) ;  /* 0x000001a000007945 */ /* 0x000fe20003800000 */
[----:B------:R-:W-:Y:S02]  /*ee60*/  SHF.R.S32.HI R3, RZ, 0x1f, R20 ;  /* 0x0000001fff037819 */ /* 0x000fe40000011414 */
[-C--:B------:R-:W-:Y:S01]  /*ee70*/  ISETP.GE.AND P5, PT, R0, R36.reuse, PT ;  /* 0x000000240000720c */ /* 0x080fe20003fa6270 */
[----:B------:R-:W-:Y:S01]  /*ee80*/  IMAD.X R23, R2, 0x1, R5, P2 ;  /* 0x0000000102177824 */ /* 0x000fe200010e0605 */
[C---:B------:R-:W-:Y:S01]  /*ee90*/  ISETP.GE.AND P2, PT, R16.reuse, R36, PT ;  /* 0x000000241000720c */ /* 0x040fe20003f46270 */
[----:B------:R1:W3:Y:S01]  /*eea0*/  LDS.128 R4, [R34] ;  /* 0x0000000022047984 */ /* 0x0002e20000000c00 */
[C---:B------:R-:W-:Y:S01]  /*eeb0*/  VIADD R0, R16.reuse, 0x50 ;  /* 0x0000005010007836 */ /* 0x040fe20000000000 */
[----:B------:R-:W-:Y:S01]  /*eec0*/  IADD3 R2, R16, 0x60, RZ ;  /* 0x0000006010027810 */ /* 0x000fe20007ffe0ff */
[----:B------:R-:W-:-:S02]  /*eed0*/  IMAD R3, R3, UR4, RZ ;  /* 0x0000000403037c24 */ /* 0x000fc4000f8e02ff */
[----:B------:R-:W-:Y:S01]  /*eee0*/  VIADD R16, R16, 0x70 ;  /* 0x0000007010107836 */ /* 0x000fe20000000000 */
[-C--:B------:R-:W-:Y:S01]  /*eef0*/  ISETP.GE.AND P4, PT, R0, R36.reuse, PT ;  /* 0x000000240000720c */ /* 0x080fe20003f86270 */
[----:B------:R-:W-:Y:S01]  /*ef00*/  IMAD R0, R20, UR5, R3 ;  /* 0x0000000514007c24 */ /* 0x000fe2000f8e0203 */
[----:B------:R-:W-:Y:S01]  /*ef10*/  ISETP.GE.AND P3, PT, R2, R36, PT ;  /* 0x000000240200720c */ /* 0x000fe20003f66270 */
[----:B------:R-:W-:-:S05]  /*ef20*/  IMAD.WIDE.U32 R2, R20, UR4, R22 ;  /* 0x0000000414027c25 */ /* 0x000fca000f8e0016 */
        /* <DEDUP_REMOVED lines=11> */
[----:B---3--:R4:W-:Y:S02]  /*efe0*/  STG.E.128 desc[UR16][R18.64], R4 ;  /* 0x0000000412007986 */ /* 0x0089e4000c101d10 */
.L_x_74:
[----:B------:R-:W-:Y:S05]  /*eff0*/  BSYNC B0 ;  /* 0x0000000000007941 */ /* 0x000fea0003800000 */
.L_x_73:
[----:B---34-:R3:W4:Y:S01]  /*f000*/  LDS.128 R4, [R34+0x800] ;  /* 0x0008000022047984 */ /* 0x0187220000000c00 */
[----:B------:R-:W-:Y:S01]  /*f010*/  BSSY B0, `(.L_x_75) ;  /* 0x0000010000007945 */ /* 0x000fe20003800000 */
[----:B------:R-:W-:-:S03]  /*f020*/  ISETP.GE.AND P2, PT, R16, R36, PT ;  /* 0x000000241000720c */ /* 0x000fc60003f46270 */
[----:B------:R-:W-:Y:S10]  /*f030*/  @P6 BRA `(.L_x_76) ;  /* 0x0000000000346947 */ /* 0x000ff40003800000 */
[----:B-----5:R-:W-:Y:S01]  /*f040*/  IADD3 R8, P6, R26, 0x10, RZ ;  /* 0x000000101a087810 */ /* 0x020fe20007fde0ff */
[----:B------:R-:W-:Y:S01]  /*f050*/  ULDC.64 UR4, c[0x0][0x298] ;  /* 0x0000a60000047ab9 */ /* 0x000fe20000000a00 */
[----:B------:R-:W-:Y:S01]  /*f060*/  MOV R17, R11 ;  /* 0x0000000b00117202 */ /* 0x000fe20000000f00 */
[----:B------:R-:W-:Y:S02]  /*f070*/  IMAD.MOV.U32 R16, RZ, RZ, R2 ;  /* 0x000000ffff107224 */ /* 0x000fe400078e0002 */
[----:B------:R-:W-:Y:S02]  /*f080*/  IMAD.X R0, RZ, RZ, R27, P6 ;  /* 0x000000ffff007224 */ /* 0x000fe400030e061b */
[----:B------:R-:W-:-:S04]  /*f090*/  IMAD.WIDE.U32 R16, R8, UR4, R16 ;  /* 0x0000000408107c25 */ /* 0x000fc8000f8e0010 */
[----:B------:R-:W-:-:S04]  /*f0a0*/  IMAD R9, R0, UR4, RZ ;  /* 0x0000000400097c24 */ /* 0x000fc8000f8e02ff */
[----:B------:R-:W-:Y:S01]  /*f0b0*/  IMAD R9, R8, UR5, R9 ;  /* 0x0000000508097c24 */ /* 0x000fe2000f8e0209 */
[----:B------:R-:W-:Y:S02]  /*f0c0*/  ULDC.64 UR4, c[0x0][0x280] ;  /* 0x0000a00000047ab9 */ /* 0x000fe40000000a00 */
[----:B------:R-:W-:Y:S02]  /*f0d0*/  LEA R8, P6, R16, UR4, 0x1 ;  /* 0x0000000410087c11 */ /* 0x000fe4000f8c08ff */
[----:B------:R-:W-:-:S04]  /*f0e0*/  IADD3 R9, R17, R9, RZ ;  /* 0x0000000911097210 */ /* 0x000fc80007ffe0ff */
[----:B------:R-:W-:-:S05]  /*f0f0*/  LEA.HI.X R9, R16, UR5, R9, 0x1, P6 ;  /* 0x0000000510097c11 */ /* 0x000fca000b0f0c09 */
[----:B----4-:R4:W-:Y:S02]  /*f100*/  STG.E.128 desc[UR16][R8.64], R4 ;  /* 0x0000000408007986 */ /* 0x0109e4000c101d10 */
.L_x_76:
[----:B------:R-:W-:Y:S05]  /*f110*/  BSYNC B0 ;  /* 0x0000000000007941 */ /* 0x000fea0003800000 */
.L_x_75:
[----:B----4-:R4:W1:Y:S01]  /*f120*/  LDS.128 R4, [R34+0x1000] ;  /* 0x0010000022047984 */ /* 0x0108620000000c00 */
[----:B------:R-:W-:Y:S04]  /*f130*/  BSSY B0, `(.L_x_77) ;  /* 0x000000f000007945 */ /* 0x000fe80003800000 */
[----:B------:R-:W-:Y:S05]  /*f140*/  @P0 BRA `(.L_x_78) ;  /* 0x0000000000340947 */ /* 0x000fea0003800000 */
        /* <DEDUP_REMOVED lines=12> */
[----:B-1----:R1:W-:Y:S02]  /*f210*/  STG.E.128 desc[UR16][R8.64], R4 ;  /* 0x0000000408007986 */ /* 0x0023e4000c101d10 */
.L_x_78:
[----:B------:R-:W-:Y:S05]  /*f220*/  BSYNC B0 ;  /* 0x0000000000007941 */ /* 0x000fea0003800000 */
.L_x_77:
[----:B-1----:R1:W1:Y:S01]  /*f230*/  LDS.128 R4, [R34+0x1800] ;  /* 0x0018000022047984 */ /* 0x0022620000000c00 */
        /* <DEDUP_REMOVED lines=15> */
.L_x_80:
[----:B------:R-:W-:Y:S05]  /*f330*/  BSYNC B0 ;  /* 0x0000000000007941 */ /* 0x000fea0003800000 */
.L_x_79:
        /* <DEDUP_REMOVED lines=16> */
.L_x_82:
[----:B------:R-:W-:Y:S05]  /*f440*/  BSYNC B0 ;  /* 0x0000000000007941 */ /* 0x000fea0003800000 */
.L_x_81:
        /* <DEDUP_REMOVED lines=16> */
.L_x_84:
[----:B------:R-:W-:Y:S05]  /*f550*/  BSYNC B0 ;  /* 0x0000000000007941 */ /* 0x000fea0003800000 */
.L_x_83:
        /* <DEDUP_REMOVED lines=16> */
.L_x_86:
[----:B------:R-:W-:Y:S05]  /*f660*/  BSYNC B0 ;  /* 0x0000000000007941 */ /* 0x000fea0003800000 */
.L_x_85:
[----:B------:R-:W-:Y:S05]  /*f670*/  @P2 EXIT ;  /* 0x000000000000294d */ /* 0x000fea0003800000 */
[----:B-----5:R-:W-:Y:S01]  /*f680*/  IADD3 R0, P0, R26, 0x70, RZ ;  /* 0x000000701a007810 */ /* 0x020fe20007f1e0ff */
[----:B------:R-:W-:Y:S01]  /*f690*/  ULDC.64 UR4, c[0x0][0x298] ;  /* 0x0000a60000047ab9 */ /* 0x000fe20000000a00 */
[----:B-1----:R-:W-:Y:S01]  /*f6a0*/  MOV R5, R11 ;  /* 0x0000000b00057202 */ /* 0x002fe20000000f00 */
        /* <DEDUP_REMOVED lines=9> */
[----:B--2---:R-:W-:Y:S01]  /*f740*/  STG.E.128 desc[UR16][R2.64], R12 ;  /* 0x0000000c02007986 */ /* 0x004fe2000c101d10 */
[----:B------:R-:W-:Y:S05]  /*f750*/  EXIT ;  /* 0x000000000000794d */ /* 0x000fea0003800000 */
.L_x_61:
[----:B------:R-:W2:Y:S01]  /*f760*/  LDL.LU R16, [R1+0x20] ;  /* 0x0000200001107983 */ /* 0x000ea20000300800 */
[----:B------:R-:W1:Y:S01]  /*f770*/  LDC.U8 R4, c[0x0][0x3d9] ;  /* 0x0000f640ff047b82 */ /* 0x000e620000000000 */
[----:B------:R-:W-:Y:S01]  /*f780*/  ULDC.64 UR4, c[0x0][0x2a0] ;  /* 0x0000a80000047ab9 */ /* 0x000fe20000000a00 */
[----:B------:R-:W-:Y:S01]  /*f790*/  BSSY B0, `(.L_x_87) ;  /* 0x000004c000007945 */ /* 0x000fe20003800000 */
[----:B------:R-:W3:Y:S05]  /*f7a0*/  S2R R0, SR_TID.X ;  /* 0x0000000000007919 */ /* 0x000eea0000002100 */
[----:B------:R-:W4:Y:S01]  /*f7b0*/  LDC.U8 R3, c[0x0][0x3d8] ;  /* 0x0000f600ff037b82 */ /* 0x000f220000000000 */
[----:B-1----:R-:W-:-:S02]  /*f7c0*/  ISETP.NE.AND P0, PT, R4, RZ, PT ;  /* 0x000000ff0400720c */ /* 0x002fc40003f05270 */
[C---:B----4-:R-:W-:Y:S02]  /*f7d0*/  ISETP.NE.AND P3, PT, R3.reuse, RZ, PT ;  /* 0x000000ff0300720c */ /* 0x050fe40003f65270 */
[----:B------:R-:W-:Y:S02]  /*f7e0*/  ISETP.NE.AND P1, PT, R3, RZ, !P0 ;  /* 0x000000ff0300720c */ /* 0x000fe40004725270 */
[----:B------:R-:W-:-:S07]  /*f7f0*/  ISETP.NE.OR P3, PT, R4, RZ, !P3 ;  /* 0x000000ff0400720c */ /* 0x000fce0005f65670 */
[----:B------:R-:W1:Y:S01]  /*f800*/  @!P0 LDC R10, c[0x0][0x2c4] ;  /* 0x0000b100ff0a8b82 */ /* 0x000e620000000800 */
[----:B---3--:R-:W-:Y:S02]  /*f810*/  SHF.R.S32.HI R7, RZ, 0x1f, R0 ;  /* 0x0000001fff077819 */ /* 0x008fe40000011400 */
[----:B------:R-:W-:Y:S02]  /*f820*/  LOP3.LUT P6, RZ, R0, 0x7, RZ, 0xc0, !PT ;  /* 0x0000000700ff7812 */ /* 0x000fe400078cc0ff */
[----:B------:R-:W-:-:S03]  /*f830*/  LEA.HI R22, R7, R0, RZ, 0x3 ;  /* 0x0000000007167211 */ /* 0x000fc600078f18ff */
[----:B------:R-:W3:Y:S08]  /*f840*/  @P0 LDC.64 R6, c[0x0][0x2c0] ;  /* 0x0000b000ff060b82 */ /* 0x000ef00000000a00 */
[----:B------:R-:W4:Y:S08]  /*f850*/  @!P3 LDC R12, c[0x0][0x2c4] ;  /* 0x0000b100ff0cbb82 */ /* 0x000f300000000800 */
[----:B-1----:R-:W1:Y:S08]  /*f860*/  @P1 LDC R10, c[0x0][0x2e4] ;  /* 0x0000b900ff0a1b82 */ /* 0x002e700000000800 */
[----:B------:R-:W1:Y:S01]  /*f870*/  @!P0 LDC R13, c[0x0][0x270] ;  /* 0x00009c00ff0d8b82 */ /* 0x000e620000000800 */
[----:B--2---:R-:W-:-:S02]  /*f880*/  ISETP.NE.AND P2, PT, R16, -0x1, PT ;  /* 0xffffffff1000780c */ /* 0x004fc40003f45270 */
[----:B------:R-:W-:-:S11]  /*f890*/  ISETP.NE.OR P1, PT, R16, -0x1, P3 ;  /* 0xffffffff1000780c */ /* 0x000fd60001f25670 */
[----:B------:R-:W2:Y:S01]  /*f8a0*/  @!P2 LDC.64 R8, c[0x0][0x290] ;  /* 0x0000a400ff08ab82 */ /* 0x000ea20000000a00 */
[----:B------:R-:W-:-:S07]  /*f8b0*/  @!P2 SHF.R.S32.HI R3, RZ, 0x1f, R19 ;  /* 0x0000001fff03a819 */ /* 0x000fce0000011413 */
[----:B------:R-:W5:Y:S01]  /*f8c0*/  @P2 LDC.64 R4, c[0x0][0x298] ;  /* 0x0000a600ff042b82 */ /* 0x000f620000000a00 */
[----:B--2---:R-:W-:-:S07]  /*f8d0*/  @!P2 IMAD R14, R3, R8, RZ ;  /* 0x00000008030ea224 */ /* 0x004fce00078e02ff */
[----:B------:R-:W2:Y:S01]  /*f8e0*/  @P0 LDC R3, c[0x0][0x2c0] ;  /* 0x0000b000ff030b82 */ /* 0x000ea20000000800 */
[----:B-----5:R-:W-:-:S04]  /*f8f0*/  @P2 IMAD.WIDE.U32 R24, R16, R4, RZ ;  /* 0x0000000410182225 */ /* 0x020fc800078e00ff */
[C---:B------:R-:W-:Y:S01]  /*f900*/  @!P2 IMAD R4, R19.reuse, R9, R14 ;  /* 0x000000091304a224 */ /* 0x040fe200078e020e */
[----:B------:R-:W-:Y:S01]  /*f910*/  LOP3.LUT R9, R22, 0x1ffffff8, RZ, 0xc0, !PT ;  /* 0x1ffffff816097812 */ /* 0x000fe200078ec0ff */
[----:B------:R-:W-:Y:S01]  /*f920*/  @!P2 IMAD.WIDE.U32 R14, R19, R8, RZ ;  /* 0x00000008130ea225 */ /* 0x000fe200078e00ff */
[----:B------:R-:W-:-:S03]  /*f930*/  SHF.R.S32.HI R22, RZ, 0x3, R22 ;  /* 0x00000003ff167819 */ /* 0x000fc60000011416 */
[----:B------:R-:W-:Y:S01]  /*f940*/  IMAD.IADD R9, R0, 0x1, -R9 ;  /* 0x0000000100097824 */ /* 0x000fe200078e0a09 */
[----:B------:R-:W-:Y:S01]  /*f950*/  SHF.R.S32.HI R23, RZ, 0x1f, R22 ;  /* 0x0000001fff177819 */ /* 0x000fe20000011416 */
[----:B------:R-:W-:Y:S01]  /*f960*/  @P2 IMAD R8, R16, R5, R25 ;  /* 0x0000000510082224 */ /* 0x000fe200078e0219 */
[----:B------:R-:W-:Y:S01]  /*f970*/  IADD3 R18, R22, 0x50, RZ ;  /* 0x0000005016127810 */ /* 0x000fe20007ffe0ff */
[----:B----4-:R-:W-:Y:S02]  /*f980*/  @!P1 IMAD R16, R19, R12, RZ ;  /* 0x0000000c13109224 */ /* 0x010fe400078e02ff */
[----:B------:R-:W-:Y:S02]  /*f990*/  @!P2 IMAD.MOV.U32 R24, RZ, RZ, R14 ;  /* 0x000000ffff18a224 */ /* 0x000fe400078e000e */
[----:B------:R-:W-:Y:S01]  /*f9a0*/  IMAD.SHL.U32 R9, R9, 0x8, RZ ;  /* 0x0000000809097824 */ /* 0x000fe200078e00ff */
[----:B------:R4:W-:Y:S01]  /*f9b0*/  @!P1 STL [R1+0x20], R16 ;  /* 0x0000201001009387 */ /* 0x0009e20000100800 */
[----:B------:R-:W-:Y:S01]  /*f9c0*/  @!P2 IMAD.IADD R8, R15, 0x1, R4 ;  /* 0x000000010f08a824 */ /* 0x000fe200078e0204 */
[----:B------:R-:W-:Y:S01]  /*f9d0*/  CS2R R4, SRZ ;  /* 0x0000000000047805 */ /* 0x000fe2000001ff00 */
[----:B---3--:R-:W-:Y:S01]  /*f9e0*/  @P0 IMAD R0, R7, R6, RZ ;  /* 0x0000000607000224 */ /* 0x008fe200078e02ff */
[----:B------:R-:W-:Y:S01]  /*f9f0*/  IADD3 R24, P1, R9, R24, RZ ;  /* 0x0000001809187210 */ /* 0x000fe20007f3e0ff */
[----:B------:R-:W-:Y:S01]  /*fa00*/  IMAD.IADD R7, R11, 0x1, -R2 ;  /* 0x000000010b077824 */ /* 0x000fe200078e0a02 */
[----:B------:R-:W-:Y:S01]  /*fa10*/  @!P3 SHF.R.S32.HI R5, RZ, 0x1f, R16 ;  /* 0x0000001fff05b819 */ /* 0x000fe20000011410 */
[----:B------:R-:W-:Y:S01]  /*fa20*/  @P0 IMAD.MOV.U32 R12, RZ, RZ, 0x1 ;  /* 0x00000001ff0c0424 */ /* 0x000fe200078e00ff */
[----:B------:R-:W-:Y:S01]  /*fa30*/  LEA.HI.X.SX32 R25, R9, R8, 0x1, P1 ;  /* 0x0000000809197211 */ /* 0x000fe200008f0eff */
[----:B-1----:R-:W-:Y:S01]  /*fa40*/  @!P0 IMAD R12, R10, R13, RZ ;  /* 0x0000000d0a0c8224 */ /* 0x002fe200078e02ff */
[----:B------:R-:W-:Y:S01]  /*fa50*/  SHF.R.S32.HI R8, RZ, 0x1f, R31 ;  /* 0x0000001fff087819 */ /* 0x000fe2000001141f */
[----:B------:R-:W-:Y:S01]  /*fa60*/  @!P0 IMAD.MOV.U32 R0, RZ, RZ, R10 ;  /* 0x000000ffff008224 */ /* 0x000fe200078e000a */
[CC--:B------:R-:W-:Y:S01]  /*fa70*/  ISETP.GE.AND P1, PT, R22.reuse, R7.reuse, PT ;  /* 0x000000071600720c */ /* 0x0c0fe20003f26270 */
[----:B------:R-:W-:Y:S01]  /*fa80*/  IMAD R9, R19, R12, RZ ;  /* 0x0000000c13097224 */ /* 0x000fe200078e02ff */
[----:B------:R-:W-:Y:S01]  /*fa90*/  IADD3 R12, R22, 0x10, RZ ;  /* 0x00000010160c7810 */ /* 0x000fe20007ffe0ff */
[----:B------:R-:W-:Y:S01]  /*faa0*/  IMAD R8, R8, UR4, RZ ;  /* 0x0000000408087c24 */ /* 0x000fe2000f8e02ff */
[----:B------:R-:W-:Y:S01]  /*fab0*/  @!P3 MOV R4, R16 ;  /* 0x000000100004b202 */ /* 0x000fe20000000f00 */
[C---:B------:R-:W-:Y:S01]  /*fac0*/  VIADD R10, R22.reuse, 0x20 ;  /* 0x00000020160a7836 */ /* 0x040fe20000000000 */
[----:B------:R-:W-:Y:S01]  /*fad0*/  SEL R9, R9, RZ, P3 ;  /* 0x000000ff09097207 */ /* 0x000fe20001800000 */
[----:B------:R-:W-:Y:S01]  /*fae0*/  IMAD R29, R31, UR5, R8 ;  /* 0x000000051f1d7c24 */ /* 0x000fe2000f8e0208 */
[CC--:B------:R-:W-:Y:S01]  /*faf0*/  ISETP.GE.OR P5, PT, R22.reuse, R7.reuse, P6 ;  /* 0x000000071600720c */ /* 0x0c0fe200037a6670 */
[----:B------:R-:W-:Y:S01]  /*fb00*/  VIADD R8, R22, 0x30 ;  /* 0x0000003016087836 */ /* 0x000fe20000000000 */
[----:B------:R-:W-:Y:S01]  /*fb10*/  ISETP.GE.AND P2, PT, R12, R7, PT ;  /* 0x000000070c00720c */ /* 0x000fe20003f46270 */
[----:B------:R-:W-:-:S02]  /*fb20*/  VIADD R6, R22, 0x40 ;  /* 0x0000004016067836 */ /* 0x000fc40000000000 */
[----:B------:R-:W-:Y:S01]  /*fb30*/  IMAD.WIDE.U32 R24, R31, UR4, R24 ;  /* 0x000000041f187c25 */ /* 0x000fe2000f8e0018 */
[-C--:B------:R-:W-:Y:S02]  /*fb40*/  ISETP.GE.AND P4, PT, R8, R7.reuse, PT ;  /* 0x000000070800720c */ /* 0x080fe40003f86270 */
[-C--:B------:R-:W-:Y:S01]  /*fb50*/  ISETP.GE.AND P3, PT, R6, R7.reuse, PT ;  /* 0x000000070600720c */ /* 0x080fe20003f66270 */
[----:B------:R-:W-:Y:S01]  /*fb60*/  @!P0 IMAD.MOV.U32 R3, RZ, RZ, 0x1 ;  /* 0x00000001ff038424 */ /* 0x000fe200078e00ff */
[----:B------:R-:W-:Y:S01]  /*fb70*/  ISETP.GE.AND P0, PT, R10, R7, PT ;  /* 0x000000070a00720c */ /* 0x000fe20003f06270 */
[----:B------:R-:W-:-:S04]  /*fb80*/  IMAD.WIDE R26, R17, 0x80, R22 ;  /* 0x00000080111a7825 */ /* 0x000fc800078e0216 */
[----:B------:R-:W-:Y:S01]  /*fb90*/  IMAD.IADD R29, R29, 0x1, R25 ;  /* 0x000000011d1d7824 */ /* 0x000fe200078e0219 */
[----:B--2-4-:R-:W-:Y:S07]  /*fba0*/  @P1 BRA `(.L_x_88) ;  /* 0x0000000000281947 */ /* 0x014fee0003800000 */
        /* <DEDUP_REMOVED lines=10> */
.L_x_88:
[----:B------:R-:W-:Y:S05]  /*fc50*/  BSYNC B0 ;  /* 0x0000000000007941 */ /* 0x000fea0003800000 */
.L_x_87:
[----:B------:R-:W-:Y:S01]  /*fc60*/  BSSY B0, `(.L_x_89) ;  /* 0x0000011000007945 */ /* 0x000fe20003800000 */
[----:B------:R-:W-:Y:S02]  /*fc70*/  ISETP.GE.AND P1, PT, R18, R7, PT ;  /* 0x000000071200720c */ /* 0x000fe40003f26270 */
[----:B-1----:R-:W-:Y:S01]  /*fc80*/  IADD3 R16, R22, 0x60, RZ ;  /* 0x0000006016107810 */ /* 0x002fe20007ffe0ff */
[----:B------:R-:W-:Y:S05]  /*fc90*/  @P2 BRA `(.L_x_90) ;  /* 0x0000000000342947 */ /* 0x000fea0003800000 */
[----:B------:R-:W-:Y:S01]  /*fca0*/  IADD3 R14, P2, R26, 0x10, RZ ;  /* 0x000000101a0e7810 */ /* 0x000fe20007f5e0ff */
        /* <DEDUP_REMOVED lines=12> */
.L_x_90:
[----:B------:R-:W-:Y:S05]  /*fd70*/  BSYNC B0 ;  /* 0x0000000000007941 */ /* 0x000fea0003800000 */
.L_x_89:
        /* <DEDUP_REMOVED lines=17> */
.L_x_92:
[----:B------:R-:W-:Y:S05]  /*fe90*/  BSYNC B0 ;  /* 0x0000000000007941 */ /* 0x000fea0003800000 */
.L_x_91:
[----:B------:R-:W-:Y:S01]  /*fea0*/  BSSY B0, `(.L_x_93) ;  /* 0x0000010000007945 */ /* 0x000fe20003800000 */
[----:B------:R-:W-:-:S03]  /*feb0*/  ISETP.GE.AND P0, PT, R14, R7, PT ;  /* 0x000000070e00720c */ /* 0x000fc60003f06270 */
[----:B------:R-:W-:Y:S10]  /*fec0*/  @P4 BRA `(.L_x_94) ;  /* 0x0000000000344947 */ /* 0x000ff40003800000 */
[----:B-1----:R-:W-:Y:S01]  /*fed0*/  IADD3 R20, P4, R26, 0x30, RZ ;  /* 0x000000301a147810 */ /* 0x002fe20007f9e0ff */
        /* <DEDUP_REMOVED lines=12> */
.L_x_94:
[----:B------:R-:W-:Y:S05]  /*ffa0*/  BSYNC B0 ;  /* 0x0000000000007941 */ /* 0x000fea0003800000 */
.L_x_93:
[----:B------:R-:W-:Y:S01]  /*ffb0*/  BSSY B0, `(.L_x_95) ;  /* 0x0000010000007945 */ /* 0x000fe20003800000 */
[----:B------:R-:W-:-:S03]  /*ffc0*/  ISETP.GE.OR P4, PT, R12, R7, P6 ;  /* 0x000000070c00720c */ /* 0x000fc60003786670 */
[----:B------:R-:W-:Y:S10]  /*ffd0*/  @P3 BRA `(.L_x_96) ;  /* 0x0000000000343947 */ /* 0x000ff40003800000 */
[----:B-12---:R-:W-:Y:S01]  /*ffe0*/  IADD3 R20, P3, R26, 0x40, RZ ;  /* 0x000000401a147810 */ /* 0x006fe20007f7e0ff */
        /* <DEDUP_REMOVED lines=12> */
.L_x_96:
[----:B------:R-:W-:Y:S05]  /*100b0*/  BSYNC B0 ;  /* 0x0000000000007941 */ /* 0x000fea0003800000 */
.L_x_95:
[----:B------:R-:W-:Y:S01]  /*100c0*/  BSSY B0, `(.L_x_97) ;  /* 0x0000012000007945 */ /* 0x000fe20003800000 */
[----:B------:R-:W-:Y:S01]  /*100d0*/  ISETP.GE.OR P3, PT, R10, R7, P6 ;  /* 0x000000070a00720c */ /* 0x000fe20003766670 */
[----:B------:R-:W-:Y:S02]  /*100e0*/  IMAD R9, R31, R0, R9 ;  /* 0x000000001f097224 */ /* 0x000fe400078e0209 */
[----:B------:R-:W-:Y:S01]  /*100f0*/  IMAD R2, R2, R3, RZ ;  /* 0x0000000302027224 */ /* 0x000fe200078e02ff */
[----:B------:R-:W-:Y:S09]  /*10100*/  @P1 BRA `(.L_x_98) ;  /* 0x0000000000341947 */ /* 0x000ff20003800000 */
[----:B------:R-:W-:Y:S01]  /*10110*/  IADD3 R11, P1, R26, 0x50, RZ ;  /* 0x000000501a0b7810 */ /* 0x000fe20007f3e0ff */
[----:B------:R-:W-:Y:S01]  /*10120*/  ULDC.64 UR4, c[0x0][0x298] ;  /* 0x0000a60000047ab9 */ /* 0x000fe20000000a00 */
[----:B-123--:R-:W-:Y:S01]  /*10130*/  MOV R21, R29 ;  /* 0x0000001d00157202 */ /* 0x00efe20000000f00 */
        /* <DEDUP_REMOVED lines=10> */
.L_x_98:
[----:B------:R-:W-:Y:S05]  /*101e0*/  BSYNC B0 ;  /* 0x0000000000007941 */ /* 0x000fea0003800000 */
.L_x_97:
[----:B------:R-:W-:Y:S04]  /*101f0*/  BSSY B0, `(.L_x_99) ;  /* 0x000000f000007945 */ /* 0x000fe80003800000 */
[----:B------:R-:W-:Y:S05]  /*10200*/  @P2 BRA `(.L_x_100) ;  /* 0x0000000000342947 */ /* 0x000fea0003800000 */
        /* <DEDUP_REMOVED lines=9> */
[----:B----4-:R-:W-:Y:S02]  /*102a0*/  LEA R30, P1, R20, UR4, 0x1 ;  /* 0x00000004141e7c11 */ /* 0x010fe4000f8208ff */
[----:B------:R-:W-:-:S04]  /*102b0*/  IADD3 R0, R0, R21, RZ ;  /* 0x0000001500007210 */ /* 0x000fc80007ffe0ff */
[----:B------:R-:W-:-:S05]  /*102c0*/  LEA.HI.X R31, R20, UR5, R0, 0x1, P1 ;  /* 0x00000005141f7c11 */ /* 0x000fca00088f0c00 */
[----:B------:R1:W-:Y:S02]  /*102d0*/  STG.E.128 desc[UR16][R30.64], RZ ;  /* 0x000000ff1e007986 */ /* 0x0003e4000c101d10 */
.L_x_100:
[----:B------:R-:W-:Y:S05]  /*102e0*/  BSYNC B0 ;  /* 0x0000000000007941 */ /* 0x000fea0003800000 */
.L_x_99:
[----:B------:R-:W-:Y:S01]  /*102f0*/  BSSY B0, `(.L_x_101) ;  /* 0x0000012000007945 */ /* 0x000fe20003800000 */
[--C-:B------:R-:W-:Y:S02]  /*10300*/  IADD3 R0, P2, P1, R2, R4, R9.reuse ;  /* 0x0000000402007210 */ /* 0x100fe4000795e009 */
[----:B------:R-:W-:Y:S02]  /*10310*/  SHF.R.S32.HI R11, RZ, 0x1f, R2 ;  /* 0x0000001fff0b7819 */ /* 0x000fe40000011402 */
[----:B------:R-:W-:Y:S01]  /*10320*/  SHF.R.S32.HI R9, RZ, 0x1f, R9 ;  /* 0x0000001fff097819 */ /* 0x000fe20000011409 */
[----:B------:R-:W-:Y:S08]  /*10330*/  @P0 BRA `(.L_x_102) ;  /* 0x0000000000340947 */ /* 0x000ff00003800000 */
        /* <DEDUP_REMOVED lines=13> */
.L_x_102:
[----:B------:R-:W-:Y:S05]  /*10410*/  BSYNC B0 ;  /* 0x0000000000007941 */ /* 0x000fea0003800000 */
.L_x_101:
[----:B------:R-:W-:Y:S01]  /*10420*/  BSSY B0, `(.L_x_103) ;  /* 0x000000b000007945 */ /* 0x000fe20003800000 */
[----:B------:R-:W-:-:S03]  /*10430*/  IADD3.X R9, R11, R5, R9, P2, P1 ;  /* 0x000000050b097210 */ /* 0x000fc600017e2409 */
[----:B------:R-:W-:Y:S05]  /*10440*/  @P5 BRA `(.L_x_104) ;  /* 0x0000000000205947 */ /* 0x000fea0003800000 */
[----:B------:R-:W-:Y:S01]  /*10450*/  IMAD R2, R22, R3, RZ ;  /* 0x0000000316027224 */ /* 0x000fe200078e02ff */
[----:B------:R-:W-:Y:S01]  /*10460*/  ULDC.64 UR4, c[0x0][0x2b0] ;  /* 0x0000ac0000047ab9 */ /* 0x000fe20000000a00 */
[----:B------:R-:W-:-:S03]  /*10470*/  IMAD.MOV.U32 R11, RZ, RZ, 0x7f800000 ;  /* 0x7f800000ff0b7424 */ /* 0x000fc600078e00ff */
[----:B------:R-:W-:-:S04]  /*10480*/  IADD3 R5, P0, R2, R0, RZ ;  /* 0x0000000002057210 */ /* 0x000fc80007f1e0ff */
[----:B------:R-:W-:Y:S02]  /*10490*/  LEA.HI.X.SX32 R2, R2, R9, 0x1, P0 ;  /* 0x0000000902027211 */ /* 0x000fe400000f0eff */
[----:B------:R-:W-:-:S04]  /*104a0*/  LEA R4, P0, R5, UR4, 0x2 ;  /* 0x0000000405047c11 */ /* 0x000fc8000f8010ff */
[----:B------:R-:W-:-:S05]  /*104b0*/  LEA.HI.X R5, R5, UR5, R2, 0x2, P0 ;  /* 0x0000000505057c11 */ /* 0x000fca00080f1402 */
[----:B------:R1:W-:Y:S04]  /*104c0*/  STG.E desc[UR16][R4.64], R11 ;  /* 0x0000000b04007986 */ /* 0x0003e8000c101910 */
.L_x_104:
[----:B------:R-:W-:Y:S05]  /*104d0*/  BSYNC B0 ;  /* 0x0000000000007941 */ /* 0x000fea0003800000 */
.L_x_103:
[----:B------:R-:W-:Y:S01]  /*104e0*/  BSSY B0, `(.L_x_105) ;  /* 0x000000f000007945 */ /* 0x000fe20003800000 */
[-C--:B------:R-:W-:Y:S02]  /*104f0*/  ISETP.GE.OR P5, PT, R8, R7.reuse, P6 ;  /* 0x000000070800720c */ /* 0x080fe400037a6670 */
[-C--:B------:R-:W-:Y:S02]  /*10500*/  ISETP.GE.OR P2, PT, R6, R7.reuse, P6 ;  /* 0x000000070600720c */ /* 0x080fe40003746670 */
[-C--:B------:R-:W-:Y:S02]  /*10510*/  ISETP.GE.OR P1, PT, R18, R7.reuse, P6 ;  /* 0x000000071200720c */ /* 0x080fe40003726670 */
[-C--:B------:R-:W-:Y:S02]  /*10520*/  ISETP.GE.OR P0, PT, R16, R7.reuse, P6 ;  /* 0x000000071000720c */ /* 0x080fe40003706670 */
[----:B------:R-:W-:Y:S01]  /*10530*/  ISETP.GE.OR P6, PT, R14, R7, P6 ;  /* 0x000000070e00720c */ /* 0x000fe200037c6670 */
[----:B------:R-:W-:-:S12]  /*10540*/  @P4 BRA `(.L_x_106) ;  /* 0x0000000000204947 */ /* 0x000fd80003800000 */
[----:B------:R-:W-:Y:S01]  /*10550*/  IMAD R2, R12, R3, RZ ;  /* 0x000000030c027224 */ /* 0x000fe200078e02ff */
[----:B------:R-:W-:Y:S01]  /*10560*/  ULDC.64 UR4, c[0x0][0x2b0] ;  /* 0x0000ac0000047ab9 */ /* 0x000fe20000000a00 */
[----:B------:R-:W-:-:S03]  /*10570*/  IMAD.MOV.U32 R7, RZ, RZ, 0x7f800000 ;  /* 0x7f800000ff077424 */ /* 0x000fc600078e00ff */
[----:B-1----:R-:W-:-:S04]  /*10580*/  IADD3 R5, P4, R2, R0, RZ ;  /* 0x0000000002057210 */ /* 0x002fc80007f9e0ff */
[----:B------:R-:W-:Y:S02]  /*10590*/  LEA.HI.X.SX32 R2, R2, R9, 0x1, P4 ;  /* 0x0000000902027211 */ /* 0x000fe400020f0eff */
[----:B------:R-:W-:-:S04]  /*105a0*/  LEA R4, P4, R5, UR4, 0x2 ;  /* 0x0000000405047c11 */ /* 0x000fc8000f8810ff */
[----:B------:R-:W-:-:S05]  /*105b0*/  LEA.HI.X R5, R5, UR5, R2, 0x2, P4 ;  /* 0x0000000505057c11 */ /* 0x000fca000a0f1402 */
[----:B------:R1:W-:Y:S04]  /*105c0*/  STG.E desc[UR16][R4.64], R7 ;  /* 0x0000000704007986 */ /* 0x0003e8000c101910 */
.L_x_106:
[----:B------:R-:W-:Y:S05]  /*105d0*/  BSYNC B0 ;  /* 0x0000000000007941 */ /* 0x000fea0003800000 */
.L_x_105:
[----:B------:R-:W-:Y:S04]  /*105e0*/  BSSY B0, `(.L_x_107) ;  /* 0x000000a000007945 */ /* 0x000fe80003800000 */
[----:B------:R-:W-:Y:S05]  /*105f0*/  @P3 BRA `(.L_x_108) ;  /* 0x0000000000203947 */ /* 0x000fea0003800000 */
[----:B------:R-:W-:Y:S01]  /*10600*/  IMAD R2, R10, R3, RZ ;  /* 0x000000030a027224 */ /* 0x000fe200078e02ff */
[----:B------:R-:W-:Y:S01]  /*10610*/  ULDC.64 UR4, c[0x0][0x2b0] ;  /* 0x0000ac0000047ab9 */ /* 0x000fe20000000a00 */
[----:B-1----:R-:W-:-:S03]  /*10620*/  IMAD.MOV.U32 R7, RZ, RZ, 0x7f800000 ;  /* 0x7f800000ff077424 */ /* 0x002fc600078e00ff */
[----:B------:R-:W-:-:S04]  /*10630*/  IADD3 R5, P3, R2, R0, RZ ;  /* 0x0000000002057210 */ /* 0x000fc80007f7e0ff */
[----:B------:R-:W-:Y:S02]  /*10640*/  LEA.HI.X.SX32 R2, R2, R9, 0x1, P3 ;  /* 0x0000000902027211 */ /* 0x000fe400018f0eff */
[----:B------:R-:W-:-:S04]  /*10650*/  LEA R4, P3, R5, UR4, 0x2 ;  /* 0x0000000405047c11 */ /* 0x000fc8000f8610ff */
[----:B------:R-:W-:-:S05]  /*10660*/  LEA.HI.X R5, R5, UR5, R2, 0x2, P3 ;  /* 0x0000000505057c11 */ /* 0x000fca00098f1402 */
[----:B------:R1:W-:Y:S04]  /*10670*/  STG.E desc[UR16][R4.64], R7 ;  /* 0x0000000704007986 */ /* 0x0003e8000c101910 */
.L_x_108:
[----:B------:R-:W-:Y:S05]  /*10680*/  BSYNC B0 ;  /* 0x0000000000007941 */ /* 0x000fea0003800000 */
.L_x_107:
        /* <DEDUP_REMOVED lines=10> */
.L_x_110:
[----:B------:R-:W-:Y:S05]  /*10730*/  BSYNC B0 ;  /* 0x0000000000007941 */ /* 0x000fea0003800000 */
.L_x_109:
        /* <DEDUP_REMOVED lines=10> */
.L_x_112:
[----:B------:R-:W-:Y:S05]  /*107e0*/  BSYNC B0 ;  /* 0x0000000000007941 */ /* 0x000fea0003800000 */
.L_x_111:
        /* <DEDUP_REMOVED lines=10> */
.L_x_114:
[----:B------:R-:W-:Y:S05]  /*10890*/  BSYNC B0 ;  /* 0x0000000000007941 */ /* 0x000fea0003800000 */
.L_x_113:
        /* <DEDUP_REMOVED lines=10> */
.L_x_116:
[----:B------:R-:W-:Y:S05]  /*10940*/  BSYNC B0 ;  /* 0x0000000000007941 */ /* 0x000fea0003800000 */
.L_x_115:
[----:B------:R-:W-:Y:S05]  /*10950*/  @P6 EXIT ;  /* 0x000000000000694d */ /* 0x000fea0003800000 */
[----:B------:R-:W-:Y:S01]  /*10960*/  IMAD R3, R14, R3, RZ ;  /* 0x000000030e037224 */ /* 0x000fe200078e02ff */
[----:B------:R-:W-:Y:S01]  /*10970*/  ULDC.64 UR4, c[0x0][0x2b0] ;  /* 0x0000ac0000047ab9 */ /* 0x000fe20000000a00 */
[----:B-1----:R-:W-:-:S03]  /*10980*/  IMAD.MOV.U32 R5, RZ, RZ, 0x7f800000 ;  /* 0x7f800000ff057424 */ /* 0x002fc600078e00ff */
[----:B------:R-:W-:-:S04]  /*10990*/  IADD3 R0, P0, R3, R0, RZ ;  /* 0x0000000003007210 */ /* 0x000fc80007f1e0ff */
[----:B------:R-:W-:Y:S02]  /*109a0*/  LEA.HI.X.SX32 R3, R3, R9, 0x1, P0 ;  /* 0x0000000903037211 */ /* 0x000fe400000f0eff */
[----:B------:R-:W-:-:S04]  /*109b0*/  LEA R2, P0, R0, UR4, 0x2 ;  /* 0x0000000400027c11 */ /* 0x000fc8000f8010ff */
[----:B------:R-:W-:-:S05]  /*109c0*/  LEA.HI.X R3, R0, UR5, R3, 0x2, P0 ;  /* 0x0000000500037c11 */ /* 0x000fca00080f1403 */
[----:B------:R-:W-:Y:S01]  /*109d0*/  STG.E desc[UR16][R2.64], R5 ;  /* 0x0000000502007986 */ /* 0x000fe2000c101910 */
[----:B------:R-:W-:Y:S05]  /*109e0*/  EXIT ;  /* 0x000000000000794d */ /* 0x000fea0003800000 */
.L_x_117:
        /* <DEDUP_REMOVED lines=9> */
.L_x_2571:


//--------------------- .text._ZN5flash16flash_fwd_kernelI23Flash_fwd_kernel_traitsILi64ELi128ELi128ELi4ELb0ELb0EN7cutlass6half_tE19Flash_kernel_traitsILi64ELi128ELi128ELi4ES3_EELb0ELb0ELb0ELb0ELb1ELb1ELb0ELb0EEEvNS_16Flash_fwd_paramsE --------------------------
	.section	.text._ZN5flash16flash_fwd_kernelI23Flash_fwd_kernel_traitsILi64ELi128ELi128ELi4ELb0ELb0EN7cutlass6half_tE19Flash_kernel_traitsILi64ELi128ELi128ELi4ES3_EELb0ELb0ELb0ELb0ELb1ELb1ELb0ELb0EEEvNS_16Flash_fwd_paramsE,"ax",@progbits
	.align	128
        .global         _ZN5flash16flash_fwd_kernelI23Flash_fwd_kernel_traitsILi64ELi128ELi128ELi4ELb0ELb0EN7cutlass6half_tE19Flash_kernel_traitsILi64ELi128ELi128ELi4ES3_EELb0ELb0ELb0ELb0ELb1ELb1ELb0ELb0EEEvNS_16Flash_fwd_paramsE
        .type           _ZN5flash16flash_fwd_kernelI23Flash_fwd_kernel_traitsILi64ELi128ELi128ELi4ELb0ELb0EN7cutlass6half_tE19Flash_kernel_traitsILi64ELi128ELi128ELi4ES3_EELb0ELb0ELb0ELb0ELb1ELb1ELb0ELb0EEEvNS_16Flash_fwd_paramsE,@function
        .size           _ZN5flash16flash_fwd_kernelI23Flash_fwd_kernel_traitsILi64ELi128ELi128ELi4ELb0ELb0EN7cutlass6half_tE19Flash_kernel_traitsILi64ELi128ELi128ELi4ES3_EELb0ELb0ELb0ELb0ELb1ELb1ELb0ELb0EEEvNS_16Flash_fwd_paramsE,(.L_x_2572 - _ZN5flash16flash_fwd_kernelI23Flash_fwd_kernel_traitsILi64ELi128ELi128ELi4ELb0ELb0EN7cutlass6half_tE19Flash_kernel_traitsILi64ELi128ELi128ELi4ES3_EELb0ELb0ELb0ELb0ELb1ELb1ELb0ELb0EEEvNS_16Flash_fwd_paramsE)
        .other          _ZN5flash16flash_fwd_kernelI23Flash_fwd_kernel_traitsILi64ELi128ELi128ELi4ELb0ELb0EN7cutlass6half_tE19Flash_kernel_traitsILi64ELi128ELi128ELi4ES3_EELb0ELb0ELb0ELb0ELb1ELb1ELb0ELb0EEEvNS_16Flash_fwd_paramsE,@"STO_CUDA_ENTRY STV_DEFAULT"
_ZN5flash16flash_fwd_kernelI23Flash_fwd_kernel_traitsILi64ELi128ELi128ELi4ELb0ELb0EN7cutlass6half_tE19Flash_kernel_traitsILi64ELi128ELi128ELi4ES3_EELb0ELb0ELb0ELb0ELb1ELb1ELb0ELb0EEEvNS_16Flash_fwd_paramsE:
.text._ZN5flash16flash_fwd_kernelI23Flash_fwd_kernel_traitsILi64ELi128ELi128ELi4ELb0ELb0EN7cutlass6half_tE19Flash_kernel_traitsILi64ELi128ELi128ELi4ES3_EELb0ELb0ELb0ELb0ELb1ELb1ELb0ELb0EEEvNS_16Flash_fwd_paramsE:
[----:B------:R-:W1:Y:S08]  /*0000*/  LDC R1, c[0x0][0x28] ;  /* 0x00000a00ff017b82 */ /* 0x000e700000000800 */
[----:B------:R-:W2:Y:S01]  /*0010*/  LDC.64 R2, c[0x0][0x300] ;  /* 0x0000c000ff027b82 */ /* 0x000ea20000000a00 */
[----:B------:R-:W3:Y:S01]  /*0020*/  S2R R28, SR_CTAID.Y ;  /* 0x00000000001c7919 */ /* 0x000ee20000002600 */
[----:B------:R-:W-:Y:S01]  /*0030*/  IMAD.MOV.U32 R16, RZ, RZ, RZ ;  /* 0x000000ffff107224 */ /* 0x000fe200078e00ff */
[----:B------:R-:W-:Y:S01]  /*0040*/  ULDC.64 UR16, c[0x0][0x208] ;  /* 0x0000820000107ab9 */ /* 0x000fe20000000a00 */
[----:B------:R-:W-:Y:S01]  /*0050*/  ULDC UR4, c[0x0][0x2c4] ;  /* 0x0000b10000047ab9 */ /* 0x000fe20000000800 */
[----:B-1----:R-:W-:Y:S01]  /*0060*/  VIADD R1, R1, 0xffffff30 ;  /* 0xffffff3001017836 */ /* 0x002fe20000000000 */
[----:B--2---:R-:W-:-:S04]  /*0070*/  ISETP.NE.U32.AND P0, PT, R2, RZ, PT ;  /* 0x000000ff0200720c */ /* 0x004fc80003f05070 */
[----:B------:R-:W-:Y:S02]  /*0080*/  ISETP.NE.AND.EX P0, PT, R3, RZ, PT, P0 ;  /* 0x000000ff0300720c */ /* 0x000fe40003f05300 */
[----:B------:R-:W1:Y:S11]  /*0090*/  LDC.64 R2, c[0x0][0x308] ;  /* 0x0000c200ff027b82 */ /* 0x000e760000000a00 */
[----:B------:R-:W3:Y:S01]  /*00a0*/  @P0 LDC.64 R4, c[0x0][0x300] ;  /* 0x0000c000ff040b82 */ /* 0x000ee20000000a00 */
[----:B-1----:R-:W-:-:S04]  /*00b0*/  ISETP.NE.U32.AND P3, PT, R2, RZ, PT ;  /* 0x000000ff0200720c */ /* 0x002fc80003f65070 */
[----:B------:R-:W-:Y:S01]  /*00c0*/  ISETP.NE.AND.EX P3, PT, R3, RZ, PT, P3 ;  /* 0x000000ff0300720c */ /* 0x000fe20003f65330 */
[----:B---3--:R-:W-:-:S05]  /*00d0*/  @P0 IMAD.WIDE R2, R28, 0x4, R4 ;  /* 0x000000041c020825 */ /* 0x008fca00078e0204 */
[----:B------:R1:W5:Y:S07]  /*00e0*/  @P0 LDG.E R16, desc[UR16][R2.64] ;  /* 0x0000001002100981 */ /* 0x00036e000c1e1900 */
[----:B-1----:R-:W1:Y:S02]  /*00f0*/  @P3 LDC.64 R2, c[0x0][0x308] ;  /* 0x0000c200ff023b82 */ /* 0x002e640000000a00 */
[----:B-1----:R-:W-:-:S05]  /*0100*/  @P3 IMAD.WIDE R2, R28, 0x4, R2 ;  /* 0x000000041c023825 */ /* 0x002fca00078e0202 */
[----:B------:R1:W5:Y:S01]  /*0110*/  @P3 LDG.E R17, desc[UR16][R2.64] ;  /* 0x0000001002113981 */ /* 0x000362000c1e1900 */
[----:B------:R-:W2:Y:S02]  /*0120*/  S2R R9, SR_CTAID.X ;  /* 0x0000000000097919 */ /* 0x000ea40000002500 */
[----:B--2---:R-:W-:-:S05]  /*0130*/  IMAD.SHL.U32 R0, R9, 0x80, RZ ;  /* 0x0000008009007824 */ /* 0x004fca00078e00ff */
[----:B------:R-:W-:-:S13]  /*0140*/  ISETP.GE.AND P0, PT, R0, UR4, PT ;  /* 0x0000000400007c0c */ /* 0x000fda000bf06270 */
[----:B-1----:R-:W-:Y:S05]  /*0150*/  @P0 EXIT ;  /* 0x000000000000094d */ /* 0x002fea0003800000 */
[----:B------:R-:W1:Y:S01]  /*0160*/  LDC R27, c[0x0][0x278] ;  /* 0x00009e00ff1b7b82 */ /* 0x000e620000000800 */
[----:B------:R-:W2:Y:S01]  /*0170*/  S2R R25, SR_TID.X ;  /* 0x0000000000197919 */ /* 0x000ea20000002100 */
[----:B------:R-:W-:Y:S01]  /*0180*/  SHF.R.S32.HI R26, RZ, 0x1f, R28 ;  /* 0x0000001fff1a7819 */ /* 0x000fe2000001141c */
[----:B------:R-:W-:Y:S01]  /*0190*/  ULDC.64 UR4, c[0x0][0x228] ;  /* 0x00008a0000047ab9 */ /* 0x000fe20000000a00 */
[----:B------:R-:W-:Y:S01]  /*01a0*/  ULDC.64 UR6, c[0x0][0x240] ;  /* 0x0000900000067ab9 */ /* 0x000fe20000000a00 */
[----:B------:R-:W3:Y:S01]  /*01b0*/  S2R R29, SR_CTAID.Z ;  /* 0x00000000001d7919 */ /* 0x000ee20000002700 */
[----:B------:R-:W-:Y:S01]  /*01c0*/  ULDC.64 UR8, c[0x0][0x210] ;  /* 0x0000840000087ab9 */ /* 0x000fe20000000a00 */
[----:B------:R-:W-:Y:S01]  /*01d0*/  IMAD R4, R26, UR4, RZ ;  /* 0x000000041a047c24 */ /* 0x000fe2000f8e02ff */
[----:B------:R-:W-:Y:S01]  /*01e0*/  USHF.L.U32 UR15, UR6, 0x5, URZ ;  /* 0x00000005060f7899 */ /* 0x000fe2000800063f */
[----:B------:R-:W4:Y:S01]  /*01f0*/  @!P3 LDC.64 R18, c[0x0][0x318] ;  /* 0x0000c600ff12bb82 */ /* 0x000f220000000a00 */
[----:B------:R-:W-:Y:S01]  /*0200*/  ULDC.64 UR12, c[0x0][0x248] ;  /* 0x00009200000c7ab9 */ /* 0x000fe20000000a00 */
[----:B------:R-:W-:Y:S01]  /*0210*/  IMAD R4, R28, UR5, R4 ;  /* 0x000000051c047c24 */ /* 0x000fe2000f8e0204 */
[----:B------:R-:W-:Y:S01]  /*0220*/  ULDC.64 UR10, c[0x0][0x250] ;  /* 0x00009400000a7ab9 */ /* 0x000fe20000000a00 */
[----:B-----5:R-:W-:Y:S01]  /*0230*/  @P3 IMAD.IADD R239, R17, 0x1, -R16 ;  /* 0x0000000111ef3824 */ /* 0x020fe200078e0a10 */
[----:B------:R-:W-:-:S02]  /*0240*/  USHF.L.U64.HI UR19, UR12, 0x7, UR13 ;  /* 0x000000070c137899 */ /* 0x000fc4000801020d */
[----:B------:R-:W-:Y:S02]  /*0250*/  USHF.L.U32 UR20, UR12, 0x7, URZ ;  /* 0x000000070c147899 */ /* 0x000fe4000800063f */
[----:B------:R-:W-:Y:S02]  /*0260*/  USHF.L.U32 UR14, UR12, 0x5, URZ ;  /* 0x000000050c0e7899 */ /* 0x000fe4000800063f */
[----:B------:R-:W-:Y:S02]  /*0270*/  USHF.L.U32 UR18, UR10, 0x5, URZ ;  /* 0x000000050a127899 */ /* 0x000fe4000800063f */
[----:B------:R-:W-:Y:S01]  /*0280*/  USHF.L.U64.HI UR21, UR10, 0x5, UR11 ;  /* 0x000000050a157899 */ /* 0x000fe2000801020b */
[----:B-1----:R-:W-:-:S05]  /*0290*/  IABS R0, R27 ;  /* 0x0000001b00007213 */ /* 0x002fca0000000000 */
[----:B------:R-:W-:Y:S01]  /*02a0*/  IMAD.MOV.U32 R22, RZ, RZ, R0 ;  /* 0x000000ffff167224 */ /* 0x000fe200078e0000 */
[----:B--2---:R-:W-:-:S03]  /*02b0*/  SHF.R.S32.HI R24, RZ, 0x1f, R25 ;  /* 0x0000001fff187819 */ /* 0x004fc60000011419 */
[----:B------:R-:W1:Y:S01]  /*02c0*/  I2F.RP R5, R22 ;  /* 0x0000001600057306 */ /* 0x000e620000209400 */
[----:B----4-:R-:W-:Y:S02]  /*02d0*/  @!P3 ISETP.NE.U32.AND P2, PT, R18, RZ, PT ;  /* 0x000000ff1200b20c */ /* 0x010fe40003f45070 */
[CC--:B------:R-:W-:Y:S02]  /*02e0*/  LEA.HI R23, R24.reuse, R25.reuse, RZ, 0x3 ;  /* 0x0000001918177211 */ /* 0x0c0fe400078f18ff */
[CC--:B------:R-:W-:Y:S02]  /*02f0*/  LEA.HI R14, R24.reuse, R25.reuse, RZ, 0x4 ;  /* 0x00000019180e7211 */ /* 0x0c0fe400078f20ff */
[----:B------:R-:W-:Y:S02]  /*0300*/  LOP3.LUT R0, R23, 0xfffffff8, RZ, 0xc0, !PT ;  /* 0xfffffff817007812 */ /* 0x000fe400078ec0ff */
[----:B------:R-:W-:Y:S02]  /*0310*/  SHF.R.S32.HI R6, RZ, 0x3, R23 ;  /* 0x00000003ff067819 */ /* 0x000fe40000011417 */
[----:B------:R-:W-:Y:S01]  /*0320*/  SHF.R.S32.HI R15, RZ, 0x4, R14 ;  /* 0x00000004ff0f7819 */ /* 0x000fe2000001140e */
[----:B------:R-:W-:Y:S01]  /*0330*/  IMAD.IADD R76, R25, 0x1, -R0 ;  /* 0x00000001194c7824 */ /* 0x000fe200078e0a00 */
[----:B------:R-:W-:Y:S01]  /*0340*/  LEA.HI R8, R24, R25, RZ, 0x6 ;  /* 0x0000001918087211 */ /* 0x000fe200078f30ff */
[----:B------:R-:W-:Y:S01]  /*0350*/  IMAD.SHL.U32 R0, R6, 0x40, RZ ;  /* 0x0000004006007824 */ /* 0x000fe200078e00ff */
[----:B-1----:R-:W1:Y:S01]  /*0360*/  MUFU.RCP R5, R5 ;  /* 0x0000000500057308 */ /* 0x002e620000001000 */
[----:B------:R-:W-:Y:S01]  /*0370*/  IMAD.SHL.U32 R10, R76, 0x8, RZ ;  /* 0x000000084c0a7824 */ /* 0x000fe200078e00ff */
[----:B---3--:R-:W-:-:S02]  /*0380*/  SHF.R.S32.HI R12, RZ, 0x1f, R29 ;  /* 0x0000001fff0c7819 */ /* 0x008fc4000001141d */
[----:B------:R-:W-:Y:S02]  /*0390*/  LOP3.LUT R7, R0, 0x1c0, RZ, 0xc0, !PT ;  /* 0x000001c000077812 */ /* 0x000fe400078ec0ff */
[--C-:B------:R-:W-:Y:S02]  /*03a0*/  SHF.R.S32.HI R11, RZ, 0x1f, R10.reuse ;  /* 0x0000001fff0b7819 */ /* 0x100fe4000001140a */
[--C-:B------:R-:W-:Y:S02]  /*03b0*/  LOP3.LUT R0, R7, 0x38, R10.reuse, 0xf8, !PT ;  /* 0x0000003807007812 */ /* 0x100fe400078ef80a */
[----:B------:R-:W-:Y:S01]  /*03c0*/  SHF.R.U32.HI R7, RZ, 0x3, R7 ;  /* 0x00000003ff077819 */ /* 0x000fe20000011607 */
[----:B------:R-:W-:Y:S01]  /*03d0*/  IMAD.WIDE.U32 R2, R28, UR4, R10 ;  /* 0x000000041c027c25 */ /* 0x000fe2000f8e000a */
[----:B------:R-:W-:Y:S01]  /*03e0*/  ULDC.64 UR4, c[0x0][0x258] ;  /* 0x0000960000047ab9 */ /* 0x000fe20000000a00 */
[----:B------:R-:W-:Y:S02]  /*03f0*/  @!P3 ISETP.NE.AND.EX P2, PT, R19, RZ, PT, P2 ;  /* 0x000000ff1300b20c */ /* 0x000fe40003f45320 */
[----:B------:R-:W-:Y:S01]  /*0400*/  IMAD.IADD R3, R3, 0x1, R4 ;  /* 0x0000000103037824 */ /* 0x000fe200078e0204 */
[----:B------:R-:W-:Y:S01]  /*0410*/  LOP3.LUT R13, R0, R7, RZ, 0x3c, !PT ;  /* 0x00000007000d7212 */ /* 0x000fe200078e3cff */
[----:B-1----:R-:W-:Y:S01]  /*0420*/  VIADD R4, R5, 0xffffffe ;  /* 0x0ffffffe05047836 */ /* 0x002fe20000000000 */
[----:B------:R-:W-:Y:S01]  /*0430*/  LEA.HI R0, R14, R15, RZ, 0x1 ;  /* 0x0000000f0e007211 */ /* 0x000fe200078f08ff */
[----:B------:R-:W-:Y:S01]  /*0440*/  IMAD R12, R12, UR4, RZ ;  /* 0x000000040c0c7c24 */ /* 0x000fe2000f8e02ff */
[----:B------:R-:W-:Y:S01]  /*0450*/  SHF.R.S32.HI R7, RZ, 0x1f, R6 ;  /* 0x0000001fff077819 */ /* 0x000fe20000011406 */
[----:B------:R1:W2:Y:S01]  /*0460*/  F2I.FTZ.U32.TRUNC.NTZ R5, R4 ;  /* 0x0000000400057305 */ /* 0x0002a2000021f000 */
[----:B------:R-:W-:Y:S01]  /*0470*/  LOP3.LUT R0, R0, 0xfffffffe, RZ, 0xc0, !PT ;  /* 0xfffffffe00007812 */ /* 0x000fe200078ec0ff */
[C---:B------:R-:W-:Y:S01]  /*0480*/  IMAD R12, R29.reuse, UR5, R12 ;  /* 0x000000051d0c7c24 */ /* 0x040fe2000f8e020c */
[----:B------:R-:W3:Y:S01]  /*0490*/  S2UR UR5, SR_CgaCtaId ;  /* 0x00000000000579c3 */ /* 0x000ee20000008800 */
[----:B------:R-:W-:Y:S01]  /*04a0*/  IMAD.WIDE.U32 R2, R29, UR4, R2 ;  /* 0x000000041d027c25 */ /* 0x000fe2000f8e0002 */
[----:B------:R-:W-:-:S03]  /*04b0*/  UMOV UR4, 0x400 ;  /* 0x0000040000047882 */ /* 0x000fc60000000000 */
[----:B------:R-:W-:Y:S01]  /*04c0*/  IMAD.IADD R21, R15, 0x1, -R0 ;  /* 0x000000010f157824 */ /* 0x000fe200078e0a00 */
[----:B------:R-:W-:Y:S01]  /*04d0*/  LOP3.LUT R0, R14, 0xfffffff0, RZ, 0xc0, !PT ;  /* 0xfffffff00e007812 */ /* 0x000fe200078ec0ff */
[----:B------:R-:W-:Y:S01]  /*04e0*/  IMAD.IADD R3, R3, 0x1, R12 ;  /* 0x0000000103037824 */ /* 0x000fe200078e020c */
[----:B------:R-:W4:Y:S03]  /*04f0*/  @!P3 LDC.64 R14, c[0x0][0x2c8] ;  /* 0x0000b200ff0ebb82 */ /* 0x000f260000000a00 */
[----:B------:R-:W-:Y:S02]  /*0500*/  IMAD.IADD R0, R25, 0x1, -R0 ;  /* 0x0000000119007824 */ /* 0x000fe400078e0a00 */
[----:B-1----:R-:W-:Y:S02]  /*0510*/  IMAD.SHL.U32 R4, R8, 0x8, RZ ;  /* 0x0000000808047824 */ /* 0x002fe400078e00ff */
[----:B------:R-:W-:-:S03]  /*0520*/  IMAD.WIDE R8, R9, 0x80, R6 ;  /* 0x0000008009087825 */ /* 0x000fc600078e0206 */
[----:B------:R-:W-:Y:S01]  /*0530*/  LOP3.LUT R13, R13, 0x7ffffe00, R4, 0xf8, !PT ;  /* 0x7ffffe000d0d7812 */ /* 0x000fe200078ef804 */
[----:B--2---:R-:W-:Y:S02]  /*0540*/  IMAD.MOV R4, RZ, RZ, -R5 ;  /* 0x000000ffff047224 */ /* 0x004fe400078e0a05 */
[----:B------:R-:W-:Y:S02]  /*0550*/  IMAD R9, R9, UR6, RZ ;  /* 0x0000000609097c24 */ /* 0x000fe4000f8e02ff */
[----:B------:R-:W-:Y:S01]  /*0560*/  IMAD.MOV.U32 R12, RZ, RZ, R4 ;  /* 0x000000ffff0c7224 */ /* 0x000fe200078e0004 */
[----:B------:R-:W-:Y:S01]  /*0570*/  SHF.R.S32.HI R4, RZ, 0x1f, R0 ;  /* 0x0000001fff047819 */ /* 0x000fe20000011400 */
[C---:B------:R-:W-:Y:S01]  /*0580*/  IMAD R9, R8.reuse, UR7, R9 ;  /* 0x0000000708097c24 */ /* 0x040fe2000f8e0209 */
[----:B---3--:R-:W-:Y:S01]  /*0590*/  ULEA UR5, UR5, UR4, 0x18 ;  /* 0x0000000405057291 */ /* 0x008fe2000f8ec03f */
[----:B------:R-:W-:Y:S01]  /*05a0*/  IMAD.WIDE.U32 R2, R8, UR6, R2 ;  /* 0x0000000608027c25 */ /* 0x000fe2000f8e0002 */
[----:B------:R-:W-:Y:S01]  /*05b0*/  LEA.HI R20, R4, R0, RZ, 0x3 ;  /* 0x0000000004147211 */ /* 0x000fe200078f18ff */
[----:B------:R-:W-:-:S02]  /*05c0*/  USHF.L.U64.HI UR4, UR6, 0x5, UR7 ;  /* 0x0000000506047899 */ /* 0x000fc40008010207 */
[----:B------:R-:W-:Y:S01]  /*05d0*/  IMAD R8, R12, R22, RZ ;  /* 0x000000160c087224 */ /* 0x000fe200078e02ff */
[----:B------:R-:W-:Y:S01]  /*05e0*/  IABS R12, R29 ;  /* 0x0000001d000c7213 */ /* 0x000fe20000000000 */
[----:B------:R-:W-:Y:S01]  /*05f0*/  IMAD.MOV.U32 R4, RZ, RZ, RZ ;  /* 0x000000ffff047224 */ /* 0x000fe200078e00ff */
[----:B------:R-:W-:Y:S01]  /*0600*/  LEA R246, R13, UR5, 0x1 ;  /* 0x000000050df67c11 */ /* 0x000fe2000f8e08ff */
[----:B------:R-:W-:Y:S01]  /*0610*/  IMAD.IADD R3, R3, 0x1, R9 ;  /* 0x0000000103037824 */ /* 0x000fe200078e0209 */
[----:B------:R-:W-:Y:S01]  /*0620*/  ULDC.64 UR6, c[0x0][0x230] ;  /* 0x00008c0000067ab9 */ /* 0x000fe20000000a00 */
[----:B------:R-:W-:Y:S01]  /*0630*/  IMAD.HI.U32 R8, R5, R8, R4 ;  /* 0x0000000805087227 */ /* 0x000fe200078e0004 */
[----:B------:R-:W-:Y:S02]  /*0640*/  LOP3.LUT R5, R20, 0xfffffff8, RZ, 0xc0, !PT ;  /* 0xfffffff814057812 */ /* 0x000fe400078ec0ff */
[----:B------:R-:W-:-:S03]  /*0650*/  LEA R4, P0, R2, UR8, 0x1 ;  /* 0x0000000802047c11 */ /* 0x000fc6000f8008ff */
[----:B------:R-:W-:Y:S01]  /*0660*/  IMAD.IADD R77, R0, 0x1, -R5 ;  /* 0x00000001004d7824 */ /* 0x000fe200078e0a05 */
[----:B------:R-:W-:Y:S01]  /*0670*/  LEA.HI.X R5, R2, UR9, R3, 0x1, P0 ;  /* 0x0000000902057c11 */ /* 0x000fe200080f0c03 */
[----:B------:R-:W-:Y:S01]  /*0680*/  IMAD.HI.U32 R0, R8, R12, RZ ;  /* 0x0000000c08007227 */ /* 0x000fe200078e00ff */
[----:B------:R-:W-:Y:S01]  /*0690*/  IADD3 R2, P0, R4, UR15, RZ ;  /* 0x0000000f04027c10 */ /* 0x000fe2000ff1e0ff */
[----:B------:R-:W-:Y:S02]  /*06a0*/  ULDC.64 UR8, c[0x0][0x238] ;  /* 0x00008e0000087ab9 */ /* 0x000fe40000000a00 */
[----:B------:R-:W-:Y:S01]  /*06b0*/  IMAD.MOV R8, RZ, RZ, -R0 ;  /* 0x000000ffff087224 */ /* 0x000fe200078e0a00 */
[----:B------:R-:W-:Y:S01]  /*06c0*/  IADD3.X R3, R5, UR4, RZ, P0, !PT ;  /* 0x0000000405037c10 */ /* 0x000fe200087fe4ff */
[----:B------:R-:W-:Y:S01]  /*06d0*/  @!PT LDS RZ, [RZ] ;  /* 0x00000000fffff984 */ /* 0x000fe20000000800 */
[----:B------:R-:W-:Y:S01]  /*06e0*/  @!PT LDS RZ, [RZ] ;  /* 0x00000000fffff984 */ /* 0x000fe20000000800 */
[----:B------:R-:W-:Y:S01]  /*06f0*/  @!PT LDS RZ, [RZ] ;  /* 0x00000000fffff984 */ /* 0x000fe20000000800 */
[----:B------:R1:W-:Y:S02]  /*0700*/  LDGSTS.E.BYPASS.LTC128B.128 [R246], desc[UR16][R4.64] ;  /* 0x0000000004f67fae */ /* 0x0003e4000b901d50 */
[----:B------:R-:W-:Y:S01]  /*0710*/  IMAD R8, R22, R8, R12 ;  /* 0x0000000816087224 */ /* 0x000fe200078e020c */
[----:B------:R-:W-:Y:S01]  /*0720*/  IADD3 R12, P1, R6, R16, RZ ;  /* 0x00000010060c7210 */ /* 0x000fe20007f3e0ff */
[----:B------:R2:W-:Y:S01]  /*0730*/  LDGSTS.E.BYPASS.LTC128B.128 [R246+0x800], desc[UR16][R2.64] ;  /* 0x0080000002f67fae */ /* 0x0005e2000b901d50 */
[----:B------:R-:W-:-:S02]  /*0740*/  IADD3 R6, P0, R2, UR15, RZ ;  /* 0x0000000f02067c10 */ /* 0x000fc4000ff1e0ff */
[----:B------:R-:W-:Y:S02]  /*0750*/  LEA.HI.X.SX32 R13, R16, R7, 0x1, P1 ;  /* 0x00000007100d7211 */ /* 0x000fe400008f0eff */
[----:B------:R-:W-:Y:S02]  /*0760*/  ISETP.GT.U32.AND P1, PT, R22, R8, PT ;  /* 0x000000081600720c */ /* 0x000fe40003f24070 */
[----:B------:R-:W-:-:S05]  /*0770*/  IADD3.X R7, R3, UR4, RZ, P0, !PT ;  /* 0x0000000403077c10 */ /* 0x000fca00087fe4ff */
[----:B------:R3:W-:Y:S06]  /*0780*/  LDGSTS.E.BYPASS.LTC128B.128 [R246+0x1000], desc[UR16][R6.64] ;  /* 0x0100000006f67fae */ /* 0x0007ec000b901d50 */
[----:B------:R-:W-:Y:S02]  /*0790*/  @!P1 IMAD.IADD R8, R8, 0x1, -R22 ;  /* 0x0000000108089824 */ /* 0x000fe400078e0a16 */
[----:B------:R-:W-:Y:S01]  /*07a0*/  @!P1 VIADD R0, R0, 0x1 ;  /* 0x0000000100009836 */ /* 0x000fe20000000000 */
[----:B------:R-:W-:Y:S02]  /*07b0*/  ISETP.NE.AND P1, PT, R27, RZ, PT ;  /* 0x000000ff1b00720c */ /* 0x000fe40003f25270 */
[----:B-1----:R-:W-:-:S02]  /*07c0*/  IADD3 R4, P0, R6, UR15, RZ ;  /* 0x0000000f06047c10 */ /* 0x002fc4000ff1e0ff */
[----:B------:R-:W-:Y:S01]  /*07d0*/  ISETP.GE.U32.AND P4, PT, R8, R22, PT ;  /* 0x000000160800720c */ /* 0x000fe20003f86070 */
[----:B------:R-:W-:Y:S01]  /*07e0*/  IMAD R8, R26, UR6, RZ ;  /* 0x000000061a087c24 */ /* 0x000fe2000f8e02ff */
[----:B------:R-:W-:Y:S01]  /*07f0*/  IADD3.X R5, R7, UR4, RZ, P0, !PT ;  /* 0x0000000407057c10 */ /* 0x000fe200087fe4ff */
[----:B--2---:R-:W-:Y:S02]  /*0800*/  IMAD R2, R13, UR12, RZ ;  /* 0x0000000c0d027c24 */ /* 0x004fe4000f8e02ff */
[----:B------:R-:W-:Y:S02]  /*0810*/  IMAD R8, R28, UR7, R8 ;  /* 0x000000071c087c24 */ /* 0x000fe4000f8e0208 */
[----:B------:R-:W-:Y:S01]  /*0820*/  IMAD R9, R12, UR13, R2 ;  /* 0x0000000d0c097c24 */ /* 0x000fe2000f8e0202 */
[----:B------:R-:W-:Y:S01]  /*0830*/  IADD3 R2, P0, R4, UR15, RZ ;  /* 0x0000000f04027c10 */ /* 0x000fe2000ff1e0ff */
[----:B------:R1:W-:Y:S03]  /*0840*/  LDGSTS.E.BYPASS.LTC128B.128 [R246+0x1800], desc[UR16][R4.64] ;  /* 0x0180000004f67fae */ /* 0x0003e6000b901d50 */
[----:B------:R-:W-:Y:S01]  /*0850*/  IADD3.X R3, R5, UR4, RZ, P0, !PT ;  /* 0x0000000405037c10 */ /* 0x000fe200087fe4ff */
[----:B------:R-:W-:-:S02]  /*0860*/  @P4 VIADD R0, R0, 0x1 ;  /* 0x0000000100004836 */ /* 0x000fc40000000000 */
[----:B---3--:R-:W-:Y:S02]  /*0870*/  IMAD.WIDE.U32 R6, R12, UR12, R10 ;  /* 0x0000000c0c067c25 */ /* 0x008fe4000f8e000a */
[----:B------:R2:W-:Y:S02]  /*0880*/  LDGSTS.E.BYPASS.LTC128B.128 [R246+0x2000], desc[UR16][R2.64] ;  /* 0x0200000002f67fae */ /* 0x0005e4000b901d50 */
[----:B-1----:R-:W-:Y:S01]  /*0890*/  IMAD.IADD R5, R7, 0x1, R9 ;  /* 0x0000000107057824 */ /* 0x002fe200078e0209 */
[----:B------:R-:W-:Y:S01]  /*08a0*/  LOP3.LUT R7, R29, R27, RZ, 0x3c, !PT ;  /* 0x0000001b1d077212 */ /* 0x000fe200078e3cff */
[----:B------:R-:W-:Y:S01]  /*08b0*/  IMAD.MOV.U32 R4, RZ, RZ, R6 ;  /* 0x000000ffff047224 */ /* 0x000fe200078e0006 */
[----:B----4-:R-:W-:Y:S02]  /*08c0*/  @!P3 SEL R6, R15, RZ, P2 ;  /* 0x000000ff0f06b207 */ /* 0x010fe40001000000 */
[----:B------:R-:W-:Y:S01]  /*08d0*/  ISETP.GE.AND P0, PT, R7, RZ, PT ;  /* 0x000000ff0700720c */ /* 0x000fe20003f06270 */
[----:B------:R-:W-:Y:S01]  /*08e0*/  IMAD.WIDE.U32 R4, R28, UR6, R4 ;  /* 0x000000061c047c25 */ /* 0x000fe2000f8e0004 */
[----:B------:R-:W-:Y:S01]  /*08f0*/  @!P3 IADD3 R239, R6, R14, -R16 ;  /* 0x0000000e06efb210 */ /* 0x000fe20007ffe810 */
[----:B------:R-:W-:Y:S01]  /*0900*/  ULDC.64 UR6, c[0x0][0x260] ;  /* 0x0000980000067ab9 */ /* 0x000fe20000000a00 */
[----:B--2---:R-:W-:Y:S01]  /*0910*/  IADD3 R2, P2, R2, UR15, RZ ;  /* 0x0000000f02027c10 */ /* 0x004fe2000ff5e0ff */
[----:B------:R-:W-:-:S02]  /*0920*/  IMAD.MOV.U32 R14, RZ, RZ, R0 ;  /* 0x000000ffff0e7224 */ /* 0x000fc400078e0000 */
[----:B------:R-:W-:Y:S01]  /*0930*/  VIADD R0, R239, 0x7f ;  /* 0x0000007fef007836 */ /* 0x000fe20000000000 */
[----:B------:R-:W-:Y:S02]  /*0940*/  IADD3.X R3, R3, UR4, RZ, P2, !PT ;  /* 0x0000000403037c10 */ /* 0x000fe400097fe4ff */
[----:B------:R-:W-:-:S03]  /*0950*/  IADD3 R6, P2, R2, UR15, RZ ;  /* 0x0000000f02067c10 */ /* 0x000fc6000ff5e0ff */
[----:B------:R-:W-:Y:S01]  /*0960*/  @!P0 IMAD.MOV R14, RZ, RZ, -R14 ;  /* 0x000000ffff0e8224 */ /* 0x000fe200078e0a0e */
[----:B------:R-:W-:Y:S01]  /*0970*/  @!P1 LOP3.LUT R14, RZ, R27, RZ, 0x33, !PT ;  /* 0x0000001bff0e9212 */ /* 0x000fe200078e33ff */
[----:B------:R1:W-:Y:S01]  /*0980*/  LDGSTS.E.BYPASS.LTC128B.128 [R246+0x2800], desc[UR16][R2.64] ;  /* 0x0280000002f67fae */ /* 0x0003e2000b901d50 */
[----:B------:R-:W-:Y:S02]  /*0990*/  IADD3.X R7, R3, UR4, RZ, P2, !PT ;  /* 0x0000000403077c10 */ /* 0x000fe400097fe4ff */
[----:B------:R-:W-:-:S03]  /*09a0*/  SHF.R.S32.HI R9, RZ, 0x1f, R14 ;  /* 0x0000001fff097819 */ /* 0x000fc6000001140e */
[----:B------:R2:W-:Y:S01]  /*09b0*/  LDGSTS.E.BYPASS.LTC128B.128 [R246+0x3000], desc[UR16][R6.64] ;  /* 0x0300000006f67fae */ /* 0x0005e2000b901d50 */
[----:B-1----:R-:W-:Y:S01]  /*09c0*/  IMAD.IADD R3, R5, 0x1, R8 ;  /* 0x0000000105037824 */ /* 0x002fe200078e0208 */
[----:B------:R-:W-:Y:S01]  /*09d0*/  SHF.R.S32.HI R5, RZ, 0x1f, R0 ;  /* 0x0000001fff057819 */ /* 0x000fe20000011400 */
[----:B------:R-:W-:Y:S02]  /*09e0*/  IMAD.MOV.U32 R2, RZ, RZ, R4 ;  /* 0x000000ffff027224 */ /* 0x000fe400078e0004 */
[----:B------:R-:W-:Y:S01]  /*09f0*/  IMAD R4, R9, UR6, RZ ;  /* 0x0000000609047c24 */ /* 0x000fe2000f8e02ff */
[----:B------:R-:W-:Y:S01]  /*0a00*/  LEA.HI R247, R5, R0, RZ, 0x7 ;  /* 0x0000000005f77211 */ /* 0x000fe200078f38ff */
[----:B------:R-:W-:Y:S01]  /*0a10*/  IMAD R0, R13, UR10, RZ ;  /* 0x0000000a0d007c24 */ /* 0x000fe2000f8e02ff */
[----:B--2---:R-:W-:Y:S01]  /*0a20*/  IADD3 R6, P1, R6, UR15, RZ ;  /* 0x0000000f06067c10 */ /* 0x004fe2000ff3e0ff */
[C---:B------:R-:W-:Y:S01]  /*0a30*/  IMAD.WIDE.U32 R32, R14.reuse, UR6, R2 ;  /* 0x000000060e207c25 */ /* 0x040fe2000f8e0002 */
[----:B------:R-:W-:Y:S01]  /*0a40*/  LEA.HI.SX32 R15, R247, 0xffffffff, 0x19 ;  /* 0xfffffffff70f7811 */ /* 0x000fe200078fcaff */
[----:B------:R-:W-:Y:S01]  /*0a50*/  USHF.L.U64.HI UR15, UR12, 0x5, UR13 ;  /* 0x000000050c0f7899 */ /* 0x000fe2000801020d */
[----:B------:R-:W-:Y:S01]  /*0a60*/  IADD3.X R7, R7, UR4, RZ, P1, !PT ;  /* 0x0000000407077c10 */ /* 0x000fe20008ffe4ff */
[----:B------:R-:W-:Y:S01]  /*0a70*/  IMAD R4, R14, UR7, R4 ;  /* 0x000000070e047c24 */ /* 0x000fe2000f8e0204 */
[----:B------:R-:W-:Y:S01]  /*0a80*/  SHF.R.S32.HI R16, RZ, 0x1f, R15 ;  /* 0x0000001fff107819 */ /* 0x000fe2000001140f */
[C---:B------:R-:W-:Y:S01]  /*0a90*/  IMAD R0, R12.reuse, UR11, R0 ;  /* 0x0000000b0c007c24 */ /* 0x040fe2000f8e0200 */
[----:B------:R-:W-:Y:S01]  /*0aa0*/  ULDC.64 UR6, c[0x0][0x218] ;  /* 0x0000860000067ab9 */ /* 0x000fe20000000a00 */
[----:B------:R-:W-:Y:S01]  /*0ab0*/  IMAD.WIDE.U32 R2, R12, UR10, R10 ;  /* 0x0000000a0c027c25 */ /* 0x000fe2000f8e000a */
[----:B------:R1:W-:Y:S01]  /*0ac0*/  LDGSTS.E.BYPASS.LTC128B.128 [R246+0x3800], desc[UR16][R6.64] ;  /* 0x0380000006f67fae */ /* 0x0003e2000b901d50 */
[----:B------:R-:W-:-:S02]  /*0ad0*/  UIADD3 UR4, UR5, 0x4000, URZ ;  /* 0x0000400005047890 */ /* 0x000fc4000fffe03f */
[----:B------:R-:W-:Y:S01]  /*0ae0*/  IMAD R5, R15, UR19, RZ ;  /* 0x000000130f057c24 */ /* 0x000fe2000f8e02ff */
[----:B------:R-:W-:Y:S01]  /*0af0*/  STL.64 [R1+0x58], R32 ;  /* 0x0000582001007387 */ /* 0x000fe20000100a00 */
[----:B------:R-:W-:Y:S02]  /*0b00*/  IMAD.IADD R31, R33, 0x1, R4 ;  /* 0x00000001211f7824 */ /* 0x000fe400078e0204 */
[----:B------:R-:W-:Y:S02]  /*0b10*/  IMAD.MOV.U32 R30, RZ, RZ, R32 ;  /* 0x000000ffff1e7224 */ /* 0x000fe400078e0020 */
[----:B------:R-:W-:Y:S02]  /*0b20*/  IMAD.IADD R3, R3, 0x1, R0 ;  /* 0x0000000103037824 */ /* 0x000fe400078e0200 */
[----:B------:R-:W-:Y:S01]  /*0b30*/  IMAD R0, R16, UR20, R5 ;  /* 0x0000001410007c24 */ /* 0x000fe2000f8e0205 */
[----:B------:R-:W-:Y:S01]  /*0b40*/  STL.64 [R1+0x48], R30 ;  /* 0x0000481e01007387 */ /* 0x000fe20000100a00 */
[----:B------:R-:W-:-:S04]  /*0b50*/  IMAD.WIDE.U32 R4, R15, UR20, R30 ;  /* 0x000000140f047c25 */ /* 0x000fc8000f8e001e */
[----:B------:R-:W-:Y:S01]  /*0b60*/  IMAD.IADD R0, R5, 0x1, R0 ;  /* 0x0000000105007824 */ /* 0x000fe200078e0200 */
[----:B------:R-:W-:Y:S01]  /*0b70*/  LEA R12, P0, R4, UR6, 0x1 ;  /* 0x00000006040c7c11 */ /* 0x000fe2000f8008ff */
[----:B------:R-:W-:Y:S02]  /*0b80*/  IMAD R8, R26, UR8, RZ ;  /* 0x000000081a087c24 */ /* 0x000fe4000f8e02ff */
[----:B------:R-:W-:Y:S01]  /*0b90*/  IMAD.WIDE.U32 R10, R28, UR8, R2 ;  /* 0x000000081c0a7c25 */ /* 0x000fe2000f8e0002 */
[----:B------:R-:W-:Y:S02]  /*0ba0*/  LEA.HI.X R13, R4, UR7, R0, 0x1, P0 ;  /* 0x00000007040d7c11 */ /* 0x000fe400080f0c00 */
[----:B------:R-:W-:Y:S01]  /*0bb0*/  IADD3 R2, P0, R12, UR14, RZ ;  /* 0x0000000e0c027c10 */ /* 0x000fe2000ff1e0ff */
[----:B------:R-:W-:Y:S01]  /*0bc0*/  IMAD R8, R28, UR9, R8 ;  /* 0x000000091c087c24 */ /* 0x000fe2000f8e0208 */
[----:B------:R-:W-:Y:S01]  /*0bd0*/  ULDC.64 UR8, c[0x0][0x268] ;  /* 0x00009a0000087ab9 */ /* 0x000fe20000000a00 */
[----:B------:R-:W-:Y:S01]  /*0be0*/  IMAD.MOV.U32 R4, RZ, RZ, R10 ;  /* 0x000000ffff047224 */ /* 0x000fe200078e000a */
[----:B------:R-:W-:Y:S01]  /*0bf0*/  IADD3.X R3, R13, UR15, RZ, P0, !PT ;  /* 0x0000000f0d037c10 */ /* 0x000fe200087fe4ff */
[----:B------:R-:W-:Y:S01]  /*0c00*/  IMAD.IADD R5, R11, 0x1, R8 ;  /* 0x000000010b057824 */ /* 0x000fe200078e0208 */
[----:B------:R-:W-:Y:S01]  /*0c10*/  IADD3 R8, P0, R2, UR14, RZ ;  /* 0x0000000e02087c10 */ /* 0x000fe2000ff1e0ff */
[----:B------:R-:W-:Y:S01]  /*0c20*/  IMAD R0, R9, UR8, RZ ;  /* 0x0000000809007c24 */ /* 0x000fe2000f8e02ff */
[----:B------:R-:W-:Y:S01]  /*0c30*/  LDGSTS.E.BYPASS.LTC128B.128 [R246+0x4000], desc[UR16][R12.64] ;  /* 0x040000000cf67fae */ /* 0x000fe2000b901d50 */
[----:B------:R-:W-:Y:S01]  /*0c40*/  IMAD.WIDE.U32 R18, R14, UR8, R4 ;  /* 0x000000080e127c25 */ /* 0x000fe2000f8e0004 */
[----:B------:R-:W-:-:S02]  /*0c50*/  IADD3.X R9, R3, UR15, RZ, P0, !PT ;  /* 0x0000000f03097c10 */ /* 0x000fc400087fe4ff */
[----:B------:R-:W-:Y:S01]  /*0c60*/  IADD3 R10, P0, R8, UR14, RZ ;  /* 0x0000000e080a7c10 */ /* 0x000fe2000ff1e0ff */
[----:B------:R2:W-:Y:S01]  /*0c70*/  LDGSTS.E.BYPASS.LTC128B.128 [R246+0x4800], desc[UR16][R2.64] ;  /* 0x0480000002f67fae */ /* 0x0005e2000b901d50 */
[----:B------:R-:W-:Y:S01]  /*0c80*/  IMAD R14, R14, UR9, R0 ;  /* 0x000000090e0e7c24 */ /* 0x000fe2000f8e0200 */
[----:B------:R-:W-:Y:S01]  /*0c90*/  ULDC.64 UR8, c[0x0][0x220] ;  /* 0x0000880000087ab9 */ /* 0x000fe20000000a00 */
[----:B------:R-:W-:Y:S01]  /*0ca0*/  IADD3.X R11, R9, UR15, RZ, P0, !PT ;  /* 0x0000000f090b7c10 */ /* 0x000fe200087fe4ff */
[----:B------:R-:W-:Y:S01]  /*0cb0*/  LDGSTS.E.BYPASS.LTC128B.128 [R246+0x5000], desc[UR16][R8.64] ;  /* 0x0500000008f67fae */ /* 0x000fe2000b901d50 */
[----:B-1----:R-:W-:Y:S01]  /*0cc0*/  IADD3 R6, P0, R10, UR14, RZ ;  /* 0x0000000e0a067c10 */ /* 0x002fe2000ff1e0ff */
[----:B------:R-:W-:Y:S02]  /*0cd0*/  IMAD R0, R16, UR10, RZ ;  /* 0x0000000a10007c24 */ /* 0x000fe4000f8e02ff */
[----:B------:R1:W-:Y:S01]  /*0ce0*/  LDGSTS.E.BYPASS.LTC128B.128 [R246+0x5800], desc[UR16][R10.64] ;  /* 0x058000000af67fae */ /* 0x0003e2000b901d50 */
[----:B------:R-:W-:Y:S01]  /*0cf0*/  IADD3.X R7, R11, UR15, RZ, P0, !PT ;  /* 0x0000000f0b077c10 */ /* 0x000fe200087fe4ff */
[----:B------:R-:W-:Y:S01]  /*0d00*/  IMAD R0, R15, UR11, R0 ;  /* 0x0000000b0f007c24 */ /* 0x000fe2000f8e0200 */
[----:B------:R-:W-:Y:S01]  /*0d10*/  IADD3 R4, P0, R6, UR14, RZ ;  /* 0x0000000e06047c10 */ /* 0x000fe2000ff1e0ff */
[----:B------:R-:W-:Y:S03]  /*0d20*/  STL.64 [R1+0x50], R18 ;  /* 0x0000501201007387 */ /* 0x000fe60000100a00 */
[----:B------:R-:W-:Y:S01]  /*0d30*/  IADD3.X R5, R7, UR15, RZ, P0, !PT ;  /* 0x0000000f07057c10 */ /* 0x000fe200087fe4ff */
[----:B------:R3:W-:Y:S04]  /*0d40*/  LDGSTS.E.BYPASS.LTC128B.128 [R246+0x6000], desc[UR16][R6.64] ;  /* 0x0600000006f67fae */ /* 0x0007e8000b901d50 */
[----:B------:R4:W-:Y:S01]  /*0d50*/  LDGSTS.E.BYPASS.LTC128B.128 [R246+0x6800], desc[UR16][R4.64] ;  /* 0x0680000004f67fae */ /* 0x0009e2000b901d50 */
[----:B--2---:R-:W-:-:S04]  /*0d60*/  IADD3 R2, P0, R4, UR14, RZ ;  /* 0x0000000e04027c10 */ /* 0x004fc8000ff1e0ff */
[----:B------:R-:W-:Y:S02]  /*0d70*/  IADD3.X R3, R5, UR15, RZ, P0, !PT ;  /* 0x0000000f05037c10 */ /* 0x000fe400087fe4ff */
[----:B-1----:R-:W-:-:S03]  /*0d80*/  LEA.HI R10, R24, R25, RZ, 0x5 ;  /* 0x00000019180a7211 */ /* 0x002fc600078f28ff */
[----:B------:R1:W-:Y:S01]  /*0d90*/  LDGSTS.E.BYPASS.LTC128B.128 [R246+0x7000], desc[UR16][R2.64] ;  /* 0x0700000002f67fae */ /* 0x0003e2000b901d50 */
[----:B---3--:R-:W-:-:S04]  /*0da0*/  IADD3 R6, P0, R2, UR14, RZ ;  /* 0x0000000e02067c10 */ /* 0x008fc8000ff1e0ff */
[----:B------:R-:W-:Y:S01]  /*0db0*/  IADD3.X R7, R3, UR15, RZ, P0, !PT ;  /* 0x0000000f03077c10 */ /* 0x000fe200087fe4ff */
[----:B----4-:R-:W-:-:S04]  /*0dc0*/  IMAD.WIDE.U32 R4, R15, UR10, RZ ;  /* 0x0000000a0f047c25 */ /* 0x010fc8000f8e00ff */
[----:B------:R2:W-:Y:S04]  /*0dd0*/  LDGSTS.E.BYPASS.LTC128B.128 [R246+0x7800], desc[UR16][R6.64] ;  /* 0x0780000006f67fae */ /* 0x0005e8000b901d50 */
[----:B------:R-:W0:Y:S01]  /*0de0*/  LDGDEPBAR ;  /* 0x00000000000079af */ /* 0x000e220000000000 */
[----:B-1----:R-:W-:Y:S02]  /*0df0*/  IMAD.SHL.U32 R3, R76, 0x40, RZ ;  /* 0x000000404c037824 */ /* 0x002fe400078e00ff */
[----:B------:R-:W-:Y:S02]  /*0e00*/  IMAD.IADD R2, R5, 0x1, R0 ;  /* 0x0000000105027824 */ /* 0x000fe400078e0200 */
[----:B------:R-:W-:Y:S01]  /*0e10*/  IMAD.SHL.U32 R5, R77, 0x40, RZ ;  /* 0x000000404d057824 */ /* 0x000fe200078e00ff */
[----:B------:R-:W-:-:S04]  /*0e20*/  LOP3.LUT R0, R3, 0x1c0, RZ, 0xc0, !PT ;  /* 0x000001c003007812 */ /* 0x000fc800078ec0ff */
[----:B------:R-:W-:Y:S02]  /*0e30*/  LOP3.LUT R8, R0, 0x8, R23, 0xf8, !PT ;  /* 0x0000000800087812 */ /* 0x000fe400078ef817 */
[----:B------:R-:W-:Y:S02]  /*0e40*/  SHF.R.U32.HI R3, RZ, 0x3, R0 ;  /* 0x00000003ff037819 */ /* 0x000fe40000011600 */
[----:B------:R-:W-:Y:S02]  /*0e50*/  LOP3.LUT R0, R5, 0x1c0, RZ, 0xc0, !PT ;  /* 0x000001c005007812 */ /* 0x000fe400078ec0ff */
[----:B------:R-:W-:Y:S01]  /*0e60*/  LOP3.LUT R8, R8, R3, RZ, 0x3c, !PT ;  /* 0x0000000308087212 */ /* 0x000fe200078e3cff */
[----:B--2---:R-:W-:Y:S01]  /*0e70*/  IMAD.IADD R7, R19, 0x1, R14 ;  /* 0x0000000113077824 */ /* 0x004fe200078e020e */
[----:B------:R-:W-:-:S04]  /*0e80*/  DEPBAR.LE SB0, 0x0 ;  /* 0x000080000000791a */ /* 0x000fc80000000000 */
[----:B------:R-:W-:Y:S01]  /*0e90*/  BAR.SYNC.DEFER_BLOCKING 0x0 ;  /* 0x0000000000007b1d */ /* 0x000fe20000010000 */
[----:B------:R-:W-:-:S05]  /*0ea0*/  LEA R6, P0, R4, R18, 0x7 ;  /* 0x0000001204067211 */ /* 0x000fca00078038ff */
[----:B------:R1:W-:Y:S02]  /*0eb0*/  STL [R1+0x40], R7 ;  /* 0x0000400701007387 */ /* 0x0003e40000100800 */
[----:B-1----:R-:W-:Y:S01]  /*0ec0*/  LEA.HI.X R7, R4, R7, R2, 0x7, P0 ;  /* 0x0000000704077211 */ /* 0x002fe200000f3c02 */
[----:B------:R-:W-:Y:S01]  /*0ed0*/  IMAD.SHL.U32 R4, R21, 0x8, RZ ;  /* 0x0000000815047824 */ /* 0x000fe200078e00ff */
[----:B------:R-:W-:-:S04]  /*0ee0*/  LEA R2, P0, R6, UR8, 0x1 ;  /* 0x0000000806027c11 */ /* 0x000fc8000f8008ff */
[----:B------:R-:W-:Y:S02]  /*0ef0*/  LEA.HI.X R3, R6, UR9, R7, 0x1, P0 ;  /* 0x0000000906037c11 */ /* 0x000fe400080f0c07 */
[----:B------:R-:W-:Y:S02]  /*0f00*/  IADD3 R6, P0, R2, UR18, RZ ;  /* 0x0000001202067c10 */ /* 0x000fe4000ff1e0ff */
[----:B------:R-:W-:Y:S01]  /*0f10*/  LOP3.LUT R5, R0, 0x8, R4, 0xf8, !PT ;  /* 0x0000000800057812 */ /* 0x000fe200078ef804 */
[----:B------:R-:W-:Y:S01]  /*0f20*/  @!PT LDS RZ, [RZ] ;  /* 0x00000000fffff984 */ /* 0x000fe20000000800 */
[----:B------:R-:W-:Y:S01]  /*0f30*/  @!PT LDS RZ, [RZ] ;  /* 0x00000000fffff984 */ /* 0x000fe20000000800 */
[----:B------:R-:W-:Y:S01]  /*0f40*/  @!PT LDS RZ, [RZ] ;  /* 0x00000000fffff984 */ /* 0x000fe20000000800 */
[----:B------:R1:W-:Y:S01]  /*0f50*/  LDGSTS.E.BYPASS.LTC128B.128 [R246+0x8000], desc[UR16][R2.64] ;  /* 0x0800000002f67fae */ /* 0x0003e2000b901d50 */
[----:B------:R-:W-:Y:S01]  /*0f60*/  SHF.R.U32.HI R4, RZ, 0x3, R0 ;  /* 0x00000003ff047819 */ /* 0x000fe20000011600 */
[----:B------:R-:W-:Y:S01]  /*0f70*/  IMAD R0, R21, 0x200, R8 ;  /* 0x0000020015007824 */ /* 0x000fe200078e0208 */
[----:B------:R-:W-:Y:S02]  /*0f80*/  IADD3 R8, P1, R6, UR18, RZ ;  /* 0x0000001206087c10 */ /* 0x000fe4000ff3e0ff */
[----:B------:R-:W-:-:S02]  /*0f90*/  IADD3.X R7, R3, UR21, RZ, P0, !PT ;  /* 0x0000001503077c10 */ /* 0x000fc400087fe4ff */
[----:B------:R-:W-:Y:S02]  /*0fa0*/  LOP3.LUT R245, R5, R4, RZ, 0x3c, !PT ;  /* 0x0000000405f57212 */ /* 0x000fe400078e3cff */
[----:B------:R-:W-:Y:S01]  /*0fb0*/  IADD3 R4, P0, R8, UR18, RZ ;  /* 0x0000001208047c10 */ /* 0x000fe2000ff1e0ff */
[----:B------:R2:W-:Y:S01]  /*0fc0*/  LDGSTS.E.BYPASS.LTC128B.128 [R246+0x8800], desc[UR16][R6.64] ;  /* 0x0880000006f67fae */ /* 0x0005e2000b901d50 */
[----:B------:R-:W-:Y:S02]  /*0fd0*/  IADD3.X R9, R7, UR21, RZ, P1, !PT ;  /* 0x0000001507097c10 */ /* 0x000fe40008ffe4ff */
[----:B------:R-:W-:Y:S02]  /*0fe0*/  LEA R233, R0, UR4, 0x1 ;  /* 0x0000000400e97c11 */ /* 0x000fe4000f8e08ff */
[----:B------:R-:W-:Y:S01]  /*0ff0*/  IADD3.X R5, R9, UR21, RZ, P0, !PT ;  /* 0x0000001509057c10 */ /* 0x000fe200087fe4ff */
[----:B------:R3:W-:Y:S02]  /*1000*/  LDGSTS.E.BYPASS.LTC128B.128 [R246+0x9000], desc[UR16][R8.64] ;  /* 0x0900000008f67fae */ /* 0x0007e4000b901d50 */
[----:B------:R-:W-:-:S02]  /*1010*/  VIADD R238, R233, 0x40 ;  /* 0x00000040e9ee7836 */ /* 0x000fc40000000000 */
[----:B------:R4:W-:Y:S01]  /*1020*/  LDGSTS.E.BYPASS.LTC128B.128 [R246+0x9800], desc[UR16][R4.64] ;  /* 0x0980000004f67fae */ /* 0x0009e2000b901d50 */
[----:B-1----:R-:W-:Y:S01]  /*1030*/  IMAD.SHL.U32 R3, R20, 0x40, RZ ;  /* 0x0000004014037824 */ /* 0x002fe200078e00ff */
[----:B------:R-:W-:-:S04]  /*1040*/  IADD3 R2, P1, R4, UR18, RZ ;  /* 0x0000001204027c10 */ /* 0x000fc8000ff3e0ff */
[----:B------:R-:W-:Y:S02]  /*1050*/  LOP3.LUT R244, R3, 0xfffffe00, RZ, 0xc0, !PT ;  /* 0xfffffe0003f47812 */ /* 0x000fe400078ec0ff */
[----:B------:R-:W-:Y:S02]  /*1060*/  IADD3.X R3, R5, UR21, RZ, P1, !PT ;  /* 0x0000001505037c10 */ /* 0x000fe40008ffe4ff */
[----:B--2---:R-:W-:Y:S02]  /*1070*/  SHF.R.S32.HI R7, RZ, 0x5, R10 ;  /* 0x00000005ff077819 */ /* 0x004fe4000001140a */
[----:B------:R-:W-:Y:S01]  /*1080*/  IADD3 R6, P0, R2, UR18, RZ ;  /* 0x0000001202067c10 */ /* 0x000fe2000ff1e0ff */
[----:B------:R1:W-:Y:S02]  /*1090*/  LDGSTS.E.BYPASS.LTC128B.128 [R246+0xa000], desc[UR16][R2.64] ;  /* 0x0a00000002f67fae */ /* 0x0003e4000b901d50 */
[----:B---3--:R-:W-:Y:S01]  /*10a0*/  IMAD R9, R7, 0x400, R244 ;  /* 0x0000040007097824 */ /* 0x008fe200078e02f4 */
[----:B------:R-:W-:-:S02]  /*10b0*/  IADD3.X R7, R3, UR21, RZ, P0, !PT ;  /* 0x0000001503077c10 */ /* 0x000fc400087fe4ff */
[----:B----4-:R-:W-:-:S03]  /*10c0*/  IADD3 R4, P1, R6, UR18, RZ ;  /* 0x0000001206047c10 */ /* 0x010fc6000ff3e0ff */
[----:B------:R-:W-:Y:S01]  /*10d0*/  LDGSTS.E.BYPASS.LTC128B.128 [R246+0xa800], desc[UR16][R6.64] ;  /* 0x0a80000006f67fae */ /* 0x000fe2000b901d50 */
[----:B------:R-:W-:Y:S02]  /*10e0*/  IADD3 R8, P0, R4, UR18, RZ ;  /* 0x0000001204087c10 */ /* 0x000fe4000ff1e0ff */
[----:B------:R-:W-:Y:S02]  /*10f0*/  IADD3.X R5, R7, UR21, RZ, P1, !PT ;  /* 0x0000001507057c10 */ /* 0x000fe40008ffe4ff */
[----:B------:R-:W-:-:S03]  /*1100*/  LOP3.LUT P1, RZ, R77, 0x2, RZ, 0xc0, !PT ;  /* 0x000000024dff7812 */ /* 0x000fc6000782c0ff */
[----:B------:R2:W-:Y:S01]  /*1110*/  LDGSTS.E.BYPASS.LTC128B.128 [R246+0xb000], desc[UR16][R4.64] ;  /* 0x0b00000004f67fae */ /* 0x0005e2000b901d50 */
[----:B-1----:R-:W-:Y:S01]  /*1120*/  IMAD.IADD R2, R9, 0x1, R245 ;  /* 0x0000000109027824 */ /* 0x002fe200078e02f5 */
[----:B------:R-:W-:Y:S02]  /*1130*/  IADD3.X R9, R5, UR21, RZ, P0, !PT ;  /* 0x0000001505097c10 */ /* 0x000fe400087fe4ff */
[----:B------:R-:W-:Y:S02]  /*1140*/  LEA R3, R0, UR5, 0x1 ;  /* 0x0000000500037c11 */ /* 0x000fe4000f8e08ff */
[----:B------:R-:W-:Y:S01]  /*1150*/  LEA R234, R2, UR5, 0x1 ;  /* 0x0000000502ea7c11 */ /* 0x000fe2000f8e08ff */
[----:B------:R1:W-:Y:S01]  /*1160*/  LDGSTS.E.BYPASS.LTC128B.128 [R246+0xb800], desc[UR16][R8.64] ;  /* 0x0b80000008f67fae */ /* 0x0003e2000b901d50 */
[----:B------:R-:W-:-:S03]  /*1170*/  LOP3.LUT P0, RZ, R76, 0x2, RZ, 0xc0, !PT ;  /* 0x000000024cff7812 */ /* 0x000fc6000780c0ff */
[----:B------:R-:W-:Y:S04]  /*1180*/  LDSM.16.M88.4 R12, [R3+0x4000] ;  /* 0x00400000030c783b */ /* 0x000fe80000000200 */
[----:B------:R-:W-:Y:S04]  /*1190*/  LDSM.16.M88.4 R32, [R3+0x5800] ;  /* 0x005800000320783b */ /* 0x000fe80000000200 */
[----:B--2---:R-:W2:Y:S04]  /*11a0*/  LDSM.16.M88.4 R4, [R234+0x2000] ;  /* 0x00200000ea04783b */ /* 0x004ea80000000200 */
[----:B------:R-:W3:Y:S04]  /*11b0*/  LDSM.16.M88.4 R40, [R3+0x4800] ;  /* 0x004800000328783b */ /* 0x000ee80000000200 */
[----:B------:R-:W-:Y:S04]  /*11c0*/  LDSM.16.M88.4 R36, [R3+0x5000] ;  /* 0x005000000324783b */ /* 0x000fe80000000200 */
[----:B------:R-:W-:Y:S04]  /*11d0*/  LDSM.16.M88.4 R28, [R3+0x6000] ;  /* 0x00600000031c783b */ /* 0x000fe80000000200 */
[----:B-1----:R-:W1:Y:S04]  /*11e0*/  LDSM.16.M88.4 R8, [R234] ;  /* 0x00000000ea08783b */ /* 0x002e680000000200 */
[----:B------:R-:W4:Y:S04]  /*11f0*/  LDSM.16.M88.4 R24, [R3+0x6800] ;  /* 0x006800000318783b */ /* 0x000f280000000200 */
[----:B------:R-:W4:Y:S04]  /*1200*/  LDSM.16.M88.4 R20, [R3+0x7000] ;  /* 0x007000000314783b */ /* 0x000f280000000200 */
[----:B------:R3:W4:Y:S04]  /*1210*/  LDSM.16.M88.4 R16, [R3+0x7800] ;  /* 0x007800000310783b */ /* 0x0007280000000200 */
[----:B------:R-:W0:Y:S01]  /*1220*/  LDGDEPBAR ;  /* 0x00000000000079af */ /* 0x000e220000000000 */
[C---:B--2---:R-:W-:Y:S06]  /*1230*/  HMMA.16816.F32 R56, R4.reuse, R12, RZ ;  /* 0x0000000c0438723c */ /* 0x044fec00000018ff */
[----:B------:R-:W-:Y:S01]  /*1240*/  HMMA.16816.F32 R116, R4, R14, RZ ;  /* 0x0000000e0474723c */ /* 0x000fe200000018ff */
[----:B---3--:R-:W-:-:S05]  /*1250*/  IMAD.MOV.U32 R3, RZ, RZ, 0x20 ;  /* 0x00000020ff037424 */ /* 0x008fca00078e00ff */
[----:B------:R-:W-:Y:S01]  /*1260*/  HMMA.16816.F32 R52, R4, R40, RZ ;  /* 0x000000280434723c */ /* 0x000fe200000018ff */
[C---:B------:R-:W-:Y:S02]  /*1270*/  SEL R2, R3.reuse, 0xffffffe0, !P0 ;  /* 0xffffffe003027807 */ /* 0x040fe40004000000 */
[----:B------:R-:W-:-:S03]  /*1280*/  SEL R0, R3, 0xffffffe0, !P1 ;  /* 0xffffffe003007807 */ /* 0x000fc60004800000 */
[C---:B-1----:R-:W-:Y:S01]  /*1290*/  HMMA.16816.F32 R44, R8.reuse, R14, RZ ;  /* 0x0000000e082c723c */ /* 0x042fe200000018ff */
[----:B------:R-:W-:Y:S01]  /*12a0*/  LOP3.LUT P0, RZ, R76, 0x4, RZ, 0xc0, !PT ;  /* 0x000000044cff7812 */ /* 0x000fe2000780c0ff */
[----:B------:R-:W-:Y:S01]  /*12b0*/  IMAD.IADD R232, R233, 0x1, R2 ;  /* 0x00000001e9e87824 */ /* 0x000fe200078e0202 */
[----:B------:R-:W-:Y:S01]  /*12c0*/  LOP3.LUT P1, RZ, R77, 0x4, RZ, 0xc0, !PT ;  /* 0x000000044dff7812 */ /* 0x000fe2000782c0ff */
[----:B------:R-:W-:Y:S02]  /*12d0*/  IMAD.IADD R237, R234, 0x1, R0 ;  /* 0x00000001eaed7824 */ /* 0x000fe400078e0200 */
[----:B------:R-:W-:Y:S01]  /*12e0*/  HMMA.16816.F32 R196, R8, R12, RZ ;  /* 0x0000000c08c4723c */ /* 0x000fe200000018ff */
[----:B------:R-:W-:Y:S01]  /*12f0*/  LDSM.16.M88.4 R108, [R232+0x1800] ;  /* 0x00180000e86c783b */ /* 0x000fe20000000200 */
[----:B------:R-:W-:-:S03]  /*1300*/  IMAD.MOV.U32 R3, RZ, RZ, 0x40 ;  /* 0x00000040ff037424 */ /* 0x000fc600078e00ff */
[----:B------:R-:W1:Y:S01]  /*1310*/  LDSM.16.M88.4 R12, [R237+0x2000] ;  /* 0x00200000ed0c783b */ /* 0x000e620000000200 */
[C---:B------:R-:W-:Y:S01]  /*1320*/  HMMA.16816.F32 R48, R4.reuse, R36, RZ ;  /* 0x000000240430723c */ /* 0x040fe200000018ff */
[----:B------:R-:W-:Y:S01]  /*1330*/  SEL R3, R3, 0xffffffc0, !P1 ;  /* 0xffffffc003037807 */ /* 0x000fe20004800000 */
[----:B------:R-:W-:Y:S01]  /*1340*/  @P0 VIADD R238, R233, 0xffffffc0 ;  /* 0xffffffc0e9ee0836 */ /* 0x000fe20000000000 */
[----:B------:R-:W2:Y:S01]  /*1350*/  LDSM.16.M88.4 R80, [R232] ;  /* 0x00000000e850783b */ /* 0x000ea20000000200 */
[----:B------:R-:W-:Y:S02]  /*1360*/  ISETP.GE.AND P0, PT, R239, 0x81, PT ;  /* 0x00000081ef00780c */ /* 0x000fe40003f06270 */
[----:B------:R-:W-:Y:S01]  /*1370*/  HMMA.16816.F32 R64, R4, R28, RZ ;  /* 0x0000001c0440723c */ /* 0x000fe200000018ff */
[----:B------:R-:W3:Y:S01]  /*1380*/  LDSM.16.M88.4 R88, [R232+0x800] ;  /* 0x00080000e858783b */ /* 0x000ee20000000200 */
[----:B------:R-:W-:-:S03]  /*1390*/  IMAD.IADD R235, R234, 0x1, R3 ;  /* 0x00000001eaeb7824 */ /* 0x000fc600078e0203 */
[----:B------:R-:W3:Y:S01]  /*13a0*/  LDSM.16.M88.4 R96, [R232+0x1000] ;  /* 0x00100000e860783b */ /* 0x000ee20000000200 */
[----:B------:R-:W-:Y:S01]  /*13b0*/  IMAD.MOV.U32 R121, RZ, RZ, R44 ;  /* 0x000000ffff797224 */ /* 0x000fe200078e002c */
[C---:B----4-:R-:W-:Y:S01]  /*13c0*/  HMMA.16816.F32 R60, R4.reuse, R24, RZ ;  /* 0x00000018043c723c */ /* 0x050fe200000018ff */
[----:B------:R-:W-:Y:S01]  /*13d0*/  IMAD.MOV.U32 R120, RZ, RZ, R45 ;  /* 0x000000ffff787224 */ /* 0x000fe200078e002d */
[----:B------:R-:W4:Y:S01]  /*13e0*/  LDSM.16.M88.4 R104, [R232+0x2000] ;  /* 0x00200000e868783b */ /* 0x000f220000000200 */
[----:B------:R-:W-:Y:S02]  /*13f0*/  IMAD.MOV.U32 R78, RZ, RZ, R46 ;  /* 0x000000ffff4e7224 */ /* 0x000fe400078e002e */
[----:B------:R-:W-:Y:S01]  /*1400*/  IMAD.MOV.U32 R79, RZ, RZ, R47 ;  /* 0x000000ffff4f7224 */ /* 0x000fe200078e002f */
[----:B------:R-:W4:Y:S01]  /*1410*/  LDSM.16.M88.4 R100, [R232+0x2800] ;  /* 0x00280000e864783b */ /* 0x000f220000000200 */
[----:B------:R-:W-:Y:S01]  /*1420*/  HMMA.16816.F32 R44, R4, R32, RZ ;  /* 0x00000020042c723c */ /* 0x000fe200000018ff */
[----:B------:R-:W-:-:S02]  /*1430*/  IMAD.MOV.U32 R76, RZ, RZ, R121 ;  /* 0x000000ffff4c7224 */ /* 0x000fc400078e0079 */
[----:B------:R-:W4:Y:S01]  /*1440*/  LDSM.16.M88.4 R92, [R232+0x3000] ;  /* 0x00300000e85c783b */ /* 0x000f220000000200 */
[----:B------:R-:W-:Y:S02]  /*1450*/  IMAD.MOV.U32 R77, RZ, RZ, R120 ;  /* 0x000000ffff4d7224 */ /* 0x000fe400078e0078 */
[----:B------:R-:W-:Y:S01]  /*1460*/  HMMA.16816.F32 R68, R4, R20, RZ ;  /* 0x000000140444723c */ /* 0x000fe200000018ff */
[----:B------:R-:W4:Y:S01]  /*1470*/  LDSM.16.M88.4 R84, [R232+0x3800] ;  /* 0x00380000e854783b */ /* 0x000f220000000200 */
[----:B------:R-:W-:-:S03]  /*1480*/  IMAD.IADD R236, R0, 0x1, R235 ;  /* 0x0000000100ec7824 */ /* 0x000fc600078e02eb */
[----:B------:R-:W-:Y:S01]  /*1490*/  LDSM.16.M88.4 R136, [R238+0x3800] ;  /* 0x00380000ee88783b */ /* 0x000fe20000000200 */
[C---:B------:R-:W-:Y:S03]  /*14a0*/  HMMA.16816.F32 R172, R8.reuse, R40, RZ ;  /* 0x0000002808ac723c */ /* 0x040fe600000018ff */
[----:B------:R-:W-:Y:S03]  /*14b0*/  LDSM.16.M88.4 R124, [R238+0x3000] ;  /* 0x00300000ee7c783b */ /* 0x000fe60000000200 */
[C---:B------:R-:W-:Y:S06]  /*14c0*/  HMMA.16816.F32 R248, R8.reuse, R42, RZ ;  /* 0x0000002a08f8723c */ /* 0x040fec00000018ff */
        /* <DEDUP_REMOVED lines=11> */
[----:B------:R-:W-:Y:S01]  /*1580*/  HMMA.16816.F32 R212, R8, R18, RZ ;  /* 0x0000001208d4723c */ /* 0x000fe200000018ff */
[----:B------:R-:W4:Y:S05]  /*1590*/  LDSM.16.M88.4 R8, [R237] ;  /* 0x00000000ed08783b */ /* 0x000f2a0000000200 */
[C---:B------:R-:W-:Y:S06]  /*15a0*/  HMMA.16816.F32 R72, R4.reuse, R16, RZ ;  /* 0x000000100448723c */ /* 0x040fec00000018ff */
[C---:B------:R-:W-:Y:S06]  /*15b0*/  HMMA.16816.F32 R112, R4.reuse, R42, RZ ;  /* 0x0000002a0470723c */ /* 0x040fec00000018ff */
[C---:B------:R-:W-:Y:S06]  /*15c0*/  HMMA.16816.F32 R128, R4.reuse, R38, RZ ;  /* 0x000000260480723c */ /* 0x040fec00000018ff */
[C---:B------:R-:W-:Y:S01]  /*15d0*/  HMMA.16816.F32 R140, R4.reuse, R34, RZ ;  /* 0x00000022048c723c */ /* 0x040fe200000018ff */
[----:B------:R-:W-:Y:S05]  /*15e0*/  LDSM.16.M88.4 R32, [R238+0x2000] ;  /* 0x00200000ee20783b */ /* 0x000fea0000000200 */
[C---:B------:R-:W-:Y:S01]  /*15f0*/  HMMA.16816.F32 R144, R4.reuse, R30, RZ ;  /* 0x0000001e0490723c */ /* 0x040fe200000018ff */
[----:B------:R-:W-:Y:S05]  /*1600*/  LDSM.16.M88.4 R28, [R238+0x800] ;  /* 0x00080000ee1c783b */ /* 0x000fea0000000200 */
[C---:B------:R-:W-:Y:S01]  /*1610*/  HMMA.16816.F32 R148, R4.reuse, R26, RZ ;  /* 0x0000001a0494723c */ /* 0x040fe200000018ff */
[----:B------:R-:W-:Y:S05]  /*1620*/  LDSM.16.M88.4 R24, [R238+0x1000] ;  /* 0x00100000ee18783b */ /* 0x000fea0000000200 */
[C---:B------:R-:W-:Y:S01]  /*1630*/  HMMA.16816.F32 R160, R4.reuse, R22, RZ ;  /* 0x0000001604a0723c */ /* 0x040fe200000018ff */
[----:B------:R-:W-:Y:S05]  /*1640*/  LDSM.16.M88.4 R20, [R238+0x1800] ;  /* 0x00180000ee14783b */ /* 0x000fea0000000200 */
[----:B------:R-:W-:Y:S01]  /*1650*/  HMMA.16816.F32 R156, R4, R18, RZ ;  /* 0x00000012049c723c */ /* 0x000fe200000018ff */
[----:B------:R-:W4:Y:S04]  /*1660*/  LDSM.16.M88.4 R4, [R235+0x2000] ;  /* 0x00200000eb04783b */ /* 0x000f280000000200 */
[----:B------:R-:W-:Y:S01]  /*1670*/  LDSM.16.M88.4 R16, [R238] ;  /* 0x00000000ee10783b */ /* 0x000fe20000000200 */
[C---:B-1----:R-:W-:Y:S03]  /*1680*/  HMMA.16816.F32 R192, R12.reuse, R108, R44 ;  /* 0x0000006c0cc0723c */ /* 0x042fe6000000182c */
[----:B------:R-:W1:Y:S03]  /*1690*/  LDSM.16.M88.4 R44, [R238+0x2800] ;  /* 0x00280000ee2c783b */ /* 0x000e660000000200 */
[C---:B--2---:R-:W-:Y:S06]  /*16a0*/  HMMA.16816.F32 R208, R12.reuse, R80, R56 ;  /* 0x000000500cd0723c */ /* 0x044fec0000001838 */
[C---:B---3--:R-:W-:Y:S06]  /*16b0*/  HMMA.16816.F32 R204, R12.reuse, R88, R52 ;  /* 0x000000580ccc723c */ /* 0x048fec0000001834 */
[C---:B------:R-:W-:Y:S06]  /*16c0*/  HMMA.16816.F32 R200, R12.reuse, R96, R48 ;  /* 0x000000600cc8723c */ /* 0x040fec0000001830 */
[C---:B----4-:R-:W-:Y:S06]  /*16d0*/  HMMA.16816.F32 R152, R12.reuse, R104, R64 ;  /* 0x000000680c98723c */ /* 0x050fec0000001840 */
        /* <DEDUP_REMOVED lines=11> */
[----:B------:R-:W2:Y:S05]  /*1790*/  LDSM.16.M88.4 R12, [R235] ;  /* 0x00000000eb0c783b */ /* 0x000eaa0000000200 */
[C---:B------:R-:W-:Y:S06]  /*17a0*/  HMMA.16816.F32 R40, R8.reuse, R80, R196 ;  /* 0x000000500828723c */ /* 0x040fec00000018c4 */
[C---:B------:R-:W-:Y:S06]  /*17b0*/  HMMA.16816.F32 R80, R8.reuse, R82, R76 ;  /* 0x000000520850723c */ /* 0x040fec000000184c */
[C---:B------:R-:W-:Y:S06]  /*17c0*/  HMMA.16816.F32 R144, R8.reuse, R108, R184 ;  /* 0x0000006c0890723c */ /* 0x040fec00000018b8 */
[C---:B------:R-:W-:Y:S06]  /*17d0*/  HMMA.16816.F32 R108, R8.reuse, R110, R228 ;  /* 0x0000006e086c723c */ /* 0x040fec00000018e4 */
[----:B------:R-:W-:Y:S01]  /*17e0*/  HMMA.16816.F32 R128, R8, R88, R172 ;  /* 0x000000580880723c */ /* 0x000fe200000018ac */
[----:B------:R-:W-:-:S05]  /*17f0*/  IMAD.IADD R231, R2, 0x1, R238 ;  /* 0x0000000102e77824 */ /* 0x000fca00078e02ee */
        /* <DEDUP_REMOVED lines=11> */
[----:B------:R-:W-:Y:S05]  /*18b0*/  LDSM.16.M88.4 R8, [R236] ;  /* 0x00000000ec08783b */ /* 0x000fea0000000200 */
[C---:B------:R-:W-:Y:S01]  /*18c0*/  HMMA.16816.F32 R172, R4.reuse, R138, R36 ;  /* 0x0000008a04ac723c */ /* 0x040fe20000001824 */
[----:B------:R-:W3:Y:S05]  /*18d0*/  LDSM.16.M88.4 R36, [R231] ;  /* 0x00000000e724783b */ /* 0x000eea0000000200 */
[C---:B------:R-:W-:Y:S06]  /*18e0*/  HMMA.16816.F32 R184, R4.reuse, R32, R152 ;  /* 0x0000002004b8723c */ /* 0x040fec0000001898 */
[C---:B-1----:R-:W-:Y:S06]  /*18f0*/  HMMA.16816.F32 R196, R4.reuse, R44, R132 ;  /* 0x0000002c04c4723c */ /* 0x042fec0000001884 */
[C---:B------:R-:W-:Y:S06]  /*1900*/  HMMA.16816.F32 R212, R4.reuse, R124, R120 ;  /* 0x0000007c04d4723c */ /* 0x040fec0000001878 */
[C---:B------:R-:W-:Y:S06]  /*1910*/  HMMA.16816.F32 R208, R4.reuse, R16, R208 ;  /* 0x0000001004d0723c */ /* 0x040fec00000018d0 */
[C---:B------:R-:W-:Y:S06]  /*1920*/  HMMA.16816.F32 R204, R4.reuse, R28, R204 ;  /* 0x0000001c04cc723c */ /* 0x040fec00000018cc */
[C---:B------:R-:W-:Y:S06]  /*1930*/  HMMA.16816.F32 R200, R4.reuse, R24, R200 ;  /* 0x0000001804c8723c */ /* 0x040fec00000018c8 */
[C---:B------:R-:W-:Y:S06]  /*1940*/  HMMA.16816.F32 R192, R4.reuse, R20, R192 ;  /* 0x0000001404c0723c */ /* 0x040fec00000018c0 */
[C---:B------:R-:W-:Y:S01]  /*1950*/  HMMA.16816.F32 R216, R4.reuse, R136, R48 ;  /* 0x0000008804d8723c */ /* 0x040fe20000001830 */
[----:B------:R-:W-:Y:S05]  /*1960*/  LDSM.16.M88.4 R48, [R231+0x2800] ;  /* 0x00280000e730783b */ /* 0x000fea0000000200 */
        /* <DEDUP_REMOVED lines=8> */
[----:B------:R-:W-:Y:S06]  /*19f0*/  HMMA.16816.F32 R168, R4, R126, R52 ;  /* 0x0000007e04a8723c */ /* 0x000fec0000001834 */
[C---:B--2---:R-:W-:Y:S06]  /*1a00*/  HMMA.16816.F32 R4, R12.reuse, R16, R40 ;  /* 0x000000100c04723c */ /* 0x044fec0000001828 */
[C---:B------:R-:W-:Y:S01]  /*1a10*/  HMMA.16816.F32 R52, R12.reuse, R18, R80 ;  /* 0x000000120c34723c */ /* 0x040fe20000001850 */
[----:B------:R-:W1:Y:S05]  /*1a20*/  LDSM.16.M88.4 R16, [R231+0x800] ;  /* 0x00080000e710783b */ /* 0x000e6a0000000200 */
[C---:B------:R-:W-:Y:S06]  /*1a30*/  HMMA.16816.F32 R92, R12.reuse, R30, R76 ;  /* 0x0000001e0c5c723c */ /* 0x040fec000000184c */
[C---:B------:R-:W-:Y:S06]  /*1a40*/  HMMA.16816.F32 R80, R12.reuse, R20, R144 ;  /* 0x000000140c50723c */ /* 0x040fec0000001890 */
[C---:B------:R-:W-:Y:S01]  /*1a50*/  HMMA.16816.F32 R76, R12.reuse, R22, R108 ;  /* 0x000000160c4c723c */ /* 0x040fe2000000186c */
[----:B------:R-:W2:Y:S05]  /*1a60*/  LDSM.16.M88.4 R20, [R231+0x1000] ;  /* 0x00100000e714783b */ /* 0x000eaa0000000200 */
[C---:B------:R-:W-:Y:S01]  /*1a70*/  HMMA.16816.F32 R96, R12.reuse, R28, R128 ;  /* 0x0000001c0c60723c */ /* 0x040fe20000001880 */
[----:B------:R-:W-:Y:S05]  /*1a80*/  LDSM.16.M88.4 R28, [R231+0x2000] ;  /* 0x00200000e71c783b */ /* 0x000fea0000000200 */
[----:B------:R-:W-:Y:S06]  /*1a90*/  HMMA.16816.F32 R40, R12, R46, R100 ;  /* 0x0000002e0c28723c */ /* 0x000fec0000001864 */
[----:B---3--:R-:W-:Y:S01]  /*1aa0*/  HMMA.16816.F32 R100, R8, R36, R4 ;  /* 0x000000240864723c */ /* 0x008fe20000001804 */
[----:B------:R-:W-:Y:S05]  /*1ab0*/  LDSM.16.M88.4 R4, [R236+0x2000] ;  /* 0x00200000ec04783b */ /* 0x000fea0000000200 */
[C---:B------:R-:W-:Y:S06]  /*1ac0*/  HMMA.16816.F32 R88, R12.reuse, R24, R140 ;  /* 0x000000180c58723c */ /* 0x040fec000000188c */
[----:B------:R-:W-:Y:S01]  /*1ad0*/  HMMA.16816.F32 R84, R12, R26, R72 ;  /* 0x0000001a0c54723c */ /* 0x000fe20000001848 */
[----:B------:R-:W3:Y:S01]  /*1ae0*/  LDSM.16.M88.4 R24, [R231+0x1800] ;  /* 0x00180000e718783b */ /* 0x000ee20000000200 */
[----:B------:R-:W-:-:S04]  /*1af0*/  DEPBAR.LE SB0, 0x0 ;  /* 0x000080000000791a */ /* 0x000fc80000000000 */
[----:B------:R-:W-:Y:S06]  /*1b00*/  HMMA.16816.F32 R64, R12, R34, R104 ;  /* 0x000000220c40723c */ /* 0x000fec0000001868 */
[----:B------:R-:W-:Y:S01]  /*1b10*/  HMMA.16816.F32 R104, R8, R38, R52 ;  /* 0x000000260868723c */ /* 0x000fe20000001834 */
[----:B------:R-:W-:-:S05]  /*1b20*/  FMNMX.FTZ R2, R100, R101, !PT ;  /* 0x0000006564027209 */ /* 0x000fca0007810000 */
[----:B-1----:R-:W-:Y:S06]  /*1b30*/  HMMA.16816.F32 R96, R8, R16, R96 ;  /* 0x000000100860723c */ /* 0x002fec0000001860 */
[C---:B------:R-:W-:Y:S06]  /*1b40*/  HMMA.16816.F32 R52, R12.reuse, R136, R188 ;  /* 0x000000880c34723c */ /* 0x040fec00000018bc */
[C---:B------:R-:W-:Y:S06]  /*1b50*/  HMMA.16816.F32 R72, R12.reuse, R32, R148 ;  /* 0x000000200c48723c */ /* 0x040fec0000001894 */
[----:B------:R-:W-:Y:S01]  /*1b60*/  HMMA.16816.F32 R60, R12, R44, R176 ;  /* 0x0000002c0c3c723c */ /* 0x000fe200000018b0 */
[----:B------:R-:W-:-:S04]  /*1b70*/  FMNMX.FTZ R2, R104, R2, !PT ;  /* 0x0000000268027209 */ /* 0x000fc80007810000 */
[----:B------:R-:W-:Y:S01]  /*1b80*/  FMNMX.FTZ R2, R105, R2, !PT ;  /* 0x0000000269027209 */ /* 0x000fe20007810000 */
[----:B------:R-:W-:Y:S03]  /*1b90*/  HMMA.16816.F32 R32, R12, R124, R180 ;  /* 0x0000007c0c20723c */ /* 0x000fe600000018b4 */
[----:B------:R-:W-:-:S03]  /*1ba0*/  FMNMX.FTZ R2, R96, R2, !PT ;  /* 0x0000000260027209 */ /* 0x000fc60007810000 */
[----:B------:R-:W-:Y:S01]  /*1bb0*/  HMMA.16816.F32 R44, R12, R126, R156 ;  /* 0x0000007e0c2c723c */ /* 0x000fe2000000189c */
[----:B------:R-:W-:-:S05]  /*1bc0*/  FMNMX.FTZ R2, R97, R2, !PT ;  /* 0x0000000261027209 */ /* 0x000fca0007810000 */
[C---:B------:R-:W-:Y:S06]  /*1bd0*/  HMMA.16816.F32 R124, R8.reuse, R18, R92 ;  /* 0x00000012087c723c */ /* 0x040fec000000185c */
[C---:B--2---:R-:W-:Y:S06]  /*1be0*/  HMMA.16816.F32 R140, R8.reuse, R20, R88 ;  /* 0x00000014088c723c */ /* 0x044fec0000001858 */
[C---:B------:R-:W-:Y:S06]  /*1bf0*/  HMMA.16816.F32 R144, R8.reuse, R22, R84 ;  /* 0x000000160890723c */ /* 0x040fec0000001854 */
[----:B------:R-:W-:Y:S06]  /*1c00*/  HMMA.16816.F32 R248, R8, R68, R52 ;  /* 0x0000004408f8723c */ /* 0x000fec0000001834 */
[----:B------:R-:W-:Y:S01]  /*1c10*/  HMMA.16816.F32 R12, R12, R138, R160 ;  /* 0x0000008a0c0c723c */ /* 0x000fe200000018a0 */
[----:B------:R-:W-:-:S04]  /*1c20*/  FMNMX.FTZ R2, R124, R2, !PT ;  /* 0x000000027c027209 */ /* 0x000fc80007810000 */
[----:B------:R-:W-:Y:S01]  /*1c30*/  FMNMX.FTZ R2, R125, R2, !PT ;  /* 0x000000027d027209 */ /* 0x000fe20007810000 */
[----:B------:R-:W-:Y:S03]  /*1c40*/  HMMA.16816.F32 R224, R8, R56, R32 ;  /* 0x0000003808e0723c */ /* 0x000fe60000001820 */
[----:B------:R-:W-:-:S03]  /*1c50*/  FMNMX.FTZ R2, R140, R2, !PT ;  /* 0x000000028c027209 */ /* 0x000fc60007810000 */
[----:B---3--:R-:W-:Y:S01]  /*1c60*/  HMMA.16816.F32 R156, R8, R24, R80 ;  /* 0x00000018089c723c */ /* 0x008fe20000001850 */
[----:B------:R-:W-:-:S04]  /*1c70*/  FMNMX.FTZ R2, R141, R2, !PT ;  /* 0x000000028d027209 */ /* 0x000fc80007810000 */
[----:B------:R-:W-:Y:S01]  /*1c80*/  FMNMX.FTZ R2, R144, R2, !PT ;  /* 0x0000000290027209 */ /* 0x000fe20007810000 */
[----:B------:R-:W-:Y:S01]  /*1c90*/  HMMA.16816.F32 R32, R4, R36, R208 ;  /* 0x000000240420723c */ /* 0x000fe200000018d0 */
[----:B------:R1:W-:Y:S01]  /*1ca0*/  STL.64 [R1+0x8], R250 ;  /* 0x000008fa01007387 */ /* 0x0003e20000100a00 */
[----:B------:R-:W-:-:S04]  /*1cb0*/  IMAD.MOV.U32 R252, RZ, RZ, R249 ;  /* 0x000000fffffc7224 */ /* 0x000fc800078e00f9 */
[----:B------:R-:W-:Y:S06]  /*1cc0*/  HMMA.16816.F32 R36, R4, R38, R116 ;  /* 0x000000260424723c */ /* 0x000fec0000001874 */
[C---:B------:R-:W-:Y:S06]  /*1cd0*/  HMMA.16816.F32 R160, R8.reuse, R26, R76 ;  /* 0x0000001a08a0723c */ /* 0x040fec000000184c */
[----:B------:R-:W-:Y:S06]  /*1ce0*/  HMMA.16816.F32 R220, R8, R50, R40 ;  /* 0x0000003208dc723c */ /* 0x000fec0000001828 */
[----:B------:R-:W-:Y:S06]  /*1cf0*/  HMMA.16816.F32 R40, R4, R16, R204 ;  /* 0x000000100428723c */ /* 0x000fec00000018cc */
[C---:B------:R-:W-:Y:S06]  /*1d00*/  HMMA.16816.F32 R176, R8.reuse, R28, R72 ;  /* 0x0000001c08b0723c */ /* 0x040fec0000001848 */
[C---:B------:R-:W-:Y:S06]  /*1d10*/  HMMA.16816.F32 R240, R8.reuse, R58, R44 ;  /* 0x0000003a08f0723c */ /* 0x040fec000000182c */
[----:B------:R-:W-:Y:S01]  /*1d20*/  HMMA.16816.F32 R180, R8, R30, R64 ;  /* 0x0000001e08b4723c */ /* 0x000fe20000001840 */
[----:B------:R-:W-:-:S04]  /*1d30*/  IMAD.MOV.U32 R44, RZ, RZ, R248 ;  /* 0x000000ffff2c7224 */ /* 0x000fc800078e00f8 */
[----:B------:R-:W-:Y:S01]  /*1d40*/  IMAD.MOV.U32 R205, RZ, RZ, R44 ;  /* 0x000000ffffcd7224 */ /* 0x000fe200078e002c */
[C---:B------:R-:W-:Y:S06]  /*1d50*/  HMMA.16816.F32 R188, R8.reuse, R48, R60 ;  /* 0x0000003008bc723c */ /* 0x040fec000000183c */
[----:B-1----:R-:W-:Y:S06]  /*1d60*/  HMMA.16816.F32 R248, R8, R70, R12 ;  /* 0x0000004608f8723c */ /* 0x002fec000000180c */
[----:B------:R-:W-:Y:S01]  /*1d70*/  HMMA.16816.F32 R60, R4, R18, R112 ;  /* 0x00000012043c723c */ /* 0x000fe20000001870 */
[----:B------:R-:W-:-:S02]  /*1d80*/  FMNMX.FTZ R8, R145, R2, !PT ;  /* 0x0000000291087209 */ /* 0x000fc40007810000 */
[----:B------:R-:W-:Y:S02]  /*1d90*/  FMNMX.FTZ R2, R32, R33, !PT ;  /* 0x0000002120027209 */ /* 0x000fe40007810000 */
[----:B------:R-:W-:Y:S01]  /*1da0*/  FMNMX.FTZ R8, R156, R8, !PT ;  /* 0x000000089c087209 */ /* 0x000fe20007810000 */
[C---:B------:R-:W-:Y:S01]  /*1db0*/  HMMA.16816.F32 R128, R4.reuse, R20, R200 ;  /* 0x000000140480723c */ /* 0x040fe200000018c8 */
[----:B------:R-:W-:Y:S02]  /*1dc0*/  FMNMX.FTZ R2, R36, R2, !PT ;  /* 0x0000000224027209 */ /* 0x000fe40007810000 */
[----:B------:R-:W-:Y:S02]  /*1dd0*/  FMNMX.FTZ R9, R157, R8, !PT ;  /* 0x000000089d097209 */ /* 0x000fe40007810000 */
[----:B------:R-:W-:Y:S01]  /*1de0*/  FMNMX.FTZ R2, R37, R2, !PT ;  /* 0x0000000225027209 */ /* 0x000fe20007810000 */
[----:B------:R-:W-:Y:S01]  /*1df0*/  HMMA.16816.F32 R120, R4, R22, R120 ;  /* 0x000000160478723c */ /* 0x000fe20000001878 */
[----:B------:R-:W-:-:S02]  /*1e00*/  FMNMX.FTZ R9, R160, R9, !PT ;  /* 0x00000009a0097209 */ /* 0x000fc40007810000 */
[----:B------:R-:W-:Y:S02]  /*1e10*/  FMNMX.FTZ R2, R40, R2, !PT ;  /* 0x0000000228027209 */ /* 0x000fe40007810000 */
[----:B------:R-:W-:Y:S01]  /*1e20*/  FMNMX.FTZ R9, R161, R9, !PT ;  /* 0x00000009a1097209 */ /* 0x000fe20007810000 */
[----:B------:R-:W-:Y:S01]  /*1e30*/  HMMA.16816.F32 R192, R4, R24, R192 ;  /* 0x0000001804c0723c */ /* 0x000fe200000018c0 */
[----:B------:R-:W-:Y:S02]  /*1e40*/  FMNMX.FTZ R2, R41, R2, !PT ;  /* 0x0000000229027209 */ /* 0x000fe40007810000 */
[----:B------:R-:W-:-:S03]  /*1e50*/  FMNMX.FTZ R9, R176, R9, !PT ;  /* 0x00000009b0097209 */ /* 0x000fc60007810000 */
[----:B------:R-:W-:Y:S01]  /*1e60*/  FMNMX.FTZ R2, R60, R2, !PT ;  /* 0x000000023c027209 */ /* 0x000fe20007810000 */
[C---:B------:R-:W-:Y:S01]  /*1e70*/  HMMA.16816.F32 R148, R4.reuse, R26, R132 ;  /* 0x0000001a0494723c */ /* 0x040fe20000001884 */
[----:B------:R-:W-:Y:S02]  /*1e80*/  FMNMX.FTZ R9, R177, R9, !PT ;  /* 0x00000009b1097209 */ /* 0x000fe40007810000 */
[----:B------:R-:W-:Y:S02]  /*1e90*/  FMNMX.FTZ R2, R61, R2, !PT ;  /* 0x000000023d027209 */ /* 0x000fe40007810000 */
[----:B------:R-:W-:Y:S01]  /*1ea0*/  FMNMX.FTZ R9, R180, R9, !PT ;  /* 0x00000009b4097209 */ /* 0x000fe20007810000 */
[----:B------:R-:W-:Y:S01]  /*1eb0*/  HMMA.16816.F32 R184, R4, R28, R184 ;  /* 0x0000001c04b8723c */ /* 0x000fe200000018b8 */
[----:B------:R-:W-:Y:S02]  /*1ec0*/  FMNMX.FTZ R2, R128, R2, !PT ;  /* 0x0000000280027209 */ /* 0x000fe40007810000 */
[----:B------:R-:W-:-:S02]  /*1ed0*/  FMNMX.FTZ R9, R181, R9, !PT ;  /* 0x00000009b5097209 */ /* 0x000fc40007810000 */
        /* <DEDUP_REMOVED lines=25> */
[----:B------:R-:W-:Y:S01]  /*2070*/  HMMA.16816.F32 R172, R4, R70, R172 ;  /* 0x0000004604ac723c */ /* 0x000fe200000018ac */
        /* <DEDUP_REMOVED lines=11> */
[----:B------:R-:W-:Y:S06]  /*2130*/  BAR.SYNC.DEFER_BLOCKING 0x0 ;  /* 0x0000000000007b1d */ /* 0x000fec0000010000 */
[----:B------:R-:W-:Y:S05]  /*2140*/  @!P0 BRA `(.L_x_118) ;  /* 0x00000000008c8947 */ /* 0x000fea0003800000 */
[----:B------:R-:W2:Y:S01]  /*2150*/  LDL.64 R228, [R1+0x48] ;  /* 0x0000480001e47983 */ /* 0x000ea20000100a00 */
[----:B------:R-:W-:-:S04]  /*2160*/  LEA.HI.SX32 R2, R247, 0xfffffffe, 0x19 ;  /* 0xfffffffef7027811 */ /* 0x000fc800078fcaff */
[----:B------:R-:W-:Y:S01]  /*2170*/  SHF.R.S32.HI R5, RZ, 0x1f, R2 ;  /* 0x0000001fff057819 */ /* 0x000fe20000011402 */
[C---:B------:R-:W-:Y:S02]  /*2180*/  IMAD R4, R2.reuse, UR19, RZ ;  /* 0x0000001302047c24 */ /* 0x040fe4000f8e02ff */
[----:B--2---:R-:W-:-:S04]  /*2190*/  IMAD.WIDE.U32 R6, R2, UR20, R228 ;  /* 0x0000001402067c25 */ /* 0x004fc8000f8e00e4 */
[----:B------:R-:W-:Y:S01]  /*21a0*/  IMAD R2, R5, UR20, R4 ;  /* 0x0000001405027c24 */ /* 0x000fe2000f8e0204 */
[----:B------:R-:W-:-:S03]  /*21b0*/  LEA R4, P2, R6, UR6, 0x1 ;  /* 0x0000000606047c11 */ /* 0x000fc6000f8408ff */
[----:B------:R-:W-:Y:S01]  /*21c0*/  IMAD.IADD R2, R7, 0x1, R2 ;  /* 0x0000000107027824 */ /* 0x000fe200078e0202 */
[----:B------:R-:W-:-:S04]  /*21d0*/  IADD3 R14, P1, R4, UR14, RZ ;  /* 0x0000000e040e7c10 */ /* 0x000fc8000ff3e0ff */
        /* <DEDUP_REMOVED lines=9> */
[----:B------:R-:W-:Y:S01]  /*2270*/  LDGSTS.E.BYPASS.LTC128B.128 [R246+0x4800], desc[UR16][R14.64] ;  /* 0x048000000ef67fae */ /* 0x000fe2000b901d50 */
[----:B------:R-:W-:-:S02]  /*2280*/  IADD3 R8, P2, R10, UR14, RZ ;  /* 0x0000000e0a087c10 */ /* 0x000fc4000ff5e0ff */
        /* <DEDUP_REMOVED lines=8> */
[----:B-1----:R-:W-:-:S04]  /*2310*/  IADD3 R4, P2, R6, UR14, RZ ;  /* 0x0000000e06047c10 */ /* 0x002fc8000ff5e0ff */
[----:B------:R-:W-:Y:S02]  /*2320*/  IADD3.X R5, R7, UR15, RZ, P2, !PT ;  /* 0x0000000f07057c10 */ /* 0x000fe400097fe4ff */
[----:B--2---:R-:W-:-:S03]  /*2330*/  IADD3 R12, P1, R4, UR14, RZ ;  /* 0x0000000e040c7c10 */ /* 0x004fc6000ff3e0ff */
[----:B------:R3:W-:Y:S01]  /*2340*/  LDGSTS.E.BYPASS.LTC128B.128 [R246+0x7000], desc[UR16][R4.64] ;  /* 0x0700000004f67fae */ /* 0x0007e2000b901d50 */
[----:B------:R-:W-:-:S05]  /*2350*/  IADD3.X R13, R5, UR15, RZ, P1, !PT ;  /* 0x0000000f050d7c10 */ /* 0x000fca0008ffe4ff */
[----:B------:R3:W-:Y:S04]  /*2360*/  LDGSTS.E.BYPASS.LTC128B.128 [R246+0x7800], desc[UR16][R12.64] ;  /* 0x078000000cf67fae */ /* 0x0007e8000b901d50 */
[----:B------:R-:W0:Y:S02]  /*2370*/  LDGDEPBAR ;  /* 0x00000000000079af */ /* 0x000e240000000000 */
.L_x_118:
[----:B---3--:R-:W2:Y:S01]  /*2380*/  LDL.LU R11, [R1+0xc] ;  /* 0x00000c00010b7983 */ /* 0x008ea20000300800 */
[----:B------:R-:W-:Y:S01]  /*2390*/  FMNMX.FTZ R2, R63, R17, !PT ;  /* 0x000000113f027209 */ /* 0x000fe20007810000 */
[----:B------:R-:W-:Y:S02]  /*23a0*/  ULDC UR4, c[0x0][0x2ec] ;  /* 0x0000bb0000047ab9 */ /* 0x000fe40000000800 */
[----:B------:R-:W3:Y:S01]  /*23b0*/  LDL.LU R12, [R1+0x8] ;  /* 0x00000800010c7983 */ /* 0x000ee20000300800 */
[----:B------:R-:W-:Y:S02]  /*23c0*/  FMNMX.FTZ R4, R197, R18, !PT ;  /* 0x00000012c5047209 */ /* 0x000fe40007810000 */
[----:B------:R-:W-:Y:S01]  /*23d0*/  FMNMX.FTZ R2, R130, R2, !PT ;  /* 0x0000000282027209 */ /* 0x000fe20007810000 */
[----:B------:R-:W1:Y:S01]  /*23e0*/  SHFL.BFLY PT, R5, R16, 0x2, 0x1f ;  /* 0x0c401f0010057f89 */ /* 0x000e6200000e0000 */
[----:B------:R-:W-:Y:S02]  /*23f0*/  FMNMX.FTZ R4, R164, R4, !PT ;  /* 0x00000004a4047209 */ /* 0x000fe40007810000 */
[----:B------:R-:W-:Y:S01]  /*2400*/  FMNMX.FTZ R2, R131, R2, !PT ;  /* 0x0000000283027209 */ /* 0x000fe20007810000 */
[----:B------:R-:W-:Y:S01]  /*2410*/  STL [R1+0x9c], R238 ;  /* 0x00009cee01007387 */ /* 0x000fe20000100800 */
[----:B------:R-:W-:-:S02]  /*2420*/  FMNMX.FTZ R4, R165, R4, !PT ;  /* 0x00000004a5047209 */ /* 0x000fc40007810000 */
[----:B------:R-:W-:Y:S01]  /*2430*/  FMNMX.FTZ R2, R122, R2, !PT ;  /* 0x000000027a027209 */ /* 0x000fe20007810000 */
[----:B------:R-:W-:Y:S01]  /*2440*/  STL [R1+0x98], R247 ;  /* 0x000098f701007387 */ /* 0x000fe20000100800 */
[----:B------:R-:W-:Y:S02]  /*2450*/  FMNMX.FTZ R4, R212, R4, !PT ;  /* 0x00000004d4047209 */ /* 0x000fe40007810000 */
[----:B------:R-:W-:Y:S01]  /*2460*/  FMNMX.FTZ R2, R123, R2, !PT ;  /* 0x000000027b027209 */ /* 0x000fe20007810000 */
[----:B------:R-:W-:Y:S01]  /*2470*/  STL [R1+0x94], R246 ;  /* 0x000094f601007387 */ /* 0x000fe20000100800 */
        /* <DEDUP_REMOVED lines=9> */
[----:B-1----:R-:W-:Y:S02]  /*2510*/  FMNMX.FTZ R5, R16, R5, !PT ;  /* 0x0000000510057209 */ /* 0x002fe40007810000 */
[----:B------:R-:W-:Y:S01]  /*2520*/  FMNMX.FTZ R4, R216, R4, !PT ;  /* 0x00000004d8047209 */ /* 0x000fe20007810000 */
[----:B------:R-:W-:Y:S01]  /*2530*/  STL [R1+0x84], R234 ;  /* 0x000084ea01007387 */ /* 0x000fe20000100800 */
[----:B------:R-:W-:-:S02]  /*2540*/  FMNMX.FTZ R2, R151, R2, !PT ;  /* 0x0000000297027209 */ /* 0x000fc40007810000 */
[----:B------:R-:W-:Y:S01]  /*2550*/  FMNMX.FTZ R4, R217, R4, !PT ;  /* 0x00000004d9047209 */ /* 0x000fe20007810000 */
[----:B------:R-:W1:Y:S01]  /*2560*/  SHFL.BFLY PT, R6, R5, 0x1, 0x1f ;  /* 0x0c201f0005067f89 */ /* 0x000e6200000e0000 */
        /* <DEDUP_REMOVED lines=8> */
[----:B------:R-:W4:Y:S01]  /*25f0*/  SHFL.BFLY PT, R8, R7, 0x2, 0x1f ;  /* 0x0c401f0007087f89 */ /* 0x000f2200000e0000 */
[----:B------:R-:W-:-:S03]  /*2600*/  FMNMX.FTZ R2, R155, R2, !PT ;  /* 0x000000029b027209 */ /* 0x000fc60007810000 */
[----:B------:R-:W-:Y:S01]  /*2610*/  STL [R1+0x78], R231 ;  /* 0x000078e701007387 */ /* 0x000fe20000100800 */
[----:B------:R-:W-:-:S04]  /*2620*/  FMNMX.FTZ R2, R198, R2, !PT ;  /* 0x00000002c6027209 */ /* 0x000fc80007810000 */
[----:B------:R-:W-:Y:S02]  /*2630*/  FMNMX.FTZ R2, R199, R2, !PT ;  /* 0x00000002c7027209 */ /* 0x000fe40007810000 */
[----:B-1----:R-:W-:Y:S02]  /*2640*/  FMNMX.FTZ R136, R5, R6, !PT ;  /* 0x0000000605887209 */ /* 0x002fe40007810000 */
[----:B------:R-:W-:Y:S02]  /*2650*/  FMNMX.FTZ R5, R106, R4, !PT ;  /* 0x000000046a057209 */ /* 0x000fe40007810000 */
[----:B------:R-:W-:Y:S01]  /*2660*/  FMNMX.FTZ R4, R166, R2, !PT ;  /* 0x00000002a6047209 */ /* 0x000fe20007810000 */
[C---:B------:R-:W-:Y:S01]  /*2670*/  FMUL.FTZ R2, R136.reuse, UR4 ;  /* 0x0000000488027c20 */ /* 0x040fe20008410000 */
[----:B------:R-:W-:Y:S01]  /*2680*/  FSETP.NEU.FTZ.AND P1, PT, R136, -INF , PT ;  /* 0xff8000008800780b */ /* 0x000fe20003f3d000 */
[----:B------:R-:W-:Y:S01]  /*2690*/  STL [R1+0xa0], R136 ;  /* 0x0000a08801007387 */ /* 0x000fe20000100800 */
[----:B------:R-:W-:-:S02]  /*26a0*/  FMNMX.FTZ R4, R167, R4, !PT ;  /* 0x00000004a7047209 */ /* 0x000fc40007810000 */
[----:B------:R-:W-:Y:S02]  /*26b0*/  FMNMX.FTZ R5, R107, R5, !PT ;  /* 0x000000056b057209 */ /* 0x000fe40007810000 */
[----:B------:R-:W-:Y:S02]  /*26c0*/  FSEL R6, R2, RZ, P1 ;  /* 0x000000ff02067208 */ /* 0x000fe40000800000 */
[----:B------:R-:W-:Y:S02]  /*26d0*/  FMNMX.FTZ R2, R214, R4, !PT ;  /* 0x00000004d6027209 */ /* 0x000fe40007810000 */
[----:B------:R-:W-:Y:S01]  /*26e0*/  FMNMX.FTZ R4, R98, R5, !PT ;  /* 0x0000000562047209 */ /* 0x000fe20007810000 */
[----:B------:R-:W-:Y:S01]  /*26f0*/  FFMA.FTZ R5, R100, UR4, -R6 ;  /* 0x0000000464057c23 */ /* 0x000fe20008010806 */
[----:B----4-:R-:W-:Y:S02]  /*2700*/  FMNMX.FTZ R7, R7, R8, !PT ;  /* 0x0000000807077209 */ /* 0x010fe40007810000 */
[----:B------:R-:W-:Y:S01]  /*2710*/  FMNMX.FTZ R4, R99, R4, !PT ;  /* 0x0000000463047209 */ /* 0x000fe20007810000 */
[----:B------:R1:W-:Y:S01]  /*2720*/  MUFU.EX2 R239, R5 ;  /* 0x0000000500ef7308 */ /* 0x0003e20000000800 */
[----:B------:R-:W-:Y:S01]  /*2730*/  FMNMX.FTZ R2, R215, R2, !PT ;  /* 0x00000002d7027209 */ /* 0x000fe20007810000 */
[----:B------:R-:W4:Y:S01]  /*2740*/  SHFL.BFLY PT, R9, R7, 0x1, 0x1f ;  /* 0x0c201f0007097f89 */ /* 0x000f2200000e0000 */
        /* <DEDUP_REMOVED lines=8> */
[----:B------:R-:W-:-:S03]  /*27d0*/  FMNMX.FTZ R2, R219, R2, !PT ;  /* 0x00000002db027209 */ /* 0x000fc60007810000 */
[----:B------:R1:W-:Y:S01]  /*27e0*/  MUFU.EX2 R10, R5 ;  /* 0x00000005000a7308 */ /* 0x0003e20000000800 */
[----:B------:R-:W-:Y:S02]  /*27f0*/  FMNMX.FTZ R2, R174, R2, !PT ;  /* 0x00000002ae027209 */ /* 0x000fe40007810000 */
[----:B----4-:R-:W-:Y:S01]  /*2800*/  FMNMX.FTZ R134, R7, R9, !PT ;  /* 0x0000000907867209 */ /* 0x010fe20007810000 */
[----:B------:R-:W-:Y:S01]  /*2810*/  FFMA.FTZ R7, R97, UR4, -R6 ;  /* 0x0000000461077c23 */ /* 0x000fe20008010806 */
[----:B------:R-:W-:Y:S02]  /*2820*/  FMNMX.FTZ R2, R175, R2, !PT ;  /* 0x00000002af027209 */ /* 0x000fe40007810000 */
[----:B------:R-:W-:-:S03]  /*2830*/  FSETP.NEU.FTZ.AND P1, PT, R134, -INF , PT ;  /* 0xff8000008600780b */ /* 0x000fc60003f3d000 */
[----:B------:R-:W-:Y:S01]  /*2840*/  MUFU.EX2 R7, R7 ;  /* 0x0000000700077308 */ /* 0x000fe20000000800 */
[----:B------:R-:W4:Y:S01]  /*2850*/  SHFL.BFLY PT, R8, R2, 0x2, 0x1f ;  /* 0x0c401f0002087f89 */ /* 0x000f2200000e0000 */
[----:B-1----:R-:W-:-:S06]  /*2860*/  FFMA.FTZ R5, R104, UR4, -R6 ;  /* 0x0000000468057c23 */ /* 0x002fcc0008010806 */
[----:B------:R-:W1:Y:S01]  /*2870*/  MUFU.EX2 R137, R5 ;  /* 0x0000000500897308 */ /* 0x000e620000000800 */
[----:B----4-:R-:W-:Y:S01]  /*2880*/  FMNMX.FTZ R2, R2, R8, !PT ;  /* 0x0000000802027209 */ /* 0x010fe20007810000 */
[----:B-1----:R-:W-:Y:S01]  /*2890*/  STL [R1+0x60], R137 ;  /* 0x0000608901007387 */ /* 0x002fe20000100800 */
[----:B------:R-:W-:Y:S01]  /*28a0*/  FMNMX.FTZ R5, R146, R4, !PT ;  /* 0x0000000492057209 */ /* 0x000fe20007810000 */
[--C-:B------:R-:W-:Y:S02]  /*28b0*/  FFMA.FTZ R4, R105, UR4, -R6.reuse ;  /* 0x0000000469047c23 */ /* 0x100fe40008010806 */
[----:B------:R-:W1:Y:S02]  /*28c0*/  SHFL.BFLY PT, R8, R2, 0x1, 0x1f ;  /* 0x0c201f0002087f89 */ /* 0x000e6400000e0000 */
[----:B------:R4:W4:Y:S02]  /*28d0*/  MUFU.EX2 R138, R4 ;  /* 0x00000004008a7308 */ /* 0x0009240000000800 */
[----:B----4-:R-:W-:Y:S01]  /*28e0*/  FMNMX.FTZ R4, R147, R5, !PT ;  /* 0x0000000593047209 */ /* 0x010fe20007810000 */
[----:B------:R-:W-:Y:S01]  /*28f0*/  FFMA.FTZ R5, R96, UR4, -R6 ;  /* 0x0000000460057c23 */ /* 0x000fe20008010806 */
[----:B------:R-:W-:Y:S02]  /*2900*/  STL [R1+0x64], R138 ;  /* 0x0000648a01007387 */ /* 0x000fe40000100800 */
[----:B------:R-:W-:-:S02]  /*2910*/  FMNMX.FTZ R4, R158, R4, !PT ;  /* 0x000000049e047209 */ /* 0x000fc40007810000 */
[----:B------:R4:W4:Y:S01]  /*2920*/  MUFU.EX2 R82, R5 ;  /* 0x0000000500527308 */ /* 0x0009220000000800 */
[----:B-1----:R-:W-:Y:S02]  /*2930*/  FMNMX.FTZ R132, R2, R8, !PT ;  /* 0x0000000802847209 */ /* 0x002fe40007810000 */
[----:B------:R-:W-:-:S04]  /*2940*/  FMNMX.FTZ R4, R159, R4, !PT ;  /* 0x000000049f047209 */ /* 0x000fc80007810000 */
[----:B------:R-:W-:-:S04]  /*2950*/  FMNMX.FTZ R4, R162, R4, !PT ;  /* 0x00000004a2047209 */ /* 0x000fc80007810000 */
[----:B------:R-:W-:-:S04]  /*2960*/  FMNMX.FTZ R4, R163, R4, !PT ;  /* 0x00000004a3047209 */ /* 0x000fc80007810000 */
[----:B------:R-:W-:Y:S01]  /*2970*/  FMNMX.FTZ R4, R178, R4, !PT ;  /* 0x00000004b2047209 */ /* 0x000fe20007810000 */
[----:B----4-:R-:W-:Y:S01]  /*2980*/  FMUL.FTZ R5, R134, UR4 ;  /* 0x0000000486057c20 */ /* 0x010fe20008410000 */
[----:B------:R-:W-:Y:S04]  /*2990*/  STL [R1+0x70], R82 ;  /* 0x0000705201007387 */ /* 0x000fe80000100800 */
[----:B------:R-:W-:Y:S01]  /*29a0*/  FSEL R5, R5, RZ, P1 ;  /* 0x000000ff05057208 */ /* 0x000fe20000800000 */
[----:B------:R-:W-:Y:S01]  /*29b0*/  STL [R1+0xa4], R134 ;  /* 0x0000a48601007387 */ /* 0x000fe20000100800 */
[----:B------:R-:W-:-:S03]  /*29c0*/  FSETP.NEU.FTZ.AND P1, PT, R132, -INF , PT ;  /* 0xff8000008400780b */ /* 0x000fc60003f3d000 */
[----:B------:R1:W-:Y:S01]  /*29d0*/  STL [R1+0x74], R7 ;  /* 0x0000740701007387 */ /* 0x0003e20000100800 */
[--C-:B------:R-:W-:Y:S01]  /*29e0*/  FFMA.FTZ R2, R41, UR4, -R5.reuse ;  /* 0x0000000429027c23 */ /* 0x100fe20008010805 */
[----:B------:R-:W-:-:S03]  /*29f0*/  FFMA.FTZ R8, R60, UR4, -R5 ;  /* 0x000000043c087c23 */ /* 0x000fc60008010805 */
[----:B------:R4:W-:Y:S08]  /*2a00*/  MUFU.EX2 R13, R2 ;  /* 0x00000002000d7308 */ /* 0x0009f00000000800 */
[----:B------:R-:W-:Y:S01]  /*2a10*/  MUFU.EX2 R136, R8 ;  /* 0x0000000800887308 */ /* 0x000fe20000000800 */
[----:B----4-:R-:W-:Y:S01]  /*2a20*/  FMUL.FTZ R2, R132, UR4 ;  /* 0x0000000484027c20 */ /* 0x010fe20008410000 */
[----:B-1----:R-:W-:-:S06]  /*2a30*/  FFMA.FTZ R7, R32, UR4, -R5 ;  /* 0x0000000420077c23 */ /* 0x002fcc0008010805 */
[----:B------:R1:W-:Y:S02]  /*2a40*/  MUFU.EX2 R80, R7 ;  /* 0x0000000700507308 */ /* 0x0003e40000000800 */
[----:B-1----:R-:W-:Y:S01]  /*2a50*/  FMNMX.FTZ R7, R179, R4, !PT ;  /* 0x00000004b3077209 */ /* 0x002fe20007810000 */
[----:B------:R-:W-:-:S03]  /*2a60*/  FFMA.FTZ R4, R33, UR4, -R5 ;  /* 0x0000000421047c23 */ /* 0x000fc60008010805 */
[----:B------:R-:W-:Y:S02]  /*2a70*/  FMNMX.FTZ R7, R182, R7, !PT ;  /* 0x00000007b6077209 */ /* 0x000fe40007810000 */
[----:B------:R1:W-:Y:S02]  /*2a80*/  MUFU.EX2 R81, R4 ;  /* 0x0000000400517308 */ /* 0x0003e40000000800 */
[----:B-1----:R-:W-:Y:S01]  /*2a90*/  FMNMX.FTZ R4, R183, R7, !PT ;  /* 0x00000007b7047209 */ /* 0x002fe20007810000 */
[----:B------:R-:W-:-:S03]  /*2aa0*/  FFMA.FTZ R7, R36, UR4, -R5 ;  /* 0x0000000424077c23 */ /* 0x000fc60008010805 */
[----:B------:R-:W-:Y:S02]  /*2ab0*/  FMNMX.FTZ R4, R190, R4, !PT ;  /* 0x00000004be047209 */ /* 0x000fe40007810000 */
[----:B------:R1:W-:Y:S02]  /*2ac0*/  MUFU.EX2 R211, R7 ;  /* 0x0000000700d37308 */ /* 0x0003e40000000800 */
[----:B------:R-:W-:-:S04]  /*2ad0*/  FMNMX.FTZ R4, R191, R4, !PT ;  /* 0x00000004bf047209 */ /* 0x000fc80007810000 */
[----:B------:R-:W-:-:S04]  /*2ae0*/  FMNMX.FTZ R4, R222, R4, !PT ;  /* 0x00000004de047209 */ /* 0x000fc80007810000 */
[----:B------:R-:W-:-:S04]  /*2af0*/  FMNMX.FTZ R4, R223, R4, !PT ;  /* 0x00000004df047209 */ /* 0x000fc80007810000 */
[----:B------:R-:W-:Y:S01]  /*2b00*/  FMNMX.FTZ R4, R226, R4, !PT ;  /* 0x00000004e2047209 */ /* 0x000fe20007810000 */
[----:B-1----:R-:W-:-:S03]  /*2b10*/  FFMA.FTZ R7, R37, UR4, -R5 ;  /* 0x0000000425077c23 */ /* 0x002fc60008010805 */
[----:B------:R-:W-:Y:S01]  /*2b20*/  FMNMX.FTZ R4, R227, R4, !PT ;  /* 0x00000004e3047209 */ /* 0x000fe20007810000 */
[----:B------:R1:W-:Y:S03]  /*2b30*/  MUFU.EX2 R209, R7 ;  /* 0x0000000700d17308 */ /* 0x0003e60000000800 */
[----:B------:R-:W-:Y:S02]  /*2b40*/  FMNMX.FTZ R4, R242, R4, !PT ;  /* 0x00000004f2047209 */ /* 0x000fe40007810000 */
[----:B--2---:R-:W-:Y:S02]  /*2b50*/  MOV R133, R11 ;  /* 0x0000000b00857202 */ /* 0x004fe40000000f00 */
[----:B---3--:R-:W-:Y:S01]  /*2b60*/  MOV R206, R12 ;  /* 0x0000000c00ce7202 */ /* 0x008fe20000000f00 */
[----:B-1----:R-:W-:-:S04]  /*2b70*/  FFMA.FTZ R7, R40, UR4, -R5 ;  /* 0x0000000428077c23 */ /* 0x002fc80008010805 */
[----:B------:R1:W2:Y:S02]  /*2b80*/  MUFU.EX2 R12, R7 ;  /* 0x00000007000c7308 */ /* 0x0002a40000000800 */
[----:B-1----:R-:W-:Y:S01]  /*2b90*/  FMNMX.FTZ R7, R243, R4, !PT ;  /* 0x00000004f3077209 */ /* 0x002fe20007810000 */
[----:B--2---:R1:W-:Y:S01]  /*2ba0*/  STL [R1+0x68], R12 ;  /* 0x0000680c01007387 */ /* 0x0043e20000100800 */
[----:B------:R-:W-:Y:S02]  /*2bb0*/  FSEL R4, R2, RZ, P1 ;  /* 0x000000ff02047208 */ /* 0x000fe40000800000 */
[----:B------:R-:W-:Y:S01]  /*2bc0*/  FMNMX.FTZ R8, R206, R7, !PT ;  /* 0x00000007ce087209 */ /* 0x000fe20007810000 */
[----:B------:R-:W-:Y:S01]  /*2bd0*/  STL [R1+0xa8], R132 ;  /* 0x0000a88401007387 */ /* 0x000fe20000100800 */
[----:B------:R-:W-:Y:S01]  /*2be0*/  LOP3.LUT R2, R245, R244, RZ, 0xfc, !PT ;  /* 0x000000f4f5027212 */ /* 0x000fe200078efcff */
[----:B------:R-:W-:Y:S01]  /*2bf0*/  FFMA.FTZ R7, R34, UR4, -R4 ;  /* 0x0000000422077c23 */ /* 0x000fe20008010804 */
[----:B------:R-:W-:Y:S01]  /*2c00*/  FMNMX.FTZ R8, R133, R8, !PT ;  /* 0x0000000885087209 */ /* 0x000fe20007810000 */
[----:B------:R-:W-:Y:S01]  /*2c10*/  STL [R1+0x6c], R13 ;  /* 0x00006c0d01007387 */ /* 0x000fe20000100800 */
[----:B------:R-:W-:Y:S01]  /*2c20*/  LEA R139, R2, UR5, 0x1 ;  /* 0x00000005028b7c11 */ /* 0x000fe2000f8e08ff */
[----:B------:R2:W-:Y:S01]  /*2c30*/  MUFU.EX2 R234, R7 ;  /* 0x0000000700ea7308 */ /* 0x0005e20000000800 */
[----:B------:R-:W-:Y:S01]  /*2c40*/  FMNMX.FTZ R2, R250, R8, !PT ;  /* 0x00000008fa027209 */ /* 0x000fe20007810000 */
[----:B------:R-:W-:Y:S01]  /*2c50*/  IMAD.MOV.U32 R244, RZ, RZ, R10 ;  /* 0x000000fffff47224 */ /* 0x000fe200078e000a */
[-C--:B------:R-:W-:Y:S01]  /*2c60*/  IADD3 R228, R3, R139.reuse, RZ ;  /* 0x0000008b03e47210 */ /* 0x080fe20007ffe0ff */
[----:B------:R-:W-:Y:S01]  /*2c70*/  FFMA.FTZ R3, R38, UR4, -R4 ;  /* 0x0000000426037c23 */ /* 0x000fe20008010804 */
[----:B------:R-:W-:Y:S01]  /*2c80*/  FMNMX.FTZ R2, R251, R2, !PT ;  /* 0x00000002fb027209 */ /* 0x000fe20007810000 */
[----:B------:R-:W3:Y:S01]  /*2c90*/  LDSM.16.MT88.4 R24, [R139+0x8000] ;  /* 0x008000008b18783b */ /* 0x000ee20000004200 */
[C---:B------:R-:W-:Y:S01]  /*2ca0*/  IADD3 R230, R0.reuse, R139, RZ ;  /* 0x0000008b00e67210 */ /* 0x040fe20007ffe0ff */
[----:B------:R-:W-:Y:S01]  /*2cb0*/  MUFU.EX2 R210, R3 ;  /* 0x0000000300d27308 */ /* 0x000fe20000000800 */
[----:B------:R-:W-:-:S02]  /*2cc0*/  IMAD.IADD R229, R0, 0x1, R228 ;  /* 0x0000000100e57824 */ /* 0x000fc400078e02e4 */
[--C-:B------:R-:W-:Y:S01]  /*2cd0*/  FFMA.FTZ R0, R39, UR4, -R4.reuse ;  /* 0x0000000427007c23 */ /* 0x100fe20008010804 */
[----:B------:R-:W-:Y:S01]  /*2ce0*/  LDSM.16.MT88.4 R16, [R228+0x8000] ;  /* 0x00800000e410783b */ /* 0x000fe20000004200 */
[----:B------:R-:W-:Y:S02]  /*2cf0*/  F2FP.F16.F32.PACK_AB R8, R81, R80 ;  /* 0x000000505108723e */ /* 0x000fe400000000ff */
[----:B------:R-:W-:Y:S01]  /*2d00*/  F2FP.F16.F32.PACK_AB R10, R209, R211 ;  /* 0x000000d3d10a723e */ /* 0x000fe200000000ff */
[----:B------:R-:W4:Y:S01]  /*2d10*/  LDSM.16.MT88.4 R20, [R230+0x8000] ;  /* 0x00800000e614783b */ /* 0x000f220000004200 */
[----:B------:R3:W3:Y:S01]  /*2d20*/  MUFU.EX2 R245, R0 ;  /* 0x0000000000f57308 */ /* 0x0006e20000000800 */
[----:B--2---:R-:W-:Y:S01]  /*2d30*/  FFMA.FTZ R7, R35, UR4, -R4 ;  /* 0x0000000423077c23 */ /* 0x004fe20008010804 */
[----:B-1----:R-:W-:Y:S01]  /*2d40*/  F2FP.F16.F32.PACK_AB R12, R13, R12 ;  /* 0x0000000c0d0c723e */ /* 0x002fe200000000ff */
[----:B------:R-:W-:Y:S04]  /*2d50*/  LDSM.16.MT88.4 R56, [R229+0x8000] ;  /* 0x00800000e538783b */ /* 0x000fe80000004200 */
[----:B------:R-:W-:Y:S01]  /*2d60*/  LDSM.16.MT88.4 R68, [R230+0x8800] ;  /* 0x00880000e644783b */ /* 0x000fe20000004200 */
[----:B------:R1:W2:Y:S03]  /*2d70*/  MUFU.EX2 R203, R7 ;  /* 0x0000000700cb7308 */ /* 0x0002a60000000800 */
[----:B------:R-:W-:Y:S04]  /*2d80*/  LDSM.16.MT88.4 R72, [R228+0x8800] ;  /* 0x00880000e448783b */ /* 0x000fe80000004200 */
[----:B------:R-:W-:Y:S01]  /*2d90*/  LDSM.16.MT88.4 R64, [R139+0x8800] ;  /* 0x008800008b40783b */ /* 0x000fe20000004200 */
[----:B---3--:R-:W-:Y:S01]  /*2da0*/  FFMA.FTZ R0, R61, UR4, -R5 ;  /* 0x000000043d007c23 */ /* 0x008fe20008010805 */
[----:B------:R-:W-:-:S02]  /*2db0*/  F2FP.F16.F32.PACK_AB R11, R245, R210 ;  /* 0x000000d2f50b723e */ /* 0x000fc400000000ff */
[----:B------:R-:W-:Y:S01]  /*2dc0*/  LDSM.16.MT88.4 R76, [R229+0x8800] ;  /* 0x00880000e54c783b */ /* 0x000fe20000004200 */
[----:B------:R3:W-:Y:S03]  /*2dd0*/  MUFU.EX2 R14, R0 ;  /* 0x00000000000e7308 */ /* 0x0007e60000000800 */
[----:B-1----:R-:W1:Y:S01]  /*2de0*/  SHFL.BFLY PT, R7, R2, 0x2, 0x1f ;  /* 0x0c401f0002077f89 */ /* 0x002e6200000e0000 */
[----:B--2---:R-:W-:-:S07]  /*2df0*/  F2FP.F16.F32.PACK_AB R9, R203, R234 ;  /* 0x000000eacb09723e */ /* 0x004fce00000000ff */
[----:B------:R-:W-:Y:S01]  /*2e00*/  HMMA.16816.F32 R52, R8, R24, RZ ;  /* 0x000000180834723c */ /* 0x000fe200000018ff */
[----:B---3--:R-:W-:-:S05]  /*2e10*/  FFMA.FTZ R0, R42, UR4, -R4 ;  /* 0x000000042a007c23 */ /* 0x008fca0008010804 */
[C---:B----4-:R-:W-:Y:S01]  /*2e20*/  HMMA.16816.F32 R36, R8.reuse, R22, RZ ;  /* 0x000000160824723c */ /* 0x050fe200000018ff */
[----:B------:R2:W-:Y:S05]  /*2e30*/  MUFU.EX2 R208, R0 ;  /* 0x0000000000d07308 */ /* 0x0005ea0000000800 */
[----:B------:R-:W-:Y:S01]  /*2e40*/  HMMA.16816.F32 R44, R8, R16, RZ ;  /* 0x00000010082c723c */ /* 0x000fe200000018ff */
[----:B-1----:R-:W-:-:S05]  /*2e50*/  FMNMX.FTZ R2, R2, R7, !PT ;  /* 0x0000000702027209 */ /* 0x002fca0007810000 */
[C---:B------:R-:W-:Y:S01]  /*2e60*/  HMMA.16816.F32 R48, R8.reuse, R20, RZ ;  /* 0x000000140830723c */ /* 0x040fe200000018ff */
[----:B------:R-:W1:Y:S05]  /*2e70*/  SHFL.BFLY PT, R3, R2, 0x1, 0x1f ;  /* 0x0c201f0002037f89 */ /* 0x000e6a00000e0000 */
[----:B------:R-:W-:Y:S01]  /*2e80*/  HMMA.16816.F32 R32, R8, R18, RZ ;  /* 0x000000120820723c */ /* 0x000fe200000018ff */
[----:B--2---:R-:W-:-:S04]  /*2e90*/  FFMA.FTZ R0, R43, UR4, -R4 ;  /* 0x000000042b007c23 */ /* 0x004fc80008010804 */
[----:B------:R2:W3:Y:S01]  /*2ea0*/  MUFU.EX2 R207, R0 ;  /* 0x0000000000cf7308 */ /* 0x0004e20000000800 */
[----:B------:R-:W-:Y:S01]  /*2eb0*/  HMMA.16816.F32 R40, R8, R26, RZ ;  /* 0x0000001a0828723c */ /* 0x000fe200000018ff */
[----:B-1----:R-:W-:Y:S01]  /*2ec0*/  FMNMX.FTZ R135, R2, R3, !PT ;  /* 0x0000000302877209 */ /* 0x002fe20007810000 */
[----:B------:R-:W-:Y:S01]  /*2ed0*/  FFMA.FTZ R2, R124, UR4, -R6 ;  /* 0x000000047c027c23 */ /* 0x000fe20008010806 */
[----:B--2---:R-:W-:-:S03]  /*2ee0*/  FFMA.FTZ R0, R62, UR4, -R4 ;  /* 0x000000043e007c23 */ /* 0x004fc60008010804 */
[----:B------:R-:W-:Y:S01]  /*2ef0*/  HMMA.16816.F32 R28, R8, R58, RZ ;  /* 0x0000003a081c723c */ /* 0x000fe200000018ff */
[----:B------:R-:W-:Y:S01]  /*2f00*/  FSETP.NEU.FTZ.AND P1, PT, R135, -INF , PT ;  /* 0xff8000008700780b */ /* 0x000fe20003f3d000 */
[----:B------:R1:W-:Y:S01]  /*2f10*/  MUFU.EX2 R124, R2 ;  /* 0x00000002007c7308 */ /* 0x0003e20000000800 */
[----:B------:R-:W-:Y:S01]  /*2f20*/  STL [R1+0xac], R135 ;  /* 0x0000ac8701007387 */ /* 0x000fe20000100800 */
[----:B---3--:R-:W-:-:S03]  /*2f30*/  F2FP.F16.F32.PACK_AB R13, R207, R208 ;  /* 0x000000d0cf0d723e */ /* 0x008fc600000000ff */
[----:B------:R2:W-:Y:S03]  /*2f40*/  STL [R1+0xb0], R136 ;  /* 0x0000b08801007387 */ /* 0x0005e60000100800 */
[----:B------:R3:W-:Y:S01]  /*2f50*/  MUFU.EX2 R238, R0 ;  /* 0x0000000000ee7308 */ /* 0x0007e20000000800 */
[----:B-1----:R-:W-:Y:S01]  /*2f60*/  FFMA.FTZ R2, R125, UR4, -R6 ;  /* 0x000000047d027c23 */ /* 0x002fe20008010806 */
[----:B------:R-:W-:-:S06]  /*2f70*/  MOV R125, R14 ;  /* 0x0000000e007d7202 */ /* 0x000fcc0000000f00 */
[----:B------:R-:W-:Y:S01]  /*2f80*/  MUFU.EX2 R247, R2 ;  /* 0x0000000200f77308 */ /* 0x000fe20000000800 */
[----:B------:R-:W-:Y:S01]  /*2f90*/  F2FP.F16.F32.PACK_AB R14, R125, R136 ;  /* 0x000000887d0e723e */ /* 0x000fe200000000ff */
[----:B---3--:R-:W-:Y:S02]  /*2fa0*/  FFMA.FTZ R0, R63, UR4, -R4 ;  /* 0x000000043f007c23 */ /* 0x008fe40008010804 */
[----:B------:R-:W-:Y:S04]  /*2fb0*/  HMMA.16816.F32 R60, R8, R56, RZ ;  /* 0x00000038083c723c */ /* 0x000fe800000018ff */
[----:B------:R1:W3:Y:S01]  /*2fc0*/  MUFU.EX2 R204, R0 ;  /* 0x0000000000cc7308 */ /* 0x0002e20000000800 */
[----:B--2---:R-:W2:Y:S01]  /*2fd0*/  LDL.LU R136, [R1+0x74] ;  /* 0x0000740001887983 */ /* 0x004ea20000300800 */
[----:B-1----:R-:W-:-:S05]  /*2fe0*/  FMUL.FTZ R0, R135, UR4 ;  /* 0x0000000487007c20 */ /* 0x002fca0008410000 */
[----:B------:R-:W-:-:S05]  /*2ff0*/  FSEL R0, R0, RZ, P1 ;  /* 0x000000ff00007208 */ /* 0x000fca0000800000 */
[----:B------:R-:W-:-:S04]  /*3000*/  FFMA.FTZ R2, R102, UR4, -R0 ;  /* 0x0000000466027c23 */ /* 0x000fc80008010800 */
[----:B------:R1:W-:Y:S02]  /*3010*/  MUFU.EX2 R200, R2 ;  /* 0x0000000200c87308 */ /* 0x0003e40000000800 */
[----:B-1----:R-:W-:-:S06]  /*3020*/  FFMA.FTZ R2, R103, UR4, -R0 ;  /* 0x0000000467027c23 */ /* 0x002fcc0008010800 */
[----:B------:R1:W4:Y:S02]  /*3030*/  MUFU.EX2 R7, R2 ;  /* 0x0000000200077308 */ /* 0x0003240000000800 */
[----:B-1----:R-:W-:-:S06]  /*3040*/  FFMA.FTZ R2, R106, UR4, -R0 ;  /* 0x000000046a027c23 */ /* 0x002fcc0008010800 */
[----:B------:R1:W-:Y:S02]  /*3050*/  MUFU.EX2 R202, R2 ;  /* 0x0000000200ca7308 */ /* 0x0003e40000000800 */
[----:B-1----:R-:W-:-:S06]  /*3060*/  FFMA.FTZ R2, R107, UR4, -R0 ;  /* 0x000000046b027c23 */ /* 0x002fcc0008010800 */
[----:B------:R1:W4:Y:S01]  /*3070*/  MUFU.EX2 R201, R2 ;  /* 0x0000000200c97308 */ /* 0x0003220000000800 */
[----:B---3--:R-:W-:Y:S02]  /*3080*/  F2FP.F16.F32.PACK_AB R15, R204, R238 ;  /* 0x000000eecc0f723e */ /* 0x008fe400000000ff */
[----:B------:R-:W-:Y:S01]  /*3090*/  F2FP.F16.F32.PACK_AB R8, R244, R239 ;  /* 0x000000eff408723e */ /* 0x000fe200000000ff */
[----:B-1----:R-:W-:-:S04]  /*30a0*/  FFMA.FTZ R2, R98, UR4, -R0 ;  /* 0x0000000462027c23 */ /* 0x002fc80008010800 */
[----:B------:R1:W-:Y:S01]  /*30b0*/  MUFU.EX2 R3, R2 ;  /* 0x0000000200037308 */ /* 0x0003e20000000800 */
[----:B------:R-:W-:Y:S02]  /*30c0*/  F2FP.F16.F32.PACK_AB R10, R138, R137 ;  /* 0x000000898a0a723e */ /* 0x000fe400000000ff */
[----:B----4-:R-:W-:Y:S02]  /*30d0*/  F2FP.F16.F32.PACK_AB R9, R7, R200 ;  /* 0x000000c80709723e */ /* 0x010fe400000000ff */
[----:B------:R-:W-:Y:S01]  /*30e0*/  F2FP.F16.F32.PACK_AB R11, R201, R202 ;  /* 0x000000cac90b723e */ /* 0x000fe200000000ff */
[----:B-1----:R-:W-:-:S04]  /*30f0*/  FFMA.FTZ R2, R99, UR4, -R0 ;  /* 0x0000000463027c23 */ /* 0x002fc80008010800 */
[----:B------:R1:W3:Y:S01]  /*3100*/  MUFU.EX2 R83, R2 ;  /* 0x0000000200537308 */ /* 0x0002e20000000800 */
[----:B------:R-:W-:Y:S01]  /*3110*/  HMMA.16816.F32 R88, R12, R70, R36 ;  /* 0x000000460c58723c */ /* 0x000fe20000001824 */
[----:B-1----:R-:W-:-:S06]  /*3120*/  FFMA.FTZ R2, R126, UR4, -R0 ;  /* 0x000000047e027c23 */ /* 0x002fcc0008010800 */
[----:B------:R1:W-:Y:S01]  /*3130*/  MUFU.EX2 R134, R2 ;  /* 0x0000000200867308 */ /* 0x0003e20000000800 */
[----:B------:R-:W-:Y:S01]  /*3140*/  HMMA.16816.F32 R36, R8, R24, RZ ;  /* 0x000000180824723c */ /* 0x000fe200000018ff */
[----:B-1----:R-:W-:-:S06]  /*3150*/  FFMA.FTZ R2, R127, UR4, -R0 ;  /* 0x000000047f027c23 */ /* 0x002fcc0008010800 */
[----:B------:R-:W1:Y:S01]  /*3160*/  MUFU.EX2 R2, R2 ;  /* 0x0000000200027308 */ /* 0x000e620000000800 */
[----:B------:R-:W-:Y:S01]  /*3170*/  HMMA.16816.F32 R92, R12, R72, R44 ;  /* 0x000000480c5c723c */ /* 0x000fe2000000182c */
[----:B---3--:R-:W-:-:S05]  /*3180*/  MOV R127, R83 ;  /* 0x00000053007f7202 */ /* 0x008fca0000000f00 */
[C---:B------:R-:W-:Y:S06]  /*3190*/  HMMA.16816.F32 R44, R12.reuse, R66, R40 ;  /* 0x000000420c2c723c */ /* 0x040fec0000001828 */
[C---:B------:R-:W-:Y:S06]  /*31a0*/  HMMA.16816.F32 R112, R12.reuse, R64, R52 ;  /* 0x000000400c70723c */ /* 0x040fec0000001834 */
[C---:B------:R-:W-:Y:S06]  /*31b0*/  HMMA.16816.F32 R84, R12.reuse, R68, R48 ;  /* 0x000000440c54723c */ /* 0x040fec0000001830 */
[C---:B------:R-:W-:Y:S06]  /*31c0*/  HMMA.16816.F32 R116, R12.reuse, R76, R60 ;  /* 0x0000004c0c74723c */ /* 0x040fec000000183c */
[C---:B------:R-:W-:Y:S06]  /*31d0*/  HMMA.16816.F32 R108, R12.reuse, R74, R32 ;  /* 0x0000004a0c6c723c */ /* 0x040fec0000001820 */
[----:B------:R-:W-:Y:S06]  /*31e0*/  HMMA.16816.F32 R100, R12, R78, R28 ;  /* 0x0000004e0c64723c */ /* 0x000fec000000181c */
[C---:B------:R-:W-:Y:S06]  /*31f0*/  HMMA.16816.F32 R40, R8.reuse, R26, RZ ;  /* 0x0000001a0828723c */ /* 0x040fec00000018ff */
[C---:B------:R-:W-:Y:S06]  /*3200*/  HMMA.16816.F32 R28, R8.reuse, R20, RZ ;  /* 0x00000014081c723c */ /* 0x040fec00000018ff */
[C---:B------:R-:W-:Y:S06]  /*3210*/  HMMA.16816.F32 R12, R8.reuse, R16, RZ ;  /* 0x00000010080c723c */ /* 0x040fec00000018ff */
[C---:B------:R-:W-:Y:S06]  /*3220*/  HMMA.16816.F32 R32, R8.reuse, R22, RZ ;  /* 0x000000160820723c */ /* 0x040fec00000018ff */
[C---:B------:R-:W-:Y:S06]  /*3230*/  HMMA.16816.F32 R24, R8.reuse, R18, RZ ;  /* 0x000000120818723c */ /* 0x040fec00000018ff */
[C---:B------:R-:W-:Y:S06]  /*3240*/  HMMA.16816.F32 R16, R8.reuse, R56, RZ ;  /* 0x000000380810723c */ /* 0x040fec00000018ff */
[----:B------:R-:W-:Y:S07]  /*3250*/  HMMA.16816.F32 R20, R8, R58, RZ ;  /* 0x0000003a0814723c */ /* 0x000fee00000018ff */
[----:B------:R-:W-:-:S02]  /*3260*/  F2FP.F16.F32.PACK_AB R9, R127, R3 ;  /* 0x000000037f09723e */ /* 0x000fc400000000ff */
[----:B------:R-:W-:Y:S02]  /*3270*/  F2FP.F16.F32.PACK_AB R10, R247, R124 ;  /* 0x0000007cf70a723e */ /* 0x000fe400000000ff */
[----:B-1----:R-:W-:Y:S02]  /*3280*/  F2FP.F16.F32.PACK_AB R11, R2, R134 ;  /* 0x00000086020b723e */ /* 0x002fe400000000ff */
[----:B--2---:R-:W-:-:S07]  /*3290*/  F2FP.F16.F32.PACK_AB R8, R136, R82 ;  /* 0x000000528808723e */ /* 0x004fce00000000ff */
[----:B------:R-:W-:Y:S07]  /*32a0*/  HMMA.16816.F32 R60, R8, R64, R36 ;  /* 0x00000040083c723c */ /* 0x000fee0000001824 */
[----:B------:R-:W-:Y:S01]  /*32b0*/  MOV R65, R2 ;  /* 0x0000000200417202 */ /* 0x000fe20000000f00 */
[----:B------:R-:W-:-:S04]  /*32c0*/  FFMA.FTZ R2, R140, UR4, -R6 ;  /* 0x000000048c027c23 */ /* 0x000fc80008010806 */
[----:B------:R1:W-:Y:S02]  /*32d0*/  MUFU.EX2 R246, R2 ;  /* 0x0000000200f67308 */ /* 0x0003e40000000800 */
[----:B-1----:R-:W-:-:S06]  /*32e0*/  FFMA.FTZ R2, R141, UR4, -R6 ;  /* 0x000000048d027c23 */ /* 0x002fcc0008010806 */
        /* <DEDUP_REMOVED lines=8> */
[----:B------:R1:W-:Y:S01]  /*3370*/  MUFU.EX2 R233, R2 ;  /* 0x0000000200e97308 */ /* 0x0003e20000000800 */
[----:B------:R2:W-:Y:S01]  /*3380*/  STL [R1+0xb4], R238 ;  /* 0x0000b4ee01007387 */ /* 0x0005e20000100800 */
[----:B-1----:R-:W-:-:S06]  /*3390*/  FFMA.FTZ R2, R128, UR4, -R5 ;  /* 0x0000000480027c23 */ /* 0x002fcc0008010805 */
[----:B------:R1:W-:Y:S01]  /*33a0*/  MUFU.EX2 R236, R2 ;  /* 0x0000000200ec7308 */ /* 0x0003e20000000800 */
[----:B------:R-:W-:Y:S01]  /*33b0*/  IMAD.MOV.U32 R135, RZ, RZ, R81 ;  /* 0x000000ffff877224 */ /* 0x000fe200078e0051 */
[----:B--2---:R-:W-:Y:S01]  /*33c0*/  MOV R238, R80 ;  /* 0x0000005000ee7202 */ /* 0x004fe20000000f00 */
[----:B-1----:R-:W-:-:S05]  /*33d0*/  FFMA.FTZ R2, R129, UR4, -R5 ;  /* 0x0000000481027c23 */ /* 0x002fca0008010805 */
[----:B------:R1:W2:Y:S01]  /*33e0*/  MUFU.EX2 R232, R2 ;  /* 0x0000000200e87308 */ /* 0x0002a20000000800 */
[----:B------:R-:W-:Y:S01]  /*33f0*/  HMMA.16816.F32 R80, R8, R72, R12 ;  /* 0x000000480850723c */ /* 0x000fe2000000180c */
[----:B------:R-:W3:Y:S01]  /*3400*/  LDSM.16.MT88.4 R12, [R139+0x9000] ;  /* 0x009000008b0c783b */ /* 0x000ee20000004200 */
[----:B-1----:R-:W-:-:S05]  /*3410*/  FFMA.FTZ R2, R120, UR4, -R5 ;  /* 0x0000000478027c23 */ /* 0x002fca0008010805 */
[----:B------:R1:W-:Y:S01]  /*3420*/  MUFU.EX2 R128, R2 ;  /* 0x0000000200807308 */ /* 0x0003e20000000800 */
[C---:B------:R-:W-:Y:S06]  /*3430*/  HMMA.16816.F32 R56, R8.reuse, R68, R28 ;  /* 0x000000440838723c */ /* 0x040fec000000181c */
[----:B------:R-:W-:Y:S01]  /*3440*/  HMMA.16816.F32 R36, R8, R70, R32 ;  /* 0x000000460824723c */ /* 0x000fe20000001820 */
[----:B-1----:R-:W-:-:S05]  /*3450*/  FFMA.FTZ R2, R121, UR4, -R5 ;  /* 0x0000000479027c23 */ /* 0x002fca0008010805 */
[C---:B------:R-:W-:Y:S01]  /*3460*/  HMMA.16816.F32 R52, R8.reuse, R76, R16 ;  /* 0x0000004c0834723c */ /* 0x040fe20000001810 */
[----:B------:R-:W1:Y:S01]  /*3470*/  LDSM.16.MT88.4 R16, [R230+0x9000] ;  /* 0x00900000e610783b */ /* 0x000e620000004200 */
[----:B------:R4:W-:Y:S04]  /*3480*/  MUFU.EX2 R140, R2 ;  /* 0x00000002008c7308 */ /* 0x0009e80000000800 */
[C---:B------:R-:W-:Y:S01]  /*3490*/  HMMA.16816.F32 R32, R8.reuse, R74, R24 ;  /* 0x0000004a0820723c */ /* 0x040fe20000001818 */
[----:B------:R-:W-:Y:S05]  /*34a0*/  LDSM.16.MT88.4 R24, [R229+0x9000] ;  /* 0x00900000e518783b */ /* 0x000fea0000004200 */
[----:B------:R-:W-:Y:S01]  /*34b0*/  HMMA.16816.F32 R28, R8, R78, R20 ;  /* 0x0000004e081c723c */ /* 0x000fe20000001814 */
[----:B------:R-:W1:Y:S01]  /*34c0*/  LDSM.16.MT88.4 R20, [R228+0x9000] ;  /* 0x00900000e414783b */ /* 0x000e620000004200 */
[----:B----4-:R-:W-:-:S03]  /*34d0*/  FFMA.FTZ R2, R130, UR4, -R4 ;  /* 0x0000000482027c23 */ /* 0x010fc60008010804 */
[----:B------:R4:W-:Y:S01]  /*34e0*/  STL [R1+0x34], R3 ;  /* 0x0000340301007387 */ /* 0x0009e20000100800 */
[----:B------:R2:W-:Y:S03]  /*34f0*/  MUFU.EX2 R235, R2 ;  /* 0x0000000200eb7308 */ /* 0x0005e60000000800 */
[----:B------:R3:W-:Y:S01]  /*3500*/  STL [R1+0xb8], R201 ;  /* 0x0000b8c901007387 */ /* 0x0007e20000100800 */
[--C-:B--2---:R-:W-:Y:S01]  /*3510*/  FFMA.FTZ R2, R122, UR4, -R4.reuse ;  /* 0x000000047a027c23 */ /* 0x104fe20008010804 */
[----:B----4-:R-:W-:-:S03]  /*3520*/  FFMA.FTZ R3, R131, UR4, -R4 ;  /* 0x0000000483037c23 */ /* 0x010fc60008010804 */
[----:B---3--:R2:W-:Y:S08]  /*3530*/  MUFU.EX2 R201, R2 ;  /* 0x0000000200c97308 */ /* 0x0085f00000000800 */
[----:B------:R-:W3:Y:S01]  /*3540*/  MUFU.EX2 R231, R3 ;  /* 0x0000000300e77308 */ /* 0x000ee20000000800 */
[----:B--2---:R-:W-:-:S07]  /*3550*/  FFMA.FTZ R2, R123, UR4, -R4 ;  /* 0x000000047b027c23 */ /* 0x004fce0008010804 */
[----:B------:R2:W4:Y:S01]  /*3560*/  MUFU.EX2 R132, R2 ;  /* 0x0000000200847308 */ /* 0x0005220000000800 */
[----:B------:R-:W-:Y:S01]  /*3570*/  HMMA.16816.F32 R40, R8, R66, R40 ;  /* 0x000000420828723c */ /* 0x000fe20000001828 */
[----:B--2---:R-:W-:-:S06]  /*3580*/  FFMA.FTZ R2, R146, UR4, -R0 ;  /* 0x0000000492027c23 */ /* 0x004fcc0008010800 */
[----:B------:R2:W-:Y:S01]  /*3590*/  MUFU.EX2 R123, R2 ;  /* 0x00000002007b7308 */ /* 0x0005e20000000800 */
[----:B------:R-:W-:Y:S02]  /*35a0*/  F2FP.F16.F32.PACK_AB R8, R232, R236 ;  /* 0x000000ece808723e */ /* 0x000fe400000000ff */
[----:B---3--:R-:W-:Y:S02]  /*35b0*/  F2FP.F16.F32.PACK_AB R9, R231, R235 ;  /* 0x000000ebe709723e */ /* 0x008fe400000000ff */
[----:B------:R-:W-:Y:S02]  /*35c0*/  F2FP.F16.F32.PACK_AB R10, R140, R128 ;  /* 0x000000808c0a723e */ /* 0x000fe400000000ff */
[----:B----4-:R-:W-:Y:S01]  /*35d0*/  F2FP.F16.F32.PACK_AB R11, R132, R201 ;  /* 0x000000c9840b723e */ /* 0x010fe200000000ff */
[----:B--2---:R-:W-:-:S04]  /*35e0*/  FFMA.FTZ R2, R147, UR4, -R0 ;  /* 0x0000000493027c23 */ /* 0x004fc80008010800 */
[----:B------:R2:W3:Y:S02]  /*35f0*/  MUFU.EX2 R126, R2 ;  /* 0x00000002007e7308 */ /* 0x0004e40000000800 */
[C---:B------:R-:W-:Y:S07]  /*3600*/  HMMA.16816.F32 R48, R8.reuse, R12, R112 ;  /* 0x0000000c0830723c */ /* 0x040fee0000001870 */
[----:B------:R-:W-:Y:S01]  /*3610*/  IMAD.MOV.U32 R114, RZ, RZ, R64 ;  /* 0x000000ffff727224 */ /* 0x000fe200078e0040 */
[C---:B-1----:R-:W-:Y:S06]  /*3620*/  HMMA.16816.F32 R76, R8.reuse, R16, R84 ;  /* 0x00000010084c723c */ /* 0x042fec0000001854 */
[----:B------:R-:W-:Y:S01]  /*3630*/  HMMA.16816.F32 R92, R8, R20, R92 ;  /* 0x00000014085c723c */ /* 0x000fe2000000185c */
[----:B--2---:R-:W-:-:S05]  /*3640*/  FFMA.FTZ R2, R156, UR4, -R6 ;  /* 0x000000049c027c23 */ /* 0x004fca0008010806 */
[C---:B------:R-:W-:Y:S01]  /*3650*/  HMMA.16816.F32 R116, R8.reuse, R24, R116 ;  /* 0x000000180874723c */ /* 0x040fe20000001874 */
[----:B------:R1:W2:Y:S05]  /*3660*/  MUFU.EX2 R3, R2 ;  /* 0x0000000200037308 */ /* 0x0002aa0000000800 */
[C---:B------:R-:W-:Y:S06]  /*3670*/  HMMA.16816.F32 R44, R8.reuse, R14, R44 ;  /* 0x0000000e082c723c */ /* 0x040fec000000182c */
[C---:B------:R-:W-:Y:S06]  /*3680*/  HMMA.16816.F32 R88, R8.reuse, R18, R88 ;  /* 0x000000120858723c */ /* 0x040fec0000001858 */
[----:B------:R-:W-:Y:S01]  /*3690*/  HMMA.16816.F32 R108, R8, R22, R108 ;  /* 0x00000016086c723c */ /* 0x000fe2000000186c */
[----:B-1----:R-:W-:-:S05]  /*36a0*/  FFMA.FTZ R2, R157, UR4, -R6 ;  /* 0x000000049d027c23 */ /* 0x002fca0008010806 */
[----:B------:R-:W-:Y:S07]  /*36b0*/  HMMA.16816.F32 R100, R8, R26, R100 ;  /* 0x0000001a0864723c */ /* 0x000fee0000001864 */
[----:B------:R-:W-:Y:S02]  /*36c0*/  F2FP.F16.F32.PACK_AB R8, R137, R246 ;  /* 0x000000f68908723e */ /* 0x000fe400000000ff */
[----:B------:R-:W-:Y:S02]  /*36d0*/  F2FP.F16.F32.PACK_AB R9, R233, R237 ;  /* 0x000000ede909723e */ /* 0x000fe400000000ff */
[----:B------:R-:W-:-:S02]  /*36e0*/  F2FP.F16.F32.PACK_AB R10, R138, R114 ;  /* 0x000000728a0a723e */ /* 0x000fc400000000ff */
[----:B---3--:R-:W-:-:S07]  /*36f0*/  F2FP.F16.F32.PACK_AB R11, R126, R123 ;  /* 0x0000007b7e0b723e */ /* 0x008fce00000000ff */
[C---:B------:R-:W-:Y:S01]  /*3700*/  HMMA.16816.F32 R104, R8.reuse, R12, R60 ;  /* 0x0000000c0868723c */ /* 0x040fe2000000183c */
[----:B------:R1:W3:Y:S05]  /*3710*/  MUFU.EX2 R12, R2 ;  /* 0x00000002000c7308 */ /* 0x0002ea0000000800 */
[----:B------:R-:W-:Y:S01]  /*3720*/  HMMA.16816.F32 R96, R8, R14, R40 ;  /* 0x0000000e0860723c */ /* 0x000fe20000001828 */
[----:B-1----:R-:W-:-:S04]  /*3730*/  FFMA.FTZ R2, R160, UR4, -R6 ;  /* 0x00000004a0027c23 */ /* 0x002fc80008010806 */
[----:B------:R1:W-:Y:S02]  /*3740*/  MUFU.EX2 R121, R2 ;  /* 0x0000000200797308 */ /* 0x0003e40000000800 */
[----:B-1----:R-:W-:-:S06]  /*3750*/  FFMA.FTZ R2, R161, UR4, -R6 ;  /* 0x00000004a1027c23 */ /* 0x002fcc0008010806 */
[----:B------:R1:W-:Y:S02]  /*3760*/  MUFU.EX2 R41, R2 ;  /* 0x0000000200297308 */ /* 0x0003e40000000800 */
[----:B-1----:R-:W-:-:S06]  /*3770*/  FFMA.FTZ R2, R158, UR4, -R0 ;  /* 0x000000049e027c23 */ /* 0x002fcc0008010800 */
[----:B------:R1:W-:Y:S01]  /*3780*/  MUFU.EX2 R156, R2 ;  /* 0x00000002009c7308 */ /* 0x0003e20000000800 */
[----:B------:R-:W-:Y:S01]  /*3790*/  MOV R64, R238 ;  /* 0x000000ee00407202 */ /* 0x000fe20000000f00 */
[----:B-1----:R-:W-:-:S06]  /*37a0*/  FFMA.FTZ R2, R159, UR4, -R0 ;  /* 0x000000049f027c23 */ /* 0x002fcc0008010800 */
[----:B------:R1:W-:Y:S01]  /*37b0*/  MUFU.EX2 R158, R2 ;  /* 0x00000002009e7308 */ /* 0x0003e20000000800 */
[----:B--2---:R-:W-:Y:S01]  /*37c0*/  MOV R157, R3 ;  /* 0x00000003009d7202 */ /* 0x004fe20000000f00 */
[----:B-1----:R-:W-:-:S06]  /*37d0*/  FFMA.FTZ R2, R192, UR4, -R5 ;  /* 0x00000004c0027c23 */ /* 0x002fcc0008010805 */
[----:B------:R1:W-:Y:S02]  /*37e0*/  MUFU.EX2 R129, R2 ;  /* 0x0000000200817308 */ /* 0x0003e40000000800 */
[----:B-1----:R-:W-:-:S06]  /*37f0*/  FFMA.FTZ R2, R193, UR4, -R5 ;  /* 0x00000004c1027c23 */ /* 0x002fcc0008010805 */
[----:B------:R1:W-:Y:S01]  /*3800*/  MUFU.EX2 R238, R2 ;  /* 0x0000000200ee7308 */ /* 0x0003e20000000800 */
[----:B------:R-:W-:Y:S02]  /*3810*/  IMAD.MOV.U32 R141, RZ, RZ, R135 ;  /* 0x000000ffff8d7224 */ /* 0x000fe400078e0087 */
[----:B-1----:R-:W-:-:S05]  /*3820*/  FFMA.FTZ R2, R148, UR4, -R5 ;  /* 0x0000000494027c23 */ /* 0x002fca0008010805 */
        /* <DEDUP_REMOVED lines=8> */
[----:B------:R1:W2:Y:S02]  /*38b0*/  MUFU.EX2 R40, R2 ;  /* 0x0000000200287308 */ /* 0x0002a40000000800 */
[----:B-1----:R-:W-:-:S06]  /*38c0*/  FFMA.FTZ R2, R151, UR4, -R4 ;  /* 0x0000000497027c23 */ /* 0x002fcc0008010804 */
[----:B------:R1:W4:Y:S01]  /*38d0*/  MUFU.EX2 R160, R2 ;  /* 0x0000000200a07308 */ /* 0x0003220000000800 */
[----:B------:R-:W-:Y:S02]  /*38e0*/  IMAD.MOV.U32 R147, RZ, RZ, R234 ;  /* 0x000000ffff937224 */ /* 0x000fe400078e00ea */
[----:B-1----:R-:W-:-:S05]  /*38f0*/  FFMA.FTZ R2, R162, UR4, -R0 ;  /* 0x00000004a2027c23 */ /* 0x002fca0008010800 */
[----:B------:R1:W-:Y:S02]  /*3900*/  MUFU.EX2 R120, R2 ;  /* 0x0000000200787308 */ /* 0x0003e40000000800 */
[----:B-1----:R-:W-:-:S06]  /*3910*/  FFMA.FTZ R2, R163, UR4, -R0 ;  /* 0x00000004a3027c23 */ /* 0x002fcc0008010800 */
[----:B------:R1:W4:Y:S02]  /*3920*/  MUFU.EX2 R159, R2 ;  /* 0x00000002009f7308 */ /* 0x0003240000000800 */
[----:B-1----:R-:W-:-:S06]  /*3930*/  FFMA.FTZ R2, R176, UR4, -R6 ;  /* 0x00000004b0027c23 */ /* 0x002fcc0008010806 */
[----:B------:R1:W-:Y:S01]  /*3940*/  MUFU.EX2 R234, R2 ;  /* 0x0000000200ea7308 */ /* 0x0003e20000000800 */
[----:B------:R-:W-:Y:S01]  /*3950*/  HMMA.16816.F32 R72, R8, R18, R36 ;  /* 0x000000120848723c */ /* 0x000fe20000001824 */
[----:B---3--:R-:W-:Y:S02]  /*3960*/  MOV R194, R12 ;  /* 0x0000000c00c27202 */ /* 0x008fe40000000f00 */
[----:B------:R-:W3:Y:S01]  /*3970*/  LDSM.16.MT88.4 R12, [R139+0x9800] ;  /* 0x009800008b0c783b */ /* 0x000ee20000004200 */
[----:B-1----:R-:W-:-:S04]  /*3980*/  FFMA.FTZ R2, R177, UR4, -R6 ;  /* 0x00000004b1027c23 */ /* 0x002fc80008010806 */
[----:B------:R1:W-:Y:S01]  /*3990*/  MUFU.EX2 R148, R2 ;  /* 0x0000000200947308 */ /* 0x0003e20000000800 */
[C---:B------:R-:W-:Y:S06]  /*39a0*/  HMMA.16816.F32 R36, R8.reuse, R22, R32 ;  /* 0x000000160824723c */ /* 0x040fec0000001820 */
[----:B------:R-:W-:Y:S01]  /*39b0*/  HMMA.16816.F32 R84, R8, R16, R56 ;  /* 0x000000100854723c */ /* 0x000fe20000001838 */
[----:B------:R-:W3:Y:S01]  /*39c0*/  LDSM.16.MT88.4 R16, [R230+0x9800] ;  /* 0x00980000e610783b */ /* 0x000ee20000004200 */
[----:B-1----:R-:W-:-:S04]  /*39d0*/  FFMA.FTZ R2, R180, UR4, -R6 ;  /* 0x00000004b4027c23 */ /* 0x002fc80008010806 */
[----:B------:R1:W-:Y:S01]  /*39e0*/  MUFU.EX2 R195, R2 ;  /* 0x0000000200c37308 */ /* 0x0003e20000000800 */
[C---:B------:R-:W-:Y:S01]  /*39f0*/  HMMA.16816.F32 R68, R8.reuse, R20, R80 ;  /* 0x000000140844723c */ /* 0x040fe20000001850 */
[----:B------:R-:W3:Y:S05]  /*3a00*/  LDSM.16.MT88.4 R20, [R228+0x9800] ;  /* 0x00980000e414783b */ /* 0x000eea0000004200 */
[----:B------:R-:W-:Y:S01]  /*3a10*/  HMMA.16816.F32 R32, R8, R24, R52 ;  /* 0x000000180820723c */ /* 0x000fe20000001834 */
[----:B-1----:R-:W-:-:S05]  /*3a20*/  FFMA.FTZ R2, R181, UR4, -R6 ;  /* 0x00000004b5027c23 */ /* 0x002fca0008010806 */
[----:B------:R-:W-:Y:S01]  /*3a30*/  HMMA.16816.F32 R28, R8, R26, R28 ;  /* 0x0000001a081c723c */ /* 0x000fe2000000181c */
[----:B------:R-:W1:Y:S01]  /*3a40*/  LDSM.16.MT88.4 R24, [R229+0x9800] ;  /* 0x00980000e518783b */ /* 0x000e620000004200 */
[----:B------:R2:W-:Y:S01]  /*3a50*/  MUFU.EX2 R192, R2 ;  /* 0x0000000200c07308 */ /* 0x0005e20000000800 */
[----:B------:R-:W-:Y:S02]  /*3a60*/  IMAD.MOV.U32 R113, RZ, RZ, R245 ;  /* 0x000000ffff717224 */ /* 0x000fe400078e00f5 */
[----:B--2---:R-:W-:-:S05]  /*3a70*/  FFMA.FTZ R2, R178, UR4, -R0 ;  /* 0x00000004b2027c23 */ /* 0x004fca0008010800 */
[----:B------:R2:W-:Y:S01]  /*3a80*/  MUFU.EX2 R80, R2 ;  /* 0x0000000200507308 */ /* 0x0005e20000000800 */
[----:B------:R-:W-:Y:S02]  /*3a90*/  MOV R143, R125 ;  /* 0x0000007d008f7202 */ /* 0x000fe40000000f00 */
[----:B------:R-:W-:Y:S01]  /*3aa0*/  MOV R125, R252 ;  /* 0x000000fc007d7202 */ /* 0x000fe20000000f00 */
[----:B--2---:R-:W-:-:S04]  /*3ab0*/  FFMA.FTZ R2, R179, UR4, -R0 ;  /* 0x00000004b3027c23 */ /* 0x004fc80008010800 */
[----:B------:R2:W-:Y:S01]  /*3ac0*/  MUFU.EX2 R149, R2 ;  /* 0x0000000200957308 */ /* 0x0005e20000000800 */
[----:B------:R-:W-:Y:S01]  /*3ad0*/  MOV R112, R244 ;  /* 0x000000f400707202 */ /* 0x000fe20000000f00 */
[----:B--2---:R-:W-:-:S06]  /*3ae0*/  FFMA.FTZ R2, R184, UR4, -R5 ;  /* 0x00000004b8027c23 */ /* 0x004fcc0008010805 */
[----:B------:R2:W-:Y:S01]  /*3af0*/  MUFU.EX2 R245, R2 ;  /* 0x0000000200f57308 */ /* 0x0005e20000000800 */
[----:B------:R-:W-:Y:S01]  /*3b00*/  IMAD.MOV.U32 R163, RZ, RZ, R40 ;  /* 0x000000ffffa37224 */ /* 0x000fe200078e0028 */
[----:B------:R-:W-:Y:S01]  /*3b10*/  MOV R193, R239 ;  /* 0x000000ef00c17202 */ /* 0x000fe20000000f00 */
[----:B--2---:R-:W-:-:S05]  /*3b20*/  FFMA.FTZ R2, R185, UR4, -R5 ;  /* 0x00000004b9027c23 */ /* 0x004fca0008010805 */
[----:B------:R2:W1:Y:S01]  /*3b30*/  MUFU.EX2 R252, R2 ;  /* 0x0000000200fc7308 */ /* 0x0004620000000800 */
[----:B------:R-:W-:Y:S02]  /*3b40*/  MOV R146, R211 ;  /* 0x000000d300927202 */ /* 0x000fe40000000f00 */
[----:B------:R-:W-:Y:S01]  /*3b50*/  F2FP.F16.F32.PACK_AB R8, R238, R129 ;  /* 0x00000081ee08723e */ /* 0x000fe200000000ff */
[----:B--2---:R-:W-:-:S04]  /*3b60*/  FFMA.FTZ R2, R152, UR4, -R5 ;  /* 0x0000000498027c23 */ /* 0x004fc80008010805 */
[----:B------:R2:W-:Y:S01]  /*3b70*/  MUFU.EX2 R244, R2 ;  /* 0x0000000200f47308 */ /* 0x0005e20000000800 */
[----:B------:R-:W-:Y:S02]  /*3b80*/  F2FP.F16.F32.PACK_AB R9, R122, R135 ;  /* 0x000000877a09723e */ /* 0x000fe400000000ff */
[----:B------:R-:W-:Y:S02]  /*3b90*/  F2FP.F16.F32.PACK_AB R10, R161, R3 ;  /* 0x00000003a10a723e */ /* 0x000fe400000000ff */
[----:B----4-:R-:W-:Y:S01]  /*3ba0*/  F2FP.F16.F32.PACK_AB R11, R160, R163 ;  /* 0x000000a3a00b723e */ /* 0x010fe200000000ff */
[----:B--2---:R-:W-:-:S04]  /*3bb0*/  FFMA.FTZ R2, R153, UR4, -R5 ;  /* 0x0000000499027c23 */ /* 0x004fc80008010805 */
[----:B------:R2:W-:Y:S01]  /*3bc0*/  MUFU.EX2 R239, R2 ;  /* 0x0000000200ef7308 */ /* 0x0005e20000000800 */
[----:B------:R-:W-:Y:S01]  /*3bd0*/  MOV R162, R41 ;  /* 0x0000002900a27202 */ /* 0x000fe20000000f00 */
[----:B------:R-:W-:Y:S01]  /*3be0*/  IMAD.MOV.U32 R142, RZ, RZ, R65 ;  /* 0x000000ffff8e7224 */ /* 0x000fe200078e0041 */
[----:B------:R-:W-:Y:S01]  /*3bf0*/  MOV R145, R210 ;  /* 0x000000d200917202 */ /* 0x000fe20000000f00 */
[----:B---3--:R-:W-:Y:S01]  /*3c00*/  HMMA.16816.F32 R60, R8, R14, R44 ;  /* 0x0000000e083c723c */ /* 0x008fe2000000182c */
[----:B------:R-:W-:Y:S01]  /*3c10*/  MOV R130, R64 ;  /* 0x0000004000827202 */ /* 0x000fe20000000f00 */
[----:B--2---:R-:W-:-:S04]  /*3c20*/  FFMA.FTZ R2, R186, UR4, -R4 ;  /* 0x00000004ba027c23 */ /* 0x004fc80008010804 */
[----:B------:R2:W-:Y:S01]  /*3c30*/  MUFU.EX2 R211, R2 ;  /* 0x0000000200d37308 */ /* 0x0005e20000000800 */
[----:B------:R-:W-:Y:S01]  /*3c40*/  HMMA.16816.F32 R64, R8, R12, R48 ;  /* 0x0000000c0840723c */ /* 0x000fe20000001830 */
[----:B------:R-:W-:-:S05]  /*3c50*/  MOV R131, R208 ;  /* 0x000000d000837202 */ /* 0x000fca0000000f00 */
[----:B------:R-:W-:Y:S01]  /*3c60*/  HMMA.16816.F32 R56, R8, R16, R76 ;  /* 0x000000100838723c */ /* 0x000fe2000000184c */
[----:B--2---:R-:W-:-:S05]  /*3c70*/  FFMA.FTZ R2, R187, UR4, -R4 ;  /* 0x00000004bb027c23 */ /* 0x004fca0008010804 */
[C---:B------:R-:W-:Y:S01]  /*3c80*/  HMMA.16816.F32 R52, R8.reuse, R18, R88 ;  /* 0x000000120834723c */ /* 0x040fe20000001858 */
[----:B------:R2:W3:Y:S05]  /*3c90*/  MUFU.EX2 R210, R2 ;  /* 0x0000000200d27308 */ /* 0x0004ea0000000800 */
[C---:B------:R-:W-:Y:S06]  /*3ca0*/  HMMA.16816.F32 R48, R8.reuse, R20, R92 ;  /* 0x000000140830723c */ /* 0x040fec000000185c */
[C---:B------:R-:W-:Y:S06]  /*3cb0*/  HMMA.16816.F32 R40, R8.reuse, R22, R108 ;  /* 0x000000160828723c */ /* 0x040fec000000186c */
[----:B-1----:R-:W-:Y:S01]  /*3cc0*/  HMMA.16816.F32 R116, R8, R24, R116 ;  /* 0x000000180874723c */ /* 0x002fe20000001874 */
[----:B--2---:R-:W-:-:S05]  /*3cd0*/  FFMA.FTZ R2, R154, UR4, -R4 ;  /* 0x000000049a027c23 */ /* 0x004fca0008010804 */
[----:B------:R-:W-:Y:S01]  /*3ce0*/  HMMA.16816.F32 R44, R8, R26, R100 ;  /* 0x0000001a082c723c */ /* 0x000fe20000001864 */
[----:B------:R1:W-:Y:S06]  /*3cf0*/  MUFU.EX2 R208, R2 ;  /* 0x0000000200d07308 */ /* 0x0003ec0000000800 */
[----:B------:R-:W-:Y:S02]  /*3d00*/  F2FP.F16.F32.PACK_AB R8, R194, R157 ;  /* 0x0000009dc208723e */ /* 0x000fe400000000ff */
[----:B------:R-:W-:Y:S02]  /*3d10*/  F2FP.F16.F32.PACK_AB R9, R158, R156 ;  /* 0x0000009c9e09723e */ /* 0x000fe400000000ff */
[----:B------:R-:W-:-:S02]  /*3d20*/  F2FP.F16.F32.PACK_AB R10, R162, R121 ;  /* 0x00000079a20a723e */ /* 0x000fc400000000ff */
[----:B------:R-:W-:Y:S01]  /*3d30*/  F2FP.F16.F32.PACK_AB R11, R159, R120 ;  /* 0x000000789f0b723e */ /* 0x000fe200000000ff */
[----:B------:R-:W-:Y:S02]  /*3d40*/  IMAD.MOV.U32 R144, RZ, RZ, R209 ;  /* 0x000000ffff907224 */ /* 0x000fe400078e00d1 */
[----:B-1----:R-:W-:-:S04]  /*3d50*/  FFMA.FTZ R2, R155, UR4, -R4 ;  /* 0x000000049b027c23 */ /* 0x002fc80008010804 */
[----:B------:R-:W-:Y:S01]  /*3d60*/  HMMA.16816.F32 R108, R8, R12, R104 ;  /* 0x0000000c086c723c */ /* 0x000fe20000001868 */
[----:B------:R1:W2:Y:S01]  /*3d70*/  MUFU.EX2 R209, R2 ;  /* 0x0000000200d17308 */ /* 0x0002a20000000800 */
[----:B------:R-:W-:-:S04]  /*3d80*/  MOV R115, R141 ;  /* 0x0000008d00737202 */ /* 0x000fc80000000f00 */
[C---:B------:R-:W-:Y:S01]  /*3d90*/  HMMA.16816.F32 R104, R8.reuse, R14, R96 ;  /* 0x0000000e0868723c */ /* 0x040fe20000001860 */
[----:B------:R-:W-:Y:S01]  /*3da0*/  MOV R141, R124 ;  /* 0x0000007c008d7202 */ /* 0x000fe20000000f00 */
[----:B------:R-:W-:Y:S01]  /*3db0*/  IMAD.MOV.U32 R124, RZ, RZ, R206 ;  /* 0x000000ffff7c7224 */ /* 0x000fe200078e00ce */
[----:B------:R-:W4:Y:S03]  /*3dc0*/  LDSM.16.MT88.4 R12, [R139+0xa000] ;  /* 0x00a000008b0c783b */ /* 0x000f260000004200 */
[----:B------:R-:W-:Y:S01]  /*3dd0*/  HMMA.16816.F32 R96, R8, R16, R84 ;  /* 0x000000100860723c */ /* 0x000fe20000001854 */
[----:B-1----:R-:W-:-:S05]  /*3de0*/  FFMA.FTZ R2, R182, UR4, -R0 ;  /* 0x00000004b6027c23 */ /* 0x002fca0008010800 */
[C---:B------:R-:W-:Y:S01]  /*3df0*/  HMMA.16816.F32 R92, R8.reuse, R18, R72 ;  /* 0x00000012085c723c */ /* 0x040fe20000001848 */
[----:B------:R-:W1:Y:S01]  /*3e00*/  LDSM.16.MT88.4 R16, [R230+0xa000] ;  /* 0x00a00000e610783b */ /* 0x000e620000004200 */
[----:B------:R3:W-:Y:S04]  /*3e10*/  MUFU.EX2 R206, R2 ;  /* 0x0000000200ce7308 */ /* 0x0007e80000000800 */
[C---:B------:R-:W-:Y:S06]  /*3e20*/  HMMA.16816.F32 R84, R8.reuse, R20, R68 ;  /* 0x000000140854723c */ /* 0x040fec0000001844 */
[C---:B------:R-:W-:Y:S01]  /*3e30*/  HMMA.16816.F32 R36, R8.reuse, R22, R36 ;  /* 0x000000160824723c */ /* 0x040fe20000001824 */
[----:B------:R-:W1:Y:S05]  /*3e40*/  LDSM.16.MT88.4 R20, [R228+0xa000] ;  /* 0x00a00000e414783b */ /* 0x000e6a0000004200 */
[----:B------:R-:W-:Y:S01]  /*3e50*/  HMMA.16816.F32 R32, R8, R24, R32 ;  /* 0x000000180820723c */ /* 0x000fe20000001820 */
[----:B---3--:R-:W-:-:S05]  /*3e60*/  FFMA.FTZ R2, R183, UR4, -R0 ;  /* 0x00000004b7027c23 */ /* 0x008fca0008010800 */
[----:B------:R-:W-:Y:S01]  /*3e70*/  HMMA.16816.F32 R28, R8, R26, R28 ;  /* 0x0000001a081c723c */ /* 0x000fe2000000181c */
[----:B------:R-:W3:Y:S01]  /*3e80*/  LDSM.16.MT88.4 R24, [R229+0xa000] ;  /* 0x00a00000e518783b */ /* 0x000ee20000004200 */
[----:B------:R-:W-:Y:S02]  /*3e90*/  MOV R179, R207 ;  /* 0x000000cf00b37202 */ /* 0x000fe40000000f00 */
[----:B------:R2:W3:Y:S01]  /*3ea0*/  MUFU.EX2 R207, R2 ;  /* 0x0000000200cf7308 */ /* 0x0004e20000000800 */
[----:B------:R-:W-:Y:S02]  /*3eb0*/  MOV R181, R137 ;  /* 0x0000008900b57202 */ /* 0x000fe40000000f00 */
[----:B------:R-:W-:Y:S01]  /*3ec0*/  MOV R150, R193 ;  /* 0x000000c100967202 */ /* 0x000fe20000000f00 */
[----:B------:R-:W-:Y:S02]  /*3ed0*/  IMAD.MOV.U32 R193, RZ, RZ, R138 ;  /* 0x000000ffffc17224 */ /* 0x000fe400078e008a */
[----:B--2---:R-:W-:-:S04]  /*3ee0*/  FFMA.FTZ R2, R188, UR4, -R6 ;  /* 0x00000004bc027c23 */ /* 0x004fc80008010806 */
[----:B------:R2:W-:Y:S01]  /*3ef0*/  MUFU.EX2 R137, R2 ;  /* 0x0000000200897308 */ /* 0x0005e20000000800 */
[----:B------:R-:W-:Y:S02]  /*3f00*/  MOV R178, R204 ;  /* 0x000000cc00b27202 */ /* 0x000fe40000000f00 */
[----:B------:R-:W-:Y:S01]  /*3f10*/  MOV R184, R158 ;  /* 0x0000009e00b87202 */ /* 0x000fe20000000f00 */
[----:B------:R-:W-:Y:S01]  /*3f20*/  IMAD.MOV.U32 R158, RZ, RZ, R126 ;  /* 0x000000ffff9e7224 */ /* 0x000fe200078e007e */
[----:B------:R-:W-:Y:S01]  /*3f30*/  MOV R126, R124 ;  /* 0x0000007c007e7202 */ /* 0x000fe20000000f00 */
[----:B--2---:R-:W-:-:S04]  /*3f40*/  FFMA.FTZ R2, R189, UR4, -R6 ;  /* 0x00000004bd027c23 */ /* 0x004fc80008010806 */
[----:B------:R2:W-:Y:S01]  /*3f50*/  MUFU.EX2 R138, R2 ;  /* 0x00000002008a7308 */ /* 0x0005e20000000800 */
[----:B------:R-:W-:Y:S02]  /*3f60*/  MOV R124, R205 ;  /* 0x000000cd007c7202 */ /* 0x000fe40000000f00 */
[----:B------:R-:W-:Y:S01]  /*3f70*/  MOV R182, R181 ;  /* 0x000000b500b67202 */ /* 0x000fe20000000f00 */
[----:B------:R-:W-:Y:S02]  /*3f80*/  IMAD.MOV.U32 R181, RZ, RZ, R131 ;  /* 0x000000ffffb57224 */ /* 0x000fe400078e0083 */
[----:B--2---:R-:W-:-:S04]  /*3f90*/  FFMA.FTZ R2, R220, UR4, -R6 ;  /* 0x00000004dc027c23 */ /* 0x004fc80008010806 */
[----:B------:R2:W-:Y:S01]  /*3fa0*/  MUFU.EX2 R204, R2 ;  /* 0x0000000200cc7308 */ /* 0x0005e20000000800 */
[----:B------:R-:W-:Y:S02]  /*3fb0*/  MOV R185, R194 ;  /* 0x000000c200b97202 */ /* 0x000fe40000000f00 */
[----:B------:R-:W-:Y:S02]  /*3fc0*/  F2FP.F16.F32.PACK_AB R8, R252, R245 ;  /* 0x000000f5fc08723e */ /* 0x000fe400000000ff */
[----:B------:R-:W-:Y:S01]  /*3fd0*/  F2FP.F16.F32.PACK_AB R9, R210, R211 ;  /* 0x000000d3d209723e */ /* 0x000fe200000000ff */
[----:B--2---:R-:W-:-:S04]  /*3fe0*/  FFMA.FTZ R2, R221, UR4, -R6 ;  /* 0x00000004dd027c23 */ /* 0x004fc80008010806 */
[----:B------:R2:W-:Y:S01]  /*3ff0*/  MUFU.EX2 R205, R2 ;  /* 0x0000000200cd7308 */ /* 0x0005e20000000800 */
[----:B------:R-:W-:Y:S02]  /*4000*/  F2FP.F16.F32.PACK_AB R10, R239, R244 ;  /* 0x000000f4ef0a723e */ /* 0x000fe400000000ff */
[----:B------:R-:W-:Y:S02]  /*4010*/  F2FP.F16.F32.PACK_AB R11, R209, R208 ;  /* 0x000000d0d10b723e */ /* 0x000fe400000000ff */
[----:B------:R-:W-:Y:S02]  /*4020*/  MOV R194, R127 ;  /* 0x0000007f00c27202 */ /* 0x000fe40000000f00 */
[----:B------:R-:W-:Y:S01]  /*4030*/  MOV R127, R125 ;  /* 0x0000007d007f7202 */ /* 0x000fe20000000f00 */
[----:B------:R-:W-:Y:S01]  /*4040*/  IMAD.MOV.U32 R125, RZ, RZ, R133 ;  /* 0x000000ffff7d7224 */ /* 0x000fe200078e0085 */
[----:B------:R-:W-:Y:S01]  /*4050*/  MOV R180, R114 ;  /* 0x0000007200b47202 */ /* 0x000fe20000000f00 */
[----:B--2---:R-:W-:-:S04]  /*4060*/  FFMA.FTZ R2, R190, UR4, -R0 ;  /* 0x00000004be027c23 */ /* 0x004fc80008010800 */
[----:B------:R2:W-:Y:S01]  /*4070*/  MUFU.EX2 R131, R2 ;  /* 0x0000000200837308 */ /* 0x0005e20000000800 */
[----:B------:R-:W-:Y:S01]  /*4080*/  MOV R183, R80 ;  /* 0x0000005000b77202 */ /* 0x000fe20000000f00 */
[----:B------:R-:W-:Y:S01]  /*4090*/  IMAD.MOV.U32 R151, RZ, RZ, R112 ;  /* 0x000000ffff977224 */ /* 0x000fe200078e0070 */
[----:B------:R-:W-:Y:S01]  /*40a0*/  MOV R177, R113 ;  /* 0x0000007100b17202 */ /* 0x000fe20000000f00 */
[----:B------:R-:W-:Y:S01]  /*40b0*/  IMAD.MOV.U32 R176, RZ, RZ, R115 ;  /* 0x000000ffffb07224 */ /* 0x000fe200078e0073 */
[----:B------:R-:W-:Y:S01]  /*40c0*/  MOV R187, R180 ;  /* 0x000000b400bb7202 */ /* 0x000fe20000000f00 */
[----:B----4-:R-:W-:Y:S01]  /*40d0*/  HMMA.16816.F32 R112, R8, R12, R64 ;  /* 0x0000000c0870723c */ /* 0x010fe20000001840 */
[----:B------:R-:W-:Y:S01]  /*40e0*/  MOV R180, R129 ;  /* 0x0000008100b47202 */ /* 0x000fe20000000f00 */
[----:B--2---:R-:W-:-:S04]  /*40f0*/  FFMA.FTZ R2, R191, UR4, -R0 ;  /* 0x00000004bf027c23 */ /* 0x004fc80008010800 */
[----:B------:R2:W-:Y:S01]  /*4100*/  MUFU.EX2 R133, R2 ;  /* 0x0000000200857308 */ /* 0x0005e20000000800 */
[C---:B------:R-:W-:Y:S06]  /*4110*/  HMMA.16816.F32 R100, R8.reuse, R14, R60 ;  /* 0x0000000e0864723c */ /* 0x040fec000000183c */
[C---:B-1----:R-:W-:Y:S06]  /*4120*/  HMMA.16816.F32 R88, R8.reuse, R16, R56 ;  /* 0x000000100858723c */ /* 0x042fec0000001838 */
[----:B------:R-:W-:Y:S01]  /*4130*/  HMMA.16816.F32 R80, R8, R18, R52 ;  /* 0x000000120850723c */ /* 0x000fe20000001834 */
[----:B--2---:R-:W-:-:S05]  /*4140*/  FFMA.FTZ R2, R196, UR4, -R5 ;  /* 0x00000004c4027c23 */ /* 0x004fca0008010805 */
[C---:B------:R-:W-:Y:S01]  /*4150*/  HMMA.16816.F32 R76, R8.reuse, R20, R48 ;  /* 0x00000014084c723c */ /* 0x040fe20000001830 */
[----:B------:R1:W-:Y:S05]  /*4160*/  MUFU.EX2 R129, R2 ;  /* 0x0000000200817308 */ /* 0x0003ea0000000800 */
[----:B------:R-:W-:Y:S01]  /*4170*/  HMMA.16816.F32 R72, R8, R22, R40 ;  /* 0x000000160848723c */ /* 0x000fe20000001828 */
[----:B------:R-:W-:-:S05]  /*4180*/  IMAD.MOV.U32 R196, RZ, RZ, R130 ;  /* 0x000000ffffc47224 */ /* 0x000fca00078e0082 */
[C---:B---3--:R-:W-:Y:S06]  /*4190*/  HMMA.16816.F32 R68, R8.reuse, R24, R116 ;  /* 0x000000180844723c */ /* 0x048fec0000001874 */
[----:B------:R-:W-:Y:S01]  /*41a0*/  HMMA.16816.F32 R44, R8, R26, R44 ;  /* 0x0000001a082c723c */ /* 0x000fe2000000182c */
[----:B-1----:R-:W-:-:S06]  /*41b0*/  FFMA.FTZ R2, R197, UR4, -R5 ;  /* 0x00000004c5027c23 */ /* 0x002fcc0008010805 */
[----:B------:R-:W-:Y:S02]  /*41c0*/  F2FP.F16.F32.PACK_AB R8, R148, R234 ;  /* 0x000000ea9408723e */ /* 0x000fe400000000ff */
[----:B------:R-:W-:Y:S02]  /*41d0*/  F2FP.F16.F32.PACK_AB R9, R149, R183 ;  /* 0x000000b79509723e */ /* 0x000fe400000000ff */
[----:B------:R-:W-:Y:S02]  /*41e0*/  F2FP.F16.F32.PACK_AB R10, R192, R195 ;  /* 0x000000c3c00a723e */ /* 0x000fe400000000ff */
[----:B------:R-:W-:Y:S01]  /*41f0*/  F2FP.F16.F32.PACK_AB R11, R207, R206 ;  /* 0x000000cecf0b723e */ /* 0x000fe200000000ff */
[----:B------:R1:W2:Y:S01]  /*4200*/  MUFU.EX2 R130, R2 ;  /* 0x0000000200827308 */ /* 0x0002a20000000800 */
[----:B------:R-:W-:-:S05]  /*4210*/  MOV R197, R176 ;  /* 0x000000b000c57202 */ /* 0x000fca0000000f00 */
[----:B------:R-:W-:Y:S01]  /*4220*/  HMMA.16816.F32 R56, R8, R18, R92 ;  /* 0x000000120838723c */ /* 0x000fe2000000185c */
[----:B------:R-:W-:-:S06]  /*4230*/  IMAD.MOV.U32 R176, RZ, RZ, R3 ;  /* 0x000000ffffb07224 */ /* 0x000fcc00078e0003 */
[----:B------:R-:W-:Y:S01]  /*4240*/  MOV R95, R151 ;  /* 0x00000097005f7202 */ /* 0x000fe20000000f00 */
[----:B-1----:R-:W-:Y:S01]  /*4250*/  FFMA.FTZ R2, R164, UR4, -R5 ;  /* 0x00000004a4027c23 */ /* 0x002fe20008010805 */
[----:B------:R-:W-:-:S03]  /*4260*/  MOV R151, R128 ;  /* 0x0000008000977202 */ /* 0x000fc60000000f00 */
[----:B------:R1:W-:Y:S01]  /*4270*/  MUFU.EX2 R128, R2 ;  /* 0x0000000200807308 */ /* 0x0003e20000000800 */
[----:B------:R-:W-:Y:S01]  /*4280*/  MOV R3, R127 ;  /* 0x0000007f00037202 */ /* 0x000fe20000000f00 */
[----:B------:R-:W-:Y:S01]  /*4290*/  IMAD.MOV.U32 R186, RZ, RZ, R177 ;  /* 0x000000ffffba7224 */ /* 0x000fe200078e00b1 */
[----:B------:R-:W-:Y:S01]  /*42a0*/  MOV R177, R120 ;  /* 0x0000007800b17202 */ /* 0x000fe20000000f00 */
[----:B------:R-:W-:Y:S01]  /*42b0*/  HMMA.16816.F32 R40, R8, R22, R36 ;  /* 0x000000160828723c */ /* 0x000fe20000001824 */
[----:B------:R-:W-:Y:S01]  /*42c0*/  MOV R120, R126 ;  /* 0x0000007e00787202 */ /* 0x000fe20000000f00 */
[----:B-1----:R-:W-:-:S04]  /*42d0*/  FFMA.FTZ R2, R165, UR4, -R5 ;  /* 0x00000004a5027c23 */ /* 0x002fc80008010805 */
[----:B------:R1:W-:Y:S01]  /*42e0*/  MUFU.EX2 R127, R2 ;  /* 0x00000002007f7308 */ /* 0x0003e20000000800 */
[----:B------:R-:W-:Y:S01]  /*42f0*/  HMMA.16816.F32 R36, R8, R26, R28 ;  /* 0x0000001a0824723c */ /* 0x000fe2000000181c */
[----:B------:R-:W3:Y:S01]  /*4300*/  LDSM.16.MT88.4 R28, [R229+0xa800] ;  /* 0x00a80000e51c783b */ /* 0x000ee20000004200 */
[----:B------:R-:W-:-:S04]  /*4310*/  MOV R92, R125 ;  /* 0x0000007d005c7202 */ /* 0x000fc80000000f00 */
[C---:B------:R-:W-:Y:S06]  /*4320*/  HMMA.16816.F32 R60, R8.reuse, R12, R108 ;  /* 0x0000000c083c723c */ /* 0x040fec000000186c */
[----:B------:R-:W-:Y:S01]  /*4330*/  HMMA.16816.F32 R52, R8, R14, R104 ;  /* 0x0000000e0834723c */ /* 0x000fe20000001868 */
[----:B------:R-:W4:Y:S01]  /*4340*/  LDSM.16.MT88.4 R12, [R139+0xa800] ;  /* 0x00a800008b0c783b */ /* 0x000f220000004200 */
[----:B-1----:R-:W-:-:S04]  /*4350*/  FFMA.FTZ R2, R198, UR4, -R4 ;  /* 0x00000004c6027c23 */ /* 0x002fc80008010804 */
[C---:B------:R-:W-:Y:S01]  /*4360*/  HMMA.16816.F32 R64, R8.reuse, R16, R96 ;  /* 0x000000100840723c */ /* 0x040fe20000001860 */
[----:B------:R-:W1:Y:S01]  /*4370*/  LDSM.16.MT88.4 R16, [R230+0xa800] ;  /* 0x00a80000e610783b */ /* 0x000e620000004200 */
[----:B------:R2:W-:Y:S04]  /*4380*/  MUFU.EX2 R126, R2 ;  /* 0x00000002007e7308 */ /* 0x0005e80000000800 */
[----:B------:R-:W-:Y:S01]  /*4390*/  HMMA.16816.F32 R48, R8, R20, R84 ;  /* 0x000000140830723c */ /* 0x000fe20000001854 */
[----:B------:R-:W1:Y:S01]  /*43a0*/  LDSM.16.MT88.4 R20, [R228+0xa800] ;  /* 0x00a80000e414783b */ /* 0x000e620000004200 */
[----:B------:R-:W-:Y:S02]  /*43b0*/  MOV R93, R150 ;  /* 0x00000096005d7202 */ /* 0x000fe40000000f00 */
[----:B------:R-:W-:Y:S01]  /*43c0*/  MOV R150, R123 ;  /* 0x0000007b00967202 */ /* 0x000fe20000000f00 */
[----:B--2---:R-:W-:-:S04]  /*43d0*/  FFMA.FTZ R2, R199, UR4, -R4 ;  /* 0x00000004c7027c23 */ /* 0x004fc80008010804 */
[----:B------:R2:W3:Y:S01]  /*43e0*/  MUFU.EX2 R125, R2 ;  /* 0x00000002007d7308 */ /* 0x0004e20000000800 */
[----:B------:R-:W-:Y:S02]  /*43f0*/  IMAD.MOV.U32 R119, RZ, RZ, R124 ;  /* 0x000000ffff777224 */ /* 0x000fe400078e007c */
[----:B------:R-:W-:Y:S01]  /*4400*/  IMAD.MOV.U32 R220, RZ, RZ, R178 ;  /* 0x000000ffffdc7224 */ /* 0x000fe200078e00b2 */
[----:B------:R-:W-:Y:S01]  /*4410*/  MOV R178, R121 ;  /* 0x0000007900b27202 */ /* 0x000fe20000000f00 */
[----:B--2---:R-:W-:-:S04]  /*4420*/  FFMA.FTZ R2, R166, UR4, -R4 ;  /* 0x00000004a6027c23 */ /* 0x004fc80008010804 */
[----:B------:R2:W-:Y:S01]  /*4430*/  MUFU.EX2 R123, R2 ;  /* 0x00000002007b7308 */ /* 0x0005e20000000800 */
[----:B------:R-:W-:Y:S01]  /*4440*/  MOV R221, R179 ;  /* 0x000000b300dd7202 */ /* 0x000fe20000000f00 */
[----:B------:R-:W-:Y:S01]  /*4450*/  HMMA.16816.F32 R32, R8, R24, R32 ;  /* 0x000000180820723c */ /* 0x000fe20000001820 */
[----:B------:R-:W-:Y:S01]  /*4460*/  MOV R179, R122 ;  /* 0x0000007a00b37202 */ /* 0x000fe20000000f00 */
[----:B------:R-:W-:Y:S01]  /*4470*/  IMAD.MOV.U32 R154, RZ, RZ, R146 ;  /* 0x000000ffff9a7224 */ /* 0x000fe200078e0092 */
[----:B------:R-:W-:Y:S01]  /*4480*/  MOV R155, R147 ;  /* 0x00000093009b7202 */ /* 0x000fe20000000f00 */
[----:B------:R-:W-:Y:S01]  /*4490*/  IMAD.MOV.U32 R152, RZ, RZ, R144 ;  /* 0x000000ffff987224 */ /* 0x000fe200078e0090 */
[----:B------:R-:W-:Y:S01]  /*44a0*/  MOV R153, R145 ;  /* 0x0000009100997202 */ /* 0x000fe20000000f00 */
[----:B------:R-:W1:Y:S01]  /*44b0*/  LDSM.16.MT88.4 R24, [R139+0xb000] ;  /* 0x00b000008b18783b */ /* 0x000e620000004200 */
[----:B--2---:R-:W-:-:S04]  /*44c0*/  FFMA.FTZ R2, R167, UR4, -R4 ;  /* 0x00000004a7027c23 */ /* 0x004fc80008010804 */
[----:B------:R2:W4:Y:S02]  /*44d0*/  MUFU.EX2 R124, R2 ;  /* 0x00000002007c7308 */ /* 0x0005240000000800 */
[----:B--2---:R-:W-:-:S06]  /*44e0*/  FFMA.FTZ R2, R222, UR4, -R0 ;  /* 0x00000004de027c23 */ /* 0x004fcc0008010800 */
[----:B------:R2:W-:Y:S01]  /*44f0*/  MUFU.EX2 R121, R2 ;  /* 0x0000000200797308 */ /* 0x0005e20000000800 */
[----:B------:R-:W-:Y:S02]  /*4500*/  F2FP.F16.F32.PACK_AB R8, R130, R129 ;  /* 0x000000818208723e */ /* 0x000fe400000000ff */
[----:B---3--:R-:W-:Y:S02]  /*4510*/  F2FP.F16.F32.PACK_AB R9, R125, R126 ;  /* 0x0000007e7d09723e */ /* 0x008fe400000000ff */
[----:B------:R-:W-:Y:S01]  /*4520*/  F2FP.F16.F32.PACK_AB R10, R127, R128 ;  /* 0x000000807f0a723e */ /* 0x000fe200000000ff */
[----:B--2---:R-:W-:-:S04]  /*4530*/  FFMA.FTZ R2, R223, UR4, -R0 ;  /* 0x00000004df027c23 */ /* 0x004fc80008010800 */
[----:B------:R2:W3:Y:S01]  /*4540*/  MUFU.EX2 R122, R2 ;  /* 0x00000002007a7308 */ /* 0x0004e20000000800 */
[----:B----4-:R-:W-:-:S07]  /*4550*/  F2FP.F16.F32.PACK_AB R11, R124, R123 ;  /* 0x0000007b7c0b723e */ /* 0x010fce00000000ff */
[C---:B------:R-:W-:Y:S06]  /*4560*/  HMMA.16816.F32 R188, R8.reuse, R28, R68 ;  /* 0x0000001c08bc723c */ /* 0x040fec0000001844 */
[----:B------:R-:W-:Y:S01]  /*4570*/  HMMA.16816.F32 R112, R8, R12, R112 ;  /* 0x0000000c0870723c */ /* 0x000fe20000001870 */
[----:B--2---:R-:W-:-:S05]  /*4580*/  FFMA.FTZ R2, R224, UR4, -R6 ;  /* 0x00000004e0027c23 */ /* 0x004fca0008010806 */
[----:B------:R-:W-:Y:S01]  /*4590*/  HMMA.16816.F32 R100, R8, R14, R100 ;  /* 0x0000000e0864723c */ /* 0x000fe20000001864 */
[----:B------:R-:W-:-:S05]  /*45a0*/  IMAD.MOV.U32 R224, RZ, RZ, R155 ;  /* 0x000000ffffe07224 */ /* 0x000fca00078e009b */
[C---:B-1----:R-:W-:Y:S06]  /*45b0*/  HMMA.16816.F32 R88, R8.reuse, R16, R88 ;  /* 0x000000100858723c */ /* 0x042fec0000001858 */
[C---:B------:R-:W-:Y:S06]  /*45c0*/  HMMA.16816.F32 R80, R8.reuse, R18, R80 ;  /* 0x000000120850723c */ /* 0x040fec0000001850 */
[C---:B------:R-:W-:Y:S06]  /*45d0*/  HMMA.16816.F32 R76, R8.reuse, R20, R76 ;  /* 0x00000014084c723c */ /* 0x040fec000000184c */
[C---:B------:R-:W-:Y:S06]  /*45e0*/  HMMA.16816.F32 R72, R8.reuse, R22, R72 ;  /* 0x000000160848723c */ /* 0x040fec0000001848 */
[----:B------:R-:W-:Y:S07]  /*45f0*/  HMMA.16816.F32 R68, R8, R30, R44 ;  /* 0x0000001e0844723c */ /* 0x000fee000000182c */
[----:B------:R-:W-:-:S02]  /*4600*/  F2FP.F16.F32.PACK_AB R8, R138, R137 ;  /* 0x000000898a08723e */ /* 0x000fc400000000ff */
[----:B------:R-:W-:Y:S02]  /*4610*/  F2FP.F16.F32.PACK_AB R9, R133, R131 ;  /* 0x000000838509723e */ /* 0x000fe400000000ff */
[----:B------:R-:W-:Y:S02]  /*4620*/  F2FP.F16.F32.PACK_AB R10, R205, R204 ;  /* 0x000000cccd0a723e */ /* 0x000fe400000000ff */
[----:B---3--:R-:W-:-:S07]  /*4630*/  F2FP.F16.F32.PACK_AB R11, R122, R121 ;  /* 0x000000797a0b723e */ /* 0x008fce00000000ff */
[C---:B------:R-:W-:Y:S06]  /*4640*/  HMMA.16816.F32 R144, R8.reuse, R12, R60 ;  /* 0x0000000c0890723c */ /* 0x040fec000000183c */
[C---:B------:R-:W-:Y:S01]  /*4650*/  HMMA.16816.F32 R84, R8.reuse, R14, R52 ;  /* 0x0000000e0854723c */ /* 0x040fe20000001834 */
[----:B------:R1:W-:Y:S01]  /*4660*/  MUFU.EX2 R109, R2 ;  /* 0x00000002006d7308 */ /* 0x0003e20000000800 */
[----:B------:R-:W-:Y:S01]  /*4670*/  MOV R164, R120 ;  /* 0x0000007800a47202 */ /* 0x000fe20000000f00 */
[----:B------:R-:W-:Y:S03]  /*4680*/  LDSM.16.MT88.4 R12, [R228+0xb000] ;  /* 0x00b00000e40c783b */ /* 0x000fe60000004200 */
[C---:B------:R-:W-:Y:S06]  /*4690*/  HMMA.16816.F32 R64, R8.reuse, R16, R64 ;  /* 0x000000100840723c */ /* 0x040fec0000001840 */
[C---:B------:R-:W-:Y:S01]  /*46a0*/  HMMA.16816.F32 R56, R8.reuse, R18, R56 ;  /* 0x000000120838723c */ /* 0x040fe20000001838 */
[----:B------:R-:W-:Y:S05]  /*46b0*/  LDSM.16.MT88.4 R16, [R229+0xb000] ;  /* 0x00b00000e510783b */ /* 0x000fea0000004200 */
[C---:B------:R-:W-:Y:S06]  /*46c0*/  HMMA.16816.F32 R48, R8.reuse, R20, R48 ;  /* 0x000000140830723c */ /* 0x040fec0000001830 */
[C---:B------:R-:W-:Y:S06]  /*46d0*/  HMMA.16816.F32 R40, R8.reuse, R22, R40 ;  /* 0x000000160828723c */ /* 0x040fec0000001828 */
[C---:B------:R-:W-:Y:S06]  /*46e0*/  HMMA.16816.F32 R44, R8.reuse, R28, R32 ;  /* 0x0000001c082c723c */ /* 0x040fec0000001820 */
[----:B------:R-:W-:Y:S01]  /*46f0*/  HMMA.16816.F32 R36, R8, R30, R36 ;  /* 0x0000001e0824723c */ /* 0x000fe20000001824 */
[----:B-1----:R-:W-:Y:S01]  /*4700*/  FFMA.FTZ R2, R225, UR4, -R6 ;  /* 0x00000004e1027c23 */ /* 0x002fe20008010806 */
[----:B------:R-:W1:Y:S05]  /*4710*/  LDSM.16.MT88.4 R20, [R230+0xb000] ;  /* 0x00b00000e614783b */ /* 0x000e6a0000004200 */
[----:B------:R-:W-:-:S02]  /*4720*/  FADD.FTZ R11, R224, R203 ;  /* 0x000000cbe00b7221 */ /* 0x000fc40000010000 */
[----:B------:R-:W2:Y:S01]  /*4730*/  LDL.LU R224, [R1+0x60] ;  /* 0x0000600001e07983 */ /* 0x000ea20000300800 */
[----:B------:R3:W-:Y:S02]  /*4740*/  MUFU.EX2 R110, R2 ;  /* 0x00000002006e7308 */ /* 0x0007e40000000800 */
[----:B---3--:R-:W-:-:S06]  /*4750*/  FFMA.FTZ R2, R240, UR4, -R6 ;  /* 0x00000004f0027c23 */ /* 0x008fcc0008010806 */
        /* <DEDUP_REMOVED lines=20> */
[----:B------:R3:W4:Y:S02]  /*48a0*/  MUFU.EX2 R104, R2 ;  /* 0x0000000200687308 */ /* 0x0007240000000800 */
[----:B---3--:R-:W-:-:S06]  /*48b0*/  FFMA.FTZ R2, R168, UR4, -R5 ;  /* 0x00000004a8027c23 */ /* 0x008fcc0008010805 */
[----:B------:R3:W-:Y:S02]  /*48c0*/  MUFU.EX2 R105, R2 ;  /* 0x0000000200697308 */ /* 0x0007e40000000800 */
[----:B---3--:R-:W-:-:S06]  /*48d0*/  FFMA.FTZ R2, R169, UR4, -R5 ;  /* 0x00000004a9027c23 */ /* 0x008fcc0008010805 */
[----:B------:R3:W-:Y:S02]  /*48e0*/  MUFU.EX2 R98, R2 ;  /* 0x0000000200627308 */ /* 0x0007e40000000800 */
[----:B---3--:R-:W-:-:S06]  /*48f0*/  FFMA.FTZ R2, R214, UR4, -R4 ;  /* 0x00000004d6027c23 */ /* 0x008fcc0008010804 */
[----:B------:R3:W-:Y:S01]  /*4900*/  MUFU.EX2 R97, R2 ;  /* 0x0000000200617308 */ /* 0x0007e20000000800 */
[----:B------:R-:W-:Y:S01]  /*4910*/  FFMA.FTZ R32, R164, UR4, -R0 ;  /* 0x00000004a4207c23 */ /* 0x000fe20008010800 */
[----:B------:R-:W-:Y:S01]  /*4920*/  MOV R164, R95 ;  /* 0x0000005f00a47202 */ /* 0x000fe20000000f00 */
[----:B---3--:R-:W-:-:S05]  /*4930*/  FFMA.FTZ R2, R215, UR4, -R4 ;  /* 0x00000004d7027c23 */ /* 0x008fca0008010804 */
[----:B------:R3:W1:Y:S01]  /*4940*/  MUFU.EX2 R96, R2 ;  /* 0x0000000200607308 */ /* 0x0006620000000800 */
[----:B------:R-:W-:Y:S01]  /*4950*/  FFMA.FTZ R10, R217, UR4, -R5 ;  /* 0x00000004d90a7c23 */ /* 0x000fe20008010805 */
[----:B---3--:R-:W-:-:S06]  /*4960*/  FFMA.FTZ R2, R170, UR4, -R4 ;  /* 0x00000004aa027c23 */ /* 0x008fcc0008010804 */
[----:B------:R3:W-:Y:S01]  /*4970*/  MUFU.EX2 R94, R2 ;  /* 0x00000002005e7308 */ /* 0x0007e20000000800 */
[----:B------:R-:W-:Y:S01]  /*4980*/  MOV R52, R154 ;  /* 0x0000009a00347202 */ /* 0x000fe20000000f00 */
[----:B------:R-:W-:Y:S01]  /*4990*/  FADD.FTZ R33, R196, R197 ;  /* 0x000000c5c4217221 */ /* 0x000fe20000010000 */
[----:B------:R-:W-:Y:S02]  /*49a0*/  IMAD.MOV.U32 R55, RZ, RZ, R179 ;  /* 0x000000ffff377224 */ /* 0x000fe400078e00b3 */
[----:B------:R-:W-:Y:S01]  /*49b0*/  FFMA.FTZ R34, R92, UR4, -R0 ;  /* 0x000000045c227c23 */ /* 0x000fe20008010800 */
[----:B---3--:R-:W-:-:S04]  /*49c0*/  FFMA.FTZ R2, R171, UR4, -R4 ;  /* 0x00000004ab027c23 */ /* 0x008fc80008010804 */
[----:B------:R-:W3:Y:S01]  /*49d0*/  MUFU.EX2 R95, R2 ;  /* 0x00000002005f7308 */ /* 0x000ee20000000800 */
[----:B------:R-:W-:Y:S02]  /*49e0*/  MOV R223, R177 ;  /* 0x000000b100df7202 */ /* 0x000fe40000000f00 */
[----:B------:R-:W-:Y:S01]  /*49f0*/  MOV R166, R162 ;  /* 0x000000a200a67202 */ /* 0x000fe20000000f00 */
[--C-:B------:R-:W-:Y:S01]  /*4a00*/  FFMA.FTZ R3, R243, UR4, -R0.reuse ;  /* 0x00000004f3037c23 */ /* 0x100fe20008010800 */
[----:B------:R-:W-:Y:S02]  /*4a10*/  MOV R92, R93 ;  /* 0x0000005d005c7202 */ /* 0x000fe40000000f00 */
[----:B------:R-:W-:Y:S01]  /*4a20*/  MOV R198, R161 ;  /* 0x000000a100c67202 */ /* 0x000fe20000000f00 */
[----:B------:R4:W-:Y:S01]  /*4a30*/  MUFU.EX2 R63, R10 ;  /* 0x0000000a003f7308 */ /* 0x0009e20000000800 */
[----:B------:R-:W-:Y:S01]  /*4a40*/  MOV R197, R142 ;  /* 0x0000008e00c57202 */ /* 0x000fe20000000f00 */
[--C-:B------:R-:W-:Y:S01]  /*4a50*/  FFMA.FTZ R35, R250, UR4, -R0.reuse ;  /* 0x00000004fa237c23 */ /* 0x100fe20008010800 */
[----:B------:R-:W-:Y:S01]  /*4a60*/  MOV R53, R153 ;  /* 0x0000009900357202 */ /* 0x000fe20000000f00 */
[----:B------:R-:W-:Y:S01]  /*4a70*/  FFMA.FTZ R60, R251, UR4, -R0 ;  /* 0x00000004fb3c7c23 */ /* 0x000fe20008010800 */
[----:B------:R-:W-:Y:S01]  /*4a80*/  MOV R225, R55 ;  /* 0x0000003700e17202 */ /* 0x000fe20000000f00 */
[----:B------:R-:W-:Y:S01]  /*4a90*/  FFMA.FTZ R0, R216, UR4, -R5 ;  /* 0x00000004d8007c23 */ /* 0x000fe20008010805 */
[----:B------:R-:W-:Y:S01]  /*4aa0*/  MOV R54, R152 ;  /* 0x0000009800367202 */ /* 0x000fe20000000f00 */
[----:B------:R-:W-:Y:S01]  /*4ab0*/  IMAD.MOV.U32 R167, RZ, RZ, R163 ;  /* 0x000000ffffa77224 */ /* 0x000fe200078e00a3 */
[----:B------:R2:W3:Y:S01]  /*4ac0*/  MUFU.EX2 R93, R3 ;  /* 0x00000003005d7308 */ /* 0x0004e20000000800 */
[----:B------:R-:W-:-:S02]  /*4ad0*/  IMAD.MOV.U32 R55, RZ, RZ, R166 ;  /* 0x000000ffff377224 */ /* 0x000fc400078e00a6 */
[----:B------:R-:W-:Y:S01]  /*4ae0*/  FADD.FTZ R30, R92, R164 ;  /* 0x000000a45c1e7221 */ /* 0x000fe20000010000 */
[----:B------:R-:W-:Y:S01]  /*4af0*/  MOV R61, R178 ;  /* 0x000000b2003d7202 */ /* 0x000fe20000000f00 */
[----:B------:R-:W-:Y:S01]  /*4b00*/  FFMA.FTZ R9, R172, UR4, -R5 ;  /* 0x00000004ac097c23 */ /* 0x000fe20008010805 */
[----:B------:R-:W-:Y:S01]  /*4b10*/  MOV R222, R176 ;  /* 0x000000b000de7202 */ /* 0x000fe20000000f00 */
[----:B----4-:R-:W-:Y:S01]  /*4b20*/  FADD.FTZ R10, R52, R33 ;  /* 0x00000021340a7221 */ /* 0x010fe20000010000 */
[----:B------:R-:W-:Y:S02]  /*4b30*/  MOV R52, R223 ;  /* 0x000000df00347202 */ /* 0x000fe40000000f00 */
[----:B------:R-:W-:Y:S01]  /*4b40*/  MOV R223, R198 ;  /* 0x000000c600df7202 */ /* 0x000fe20000000f00 */
[----:B------:R-:W-:Y:S01]  /*4b50*/  FFMA.FTZ R8, R173, UR4, -R5 ;  /* 0x00000004ad087c23 */ /* 0x000fe20008010805 */
[----:B------:R-:W-:Y:S01]  /*4b60*/  MOV R166, R197 ;  /* 0x000000c500a67202 */ /* 0x000fe20000000f00 */
[--C-:B------:R-:W-:Y:S01]  /*4b70*/  FFMA.FTZ R2, R218, UR4, -R4.reuse ;  /* 0x00000004da027c23 */ /* 0x100fe20008010804 */
[----:B------:R-:W-:Y:S01]  /*4b80*/  MOV R198, R221 ;  /* 0x000000dd00c67202 */ /* 0x000fe20000000f00 */
[--C-:B------:R-:W-:Y:S01]  /*4b90*/  FFMA.FTZ R29, R219, UR4, -R4.reuse ;  /* 0x00000004db1d7c23 */ /* 0x100fe20008010804 */
[--C-:B------:R-:W-:Y:S01]  /*4ba0*/  FFMA.FTZ R28, R174, UR4, -R4.reuse ;  /* 0x00000004ae1c7c23 */ /* 0x100fe20008010804 */
[----:B--2---:R-:W-:Y:S01]  /*4bb0*/  FFMA.FTZ R3, R175, UR4, -R4 ;  /* 0x00000004af037c23 */ /* 0x004fe20008010804 */
[----:B------:R-:W-:Y:S01]  /*4bc0*/  FADD.FTZ R31, R200, R7 ;  /* 0x00000007c81f7221 */ /* 0x000fe20000010000 */
[----:B------:R-:W-:Y:S01]  /*4bd0*/  IMAD.MOV.U32 R165, RZ, RZ, R160 ;  /* 0x000000ffffa57224 */ /* 0x000fe200078e00a0 */
[----:B------:R-:W-:Y:S01]  /*4be0*/  MOV R164, R143 ;  /* 0x0000008f00a47202 */ /* 0x000fe20000000f00 */
[----:B------:R-:W-:Y:S01]  /*4bf0*/  IMAD.MOV.U32 R221, RZ, RZ, R186 ;  /* 0x000000ffffdd7224 */ /* 0x000fe200078e00ba */
[----:B------:R-:W-:-:S02]  /*4c00*/  MOV R241, R53 ;  /* 0x0000003500f17202 */ /* 0x000fc40000000f00 */
[----:B------:R-:W-:Y:S01]  /*4c10*/  MOV R197, R182 ;  /* 0x000000b600c57202 */ /* 0x000fe20000000f00 */
[----:B------:R2:W4:Y:S01]  /*4c20*/  MUFU.EX2 R92, R0 ;  /* 0x00000000005c7308 */ /* 0x0005220000000800 */
[----:B------:R-:W-:Y:S02]  /*4c30*/  MOV R199, R159 ;  /* 0x0000009f00c77202 */ /* 0x000fe40000000f00 */
[----:B------:R-:W-:Y:S02]  /*4c40*/  F2FP.F16.F32.PACK_AB R4, R104, R99 ;  /* 0x000000636804723e */ /* 0x000fe400000000ff */
[----:B-1----:R-:W-:Y:S02]  /*4c50*/  F2FP.F16.F32.PACK_AB R5, R96, R97 ;  /* 0x000000616005723e */ /* 0x002fe400000000ff */
[----:B------:R-:W-:Y:S02]  /*4c60*/  F2FP.F16.F32.PACK_AB R6, R98, R105 ;  /* 0x000000696206723e */ /* 0x000fe400000000ff */
[----:B---3--:R-:W-:-:S02]  /*4c70*/  F2FP.F16.F32.PACK_AB R7, R95, R94 ;  /* 0x0000005e5f07723e */ /* 0x008fc400000000ff */
[----:B------:R-:W-:Y:S01]  /*4c80*/  MOV R182, R181 ;  /* 0x000000b500b67202 */ /* 0x000fe20000000f00 */
[----:B------:R-:W-:Y:S01]  /*4c90*/  IMAD.MOV.U32 R181, RZ, RZ, R180 ;  /* 0x000000ffffb57224 */ /* 0x000fe200078e00b4 */
[----:B------:R-:W-:Y:S02]  /*4ca0*/  MOV R196, R141 ;  /* 0x0000008d00c47202 */ /* 0x000fe40000000f00 */
[----:B------:R-:W-:Y:S01]  /*4cb0*/  MOV R240, R54 ;  /* 0x0000003600f07202 */ /* 0x000fe20000000f00 */
[----:B------:R-:W-:Y:S02]  /*4cc0*/  IMAD.MOV.U32 R218, RZ, RZ, R221 ;  /* 0x000000ffffda7224 */ /* 0x000fe400078e00dd */
[----:B--2---:R-:W-:Y:S01]  /*4cd0*/  FADD.FTZ R0, R224, R30 ;  /* 0x0000001ee0007221 */ /* 0x004fe20000010000 */
[----:B------:R-:W-:Y:S01]  /*4ce0*/  MOV R53, R222 ;  /* 0x000000de00357202 */ /* 0x000fe20000000f00 */
[----:B------:R-:W-:Y:S01]  /*4cf0*/  IMAD.MOV.U32 R224, RZ, RZ, R61 ;  /* 0x000000ffffe07224 */ /* 0x000fe200078e003d */
[----:B------:R-:W-:-:S02]  /*4d00*/  MOV R54, R167 ;  /* 0x000000a700367202 */ /* 0x000fc40000000f00 */
[----:B------:R-:W-:Y:S01]  /*4d10*/  MOV R180, R194 ;  /* 0x000000c200b47202 */ /* 0x000fe20000000f00 */
[----:B------:R-:W-:Y:S01]  /*4d20*/  IMAD.MOV.U32 R167, RZ, RZ, R164 ;  /* 0x000000ffffa77224 */ /* 0x000fe200078e00a4 */
[----:B------:R-:W-:Y:S01]  /*4d30*/  MOV R194, R201 ;  /* 0x000000c900c27202 */ /* 0x000fe20000000f00 */
[----:B------:R-:W-:Y:S01]  /*4d40*/  FADD.FTZ R33, R241, R11 ;  /* 0x0000000bf1217221 */ /* 0x000fe20000010000 */
[----:B------:R-:W-:Y:S01]  /*4d50*/  MOV R61, R199 ;  /* 0x000000c7003d7202 */ /* 0x000fe20000000f00 */
[----:B------:R-:W2:Y:S01]  /*4d60*/  LDL.LU R201, [R1+0xb8] ;  /* 0x0000b80001c97983 */ /* 0x000ea20000300800 */
[----:B------:R-:W-:Y:S01]  /*4d70*/  MOV R222, R165 ;  /* 0x000000a500de7202 */ /* 0x000fe20000000f00 */
[----:B------:R-:W-:Y:S01]  /*4d80*/  IMAD.MOV.U32 R165, RZ, RZ, R220 ;  /* 0x000000ffffa57224 */ /* 0x000fe200078e00dc */
[----:B------:R-:W-:Y:S01]  /*4d90*/  MOV R199, R196 ;  /* 0x000000c400c77202 */ /* 0x000fe20000000f00 */
[----:B------:R-:W3:Y:S01]  /*4da0*/  LDL.LU R241, [R1+0x64] ;  /* 0x0000640001f17983 */ /* 0x000ee20000300800 */
        /* <DEDUP_REMOVED lines=14> */
[C---:B------:R-:W-:Y:S06]  /*4e90*/  HMMA.16816.F32 R184, R4.reuse, R14, R72 ;  /* 0x0000000e04b8723c */ /* 0x040fec0000001848 */
[C---:B------:R-:W-:Y:S06]  /*4ea0*/  HMMA.16816.F32 R188, R4.reuse, R16, R188 ;  /* 0x0000001004bc723c */ /* 0x040fec00000018bc */
[----:B------:R-:W-:Y:S07]  /*4eb0*/  HMMA.16816.F32 R52, R4, R18, R68 ;  /* 0x000000120434723c */ /* 0x000fee0000001844 */
[----:B------:R-:W-:-:S02]  /*4ec0*/  FADD.FTZ R4, R218, R33 ;  /* 0x00000021da047221 */ /* 0x000fc40000010000 */
[----:B------:R-:W4:Y:S01]  /*4ed0*/  LDL.LU R218, [R1+0x70] ;  /* 0x0000700001da7983 */ /* 0x000f220000300800 */
[----:B------:R4:W-:Y:S01]  /*4ee0*/  MUFU.EX2 R251, R3 ;  /* 0x0000000300fb7308 */ /* 0x0009e20000000800 */
[----:B---3--:R-:W-:-:S04]  /*4ef0*/  FADD.FTZ R0, R241, R0 ;  /* 0x00000000f1007221 */ /* 0x008fc80000010000 */
[----:B----4-:R-:W-:Y:S02]  /*4f00*/  FADD.FTZ R3, R218, R0 ;  /* 0x00000000da037221 */ /* 0x010fe40000010000 */
[----:B------:R-:W3:Y:S01]  /*4f10*/  LDL.LU R218, [R1+0x34] ;  /* 0x0000340001da7983 */ /* 0x000ee20000300800 */
[----:B------:R1:W-:Y:S01]  /*4f20*/  MUFU.EX2 R62, R9 ;  /* 0x00000009003e7308 */ /* 0x0003e20000000800 */
[----:B------:R-:W-:-:S07]  /*4f30*/  MOV R241, R61 ;  /* 0x0000003d00f17202 */ /* 0x000fce0000000f00 */
[----:B------:R3:W-:Y:S01]  /*4f40*/  MUFU.EX2 R61, R2 ;  /* 0x00000002003d7308 */ /* 0x0007e20000000800 */
[----:B-1----:R-:W-:-:S04]  /*4f50*/  FADD.FTZ R9, R202, R31 ;  /* 0x0000001fca097221 */ /* 0x002fc80000010000 */
[----:B--2---:R-:W-:-:S04]  /*4f60*/  FADD.FTZ R30, R201, R9 ;  /* 0x00000009c91e7221 */ /* 0x004fc80000010000 */
[----:B---3--:R-:W-:Y:S02]  /*4f70*/  FADD.FTZ R2, R218, R30 ;  /* 0x0000001eda027221 */ /* 0x008fe40000010000 */
[----:B------:R-:W2:Y:S01]  /*4f80*/  LDL.LU R218, [R1+0x68] ;  /* 0x0000680001da7983 */ /* 0x000ea20000300800 */
[----:B------:R-:W-:Y:S01]  /*4f90*/  FADD.FTZ R31, R240, R10 ;  /* 0x0000000af01f7221 */ /* 0x000fe20000010000 */
[----:B------:R-:W-:Y:S02]  /*4fa0*/  MOV R173, R182 ;  /* 0x000000b600ad7202 */ /* 0x000fe40000000f00 */
[----:B------:R-:W-:Y:S02]  /*4fb0*/  MOV R217, R198 ;  /* 0x000000c600d97202 */ /* 0x000fe40000000f00 */
[----:B------:R-:W-:Y:S02]  /*4fc0*/  MOV R172, R180 ;  /* 0x000000b400ac7202 */ /* 0x000fe40000000f00 */
[----:B------:R-:W-:Y:S01]  /*4fd0*/  MOV R216, R199 ;  /* 0x000000c700d87202 */ /* 0x000fe20000000f00 */
[----:B------:R-:W-:Y:S01]  /*4fe0*/  IMAD.MOV.U32 R214, RZ, RZ, R167 ;  /* 0x000000ffffd67224 */ /* 0x000fe200078e00a7 */
[----:B------:R-:W-:-:S02]  /*4ff0*/  MOV R243, R166 ;  /* 0x000000a600f37202 */ /* 0x000fc40000000f00 */
[----:B------:R-:W-:Y:S01]  /*5000*/  MOV R248, R220 ;  /* 0x000000dc00f87202 */ /* 0x000fe20000000f00 */
[----:B------:R-:W-:Y:S01]  /*5010*/  FADD.FTZ R6, R136, R3 ;  /* 0x0000000388067221 */ /* 0x000fe20000010000 */
[----:B--2---:R-:W-:Y:S01]  /*5020*/  FADD.FTZ R0, R218, R31 ;  /* 0x0000001fda007221 */ /* 0x004fe20000010000 */
[----:B------:R-:W-:Y:S02]  /*5030*/  MOV R218, R173 ;  /* 0x000000ad00da7202 */ /* 0x000fe40000000f00 */
[----:B------:R-:W-:Y:S01]  /*5040*/  MOV R173, R172 ;  /* 0x000000ac00ad7202 */ /* 0x000fe20000000f00 */
[----:B------:R-:W-:Y:S01]  /*5050*/  IMAD.MOV.U32 R172, RZ, RZ, R217 ;  /* 0x000000ffffac7224 */ /* 0x000fe200078e00d9 */
[----:B------:R-:W-:Y:S01]  /*5060*/  MOV R217, R216 ;  /* 0x000000d800d97202 */ /* 0x000fe20000000f00 */
[----:B------:R-:W-:Y:S01]  /*5070*/  FADD.FTZ R4, R218, R4 ;  /* 0x00000004da047221 */ /* 0x000fe20000010000 */
[----:B------:R-:W-:Y:S02]  /*5080*/  MOV R216, R243 ;  /* 0x000000f300d87202 */ /* 0x000fe40000000f00 */
[----:B------:R-:W-:-:S02]  /*5090*/  MOV R243, R214 ;  /* 0x000000d600f37202 */ /* 0x000fc40000000f00 */
[----:B------:R-:W-:Y:S02]  /*50a0*/  MOV R218, R173 ;  /* 0x000000ad00da7202 */ /* 0x000fe40000000f00 */
[----:B------:R-:W-:Y:S02]  /*50b0*/  MOV R173, R172 ;  /* 0x000000ac00ad7202 */ /* 0x000fe40000000f00 */
[----:B------:R-:W-:Y:S01]  /*50c0*/  MOV R172, R217 ;  /* 0x000000d900ac7202 */ /* 0x000fe20000000f00 */
[----:B------:R-:W-:Y:S01]  /*50d0*/  IMAD.MOV.U32 R217, RZ, RZ, R216 ;  /* 0x000000ffffd97224 */ /* 0x000fe200078e00d8 */
[----:B------:R-:W-:Y:S01]  /*50e0*/  MOV R216, R243 ;  /* 0x000000f300d87202 */ /* 0x000fe20000000f00 */
[----:B------:R-:W-:Y:S01]  /*50f0*/  IMAD.MOV.U32 R214, RZ, RZ, R238 ;  /* 0x000000ffffd67224 */ /* 0x000fe200078e00ee */
[----:B------:R-:W-:Y:S01]  /*5100*/  MOV R243, R248 ;  /* 0x000000f800f37202 */ /* 0x000fe20000000f00 */
[----:B------:R-:W2:Y:S01]  /*5110*/  LDL.LU R238, [R1+0xb4] ;  /* 0x0000b40001ee7983 */ /* 0x000ea20000300800 */
[----:B------:R-:W-:Y:S01]  /*5120*/  MOV R248, R135 ;  /* 0x0000008700f87202 */ /* 0x000fe20000000f00 */
[----:B------:R-:W-:-:S02]  /*5130*/  FADD.FTZ R5, R218, R2 ;  /* 0x00000002da057221 */ /* 0x000fc40000010000 */
[----:B------:R-:W3:Y:S04]  /*5140*/  LDL.LU R136, [R1+0xb0] ;  /* 0x0000b00001887983 */ /* 0x000ee80000300800 */
[----:B------:R1:W5:Y:S04]  /*5150*/  LDL.LU R135, [R1+0xac] ;  /* 0x0000ac0001877983 */ /* 0x0003680000300800 */
[----:B------:R-:W4:Y:S01]  /*5160*/  LDL.LU R218, [R1+0x6c] ;  /* 0x00006c0001da7983 */ /* 0x000f220000300800 */
[----:B------:R-:W-:Y:S01]  /*5170*/  IMAD.MOV.U32 R212, RZ, RZ, R224 ;  /* 0x000000ffffd47224 */ /* 0x000fe200078e00e0 */
[----:B------:R-:W-:Y:S01]  /*5180*/  MOV R240, R223 ;  /* 0x000000df00f07202 */ /* 0x000fe20000000f00 */
[----:B------:R-:W-:Y:S01]  /*5190*/  IMAD.MOV.U32 R223, RZ, RZ, R165 ;  /* 0x000000ffffdf7224 */ /* 0x000fe200078e00a5 */
[----:B------:R-:W-:Y:S01]  /*51a0*/  MOV R213, R225 ;  /* 0x000000e100d57202 */ /* 0x000fe20000000f00 */
[----:B------:R-:W-:Y:S01]  /*51b0*/  IMAD.MOV.U32 R224, RZ, RZ, R181 ;  /* 0x000000ffffe07224 */ /* 0x000fe200078e00b5 */
        /* <DEDUP_REMOVED lines=8> */
[----:B------:R1:W-:Y:S01]  /*5240*/  MUFU.EX2 R250, R8 ;  /* 0x0000000800fa7308 */ /* 0x0003e20000000800 */
[----:B------:R-:W-:Y:S01]  /*5250*/  MOV R220, R151 ;  /* 0x0000009700dc7202 */ /* 0x000fe20000000f00 */
[----:B------:R-:W-:Y:S01]  /*5260*/  LDSM.16.MT88.4 R164, [R230+0xb800] ;  /* 0x00b80000e6a4783b */ /* 0x000fe20000004200 */
[----:B------:R-:W-:-:S02]  /*5270*/  MOV R219, R157 ;  /* 0x0000009d00db7202 */ /* 0x000fc40000000f00 */
[----:B------:R-:W-:Y:S01]  /*5280*/  MOV R215, R183 ;  /* 0x000000b700d77202 */ /* 0x000fe20000000f00 */
[----:B------:R-:W1:Y:S01]  /*5290*/  LDSM.16.MT88.4 R148, [R139+0xb800] ;  /* 0x00b800008b94783b */ /* 0x000e620000004200 */
[----:B------:R-:W-:Y:S02]  /*52a0*/  F2FP.F16.F32.PACK_AB R9, R107, R106 ;  /* 0x0000006a6b09723e */ /* 0x000fe400000000ff */
[----:B------:R-:W-:Y:S01]  /*52b0*/  F2FP.F16.F32.PACK_AB R10, R116, R111 ;  /* 0x0000006f740a723e */ /* 0x000fe200000000ff */
[----:B------:R-:W1:Y:S01]  /*52c0*/  LDSM.16.MT88.4 R180, [R228+0xb800] ;  /* 0x00b80000e4b4783b */ /* 0x000e620000004200 */
[----:B----4-:R-:W-:Y:S01]  /*52d0*/  FADD.FTZ R3, R218, R0 ;  /* 0x00000000da037221 */ /* 0x010fe20000010000 */
[----:B------:R-:W-:Y:S01]  /*52e0*/  FADD.FTZ R0, R173, R4 ;  /* 0x00000004ad007221 */ /* 0x000fe20000010000 */
[----:B------:R-:W-:Y:S01]  /*52f0*/  IMAD.MOV.U32 R173, RZ, RZ, R172 ;  /* 0x000000ffffad7224 */ /* 0x000fe200078e00ac */
[----:B------:R-:W-:Y:S02]  /*5300*/  MOV R172, R217 ;  /* 0x000000d900ac7202 */ /* 0x000fe40000000f00 */
[----:B------:R-:W-:-:S02]  /*5310*/  MOV R217, R216 ;  /* 0x000000d800d97202 */ /* 0x000fc40000000f00 */
[----:B------:R-:W-:Y:S01]  /*5320*/  MOV R216, R248 ;  /* 0x000000f800d87202 */ /* 0x000fe20000000f00 */
[----:B------:R-:W-:Y:S01]  /*5330*/  IMAD.MOV.U32 R248, RZ, RZ, R224 ;  /* 0x000000fffff87224 */ /* 0x000fe200078e00e0 */
[----:B------:R-:W-:Y:S02]  /*5340*/  MOV R224, R223 ;  /* 0x000000df00e07202 */ /* 0x000fe40000000f00 */
[----:B------:R-:W-:Y:S02]  /*5350*/  MOV R223, R222 ;  /* 0x000000de00df7202 */ /* 0x000fe40000000f00 */
[----:B------:R-:W-:Y:S01]  /*5360*/  MOV R222, R199 ;  /* 0x000000c700de7202 */ /* 0x000fe20000000f00 */
[----:B------:R-:W-:Y:S01]  /*5370*/  IMAD.MOV.U32 R199, RZ, RZ, R198 ;  /* 0x000000ffffc77224 */ /* 0x000fe200078e00c6 */
[----:B------:R-:W-:Y:S02]  /*5380*/  MOV R198, R197 ;  /* 0x000000c500c67202 */ /* 0x000fe40000000f00 */
[----:B------:R-:W-:-:S02]  /*5390*/  MOV R197, R196 ;  /* 0x000000c400c57202 */ /* 0x000fc40000000f00 */
[----:B------:R-:W-:Y:S01]  /*53a0*/  MOV R196, R221 ;  /* 0x000000dd00c47202 */ /* 0x000fe20000000f00 */
[----:B------:R-:W-:Y:S01]  /*53b0*/  IMAD.MOV.U32 R221, RZ, RZ, R220 ;  /* 0x000000ffffdd7224 */ /* 0x000fe200078e00dc */
[----:B------:R-:W-:Y:S02]  /*53c0*/  MOV R220, R195 ;  /* 0x000000c300dc7202 */ /* 0x000fe40000000f00 */
[----:B------:R-:W-:Y:S01]  /*53d0*/  MOV R195, R194 ;  /* 0x000000c200c37202 */ /* 0x000fe20000000f00 */
[----:B--2---:R-:W-:Y:S01]  /*53e0*/  FADD.FTZ R0, R238, R0 ;  /* 0x00000000ee007221 */ /* 0x004fe20000010000 */
[----:B------:R-:W-:Y:S02]  /*53f0*/  MOV R91, R224 ;  /* 0x000000e0005b7202 */ /* 0x000fe40000000f00 */
        /* <DEDUP_REMOVED lines=8> */
[----:B------:R-:W-:-:S02]  /*5480*/  MOV R158, R132 ;  /* 0x00000084009e7202 */ /* 0x000fc40000000f00 */
[----:B------:R-:W-:Y:S01]  /*5490*/  MOV R112, R194 ;  /* 0x000000c200707202 */ /* 0x000fe20000000f00 */
[----:B---3--:R-:W-:Y:S01]  /*54a0*/  FADD.FTZ R3, R136, R3 ;  /* 0x0000000388037221 */ /* 0x008fe20000010000 */
[----:B------:R-:W-:Y:S01]  /*54b0*/  MOV R113, R193 ;  /* 0x000000c100717202 */ /* 0x000fe20000000f00 */
[----:B------:R-:W-:Y:S01]  /*54c0*/  FADD.FTZ R4, R134, R5 ;  /* 0x0000000586047221 */ /* 0x000fe20000010000 */
[----:B------:R-:W-:Y:S02]  /*54d0*/  MOV R100, R101 ;  /* 0x0000006500647202 */ /* 0x000fe40000000f00 */
[----:B------:R-:W-:Y:S01]  /*54e0*/  MOV R218, R156 ;  /* 0x0000009c00da7202 */ /* 0x000fe20000000f00 */
[----:B------:R-:W-:Y:S01]  /*54f0*/  FADD.FTZ R2, R173, R6 ;  /* 0x00000006ad027221 */ /* 0x000fe20000010000 */
[----:B------:R-:W-:Y:S01]  /*5500*/  MOV R101, R102 ;  /* 0x0000006600657202 */ /* 0x000fe20000000f00 */
[----:B------:R2:W5:Y:S01]  /*5510*/  LDL.LU R132, [R1+0xa8] ;  /* 0x0000a80001847983 */ /* 0x0005620000300800 */
[----:B------:R-:W-:-:S02]  /*5520*/  MOV R115, R158 ;  /* 0x0000009e00737202 */ /* 0x000fc40000000f00 */
[----:B------:R-:W-:Y:S01]  /*5530*/  MOV R102, R103 ;  /* 0x0000006700667202 */ /* 0x000fe20000000f00 */
[----:B------:R-:W-:Y:S02]  /*5540*/  IMAD.MOV.U32 R103, RZ, RZ, R112 ;  /* 0x000000ffff677224 */ /* 0x000fe400078e0070 */
[----:B------:R-:W-:Y:S01]  /*5550*/  FADD.FTZ R5, R217, R3 ;  /* 0x00000003d9057221 */ /* 0x000fe20000010000 */
[----:B------:R-:W-:Y:S01]  /*5560*/  MOV R112, R113 ;  /* 0x0000007100707202 */ /* 0x000fe20000000f00 */
[----:B------:R-:W-:Y:S01]  /*5570*/  FADD.FTZ R6, R247, R2 ;  /* 0x00000002f7067221 */ /* 0x000fe20000010000 */
[----:B------:R-:W-:Y:S01]  /*5580*/  MOV R217, R248 ;  /* 0x000000f800d97202 */ /* 0x000fe20000000f00 */
[----:B------:R2:W5:Y:S01]  /*5590*/  LDL.LU R134, [R1+0xa4] ;  /* 0x0000a40001867983 */ /* 0x0005620000300800 */
[----:B------:R-:W-:Y:S02]  /*55a0*/  MOV R113, R114 ;  /* 0x0000007200717202 */ /* 0x000fe40000000f00 */
[----:B------:R-:W-:Y:S01]  /*55b0*/  MOV R114, R115 ;  /* 0x0000007300727202 */ /* 0x000fe20000000f00 */
[----:B------:R-:W-:Y:S01]  /*55c0*/  IMAD.MOV.U32 R115, RZ, RZ, R219 ;  /* 0x000000ffff737224 */ /* 0x000fe200078e00db */
[----:B------:R-:W-:Y:S01]  /*55d0*/  MOV R219, R218 ;  /* 0x000000da00db7202 */ /* 0x000fe20000000f00 */
[----:B------:R-:W-:Y:S01]  /*55e0*/  FADD.FTZ R2, R172, R4 ;  /* 0x00000004ac027221 */ /* 0x000fe20000010000 */
[----:B------:R-:W-:Y:S01]  /*55f0*/  MOV R218, R217 ;  /* 0x000000d900da7202 */ /* 0x000fe20000000f00 */
[----:B------:R2:W5:Y:S01]  /*5600*/  LDL.LU R136, [R1+0xa0] ;  /* 0x0000a00001887983 */ /* 0x0005620000300800 */
[----:B------:R-:W-:Y:S01]  /*5610*/  MOV R217, R216 ;  /* 0x000000d800d97202 */ /* 0x000fe20000000f00 */
[----:B------:R-:W-:Y:S01]  /*5620*/  IMAD.MOV.U32 R216, RZ, RZ, R243 ;  /* 0x000000ffffd87224 */ /* 0x000fe200078e00f3 */
[----:B------:R-:W-:Y:S01]  /*5630*/  MOV R243, R215 ;  /* 0x000000d700f37202 */ /* 0x000fe20000000f00 */
[----:B------:R-:W3:Y:S01]  /*5640*/  LDL.LU R238, [R1+0x9c] ;  /* 0x00009c0001ee7983 */ /* 0x000ee20000300800 */
[----:B------:R-:W-:-:S02]  /*5650*/  MOV R215, R214 ;  /* 0x000000d600d77202 */ /* 0x000fc40000000f00 */
[----:B------:R-:W-:Y:S01]  /*5660*/  MOV R214, R213 ;  /* 0x000000d500d67202 */ /* 0x000fe20000000f00 */
[----:B------:R-:W-:Y:S01]  /*5670*/  IMAD.MOV.U32 R213, RZ, RZ, R212 ;  /* 0x000000ffffd57224 */ /* 0x000fe200078e00d4 */
[----:B------:R-:W-:Y:S01]  /*5680*/  MOV R212, R242 ;  /* 0x000000f200d47202 */ /* 0x000fe20000000f00 */
[----:B------:R2:W5:Y:S01]  /*5690*/  LDL.LU R247, [R1+0x98] ;  /* 0x0000980001f77983 */ /* 0x0005620000300800 */
[----:B------:R-:W-:Y:S01]  /*56a0*/  MOV R242, R227 ;  /* 0x000000e300f27202 */ /* 0x000fe20000000f00 */
[----:B------:R-:W-:Y:S01]  /*56b0*/  FADD.FTZ R3, R246, R6 ;  /* 0x00000006f6037221 */ /* 0x000fe20000010000 */
[----:B------:R-:W-:Y:S01]  /*56c0*/  MOV R227, R226 ;  /* 0x000000e200e37202 */ /* 0x000fe20000000f00 */
[----:B------:R-:W-:Y:S01]  /*56d0*/  IMAD.MOV.U32 R226, RZ, RZ, R249 ;  /* 0x000000ffffe27224 */ /* 0x000fe200078e00f9 */
[----:B------:R2:W5:Y:S01]  /*56e0*/  LDL.LU R246, [R1+0x94] ;  /* 0x0000940001f67983 */ /* 0x0005620000300800 */
[----:B------:R-:W-:Y:S01]  /*56f0*/  FADD.FTZ R2, R237, R2 ;  /* 0x00000002ed027221 */ /* 0x000fe20000010000 */
[----:B------:R-:W-:Y:S01]  /*5700*/  MOV R249, R241 ;  /* 0x000000f100f97202 */ /* 0x000fe20000000f00 */
[----:B------:R-:W-:Y:S01]  /*5710*/  FADD.FTZ R5, R236, R5 ;  /* 0x00000005ec057221 */ /* 0x000fe20000010000 */
[----:B------:R2:W5:Y:S01]  /*5720*/  LDL.LU R237, [R1+0x90] ;  /* 0x0000900001ed7983 */ /* 0x0005620000300800 */
[----:B------:R-:W-:Y:S01]  /*5730*/  MOV R241, R240 ;  /* 0x000000f000f17202 */ /* 0x000fe20000000f00 */
[----:B------:R-:W-:Y:S01]  /*5740*/  FADD.FTZ R4, R235, R0 ;  /* 0x00000000eb047221 */ /* 0x000fe20000010000 */
[----:B------:R-:W-:Y:S01]  /*5750*/  MOV R240, R225 ;  /* 0x000000e100f07202 */ /* 0x000fe20000000f00 */
[----:B------:R2:W5:Y:S01]  /*5760*/  LDL.LU R236, [R1+0x8c] ;  /* 0x00008c0001ec7983 */ /* 0x0005620000300800 */
[----:B------:R-:W-:-:S02]  /*5770*/  IMAD.MOV.U32 R225, RZ, RZ, R234 ;  /* 0x000000ffffe17224 */ /* 0x000fc400078e00ea */
[----:B------:R-:W-:Y:S01]  /*5780*/  FADD.FTZ R2, R233, R2 ;  /* 0x00000002e9027221 */ /* 0x000fe20000010000 */
[----:B------:R2:W5:Y:S01]  /*5790*/  LDL.LU R235, [R1+0x88] ;  /* 0x0000880001eb7983 */ /* 0x0005620000300800 */
[----:B------:R-:W-:Y:S01]  /*57a0*/  FADD.FTZ R0, R232, R5 ;  /* 0x00000005e8007221 */ /* 0x000fe20000010000 */
[----:B------:R-:W-:Y:S02]  /*57b0*/  FADD.FTZ R4, R231, R4 ;  /* 0x00000004e7047221 */ /* 0x000fe40000010000 */
[----:B------:R2:W5:Y:S04]  /*57c0*/  LDL.LU R234, [R1+0x84] ;  /* 0x0000840001ea7983 */ /* 0x0005680000300800 */
[----:B------:R2:W5:Y:S04]  /*57d0*/  LDL.LU R233, [R1+0x80] ;  /* 0x0000800001e97983 */ /* 0x0005680000300800 */
[----:B------:R2:W5:Y:S04]  /*57e0*/  LDL.LU R232, [R1+0x7c] ;  /* 0x00007c0001e87983 */ /* 0x0005680000300800 */
[----:B------:R2:W5:Y:S01]  /*57f0*/  LDL.LU R231, [R1+0x78] ;  /* 0x0000780001e77983 */ /* 0x0005620000300800 */
[----:B------:R-:W-:Y:S01]  /*5800*/  MOV R248, R199 ;  /* 0x000000c700f87202 */ /* 0x000fe20000000f00 */
[----:B------:R-:W-:-:S04]  /*5810*/  FADD.FTZ R3, R91, R3 ;  /* 0x000000035b037221 */ /* 0x000fc80000010000 */
        /* <DEDUP_REMOVED lines=20> */
[----:B------:R-:W-:-:S02]  /*5960*/  IMAD.MOV.U32 R224, RZ, RZ, R223 ;  /* 0x000000ffffe07224 */ /* 0x000fc400078e00df */
[----:B------:R-:W-:Y:S01]  /*5970*/  FADD.FTZ R248, R226, R248 ;  /* 0x000000f8e2f87221 */ /* 0x000fe20000010000 */
[----:B------:R-:W-:Y:S01]  /*5980*/  FADD.FTZ R3, R249, R3 ;  /* 0x00000003f9037221 */ /* 0x000fe20000010000 */
[----:B------:R-:W-:Y:S01]  /*5990*/  FADD.FTZ R2, R241, R2 ;  /* 0x00000002f1027221 */ /* 0x000fe20000010000 */
[----:B------:R-:W-:Y:S01]  /*59a0*/  FADD.FTZ R0, R240, R0 ;  /* 0x00000000f0007221 */ /* 0x000fe20000010000 */
[----:B------:R-:W-:Y:S01]  /*59b0*/  MOV R223, R198 ;  /* 0x000000c600df7202 */ /* 0x000fe20000000f00 */
[----:B------:R-:W-:Y:S02]  /*59c0*/  IMAD.MOV.U32 R222, RZ, RZ, R197 ;  /* 0x000000ffffde7224 */ /* 0x000fe400078e00c5 */
        /* <DEDUP_REMOVED lines=9> */
[----:B------:R-:W-:Y:S01]  /*5a60*/  MOV R220, R192 ;  /* 0x000000c000dc7202 */ /* 0x000fe20000000f00 */
[----:B------:R-:W-:Y:S01]  /*5a70*/  FADD.FTZ R248, R221, R248 ;  /* 0x000000f8ddf87221 */ /* 0x000fe20000010000 */
[----:B-1----:R-:W-:Y:S01]  /*5a80*/  F2FP.F16.F32.PACK_AB R8, R110, R109 ;  /* 0x0000006d6e08723e */ /* 0x002fe200000000ff */
[----:B------:R-:W-:Y:S01]  /*5a90*/  FADD.FTZ R3, R206, R3 ;  /* 0x00000003ce037221 */ /* 0x000fe20000010000 */
[----:B------:R-:W-:Y:S01]  /*5aa0*/  F2FP.F16.F32.PACK_AB R11, R93, R108 ;  /* 0x0000006c5d0b723e */ /* 0x000fe200000000ff */
[----:B------:R-:W-:Y:S01]  /*5ab0*/  FADD.FTZ R2, R244, R2 ;  /* 0x00000002f4027221 */ /* 0x000fe20000010000 */
[----:B------:R-:W-:Y:S01]  /*5ac0*/  FADD.FTZ R0, R208, R0 ;  /* 0x00000000d0007221 */ /* 0x000fe20000010000 */
[----:B------:R-:W-:Y:S01]  /*5ad0*/  FADD.FTZ R248, R220, R248 ;  /* 0x000000f8dcf87221 */ /* 0x000fe20000010000 */
[----:B------:R-:W-:Y:S01]  /*5ae0*/  FADD.FTZ R3, R207, R3 ;  /* 0x00000003cf037221 */ /* 0x000fe20000010000 */
[----:B------:R-:W-:Y:S01]  /*5af0*/  FADD.FTZ R2, R239, R2 ;  /* 0x00000002ef027221 */ /* 0x000fe20000010000 */
[----:B------:R-:W-:Y:S01]  /*5b00*/  FADD.FTZ R0, R209, R0 ;  /* 0x00000000d1007221 */ /* 0x000fe20000010000 */
[----:B------:R-:W-:Y:S01]  /*5b10*/  HMMA.16816.F32 R48, R8, R12, R48 ;  /* 0x0000000c0830723c */ /* 0x000fe20000001830 */
[----:B------:R-:W-:Y:S01]  /*5b20*/  FADD.FTZ R248, R137, R248 ;  /* 0x000000f889f87221 */ /* 0x000fe20000010000 */
[----:B------:R-:W-:Y:S01]  /*5b30*/  FADD.FTZ R3, R131, R3 ;  /* 0x0000000383037221 */ /* 0x000fe20000010000 */
[----:B------:R-:W-:Y:S01]  /*5b40*/  FADD.FTZ R2, R129, R2 ;  /* 0x0000000281027221 */ /* 0x000fe20000010000 */
[----:B------:R-:W-:-:S02]  /*5b50*/  FADD.FTZ R0, R126, R0 ;  /* 0x000000007e007221 */ /* 0x000fc40000010000 */
[C---:B------:R-:W-:Y:S01]  /*5b60*/  HMMA.16816.F32 R40, R8.reuse, R14, R40 ;  /* 0x0000000e0828723c */ /* 0x040fe20000001828 */
[----:B------:R-:W1:Y:S01]  /*5b70*/  LDSM.16.MT88.4 R12, [R229+0xb800] ;  /* 0x00b80000e50c783b */ /* 0x000e620000004200 */
        /* <DEDUP_REMOVED lines=13> */
[----:B------:R-:W4:Y:S01]  /*5c50*/  MUFU.EX2 R29, R29 ;  /* 0x0000001d001d7308 */ /* 0x000f220000000800 */
[----:B------:R-:W-:Y:S01]  /*5c60*/  FADD.FTZ R248, R109, R248 ;  /* 0x000000f86df87221 */ /* 0x000fe20000010000 */
[----:B------:R-:W-:Y:S01]  /*5c70*/  FADD.FTZ R3, R106, R3 ;  /* 0x000000036a037221 */ /* 0x000fe20000010000 */
[----:B------:R-:W-:Y:S01]  /*5c80*/  FADD.FTZ R2, R99, R2 ;  /* 0x0000000263027221 */ /* 0x000fe20000010000 */
[----:B------:R-:W-:Y:S01]  /*5c90*/  FADD.FTZ R0, R97, R0 ;  /* 0x0000000061007221 */ /* 0x000fe20000010000 */
[C---:B------:R-:W-:Y:S03]  /*5ca0*/  HMMA.16816.F32 R64, R8.reuse, R20, R64 ;  /* 0x000000140840723c */ /* 0x040fe60000001840 */
[----:B------:R-:W-:Y:S03]  /*5cb0*/  MUFU.EX2 R28, R28 ;  /* 0x0000001c001c7308 */ /* 0x000fe60000000800 */
[C---:B------:R-:W-:Y:S05]  /*5cc0*/  HMMA.16816.F32 R24, R8.reuse, R26, R84 ;  /* 0x0000001a0818723c */ /* 0x040fea0000001854 */
[----:B------:R-:W2:Y:S01]  /*5cd0*/  MUFU.EX2 R32, R32 ;  /* 0x0000002000207308 */ /* 0x000ea20000000800 */
[----:B------:R-:W-:Y:S01]  /*5ce0*/  HMMA.16816.F32 R56, R8, R22, R56 ;  /* 0x000000160838723c */ /* 0x000fe20000001838 */
[----:B------:R-:W-:Y:S01]  /*5cf0*/  FADD.FTZ R248, R110, R248 ;  /* 0x000000f86ef87221 */ /* 0x000fe20000010000 */
[----:B------:R-:W-:-:S04]  /*5d00*/  FADD.FTZ R3, R107, R3 ;  /* 0x000000036b037221 */ /* 0x000fc80000010000 */
[----:B------:R-:W-:Y:S01]  /*5d10*/  HMMA.16816.F32 R44, R8, R16, R44 ;  /* 0x00000010082c723c */ /* 0x000fe2000000182c */
[----:B------:R-:W1:Y:S01]  /*5d20*/  MUFU.EX2 R34, R34 ;  /* 0x0000002200227308 */ /* 0x000e620000000800 */
[----:B------:R-:W-:Y:S01]  /*5d30*/  FADD.FTZ R2, R104, R2 ;  /* 0x0000000268027221 */ /* 0x000fe20000010000 */
[----:B------:R-:W-:-:S03]  /*5d40*/  FADD.FTZ R0, R96, R0 ;  /* 0x0000000060007221 */ /* 0x000fc60000010000 */
[----:B------:R-:W-:Y:S03]  /*5d50*/  HMMA.16816.F32 R36, R8, R18, R36 ;  /* 0x000000120824723c */ /* 0x000fe60000001824 */
[----:B------:R-:W-:Y:S08]  /*5d60*/  MUFU.EX2 R35, R35 ;  /* 0x0000002300237308 */ /* 0x000ff00000000800 */
[----:B------:R-:W1:Y:S01]  /*5d70*/  MUFU.EX2 R60, R60 ;  /* 0x0000003c003c7308 */ /* 0x000e620000000800 */
        /* <DEDUP_REMOVED lines=10> */
[----:B----4-:R-:W-:Y:S01]  /*5e20*/  F2FP.F16.F32.PACK_AB R201, R29, R61 ;  /* 0x0000003d1dc9723e */ /* 0x010fe200000000ff */
[----:B--2---:R-:W-:Y:S01]  /*5e30*/  FADD.FTZ R3, R32, R3 ;  /* 0x0000000320037221 */ /* 0x004fe20000010000 */
[----:B------:R-:W-:Y:S01]  /*5e40*/  F2FP.F16.F32.PACK_AB R202, R250, R62 ;  /* 0x0000003efaca723e */ /* 0x000fe200000000ff */
[----:B------:R-:W-:Y:S01]  /*5e50*/  FADD.FTZ R2, R92, R2 ;  /* 0x000000025c027221 */ /* 0x000fe20000010000 */
[----:B------:R-:W-:Y:S01]  /*5e60*/  F2FP.F16.F32.PACK_AB R203, R251, R28 ;  /* 0x0000001cfbcb723e */ /* 0x000fe200000000ff */
[----:B------:R-:W-:Y:S01]  /*5e70*/  FADD.FTZ R0, R61, R0 ;  /* 0x000000003d007221 */ /* 0x000fe20000010000 */
[----:B------:R-:W-:-:S02]  /*5e80*/  F2FP.F16.F32.PACK_AB R196, R119, R118 ;  /* 0x0000007677c4723e */ /* 0x000fc400000000ff */
[----:B-1----:R-:W-:Y:S02]  /*5e90*/  F2FP.F16.F32.PACK_AB R197, R34, R32 ;  /* 0x0000002022c5723e */ /* 0x002fe400000000ff */
[----:B------:R-:W-:Y:S02]  /*5ea0*/  F2FP.F16.F32.PACK_AB R198, R117, R120 ;  /* 0x0000007875c6723e */ /* 0x000fe400000000ff */
[----:B------:R-:W-:Y:S01]  /*5eb0*/  F2FP.F16.F32.PACK_AB R199, R60, R35 ;  /* 0x000000233cc7723e */ /* 0x000fe200000000ff */
        /* <DEDUP_REMOVED lines=9> */
[----:B------:R-:W-:Y:S01]  /*5f50*/  HMMA.16816.F32 R152, R200, R150, R152 ;  /* 0x00000096c898723c */ /* 0x000fe20000001898 */
[----:B------:R-:W-:-:S05]  /*5f60*/  FADD.FTZ R248, R117, R248 ;  /* 0x000000f875f87221 */ /* 0x000fca0000010000 */
[----:B------:R-:W-:Y:S01]  /*5f70*/  HMMA.16816.F32 R160, R200, R164, R160 ;  /* 0x000000a4c8a0723c */ /* 0x000fe200000018a0 */
[----:B------:R-:W-:-:S05]  /*5f80*/  FADD.FTZ R249, R60, R3 ;  /* 0x000000033cf97221 */ /* 0x000fca0000010000 */
[----:B------:R-:W-:Y:S01]  /*5f90*/  HMMA.16816.F32 R168, R200, R166, R168 ;  /* 0x000000a6c8a8723c */ /* 0x000fe200000018a8 */
[----:B------:R-:W-:-:S05]  /*5fa0*/  FADD.FTZ R250, R250, R2 ;  /* 0x00000002fafa7221 */ /* 0x000fca0000010000 */
[----:B------:R-:W-:Y:S01]  /*5fb0*/  HMMA.16816.F32 R176, R200, R180, R176 ;  /* 0x000000b4c8b0723c */ /* 0x000fe200000018b0 */
[----:B------:R-:W-:-:S05]  /*5fc0*/  FADD.FTZ R251, R251, R0 ;  /* 0x00000000fbfb7221 */ /* 0x000fca0000010000 */
[----:B------:R-:W-:Y:S06]  /*5fd0*/  HMMA.16816.F32 R184, R200, R182, R184 ;  /* 0x000000b6c8b8723c */ /* 0x000fec00000018b8 */
[C---:B------:R-:W-:Y:S06]  /*5fe0*/  HMMA.16816.F32 R144, R196.reuse, R148, R144 ;  /* 0x00000094c490723c */ /* 0x040fec0000001890 */
        /* <DEDUP_REMOVED lines=9> */
[C---:B---3--:R-:W-:Y:S01]  /*6080*/  IADD3 R245, R238.reuse, 0x800, RZ ;  /* 0x00000800eef57810 */ /* 0x048fe20007ffe0ff */
[C---:B------:R-:W-:Y:S01]  /*6090*/  VIADD R242, R238.reuse, 0x2000 ;  /* 0x00002000eef27836 */ /* 0x040fe20000000000 */
[----:B------:R-:W-:-:S02]  /*60a0*/  IADD3 R244, R238, 0x1000, RZ ;  /* 0x00001000eef47810 */ /* 0x000fc40007ffe0ff */
[C---:B------:R-:W-:Y:S02]  /*60b0*/  IADD3 R243, R238.reuse, 0x1800, RZ ;  /* 0x00001800eef37810 */ /* 0x040fe40007ffe0ff */
[C---:B------:R-:W-:Y:S02]  /*60c0*/  IADD3 R241, R238.reuse, 0x2800, RZ ;  /* 0x00002800eef17810 */ /* 0x040fe40007ffe0ff */
[C---:B------:R-:W-:Y:S02]  /*60d0*/  IADD3 R240, R238.reuse, 0x3000, RZ ;  /* 0x00003000eef07810 */ /* 0x040fe40007ffe0ff */
[----:B------:R-:W-:Y:S01]  /*60e0*/  IADD3 R239, R238, 0x3800, RZ ;  /* 0x00003800eeef7810 */ /* 0x000fe20007ffe0ff */
[----:B------:R-:W-:-:S12]  /*60f0*/  @!P0 BRA `(.L_x_119) ;  /* 0x00000048008c8947 */ /* 0x000fd80003800000 */
[----:B-----5:R-:W-:Y:S01]  /*6100*/  LEA.HI.SX32 R247, R247, 0xfffffffe, 0x19 ;  /* 0xfffffffef7f77811 */ /* 0x020fe200078fcaff */
[----:B------:R-:W-:Y:S01]  /*6110*/  IMAD.MOV.U32 R133, RZ, RZ, R135 ;  /* 0x000000ffff857224 */ /* 0x000fe200078e0087 */
[----:B------:R-:W-:Y:S01]  /*6120*/  MOV R138, R132 ;  /* 0x00000084008a7202 */ /* 0x000fe20000000f00 */
[----:B------:R-:W-:Y:S01]  /*6130*/  IMAD.MOV.U32 R3, RZ, RZ, R136 ;  /* 0x000000ffff037224 */ /* 0x000fe200078e0088 */
[----:B------:R-:W-:Y:S01]  /*6140*/  MOV R137, R134 ;  /* 0x0000008600897202 */ /* 0x000fe20000000f00 */
[----:B------:R-:W-:Y:S01]  /*6150*/  ULDC UR4, c[0x0][0x2ec] ;  /* 0x0000bb0000047ab9 */ /* 0x000fe20000000800 */
[----:B------:R-:W-:Y:S01]  /*6160*/  ULDC.64 UR10, c[0x0][0x220] ;  /* 0x00008800000a7ab9 */ /* 0x000fe20000000a00 */
[----:B------:R-:W-:Y:S01]  /*6170*/  ULDC.64 UR12, c[0x0][0x250] ;  /* 0x00009400000c7ab9 */ /* 0x000fe20000000a00 */
[----:B------:R-:W-:Y:S01]  /*6180*/  ULDC.64 UR6, c[0x0][0x218] ;  /* 0x0000860000067ab9 */ /* 0x000fe20000000a00 */
[----:B------:R-:W-:Y:S01]  /*6190*/  ULDC.64 UR8, c[0x0][0x248] ;  /* 0x0000920000087ab9 */ /* 0x000fe20000000a00 */
[----:B------:R-:W-:Y:S05]  /*61a0*/  BRA `(.L_x_120) ;  /* 0x00000000009c7947 */ /* 0x000fea0003800000 */
.L_x_122:
        /* <DEDUP_REMOVED lines=39> */
.L_x_120:
[----:B------:R-:W2:Y:S01]  /*6420*/  LDL.64 R16, [R1+0x50] ;  /* 0x0000500001107983 */ /* 0x000ea20000100a00 */
[----:B------:R-:W-:Y:S01]  /*6430*/  SHF.R.S32.HI R0, RZ, 0x1f, R247 ;  /* 0x0000001fff007819 */ /* 0x000fe200000114f7 */
[----:B------:R-:W-:Y:S04]  /*6440*/  DEPBAR.LE SB0, 0x0 ;  /* 0x000080000000791a */ /* 0x000fe80000000000 */
[----:B------:R-:W3:Y:S01]  /*6450*/  LDL R8, [R1+0x40] ;  /* 0x0000400001087983 */ /* 0x000ee20000100800 */
[----:B------:R-:W-:Y:S02]  /*6460*/  IMAD R0, R0, UR12, RZ ;  /* 0x0000000c00007c24 */ /* 0x000fe4000f8e02ff */
[C---:B------:R-:W-:Y:S01]  /*6470*/  IMAD.WIDE.U32 R6, R247.reuse, UR12, RZ ;  /* 0x0000000cf7067c25 */ /* 0x040fe2000f8e00ff */
[----:B------:R-:W-:Y:S03]  /*6480*/  BAR.SYNC.DEFER_BLOCKING 0x0 ;  /* 0x0000000000007b1d */ /* 0x000fe60000010000 */
        /* <DEDUP_REMOVED lines=14> */
[----:B------:R-:W-:Y:S02]  /*6570*/  IADD3.X R15, R9, UR21, RZ, P1, !PT ;  /* 0x00000015090f7c10 */ /* 0x000fe40008ffe4ff */
[----:B------:R-:W-:Y:S02]  /*6580*/  IADD3 R10, P1, R12, UR18, RZ ;  /* 0x000000120c0a7c10 */ /* 0x000fe4000ff3e0ff */
[----:B------:R-:W-:Y:S01]  /*6590*/  IADD3.X R13, R15, UR21, RZ, P0, !PT ;  /* 0x000000150f0d7c10 */ /* 0x000fe200087fe4ff */
[----:B------:R2:W-:Y:S01]  /*65a0*/  LDGSTS.E.BYPASS.LTC128B.128 [R246+0x8800], desc[UR16][R8.64] ;  /* 0x0880000008f67fae */ /* 0x0005e2000b901d50 */
[----:B------:R-:W-:Y:S02]  /*65b0*/  IADD3 R6, P0, R10, UR18, RZ ;  /* 0x000000120a067c10 */ /* 0x000fe4000ff1e0ff */
[----:B------:R-:W-:Y:S04]  /*65c0*/  IADD3.X R11, R13, UR21, RZ, P1, !PT ;  /* 0x000000150d0b7c10 */ /* 0x000fe80008ffe4ff */
[----:B------:R-:W-:Y:S01]  /*65d0*/  IADD3.X R7, R11, UR21, RZ, P0, !PT ;  /* 0x000000150b077c10 */ /* 0x000fe200087fe4ff */
[----:B------:R-:W-:Y:S08]  /*65e0*/  LDGSTS.E.BYPASS.LTC128B.128 [R246+0x9000], desc[UR16][R14.64] ;  /* 0x090000000ef67fae */ /* 0x000ff0000b901d50 */
[----:B------:R-:W-:Y:S01]  /*65f0*/  LDGSTS.E.BYPASS.LTC128B.128 [R246+0x9800], desc[UR16][R12.64] ;  /* 0x098000000cf67fae */ /* 0x000fe2000b901d50 */
[----:B-1----:R-:W-:Y:S04]  /*6600*/  IADD3 R4, P1, R6, UR18, RZ ;  /* 0x0000001206047c10 */ /* 0x002fe8000ff3e0ff */
[----:B------:R-:W-:Y:S03]  /*6610*/  IADD3.X R5, R7, UR21, RZ, P1, !PT ;  /* 0x0000001507057c10 */ /* 0x000fe60008ffe4ff */
[----:B------:R-:W-:Y:S01]  /*6620*/  LDGSTS.E.BYPASS.LTC128B.128 [R246+0xa000], desc[UR16][R10.64] ;  /* 0x0a0000000af67fae */ /* 0x000fe2000b901d50 */
[----:B--2---:R-:W-:Y:S04]  /*6630*/  IADD3 R8, P0, R4, UR18, RZ ;  /* 0x0000001204087c10 */ /* 0x004fe8000ff1e0ff */
[----:B------:R-:W-:Y:S03]  /*6640*/  IADD3.X R9, R5, UR21, RZ, P0, !PT ;  /* 0x0000001505097c10 */ /* 0x000fe600087fe4ff */
[----:B------:R-:W-:Y:S01]  /*6650*/  LDGSTS.E.BYPASS.LTC128B.128 [R246+0xa800], desc[UR16][R6.64] ;  /* 0x0a80000006f67fae */ /* 0x000fe2000b901d50 */
[----:B------:R-:W-:Y:S07]  /*6660*/  ISETP.GT.AND P0, PT, R247, RZ, PT ;  /* 0x000000fff700720c */ /* 0x000fee0003f04270 */
[----:B------:R1:W-:Y:S08]  /*6670*/  LDGSTS.E.BYPASS.LTC128B.128 [R246+0xb000], desc[UR16][R4.64] ;  /* 0x0b00000004f67fae */ /* 0x0003f0000b901d50 */
[----:B------:R2:W-:Y:S08]  /*6680*/  LDGSTS.E.BYPASS.LTC128B.128 [R246+0xb800], desc[UR16][R8.64] ;  /* 0x0b80000008f67fae */ /* 0x0005f0000b901d50 */
[----:B------:R-:W-:Y:S08]  /*6690*/  LDSM.16.M88.4 R128, [R234] ;  /* 0x00000000ea80783b */ /* 0x000ff00000000200 */
[----:B------:R-:W1:Y:S08]  /*66a0*/  LDSM.16.M88.4 R16, [R233] ;  /* 0x00000000e910783b */ /* 0x000e700000000200 */
        /* <DEDUP_REMOVED lines=18> */
[----:B------:R-:W3:Y:S05]  /*67d0*/  LDSM.16.M88.4 R212, [R232] ;  /* 0x00000000e8d4783b */ /* 0x000eea0000000200 */
[-C--:B----4-:R-:W-:Y:S03]  /*67e0*/  HMMA.16816.F32 R36, R128, R48.reuse, RZ ;  /* 0x000000308024723c */ /* 0x090fe600000018ff */
[----:B------:R-:W4:Y:S03]  /*67f0*/  LDSM.16.M88.4 R216, [R237+0x2000] ;  /* 0x00200000edd8783b */ /* 0x000f260000000200 */
[C---:B------:R-:W-:Y:S05]  /*6800*/  HMMA.16816.F32 R40, R124.reuse, R48, RZ ;  /* 0x000000307c28723c */ /* 0x040fea00000018ff */
[----:B------:R-:W4:Y:S01]  /*6810*/  LDSM.16.M88.4 R220, [R232+0x800] ;  /* 0x00080000e8dc783b */ /* 0x000f220000000200 */
[-C--:B------:R-:W-:Y:S06]  /*6820*/  HMMA.16816.F32 R44, R124, R50.reuse, RZ ;  /* 0x000000327c2c723c */ /* 0x080fec00000018ff */
[C---:B------:R-:W-:Y:S01]  /*6830*/  HMMA.16816.F32 R48, R128.reuse, R50, RZ ;  /* 0x000000328030723c */ /* 0x040fe200000018ff */
[----:B------:R-:W-:Y:S05]  /*6840*/  LDSM.16.M88.4 R224, [R232+0x2000] ;  /* 0x00200000e8e0783b */ /* 0x000fea0000000200 */
        /* <DEDUP_REMOVED lines=26> */
[-C--:B------:R-:W-:Y:S06]  /*69f0*/  HMMA.16816.F32 R20, R208, R220.reuse, R20 ;  /* 0x000000dcd014723c */ /* 0x080fec0000001814 */
[C---:B------:R-:W-:Y:S06]  /*6a00*/  HMMA.16816.F32 R24, R216.reuse, R220, R24 ;  /* 0x000000dcd818723c */ /* 0x040fec0000001818 */
[-C--:B------:R-:W-:Y:S06]  /*6a10*/  HMMA.16816.F32 R28, R216, R222.reuse, R28 ;  /* 0x000000ded81c723c */ /* 0x080fec000000181c */
[C---:B------:R-:W-:Y:S01]  /*6a20*/  HMMA.16816.F32 R32, R208.reuse, R222, R32 ;  /* 0x000000ded020723c */ /* 0x040fe20000001820 */
[----:B------:R-:W-:Y:S05]  /*6a30*/  LDSM.16.M88.4 R220, [R232+0x3800] ;  /* 0x00380000e8dc783b */ /* 0x000fea0000000200 */
        /* <DEDUP_REMOVED lines=19> */
[----:B------:R-:W-:Y:S05]  /*6b70*/  LDSM.16.M88.4 R204, [R235] ;  /* 0x00000000ebcc783b */ /* 0x000fea0000000200 */
[-C--:B--2---:R-:W-:Y:S06]  /*6b80*/  HMMA.16816.F32 R100, R208, R212.reuse, R100 ;  /* 0x000000d4d064723c */ /* 0x084fec0000001864 */
[C---:B------:R-:W-:Y:S06]  /*6b90*/  HMMA.16816.F32 R104, R216.reuse, R212, R104 ;  /* 0x000000d4d868723c */ /* 0x040fec0000001868 */
[-C--:B------:R-:W-:Y:S06]  /*6ba0*/  HMMA.16816.F32 R108, R216, R214.reuse, R108 ;  /* 0x000000d6d86c723c */ /* 0x080fec000000186c */
[C---:B------:R-:W-:Y:S01]  /*6bb0*/  HMMA.16816.F32 R112, R208.reuse, R214, R112 ;  /* 0x000000d6d070723c */ /* 0x040fe20000001870 */
[----:B------:R-:W1:Y:S05]  /*6bc0*/  LDSM.16.M88.4 R212, [R238] ;  /* 0x00000000eed4783b */ /* 0x000e6a0000000200 */
[-C--:B------:R-:W-:Y:S06]  /*6bd0*/  HMMA.16816.F32 R116, R208, R220.reuse, R116 ;  /* 0x000000dcd074723c */ /* 0x080fec0000001874 */
[C---:B------:R-:W-:Y:S06]  /*6be0*/  HMMA.16816.F32 R120, R216.reuse, R220, R120 ;  /* 0x000000dcd878723c */ /* 0x040fec0000001878 */
[-C--:B------:R-:W-:Y:S01]  /*6bf0*/  HMMA.16816.F32 R124, R216, R222.reuse, R124 ;  /* 0x000000ded87c723c */ /* 0x080fe2000000187c */
[----:B------:R-:W2:Y:S05]  /*6c00*/  LDSM.16.M88.4 R216, [R245] ;  /* 0x00000000f5d8783b */ /* 0x000eaa0000000200 */
[----:B------:R-:W-:Y:S03]  /*6c10*/  HMMA.16816.F32 R128, R208, R222, R128 ;  /* 0x000000ded080723c */ /* 0x000fe60000001880 */
[----:B------:R-:W3:Y:S08]  /*6c20*/  LDSM.16.M88.4 R208, [R244] ;  /* 0x00000000f4d0783b */ /* 0x000ef00000000200 */
[----:B------:R-:W-:Y:S01]  /*6c30*/  LDSM.16.M88.4 R220, [R242] ;  /* 0x00000000f2dc783b */ /* 0x000fe20000000200 */
        /* <DEDUP_REMOVED lines=9> */
[----:B------:R-:W-:Y:S05]  /*6cd0*/  LDSM.16.M88.4 R216, [R239] ;  /* 0x00000000efd8783b */ /* 0x000fea0000000200 */
        /* <DEDUP_REMOVED lines=10> */
[-C--:B------:R-:W-:Y:S06]  /*6d80*/  HMMA.16816.F32 R68, R204, R220.reuse, R68 ;  /* 0x000000dccc44723c */ /* 0x080fec0000001844 */
[C---:B------:R-:W-:Y:S06]  /*6d90*/  HMMA.16816.F32 R72, R224.reuse, R220, R72 ;  /* 0x000000dce048723c */ /* 0x040fec0000001848 */
[-C--:B------:R-:W-:Y:S06]  /*6da0*/  HMMA.16816.F32 R76, R224, R222.reuse, R76 ;  /* 0x000000dee04c723c */ /* 0x080fec000000184c */
[C---:B------:R-:W-:Y:S01]  /*6db0*/  HMMA.16816.F32 R80, R204.reuse, R222, R80 ;  /* 0x000000decc50723c */ /* 0x040fe20000001850 */
[----:B------:R-:W-:Y:S05]  /*6dc0*/  LDSM.16.M88.4 R220, [R236+0x2000] ;  /* 0x00200000ecdc783b */ /* 0x000fea0000000200 */
[-C--:B--2---:R-:W-:Y:S06]  /*6dd0*/  HMMA.16816.F32 R84, R204, R208.reuse, R84 ;  /* 0x000000d0cc54723c */ /* 0x084fec0000001854 */
[C---:B------:R-:W-:Y:S06]  /*6de0*/  HMMA.16816.F32 R88, R224.reuse, R208, R88 ;  /* 0x000000d0e058723c */ /* 0x040fec0000001858 */
[-C--:B------:R-:W-:Y:S06]  /*6df0*/  HMMA.16816.F32 R92, R224, R210.reuse, R92 ;  /* 0x000000d2e05c723c */ /* 0x080fec000000185c */
[C---:B------:R-:W-:Y:S01]  /*6e00*/  HMMA.16816.F32 R96, R204.reuse, R210, R96 ;  /* 0x000000d2cc60723c */ /* 0x040fe20000001860 */
[----:B------:R-:W-:Y:S05]  /*6e10*/  LDSM.16.M88.4 R208, [R236] ;  /* 0x00000000ecd0783b */ /* 0x000fea0000000200 */
[-C--:B-1----:R-:W-:Y:S06]  /*6e20*/  HMMA.16816.F32 R100, R204, R212.reuse, R100 ;  /* 0x000000d4cc64723c */ /* 0x082fec0000001864 */
[C---:B------:R-:W-:Y:S06]  /*6e30*/  HMMA.16816.F32 R104, R224.reuse, R212, R104 ;  /* 0x000000d4e068723c */ /* 0x040fec0000001868 */
[-C--:B------:R-:W-:Y:S06]  /*6e40*/  HMMA.16816.F32 R108, R224, R214.reuse, R108 ;  /* 0x000000d6e06c723c */ /* 0x080fec000000186c */
[C---:B------:R-:W-:Y:S01]  /*6e50*/  HMMA.16816.F32 R112, R204.reuse, R214, R112 ;  /* 0x000000d6cc70723c */ /* 0x040fe20000001870 */
[----:B------:R-:W1:Y:S05]  /*6e60*/  LDSM.16.M88.4 R212, [R231] ;  /* 0x00000000e7d4783b */ /* 0x000e6a0000000200 */
[-C--:B------:R-:W-:Y:S06]  /*6e70*/  HMMA.16816.F32 R116, R204, R216.reuse, R116 ;  /* 0x000000d8cc74723c */ /* 0x080fec0000001874 */
[C---:B------:R-:W-:Y:S06]  /*6e80*/  HMMA.16816.F32 R120, R224.reuse, R216, R120 ;  /* 0x000000d8e078723c */ /* 0x040fec0000001878 */
[-C--:B------:R-:W-:Y:S01]  /*6e90*/  HMMA.16816.F32 R124, R224, R218.reuse, R124 ;  /* 0x000000dae07c723c */ /* 0x080fe2000000187c */
[----:B------:R-:W2:Y:S05]  /*6ea0*/  LDSM.16.M88.4 R224, [R231+0x800] ;  /* 0x00080000e7e0783b */ /* 0x000eaa0000000200 */
[----:B------:R-:W-:Y:S03]  /*6eb0*/  HMMA.16816.F32 R128, R204, R218, R128 ;  /* 0x000000dacc80723c */ /* 0x000fe60000001880 */
[----:B------:R-:W3:Y:S08]  /*6ec0*/  LDSM.16.M88.4 R204, [R231+0x1000] ;  /* 0x00100000e7cc783b */ /* 0x000ef00000000200 */
[----:B------:R-:W4:Y:S01]  /*6ed0*/  LDSM.16.M88.4 R216, [R231+0x1800] ;  /* 0x00180000e7d8783b */ /* 0x000f220000000200 */
[-C--:B-1----:R-:W-:Y:S06]  /*6ee0*/  HMMA.16816.F32 R4, R208, R212.reuse, R4 ;  /* 0x000000d4d004723c */ /* 0x082fec0000001804 */
[C---:B------:R-:W-:Y:S06]  /*6ef0*/  HMMA.16816.F32 R8, R220.reuse, R212, R8 ;  /* 0x000000d4dc08723c */ /* 0x040fec0000001808 */
[-C--:B------:R-:W-:Y:S06]  /*6f00*/  HMMA.16816.F32 R12, R220, R214.reuse, R12 ;  /* 0x000000d6dc0c723c */ /* 0x080fec000000180c */
[C---:B------:R-:W-:Y:S01]  /*6f10*/  HMMA.16816.F32 R16, R208.reuse, R214, R16 ;  /* 0x000000d6d010723c */ /* 0x040fe20000001810 */
[----:B------:R-:W1:Y:S05]  /*6f20*/  LDSM.16.M88.4 R212, [R231+0x2000] ;  /* 0x00200000e7d4783b */ /* 0x000e6a0000000200 */
[----:B------:R-:W-:Y:S01]  /*6f30*/  FMNMX.FTZ R0, R4, R3, !PT ;  /* 0x0000000304007209 */ /* 0x000fe20007810000 */
[-C--:B--2---:R-:W-:Y:S04]  /*6f40*/  HMMA.16816.F32 R20, R208, R224.reuse, R20 ;  /* 0x000000e0d014723c */ /* 0x084fe80000001814 */
[----:B------:R-:W-:Y:S02]  /*6f50*/  FMNMX.FTZ R2, R6, R133, !PT ;  /* 0x0000008506027209 */ /* 0x000fe40007810000 */
[----:B------:R-:W-:Y:S01]  /*6f60*/  FMNMX.FTZ R132, R5, R0, !PT ;  /* 0x0000000005847209 */ /* 0x000fe20007810000 */
[C---:B------:R-:W-:Y:S04]  /*6f70*/  HMMA.16816.F32 R24, R220.reuse, R224, R24 ;  /* 0x000000e0dc18723c */ /* 0x040fe80000001818 */
[----:B------:R-:W-:Y:S02]  /*6f80*/  FMNMX.FTZ R0, R7, R2, !PT ;  /* 0x0000000207007209 */ /* 0x000fe40007810000 */
[-C--:B------:R-:W-:Y:S05]  /*6f90*/  HMMA.16816.F32 R28, R220, R226.reuse, R28 ;  /* 0x000000e2dc1c723c */ /* 0x080fea000000181c */
[----:B------:R-:W-:Y:S01]  /*6fa0*/  FMNMX.FTZ R2, R16, R132, !PT ;  /* 0x0000008410027209 */ /* 0x000fe20007810000 */
[C---:B------:R-:W-:Y:S01]  /*6fb0*/  HMMA.16816.F32 R32, R208.reuse, R226, R32 ;  /* 0x000000e2d020723c */ /* 0x040fe20000001820 */
[----:B------:R-:W-:Y:S04]  /*6fc0*/  LDSM.16.M88.4 R224, [R231+0x3800] ;  /* 0x00380000e7e0783b */ /* 0x000fe80000000200 */
[----:B------:R-:W-:Y:S01]  /*6fd0*/  FMNMX.FTZ R132, R8, R137, !PT ;  /* 0x0000008908847209 */ /* 0x000fe20007810000 */
[-C--:B---3--:R-:W-:Y:S05]  /*6fe0*/  HMMA.16816.F32 R36, R208, R204.reuse, R36 ;  /* 0x000000ccd024723c */ /* 0x088fea0000001824 */
[----:B------:R-:W-:Y:S01]  /*6ff0*/  FMNMX.FTZ R134, R18, R0, !PT ;  /* 0x0000000012867209 */ /* 0x000fe20007810000 */
[C---:B------:R-:W-:Y:S05]  /*7000*/  HMMA.16816.F32 R40, R220.reuse, R204, R40 ;  /* 0x000000ccdc28723c */ /* 0x040fea0000001828 */
[----:B------:R-:W-:Y:S01]  /*7010*/  FMNMX.FTZ R135, R17, R2, !PT ;  /* 0x0000000211877209 */ /* 0x000fe20007810000 */
[-C--:B------:R-:W-:Y:S05]  /*7020*/  HMMA.16816.F32 R44, R220, R206.reuse, R44 ;  /* 0x000000cedc2c723c */ /* 0x080fea000000182c */
[----:B------:R-:W-:Y:S01]  /*7030*/  FMNMX.FTZ R0, R10, R138, !PT ;  /* 0x0000008a0a007209 */ /* 0x000fe20007810000 */
[C---:B------:R-:W-:Y:S01]  /*7040*/  HMMA.16816.F32 R48, R208.reuse, R206, R48 ;  /* 0x000000ced030723c */ /* 0x040fe20000001830 */
[----:B------:R-:W2:Y:S04]  /*7050*/  LDSM.16.M88.4 R204, [R231+0x2800] ;  /* 0x00280000e7cc783b */ /* 0x000ea80000000200 */
[----:B------:R-:W-:Y:S01]  /*7060*/  FMNMX.FTZ R2, R9, R132, !PT ;  /* 0x0000008409027209 */ /* 0x000fe20007810000 */
[-C--:B----4-:R-:W-:Y:S05]  /*7070*/  HMMA.16816.F32 R52, R208, R216.reuse, R52 ;  /* 0x000000d8d034723c */ /* 0x090fea0000001834 */
[----:B------:R-:W-:Y:S01]  /*7080*/  FMNMX.FTZ R132, R19, R134, !PT ;  /* 0x0000008613847209 */ /* 0x000fe20007810000 */
[C---:B------:R-:W-:Y:S05]  /*7090*/  HMMA.16816.F32 R56, R220.reuse, R216, R56 ;  /* 0x000000d8dc38723c */ /* 0x040fea0000001838 */
[----:B------:R-:W-:Y:S01]  /*70a0*/  FMNMX.FTZ R135, R20, R135, !PT ;  /* 0x0000008714877209 */ /* 0x000fe20007810000 */
[-C--:B------:R-:W-:Y:S05]  /*70b0*/  HMMA.16816.F32 R60, R220, R218.reuse, R60 ;  /* 0x000000dadc3c723c */ /* 0x080fea000000183c */
[----:B------:R-:W-:Y:S01]  /*70c0*/  FMNMX.FTZ R0, R11, R0, !PT ;  /* 0x000000000b007209 */ /* 0x000fe20007810000 */
[C---:B------:R-:W-:Y:S01]  /*70d0*/  HMMA.16816.F32 R64, R208.reuse, R218, R64 ;  /* 0x000000dad040723c */ /* 0x040fe20000001840 */
[----:B------:R-:W3:Y:S01]  /*70e0*/  LDSM.16.M88.4 R216, [R231+0x3000] ;  /* 0x00300000e7d8783b */ /* 0x000ee20000000200 */
[----:B------:R-:W-:Y:S04]  /*70f0*/  DEPBAR.LE SB0, 0x0 ;  /* 0x000080000000791a */ /* 0x000fe80000000000 */
[----:B------:R-:W-:Y:S01]  /*7100*/  FMNMX.FTZ R2, R12, R2, !PT ;  /* 0x000000020c027209 */ /* 0x000fe20007810000 */
[-C--:B-1----:R-:W-:Y:S01]  /*7110*/  HMMA.16816.F32 R68, R208, R212.reuse, R68 ;  /* 0x000000d4d044723c */ /* 0x082fe20000001844 */
[----:B------:R-:W-:Y:S04]  /*7120*/  BAR.SYNC.DEFER_BLOCKING 0x0 ;  /* 0x0000000000007b1d */ /* 0x000fe80000010000 */
        /* <DEDUP_REMOVED lines=13> */
[C---:B------:R-:W-:Y:S05]  /*7200*/  HMMA.16816.F32 R96, R208.reuse, R206, R96 ;  /* 0x000000ced060723c */ /* 0x040fea0000001860 */
[----:B------:R-:W-:Y:S01]  /*7210*/  FMNMX.FTZ R2, R24, R2, !PT ;  /* 0x0000000218027209 */ /* 0x000fe20007810000 */
[-C--:B---3--:R-:W-:Y:S05]  /*7220*/  HMMA.16816.F32 R100, R208, R216.reuse, R100 ;  /* 0x000000d8d064723c */ /* 0x088fea0000001864 */
[----:B------:R-:W-:Y:S01]  /*7230*/  FMNMX.FTZ R132, R34, R132, !PT ;  /* 0x0000008422847209 */ /* 0x000fe20007810000 */
[C---:B------:R-:W-:Y:S05]  /*7240*/  HMMA.16816.F32 R104, R220.reuse, R216, R104 ;  /* 0x000000d8dc68723c */ /* 0x040fea0000001868 */
[----:B------:R-:W-:Y:S01]  /*7250*/  FMNMX.FTZ R136, R33, R136, !PT ;  /* 0x0000008821887209 */ /* 0x000fe20007810000 */
[-C--:B------:R-:W-:Y:S05]  /*7260*/  HMMA.16816.F32 R108, R220, R218.reuse, R108 ;  /* 0x000000dadc6c723c */ /* 0x080fea000000186c */
        /* <DEDUP_REMOVED lines=102> */
.L_x_121:
        /* <DEDUP_REMOVED lines=29> */
[----:B------:R-:W-:Y:S04]  /*7aa0*/  STL [R1+0x90], R237 ;  /* 0x000090ed01007387 */ /* 0x000fe80000100800 */
[----:B------:R-:W-:Y:S04]  /*7ab0*/  STL [R1+0x8c], R236 ;  /* 0x00008cec01007387 */ /* 0x000fe80000100800 */
[----:B------:R-:W-:Y:S01]  /*7ac0*/  STL [R1+0x88], R235 ;  /* 0x000088eb01007387 */ /* 0x000fe20000100800 */
[----:B-1----:R-:W-:Y:S03]  /*7ad0*/  FMNMX.FTZ R136, R136, R135, !PT ;  /* 0x0000008788887209 */ /* 0x002fe60007810000 */
[----:B------:R-:W1:Y:S01]  /*7ae0*/  SHFL.BFLY PT, R132, R2, 0x1, 0x1f ;  /* 0x0c201f0002847f89 */ /* 0x000e6200000e0000 */
[----:B--2---:R-:W-:Y:S01]  /*7af0*/  FMNMX.FTZ R135, R134, R205, !PT ;  /* 0x000000cd86877209 */ /* 0x004fe20007810000 */
[C---:B------:R-:W-:Y:S06]  /*7b00*/  FADD.FTZ R0, -R136.reuse, R3 ;  /* 0x0000000388007221 */ /* 0x040fec0000010100 */
[----:B------:R-:W-:Y:S01]  /*7b10*/  STL [R1+0x84], R234 ;  /* 0x000084ea01007387 */ /* 0x000fe20000100800 */
[----:B------:R-:W-:Y:S01]  /*7b20*/  FSETP.NEU.FTZ.AND P1, PT, R136, -INF , PT ;  /* 0xff8000008800780b */ /* 0x000fe20003f3d000 */
[----:B------:R-:W-:Y:S01]  /*7b30*/  FMUL.FTZ R3, R0, UR4 ;  /* 0x0000000400037c20 */ /* 0x000fe20008410000 */
[----:B------:R-:W-:Y:S01]  /*7b40*/  FADD.FTZ R0, -R135, R133 ;  /* 0x0000008587007221 */ /* 0x000fe20000010100 */
[----:B------:R-:W-:Y:S01]  /*7b50*/  STL [R1+0x80], R233 ;  /* 0x000080e901007387 */ /* 0x000fe20000100800 */
[----:B---3--:R-:W-:Y:S01]  /*7b60*/  FMNMX.FTZ R134, R204, R206, !PT ;  /* 0x000000cecc867209 */ /* 0x008fe20007810000 */
[----:B------:R2:W-:Y:S02]  /*7b70*/  MUFU.EX2 R133, R3 ;  /* 0x0000000300857308 */ /* 0x0005e40000000800 */
[----:B------:R-:W-:Y:S02]  /*7b80*/  STL [R1+0x7c], R232 ;  /* 0x00007ce801007387 */ /* 0x000fe40000100800 */
[----:B------:R-:W-:Y:S02]  /*7b90*/  FMUL.FTZ R204, R134, UR4 ;  /* 0x0000000486cc7c20 */ /* 0x000fe40008410000 */
[----:B------:R-:W-:Y:S04]  /*7ba0*/  STL [R1+0x78], R231 ;  /* 0x000078e701007387 */ /* 0x000fe80000100800 */
[----:B------:R-:W-:Y:S01]  /*7bb0*/  STL [R1+0xbc], R136 ;  /* 0x0000bc8801007387 */ /* 0x000fe20000100800 */
[----:B-1----:R-:W-:Y:S03]  /*7bc0*/  FMNMX.FTZ R132, R2, R132, !PT ;  /* 0x0000008402847209 */ /* 0x002fe60007810000 */
[----:B------:R-:W-:Y:S01]  /*7bd0*/  STL [R1+0xc0], R135 ;  /* 0x0000c08701007387 */ /* 0x000fe20000100800 */
[----:B--2---:R-:W-:Y:S01]  /*7be0*/  FMUL.FTZ R3, R0, UR4 ;  /* 0x0000000400037c20 */ /* 0x004fe20008410000 */
[----:B------:R-:W-:Y:S01]  /*7bf0*/  FADD.FTZ R0, -R134, R137 ;  /* 0x0000008986007221 */ /* 0x000fe20000010100 */
[----:B------:R-:W-:Y:S01]  /*7c00*/  FMUL.FTZ R137, R136, UR4 ;  /* 0x0000000488897c20 */ /* 0x000fe20008410000 */
[----:B------:R-:W-:Y:S01]  /*7c10*/  STL [R1+0xc4], R134 ;  /* 0x0000c48601007387 */ /* 0x000fe20000100800 */
[----:B------:R-:W-:Y:S01]  /*7c20*/  FMUL.FTZ R205, R132, UR4 ;  /* 0x0000000484cd7c20 */ /* 0x000fe20008410000 */
[----:B------:R-:W-:Y:S01]  /*7c30*/  FMUL.FTZ R2, R0, UR4 ;  /* 0x0000000400027c20 */ /* 0x000fe20008410000 */
[----:B------:R-:W-:Y:S01]  /*7c40*/  MUFU.EX2 R3, R3 ;  /* 0x0000000300037308 */ /* 0x000fe20000000800 */
[----:B------:R-:W-:Y:S01]  /*7c50*/  FSEL R137, R137, RZ, P1 ;  /* 0x000000ff89897208 */ /* 0x000fe20000800000 */
[----:B------:R-:W-:Y:S01]  /*7c60*/  STL [R1+0xc8], R132 ;  /* 0x0000c88401007387 */ /* 0x000fe20000100800 */
[----:B------:R-:W-:Y:S01]  /*7c70*/  FADD.FTZ R0, -R132, R138 ;  /* 0x0000008a84007221 */ /* 0x000fe20000010100 */
[C---:B------:R-:W-:Y:S01]  /*7c80*/  FMUL.FTZ R138, R135.reuse, UR4 ;  /* 0x00000004878a7c20 */ /* 0x040fe20008410000 */
[----:B------:R-:W-:Y:S01]  /*7c90*/  FSETP.NEU.FTZ.AND P1, PT, R135, -INF , PT ;  /* 0xff8000008700780b */ /* 0x000fe20003f3d000 */
[--C-:B------:R-:W-:Y:S01]  /*7ca0*/  FFMA.FTZ R4, R4, UR4, -R137.reuse ;  /* 0x0000000404047c23 */ /* 0x100fe20008010889 */
[--C-:B------:R-:W-:Y:S03]  /*7cb0*/  FFMA.FTZ R21, R21, UR4, -R137.reuse ;  /* 0x0000000415157c23 */ /* 0x100fe60008010889 */
[----:B------:R-:W-:Y:S01]  /*7cc0*/  MUFU.EX2 R2, R2 ;  /* 0x0000000200027308 */ /* 0x000fe20000000800 */
[--C-:B------:R-:W-:Y:S01]  /*7cd0*/  FFMA.FTZ R48, R48, UR4, -R137.reuse ;  /* 0x0000000430307c23 */ /* 0x100fe20008010889 */
[--C-:B------:R-:W-:Y:S01]  /*7ce0*/  FFMA.FTZ R49, R49, UR4, -R137.reuse ;  /* 0x0000000431317c23 */ /* 0x100fe20008010889 */
[----:B------:R-:W-:Y:S01]  /*7cf0*/  FSEL R138, R138, RZ, P1 ;  /* 0x000000ff8a8a7208 */ /* 0x000fe20000800000 */
[--C-:B------:R-:W-:Y:S01]  /*7d00*/  FFMA.FTZ R5, R5, UR4, -R137.reuse ;  /* 0x0000000405057c23 */ /* 0x100fe20008010889 */
[--C-:B------:R-:W-:Y:S01]  /*7d10*/  FFMA.FTZ R32, R32, UR4, -R137.reuse ;  /* 0x0000000420207c23 */ /* 0x100fe20008010889 */
[--C-:B------:R-:W-:Y:S01]  /*7d20*/  FFMA.FTZ R33, R33, UR4, -R137.reuse ;  /* 0x0000000421217c23 */ /* 0x100fe20008010889 */
[----:B------:R-:W-:Y:S03]  /*7d30*/  FSETP.NEU.FTZ.AND P1, PT, R134, -INF , PT ;  /* 0xff8000008600780b */ /* 0x000fe60003f3d000 */
[----:B------:R-:W-:Y:S01]  /*7d40*/  MUFU.EX2 R208, R4 ;  /* 0x0000000400d07308 */ /* 0x000fe20000000800 */
[--C-:B------:R-:W-:Y:S01]  /*7d50*/  FFMA.FTZ R50, R50, UR4, -R138.reuse ;  /* 0x0000000432327c23 */ /* 0x100fe2000801088a */
[--C-:B------:R-:W-:Y:S01]  /*7d60*/  FFMA.FTZ R51, R51, UR4, -R138.reuse ;  /* 0x0000000433337c23 */ /* 0x100fe2000801088a */
[--C-:B------:R-:W-:Y:S01]  /*7d70*/  FFMA.FTZ R23, R23, UR4, -R138.reuse ;  /* 0x0000000417177c23 */ /* 0x100fe2000801088a */
[----:B------:R-:W-:Y:S01]  /*7d80*/  FFMA.FTZ R35, R35, UR4, -R138 ;  /* 0x0000000423237c23 */ /* 0x000fe2000801088a */
[----:B------:R-:W-:Y:S01]  /*7d90*/  FSEL R204, R204, RZ, P1 ;  /* 0x000000ffcccc7208 */ /* 0x000fe20000800000 */
[--C-:B------:R-:W-:Y:S01]  /*7da0*/  FFMA.FTZ R36, R36, UR4, -R137.reuse ;  /* 0x0000000424247c23 */ /* 0x100fe20008010889 */
[----:B------:R-:W-:Y:S03]  /*7db0*/  FSETP.NEU.FTZ.AND P1, PT, R132, -INF , PT ;  /* 0xff8000008400780b */ /* 0x000fe60003f3d000 */
[----:B------:R-:W1:Y:S01]  /*7dc0*/  MUFU.EX2 R4, R21 ;  /* 0x0000001500047308 */ /* 0x000e620000000800 */
[----:B------:R-:W-:Y:S01]  /*7dd0*/  FFMA.FTZ R37, R37, UR4, -R137 ;  /* 0x0000000425257c23 */ /* 0x000fe20008010889 */
[--C-:B------:R-:W-:Y:S01]  /*7de0*/  FFMA.FTZ R24, R24, UR4, -R204.reuse ;  /* 0x0000000418187c23 */ /* 0x100fe200080108cc */
[--C-:B------:R-:W-:Y:S01]  /*7df0*/  FFMA.FTZ R25, R25, UR4, -R204.reuse ;  /* 0x0000000419197c23 */ /* 0x100fe200080108cc */
[--C-:B------:R-:W-:Y:S01]  /*7e00*/  FFMA.FTZ R72, R72, UR4, -R204.reuse ;  /* 0x0000000448487c23 */ /* 0x100fe200080108cc */
[--C-:B------:R-:W-:Y:S01]  /*7e10*/  FFMA.FTZ R73, R73, UR4, -R204.reuse ;  /* 0x0000000449497c23 */ /* 0x100fe200080108cc */
[--C-:B------:R-:W-:Y:S01]  /*7e20*/  FFMA.FTZ R76, R76, UR4, -R204.reuse ;  /* 0x000000044c4c7c23 */ /* 0x100fe200080108cc */
[--C-:B------:R-:W-:Y:S03]  /*7e30*/  FFMA.FTZ R77, R77, UR4, -R204.reuse ;  /* 0x000000044d4d7c23 */ /* 0x100fe600080108cc */
[----:B------:R-:W-:Y:S01]  /*7e40*/  MUFU.EX2 R213, R5 ;  /* 0x0000000500d57308 */ /* 0x000fe20000000800 */
[--C-:B------:R-:W-:Y:S01]  /*7e50*/  FFMA.FTZ R28, R28, UR4, -R204.reuse ;  /* 0x000000041c1c7c23 */ /* 0x100fe200080108cc */
[----:B------:R-:W-:Y:S01]  /*7e60*/  FSEL R205, R205, RZ, P1 ;  /* 0x000000ffcdcd7208 */ /* 0x000fe20000800000 */
[----:B------:R-:W-:Y:S01]  /*7e70*/  FFMA.FTZ R29, R29, UR4, -R204 ;  /* 0x000000041d1d7c23 */ /* 0x000fe200080108cc */
[----:B------:R-:W-:Y:S01]  /*7e80*/  FFMA.FTZ R38, R38, UR4, -R138 ;  /* 0x0000000426267c23 */ /* 0x000fe2000801088a */
[--C-:B------:R-:W-:Y:S01]  /*7e90*/  FFMA.FTZ R12, R12, UR4, -R204.reuse ;  /* 0x000000040c0c7c23 */ /* 0x100fe200080108cc */
[----:B------:R-:W-:Y:S01]  /*7ea0*/  FFMA.FTZ R40, R40, UR4, -R204 ;  /* 0x0000000428287c23 */ /* 0x000fe200080108cc */
[--C-:B------:R-:W-:Y:S03]  /*7eb0*/  FFMA.FTZ R26, R26, UR4, -R205.reuse ;  /* 0x000000041a1a7c23 */ /* 0x100fe600080108cd */
[----:B------:R2:W-:Y:S01]  /*7ec0*/  MUFU.EX2 R5, R32 ;  /* 0x0000002000057308 */ /* 0x0005e20000000800 */
[----:B-1----:R1:W-:Y:S01]  /*7ed0*/  STL [R1], R4 ;  /* 0x0000000401007387 */ /* 0x0023e20000100800 */
        /* <DEDUP_REMOVED lines=8> */
[--C-:B------:R-:W-:Y:S01]  /*7f60*/  FFMA.FTZ R31, R31, UR4, -R205.reuse ;  /* 0x000000041f1f7c23 */ /* 0x100fe200080108cd */
[----:B------:R-:W-:Y:S01]  /*7f70*/  FFMA.FTZ R42, R42, UR4, -R205 ;  /* 0x000000042a2a7c23 */ /* 0x000fe200080108cd */
[--C-:B------:R-:W-:Y:S01]  /*7f80*/  FFMA.FTZ R16, R16, UR4, -R137.reuse ;  /* 0x0000000410107c23 */ /* 0x100fe20008010889 */
[----:B------:R-:W-:Y:S01]  /*7f90*/  FFMA.FTZ R17, R17, UR4, -R137 ;  /* 0x0000000411117c23 */ /* 0x000fe20008010889 */
[--C-:B------:R-:W-:Y:S01]  /*7fa0*/  FFMA.FTZ R18, R18, UR4, -R138.reuse ;  /* 0x0000000412127c23 */ /* 0x100fe2000801088a */
[----:B------:R-:W-:Y:S03]  /*7fb0*/  FFMA.FTZ R19, R19, UR4, -R138 ;  /* 0x0000000413137c23 */ /* 0x000fe6000801088a */
[----:B------:R3:W-:Y:S01]  /*7fc0*/  MUFU.EX2 R12, R40 ;  /* 0x00000028000c7308 */ /* 0x0007e20000000800 */
[----:B------:R-:W-:Y:S01]  /*7fd0*/  FFMA.FTZ R13, R13, UR4, -R204 ;  /* 0x000000040d0d7c23 */ /* 0x000fe200080108cc */
[--C-:B------:R-:W-:Y:S01]  /*7fe0*/  FFMA.FTZ R14, R14, UR4, -R205.reuse ;  /* 0x000000040e0e7c23 */ /* 0x100fe200080108cd */
[--C-:B------:R-:W-:Y:S01]  /*7ff0*/  FFMA.FTZ R15, R15, UR4, -R205.reuse ;  /* 0x000000040f0f7c23 */ /* 0x100fe200080108cd */
[----:B------:R-:W-:Y:S01]  /*8000*/  FFMA.FTZ R39, R39, UR4, -R138 ;  /* 0x0000000427277c23 */ /* 0x000fe2000801088a */
[--C-:B------:R-:W-:Y:S01]  /*8010*/  FFMA.FTZ R41, R41, UR4, -R204.reuse ;  /* 0x0000000429297c23 */ /* 0x100fe200080108cc */
[--C-:B------:R-:W-:Y:S01]  /*8020*/  FFMA.FTZ R43, R43, UR4, -R205.reuse ;  /* 0x000000042b2b7c23 */ /* 0x100fe200080108cd */
[--C-:B------:R-:W-:Y:S03]  /*8030*/  FFMA.FTZ R44, R44, UR4, -R204.reuse ;  /* 0x000000042c2c7c23 */ /* 0x100fe600080108cc */
[----:B------:R-:W-:Y:S01]  /*8040*/  MUFU.EX2 R225, R24 ;  /* 0x0000001800e17308 */ /* 0x000fe20000000800 */
[----:B------:R-:W-:Y:S01]  /*8050*/  FFMA.FTZ R45, R45, UR4, -R204 ;  /* 0x000000042d2d7c23 */ /* 0x000fe200080108cc */
[--C-:B------:R-:W-:Y:S01]  /*8060*/  FFMA.FTZ R46, R46, UR4, -R205.reuse ;  /* 0x000000042e2e7c23 */ /* 0x100fe200080108cd */
[----:B------:R-:W-:Y:S01]  /*8070*/  FFMA.FTZ R47, R47, UR4, -R205 ;  /* 0x000000042f2f7c23 */ /* 0x000fe200080108cd */
[----:B--2---:R-:W-:Y:S01]  /*8080*/  FMUL.FTZ R32, R133, R164 ;  /* 0x000000a485207220 */ /* 0x004fe20000410000 */
[--C-:B------:R-:W-:Y:S01]  /*8090*/  FFMA.FTZ R164, R116, UR4, -R137.reuse ;  /* 0x0000000474a47c23 */ /* 0x100fe20008010889 */
[--C-:B------:R-:W-:Y:S01]  /*80a0*/  FFMA.FTZ R52, R52, UR4, -R137.reuse ;  /* 0x0000000434347c23 */ /* 0x100fe20008010889 */
[----:B------:R-:W-:Y:S03]  /*80b0*/  FFMA.FTZ R53, R53, UR4, -R137 ;  /* 0x0000000435357c23 */ /* 0x000fe60008010889 */
[----:B-1----:R-:W1:Y:S01]  /*80c0*/  MUFU.EX2 R4, R23 ;  /* 0x0000001700047308 */ /* 0x002e620000000800 */
[--C-:B------:R-:W-:Y:S01]  /*80d0*/  FFMA.FTZ R54, R54, UR4, -R138.reuse ;  /* 0x0000000436367c23 */ /* 0x100fe2000801088a */
[----:B------:R-:W-:Y:S01]  /*80e0*/  FFMA.FTZ R55, R55, UR4, -R138 ;  /* 0x0000000437377c23 */ /* 0x000fe2000801088a */
[----:B---3--:R-:W-:Y:S01]  /*80f0*/  FMUL.FTZ R40, R2, R176 ;  /* 0x000000b002287220 */ /* 0x008fe20000410000 */
        /* <DEDUP_REMOVED lines=8> */
[----:B------:R-:W-:Y:S01]  /*8180*/  FFMA.FTZ R63, R63, UR4, -R205 ;  /* 0x000000043f3f7c23 */ /* 0x000fe200080108cd */
[--C-:B------:R-:W-:Y:S01]  /*8190*/  FFMA.FTZ R64, R64, UR4, -R137.reuse ;  /* 0x0000000440407c23 */ /* 0x100fe20008010889 */
[--C-:B------:R-:W-:Y:S01]  /*81a0*/  FFMA.FTZ R66, R66, UR4, -R138.reuse ;  /* 0x0000000442427c23 */ /* 0x100fe2000801088a */
[--C-:B------:R-:W-:Y:S03]  /*81b0*/  FFMA.FTZ R116, R86, UR4, -R138.reuse ;  /* 0x0000000456747c23 */ /* 0x100fe6000801088a */
[----:B------:R-:W-:Y:S01]  /*81c0*/  MUFU.EX2 R224, R26 ;  /* 0x0000001a00e07308 */ /* 0x000fe20000000800 */
[----:B-1----:R1:W-:Y:S01]  /*81d0*/  STL [R1+0x4], R4 ;  /* 0x0000040401007387 */ /* 0x0023e20000100800 */
[----:B------:R-:W-:Y:S01]  /*81e0*/  FMUL.FTZ R23, R3, R159 ;  /* 0x0000009f03177220 */ /* 0x000fe20000410000 */
[--C-:B------:R-:W-:Y:S01]  /*81f0*/  FFMA.FTZ R159, R97, UR4, -R137.reuse ;  /* 0x00000004619f7c23 */ /* 0x100fe20008010889 */
[--C-:B------:R-:W-:Y:S01]  /*8200*/  FFMA.FTZ R6, R6, UR4, -R138.reuse ;  /* 0x0000000406067c23 */ /* 0x100fe2000801088a */
[----:B------:R2:W-:Y:S01]  /*8210*/  STL [R1+0xc], R5 ;  /* 0x00000c0501007387 */ /* 0x0005e20000100800 */
[----:B------:R-:W-:Y:S01]  /*8220*/  FFMA.FTZ R7, R7, UR4, -R138 ;  /* 0x0000000407077c23 */ /* 0x000fe2000801088a */
[----:B------:R-:W-:Y:S03]  /*8230*/  FMUL.FTZ R0, R0, UR4 ;  /* 0x0000000400007c20 */ /* 0x000fe60008410000 */
[----:B------:R3:W4:Y:S01]  /*8240*/  MUFU.EX2 R226, R27 ;  /* 0x0000001b00e27308 */ /* 0x0007220000000800 */
[--C-:B------:R-:W-:Y:S01]  /*8250*/  FFMA.FTZ R8, R8, UR4, -R204.reuse ;  /* 0x0000000408087c23 */ /* 0x100fe200080108cc */
[----:B------:R-:W-:Y:S01]  /*8260*/  FFMA.FTZ R9, R9, UR4, -R204 ;  /* 0x0000000409097c23 */ /* 0x000fe200080108cc */
[--C-:B------:R-:W-:Y:S01]  /*8270*/  FFMA.FTZ R20, R20, UR4, -R137.reuse ;  /* 0x0000000414147c23 */ /* 0x100fe20008010889 */
[--C-:B------:R-:W-:Y:S01]  /*8280*/  FFMA.FTZ R22, R22, UR4, -R138.reuse ;  /* 0x0000000416167c23 */ /* 0x100fe2000801088a */
[--C-:B------:R-:W-:Y:S01]  /*8290*/  FFMA.FTZ R34, R34, UR4, -R138.reuse ;  /* 0x0000000422227c23 */ /* 0x100fe2000801088a */
[----:B------:R-:W-:Y:S01]  /*82a0*/  FMUL.FTZ R21, R133, R157 ;  /* 0x0000009d85157220 */ /* 0x000fe20000410000 */
        /* <DEDUP_REMOVED lines=10> */
[----:B---3--:R-:W3:Y:S01]  /*8350*/  LDSM.16.MT88.4 R24, [R139+0x8000] ;  /* 0x008000008b18783b */ /* 0x008ee20000004200 */
[----:B----4-:R-:W-:Y:S01]  /*8360*/  F2FP.F16.F32.PACK_AB R85, R226, R224 ;  /* 0x000000e0e255723e */ /* 0x010fe200000000ff */
[--C-:B------:R-:W-:Y:S01]  /*8370*/  FFMA.FTZ R109, R109, UR4, -R204.reuse ;  /* 0x000000046d6d7c23 */ /* 0x100fe200080108cc */
[--C-:B------:R-:W-:Y:S01]  /*8380*/  FFMA.FTZ R120, R120, UR4, -R204.reuse ;  /* 0x0000000478787c23 */ /* 0x100fe200080108cc */
[--C-:B------:R-:W-:Y:S01]  /*8390*/  FFMA.FTZ R121, R121, UR4, -R204.reuse ;  /* 0x0000000479797c23 */ /* 0x100fe200080108cc */
[----:B------:R-:W-:Y:S01]  /*83a0*/  FFMA.FTZ R124, R124, UR4, -R204 ;  /* 0x000000047c7c7c23 */ /* 0x000fe200080108cc */
[--C-:B------:R-:W-:Y:S03]  /*83b0*/  FFMA.FTZ R10, R10, UR4, -R205.reuse ;  /* 0x000000040a0a7c23 */ /* 0x100fe600080108cd */
[----:B-1----:R-:W1:Y:S01]  /*83c0*/  MUFU.EX2 R4, R33 ;  /* 0x0000002100047308 */ /* 0x002e620000000800 */
[--C-:B------:R-:W-:Y:S01]  /*83d0*/  FFMA.FTZ R11, R11, UR4, -R205.reuse ;  /* 0x000000040b0b7c23 */ /* 0x100fe200080108cd */
[--C-:B------:R-:W-:Y:S01]  /*83e0*/  FFMA.FTZ R102, R102, UR4, -R138.reuse ;  /* 0x0000000466667c23 */ /* 0x100fe2000801088a */
[--C-:B------:R-:W-:Y:S01]  /*83f0*/  FFMA.FTZ R103, R103, UR4, -R138.reuse ;  /* 0x0000000467677c23 */ /* 0x100fe2000801088a */
[--C-:B------:R-:W-:Y:S01]  /*8400*/  FFMA.FTZ R114, R114, UR4, -R138.reuse ;  /* 0x0000000472727c23 */ /* 0x100fe2000801088a */
[--C-:B------:R-:W-:Y:S01]  /*8410*/  FFMA.FTZ R115, R115, UR4, -R138.reuse ;  /* 0x0000000473737c23 */ /* 0x100fe2000801088a */
[--C-:B------:R-:W-:Y:S01]  /*8420*/  FFMA.FTZ R118, R118, UR4, -R138.reuse ;  /* 0x0000000476767c23 */ /* 0x100fe2000801088a */
[--C-:B------:R-:W-:Y:S03]  /*8430*/  FFMA.FTZ R119, R119, UR4, -R138.reuse ;  /* 0x0000000477777c23 */ /* 0x100fe6000801088a */
[----:B--2---:R2:W-:Y:S01]  /*8440*/  MUFU.EX2 R5, R29 ;  /* 0x0000001d00057308 */ /* 0x0045e20000000800 */
[--C-:B------:R-:W-:Y:S01]  /*8450*/  FFMA.FTZ R130, R130, UR4, -R138.reuse ;  /* 0x0000000482827c23 */ /* 0x100fe2000801088a */
[--C-:B------:R-:W-:Y:S01]  /*8460*/  FFMA.FTZ R106, R106, UR4, -R205.reuse ;  /* 0x000000046a6a7c23 */ /* 0x100fe200080108cd */
[--C-:B------:R-:W-:Y:S01]  /*8470*/  FFMA.FTZ R107, R107, UR4, -R205.reuse ;  /* 0x000000046b6b7c23 */ /* 0x100fe200080108cd */
[--C-:B------:R-:W-:Y:S01]  /*8480*/  FFMA.FTZ R110, R110, UR4, -R205.reuse ;  /* 0x000000046e6e7c23 */ /* 0x100fe200080108cd */
[--C-:B------:R-:W-:Y:S01]  /*8490*/  FFMA.FTZ R111, R111, UR4, -R205.reuse ;  /* 0x000000046f6f7c23 */ /* 0x100fe200080108cd */
[--C-:B------:R-:W-:Y:S01]  /*84a0*/  FFMA.FTZ R122, R122, UR4, -R205.reuse ;  /* 0x000000047a7a7c23 */ /* 0x100fe200080108cd */
[----:B------:R-:W-:Y:S03]  /*84b0*/  FFMA.FTZ R123, R123, UR4, -R205 ;  /* 0x000000047b7b7c23 */ /* 0x000fe600080108cd */
[----:B------:R-:W-:Y:S01]  /*84c0*/  MUFU.EX2 R247, R50 ;  /* 0x0000003200f77308 */ /* 0x000fe20000000800 */
[----:B-1----:R1:W-:Y:S01]  /*84d0*/  STL [R1+0x2c], R4 ;  /* 0x00002c0401007387 */ /* 0x0023e20000100800 */
[----:B------:R-:W-:Y:S01]  /*84e0*/  FMUL.FTZ R33, R133, R165 ;  /* 0x000000a585217220 */ /* 0x000fe20000410000 */
[----:B------:R-:W-:Y:S01]  /*84f0*/  FFMA.FTZ R165, R117, UR4, -R137 ;  /* 0x0000000475a57c23 */ /* 0x000fe20008010889 */
[--C-:B------:R-:W-:Y:S01]  /*8500*/  FFMA.FTZ R117, R87, UR4, -R138.reuse ;  /* 0x0000000457757c23 */ /* 0x100fe2000801088a */
[----:B------:R-:W-:Y:S05]  /*8510*/  FFMA.FTZ R126, R126, UR4, -R205 ;  /* 0x000000047e7e7c23 */ /* 0x000fea00080108cd */
[----:B------:R4:W-:Y:S01]  /*8520*/  MUFU.EX2 R243, R51 ;  /* 0x0000003300f37308 */ /* 0x0009e20000000800 */
[----:B--2---:R-:W-:Y:S09]  /*8530*/  FMUL.FTZ R29, R2, R169 ;  /* 0x000000a9021d7220 */ /* 0x004ff20000410000 */
[----:B------:R2:W-:Y:S10]  /*8540*/  MUFU.EX2 R207, R6 ;  /* 0x0000000600cf7308 */ /* 0x0005f40000000800 */
[----:B------:R3:W-:Y:S01]  /*8550*/  MUFU.EX2 R214, R7 ;  /* 0x0000000700d67308 */ /* 0x0007e20000000800 */
[----:B----4-:R-:W4:Y:S09]  /*8560*/  LDSM.16.MT88.4 R48, [R230+0x8000] ;  /* 0x00800000e630783b */ /* 0x010f320000004200 */
[----:B-1----:R-:W1:Y:S01]  /*8570*/  MUFU.EX2 R4, R35 ;  /* 0x0000002300047308 */ /* 0x002e620000000800 */
[C---:B--2---:R-:W-:Y:S09]  /*8580*/  FMUL.FTZ R6, R3.reuse, R146 ;  /* 0x0000009203067220 */ /* 0x044ff20000410000 */
[----:B------:R2:W-:Y:S01]  /*8590*/  MUFU.EX2 R215, R16 ;  /* 0x0000001000d77308 */ /* 0x0005e20000000800 */
[C---:B---3--:R-:W-:Y:S09]  /*85a0*/  FMUL.FTZ R7, R3.reuse, R147 ;  /* 0x0000009303077220 */ /* 0x048ff20000410000 */
[----:B------:R3:W4:Y:S01]  /*85b0*/  MUFU.EX2 R223, R17 ;  /* 0x0000001100df7308 */ /* 0x0007220000000800 */
[----:B-1----:R1:W-:Y:S01]  /*85c0*/  STL [R1+0x28], R4 ;  /* 0x0000280401007387 */ /* 0x0023e20000100800 */
[----:B------:R-:W-:Y:S08]  /*85d0*/  FMUL.FTZ R35, R3, R167 ;  /* 0x000000a703237220 */ /* 0x000ff00000410000 */
[----:B------:R1:W-:Y:S01]  /*85e0*/  MUFU.EX2 R212, R18 ;  /* 0x0000001200d47308 */ /* 0x0003e20000000800 */
[C---:B--2---:R-:W-:Y:S09]  /*85f0*/  FMUL.FTZ R16, R133.reuse, R148 ;  /* 0x0000009485107220 */ /* 0x044ff20000410000 */
[----:B------:R2:W2:Y:S01]  /*8600*/  MUFU.EX2 R222, R19 ;  /* 0x0000001300de7308 */ /* 0x0004a20000000800 */
[----:B---3--:R-:W-:Y:S01]  /*8610*/  FMUL.FTZ R17, R133, R149 ;  /* 0x0000009585117220 */ /* 0x008fe20000410000 */
[----:B----4-:R-:W-:Y:S08]  /*8620*/  F2FP.F16.F32.PACK_AB R146, R223, R215 ;  /* 0x000000d7df92723e */ /* 0x010ff000000000ff */
[----:B------:R-:W-:Y:S01]  /*8630*/  MUFU.EX2 R0, R0 ;  /* 0x0000000000007308 */ /* 0x000fe20000000800 */
[C---:B-1----:R-:W-:Y:S09]  /*8640*/  FMUL.FTZ R18, R3.reuse, R150 ;  /* 0x0000009603127220 */ /* 0x042ff20000410000 */
[----:B------:R-:W1:Y:S01]  /*8650*/  MUFU.EX2 R4, R28 ;  /* 0x0000001c00047308 */ /* 0x000e620000000800 */
[----:B--2---:R-:W-:Y:S01]  /*8660*/  FMUL.FTZ R19, R3, R151 ;  /* 0x0000009703137220 */ /* 0x004fe20000410000 */
[----:B------:R-:W-:Y:S01]  /*8670*/  F2FP.F16.F32.PACK_AB R147, R222, R212 ;  /* 0x000000d4de93723e */ /* 0x000fe200000000ff */
[----:B------:R-:W2:Y:S07]  /*8680*/  LDSM.16.MT88.4 R148, [R228+0x8000] ;  /* 0x00800000e494783b */ /* 0x000eae0000004200 */
[----:B------:R3:W-:Y:S10]  /*8690*/  MUFU.EX2 R206, R8 ;  /* 0x0000000800ce7308 */ /* 0x0007f40000000800 */
[----:B------:R4:W4:Y:S01]  /*86a0*/  MUFU.EX2 R211, R9 ;  /* 0x0000000900d37308 */ /* 0x0009220000000800 */
[----:B-1----:R1:W-:Y:S01]  /*86b0*/  STL [R1+0x10], R4 ;  /* 0x0000100401007387 */ /* 0x0023e20000100800 */
[C---:B------:R-:W-:Y:S03]  /*86c0*/  FMUL.FTZ R28, R2.reuse, R168 ;  /* 0x000000a8021c7220 */ /* 0x040fe60000410000 */
[----:B------:R2:W-:Y:S05]  /*86d0*/  STL [R1+0x20], R5 ;  /* 0x0000200501007387 */ /* 0x0005ea0000100800 */
[----:B------:R1:W-:Y:S01]  /*86e0*/  MUFU.EX2 R209, R10 ;  /* 0x0000000a00d17308 */ /* 0x0003e20000000800 */
[C---:B---3--:R-:W-:Y:S09]  /*86f0*/  FMUL.FTZ R8, R2.reuse, R140 ;  /* 0x0000008c02087220 */ /* 0x048ff20000410000 */
[----:B------:R-:W3:Y:S01]  /*8700*/  MUFU.EX2 R210, R11 ;  /* 0x0000000b00d27308 */ /* 0x000ee20000000800 */
[----:B----4-:R-:W-:Y:S01]  /*8710*/  FMUL.FTZ R9, R2, R141 ;  /* 0x0000008d02097220 */ /* 0x010fe20000410000 */
[----:B------:R-:W-:Y:S08]  /*8720*/  F2FP.F16.F32.PACK_AB R140, R211, R206 ;  /* 0x000000ced38c723e */ /* 0x000ff000000000ff */
[----:B------:R4:W4:Y:S01]  /*8730*/  MUFU.EX2 R220, R13 ;  /* 0x0000000d00dc7308 */ /* 0x0009220000000800 */
[----:B-1----:R-:W-:Y:S09]  /*8740*/  FMUL.FTZ R10, R0, R142 ;  /* 0x0000008e000a7220 */ /* 0x002ff20000410000 */
[----:B------:R-:W1:Y:S01]  /*8750*/  MUFU.EX2 R4, R30 ;  /* 0x0000001e00047308 */ /* 0x000e620000000800 */
[----:B---3--:R-:W-:Y:S01]  /*8760*/  F2FP.F16.F32.PACK_AB R141, R210, R209 ;  /* 0x000000d1d28d723e */ /* 0x008fe200000000ff */
[----:B------:R-:W-:Y:S08]  /*8770*/  FMUL.FTZ R11, R0, R143 ;  /* 0x0000008f000b7220 */ /* 0x000ff00000410000 */
[----:B--2---:R-:W2:Y:S01]  /*8780*/  MUFU.EX2 R5, R31 ;  /* 0x0000001f00057308 */ /* 0x004ea20000000800 */
[----:B----4-:R-:W-:Y:S01]  /*8790*/  FMUL.FTZ R13, R2, R153 ;  /* 0x00000099020d7220 */ /* 0x010fe20000410000 */
[----:B------:R-:W-:Y:S08]  /*87a0*/  F2FP.F16.F32.PACK_AB R142, R220, R217 ;  /* 0x000000d9dc8e723e */ /* 0x000ff000000000ff */
[----:B------:R3:W-:Y:S01]  /*87b0*/  MUFU.EX2 R216, R14 ;  /* 0x0000000e00d87308 */ /* 0x0007e20000000800 */
[----:B-1----:R1:W-:Y:S01]  /*87c0*/  STL [R1+0x14], R4 ;  /* 0x0000140401007387 */ /* 0x0023e20000100800 */
[C---:B------:R-:W-:Y:S08]  /*87d0*/  FMUL.FTZ R30, R0.reuse, R170 ;  /* 0x000000aa001e7220 */ /* 0x040ff00000410000 */
[----:B------:R-:W4:Y:S01]  /*87e0*/  MUFU.EX2 R218, R15 ;  /* 0x0000000f00da7308 */ /* 0x000f220000000800 */
[----:B--2---:R2:W-:Y:S01]  /*87f0*/  STL [R1+0x18], R5 ;  /* 0x0000180501007387 */ /* 0x0045e20000100800 */
[C---:B------:R-:W-:Y:S08]  /*8800*/  FMUL.FTZ R31, R0.reuse, R171 ;  /* 0x000000ab001f7220 */ /* 0x040ff00000410000 */
[----:B------:R2:W-:Y:S01]  /*8810*/  MUFU.EX2 R219, R22 ;  /* 0x0000001600db7308 */ /* 0x0005e20000000800 */
[----:B---3--:R-:W-:Y:S09]  /*8820*/  FMUL.FTZ R14, R0, R154 ;  /* 0x0000009a000e7220 */ /* 0x008ff20000410000 */
[----:B------:R3:W-:Y:S01]  /*8830*/  MUFU.EX2 R221, R20 ;  /* 0x0000001400dd7308 */ /* 0x0007e20000000800 */
[----:B----4-:R-:W-:Y:S01]  /*8840*/  F2FP.F16.F32.PACK_AB R143, R218, R216 ;  /* 0x000000d8da8f723e */ /* 0x010fe200000000ff */
[----:B------:R-:W-:Y:S08]  /*8850*/  FMUL.FTZ R15, R0, R155 ;  /* 0x0000009b000f7220 */ /* 0x000ff00000410000 */
[----:B-1----:R-:W1:Y:S01]  /*8860*/  MUFU.EX2 R4, R36 ;  /* 0x0000002400047308 */ /* 0x002e620000000800 */
[----:B--2---:R-:W-:Y:S01]  /*8870*/  FMUL.FTZ R22, R3, R158 ;  /* 0x0000009e03167220 */ /* 0x004fe20000410000 */
[--C-:B------:R-:W-:Y:S08]  /*8880*/  FFMA.FTZ R158, R96, UR4, -R137.reuse ;  /* 0x00000004609e7c23 */ /* 0x100ff00008010889 */
[----:B------:R-:W2:Y:S01]  /*8890*/  MUFU.EX2 R5, R37 ;  /* 0x0000002500057308 */ /* 0x000ea20000000800 */
[----:B---3--:R-:W-:Y:S01]  /*88a0*/  FMUL.FTZ R20, R133, R156 ;  /* 0x0000009c85147220 */ /* 0x008fe20000410000 */
[--C-:B------:R-:W-:Y:S01]  /*88b0*/  FFMA.FTZ R156, R84, UR4, -R137.reuse ;  /* 0x00000004549c7c23 */ /* 0x100fe20008010889 */
[----:B------:R-:W-:Y:S07]  /*88c0*/  F2FP.F16.F32.PACK_AB R84, R227, R225 ;  /* 0x000000e1e354723e */ /* 0x000fee00000000ff */
[----:B------:R3:W-:Y:S01]  /*88d0*/  MUFU.EX2 R252, R34 ;  /* 0x0000002200fc7308 */ /* 0x0007e20000000800 */
[----:B-1----:R1:W-:Y:S01]  /*88e0*/  STL [R1+0x24], R4 ;  /* 0x0000240401007387 */ /* 0x0023e20000100800 */
[C---:B------:R-:W-:Y:S08]  /*88f0*/  FMUL.FTZ R36, R133.reuse, R172 ;  /* 0x000000ac85247220 */ /* 0x040ff00000410000 */
[----:B------:R4:W-:Y:S01]  /*8900*/  MUFU.EX2 R132, R39 ;  /* 0x0000002700847308 */ /* 0x0009e20000000800 */
[----:B--2---:R2:W-:Y:S01]  /*8910*/  STL [R1+0x3c], R5 ;  /* 0x00003c0501007387 */ /* 0x0045e20000100800 */
[----:B------:R-:W-:Y:S08]  /*8920*/  FMUL.FTZ R37, R133, R173 ;  /* 0x000000ad85257220 */ /* 0x000ff00000410000 */
[----:B------:R2:W-:Y:S01]  /*8930*/  MUFU.EX2 R134, R41 ;  /* 0x0000002900867308 */ /* 0x0005e20000000800 */
[C---:B---3--:R-:W-:Y:S01]  /*8940*/  FMUL.FTZ R34, R3.reuse, R166 ;  /* 0x000000a603227220 */ /* 0x048fe20000410000 */
[--C-:B------:R-:W-:Y:S01]  /*8950*/  FFMA.FTZ R166, R128, UR4, -R137.reuse ;  /* 0x0000000480a67c23 */ /* 0x100fe20008010889 */
[--C-:B------:R-:W-:Y:S07]  /*8960*/  FFMA.FTZ R128, R98, UR4, -R138.reuse ;  /* 0x0000000462807c23 */ /* 0x100fee000801088a */
[----:B------:R3:W-:Y:S01]  /*8970*/  MUFU.EX2 R135, R43 ;  /* 0x0000002b00877308 */ /* 0x0007e20000000800 */
[----:B----4-:R-:W-:Y:S09]  /*8980*/  FMUL.FTZ R39, R3, R175 ;  /* 0x000000af03277220 */ /* 0x010ff20000410000 */
[----:B-1----:R-:W1:Y:S01]  /*8990*/  MUFU.EX2 R4, R38 ;  /* 0x0000002600047308 */ /* 0x002e620000000800 */
[----:B--2---:R-:W-:Y:S01]  /*89a0*/  FMUL.FTZ R41, R2, R177 ;  /* 0x000000b102297220 */ /* 0x004fe20000410000 */
[----:B------:R-:W-:Y:S01]  /*89b0*/  FMUL.FTZ R5, R133, R145 ;  /* 0x0000009185057220 */ /* 0x000fe20000410000 */
[----:B------:R-:W-:Y:S07]  /*89c0*/  F2FP.F16.F32.PACK_AB R145, R214, R207 ;  /* 0x000000cfd691723e */ /* 0x000fee00000000ff */
[----:B------:R2:W-:Y:S01]  /*89d0*/  MUFU.EX2 R246, R44 ;  /* 0x0000002c00f67308 */ /* 0x0005e20000000800 */
[----:B---3--:R-:W-:Y:S09]  /*89e0*/  FMUL.FTZ R43, R0, R179 ;  /* 0x000000b3002b7220 */ /* 0x008ff20000410000 */
[----:B------:R3:W-:Y:S01]  /*89f0*/  MUFU.EX2 R242, R45 ;  /* 0x0000002d00f27308 */ /* 0x0007e20000000800 */
[----:B-1----:R1:W-:Y:S01]  /*8a00*/  STL [R1+0x1c], R4 ;  /* 0x00001c0401007387 */ /* 0x0023e20000100800 */
[----:B------:R-:W-:Y:S03]  /*8a10*/  FMUL.FTZ R38, R3, R174 ;  /* 0x000000ae03267220 */ /* 0x000fe60000410000 */
[----:B------:R4:W-:Y:S05]  /*8a20*/  STL [R1+0x38], R12 ;  /* 0x0000380c01007387 */ /* 0x0009ea0000100800 */
[----:B------:R-:W1:Y:S01]  /*8a30*/  MUFU.EX2 R234, R65 ;  /* 0x0000004100ea7308 */ /* 0x000e620000000800 */
[C---:B--2---:R-:W-:Y:S09]  /*8a40*/  FMUL.FTZ R44, R2.reuse, R184 ;  /* 0x000000b8022c7220 */ /* 0x044ff20000410000 */
[----:B------:R-:W2:Y:S01]  /*8a50*/  MUFU.EX2 R233, R67 ;  /* 0x0000004300e97308 */ /* 0x000ea20000000800 */
[----:B---3--:R-:W-:Y:S09]  /*8a60*/  FMUL.FTZ R45, R2, R185 ;  /* 0x000000b9022d7220 */ /* 0x008ff20000410000 */
[----:B------:R3:W-:Y:S01]  /*8a70*/  MUFU.EX2 R245, R46 ;  /* 0x0000002e00f57308 */ /* 0x0007e20000000800 */
[----:B-1----:R-:W-:Y:S01]  /*8a80*/  MOV R184, R234 ;  /* 0x000000ea00b87202 */ /* 0x002fe20000000f00 */
[----:B------:R-:W-:Y:S01]  /*8a90*/  FMUL.FTZ R4, R133, R144 ;  /* 0x0000009085047220 */ /* 0x000fe20000410000 */
[----:B------:R-:W-:Y:S01]  /*8aa0*/  F2FP.F16.F32.PACK_AB R144, R213, R208 ;  /* 0x000000d0d590723e */ /* 0x000fe200000000ff */
[----:B------:R-:W-:Y:S06]  /*8ab0*/  FMUL.FTZ R65, R133, R197 ;  /* 0x000000c585417220 */ /* 0x000fec0000410000 */
[----:B----4-:R-:W1:Y:S01]  /*8ac0*/  MUFU.EX2 R12, R42 ;  /* 0x0000002a000c7308 */ /* 0x010e620000000800 */
[----:B--2---:R-:W-:Y:S01]  /*8ad0*/  MOV R185, R233 ;  /* 0x000000e900b97202 */ /* 0x004fe20000000f00 */
[-C--:B------:R-:W-:Y:S05]  /*8ae0*/  HMMA.16816.F32 R4, R144, R24.reuse, R4 ;  /* 0x000000189004723c */ /* 0x080fea0000001804 */
[----:B------:R-:W-:Y:S01]  /*8af0*/  FMUL.FTZ R67, R3, R199 ;  /* 0x000000c703437220 */ /* 0x000fe20000410000 */
[C---:B------:R-:W-:Y:S02]  /*8b00*/  HMMA.16816.F32 R8, R140.reuse, R24, R8 ;  /* 0x000000188c08723c */ /* 0x040fe40000001808 */
[----:B------:R2:W-:Y:S03]  /*8b10*/  MUFU.EX2 R241, R47 ;  /* 0x0000002f00f17308 */ /* 0x0005e60000000800 */
[----:B---3--:R-:W-:Y:S02]  /*8b20*/  FMUL.FTZ R46, R0, R186 ;  /* 0x000000ba002e7220 */ /* 0x008fe40000410000 */
[C---:B------:R-:W-:Y:S01]  /*8b30*/  FMUL.FTZ R24, R2.reuse, R160 ;  /* 0x000000a002187220 */ /* 0x040fe20000410000 */
[----:B------:R-:W-:Y:S01]  /*8b40*/  FMUL.FTZ R25, R2, R161 ;  /* 0x000000a102197220 */ /* 0x000fe20000410000 */
[----:B-1----:R1:W-:Y:S03]  /*8b50*/  STL [R1+0x30], R12 ;  /* 0x0000300c01007387 */ /* 0x0023e60000100800 */
[----:B------:R3:W-:Y:S01]  /*8b60*/  MUFU.EX2 R240, R52 ;  /* 0x0000003400f07308 */ /* 0x0007e20000000800 */
[----:B------:R-:W-:Y:S01]  /*8b70*/  FMUL.FTZ R42, R0, R178 ;  /* 0x000000b2002a7220 */ /* 0x000fe20000410000 */
[--C-:B------:R-:W-:Y:S01]  /*8b80*/  FFMA.FTZ R160, R100, UR4, -R137.reuse ;  /* 0x0000000464a07c23 */ /* 0x100fe20008010889 */
[----:B------:R-:W4:Y:S01]  /*8b90*/  LDL.LU R167, [R1+0x3c] ;  /* 0x00003c0001a77983 */ /* 0x000f220000300800 */
[--C-:B------:R-:W-:Y:S01]  /*8ba0*/  FFMA.FTZ R161, R101, UR4, -R137.reuse ;  /* 0x0000000465a17c23 */ /* 0x100fe20008010889 */
[--C-:B------:R-:W-:Y:S01]  /*8bb0*/  FFMA.FTZ R100, R70, UR4, -R138.reuse ;  /* 0x0000000446647c23 */ /* 0x100fe2000801088a */
[--C-:B------:R-:W-:Y:S04]  /*8bc0*/  FFMA.FTZ R101, R71, UR4, -R138.reuse ;  /* 0x0000000447657c23 */ /* 0x100fe8000801088a */
[----:B------:R1:W-:Y:S01]  /*8bd0*/  MUFU.EX2 R236, R53 ;  /* 0x0000003500ec7308 */ /* 0x0003e20000000800 */
[----:B--2---:R-:W-:Y:S09]  /*8be0*/  FMUL.FTZ R47, R0, R187 ;  /* 0x000000bb002f7220 */ /* 0x004ff20000410000 */
[----:B------:R2:W-:Y:S01]  /*8bf0*/  MUFU.EX2 R239, R54 ;  /* 0x0000003600ef7308 */ /* 0x0005e20000000800 */
[C---:B---3--:R-:W-:Y:S01]  /*8c00*/  FMUL.FTZ R52, R133.reuse, R192 ;  /* 0x000000c085347220 */ /* 0x048fe20000410000 */
[----:B-1----:R-:W-:Y:S08]  /*8c10*/  FMUL.FTZ R12, R2, R152 ;  /* 0x00000098020c7220 */ /* 0x002ff00000410000 */
[----:B------:R1:W-:Y:S01]  /*8c20*/  MUFU.EX2 R235, R55 ;  /* 0x0000003700eb7308 */ /* 0x0003e20000000800 */
[----:B------:R-:W3:Y:S01]  /*8c30*/  LDSM.16.MT88.4 R152, [R229+0x8000] ;  /* 0x00800000e598783b */ /* 0x000ee20000004200 */
[----:B------:R-:W-:Y:S01]  /*8c40*/  FMUL.FTZ R53, R133, R193 ;  /* 0x000000c185357220 */ /* 0x000fe20000410000 */
[-C--:B------:R-:W-:Y:S07]  /*8c50*/  HMMA.16816.F32 R12, R140, R26.reuse, R12 ;  /* 0x0000001a8c0c723c */ /* 0x080fee000000180c */
[----:B------:R1:W-:Y:S01]  /*8c60*/  MUFU.EX2 R238, R56 ;  /* 0x0000003800ee7308 */ /* 0x0003e20000000800 */
[C---:B--2---:R-:W-:Y:S01]  /*8c70*/  FMUL.FTZ R54, R3.reuse, R194 ;  /* 0x000000c203367220 */ /* 0x044fe20000410000 */
[C---:B------:R-:W-:Y:S08]  /*8c80*/  HMMA.16816.F32 R16, R144.reuse, R26, R16 ;  /* 0x0000001a9010723c */ /* 0x040ff00000001810 */
[----:B------:R2:W-:Y:S03]  /*8c90*/  MUFU.EX2 R234, R57 ;  /* 0x0000003900ea7308 */ /* 0x0005e60000000800 */
[----:B-1----:R-:W-:Y:S01]  /*8ca0*/  FMUL.FTZ R55, R3, R195 ;  /* 0x000000c303377220 */ /* 0x002fe20000410000 */
[-C--:B------:R-:W-:Y:S03]  /*8cb0*/  HMMA.16816.F32 R20, R144, R48.reuse, R20 ;  /* 0x000000309014723c */ /* 0x080fe60000001814 */
[C---:B------:R-:W-:Y:S01]  /*8cc0*/  FMUL.FTZ R26, R0.reuse, R162 ;  /* 0x000000a2001a7220 */ /* 0x040fe20000410000 */
[----:B------:R-:W-:Y:S02]  /*8cd0*/  FMUL.FTZ R27, R0, R163 ;  /* 0x000000a3001b7220 */ /* 0x000fe40000410000 */
[----:B------:R-:W-:Y:S01]  /*8ce0*/  MUFU.EX2 R237, R58 ;  /* 0x0000003a00ed7308 */ /* 0x000fe20000000800 */
[----:B------:R-:W-:Y:S01]  /*8cf0*/  FMUL.FTZ R56, R2, R188 ;  /* 0x000000bc02387220 */ /* 0x000fe20000410000 */
[--C-:B------:R-:W-:Y:S03]  /*8d00*/  FFMA.FTZ R162, R112, UR4, -R137.reuse ;  /* 0x0000000470a27c23 */ /* 0x100fe60008010889 */
[--C-:B------:R-:W-:Y:S01]  /*8d10*/  FFMA.FTZ R112, R83, UR4, -R138.reuse ;  /* 0x0000000453707c23 */ /* 0x100fe2000801088a */
[C---:B------:R-:W-:Y:S04]  /*8d20*/  HMMA.16816.F32 R24, R140.reuse, R48, R24 ;  /* 0x000000308c18723c */ /* 0x040fe80000001818 */
[----:B------:R-:W-:Y:S01]  /*8d30*/  MUFU.EX2 R233, R59 ;  /* 0x0000003b00e97308 */ /* 0x000fe20000000800 */
[----:B--2---:R-:W-:Y:S01]  /*8d40*/  FMUL.FTZ R57, R2, R189 ;  /* 0x000000bd02397220 */ /* 0x004fe20000410000 */
[--C-:B------:R-:W-:Y:S01]  /*8d50*/  FFMA.FTZ R163, R113, UR4, -R137.reuse ;  /* 0x0000000471a37c23 */ /* 0x100fe20008010889 */
[-C--:B------:R-:W-:Y:S07]  /*8d60*/  HMMA.16816.F32 R28, R140, R50.reuse, R28 ;  /* 0x000000328c1c723c */ /* 0x080fee000000181c */
[----:B------:R1:W-:Y:S01]  /*8d70*/  MUFU.EX2 R232, R64 ;  /* 0x0000004000e87308 */ /* 0x0003e20000000800 */
[C---:B------:R-:W-:Y:S01]  /*8d80*/  FMUL.FTZ R48, R133.reuse, R180 ;  /* 0x000000b485307220 */ /* 0x040fe20000410000 */
[C---:B------:R-:W-:Y:S01]  /*8d90*/  HMMA.16816.F32 R32, R144.reuse, R50, R32 ;  /* 0x000000329020723c */ /* 0x040fe20000001820 */
[----:B------:R-:W2:Y:S03]  /*8da0*/  LDL.LU R180, [R1+0x30] ;  /* 0x0000300001b47983 */ /* 0x000ea60000300800 */
[----:B------:R-:W-:Y:S02]  /*8db0*/  FMUL.FTZ R49, R133, R181 ;  /* 0x000000b585317220 */ /* 0x000fe40000410000 */
[-C--:B------:R-:W-:Y:S01]  /*8dc0*/  HMMA.16816.F32 R36, R144, R148.reuse, R36 ;  /* 0x000000949024723c */ /* 0x080fe20000001824 */
[----:B------:R-:W4:Y:S01]  /*8dd0*/  LDL.LU R181, [R1+0x38] ;  /* 0x0000380001b57983 */ /* 0x000f220000300800 */
[----:B------:R-:W-:Y:S03]  /*8de0*/  MUFU.EX2 R231, R66 ;  /* 0x0000004200e77308 */ /* 0x000fe60000000800 */
[C---:B------:R-:W-:Y:S01]  /*8df0*/  FMUL.FTZ R50, R3.reuse, R182 ;  /* 0x000000b603327220 */ /* 0x040fe20000410000 */
[C---:B------:R-:W-:Y:S01]  /*8e00*/  HMMA.16816.F32 R40, R140.reuse, R148, R40 ;  /* 0x000000948c28723c */ /* 0x040fe20000001828 */
[----:B------:R-:W2:Y:S05]  /*8e10*/  LDL.LU R182, [R1+0x1c] ;  /* 0x00001c0001b67983 */ /* 0x000eaa0000300800 */
[----:B------:R-:W-:Y:S01]  /*8e20*/  MUFU.EX2 R170, R72 ;  /* 0x0000004800aa7308 */ /* 0x000fe20000000800 */
[----:B------:R-:W-:Y:S01]  /*8e30*/  FMUL.FTZ R51, R3, R183 ;  /* 0x000000b703337220 */ /* 0x000fe20000410000 */
[-C--:B------:R-:W-:Y:S01]  /*8e40*/  HMMA.16816.F32 R44, R140, R150.reuse, R44 ;  /* 0x000000968c2c723c */ /* 0x080fe2000000182c */
[----:B------:R-:W2:Y:S02]  /*8e50*/  LDL.LU R183, [R1+0x24] ;  /* 0x0000240001b77983 */ /* 0x000ea40000300800 */
[----:B-1----:R-:W-:Y:S03]  /*8e60*/  FMUL.FTZ R64, R133, R196 ;  /* 0x000000c485407220 */ /* 0x002fe60000410000 */
[C---:B------:R-:W-:Y:S02]  /*8e70*/  HMMA.16816.F32 R48, R144.reuse, R150, R48 ;  /* 0x000000969030723c */ /* 0x040fe40000001830 */
[----:B------:R1:W-:Y:S01]  /*8e80*/  MUFU.EX2 R176, R60 ;  /* 0x0000003c00b07308 */ /* 0x0003e20000000800 */
[----:B------:R-:W4:Y:S02]  /*8e90*/  LDL.LU R150, [R1+0x20] ;  /* 0x0000200001967983 */ /* 0x000f240000300800 */
[C---:B------:R-:W-:Y:S01]  /*8ea0*/  FMUL.FTZ R58, R0.reuse, R190 ;  /* 0x000000be003a7220 */ /* 0x040fe20000410000 */
[-C--:B---3--:R-:W-:Y:S01]  /*8eb0*/  HMMA.16816.F32 R52, R144, R152.reuse, R52 ;  /* 0x000000989034723c */ /* 0x088fe20000001834 */
[----:B------:R-:W3:Y:S05]  /*8ec0*/  LDL.LU R151, [R1+0x18] ;  /* 0x0000180001977983 */ /* 0x000eea0000300800 */
[----:B------:R1:W-:Y:S01]  /*8ed0*/  MUFU.EX2 R188, R61 ;  /* 0x0000003d00bc7308 */ /* 0x0003e20000000800 */
[----:B------:R-:W-:Y:S01]  /*8ee0*/  FMUL.FTZ R59, R0, R191 ;  /* 0x000000bf003b7220 */ /* 0x000fe20000410000 */
[--C-:B------:R-:W-:Y:S03]  /*8ef0*/  FFMA.FTZ R149, R80, UR4, -R137.reuse ;  /* 0x0000000450957c23 */ /* 0x100fe60008010889 */
[--C-:B------:R-:W-:Y:S01]  /*8f00*/  FFMA.FTZ R148, R81, UR4, -R137.reuse ;  /* 0x0000000451947c23 */ /* 0x100fe20008010889 */
[--C-:B------:R-:W-:Y:S02]  /*8f10*/  FFMA.FTZ R113, R82, UR4, -R138.reuse ;  /* 0x0000000452717c23 */ /* 0x100fe4000801088a */
[----:B------:R-:W4:Y:S02]  /*8f20*/  LDSM.16.MT88.4 R80, [R139+0x8800] ;  /* 0x008800008b50783b */ /* 0x000f240000004200 */
[----:B------:R1:W-:Y:S01]  /*8f30*/  MUFU.EX2 R177, R62 ;  /* 0x0000003e00b17308 */ /* 0x0003e20000000800 */
[C---:B------:R-:W-:Y:S04]  /*8f40*/  HMMA.16816.F32 R56, R140.reuse, R152, R56 ;  /* 0x000000988c38723c */ /* 0x040fe80000001838 */
[C---:B-1----:R-:W-:Y:S01]  /*8f50*/  FMUL.FTZ R60, R2.reuse, R200 ;  /* 0x000000c8023c7220 */ /* 0x042fe20000410000 */
[----:B------:R-:W-:Y:S01]  /*8f60*/  FMUL.FTZ R66, R3, R198 ;  /* 0x000000c603427220 */ /* 0x000fe20000410000 */
[----:B------:R-:W2:Y:S03]  /*8f70*/  LDL.LU R152, [R1+0x2c] ;  /* 0x00002c0001987983 */ /* 0x000ea60000300800 */
[----:B------:R1:W-:Y:S02]  /*8f80*/  MUFU.EX2 R189, R63 ;  /* 0x0000003f00bd7308 */ /* 0x0003e40000000800 */
[----:B------:R-:W-:Y:S01]  /*8f90*/  FMUL.FTZ R61, R2, R201 ;  /* 0x000000c9023d7220 */ /* 0x000fe20000410000 */
[----:B------:R-:W4:Y:S01]  /*8fa0*/  LDL.LU R153, [R1+0x28] ;  /* 0x0000280001997983 */ /* 0x000f220000300800 */
[----:B------:R-:W-:Y:S01]  /*8fb0*/  FFMA.FTZ R137, R129, UR4, -R137 ;  /* 0x0000000481897c23 */ /* 0x000fe20008010889 */
[----:B------:R-:W-:Y:S01]  /*8fc0*/  FFMA.FTZ R129, R99, UR4, -R138 ;  /* 0x0000000463817c23 */ /* 0x000fe2000801088a */
[----:B------:R-:W-:Y:S01]  /*8fd0*/  FFMA.FTZ R133, R133, R248, R208 ;  /* 0x000000f885857223 */ /* 0x000fe200000100d0 */
[----:B------:R-:W3:Y:S03]  /*8fe0*/  LDL.LU R200, [R1+0x14] ;  /* 0x0000140001c87983 */ /* 0x000ee60000300800 */
[----:B------:R-:W1:Y:S01]  /*8ff0*/  MUFU.EX2 R197, R68 ;  /* 0x0000004400c57308 */ /* 0x000e620000000800 */
[C---:B------:R-:W-:Y:S01]  /*9000*/  FMUL.FTZ R62, R0.reuse, R202 ;  /* 0x000000ca003e7220 */ /* 0x040fe20000410000 */
[----:B------:R-:W-:Y:S01]  /*9010*/  FFMA.FTZ R138, R131, UR4, -R138 ;  /* 0x00000004838a7c23 */ /* 0x000fe2000801088a */
[----:B------:R-:W2:Y:S04]  /*9020*/  LDL.LU R201, [R1+0x10] ;  /* 0x0000100001c97983 */ /* 0x000ea80000300800 */
[----:B------:R-:W2:Y:S03]  /*9030*/  LDL.LU R202, [R1+0xc] ;  /* 0x00000c0001ca7983 */ /* 0x000ea60000300800 */
[----:B------:R-:W1:Y:S02]  /*9040*/  MUFU.EX2 R198, R69 ;  /* 0x0000004500c67308 */ /* 0x000e640000000800 */
[C---:B-1----:R-:W-:Y:S01]  /*9050*/  FMUL.FTZ R63, R0.reuse, R203 ;  /* 0x000000cb003f7220 */ /* 0x042fe20000410000 */
[----:B------:R-:W-:Y:S01]  /*9060*/  FFMA.FTZ R0, R0, R251, R209 ;  /* 0x000000fb00007223 */ /* 0x000fe200000100d1 */
[----:B------:R-:W2:Y:S03]  /*9070*/  LDL.LU R203, [R1+0x4] ;  /* 0x0000040001cb7983 */ /* 0x000ea60000300800 */
[----:B------:R-:W-:Y:S01]  /*9080*/  FADD.FTZ R0, R210, R0 ;  /* 0x00000000d2007221 */ /* 0x000fe20000010000 */
[----:B------:R-:W2:Y:S01]  /*9090*/  LDL.LU R196, [R1] ;  /* 0x0000000001c47983 */ /* 0x000ea20000300800 */
[-C--:B------:R-:W-:Y:S01]  /*90a0*/  HMMA.16816.F32 R60, R140, R154.reuse, R60 ;  /* 0x0000009a8c3c723c */ /* 0x080fe2000000183c */
[----:B------:R-:W-:Y:S02]  /*90b0*/  MUFU.EX2 R171, R73 ;  /* 0x0000004900ab7308 */ /* 0x000fe40000000800 */
[----:B------:R-:W1:Y:S01]  /*90c0*/  LDSM.16.MT88.4 R96, [R230+0x8800] ;  /* 0x00880000e660783b */ /* 0x000e620000004200 */
[----:B------:R-:W-:Y:S01]  /*90d0*/  MOV R248, R197 ;  /* 0x000000c500f87202 */ /* 0x000fe20000000f00 */
[----:B------:R-:W-:Y:S01]  /*90e0*/  FADD.FTZ R0, R216, R0 ;  /* 0x00000000d8007221 */ /* 0x000fe20000010000 */
[----:B------:R-:W-:Y:S05]  /*90f0*/  HMMA.16816.F32 R64, R144, R154, R64 ;  /* 0x0000009a9040723c */ /* 0x000fea0000001840 */
[----:B------:R-:W-:Y:S01]  /*9100*/  MUFU.EX2 R168, R74 ;  /* 0x0000004a00a87308 */ /* 0x000fe20000000800 */
[----:B------:R-:W-:Y:S01]  /*9110*/  FADD.FTZ R0, R218, R0 ;  /* 0x00000000da007221 */ /* 0x000fe20000010000 */
[----:B------:R-:W-:Y:S08]  /*9120*/  MOV R208, R198 ;  /* 0x000000c600d07202 */ /* 0x000ff00000000f00 */
[----:B------:R-:W-:Y:S10]  /*9130*/  MUFU.EX2 R187, R76 ;  /* 0x0000004c00bb7308 */ /* 0x000ff40000000800 */
[----:B------:R-:W-:Y:S10]  /*9140*/  MUFU.EX2 R186, R77 ;  /* 0x0000004d00ba7308 */ /* 0x000ff40000000800 */
[----:B------:R-:W-:Y:S10]  /*9150*/  MUFU.EX2 R175, R78 ;  /* 0x0000004e00af7308 */ /* 0x000ff40000000800 */
[----:B------:R1:W-:Y:S10]  /*9160*/  MUFU.EX2 R174, R79 ;  /* 0x0000004f00ae7308 */ /* 0x0003f40000000800 */
[----:B------:R1:W-:Y:S10]  /*9170*/  MUFU.EX2 R191, R101 ;  /* 0x0000006500bf7308 */ /* 0x0003f40000000800 */
[----:B------:R1:W-:Y:S02]  /*9180*/  MUFU.EX2 R179, R157 ;  /* 0x0000009d00b37308 */ /* 0x0003e40000000800 */
[----:B-1----:R-:W-:Y:S08]  /*9190*/  LDSM.16.MT88.4 R76, [R139+0x9000] ;  /* 0x009000008b4c783b */ /* 0x002ff00000004200 */
[----:B------:R1:W-:Y:S01]  /*91a0*/  MUFU.EX2 R190, R100 ;  /* 0x0000006400be7308 */ /* 0x0003e20000000800 */
[--C-:B------:R-:W-:Y:S01]  /*91b0*/  FFMA.FTZ R101, R93, UR4, -R204.reuse ;  /* 0x000000045d657c23 */ /* 0x100fe200080108cc */
[----:B------:R-:W-:Y:S01]  /*91c0*/  FFMA.FTZ R93, R3, R249, R207 ;  /* 0x000000f9035d7223 */ /* 0x000fe200000100cf */
[----:B------:R-:W-:Y:S01]  /*91d0*/  MOV R249, R184 ;  /* 0x000000b800f97202 */ /* 0x000fe20000000f00 */
[----:B------:R-:W-:Y:S01]  /*91e0*/  FADD.FTZ R3, R213, R133 ;  /* 0x00000085d5037221 */ /* 0x000fe20000010000 */
[----:B------:R-:W-:Y:S05]  /*91f0*/  MOV R207, R189 ;  /* 0x000000bd00cf7202 */ /* 0x000fea0000000f00 */
[----:B------:R1:W-:Y:S01]  /*9200*/  MUFU.EX2 R173, R156 ;  /* 0x0000009c00ad7308 */ /* 0x0003e20000000800 */
[----:B------:R-:W-:Y:S01]  /*9210*/  MOV R157, R185 ;  /* 0x000000b9009d7202 */ /* 0x000fe20000000f00 */
[----:B------:R-:W-:Y:S04]  /*9220*/  FADD.FTZ R3, R215, R3 ;  /* 0x00000003d7037221 */ /* 0x000fe80000010000 */
[----:B------:R-:W-:Y:S04]  /*9230*/  FADD.FTZ R3, R223, R3 ;  /* 0x00000003df037221 */ /* 0x000fe80000010000 */
[----:B------:R-:W-:Y:S01]  /*9240*/  MUFU.EX2 R193, R149 ;  /* 0x0000009500c17308 */ /* 0x000fe20000000800 */
[----:B-1----:R-:W-:Y:S01]  /*9250*/  FFMA.FTZ R100, R92, UR4, -R204 ;  /* 0x000000045c647c23 */ /* 0x002fe200080108cc */
[----:B------:R-:W-:Y:S01]  /*9260*/  FFMA.FTZ R92, R2, R250, R206 ;  /* 0x000000fa025c7223 */ /* 0x000fe200000100ce */
[----:B------:R-:W-:Y:S01]  /*9270*/  MOV R206, R177 ;  /* 0x000000b100ce7202 */ /* 0x000fe20000000f00 */
[----:B------:R-:W-:Y:S01]  /*9280*/  FADD.FTZ R2, R214, R93 ;  /* 0x0000005dd6027221 */ /* 0x000fe20000010000 */
[----:B------:R-:W-:Y:S01]  /*9290*/  MOV R250, R176 ;  /* 0x000000b000fa7202 */ /* 0x000fe20000000f00 */
[----:B------:R-:W-:Y:S04]  /*92a0*/  FADD.FTZ R92, R211, R92 ;  /* 0x0000005cd35c7221 */ /* 0x000fe80000010000 */
[----:B------:R-:W-:Y:S01]  /*92b0*/  MUFU.EX2 R194, R148 ;  /* 0x0000009400c27308 */ /* 0x000fe20000000800 */
[----:B------:R-:W-:Y:S01]  /*92c0*/  MOV R156, R188 ;  /* 0x000000bc009c7202 */ /* 0x000fe20000000f00 */
[----:B------:R-:W-:Y:S04]  /*92d0*/  FADD.FTZ R2, R212, R2 ;  /* 0x00000002d4027221 */ /* 0x000fe80000010000 */
[----:B------:R-:W-:Y:S04]  /*92e0*/  FADD.FTZ R2, R222, R2 ;  /* 0x00000002de027221 */ /* 0x000fe80000010000 */
        /* <DEDUP_REMOVED lines=23> */
[----:B----4-:R-:W-:Y:S09]  /*9460*/  F2FP.F16.F32.PACK_AB R71, R153, R252 ;  /* 0x000000fc9947723e */ /* 0x010ff200000000ff */
[----:B------:R-:W1:Y:S01]  /*9470*/  MUFU.EX2 R119, R119 ;  /* 0x0000007700777308 */ /* 0x000e620000000800 */
[----:B---3--:R-:W-:Y:S02]  /*9480*/  F2FP.F16.F32.PACK_AB R87, R151, R200 ;  /* 0x000000c89757723e */ /* 0x008fe400000000ff */
[----:B--2---:R-:W-:Y:S07]  /*9490*/  F2FP.F16.F32.PACK_AB R86, R150, R201 ;  /* 0x000000c99656723e */ /* 0x004fee00000000ff */
[----:B------:R-:W-:Y:S01]  /*94a0*/  MUFU.EX2 R137, R137 ;  /* 0x0000008900897308 */ /* 0x000fe20000000800 */
[----:B------:R-:W-:Y:S02]  /*94b0*/  F2FP.F16.F32.PACK_AB R70, R152, R202 ;  /* 0x000000ca9846723e */ /* 0x000fe400000000ff */
[----:B------:R-:W-:Y:S07]  /*94c0*/  F2FP.F16.F32.PACK_AB R69, R203, R219 ;  /* 0x000000dbcb45723e */ /* 0x000fee00000000ff */
[----:B------:R-:W-:Y:S01]  /*94d0*/  MUFU.EX2 R138, R138 ;  /* 0x0000008a008a7308 */ /* 0x000fe20000000800 */
[----:B-1----:R-:W-:Y:S02]  /*94e0*/  F2FP.F16.F32.PACK_AB R197, R119, R118 ;  /* 0x0000007677c5723e */ /* 0x002fe400000000ff */
[----:B------:R-:W-:Y:S07]  /*94f0*/  F2FP.F16.F32.PACK_AB R68, R196, R221 ;  /* 0x000000ddc444723e */ /* 0x000fee00000000ff */
[----:B------:R-:W-:Y:S01]  /*9500*/  MUFU.EX2 R108, R108 ;  /* 0x0000006c006c7308 */ /* 0x000fe20000000800 */
[-C--:B------:R-:W-:Y:S06]  /*9510*/  HMMA.16816.F32 R4, R68, R80.reuse, R4 ;  /* 0x000000504404723c */ /* 0x080fec0000001804 */
[C---:B------:R-:W-:Y:S03]  /*9520*/  HMMA.16816.F32 R8, R84.reuse, R80, R8 ;  /* 0x000000505408723c */ /* 0x040fe60000001808 */
[----:B------:R-:W-:Y:S03]  /*9530*/  MUFU.EX2 R109, R109 ;  /* 0x0000006d006d7308 */ /* 0x000fe60000000800 */
[-C--:B------:R-:W-:Y:S07]  /*9540*/  HMMA.16816.F32 R12, R84, R82.reuse, R12 ;  /* 0x00000052540c723c */ /* 0x080fee000000180c */
[----:B------:R-:W-:Y:S01]  /*9550*/  MUFU.EX2 R110, R110 ;  /* 0x0000006e006e7308 */ /* 0x000fe20000000800 */
[C---:B------:R-:W-:Y:S01]  /*9560*/  HMMA.16816.F32 R16, R68.reuse, R82, R16 ;  /* 0x000000524410723c */ /* 0x040fe20000001810 */
[----:B------:R-:W1:Y:S08]  /*9570*/  LDSM.16.MT88.4 R80, [R228+0x8800] ;  /* 0x00880000e450783b */ /* 0x000e700000004200 */
[----:B------:R-:W-:Y:S01]  /*9580*/  MUFU.EX2 R111, R111 ;  /* 0x0000006f006f7308 */ /* 0x000fe20000000800 */
[-C--:B------:R-:W-:Y:S06]  /*9590*/  HMMA.16816.F32 R20, R68, R96.reuse, R20 ;  /* 0x000000604414723c */ /* 0x080fec0000001814 */
[C---:B------:R-:W-:Y:S06]  /*95a0*/  HMMA.16816.F32 R24, R84.reuse, R96, R24 ;  /* 0x000000605418723c */ /* 0x040fec0000001818 */
[-C--:B------:R-:W-:Y:S05]  /*95b0*/  HMMA.16816.F32 R28, R84, R98.reuse, R28 ;  /* 0x00000062541c723c */ /* 0x080fea000000181c */
[--C-:B------:R-:W-:Y:S01]  /*95c0*/  FFMA.FTZ R96, R75, UR4, -R205.reuse ;  /* 0x000000044b607c23 */ /* 0x100fe200080108cd */
[C---:B------:R-:W-:Y:S01]  /*95d0*/  HMMA.16816.F32 R32, R68.reuse, R98, R32 ;  /* 0x000000624420723c */ /* 0x040fe20000001820 */
[----:B------:R-:W2:Y:S02]  /*95e0*/  LDSM.16.MT88.4 R72, [R229+0x8800] ;  /* 0x00880000e548783b */ /* 0x000ea40000004200 */
[----:B------:R3:W-:Y:S02]  /*95f0*/  MUFU.EX2 R169, R96 ;  /* 0x0000006000a97308 */ /* 0x0007e40000000800 */
[--C-:B------:R-:W-:Y:S02]  /*9600*/  FFMA.FTZ R97, R90, UR4, -R205.reuse ;  /* 0x000000045a617c23 */ /* 0x100fe400080108cd */
[--C-:B------:R-:W-:Y:S01]  /*9610*/  FFMA.FTZ R99, R89, UR4, -R204.reuse ;  /* 0x0000000459637c23 */ /* 0x100fe200080108cc */
[--C-:B------:R-:W-:Y:S05]  /*9620*/  FFMA.FTZ R98, R91, UR4, -R205.reuse ;  /* 0x000000045b627c23 */ /* 0x100fea00080108cd */
[----:B------:R-:W-:Y:S01]  /*9630*/  MUFU.EX2 R176, R99 ;  /* 0x0000006300b07308 */ /* 0x000fe20000000800 */
[----:B------:R-:W-:Y:S01]  /*9640*/  FFMA.FTZ R205, R127, UR4, -R205 ;  /* 0x000000047fcd7c23 */ /* 0x000fe200080108cd */
[-C--:B-1----:R-:W-:Y:S08]  /*9650*/  HMMA.16816.F32 R36, R68, R80.reuse, R36 ;  /* 0x000000504424723c */ /* 0x082ff00000001824 */
[----:B------:R-:W-:Y:S03]  /*9660*/  MUFU.EX2 R99, R165 ;  /* 0x000000a500637308 */ /* 0x000fe60000000800 */
[--C-:B---3--:R-:W-:Y:S01]  /*9670*/  FFMA.FTZ R96, R88, UR4, -R204.reuse ;  /* 0x0000000458607c23 */ /* 0x108fe200080108cc */
[----:B------:R-:W-:Y:S01]  /*9680*/  FFMA.FTZ R204, R125, UR4, -R204 ;  /* 0x000000047dcc7c23 */ /* 0x000fe200080108cc */
[----:B------:R-:W-:Y:S01]  /*9690*/  LDSM.16.MT88.4 R88, [R229+0x9000] ;  /* 0x00900000e558783b */ /* 0x000fe20000004200 */
[C---:B------:R-:W-:Y:S04]  /*96a0*/  HMMA.16816.F32 R40, R84.reuse, R80, R40 ;  /* 0x000000505428723c */ /* 0x040fe80000001828 */
[----:B------:R-:W-:Y:S02]  /*96b0*/  MUFU.EX2 R125, R94 ;  /* 0x0000005e007d7308 */ /* 0x000fe40000000800 */
[-C--:B------:R-:W-:Y:S06]  /*96c0*/  HMMA.16816.F32 R44, R84, R82.reuse, R44 ;  /* 0x00000052542c723c */ /* 0x080fec000000182c */
[C---:B------:R-:W-:Y:S01]  /*96d0*/  HMMA.16816.F32 R48, R68.reuse, R82, R48 ;  /* 0x000000524430723c */ /* 0x040fe20000001830 */
[----:B------:R-:W1:Y:S01]  /*96e0*/  LDSM.16.MT88.4 R80, [R230+0x9000] ;  /* 0x00900000e650783b */ /* 0x000e620000004200 */
[----:B------:R-:W-:Y:S04]  /*96f0*/  MUFU.EX2 R131, R98 ;  /* 0x0000006200837308 */ /* 0x000fe80000000800 */
[-C--:B--2---:R-:W-:Y:S06]  /*9700*/  HMMA.16816.F32 R52, R68, R72.reuse, R52 ;  /* 0x000000484434723c */ /* 0x084fec0000001834 */
[----:B------:R-:W2:Y:S01]  /*9710*/  MUFU.EX2 R98, R166 ;  /* 0x000000a600627308 */ /* 0x000ea20000000800 */
[C---:B------:R-:W-:Y:S06]  /*9720*/  HMMA.16816.F32 R56, R84.reuse, R72, R56 ;  /* 0x000000485438723c */ /* 0x040fec0000001838 */
[-C--:B------:R-:W-:Y:S01]  /*9730*/  HMMA.16816.F32 R60, R84, R74.reuse, R60 ;  /* 0x0000004a543c723c */ /* 0x080fe2000000183c */
[----:B------:R-:W3:Y:S02]  /*9740*/  LDSM.16.MT88.4 R84, [R228+0x9000] ;  /* 0x00900000e454783b */ /* 0x000ee40000004200 */
[----:B------:R-:W-:Y:S02]  /*9750*/  MUFU.EX2 R177, R96 ;  /* 0x0000006000b17308 */ /* 0x000fe40000000800 */
[----:B------:R-:W-:Y:S01]  /*9760*/  F2FP.F16.F32.PACK_AB R72, R134, R181 ;  /* 0x000000b58648723e */ /* 0x000fe200000000ff */
[----:B------:R-:W-:Y:S07]  /*9770*/  HMMA.16816.F32 R64, R68, R74, R64 ;  /* 0x0000004a4440723c */ /* 0x000fee0000001840 */
        /* <DEDUP_REMOVED lines=10> */
[----:B--2---:R-:W-:Y:S01]  /*9820*/  F2FP.F16.F32.PACK_AB R198, R137, R98 ;  /* 0x0000006289c6723e */ /* 0x004fe200000000ff */
[-C--:B------:R-:W-:Y:S06]  /*9830*/  HMMA.16816.F32 R4, R68, R76.reuse, R4 ;  /* 0x0000004c4404723c */ /* 0x080fec0000001804 */
[C---:B------:R-:W-:Y:S02]  /*9840*/  HMMA.16816.F32 R8, R72.reuse, R76, R8 ;  /* 0x0000004c4808723c */ /* 0x040fe40000001808 */
[----:B------:R-:W2:Y:S04]  /*9850*/  MUFU.EX2 R97, R130 ;  /* 0x0000008200617308 */ /* 0x000ea80000000800 */
[-C--:B------:R-:W-:Y:S06]  /*9860*/  HMMA.16816.F32 R12, R72, R78.reuse, R12 ;  /* 0x0000004e480c723c */ /* 0x080fec000000180c */
[----:B------:R-:W-:Y:S01]  /*9870*/  MUFU.EX2 R204, R204 ;  /* 0x000000cc00cc7308 */ /* 0x000fe20000000800 */
[C---:B------:R-:W-:Y:S01]  /*9880*/  HMMA.16816.F32 R16, R68.reuse, R78, R16 ;  /* 0x0000004e4410723c */ /* 0x040fe20000001810 */
[----:B------:R-:W4:Y:S08]  /*9890*/  LDSM.16.MT88.4 R76, [R139+0x9800] ;  /* 0x009800008b4c783b */ /* 0x000f300000004200 */
[----:B------:R-:W-:Y:S01]  /*98a0*/  MUFU.EX2 R205, R205 ;  /* 0x000000cd00cd7308 */ /* 0x000fe20000000800 */
[-C--:B-1----:R-:W-:Y:S03]  /*98b0*/  HMMA.16816.F32 R20, R68, R80.reuse, R20 ;  /* 0x000000504414723c */ /* 0x082fe60000001814 */
[----:B--2---:R-:W-:Y:S03]  /*98c0*/  F2FP.F16.F32.PACK_AB R199, R138, R97 ;  /* 0x000000618ac7723e */ /* 0x004fe600000000ff */
        /* <DEDUP_REMOVED lines=8> */
[----:B------:R-:W2:Y:S05]  /*9950*/  LDSM.16.MT88.4 R84, [R228+0x9800] ;  /* 0x00980000e454783b */ /* 0x000eaa0000004200 */
[-C--:B------:R-:W-:Y:S06]  /*9960*/  HMMA.16816.F32 R52, R68, R88.reuse, R52 ;  /* 0x000000584434723c */ /* 0x080fec0000001834 */
[C---:B------:R-:W-:Y:S06]  /*9970*/  HMMA.16816.F32 R56, R72.reuse, R88, R56 ;  /* 0x000000584838723c */ /* 0x040fec0000001838 */
[-C--:B------:R-:W-:Y:S06]  /*9980*/  HMMA.16816.F32 R60, R72, R90.reuse, R60 ;  /* 0x0000005a483c723c */ /* 0x080fec000000183c */
[----:B------:R-:W-:Y:S01]  /*9990*/  HMMA.16816.F32 R64, R68, R90, R64 ;  /* 0x0000005a4440723c */ /* 0x000fe20000001840 */
[----:B------:R-:W3:Y:S04]  /*99a0*/  LDSM.16.MT88.4 R88, [R229+0x9800] ;  /* 0x00980000e558783b */ /* 0x000ee80000004200 */
[----:B------:R-:W-:Y:S02]  /*99b0*/  F2FP.F16.F32.PACK_AB R72, R234, R238 ;  /* 0x000000eeea48723e */ /* 0x000fe400000000ff */
[----:B------:R-:W-:Y:S04]  /*99c0*/  F2FP.F16.F32.PACK_AB R68, R236, R240 ;  /* 0x000000f0ec44723e */ /* 0x000fe800000000ff */
[----:B------:R-:W-:Y:S02]  /*99d0*/  F2FP.F16.F32.PACK_AB R69, R235, R239 ;  /* 0x000000efeb45723e */ /* 0x000fe400000000ff */
[----:B------:R-:W-:Y:S02]  /*99e0*/  F2FP.F16.F32.PACK_AB R70, R249, R232 ;  /* 0x000000e8f946723e */ /* 0x000fe400000000ff */
[----:B------:R-:W-:Y:S02]  /*99f0*/  F2FP.F16.F32.PACK_AB R71, R157, R231 ;  /* 0x000000e79d47723e */ /* 0x000fe400000000ff */
[----:B------:R-:W-:Y:S02]  /*9a00*/  F2FP.F16.F32.PACK_AB R73, R233, R237 ;  /* 0x000000ede949723e */ /* 0x000fe400000000ff */
[----:B------:R-:W-:Y:S02]  /*9a10*/  F2FP.F16.F32.PACK_AB R74, R156, R250 ;  /* 0x000000fa9c4a723e */ /* 0x000fe400000000ff */
[----:B------:R-:W-:Y:S01]  /*9a20*/  F2FP.F16.F32.PACK_AB R75, R207, R206 ;  /* 0x000000cecf4b723e */ /* 0x000fe200000000ff */
[-C--:B----4-:R-:W-:Y:S06]  /*9a30*/  HMMA.16816.F32 R4, R68, R76.reuse, R4 ;  /* 0x0000004c4404723c */ /* 0x090fec0000001804 */
[C---:B------:R-:W-:Y:S06]  /*9a40*/  HMMA.16816.F32 R8, R72.reuse, R76, R8 ;  /* 0x0000004c4808723c */ /* 0x040fec0000001808 */
[-C--:B------:R-:W-:Y:S06]  /*9a50*/  HMMA.16816.F32 R12, R72, R78.reuse, R12 ;  /* 0x0000004e480c723c */ /* 0x080fec000000180c */
[C---:B------:R-:W-:Y:S01]  /*9a60*/  HMMA.16816.F32 R16, R68.reuse, R78, R16 ;  /* 0x0000004e4410723c */ /* 0x040fe20000001810 */
[----:B------:R-:W4:Y:S05]  /*9a70*/  LDSM.16.MT88.4 R76, [R139+0xa000] ;  /* 0x00a000008b4c783b */ /* 0x000f2a0000004200 */
[-C--:B-1----:R-:W-:Y:S06]  /*9a80*/  HMMA.16816.F32 R20, R68, R80.reuse, R20 ;  /* 0x000000504414723c */ /* 0x082fec0000001814 */
[C---:B------:R-:W-:Y:S06]  /*9a90*/  HMMA.16816.F32 R24, R72.reuse, R80, R24 ;  /* 0x000000504818723c */ /* 0x040fec0000001818 */
[-C--:B------:R-:W-:Y:S06]  /*9aa0*/  HMMA.16816.F32 R28, R72, R82.reuse, R28 ;  /* 0x00000052481c723c */ /* 0x080fec000000181c */
[C---:B------:R-:W-:Y:S01]  /*9ab0*/  HMMA.16816.F32 R32, R68.reuse, R82, R32 ;  /* 0x000000524420723c */ /* 0x040fe20000001820 */
[----:B------:R-:W1:Y:S05]  /*9ac0*/  LDSM.16.MT88.4 R80, [R230+0xa000] ;  /* 0x00a00000e650783b */ /* 0x000e6a0000004200 */
[-C--:B--2---:R-:W-:Y:S06]  /*9ad0*/  HMMA.16816.F32 R36, R68, R84.reuse, R36 ;  /* 0x000000544424723c */ /* 0x084fec0000001824 */
        /* <DEDUP_REMOVED lines=9> */
[----:B------:R-:W3:Y:S04]  /*9b70*/  LDSM.16.MT88.4 R92, [R229+0xa000] ;  /* 0x00a00000e55c783b */ /* 0x000ee80000004200 */
        /* <DEDUP_REMOVED lines=18> */
[----:B------:R-:W-:Y:S01]  /*9ca0*/  LDSM.16.MT88.4 R88, [R229+0xa800] ;  /* 0x00a80000e558783b */ /* 0x000fe20000004200 */
[C---:B------:R-:W-:Y:S05]  /*9cb0*/  HMMA.16816.F32 R8, R72.reuse, R76, R8 ;  /* 0x0000004c4808723c */ /* 0x040fea0000001808 */
[----:B------:R-:W-:Y:S01]  /*9cc0*/  FADD.FTZ R2, R226, R2 ;  /* 0x00000002e2027221 */ /* 0x000fe20000010000 */
[-C--:B------:R-:W-:Y:S05]  /*9cd0*/  HMMA.16816.F32 R12, R72, R78.reuse, R12 ;  /* 0x0000004e480c723c */ /* 0x080fea000000180c */
[----:B------:R-:W-:Y:S01]  /*9ce0*/  F2FP.F16.F32.PACK_AB R196, R99, R100 ;  /* 0x0000006463c4723e */ /* 0x000fe200000000ff */
        /* <DEDUP_REMOVED lines=32> */
[-C--:B----4-:R-:W-:Y:S01]  /*9ef0*/  HMMA.16816.F32 R4, R68, R76.reuse, R4 ;  /* 0x0000004c4404723c */ /* 0x090fe20000001804 */
[----:B------:R-:W-:Y:S02]  /*9f00*/  MUFU.EX2 R96, R120 ;  /* 0x0000007800607308 */ /* 0x000fe40000000800 */
[----:B------:R-:W-:Y:S02]  /*9f10*/  FADD.FTZ R3, R167, R3 ;  /* 0x00000003a7037221 */ /* 0x000fe40000010000 */
[----:B------:R-:W-:Y:S01]  /*9f20*/  LDSM.16.MT88.4 R164, [R230+0xb800] ;  /* 0x00b80000e6a4783b */ /* 0x000fe20000004200 */
[C---:B------:R-:W-:Y:S05]  /*9f30*/  HMMA.16816.F32 R8, R72.reuse, R76, R8 ;  /* 0x0000004c4808723c */ /* 0x040fea0000001808 */
[----:B------:R-:W-:Y:S01]  /*9f40*/  FADD.FTZ R3, R136, R3 ;  /* 0x0000000388037221 */ /* 0x000fe20000010000 */
        /* <DEDUP_REMOVED lines=13> */
[-C--:B------:R-:W-:Y:S06]  /*a020*/  HMMA.16816.F32 R52, R68, R88.reuse, R52 ;  /* 0x000000584434723c */ /* 0x080fec0000001834 */
[C---:B------:R-:W-:Y:S06]  /*a030*/  HMMA.16816.F32 R56, R72.reuse, R88, R56 ;  /* 0x000000584838723c */ /* 0x040fec0000001838 */
[-C--:B------:R-:W-:Y:S05]  /*a040*/  HMMA.16816.F32 R60, R72, R90.reuse, R60 ;  /* 0x0000005a483c723c */ /* 0x080fea000000183c */
[----:B------:R-:W-:Y:S01]  /*a050*/  FADD.FTZ R88, R150, R92 ;  /* 0x0000005c96587221 */ /* 0x000fe20000010000 */
[----:B------:R-:W-:Y:S01]  /*a060*/  HMMA.16816.F32 R64, R68, R90, R64 ;  /* 0x0000005a4440723c */ /* 0x000fe20000001840 */
[----:B------:R-:W4:Y:S01]  /*a070*/  LDSM.16.MT88.4 R92, [R229+0xb000] ;  /* 0x00b00000e55c783b */ /* 0x000f220000004200 */
[----:B------:R-:W1:Y:S03]  /*a080*/  MUFU.EX2 R91, R121 ;  /* 0x00000079005b7308 */ /* 0x000e660000000800 */
[----:B------:R-:W-:Y:S01]  /*a090*/  F2FP.F16.F32.PACK_AB R72, R105, R104 ;  /* 0x000000686948723e */ /* 0x000fe200000000ff */
[----:B------:R-:W-:Y:S01]  /*a0a0*/  FADD.FTZ R89, R182, R2 ;  /* 0x00000002b6597221 */ /* 0x000fe20000010000 */
[----:B------:R-:W-:Y:S01]  /*a0b0*/  F2FP.F16.F32.PACK_AB R68, R113, R116 ;  /* 0x000000747144723e */ /* 0x000fe200000000ff */
[----:B------:R-:W-:Y:S01]  /*a0c0*/  FADD.FTZ R2, R181, R88 ;  /* 0x00000058b5027221 */ /* 0x000fe20000010000 */
[----:B------:R-:W4:Y:S03]  /*a0d0*/  LDSM.16.MT88.4 R148, [R139+0xb800] ;  /* 0x00b800008b94783b */ /* 0x000f260000004200 */
[----:B------:R-:W-:Y:S01]  /*a0e0*/  MUFU.EX2 R90, R122 ;  /* 0x0000007a005a7308 */ /* 0x000fe20000000800 */
[----:B------:R-:W-:Y:S02]  /*a0f0*/  F2FP.F16.F32.PACK_AB R69, R103, R112 ;  /* 0x000000706745723e */ /* 0x000fe400000000ff */
[----:B------:R-:W-:Y:S02]  /*a100*/  F2FP.F16.F32.PACK_AB R70, R101, R102 ;  /* 0x000000666546723e */ /* 0x000fe400000000ff */
[----:B------:R-:W-:Y:S02]  /*a110*/  F2FP.F16.F32.PACK_AB R71, R115, R114 ;  /* 0x000000727347723e */ /* 0x000fe400000000ff */
[----:B------:R-:W-:Y:S01]  /*a120*/  F2FP.F16.F32.PACK_AB R73, R107, R106 ;  /* 0x0000006a6b49723e */ /* 0x000fe200000000ff */
[----:B------:R-:W4:Y:S01]  /*a130*/  LDSM.16.MT88.4 R180, [R228+0xb800] ;  /* 0x00b80000e4b4783b */ /* 0x000f220000004200 */
[----:B------:R-:W-:Y:S02]  /*a140*/  F2FP.F16.F32.PACK_AB R74, R109, R108 ;  /* 0x0000006c6d4a723e */ /* 0x000fe400000000ff */
[----:B------:R-:W-:Y:S01]  /*a150*/  F2FP.F16.F32.PACK_AB R75, R111, R110 ;  /* 0x0000006e6f4b723e */ /* 0x000fe200000000ff */
[-C--:B---3--:R-:W-:Y:S03]  /*a160*/  HMMA.16816.F32 R4, R68, R76.reuse, R4 ;  /* 0x0000004c4404723c */ /* 0x088fe60000001804 */
[----:B-1----:R-:W-:Y:S03]  /*a170*/  F2FP.F16.F32.PACK_AB R200, R91, R96 ;  /* 0x000000605bc8723e */ /* 0x002fe600000000ff */
[C---:B------:R-:W-:Y:S06]  /*a180*/  HMMA.16816.F32 R8, R72.reuse, R76, R8 ;  /* 0x0000004c4808723c */ /* 0x040fec0000001808 */
[-C--:B------:R-:W-:Y:S05]  /*a190*/  HMMA.16816.F32 R12, R72, R78.reuse, R12 ;  /* 0x0000004e480c723c */ /* 0x080fea000000180c */
[----:B------:R-:W-:Y:S01]  /*a1a0*/  FADD.FTZ R77, R132, R89 ;  /* 0x00000059844d7221 */ /* 0x000fe20000010000 */
[C---:B------:R-:W-:Y:S01]  /*a1b0*/  HMMA.16816.F32 R16, R68.reuse, R78, R16 ;  /* 0x0000004e4410723c */ /* 0x040fe20000001810 */
[----:B------:R-:W3:Y:S01]  /*a1c0*/  LDL.LU R132, [R1+0xc8] ;  /* 0x0000c80001847983 */ /* 0x000ee20000300800 */
[----:B------:R-:W-:Y:S03]  /*a1d0*/  MUFU.EX2 R79, R124 ;  /* 0x0000007c004f7308 */ /* 0x000fe60000000800 */
[----:B------:R-:W-:Y:S01]  /*a1e0*/  FADD.FTZ R76, R134, R2 ;  /* 0x00000002864c7221 */ /* 0x000fe20000010000 */
[-C--:B------:R-:W-:Y:S01]  /*a1f0*/  HMMA.16816.F32 R20, R68, R80.reuse, R20 ;  /* 0x000000504414723c */ /* 0x080fe20000001814 */
[----:B------:R-:W3:Y:S05]  /*a200*/  LDL.LU R134, [R1+0xc4] ;  /* 0x0000c40001867983 */ /* 0x000eea0000300800 */
[----:B------:R-:W-:Y:S01]  /*a210*/  MUFU.EX2 R78, R126 ;  /* 0x0000007e004e7308 */ /* 0x000fe20000000800 */
[----:B------:R-:W-:Y:S01]  /*a220*/  FADD.FTZ R2, R135, R0 ;  /* 0x0000000087027221 */ /* 0x000fe20000010000 */
[C---:B------:R-:W-:Y:S01]  /*a230*/  HMMA.16816.F32 R24, R72.reuse, R80, R24 ;  /* 0x000000504818723c */ /* 0x040fe20000001818 */
[----:B------:R-:W3:Y:S04]  /*a240*/  LDL.LU R135, [R1+0xc0] ;  /* 0x0000c00001877983 */ /* 0x000ee80000300800 */
[----:B------:R-:W3:Y:S01]  /*a250*/  LDL.LU R136, [R1+0xbc] ;  /* 0x0000bc0001887983 */ /* 0x000ee20000300800 */
[-C--:B------:R-:W-:Y:S02]  /*a260*/  HMMA.16816.F32 R28, R72, R82.reuse, R28 ;  /* 0x00000052481c723c */ /* 0x080fe4000000181c */
[----:B------:R-:W1:Y:S03]  /*a270*/  MUFU.EX2 R80, R123 ;  /* 0x0000007b00507308 */ /* 0x000e660000000800 */
[----:B------:R-:W-:Y:S01]  /*a280*/  FADD.FTZ R0, R247, R77 ;  /* 0x0000004df7007221 */ /* 0x000fe20000010000 */
[C---:B------:R-:W-:Y:S01]  /*a290*/  HMMA.16816.F32 R32, R68.reuse, R82, R32 ;  /* 0x000000524420723c */ /* 0x040fe20000001820 */
[----:B------:R-:W3:Y:S04]  /*a2a0*/  LDL.LU R247, [R1+0xb8] ;  /* 0x0000b80001f77983 */ /* 0x000ee80000300800 */
[----:B------:R-:W-:Y:S01]  /*a2b0*/  FADD.FTZ R76, R246, R76 ;  /* 0x0000004cf64c7221 */ /* 0x000fe20000010000 */
[-C--:B--2---:R-:W-:Y:S01]  /*a2c0*/  HMMA.16816.F32 R36, R68, R84.reuse, R36 ;  /* 0x000000544424723c */ /* 0x084fe20000001824 */
[----:B------:R2:W5:Y:S04]  /*a2d0*/  LDL.LU R246, [R1+0xb4] ;  /* 0x0000b40001f67983 */ /* 0x0005680000300800 */
[----:B------:R-:W-:Y:S01]  /*a2e0*/  FADD.FTZ R0, R243, R0 ;  /* 0x00000000f3007221 */ /* 0x000fe20000010000 */
[C---:B------:R-:W-:Y:S05]  /*a2f0*/  HMMA.16816.F32 R40, R72.reuse, R84, R40 ;  /* 0x000000544828723c */ /* 0x040fea0000001828 */
[----:B------:R-:W-:Y:S01]  /*a300*/  FADD.FTZ R0, R239, R0 ;  /* 0x00000000ef007221 */ /* 0x000fe20000010000 */
[-C--:B------:R-:W-:Y:S05]  /*a310*/  HMMA.16816.F32 R44, R72, R86.reuse, R44 ;  /* 0x00000056482c723c */ /* 0x080fea000000182c */
[----:B------:R-:W-:Y:S01]  /*a320*/  FADD.FTZ R0, R235, R0 ;  /* 0x00000000eb007221 */ /* 0x000fe20000010000 */
[C---:B------:R-:W-:Y:S05]  /*a330*/  HMMA.16816.F32 R48, R68.reuse, R86, R48 ;  /* 0x000000564430723c */ /* 0x040fea0000001830 */
[----:B-1----:R-:W-:Y:S01]  /*a340*/  F2FP.F16.F32.PACK_AB R201, R80, R90 ;  /* 0x0000005a50c9723e */ /* 0x002fe200000000ff */
[-C--:B----4-:R-:W-:Y:S05]  /*a350*/  HMMA.16816.F32 R52, R68, R92.reuse, R52 ;  /* 0x0000005c4434723c */ /* 0x090fea0000001834 */
[----:B------:R-:W-:Y:S01]  /*a360*/  F2FP.F16.F32.PACK_AB R202, R204, R79 ;  /* 0x0000004fccca723e */ /* 0x000fe200000000ff */
[C---:B------:R-:W-:Y:S05]  /*a370*/  HMMA.16816.F32 R56, R72.reuse, R92, R56 ;  /* 0x0000005c4838723c */ /* 0x040fea0000001838 */
[----:B------:R-:W-:Y:S01]  /*a380*/  F2FP.F16.F32.PACK_AB R203, R205, R78 ;  /* 0x0000004ecdcb723e */ /* 0x000fe200000000ff */
[-C--:B------:R-:W-:Y:S06]  /*a390*/  HMMA.16816.F32 R60, R72, R94.reuse, R60 ;  /* 0x0000005e483c723c */ /* 0x080fec000000183c */
[----:B------:R-:W-:Y:S05]  /*a3a0*/  HMMA.16816.F32 R64, R68, R94, R64 ;  /* 0x0000005e4440723c */ /* 0x000fea0000001840 */
[----:B------:R-:W-:Y:S01]  /*a3b0*/  FADD.FTZ R72, R245, R2 ;  /* 0x00000002f5487221 */ /* 0x000fe20000010000 */
[-C--:B------:R-:W-:Y:S01]  /*a3c0*/  HMMA.16816.F32 R144, R196, R148.reuse, R4 ;  /* 0x00000094c490723c */ /* 0x080fe20000001804 */
[----:B------:R2:W5:Y:S04]  /*a3d0*/  LDL.LU R245, [R1+0xb0] ;  /* 0x0000b00001f57983 */ /* 0x0005680000300800 */
[----:B------:R-:W-:Y:S01]  /*a3e0*/  FADD.FTZ R73, R244, R3 ;  /* 0x00000003f4497221 */ /* 0x000fe20000010000 */
[C---:B------:R-:W-:Y:S01]  /*a3f0*/  HMMA.16816.F32 R140, R200.reuse, R148, R8 ;  /* 0x00000094c88c723c */ /* 0x040fe20000001808 */
[----:B------:R2:W5:Y:S04]  /*a400*/  LDL.LU R244, [R1+0xac] ;  /* 0x0000ac0001f47983 */ /* 0x0005680000300800 */
[----:B------:R2:W5:Y:S01]  /*a410*/  LDL.LU R243, [R1+0xa8] ;  /* 0x0000a80001f37983 */ /* 0x0005620000300800 */
[-C--:B------:R-:W-:Y:S05]  /*a420*/  HMMA.16816.F32 R152, R200, R150.reuse, R12 ;  /* 0x00000096c898723c */ /* 0x080fea000000180c */
[----:B------:R-:W-:Y:S01]  /*a430*/  FADD.FTZ R2, R242, R76 ;  /* 0x0000004cf2027221 */ /* 0x000fe20000010000 */
[----:B------:R-:W-:Y:S01]  /*a440*/  FADD.FTZ R3, R241, R72 ;  /* 0x00000048f1037221 */ /* 0x000fe20000010000 */
[----:B------:R2:W5:Y:S01]  /*a450*/  LDL.LU R242, [R1+0xa4] ;  /* 0x0000a40001f27983 */ /* 0x0005620000300800 */
[----:B------:R-:W-:Y:S01]  /*a460*/  FADD.FTZ R4, R240, R73 ;  /* 0x00000049f0047221 */ /* 0x000fe20000010000 */
[C---:B------:R-:W-:Y:S02]  /*a470*/  HMMA.16816.F32 R148, R196.reuse, R150, R16 ;  /* 0x00000096c494723c */ /* 0x040fe40000001810 */
[----:B------:R2:W5:Y:S02]  /*a480*/  LDL.LU R241, [R1+0xa0] ;  /* 0x0000a00001f17983 */ /* 0x0005640000300800 */
[----:B------:R-:W-:Y:S01]  /*a490*/  FADD.FTZ R2, R238, R2 ;  /* 0x00000002ee027221 */ /* 0x000fe20000010000 */
[----:B------:R-:W-:Y:S01]  /*a4a0*/  FADD.FTZ R3, R237, R3 ;  /* 0x00000003ed037221 */ /* 0x000fe20000010000 */
[----:B------:R2:W5:Y:S01]  /*a4b0*/  LDL.LU R240, [R1+0x9c] ;  /* 0x00009c0001f07983 */ /* 0x0005620000300800 */
[----:B------:R-:W-:Y:S01]  /*a4c0*/  FADD.FTZ R4, R236, R4 ;  /* 0x00000004ec047221 */ /* 0x000fe20000010000 */
[----:B------:R-:W-:Y:S02]  /*a4d0*/  FADD.FTZ R2, R234, R2 ;  /* 0x00000002ea027221 */ /* 0x000fe40000010000 */
[----:B------:R2:W5:Y:S01]  /*a4e0*/  LDL.LU R239, [R1+0x98] ;  /* 0x0000980001ef7983 */ /* 0x0005620000300800 */
[----:B------:R-:W-:Y:S01]  /*a4f0*/  FADD.FTZ R3, R233, R3 ;  /* 0x00000003e9037221 */ /* 0x000fe20000010000 */
[----:B------:R-:W-:Y:S01]  /*a500*/  FADD.FTZ R4, R232, R4 ;  /* 0x00000004e8047221 */ /* 0x000fe20000010000 */
[----:B------:R-:W-:Y:S01]  /*a510*/  FADD.FTZ R5, R231, R0 ;  /* 0x00000000e7057221 */ /* 0x000fe20000010000 */
[----:B------:R2:W5:Y:S01]  /*a520*/  LDL.LU R238, [R1+0x94] ;  /* 0x0000940001ee7983 */ /* 0x0005620000300800 */
[----:B------:R-:W-:Y:S01]  /*a530*/  FADD.FTZ R0, R250, R2 ;  /* 0x00000002fa007221 */ /* 0x000fe20000010000 */
[----:B------:R-:W-:Y:S01]  /*a540*/  FADD.FTZ R2, R206, R3 ;  /* 0x00000003ce027221 */ /* 0x000fe20000010000 */
[----:B------:R-:W-:Y:S01]  /*a550*/  FADD.FTZ R5, R157, R5 ;  /* 0x000000059d057221 */ /* 0x000fe20000010000 */
[----:B------:R2:W5:Y:S01]  /*a560*/  LDL.LU R237, [R1+0x90] ;  /* 0x0000900001ed7983 */ /* 0x0005620000300800 */
[----:B------:R-:W-:Y:S01]  /*a570*/  FADD.FTZ R3, R156, R0 ;  /* 0x000000009c037221 */ /* 0x000fe20000010000 */
[----:B------:R-:W-:Y:S01]  /*a580*/  FADD.FTZ R4, R249, R4 ;  /* 0x00000004f9047221 */ /* 0x000fe20000010000 */
[-C--:B------:R-:W-:Y:S01]  /*a590*/  HMMA.16816.F32 R156, R196, R164.reuse, R20 ;  /* 0x000000a4c49c723c */ /* 0x080fe20000001814 */
[----:B------:R2:W5:Y:S02]  /*a5a0*/  LDL.LU R236, [R1+0x8c] ;  /* 0x00008c0001ec7983 */ /* 0x0005640000300800 */
[----:B------:R-:W-:Y:S01]  /*a5b0*/  FADD.FTZ R0, R207, R2 ;  /* 0x00000002cf007221 */ /* 0x000fe20000010000 */
[----:B------:R-:W-:Y:S01]  /*a5c0*/  FADD.FTZ R2, R248, R4 ;  /* 0x00000004f8027221 */ /* 0x000fe20000010000 */
[----:B------:R2:W5:Y:S01]  /*a5d0*/  LDL.LU R235, [R1+0x88] ;  /* 0x0000880001eb7983 */ /* 0x0005620000300800 */
[C---:B------:R-:W-:Y:S03]  /*a5e0*/  HMMA.16816.F32 R160, R200.reuse, R164, R24 ;  /* 0x000000a4c8a0723c */ /* 0x040fe60000001818 */
[----:B------:R2:W5:Y:S02]  /*a5f0*/  LDL.LU R234, [R1+0x84] ;  /* 0x0000840001ea7983 */ /* 0x0005640000300800 */
[----:B------:R-:W-:Y:S01]  /*a600*/  FADD.FTZ R9, R190, R5 ;  /* 0x00000005be097221 */ /* 0x000fe20000010000 */
[----:B------:R-:W-:Y:S01]  /*a610*/  FADD.FTZ R8, R170, R3 ;  /* 0x00000003aa087221 */ /* 0x000fe20000010000 */
[----:B------:R2:W5:Y:S01]  /*a620*/  LDL.LU R233, [R1+0x80] ;  /* 0x0000800001e97983 */ /* 0x0005620000300800 */
[----:B------:R-:W-:Y:S03]  /*a630*/  FADD.FTZ R3, R168, R0 ;  /* 0x00000000a8037221 */ /* 0x000fe60000010000 */
        /* <DEDUP_REMOVED lines=8> */
[----:B------:R-:W1:Y:S02]  /*a6c0*/  LDSM.16.MT88.4 R4, [R229+0xb800] ;  /* 0x00b80000e504783b */ /* 0x000e640000004200 */
[----:B------:R-:W-:Y:S01]  /*a6d0*/  FADD.FTZ R2, R192, R2 ;  /* 0x00000002c0027221 */ /* 0x000fe20000010000 */
[----:B------:R-:W-:Y:S01]  /*a6e0*/  FADD.FTZ R8, R187, R8 ;  /* 0x00000008bb087221 */ /* 0x000fe20000010000 */
[----:B------:R-:W-:Y:S01]  /*a6f0*/  FADD.FTZ R3, R175, R3 ;  /* 0x00000003af037221 */ /* 0x000fe20000010000 */
[C---:B------:R-:W-:Y:S05]  /*a700*/  HMMA.16816.F32 R164, R196.reuse, R166, R32 ;  /* 0x000000a6c4a4723c */ /* 0x040fea0000001820 */
[----:B------:R-:W-:Y:S01]  /*a710*/  FADD.FTZ R9, R194, R0 ;  /* 0x00000000c2097221 */ /* 0x000fe20000010000 */
[----:B------:R-:W-:Y:S01]  /*a720*/  FADD.FTZ R0, R195, R2 ;  /* 0x00000002c3007221 */ /* 0x000fe20000010000 */
[----:B------:R-:W-:Y:S01]  /*a730*/  FADD.FTZ R2, R186, R8 ;  /* 0x00000008ba027221 */ /* 0x000fe20000010000 */
[----:B------:R-:W-:Y:S03]  /*a740*/  FADD.FTZ R3, R174, R3 ;  /* 0x00000003ae037221 */ /* 0x000fe60000010000 */
        /* <DEDUP_REMOVED lines=36> */
[----:B------:R-:W-:Y:S04]  /*a990*/  HMMA.16816.F32 R196, R196, R6, R64 ;  /* 0x00000006c4c4723c */ /* 0x000fe80000001840 */
        /* <DEDUP_REMOVED lines=19> */
[----:B---3--:R-:W-:Y:S02]  /*aad0*/  MOV R138, R132 ;  /* 0x00000084008a7202 */ /* 0x008fe40000000f00 */
[----:B------:R-:W-:Y:S02]  /*aae0*/  MOV R137, R134 ;  /* 0x0000008600897202 */ /* 0x000fe40000000f00 */
[----:B------:R-:W-:Y:S02]  /*aaf0*/  MOV R133, R135 ;  /* 0x0000008700857202 */ /* 0x000fe40000000f00 */
[----:B------:R-:W-:Y:S02]  /*ab00*/  MOV R3, R136 ;  /* 0x0000008800037202 */ /* 0x000fe40000000f00 */
[----:B------:R-:W-:Y:S01]  /*ab10*/  IADD3 R247, R247, -0x1, RZ ;  /* 0xfffffffff7f77810 */ /* 0x000fe20007ffe0ff */
[----:B--2---:R-:W-:Y:S06]  /*ab20*/  @P0 BRA `(.L_x_120) ;  /* 0xffffffb8003c0947 */ /* 0x004fec000383ffff */
.L_x_119:
[----:B------:R-:W1:Y:S01]  /*ab30*/  SHFL.BFLY PT, R0, R248, 0x2, 0x1f ;  /* 0x0c401f00f8007f89 */ /* 0x000e6200000e0000 */
[----:B------:R-:W2:Y:S01]  /*ab40*/  S2UR UR4, SR_CgaCtaId ;  /* 0x00000000000479c3 */ /* 0x000ea20000008800 */
[----:B------:R-:W-:Y:S01]  /*ab50*/  UMOV UR5, 0x400 ;  /* 0x0000040000057882 */ /* 0x000fe20000000000 */
[----:B------:R-:W-:Y:S01]  /*ab60*/  BSSY B0, `(.L_x_123) ;  /* 0x000012e000007945 */ /* 0x000fe20003800000 */
[----:B------:R-:W3:Y:S04]  /*ab70*/  SHFL.BFLY PT, R3, R249, 0x2, 0x1f ;  /* 0x0c401f00f9037f89 */ /* 0x000ee800000e0000 */
[----:B------:R-:W4:Y:S04]  /*ab80*/  SHFL.BFLY PT, R2, R250, 0x2, 0x1f ;  /* 0x0c401f00fa027f89 */ /* 0x000f2800000e0000 */
[----:B------:R-:W4:Y:S01]  /*ab90*/  SHFL.BFLY PT, R5, R251, 0x2, 0x1f ;  /* 0x0c401f00fb057f89 */ /* 0x000f2200000e0000 */
[----:B------:R-:W4:Y:S01]  /*aba0*/  S2R R44, SR_TID.X ;  /* 0x00000000002c7919 */ /* 0x000f220000002100 */
[----:B------:R-:W4:Y:S01]  /*abb0*/  S2R R45, SR_TID.X ;  /* 0x00000000002d7919 */ /* 0x000f220000002100 */
[----:B-1----:R-:W-:Y:S01]  /*abc0*/  FADD.FTZ R0, R0, R248 ;  /* 0x000000f800007221 */ /* 0x002fe20000010000 */
[----:B--2---:R-:W-:Y:S01]  /*abd0*/  ULEA UR4, UR4, UR5, 0x18 ;  /* 0x0000000504047291 */ /* 0x004fe2000f8ec03f */
[----:B---3--:R-:W-:-:S03]  /*abe0*/  FADD.FTZ R3, R3, R249 ;  /* 0x000000f903037221 */ /* 0x008fc60000010000 */
[----:B------:R-:W1:Y:S01]  /*abf0*/  SHFL.BFLY PT, R6, R0, 0x1, 0x1f ;  /* 0x0c201f0000067f89 */ /* 0x000e6200000e0000 */
[----:B------:R-:W-:Y:S01]  /*ac00*/  ULDC.U8 UR5, c[0x0][0x3d9] ;  /* 0x0000f64000057ab9 */ /* 0x000fe20000000000 */
[----:B----4-:R-:W-:Y:S02]  /*ac10*/  FADD.FTZ R2, R2, R250 ;  /* 0x000000fa02027221 */ /* 0x010fe40000010000 */
[----:B------:R-:W2:Y:S01]  /*ac20*/  SHFL.BFLY PT, R7, R3, 0x1, 0x1f ;  /* 0x0c201f0003077f89 */ /* 0x000ea200000e0000 */
[----:B------:R-:W-:-:S03]  /*ac30*/  FADD.FTZ R5, R5, R251 ;  /* 0x000000fb05057221 */ /* 0x000fc60000010000 */
[----:B------:R-:W3:Y:S01]  /*ac40*/  SHFL.BFLY PT, R4, R2, 0x1, 0x1f ;  /* 0x0c201f0002047f89 */ /* 0x000ee200000e0000 */
[----:B------:R-:W-:Y:S02]  /*ac50*/  SHF.R.S32.HI R8, RZ, 0x1f, R44 ;  /* 0x0000001fff087819 */ /* 0x000fe4000001142c */
[----:B------:R-:W-:Y:S01]  /*ac60*/  SHF.R.S32.HI R30, RZ, 0x1f, R45 ;  /* 0x0000001fff1e7819 */ /* 0x000fe2000001142d */
[----:B-1----:R-:W-:Y:S01]  /*ac70*/  FADD.FTZ R40, R0, R6 ;  /* 0x0000000600287221 */ /* 0x002fe20000010000 */
[----:B------:R-:W-:Y:S01]  /*ac80*/  MOV R0, 0x3f800000 ;  /* 0x3f80000000007802 */ /* 0x000fe20000000f00 */
[----:B------:R-:W1:Y:S01]  /*ac90*/  SHFL.BFLY PT, R6, R5, 0x1, 0x1f ;  /* 0x0c201f0005067f89 */ /* 0x000e6200000e0000 */
[-C--:B------:R-:W-:Y:S01]  /*aca0*/  LEA.HI R46, R30, R45.reuse, RZ, 0x3 ;  /* 0x0000002d1e2e7211 */ /* 0x080fe200078f18ff */
[----:B--2---:R-:W-:Y:S01]  /*acb0*/  FADD.FTZ R41, R3, R7 ;  /* 0x0000000703297221 */ /* 0x004fe20000010000 */
[----:B------:R-:W-:Y:S02]  /*acc0*/  FSETP.NE.FTZ.AND P6, PT, R40, RZ, PT ;  /* 0x000000ff2800720b */ /* 0x000fe40003fd5000 */
[----:B------:R-:W-:Y:S01]  /*acd0*/  LEA.HI R3, R8, R44, RZ, 0x5 ;  /* 0x0000002c08037211 */ /* 0x000fe200078f28ff */
[----:B---3--:R-:W-:Y:S01]  /*ace0*/  FADD.FTZ R42, R2, R4 ;  /* 0x00000004022a7221 */ /* 0x008fe20000010000 */
[----:B------:R-:W-:-:S02]  /*acf0*/  LEA.HI R4, R30, R45, RZ, 0x2 ;  /* 0x0000002d1e047211 */ /* 0x000fc400078f10ff */
[----:B------:R-:W-:Y:S01]  /*ad00*/  LOP3.LUT R2, R3, 0xffffffe0, RZ, 0xc0, !PT ;  /* 0xffffffe003027812 */ /* 0x000fe200078ec0ff */
[----:B------:R-:W-:Y:S01]  /*ad10*/  IMAD.MOV.U32 R3, RZ, RZ, 0x3f800000 ;  /* 0x3f800000ff037424 */ /* 0x000fe200078e00ff */
[----:B------:R-:W-:Y:S02]  /*ad20*/  FSETP.NE.FTZ.AND P5, PT, R41, RZ, PT ;  /* 0x000000ff2900720b */ /* 0x000fe40003fb5000 */
[----:B------:R-:W-:Y:S02]  /*ad30*/  FSETP.NE.FTZ.AND P4, PT, R42, RZ, PT ;  /* 0x000000ff2a00720b */ /* 0x000fe40003f95000 */
[----:B------:R-:W-:Y:S01]  /*ad40*/  IADD3 R44, -R2, R44, RZ ;  /* 0x0000002c022c7210 */ /* 0x000fe20007ffe1ff */
[----:B------:R-:W2:Y:S01]  /*ad50*/  @P6 MUFU.RCP R0, R40 ;  /* 0x0000002800006308 */ /* 0x000ea20000001000 */
[----:B------:R-:W-:Y:S02]  /*ad60*/  LOP3.LUT R2, R46, 0xfffffff8, RZ, 0xc0, !PT ;  /* 0xfffffff82e027812 */ /* 0x000fe400078ec0ff */
[----:B------:R-:W-:-:S04]  /*ad70*/  LEA.HI R30, R30, R45, RZ, 0x5 ;  /* 0x0000002d1e1e7211 */ /* 0x000fc800078f28ff */
[----:B------:R-:W-:Y:S01]  /*ad80*/  SHF.R.S32.HI R30, RZ, 0x5, R30 ;  /* 0x00000005ff1e7819 */ /* 0x000fe2000001141e */
[----:B-1----:R-:W-:Y:S01]  /*ad90*/  FADD.FTZ R43, R5, R6 ;  /* 0x00000006052b7221 */ /* 0x002fe20000010000 */
[----:B------:R-:W-:Y:S01]  /*ada0*/  LOP3.LUT R5, R4, 0x3ffffffc, RZ, 0xc0, !PT ;  /* 0x3ffffffc04057812 */ /* 0x000fe200078ec0ff */
[----:B------:R-:W1:Y:S03]  /*adb0*/  @P5 MUFU.RCP R3, R41 ;  /* 0x0000002900035308 */ /* 0x000e660000001000 */
[-C--:B------:R-:W-:Y:S02]  /*adc0*/  IADD3 R28, -R5, R45.reuse, RZ ;  /* 0x0000002d051c7210 */ /* 0x080fe40007ffe1ff */
[----:B------:R-:W-:Y:S01]  /*add0*/  IADD3 R45, -R2, R45, RZ ;  /* 0x0000002d022d7210 */ /* 0x000fe20007ffe1ff */
[----:B------:R-:W-:Y:S01]  /*ade0*/  IMAD.MOV.U32 R2, RZ, RZ, 0x3f800000 ;  /* 0x3f800000ff027424 */ /* 0x000fe200078e00ff */
[----:B------:R-:W-:Y:S01]  /*adf0*/  FSETP.NE.FTZ.AND P3, PT, R43, RZ, PT ;  /* 0x000000ff2b00720b */ /* 0x000fe20003f75000 */
[C---:B--2---:R-:W-:Y:S01]  /*ae00*/  FMUL.FTZ R144, R0.reuse, R144 ;  /* 0x0000009000907220 */ /* 0x044fe20000410000 */
[C---:B------:R-:W-:Y:S01]  /*ae10*/  FMUL.FTZ R7, R0.reuse, R145 ;  /* 0x0000009100077220 */ /* 0x040fe20000410000 */
[C---:B------:R-:W-:Y:S01]  /*ae20*/  FMUL.FTZ R148, R0.reuse, R148 ;  /* 0x0000009400947220 */ /* 0x040fe20000410000 */
[C---:B------:R-:W-:Y:S01]  /*ae30*/  FMUL.FTZ R5, R0.reuse, R149 ;  /* 0x0000009500057220 */ /* 0x040fe20000410000 */
[----:B------:R-:W2:Y:S01]  /*ae40*/  @P4 MUFU.RCP R2, R42 ;  /* 0x0000002a00024308 */ /* 0x000ea20000001000 */
        /* <DEDUP_REMOVED lines=13> */
[C---:B-1----:R-:W-:Y:S01]  /*af20*/  FMUL.FTZ R146, R3.reuse, R146 ;  /* 0x0000009203927220 */ /* 0x042fe20000410000 */
        /* <DEDUP_REMOVED lines=16> */
[C---:B--2---:R-:W-:Y:S01]  /*b030*/  FMUL.FTZ R140, R2.reuse, R140 ;  /* 0x0000008c028c7220 */ /* 0x044fe20000410000 */
        /* <DEDUP_REMOVED lines=15> */
[--C-:B------:R-:W-:Y:S01]  /*b130*/  SHF.R.S32.HI R3, RZ, 0x2, R4.reuse ;  /* 0x00000002ff037819 */ /* 0x100fe20000011404 */
[C---:B-1----:R-:W-:Y:S01]  /*b140*/  FMUL.FTZ R143, R0.reuse, R143 ;  /* 0x0000008f008f7220 */ /* 0x042fe20000410000 */
[----:B------:R-:W-:Y:S01]  /*b150*/  SHF.R.S32.HI R2, RZ, 0x1f, R4 ;  /* 0x0000001fff027819 */ /* 0x000fe20000011404 */
[C---:B------:R-:W-:Y:S01]  /*b160*/  FMUL.FTZ R10, R0.reuse, R142 ;  /* 0x0000008e000a7220 */ /* 0x040fe20000410000 */
[C---:B------:R-:W-:Y:S01]  /*b170*/  FMUL.FTZ R155, R0.reuse, R155 ;  /* 0x0000009b009b7220 */ /* 0x040fe20000410000 */
[----:B------:R-:W-:Y:S01]  /*b180*/  FMUL.FTZ R18, R0, R154 ;  /* 0x0000009a00127220 */ /* 0x000fe20000410000 */
[----:B------:R-:W-:Y:S01]  /*b190*/  LEA.HI R2, R2, R3, RZ, 0x3 ;  /* 0x0000000302027211 */ /* 0x000fe200078f18ff */
[C---:B------:R-:W-:Y:S01]  /*b1a0*/  FMUL.FTZ R163, R0.reuse, R163 ;  /* 0x000000a300a37220 */ /* 0x040fe20000410000 */
[C---:B------:R-:W-:Y:S01]  /*b1b0*/  FMUL.FTZ R14, R0.reuse, R162 ;  /* 0x000000a2000e7220 */ /* 0x040fe20000410000 */
[----:B------:R-:W-:Y:S01]  /*b1c0*/  FMUL.FTZ R171, R0, R171 ;  /* 0x000000ab00ab7220 */ /* 0x000fe20000410000 */
[----:B------:R-:W-:Y:S01]  /*b1d0*/  LOP3.LUT R2, R2, 0xfffffff8, RZ, 0xc0, !PT ;  /* 0xfffffff802027812 */ /* 0x000fe200078ec0ff */
        /* <DEDUP_REMOVED lines=9> */
[----:B------:R-:W-:-:S02]  /*b270*/  IADD3 R0, R3, -R2, RZ ;  /* 0x8000000203007210 */ /* 0x000fc40007ffe0ff */
[----:B------:R-:W-:Y:S02]  /*b280*/  LEA R3, R30, R28, 0x9 ;  /* 0x0000001c1e037211 */ /* 0x000fe400078e48ff */
[C---:B------:R-:W-:Y:S01]  /*b290*/  LOP3.LUT R8, R0.reuse, 0x1, RZ, 0xc0, !PT ;  /* 0x0000000100087812 */ /* 0x040fe200078ec0ff */
[----:B------:R-:W-:Y:S01]  /*b2a0*/  IMAD.SHL.U32 R2, R0, 0x40, RZ ;  /* 0x0000004000027824 */ /* 0x000fe200078e00ff */
[----:B------:R-:W-:Y:S02]  /*b2b0*/  F2FP.F16.F32.PACK_AB R7, R7, R144 ;  /* 0x000000900707723e */ /* 0x000fe400000000ff */
[----:B------:R-:W-:Y:S02]  /*b2c0*/  ISETP.NE.U32.AND P0, PT, R8, 0x1, PT ;  /* 0x000000010800780c */ /* 0x000fe40003f05070 */
[----:B------:R-:W-:Y:S02]  /*b2d0*/  MOV R8, 0xfffffff0 ;  /* 0xfffffff000087802 */ /* 0x000fe40000000f00 */
[----:B------:R-:W-:-:S02]  /*b2e0*/  LOP3.LUT R2, R2, 0x1c0, RZ, 0xc0, !PT ;  /* 0x000001c002027812 */ /* 0x000fc400078ec0ff */
[----:B------:R-:W-:Y:S02]  /*b2f0*/  SEL R8, R8, 0x10, !P0 ;  /* 0x0000001008087807 */ /* 0x000fe40004000000 */
[----:B------:R-:W-:Y:S02]  /*b300*/  ISETP.NE.AND P0, PT, RZ, UR5, PT ;  /* 0x00000005ff007c0c */ /* 0x000fe4000bf05270 */
[----:B------:R-:W-:Y:S02]  /*b310*/  LEA.HI R2, R2, R2, RZ, 0x1d ;  /* 0x0000000202027211 */ /* 0x000fe400078fe8ff */
[----:B------:R-:W-:Y:S02]  /*b320*/  R2P PR, R0, 0x6 ;  /* 0x0000000600007804 */ /* 0x000fe40000000000 */
[----:B------:R-:W-:Y:S01]  /*b330*/  F2FP.F16.F32.PACK_AB R6, R6, R146 ;  /* 0x000000920606723e */ /* 0x000fe200000000ff */
[----:B------:R-:W-:Y:S01]  /*b340*/  IMAD.U32 R2, R3, 0x2, R2 ;  /* 0x0000000203027824 */ /* 0x000fe200078e0002 */
[----:B------:R-:W-:-:S02]  /*b350*/  F2FP.F16.F32.PACK_AB R4, R151, R150 ;  /* 0x000000969704723e */ /* 0x000fc400000000ff */
[----:B------:R-:W-:Y:S02]  /*b360*/  MOV R0, 0x20 ;  /* 0x0000002000007802 */ /* 0x000fe40000000f00 */
[----:B------:R-:W-:Y:S01]  /*b370*/  LEA R2, R2, UR4, 0x1 ;  /* 0x0000000402027c11 */ /* 0x000fe2000f8e08ff */
[----:B------:R-:W1:Y:S01]  /*b380*/  @P0 LDC.64 R28, c[0x0][0x2c0] ;  /* 0x0000b000ff1c0b82 */ /* 0x000e620000000a00 */
[----:B------:R-:W-:Y:S01]  /*b390*/  F2FP.F16.F32.PACK_AB R5, R5, R148 ;  /* 0x000000940505723e */ /* 0x000fe200000000ff */
[----:B------:R-:W-:Y:S01]  /*b3a0*/  ULDC.U8 UR4, c[0x0][0x3d8] ;  /* 0x0000f60000047ab9 */ /* 0x000fe20000000000 */
[----:B------:R-:W-:Y:S01]  /*b3b0*/  IADD3 R3, R2, R8, RZ ;  /* 0x0000000802037210 */ /* 0x000fe20007ffe0ff */
[----:B------:R2:W-:Y:S01]  /*b3c0*/  STS [R2], R7 ;  /* 0x0000000702007388 */ /* 0x0005e20000000800 */
[----:B------:R-:W-:Y:S02]  /*b3d0*/  F2FP.F16.F32.PACK_AB R9, R9, R140 ;  /* 0x0000008c0909723e */ /* 0x000fe400000000ff */
[----:B------:R-:W-:Y:S01]  /*b3e0*/  F2FP.F16.F32.PACK_AB R10, R143, R10 ;  /* 0x0000000a8f0a723e */ /* 0x000fe200000000ff */
[----:B------:R1:W-:Y:S01]  /*b3f0*/  STS [R2+0x400], R6 ;  /* 0x0004000602007388 */ /* 0x0003e20000000800 */
[----:B------:R-:W-:-:S02]  /*b400*/  F2FP.F16.F32.PACK_AB R19, R19, R152 ;  /* 0x000000981313723e */ /* 0x000fc400000000ff */
        /* <DEDUP_REMOVED lines=13> */
[----:B------:R-:W-:Y:S01]  /*b4e0*/  STS [R3+0x2000], R19 ;  /* 0x0020001303007388 */ /* 0x000fe20000000800 */
[----:B------:R-:W-:Y:S01]  /*b4f0*/  F2FP.F16.F32.PACK_AB R20, R20, R172 ;  /* 0x000000ac1414723e */ /* 0x000fe200000000ff */
[----:B--2---:R-:W2:Y:S01]  /*b500*/  @P6 MUFU.LG2 R7, R40 ;  /* 0x0000002800076308 */ /* 0x004ea20000000c00 */
[----:B------:R-:W-:Y:S01]  /*b510*/  F2FP.F16.F32.PACK_AB R22, R22, R174 ;  /* 0x000000ae1616723e */ /* 0x000fe200000000ff */
[----:B------:R2:W-:Y:S01]  /*b520*/  STS [R3+0x2400], R18 ;  /* 0x0024001203007388 */ /* 0x0005e20000000800 */
[----:B------:R-:W-:Y:S01]  /*b530*/  F2FP.F16.F32.PACK_AB R25, R25, R180 ;  /* 0x000000b41919723e */ /* 0x000fe200000000ff */
[----:B-1----:R-:W-:Y:S01]  /*b540*/  @P0 IMAD R6, R29, R28, RZ ;  /* 0x0000001c1d060224 */ /* 0x002fe200078e02ff */
[----:B------:R-:W-:Y:S01]  /*b550*/  F2FP.F16.F32.PACK_AB R24, R24, R182 ;  /* 0x000000b61818723e */ /* 0x000fe200000000ff */
[----:B------:R-:W1:Y:S01]  /*b560*/  S2R R28, SR_CTAID.Y ;  /* 0x00000000001c7919 */ /* 0x000e620000002600 */
[----:B---3--:R-:W-:Y:S01]  /*b570*/  SEL R4, R0, 0xffffffe0, !P1 ;  /* 0xffffffe000047807 */ /* 0x008fe20004800000 */
[C---:B------:R-:W-:Y:S01]  /*b580*/  VIADD R0, R2.reuse, 0x40 ;  /* 0x0000004002007836 */ /* 0x040fe20000000000 */
[C---:B------:R-:W-:Y:S01]  /*b590*/  @P2 IADD3 R0, R2.reuse, -0x40, RZ ;  /* 0xffffffc002002810 */ /* 0x040fe20007ffe0ff */
[----:B------:R-:W3:Y:S01]  /*b5a0*/  @!P0 LDC R29, c[0x0][0x2c4] ;  /* 0x0000b100ff1d8b82 */ /* 0x000ee20000000800 */
[----:B----4-:R-:W-:-:S02]  /*b5b0*/  IADD3 R5, R2, R4, RZ ;  /* 0x0000000402057210 */ /* 0x010fc40007ffe0ff */
[----:B------:R-:W-:Y:S02]  /*b5c0*/  ISETP.NE.AND P1, PT, RZ, UR4, PT ;  /* 0x00000004ff007c0c */ /* 0x000fe4000bf25270 */
[----:B------:R-:W-:Y:S01]  /*b5d0*/  F2FP.F16.F32.PACK_AB R27, R27, R176 ;  /* 0x000000b01b1b723e */ /* 0x000fe200000000ff */
[----:B------:R-:W-:Y:S01]  /*b5e0*/  STS [R5], R17 ;  /* 0x0000001105007388 */ /* 0x000fe20000000800 */
[----:B------:R-:W-:Y:S01]  /*b5f0*/  ISETP.NE.OR P2, PT, RZ, UR5, !P1 ;  /* 0x00000005ff007c0c */ /* 0x000fe2000cf45670 */
[----:B------:R-:W-:Y:S01]  /*b600*/  @P5 MUFU.LG2 R9, R41 ;  /* 0x0000002900095308 */ /* 0x000fe20000000c00 */
[----:B------:R-:W-:Y:S01]  /*b610*/  IMAD.IADD R2, R3, 0x1, R4 ;  /* 0x0000000103027824 */ /* 0x000fe200078e0204 */
[----:B------:R-:W-:Y:S01]  /*b620*/  STS [R5+0x400], R16 ;  /* 0x0004001005007388 */ /* 0x000fe20000000800 */
[----:B------:R-:W-:Y:S01]  /*b630*/  F2FP.F16.F32.PACK_AB R26, R179, R26 ;  /* 0x0000001ab31a723e */ /* 0x000fe200000000ff */
[----:B------:R-:W4:Y:S01]  /*b640*/  @P5 LDC R10, c[0x0][0x2e8] ;  /* 0x0000ba00ff0a5b82 */ /* 0x000f220000000800 */
[----:B------:R-:W-:Y:S01]  /*b650*/  F2FP.F16.F32.PACK_AB R23, R23, R184 ;  /* 0x000000b81717723e */ /* 0x000fe200000000ff */
[----:B------:R1:W-:Y:S01]  /*b660*/  STS [R2], R13 ;  /* 0x0000000d02007388 */ /* 0x0003e20000000800 */
[----:B------:R-:W-:Y:S01]  /*b670*/  F2FP.F16.F32.PACK_AB R35, R187, R35 ;  /* 0x00000023bb23723e */ /* 0x000fe200000000ff */
[----:B--2---:R-:W-:Y:S01]  /*b680*/  @P6 FMUL.FTZ R7, R7, 0.69314718246459960938 ;  /* 0x3f31721807076820 */ /* 0x004fe20000410000 */
[----:B------:R-:W-:Y:S01]  /*b690*/  IADD3 R3, R0, 0x400, RZ ;  /* 0x0000040000037810 */ /* 0x000fe20007ffe0ff */
[----:B------:R2:W-:Y:S01]  /*b6a0*/  STS [R2+0x400], R12 ;  /* 0x0004000c02007388 */ /* 0x0005e20000000800 */
[----:B------:R-:W-:-:S02]  /*b6b0*/  F2FP.F16.F32.PACK_AB R34, R34, R192 ;  /* 0x000000c02222723e */ /* 0x000fc400000000ff */
[----:B------:R-:W-:Y:S01]  /*b6c0*/  IADD3 R3, R8, R3, R4 ;  /* 0x0000000308037210 */ /* 0x000fe20007ffe004 */
[----:B------:R3:W-:Y:S01]  /*b6d0*/  STS [R5+0x2000], R15 ;  /* 0x0020000f05007388 */ /* 0x0007e20000000800 */
[----:B------:R-:W-:Y:S02]  /*b6e0*/  F2FP.F16.F32.PACK_AB R37, R37, R194 ;  /* 0x000000c22525723e */ /* 0x000fe400000000ff */
[----:B------:R-:W-:Y:S01]  /*b6f0*/  F2FP.F16.F32.PACK_AB R36, R36, R196 ;  /* 0x000000c42424723e */ /* 0x000fe200000000ff */
[----:B------:R3:W-:Y:S01]  /*b700*/  STS [R5+0x2400], R14 ;  /* 0x0024000e05007388 */ /* 0x0007e20000000800 */
[----:B------:R-:W-:Y:S02]  /*b710*/  F2FP.F16.F32.PACK_AB R33, R33, R198 ;  /* 0x000000c62121723e */ /* 0x000fe400000000ff */
[----:B------:R-:W-:Y:S01]  /*b720*/  F2FP.F16.F32.PACK_AB R38, R38, R188 ;  /* 0x000000bc2626723e */ /* 0x000fe200000000ff */
[----:B------:R-:W-:Y:S01]  /*b730*/  STS [R2+0x2000], R11 ;  /* 0x0020000b02007388 */ /* 0x000fe20000000800 */
[----:B------:R-:W-:-:S02]  /*b740*/  F2FP.F16.F32.PACK_AB R39, R191, R39 ;  /* 0x00000027bf27723e */ /* 0x000fc400000000ff */
[----:B------:R-:W-:Y:S01]  /*b750*/  F2FP.F16.F32.PACK_AB R32, R32, R200 ;  /* 0x000000c82020723e */ /* 0x000fe200000000ff */
[----:B------:R4:W-:Y:S01]  /*b760*/  STS [R2+0x2400], R21 ;  /* 0x0024001502007388 */ /* 0x0009e20000000800 */
[----:B------:R-:W-:-:S03]  /*b770*/  F2FP.F16.F32.PACK_AB R31, R203, R31 ;  /* 0x0000001fcb1f723e */ /* 0x000fc600000000ff */
[----:B------:R-:W-:Y:S01]  /*b780*/  STS [R0], R20 ;  /* 0x0000001400007388 */ /* 0x000fe20000000800 */
[----:B-1----:R-:W1:Y:S03]  /*b790*/  @!P0 LDC R13, c[0x0][0x270] ;  /* 0x00009c00ff0d8b82 */ /* 0x002e660000000800 */
[----:B------:R4:W-:Y:S01]  /*b7a0*/  STS [R0+0x400], R22 ;  /* 0x0004001600007388 */ /* 0x0009e20000000800 */
[----:B--2---:R-:W2:Y:S04]  /*b7b0*/  @P4 MUFU.LG2 R12, R42 ;  /* 0x0000002a000c4308 */ /* 0x004ea80000000c00 */
[----:B---3--:R-:W3:Y:S08]  /*b7c0*/  @!P2 LDC R15, c[0x0][0x2c4] ;  /* 0x0000b100ff0fab82 */ /* 0x008ef00000000800 */
[----:B------:R-:W2:Y:S01]  /*b7d0*/  @!P0 LDC R5, c[0x0][0x2e4] ;  /* 0x0000b900ff058b82 */ /* 0x000ea20000000800 */
[----:B----4-:R-:W-:-:S07]  /*b7e0*/  IADD3 R2, R8, R0, RZ ;  /* 0x0000000008027210 */ /* 0x010fce0007ffe0ff */
[----:B------:R-:W4:Y:S01]  /*b7f0*/  @P0 LDC R8, c[0x0][0x2c0] ;  /* 0x0000b000ff080b82 */ /* 0x000f220000000800 */
[----:B------:R3:W-:Y:S01]  /*b800*/  STS [R2], R25 ;  /* 0x0000001902007388 */ /* 0x0007e20000000800 */
[----:B------:R-:W-:-:S03]  /*b810*/  IMAD.MOV.U32 R22, RZ, RZ, 0x7f800000 ;  /* 0x7f800000ff167424 */ /* 0x000fc600078e00ff */
[----:B------:R3:W-:Y:S03]  /*b820*/  STS [R2+0x400], R24 ;  /* 0x0004001802007388 */ /* 0x0007e60000000800 */
[----:B------:R-:W4:Y:S01]  /*b830*/  @P6 LDC R11, c[0x0][0x2e8] ;  /* 0x0000ba00ff0b6b82 */ /* 0x000f220000000800 */
[----:B------:R4:W-:Y:S04]  /*b840*/  STS [R0+0x2000], R27 ;  /* 0x0020001b00007388 */ /* 0x0009e80000000800 */
[----:B------:R4:W-:Y:S01]  /*b850*/  STS [R0+0x2400], R26 ;  /* 0x0024001a00007388 */ /* 0x0009e20000000800 */
[----:B--2---:R-:W-:-:S03]  /*b860*/  @!P0 SEL R6, R29, R5, !P1 ;  /* 0x000000051d068207 */ /* 0x004fc60004800000 */
[----:B------:R2:W-:Y:S01]  /*b870*/  STS [R2+0x2000], R23 ;  /* 0x0020001702007388 */ /* 0x0005e20000000800 */
[----:B------:R-:W-:Y:S01]  /*b880*/  @P0 MOV R5, 0x1 ;  /* 0x0000000100050802 */ /* 0x000fe20000000f00 */
[----:B------:R-:W2:Y:S02]  /*b890*/  @P4 LDC R14, c[0x0][0x2e8] ;  /* 0x0000ba00ff0e4b82 */ /* 0x000ea40000000800 */
[----:B------:R-:W-:Y:S01]  /*b8a0*/  STS [R2+0x2400], R35 ;  /* 0x0024002302007388 */ /* 0x000fe20000000800 */
[----:B-1----:R-:W-:Y:S02]  /*b8b0*/  @!P0 IMAD R5, R6, R13, RZ ;  /* 0x0000000d06058224 */ /* 0x002fe400078e02ff */
[----:B------:R-:W1:Y:S01]  /*b8c0*/  @P3 MUFU.LG2 R13, R43 ;  /* 0x0000002b000d3308 */ /* 0x000e620000000c00 */
[----:B------:R-:W-:Y:S01]  /*b8d0*/  @!P0 MOV R8, 0x1 ;  /* 0x0000000100088802 */ /* 0x000fe20000000f00 */
[----:B------:R-:W-:Y:S01]  /*b8e0*/  IMAD R5, R28, R5, RZ ;  /* 0x000000051c057224 */ /* 0x000fe200078e02ff */
[----:B---3--:R-:W-:Y:S01]  /*b8f0*/  MOV R25, 0x7f800000 ;  /* 0x7f80000000197802 */ /* 0x008fe20000000f00 */
[----:B------:R-:W-:-:S02]  /*b900*/  IMAD.MOV.U32 R24, RZ, RZ, 0x7f800000 ;  /* 0x7f800000ff187424 */ /* 0x000fc400078e00ff */
[----:B----45:R-:W-:Y:S01]  /*b910*/  @P6 FFMA.FTZ R24, R136, R11, R7 ;  /* 0x0000000b88186223 */ /* 0x030fe20000010007 */
[----:B------:R-:W-:Y:S01]  /*b920*/  @P4 FMUL.FTZ R7, R12, 0.69314718246459960938 ;  /* 0x3f3172180c074820 */ /* 0x000fe20000410000 */
[----:B------:R-:W-:Y:S02]  /*b930*/  SHF.L.U32 R12, R45, 0x3, RZ ;  /* 0x000000032d0c7819 */ /* 0x000fe400000006ff */
[----:B------:R-:W-:Y:S01]  /*b940*/  SHF.R.S32.HI R27, RZ, 0x1f, R28 ;  /* 0x0000001fff1b7819 */ /* 0x000fe2000001141c */
[C---:B------:R-:W-:Y:S01]  /*b950*/  IMAD.IADD R0, R4.reuse, 0x1, R0 ;  /* 0x0000000104007824 */ /* 0x040fe200078e0200 */
[----:B------:R-:W3:Y:S01]  /*b960*/  S2R R26, SR_CTAID.Z ;  /* 0x00000000001a7919 */ /* 0x000ee20000002700 */
[----:B------:R-:W-:Y:S02]  /*b970*/  IADD3 R4, R4, R2, RZ ;  /* 0x0000000204047210 */ /* 0x000fe40007ffe0ff */
[----:B--2---:R-:W-:Y:S01]  /*b980*/  MOV R23, 0x7f800000 ;  /* 0x7f80000000177802 */ /* 0x004fe20000000f00 */
[----:B------:R2:W-:Y:S01]  /*b990*/  STS [R0], R34 ;  /* 0x0000002200007388 */ /* 0x0005e20000000800 */
[----:B------:R-:W-:-:S03]  /*b9a0*/  @P4 FFMA.FTZ R22, R134, R14, R7 ;  /* 0x0000000e86164223 */ /* 0x000fc60000010007 */
[----:B------:R-:W-:Y:S04]  /*b9b0*/  STS [R0+0x400], R37 ;  /* 0x0004002500007388 */ /* 0x000fe80000000800 */
[----:B------:R-:W-:Y:S04]  /*b9c0*/  STS [R4], R36 ;  /* 0x0000002404007388 */ /* 0x000fe80000000800 */
[----:B------:R-:W-:Y:S04]  /*b9d0*/  STS [R3], R33 ;  /* 0x0000002103007388 */ /* 0x000fe80000000800 */
[----:B------:R-:W-:Y:S04]  /*b9e0*/  STS [R0+0x2000], R38 ;  /* 0x0020002600007388 */ /* 0x000fe80000000800 */
[----:B------:R4:W-:Y:S04]  /*b9f0*/  STS [R0+0x2400], R39 ;  /* 0x0024002700007388 */ /* 0x0009e80000000800 */
[----:B------:R1:W-:Y:S01]  /*ba00*/  STS [R4+0x2000], R32 ;  /* 0x0020002004007388 */ /* 0x0003e20000000800 */
[----:B--2---:R-:W2:Y:S03]  /*ba10*/  S2R R34, SR_CTAID.X ;  /* 0x0000000000227919 */ /* 0x004ea60000002500 */
[----:B------:R3:W-:Y:S01]  /*ba20*/  STS [R3+0x2000], R31 ;  /* 0x0020001f03007388 */ /* 0x0007e20000000800 */
[----:B----4-:R-:W-:-:S02]  /*ba30*/  @!P2 IMAD R0, R28, R15, RZ ;  /* 0x0000000f1c00a224 */ /* 0x010fc400078e02ff */
[----:B------:R-:W4:Y:S01]  /*ba40*/  @P3 LDC R15, c[0x0][0x2e8] ;  /* 0x0000ba00ff0f3b82 */ /* 0x000f220000000800 */
[----:B-1----:R-:W-:Y:S01]  /*ba50*/  @P5 FMUL.FTZ R4, R9, 0.69314718246459960938 ;  /* 0x3f31721809045820 */ /* 0x002fe20000410000 */
[----:B------:R-:W-:-:S03]  /*ba60*/  SEL R9, R5, RZ, P2 ;  /* 0x000000ff05097207 */ /* 0x000fc60001000000 */
[----:B------:R-:W-:Y:S02]  /*ba70*/  @P5 FFMA.FTZ R25, R135, R10, R4 ;  /* 0x0000000a87195223 */ /* 0x000fe40000010004 */
[----:B---3--:R-:W-:Y:S02]  /*ba80*/  IMAD R4, R26, R6, R9 ;  /* 0x000000061a047224 */ /* 0x008fe400078e0209 */
[----:B------:R-:W-:Y:S01]  /*ba90*/  @P3 FMUL.FTZ R6, R13, 0.69314718246459960938 ;  /* 0x3f3172180d063820 */ /* 0x000fe20000410000 */
[----:B------:R-:W-:Y:S02]  /*baa0*/  CS2R R2, SRZ ;  /* 0x0000000000027805 */ /* 0x000fe4000001ff00 */
[----:B------:R-:W-:Y:S02]  /*bab0*/  SHF.R.S32.HI R13, RZ, 0x1f, R12 ;  /* 0x0000001fff0d7819 */ /* 0x000fe4000001140c */
[----:B------:R-:W-:Y:S01]  /*bac0*/  @!P2 SHF.R.S32.HI R3, RZ, 0x1f, R0 ;  /* 0x0000001fff03a819 */ /* 0x000fe20000011400 */
[----:B--2---:R-:W-:Y:S01]  /*bad0*/  IMAD R5, R34, R8, RZ ;  /* 0x0000000822057224 */ /* 0x004fe200078e02ff */
[----:B------:R-:W-:Y:S01]  /*bae0*/  @!P2 MOV R2, R0 ;  /* 0x000000000002a202 */ /* 0x000fe20000000f00 */
[----:B------:R-:W-:Y:S01]  /*baf0*/  BAR.SYNC.DEFER_BLOCKING 0x0 ;  /* 0x0000000000007b1d */ /* 0x000fe20000010000 */
[----:B------:R-:W-:-:S02]  /*bb00*/  LOP3.LUT P2, RZ, R44, 0x3, RZ, 0xc0, !PT ;  /* 0x000000032cff7812 */ /* 0x000fc4000784c0ff */
[----:B------:R-:W-:-:S04]  /*bb10*/  SHF.L.U32 R0, R5, 0x7, RZ ;  /* 0x0000000705007819 */ /* 0x000fc800000006ff */
[----:B------:R-:W-:Y:S01]  /*bb20*/  IADD3 R10, P1, P0, R0, R2, R4 ;  /* 0x00000002000a7210 */ /* 0x000fe2000783e004 */
[----:B----4-:R-:W-:Y:S01]  /*bb30*/  @P3 FFMA.FTZ R23, R132, R15, R6 ;  /* 0x0000000f84173223 */ /* 0x010fe20000010006 */
[----:B------:R-:W-:Y:S02]  /*bb40*/  SHF.R.S32.HI R5, RZ, 0x1f, R0 ;  /* 0x0000001fff057819 */ /* 0x000fe40000011400 */
[----:B------:R-:W-:-:S04]  /*bb50*/  SHF.R.S32.HI R4, RZ, 0x1f, R4 ;  /* 0x0000001fff047819 */ /* 0x000fc80000011404 */
        /* <DEDUP_REMOVED lines=9> */
[----:B------:R-:W-:Y:S02]  /*bbf0*/  IMAD R0, R2, 0x10, R0 ;  /* 0x0000001002007824 */ /* 0x000fe400078e0200 */
[----:B------:R-:W-:Y:S02]  /*bc00*/  IMAD R2, R34, -0x80, R29 ;  /* 0xffffff8022027824 */ /* 0x000fe400078e021d */
[C---:B------:R-:W-:Y:S02]  /*bc10*/  VIADD R3, R0.reuse, 0x8 ;  /* 0x0000000800037836 */ /* 0x040fe40000000000 */
[C---:B------:R-:W-:Y:S01]  /*bc20*/  VIADD R4, R0.reuse, 0x40 ;  /* 0x0000004000047836 */ /* 0x040fe20000000000 */
[CC--:B------:R-:W-:Y:S01]  /*bc30*/  ISETP.GE.AND P6, PT, R0.reuse, R2.reuse, PT ;  /* 0x000000020000720c */ /* 0x0c0fe20003fc6270 */
[----:B------:R-:W-:Y:S01]  /*bc40*/  VIADD R5, R0, 0x48 ;  /* 0x0000004800057836 */ /* 0x000fe20000000000 */
[-C--:B------:R-:W-:Y:S02]  /*bc50*/  ISETP.GE.AND P5, PT, R3, R2.reuse, PT ;  /* 0x000000020300720c */ /* 0x080fe40003fa6270 */
[----:B------:R-:W-:-:S02]  /*bc60*/  ISETP.GE.AND P4, PT, R4, R2, PT ;  /* 0x000000020400720c */ /* 0x000fc40003f86270 */
[----:B------:R-:W-:-:S07]  /*bc70*/  ISETP.GE.AND P3, PT, R5, R2, PT ;  /* 0x000000020500720c */ /* 0x000fce0003f66270 */
[----:B------:R-:W1:Y:S01]  /*bc80*/  @!P6 LDC.64 R14, c[0x0][0x2b0] ;  /* 0x0000ac00ff0eeb82 */ /* 0x000e620000000a00 */
[-C--:B------:R-:W-:Y:S02]  /*bc90*/  @!P6 IMAD R2, R0, R8.reuse, RZ ;  /* 0x000000080002e224 */ /* 0x080fe400078e02ff */
[-C--:B------:R-:W-:Y:S02]  /*bca0*/  @!P5 IMAD R0, R3, R8.reuse, RZ ;  /* 0x000000080300d224 */ /* 0x080fe400078e02ff */
[----:B------:R-:W-:Y:S01]  /*bcb0*/  @!P4 IMAD R3, R4, R8, RZ ;  /* 0x000000080403c224 */ /* 0x000fe200078e02ff */
[----:B------:R-:W-:Y:S01]  /*bcc0*/  @!P6 IADD3 R7, P0, R2, R10, RZ ;  /* 0x0000000a0207e210 */ /* 0x000fe20007f1e0ff */
[----:B------:R-:W-:Y:S01]  /*bcd0*/  @!P3 IMAD R5, R5, R8, RZ ;  /* 0x000000080505b224 */ /* 0x000fe200078e02ff */
[----:B------:R-:W2:Y:S01]  /*bce0*/  @!P5 LDC.64 R16, c[0x0][0x2b0] ;  /* 0x0000ac00ff10db82 */ /* 0x000ea20000000a00 */
[-C--:B------:R-:W-:Y:S02]  /*bcf0*/  @!P5 IADD3 R4, P2, R0, R10.reuse, RZ ;  /* 0x0000000a0004d210 */ /* 0x080fe40007f5e0ff */
[----:B------:R-:W-:-:S02]  /*bd00*/  @!P4 IADD3 R11, P1, R3, R10, RZ ;  /* 0x0000000a030bc210 */ /* 0x000fc40007f3e0ff */
[-C--:B------:R-:W-:Y:S02]  /*bd10*/  @!P6 LEA.HI.X.SX32 R2, R2, R9.reuse, 0x1, P0 ;  /* 0x000000090202e211 */ /* 0x080fe400000f0eff */
[----:B------:R-:W-:Y:S01]  /*bd20*/  @!P5 LEA.HI.X.SX32 R0, R0, R9, 0x1, P2 ;  /* 0x000000090000d211 */ /* 0x000fe200010f0eff */
[----:B------:R-:W3:Y:S01]  /*bd30*/  @!P4 LDC.64 R18, c[0x0][0x2b0] ;  /* 0x0000ac00ff12cb82 */ /* 0x000ee20000000a00 */
[----:B------:R-:W-:-:S07]  /*bd40*/  @!P3 IADD3 R10, P0, R5, R10, RZ ;  /* 0x0000000a050ab210 */ /* 0x000fce0007f1e0ff */
[----:B------:R-:W4:Y:S01]  /*bd50*/  @!P3 LDC.64 R20, c[0x0][0x2b0] ;  /* 0x0000ac00ff14bb82 */ /* 0x000f220000000a00 */
[----:B-1----:R-:W-:Y:S02]  /*bd60*/  @!P6 LEA R8, P2, R7, R14, 0x2 ;  /* 0x0000000e0708e211 */ /* 0x002fe400078410ff */
[-C--:B------:R-:W-:Y:S02]  /*bd70*/  @!P4 LEA.HI.X.SX32 R14, R3, R9.reuse, 0x1, P1 ;  /* 0x00000009030ec211 */ /* 0x080fe400008f0eff */
[----:B------:R-:W-:Y:S02]  /*bd80*/  @!P3 LEA.HI.X.SX32 R3, R5, R9, 0x1, P0 ;  /* 0x000000090503b211 */ /* 0x000fe400000f0eff */
[----:B------:R-:W-:Y:S02]  /*bd90*/  @!P6 LEA.HI.X R9, R7, R15, R2, 0x2, P2 ;  /* 0x0000000f0709e211 */ /* 0x000fe400010f1402 */
[----:B--2---:R-:W-:-:S03]  /*bda0*/  @!P5 LEA R6, P1, R4, R16, 0x2 ;  /* 0x000000100406d211 */ /* 0x004fc600078210ff */
[----:B------:R1:W-:Y:S01]  /*bdb0*/  @!P6 STG.E desc[UR16][R8.64], R24 ;  /* 0x000000180800e986 */ /* 0x0003e2000c101910 */
[----:B------:R-:W-:Y:S02]  /*bdc0*/  @!P5 LEA.HI.X R7, R4, R17, R0, 0x2, P1 ;  /* 0x000000110407d211 */ /* 0x000fe400008f1400 */
[----:B---3--:R-:W-:-:S03]  /*bdd0*/  @!P4 LEA R4, P1, R11, R18, 0x2 ;  /* 0x000000120b04c211 */ /* 0x008fc600078210ff */
[----:B------:R1:W-:Y:S01]  /*bde0*/  @!P5 STG.E desc[UR16][R6.64], R25 ;  /* 0x000000190600d986 */ /* 0x0003e2000c101910 */
[----:B------:R-:W-:Y:S02]  /*bdf0*/  @!P4 LEA.HI.X R5, R11, R19, R14, 0x2, P1 ;  /* 0x000000130b05c211 */ /* 0x000fe400008f140e */
[----:B----4-:R-:W-:-:S03]  /*be00*/  @!P3 LEA R2, P0, R10, R20, 0x2 ;  /* 0x000000140a02b211 */ /* 0x010fc600078010ff */
[----:B------:R1:W-:Y:S01]  /*be10*/  @!P4 STG.E desc[UR16][R4.64], R22 ;  /* 0x000000160400c986 */ /* 0x0003e2000c101910 */
[----:B------:R-:W-:-:S05]  /*be20*/  @!P3 LEA.HI.X R3, R10, R21, R3, 0x2, P0 ;  /* 0x000000150a03b211 */ /* 0x000fca00000f1403 */
[----:B------:R1:W-:Y:S04]  /*be30*/  @!P3 STG.E desc[UR16][R2.64], R23 ;  /* 0x000000170200b986 */ /* 0x0003e8000c101910 */
.L_x_124:
[----:B------:R-:W-:Y:S05]  /*be40*/  BSYNC B0 ;  /* 0x0000000000007941 */ /* 0x000fea0003800000 */
.L_x_123:
[----:B------:R-:W-:Y:S01]  /*be50*/  ULDC.64 UR4, c[0x0][0x290] ;  /* 0x0000a40000047ab9 */ /* 0x000fe20000000a00 */
[----:B-1----:R-:W-:Y:S01]  /*be60*/  SHF.R.S32.HI R6, RZ, 0x1f, R26 ;  /* 0x0000001fff067819 */ /* 0x002fe2000001141a */
[----:B------:R-:W-:Y:S01]  /*be70*/  IMAD R0, R27, UR4, RZ ;  /* 0x000000041b007c24 */ /* 0x000fe2000f8e02ff */
[----:B------:R-:W-:Y:S01]  /*be80*/  SHF.R.S32.HI R4, RZ, 0x3, R46 ;  /* 0x00000003ff047819 */ /* 0x000fe2000001142e */
[C---:B------:R-:W-:Y:S01]  /*be90*/  IMAD.WIDE.U32 R2, R28.reuse, UR4, R12 ;  /* 0x000000041c027c25 */ /* 0x040fe2000f8e000c */
[----:B------:R-:W1:Y:S01]  /*bea0*/  LDS.128 R44, [R246] ;  /* 0x00000000f62c7984 */ /* 0x000e620000000c00 */
[----:B------:R-:W-:Y:S01]  /*beb0*/  ULDC.64 UR6, c[0x0][0x298] ;  /* 0x0000a60000067ab9 */ /* 0x000fe20000000a00 */
[----:B------:R-:W-:Y:S01]  /*bec0*/  SHF.R.S32.HI R5, RZ, 0x1f, R4 ;  /* 0x0000001fff057819 */ /* 0x000fe20000011404 */
[----:B------:R-:W-:Y:S01]  /*bed0*/  IMAD R0, R28, UR5, R0 ;  /* 0x000000051c007c24 */ /* 0x000fe2000f8e0200 */
[----:B------:R-:W-:Y:S01]  /*bee0*/  ULDC.64 UR4, c[0x0][0x2a0] ;  /* 0x0000a80000047ab9 */ /* 0x000fe20000000a00 */
[----:B------:R-:W2:Y:S01]  /*bef0*/  LDS.128 R40, [R246+0x800] ;  /* 0x00080000f6287984 */ /* 0x000ea20000000c00 */
[----:B------:R-:W-:-:S02]  /*bf00*/  IMAD R6, R6, UR4, RZ ;  /* 0x0000000406067c24 */ /* 0x000fc4000f8e02ff */
[----:B------:R-:W-:Y:S01]  /*bf10*/  IMAD.IADD R3, R3, 0x1, R0 ;  /* 0x0000000103037824 */ /* 0x000fe200078e0200 */
[----:B------:R-:W-:Y:S01]  /*bf20*/  LDS.128 R36, [R246+0x1800] ;  /* 0x00180000f6247984 */ /* 0x000fe20000000c00 */
[C---:B------:R-:W-:Y:S02]  /*bf30*/  IMAD R0, R26.reuse, UR5, R6 ;  /* 0x000000051a007c24 */ /* 0x040fe4000f8e0206 */
[----:B------:R-:W-:Y:S01]  /*bf40*/  IMAD.WIDE.U32 R2, R26, UR4, R2 ;  /* 0x000000041a027c25 */ /* 0x000fe2000f8e0002 */
[----:B------:R-:W-:Y:S01]  /*bf50*/  ULDC.64 UR4, c[0x0][0x280] ;  /* 0x0000a00000047ab9 */ /* 0x000fe20000000a00 */
[----:B------:R-:W-:Y:S02]  /*bf60*/  LDS.128 R28, [R246+0x2000] ;  /* 0x00200000f61c7984 */ /* 0x000fe40000000c00 */
[----:B------:R-:W-:Y:S02]  /*bf70*/  IMAD.WIDE R4, R34, 0x80, R4 ;  /* 0x0000008022047825 */ /* 0x000fe400078e0204 */
[----:B------:R-:W3:Y:S02]  /*bf80*/  LDS.128 R32, [R246+0x1000] ;  /* 0x00100000f6207984 */ /* 0x000ee40000000c00 */
[----:B------:R-:W-:-:S02]  /*bf90*/  IMAD.IADD R3, R3, 0x1, R0 ;  /* 0x0000000103037824 */ /* 0x000fc400078e0200 */
[----:B------:R-:W-:Y:S01]  /*bfa0*/  IMAD R0, R5, UR6, RZ ;  /* 0x0000000605007c24 */ /* 0x000fe2000f8e02ff */
[----:B------:R-:W4:Y:S01]  /*bfb0*/  LDS.128 R24, [R246+0x2800] ;  /* 0x00280000f6187984 */ /* 0x000f220000000c00 */
[----:B------:R-:W-:-:S03]  /*bfc0*/  IMAD.WIDE.U32 R2, R4, UR6, R2 ;  /* 0x0000000604027c25 */ /* 0x000fc6000f8e0002 */
[----:B------:R-:W5:Y:S01]  /*bfd0*/  LDS.128 R20, [R246+0x3000] ;  /* 0x00300000f6147984 */ /* 0x000f620000000c00 */
[----:B------:R-:W-:Y:S01]  /*bfe0*/  IMAD R0, R4, UR7, R0 ;  /* 0x0000000704007c24 */ /* 0x000fe2000f8e0200 */
[----:B------:R-:W-:Y:S01]  /*bff0*/  LEA R12, P0, R2, UR4, 0x1 ;  /* 0x00000004020c7c11 */ /* 0x000fe2000f8008ff */
[----:B------:R-:W-:Y:S01]  /*c000*/  USHF.L.U32 UR4, UR6, 0x5, URZ ;  /* 0x0000000506047899 */ /* 0x000fe2000800063f */
[----:B------:R-:W5:Y:S01]  /*c010*/  LDS.128 R16, [R246+0x3800] ;  /* 0x00380000f6107984 */ /* 0x000f620000000c00 */
[----:B------:R-:W-:Y:S01]  /*c020*/  IMAD.IADD R0, R3, 0x1, R0 ;  /* 0x0000000103007824 */ /* 0x000fe200078e0200 */
[----:B------:R-:W-:-:S04]  /*c030*/  USHF.L.U64.HI UR6, UR6, 0x5, UR7 ;  /* 0x0000000506067899 */ /* 0x000fc80008010207 */
[----:B------:R-:W-:Y:S02]  /*c040*/  LEA.HI.X R13, R2, UR5, R0, 0x1, P0 ;  /* 0x00000005020d7c11 */ /* 0x000fe400080f0c00 */
[----:B------:R-:W-:-:S03]  /*c050*/  IADD3 R2, P0, R12, UR4, RZ ;  /* 0x000000040c027c10 */ /* 0x000fc6000ff1e0ff */
[----:B-1----:R-:W-:Y:S01]  /*c060*/  STG.E.128 desc[UR16][R12.64], R44 ;  /* 0x0000002c0c007986 */ /* 0x002fe2000c101d10 */
[----:B------:R-:W-:Y:S02]  /*c070*/  IADD3.X R3, R13, UR6, RZ, P0, !PT ;  /* 0x000000060d037c10 */ /* 0x000fe400087fe4ff */
[----:B------:R-:W-:-:S03]  /*c080*/  IADD3 R10, P0, R2, UR4, RZ ;  /* 0x00000004020a7c10 */ /* 0x000fc6000ff1e0ff */
[----:B--2---:R1:W-:Y:S01]  /*c090*/  STG.E.128 desc[UR16][R2.64], R40 ;  /* 0x0000002802007986 */ /* 0x0043e2000c101d10 */
[----:B------:R-:W-:Y:S02]  /*c0a0*/  IADD3.X R11, R3, UR6, RZ, P0, !PT ;  /* 0x00000006030b7c10 */ /* 0x000fe400087fe4ff */
[----:B------:R-:W-:-:S04]  /*c0b0*/  IADD3 R8, P0, R10, UR4, RZ ;  /* 0x000000040a087c10 */ /* 0x000fc8000ff1e0ff */
[----:B------:R-:W-:Y:S02]  /*c0c0*/  IADD3.X R9, R11, UR6, RZ, P0, !PT ;  /* 0x000000060b097c10 */ /* 0x000fe400087fe4ff */
[----:B------:R-:W-:Y:S01]  /*c0d0*/  IADD3 R6, P0, R8, UR4, RZ ;  /* 0x0000000408067c10 */ /* 0x000fe2000ff1e0ff */
[----:B---3--:R2:W-:Y:S03]  /*c0e0*/  STG.E.128 desc[UR16][R10.64], R32 ;  /* 0x000000200a007986 */ /* 0x0085e6000c101d10 */
[----:B------:R-:W-:Y:S01]  /*c0f0*/  IADD3.X R7, R9, UR6, RZ, P0, !PT ;  /* 0x0000000609077c10 */ /* 0x000fe200087fe4ff */
[----:B------:R-:W-:Y:S01]  /*c100*/  STG.E.128 desc[UR16][R8.64], R36 ;  /* 0x0000002408007986 */ /* 0x000fe2000c101d10 */
[----:B------:R-:W-:-:S03]  /*c110*/  IADD3 R4, P0, R6, UR4, RZ ;  /* 0x0000000406047c10 */ /* 0x000fc6000ff1e0ff */
[----:B------:R-:W-:Y:S01]  /*c120*/  STG.E.128 desc[UR16][R6.64], R28 ;  /* 0x0000001c06007986 */ /* 0x000fe2000c101d10 */
[----:B------:R-:W-:-:S05]  /*c130*/  IADD3.X R5, R7, UR6, RZ, P0, !PT ;  /* 0x0000000607057c10 */ /* 0x000fca00087fe4ff */
[----:B----4-:R-:W-:Y:S01]  /*c140*/  STG.E.128 desc[UR16][R4.64], R24 ;  /* 0x0000001804007986 */ /* 0x010fe2000c101d10 */
[----:B-1----:R-:W-:-:S04]  /*c150*/  IADD3 R2, P0, R4, UR4, RZ ;  /* 0x0000000404027c10 */ /* 0x002fc8000ff1e0ff */
[----:B------:R-:W-:-:S05]  /*c160*/  IADD3.X R3, R5, UR6, RZ, P0, !PT ;  /* 0x0000000605037c10 */ /* 0x000fca00087fe4ff */
[----:B-----5:R-:W-:Y:S01]  /*c170*/  STG.E.128 desc[UR16][R2.64], R20 ;  /* 0x0000001402007986 */ /* 0x020fe2000c101d10 */
[----:B--2---:R-:W-:-:S04]  /*c180*/  IADD3 R10, P0, R2, UR4, RZ ;  /* 0x00000004020a7c10 */ /* 0x004fc8000ff1e0ff */
[----:B------:R-:W-:-:S05]  /*c190*/  IADD3.X R11, R3, UR6, RZ, P0, !PT ;  /* 0x00000006030b7c10 */ /* 0x000fca00087fe4ff */
[----:B------:R-:W-:Y:S01]  /*c1a0*/  STG.E.128 desc[UR16][R10.64], R16 ;  /* 0x000000100a007986 */ /* 0x000fe2000c101d10 */
[----:B------:R-:W-:Y:S05]  /*c1b0*/  EXIT ;  /* 0x000000000000794d */ /* 0x000fea0003800000 */
.L_x_125:
        /* <DEDUP_REMOVED lines=12> */
.L_x_2572:


//--------------------- .text._ZN5flash16flash_fwd_kernelI23Flash_fwd_kernel_traitsILi64ELi128ELi128ELi4ELb0ELb0EN7cutlass6half_tE19Flash_kernel_traitsILi64ELi128ELi128ELi4ES3_EELb0ELb0ELb0ELb0ELb1ELb1ELb1ELb0EEEvNS_16Flash_fwd_paramsE --------------------------
	.section	.text._ZN5flash16flash_fwd_kernelI23Flash_fwd_kernel_traitsILi64ELi128ELi128ELi4ELb0ELb0EN7cutlass6half_tE19Flash_kernel_traitsILi64ELi128ELi128ELi4ES3_EELb0ELb0ELb0ELb0ELb1ELb1ELb1ELb0EEEvNS_16Flash_fwd_paramsE,"ax",@progbits
	.align	128
        .global         _ZN5flash16flash_fwd_kernelI23Flash_fwd_kernel_traitsILi64ELi128ELi128ELi4ELb0ELb0EN7cutlass6half_tE19Flash_kernel_traitsILi64ELi128ELi128ELi4ES3_EELb0ELb0ELb0ELb0ELb1ELb1ELb1ELb0EEEvNS_16Flash_fwd_paramsE
        .type           _ZN5flash16flash_fwd_kernelI23Flash_fwd_kernel_traitsILi64ELi128ELi128ELi4ELb0ELb0EN7cutlass6half_tE19Flash_kernel_traitsILi64ELi128ELi128ELi4ES3_EELb0ELb0ELb0ELb0ELb1ELb1ELb1ELb0EEEvNS_16Flash_fwd_paramsE,@function
        .size           _ZN5flash16flash_fwd_kernelI23Flash_fwd_kernel_traitsILi64ELi128ELi128ELi4ELb0ELb0EN7cutlass6half_tE19Flash_kernel_traitsILi64ELi128ELi128ELi4ES3_EELb0ELb0ELb0ELb0ELb1ELb1ELb1ELb0EEEvNS_16Flash_fwd_paramsE,(.L_x_2573 - _ZN5flash16flash_fwd_kernelI23Flash_fwd_kernel_traitsILi64ELi128ELi128ELi4ELb0ELb0EN7cutlass6half_tE19Flash_kernel_traitsILi64ELi128ELi128ELi4ES3_EELb0ELb0ELb0ELb0ELb1ELb1ELb1ELb0EEEvNS_16Flash_fwd_paramsE)
        .other          _ZN5flash16flash_fwd_kernelI23Flash_fwd_kernel_traitsILi64ELi128ELi128ELi4ELb0ELb0EN7cutlass6half_tE19Flash_kernel_traitsILi64ELi128ELi128ELi4ES3_EELb0ELb0ELb0ELb0ELb1ELb1ELb1ELb0EEEvNS_16Flash_fwd_paramsE,@"STO_CUDA_ENTRY STV_DEFAULT"
_ZN5flash16flash_fwd_kernelI23Flash_fwd_kernel_traitsILi64ELi128ELi128ELi4ELb0ELb0EN7cutlass6half_tE19Flash_kernel_traitsILi64ELi128ELi128ELi4ES3_EELb0ELb0ELb0ELb0ELb1ELb1ELb1ELb0EEEvNS_16Flash_fwd_paramsE:
.text._ZN5flash16flash_fwd_kernelI23Flash_fwd_kernel_traitsILi64ELi128ELi128ELi4ELb0ELb0EN7cutlass6half_tE19Flash_kernel_traitsILi64ELi128ELi128ELi4ES3_EELb0ELb0ELb0ELb0ELb1ELb1ELb1ELb0EEEvNS_16Flash_fwd_paramsE:
        /* <DEDUP_REMOVED lines=55> */
[----:B---3--:R-:W-:-:S02]  /*0370*/  SHF.R.S32.HI R12, RZ, 0x1f, R31 ;  /* 0x0000001fff0c7819 */ /* 0x008fc4000001141f */
[----:B------:R-:W-:Y:S02]  /*0380*/  SHF.L.U32 R10, R17, 0x3, RZ ;  /* 0x00000003110a7819 */ /* 0x000fe400000006ff */
[----:B------:R-:W-:Y:S02]  /*0390*/  LOP3.LUT R7, R0, 0x1c0, RZ, 0xc0, !PT ;  /* 0x000001c000077812 */ /* 0x000fe400078ec0ff */
[--C-:B------:R-:W-:Y:S02]  /*03a0*/  SHF.R.S32.HI R11, RZ, 0x1f, R10.reuse ;  /* 0x0000001fff0b7819 */ /* 0x100fe4000001140a */
[--C-:B------:R-:W-:Y:S02]  /*03b0*/  LOP3.LUT R0, R7, 0x38, R10.reuse, 0xf8, !PT ;  /* 0x0000003807007812 */ /* 0x100fe400078ef80a */
[----:B------:R-:W-:Y:S01]  /*03c0*/  SHF.R.U32.HI R7, RZ, 0x3, R7 ;  /* 0x00000003ff077819 */ /* 0x000fe20000011607 */
[----:B------:R-:W-:Y:S01]  /*03d0*/  IMAD.WIDE.U32 R2, R30, UR4, R10 ;  /* 0x000000041e027c25 */ /* 0x000fe2000f8e000a */
[----:B------:R-:W-:Y:S01]  /*03e0*/  ULDC.64 UR4, c[0x0][0x258] ;  /* 0x0000960000047ab9 */ /* 0x000fe20000000a00 */
[----:B------:R-:W-:-:S02]  /*03f0*/  @!P3 ISETP.NE.AND.EX P2, PT, R19, RZ, PT, P2 ;  /* 0x000000ff1300b20c */ /* 0x000fc40003f45320 */
[----:B------:R-:W-:Y:S01]  /*0400*/  IMAD.IADD R3, R3, 0x1, R4 ;  /* 0x0000000103037824 */ /* 0x000fe200078e0204 */
[----:B-1----:R-:W-:Y:S01]  /*0410*/  IADD3 R4, R5, 0xffffffe, RZ ;  /* 0x0ffffffe05047810 */ /* 0x002fe20007ffe0ff */
[----:B------:R-:W-:Y:S01]  /*0420*/  IMAD R12, R12, UR4, RZ ;  /* 0x000000040c0c7c24 */ /* 0x000fe2000f8e02ff */
[----:B------:R-:W-:Y:S01]  /*0430*/  LOP3.LUT R13, R0, R7, RZ, 0x3c, !PT ;  /* 0x00000007000d7212 */ /* 0x000fe200078e3cff */
[C---:B------:R-:W-:Y:S01]  /*0440*/  IMAD.WIDE.U32 R2, R31.reuse, UR4, R2 ;  /* 0x000000041f027c25 */ /* 0x040fe2000f8e0002 */
[----:B------:R1:W2:Y:S01]  /*0450*/  F2I.FTZ.U32.TRUNC.NTZ R5, R4 ;  /* 0x0000000400057305 */ /* 0x0002a2000021f000 */
[----:B------:R-:W-:Y:S01]  /*0460*/  LEA.HI R0, R14, R15, RZ, 0x1 ;  /* 0x0000000f0e007211 */ /* 0x000fe200078f08ff */
[----:B------:R-:W-:Y:S01]  /*0470*/  UMOV UR4, 0x400 ;  /* 0x0000040000047882 */ /* 0x000fe20000000000 */
[----:B------:R-:W-:Y:S01]  /*0480*/  SHF.R.S32.HI R7, RZ, 0x1f, R6 ;  /* 0x0000001fff077819 */ /* 0x000fe20000011406 */
[----:B------:R-:W-:Y:S01]  /*0490*/  IMAD R12, R31, UR5, R12 ;  /* 0x000000051f0c7c24 */ /* 0x000fe2000f8e020c */
[----:B------:R-:W-:Y:S01]  /*04a0*/  LOP3.LUT R0, R0, 0xfffffffe, RZ, 0xc0, !PT ;  /* 0xfffffffe00007812 */ /* 0x000fe200078ec0ff */
[----:B------:R-:W3:Y:S03]  /*04b0*/  S2UR UR5, SR_CgaCtaId ;  /* 0x00000000000579c3 */ /* 0x000ee60000008800 */
[----:B------:R-:W-:Y:S01]  /*04c0*/  IADD3 R3, R3, R12, RZ ;  /* 0x0000000c03037210 */ /* 0x000fe20007ffe0ff */
[----:B------:R-:W-:Y:S01]  /*04d0*/  IMAD.IADD R23, R15, 0x1, -R0 ;  /* 0x000000010f177824 */ /* 0x000fe200078e0a00 */
[----:B------:R-:W-:-:S03]  /*04e0*/  LOP3.LUT R0, R14, 0xfffffff0, RZ, 0xc0, !PT ;  /* 0xfffffff00e007812 */ /* 0x000fc600078ec0ff */
[----:B------:R-:W4:Y:S01]  /*04f0*/  @!P3 LDC.64 R14, c[0x0][0x2c8] ;  /* 0x0000b200ff0ebb82 */ /* 0x000f220000000a00 */
[----:B-1----:R-:W-:Y:S02]  /*0500*/  IMAD.SHL.U32 R4, R8, 0x8, RZ ;  /* 0x0000000808047824 */ /* 0x002fe400078e00ff */
[----:B------:R-:W-:Y:S02]  /*0510*/  IMAD.IADD R0, R27, 0x1, -R0 ;  /* 0x000000011b007824 */ /* 0x000fe400078e0a00 */
[----:B------:R-:W-:Y:S01]  /*0520*/  IMAD.WIDE R8, R9, 0x80, R6 ;  /* 0x0000008009087825 */ /* 0x000fe200078e0206 */
[----:B------:R-:W-:-:S03]  /*0530*/  LOP3.LUT R13, R13, 0x7ffffe00, R4, 0xf8, !PT ;  /* 0x7ffffe000d0d7812 */ /* 0x000fc600078ef804 */
[----:B--2---:R-:W-:Y:S02]  /*0540*/  IMAD.MOV R4, RZ, RZ, -R5 ;  /* 0x000000ffff047224 */ /* 0x004fe400078e0a05 */
[----:B------:R-:W-:Y:S02]  /*0550*/  IMAD R9, R9, UR6, RZ ;  /* 0x0000000609097c24 */ /* 0x000fe4000f8e02ff */
[C---:B------:R-:W-:Y:S01]  /*0560*/  IMAD.WIDE.U32 R2, R8.reuse, UR6, R2 ;  /* 0x0000000608027c25 */ /* 0x040fe2000f8e0002 */
[----:B------:R-:W-:Y:S02]  /*0570*/  MOV R12, R4 ;  /* 0x00000004000c7202 */ /* 0x000fe40000000f00 */
[----:B------:R-:W-:Y:S01]  /*0580*/  SHF.R.S32.HI R4, RZ, 0x1f, R0 ;  /* 0x0000001fff047819 */ /* 0x000fe20000011400 */
[----:B------:R-:W-:Y:S01]  /*0590*/  IMAD R9, R8, UR7, R9 ;  /* 0x0000000708097c24 */ /* 0x000fe2000f8e0209 */
[----:B---3--:R-:W-:Y:S01]  /*05a0*/  ULEA UR5, UR5, UR4, 0x18 ;  /* 0x0000000405057291 */ /* 0x008fe2000f8ec03f */
[----:B------:R-:W-:Y:S01]  /*05b0*/  IMAD R8, R12, R24, RZ ;  /* 0x000000180c087224 */ /* 0x000fe200078e02ff */
[----:B------:R-:W-:Y:S01]  /*05c0*/  LEA.HI R22, R4, R0, RZ, 0x3 ;  /* 0x0000000004167211 */ /* 0x000fe200078f18ff */
[----:B------:R-:W-:Y:S01]  /*05d0*/  IMAD.MOV.U32 R4, RZ, RZ, RZ ;  /* 0x000000ffff047224 */ /* 0x000fe200078e00ff */
[----:B------:R-:W-:Y:S01]  /*05e0*/  IABS R12, R31 ;  /* 0x0000001f000c7213 */ /* 0x000fe20000000000 */
[----:B------:R-:W-:Y:S01]  /*05f0*/  IMAD.IADD R3, R3, 0x1, R9 ;  /* 0x0000000103037824 */ /* 0x000fe200078e0209 */
[----:B------:R-:W-:Y:S01]  /*0600*/  LEA R242, R13, UR5, 0x1 ;  /* 0x000000050df27c11 */ /* 0x000fe2000f8e08ff */
[----:B------:R-:W-:Y:S01]  /*0610*/  IMAD.HI.U32 R8, R5, R8, R4 ;  /* 0x0000000805087227 */ /* 0x000fe200078e0004 */
[----:B------:R-:W-:Y:S01]  /*0620*/  LOP3.LUT R5, R22, 0xfffffff8, RZ, 0xc0, !PT ;  /* 0xfffffff816057812 */ /* 0x000fe200078ec0ff */
[----:B------:R-:W-:Y:S01]  /*0630*/  USHF.L.U64.HI UR4, UR6, 0x5, UR7 ;  /* 0x0000000506047899 */ /* 0x000fe20008010207 */
[----:B------:R-:W-:-:S02]  /*0640*/  LEA R4, P0, R2, UR8, 0x1 ;  /* 0x0000000802047c11 */ /* 0x000fc4000f8008ff */
[----:B------:R-:W-:Y:S01]  /*0650*/  IADD3 R21, R0, -R5, RZ ;  /* 0x8000000500157210 */ /* 0x000fe20007ffe0ff */
[----:B------:R-:W-:Y:S01]  /*0660*/  IMAD.HI.U32 R0, R8, R12, RZ ;  /* 0x0000000c08007227 */ /* 0x000fe200078e00ff */
[----:B------:R-:W-:Y:S01]  /*0670*/  LEA.HI.X R5, R2, UR9, R3, 0x1, P0 ;  /* 0x0000000902057c11 */ /* 0x000fe200080f0c03 */
[----:B------:R-:W-:Y:S01]  /*0680*/  ULDC.64 UR6, c[0x0][0x230] ;  /* 0x00008c0000067ab9 */ /* 0x000fe20000000a00 */
[----:B------:R-:W-:Y:S01]  /*0690*/  IADD3 R2, P0, R4, UR15, RZ ;  /* 0x0000000f04027c10 */ /* 0x000fe2000ff1e0ff */
[----:B------:R-:W-:Y:S01]  /*06a0*/  IMAD.MOV R8, RZ, RZ, -R0 ;  /* 0x000000ffff087224 */ /* 0x000fe200078e0a00 */
[----:B------:R-:W-:Y:S01]  /*06b0*/  ULDC.64 UR8, c[0x0][0x238] ;  /* 0x00008e0000087ab9 */ /* 0x000fe20000000a00 */
[----:B------:R-:W-:Y:S01]  /*06c0*/  @!PT LDS RZ, [RZ] ;  /* 0x00000000fffff984 */ /* 0x000fe20000000800 */
[----:B------:R-:W-:Y:S01]  /*06d0*/  @!PT LDS RZ, [RZ] ;  /* 0x00000000fffff984 */ /* 0x000fe20000000800 */
[----:B------:R-:W-:Y:S01]  /*06e0*/  @!PT LDS RZ, [RZ] ;  /* 0x00000000fffff984 */ /* 0x000fe20000000800 */
[----:B------:R1:W-:Y:S01]  /*06f0*/  LDGSTS.E.BYPASS.LTC128B.128 [R242], desc[UR16][R4.64] ;  /* 0x0000000004f27fae */ /* 0x0003e2000b901d50 */
[----:B------:R-:W-:Y:S01]  /*0700*/  IADD3.X R3, R5, UR4, RZ, P0, !PT ;  /* 0x0000000405037c10 */ /* 0x000fe200087fe4ff */
[----:B------:R-:W-:Y:S01]  /*0710*/  IMAD R8, R24, R8, R12 ;  /* 0x0000000818087224 */ /* 0x000fe200078e020c */
[----:B------:R-:W-:-:S02]  /*0720*/  IADD3 R12, P1, R6, R16, RZ ;  /* 0x00000010060c7210 */ /* 0x000fc40007f3e0ff */
[----:B------:R-:W-:Y:S01]  /*0730*/  IADD3 R6, P0, R2, UR15, RZ ;  /* 0x0000000f02067c10 */ /* 0x000fe2000ff1e0ff */
[----:B------:R2:W-:Y:S01]  /*0740*/  LDGSTS.E.BYPASS.LTC128B.128 [R242+0x800], desc[UR16][R2.64] ;  /* 0x0080000002f27fae */ /* 0x0005e2000b901d50 */
[----:B------:R-:W-:Y:S02]  /*0750*/  LEA.HI.X.SX32 R13, R16, R7, 0x1, P1 ;  /* 0x00000007100d7211 */ /* 0x000fe400008f0eff */
[----:B------:R-:W-:Y:S02]  /*0760*/  ISETP.GT.U32.AND P1, PT, R24, R8, PT ;  /* 0x000000081800720c */ /* 0x000fe40003f24070 */
[----:B------:R-:W-:-:S05]  /*0770*/  IADD3.X R7, R3, UR4, RZ, P0, !PT ;  /* 0x0000000403077c10 */ /* 0x000fca00087fe4ff */
[----:B------:R3:W-:Y:S06]  /*0780*/  LDGSTS.E.BYPASS.LTC128B.128 [R242+0x1000], desc[UR16][R6.64] ;  /* 0x0100000006f27fae */ /* 0x0007ec000b901d50 */
[----:B------:R-:W-:Y:S01]  /*0790*/  @!P1 IMAD.IADD R8, R8, 0x1, -R24 ;  /* 0x0000000108089824 */ /* 0x000fe200078e0a18 */
[----:B------:R-:W-:Y:S02]  /*07a0*/  @!P1 IADD3 R0, R0, 0x1, RZ ;  /* 0x0000000100009810 */ /* 0x000fe40007ffe0ff */
[----:B------:R-:W-:Y:S02]  /*07b0*/  ISETP.NE.AND P1, PT, R29, RZ, PT ;  /* 0x000000ff1d00720c */ /* 0x000fe40003f25270 */
[----:B-1----:R-:W-:-:S02]  /*07c0*/  IADD3 R4, P0, R6, UR15, RZ ;  /* 0x0000000f06047c10 */ /* 0x002fc4000ff1e0ff */
[----:B------:R-:W-:Y:S01]  /*07d0*/  ISETP.GE.U32.AND P4, PT, R8, R24, PT ;  /* 0x000000180800720c */ /* 0x000fe20003f86070 */
[----:B------:R-:W-:Y:S01]  /*07e0*/  IMAD R8, R28, UR6, RZ ;  /* 0x000000061c087c24 */ /* 0x000fe2000f8e02ff */
[----:B------:R-:W-:Y:S01]  /*07f0*/  IADD3.X R5, R7, UR4, RZ, P0, !PT ;  /* 0x0000000407057c10 */ /* 0x000fe200087fe4ff */
[----:B--2---:R-:W-:Y:S02]  /*0800*/  IMAD R2, R13, UR12, RZ ;  /* 0x0000000c0d027c24 */ /* 0x004fe4000f8e02ff */
[----:B------:R-:W-:Y:S02]  /*0810*/  IMAD R8, R30, UR7, R8 ;  /* 0x000000071e087c24 */ /* 0x000fe4000f8e0208 */
[----:B------:R1:W-:Y:S01]  /*0820*/  LDGSTS.E.BYPASS.LTC128B.128 [R242+0x1800], desc[UR16][R4.64] ;  /* 0x0180000004f27fae */ /* 0x0003e2000b901d50 */
[----:B------:R-:W-:Y:S01]  /*0830*/  IMAD R9, R12, UR13, R2 ;  /* 0x0000000d0c097c24 */ /* 0x000fe2000f8e0202 */
[----:B------:R-:W-:-:S04]  /*0840*/  IADD3 R2, P0, R4, UR15, RZ ;  /* 0x0000000f04027c10 */ /* 0x000fc8000ff1e0ff */
[----:B------:R-:W-:Y:S01]  /*0850*/  IADD3.X R3, R5, UR4, RZ, P0, !PT ;  /* 0x0000000405037c10 */ /* 0x000fe200087fe4ff */
[----:B---3--:R-:W-:-:S04]  /*0860*/  IMAD.WIDE.U32 R6, R12, UR12, R10 ;  /* 0x0000000c0c067c25 */ /* 0x008fc8000f8e000a */
[----:B------:R2:W-:Y:S01]  /*0870*/  LDGSTS.E.BYPASS.LTC128B.128 [R242+0x2000], desc[UR16][R2.64] ;  /* 0x0200000002f27fae */ /* 0x0005e2000b901d50 */
[----:B------:R-:W-:Y:S01]  /*0880*/  @P4 VIADD R0, R0, 0x1 ;  /* 0x0000000100004836 */ /* 0x000fe20000000000 */
[----:B-1----:R-:W-:Y:S01]  /*0890*/  IADD3 R5, R7, R9, RZ ;  /* 0x0000000907057210 */ /* 0x002fe20007ffe0ff */
[----:B------:R-:W-:Y:S01]  /*08a0*/  IMAD.MOV.U32 R4, RZ, RZ, R6 ;  /* 0x000000ffff047224 */ /* 0x000fe200078e0006 */
[----:B------:R-:W-:Y:S02]  /*08b0*/  LOP3.LUT R7, R31, R29, RZ, 0x3c, !PT ;  /* 0x0000001d1f077212 */ /* 0x000fe400078e3cff */
[----:B----4-:R-:W-:Y:S01]  /*08c0*/  @!P3 SEL R6, R15, RZ, P2 ;  /* 0x000000ff0f06b207 */ /* 0x010fe20001000000 */
[----:B------:R-:W-:Y:S01]  /*08d0*/  IMAD.WIDE.U32 R4, R30, UR6, R4 ;  /* 0x000000061e047c25 */ /* 0x000fe2000f8e0004 */
[----:B------:R-:W-:Y:S01]  /*08e0*/  ISETP.GE.AND P0, PT, R7, RZ, PT ;  /* 0x000000ff0700720c */ /* 0x000fe20003f06270 */
[----:B------:R-:W-:Y:S01]  /*08f0*/  ULDC.64 UR6, c[0x0][0x260] ;  /* 0x0000980000067ab9 */ /* 0x000fe20000000a00 */
[----:B------:R-:W-:Y:S01]  /*0900*/  @!P3 IADD3 R89, R6, R14, -R16 ;  /* 0x0000000e0659b210 */ /* 0x000fe20007ffe810 */
[----:B------:R-:W-:Y:S01]  /*0910*/  IMAD.MOV.U32 R14, RZ, RZ, R0 ;  /* 0x000000ffff0e7224 */ /* 0x000fe200078e0000 */
[----:B--2---:R-:W-:-:S02]  /*0920*/  IADD3 R2, P2, R2, UR15, RZ ;  /* 0x0000000f02027c10 */ /* 0x004fc4000ff5e0ff */
[----:B------:R-:W-:Y:S02]  /*0930*/  IADD3 R0, R89, 0x7f, RZ ;  /* 0x0000007f59007810 */ /* 0x000fe40007ffe0ff */
        /* <DEDUP_REMOVED lines=10> */
[----:B------:R-:W-:Y:S01]  /*09e0*/  IMAD R8, R28, UR8, RZ ;  /* 0x000000081c087c24 */ /* 0x000fe2000f8e02ff */
[----:B------:R-:W-:Y:S01]  /*09f0*/  MOV R2, R4 ;  /* 0x0000000400027202 */ /* 0x000fe20000000f00 */
        /* <DEDUP_REMOVED lines=16> */
[----:B------:R-:W-:Y:S01]  /*0b00*/  IADD3 R3, R3, R0, RZ ;  /* 0x0000000003037210 */ /* 0x000fe20007ffe0ff */
[----:B------:R-:W-:Y:S01]  /*0b10*/  IMAD.IADD R209, R33, 0x1, R4 ;  /* 0x0000000121d17824 */ /* 0x000fe200078e0204 */
[----:B------:R-:W-:Y:S01]  /*0b20*/  STL.64 [R1+0x70], R32 ;  /* 0x0000702001007387 */ /* 0x000fe20000100a00 */
[----:B------:R-:W-:Y:S02]  /*0b30*/  IMAD.MOV.U32 R208, RZ, RZ, R32 ;  /* 0x000000ffffd07224 */ /* 0x000fe400078e0020 */
[----:B------:R-:W-:Y:S02]  /*0b40*/  IMAD R0, R16, UR20, R5 ;  /* 0x0000001410007c24 */ /* 0x000fe4000f8e0205 */
[----:B------:R-:W-:Y:S01]  /*0b50*/  IMAD.WIDE.U32 R4, R15, UR20, R208 ;  /* 0x000000140f047c25 */ /* 0x000fe2000f8e00d0 */
[----:B------:R-:W-:Y:S03]  /*0b60*/  STL.64 [R1+0x60], R208 ;  /* 0x000060d001007387 */ /* 0x000fe60000100a00 */
[----:B------:R-:W-:Y:S01]  /*0b70*/  IMAD.WIDE.U32 R10, R30, UR8, R2 ;  /* 0x000000081e0a7c25 */ /* 0x000fe2000f8e0002 */
[----:B------:R-:W-:-:S02]  /*0b80*/  IADD3 R0, R5, R0, RZ ;  /* 0x0000000005007210 */ /* 0x000fc40007ffe0ff */
[----:B------:R-:W-:Y:S01]  /*0b90*/  LEA R12, P0, R4, UR6, 0x1 ;  /* 0x00000006040c7c11 */ /* 0x000fe2000f8008ff */
[----:B------:R-:W-:Y:S01]  /*0ba0*/  IMAD R8, R30, UR9, R8 ;  /* 0x000000091e087c24 */ /* 0x000fe2000f8e0208 */
[----:B------:R-:W-:Y:S02]  /*0bb0*/  ULDC.64 UR8, c[0x0][0x268] ;  /* 0x00009a0000087ab9 */ /* 0x000fe40000000a00 */
[----:B------:R-:W-:Y:S01]  /*0bc0*/  LEA.HI.X R13, R4, UR7, R0, 0x1, P0 ;  /* 0x00000007040d7c11 */ /* 0x000fe200080f0c00 */
[----:B------:R-:W-:Y:S01]  /*0bd0*/  IMAD.IADD R5, R11, 0x1, R8 ;  /* 0x000000010b057824 */ /* 0x000fe200078e0208 */
[----:B------:R-:W-:Y:S01]  /*0be0*/  IADD3 R2, P0, R12, UR14, RZ ;  /* 0x0000000e0c027c10 */ /* 0x000fe2000ff1e0ff */
[----:B------:R-:W-:Y:S01]  /*0bf0*/  IMAD R0, R9, UR8, RZ ;  /* 0x0000000809007c24 */ /* 0x000fe2000f8e02ff */
[----:B------:R-:W-:Y:S01]  /*0c00*/  MOV R4, R10 ;  /* 0x0000000a00047202 */ /* 0x000fe20000000f00 */
[----:B------:R2:W-:Y:S01]  /*0c10*/  LDGSTS.E.BYPASS.LTC128B.128 [R242+0x4000], desc[UR16][R12.64] ;  /* 0x040000000cf27fae */ /* 0x0005e2000b901d50 */
[----:B------:R-:W-:-:S02]  /*0c20*/  IADD3.X R3, R13, UR15, RZ, P0, !PT ;  /* 0x0000000f0d037c10 */ /* 0x000fc400087fe4ff */
[----:B------:R-:W-:Y:S01]  /*0c30*/  IADD3 R8, P0, R2, UR14, RZ ;  /* 0x0000000e02087c10 */ /* 0x000fe2000ff1e0ff */
[C---:B------:R-:W-:Y:S02]  /*0c40*/  IMAD.WIDE.U32 R18, R14.reuse, UR8, R4 ;  /* 0x000000080e127c25 */ /* 0x040fe4000f8e0004 */
[----:B------:R3:W-:Y:S01]  /*0c50*/  LDGSTS.E.BYPASS.LTC128B.128 [R242+0x4800], desc[UR16][R2.64] ;  /* 0x0480000002f27fae */ /* 0x0007e2000b901d50 */
[----:B------:R-:W-:Y:S01]  /*0c60*/  IADD3.X R9, R3, UR15, RZ, P0, !PT ;  /* 0x0000000f03097c10 */ /* 0x000fe200087fe4ff */
[----:B------:R-:W-:Y:S01]  /*0c70*/  IMAD R14, R14, UR9, R0 ;  /* 0x000000090e0e7c24 */ /* 0x000fe2000f8e0200 */
[----:B------:R-:W-:Y:S01]  /*0c80*/  IADD3 R10, P0, R8, UR14, RZ ;  /* 0x0000000e080a7c10 */ /* 0x000fe2000ff1e0ff */
[----:B------:R-:W-:Y:S01]  /*0c90*/  IMAD R0, R16, UR10, RZ ;  /* 0x0000000a10007c24 */ /* 0x000fe2000f8e02ff */
[----:B------:R-:W-:Y:S01]  /*0ca0*/  STL.64 [R1+0x68], R18 ;  /* 0x0000681201007387 */ /* 0x000fe20000100a00 */
[----:B------:R-:W-:Y:S01]  /*0cb0*/  ULDC.64 UR8, c[0x0][0x220] ;  /* 0x0000880000087ab9 */ /* 0x000fe20000000a00 */
[----:B------:R-:W-:Y:S01]  /*0cc0*/  IADD3.X R11, R9, UR15, RZ, P0, !PT ;  /* 0x0000000f090b7c10 */ /* 0x000fe200087fe4ff */
[----:B------:R-:W-:Y:S01]  /*0cd0*/  IMAD R0, R15, UR11, R0 ;  /* 0x0000000b0f007c24 */ /* 0x000fe2000f8e0200 */
[----:B-1----:R-:W-:Y:S01]  /*0ce0*/  IADD3 R6, P0, R10, UR14, RZ ;  /* 0x0000000e0a067c10 */ /* 0x002fe2000ff1e0ff */
[----:B------:R-:W-:Y:S03]  /*0cf0*/  LDGSTS.E.BYPASS.LTC128B.128 [R242+0x5000], desc[UR16][R8.64] ;  /* 0x0500000008f27fae */ /* 0x000fe6000b901d50 */
[----:B------:R-:W-:Y:S01]  /*0d00*/  IADD3.X R7, R11, UR15, RZ, P0, !PT ;  /* 0x0000000f0b077c10 */ /* 0x000fe200087fe4ff */
[----:B------:R-:W-:Y:S01]  /*0d10*/  LDGSTS.E.BYPASS.LTC128B.128 [R242+0x5800], desc[UR16][R10.64] ;  /* 0x058000000af27fae */ /* 0x000fe2000b901d50 */
[----:B------:R-:W-:-:S03]  /*0d20*/  IADD3 R4, P0, R6, UR14, RZ ;  /* 0x0000000e06047c10 */ /* 0x000fc6000ff1e0ff */
[----:B------:R1:W-:Y:S01]  /*0d30*/  LDGSTS.E.BYPASS.LTC128B.128 [R242+0x6000], desc[UR16][R6.64] ;  /* 0x0600000006f27fae */ /* 0x0003e2000b901d50 */
[----:B------:R-:W-:Y:S02]  /*0d40*/  IADD3.X R5, R7, UR15, RZ, P0, !PT ;  /* 0x0000000f07057c10 */ /* 0x000fe400087fe4ff */
[----:B--2---:R-:W-:-:S03]  /*0d50*/  LEA.HI R12, R26, R27, RZ, 0x5 ;  /* 0x0000001b1a0c7211 */ /* 0x004fc600078f28ff */
[----:B------:R2:W-:Y:S01]  /*0d60*/  LDGSTS.E.BYPASS.LTC128B.128 [R242+0x6800], desc[UR16][R4.64] ;  /* 0x0680000004f27fae */ /* 0x0005e2000b901d50 */
[----:B---3--:R-:W-:-:S04]  /*0d70*/  IADD3 R2, P0, R4, UR14, RZ ;  /* 0x0000000e04027c10 */ /* 0x008fc8000ff1e0ff */
[----:B------:R-:W-:-:S05]  /*0d80*/  IADD3.X R3, R5, UR15, RZ, P0, !PT ;  /* 0x0000000f05037c10 */ /* 0x000fca00087fe4ff */
[----:B------:R3:W-:Y:S01]  /*0d90*/  LDGSTS.E.BYPASS.LTC128B.128 [R242+0x7000], desc[UR16][R2.64] ;  /* 0x0700000002f27fae */ /* 0x0007e2000b901d50 */
[----:B-1----:R-:W-:-:S04]  /*0da0*/  IADD3 R6, P0, R2, UR14, RZ ;  /* 0x0000000e02067c10 */ /* 0x002fc8000ff1e0ff */
[----:B------:R-:W-:Y:S01]  /*0db0*/  IADD3.X R7, R3, UR15, RZ, P0, !PT ;  /* 0x0000000f03077c10 */ /* 0x000fe200087fe4ff */
[----:B--2---:R-:W-:-:S04]  /*0dc0*/  IMAD.WIDE.U32 R4, R15, UR10, RZ ;  /* 0x0000000a0f047c25 */ /* 0x004fc8000f8e00ff */
[----:B------:R1:W-:Y:S04]  /*0dd0*/  LDGSTS.E.BYPASS.LTC128B.128 [R242+0x7800], desc[UR16][R6.64] ;  /* 0x0780000006f27fae */ /* 0x0003e8000b901d50 */
[----:B------:R-:W0:Y:S01]  /*0de0*/  LDGDEPBAR ;  /* 0x00000000000079af */ /* 0x000e220000000000 */
[----:B---3--:R-:W-:Y:S01]  /*0df0*/  IMAD.SHL.U32 R3, R17, 0x40, RZ ;  /* 0x0000004011037824 */ /* 0x008fe200078e00ff */
[----:B------:R-:W-:Y:S02]  /*0e00*/  IADD3 R2, R5, R0, RZ ;  /* 0x0000000005027210 */ /* 0x000fe40007ffe0ff */
[----:B------:R-:W-:Y:S02]  /*0e10*/  SHF.L.U32 R5, R21, 0x6, RZ ;  /* 0x0000000615057819 */ /* 0x000fe400000006ff */
[----:B------:R-:W-:Y:S01]  /*0e20*/  LOP3.LUT R0, R3, 0x1c0, RZ, 0xc0, !PT ;  /* 0x000001c003007812 */ /* 0x000fe200078ec0ff */
[----:B------:R-:W-:-:S03]  /*0e30*/  IMAD.SHL.U32 R3, R23, 0x8, RZ ;  /* 0x0000000817037824 */ /* 0x000fc600078e00ff */
[----:B------:R-:W-:Y:S01]  /*0e40*/  LOP3.LUT R8, R0, 0x8, R25, 0xf8, !PT ;  /* 0x0000000800087812 */ /* 0x000fe200078ef819 */
[----:B-1----:R-:W-:Y:S01]  /*0e50*/  IMAD.IADD R7, R19, 0x1, R14 ;  /* 0x0000000113077824 */ /* 0x002fe200078e020e */
[----:B------:R-:W-:-:S04]  /*0e60*/  DEPBAR.LE SB0, 0x0 ;  /* 0x000080000000791a */ /* 0x000fc80000000000 */
[----:B------:R-:W-:Y:S01]  /*0e70*/  BAR.SYNC.DEFER_BLOCKING 0x0 ;  /* 0x0000000000007b1d */ /* 0x000fe20000010000 */
[----:B------:R-:W-:-:S05]  /*0e80*/  LEA R6, P0, R4, R18, 0x7 ;  /* 0x0000001204067211 */ /* 0x000fca00078038ff */
[----:B------:R1:W-:Y:S02]  /*0e90*/  STL [R1+0x58], R7 ;  /* 0x0000580701007387 */ /* 0x0003e40000100800 */
[----:B-1----:R-:W-:Y:S02]  /*0ea0*/  LEA.HI.X R7, R4, R7, R2, 0x7, P0 ;  /* 0x0000000704077211 */ /* 0x002fe400000f3c02 */
[----:B------:R-:W-:Y:S02]  /*0eb0*/  SHF.R.U32.HI R2, RZ, 0x3, R0 ;  /* 0x00000003ff027819 */ /* 0x000fe40000011600 */
[----:B------:R-:W-:Y:S02]  /*0ec0*/  LEA R4, P0, R6, UR8, 0x1 ;  /* 0x0000000806047c11 */ /* 0x000fe4000f8008ff */
[----:B------:R-:W-:Y:S02]  /*0ed0*/  LOP3.LUT R0, R5, 0x1c0, RZ, 0xc0, !PT ;  /* 0x000001c005007812 */ /* 0x000fe400078ec0ff */
[----:B------:R-:W-:-:S02]  /*0ee0*/  LOP3.LUT R9, R8, R2, RZ, 0x3c, !PT ;  /* 0x0000000208097212 */ /* 0x000fc400078e3cff */
[----:B------:R-:W-:Y:S02]  /*0ef0*/  LEA.HI.X R5, R6, UR9, R7, 0x1, P0 ;  /* 0x0000000906057c11 */ /* 0x000fe400080f0c07 */
[----:B------:R-:W-:Y:S02]  /*0f00*/  IADD3 R8, P0, R4, UR18, RZ ;  /* 0x0000001204087c10 */ /* 0x000fe4000ff1e0ff */
[----:B------:R-:W-:Y:S01]  /*0f10*/  LOP3.LUT R2, R0, 0x8, R3, 0xf8, !PT ;  /* 0x0000000800027812 */ /* 0x000fe200078ef803 */
[----:B------:R-:W-:Y:S01]  /*0f20*/  @!PT LDS RZ, [RZ] ;  /* 0x00000000fffff984 */ /* 0x000fe20000000800 */
[----:B------:R-:W-:Y:S01]  /*0f30*/  @!PT LDS RZ, [RZ] ;  /* 0x00000000fffff984 */ /* 0x000fe20000000800 */
[----:B------:R-:W-:Y:S01]  /*0f40*/  @!PT LDS RZ, [RZ] ;  /* 0x00000000fffff984 */ /* 0x000fe20000000800 */
[----:B------:R1:W-:Y:S01]  /*0f50*/  LDGSTS.E.BYPASS.LTC128B.128 [R242+0x8000], desc[UR16][R4.64] ;  /* 0x0800000004f27fae */ /* 0x0003e2000b901d50 */
[----:B------:R-:W-:Y:S02]  /*0f60*/  LEA R3, R23, R9, 0x9 ;  /* 0x0000000917037211 */ /* 0x000fe400078e48ff */
[----:B------:R-:W-:Y:S02]  /*0f70*/  IADD3 R10, P1, R8, UR18, RZ ;  /* 0x00000012080a7c10 */ /* 0x000fe4000ff3e0ff */
[----:B------:R-:W-:-:S02]  /*0f80*/  IADD3.X R9, R5, UR21, RZ, P0, !PT ;  /* 0x0000001505097c10 */ /* 0x000fc400087fe4ff */
[----:B------:R-:W-:Y:S02]  /*0f90*/  SHF.R.U32.HI R0, RZ, 0x3, R0 ;  /* 0x00000003ff007819 */ /* 0x000fe40000011600 */
[----:B------:R-:W-:Y:S01]  /*0fa0*/  IADD3 R6, P0, R10, UR18, RZ ;  /* 0x000000120a067c10 */ /* 0x000fe2000ff1e0ff */
[----:B------:R2:W-:Y:S01]  /*0fb0*/  LDGSTS.E.BYPASS.LTC128B.128 [R242+0x8800], desc[UR16][R8.64] ;  /* 0x0880000008f27fae */ /* 0x0005e2000b901d50 */
[----:B------:R-:W-:Y:S02]  /*0fc0*/  IADD3.X R11, R9, UR21, RZ, P1, !PT ;  /* 0x00000015090b7c10 */ /* 0x000fe40008ffe4ff */
[----:B------:R-:W-:Y:S01]  /*0fd0*/  LOP3.LUT R127, R2, R0, RZ, 0x3c, !PT ;  /* 0x00000000027f7212 */ /* 0x000fe200078e3cff */
[----:B------:R-:W-:Y:S01]  /*0fe0*/  IMAD.SHL.U32 R2, R22, 0x40, RZ ;  /* 0x0000004016027824 */ /* 0x000fe200078e00ff */
[----:B------:R-:W-:Y:S01]  /*0ff0*/  IADD3.X R7, R11, UR21, RZ, P0, !PT ;  /* 0x000000150b077c10 */ /* 0x000fe200087fe4ff */
[----:B------:R-:W-:Y:S01]  /*1000*/  LDGSTS.E.BYPASS.LTC128B.128 [R242+0x9000], desc[UR16][R10.64] ;  /* 0x090000000af27fae */ /* 0x000fe2000b901d50 */
[----:B------:R-:W-:-:S02]  /*1010*/  SHF.R.S32.HI R0, RZ, 0x5, R12 ;  /* 0x00000005ff007819 */ /* 0x000fc4000001140c */
[----:B------:R-:W-:Y:S01]  /*1020*/  LOP3.LUT R126, R2, 0xfffffe00, RZ, 0xc0, !PT ;  /* 0xfffffe00027e7812 */ /* 0x000fe200078ec0ff */
[----:B------:R3:W-:Y:S01]  /*1030*/  LDGSTS.E.BYPASS.LTC128B.128 [R242+0x9800], desc[UR16][R6.64] ;  /* 0x0980000006f27fae */ /* 0x0007e2000b901d50 */
[C---:B------:R-:W-:Y:S02]  /*1040*/  LEA R88, R3.reuse, UR5, 0x1 ;  /* 0x0000000503587c11 */ /* 0x040fe4000f8e08ff */
[----:B------:R-:W-:Y:S02]  /*1050*/  LEA R0, R0, R126, 0xa ;  /* 0x0000007e00007211 */ /* 0x000fe400078e50ff */
[----:B------:R-:W-:Y:S02]  /*1060*/  MOV R2, 0x20 ;  /* 0x0000002000027802 */ /* 0x000fe40000000f00 */
[----:B-1----:R-:W-:Y:S01]  /*1070*/  IADD3 R4, P1, R6, UR18, RZ ;  /* 0x0000001206047c10 */ /* 0x002fe2000ff3e0ff */
[----:B------:R-:W-:Y:S01]  /*1080*/  IMAD.IADD R0, R0, 0x1, R127 ;  /* 0x0000000100007824 */ /* 0x000fe200078e027f */
[----:B------:R-:W-:Y:S01]  /*1090*/  LEA R229, R3, UR4, 0x1 ;  /* 0x0000000403e57c11 */ /* 0x000fe2000f8e08ff */
[----:B------:R-:W-:Y:S01]  /*10a0*/  IMAD.MOV.U32 R3, RZ, RZ, 0x40 ;  /* 0x00000040ff037424 */ /* 0x000fe200078e00ff */
[----:B------:R-:W-:Y:S01]  /*10b0*/  IADD3.X R5, R7, UR21, RZ, P1, !PT ;  /* 0x0000001507057c10 */ /* 0x000fe20008ffe4ff */
[----:B------:R-:W-:Y:S01]  /*10c0*/  ULDC UR4, c[0x0][0x39c] ;  /* 0x0000e70000047ab9 */ /* 0x000fe20000000800 */
[----:B------:R-:W-:-:S02]  /*10d0*/  LEA R230, R0, UR5, 0x1 ;  /* 0x0000000500e67c11 */ /* 0x000fc4000f8e08ff */
[----:B------:R-:W-:Y:S01]  /*10e0*/  IADD3 R234, R229, 0x40, RZ ;  /* 0x00000040e5ea7810 */ /* 0x000fe20007ffe0ff */
[----:B------:R1:W-:Y:S01]  /*10f0*/  LDGSTS.E.BYPASS.LTC128B.128 [R242+0xa000], desc[UR16][R4.64] ;  /* 0x0a00000004f27fae */ /* 0x0003e2000b901d50 */
[----:B--2---:R-:W-:-:S04]  /*1100*/  IADD3 R8, P0, R4, UR18, RZ ;  /* 0x0000001204087c10 */ /* 0x004fc8000ff1e0ff */
[----:B------:R-:W-:-:S05]  /*1110*/  IADD3.X R9, R5, UR21, RZ, P0, !PT ;  /* 0x0000001505097c10 */ /* 0x000fca00087fe4ff */
[----:B------:R2:W-:Y:S01]  /*1120*/  LDGSTS.E.BYPASS.LTC128B.128 [R242+0xa800], desc[UR16][R8.64] ;  /* 0x0a80000008f27fae */ /* 0x0005e2000b901d50 */
[----:B---3--:R-:W-:-:S04]  /*1130*/  IADD3 R6, P1, R8, UR18, RZ ;  /* 0x0000001208067c10 */ /* 0x008fc8000ff3e0ff */
[----:B------:R-:W-:Y:S02]  /*1140*/  IADD3.X R7, R9, UR21, RZ, P1, !PT ;  /* 0x0000001509077c10 */ /* 0x000fe40008ffe4ff */
[----:B------:R-:W-:-:S03]  /*1150*/  LOP3.LUT P1, RZ, R21, 0x2, RZ, 0xc0, !PT ;  /* 0x0000000215ff7812 */ /* 0x000fc6000782c0ff */
[----:B------:R-:W-:Y:S01]  /*1160*/  LDGSTS.E.BYPASS.LTC128B.128 [R242+0xb000], desc[UR16][R6.64] ;  /* 0x0b00000006f27fae */ /* 0x000fe2000b901d50 */
[----:B-1----:R-:W-:-:S04]  /*1170*/  IADD3 R4, P0, R6, UR18, RZ ;  /* 0x0000001206047c10 */ /* 0x002fc8000ff1e0ff */
[----:B------:R-:W-:Y:S02]  /*1180*/  IADD3.X R5, R7, UR21, RZ, P0, !PT ;  /* 0x0000001507057c10 */ /* 0x000fe400087fe4ff */
[----:B------:R-:W-:-:S03]  /*1190*/  LOP3.LUT P0, RZ, R17, 0x2, RZ, 0xc0, !PT ;  /* 0x0000000211ff7812 */ /* 0x000fc6000780c0ff */
[----:B------:R1:W-:Y:S01]  /*11a0*/  LDGSTS.E.BYPASS.LTC128B.128 [R242+0xb800], desc[UR16][R4.64] ;  /* 0x0b80000004f27fae */ /* 0x0003e2000b901d50 */
[C---:B------:R-:W-:Y:S02]  /*11b0*/  SEL R0, R2.reuse, 0xffffffe0, !P0 ;  /* 0xffffffe002007807 */ /* 0x040fe40004000000 */
[----:B------:R-:W-:Y:S01]  /*11c0*/  SEL R2, R2, 0xffffffe0, !P1 ;  /* 0xffffffe002027807 */ /* 0x000fe20004800000 */
[----:B------:R-:W-:Y:S01]  /*11d0*/  LDSM.16.M88.4 R32, [R230] ;  /* 0x00000000e620783b */ /* 0x000fe20000000200 */
[----:B------:R-:W-:Y:S02]  /*11e0*/  IADD3 R228, R229, R0, RZ ;  /* 0x00000000e5e47210 */ /* 0x000fe40007ffe0ff */
[----:B------:R-:W-:Y:S01]  /*11f0*/  LOP3.LUT P0, RZ, R17, 0x4, RZ, 0xc0, !PT ;  /* 0x0000000411ff7812 */ /* 0x000fe2000780c0ff */
[----:B------:R-:W1:Y:S01]  /*1200*/  LDSM.16.M88.4 R36, [R88+0x4000] ;  /* 0x004000005824783b */ /* 0x000e620000000200 */
[----:B------:R-:W-:Y:S01]  /*1210*/  IMAD.IADD R233, R230, 0x1, R2 ;  /* 0x00000001e6e97824 */ /* 0x000fe200078e0202 */
[----:B------:R-:W-:-:S02]  /*1220*/  LOP3.LUT P1, RZ, R21, 0x4, RZ, 0xc0, !PT ;  /* 0x0000000415ff7812 */ /* 0x000fc4000782c0ff */
[----:B------:R-:W3:Y:S02]  /*1230*/  LDSM.16.M88.4 R28, [R230+0x2000] ;  /* 0x00200000e61c783b */ /* 0x000ee40000000200 */
[----:B------:R-:W-:Y:S02]  /*1240*/  SEL R3, R3, 0xffffffc0, !P1 ;  /* 0xffffffc003037807 */ /* 0x000fe40004800000 */
[----:B------:R-:W-:Y:S02]  /*1250*/  LDSM.16.M88.4 R24, [R233] ;  /* 0x00000000e918783b */ /* 0x000fe40000000200 */
[----:B------:R-:W-:Y:S02]  /*1260*/  IADD3 R231, R230, R3, RZ ;  /* 0x00000003e6e77210 */ /* 0x000fe40007ffe0ff */
[----:B------:R-:W4:Y:S01]  /*1270*/  LDSM.16.M88.4 R40, [R228] ;  /* 0x00000000e428783b */ /* 0x000f220000000200 */
[----:B------:R-:W-:Y:S01]  /*1280*/  @P0 VIADD R234, R229, 0xffffffc0 ;  /* 0xffffffc0e5ea0836 */ /* 0x000fe20000000000 */
[----:B------:R-:W-:-:S02]  /*1290*/  IADD3 R232, R2, R231, RZ ;  /* 0x000000e702e87210 */ /* 0x000fc40007ffe0ff */
[----:B------:R-:W4:Y:S01]  /*12a0*/  LDSM.16.M88.4 R20, [R233+0x2000] ;  /* 0x00200000e914783b */ /* 0x000f220000000200 */
[----:B------:R-:W-:Y:S01]  /*12b0*/  IMAD.IADD R227, R0, 0x1, R234 ;  /* 0x0000000100e37824 */ /* 0x000fe200078e02ea */
[----:B------:R-:W-:Y:S02]  /*12c0*/  ISETP.GE.AND P0, PT, R89, 0x81, PT ;  /* 0x000000815900780c */ /* 0x000fe40003f06270 */
[----:B------:R-:W-:Y:S04]  /*12d0*/  LDSM.16.M88.4 R44, [R234] ;  /* 0x00000000ea2c783b */ /* 0x000fe80000000200 */
[----:B------:R-:W4:Y:S04]  /*12e0*/  LDSM.16.M88.4 R16, [R231] ;  /* 0x00000000e710783b */ /* 0x000f280000000200 */
[----:B------:R-:W4:Y:S04]  /*12f0*/  LDSM.16.M88.4 R12, [R231+0x2000] ;  /* 0x00200000e70c783b */ /* 0x000f280000000200 */
[----:B------:R-:W-:Y:S04]  /*1300*/  LDSM.16.M88.4 R48, [R227] ;  /* 0x00000000e330783b */ /* 0x000fe80000000200 */
[----:B--2---:R-:W2:Y:S01]  /*1310*/  LDSM.16.M88.4 R8, [R232] ;  /* 0x00000000e808783b */ /* 0x004ea20000000200 */
[-C--:B-1----:R-:W-:Y:S03]  /*1320*/  HMMA.16816.F32 R4, R32, R36.reuse, RZ ;  /* 0x000000242004723c */ /* 0x082fe600000018ff */
[----:B------:R-:W0:Y:S03]  /*1330*/  LDGDEPBAR ;  /* 0x00000000000079af */ /* 0x000e260000000000 */
[----:B---3--:R-:W-:Y:S06]  /*1340*/  HMMA.16816.F32 R52, R28, R36, RZ ;  /* 0x000000241c34723c */ /* 0x008fec00000018ff */
[-C--:B------:R-:W-:Y:S06]  /*1350*/  HMMA.16816.F32 R60, R32, R38.reuse, RZ ;  /* 0x00000026203c723c */ /* 0x080fec00000018ff */
[----:B------:R-:W-:Y:S01]  /*1360*/  HMMA.16816.F32 R68, R28, R38, RZ ;  /* 0x000000261c44723c */ /* 0x000fe200000018ff */
[----:B------:R-:W-:Y:S05]  /*1370*/  LDSM.16.M88.4 R36, [R228+0x800] ;  /* 0x00080000e424783b */ /* 0x000fea0000000200 */
[-C--:B----4-:R-:W-:Y:S01]  /*1380*/  HMMA.16816.F32 R56, R24, R40.reuse, R4 ;  /* 0x000000281838723c */ /* 0x090fe20000001804 */
[----:B------:R-:W1:Y:S05]  /*1390*/  LDSM.16.M88.4 R4, [R232+0x2000] ;  /* 0x00200000e804783b */ /* 0x000e6a0000000200 */
[----:B------:R-:W-:Y:S06]  /*13a0*/  HMMA.16816.F32 R52, R20, R40, R52 ;  /* 0x000000281434723c */ /* 0x000fec0000001834 */
[-C--:B------:R-:W-:Y:S06]  /*13b0*/  HMMA.16816.F32 R60, R24, R42.reuse, R60 ;  /* 0x0000002a183c723c */ /* 0x080fec000000183c */
[----:B------:R-:W-:Y:S06]  /*13c0*/  HMMA.16816.F32 R68, R20, R42, R68 ;  /* 0x0000002a1444723c */ /* 0x000fec0000001844 */
[-C--:B------:R-:W-:Y:S01]  /*13d0*/  HMMA.16816.F32 R64, R16, R44.reuse, R56 ;  /* 0x0000002c1040723c */ /* 0x080fe20000001838 */
[----:B------:R-:W3:Y:S05]  /*13e0*/  LDSM.16.M88.4 R56, [R88+0x4800] ;  /* 0x004800005838783b */ /* 0x000eea0000000200 */
[----:B------:R-:W-:Y:S06]  /*13f0*/  HMMA.16816.F32 R52, R12, R44, R52 ;  /* 0x0000002c0c34723c */ /* 0x000fec0000001834 */
[-C--:B------:R-:W-:Y:S06]  /*1400*/  HMMA.16816.F32 R60, R16, R46.reuse, R60 ;  /* 0x0000002e103c723c */ /* 0x080fec000000183c */
[----:B------:R-:W-:Y:S06]  /*1410*/  HMMA.16816.F32 R44, R12, R46, R68 ;  /* 0x0000002e0c2c723c */ /* 0x000fec0000001844 */
[-C--:B--2---:R-:W-:Y:S06]  /*1420*/  HMMA.16816.F32 R72, R8, R48.reuse, R64 ;  /* 0x000000300848723c */ /* 0x084fec0000001840 */
[----:B-1----:R-:W-:Y:S01]  /*1430*/  HMMA.16816.F32 R80, R4, R48, R52 ;  /* 0x000000300450723c */ /* 0x002fe20000001834 */
[----:B------:R-:W1:Y:S05]  /*1440*/  LDSM.16.M88.4 R52, [R234+0x800] ;  /* 0x00080000ea34783b */ /* 0x000e6a0000000200 */
[----:B------:R-:W-:Y:S06]  /*1450*/  HMMA.16816.F32 R76, R8, R50, R60 ;  /* 0x00000032084c723c */ /* 0x000fec000000183c */
[-C--:B---3--:R-:W-:Y:S06]  /*1460*/  HMMA.16816.F32 R64, R32, R56.reuse, RZ ;  /* 0x000000382040723c */ /* 0x088fec00000018ff */
[----:B------:R-:W-:Y:S01]  /*1470*/  HMMA.16816.F32 R40, R28, R56, RZ ;  /* 0x000000381c28723c */ /* 0x000fe200000018ff */
[----:B------:R-:W-:Y:S01]  /*1480*/  FMUL.FTZ R72, R72, UR4 ;  /* 0x0000000448487c20 */ /* 0x000fe20008410000 */
[----:B------:R-:W-:Y:S01]  /*1490*/  FMUL.FTZ R73, R73, UR4 ;  /* 0x0000000449497c20 */ /* 0x000fe20008410000 */
[----:B------:R-:W-:Y:S01]  /*14a0*/  FMUL.FTZ R74, R74, UR4 ;  /* 0x000000044a4a7c20 */ /* 0x000fe20008410000 */
[----:B------:R-:W-:Y:S01]  /*14b0*/  FMUL.FTZ R75, R75, UR4 ;  /* 0x000000044b4b7c20 */ /* 0x000fe20008410000 */
[----:B------:R-:W-:Y:S01]  /*14c0*/  MUFU.TANH R104, R72 ;  /* 0x0000004800687308 */ /* 0x000fe20000002400 */
[----:B------:R-:W-:Y:S01]  /*14d0*/  HMMA.16816.F32 R84, R4, R50, R44 ;  /* 0x000000320454723c */ /* 0x000fe2000000182c */
[----:B------:R-:W-:Y:S01]  /*14e0*/  LDSM.16.M88.4 R44, [R88+0x5000] ;  /* 0x00500000582c783b */ /* 0x000fe20000000200 */
[----:B------:R-:W-:Y:S01]  /*14f0*/  FMUL.FTZ R80, R80, UR4 ;  /* 0x0000000450507c20 */ /* 0x000fe20008410000 */
[----:B------:R-:W-:Y:S01]  /*1500*/  FMUL.FTZ R81, R81, UR4 ;  /* 0x0000000451517c20 */ /* 0x000fe20008410000 */
[----:B------:R-:W-:Y:S01]  /*1510*/  FMUL.FTZ R82, R82, UR4 ;  /* 0x0000000452527c20 */ /* 0x000fe20008410000 */
[----:B------:R-:W-:Y:S01]  /*1520*/  FMUL.FTZ R83, R83, UR4 ;  /* 0x0000000453537c20 */ /* 0x000fe20008410000 */
[----:B------:R-:W-:Y:S01]  /*1530*/  FMUL.FTZ R76, R76, UR4 ;  /* 0x000000044c4c7c20 */ /* 0x000fe20008410000 */
[----:B------:R-:W2:Y:S01]  /*1540*/  MUFU.TANH R106, R73 ;  /* 0x00000049006a7308 */ /* 0x000ea20000002400 */
[----:B------:R-:W-:Y:S01]  /*1550*/  FMUL.FTZ R77, R77, UR4 ;  /* 0x000000044d4d7c20 */ /* 0x000fe20008410000 */
[----:B------:R-:W-:Y:S01]  /*1560*/  FMUL.FTZ R78, R78, UR4 ;  /* 0x000000044e4e7c20 */ /* 0x000fe20008410000 */
[----:B------:R-:W-:-:S02]  /*1570*/  FMUL.FTZ R79, R79, UR4 ;  /* 0x000000044f4f7c20 */ /* 0x000fc40008410000 */
[-C--:B------:R-:W-:Y:S03]  /*1580*/  HMMA.16816.F32 R68, R24, R36.reuse, R64 ;  /* 0x000000241844723c */ /* 0x080fe60000001840 */
[----:B------:R-:W-:Y:S03]  /*1590*/  MUFU.TANH R125, R74 ;  /* 0x0000004a007d7308 */ /* 0x000fe60000002400 */
[----:B------:R-:W-:Y:S01]  /*15a0*/  HMMA.16816.F32 R60, R20, R36, R40 ;  /* 0x00000024143c723c */ /* 0x000fe20000001828 */
[----:B------:R-:W3:Y:S04]  /*15b0*/  LDSM.16.M88.4 R40, [R227+0x800] ;  /* 0x00080000e328783b */ /* 0x000ee80000000200 */
[----:B------:R4:W-:Y:S01]  /*15c0*/  MUFU.TANH R124, R75 ;  /* 0x0000004b007c7308 */ /* 0x0009e20000002400 */
[----:B------:R-:W-:Y:S01]  /*15d0*/  HMMA.16816.F32 R64, R32, R58, RZ ;  /* 0x0000003a2040723c */ /* 0x000fe200000018ff */
[----:B------:R-:W-:Y:S01]  /*15e0*/  FMUL.FTZ R84, R84, UR4 ;  /* 0x0000000454547c20 */ /* 0x000fe20008410000 */
[----:B------:R-:W-:Y:S01]  /*15f0*/  FMUL.FTZ R85, R85, UR4 ;  /* 0x0000000455557c20 */ /* 0x000fe20008410000 */
[----:B------:R-:W-:Y:S01]  /*1600*/  FMUL.FTZ R86, R86, UR4 ;  /* 0x0000000456567c20 */ /* 0x000fe20008410000 */
[----:B------:R-:W-:-:S03]  /*1610*/  FMUL.FTZ R87, R87, UR4 ;  /* 0x0000000457577c20 */ /* 0x000fc60008410000 */
[----:B------:R-:W2:Y:S05]  /*1620*/  MUFU.TANH R101, R76 ;  /* 0x0000004c00657308 */ /* 0x000eaa0000002400 */
[----:B-1----:R-:W-:Y:S03]  /*1630*/  HMMA.16816.F32 R68, R16, R52, R68 ;  /* 0x000000341044723c */ /* 0x002fe60000001844 */
[----:B------:R-:W1:Y:S03]  /*1640*/  MUFU.TANH R102, R77 ;  /* 0x0000004d00667308 */ /* 0x000e660000002400 */
[----:B----4-:R-:W-:Y:S01]  /*1650*/  HMMA.16816.F32 R72, R28, R58, RZ ;  /* 0x0000003a1c48723c */ /* 0x010fe200000018ff */
[----:B------:R-:W4:Y:S04]  /*1660*/  LDSM.16.M88.4 R56, [R228+0x1000] ;  /* 0x00100000e438783b */ /* 0x000f280000000200 */
[----:B------:R-:W-:Y:S01]  /*1670*/  MUFU.TANH R119, R78 ;  /* 0x0000004e00777308 */ /* 0x000fe20000002400 */
[----:B------:R-:W-:Y:S06]  /*1680*/  HMMA.16816.F32 R48, R12, R52, R60 ;  /* 0x000000340c30723c */ /* 0x000fec000000183c */
[-C--:B------:R-:W-:Y:S01]  /*1690*/  HMMA.16816.F32 R60, R24, R38.reuse, R64 ;  /* 0x00000026183c723c */ /* 0x080fe20000001840 */
[----:B------:R3:W-:Y:S08]  /*16a0*/  MUFU.TANH R118, R79 ;  /* 0x0000004f00767308 */ /* 0x0007f00000002400 */
[----:B------:R-:W-:Y:S03]  /*16b0*/  MUFU.TANH R108, R80 ;  /* 0x00000050006c7308 */ /* 0x000fe60000002400 */
[----:B------:R-:W-:Y:S01]  /*16c0*/  HMMA.16816.F32 R64, R20, R38, R72 ;  /* 0x000000261440723c */ /* 0x000fe20000001848 */
[----:B------:R-:W2:Y:S04]  /*16d0*/  LDSM.16.M88.4 R36, [R234+0x1000] ;  /* 0x00100000ea24783b */ /* 0x000ea80000000200 */
[----:B------:R-:W-:Y:S01]  /*16e0*/  MUFU.TANH R105, R81 ;  /* 0x0000005100697308 */ /* 0x000fe20000002400 */
[----:B---3--:R-:W-:Y:S06]  /*16f0*/  HMMA.16816.F32 R76, R8, R40, R68 ;  /* 0x00000028084c723c */ /* 0x008fec0000001844 */
[----:B------:R-:W-:Y:S01]  /*1700*/  HMMA.16816.F32 R68, R32, R44, RZ ;  /* 0x0000002c2044723c */ /* 0x000fe200000018ff */
[----:B------:R-:W-:Y:S05]  /*1710*/  MUFU.TANH R113, R82 ;  /* 0x0000005200717308 */ /* 0x000fea0000002400 */
[-C--:B------:R-:W-:Y:S03]  /*1720*/  HMMA.16816.F32 R60, R16, R54.reuse, R60 ;  /* 0x00000036103c723c */ /* 0x080fe6000000183c */
[----:B------:R3:W-:Y:S03]  /*1730*/  MUFU.TANH R115, R83 ;  /* 0x0000005300737308 */ /* 0x0007e60000002400 */
[----:B------:R-:W-:Y:S05]  /*1740*/  HMMA.16816.F32 R64, R12, R54, R64 ;  /* 0x000000360c40723c */ /* 0x000fea0000001840 */
[----:B------:R-:W-:Y:S01]  /*1750*/  MUFU.TANH R103, R84 ;  /* 0x0000005400677308 */ /* 0x000fe20000002400 */
[----:B------:R-:W-:Y:S01]  /*1760*/  FMUL.FTZ R76, R76, UR4 ;  /* 0x000000044c4c7c20 */ /* 0x000fe20008410000 */
[----:B------:R-:W-:Y:S01]  /*1770*/  FMUL.FTZ R77, R77, UR4 ;  /* 0x000000044d4d7c20 */ /* 0x000fe20008410000 */
[----:B------:R-:W-:Y:S01]  /*1780*/  FMUL.FTZ R78, R78, UR4 ;  /* 0x000000044e4e7c20 */ /* 0x000fe20008410000 */
[----:B------:R-:W-:-:S03]  /*1790*/  FMUL.FTZ R79, R79, UR4 ;  /* 0x000000044f4f7c20 */ /* 0x000fc60008410000 */
[----:B----4-:R-:W-:Y:S01]  /*17a0*/  HMMA.16816.F32 R68, R24, R56, R68 ;  /* 0x000000381844723c */ /* 0x010fe20000001844 */
[----:B------:R-:W4:Y:S05]  /*17b0*/  MUFU.TANH R96, R76 ;  /* 0x0000004c00607308 */ /* 0x000f2a0000002400 */
[----:B---3--:R-:W-:Y:S03]  /*17c0*/  HMMA.16816.F32 R80, R4, R40, R48 ;  /* 0x000000280450723c */ /* 0x008fe60000001830 */
[----:B------:R-:W3:Y:S03]  /*17d0*/  MUFU.TANH R95, R77 ;  /* 0x0000004d005f7308 */ /* 0x000ee60000002400 */
[----:B------:R-:W-:Y:S05]  /*17e0*/  HMMA.16816.F32 R48, R28, R44, RZ ;  /* 0x0000002c1c30723c */ /* 0x000fea00000018ff */
[----:B------:R-:W-:Y:S01]  /*17f0*/  MUFU.TANH R117, R78 ;  /* 0x0000004e00757308 */ /* 0x000fe20000002400 */
[----:B------:R-:W-:Y:S01]  /*1800*/  HMMA.16816.F32 R72, R8, R42, R60 ;  /* 0x0000002a0848723c */ /* 0x000fe2000000183c */
[----:B------:R-:W-:Y:S06]  /*1810*/  LDSM.16.M88.4 R60, [R88+0x5800] ;  /* 0x00580000583c783b */ /* 0x000fec0000000200 */
[----:B------:R1:W-:Y:S05]  /*1820*/  MUFU.TANH R116, R79 ;  /* 0x0000004f00747308 */ /* 0x0003ea0000002400 */
[----:B------:R-:W-:Y:S01]  /*1830*/  FMUL.FTZ R80, R80, UR4 ;  /* 0x0000000450507c20 */ /* 0x000fe20008410000 */
[----:B------:R-:W-:Y:S01]  /*1840*/  FMUL.FTZ R81, R81, UR4 ;  /* 0x0000000451517c20 */ /* 0x000fe20008410000 */
[----:B------:R-:W-:Y:S01]  /*1850*/  FMUL.FTZ R82, R82, UR4 ;  /* 0x0000000452527c20 */ /* 0x000fe20008410000 */
[----:B------:R-:W-:Y:S01]  /*1860*/  FMUL.FTZ R83, R83, UR4 ;  /* 0x0000000453537c20 */ /* 0x000fe20008410000 */
[----:B------:R-:W-:Y:S02]  /*1870*/  MUFU.TANH R94, R80 ;  /* 0x00000050005e7308 */ /* 0x000fe40000002400 */
[----:B------:R-:W-:Y:S01]  /*1880*/  HMMA.16816.F32 R52, R20, R56, R48 ;  /* 0x000000381434723c */ /* 0x000fe20000001830 */
[----:B------:R-:W4:Y:S05]  /*1890*/  LDSM.16.M88.4 R48, [R227+0x1000] ;  /* 0x00100000e330783b */ /* 0x000f2a0000000200 */
[----:B-1----:R-:W-:Y:S01]  /*18a0*/  HMMA.16816.F32 R76, R4, R42, R64 ;  /* 0x0000002a044c723c */ /* 0x002fe20000001840 */
[----:B------:R-:W-:Y:S01]  /*18b0*/  FMUL.FTZ R72, R72, UR4 ;  /* 0x0000000448487c20 */ /* 0x000fe20008410000 */
[----:B------:R-:W-:Y:S01]  /*18c0*/  FMUL.FTZ R73, R73, UR4 ;  /* 0x0000000449497c20 */ /* 0x000fe20008410000 */
[----:B------:R-:W-:Y:S01]  /*18d0*/  FMUL.FTZ R74, R74, UR4 ;  /* 0x000000044a4a7c20 */ /* 0x000fe20008410000 */
[----:B------:R-:W-:Y:S01]  /*18e0*/  FMUL.FTZ R75, R75, UR4 ;  /* 0x000000044b4b7c20 */ /* 0x000fe20008410000 */
[----:B------:R-:W1:Y:S01]  /*18f0*/  MUFU.TANH R109, R72 ;  /* 0x00000048006d7308 */ /* 0x000e620000002400 */
[----:B------:R-:W-:Y:S06]  /*1900*/  HMMA.16816.F32 R40, R32, R46, RZ ;  /* 0x0000002e2028723c */ /* 0x000fec00000018ff */
[----:B--2---:R-:W-:Y:S01]  /*1910*/  HMMA.16816.F32 R64, R16, R36, R68 ;  /* 0x000000241040723c */ /* 0x004fe20000001844 */
[----:B------:R-:W2:Y:S05]  /*1920*/  MUFU.TANH R111, R73 ;  /* 0x00000049006f7308 */ /* 0x000eaa0000002400 */
[----:B------:R-:W-:Y:S03]  /*1930*/  HMMA.16816.F32 R68, R28, R46, RZ ;  /* 0x0000002e1c44723c */ /* 0x000fe600000018ff */
[----:B------:R-:W-:Y:S03]  /*1940*/  MUFU.TANH R162, R74 ;  /* 0x0000004a00a27308 */ /* 0x000fe60000002400 */
[----:B------:R-:W-:Y:S01]  /*1950*/  HMMA.16816.F32 R44, R12, R36, R52 ;  /* 0x000000240c2c723c */ /* 0x000fe20000001834 */
[----:B------:R-:W-:Y:S01]  /*1960*/  FMUL.FTZ R76, R76, UR4 ;  /* 0x000000044c4c7c20 */ /* 0x000fe20008410000 */
[----:B------:R-:W-:Y:S01]  /*1970*/  FMUL.FTZ R77, R77, UR4 ;  /* 0x000000044d4d7c20 */ /* 0x000fe20008410000 */
[----:B------:R-:W-:Y:S01]  /*1980*/  FMUL.FTZ R78, R78, UR4 ;  /* 0x000000044e4e7c20 */ /* 0x000fe20008410000 */
[----:B------:R-:W-:Y:S01]  /*1990*/  FMUL.FTZ R79, R79, UR4 ;  /* 0x000000044f4f7c20 */ /* 0x000fe20008410000 */
[----:B------:R4:W-:Y:S01]  /*19a0*/  MUFU.TANH R160, R75 ;  /* 0x0000004b00a07308 */ /* 0x0009e20000002400 */
[----:B------:R-:W-:Y:S01]  /*19b0*/  HMMA.16816.F32 R52, R24, R58, R40 ;  /* 0x0000003a1834723c */ /* 0x000fe20000001828 */
[----:B------:R-:W3:Y:S06]  /*19c0*/  LDSM.16.M88.4 R40, [R228+0x1800] ;  /* 0x00180000e428783b */ /* 0x000eec0000000200 */
[----:B------:R-:W-:Y:S08]  /*19d0*/  MUFU.TANH R92, R81 ;  /* 0x00000051005c7308 */ /* 0x000ff00000002400 */
[----:B------:R-:W-:Y:S01]  /*19e0*/  MUFU.TANH R98, R82 ;  /* 0x0000005200627308 */ /* 0x000fe20000002400 */
[----:B----4-:R-:W-:Y:S06]  /*19f0*/  HMMA.16816.F32 R72, R8, R48, R64 ;  /* 0x000000300848723c */ /* 0x010fec0000001840 */
[----:B------:R-:W-:Y:S01]  /*1a00*/  HMMA.16816.F32 R64, R20, R58, R68 ;  /* 0x0000003a1440723c */ /* 0x000fe20000001844 */
[----:B------:R4:W-:Y:S05]  /*1a10*/  MUFU.TANH R99, R83 ;  /* 0x0000005300637308 */ /* 0x0009ea0000002400 */
[----:B------:R-:W-:Y:S03]  /*1a20*/  HMMA.16816.F32 R68, R32, R60, RZ ;  /* 0x0000003c2044723c */ /* 0x000fe600000018ff */
[----:B------:R-:W-:Y:S03]  /*1a30*/  MUFU.TANH R90, R76 ;  /* 0x0000004c005a7308 */ /* 0x000fe60000002400 */
[----:B------:R-:W-:Y:S01]  /*1a40*/  HMMA.16816.F32 R56, R16, R38, R52 ;  /* 0x000000261038723c */ /* 0x000fe20000001834 */
[----:B------:R-:W1:Y:S04]  /*1a50*/  LDSM.16.M88.4 R52, [R234+0x1800] ;  /* 0x00180000ea34783b */ /* 0x000e680000000200 */
[----:B------:R-:W-:Y:S01]  /*1a60*/  MUFU.TANH R91, R77 ;  /* 0x0000004d005b7308 */ /* 0x000fe20000002400 */
[----:B----4-:R-:W-:Y:S01]  /*1a70*/  HMMA.16816.F32 R80, R4, R48, R44 ;  /* 0x000000300450723c */ /* 0x010fe2000000182c */
[----:B------:R-:W-:Y:S01]  /*1a80*/  FMUL.FTZ R72, R72, UR4 ;  /* 0x0000000448487c20 */ /* 0x000fe20008410000 */
[----:B------:R-:W-:Y:S01]  /*1a90*/  FMUL.FTZ R73, R73, UR4 ;  /* 0x0000000449497c20 */ /* 0x000fe20008410000 */
[----:B------:R-:W-:Y:S01]  /*1aa0*/  FMUL.FTZ R74, R74, UR4 ;  /* 0x000000044a4a7c20 */ /* 0x000fe20008410000 */
[----:B------:R-:W-:-:S02]  /*1ab0*/  FMUL.FTZ R75, R75, UR4 ;  /* 0x000000044b4b7c20 */ /* 0x000fc40008410000 */
[----:B------:R-:W-:Y:S01]  /*1ac0*/  HMMA.16816.F32 R44, R28, R60, RZ ;  /* 0x0000003c1c2c723c */ /* 0x000fe200000018ff */
[----:B------:R-:W-:Y:S05]  /*1ad0*/  MUFU.TANH R93, R78 ;  /* 0x0000004e005d7308 */ /* 0x000fea0000002400 */
[----:B------:R-:W-:Y:S01]  /*1ae0*/  HMMA.16816.F32 R64, R12, R38, R64 ;  /* 0x000000260c40723c */ /* 0x000fe20000001840 */
[----:B------:R-:W4:Y:S02]  /*1af0*/  LDSM.16.M88.4 R36, [R227+0x1800] ;  /* 0x00180000e324783b */ /* 0x000f240000000200 */
[----:B------:R2:W-:Y:S03]  /*1b00*/  MUFU.TANH R97, R79 ;  /* 0x0000004f00617308 */ /* 0x0005e60000002400 */
[----:B---3--:R-:W-:Y:S05]  /*1b10*/  HMMA.16816.F32 R68, R24, R40, R68 ;  /* 0x000000281844723c */ /* 0x008fea0000001844 */
[----:B------:R-:W-:Y:S01]  /*1b20*/  MUFU.TANH R100, R85 ;  /* 0x0000005500647308 */ /* 0x000fe20000002400 */
[----:B------:R-:W-:Y:S01]  /*1b30*/  FMUL.FTZ R80, R80, UR4 ;  /* 0x0000000450507c20 */ /* 0x000fe20008410000 */
[----:B------:R-:W-:Y:S01]  /*1b40*/  FMUL.FTZ R81, R81, UR4 ;  /* 0x0000000451517c20 */ /* 0x000fe20008410000 */
[----:B------:R-:W-:Y:S01]  /*1b50*/  FMUL.FTZ R82, R82, UR4 ;  /* 0x0000000452527c20 */ /* 0x000fe20008410000 */
[----:B------:R-:W-:-:S04]  /*1b60*/  FMUL.FTZ R83, R83, UR4 ;  /* 0x0000000453537c20 */ /* 0x000fc80008410000 */
[----:B------:R-:W-:Y:S01]  /*1b70*/  MUFU.TANH R107, R86 ;  /* 0x00000056006b7308 */ /* 0x000fe20000002400 */
[----:B--2---:R-:W-:Y:S06]  /*1b80*/  HMMA.16816.F32 R76, R8, R50, R56 ;  /* 0x00000032084c723c */ /* 0x004fec0000001838 */
[----:B------:R-:W-:Y:S01]  /*1b90*/  HMMA.16816.F32 R56, R20, R40, R44 ;  /* 0x000000281438723c */ /* 0x000fe2000000182c */
[----:B------:R2:W-:Y:S01]  /*1ba0*/  MUFU.TANH R110, R87 ;  /* 0x00000057006e7308 */ /* 0x0005e20000002400 */
[----:B------:R-:W3:Y:S04]  /*1bb0*/  LDSM.16.M88.4 R44, [R88+0x6000] ;  /* 0x00600000582c783b */ /* 0x000ee80000000200 */
[----:B-1----:R-:W-:Y:S03]  /*1bc0*/  HMMA.16816.F32 R68, R16, R52, R68 ;  /* 0x000000341044723c */ /* 0x002fe60000001844 */
[----:B------:R-:W1:Y:S08]  /*1bd0*/  MUFU.TANH R179, R72 ;  /* 0x0000004800b37308 */ /* 0x000e700000002400 */
[----:B------:R-:W1:Y:S01]  /*1be0*/  MUFU.TANH R174, R73 ;  /* 0x0000004900ae7308 */ /* 0x000e620000002400 */
[----:B--2---:R-:W-:Y:S01]  /*1bf0*/  HMMA.16816.F32 R84, R4, R50, R64 ;  /* 0x000000320454723c */ /* 0x004fe20000001840 */
[----:B------:R-:W-:Y:S01]  /*1c00*/  FMUL.FTZ R76, R76, UR4 ;  /* 0x000000044c4c7c20 */ /* 0x000fe20008410000 */
[----:B------:R-:W-:Y:S01]  /*1c10*/  FMUL.FTZ R77, R77, UR4 ;  /* 0x000000044d4d7c20 */ /* 0x000fe20008410000 */
[----:B------:R-:W-:Y:S01]  /*1c20*/  FMUL.FTZ R78, R78, UR4 ;  /* 0x000000044e4e7c20 */ /* 0x000fe20008410000 */
[----:B------:R-:W-:-:S02]  /*1c30*/  FMUL.FTZ R79, R79, UR4 ;  /* 0x000000044f4f7c20 */ /* 0x000fc40008410000 */
[----:B------:R-:W-:Y:S01]  /*1c40*/  HMMA.16816.F32 R64, R32, R62, RZ ;  /* 0x0000003e2040723c */ /* 0x000fe200000018ff */
[----:B------:R-:W-:Y:S05]  /*1c50*/  MUFU.TANH R169, R74 ;  /* 0x0000004a00a97308 */ /* 0x000fea0000002400 */
[----:B------:R-:W-:Y:S01]  /*1c60*/  HMMA.16816.F32 R48, R12, R52, R56 ;  /* 0x000000340c30723c */ /* 0x000fe20000001838 */
[----:B------:R-:W2:Y:S02]  /*1c70*/  LDSM.16.M88.4 R56, [R228+0x2000] ;  /* 0x00200000e438783b */ /* 0x000ea40000000200 */
[----:B------:R4:W-:Y:S08]  /*1c80*/  MUFU.TANH R163, R75 ;  /* 0x0000004b00a37308 */ /* 0x0009f00000002400 */
[----:B------:R-:W1:Y:S01]  /*1c90*/  MUFU.TANH R134, R76 ;  /* 0x0000004c00867308 */ /* 0x000e620000002400 */
[----:B------:R-:W-:Y:S01]  /*1ca0*/  FMUL.FTZ R84, R84, UR4 ;  /* 0x0000000454547c20 */ /* 0x000fe20008410000 */
[----:B------:R-:W-:Y:S01]  /*1cb0*/  FMUL.FTZ R85, R85, UR4 ;  /* 0x0000000455557c20 */ /* 0x000fe20008410000 */
[----:B------:R-:W-:Y:S01]  /*1cc0*/  FMUL.FTZ R86, R86, UR4 ;  /* 0x0000000456567c20 */ /* 0x000fe20008410000 */
[----:B------:R-:W-:-:S04]  /*1cd0*/  FMUL.FTZ R87, R87, UR4 ;  /* 0x0000000457577c20 */ /* 0x000fc80008410000 */
[----:B------:R-:W1:Y:S01]  /*1ce0*/  MUFU.TANH R122, R77 ;  /* 0x0000004d007a7308 */ /* 0x000e620000002400 */
[----:B----4-:R-:W-:Y:S06]  /*1cf0*/  HMMA.16816.F32 R72, R28, R62, RZ ;  /* 0x0000003e1c48723c */ /* 0x010fec00000018ff */
[-C--:B------:R-:W-:Y:S01]  /*1d00*/  HMMA.16816.F32 R60, R24, R42.reuse, R64 ;  /* 0x0000002a183c723c */ /* 0x080fe20000001840 */
[----:B------:R-:W-:Y:S08]  /*1d10*/  MUFU.TANH R167, R78 ;  /* 0x0000004e00a77308 */ /* 0x000ff00000002400 */
[----:B------:R4:W-:Y:S08]  /*1d20*/  MUFU.TANH R159, R79 ;  /* 0x0000004f009f7308 */ /* 0x0009f00000002400 */
[----:B------:R-:W-:Y:S01]  /*1d30*/  MUFU.TANH R114, R84 ;  /* 0x0000005400727308 */ /* 0x000fe20000002400 */
[----:B------:R-:W-:Y:S01]  /*1d40*/  HMMA.16816.F32 R64, R20, R42, R72 ;  /* 0x0000002a1440723c */ /* 0x000fe20000001848 */
[----:B------:R-:W1:Y:S05]  /*1d50*/  LDSM.16.M88.4 R40, [R234+0x2000] ;  /* 0x00200000ea28783b */ /* 0x000e6a0000000200 */
[-C--:B------:R-:W-:Y:S01]  /*1d60*/  HMMA.16816.F32 R72, R4, R36.reuse, R48 ;  /* 0x000000240448723c */ /* 0x080fe20000001830 */
[----:B------:R-:W-:Y:S05]  /*1d70*/  MUFU.TANH R112, R85 ;  /* 0x0000005500707308 */ /* 0x000fea0000002400 */
[----:B----4-:R-:W-:Y:S03]  /*1d80*/  HMMA.16816.F32 R76, R8, R36, R68 ;  /* 0x00000024084c723c */ /* 0x010fe60000001844 */
[----:B------:R-:W-:Y:S03]  /*1d90*/  MUFU.TANH R139, R86 ;  /* 0x00000056008b7308 */ /* 0x000fe60000002400 */
[-C--:B---3--:R-:W-:Y:S05]  /*1da0*/  HMMA.16816.F32 R68, R32, R44.reuse, RZ ;  /* 0x0000002c2044723c */ /* 0x088fea00000018ff */
[----:B------:R3:W-:Y:S01]  /*1db0*/  MUFU.TANH R141, R87 ;  /* 0x00000057008d7308 */ /* 0x0007e20000002400 */
[----:B------:R-:W-:Y:S06]  /*1dc0*/  HMMA.16816.F32 R48, R28, R44, RZ ;  /* 0x0000002c1c30723c */ /* 0x000fec00000018ff */
[-C--:B------:R-:W-:Y:S01]  /*1dd0*/  HMMA.16816.F32 R64, R12, R54.reuse, R64 ;  /* 0x000000360c40723c */ /* 0x080fe20000001840 */
[----:B------:R-:W-:Y:S01]  /*1de0*/  FMUL.FTZ R72, R72, UR4 ;  /* 0x0000000448487c20 */ /* 0x000fe20008410000 */
[----:B------:R-:W-:Y:S01]  /*1df0*/  FMUL.FTZ R73, R73, UR4 ;  /* 0x0000000449497c20 */ /* 0x000fe20008410000 */
[----:B------:R-:W-:Y:S01]  /*1e00*/  FMUL.FTZ R74, R74, UR4 ;  /* 0x000000044a4a7c20 */ /* 0x000fe20008410000 */
[----:B------:R-:W-:Y:S01]  /*1e10*/  FMUL.FTZ R75, R75, UR4 ;  /* 0x000000044b4b7c20 */ /* 0x000fe20008410000 */
[----:B------:R-:W-:Y:S01]  /*1e20*/  MUFU.TANH R166, R72 ;  /* 0x0000004800a67308 */ /* 0x000fe20000002400 */
[----:B------:R-:W-:Y:S01]  /*1e30*/  HMMA.16816.F32 R60, R16, R54, R60 ;  /* 0x00000036103c723c */ /* 0x000fe2000000183c */
[----:B------:R-:W-:Y:S01]  /*1e40*/  FMUL.FTZ R76, R76, UR4 ;  /* 0x000000044c4c7c20 */ /* 0x000fe20008410000 */
[----:B------:R-:W-:Y:S01]  /*1e50*/  FMUL.FTZ R77, R77, UR4 ;  /* 0x000000044d4d7c20 */ /* 0x000fe20008410000 */
[----:B------:R-:W-:Y:S01]  /*1e60*/  FMUL.FTZ R78, R78, UR4 ;  /* 0x000000044e4e7c20 */ /* 0x000fe20008410000 */
[----:B------:R-:W-:-:S02]  /*1e70*/  FMUL.FTZ R79, R79, UR4 ;  /* 0x000000044f4f7c20 */ /* 0x000fc40008410000 */
[-C--:B--2---:R-:W-:Y:S01]  /*1e80*/  HMMA.16816.F32 R68, R24, R56.reuse, R68 ;  /* 0x000000381844723c */ /* 0x084fe20000001844 */
[----:B------:R-:W2:Y:S05]  /*1e90*/  MUFU.TANH R189, R76 ;  /* 0x0000004c00bd7308 */ /* 0x000eaa0000002400 */
[----:B------:R-:W-:Y:S01]  /*1ea0*/  HMMA.16816.F32 R52, R20, R56, R48 ;  /* 0x000000381434723c */ /* 0x000fe20000001830 */
[----:B------:R-:W4:Y:S02]  /*1eb0*/  LDSM.16.M88.4 R48, [R227+0x2000] ;  /* 0x00200000e330783b */ /* 0x000f240000000200 */
[----:B------:R-:W2:Y:S03]  /*1ec0*/  MUFU.TANH R184, R77 ;  /* 0x0000004d00b87308 */ /* 0x000ea60000002400 */
[----:B---3--:R-:W-:Y:S05]  /*1ed0*/  HMMA.16816.F32 R84, R4, R38, R64 ;  /* 0x000000260454723c */ /* 0x008fea0000001840 */
[----:B------:R-:W-:Y:S01]  /*1ee0*/  MUFU.TANH R178, R78 ;  /* 0x0000004e00b27308 */ /* 0x000fe20000002400 */
[----:B------:R-:W-:Y:S06]  /*1ef0*/  HMMA.16816.F32 R64, R32, R46, RZ ;  /* 0x0000002e2040723c */ /* 0x000fec00000018ff */
[----:B-1----:R-:W-:Y:S01]  /*1f00*/  HMMA.16816.F32 R68, R16, R40, R68 ;  /* 0x000000281044723c */ /* 0x002fe20000001844 */
[----:B------:R1:W-:Y:S08]  /*1f10*/  MUFU.TANH R173, R79 ;  /* 0x0000004f00ad7308 */ /* 0x0003f00000002400 */
[----:B------:R-:W-:Y:S03]  /*1f20*/  MUFU.TANH R158, R73 ;  /* 0x00000049009e7308 */ /* 0x000fe60000002400 */
[----:B------:R-:W-:Y:S01]  /*1f30*/  FMUL.FTZ R84, R84, UR4 ;  /* 0x0000000454547c20 */ /* 0x000fe20008410000 */
[----:B------:R-:W-:Y:S01]  /*1f40*/  FMUL.FTZ R85, R85, UR4 ;  /* 0x0000000455557c20 */ /* 0x000fe20008410000 */
[----:B------:R-:W-:Y:S01]  /*1f50*/  FMUL.FTZ R86, R86, UR4 ;  /* 0x0000000456567c20 */ /* 0x000fe20008410000 */
[----:B------:R-:W-:-:S02]  /*1f60*/  FMUL.FTZ R87, R87, UR4 ;  /* 0x0000000457577c20 */ /* 0x000fc40008410000 */
[----:B------:R-:W-:Y:S01]  /*1f70*/  MUFU.TANH R165, R74 ;  /* 0x0000004a00a57308 */ /* 0x000fe20000002400 */
[----:B-1----:R-:W-:Y:S01]  /*1f80*/  HMMA.16816.F32 R76, R8, R38, R60 ;  /* 0x00000026084c723c */ /* 0x002fe2000000183c */
[----:B------:R-:W1:Y:S05]  /*1f90*/  LDSM.16.M88.4 R60, [R88+0x6800] ;  /* 0x00680000583c783b */ /* 0x000e6a0000000200 */
[----:B------:R-:W-:Y:S01]  /*1fa0*/  HMMA.16816.F32 R36, R12, R40, R52 ;  /* 0x000000280c24723c */ /* 0x000fe20000001834 */
[----:B------:R3:W-:Y:S05]  /*1fb0*/  MUFU.TANH R171, R75 ;  /* 0x0000004b00ab7308 */ /* 0x0007ea0000002400 */
[----:B------:R-:W-:Y:S03]  /*1fc0*/  HMMA.16816.F32 R52, R24, R58, R64 ;  /* 0x0000003a1834723c */ /* 0x000fe60000001840 */
[----:B------:R-:W-:Y:S08]  /*1fd0*/  MUFU.TANH R156, R80 ;  /* 0x00000050009c7308 */ /* 0x000ff00000002400 */
[----:B------:R-:W-:Y:S01]  /*1fe0*/  MUFU.TANH R155, R81 ;  /* 0x00000051009b7308 */ /* 0x000fe20000002400 */
[----:B---3--:R-:W-:Y:S01]  /*1ff0*/  HMMA.16816.F32 R72, R28, R46, RZ ;  /* 0x0000002e1c48723c */ /* 0x008fe200000018ff */
[----:B------:R-:W3:Y:S01]  /*2000*/  LDSM.16.M88.4 R44, [R228+0x2800] ;  /* 0x00280000e42c783b */ /* 0x000ee20000000200 */
[----:B------:R-:W-:Y:S01]  /*2010*/  FMUL.FTZ R76, R76, UR4 ;  /* 0x000000044c4c7c20 */ /* 0x000fe20008410000 */
[----:B------:R-:W-:Y:S01]  /*2020*/  FMUL.FTZ R77, R77, UR4 ;  /* 0x000000044d4d7c20 */ /* 0x000fe20008410000 */
[----:B------:R-:W-:Y:S01]  /*2030*/  FMUL.FTZ R78, R78, UR4 ;  /* 0x000000044e4e7c20 */ /* 0x000fe20008410000 */
[----:B------:R-:W-:-:S02]  /*2040*/  FMUL.FTZ R79, R79, UR4 ;  /* 0x000000044f4f7c20 */ /* 0x000fc40008410000 */
[----:B------:R-:W2:Y:S08]  /*2050*/  MUFU.TANH R142, R76 ;  /* 0x0000004c008e7308 */ /* 0x000eb00000002400 */
[----:B------:R-:W2:Y:S08]  /*2060*/  MUFU.TANH R140, R77 ;  /* 0x0000004d008c7308 */ /* 0x000eb00000002400 */
[----:B------:R-:W-:Y:S01]  /*2070*/  MUFU.TANH R177, R78 ;  /* 0x0000004e00b17308 */ /* 0x000fe20000002400 */
[----:B------:R-:W-:Y:S06]  /*2080*/  HMMA.16816.F32 R64, R20, R58, R72 ;  /* 0x0000003a1440723c */ /* 0x000fec0000001848 */
[----:B------:R-:W-:Y:S01]  /*2090*/  HMMA.16816.F32 R56, R16, R42, R52 ;  /* 0x0000002a1038723c */ /* 0x000fe20000001834 */
[----:B------:R4:W-:Y:S01]  /*20a0*/  MUFU.TANH R170, R79 ;  /* 0x0000004f00aa7308 */ /* 0x0009e20000002400 */
[----:B------:R-:W2:Y:S07]  /*20b0*/  LDSM.16.M88.4 R52, [R234+0x2800] ;  /* 0x00280000ea34783b */ /* 0x000eae0000000200 */
[----:B------:R-:W-:Y:S08]  /*20c0*/  MUFU.TANH R161, R82 ;  /* 0x0000005200a17308 */ /* 0x000ff00000002400 */
[----:B------:R3:W-:Y:S01]  /*20d0*/  MUFU.TANH R172, R83 ;  /* 0x0000005300ac7308 */ /* 0x0007e20000002400 */
[----:B----4-:R-:W-:Y:S06]  /*20e0*/  HMMA.16816.F32 R76, R8, R48, R68 ;  /* 0x00000030084c723c */ /* 0x010fec0000001844 */
[----:B-1----:R-:W-:Y:S01]  /*20f0*/  HMMA.16816.F32 R68, R32, R60, RZ ;  /* 0x0000003c2044723c */ /* 0x002fe200000018ff */
[----:B------:R-:W-:Y:S05]  /*2100*/  MUFU.TANH R121, R84 ;  /* 0x0000005400797308 */ /* 0x000fea0000002400 */
[----:B------:R-:W-:Y:S03]  /*2110*/  HMMA.16816.F32 R64, R12, R42, R64 ;  /* 0x0000002a0c40723c */ /* 0x000fe60000001840 */
[----:B------:R-:W-:Y:S03]  /*2120*/  MUFU.TANH R120, R85 ;  /* 0x0000005500787308 */ /* 0x000fe60000002400 */
[----:B---3--:R-:W-:Y:S05]  /*2130*/  HMMA.16816.F32 R80, R4, R48, R36 ;  /* 0x000000300450723c */ /* 0x008fea0000001824 */
[----:B------:R-:W-:Y:S01]  /*2140*/  MUFU.TANH R138, R86 ;  /* 0x00000056008a7308 */ /* 0x000fe20000002400 */
[----:B------:R-:W-:Y:S01]  /*2150*/  HMMA.16816.F32 R36, R28, R60, RZ ;  /* 0x0000003c1c24723c */ /* 0x000fe200000018ff */
[----:B------:R-:W-:Y:S01]  /*2160*/  FMUL.FTZ R76, R76, UR4 ;  /* 0x000000044c4c7c20 */ /* 0x000fe20008410000 */
[----:B------:R-:W-:Y:S01]  /*2170*/  FMUL.FTZ R77, R77, UR4 ;  /* 0x000000044d4d7c20 */ /* 0x000fe20008410000 */
[----:B------:R-:W-:Y:S01]  /*2180*/  FMUL.FTZ R78, R78, UR4 ;  /* 0x000000044e4e7c20 */ /* 0x000fe20008410000 */
[----:B------:R-:W-:-:S02]  /*2190*/  FMUL.FTZ R79, R79, UR4 ;  /* 0x000000044f4f7c20 */ /* 0x000fc40008410000 */
[----:B------:R-:W-:Y:S01]  /*21a0*/  HMMA.16816.F32 R68, R24, R44, R68 ;  /* 0x0000002c1844723c */ /* 0x000fe20000001844 */
[----:B------:R1:W-:Y:S05]  /*21b0*/  MUFU.TANH R147, R87 ;  /* 0x0000005700937308 */ /* 0x0003ea0000002400 */
[----:B------:R-:W-:Y:S03]  /*21c0*/  HMMA.16816.F32 R72, R8, R50, R56 ;  /* 0x000000320848723c */ /* 0x000fe60000001838 */
[----:B------:R-:W3:Y:S03]  /*21d0*/  MUFU.TANH R197, R76 ;  /* 0x0000004c00c57308 */ /* 0x000ee60000002400 */
[----:B------:R-:W-:Y:S01]  /*21e0*/  HMMA.16816.F32 R56, R32, R62, RZ ;  /* 0x0000003e2038723c */ /* 0x000fe200000018ff */
[----:B------:R-:W-:Y:S01]  /*21f0*/  FMUL.FTZ R80, R80, UR4 ;  /* 0x0000000450507c20 */ /* 0x000fe20008410000 */
[----:B------:R-:W-:Y:S01]  /*2200*/  FMUL.FTZ R81, R81, UR4 ;  /* 0x0000000451517c20 */ /* 0x000fe20008410000 */
[----:B------:R-:W-:Y:S01]  /*2210*/  FMUL.FTZ R82, R82, UR4 ;  /* 0x0000000452527c20 */ /* 0x000fe20008410000 */
[----:B------:R-:W-:Y:S01]  /*2220*/  FMUL.FTZ R83, R83, UR4 ;  /* 0x0000000453537c20 */ /* 0x000fe20008410000 */
[----:B------:R-:W4:Y:S01]  /*2230*/  MUFU.TANH R194, R77 ;  /* 0x0000004d00c27308 */ /* 0x000f220000002400 */
[----:B------:R-:W-:Y:S01]  /*2240*/  HMMA.16816.F32 R40, R20, R44, R36 ;  /* 0x0000002c1428723c */ /* 0x000fe20000001824 */
[----:B------:R-:W3:Y:S05]  /*2250*/  LDSM.16.M88.4 R36, [R227+0x2800] ;  /* 0x00280000e324783b */ /* 0x000eea0000000200 */
[----:B-1----:R-:W-:Y:S01]  /*2260*/  HMMA.16816.F32 R84, R4, R50, R64 ;  /* 0x000000320454723c */ /* 0x002fe20000001840 */
[----:B------:R-:W1:Y:S01]  /*2270*/  LDSM.16.M88.4 R48, [R88+0x7000] ;  /* 0x007000005830783b */ /* 0x000e620000000200 */
[----:B------:R-:W-:Y:S04]  /*2280*/  MUFU.TANH R188, R78 ;  /* 0x0000004e00bc7308 */ /* 0x000fe80000002400 */
[----:B--2---:R-:W-:Y:S01]  /*2290*/  HMMA.16816.F32 R64, R16, R52, R68 ;  /* 0x000000341040723c */ /* 0x004fe20000001844 */
[----:B------:R-:W-:Y:S01]  /*22a0*/  FMUL.FTZ R72, R72, UR4 ;  /* 0x0000000448487c20 */ /* 0x000fe20008410000 */
[----:B------:R-:W-:Y:S01]  /*22b0*/  FMUL.FTZ R73, R73, UR4 ;  /* 0x0000000449497c20 */ /* 0x000fe20008410000 */
[----:B------:R-:W-:Y:S01]  /*22c0*/  FMUL.FTZ R74, R74, UR4 ;  /* 0x000000044a4a7c20 */ /* 0x000fe20008410000 */
[----:B------:R3:W-:Y:S01]  /*22d0*/  MUFU.TANH R182, R79 ;  /* 0x0000004f00b67308 */ /* 0x0007e20000002400 */
[----:B------:R-:W-:Y:S01]  /*22e0*/  FMUL.FTZ R75, R75, UR4 ;  /* 0x000000044b4b7c20 */ /* 0x000fe20008410000 */
[----:B------:R-:W-:Y:S06]  /*22f0*/  HMMA.16816.F32 R68, R28, R62, RZ ;  /* 0x0000003e1c44723c */ /* 0x000fec00000018ff */
[----:B------:R-:W-:Y:S01]  /*2300*/  HMMA.16816.F32 R40, R12, R52, R40 ;  /* 0x000000340c28723c */ /* 0x000fe20000001828 */
[----:B------:R-:W-:Y:S05]  /*2310*/  MUFU.TANH R176, R80 ;  /* 0x0000005000b07308 */ /* 0x000fea0000002400 */
[----:B------:R-:W-:Y:S01]  /*2320*/  HMMA.16816.F32 R60, R24, R46, R56 ;  /* 0x0000002e183c723c */ /* 0x000fe20000001838 */
[----:B------:R-:W2:Y:S01]  /*2330*/  LDSM.16.M88.4 R56, [R228+0x3000] ;  /* 0x00300000e438783b */ /* 0x000ea20000000200 */
[----:B------:R-:W-:Y:S01]  /*2340*/  FMUL.FTZ R84, R84, UR4 ;  /* 0x0000000454547c20 */ /* 0x000fe20008410000 */
[----:B------:R-:W-:Y:S01]  /*2350*/  MUFU.TANH R168, R81 ;  /* 0x0000005100a87308 */ /* 0x000fe20000002400 */
[----:B------:R-:W-:Y:S01]  /*2360*/  FMUL.FTZ R85, R85, UR4 ;  /* 0x0000000455557c20 */ /* 0x000fe20008410000 */
[----:B------:R-:W-:Y:S01]  /*2370*/  FMUL.FTZ R86, R86, UR4 ;  /* 0x0000000456567c20 */ /* 0x000fe20008410000 */
[----:B------:R-:W-:Y:S01]  /*2380*/  FMUL.FTZ R87, R87, UR4 ;  /* 0x0000000457577c20 */ /* 0x000fe20008410000 */
[----:B---3--:R-:W-:Y:S04]  /*2390*/  HMMA.16816.F32 R76, R8, R36, R64 ;  /* 0x00000024084c723c */ /* 0x008fe80000001840 */
[----:B------:R-:W-:Y:S02]  /*23a0*/  MUFU.TANH R175, R82 ;  /* 0x0000005200af7308 */ /* 0x000fe40000002400 */
[----:B------:R-:W-:Y:S06]  /*23b0*/  HMMA.16816.F32 R68, R20, R46, R68 ;  /* 0x0000002e1444723c */ /* 0x000fec0000001844 */
[----:B------:R3:W-:Y:S01]  /*23c0*/  MUFU.TANH R181, R83 ;  /* 0x0000005300b57308 */ /* 0x0007e20000002400 */
[----:B-1----:R-:W-:Y:S07]  /*23d0*/  HMMA.16816.F32 R64, R32, R48, RZ ;  /* 0x000000302040723c */ /* 0x002fee00000018ff */
[----:B------:R-:W1:Y:S01]  /*23e0*/  MUFU.TANH R148, R72 ;  /* 0x0000004800947308 */ /* 0x000e620000002400 */
[----:B------:R-:W-:Y:S03]  /*23f0*/  HMMA.16816.F32 R44, R16, R54, R60 ;  /* 0x00000036102c723c */ /* 0x000fe6000000183c */
[----:B------:R-:W-:-:S04]  /*2400*/  FMUL.FTZ R76, R76, UR4 ;  /* 0x000000044c4c7c20 */ /* 0x000fc80008410000 */
[----:B------:R-:W1:Y:S01]  /*2410*/  MUFU.TANH R146, R73 ;  /* 0x0000004900927308 */ /* 0x000e620000002400 */
[----:B---3--:R-:W-:Y:S01]  /*2420*/  HMMA.16816.F32 R80, R4, R36, R40 ;  /* 0x000000240450723c */ /* 0x008fe20000001828 */
[----:B------:R-:W3:Y:S01]  /*2430*/  LDSM.16.M88.4 R40, [R234+0x3000] ;  /* 0x00300000ea28783b */ /* 0x000ee20000000200 */
[----:B------:R-:W-:Y:S01]  /*2440*/  FMUL.FTZ R77, R77, UR4 ;  /* 0x000000044d4d7c20 */ /* 0x000fe20008410000 */
[----:B------:R-:W-:Y:S01]  /*2450*/  FMUL.FTZ R78, R78, UR4 ;  /* 0x000000044e4e7c20 */ /* 0x000fe20008410000 */
[----:B------:R-:W-:Y:S02]  /*2460*/  FMUL.FTZ R79, R79, UR4 ;  /* 0x000000044f4f7c20 */ /* 0x000fe40008410000 */
[----:B------:R-:W-:Y:S01]  /*2470*/  HMMA.16816.F32 R68, R12, R54, R68 ;  /* 0x000000360c44723c */ /* 0x000fe20000001844 */
[----:B------:R-:W-:Y:S05]  /*2480*/  MUFU.TANH R187, R74 ;  /* 0x0000004a00bb7308 */ /* 0x000fea0000002400 */
[----:B--2---:R-:W-:Y:S03]  /*2490*/  HMMA.16816.F32 R64, R24, R56, R64 ;  /* 0x000000381840723c */ /* 0x004fe60000001840 */
[----:B------:R2:W-:Y:S03]  /*24a0*/  MUFU.TANH R180, R75 ;  /* 0x0000004b00b47308 */ /* 0x0005e60000002400 */
[----:B------:R-:W-:Y:S01]  /*24b0*/  HMMA.16816.F32 R60, R8, R38, R44 ;  /* 0x00000026083c723c */ /* 0x000fe2000000182c */
[----:B------:R-:W4:Y:S04]  /*24c0*/  LDSM.16.M88.4 R44, [R227+0x3000] ;  /* 0x00300000e32c783b */ /* 0x000f280000000200 */
[----:B------:R-:W1:Y:S01]  /*24d0*/  MUFU.TANH R201, R76 ;  /* 0x0000004c00c97308 */ /* 0x000e620000002400 */
[----:B------:R-:W-:Y:S01]  /*24e0*/  FMUL.FTZ R80, R80, UR4 ;  /* 0x0000000450507c20 */ /* 0x000fe20008410000 */
[----:B------:R-:W-:Y:S01]  /*24f0*/  FMUL.FTZ R81, R81, UR4 ;  /* 0x0000000451517c20 */ /* 0x000fe20008410000 */
[----:B------:R-:W-:Y:S01]  /*2500*/  FMUL.FTZ R82, R82, UR4 ;  /* 0x0000000452527c20 */ /* 0x000fe20008410000 */
[----:B------:R-:W-:-:S04]  /*2510*/  FMUL.FTZ R83, R83, UR4 ;  /* 0x0000000453537c20 */ /* 0x000fc80008410000 */
[----:B------:R-:W1:Y:S01]  /*2520*/  MUFU.TANH R200, R77 ;  /* 0x0000004d00c87308 */ /* 0x000e620000002400 */
[----:B--2---:R-:W-:Y:S07]  /*2530*/  HMMA.16816.F32 R72, R28, R48, RZ ;  /* 0x000000301c48723c */ /* 0x004fee00000018ff */
[----:B------:R-:W-:Y:S03]  /*2540*/  MUFU.TANH R196, R78 ;  /* 0x0000004e00c47308 */ /* 0x000fe60000002400 */
[----:B------:R-:W-:Y:S01]  /*2550*/  FMUL.FTZ R60, R60, UR4 ;  /* 0x000000043c3c7c20 */ /* 0x000fe20008410000 */
[----:B------:R-:W-:Y:S01]  /*2560*/  FMUL.FTZ R61, R61, UR4 ;  /* 0x000000043d3d7c20 */ /* 0x000fe20008410000 */
[----:B------:R-:W-:Y:S01]  /*2570*/  FMUL.FTZ R62, R62, UR4 ;  /* 0x000000043e3e7c20 */ /* 0x000fe20008410000 */
[----:B------:R-:W-:-:S02]  /*2580*/  FMUL.FTZ R63, R63, UR4 ;  /* 0x000000043f3f7c20 */ /* 0x000fc40008410000 */
[----:B------:R2:W-:Y:S08]  /*2590*/  MUFU.TANH R191, R79 ;  /* 0x0000004f00bf7308 */ /* 0x0005f00000002400 */
[----:B------:R-:W1:Y:S01]  /*25a0*/  MUFU.TANH R154, R60 ;  /* 0x0000003c009a7308 */ /* 0x000e620000002400 */
[----:B------:R-:W-:Y:S07]  /*25b0*/  HMMA.16816.F32 R52, R20, R56, R72 ;  /* 0x000000381434723c */ /* 0x000fee0000001848 */
[----:B------:R-:W1:Y:S01]  /*25c0*/  MUFU.TANH R152, R61 ;  /* 0x0000003d00987308 */ /* 0x000e620000002400 */
[----:B--2---:R-:W-:Y:S01]  /*25d0*/  HMMA.16816.F32 R76, R4, R38, R68 ;  /* 0x00000026044c723c */ /* 0x004fe20000001844 */
[----:B------:R-:W2:Y:S05]  /*25e0*/  LDSM.16.M88.4 R36, [R88+0x7800] ;  /* 0x007800005824783b */ /* 0x000eaa0000000200 */
[----:B---3--:R-:W-:Y:S01]  /*25f0*/  HMMA.16816.F32 R68, R16, R40, R64 ;  /* 0x000000281044723c */ /* 0x008fe20000001840 */
[----:B------:R-:W-:Y:S05]  /*2600*/  MUFU.TANH R195, R62 ;  /* 0x0000003e00c37308 */ /* 0x000fea0000002400 */
[----:B------:R-:W-:Y:S03]  /*2610*/  HMMA.16816.F32 R64, R32, R50, RZ ;  /* 0x000000322040723c */ /* 0x000fe600000018ff */
[----:B------:R3:W-:Y:S03]  /*2620*/  MUFU.TANH R192, R63 ;  /* 0x0000003f00c07308 */ /* 0x0007e60000002400 */
[----:B------:R-:W-:Y:S05]  /*2630*/  HMMA.16816.F32 R72, R12, R40, R52 ;  /* 0x000000280c48723c */ /* 0x000fea0000001834 */
[----:B------:R-:W-:Y:S01]  /*2640*/  MUFU.TANH R137, R84 ;  /* 0x0000005400897308 */ /* 0x000fe20000002400 */
[----:B------:R-:W-:Y:S01]  /*2650*/  HMMA.16816.F32 R52, R28, R50, RZ ;  /* 0x000000321c34723c */ /* 0x000fe200000018ff */
[----:B------:R-:W-:Y:S01]  /*2660*/  FMUL.FTZ R76, R76, UR4 ;  /* 0x000000044c4c7c20 */ /* 0x000fe20008410000 */
[----:B------:R-:W-:Y:S01]  /*2670*/  FMUL.FTZ R77, R77, UR4 ;  /* 0x000000044d4d7c20 */ /* 0x000fe20008410000 */
[----:B------:R-:W-:Y:S01]  /*2680*/  FMUL.FTZ R78, R78, UR4 ;  /* 0x000000044e4e7c20 */ /* 0x000fe20008410000 */
[----:B------:R-:W-:-:S02]  /*2690*/  FMUL.FTZ R79, R79, UR4 ;  /* 0x000000044f4f7c20 */ /* 0x000fc40008410000 */
[----:B----4-:R-:W-:Y:S01]  /*26a0*/  HMMA.16816.F32 R68, R8, R44, R68 ;  /* 0x0000002c0844723c */ /* 0x010fe20000001844 */
[----:B------:R-:W-:Y:S05]  /*26b0*/  MUFU.TANH R123, R85 ;  /* 0x00000055007b7308 */ /* 0x000fea0000002400 */
[----:B------:R-:W-:Y:S03]  /*26c0*/  HMMA.16816.F32 R48, R24, R58, R64 ;  /* 0x0000003a1830723c */ /* 0x000fe60000001840 */
[----:B------:R-:W-:Y:S03]  /*26d0*/  MUFU.TANH R143, R86 ;  /* 0x00000056008f7308 */ /* 0x000fe60000002400 */
[----:B------:R-:W-:Y:S05]  /*26e0*/  HMMA.16816.F32 R64, R4, R44, R72 ;  /* 0x0000002c0440723c */ /* 0x000fea0000001848 */
[----:B------:R-:W-:Y:S01]  /*26f0*/  MUFU.TANH R151, R87 ;  /* 0x0000005700977308 */ /* 0x000fe20000002400 */
[----:B---3--:R-:W-:Y:S01]  /*2700*/  HMMA.16816.F32 R60, R20, R58, R52 ;  /* 0x0000003a143c723c */ /* 0x008fe20000001834 */
[----:B------:R-:W3:Y:S05]  /*2710*/  LDSM.16.M88.4 R56, [R228+0x3800] ;  /* 0x00380000e438783b */ /* 0x000eea0000000200 */
[----:B--2---:R-:W-:Y:S01]  /*2720*/  HMMA.16816.F32 R52, R32, R36, RZ ;  /* 0x000000242034723c */ /* 0x004fe200000018ff */
[----:B------:R-:W-:Y:S01]  /*2730*/  FMUL.FTZ R68, R68, UR4 ;  /* 0x0000000444447c20 */ /* 0x000fe20008410000 */
[----:B------:R-:W-:Y:S01]  /*2740*/  FMUL.FTZ R69, R69, UR4 ;  /* 0x0000000445457c20 */ /* 0x000fe20008410000 */
[----:B------:R-:W-:Y:S01]  /*2750*/  FMUL.FTZ R70, R70, UR4 ;  /* 0x0000000446467c20 */ /* 0x000fe20008410000 */
[----:B------:R-:W-:Y:S01]  /*2760*/  FMUL.FTZ R0, R71, UR4 ;  /* 0x0000000447007c20 */ /* 0x000fe20008410000 */
[----:B------:R-:W2:Y:S01]  /*2770*/  MUFU.TANH R206, R68 ;  /* 0x0000004400ce7308 */ /* 0x000ea20000002400 */
[----:B------:R-:W-:Y:S06]  /*2780*/  HMMA.16816.F32 R48, R16, R42, R48 ;  /* 0x0000002a1030723c */ /* 0x000fec0000001830 */
[----:B------:R-:W-:Y:S01]  /*2790*/  HMMA.16816.F32 R32, R32, R38, RZ ;  /* 0x000000262020723c */ /* 0x000fe200000018ff */
[----:B------:R-:W4:Y:S01]  /*27a0*/  MUFU.TANH R203, R69 ;  /* 0x0000004500cb7308 */ /* 0x000f220000002400 */
[----:B------:R-:W-:Y:S01]  /*27b0*/  FMUL.FTZ R64, R64, UR4 ;  /* 0x0000000440407c20 */ /* 0x000fe20008410000 */
[----:B------:R-:W-:Y:S01]  /*27c0*/  FMUL.FTZ R65, R65, UR4 ;  /* 0x0000000441417c20 */ /* 0x000fe20008410000 */
[----:B------:R-:W-:Y:S01]  /*27d0*/  FMUL.FTZ R66, R66, UR4 ;  /* 0x0000000442427c20 */ /* 0x000fe20008410000 */
[----:B------:R-:W-:Y:S01]  /*27e0*/  FMUL.FTZ R67, R67, UR4 ;  /* 0x0000000443437c20 */ /* 0x000fe20008410000 */
[----:B------:R-:W-:Y:S03]  /*27f0*/  HMMA.16816.F32 R40, R12, R42, R60 ;  /* 0x0000002a0c28723c */ /* 0x000fe6000000183c */
[----:B------:R1:W-:Y:S08]  /*2800*/  MUFU.TANH R207, R70 ;  /* 0x0000004600cf7308 */ /* 0x0003f00000002400 */
[----:B------:R2:W-:Y:S01]  /*2810*/  MUFU.TANH R205, R0 ;  /* 0x0000000000cd7308 */ /* 0x0005e20000002400 */
[----:B------:R-:W-:Y:S06]  /*2820*/  HMMA.16816.F32 R60, R8, R46, R48 ;  /* 0x0000002e083c723c */ /* 0x000fec0000001830 */
[C---:B---3--:R-:W-:Y:S01]  /*2830*/  HMMA.16816.F32 R48, R24.reuse, R56, R52 ;  /* 0x000000381830723c */ /* 0x048fe20000001834 */
[----:B------:R-:W-:Y:S01]  /*2840*/  MUFU.TANH R186, R80 ;  /* 0x0000005000ba7308 */ /* 0x000fe20000002400 */
[----:B-1----:R-:W1:Y:S04]  /*2850*/  LDSM.16.M88.4 R68, [R234+0x3800] ;  /* 0x00380000ea44783b */ /* 0x002e680000000200 */
[----:B------:R-:W-:Y:S03]  /*2860*/  HMMA.16816.F32 R52, R24, R58, R32 ;  /* 0x0000003a1834723c */ /* 0x000fe60000001820 */
[----:B------:R-:W-:Y:S01]  /*2870*/  MUFU.TANH R183, R81 ;  /* 0x0000005100b77308 */ /* 0x000fe20000002400 */
[----:B--2---:R-:W-:-:S02]  /*2880*/  FMNMX.FTZ R0, R104, R106, !PT ;  /* 0x0000006a68007209 */ /* 0x004fc40007810000 */
[----:B------:R-:W-:Y:S01]  /*2890*/  HMMA.16816.F32 R44, R4, R46, R40 ;  /* 0x0000002e042c723c */ /* 0x000fe20000001828 */
[----:B------:R-:W2:Y:S01]  /*28a0*/  LDSM.16.M88.4 R40, [R227+0x3800] ;  /* 0x00380000e328783b */ /* 0x000ea20000000200 */
[----:B------:R-:W-:Y:S01]  /*28b0*/  FMNMX.FTZ R0, R101, R0, !PT ;  /* 0x0000000065007209 */ /* 0x000fe20007810000 */
[----:B------:R-:W-:-:S04]  /*28c0*/  DEPBAR.LE SB0, 0x0 ;  /* 0x000080000000791a */ /* 0x000fc80000000000 */
[----:B------:R-:W-:Y:S01]  /*28d0*/  FMNMX.FTZ R0, R102, R0, !PT ;  /* 0x0000000066007209 */ /* 0x000fe20007810000 */
[C---:B------:R-:W-:Y:S01]  /*28e0*/  HMMA.16816.F32 R24, R28.reuse, R36, RZ ;  /* 0x000000241c18723c */ /* 0x040fe200000018ff */
[----:B------:R-:W-:Y:S01]  /*28f0*/  FMUL.FTZ R60, R60, UR4 ;  /* 0x000000043c3c7c20 */ /* 0x000fe20008410000 */
[----:B------:R-:W-:Y:S01]  /*2900*/  FMUL.FTZ R61, R61, UR4 ;  /* 0x000000043d3d7c20 */ /* 0x000fe20008410000 */
[----:B------:R-:W-:Y:S01]  /*2910*/  FMNMX.FTZ R0, R96, R0, !PT ;  /* 0x0000000060007209 */ /* 0x000fe20007810000 */
[----:B------:R-:W-:Y:S01]  /*2920*/  FMUL.FTZ R62, R62, UR4 ;  /* 0x000000043e3e7c20 */ /* 0x000fe20008410000 */
[----:B------:R-:W3:Y:S01]  /*2930*/  MUFU.TANH R153, R60 ;  /* 0x0000003c00997308 */ /* 0x000ee20000002400 */
[----:B------:R-:W-:Y:S01]  /*2940*/  HMMA.16816.F32 R28, R28, R38, RZ ;  /* 0x000000261c1c723c */ /* 0x000fe200000018ff */
[----:B------:R-:W-:Y:S01]  /*2950*/  FMNMX.FTZ R0, R95, R0, !PT ;  /* 0x000000005f007209 */ /* 0x000fe20007810000 */
[----:B------:R-:W-:-:S03]  /*2960*/  FMUL.FTZ R36, R63, UR4 ;  /* 0x000000043f247c20 */ /* 0x000fc60008410000 */
[----:B------:R-:W-:Y:S02]  /*2970*/  FMNMX.FTZ R0, R109, R0, !PT ;  /* 0x000000006d007209 */ /* 0x000fe40007810000 */
[----:B------:R4:W-:Y:S02]  /*2980*/  MUFU.TANH R185, R36 ;  /* 0x0000002400b97308 */ /* 0x0009e40000002400 */
[----:B------:R-:W-:-:S04]  /*2990*/  FMNMX.FTZ R0, R111, R0, !PT ;  /* 0x000000006f007209 */ /* 0x000fc80007810000 */
[----:B------:R-:W-:Y:S02]  /*29a0*/  FMNMX.FTZ R0, R179, R0, !PT ;  /* 0x00000000b3007209 */ /* 0x000fe40007810000 */
[----:B------:R-:W3:Y:S01]  /*29b0*/  MUFU.TANH R149, R61 ;  /* 0x0000003d00957308 */ /* 0x000ee20000002400 */
[----:B-1----:R-:W-:Y:S01]  /*29c0*/  HMMA.16816.F32 R32, R16, R68, R48 ;  /* 0x000000441020723c */ /* 0x002fe20000001830 */
[----:B------:R-:W-:-:S04]  /*29d0*/  FMNMX.FTZ R0, R174, R0, !PT ;  /* 0x00000000ae007209 */ /* 0x000fc80007810000 */
[----:B------:R-:W-:Y:S01]  /*29e0*/  FMNMX.FTZ R0, R134, R0, !PT ;  /* 0x0000000086007209 */ /* 0x000fe20007810000 */
[----:B------:R-:W-:Y:S01]  /*29f0*/  HMMA.16816.F32 R24, R20, R56, R24 ;  /* 0x000000381418723c */ /* 0x000fe20000001818 */
[----:B------:R-:W-:Y:S02]  /*2a00*/  MUFU.TANH R193, R82 ;  /* 0x0000005200c17308 */ /* 0x000fe40000002400 */
[----:B------:R-:W-:-:S03]  /*2a10*/  FMNMX.FTZ R0, R122, R0, !PT ;  /* 0x000000007a007209 */ /* 0x000fc60007810000 */
[----:B----4-:R-:W-:Y:S03]  /*2a20*/  HMMA.16816.F32 R36, R16, R70, R52 ;  /* 0x000000461024723c */ /* 0x010fe60000001834 */
[----:B------:R-:W-:Y:S03]  /*2a30*/  MUFU.TANH R190, R83 ;  /* 0x0000005300be7308 */ /* 0x000fe60000002400 */
[----:B------:R-:W-:Y:S01]  /*2a40*/  HMMA.16816.F32 R20, R20, R58, R28 ;  /* 0x0000003a1414723c */ /* 0x000fe2000000181c */
[----:B------:R-:W-:Y:S01]  /*2a50*/  FMUL.FTZ R16, R44, UR4 ;  /* 0x000000042c107c20 */ /* 0x000fe20008410000 */
[----:B------:R-:W-:-:S03]  /*2a60*/  FMUL.FTZ R17, R45, UR4 ;  /* 0x000000042d117c20 */ /* 0x000fc60008410000 */
[----:B------:R1:W-:Y:S01]  /*2a70*/  MUFU.TANH R132, R16 ;  /* 0x0000001000847308 */ /* 0x0003e20000002400 */
[----:B--2---:R-:W-:Y:S06]  /*2a80*/  HMMA.16816.F32 R32, R8, R40, R32 ;  /* 0x000000280820723c */ /* 0x004fec0000001820 */
[----:B------:R-:W-:Y:S01]  /*2a90*/  HMMA.16816.F32 R24, R12, R68, R24 ;  /* 0x000000440c18723c */ /* 0x000fe20000001818 */
[----:B------:R-:W-:Y:S05]  /*2aa0*/  MUFU.TANH R145, R76 ;  /* 0x0000004c00917308 */ /* 0x000fea0000002400 */
[----:B------:R-:W-:Y:S03]  /*2ab0*/  HMMA.16816.F32 R36, R8, R42, R36 ;  /* 0x0000002a0824723c */ /* 0x000fe60000001824 */
[----:B------:R-:W-:Y:S01]  /*2ac0*/  MUFU.TANH R144, R77 ;  /* 0x0000004d00907308 */ /* 0x000fe20000002400 */
[----:B-1----:R-:W-:-:S02]  /*2ad0*/  FMNMX.FTZ R16, R189, R0, !PT ;  /* 0x00000000bd107209 */ /* 0x002fc40007810000 */
[----:B------:R-:W-:Y:S01]  /*2ae0*/  FMNMX.FTZ R0, R108, R105, !PT ;  /* 0x000000696c007209 */ /* 0x000fe20007810000 */
[----:B------:R-:W-:Y:S01]  /*2af0*/  HMMA.16816.F32 R12, R12, R70, R20 ;  /* 0x000000460c0c723c */ /* 0x000fe20000001814 */
[----:B------:R-:W-:Y:S02]  /*2b00*/  FMNMX.FTZ R16, R184, R16, !PT ;  /* 0x00000010b8107209 */ /* 0x000fe40007810000 */
[----:B------:R-:W-:Y:S01]  /*2b10*/  FMNMX.FTZ R0, R103, R0, !PT ;  /* 0x0000000067007209 */ /* 0x000fe20007810000 */
[----:B------:R-:W-:Y:S01]  /*2b20*/  MUFU.TANH R157, R78 ;  /* 0x0000004e009d7308 */ /* 0x000fe20000002400 */
[----:B------:R-:W-:Y:S01]  /*2b30*/  FMNMX.FTZ R16, R142, R16, !PT ;  /* 0x000000108e107209 */ /* 0x000fe20007810000 */
[----:B------:R-:W-:Y:S01]  /*2b40*/  FMUL.FTZ R9, R32, UR4 ;  /* 0x0000000420097c20 */ /* 0x000fe20008410000 */
[----:B------:R-:W-:Y:S02]  /*2b50*/  FMNMX.FTZ R0, R100, R0, !PT ;  /* 0x0000000064007209 */ /* 0x000fe40007810000 */
[----:B------:R-:W-:-:S02]  /*2b60*/  FMNMX.FTZ R16, R140, R16, !PT ;  /* 0x000000108c107209 */ /* 0x000fc40007810000 */
[----:B------:R-:W-:Y:S01]  /*2b70*/  FMNMX.FTZ R0, R94, R0, !PT ;  /* 0x000000005e007209 */ /* 0x000fe20007810000 */
[----:B------:R1:W2:Y:S01]  /*2b80*/  MUFU.TANH R129, R9 ;  /* 0x0000000900817308 */ /* 0x0002a20000002400 */
[----:B------:R-:W-:Y:S01]  /*2b90*/  FMNMX.FTZ R16, R197, R16, !PT ;  /* 0x00000010c5107209 */ /* 0x000fe20007810000 */
[----:B------:R-:W-:Y:S01]  /*2ba0*/  HMMA.16816.F32 R24, R4, R40, R24 ;  /* 0x000000280418723c */ /* 0x000fe20000001818 */
[----:B------:R-:W-:Y:S02]  /*2bb0*/  FMNMX.FTZ R0, R92, R0, !PT ;  /* 0x000000005c007209 */ /* 0x000fe40007810000 */
[----:B------:R-:W-:Y:S02]  /*2bc0*/  FMNMX.FTZ R16, R194, R16, !PT ;  /* 0x00000010c2107209 */ /* 0x000fe40007810000 */
[----:B------:R-:W-:Y:S01]  /*2bd0*/  FMNMX.FTZ R0, R90, R0, !PT ;  /* 0x000000005a007209 */ /* 0x000fe20007810000 */
[----:B------:R-:W-:Y:S01]  /*2be0*/  MUFU.TANH R164, R79 ;  /* 0x0000004f00a47308 */ /* 0x000fe20000002400 */
[----:B------:R-:W-:-:S02]  /*2bf0*/  FMNMX.FTZ R8, R148, R16, !PT ;  /* 0x0000001094087209 */ /* 0x000fc40007810000 */
[----:B------:R-:W-:Y:S01]  /*2c00*/  FMNMX.FTZ R0, R91, R0, !PT ;  /* 0x000000005b007209 */ /* 0x000fe20007810000 */
[----:B------:R-:W-:Y:S01]  /*2c10*/  HMMA.16816.F32 R20, R4, R42, R12 ;  /* 0x0000002a0414723c */ /* 0x000fe2000000180c */
[----:B------:R-:W-:Y:S02]  /*2c20*/  FMNMX.FTZ R8, R146, R8, !PT ;  /* 0x0000000892087209 */ /* 0x000fe40007810000 */
[----:B------:R-:W-:Y:S01]  /*2c30*/  FMNMX.FTZ R0, R156, R0, !PT ;  /* 0x000000009c007209 */ /* 0x000fe20007810000 */
[----:B------:R-:W-:Y:S01]  /*2c40*/  MUFU.TANH R202, R64 ;  /* 0x0000004000ca7308 */ /* 0x000fe20000002400 */
[----:B------:R-:W-:Y:S01]  /*2c50*/  FMNMX.FTZ R8, R201, R8, !PT ;  /* 0x00000008c9087209 */ /* 0x000fe20007810000 */
[----:B-1----:R-:W-:Y:S01]  /*2c60*/  FMUL.FTZ R9, R33, UR4 ;  /* 0x0000000421097c20 */ /* 0x002fe20008410000 */
[----:B------:R-:W-:Y:S01]  /*2c70*/  FMNMX.FTZ R0, R155, R0, !PT ;  /* 0x000000009b007209 */ /* 0x000fe20007810000 */
[----:B------:R-:W-:Y:S01]  /*2c80*/  FMUL.FTZ R7, R35, UR4 ;  /* 0x0000000423077c20 */ /* 0x000fe20008410000 */
[----:B------:R-:W-:-:S02]  /*2c90*/  FMNMX.FTZ R8, R200, R8, !PT ;  /* 0x00000008c8087209 */ /* 0x000fc40007810000 */
[----:B------:R-:W-:Y:S01]  /*2ca0*/  FMNMX.FTZ R0, R114, R0, !PT ;  /* 0x0000000072007209 */ /* 0x000fe20007810000 */
[----:B------:R1:W4:Y:S01]  /*2cb0*/  MUFU.TANH R75, R9 ;  /* 0x00000009004b7308 */ /* 0x0003220000002400 */
[----:B------:R-:W-:Y:S01]  /*2cc0*/  FMNMX.FTZ R8, R154, R8, !PT ;  /* 0x000000089a087209 */ /* 0x000fe20007810000 */
[----:B------:R-:W-:Y:S01]  /*2cd0*/  FMUL.FTZ R19, R24, UR4 ;  /* 0x0000000418137c20 */ /* 0x000fe20008410000 */
[----:B------:R-:W-:Y:S02]  /*2ce0*/  FMNMX.FTZ R0, R112, R0, !PT ;  /* 0x0000000070007209 */ /* 0x000fe40007810000 */
[----:B------:R-:W-:Y:S02]  /*2cf0*/  FMNMX.FTZ R8, R152, R8, !PT ;  /* 0x0000000898087209 */ /* 0x000fe40007810000 */
[----:B------:R-:W-:Y:S01]  /*2d00*/  FMNMX.FTZ R0, R166, R0, !PT ;  /* 0x00000000a6007209 */ /* 0x000fe20007810000 */
[----:B------:R-:W-:Y:S01]  /*2d10*/  MUFU.TANH R199, R65 ;  /* 0x0000004100c77308 */ /* 0x000fe20000002400 */
[----:B------:R-:W-:-:S02]  /*2d20*/  FMNMX.FTZ R8, R206, R8, !PT ;  /* 0x00000008ce087209 */ /* 0x000fc40007810000 */
[----:B------:R-:W-:Y:S02]  /*2d30*/  FMNMX.FTZ R0, R158, R0, !PT ;  /* 0x000000009e007209 */ /* 0x000fe40007810000 */
[----:B------:R-:W-:Y:S02]  /*2d40*/  FMNMX.FTZ R8, R203, R8, !PT ;  /* 0x00000008cb087209 */ /* 0x000fe40007810000 */
[----:B------:R-:W-:Y:S01]  /*2d50*/  FMNMX.FTZ R4, R121, R0, !PT ;  /* 0x0000000079047209 */ /* 0x000fe20007810000 */
[----:B------:R-:W-:Y:S01]  /*2d60*/  MUFU.TANH R204, R66 ;  /* 0x0000004200cc7308 */ /* 0x000fe20000002400 */
[----:B-1----:R-:W-:Y:S01]  /*2d70*/  FMUL.FTZ R9, R34, UR4 ;  /* 0x0000000422097c20 */ /* 0x002fe20008410000 */
[----:B---3--:R-:W-:Y:S02]  /*2d80*/  FMNMX.FTZ R5, R153, R8, !PT ;  /* 0x0000000899057209 */ /* 0x008fe40007810000 */
[----:B------:R-:W-:Y:S02]  /*2d90*/  FMNMX.FTZ R0, R113, R115, !PT ;  /* 0x0000007371007209 */ /* 0x000fe40007810000 */
[----:B------:R-:W-:-:S02]  /*2da0*/  FMNMX.FTZ R4, R120, R4, !PT ;  /* 0x0000000478047209 */ /* 0x000fc40007810000 */
[----:B------:R1:W-:Y:S01]  /*2db0*/  MUFU.TANH R130, R9 ;  /* 0x0000000900827308 */ /* 0x0003e20000002400 */
[----:B------:R-:W-:Y:S02]  /*2dc0*/  FMNMX.FTZ R5, R149, R5, !PT ;  /* 0x0000000595057209 */ /* 0x000fe40007810000 */
[----:B------:R-:W-:Y:S02]  /*2dd0*/  FMNMX.FTZ R0, R107, R0, !PT ;  /* 0x000000006b007209 */ /* 0x000fe40007810000 */
[----:B------:R-:W-:Y:S02]  /*2de0*/  FMNMX.FTZ R4, R176, R4, !PT ;  /* 0x00000004b0047209 */ /* 0x000fe40007810000 */
[----:B--2---:R-:W-:Y:S01]  /*2df0*/  FMNMX.FTZ R6, R129, R5, !PT ;  /* 0x0000000581067209 */ /* 0x004fe20007810000 */
[----:B------:R-:W-:Y:S01]  /*2e00*/  MUFU.TANH R198, R67 ;  /* 0x0000004300c67308 */ /* 0x000fe20000002400 */
[----:B------:R-:W-:Y:S02]  /*2e10*/  FMNMX.FTZ R0, R110, R0, !PT ;  /* 0x000000006e007209 */ /* 0x000fe40007810000 */
[----:B------:R-:W-:-:S02]  /*2e20*/  FMNMX.FTZ R4, R168, R4, !PT ;  /* 0x00000004a8047209 */ /* 0x000fc40007810000 */
[----:B----4-:R-:W-:Y:S02]  /*2e30*/  FMNMX.FTZ R6, R75, R6, !PT ;  /* 0x000000064b067209 */ /* 0x010fe40007810000 */
[----:B------:R-:W-:Y:S01]  /*2e40*/  FMNMX.FTZ R5, R98, R0, !PT ;  /* 0x0000000062057209 */ /* 0x000fe20007810000 */
[----:B------:R-:W-:Y:S01]  /*2e50*/  MUFU.TANH R150, R62 ;  /* 0x0000003e00967308 */ /* 0x000fe20000002400 */
[----:B-1----:R-:W-:Y:S01]  /*2e60*/  FMUL.FTZ R9, R36, UR4 ;  /* 0x0000000424097c20 */ /* 0x002fe20008410000 */
[----:B------:R-:W-:-:S04]  /*2e70*/  FMNMX.FTZ R0, R137, R4, !PT ;  /* 0x0000000489007209 */ /* 0x000fc80007810000 */
[----:B------:R-:W-:Y:S02]  /*2e80*/  FMNMX.FTZ R18, R123, R0, !PT ;  /* 0x000000007b127209 */ /* 0x000fe40007810000 */
[----:B------:R1:W2:Y:S08]  /*2e90*/  MUFU.TANH R70, R9 ;  /* 0x0000000900467308 */ /* 0x0002b00000002400 */
[----:B------:R-:W-:Y:S08]  /*2ea0*/  MUFU.TANH R128, R7 ;  /* 0x0000000700807308 */ /* 0x000ff00000002400 */
[----:B------:R3:W-:Y:S01]  /*2eb0*/  MUFU.TANH R131, R17 ;  /* 0x0000001100837308 */ /* 0x0007e20000002400 */
[----:B-1----:R-:W-:Y:S01]  /*2ec0*/  FMUL.FTZ R9, R37, UR4 ;  /* 0x0000000425097c20 */ /* 0x002fe20008410000 */
[----:B--2---:R-:W-:-:S06]  /*2ed0*/  FMNMX.FTZ R4, R70, R6, !PT ;  /* 0x0000000646047209 */ /* 0x004fcc0007810000 */
[----:B------:R-:W1:Y:S01]  /*2ee0*/  MUFU.TANH R68, R9 ;  /* 0x0000000900447308 */ /* 0x000e620000002400 */
[----:B---3--:R-:W-:-:S07]  /*2ef0*/  FMUL.FTZ R17, R46, UR4 ;  /* 0x000000042e117c20 */ /* 0x008fce0008410000 */
[----:B------:R2:W3:Y:S01]  /*2f00*/  MUFU.TANH R133, R17 ;  /* 0x0000001100857308 */ /* 0x0004e20000002400 */
[----:B-1----:R-:W-:Y:S01]  /*2f10*/  FMNMX.FTZ R16, R68, R4, !PT ;  /* 0x0000000444107209 */ /* 0x002fe20007810000 */
[----:B--2---:R-:W-:-:S06]  /*2f20*/  FMUL.FTZ R17, R47, UR4 ;  /* 0x000000042f117c20 */ /* 0x004fcc0008410000 */
[----:B------:R1:W2:Y:S02]  /*2f30*/  MUFU.TANH R136, R17 ;  /* 0x0000001100887308 */ /* 0x0002a40000002400 */
[----:B-1----:R-:W-:Y:S01]  /*2f40*/  FMNMX.FTZ R17, R99, R5, !PT ;  /* 0x0000000563117209 */ /* 0x002fe20007810000 */
[----:B------:R-:W-:Y:S06]  /*2f50*/  BAR.SYNC.DEFER_BLOCKING 0x0 ;  /* 0x0000000000007b1d */ /* 0x000fec0000010000 */
[----:B--23--:R-:W-:Y:S05]  /*2f60*/  @!P0 BRA `(.L_x_126) ;  /* 0x0000000000888947 */ /* 0x00cfea0003800000 */
[----:B------:R-:W-:-:S04]  /*2f70*/  LEA.HI.SX32 R0, R223, 0xfffffffe, 0x19 ;  /* 0xfffffffedf007811 */ /* 0x000fc800078fcaff */
[----:B------:R-:W-:Y:S01]  /*2f80*/  SHF.R.S32.HI R5, RZ, 0x1f, R0 ;  /* 0x0000001fff057819 */ /* 0x000fe20000011400 */
[C---:B------:R-:W-:Y:S02]  /*2f90*/  IMAD R4, R0.reuse, UR19, RZ ;  /* 0x0000001300047c24 */ /* 0x040fe4000f8e02ff */
[----:B------:R-:W-:-:S04]  /*2fa0*/  IMAD.WIDE.U32 R6, R0, UR20, R208 ;  /* 0x0000001400067c25 */ /* 0x000fc8000f8e00d0 */
        /* <DEDUP_REMOVED lines=30> */
.L_x_126:
[----:B------:R-:W-:Y:S01]  /*3190*/  FMNMX.FTZ R0, R93, R17, !PT ;  /* 0x000000115d007209 */ /* 0x000fe20007810000 */
[----:B---3--:R-:W1:Y:S01]  /*31a0*/  SHFL.BFLY PT, R6, R16, 0x2, 0x1f ;  /* 0x0c401f0010067f89 */ /* 0x008e6200000e0000 */
[----:B------:R-:W-:Y:S01]  /*31b0*/  FMNMX.FTZ R4, R186, R18, !PT ;  /* 0x00000012ba047209 */ /* 0x000fe20007810000 */
[----:B------:R-:W-:Y:S01]  /*31c0*/  FMUL.FTZ R5, R25, UR4 ;  /* 0x0000000419057c20 */ /* 0x000fe20008410000 */
[----:B------:R-:W-:Y:S01]  /*31d0*/  FMNMX.FTZ R0, R97, R0, !PT ;  /* 0x0000000061007209 */ /* 0x000fe20007810000 */
[----:B------:R-:W-:Y:S01]  /*31e0*/  MUFU.TANH R69, R19 ;  /* 0x0000001300457308 */ /* 0x000fe20000002400 */
[----:B------:R-:W-:Y:S01]  /*31f0*/  FMNMX.FTZ R4, R183, R4, !PT ;  /* 0x00000004b7047209 */ /* 0x000fe20007810000 */
[----:B------:R-:W-:Y:S01]  /*3200*/  STL [R1+0x9c], R234 ;  /* 0x00009cea01007387 */ /* 0x000fe20000100800 */
[----:B------:R-:W-:Y:S01]  /*3210*/  FMNMX.FTZ R0, R161, R0, !PT ;  /* 0x00000000a1007209 */ /* 0x000fe20007810000 */
[----:B------:R-:W-:Y:S01]  /*3220*/  ULDC UR6, c[0x0][0x2ec] ;  /* 0x0000bb0000067ab9 */ /* 0x000fe20000000800 */
[----:B------:R-:W-:Y:S01]  /*3230*/  FMNMX.FTZ R4, R145, R4, !PT ;  /* 0x0000000491047209 */ /* 0x000fe20007810000 */
[----:B------:R-:W-:Y:S01]  /*3240*/  STL [R1+0x98], R242 ;  /* 0x000098f201007387 */ /* 0x000fe20000100800 */
[----:B------:R-:W-:Y:S01]  /*3250*/  FMNMX.FTZ R0, R172, R0, !PT ;  /* 0x00000000ac007209 */ /* 0x000fe20007810000 */
[----:B------:R2:W-:Y:S01]  /*3260*/  MUFU.TANH R210, R5 ;  /* 0x0000000500d27308 */ /* 0x0005e20000002400 */
        /* <DEDUP_REMOVED lines=9> */
[----:B-1----:R-:W-:Y:S01]  /*3300*/  FMNMX.FTZ R74, R16, R6, !PT ;  /* 0x00000006104a7209 */ /* 0x002fe20007810000 */
[----:B------:R-:W-:Y:S01]  /*3310*/  STL [R1+0x88], R230 ;  /* 0x000088e601007387 */ /* 0x000fe20000100800 */
[----:B------:R-:W-:Y:S01]  /*3320*/  FMNMX.FTZ R0, R171, R0, !PT ;  /* 0x00000000ab007209 */ /* 0x000fe20007810000 */
[----:B--2---:R-:W-:Y:S01]  /*3330*/  FMUL.FTZ R5, R20, UR4 ;  /* 0x0000000414057c20 */ /* 0x004fe20008410000 */
[----:B------:R-:W-:Y:S01]  /*3340*/  FMNMX.FTZ R4, R132, R4, !PT ;  /* 0x0000000484047209 */ /* 0x000fe20007810000 */
[----:B------:R-:W1:Y:S01]  /*3350*/  SHFL.BFLY PT, R6, R74, 0x1, 0x1f ;  /* 0x0c201f004a067f89 */ /* 0x000e6200000e0000 */
[----:B------:R-:W-:Y:S01]  /*3360*/  FMNMX.FTZ R0, R138, R0, !PT ;  /* 0x000000008a007209 */ /* 0x000fe20007810000 */
[----:B------:R2:W-:Y:S01]  /*3370*/  MUFU.TANH R212, R5 ;  /* 0x0000000500d47308 */ /* 0x0005e20000002400 */
[----:B------:R-:W-:Y:S01]  /*3380*/  FMNMX.FTZ R4, R131, R4, !PT ;  /* 0x0000000483047209 */ /* 0x000fe20007810000 */
[----:B------:R-:W-:Y:S01]  /*3390*/  STL [R1+0x84], R229 ;  /* 0x000084e501007387 */ /* 0x000fe20000100800 */
[----:B------:R-:W-:-:S03]  /*33a0*/  FMNMX.FTZ R0, R147, R0, !PT ;  /* 0x0000000093007209 */ /* 0x000fc60007810000 */
[----:B------:R-:W-:Y:S01]  /*33b0*/  STL [R1+0x80], R228 ;  /* 0x000080e401007387 */ /* 0x000fe20000100800 */
[----:B------:R-:W-:-:S03]  /*33c0*/  FMNMX.FTZ R0, R175, R0, !PT ;  /* 0x00000000af007209 */ /* 0x000fc60007810000 */
[----:B------:R-:W-:Y:S01]  /*33d0*/  STL [R1+0x7c], R227 ;  /* 0x00007ce301007387 */ /* 0x000fe20000100800 */
[----:B------:R-:W-:-:S03]  /*33e0*/  FMNMX.FTZ R0, R181, R0, !PT ;  /* 0x00000000b5007209 */ /* 0x000fc60007810000 */
[----:B------:R-:W-:Y:S01]  /*33f0*/  STL [R1+0x78], R223 ;  /* 0x000078df01007387 */ /* 0x000fe20000100800 */
[----:B------:R-:W-:Y:S01]  /*3400*/  FMNMX.FTZ R0, R143, R0, !PT ;  /* 0x000000008f007209 */ /* 0x000fe20007810000 */
[----:B--2---:R-:W-:-:S03]  /*3410*/  FMUL.FTZ R5, R21, UR4 ;  /* 0x0000000415057c20 */ /* 0x004fc60008410000 */
[----:B------:R-:W-:Y:S01]  /*3420*/  FMNMX.FTZ R0, R151, R0, !PT ;  /* 0x0000000097007209 */ /* 0x000fe20007810000 */
[----:B------:R2:W3:Y:S01]  /*3430*/  MUFU.TANH R7, R5 ;  /* 0x0000000500077308 */ /* 0x0004e20000002400 */
[----:B-1----:R-:W-:Y:S02]  /*3440*/  FMNMX.FTZ R74, R74, R6, !PT ;  /* 0x000000064a4a7209 */ /* 0x002fe40007810000 */
[----:B------:R-:W-:Y:S02]  /*3450*/  FMNMX.FTZ R0, R193, R0, !PT ;  /* 0x00000000c1007209 */ /* 0x000fe40007810000 */
[C---:B------:R-:W-:Y:S01]  /*3460*/  FSETP.NEU.FTZ.AND P1, PT, R74.reuse, -INF , PT ;  /* 0xff8000004a00780b */ /* 0x040fe20003f3d000 */
[----:B------:R-:W-:Y:S01]  /*3470*/  FMUL.FTZ R6, R74, UR6 ;  /* 0x000000064a067c20 */ /* 0x000fe20008410000 */
[----:B------:R-:W-:-:S04]  /*3480*/  FMNMX.FTZ R0, R190, R0, !PT ;  /* 0x00000000be007209 */ /* 0x000fc80007810000 */
[----:B------:R-:W-:Y:S02]  /*3490*/  FMNMX.FTZ R0, R157, R0, !PT ;  /* 0x000000009d007209 */ /* 0x000fe40007810000 */
[----:B------:R-:W-:Y:S02]  /*34a0*/  FSEL R6, R6, RZ, P1 ;  /* 0x000000ff06067208 */ /* 0x000fe40000800000 */
[----:B------:R-:W-:Y:S01]  /*34b0*/  FMNMX.FTZ R0, R164, R0, !PT ;  /* 0x00000000a4007209 */ /* 0x000fe20007810000 */
[----:B--2---:R-:W-:Y:S01]  /*34c0*/  FMUL.FTZ R5, R26, UR4 ;  /* 0x000000041a057c20 */ /* 0x004fe20008410000 */
[----:B---3--:R-:W-:Y:S02]  /*34d0*/  STL [R1+0x48], R7 ;  /* 0x0000480701007387 */ /* 0x008fe40000100800 */
[----:B------:R-:W-:Y:S01]  /*34e0*/  FMNMX.FTZ R0, R204, R0, !PT ;  /* 0x00000000cc007209 */ /* 0x000fe20007810000 */
[----:B------:R1:W2:Y:S01]  /*34f0*/  MUFU.TANH R218, R5 ;  /* 0x0000000500da7308 */ /* 0x0002a20000002400 */
[----:B------:R-:W-:Y:S02]  /*3500*/  STL [R1+0xb8], R69 ;  /* 0x0000b84501007387 */ /* 0x000fe40000100800 */
[----:B------:R-:W-:-:S02]  /*3510*/  FMNMX.FTZ R0, R198, R0, !PT ;  /* 0x00000000c6007209 */ /* 0x000fc40007810000 */
[----:B------:R-:W-:Y:S02]  /*3520*/  STL [R1+0xa0], R74 ;  /* 0x0000a04a01007387 */ /* 0x000fe40000100800 */
[----:B------:R-:W-:-:S04]  /*3530*/  FMNMX.FTZ R0, R133, R0, !PT ;  /* 0x0000000085007209 */ /* 0x000fc80007810000 */
[----:B------:R-:W-:Y:S02]  /*3540*/  FMNMX.FTZ R0, R136, R0, !PT ;  /* 0x0000000088007209 */ /* 0x000fe40007810000 */
[----:B-1----:R-:W-:Y:S01]  /*3550*/  FMNMX.FTZ R5, R69, R4, !PT ;  /* 0x0000000445057209 */ /* 0x002fe20007810000 */
[----:B------:R-:W-:-:S03]  /*3560*/  FMUL.FTZ R4, R27, UR4 ;  /* 0x000000041b047c20 */ /* 0x000fc60008410000 */
[----:B------:R-:W-:Y:S01]  /*3570*/  FMNMX.FTZ R5, R210, R5, !PT ;  /* 0x00000005d2057209 */ /* 0x000fe20007810000 */
[----:B------:R1:W3:Y:S03]  /*3580*/  MUFU.TANH R214, R4 ;  /* 0x0000000400d67308 */ /* 0x0002e60000002400 */
[----:B------:R-:W-:-:S04]  /*3590*/  FMNMX.FTZ R5, R212, R5, !PT ;  /* 0x00000005d4057209 */ /* 0x000fc80007810000 */
[----:B------:R-:W-:Y:S01]  /*35a0*/  FMNMX.FTZ R72, R7, R5, !PT ;  /* 0x0000000507487209 */ /* 0x000fe20007810000 */
[----:B------:R-:W-:-:S04]  /*35b0*/  FMUL.FTZ R5, R22, UR4 ;  /* 0x0000000416057c20 */ /* 0x000fc80008410000 */
[----:B------:R-:W4:Y:S01]  /*35c0*/  SHFL.BFLY PT, R7, R72, 0x2, 0x1f ;  /* 0x0c401f0048077f89 */ /* 0x000f2200000e0000 */
[----:B------:R2:W3:Y:S01]  /*35d0*/  MUFU.TANH R217, R5 ;  /* 0x0000000500d97308 */ /* 0x0004e20000002400 */
[----:B-1----:R-:W-:-:S07]  /*35e0*/  FMUL.FTZ R4, R38, UR4 ;  /* 0x0000000426047c20 */ /* 0x002fce0008410000 */
[----:B------:R1:W-:Y:S01]  /*35f0*/  MUFU.TANH R208, R4 ;  /* 0x0000000400d07308 */ /* 0x0003e20000002400 */
[----:B--2---:R-:W-:-:S07]  /*3600*/  FMUL.FTZ R5, R23, UR4 ;  /* 0x0000000417057c20 */ /* 0x004fce0008410000 */
[----:B------:R2:W3:Y:S01]  /*3610*/  MUFU.TANH R220, R5 ;  /* 0x0000000500dc7308 */ /* 0x0004e20000002400 */
[----:B----4-:R-:W-:Y:S01]  /*3620*/  FMNMX.FTZ R72, R72, R7, !PT ;  /* 0x0000000748487209 */ /* 0x010fe20007810000 */
[----:B-1----:R-:W-:-:S04]  /*3630*/  FMUL.FTZ R4, R39, UR4 ;  /* 0x0000000427047c20 */ /* 0x002fc80008410000 */
[----:B------:R-:W1:Y:S02]  /*3640*/  SHFL.BFLY PT, R8, R72, 0x1, 0x1f ;  /* 0x0c201f0048087f89 */ /* 0x000e6400000e0000 */
[----:B------:R4:W-:Y:S01]  /*3650*/  MUFU.TANH R69, R4 ;  /* 0x0000000400457308 */ /* 0x0009e20000002400 */
[----:B--2---:R-:W-:-:S07]  /*3660*/  FFMA.FTZ R5, R104, UR6, -R6 ;  /* 0x0000000668057c23 */ /* 0x004fce0008010806 */
[----:B------:R2:W-:Y:S01]  /*3670*/  MUFU.EX2 R215, R5 ;  /* 0x0000000500d77308 */ /* 0x0005e20000000800 */
[----:B----4-:R-:W-:-:S04]  /*3680*/  FMNMX.FTZ R4, R125, R124, !PT ;  /* 0x0000007c7d047209 */ /* 0x010fc80007810000 */
[----:B------:R-:W-:Y:S02]  /*3690*/  FMNMX.FTZ R4, R119, R4, !PT ;  /* 0x0000000477047209 */ /* 0x000fe40007810000 */
[----:B-1----:R-:W-:Y:S02]  /*36a0*/  FMNMX.FTZ R72, R72, R8, !PT ;  /* 0x0000000848487209 */ /* 0x002fe40007810000 */
[----:B------:R-:W-:Y:S02]  /*36b0*/  FMNMX.FTZ R4, R118, R4, !PT ;  /* 0x0000000476047209 */ /* 0x000fe40007810000 */
[----:B------:R-:W-:Y:S02]  /*36c0*/  FSETP.NEU.FTZ.AND P1, PT, R72, -INF , PT ;  /* 0xff8000004800780b */ /* 0x000fe40003f3d000 */
[----:B------:R-:W-:Y:S01]  /*36d0*/  FMNMX.FTZ R4, R117, R4, !PT ;  /* 0x0000000475047209 */ /* 0x000fe20007810000 */
[----:B--2---:R-:W-:-:S03]  /*36e0*/  FFMA.FTZ R5, R106, UR6, -R6 ;  /* 0x000000066a057c23 */ /* 0x004fc60008010806 */
[----:B------:R-:W-:Y:S01]  /*36f0*/  FMNMX.FTZ R4, R116, R4, !PT ;  /* 0x0000000474047209 */ /* 0x000fe20007810000 */
[----:B------:R1:W-:Y:S03]  /*3700*/  MUFU.EX2 R219, R5 ;  /* 0x0000000500db7308 */ /* 0x0003e60000000800 */
[----:B------:R-:W-:-:S04]  /*3710*/  FMNMX.FTZ R4, R162, R4, !PT ;  /* 0x00000004a2047209 */ /* 0x000fc80007810000 */
[----:B------:R-:W-:Y:S02]  /*3720*/  FMNMX.FTZ R4, R160, R4, !PT ;  /* 0x00000004a0047209 */ /* 0x000fe40007810000 */
[----:B-1----:R-:W-:Y:S02]  /*3730*/  FMNMX.FTZ R5, R218, R0, !PT ;  /* 0x00000000da057209 */ /* 0x002fe40007810000 */
[----:B------:R-:W-:Y:S01]  /*3740*/  FMNMX.FTZ R0, R169, R4, !PT ;  /* 0x00000004a9007209 */ /* 0x000fe20007810000 */
[----:B------:R-:W-:Y:S01]  /*3750*/  FFMA.FTZ R4, R101, UR6, -R6 ;  /* 0x0000000665047c23 */ /* 0x000fe20008010806 */
[----:B---3--:R-:W-:Y:S02]  /*3760*/  FMNMX.FTZ R5, R214, R5, !PT ;  /* 0x00000005d6057209 */ /* 0x008fe40007810000 */
[----:B------:R-:W-:Y:S01]  /*3770*/  FMNMX.FTZ R0, R163, R0, !PT ;  /* 0x00000000a3007209 */ /* 0x000fe20007810000 */
[----:B------:R1:W2:Y:S01]  /*3780*/  MUFU.EX2 R7, R4 ;  /* 0x0000000400077308 */ /* 0x0002a20000000800 */
[----:B------:R-:W-:-:S04]  /*3790*/  FMNMX.FTZ R5, R217, R5, !PT ;  /* 0x00000005d9057209 */ /* 0x000fc80007810000 */
[----:B------:R-:W-:Y:S01]  /*37a0*/  FMNMX.FTZ R71, R220, R5, !PT ;  /* 0x00000005dc477209 */ /* 0x000fe20007810000 */
[----:B------:R-:W-:Y:S01]  /*37b0*/  FMUL.FTZ R5, R72, UR6 ;  /* 0x0000000648057c20 */ /* 0x000fe20008410000 */
[----:B-1----:R-:W-:Y:S01]  /*37c0*/  FMNMX.FTZ R4, R167, R0, !PT ;  /* 0x00000000a7047209 */ /* 0x002fe20007810000 */
[--C-:B------:R-:W-:Y:S01]  /*37d0*/  FFMA.FTZ R0, R102, UR6, -R6.reuse ;  /* 0x0000000666007c23 */ /* 0x100fe20008010806 */
[----:B--2---:R-:W-:Y:S03]  /*37e0*/  STL [R1+0x38], R7 ;  /* 0x0000380701007387 */ /* 0x004fe60000100800 */
[----:B------:R1:W-:Y:S01]  /*37f0*/  MUFU.EX2 R211, R0 ;  /* 0x0000000000d37308 */ /* 0x0003e20000000800 */
[----:B------:R-:W2:Y:S01]  /*3800*/  SHFL.BFLY PT, R7, R71, 0x2, 0x1f ;  /* 0x0c401f0047077f89 */ /* 0x000ea200000e0000 */
[----:B-1----:R-:W-:Y:S01]  /*3810*/  FMNMX.FTZ R0, R159, R4, !PT ;  /* 0x000000049f007209 */ /* 0x002fe20007810000 */
[----:B------:R-:W-:-:S03]  /*3820*/  FFMA.FTZ R4, R96, UR6, -R6 ;  /* 0x0000000660047c23 */ /* 0x000fc60008010806 */
[----:B------:R-:W-:-:S03]  /*3830*/  FMNMX.FTZ R0, R178, R0, !PT ;  /* 0x00000000b2007209 */ /* 0x000fc60007810000 */
[----:B------:R-:W1:Y:S01]  /*3840*/  MUFU.EX2 R4, R4 ;  /* 0x0000000400047308 */ /* 0x000e620000000800 */
[----:B------:R-:W-:-:S04]  /*3850*/  FMNMX.FTZ R0, R173, R0, !PT ;  /* 0x00000000ad007209 */ /* 0x000fc80007810000 */
[----:B------:R-:W-:Y:S02]  /*3860*/  FMNMX.FTZ R0, R177, R0, !PT ;  /* 0x00000000b1007209 */ /* 0x000fe40007810000 */
[----:B------:R-:W-:Y:S02]  /*3870*/  FSEL R5, R5, RZ, P1 ;  /* 0x000000ff05057208 */ /* 0x000fe40000800000 */
[----:B------:R-:W-:-:S04]  /*3880*/  FMNMX.FTZ R0, R170, R0, !PT ;  /* 0x00000000aa007209 */ /* 0x000fc80007810000 */
[----:B------:R-:W-:Y:S01]  /*3890*/  FMNMX.FTZ R0, R188, R0, !PT ;  /* 0x00000000bc007209 */ /* 0x000fe20007810000 */
[----:B-1----:R1:W-:Y:S03]  /*38a0*/  STL [R1+0x54], R4 ;  /* 0x0000540401007387 */ /* 0x0023e60000100800 */
[----:B------:R-:W-:Y:S02]  /*38b0*/  FMNMX.FTZ R0, R182, R0, !PT ;  /* 0x00000000b6007209 */ /* 0x000fe40007810000 */
[----:B--2---:R-:W-:Y:S01]  /*38c0*/  FMNMX.FTZ R71, R71, R7, !PT ;  /* 0x0000000747477209 */ /* 0x004fe20007810000 */
[----:B------:R2:W-:Y:S04]  /*38d0*/  STL [R1+0xa4], R72 ;  /* 0x0000a44801007387 */ /* 0x0005e80000100800 */
[----:B------:R-:W3:Y:S01]  /*38e0*/  SHFL.BFLY PT, R8, R71, 0x1, 0x1f ;  /* 0x0c201f0047087f89 */ /* 0x000ee200000e0000 */
[----:B-1----:R-:W-:-:S04]  /*38f0*/  FFMA.FTZ R4, R95, UR6, -R6 ;  /* 0x000000065f047c23 */ /* 0x002fc80008010806 */
[----:B------:R1:W-:Y:S01]  /*3900*/  MUFU.EX2 R233, R4 ;  /* 0x0000000400e97308 */ /* 0x0003e20000000800 */
[--C-:B------:R-:W-:Y:S01]  /*3910*/  FFMA.FTZ R7, R105, UR6, -R5.reuse ;  /* 0x0000000669077c23 */ /* 0x100fe20008010805 */
[----:B--2---:R-:W2:Y:S01]  /*3920*/  LDL.LU R72, [R1+0x54] ;  /* 0x0000540001487983 */ /* 0x004ea20000300800 */
[----:B---3--:R-:W-:Y:S01]  /*3930*/  FMNMX.FTZ R71, R71, R8, !PT ;  /* 0x0000000847477209 */ /* 0x008fe20007810000 */
[----:B------:R-:W-:-:S03]  /*3940*/  FFMA.FTZ R8, R90, UR6, -R5 ;  /* 0x000000065a087c23 */ /* 0x000fc60008010805 */
[----:B------:R-:W-:Y:S01]  /*3950*/  FSETP.NEU.FTZ.AND P1, PT, R71, -INF , PT ;  /* 0xff8000004700780b */ /* 0x000fe20003f3d000 */
[----:B------:R-:W-:Y:S08]  /*3960*/  MUFU.EX2 R246, R7 ;  /* 0x0000000700f67308 */ /* 0x000ff00000000800 */
[----:B------:R-:W-:Y:S01]  /*3970*/  MUFU.EX2 R227, R8 ;  /* 0x0000000800e37308 */ /* 0x000fe20000000800 */
[----:B-1----:R-:W-:-:S07]  /*3980*/  FFMA.FTZ R4, R108, UR6, -R5 ;  /* 0x000000066c047c23 */ /* 0x002fce0008010805 */
        /* <DEDUP_REMOVED lines=11> */
[----:B------:R1:W3:Y:S03]  /*3a40*/  MUFU.EX2 R10, R0 ;  /* 0x00000000000a7308 */ /* 0x0002e60000000800 */
[----:B------:R-:W-:-:S04]  /*3a50*/  FMNMX.FTZ R4, R205, R4, !PT ;  /* 0x00000004cd047209 */ /* 0x000fc80007810000 */
[----:B------:R-:W-:Y:S01]  /*3a60*/  FMNMX.FTZ R7, R150, R4, !PT ;  /* 0x0000000496077209 */ /* 0x000fe20007810000 */
[----:B------:R-:W-:-:S05]  /*3a70*/  FMUL.FTZ R4, R71, UR6 ;  /* 0x0000000647047c20 */ /* 0x000fca0008410000 */
[----:B------:R-:W-:Y:S01]  /*3a80*/  FSEL R4, R4, RZ, P1 ;  /* 0x000000ff04047208 */ /* 0x000fe20000800000 */
[--C-:B-1----:R-:W-:Y:S01]  /*3a90*/  FFMA.FTZ R0, R94, UR6, -R5.reuse ;  /* 0x000000065e007c23 */ /* 0x102fe20008010805 */
[----:B---3--:R1:W-:Y:S03]  /*3aa0*/  STL [R1+0x30], R10 ;  /* 0x0000300a01007387 */ /* 0x0083e60000100800 */
[----:B------:R3:W-:Y:S01]  /*3ab0*/  MUFU.EX2 R234, R0 ;  /* 0x0000000000ea7308 */ /* 0x0007e20000000800 */
[----:B------:R-:W-:Y:S01]  /*3ac0*/  STL [R1+0xa8], R71 ;  /* 0x0000a84701007387 */ /* 0x000fe20000100800 */
[----:B---3--:R-:W-:-:S06]  /*3ad0*/  FFMA.FTZ R0, R92, UR6, -R5 ;  /* 0x000000065c007c23 */ /* 0x008fcc0008010805 */
[----:B------:R3:W4:Y:S01]  /*3ae0*/  MUFU.EX2 R231, R0 ;  /* 0x0000000000e77308 */ /* 0x0007220000000800 */
[----:B-1----:R-:W-:Y:S02]  /*3af0*/  F2FP.F16.F32.PACK_AB R10, R10, R209 ;  /* 0x000000d10a0a723e */ /* 0x002fe400000000ff */
[----:B---3--:R-:W-:Y:S01]  /*3b00*/  FMNMX.FTZ R0, R185, R7, !PT ;  /* 0x00000007b9007209 */ /* 0x008fe20007810000 */
[----:B------:R-:W-:-:S03]  /*3b10*/  FFMA.FTZ R7, R113, UR6, -R4 ;  /* 0x0000000671077c23 */ /* 0x000fc60008010804 */
[----:B------:R-:W-:Y:S01]  /*3b20*/  FMNMX.FTZ R8, R130, R0, !PT ;  /* 0x0000000082087209 */ /* 0x000fe20007810000 */
[----:B------:R1:W-:Y:S01]  /*3b30*/  MUFU.EX2 R239, R7 ;  /* 0x0000000700ef7308 */ /* 0x0003e20000000800 */
[----:B------:R-:W-:Y:S02]  /*3b40*/  LOP3.LUT R0, R127, R126, RZ, 0xfc, !PT ;  /* 0x0000007e7f007212 */ /* 0x000fe400078efcff */
[----:B------:R-:W-:Y:S02]  /*3b50*/  FMNMX.FTZ R8, R128, R8, !PT ;  /* 0x0000000880087209 */ /* 0x000fe40007810000 */
[----:B------:R-:W-:Y:S01]  /*3b60*/  LEA R135, R0, UR5, 0x1 ;  /* 0x0000000500877c11 */ /* 0x000fe2000f8e08ff */
[----:B------:R-:W-:-:S03]  /*3b70*/  FFMA.FTZ R0, R115, UR6, -R4 ;  /* 0x0000000673007c23 */ /* 0x000fc60008010804 */
[-C--:B------:R-:W-:Y:S01]  /*3b80*/  IADD3 R224, R3, R135.reuse, RZ ;  /* 0x0000008703e07210 */ /* 0x080fe20007ffe0ff */
[----:B------:R3:W3:Y:S01]  /*3b90*/  MUFU.EX2 R9, R0 ;  /* 0x0000000000097308 */ /* 0x0006e20000000800 */
[C---:B------:R-:W-:Y:S01]  /*3ba0*/  IADD3 R226, R2.reuse, R135, RZ ;  /* 0x0000008702e27210 */ /* 0x040fe20007ffe0ff */
[----:B------:R-:W-:Y:S02]  /*3bb0*/  LDSM.16.MT88.4 R24, [R135+0x8000] ;  /* 0x008000008718783b */ /* 0x000fe40000004200 */
[----:B------:R-:W-:Y:S01]  /*3bc0*/  IMAD.IADD R225, R2, 0x1, R224 ;  /* 0x0000000102e17824 */ /* 0x000fe200078e02e0 */
[----:B----4-:R-:W-:Y:S01]  /*3bd0*/  F2FP.F16.F32.PACK_AB R12, R231, R234 ;  /* 0x000000eae70c723e */ /* 0x010fe200000000ff */
[----:B------:R-:W-:Y:S01]  /*3be0*/  LDSM.16.MT88.4 R20, [R226+0x8000] ;  /* 0x00800000e214783b */ /* 0x000fe20000004200 */
[----:B-1----:R-:W-:Y:S02]  /*3bf0*/  FMNMX.FTZ R7, R208, R8, !PT ;  /* 0x00000008d0077209 */ /* 0x002fe40007810000 */
[----:B------:R-:W-:Y:S01]  /*3c00*/  F2FP.F16.F32.PACK_AB R8, R246, R213 ;  /* 0x000000d5f608723e */ /* 0x000fe200000000ff */
[----:B------:R-:W-:Y:S01]  /*3c10*/  LDSM.16.MT88.4 R16, [R224+0x8000] ;  /* 0x00800000e010783b */ /* 0x000fe20000004200 */
[----:B------:R-:W-:-:S03]  /*3c20*/  FMNMX.FTZ R7, R69, R7, !PT ;  /* 0x0000000745077209 */ /* 0x000fc60007810000 */
[----:B------:R-:W-:Y:S01]  /*3c30*/  LDSM.16.MT88.4 R56, [R225+0x8000] ;  /* 0x00800000e138783b */ /* 0x000fe20000004200 */
[----:B---3--:R-:W-:-:S03]  /*3c40*/  FFMA.FTZ R0, R107, UR6, -R4 ;  /* 0x000000066b007c23 */ /* 0x008fc60008010804 */
[----:B------:R-:W1:Y:S01]  /*3c50*/  SHFL.BFLY PT, R3, R7, 0x2, 0x1f ;  /* 0x0c401f0007037f89 */ /* 0x000e6200000e0000 */
[----:B------:R3:W4:Y:S03]  /*3c60*/  MUFU.EX2 R11, R0 ;  /* 0x00000000000b7308 */ /* 0x0007260000000800 */
[----:B------:R1:W-:Y:S04]  /*3c70*/  STL [R1+0x24], R9 ;  /* 0x0000240901007387 */ /* 0x0003e80000100800 */
[----:B------:R-:W-:Y:S04]  /*3c80*/  LDSM.16.MT88.4 R76, [R226+0x8800] ;  /* 0x00880000e24c783b */ /* 0x000fe80000004200 */
[----:B------:R-:W-:Y:S04]  /*3c90*/  LDSM.16.MT88.4 R80, [R224+0x8800] ;  /* 0x00880000e050783b */ /* 0x000fe80000004200 */
[----:B------:R-:W-:Y:S01]  /*3ca0*/  LDSM.16.MT88.4 R64, [R135+0x8800] ;  /* 0x008800008740783b */ /* 0x000fe20000004200 */
[----:B---3--:R-:W-:-:S03]  /*3cb0*/  FFMA.FTZ R0, R110, UR6, -R4 ;  /* 0x000000066e007c23 */ /* 0x008fc60008010804 */
[----:B----4-:R3:W-:Y:S01]  /*3cc0*/  STL [R1+0x2c], R11 ;  /* 0x00002c0b01007387 */ /* 0x0107e20000100800 */
[----:B-1----:R-:W-:Y:S01]  /*3cd0*/  FMNMX.FTZ R3, R7, R3, !PT ;  /* 0x0000000307037209 */ /* 0x002fe20007810000 */
[----:B------:R1:W3:Y:S02]  /*3ce0*/  MUFU.EX2 R244, R0 ;  /* 0x0000000000f47308 */ /* 0x0002e40000000800 */
[----:B------:R-:W-:Y:S01]  /*3cf0*/  LDSM.16.MT88.4 R84, [R225+0x8800] ;  /* 0x00880000e154783b */ /* 0x000fe20000004200 */
[----:B------:R-:W-:-:S03]  /*3d00*/  F2FP.F16.F32.PACK_AB R9, R9, R239 ;  /* 0x000000ef0909723e */ /* 0x000fc600000000ff */
[----:B------:R-:W4:Y:S01]  /*3d10*/  SHFL.BFLY PT, R2, R3, 0x1, 0x1f ;  /* 0x0c201f0003027f89 */ /* 0x000f2200000e0000 */
[----:B-1----:R-:W-:-:S04]  /*3d20*/  FFMA.FTZ R0, R91, UR6, -R5 ;  /* 0x000000065b007c23 */ /* 0x002fc80008010805 */
[----:B------:R1:W1:Y:S01]  /*3d30*/  MUFU.EX2 R222, R0 ;  /* 0x0000000000de7308 */ /* 0x0002620000000800 */
[----:B---3--:R-:W-:Y:S02]  /*3d40*/  F2FP.F16.F32.PACK_AB R11, R244, R11 ;  /* 0x0000000bf40b723e */ /* 0x008fe400000000ff */
[----:B----4-:R-:W-:Y:S01]  /*3d50*/  FMNMX.FTZ R73, R3, R2, !PT ;  /* 0x0000000203497209 */ /* 0x010fe20007810000 */
[----:B------:R-:W-:-:S04]  /*3d60*/  FFMA.FTZ R2, R109, UR6, -R6 ;  /* 0x000000066d027c23 */ /* 0x000fc80008010806 */
[C---:B------:R-:W-:Y:S01]  /*3d70*/  HMMA.16816.F32 R44, R8.reuse, R16, RZ ;  /* 0x00000010082c723c */ /* 0x040fe200000018ff */
[----:B------:R-:W-:Y:S01]  /*3d80*/  FSETP.NEU.FTZ.AND P1, PT, R73, -INF , PT ;  /* 0xff8000004900780b */ /* 0x000fe20003f3d000 */
[----:B------:R-:W-:Y:S04]  /*3d90*/  MUFU.EX2 R237, R2 ;  /* 0x0000000200ed7308 */ /* 0x000fe80000000800 */
[----:B------:R-:W-:Y:S01]  /*3da0*/  HMMA.16816.F32 R36, R8, R22, RZ ;  /* 0x000000160824723c */ /* 0x000fe200000018ff */
[----:B-1----:R-:W-:-:S04]  /*3db0*/  FFMA.FTZ R0, R98, UR6, -R4 ;  /* 0x0000000662007c23 */ /* 0x002fc80008010804 */
[----:B------:R1:W-:Y:S01]  /*3dc0*/  MUFU.EX2 R245, R0 ;  /* 0x0000000000f57308 */ /* 0x0003e20000000800 */
[C---:B------:R-:W-:Y:S06]  /*3dd0*/  HMMA.16816.F32 R40, R8.reuse, R26, RZ ;  /* 0x0000001a0828723c */ /* 0x040fec00000018ff */
[----:B------:R-:W-:Y:S01]  /*3de0*/  HMMA.16816.F32 R32, R8, R18, RZ ;  /* 0x000000120820723c */ /* 0x000fe200000018ff */
[----:B------:R-:W-:-:S05]  /*3df0*/  F2FP.F16.F32.PACK_AB R14, R222, R227 ;  /* 0x000000e3de0e723e */ /* 0x000fca00000000ff */
[----:B------:R-:W-:Y:S01]  /*3e00*/  HMMA.16816.F32 R52, R8, R24, RZ ;  /* 0x000000180834723c */ /* 0x000fe200000018ff */
[----:B-1----:R-:W-:-:S05]  /*3e10*/  FFMA.FTZ R0, R99, UR6, -R4 ;  /* 0x0000000663007c23 */ /* 0x002fca0008010804 */
[----:B------:R-:W-:Y:S01]  /*3e20*/  HMMA.16816.F32 R48, R8, R20, RZ ;  /* 0x000000140830723c */ /* 0x000fe200000018ff */
[----:B------:R1:W3:Y:S01]  /*3e30*/  MUFU.EX2 R7, R0 ;  /* 0x0000000000077308 */ /* 0x0002e20000000800 */
[----:B------:R-:W-:-:S04]  /*3e40*/  FFMA.FTZ R2, R111, UR6, -R6 ;  /* 0x000000066f027c23 */ /* 0x000fc80008010806 */
[----:B------:R-:W-:Y:S01]  /*3e50*/  HMMA.16816.F32 R60, R8, R56, RZ ;  /* 0x00000038083c723c */ /* 0x000fe200000018ff */
[--C-:B-1----:R-:W-:Y:S01]  /*3e60*/  FFMA.FTZ R0, R93, UR6, -R4.reuse ;  /* 0x000000065d007c23 */ /* 0x102fe20008010804 */
[----:B---3--:R-:W-:Y:S03]  /*3e70*/  STL [R1+0x50], R7 ;  /* 0x0000500701007387 */ /* 0x008fe60000100800 */
[----:B------:R1:W-:Y:S01]  /*3e80*/  MUFU.EX2 R223, R0 ;  /* 0x0000000000df7308 */ /* 0x0003e20000000800 */
[----:B------:R3:W-:Y:S01]  /*3e90*/  STL [R1+0xac], R73 ;  /* 0x0000ac4901007387 */ /* 0x0007e20000100800 */
[----:B-1----:R-:W-:-:S06]  /*3ea0*/  FFMA.FTZ R0, R97, UR6, -R4 ;  /* 0x0000000661007c23 */ /* 0x002fcc0008010804 */
[----:B------:R1:W-:Y:S08]  /*3eb0*/  MUFU.EX2 R240, R0 ;  /* 0x0000000000f07308 */ /* 0x0003f00000000800 */
[----:B------:R-:W4:Y:S01]  /*3ec0*/  MUFU.EX2 R2, R2 ;  /* 0x0000000200027308 */ /* 0x000f220000000800 */
[----:B-1----:R-:W-:Y:S02]  /*3ed0*/  FMUL.FTZ R0, R73, UR6 ;  /* 0x0000000649007c20 */ /* 0x002fe40008410000 */
[----:B---3--:R-:W3:Y:S01]  /*3ee0*/  LDL.LU R73, [R1+0x38] ;  /* 0x0000380001497983 */ /* 0x008ee20000300800 */
[----:B------:R-:W-:-:S02]  /*3ef0*/  F2FP.F16.F32.PACK_AB R13, R7, R245 ;  /* 0x000000f5070d723e */ /* 0x000fc400000000ff */
[----:B------:R-:W-:Y:S01]  /*3f00*/  FSEL R0, R0, RZ, P1 ;  /* 0x000000ff00007208 */ /* 0x000fe20000800000 */
[----:B------:R-:W-:Y:S04]  /*3f10*/  STL [R1+0xb4], R234 ;  /* 0x0000b4ea01007387 */ /* 0x000fe80000100800 */
[----:B----4-:R-:W-:Y:S04]  /*3f20*/  STL [R1+0x4c], R2 ;  /* 0x00004c0201007387 */ /* 0x010fe80000100800 */
[----:B------:R1:W-:Y:S04]  /*3f30*/  STL [R1+0xb0], R231 ;  /* 0x0000b0e701007387 */ /* 0x0003e80000100800 */
[----:B-1----:R-:W4:Y:S01]  /*3f40*/  LDL.LU R231, [R1+0x4c] ;  /* 0x00004c0001e77983 */ /* 0x002f220000300800 */
[----:B------:R-:W-:Y:S01]  /*3f50*/  FFMA.FTZ R2, R125, UR6, -R0 ;  /* 0x000000067d027c23 */ /* 0x000fe20008010800 */
[----:B------:R-:W-:Y:S01]  /*3f60*/  HMMA.16816.F32 R28, R8, R58, RZ ;  /* 0x0000003a081c723c */ /* 0x000fe200000018ff */
[----:B------:R-:W-:-:S02]  /*3f70*/  F2FP.F16.F32.PACK_AB R15, R240, R223 ;  /* 0x000000dff00f723e */ /* 0x000fc400000000ff */
[----:B------:R1:W-:Y:S04]  /*3f80*/  MUFU.EX2 R221, R2 ;  /* 0x0000000200dd7308 */ /* 0x0003e80000000800 */
[----:B------:R-:W-:Y:S01]  /*3f90*/  F2FP.F16.F32.PACK_AB R8, R219, R215 ;  /* 0x000000d7db08723e */ /* 0x000fe200000000ff */
[C---:B------:R-:W-:Y:S06]  /*3fa0*/  HMMA.16816.F32 R100, R12.reuse, R80, R44 ;  /* 0x000000500c64723c */ /* 0x040fec000000182c */
[----:B------:R-:W-:Y:S01]  /*3fb0*/  HMMA.16816.F32 R96, R12, R78, R36 ;  /* 0x0000004e0c60723c */ /* 0x000fe20000001824 */
[----:B-1----:R-:W-:-:S05]  /*3fc0*/  FFMA.FTZ R2, R124, UR6, -R0 ;  /* 0x000000067c027c23 */ /* 0x002fca0008010800 */
[C---:B------:R-:W-:Y:S01]  /*3fd0*/  HMMA.16816.F32 R44, R12.reuse, R66, R40 ;  /* 0x000000420c2c723c */ /* 0x040fe20000001828 */
[----:B------:R1:W2:Y:S05]  /*3fe0*/  MUFU.EX2 R7, R2 ;  /* 0x0000000200077308 */ /* 0x0002aa0000000800 */
[C---:B------:R-:W-:Y:S06]  /*3ff0*/  HMMA.16816.F32 R104, R12.reuse, R64, R52 ;  /* 0x000000400c68723c */ /* 0x040fec0000001834 */
[C---:B------:R-:W-:Y:S06]  /*4000*/  HMMA.16816.F32 R92, R12.reuse, R76, R48 ;  /* 0x0000004c0c5c723c */ /* 0x040fec0000001830 */
[----:B------:R-:W-:Y:S01]  /*4010*/  HMMA.16816.F32 R124, R12, R84, R60 ;  /* 0x000000540c7c723c */ /* 0x000fe2000000183c */
[----:B-1----:R-:W-:Y:S01]  /*4020*/  FFMA.FTZ R2, R119, UR6, -R0 ;  /* 0x0000000677027c23 */ /* 0x002fe20008010800 */
[----:B--2---:R-:W-:-:S03]  /*4030*/  F2FP.F16.F32.PACK_AB R9, R7, R221 ;  /* 0x000000dd0709723e */ /* 0x004fc600000000ff */
[----:B------:R1:W-:Y:S01]  /*4040*/  MUFU.EX2 R71, R2 ;  /* 0x0000000200477308 */ /* 0x0003e20000000800 */
[----:B------:R-:W-:Y:S01]  /*4050*/  HMMA.16816.F32 R108, R12, R86, R28 ;  /* 0x000000560c6c723c */ /* 0x000fe2000000181c */
[----:B-1----:R-:W-:-:S06]  /*4060*/  FFMA.FTZ R2, R118, UR6, -R0 ;  /* 0x0000000676027c23 */ /* 0x002fcc0008010800 */
[----:B------:R1:W2:Y:S02]  /*4070*/  MUFU.EX2 R234, R2 ;  /* 0x0000000200ea7308 */ /* 0x0002a40000000800 */
[----:B-1----:R-:W-:Y:S01]  /*4080*/  FFMA.FTZ R2, R117, UR6, -R0 ;  /* 0x0000000675027c23 */ /* 0x002fe20008010800 */
[----:B--2---:R-:W-:-:S05]  /*4090*/  F2FP.F16.F32.PACK_AB R11, R234, R71 ;  /* 0x00000047ea0b723e */ /* 0x004fca00000000ff */
[----:B------:R1:W-:Y:S02]  /*40a0*/  MUFU.EX2 R74, R2 ;  /* 0x00000002004a7308 */ /* 0x0003e40000000800 */
[--C-:B-1----:R-:W-:Y:S02]  /*40b0*/  FFMA.FTZ R2, R116, UR6, -R0.reuse ;  /* 0x0000000674027c23 */ /* 0x102fe40008010800 */
[----:B------:R-:W-:Y:S04]  /*40c0*/  HMMA.16816.F32 R116, R12, R82, R32 ;  /* 0x000000520c74723c */ /* 0x000fe80000001820 */
[----:B------:R1:W2:Y:S02]  /*40d0*/  MUFU.EX2 R238, R2 ;  /* 0x0000000200ee7308 */ /* 0x0002a40000000800 */
[----:B-1----:R-:W-:-:S06]  /*40e0*/  FFMA.FTZ R2, R162, UR6, -R0 ;  /* 0x00000006a2027c23 */ /* 0x002fcc0008010800 */
[----:B------:R1:W-:Y:S02]  /*40f0*/  MUFU.EX2 R228, R2 ;  /* 0x0000000200e47308 */ /* 0x0003e40000000800 */
[----:B-1----:R-:W-:-:S06]  /*4100*/  FFMA.FTZ R2, R160, UR6, -R0 ;  /* 0x00000006a0027c23 */ /* 0x002fcc0008010800 */
[----:B------:R1:W4:Y:S02]  /*4110*/  MUFU.EX2 R235, R2 ;  /* 0x0000000200eb7308 */ /* 0x0003240000000800 */
[----:B-1----:R-:W-:-:S06]  /*4120*/  FFMA.FTZ R2, R179, UR6, -R6 ;  /* 0x00000006b3027c23 */ /* 0x002fcc0008010806 */
[----:B------:R1:W-:Y:S02]  /*4130*/  MUFU.EX2 R242, R2 ;  /* 0x0000000200f27308 */ /* 0x0003e40000000800 */
[----:B-1----:R-:W-:Y:S01]  /*4140*/  FFMA.FTZ R2, R174, UR6, -R6 ;  /* 0x00000006ae027c23 */ /* 0x002fe20008010806 */
[----:B------:R-:W-:-:S05]  /*4150*/  IMAD.MOV.U32 R174, RZ, RZ, R246 ;  /* 0x000000ffffae7224 */ /* 0x000fca00078e00f6 */
[----:B------:R1:W-:Y:S02]  /*4160*/  MUFU.EX2 R241, R2 ;  /* 0x0000000200f17308 */ /* 0x0003e40000000800 */
[----:B-1----:R-:W-:Y:S01]  /*4170*/  FFMA.FTZ R2, R134, UR6, -R6 ;  /* 0x0000000686027c23 */ /* 0x002fe20008010806 */
[----:B------:R-:W-:-:S05]  /*4180*/  MOV R134, R245 ;  /* 0x000000f500867202 */ /* 0x000fca0000000f00 */
[----:B------:R1:W-:Y:S02]  /*4190*/  MUFU.EX2 R162, R2 ;  /* 0x0000000200a27308 */ /* 0x0003e40000000800 */
[----:B-1----:R-:W-:-:S06]  /*41a0*/  FFMA.FTZ R2, R122, UR6, -R6 ;  /* 0x000000067a027c23 */ /* 0x002fcc0008010806 */
[----:B------:R1:W4:Y:S02]  /*41b0*/  MUFU.EX2 R3, R2 ;  /* 0x0000000200037308 */ /* 0x0003240000000800 */
[----:B-1----:R-:W-:-:S06]  /*41c0*/  FFMA.FTZ R2, R169, UR6, -R0 ;  /* 0x00000006a9027c23 */ /* 0x002fcc0008010800 */
[----:B------:R1:W-:Y:S01]  /*41d0*/  MUFU.EX2 R216, R2 ;  /* 0x0000000200d87308 */ /* 0x0003e20000000800 */
[----:B---3--:R-:W-:-:S07]  /*41e0*/  F2FP.F16.F32.PACK_AB R10, R211, R73 ;  /* 0x00000049d30a723e */ /* 0x008fce00000000ff */
[----:B------:R-:W-:Y:S01]  /*41f0*/  HMMA.16816.F32 R36, R8, R24, RZ ;  /* 0x000000180824723c */ /* 0x000fe200000018ff */
[----:B-1----:R-:W-:-:S05]  /*4200*/  FFMA.FTZ R2, R163, UR6, -R0 ;  /* 0x00000006a3027c23 */ /* 0x002fca0008010800 */
[C---:B------:R-:W-:Y:S01]  /*4210*/  HMMA.16816.F32 R40, R8.reuse, R26, RZ ;  /* 0x0000001a0828723c */ /* 0x040fe200000018ff */
[----:B------:R1:W-:Y:S05]  /*4220*/  MUFU.EX2 R243, R2 ;  /* 0x0000000200f37308 */ /* 0x0003ea0000000800 */
[C---:B------:R-:W-:Y:S06]  /*4230*/  HMMA.16816.F32 R32, R8.reuse, R22, RZ ;  /* 0x000000160820723c */ /* 0x040fec00000018ff */
[C---:B------:R-:W-:Y:S06]  /*4240*/  HMMA.16816.F32 R24, R8.reuse, R18, RZ ;  /* 0x000000120818723c */ /* 0x040fec00000018ff */
[----:B------:R-:W-:Y:S01]  /*4250*/  HMMA.16816.F32 R28, R8, R20, RZ ;  /* 0x00000014081c723c */ /* 0x000fe200000018ff */
[----:B-1----:R-:W-:Y:S01]  /*4260*/  FFMA.FTZ R2, R156, UR6, -R5 ;  /* 0x000000069c027c23 */ /* 0x002fe20008010805 */
[----:B------:R-:W-:-:S03]  /*4270*/  MOV R156, R244 ;  /* 0x000000f4009c7202 */ /* 0x000fc60000000f00 */
[----:B------:R1:W-:Y:S01]  /*4280*/  MUFU.EX2 R113, R2 ;  /* 0x0000000200717308 */ /* 0x0003e20000000800 */
[C---:B------:R-:W-:Y:S06]  /*4290*/  HMMA.16816.F32 R12, R8.reuse, R16, RZ ;  /* 0x00000010080c723c */ /* 0x040fec00000018ff */
[C---:B------:R-:W-:Y:S06]  /*42a0*/  HMMA.16816.F32 R20, R8.reuse, R56, RZ ;  /* 0x000000380814723c */ /* 0x040fec00000018ff */
[----:B------:R-:W-:Y:S01]  /*42b0*/  HMMA.16816.F32 R16, R8, R58, RZ ;  /* 0x0000003a0810723c */ /* 0x000fe200000018ff */
[----:B-1----:R-:W-:-:S06]  /*42c0*/  FFMA.FTZ R2, R155, UR6, -R5 ;  /* 0x000000069b027c23 */ /* 0x002fcc0008010805 */
[----:B------:R-:W-:Y:S01]  /*42d0*/  F2FP.F16.F32.PACK_AB R8, R233, R72 ;  /* 0x00000048e908723e */ /* 0x000fe200000000ff */
[----:B------:R1:W-:Y:S01]  /*42e0*/  MUFU.EX2 R115, R2 ;  /* 0x0000000200737308 */ /* 0x0003e20000000800 */
[----:B--2---:R-:W-:Y:S02]  /*42f0*/  F2FP.F16.F32.PACK_AB R9, R238, R74 ;  /* 0x0000004aee09723e */ /* 0x004fe400000000ff */
[----:B----4-:R-:W-:Y:S02]  /*4300*/  F2FP.F16.F32.PACK_AB R10, R231, R237 ;  /* 0x000000ede70a723e */ /* 0x010fe400000000ff */
[----:B------:R-:W-:-:S07]  /*4310*/  F2FP.F16.F32.PACK_AB R11, R235, R228 ;  /* 0x000000e4eb0b723e */ /* 0x000fce00000000ff */
[----:B------:R-:W-:Y:S01]  /*4320*/  HMMA.16816.F32 R60, R8, R64, R36 ;  /* 0x00000040083c723c */ /* 0x000fe20000001824 */
[----:B-1----:R-:W-:-:S05]  /*4330*/  FFMA.FTZ R2, R114, UR6, -R5 ;  /* 0x0000000672027c23 */ /* 0x002fca0008010805 */
[C---:B------:R-:W-:Y:S01]  /*4340*/  HMMA.16816.F32 R36, R8.reuse, R78, R32 ;  /* 0x0000004e0824723c */ /* 0x040fe20000001820 */
[----:B------:R1:W-:Y:S05]  /*4350*/  MUFU.EX2 R179, R2 ;  /* 0x0000000200b37308 */ /* 0x0003ea0000000800 */
[C---:B------:R-:W-:Y:S06]  /*4360*/  HMMA.16816.F32 R32, R8.reuse, R82, R24 ;  /* 0x000000520820723c */ /* 0x040fec0000001818 */
[C---:B------:R-:W-:Y:S06]  /*4370*/  HMMA.16816.F32 R56, R8.reuse, R76, R28 ;  /* 0x0000004c0838723c */ /* 0x040fec000000181c */
[----:B------:R-:W-:Y:S01]  /*4380*/  HMMA.16816.F32 R88, R8, R80, R12 ;  /* 0x000000500858723c */ /* 0x000fe2000000180c */
[----:B------:R-:W2:Y:S01]  /*4390*/  LDSM.16.MT88.4 R12, [R135+0x9000] ;  /* 0x00900000870c783b */ /* 0x000ea20000004200 */
[----:B-1----:R-:W-:-:S04]  /*43a0*/  FFMA.FTZ R2, R112, UR6, -R5 ;  /* 0x0000000670027c23 */ /* 0x002fc80008010805 */
[----:B------:R1:W3:Y:S01]  /*43b0*/  MUFU.EX2 R236, R2 ;  /* 0x0000000200ec7308 */ /* 0x0002e20000000800 */
[C---:B------:R-:W-:Y:S01]  /*43c0*/  HMMA.16816.F32 R52, R8.reuse, R84, R20 ;  /* 0x000000540834723c */ /* 0x040fe20000001814 */
[----:B------:R-:W-:Y:S05]  /*43d0*/  LDSM.16.MT88.4 R20, [R224+0x9000] ;  /* 0x00900000e014783b */ /* 0x000fea0000004200 */
[C---:B------:R-:W-:Y:S01]  /*43e0*/  HMMA.16816.F32 R28, R8.reuse, R86, R16 ;  /* 0x00000056081c723c */ /* 0x040fe20000001810 */
[----:B------:R-:W4:Y:S05]  /*43f0*/  LDSM.16.MT88.4 R16, [R226+0x9000] ;  /* 0x00900000e210783b */ /* 0x000f2a0000004200 */
[----:B------:R-:W-:Y:S01]  /*4400*/  HMMA.16816.F32 R40, R8, R66, R40 ;  /* 0x000000420828723c */ /* 0x000fe20000001828 */
[--C-:B-1----:R-:W-:Y:S01]  /*4410*/  FFMA.FTZ R2, R161, UR6, -R4.reuse ;  /* 0x00000006a1027c23 */ /* 0x102fe20008010804 */
[----:B------:R-:W-:Y:S01]  /*4420*/  MOV R161, R3 ;  /* 0x0000000300a17202 */ /* 0x000fe20000000f00 */
[----:B------:R-:W-:-:S04]  /*4430*/  FFMA.FTZ R3, R172, UR6, -R4 ;  /* 0x00000006ac037c23 */ /* 0x000fc80008010804 */
[----:B---3--:R-:W-:Y:S01]  /*4440*/  F2FP.F16.F32.PACK_AB R10, R236, R179 ;  /* 0x000000b3ec0a723e */ /* 0x008fe200000000ff */
[----:B------:R1:W3:Y:S08]  /*4450*/  MUFU.EX2 R24, R2 ;  /* 0x0000000200187308 */ /* 0x0002f00000000800 */
[----:B------:R-:W2:Y:S01]  /*4460*/  MUFU.EX2 R172, R3 ;  /* 0x0000000300ac7308 */ /* 0x000ea20000000800 */
[----:B-1----:R-:W-:Y:S01]  /*4470*/  FFMA.FTZ R2, R139, UR6, -R4 ;  /* 0x000000068b027c23 */ /* 0x002fe20008010804 */
[----:B---3--:R-:W-:-:S02]  /*4480*/  MOV R139, R24 ;  /* 0x00000018008b7202 */ /* 0x008fc40000000f00 */
[----:B------:R-:W1:Y:S04]  /*4490*/  LDSM.16.MT88.4 R24, [R225+0x9000] ;  /* 0x00900000e118783b */ /* 0x000e680000004200 */
[----:B------:R3:W-:Y:S01]  /*44a0*/  MUFU.EX2 R163, R2 ;  /* 0x0000000200a37308 */ /* 0x0007e20000000800 */
[----:B--2---:R-:W-:Y:S01]  /*44b0*/  F2FP.F16.F32.PACK_AB R9, R172, R139 ;  /* 0x0000008bac09723e */ /* 0x004fe200000000ff */
[----:B---3--:R-:W-:Y:S01]  /*44c0*/  FFMA.FTZ R2, R141, UR6, -R4 ;  /* 0x000000068d027c23 */ /* 0x008fe20008010804 */
[----:B------:R-:W-:-:S05]  /*44d0*/  IMAD.MOV.U32 R141, RZ, RZ, R115 ;  /* 0x000000ffff8d7224 */ /* 0x000fca00078e0073 */
[----:B------:R2:W3:Y:S02]  /*44e0*/  MUFU.EX2 R229, R2 ;  /* 0x0000000200e57308 */ /* 0x0004e40000000800 */
[----:B--2---:R-:W-:Y:S01]  /*44f0*/  FFMA.FTZ R2, R167, UR6, -R0 ;  /* 0x00000006a7027c23 */ /* 0x004fe20008010800 */
[----:B------:R-:W-:Y:S02]  /*4500*/  MOV R167, R113 ;  /* 0x0000007100a77202 */ /* 0x000fe40000000f00 */
[----:B---3--:R-:W-:-:S03]  /*4510*/  F2FP.F16.F32.PACK_AB R11, R229, R163 ;  /* 0x000000a3e50b723e */ /* 0x008fc600000000ff */
[----:B------:R2:W-:Y:S01]  /*4520*/  MUFU.EX2 R160, R2 ;  /* 0x0000000200a07308 */ /* 0x0005e20000000800 */
[----:B------:R-:W-:-:S07]  /*4530*/  F2FP.F16.F32.PACK_AB R8, R141, R167 ;  /* 0x000000a78d08723e */ /* 0x000fce00000000ff */
[C---:B------:R-:W-:Y:S06]  /*4540*/  HMMA.16816.F32 R48, R8.reuse, R12, R104 ;  /* 0x0000000c0830723c */ /* 0x040fec0000001868 */
[----:B----4-:R-:W-:Y:S01]  /*4550*/  HMMA.16816.F32 R84, R8, R16, R92 ;  /* 0x000000100854723c */ /* 0x010fe2000000185c */
[----:B--2---:R-:W-:-:S05]  /*4560*/  FFMA.FTZ R2, R159, UR6, -R0 ;  /* 0x000000069f027c23 */ /* 0x004fca0008010800 */
[C---:B------:R-:W-:Y:S01]  /*4570*/  HMMA.16816.F32 R100, R8.reuse, R20, R100 ;  /* 0x000000140864723c */ /* 0x040fe20000001864 */
[----:B------:R2:W3:Y:S05]  /*4580*/  MUFU.EX2 R3, R2 ;  /* 0x0000000200037308 */ /* 0x0004ea0000000800 */
[C---:B-1----:R-:W-:Y:S06]  /*4590*/  HMMA.16816.F32 R124, R8.reuse, R24, R124 ;  /* 0x00000018087c723c */ /* 0x042fec000000187c */
[----:B------:R-:W-:Y:S01]  /*45a0*/  HMMA.16816.F32 R44, R8, R14, R44 ;  /* 0x0000000e082c723c */ /* 0x000fe2000000182c */
[----:B--2---:R-:W-:-:S05]  /*45b0*/  FFMA.FTZ R2, R189, UR6, -R6 ;  /* 0x00000006bd027c23 */ /* 0x004fca0008010806 */
[C---:B------:R-:W-:Y:S01]  /*45c0*/  HMMA.16816.F32 R96, R8.reuse, R18, R96 ;  /* 0x000000120860723c */ /* 0x040fe20000001860 */
[----:B------:R1:W-:Y:S05]  /*45d0*/  MUFU.EX2 R65, R2 ;  /* 0x0000000200417308 */ /* 0x0003ea0000000800 */
[C---:B------:R-:W-:Y:S06]  /*45e0*/  HMMA.16816.F32 R116, R8.reuse, R22, R116 ;  /* 0x000000160874723c */ /* 0x040fec0000001874 */
[----:B------:R-:W-:Y:S07]  /*45f0*/  HMMA.16816.F32 R108, R8, R26, R108 ;  /* 0x0000001a086c723c */ /* 0x000fee000000186c */
[----:B------:R-:W-:Y:S01]  /*4600*/  F2FP.F16.F32.PACK_AB R8, R241, R242 ;  /* 0x000000f2f108723e */ /* 0x000fe200000000ff */
[----:B-1----:R-:W-:Y:S01]  /*4610*/  FFMA.FTZ R2, R184, UR6, -R6 ;  /* 0x00000006b8027c23 */ /* 0x002fe20008010806 */
[----:B------:R-:W-:Y:S01]  /*4620*/  F2FP.F16.F32.PACK_AB R9, R243, R216 ;  /* 0x000000d8f309723e */ /* 0x000fe200000000ff */
[----:B------:R-:W-:Y:S01]  /*4630*/  IMAD.MOV.U32 R184, RZ, RZ, R243 ;  /* 0x000000ffffb87224 */ /* 0x000fe200078e00f3 */
[----:B------:R-:W-:Y:S01]  /*4640*/  F2FP.F16.F32.PACK_AB R10, R161, R162 ;  /* 0x000000a2a10a723e */ /* 0x000fe200000000ff */
[----:B------:R1:W-:Y:S01]  /*4650*/  MUFU.EX2 R230, R2 ;  /* 0x0000000200e67308 */ /* 0x0003e20000000800 */
[----:B---3--:R-:W-:-:S07]  /*4660*/  F2FP.F16.F32.PACK_AB R11, R3, R160 ;  /* 0x000000a0030b723e */ /* 0x008fce00000000ff */
[C---:B------:R-:W-:Y:S06]  /*4670*/  HMMA.16816.F32 R92, R8.reuse, R16, R56 ;  /* 0x00000010085c723c */ /* 0x040fec0000001838 */
[----:B------:R-:W-:Y:S01]  /*4680*/  HMMA.16816.F32 R76, R8, R20, R88 ;  /* 0x00000014084c723c */ /* 0x000fe20000001858 */
[----:B-1----:R-:W-:Y:S01]  /*4690*/  FFMA.FTZ R2, R142, UR6, -R6 ;  /* 0x000000068e027c23 */ /* 0x002fe20008010806 */
[----:B------:R-:W-:-:S04]  /*46a0*/  MOV R142, R241 ;  /* 0x000000f1008e7202 */ /* 0x000fc80000000f00 */
[C---:B------:R-:W-:Y:S01]  /*46b0*/  HMMA.16816.F32 R80, R8.reuse, R18, R36 ;  /* 0x000000120850723c */ /* 0x040fe20000001824 */
[----:B------:R1:W-:Y:S05]  /*46c0*/  MUFU.EX2 R122, R2 ;  /* 0x00000002007a7308 */ /* 0x0003ea0000000800 */
[C---:B------:R-:W-:Y:S06]  /*46d0*/  HMMA.16816.F32 R112, R8.reuse, R12, R60 ;  /* 0x0000000c0870723c */ /* 0x040fec000000183c */
[----:B------:R-:W-:Y:S01]  /*46e0*/  HMMA.16816.F32 R104, R8, R14, R40 ;  /* 0x0000000e0868723c */ /* 0x000fe20000001828 */
[----:B------:R-:W2:Y:S01]  /*46f0*/  LDSM.16.MT88.4 R12, [R135+0x9800] ;  /* 0x00980000870c783b */ /* 0x000ea20000004200 */
[----:B-1----:R-:W-:-:S04]  /*4700*/  FFMA.FTZ R2, R140, UR6, -R6 ;  /* 0x000000068c027c23 */ /* 0x002fc80008010806 */
[C---:B------:R-:W-:Y:S01]  /*4710*/  HMMA.16816.F32 R36, R8.reuse, R22, R32 ;  /* 0x000000160824723c */ /* 0x040fe20000001820 */
[----:B------:R-:W-:Y:S01]  /*4720*/  LDSM.16.MT88.4 R20, [R224+0x9800] ;  /* 0x00980000e014783b */ /* 0x000fe20000004200 */
[----:B------:R-:W-:Y:S01]  /*4730*/  MOV R140, R240 ;  /* 0x000000f0008c7202 */ /* 0x000fe20000000f00 */
[----:B------:R1:W3:Y:S03]  /*4740*/  MUFU.EX2 R66, R2 ;  /* 0x0000000200427308 */ /* 0x0002e60000000800 */
[C---:B------:R-:W-:Y:S06]  /*4750*/  HMMA.16816.F32 R32, R8.reuse, R24, R52 ;  /* 0x000000180820723c */ /* 0x040fec0000001834 */
[----:B------:R-:W-:Y:S01]  /*4760*/  HMMA.16816.F32 R28, R8, R26, R28 ;  /* 0x0000001a081c723c */ /* 0x000fe2000000181c */
[----:B------:R-:W-:Y:S01]  /*4770*/  LDSM.16.MT88.4 R24, [R225+0x9800] ;  /* 0x00980000e118783b */ /* 0x000fe20000004200 */
[----:B-1----:R-:W-:Y:S01]  /*4780*/  FFMA.FTZ R2, R178, UR6, -R0 ;  /* 0x00000006b2027c23 */ /* 0x002fe20008010800 */
[----:B------:R-:W-:-:S03]  /*4790*/  IMAD.MOV.U32 R178, RZ, RZ, R236 ;  /* 0x000000ffffb27224 */ /* 0x000fc600078e00ec */
[----:B------:R1:W-:Y:S02]  /*47a0*/  MUFU.EX2 R189, R2 ;  /* 0x0000000200bd7308 */ /* 0x0003e40000000800 */
[----:B-1----:R-:W-:Y:S01]  /*47b0*/  FFMA.FTZ R2, R173, UR6, -R0 ;  /* 0x00000006ad027c23 */ /* 0x002fe20008010800 */
[----:B------:R-:W-:-:S05]  /*47c0*/  MOV R173, R216 ;  /* 0x000000d800ad7202 */ /* 0x000fca0000000f00 */
[----:B------:R1:W-:Y:S02]  /*47d0*/  MUFU.EX2 R64, R2 ;  /* 0x0000000200407308 */ /* 0x0003e40000000800 */
[----:B-1----:R-:W-:Y:S01]  /*47e0*/  FFMA.FTZ R2, R166, UR6, -R5 ;  /* 0x00000006a6027c23 */ /* 0x002fe20008010805 */
[----:B---3--:R-:W-:-:S05]  /*47f0*/  MOV R166, R66 ;  /* 0x0000004200a67202 */ /* 0x008fca0000000f00 */
[----:B------:R1:W-:Y:S02]  /*4800*/  MUFU.EX2 R155, R2 ;  /* 0x00000002009b7308 */ /* 0x0003e40000000800 */
[----:B-1----:R-:W-:-:S06]  /*4810*/  FFMA.FTZ R2, R158, UR6, -R5 ;  /* 0x000000069e027c23 */ /* 0x002fcc0008010805 */
[----:B------:R1:W3:Y:S02]  /*4820*/  MUFU.EX2 R232, R2 ;  /* 0x0000000200e87308 */ /* 0x0002e40000000800 */
[----:B-1----:R-:W-:Y:S01]  /*4830*/  FFMA.FTZ R2, R121, UR6, -R5 ;  /* 0x0000000679027c23 */ /* 0x002fe20008010805 */
[----:B---3--:R-:W-:-:S05]  /*4840*/  F2FP.F16.F32.PACK_AB R8, R232, R155 ;  /* 0x0000009be808723e */ /* 0x008fca00000000ff */
[----:B------:R1:W3:Y:S02]  /*4850*/  MUFU.EX2 R16, R2 ;  /* 0x0000000200107308 */ /* 0x0002e40000000800 */
[----:B-1----:R-:W-:-:S06]  /*4860*/  FFMA.FTZ R2, R120, UR6, -R5 ;  /* 0x0000000678027c23 */ /* 0x002fcc0008010805 */
[----:B------:R1:W-:Y:S02]  /*4870*/  MUFU.EX2 R159, R2 ;  /* 0x00000002009f7308 */ /* 0x0003e40000000800 */
[----:B-1----:R-:W-:-:S06]  /*4880*/  FFMA.FTZ R2, R165, UR6, -R4 ;  /* 0x00000006a5027c23 */ /* 0x002fcc0008010804 */
[----:B------:R1:W-:Y:S02]  /*4890*/  MUFU.EX2 R169, R2 ;  /* 0x0000000200a97308 */ /* 0x0003e40000000800 */
[----:B-1----:R-:W-:Y:S01]  /*48a0*/  FFMA.FTZ R2, R171, UR6, -R4 ;  /* 0x00000006ab027c23 */ /* 0x002fe20008010804 */
[----:B------:R-:W-:-:S05]  /*48b0*/  IMAD.MOV.U32 R171, RZ, RZ, R65 ;  /* 0x000000ffffab7224 */ /* 0x000fca00078e0041 */
[----:B------:R1:W4:Y:S02]  /*48c0*/  MUFU.EX2 R88, R2 ;  /* 0x0000000200587308 */ /* 0x0003240000000800 */
[--C-:B-1----:R-:W-:Y:S01]  /*48d0*/  FFMA.FTZ R2, R138, UR6, -R4.reuse ;  /* 0x000000068a027c23 */ /* 0x102fe20008010804 */
[----:B---3--:R-:W-:Y:S02]  /*48e0*/  MOV R138, R16 ;  /* 0x00000010008a7202 */ /* 0x008fe40000000f00 */
[----:B------:R-:W1:Y:S03]  /*48f0*/  LDSM.16.MT88.4 R16, [R226+0x9800] ;  /* 0x00980000e210783b */ /* 0x000e660000004200 */
[----:B------:R3:W-:Y:S01]  /*4900*/  MUFU.EX2 R165, R2 ;  /* 0x0000000200a57308 */ /* 0x0007e20000000800 */
[----:B----4-:R-:W-:Y:S02]  /*4910*/  F2FP.F16.F32.PACK_AB R9, R88, R169 ;  /* 0x000000a95809723e */ /* 0x010fe400000000ff */
[----:B------:R-:W-:Y:S01]  /*4920*/  F2FP.F16.F32.PACK_AB R10, R159, R138 ;  /* 0x0000008a9f0a723e */ /* 0x000fe200000000ff */
[----:B---3--:R-:W-:Y:S01]  /*4930*/  FFMA.FTZ R2, R147, UR6, -R4 ;  /* 0x0000000693027c23 */ /* 0x008fe20008010804 */
[----:B------:R-:W-:-:S03]  /*4940*/  MOV R147, R238 ;  /* 0x000000ee00937202 */ /* 0x000fc60000000f00 */
[----:B------:R3:W4:Y:S02]  /*4950*/  MUFU.EX2 R158, R2 ;  /* 0x00000002009e7308 */ /* 0x0007240000000800 */
[----:B---3--:R-:W-:Y:S01]  /*4960*/  FFMA.FTZ R2, R177, UR6, -R0 ;  /* 0x00000006b1027c23 */ /* 0x008fe20008010800 */
[----:B----4-:R-:W-:Y:S02]  /*4970*/  F2FP.F16.F32.PACK_AB R11, R158, R165 ;  /* 0x000000a59e0b723e */ /* 0x010fe400000000ff */
[----:B------:R-:W-:-:S03]  /*4980*/  MOV R177, R64 ;  /* 0x0000004000b17202 */ /* 0x000fc60000000f00 */
[----:B------:R3:W-:Y:S02]  /*4990*/  MUFU.EX2 R251, R2 ;  /* 0x0000000200fb7308 */ /* 0x0007e40000000800 */
[C---:B--2---:R-:W-:Y:S06]  /*49a0*/  HMMA.16816.F32 R64, R8.reuse, R12, R48 ;  /* 0x0000000c0840723c */ /* 0x044fec0000001830 */
[C---:B------:R-:W-:Y:S06]  /*49b0*/  HMMA.16816.F32 R60, R8.reuse, R14, R44 ;  /* 0x0000000e083c723c */ /* 0x040fec000000182c */
[----:B-1----:R-:W-:Y:S01]  /*49c0*/  HMMA.16816.F32 R56, R8, R16, R84 ;  /* 0x000000100838723c */ /* 0x002fe20000001854 */
[----:B---3--:R-:W-:Y:S01]  /*49d0*/  FFMA.FTZ R2, R170, UR6, -R0 ;  /* 0x00000006aa027c23 */ /* 0x008fe20008010800 */
[----:B------:R-:W-:Y:S01]  /*49e0*/  IMAD.MOV.U32 R170, RZ, RZ, R134 ;  /* 0x000000ffffaa7224 */ /* 0x000fe200078e0086 */
[----:B------:R-:W-:-:S02]  /*49f0*/  MOV R134, R218 ;  /* 0x000000da00867202 */ /* 0x000fc40000000f00 */
[----:B------:R1:W2:Y:S01]  /*4a00*/  MUFU.EX2 R252, R2 ;  /* 0x0000000200fc7308 */ /* 0x0002a20000000800 */
[C---:B------:R-:W-:Y:S06]  /*4a10*/  HMMA.16816.F32 R52, R8.reuse, R18, R96 ;  /* 0x000000120834723c */ /* 0x040fec0000001860 */
[C---:B------:R-:W-:Y:S06]  /*4a20*/  HMMA.16816.F32 R48, R8.reuse, R20, R100 ;  /* 0x000000140830723c */ /* 0x040fec0000001864 */
[----:B------:R-:W-:Y:S01]  /*4a30*/  HMMA.16816.F32 R40, R8, R22, R116 ;  /* 0x000000160828723c */ /* 0x000fe20000001874 */
[----:B-1----:R-:W-:Y:S01]  /*4a40*/  FFMA.FTZ R2, R197, UR6, -R6 ;  /* 0x00000006c5027c23 */ /* 0x002fe20008010806 */
[----:B------:R-:W-:-:S04]  /*4a50*/  MOV R197, R122 ;  /* 0x0000007a00c57202 */ /* 0x000fc80000000f00 */
[C---:B------:R-:W-:Y:S01]  /*4a60*/  HMMA.16816.F32 R124, R8.reuse, R24, R124 ;  /* 0x00000018087c723c */ /* 0x040fe2000000187c */
[----:B------:R1:W-:Y:S05]  /*4a70*/  MUFU.EX2 R247, R2 ;  /* 0x0000000200f77308 */ /* 0x0003ea0000000800 */
[----:B------:R-:W-:Y:S07]  /*4a80*/  HMMA.16816.F32 R44, R8, R26, R108 ;  /* 0x0000001a082c723c */ /* 0x000fee000000186c */
[----:B------:R-:W-:-:S02]  /*4a90*/  F2FP.F16.F32.PACK_AB R8, R230, R171 ;  /* 0x000000abe608723e */ /* 0x000fc400000000ff */
[----:B------:R-:W-:Y:S02]  /*4aa0*/  F2FP.F16.F32.PACK_AB R9, R177, R189 ;  /* 0x000000bdb109723e */ /* 0x000fe400000000ff */
[----:B------:R-:W-:Y:S01]  /*4ab0*/  F2FP.F16.F32.PACK_AB R10, R166, R122 ;  /* 0x0000007aa60a723e */ /* 0x000fe200000000ff */
[--C-:B-1----:R-:W-:Y:S01]  /*4ac0*/  FFMA.FTZ R2, R194, UR6, -R6.reuse ;  /* 0x00000006c2027c23 */ /* 0x102fe20008010806 */
[----:B--2---:R-:W-:Y:S02]  /*4ad0*/  F2FP.F16.F32.PACK_AB R11, R252, R251 ;  /* 0x000000fbfc0b723e */ /* 0x004fe400000000ff */
[----:B------:R-:W-:Y:S01]  /*4ae0*/  MOV R194, R88 ;  /* 0x0000005800c27202 */ /* 0x000fe20000000f00 */
[----:B------:R1:W-:Y:S04]  /*4af0*/  MUFU.EX2 R248, R2 ;  /* 0x0000000200f87308 */ /* 0x0003e80000000800 */
[C---:B------:R-:W-:Y:S06]  /*4b00*/  HMMA.16816.F32 R116, R8.reuse, R12, R112 ;  /* 0x0000000c0874723c */ /* 0x040fec0000001870 */
[C---:B------:R-:W-:Y:S01]  /*4b10*/  HMMA.16816.F32 R112, R8.reuse, R14, R104 ;  /* 0x0000000e0870723c */ /* 0x040fe20000001868 */
[----:B------:R-:W2:Y:S05]  /*4b20*/  LDSM.16.MT88.4 R12, [R135+0xa000] ;  /* 0x00a00000870c783b */ /* 0x000eaa0000004200 */
[----:B------:R-:W-:Y:S01]  /*4b30*/  HMMA.16816.F32 R104, R8, R16, R92 ;  /* 0x000000100868723c */ /* 0x000fe2000000185c */
[----:B-1----:R-:W-:Y:S01]  /*4b40*/  FFMA.FTZ R2, R148, UR6, -R6 ;  /* 0x0000000694027c23 */ /* 0x002fe20008010806 */
[----:B------:R-:W-:-:S03]  /*4b50*/  MOV R148, R211 ;  /* 0x000000d300947202 */ /* 0x000fc60000000f00 */
[----:B------:R1:W-:Y:S01]  /*4b60*/  MUFU.EX2 R249, R2 ;  /* 0x0000000200f97308 */ /* 0x0003e20000000800 */
[C---:B------:R-:W-:Y:S01]  /*4b70*/  HMMA.16816.F32 R100, R8.reuse, R18, R80 ;  /* 0x000000120864723c */ /* 0x040fe20000001850 */
[----:B------:R-:W3:Y:S05]  /*4b80*/  LDSM.16.MT88.4 R16, [R226+0xa000] ;  /* 0x00a00000e210783b */ /* 0x000eea0000004200 */
[C---:B------:R-:W-:Y:S06]  /*4b90*/  HMMA.16816.F32 R92, R8.reuse, R20, R76 ;  /* 0x00000014085c723c */ /* 0x040fec000000184c */
[----:B------:R-:W-:Y:S01]  /*4ba0*/  HMMA.16816.F32 R36, R8, R22, R36 ;  /* 0x000000160824723c */ /* 0x000fe20000001824 */
[----:B------:R-:W4:Y:S01]  /*4bb0*/  LDSM.16.MT88.4 R20, [R224+0xa000] ;  /* 0x00a00000e014783b */ /* 0x000f220000004200 */
[----:B-1----:R-:W-:Y:S01]  /*4bc0*/  FFMA.FTZ R2, R146, UR6, -R6 ;  /* 0x0000000692027c23 */ /* 0x002fe20008010806 */
[----:B------:R-:W-:-:S03]  /*4bd0*/  IMAD.MOV.U32 R146, RZ, RZ, R156 ;  /* 0x000000ffff927224 */ /* 0x000fc600078e009c */
[C---:B------:R-:W-:Y:S01]  /*4be0*/  HMMA.16816.F32 R32, R8.reuse, R24, R32 ;  /* 0x000000180820723c */ /* 0x040fe20000001820 */
[----:B------:R-:W-:Y:S01]  /*4bf0*/  IMAD.MOV.U32 R156, RZ, RZ, R235 ;  /* 0x000000ffff9c7224 */ /* 0x000fe200078e00eb */
[----:B------:R1:W-:Y:S04]  /*4c00*/  MUFU.EX2 R250, R2 ;  /* 0x0000000200fa7308 */ /* 0x0003e80000000800 */
[----:B------:R-:W-:Y:S01]  /*4c10*/  HMMA.16816.F32 R28, R8, R26, R28 ;  /* 0x0000001a081c723c */ /* 0x000fe2000000181c */
[----:B------:R-:W4:Y:S01]  /*4c20*/  LDSM.16.MT88.4 R24, [R225+0xa000] ;  /* 0x00a00000e118783b */ /* 0x000f220000004200 */
[--C-:B-1----:R-:W-:Y:S01]  /*4c30*/  FFMA.FTZ R2, R188, UR6, -R0.reuse ;  /* 0x00000006bc027c23 */ /* 0x102fe20008010800 */
[----:B------:R-:W-:Y:S02]  /*4c40*/  MOV R188, R172 ;  /* 0x000000ac00bc7202 */ /* 0x000fe40000000f00 */
[----:B------:R-:W-:Y:S01]  /*4c50*/  MOV R172, R222 ;  /* 0x000000de00ac7202 */ /* 0x000fe20000000f00 */
[----:B------:R1:W-:Y:S02]  /*4c60*/  MUFU.EX2 R245, R2 ;  /* 0x0000000200f57308 */ /* 0x0003e40000000800 */
[----:B-1----:R-:W-:Y:S01]  /*4c70*/  FFMA.FTZ R2, R182, UR6, -R0 ;  /* 0x00000006b6027c23 */ /* 0x002fe20008010800 */
[----:B------:R-:W-:-:S05]  /*4c80*/  MOV R182, R141 ;  /* 0x0000008d00b67202 */ /* 0x000fca0000000f00 */
[----:B------:R1:W-:Y:S02]  /*4c90*/  MUFU.EX2 R246, R2 ;  /* 0x0000000200f67308 */ /* 0x0003e40000000800 */
[----:B-1----:R-:W-:Y:S01]  /*4ca0*/  FFMA.FTZ R2, R176, UR6, -R5 ;  /* 0x00000006b0027c23 */ /* 0x002fe20008010805 */
[----:B------:R-:W-:Y:S01]  /*4cb0*/  IMAD.MOV.U32 R176, RZ, RZ, R184 ;  /* 0x000000ffffb07224 */ /* 0x000fe200078e00b8 */
[----:B------:R-:W-:Y:S01]  /*4cc0*/  MOV R184, R3 ;  /* 0x0000000300b87202 */ /* 0x000fe20000000f00 */
[----:B------:R-:W-:-:S03]  /*4cd0*/  FFMA.FTZ R3, R185, UR6, -R0 ;  /* 0x00000006b9037c23 */ /* 0x000fc60008010800 */
[----:B------:R1:W-:Y:S02]  /*4ce0*/  MUFU.EX2 R243, R2 ;  /* 0x0000000200f37308 */ /* 0x0003e40000000800 */
[----:B-1----:R-:W-:Y:S01]  /*4cf0*/  FFMA.FTZ R2, R168, UR6, -R5 ;  /* 0x00000006a8027c23 */ /* 0x002fe20008010805 */
[----:B------:R-:W-:-:S05]  /*4d00*/  MOV R168, R142 ;  /* 0x0000008e00a87202 */ /* 0x000fca0000000f00 */
[----:B------:R1:W2:Y:S02]  /*4d10*/  MUFU.EX2 R244, R2 ;  /* 0x0000000200f47308 */ /* 0x0002a40000000800 */
[----:B-1----:R-:W-:Y:S01]  /*4d20*/  FFMA.FTZ R2, R137, UR6, -R5 ;  /* 0x0000000689027c23 */ /* 0x002fe20008010805 */
[----:B--2---:R-:W-:Y:S02]  /*4d30*/  F2FP.F16.F32.PACK_AB R8, R244, R243 ;  /* 0x000000f3f408723e */ /* 0x004fe400000000ff */
[----:B------:R-:W-:-:S03]  /*4d40*/  MOV R137, R209 ;  /* 0x000000d100897202 */ /* 0x000fc60000000f00 */
[----:B------:R1:W-:Y:S02]  /*4d50*/  MUFU.EX2 R241, R2 ;  /* 0x0000000200f17308 */ /* 0x0003e40000000800 */
[----:B-1----:R-:W-:-:S06]  /*4d60*/  FFMA.FTZ R2, R123, UR6, -R5 ;  /* 0x000000067b027c23 */ /* 0x002fcc0008010805 */
[----:B------:R1:W2:Y:S02]  /*4d70*/  MUFU.EX2 R240, R2 ;  /* 0x0000000200f07308 */ /* 0x0002a40000000800 */
[----:B-1----:R-:W-:Y:S01]  /*4d80*/  FFMA.FTZ R2, R175, UR6, -R4 ;  /* 0x00000006af027c23 */ /* 0x002fe20008010804 */
[----:B------:R-:W-:Y:S01]  /*4d90*/  IMAD.MOV.U32 R175, RZ, RZ, R239 ;  /* 0x000000ffffaf7224 */ /* 0x000fe200078e00ef */
[----:B--2---:R-:W-:-:S04]  /*4da0*/  F2FP.F16.F32.PACK_AB R10, R240, R241 ;  /* 0x000000f1f00a723e */ /* 0x004fc800000000ff */
[----:B------:R1:W-:Y:S02]  /*4db0*/  MUFU.EX2 R239, R2 ;  /* 0x0000000200ef7308 */ /* 0x0003e40000000800 */
[----:B-1----:R-:W-:Y:S01]  /*4dc0*/  FFMA.FTZ R2, R181, UR6, -R4 ;  /* 0x00000006b5027c23 */ /* 0x002fe20008010804 */
[----:B------:R-:W-:-:S05]  /*4dd0*/  MOV R181, R140 ;  /* 0x0000008c00b57202 */ /* 0x000fca0000000f00 */
[----:B------:R1:W2:Y:S02]  /*4de0*/  MUFU.EX2 R238, R2 ;  /* 0x0000000200ee7308 */ /* 0x0002a40000000800 */
[----:B-1----:R-:W-:Y:S01]  /*4df0*/  FFMA.FTZ R2, R143, UR6, -R4 ;  /* 0x000000068f027c23 */ /* 0x002fe20008010804 */
[----:B--2---:R-:W-:-:S05]  /*4e00*/  F2FP.F16.F32.PACK_AB R9, R238, R239 ;  /* 0x000000efee09723e */ /* 0x004fca00000000ff */
[----:B------:R1:W-:Y:S02]  /*4e10*/  MUFU.EX2 R236, R2 ;  /* 0x0000000200ec7308 */ /* 0x0003e40000000800 */
[----:B-1----:R-:W-:Y:S01]  /*4e20*/  FFMA.FTZ R2, R151, UR6, -R4 ;  /* 0x0000000697027c23 */ /* 0x002fe20008010804 */
[----:B------:R-:W-:Y:S02]  /*4e30*/  MOV R151, R174 ;  /* 0x000000ae00977202 */ /* 0x000fe40000000f00 */
[----:B------:R-:W-:-:S03]  /*4e40*/  MOV R174, R237 ;  /* 0x000000ed00ae7202 */ /* 0x000fc60000000f00 */
[----:B------:R1:W2:Y:S02]  /*4e50*/  MUFU.EX2 R237, R2 ;  /* 0x0000000200ed7308 */ /* 0x0002a40000000800 */
[----:B-1----:R-:W-:Y:S01]  /*4e60*/  FFMA.FTZ R2, R187, UR6, -R0 ;  /* 0x00000006bb027c23 */ /* 0x002fe20008010800 */
[----:B------:R-:W-:Y:S02]  /*4e70*/  MOV R187, R221 ;  /* 0x000000dd00bb7202 */ /* 0x000fe40000000f00 */
[----:B--2---:R-:W-:-:S03]  /*4e80*/  F2FP.F16.F32.PACK_AB R11, R237, R236 ;  /* 0x000000eced0b723e */ /* 0x004fc600000000ff */
[----:B------:R1:W-:Y:S04]  /*4e90*/  MUFU.EX2 R222, R2 ;  /* 0x0000000200de7308 */ /* 0x0003e80000000800 */
[C---:B------:R-:W-:Y:S06]  /*4ea0*/  HMMA.16816.F32 R120, R8.reuse, R12, R64 ;  /* 0x0000000c0878723c */ /* 0x040fec0000001840 */
[----:B------:R-:W-:Y:S01]  /*4eb0*/  HMMA.16816.F32 R108, R8, R14, R60 ;  /* 0x0000000e086c723c */ /* 0x000fe2000000183c */
[----:B-1----:R-:W-:Y:S01]  /*4ec0*/  FFMA.FTZ R2, R180, UR6, -R0 ;  /* 0x00000006b4027c23 */ /* 0x002fe20008010800 */
[----:B------:R-:W-:-:S04]  /*4ed0*/  IMAD.MOV.U32 R180, RZ, RZ, R219 ;  /* 0x000000ffffb47224 */ /* 0x000fc800078e00db */
[C---:B---3--:R-:W-:Y:S01]  /*4ee0*/  HMMA.16816.F32 R96, R8.reuse, R16, R56 ;  /* 0x000000100860723c */ /* 0x048fe20000001838 */
[----:B------:R1:W2:Y:S05]  /*4ef0*/  MUFU.EX2 R235, R2 ;  /* 0x0000000200eb7308 */ /* 0x0002aa0000000800 */
[C---:B------:R-:W-:Y:S06]  /*4f00*/  HMMA.16816.F32 R88, R8.reuse, R18, R52 ;  /* 0x000000120858723c */ /* 0x040fec0000001834 */
[C---:B----4-:R-:W-:Y:S06]  /*4f10*/  HMMA.16816.F32 R84, R8.reuse, R20, R48 ;  /* 0x000000140854723c */ /* 0x050fec0000001830 */
[----:B------:R-:W-:Y:S01]  /*4f20*/  HMMA.16816.F32 R80, R8, R22, R40 ;  /* 0x000000160850723c */ /* 0x000fe20000001828 */
[----:B-1----:R-:W-:-:S04]  /*4f30*/  FFMA.FTZ R2, R201, UR6, -R6 ;  /* 0x00000006c9027c23 */ /* 0x002fc80008010806 */
[----:B------:R1:W-:Y:S01]  /*4f40*/  MUFU.EX2 R218, R2 ;  /* 0x0000000200da7308 */ /* 0x0003e20000000800 */
[C---:B------:R-:W-:Y:S06]  /*4f50*/  HMMA.16816.F32 R76, R8.reuse, R24, R124 ;  /* 0x00000018084c723c */ /* 0x040fec000000187c */
[----:B------:R-:W-:Y:S07]  /*4f60*/  HMMA.16816.F32 R44, R8, R26, R44 ;  /* 0x0000001a082c723c */ /* 0x000fee000000182c */
[----:B------:R-:W-:-:S02]  /*4f70*/  F2FP.F16.F32.PACK_AB R8, R248, R247 ;  /* 0x000000f7f808723e */ /* 0x000fc400000000ff */
[----:B------:R-:W-:Y:S01]  /*4f80*/  F2FP.F16.F32.PACK_AB R9, R246, R245 ;  /* 0x000000f5f609723e */ /* 0x000fe200000000ff */
[--C-:B-1----:R-:W-:Y:S01]  /*4f90*/  FFMA.FTZ R2, R200, UR6, -R6.reuse ;  /* 0x00000006c8027c23 */ /* 0x102fe20008010806 */
[----:B------:R-:W-:Y:S02]  /*4fa0*/  F2FP.F16.F32.PACK_AB R10, R250, R249 ;  /* 0x000000f9fa0a723e */ /* 0x000fe400000000ff */
[----:B--2---:R-:W-:Y:S01]  /*4fb0*/  F2FP.F16.F32.PACK_AB R11, R235, R222 ;  /* 0x000000deeb0b723e */ /* 0x004fe200000000ff */
[----:B------:R1:W-:Y:S06]  /*4fc0*/  MUFU.EX2 R219, R2 ;  /* 0x0000000200db7308 */ /* 0x0003ec0000000800 */
[C---:B------:R-:W-:Y:S06]  /*4fd0*/  HMMA.16816.F32 R40, R8.reuse, R22, R36 ;  /* 0x000000160828723c */ /* 0x040fec0000001824 */
[----:B------:R-:W-:Y:S01]  /*4fe0*/  HMMA.16816.F32 R60, R8, R12, R116 ;  /* 0x0000000c083c723c */ /* 0x000fe20000001874 */
[----:B-1----:R-:W-:Y:S01]  /*4ff0*/  FFMA.FTZ R2, R154, UR6, -R6 ;  /* 0x000000069a027c23 */ /* 0x002fe20008010806 */
[----:B------:R-:W-:-:S04]  /*5000*/  MOV R154, R220 ;  /* 0x000000dc009a7202 */ /* 0x000fc80000000f00 */
[C---:B------:R-:W-:Y:S01]  /*5010*/  HMMA.16816.F32 R52, R8.reuse, R14, R112 ;  /* 0x0000000e0834723c */ /* 0x040fe20000001870 */
[----:B------:R-:W1:Y:S01]  /*5020*/  LDSM.16.MT88.4 R12, [R135+0xa800] ;  /* 0x00a80000870c783b */ /* 0x000e620000004200 */
[----:B------:R2:W-:Y:S04]  /*5030*/  MUFU.EX2 R220, R2 ;  /* 0x0000000200dc7308 */ /* 0x0005e80000000800 */
[C---:B------:R-:W-:Y:S06]  /*5040*/  HMMA.16816.F32 R64, R8.reuse, R16, R104 ;  /* 0x000000100840723c */ /* 0x040fec0000001868 */
[C---:B------:R-:W-:Y:S01]  /*5050*/  HMMA.16816.F32 R56, R8.reuse, R18, R100 ;  /* 0x000000120838723c */ /* 0x040fe20000001864 */
[----:B------:R-:W3:Y:S05]  /*5060*/  LDSM.16.MT88.4 R16, [R226+0xa800] ;  /* 0x00a80000e210783b */ /* 0x000eea0000004200 */
[C---:B------:R-:W-:Y:S01]  /*5070*/  HMMA.16816.F32 R48, R8.reuse, R20, R92 ;  /* 0x000000140830723c */ /* 0x040fe2000000185c */
[----:B--2---:R-:W-:Y:S01]  /*5080*/  FFMA.FTZ R2, R152, UR6, -R6 ;  /* 0x0000000698027c23 */ /* 0x004fe20008010806 */
[----:B------:R-:W-:Y:S01]  /*5090*/  MOV R152, R213 ;  /* 0x000000d500987202 */ /* 0x000fe20000000f00 */
[----:B------:R-:W2:Y:S02]  /*50a0*/  LDSM.16.MT88.4 R20, [R224+0xa800] ;  /* 0x00a80000e014783b */ /* 0x000ea40000004200 */
[----:B------:R4:W-:Y:S01]  /*50b0*/  MUFU.EX2 R221, R2 ;  /* 0x0000000200dd7308 */ /* 0x0009e20000000800 */
[C---:B------:R-:W-:Y:S01]  /*50c0*/  HMMA.16816.F32 R36, R8.reuse, R26, R28 ;  /* 0x0000001a0824723c */ /* 0x040fe2000000181c */
[----:B------:R-:W2:Y:S05]  /*50d0*/  LDSM.16.MT88.4 R28, [R225+0xa800] ;  /* 0x00a80000e11c783b */ /* 0x000eaa0000004200 */
[----:B------:R-:W-:Y:S01]  /*50e0*/  HMMA.16816.F32 R32, R8, R24, R32 ;  /* 0x000000180820723c */ /* 0x000fe20000001820 */
[----:B------:R-:W-:Y:S01]  /*50f0*/  LDSM.16.MT88.4 R24, [R135+0xb000] ;  /* 0x00b000008718783b */ /* 0x000fe20000004200 */
[----:B----4-:R-:W-:Y:S01]  /*5100*/  FFMA.FTZ R2, R196, UR6, -R0 ;  /* 0x00000006c4027c23 */ /* 0x010fe20008010800 */
[----:B------:R-:W-:-:S03]  /*5110*/  IMAD.MOV.U32 R196, RZ, RZ, R217 ;  /* 0x000000ffffc47224 */ /* 0x000fc600078e00d9 */
[----:B------:R4:W-:Y:S02]  /*5120*/  MUFU.EX2 R216, R2 ;  /* 0x0000000200d87308 */ /* 0x0009e40000000800 */
[----:B----4-:R-:W-:Y:S01]  /*5130*/  FFMA.FTZ R2, R191, UR6, -R0 ;  /* 0x00000006bf027c23 */ /* 0x010fe20008010800 */
[----:B------:R-:W-:-:S05]  /*5140*/  MOV R191, R214 ;  /* 0x000000d600bf7202 */ /* 0x000fca0000000f00 */
[----:B------:R4:W-:Y:S02]  /*5150*/  MUFU.EX2 R217, R2 ;  /* 0x0000000200d97308 */ /* 0x0009e40000000800 */
[----:B----4-:R-:W-:Y:S01]  /*5160*/  FFMA.FTZ R2, R186, UR6, -R5 ;  /* 0x00000006ba027c23 */ /* 0x010fe20008010805 */
[----:B------:R-:W-:-:S05]  /*5170*/  MOV R186, R215 ;  /* 0x000000d700ba7202 */ /* 0x000fca0000000f00 */
[----:B------:R4:W-:Y:S02]  /*5180*/  MUFU.EX2 R214, R2 ;  /* 0x0000000200d67308 */ /* 0x0009e40000000800 */
[----:B----4-:R-:W-:Y:S01]  /*5190*/  FFMA.FTZ R2, R183, UR6, -R5 ;  /* 0x00000006b7027c23 */ /* 0x010fe20008010805 */
[----:B------:R-:W-:-:S05]  /*51a0*/  IMAD.MOV.U32 R183, RZ, RZ, R134 ;  /* 0x000000ffffb77224 */ /* 0x000fca00078e0086 */
[----:B------:R4:W1:Y:S02]  /*51b0*/  MUFU.EX2 R215, R2 ;  /* 0x0000000200d77308 */ /* 0x0008640000000800 */
[----:B----4-:R-:W-:Y:S01]  /*51c0*/  FFMA.FTZ R2, R145, UR6, -R5 ;  /* 0x0000000691027c23 */ /* 0x010fe20008010805 */
[----:B------:R-:W-:Y:S01]  /*51d0*/  IMAD.MOV.U32 R145, RZ, RZ, R212 ;  /* 0x000000ffff917224 */ /* 0x000fe200078e00d4 */
[----:B-1----:R-:W-:-:S04]  /*51e0*/  F2FP.F16.F32.PACK_AB R8, R215, R214 ;  /* 0x000000d6d708723e */ /* 0x002fc800000000ff */
[----:B------:R1:W-:Y:S02]  /*51f0*/  MUFU.EX2 R213, R2 ;  /* 0x0000000200d57308 */ /* 0x0003e40000000800 */
[----:B-1----:R-:W-:Y:S01]  /*5200*/  FFMA.FTZ R2, R144, UR6, -R5 ;  /* 0x0000000690027c23 */ /* 0x002fe20008010805 */
[----:B------:R-:W-:-:S05]  /*5210*/  MOV R144, R210 ;  /* 0x000000d200907202 */ /* 0x000fca0000000f00 */
[----:B------:R1:W4:Y:S02]  /*5220*/  MUFU.EX2 R212, R2 ;  /* 0x0000000200d47308 */ /* 0x0003240000000800 */
[----:B-1----:R-:W-:Y:S01]  /*5230*/  FFMA.FTZ R2, R193, UR6, -R4 ;  /* 0x00000006c1027c23 */ /* 0x002fe20008010804 */
[----:B------:R-:W-:Y:S01]  /*5240*/  IMAD.MOV.U32 R193, RZ, RZ, R208 ;  /* 0x000000ffffc17224 */ /* 0x000fe200078e00d0 */
[----:B----4-:R-:W-:-:S04]  /*5250*/  F2FP.F16.F32.PACK_AB R10, R212, R213 ;  /* 0x000000d5d40a723e */ /* 0x010fc800000000ff */
[----:B------:R1:W-:Y:S02]  /*5260*/  MUFU.EX2 R211, R2 ;  /* 0x0000000200d37308 */ /* 0x0003e40000000800 */
[----:B-1----:R-:W-:-:S06]  /*5270*/  FFMA.FTZ R2, R190, UR6, -R4 ;  /* 0x00000006be027c23 */ /* 0x002fcc0008010804 */
[----:B------:R1:W4:Y:S02]  /*5280*/  MUFU.EX2 R210, R2 ;  /* 0x0000000200d27308 */ /* 0x0003240000000800 */
[----:B-1----:R-:W-:Y:S01]  /*5290*/  FFMA.FTZ R2, R157, UR6, -R4 ;  /* 0x000000069d027c23 */ /* 0x002fe20008010804 */
[----:B----4-:R-:W-:-:S05]  /*52a0*/  F2FP.F16.F32.PACK_AB R9, R210, R211 ;  /* 0x000000d3d209723e */ /* 0x010fca00000000ff */
[----:B------:R1:W-:Y:S02]  /*52b0*/  MUFU.EX2 R208, R2 ;  /* 0x0000000200d07308 */ /* 0x0003e40000000800 */
[----:B-1----:R-:W-:-:S06]  /*52c0*/  FFMA.FTZ R2, R164, UR6, -R4 ;  /* 0x00000006a4027c23 */ /* 0x002fcc0008010804 */
[----:B------:R1:W4:Y:S02]  /*52d0*/  MUFU.EX2 R209, R2 ;  /* 0x0000000200d17308 */ /* 0x0003240000000800 */
[----:B-1----:R-:W-:Y:S01]  /*52e0*/  FFMA.FTZ R2, R195, UR6, -R0 ;  /* 0x00000006c3027c23 */ /* 0x002fe20008010800 */
[----:B----4-:R-:W-:-:S05]  /*52f0*/  F2FP.F16.F32.PACK_AB R11, R209, R208 ;  /* 0x000000d0d10b723e */ /* 0x010fca00000000ff */
[----:B------:R1:W-:Y:S02]  /*5300*/  MUFU.EX2 R200, R2 ;  /* 0x0000000200c87308 */ /* 0x0003e40000000800 */
[C---:B------:R-:W-:Y:S06]  /*5310*/  HMMA.16816.F32 R120, R8.reuse, R12, R120 ;  /* 0x0000000c0878723c */ /* 0x040fec0000001878 */
[C---:B------:R-:W-:Y:S06]  /*5320*/  HMMA.16816.F32 R108, R8.reuse, R14, R108 ;  /* 0x0000000e086c723c */ /* 0x040fec000000186c */
[----:B---3--:R-:W-:Y:S01]  /*5330*/  HMMA.16816.F32 R96, R8, R16, R96 ;  /* 0x000000100860723c */ /* 0x008fe20000001860 */
[----:B-1----:R-:W-:-:S04]  /*5340*/  FFMA.FTZ R2, R192, UR6, -R0 ;  /* 0x00000006c0027c23 */ /* 0x002fc80008010800 */
[----:B------:R1:W3:Y:S01]  /*5350*/  MUFU.EX2 R201, R2 ;  /* 0x0000000200c97308 */ /* 0x0002e20000000800 */
[C---:B------:R-:W-:Y:S06]  /*5360*/  HMMA.16816.F32 R88, R8.reuse, R18, R88 ;  /* 0x000000120858723c */ /* 0x040fec0000001858 */
[C---:B--2---:R-:W-:Y:S06]  /*5370*/  HMMA.16816.F32 R84, R8.reuse, R20, R84 ;  /* 0x000000140854723c */ /* 0x044fec0000001854 */
        /* <DEDUP_REMOVED lines=8> */
[----:B---3--:R-:W-:Y:S01]  /*5400*/  F2FP.F16.F32.PACK_AB R11, R201, R200 ;  /* 0x000000c8c90b723e */ /* 0x008fe200000000ff */
[----:B-1----:R-:W-:-:S04]  /*5410*/  FFMA.FTZ R2, R203, UR6, -R6 ;  /* 0x00000006cb027c23 */ /* 0x002fc80008010806 */
[----:B------:R1:W-:Y:S02]  /*5420*/  MUFU.EX2 R119, R2 ;  /* 0x0000000200777308 */ /* 0x0003e40000000800 */
[C---:B------:R-:W-:Y:S06]  /*5430*/  HMMA.16816.F32 R44, R8.reuse, R28, R32 ;  /* 0x0000001c082c723c */ /* 0x040fec0000001820 */
[C---:B------:R-:W-:Y:S01]  /*5440*/  HMMA.16816.F32 R140, R8.reuse, R12, R60 ;  /* 0x0000000c088c723c */ /* 0x040fe2000000183c */
[--C-:B------:R-:W-:Y:S01]  /*5450*/  FFMA.FTZ R35, R193, UR6, -R0.reuse ;  /* 0x00000006c1237c23 */ /* 0x100fe20008010800 */
[----:B------:R-:W-:Y:S01]  /*5460*/  MOV R193, R144 ;  /* 0x0000009000c17202 */ /* 0x000fe20000000f00 */
[--C-:B------:R-:W-:Y:S01]  /*5470*/  FFMA.FTZ R32, R130, UR6, -R0.reuse ;  /* 0x0000000682207c23 */ /* 0x100fe20008010800 */
[----:B------:R-:W-:Y:S01]  /*5480*/  MOV R144, R145 ;  /* 0x0000009100907202 */ /* 0x000fe20000000f00 */
[--C-:B------:R-:W-:Y:S01]  /*5490*/  FFMA.FTZ R34, R128, UR6, -R0.reuse ;  /* 0x0000000680227c23 */ /* 0x100fe20008010800 */
[----:B------:R-:W-:Y:S01]  /*54a0*/  MOV R145, R183 ;  /* 0x000000b700917202 */ /* 0x000fe20000000f00 */
[----:B------:R-:W-:Y:S01]  /*54b0*/  IMAD.MOV.U32 R183, RZ, RZ, R191 ;  /* 0x000000ffffb77224 */ /* 0x000fe200078e00bf */
[----:B------:R-:W-:Y:S01]  /*54c0*/  MOV R191, R196 ;  /* 0x000000c400bf7202 */ /* 0x000fe20000000f00 */
[----:B------:R-:W-:Y:S01]  /*54d0*/  FFMA.FTZ R61, R69, UR6, -R0 ;  /* 0x00000006453d7c23 */ /* 0x000fe20008010800 */
[----:B------:R-:W-:Y:S01]  /*54e0*/  MOV R196, R154 ;  /* 0x0000009a00c47202 */ /* 0x000fe20000000f00 */
[----:B------:R-:W2:Y:S01]  /*54f0*/  LDL.LU R69, [R1+0xb8] ;  /* 0x0000b80001457983 */ /* 0x000ea20000300800 */
[----:B------:R-:W-:Y:S01]  /*5500*/  MOV R154, R180 ;  /* 0x000000b4009a7202 */ /* 0x000fe20000000f00 */
[----:B------:R-:W-:Y:S01]  /*5510*/  IMAD.MOV.U32 R180, RZ, RZ, R187 ;  /* 0x000000ffffb47224 */ /* 0x000fe200078e00bb */
[----:B------:R-:W-:Y:S01]  /*5520*/  MOV R187, R151 ;  /* 0x0000009700bb7202 */ /* 0x000fe20000000f00 */
[C---:B------:R-:W-:Y:S01]  /*5530*/  HMMA.16816.F32 R100, R8.reuse, R14, R52 ;  /* 0x0000000e0864723c */ /* 0x040fe20000001834 */
[----:B------:R-:W-:Y:S01]  /*5540*/  MOV R151, R175 ;  /* 0x000000af00977202 */ /* 0x000fe20000000f00 */
[--C-:B-1----:R-:W-:Y:S01]  /*5550*/  FFMA.FTZ R2, R153, UR6, -R6.reuse ;  /* 0x0000000699027c23 */ /* 0x102fe20008010806 */
[----:B------:R-:W3:Y:S03]  /*5560*/  LDL.LU R175, [R1+0x24] ;  /* 0x0000240001af7983 */ /* 0x000ee60000300800 */
[C---:B------:R-:W-:Y:S01]  /*5570*/  HMMA.16816.F32 R64, R8.reuse, R16, R64 ;  /* 0x000000100840723c */ /* 0x040fe20000001840 */
[----:B------:R1:W-:Y:S01]  /*5580*/  MUFU.EX2 R124, R2 ;  /* 0x00000002007c7308 */ /* 0x0003e20000000800 */
[----:B------:R-:W-:Y:S04]  /*5590*/  LDSM.16.MT88.4 R12, [R224+0xb000] ;  /* 0x00b00000e00c783b */ /* 0x000fe80000004200 */
[C---:B------:R-:W-:Y:S01]  /*55a0*/  HMMA.16816.F32 R56, R8.reuse, R18, R56 ;  /* 0x000000120838723c */ /* 0x040fe20000001838 */
[----:B------:R-:W-:Y:S05]  /*55b0*/  LDSM.16.MT88.4 R16, [R225+0xb000] ;  /* 0x00b00000e110783b */ /* 0x000fea0000004200 */
[C---:B------:R-:W-:Y:S06]  /*55c0*/  HMMA.16816.F32 R48, R8.reuse, R20, R48 ;  /* 0x000000140830723c */ /* 0x040fec0000001830 */
[C---:B------:R-:W-:Y:S01]  /*55d0*/  HMMA.16816.F32 R40, R8.reuse, R22, R40 ;  /* 0x000000160828723c */ /* 0x040fe20000001828 */
[----:B-1----:R-:W-:Y:S01]  /*55e0*/  FFMA.FTZ R2, R149, UR6, -R6 ;  /* 0x0000000695027c23 */ /* 0x002fe20008010806 */
[----:B------:R-:W1:Y:S03]  /*55f0*/  LDSM.16.MT88.4 R20, [R226+0xb000] ;  /* 0x00b00000e214783b */ /* 0x000e660000004200 */
[----:B------:R4:W-:Y:S01]  /*5600*/  MUFU.EX2 R125, R2 ;  /* 0x00000002007d7308 */ /* 0x0009e20000000800 */
[----:B------:R-:W-:Y:S07]  /*5610*/  HMMA.16816.F32 R36, R8, R30, R36 ;  /* 0x0000001e0824723c */ /* 0x000fee0000001824 */
[----:B------:R-:W-:Y:S01]  /*5620*/  FFMA.FTZ R10, R193, UR6, -R5 ;  /* 0x00000006c10a7c23 */ /* 0x000fe20008010805 */
[----:B------:R-:W-:Y:S01]  /*5630*/  MOV R193, R144 ;  /* 0x0000009000c17202 */ /* 0x000fe20000000f00 */
[----:B------:R-:W-:Y:S01]  /*5640*/  IMAD.MOV.U32 R144, RZ, RZ, R145 ;  /* 0x000000ffff907224 */ /* 0x000fe200078e0091 */
[----:B------:R-:W-:-:S02]  /*5650*/  MOV R145, R183 ;  /* 0x000000b700917202 */ /* 0x000fc40000000f00 */
[----:B------:R-:W-:Y:S02]  /*5660*/  MOV R183, R191 ;  /* 0x000000bf00b77202 */ /* 0x000fe40000000f00 */
[----:B------:R-:W-:Y:S01]  /*5670*/  MOV R191, R196 ;  /* 0x000000c400bf7202 */ /* 0x000fe20000000f00 */
[----:B------:R-:W-:Y:S01]  /*5680*/  IMAD.MOV.U32 R196, RZ, RZ, R154 ;  /* 0x000000ffffc47224 */ /* 0x000fe200078e009a */
[----:B------:R-:W-:Y:S01]  /*5690*/  MOV R154, R180 ;  /* 0x000000b4009a7202 */ /* 0x000fe20000000f00 */
[--C-:B----4-:R-:W-:Y:S01]  /*56a0*/  FFMA.FTZ R2, R129, UR6, -R6.reuse ;  /* 0x0000000681027c23 */ /* 0x110fe20008010806 */
[----:B------:R-:W-:Y:S02]  /*56b0*/  MOV R180, R187 ;  /* 0x000000bb00b47202 */ /* 0x000fe40000000f00 */
[----:B------:R-:W-:Y:S01]  /*56c0*/  MOV R187, R151 ;  /* 0x0000009700bb7202 */ /* 0x000fe20000000f00 */
[----:B------:R-:W-:Y:S01]  /*56d0*/  FFMA.FTZ R9, R193, UR6, -R5 ;  /* 0x00000006c1097c23 */ /* 0x000fe20008010805 */
[----:B------:R-:W-:Y:S01]  /*56e0*/  MOV R190, R144 ;  /* 0x0000009000be7202 */ /* 0x000fe20000000f00 */
[----:B------:R4:W-:Y:S01]  /*56f0*/  MUFU.EX2 R127, R2 ;  /* 0x00000002007f7308 */ /* 0x0009e20000000800 */
[----:B---3--:R-:W-:Y:S01]  /*5700*/  IMAD.MOV.U32 R151, RZ, RZ, R175 ;  /* 0x000000ffff977224 */ /* 0x008fe200078e00af */
[----:B------:R-:W-:Y:S01]  /*5710*/  MOV R175, R137 ;  /* 0x0000008900af7202 */ /* 0x000fe20000000f00 */
[----:B------:R-:W-:Y:S01]  /*5720*/  IMAD.MOV.U32 R144, RZ, RZ, R183 ;  /* 0x000000ffff907224 */ /* 0x000fe200078e00b7 */
[----:B------:R-:W3:Y:S01]  /*5730*/  LDL.LU R137, [R1+0x2c] ;  /* 0x00002c0001897983 */ /* 0x000ee20000300800 */
[----:B----4-:R-:W-:-:S03]  /*5740*/  FFMA.FTZ R2, R75, UR6, -R6 ;  /* 0x000000064b027c23 */ /* 0x010fc60008010806 */
[----:B------:R-:W4:Y:S01]  /*5750*/  LDL.LU R193, [R1+0x48] ;  /* 0x0000480001c17983 */ /* 0x000f220000300800 */
[----:B------:R-:W-:Y:S01]  /*5760*/  MOV R183, R196 ;  /* 0x000000c400b77202 */ /* 0x000fe20000000f00 */
[----:B------:R-:W-:Y:S01]  /*5770*/  IMAD.MOV.U32 R196, RZ, RZ, R180 ;  /* 0x000000ffffc47224 */ /* 0x000fe200078e00b4 */
[----:B------:R-:W-:Y:S01]  /*5780*/  MOV R180, R151 ;  /* 0x0000009700b47202 */ /* 0x000fe20000000f00 */
[----:B------:R1:W-:Y:S04]  /*5790*/  MUFU.EX2 R129, R2 ;  /* 0x0000000200817308 */ /* 0x0003e80000000800 */
[----:B------:R-:W-:Y:S01]  /*57a0*/  IMAD.MOV.U32 R52, RZ, RZ, R180 ;  /* 0x000000ffff347224 */ /* 0x000fe200078e00b4 */
[----:B------:R-:W-:Y:S01]  /*57b0*/  MOV R180, R231 ;  /* 0x000000e700b47202 */ /* 0x000fe20000000f00 */
[----:B-1----:R-:W-:-:S04]  /*57c0*/  FFMA.FTZ R2, R70, UR6, -R6 ;  /* 0x0000000646027c23 */ /* 0x002fc80008010806 */
        /* <DEDUP_REMOVED lines=14> */
[----:B------:R1:W-:Y:S02]  /*58b0*/  MUFU.EX2 R115, R2 ;  /* 0x0000000200737308 */ /* 0x0003e40000000800 */
[----:B-1----:R-:W-:-:S06]  /*58c0*/  FFMA.FTZ R2, R131, UR6, -R5 ;  /* 0x0000000683027c23 */ /* 0x002fcc0008010805 */
[----:B------:R1:W-:Y:S02]  /*58d0*/  MUFU.EX2 R112, R2 ;  /* 0x0000000200707308 */ /* 0x0003e40000000800 */
[----:B-1----:R-:W-:-:S06]  /*58e0*/  FFMA.FTZ R2, R204, UR6, -R4 ;  /* 0x00000006cc027c23 */ /* 0x002fcc0008010804 */
[----:B------:R1:W-:Y:S02]  /*58f0*/  MUFU.EX2 R106, R2 ;  /* 0x00000002006a7308 */ /* 0x0003e40000000800 */
[----:B-1----:R-:W-:-:S06]  /*5900*/  FFMA.FTZ R2, R198, UR6, -R4 ;  /* 0x00000006c6027c23 */ /* 0x002fcc0008010804 */
[----:B------:R1:W2:Y:S01]  /*5910*/  MUFU.EX2 R105, R2 ;  /* 0x0000000200697308 */ /* 0x0002a20000000800 */
[----:B---3--:R-:W-:Y:S02]  /*5920*/  IMAD.MOV.U32 R151, RZ, RZ, R137 ;  /* 0x000000ffff977224 */ /* 0x008fe400078e0089 */
[----:B----4-:R-:W-:Y:S01]  /*5930*/  FFMA.FTZ R8, R193, UR6, -R5 ;  /* 0x00000006c1087c23 */ /* 0x010fe20008010805 */
[----:B------:R-:W-:Y:S01]  /*5940*/  MOV R193, R145 ;  /* 0x0000009100c17202 */ /* 0x000fe20000000f00 */
[----:B-1----:R-:W-:Y:S01]  /*5950*/  FFMA.FTZ R2, R133, UR6, -R4 ;  /* 0x0000000685027c23 */ /* 0x002fe20008010804 */
[----:B------:R-:W-:Y:S02]  /*5960*/  MOV R145, R191 ;  /* 0x000000bf00917202 */ /* 0x000fe40000000f00 */
[----:B------:R-:W-:Y:S01]  /*5970*/  MOV R191, R154 ;  /* 0x0000009a00bf7202 */ /* 0x000fe20000000f00 */
[----:B------:R1:W-:Y:S01]  /*5980*/  MUFU.EX2 R104, R2 ;  /* 0x0000000200687308 */ /* 0x0003e20000000800 */
[----:B------:R-:W-:-:S02]  /*5990*/  MOV R154, R187 ;  /* 0x000000bb009a7202 */ /* 0x000fc40000000f00 */
[----:B------:R-:W-:Y:S02]  /*59a0*/  MOV R187, R175 ;  /* 0x000000af00bb7202 */ /* 0x000fe40000000f00 */
[----:B------:R-:W-:Y:S02]  /*59b0*/  MOV R137, R234 ;  /* 0x000000ea00897202 */ /* 0x000fe40000000f00 */
[----:B------:R-:W-:Y:S01]  /*59c0*/  MOV R175, R148 ;  /* 0x0000009400af7202 */ /* 0x000fe20000000f00 */
[----:B------:R-:W3:Y:S04]  /*59d0*/  LDL.LU R234, [R1+0xb4] ;  /* 0x0000b40001ea7983 */ /* 0x000ee80000300800 */
[----:B------:R-:W4:Y:S01]  /*59e0*/  LDL.LU R148, [R1+0x30] ;  /* 0x0000300001947983 */ /* 0x000f220000300800 */
[----:B------:R-:W-:-:S03]  /*59f0*/  MOV R54, R187 ;  /* 0x000000bb00367202 */ /* 0x000fc60000000f00 */
[----:B------:R-:W3:Y:S01]  /*5a00*/  LDL.LU R231, [R1+0xb0] ;  /* 0x0000b00001e77983 */ /* 0x000ee20000300800 */
[----:B-1----:R-:W-:-:S03]  /*5a10*/  FFMA.FTZ R2, R136, UR6, -R4 ;  /* 0x0000000688027c23 */ /* 0x002fc60008010804 */
[----:B------:R-:W3:Y:S01]  /*5a20*/  LDL.LU R187, [R1+0x50] ;  /* 0x0000500001bb7983 */ /* 0x000ee20000300800 */
[----:B------:R1:W1:Y:S01]  /*5a30*/  MUFU.EX2 R75, R2 ;  /* 0x00000002004b7308 */ /* 0x0002620000000800 */
[----:B------:R-:W-:-:S07]  /*5a40*/  MOV R53, R154 ;  /* 0x0000009a00357202 */ /* 0x000fce0000000f00 */
[----:B------:R1:W1:Y:S01]  /*5a50*/  MUFU.EX2 R70, R3 ;  /* 0x0000000300467308 */ /* 0x0002620000000800 */
[----:B------:R-:W-:Y:S01]  /*5a60*/  MOV R55, R151 ;  /* 0x0000009700377202 */ /* 0x000fe20000000f00 */
[----:B------:R-:W-:Y:S01]  /*5a70*/  FADD.FTZ R31, R191, R7 ;  /* 0x00000007bf1f7221 */ /* 0x000fe20000010000 */
[----:B------:R-:W-:Y:S01]  /*5a80*/  FADD.FTZ R33, R152, R196 ;  /* 0x000000c498217221 */ /* 0x000fe20000010000 */
[----:B------:R-:W-:Y:S02]  /*5a90*/  IMAD.MOV.U32 R62, RZ, RZ, R137 ;  /* 0x000000ffff3e7224 */ /* 0x000fe400078e0089 */
[----:B--2---:R-:W-:Y:S01]  /*5aa0*/  FFMA.FTZ R0, R69, UR6, -R5 ;  /* 0x0000000645007c23 */ /* 0x004fe20008010805 */
[----:B------:R-:W-:Y:S01]  /*5ab0*/  FADD.FTZ R11, R53, R52 ;  /* 0x00000034350b7221 */ /* 0x000fe20000010000 */
[----:B------:R-:W-:Y:S01]  /*5ac0*/  FADD.FTZ R30, R186, R183 ;  /* 0x000000b7ba1e7221 */ /* 0x000fe20000010000 */
[----:B------:R2:W-:Y:S01]  /*5ad0*/  MUFU.EX2 R68, R10 ;  /* 0x0000000a00447308 */ /* 0x0005e20000000800 */
[----:B------:R-:W-:Y:S01]  /*5ae0*/  MOV R203, R55 ;  /* 0x0000003700cb7202 */ /* 0x000fe20000000f00 */
[----:B------:R-:W-:Y:S01]  /*5af0*/  IMAD.MOV.U32 R52, RZ, RZ, R62 ;  /* 0x000000ffff347224 */ /* 0x000fe200078e003e */
[----:B------:R-:W-:Y:S01]  /*5b00*/  MOV R60, R175 ;  /* 0x000000af003c7202 */ /* 0x000fe20000000f00 */
[----:B------:R-:W-:-:S04]  /*5b10*/  FFMA.FTZ R28, R144, UR6, -R4 ;  /* 0x00000006901c7c23 */ /* 0x000fc80008010804 */
[----:B------:R2:W-:Y:S01]  /*5b20*/  MUFU.EX2 R63, R9 ;  /* 0x00000009003f7308 */ /* 0x0005e20000000800 */
[--C-:B-1----:R-:W-:Y:S01]  /*5b30*/  FFMA.FTZ R2, R190, UR6, -R4.reuse ;  /* 0x00000006be027c23 */ /* 0x102fe20008010804 */
[--C-:B------:R-:W-:Y:S01]  /*5b40*/  FFMA.FTZ R29, R193, UR6, -R4.reuse ;  /* 0x00000006c11d7c23 */ /* 0x100fe20008010804 */
[----:B------:R-:W-:Y:S01]  /*5b50*/  FFMA.FTZ R3, R145, UR6, -R4 ;  /* 0x0000000691037c23 */ /* 0x000fe20008010804 */
[----:B------:R-:W-:Y:S01]  /*5b60*/  MOV R144, R173 ;  /* 0x000000ad00907202 */ /* 0x000fe20000000f00 */
[----:B--2---:R-:W-:-:S03]  /*5b70*/  FADD.FTZ R10, R54, R33 ;  /* 0x00000021360a7221 */ /* 0x004fc60000010000 */
[----:B------:R1:W-:Y:S01]  /*5b80*/  MUFU.EX2 R69, R0 ;  /* 0x0000000000457308 */ /* 0x0003e20000000800 */
[----:B------:R-:W-:Y:S01]  /*5b90*/  FADD.FTZ R33, R203, R11 ;  /* 0x0000000bcb217221 */ /* 0x000fe20000010000 */
[----:B------:R-:W-:Y:S01]  /*5ba0*/  F2FP.F16.F32.PACK_AB R4, R113, R107 ;  /* 0x0000006b7104723e */ /* 0x000fe200000000ff */
[----:B------:R-:W-:-:S05]  /*5bb0*/  FADD.FTZ R9, R71, R31 ;  /* 0x0000001f47097221 */ /* 0x000fca0000010000 */
[----:B------:R2:W-:Y:S01]  /*5bc0*/  MUFU.EX2 R62, R8 ;  /* 0x00000008003e7308 */ /* 0x0005e20000000800 */
[----:B------:R-:W-:Y:S02]  /*5bd0*/  F2FP.F16.F32.PACK_AB R5, R105, R106 ;  /* 0x0000006a6905723e */ /* 0x000fe400000000ff */
[----:B------:R-:W-:Y:S02]  /*5be0*/  F2FP.F16.F32.PACK_AB R6, R112, R115 ;  /* 0x000000737006723e */ /* 0x000fe400000000ff */
[----:B------:R-:W-:Y:S02]  /*5bf0*/  F2FP.F16.F32.PACK_AB R7, R75, R104 ;  /* 0x000000684b07723e */ /* 0x000fe400000000ff */
[----:B------:R-:W-:Y:S01]  /*5c00*/  MOV R206, R60 ;  /* 0x0000003c00ce7202 */ /* 0x000fe20000000f00 */
[----:B-1----:R-:W-:Y:S01]  /*5c10*/  FADD.FTZ R0, R73, R30 ;  /* 0x0000001e49007221 */ /* 0x002fe20000010000 */
[----:B------:R-:W-:Y:S01]  /*5c20*/  FADD.FTZ R30, R52, R9 ;  /* 0x00000009341e7221 */ /* 0x000fe20000010000 */
[----:B------:R-:W-:Y:S01]  /*5c30*/  F2FP.F16.F32.PACK_AB R9, R116, R114 ;  /* 0x000000727409723e */ /* 0x000fe200000000ff */
[----:B------:R1:W5:Y:S01]  /*5c40*/  LDL.LU R73, [R1+0xac] ;  /* 0x0000ac0001497983 */ /* 0x0003620000300800 */
[----:B------:R-:W-:-:S02]  /*5c50*/  F2FP.F16.F32.PACK_AB R11, R70, R117 ;  /* 0x00000075460b723e */ /* 0x000fc400000000ff */
[----:B--2---:R-:W-:Y:S02]  /*5c60*/  F2FP.F16.F32.PACK_AB R8, R119, R118 ;  /* 0x000000767708723e */ /* 0x004fe400000000ff */
[----:B------:R-:W-:Y:S01]  /*5c70*/  MOV R60, R144 ;  /* 0x00000090003c7202 */ /* 0x000fe20000000f00 */
[----:B------:R-:W-:Y:S01]  /*5c80*/  FADD.FTZ R0, R206, R0 ;  /* 0x00000000ce007221 */ /* 0x000fe20000010000 */
[----:B------:R-:W-:Y:S01]  /*5c90*/  MOV R145, R159 ;  /* 0x0000009f00917202 */ /* 0x000fe20000000f00 */
[----:B------:R1:W5:Y:S01]  /*5ca0*/  LDL.LU R71, [R1+0xa8] ;  /* 0x0000a80001477983 */ /* 0x0003620000300800 */
[----:B------:R-:W-:Y:S02]  /*5cb0*/  MOV R183, R158 ;  /* 0x0000009e00b77202 */ /* 0x000fe40000000f00 */
[----:B------:R-:W-:Y:S02]  /*5cc0*/  MOV R152, R156 ;  /* 0x0000009c00987202 */ /* 0x000fe40000000f00 */
[----:B------:R-:W-:Y:S01]  /*5cd0*/  HMMA.16816.F32 R156, R4, R20, R96 ;  /* 0x00000014049c723c */ /* 0x000fe20000001860 */
[----:B------:R-:W-:-:S02]  /*5ce0*/  MOV R202, R60 ;  /* 0x0000003c00ca7202 */ /* 0x000fc40000000f00 */
[----:B------:R2:W-:Y:S02]  /*5cf0*/  MUFU.EX2 R60, R2 ;  /* 0x00000002003c7308 */ /* 0x0005e40000000800 */
[----:B--2---:R-:W-:Y:S01]  /*5d00*/  FADD.FTZ R2, R74, R30 ;  /* 0x0000001e4a027221 */ /* 0x004fe20000010000 */
[----:B------:R-:W-:Y:S01]  /*5d10*/  IMAD.MOV.U32 R193, RZ, RZ, R166 ;  /* 0x000000ffffc17224 */ /* 0x000fe200078e00a6 */
[----:B------:R-:W-:Y:S01]  /*5d20*/  MOV R195, R138 ;  /* 0x0000008a00c37202 */ /* 0x000fe20000000f00 */
        /* <DEDUP_REMOVED lines=8> */
[----:B------:R-:W-:Y:S01]  /*5db0*/  HMMA.16816.F32 R136, R4, R24, R120 ;  /* 0x000000180488723c */ /* 0x000fe20000001878 */
[----:B------:R-:W-:-:S02]  /*5dc0*/  MOV R54, R190 ;  /* 0x000000be00367202 */ /* 0x000fc40000000f00 */
[----:B------:R-:W-:Y:S01]  /*5dd0*/  MOV R144, R191 ;  /* 0x000000bf00907202 */ /* 0x000fe20000000f00 */
[----:B------:R-:W-:Y:S01]  /*5de0*/  IMAD.MOV.U32 R191, RZ, RZ, R154 ;  /* 0x000000ffffbf7224 */ /* 0x000fe200078e009a */
[----:B------:R-:W-:Y:S02]  /*5df0*/  MOV R190, R183 ;  /* 0x000000b700be7202 */ /* 0x000fe40000000f00 */
[----:B------:R-:W-:Y:S01]  /*5e00*/  IMAD.MOV.U32 R120, RZ, RZ, R146 ;  /* 0x000000ffff787224 */ /* 0x000fe200078e0092 */
[----:B------:R-:W-:Y:S01]  /*5e10*/  MOV R121, R170 ;  /* 0x000000aa00797202 */ /* 0x000fe20000000f00 */
[----:B------:R-:W-:Y:S01]  /*5e20*/  IMAD.MOV.U32 R207, RZ, RZ, R55 ;  /* 0x000000ffffcf7224 */ /* 0x000fe200078e0037 */
[----:B------:R-:W-:Y:S01]  /*5e30*/  MOV R154, R181 ;  /* 0x000000b5009a7202 */ /* 0x000fe20000000f00 */
[----:B------:R-:W-:Y:S01]  /*5e40*/  HMMA.16816.F32 R164, R4, R22, R88 ;  /* 0x0000001604a4723c */ /* 0x000fe20000001858 */
[----:B------:R-:W-:Y:S02]  /*5e50*/  MOV R205, R54 ;  /* 0x0000003600cd7202 */ /* 0x000fe40000000f00 */
[----:B------:R-:W-:-:S02]  /*5e60*/  MOV R133, R186 ;  /* 0x000000ba00857202 */ /* 0x000fc40000000f00 */
[----:B------:R-:W-:Y:S01]  /*5e70*/  MOV R122, R147 ;  /* 0x00000093007a7202 */ /* 0x000fe20000000f00 */
[----:B------:R-:W-:Y:S01]  /*5e80*/  HMMA.16816.F32 R172, R4, R12, R84 ;  /* 0x0000000c04ac723c */ /* 0x000fe20000001854 */
[----:B------:R-:W-:Y:S01]  /*5e90*/  IMAD.MOV.U32 R130, RZ, RZ, R191 ;  /* 0x000000ffff827224 */ /* 0x000fe200078e00bf */
[----:B------:R-:W-:Y:S01]  /*5ea0*/  MOV R131, R144 ;  /* 0x0000009000837202 */ /* 0x000fe20000000f00 */
[----:B------:R-:W-:Y:S01]  /*5eb0*/  IMAD.MOV.U32 R132, RZ, RZ, R193 ;  /* 0x000000ffff847224 */ /* 0x000fe200078e00c1 */
[----:B----4-:R-:W-:-:S04]  /*5ec0*/  MOV R192, R148 ;  /* 0x0000009400c07202 */ /* 0x010fc80000000f00 */
[----:B------:R-:W-:-:S05]  /*5ed0*/  MOV R53, R192 ;  /* 0x000000c000357202 */ /* 0x000fca0000000f00 */
[----:B------:R-:W-:Y:S01]  /*5ee0*/  FADD.FTZ R31, R53, R10 ;  /* 0x0000000a351f7221 */ /* 0x000fe20000010000 */
[----:B------:R-:W-:-:S07]  /*5ef0*/  F2FP.F16.F32.PACK_AB R10, R125, R124 ;  /* 0x0000007c7d0a723e */ /* 0x000fce00000000ff */
[----:B------:R-:W-:Y:S01]  /*5f00*/  HMMA.16816.F32 R64, R8, R20, R64 ;  /* 0x000000140840723c */ /* 0x000fe20000001840 */
[----:B------:R2:W-:Y:S02]  /*5f10*/  MUFU.EX2 R20, R3 ;  /* 0x0000000300147308 */ /* 0x0005e40000000800 */
[----:B--2---:R-:W-:Y:S01]  /*5f20*/  FADD.FTZ R3, R72, R0 ;  /* 0x0000000048037221 */ /* 0x004fe20000010000 */
[----:B---3--:R-:W-:Y:S01]  /*5f30*/  FADD.FTZ R0, R234, R31 ;  /* 0x0000001fea007221 */ /* 0x008fe20000010000 */
[----:B------:R1:W5:Y:S04]  /*5f40*/  LDL.LU R72, [R1+0xa4] ;  /* 0x0000a40001487983 */ /* 0x0003680000300800 */
[----:B------:R1:W5:Y:S04]  /*5f50*/  LDL.LU R74, [R1+0xa0] ;  /* 0x0000a000014a7983 */ /* 0x0003680000300800 */
[----:B------:R-:W2:Y:S01]  /*5f60*/  LDL.LU R234, [R1+0x9c] ;  /* 0x00009c0001ea7983 */ /* 0x000ea20000300800 */
[----:B------:R-:W-:-:S02]  /*5f70*/  MOV R192, R195 ;  /* 0x000000c300c07202 */ /* 0x000fc40000000f00 */
[----:B------:R-:W-:Y:S02]  /*5f80*/  MOV R195, R145 ;  /* 0x0000009100c37202 */ /* 0x000fe40000000f00 */
[----:B------:R-:W-:Y:S01]  /*5f90*/  MOV R152, R187 ;  /* 0x000000bb00987202 */ /* 0x000fe20000000f00 */
[----:B------:R-:W-:Y:S01]  /*5fa0*/  IMAD.MOV.U32 R187, RZ, RZ, R168 ;  /* 0x000000ffffbb7224 */ /* 0x000fe200078e00a8 */
[----:B------:R-:W-:Y:S02]  /*5fb0*/  MOV R145, R196 ;  /* 0x000000c400917202 */ /* 0x000fe40000000f00 */
[----:B------:R-:W-:Y:S02]  /*5fc0*/  MOV R196, R180 ;  /* 0x000000b400c47202 */ /* 0x000fe40000000f00 */
[----:B------:R-:W-:Y:S01]  /*5fd0*/  MOV R203, R195 ;  /* 0x000000c300cb7202 */ /* 0x000fe20000000f00 */
[----:B------:R-:W-:Y:S01]  /*5fe0*/  IMAD.MOV.U32 R199, RZ, RZ, R187 ;  /* 0x000000ffffc77224 */ /* 0x000fe200078e00bb */
[----:B------:R-:W-:-:S02]  /*5ff0*/  MOV R168, R176 ;  /* 0x000000b000a87202 */ /* 0x000fc40000000f00 */
[----:B------:R-:W-:Y:S01]  /*6000*/  MOV R195, R197 ;  /* 0x000000c500c37202 */ /* 0x000fe20000000f00 */
[C---:B------:R-:W-:Y:S01]  /*6010*/  HMMA.16816.F32 R148, R4.reuse, R26, R108 ;  /* 0x0000001a0494723c */ /* 0x040fe2000000186c */
[----:B------:R-:W-:Y:S02]  /*6020*/  MOV R176, R182 ;  /* 0x000000b600b07202 */ /* 0x000fe40000000f00 */
[----:B------:R-:W-:Y:S02]  /*6030*/  MOV R197, R184 ;  /* 0x000000b800c57202 */ /* 0x000fe40000000f00 */
[----:B------:R-:W-:Y:S01]  /*6040*/  MOV R128, R196 ;  /* 0x000000c400807202 */ /* 0x000fe20000000f00 */
[----:B------:R-:W-:Y:S01]  /*6050*/  HMMA.16816.F32 R180, R4, R14, R80 ;  /* 0x0000000e04b4723c */ /* 0x000fe20000001850 */
[----:B------:R-:W-:-:S05]  /*6060*/  MOV R123, R152 ;  /* 0x00000098007b7202 */ /* 0x000fca0000000f00 */
[----:B------:R-:W-:Y:S01]  /*6070*/  HMMA.16816.F32 R184, R4, R16, R76 ;  /* 0x0000001004b8723c */ /* 0x000fe2000000184c */
[----:B------:R-:W-:-:S05]  /*6080*/  MOV R204, R145 ;  /* 0x0000009100cc7202 */ /* 0x000fca0000000f00 */
[----:B------:R-:W-:Y:S01]  /*6090*/  HMMA.16816.F32 R52, R4, R18, R92 ;  /* 0x000000120434723c */ /* 0x000fe2000000185c */
[----:B------:R-:W-:Y:S02]  /*60a0*/  MOV R198, R154 ;  /* 0x0000009a00c67202 */ /* 0x000fe40000000f00 */
[----:B------:R-:W-:Y:S02]  /*60b0*/  MOV R206, R190 ;  /* 0x000000be00ce7202 */ /* 0x000fe40000000f00 */
[----:B------:R-:W-:Y:S01]  /*60c0*/  MOV R153, R168 ;  /* 0x000000a800997202 */ /* 0x000fe20000000f00 */
[----:B------:R-:W-:Y:S02]  /*60d0*/  IMAD.MOV.U32 R196, RZ, RZ, R162 ;  /* 0x000000ffffc47224 */ /* 0x000fe400078e00a2 */
[----:B------:R-:W-:Y:S01]  /*60e0*/  FADD.FTZ R4, R120, R33 ;  /* 0x0000002178047221 */ /* 0x000fe20000010000 */
[----:B------:R-:W-:Y:S02]  /*60f0*/  MOV R120, R121 ;  /* 0x0000007900787202 */ /* 0x000fe40000000f00 */
[----:B------:R-:W-:-:S02]  /*6100*/  MOV R191, R188 ;  /* 0x000000bc00bf7202 */ /* 0x000fc40000000f00 */
[----:B------:R-:W-:Y:S02]  /*6110*/  MOV R170, R178 ;  /* 0x000000b200aa7202 */ /* 0x000fe40000000f00 */
[----:B------:R-:W-:Y:S01]  /*6120*/  MOV R193, R194 ;  /* 0x000000c200c17202 */ /* 0x000fe20000000f00 */
[----:B------:R-:W3:Y:S01]  /*6130*/  MUFU.EX2 R32, R32 ;  /* 0x0000002000207308 */ /* 0x000ee20000000800 */
[----:B------:R-:W-:Y:S01]  /*6140*/  MOV R121, R122 ;  /* 0x0000007a00797202 */ /* 0x000fe20000000f00 */
[C---:B------:R-:W-:Y:S01]  /*6150*/  HMMA.16816.F32 R140, R8.reuse, R24, R140 ;  /* 0x00000018088c723c */ /* 0x040fe2000000188c */
[----:B------:R-:W-:Y:S01]  /*6160*/  MOV R122, R123 ;  /* 0x0000007b007a7202 */ /* 0x000fe20000000f00 */
[----:B------:R-:W-:Y:S01]  /*6170*/  IMAD.MOV.U32 R123, RZ, RZ, R128 ;  /* 0x000000ffff7b7224 */ /* 0x000fe200078e0080 */
[----:B------:R-:W-:Y:S01]  /*6180*/  MOV R128, R130 ;  /* 0x0000008200807202 */ /* 0x000fe20000000f00 */
[----:B------:R-:W-:Y:S01]  /*6190*/  FADD.FTZ R4, R120, R4 ;  /* 0x0000000478047221 */ /* 0x000fe20000010000 */
[----:B------:R-:W-:Y:S01]  /*61a0*/  MOV R130, R133 ;  /* 0x0000008500827202 */ /* 0x000fe20000000f00 */
[----:B------:R-:W4:Y:S01]  /*61b0*/  MUFU.EX2 R34, R34 ;  /* 0x0000002200227308 */ /* 0x000f220000000800 */
[----:B------:R-:W-:Y:S01]  /*61c0*/  MOV R133, R204 ;  /* 0x000000cc00857202 */ /* 0x000fe20000000f00 */
[----:B------:R-:W-:Y:S01]  /*61d0*/  IMAD.MOV.U32 R204, RZ, RZ, R131 ;  /* 0x000000ffffcc7224 */ /* 0x000fe200078e0083 */
[----:B------:R-:W-:Y:S01]  /*61e0*/  MOV R120, R121 ;  /* 0x0000007900787202 */ /* 0x000fe20000000f00 */
[----:B------:R-:W-:Y:S01]  /*61f0*/  HMMA.16816.F32 R56, R8, R22, R56 ;  /* 0x000000160838723c */ /* 0x000fe20000001838 */
[----:B------:R-:W-:Y:S01]  /*6200*/  MOV R131, R132 ;  /* 0x0000008400837202 */ /* 0x000fe20000000f00 */
[----:B------:R-:W1:Y:S01]  /*6210*/  LDSM.16.MT88.4 R144, [R135+0xb800] ;  /* 0x00b800008790783b */ /* 0x000e620000004200 */
[----:B------:R-:W-:-:S02]  /*6220*/  MOV R121, R122 ;  /* 0x0000007a00797202 */ /* 0x000fc40000000f00 */
[----:B------:R-:W-:Y:S02]  /*6230*/  MOV R132, R202 ;  /* 0x000000ca00847202 */ /* 0x000fe40000000f00 */
[----:B------:R-:W-:Y:S01]  /*6240*/  MOV R122, R123 ;  /* 0x0000007b007a7202 */ /* 0x000fe20000000f00 */
[----:B------:R-:W-:Y:S01]  /*6250*/  IMAD.MOV.U32 R123, RZ, RZ, R128 ;  /* 0x000000ffff7b7224 */ /* 0x000fe200078e0080 */
[----:B------:R-:W-:Y:S01]  /*6260*/  MOV R202, R192 ;  /* 0x000000c000ca7202 */ /* 0x000fe20000000f00 */
[----:B------:R-:W-:Y:S01]  /*6270*/  IMAD.MOV.U32 R192, RZ, RZ, R242 ;  /* 0x000000ffffc07224 */ /* 0x000fe200078e00f2 */
[----:B------:R-:W-:Y:S02]  /*6280*/  MOV R128, R130 ;  /* 0x0000008200807202 */ /* 0x000fe40000000f00 */
        /* <DEDUP_REMOVED lines=21> */
[----:B------:R-:W-:Y:S02]  /*63e0*/  MOV R123, R131 ;  /* 0x00000083007b7202 */ /* 0x000fe40000000f00 */
[----:B------:R-:W-:Y:S01]  /*63f0*/  MOV R168, R163 ;  /* 0x000000a300a87202 */ /* 0x000fe20000000f00 */
[----:B------:R-:W-:Y:S01]  /*6400*/  IMAD.MOV.U32 R194, RZ, RZ, R177 ;  /* 0x000000ffffc27224 */ /* 0x000fe200078e00b1 */
[----:B------:R-:W-:Y:S01]  /*6410*/  MOV R110, R111 ;  /* 0x0000006f006e7202 */ /* 0x000fe20000000f00 */
[----:B------:R-:W1:Y:S01]  /*6420*/  MUFU.EX2 R29, R29 ;  /* 0x0000001d001d7308 */ /* 0x000e620000000800 */
[----:B------:R-:W-:Y:S01]  /*6430*/  MOV R128, R132 ;  /* 0x0000008400807202 */ /* 0x000fe20000000f00 */
        /* <DEDUP_REMOVED lines=129> */
[----:B------:R-:W-:-:S03]  /*6c50*/  FADD.FTZ R3, R117, R3 ;  /* 0x0000000375037221 */ /* 0x000fc60000010000 */
[C---:B------:R-:W-:Y:S01]  /*6c60*/  HMMA.16816.F32 R48, R8.reuse, R12, R48 ;  /* 0x0000000c0830723c */ /* 0x040fe20000001830 */
[----:B------:R-:W-:Y:S01]  /*6c70*/  MUFU.EX2 R28, R28 ;  /* 0x0000001c001c7308 */ /* 0x000fe20000000800 */
[----:B------:R-:W-:Y:S01]  /*6c80*/  FADD.FTZ R2, R115, R2 ;  /* 0x0000000273027221 */ /* 0x000fe20000010000 */
[----:B------:R-:W2:Y:S03]  /*6c90*/  LDSM.16.MT88.4 R160, [R226+0xb800] ;  /* 0x00b80000e2a0783b */ /* 0x000ea60000004200 */
[----:B------:R-:W-:Y:S01]  /*6ca0*/  HMMA.16816.F32 R40, R8, R14, R40 ;  /* 0x0000000e0828723c */ /* 0x000fe20000001828 */
[----:B------:R-:W2:Y:S01]  /*6cb0*/  LDSM.16.MT88.4 R176, [R224+0xb800] ;  /* 0x00b80000e0b0783b */ /* 0x000ea20000004200 */
[----:B------:R-:W-:-:S04]  /*6cc0*/  FADD.FTZ R0, R104, R0 ;  /* 0x0000000068007221 */ /* 0x000fc80000010000 */
[C---:B------:R-:W-:Y:S01]  /*6cd0*/  HMMA.16816.F32 R44, R8.reuse, R16, R44 ;  /* 0x00000010082c723c */ /* 0x040fe2000000182c */
[----:B------:R-:W2:Y:S05]  /*6ce0*/  LDSM.16.MT88.4 R12, [R225+0xb800] ;  /* 0x00b80000e10c783b */ /* 0x000eaa0000004200 */
[----:B------:R-:W-:Y:S01]  /*6cf0*/  HMMA.16816.F32 R36, R8, R18, R36 ;  /* 0x000000120824723c */ /* 0x000fe20000001824 */
[----:B------:R-:W1:Y:S01]  /*6d00*/  MUFU.EX2 R8, R35 ;  /* 0x0000002300087308 */ /* 0x000e620000000800 */
[----:B------:R-:W-:Y:S01]  /*6d10*/  FADD.FTZ R4, R125, R4 ;  /* 0x000000047d047221 */ /* 0x000fe20000010000 */
[----:B------:R-:W-:Y:S01]  /*6d20*/  FADD.FTZ R3, R70, R3 ;  /* 0x0000000346037221 */ /* 0x000fe20000010000 */
[----:B------:R-:W-:Y:S01]  /*6d30*/  FADD.FTZ R2, R112, R2 ;  /* 0x0000000270027221 */ /* 0x000fe20000010000 */
[----:B------:R-:W-:-:S04]  /*6d40*/  FADD.FTZ R0, R75, R0 ;  /* 0x000000004b007221 */ /* 0x000fc80000010000 */
[----:B------:R-:W1:Y:S01]  /*6d50*/  MUFU.EX2 R7, R61 ;  /* 0x0000003d00077308 */ /* 0x000e620000000800 */
[----:B------:R-:W-:Y:S01]  /*6d60*/  FADD.FTZ R4, R127, R4 ;  /* 0x000000047f047221 */ /* 0x000fe20000010000 */
[----:B---3--:R-:W-:Y:S01]  /*6d70*/  FADD.FTZ R3, R32, R3 ;  /* 0x0000000320037221 */ /* 0x008fe20000010000 */
[----:B------:R-:W-:Y:S01]  /*6d80*/  FADD.FTZ R2, R69, R2 ;  /* 0x0000000245027221 */ /* 0x000fe20000010000 */
[----:B------:R-:W-:Y:S01]  /*6d90*/  FADD.FTZ R0, R60, R0 ;  /* 0x000000003c007221 */ /* 0x000fe20000010000 */
[----:B------:R-:W-:Y:S01]  /*6da0*/  FADD.FTZ R4, R129, R4 ;  /* 0x0000000481047221 */ /* 0x000fe20000010000 */
[----:B----4-:R-:W-:Y:S01]  /*6db0*/  FADD.FTZ R3, R34, R3 ;  /* 0x0000000322037221 */ /* 0x010fe20000010000 */
[----:B------:R-:W-:Y:S01]  /*6dc0*/  FADD.FTZ R2, R68, R2 ;  /* 0x0000000244027221 */ /* 0x000fe20000010000 */
[----:B-1----:R-:W-:Y:S01]  /*6dd0*/  FADD.FTZ R0, R29, R0 ;  /* 0x000000001d007221 */ /* 0x002fe20000010000 */
        /* <DEDUP_REMOVED lines=8> */
[----:B------:R-:W-:-:S03]  /*6e60*/  FADD.FTZ R3, R7, R3 ;  /* 0x0000000307037221 */ /* 0x000fc60000010000 */
[----:B------:R1:W5:Y:S01]  /*6e70*/  LDL.LU R231, [R1+0x8c] ;  /* 0x00008c0001e77983 */ /* 0x0003620000300800 */
[----:B------:R-:W-:-:S03]  /*6e80*/  FADD.FTZ R2, R62, R2 ;  /* 0x000000023e027221 */ /* 0x000fc60000010000 */
[----:B------:R1:W5:Y:S01]  /*6e90*/  LDL.LU R230, [R1+0x88] ;  /* 0x0000880001e67983 */ /* 0x0003620000300800 */
[----:B------:R-:W-:-:S03]  /*6ea0*/  FADD.FTZ R0, R20, R0 ;  /* 0x0000000014007221 */ /* 0x000fc60000010000 */
        /* <DEDUP_REMOVED lines=17> */
[----:B--2---:R-:W-:-:S05]  /*6fc0*/  IADD3 R241, R234, 0x800, RZ ;  /* 0x00000800eaf17810 */ /* 0x004fca0007ffe0ff */
        /* <DEDUP_REMOVED lines=22> */
[----:B-1----:R-:W-:-:S15]  /*7130*/  @!P0 BRA `(.L_x_127) ;  /* 0x00000064001c8947 */ /* 0x002fde0003800000 */
[----:B-----5:R-:W-:Y:S01]  /*7140*/  LEA.HI.SX32 R0, R223, 0xfffffffe, 0x19 ;  /* 0xfffffffedf007811 */ /* 0x020fe200078fcaff */
[----:B------:R-:W-:Y:S01]  /*7150*/  IMAD.MOV.U32 R132, RZ, RZ, R73 ;  /* 0x000000ffff847224 */ /* 0x000fe200078e0049 */
[----:B------:R-:W-:Y:S01]  /*7160*/  MOV R134, R71 ;  /* 0x0000004700867202 */ /* 0x000fe20000000f00 */
[----:B------:R-:W-:Y:S01]  /*7170*/  IMAD.MOV.U32 R3, RZ, RZ, R74 ;  /* 0x000000ffff037224 */ /* 0x000fe200078e004a */
[----:B------:R-:W-:Y:S01]  /*7180*/  MOV R133, R72 ;  /* 0x0000004800857202 */ /* 0x000fe20000000f00 */
[----:B------:R1:W-:Y:S01]  /*7190*/  STL [R1+0x34], R0 ;  /* 0x0000340001007387 */ /* 0x0003e20000100800 */
[----:B------:R-:W-:Y:S01]  /*71a0*/  ULDC UR5, c[0x0][0x39c] ;  /* 0x0000e70000057ab9 */ /* 0x000fe20000000800 */
[----:B------:R-:W-:Y:S01]  /*71b0*/  ULDC UR4, c[0x0][0x2ec] ;  /* 0x0000bb0000047ab9 */ /* 0x000fe20000000800 */
[----:B------:R-:W-:Y:S01]  /*71c0*/  ULDC.64 UR10, c[0x0][0x220] ;  /* 0x00008800000a7ab9 */ /* 0x000fe20000000a00 */
[----:B------:R-:W-:Y:S01]  /*71d0*/  ULDC.64 UR12, c[0x0][0x250] ;  /* 0x00009400000c7ab9 */ /* 0x000fe20000000a00 */
[----:B------:R-:W-:Y:S01]  /*71e0*/  ULDC.64 UR6, c[0x0][0x218] ;  /* 0x0000860000067ab9 */ /* 0x000fe20000000a00 */
[----:B------:R-:W-:Y:S01]  /*71f0*/  ULDC.64 UR8, c[0x0][0x248] ;  /* 0x0000920000087ab9 */ /* 0x000fe20000000a00 */
[----:B------:R-:W-:Y:S05]  /*7200*/  BRA `(.L_x_128) ;  /* 0x00000000009c7947 */ /* 0x000fea0003800000 */
.L_x_130:
        /* <DEDUP_REMOVED lines=39> */
.L_x_128:
[----:B------:R-:W1:Y:S01]  /*7480*/  LDL R244, [R1+0x34] ;  /* 0x0000340001f47983 */ /* 0x000e620000100800 */
[----:B------:R-:W-:Y:S04]  /*7490*/  DEPBAR.LE SB0, 0x0 ;  /* 0x000080000000791a */ /* 0x000fe80000000000 */
[----:B--2---:R-:W2:Y:S06]  /*74a0*/  LDL.64 R16, [R1+0x68] ;  /* 0x0000680001107983 */ /* 0x004eac0000100a00 */
[----:B------:R-:W3:Y:S01]  /*74b0*/  LDL R8, [R1+0x58] ;  /* 0x0000580001087983 */ /* 0x000ee20000100800 */
[----:B------:R-:W-:Y:S01]  /*74c0*/  BAR.SYNC.DEFER_BLOCKING 0x0 ;  /* 0x0000000000007b1d */ /* 0x000fe20000010000 */
[----:B-1----:R-:W-:Y:S01]  /*74d0*/  SHF.R.S32.HI R0, RZ, 0x1f, R244 ;  /* 0x0000001fff007819 */ /* 0x002fe200000114f4 */
[----:B------:R-:W-:Y:S04]  /*74e0*/  IMAD.WIDE.U32 R6, R244, UR12, RZ ;  /* 0x0000000cf4067c25 */ /* 0x000fe8000f8e00ff */
[----:B------:R-:W-:Y:S04]  /*74f0*/  IMAD R0, R0, UR12, RZ ;  /* 0x0000000c00007c24 */ /* 0x000fe8000f8e02ff */
[----:B------:R-:W-:Y:S01]  /*7500*/  IMAD R2, R244, UR13, R0 ;  /* 0x0000000df4027c24 */ /* 0x000fe2000f8e0200 */
[----:B--2---:R-:W-:Y:S03]  /*7510*/  LEA R0, P0, R6, R16, 0x7 ;  /* 0x0000001006007211 */ /* 0x004fe600078038ff */
[----:B------:R-:W-:Y:S01]  /*7520*/  IMAD.IADD R2, R7, 0x1, R2 ;  /* 0x0000000107027824 */ /* 0x000fe200078e0202 */
[----:B------:R-:W-:Y:S04]  /*7530*/  LEA R4, P1, R0, UR10, 0x1 ;  /* 0x0000000a00047c11 */ /* 0x000fe8000f8208ff */
        /* <DEDUP_REMOVED lines=24> */
[----:B------:R-:W-:Y:S08]  /*76c0*/  LDGSTS.E.BYPASS.LTC128B.128 [R242+0xa800], desc[UR16][R6.64] ;  /* 0x0a80000006f27fae */ /* 0x000ff0000b901d50 */
[----:B------:R1:W-:Y:S08]  /*76d0*/  LDGSTS.E.BYPASS.LTC128B.128 [R242+0xb000], desc[UR16][R4.64] ;  /* 0x0b00000004f27fae */ /* 0x0003f0000b901d50 */
[----:B------:R2:W-:Y:S08]  /*76e0*/  LDGSTS.E.BYPASS.LTC128B.128 [R242+0xb800], desc[UR16][R8.64] ;  /* 0x0b80000008f27fae */ /* 0x0005f0000b901d50 */
[----:B-----5:R-:W-:Y:S08]  /*76f0*/  LDSM.16.M88.4 R128, [R230] ;  /* 0x00000000e680783b */ /* 0x020ff00000000200 */
[----:B------:R-:W1:Y:S08]  /*7700*/  LDSM.16.M88.4 R16, [R229] ;  /* 0x00000000e510783b */ /* 0x000e700000000200 */
[----:B------:R-:W2:Y:S08]  /*7710*/  LDSM.16.M88.4 R124, [R230+0x2000] ;  /* 0x00200000e67c783b */ /* 0x000eb00000000200 */
[----:B------:R-:W3:Y:S08]  /*7720*/  LDSM.16.M88.4 R32, [R229+0x800] ;  /* 0x00080000e520783b */ /* 0x000ef00000000200 */
[----:B------:R-:W4:Y:S08]  /*7730*/  LDSM.16.M88.4 R48, [R229+0x1000] ;  /* 0x00100000e530783b */ /* 0x000f300000000200 */
[----:B------:R-:W5:Y:S01]  /*7740*/  LDSM.16.M88.4 R64, [R229+0x1800] ;  /* 0x00180000e540783b */ /* 0x000f620000000200 */
[-C--:B-1----:R-:W-:Y:S07]  /*7750*/  HMMA.16816.F32 R4, R128, R16.reuse, RZ ;  /* 0x000000108004723c */ /* 0x082fee00000018ff */
[----:B------:R-:W1:Y:S01]  /*7760*/  LDSM.16.M88.4 R80, [R229+0x2000] ;  /* 0x00200000e550783b */ /* 0x000e620000000200 */
[C---:B--2---:R-:W-:Y:S07]  /*7770*/  HMMA.16816.F32 R8, R124.reuse, R16, RZ ;  /* 0x000000107c08723c */ /* 0x044fee00000018ff */
[----:B------:R-:W2:Y:S01]  /*7780*/  LDSM.16.M88.4 R96, [R229+0x2800] ;  /* 0x00280000e560783b */ /* 0x000ea20000000200 */
[-C--:B------:R-:W-:Y:S07]  /*7790*/  HMMA.16816.F32 R12, R124, R18.reuse, RZ ;  /* 0x000000127c0c723c */ /* 0x080fee00000018ff */
[----:B------:R-:W2:Y:S01]  /*77a0*/  LDSM.16.M88.4 R112, [R229+0x3000] ;  /* 0x00300000e570783b */ /* 0x000ea20000000200 */
[C---:B------:R-:W-:Y:S07]  /*77b0*/  HMMA.16816.F32 R16, R128.reuse, R18, RZ ;  /* 0x000000128010723c */ /* 0x040fee00000018ff */
[----:B------:R-:W2:Y:S01]  /*77c0*/  LDSM.16.M88.4 R200, [R229+0x3800] ;  /* 0x00380000e5c8783b */ /* 0x000ea20000000200 */
[-C--:B---3--:R-:W-:Y:S06]  /*77d0*/  HMMA.16816.F32 R20, R128, R32.reuse, RZ ;  /* 0x000000208014723c */ /* 0x088fec00000018ff */
[C---:B------:R-:W-:Y:S01]  /*77e0*/  HMMA.16816.F32 R24, R124.reuse, R32, RZ ;  /* 0x000000207c18723c */ /* 0x040fe200000018ff */
[----:B------:R-:W-:Y:S05]  /*77f0*/  LDSM.16.M88.4 R204, [R233] ;  /* 0x00000000e9cc783b */ /* 0x000fea0000000200 */
[-C--:B------:R-:W-:Y:S03]  /*7800*/  HMMA.16816.F32 R28, R124, R34.reuse, RZ ;  /* 0x000000227c1c723c */ /* 0x080fe600000018ff */
[----:B------:R-:W3:Y:S03]  /*7810*/  LDSM.16.M88.4 R208, [R228] ;  /* 0x00000000e4d0783b */ /* 0x000ee60000000200 */
[C---:B------:R-:W-:Y:S05]  /*7820*/  HMMA.16816.F32 R32, R128.reuse, R34, RZ ;  /* 0x000000228020723c */ /* 0x040fea00000018ff */
[----:B------:R-:W3:Y:S01]  /*7830*/  LDSM.16.M88.4 R212, [R233+0x2000] ;  /* 0x00200000e9d4783b */ /* 0x000ee20000000200 */
[-C--:B----4-:R-:W-:Y:S06]  /*7840*/  HMMA.16816.F32 R36, R128, R48.reuse, RZ ;  /* 0x000000308024723c */ /* 0x090fec00000018ff */
[C---:B------:R-:W-:Y:S01]  /*7850*/  HMMA.16816.F32 R40, R124.reuse, R48, RZ ;  /* 0x000000307c28723c */ /* 0x040fe200000018ff */
[----:B------:R-:W4:Y:S05]  /*7860*/  LDSM.16.M88.4 R216, [R228+0x800] ;  /* 0x00080000e4d8783b */ /* 0x000f2a0000000200 */
[-C--:B------:R-:W-:Y:S03]  /*7870*/  HMMA.16816.F32 R44, R124, R50.reuse, RZ ;  /* 0x000000327c2c723c */ /* 0x080fe600000018ff */
[----:B------:R-:W-:Y:S03]  /*7880*/  LDSM.16.M88.4 R220, [R228+0x2000] ;  /* 0x00200000e4dc783b */ /* 0x000fe60000000200 */
[C---:B------:R-:W-:Y:S05]  /*7890*/  HMMA.16816.F32 R48, R128.reuse, R50, RZ ;  /* 0x000000328030723c */ /* 0x040fea00000018ff */
[----:B------:R-:W0:Y:S01]  /*78a0*/  LDGDEPBAR ;  /* 0x00000000000079af */ /* 0x000e220000000000 */
        /* <DEDUP_REMOVED lines=19> */
[----:B------:R-:W-:Y:S01]  /*79e0*/  HMMA.16816.F32 R128, R128, R202, RZ ;  /* 0x000000ca8080723c */ /* 0x000fe200000018ff */
[----:B------:R-:W1:Y:S05]  /*79f0*/  LDSM.16.M88.4 R200, [R228+0x1000] ;  /* 0x00100000e4c8783b */ /* 0x000e6a0000000200 */
[-C--:B---3--:R-:W-:Y:S06]  /*7a00*/  HMMA.16816.F32 R4, R204, R208.reuse, R4 ;  /* 0x000000d0cc04723c */ /* 0x088fec0000001804 */
[C---:B------:R-:W-:Y:S06]  /*7a10*/  HMMA.16816.F32 R8, R212.reuse, R208, R8 ;  /* 0x000000d0d408723c */ /* 0x040fec0000001808 */
[-C--:B------:R-:W-:Y:S06]  /*7a20*/  HMMA.16816.F32 R12, R212, R210.reuse, R12 ;  /* 0x000000d2d40c723c */ /* 0x080fec000000180c */
[C---:B------:R-:W-:Y:S01]  /*7a30*/  HMMA.16816.F32 R16, R204.reuse, R210, R16 ;  /* 0x000000d2cc10723c */ /* 0x040fe20000001810 */
[----:B------:R-:W2:Y:S05]  /*7a40*/  LDSM.16.M88.4 R208, [R228+0x1800] ;  /* 0x00180000e4d0783b */ /* 0x000eaa0000000200 */
[-C--:B----4-:R-:W-:Y:S06]  /*7a50*/  HMMA.16816.F32 R20, R204, R216.reuse, R20 ;  /* 0x000000d8cc14723c */ /* 0x090fec0000001814 */
        /* <DEDUP_REMOVED lines=35> */
[----:B------:R-:W4:Y:S01]  /*7c90*/  LDSM.16.M88.4 R216, [R239] ;  /* 0x00000000efd8783b */ /* 0x000f220000000200 */
        /* <DEDUP_REMOVED lines=34> */
[----:B------:R-:W2:Y:S05]  /*7ec0*/  LDSM.16.M88.4 R212, [R232+0x2000] ;  /* 0x00200000e8d4783b */ /* 0x000eaa0000000200 */
[-C--:B---3--:R-:W-:Y:S06]  /*7ed0*/  HMMA.16816.F32 R116, R200, R216.reuse, R116 ;  /* 0x000000d8c874723c */ /* 0x088fec0000001874 */
[C---:B------:R-:W-:Y:S06]  /*7ee0*/  HMMA.16816.F32 R120, R220.reuse, R216, R120 ;  /* 0x000000d8dc78723c */ /* 0x040fec0000001878 */
[-C--:B------:R-:W-:Y:S06]  /*7ef0*/  HMMA.16816.F32 R124, R220, R218.reuse, R124 ;  /* 0x000000dadc7c723c */ /* 0x080fec000000187c */
[----:B------:R-:W-:Y:S06]  /*7f00*/  HMMA.16816.F32 R128, R200, R218, R128 ;  /* 0x000000dac880723c */ /* 0x000fec0000001880 */
[-C--:B-1----:R-:W-:Y:S06]  /*7f10*/  HMMA.16816.F32 R4, R204, R208.reuse, R4 ;  /* 0x000000d0cc04723c */ /* 0x082fec0000001804 */
[C---:B--2---:R-:W-:Y:S06]  /*7f20*/  HMMA.16816.F32 R8, R212.reuse, R208, R8 ;  /* 0x000000d0d408723c */ /* 0x044fec0000001808 */
[-C--:B------:R-:W-:Y:S06]  /*7f30*/  HMMA.16816.F32 R12, R212, R210.reuse, R12 ;  /* 0x000000d2d40c723c */ /* 0x080fec000000180c */
[C---:B------:R-:W-:Y:S06]  /*7f40*/  HMMA.16816.F32 R16, R204.reuse, R210, R16 ;  /* 0x000000d2cc10723c */ /* 0x040fec0000001810 */
[----:B------:R-:W-:Y:S01]  /*7f50*/  FMUL.FTZ R5, R5, UR5 ;  /* 0x0000000505057c20 */ /* 0x000fe20008410000 */
[----:B------:R-:W-:Y:S01]  /*7f60*/  FMUL.FTZ R7, R7, UR5 ;  /* 0x0000000507077c20 */ /* 0x000fe20008410000 */
[----:B------:R-:W-:Y:S03]  /*7f70*/  FMUL.FTZ R4, R4, UR5 ;  /* 0x0000000504047c20 */ /* 0x000fe60008410000 */
[----:B------:R-:W-:Y:S01]  /*7f80*/  FMUL.FTZ R6, R6, UR5 ;  /* 0x0000000506067c20 */ /* 0x000fe20008410000 */
[----:B------:R-:W1:Y:S01]  /*7f90*/  MUFU.TANH R2, R5 ;  /* 0x0000000500027308 */ /* 0x000e620000002400 */
[----:B------:R-:W-:Y:S01]  /*7fa0*/  FMUL.FTZ R9, R9, UR5 ;  /* 0x0000000509097c20 */ /* 0x000fe20008410000 */
[----:B------:R-:W-:Y:S01]  /*7fb0*/  FMUL.FTZ R11, R11, UR5 ;  /* 0x000000050b0b7c20 */ /* 0x000fe20008410000 */
[----:B------:R-:W-:Y:S01]  /*7fc0*/  FMUL.FTZ R8, R8, UR5 ;  /* 0x0000000508087c20 */ /* 0x000fe20008410000 */
[----:B------:R-:W-:Y:S06]  /*7fd0*/  FMUL.FTZ R10, R10, UR5 ;  /* 0x000000050a0a7c20 */ /* 0x000fec0008410000 */
[----:B------:R-:W2:Y:S01]  /*7fe0*/  MUFU.TANH R0, R7 ;  /* 0x0000000700007308 */ /* 0x000ea20000002400 */
[----:B------:R-:W-:Y:S01]  /*7ff0*/  FMUL.FTZ R12, R12, UR5 ;  /* 0x000000050c0c7c20 */ /* 0x000fe20008410000 */
[----:B------:R-:W-:Y:S01]  /*8000*/  FMUL.FTZ R13, R13, UR5 ;  /* 0x000000050d0d7c20 */ /* 0x000fe20008410000 */
[----:B------:R-:W-:Y:S01]  /*8010*/  FMUL.FTZ R14, R14, UR5 ;  /* 0x000000050e0e7c20 */ /* 0x000fe20008410000 */
[----:B------:R-:W-:Y:S01]  /*8020*/  FMUL.FTZ R15, R15, UR5 ;  /* 0x000000050f0f7c20 */ /* 0x000fe20008410000 */
[----:B------:R-:W-:Y:S05]  /*8030*/  FMUL.FTZ R16, R16, UR5 ;  /* 0x0000000510107c20 */ /* 0x000fea0008410000 */
[----:B------:R-:W-:Y:S01]  /*8040*/  MUFU.TANH R247, R4 ;  /* 0x0000000400f77308 */ /* 0x000fe20000002400 */
[----:B-1----:R1:W-:Y:S01]  /*8050*/  STL [R1+0x18], R2 ;  /* 0x0000180201007387 */ /* 0x0023e20000100800 */
[----:B------:R-:W-:Y:S01]  /*8060*/  FMUL.FTZ R18, R18, UR5 ;  /* 0x0000000512127c20 */ /* 0x000fe20008410000 */
[----:B------:R-:W-:Y:S01]  /*8070*/  FMUL.FTZ R17, R17, UR5 ;  /* 0x0000000511117c20 */ /* 0x000fe20008410000 */
[----:B------:R-:W-:Y:S06]  /*8080*/  FMUL.FTZ R19, R19, UR5 ;  /* 0x0000000513137c20 */ /* 0x000fec0008410000 */
[----:B------:R-:W-:Y:S01]  /*8090*/  MUFU.TANH R220, R16 ;  /* 0x0000001000dc7308 */ /* 0x000fe20000002400 */
[----:B--2---:R2:W-:Y:S09]  /*80a0*/  STL [R1+0x14], R0 ;  /* 0x0000140001007387 */ /* 0x0045f20000100800 */
[----:B------:R3:W-:Y:S10]  /*80b0*/  MUFU.TANH R250, R6 ;  /* 0x0000000600fa7308 */ /* 0x0007f40000002400 */
[----:B------:R-:W-:Y:S10]  /*80c0*/  MUFU.TANH R246, R8 ;  /* 0x0000000800f67308 */ /* 0x000ff40000002400 */
[----:B-1----:R-:W1:Y:S01]  /*80d0*/  MUFU.TANH R2, R9 ;  /* 0x0000000900027308 */ /* 0x002e620000002400 */
[----:B---3--:R-:W3:Y:S09]  /*80e0*/  LDSM.16.M88.4 R4, [R227+0x800] ;  /* 0x00080000e304783b */ /* 0x008ef20000000200 */
[----:B--2---:R-:W2:Y:S10]  /*80f0*/  MUFU.TANH R0, R11 ;  /* 0x0000000b00007308 */ /* 0x004eb40000002400 */
[----:B------:R4:W-:Y:S01]  /*8100*/  MUFU.TANH R249, R10 ;  /* 0x0000000a00f97308 */ /* 0x0009e20000002400 */
[----:B-1----:R1:W-:Y:S09]  /*8110*/  STL [R1+0x10], R2 ;  /* 0x0000100201007387 */ /* 0x0023f20000100800 */
[----:B------:R-:W-:Y:S01]  /*8120*/  MUFU.TANH R219, R18 ;  /* 0x0000001200db7308 */ /* 0x000fe20000002400 */
[----:B--2---:R2:W-:Y:S09]  /*8130*/  STL [R1+0xc], R0 ;  /* 0x00000c0001007387 */ /* 0x0045f20000100800 */
[----:B------:R-:W-:Y:S01]  /*8140*/  MUFU.TANH R218, R17 ;  /* 0x0000001100da7308 */ /* 0x000fe20000002400 */
[----:B----4-:R-:W4:Y:S09]  /*8150*/  LDSM.16.M88.4 R8, [R227+0x1000] ;  /* 0x00100000e308783b */ /* 0x010f320000000200 */
[----:B------:R-:W-:Y:S01]  /*8160*/  MUFU.TANH R19, R19 ;  /* 0x0000001300137308 */ /* 0x000fe20000002400 */
[-C--:B---3--:R-:W-:Y:S06]  /*8170*/  HMMA.16816.F32 R20, R204, R4.reuse, R20 ;  /* 0x00000004cc14723c */ /* 0x088fec0000001814 */
[C---:B------:R-:W-:Y:S03]  /*8180*/  HMMA.16816.F32 R24, R212.reuse, R4, R24 ;  /* 0x00000004d418723c */ /* 0x040fe60000001818 */
[----:B-1----:R-:W-:Y:S03]  /*8190*/  MUFU.TANH R2, R14 ;  /* 0x0000000e00027308 */ /* 0x002fe60000002400 */
[-C--:B------:R-:W-:Y:S07]  /*81a0*/  HMMA.16816.F32 R28, R212, R6.reuse, R28 ;  /* 0x00000006d41c723c */ /* 0x080fee000000181c */
[----:B--2---:R-:W1:Y:S01]  /*81b0*/  MUFU.TANH R0, R12 ;  /* 0x0000000c00007308 */ /* 0x004e620000002400 */
[C---:B------:R-:W-:Y:S01]  /*81c0*/  HMMA.16816.F32 R32, R204.reuse, R6, R32 ;  /* 0x00000006cc20723c */ /* 0x040fe20000001820 */
[----:B------:R-:W2:Y:S08]  /*81d0*/  LDSM.16.M88.4 R4, [R227+0x1800] ;  /* 0x00180000e304783b */ /* 0x000eb00000000200 */
[----:B------:R-:W-:Y:S02]  /*81e0*/  MUFU.TANH R252, R15 ;  /* 0x0000000f00fc7308 */ /* 0x000fe40000002400 */
[----:B------:R-:W-:Y:S01]  /*81f0*/  FMUL.FTZ R20, R20, UR5 ;  /* 0x0000000514147c20 */ /* 0x000fe20008410000 */
[----:B------:R-:W-:Y:S01]  /*8200*/  FMUL.FTZ R22, R22, UR5 ;  /* 0x0000000516167c20 */ /* 0x000fe20008410000 */
[----:B------:R-:W-:Y:S01]  /*8210*/  FMUL.FTZ R21, R21, UR5 ;  /* 0x0000000515157c20 */ /* 0x000fe20008410000 */
[----:B------:R-:W-:Y:S01]  /*8220*/  FMUL.FTZ R23, R23, UR5 ;  /* 0x0000000517177c20 */ /* 0x000fe20008410000 */
[----:B------:R-:W-:Y:S04]  /*8230*/  FMUL.FTZ R27, R27, UR5 ;  /* 0x000000051b1b7c20 */ /* 0x000fe80008410000 */
[----:B------:R-:W-:Y:S01]  /*8240*/  MUFU.TANH R243, R20 ;  /* 0x0000001400f37308 */ /* 0x000fe20000002400 */
[----:B-1----:R1:W-:Y:S01]  /*8250*/  STL [R1+0x8], R0 ;  /* 0x0000080001007387 */ /* 0x0023e20000100800 */
[-C--:B----4-:R-:W-:Y:S03]  /*8260*/  HMMA.16816.F32 R36, R204, R8.reuse, R36 ;  /* 0x00000008cc24723c */ /* 0x090fe60000001824 */
[----:B------:R-:W-:Y:S01]  /*8270*/  STL [R1+0x4], R2 ;  /* 0x0000040201007387 */ /* 0x000fe20000100800 */
[----:B------:R-:W-:Y:S01]  /*8280*/  FMUL.FTZ R26, R26, UR5 ;  /* 0x000000051a1a7c20 */ /* 0x000fe20008410000 */
[----:B------:R-:W-:Y:S03]  /*8290*/  FMUL.FTZ R24, R24, UR5 ;  /* 0x0000000518187c20 */ /* 0x000fe60008410000 */
[----:B------:R-:W-:Y:S01]  /*82a0*/  MUFU.TANH R20, R27 ;  /* 0x0000001b00147308 */ /* 0x000fe20000002400 */
[C---:B------:R-:W-:Y:S04]  /*82b0*/  HMMA.16816.F32 R40, R212.reuse, R8, R40 ;  /* 0x00000008d428723c */ /* 0x040fe80000001828 */
[----:B------:R-:W-:Y:S01]  /*82c0*/  FMUL.FTZ R32, R32, UR5 ;  /* 0x0000000520207c20 */ /* 0x000fe20008410000 */
[----:B------:R-:W-:Y:S01]  /*82d0*/  FMUL.FTZ R25, R25, UR5 ;  /* 0x0000000519197c20 */ /* 0x000fe20008410000 */
[-C--:B------:R-:W-:Y:S03]  /*82e0*/  HMMA.16816.F32 R44, R212, R10.reuse, R44 ;  /* 0x0000000ad42c723c */ /* 0x080fe6000000182c */
[----:B------:R-:W-:Y:S02]  /*82f0*/  MUFU.TANH R222, R24 ;  /* 0x0000001800de7308 */ /* 0x000fe40000002400 */
[----:B------:R-:W-:Y:S01]  /*8300*/  FMUL.FTZ R28, R28, UR5 ;  /* 0x000000051c1c7c20 */ /* 0x000fe20008410000 */
[C---:B------:R-:W-:Y:S01]  /*8310*/  HMMA.16816.F32 R48, R204.reuse, R10, R48 ;  /* 0x0000000acc30723c */ /* 0x040fe20000001830 */
[----:B------:R-:W3:Y:S06]  /*8320*/  LDSM.16.M88.4 R8, [R227+0x2000] ;  /* 0x00200000e308783b */ /* 0x000eec0000000200 */
[----:B------:R4:W-:Y:S01]  /*8330*/  MUFU.TANH R221, R26 ;  /* 0x0000001a00dd7308 */ /* 0x0009e20000002400 */
[----:B------:R-:W-:Y:S03]  /*8340*/  FMUL.FTZ R34, R34, UR5 ;  /* 0x0000000522227c20 */ /* 0x000fe60008410000 */
[----:B------:R-:W-:Y:S01]  /*8350*/  FMUL.FTZ R33, R33, UR5 ;  /* 0x0000000521217c20 */ /* 0x000fe20008410000 */
[-C--:B--2---:R-:W-:Y:S05]  /*8360*/  HMMA.16816.F32 R52, R204, R4.reuse, R52 ;  /* 0x00000004cc34723c */ /* 0x084fea0000001834 */
[----:B-1----:R-:W1:Y:S01]  /*8370*/  MUFU.TANH R0, R13 ;  /* 0x0000000d00007308 */ /* 0x002e620000002400 */
[----:B------:R-:W-:Y:S01]  /*8380*/  FMUL.FTZ R42, R42, UR5 ;  /* 0x000000052a2a7c20 */ /* 0x000fe20008410000 */
[C---:B------:R-:W-:Y:S04]  /*8390*/  HMMA.16816.F32 R56, R212.reuse, R4, R56 ;  /* 0x00000004d438723c */ /* 0x040fe80000001838 */
[----:B------:R-:W-:Y:S04]  /*83a0*/  FMUL.FTZ R44, R44, UR5 ;  /* 0x000000052c2c7c20 */ /* 0x000fe80008410000 */
[----:B------:R-:W-:Y:S01]  /*83b0*/  MUFU.TANH R223, R22 ;  /* 0x0000001600df7308 */ /* 0x000fe20000002400 */
[-C--:B------:R-:W-:Y:S03]  /*83c0*/  HMMA.16816.F32 R60, R212, R6.reuse, R60 ;  /* 0x00000006d43c723c */ /* 0x080fe6000000183c */
[----:B------:R-:W-:Y:S01]  /*83d0*/  FMUL.FTZ R43, R43, UR5 ;  /* 0x000000052b2b7c20 */ /* 0x000fe20008410000 */
[----:B----4-:R-:W-:Y:S02]  /*83e0*/  IMAD.MOV.U32 R26, RZ, RZ, R244 ;  /* 0x000000ffff1a7224 */ /* 0x010fe400078e00f4 */
[C---:B------:R-:W-:Y:S03]  /*83f0*/  HMMA.16816.F32 R64, R204.reuse, R6, R64 ;  /* 0x00000006cc40723c */ /* 0x040fe60000001840 */
[----:B------:R-:W-:Y:S01]  /*8400*/  MUFU.TANH R16, R44 ;  /* 0x0000002c00107308 */ /* 0x000fe20000002400 */
[----:B-1----:R1:W-:Y:S01]  /*8410*/  STL [R1], R0 ;  /* 0x0000000001007387 */ /* 0x0023e20000100800 */
[----:B------:R-:W-:Y:S01]  /*8420*/  ISETP.GT.AND P0, PT, R26, RZ, PT ;  /* 0x000000ff1a00720c */ /* 0x000fe20003f04270 */
[----:B------:R-:W-:Y:S01]  /*8430*/  FMUL.FTZ R53, R53, UR5 ;  /* 0x0000000535357c20 */ /* 0x000fe20008410000 */
[----:B------:R-:W-:Y:S01]  /*8440*/  FMUL.FTZ R55, R55, UR5 ;  /* 0x0000000537377c20 */ /* 0x000fe20008410000 */
[----:B------:R-:W-:Y:S03]  /*8450*/  FMUL.FTZ R52, R52, UR5 ;  /* 0x0000000534347c20 */ /* 0x000fe60008410000 */
[----:B------:R-:W-:Y:S02]  /*8460*/  FMUL.FTZ R40, R40, UR5 ;  /* 0x0000000528287c20 */ /* 0x000fe40008410000 */
[----:B------:R-:W-:Y:S01]  /*8470*/  MUFU.TANH R22, R21 ;  /* 0x0000001500167308 */ /* 0x000fe20000002400 */
[----:B------:R-:W-:Y:S01]  /*8480*/  FMUL.FTZ R56, R56, UR5 ;  /* 0x0000000538387c20 */ /* 0x000fe20008410000 */
[----:B------:R-:W-:Y:S01]  /*8490*/  FMUL.FTZ R57, R57, UR5 ;  /* 0x0000000539397c20 */ /* 0x000fe20008410000 */
[----:B------:R-:W-:Y:S01]  /*84a0*/  FMUL.FTZ R58, R58, UR5 ;  /* 0x000000053a3a7c20 */ /* 0x000fe20008410000 */
[----:B------:R-:W-:Y:S01]  /*84b0*/  FMUL.FTZ R30, R30, UR5 ;  /* 0x000000051e1e7c20 */ /* 0x000fe20008410000 */
[-C--:B---3--:R-:W-:Y:S05]  /*84c0*/  HMMA.16816.F32 R68, R204, R8.reuse, R68 ;  /* 0x00000008cc44723c */ /* 0x088fea0000001844 */
[----:B------:R-:W-:Y:S01]  /*84d0*/  MUFU.TANH R18, R40 ;  /* 0x0000002800127308 */ /* 0x000fe20000002400 */
[----:B------:R-:W-:Y:S01]  /*84e0*/  FMUL.FTZ R60, R60, UR5 ;  /* 0x000000053c3c7c20 */ /* 0x000fe20008410000 */
[----:B------:R-:W-:Y:S01]  /*84f0*/  FMUL.FTZ R61, R61, UR5 ;  /* 0x000000053d3d7c20 */ /* 0x000fe20008410000 */
[----:B------:R-:W-:Y:S01]  /*8500*/  FMUL.FTZ R29, R29, UR5 ;  /* 0x000000051d1d7c20 */ /* 0x000fe20008410000 */
[C---:B------:R-:W-:Y:S06]  /*8510*/  HMMA.16816.F32 R72, R212.reuse, R8, R72 ;  /* 0x00000008d448723c */ /* 0x040fec0000001848 */
[----:B------:R-:W-:Y:S01]  /*8520*/  MUFU.TANH R27, R57 ;  /* 0x00000039001b7308 */ /* 0x000fe20000002400 */
[----:B------:R-:W-:Y:S01]  /*8530*/  FMUL.FTZ R67, R67, UR5 ;  /* 0x0000000543437c20 */ /* 0x000fe20008410000 */
[-C--:B------:R-:W-:Y:S03]  /*8540*/  HMMA.16816.F32 R76, R212, R10.reuse, R76 ;  /* 0x0000000ad44c723c */ /* 0x080fe6000000184c */
[----:B------:R-:W-:Y:S05]  /*8550*/  FMUL.FTZ R66, R66, UR5 ;  /* 0x0000000542427c20 */ /* 0x000fea0008410000 */
[----:B-1----:R-:W1:Y:S01]  /*8560*/  MUFU.TANH R0, R42 ;  /* 0x0000002a00007308 */ /* 0x002e620000002400 */
[C---:B------:R-:W-:Y:S01]  /*8570*/  HMMA.16816.F32 R80, R204.reuse, R10, R80 ;  /* 0x0000000acc50723c */ /* 0x040fe20000001850 */
[----:B------:R-:W-:Y:S03]  /*8580*/  LDSM.16.M88.4 R8, [R227+0x3000] ;  /* 0x00300000e308783b */ /* 0x000fe60000000200 */
[----:B------:R-:W-:Y:S01]  /*8590*/  FMUL.FTZ R65, R65, UR5 ;  /* 0x0000000541417c20 */ /* 0x000fe20008410000 */
[----:B------:R-:W-:Y:S01]  /*85a0*/  FMUL.FTZ R71, R71, UR5 ;  /* 0x0000000547477c20 */ /* 0x000fe20008410000 */
[----:B------:R-:W-:Y:S03]  /*85b0*/  FMUL.FTZ R68, R68, UR5 ;  /* 0x0000000544447c20 */ /* 0x000fe60008410000 */
        /* <DEDUP_REMOVED lines=8> */
[----:B------:R-:W-:Y:S01]  /*8640*/  FMUL.FTZ R79, R79, UR5 ;  /* 0x000000054f4f7c20 */ /* 0x000fe20008410000 */
[----:B------:R-:W-:Y:S01]  /*8650*/  FMUL.FTZ R77, R77, UR5 ;  /* 0x000000054d4d7c20 */ /* 0x000fe20008410000 */
[----:B------:R-:W-:Y:S01]  /*8660*/  FMUL.FTZ R78, R78, UR5 ;  /* 0x000000054e4e7c20 */ /* 0x000fe20008410000 */
[----:B------:R-:W-:Y:S01]  /*8670*/  FMUL.FTZ R70, R70, UR5 ;  /* 0x0000000546467c20 */ /* 0x000fe20008410000 */
[----:B------:R-:W-:Y:S01]  /*8680*/  FMUL.FTZ R35, R35, UR5 ;  /* 0x0000000523237c20 */ /* 0x000fe20008410000 */
[----:B------:R-:W-:Y:S03]  /*8690*/  FMUL.FTZ R36, R36, UR5 ;  /* 0x0000000524247c20 */ /* 0x000fe60008410000 */
        /* <DEDUP_REMOVED lines=24> */
[----:B-1----:R-:W1:Y:S01]  /*8820*/  MUFU.TANH R0, R43 ;  /* 0x0000002b00007308 */ /* 0x002e620000002400 */
[----:B------:R-:W-:Y:S09]  /*8830*/  FMUL.FTZ R75, R75, UR5 ;  /* 0x000000054b4b7c20 */ /* 0x000ff20008410000 */
[----:B------:R-:W-:Y:S10]  /*8840*/  MUFU.TANH R55, R79 ;  /* 0x0000004f00377308 */ /* 0x000ff40000002400 */
[----:B------:R-:W-:Y:S01]  /*8850*/  MUFU.TANH R64, R65 ;  /* 0x0000004100407308 */ /* 0x000fe20000002400 */
[----:B-1----:R1:W-:Y:S09]  /*8860*/  STL [R1+0x28], R0 ;  /* 0x0000280001007387 */ /* 0x0023f20000100800 */
[----:B------:R-:W-:Y:S10]  /*8870*/  MUFU.TANH R42, R58 ;  /* 0x0000003a002a7308 */ /* 0x000ff40000002400 */
[----:B------:R-:W-:Y:S10]  /*8880*/  MUFU.TANH R248, R69 ;  /* 0x0000004500f87308 */ /* 0x000ff40000002400 */
[----:B------:R-:W-:Y:S10]  /*8890*/  MUFU.TANH R44, R77 ;  /* 0x0000004d002c7308 */ /* 0x000ff40000002400 */
[----:B-1----:R-:W1:Y:S10]  /*88a0*/  MUFU.TANH R0, R53 ;  /* 0x0000003500007308 */ /* 0x002e740000002400 */
[----:B------:R-:W-:Y:S10]  /*88b0*/  MUFU.TANH R251, R68 ;  /* 0x0000004400fb7308 */ /* 0x000ff40000002400 */
[----:B------:R-:W-:Y:S01]  /*88c0*/  MUFU.TANH R4, R56 ;  /* 0x0000003800047308 */ /* 0x000fe20000002400 */
[----:B-1----:R1:W-:Y:S09]  /*88d0*/  STL [R1+0x20], R0 ;  /* 0x0000200001007387 */ /* 0x0023f20000100800 */
[----:B------:R-:W-:Y:S10]  /*88e0*/  MUFU.TANH R56, R72 ;  /* 0x0000004800387308 */ /* 0x000ff40000002400 */
[----:B------:R-:W-:Y:S10]  /*88f0*/  MUFU.TANH R68, R78 ;  /* 0x0000004e00447308 */ /* 0x000ff40000002400 */
[----:B------:R2:W-:Y:S10]  /*8900*/  MUFU.TANH R244, R83 ;  /* 0x0000005300f47308 */ /* 0x0005f40000002400 */
[----:B-1----:R-:W1:Y:S10]  /*8910*/  MUFU.TANH R0, R66 ;  /* 0x0000004200007308 */ /* 0x002e740000002400 */
[----:B------:R-:W-:Y:S01]  /*8920*/  MUFU.TANH R53, R60 ;  /* 0x0000003c00357308 */ /* 0x000fe20000002400 */
[----:B--2---:R-:W-:Y:S02]  /*8930*/  IMAD.MOV.U32 R83, RZ, RZ, R44 ;  /* 0x000000ffff537224 */ /* 0x004fe400078e002c */
[----:B------:R-:W2:Y:S07]  /*8940*/  LDL R44, [R1+0x1c] ;  /* 0x00001c00012c7983 */ /* 0x000eae0000100800 */
[----:B------:R-:W-:Y:S01]  /*8950*/  MUFU.TANH R2, R70 ;  /* 0x0000004600027308 */ /* 0x000fe20000002400 */
[----:B-1----:R-:W-:Y:S09]  /*8960*/  MOV R65, R0 ;  /* 0x0000000000417202 */ /* 0x002ff20000000f00 */
[----:B------:R-:W1:Y:S10]  /*8970*/  MUFU.TANH R0, R67 ;  /* 0x0000004300007308 */ /* 0x000e740000002400 */
[----:B------:R-:W-:Y:S10]  /*8980*/  MUFU.TANH R21, R25 ;  /* 0x0000001900157308 */ /* 0x000ff40000002400 */
[----:B------:R-:W-:Y:S01]  /*8990*/  MUFU.TANH R23, R23 ;  /* 0x0000001700177308 */ /* 0x000fe20000002400 */
[----:B-1----:R-:W-:Y:S09]  /*89a0*/  IMAD.MOV.U32 R69, RZ, RZ, R0 ;  /* 0x000000ffff457224 */ /* 0x002ff200078e0000 */
[----:B------:R1:W3:Y:S10]  /*89b0*/  MUFU.TANH R0, R71 ;  /* 0x0000004700007308 */ /* 0x0002f40000002400 */
[----:B------:R-:W-:Y:S10]  /*89c0*/  MUFU.TANH R32, R32 ;  /* 0x0000002000207308 */ /* 0x000ff40000002400 */
[----:B------:R-:W-:Y:S01]  /*89d0*/  MUFU.TANH R28, R28 ;  /* 0x0000001c001c7308 */ /* 0x000fe20000002400 */
[----:B-1----:R-:W-:Y:S01]  /*89e0*/  IMAD.MOV.U32 R71, RZ, RZ, R4 ;  /* 0x000000ffff477224 */ /* 0x002fe200078e0004 */
[----:B---3--:R-:W-:Y:S01]  /*89f0*/  MOV R72, R0 ;  /* 0x0000000000487202 */ /* 0x008fe20000000f00 */
[----:B------:R-:W1:Y:S07]  /*8a00*/  LDSM.16.M88.4 R4, [R227+0x2800] ;  /* 0x00280000e304783b */ /* 0x000e6e0000000200 */
[----:B------:R3:W-:Y:S10]  /*8a10*/  MUFU.TANH R0, R74 ;  /* 0x0000004a00007308 */ /* 0x0007f40000002400 */
[----:B------:R-:W-:Y:S10]  /*8a20*/  MUFU.TANH R34, R34 ;  /* 0x0000002200227308 */ /* 0x000ff40000002400 */
[----:B------:R-:W-:Y:S01]  /*8a30*/  MUFU.TANH R33, R33 ;  /* 0x0000002100217308 */ /* 0x000fe20000002400 */
[----:B---3--:R-:W-:Y:S09]  /*8a40*/  IMAD.MOV.U32 R74, RZ, RZ, R27 ;  /* 0x000000ffff4a7224 */ /* 0x008ff200078e001b */
[----:B------:R3:W-:Y:S10]  /*8a50*/  MUFU.TANH R27, R73 ;  /* 0x00000049001b7308 */ /* 0x0007f40000002400 */
[----:B------:R-:W-:Y:S01]  /*8a60*/  MUFU.TANH R30, R30 ;  /* 0x0000001e001e7308 */ /* 0x000fe20000002400 */
[-C--:B-1----:R-:W-:Y:S09]  /*8a70*/  HMMA.16816.F32 R84, R204, R4.reuse, R84 ;  /* 0x00000004cc54723c */ /* 0x082ff20000001854 */
[----:B------:R-:W-:Y:S01]  /*8a80*/  MUFU.TANH R210, R81 ;  /* 0x0000005100d27308 */ /* 0x000fe20000002400 */
[C---:B------:R-:W-:Y:S04]  /*8a90*/  HMMA.16816.F32 R88, R212.reuse, R4, R88 ;  /* 0x00000004d458723c */ /* 0x040fe80000001858 */
[----:B---3--:R-:W-:Y:S02]  /*8aa0*/  IMAD.MOV.U32 R73, RZ, RZ, R2 ;  /* 0x000000ffff497224 */ /* 0x008fe400078e0002 */
[-C--:B------:R-:W-:Y:S03]  /*8ab0*/  HMMA.16816.F32 R92, R212, R6.reuse, R92 ;  /* 0x00000006d45c723c */ /* 0x080fe6000000185c */
[----:B------:R-:W-:Y:S03]  /*8ac0*/  MUFU.TANH R29, R29 ;  /* 0x0000001d001d7308 */ /* 0x000fe60000002400 */
[C---:B------:R-:W-:Y:S01]  /*8ad0*/  HMMA.16816.F32 R96, R204.reuse, R6, R96 ;  /* 0x00000006cc60723c */ /* 0x040fe20000001860 */
[----:B------:R-:W1:Y:S01]  /*8ae0*/  LDSM.16.M88.4 R4, [R227+0x3800] ;  /* 0x00380000e304783b */ /* 0x000e620000000200 */
[----:B------:R-:W-:Y:S05]  /*8af0*/  DEPBAR.LE SB0, 0x0 ;  /* 0x000080000000791a */ /* 0x000fea0000000000 */
[----:B------:R-:W-:Y:S01]  /*8b00*/  MUFU.TANH R245, R82 ;  /* 0x0000005200f57308 */ /* 0x000fe20000002400 */
[-C--:B------:R-:W-:Y:S09]  /*8b10*/  HMMA.16816.F32 R100, R204, R8.reuse, R100 ;  /* 0x00000008cc64723c */ /* 0x080ff20000001864 */
[----:B------:R-:W-:Y:S01]  /*8b20*/  MUFU.TANH R35, R35 ;  /* 0x0000002300237308 */ /* 0x000fe20000002400 */
[----:B------:R-:W-:Y:S01]  /*8b30*/  BAR.SYNC.DEFER_BLOCKING 0x0 ;  /* 0x0000000000007b1d */ /* 0x000fe20000010000 */
[C---:B------:R-:W-:Y:S04]  /*8b40*/  HMMA.16816.F32 R104, R212.reuse, R8, R104 ;  /* 0x00000008d468723c */ /* 0x040fe80000001868 */
[----:B------:R-:W-:Y:S01]  /*8b50*/  FMUL.FTZ R93, R93, UR5 ;  /* 0x000000055d5d7c20 */ /* 0x000fe20008410000 */
[----:B------:R-:W-:Y:S03]  /*8b60*/  FMUL.FTZ R92, R92, UR5 ;  /* 0x000000055c5c7c20 */ /* 0x000fe60008410000 */
[----:B------:R-:W-:Y:S01]  /*8b70*/  MUFU.TANH R36, R36 ;  /* 0x0000002400247308 */ /* 0x000fe20000002400 */
[-C--:B------:R-:W-:Y:S03]  /*8b80*/  HMMA.16816.F32 R108, R212, R10.reuse, R108 ;  /* 0x0000000ad46c723c */ /* 0x080fe6000000186c */
[----:B------:R-:W-:Y:S01]  /*8b90*/  FMUL.FTZ R89, R89, UR5 ;  /* 0x0000000559597c20 */ /* 0x000fe20008410000 */
[----:B------:R-:W-:Y:S01]  /*8ba0*/  FMUL.FTZ R88, R88, UR5 ;  /* 0x0000000558587c20 */ /* 0x000fe20008410000 */
[----:B------:R-:W-:Y:S04]  /*8bb0*/  FMUL.FTZ R94, R94, UR5 ;  /* 0x000000055e5e7c20 */ /* 0x000fe80008410000 */
[----:B------:R3:W-:Y:S01]  /*8bc0*/  MUFU.TANH R80, R93 ;  /* 0x0000005d00507308 */ /* 0x0007e20000002400 */
[C---:B------:R-:W-:Y:S04]  /*8bd0*/  HMMA.16816.F32 R112, R204.reuse, R10, R112 ;  /* 0x0000000acc70723c */ /* 0x040fe80000001870 */
[----:B------:R-:W-:Y:S01]  /*8be0*/  FMUL.FTZ R85, R85, UR5 ;  /* 0x0000000555557c20 */ /* 0x000fe20008410000 */
[----:B------:R-:W-:Y:S01]  /*8bf0*/  FMUL.FTZ R86, R86, UR5 ;  /* 0x0000000556567c20 */ /* 0x000fe20008410000 */
[----:B------:R-:W-:Y:S03]  /*8c00*/  FMUL.FTZ R84, R84, UR5 ;  /* 0x0000000554547c20 */ /* 0x000fe60008410000 */
[----:B------:R4:W5:Y:S02]  /*8c10*/  MUFU.TANH R79, R92 ;  /* 0x0000005c004f7308 */ /* 0x0009640000002400 */
[----:B------:R-:W-:Y:S01]  /*8c20*/  FMUL.FTZ R91, R91, UR5 ;  /* 0x000000055b5b7c20 */ /* 0x000fe20008410000 */
[-C--:B-1----:R-:W-:Y:S03]  /*8c30*/  HMMA.16816.F32 R116, R204, R4.reuse, R116 ;  /* 0x00000004cc74723c */ /* 0x082fe60000001874 */
[----:B------:R-:W-:Y:S01]  /*8c40*/  FMUL.FTZ R107, R107, UR5 ;  /* 0x000000056b6b7c20 */ /* 0x000fe20008410000 */
[----:B------:R-:W-:Y:S03]  /*8c50*/  FMUL.FTZ R105, R105, UR5 ;  /* 0x0000000569697c20 */ /* 0x000fe60008410000 */
[----:B------:R-:W1:Y:S01]  /*8c60*/  MUFU.TANH R77, R89 ;  /* 0x00000059004d7308 */ /* 0x000e620000002400 */
[----:B---3--:R-:W3:Y:S01]  /*8c70*/  LDL R93, [R1+0x18] ;  /* 0x00001800015d7983 */ /* 0x008ee20000100800 */
[C---:B------:R-:W-:Y:S04]  /*8c80*/  HMMA.16816.F32 R120, R212.reuse, R4, R120 ;  /* 0x00000004d478723c */ /* 0x040fe80000001878 */
[----:B------:R-:W-:Y:S01]  /*8c90*/  FMUL.FTZ R104, R104, UR5 ;  /* 0x0000000568687c20 */ /* 0x000fe20008410000 */
[----:B------:R-:W-:Y:S03]  /*8ca0*/  FMUL.FTZ R111, R111, UR5 ;  /* 0x000000056f6f7c20 */ /* 0x000fe60008410000 */
[----:B------:R5:W-:Y:S01]  /*8cb0*/  MUFU.TANH R67, R107 ;  /* 0x0000006b00437308 */ /* 0x000be20000002400 */
[----:B----4-:R-:W4:Y:S01]  /*8cc0*/  LDL R92, [R1+0x14] ;  /* 0x00001400015c7983 */ /* 0x010f220000100800 */
[-C--:B------:R-:W-:Y:S03]  /*8cd0*/  HMMA.16816.F32 R124, R212, R6.reuse, R124 ;  /* 0x00000006d47c723c */ /* 0x080fe6000000187c */
[----:B------:R-:W2:Y:S01]  /*8ce0*/  LDL R214, [R1+0x10] ;  /* 0x0000100001d67983 */ /* 0x000ea20000100800 */
[----:B------:R-:W-:Y:S01]  /*8cf0*/  FMUL.FTZ R110, R110, UR5 ;  /* 0x000000056e6e7c20 */ /* 0x000fe20008410000 */
[----:B------:R-:W-:Y:S03]  /*8d00*/  FMNMX.FTZ R4, R246, R133, !PT ;  /* 0x00000085f6047209 */ /* 0x000fe60007810000 */
[----:B------:R1:W-:Y:S01]  /*8d10*/  MUFU.TANH R58, R105 ;  /* 0x00000069003a7308 */ /* 0x0003e20000002400 */
[----:B------:R-:W-:Y:S04]  /*8d20*/  HMMA.16816.F32 R128, R204, R6, R128 ;  /* 0x00000006cc80723c */ /* 0x000fe80000001880 */
[----:B------:R-:W-:Y:S01]  /*8d30*/  FMUL.FTZ R116, R116, UR5 ;  /* 0x0000000574747c20 */ /* 0x000fe20008410000 */
[----:B------:R-:W-:Y:S01]  /*8d40*/  FMNMX.FTZ R5, R250, R132, !PT ;  /* 0x00000084fa057209 */ /* 0x000fe20007810000 */
[----:B------:R-:W-:Y:S03]  /*8d50*/  FMUL.FTZ R108, R108, UR5 ;  /* 0x000000056c6c7c20 */ /* 0x000fe60008410000 */
[----:B------:R1:W-:Y:S02]  /*8d60*/  MUFU.TANH R208, R85 ;  /* 0x0000005500d07308 */ /* 0x0003e40000002400 */
[----:B-----5:R-:W-:Y:S02]  /*8d70*/  MOV R107, R79 ;  /* 0x0000004f006b7202 */ /* 0x020fe40000000f00 */
[----:B------:R-:W5:Y:S01]  /*8d80*/  LDL R79, [R1+0xc] ;  /* 0x00000c00014f7983 */ /* 0x000f620000100800 */
[----:B------:R-:W-:Y:S01]  /*8d90*/  FMUL.FTZ R87, R87, UR5 ;  /* 0x0000000557577c20 */ /* 0x000fe20008410000 */
[----:B------:R-:W-:Y:S01]  /*8da0*/  FMUL.FTZ R113, R113, UR5 ;  /* 0x0000000571717c20 */ /* 0x000fe20008410000 */
[----:B------:R-:W-:Y:S01]  /*8db0*/  FMUL.FTZ R101, R101, UR5 ;  /* 0x0000000565657c20 */ /* 0x000fe20008410000 */
[----:B------:R-:W-:Y:S02]  /*8dc0*/  FMUL.FTZ R100, R100, UR5 ;  /* 0x0000000564647c20 */ /* 0x000fe40008410000 */
[----:B------:R-:W1:Y:S02]  /*8dd0*/  MUFU.TANH R78, R88 ;  /* 0x00000058004e7308 */ /* 0x000e640000002400 */
[----:B-1----:R-:W-:Y:S01]  /*8de0*/  IMAD.MOV.U32 R105, RZ, RZ, R77 ;  /* 0x000000ffff697224 */ /* 0x002fe200078e004d */
[----:B------:R-:W-:Y:S01]  /*8df0*/  MOV R81, R52 ;  /* 0x0000003400517202 */ /* 0x000fe20000000f00 */
[----:B------:R-:W5:Y:S01]  /*8e00*/  LDL R77, [R1+0x8] ;  /* 0x00000800014d7983 */ /* 0x000f620000100800 */
[----:B------:R-:W-:Y:S01]  /*8e10*/  FMUL.FTZ R70, R126, UR5 ;  /* 0x000000057e467c20 */ /* 0x000fe20008410000 */
[----:B------:R-:W-:Y:S01]  /*8e20*/  MOV R52, R18 ;  /* 0x0000001200347202 */ /* 0x000fe20000000f00 */
[----:B------:R-:W-:Y:S01]  /*8e30*/  FMUL.FTZ R95, R95, UR5 ;  /* 0x000000055f5f7c20 */ /* 0x000fe20008410000 */
[----:B------:R-:W-:Y:S02]  /*8e40*/  FMUL.FTZ R99, R99, UR5 ;  /* 0x0000000563637c20 */ /* 0x000fe40008410000 */
[----:B------:R1:W-:Y:S01]  /*8e50*/  MUFU.TANH R43, R104 ;  /* 0x00000068002b7308 */ /* 0x0003e20000002400 */
[----:B------:R-:W-:Y:S01]  /*8e60*/  FMUL.FTZ R85, R128, UR5 ;  /* 0x0000000580557c20 */ /* 0x000fe20008410000 */
[----:B------:R-:W-:Y:S02]  /*8e70*/  IMAD.MOV.U32 R128, RZ, RZ, R27 ;  /* 0x000000ffff807224 */ /* 0x000fe400078e001b */
[----:B------:R-:W-:Y:S01]  /*8e80*/  FMUL.FTZ R89, R131, UR5 ;  /* 0x0000000583597c20 */ /* 0x000fe20008410000 */
[----:B------:R-:W5:Y:S01]  /*8e90*/  LDL R27, [R1+0x4] ;  /* 0x00000400011b7983 */ /* 0x000f620000100800 */
[----:B------:R-:W-:Y:S01]  /*8ea0*/  FMUL.FTZ R90, R90, UR5 ;  /* 0x000000055a5a7c20 */ /* 0x000fe20008410000 */
[----:B------:R-:W-:Y:S01]  /*8eb0*/  FMUL.FTZ R103, R103, UR5 ;  /* 0x0000000567677c20 */ /* 0x000fe20008410000 */
[----:B------:R-:W-:Y:S02]  /*8ec0*/  FMUL.FTZ R102, R102, UR5 ;  /* 0x0000000566667c20 */ /* 0x000fe40008410000 */
[----:B------:R1:W-:Y:S01]  /*8ed0*/  MUFU.TANH R212, R111 ;  /* 0x0000006f00d47308 */ /* 0x0003e20000002400 */
        /* <DEDUP_REMOVED lines=8> */
[----:B-1----:R-:W-:Y:S02]  /*8f60*/  IMAD.MOV.U32 R104, RZ, RZ, R78 ;  /* 0x000000ffff687224 */ /* 0x002fe400078e004e */
[----:B------:R-:W-:Y:S01]  /*8f70*/  FMUL.FTZ R115, R115, UR5 ;  /* 0x0000000573737c20 */ /* 0x000fe20008410000 */
[----:B------:R-:W5:Y:S01]  /*8f80*/  LDL R78, [R1] ;  /* 0x00000000014e7983 */ /* 0x000f620000100800 */
[----:B------:R-:W-:Y:S01]  /*8f90*/  FMUL.FTZ R118, R118, UR5 ;  /* 0x0000000576767c20 */ /* 0x000fe20008410000 */
[----:B------:R-:W-:Y:S01]  /*8fa0*/  FMUL.FTZ R117, R117, UR5 ;  /* 0x0000000575757c20 */ /* 0x000fe20008410000 */
[----:B------:R-:W-:Y:S01]  /*8fb0*/  FMUL.FTZ R119, R119, UR5 ;  /* 0x0000000577777c20 */ /* 0x000fe20008410000 */
[----:B------:R-:W-:Y:S02]  /*8fc0*/  FMUL.FTZ R120, R120, UR5 ;  /* 0x0000000578787c20 */ /* 0x000fe40008410000 */
[----:B------:R-:W1:Y:S01]  /*8fd0*/  MUFU.TANH R60, R94 ;  /* 0x0000005e003c7308 */ /* 0x000e620000002400 */
[----:B------:R-:W-:Y:S02]  /*8fe0*/  IMAD.MOV.U32 R111, RZ, RZ, R80 ;  /* 0x000000ffff6f7224 */ /* 0x000fe400078e0050 */
[----:B------:R-:W-:Y:S01]  /*8ff0*/  FMUL.FTZ R121, R121, UR5 ;  /* 0x0000000579797c20 */ /* 0x000fe20008410000 */
[----:B------:R-:W5:Y:S01]  /*9000*/  LDL R80, [R1+0x28] ;  /* 0x0000280001507983 */ /* 0x000f620000100800 */
[----:B------:R-:W-:Y:S01]  /*9010*/  FMUL.FTZ R122, R122, UR5 ;  /* 0x000000057a7a7c20 */ /* 0x000fe20008410000 */
[----:B------:R-:W-:Y:S01]  /*9020*/  FMUL.FTZ R123, R123, UR5 ;  /* 0x000000057b7b7c20 */ /* 0x000fe20008410000 */
[----:B------:R-:W-:Y:S01]  /*9030*/  FMUL.FTZ R124, R124, UR5 ;  /* 0x000000057c7c7c20 */ /* 0x000fe20008410000 */
[----:B------:R-:W-:Y:S02]  /*9040*/  FMUL.FTZ R125, R125, UR5 ;  /* 0x000000057d7d7c20 */ /* 0x000fe40008410000 */
[----:B------:R1:W-:Y:S10]  /*9050*/  MUFU.TANH R86, R116 ;  /* 0x0000007400567308 */ /* 0x0003f40000002400 */
[----:B------:R-:W1:Y:S10]  /*9060*/  MUFU.TANH R2, R110 ;  /* 0x0000006e00027308 */ /* 0x000e740000002400 */
[----:B------:R-:W-:Y:S01]  /*9070*/  MUFU.TANH R25, R54 ;  /* 0x0000003600197308 */ /* 0x000fe20000002400 */
[----:B-1----:R-:W-:Y:S02]  /*9080*/  MOV R116, R60 ;  /* 0x0000003c00747202 */ /* 0x002fe40000000f00 */
[----:B------:R-:W5:Y:S07]  /*9090*/  LDL R60, [R1+0x20] ;  /* 0x00002000013c7983 */ /* 0x000f6e0000100800 */
[----:B------:R-:W1:Y:S01]  /*90a0*/  MUFU.TANH R82, R108 ;  /* 0x0000006c00527308 */ /* 0x000e620000002400 */
[----:B------:R-:W-:Y:S01]  /*90b0*/  IMAD.MOV.U32 R131, RZ, RZ, R2 ;  /* 0x000000ffff837224 */ /* 0x000fe200078e0002 */
[----:B------:R-:W-:Y:S02]  /*90c0*/  FMNMX.FTZ R2, R247, R3, !PT ;  /* 0x00000003f7027209 */ /* 0x000fe40007810000 */
[----:B------:R-:W-:Y:S06]  /*90d0*/  MOV R110, R69 ;  /* 0x00000045006e7202 */ /* 0x000fec0000000f00 */
[----:B------:R-:W1:Y:S10]  /*90e0*/  MUFU.TANH R54, R76 ;  /* 0x0000004c00367308 */ /* 0x000e740000002400 */
[----:B------:R-:W-:Y:S01]  /*90f0*/  MUFU.TANH R31, R31 ;  /* 0x0000001f001f7308 */ /* 0x000fe20000002400 */
[----:B-1----:R-:W-:Y:S09]  /*9100*/  IMAD.MOV.U32 R126, RZ, RZ, R82 ;  /* 0x000000ffff7e7224 */ /* 0x002ff200078e0052 */
[----:B------:R-:W1:Y:S01]  /*9110*/  MUFU.TANH R17, R41 ;  /* 0x0000002900117308 */ /* 0x000e620000002400 */
[----:B------:R-:W-:Y:S01]  /*9120*/  IMAD.MOV.U32 R82, RZ, RZ, R54 ;  /* 0x000000ffff527224 */ /* 0x000fe200078e0036 */
[----:B------:R-:W-:Y:S08]  /*9130*/  MOV R76, R0 ;  /* 0x00000000004c7202 */ /* 0x000ff00000000f00 */
[----:B------:R-:W-:Y:S10]  /*9140*/  MUFU.TANH R38, R38 ;  /* 0x0000002600267308 */ /* 0x000ff40000002400 */
[----:B------:R-:W-:Y:S01]  /*9150*/  MUFU.TANH R37, R37 ;  /* 0x0000002500257308 */ /* 0x000fe20000002400 */
[----:B-1----:R-:W-:Y:S09]  /*9160*/  IMAD.MOV.U32 R54, RZ, RZ, R17 ;  /* 0x000000ffff367224 */ /* 0x002ff200078e0011 */
[----:B------:R1:W-:Y:S10]  /*9170*/  MUFU.TANH R209, R84 ;  /* 0x0000005400d17308 */ /* 0x0003f40000002400 */
[----:B------:R-:W1:Y:S10]  /*9180*/  MUFU.TANH R66, R91 ;  /* 0x0000005b00427308 */ /* 0x000e740000002400 */
[----:B------:R-:W-:Y:S01]  /*9190*/  MUFU.TANH R39, R39 ;  /* 0x0000002700277308 */ /* 0x000fe20000002400 */
[----:B-1----:R-:W-:Y:S09]  /*91a0*/  FMUL.FTZ R84, R129, UR5 ;  /* 0x0000000581547c20 */ /* 0x002ff20008410000 */
[----:B------:R-:W-:Y:S01]  /*91b0*/  MUFU.TANH R48, R48 ;  /* 0x0000003000307308 */ /* 0x000fe20000002400 */
[----:B------:R-:W-:Y:S02]  /*91c0*/  MOV R129, R66 ;  /* 0x0000004200817202 */ /* 0x000fe40000000f00 */
[----:B------:R-:W-:Y:S07]  /*91d0*/  MOV R66, R16 ;  /* 0x0000001000427202 */ /* 0x000fee0000000f00 */
[----:B------:R-:W-:Y:S10]  /*91e0*/  MUFU.TANH R216, R87 ;  /* 0x0000005700d87308 */ /* 0x000ff40000002400 */
[----:B------:R-:W1:Y:S10]  /*91f0*/  MUFU.TANH R14, R47 ;  /* 0x0000002f000e7308 */ /* 0x000e740000002400 */
[----:B------:R-:W-:Y:S10]  /*9200*/  MUFU.TANH R50, R50 ;  /* 0x0000003200327308 */ /* 0x000ff40000002400 */
[----:B------:R-:W-:Y:S10]  /*9210*/  MUFU.TANH R49, R49 ;  /* 0x0000003100317308 */ /* 0x000ff40000002400 */
[----:B------:R1:W-:Y:S10]  /*9220*/  MUFU.TANH R87, R113 ;  /* 0x0000007100577308 */ /* 0x0003f40000002400 */
[----:B------:R-:W-:Y:S10]  /*9230*/  MUFU.TANH R47, R62 ;  /* 0x0000003e002f7308 */ /* 0x000ff40000002400 */
[----:B------:R-:W-:Y:S01]  /*9240*/  MUFU.TANH R46, R46 ;  /* 0x0000002e002e7308 */ /* 0x000fe20000002400 */
[----:B-1----:R-:W-:Y:S01]  /*9250*/  MOV R113, R65 ;  /* 0x0000004100717202 */ /* 0x002fe20000000f00 */
[----:B------:R-:W-:Y:S08]  /*9260*/  IMAD.MOV.U32 R65, RZ, RZ, R14 ;  /* 0x000000ffff417224 */ /* 0x000ff000078e000e */
[----:B------:R1:W-:Y:S10]  /*9270*/  MUFU.TANH R62, R101 ;  /* 0x00000065003e7308 */ /* 0x0003f40000002400 */
[----:B------:R-:W-:Y:S10]  /*9280*/  MUFU.TANH R45, R45 ;  /* 0x0000002d002d7308 */ /* 0x000ff40000002400 */
[----:B------:R-:W-:Y:S01]  /*9290*/  MUFU.TANH R51, R51 ;  /* 0x0000003300337308 */ /* 0x000fe20000002400 */
[----:B-1----:R-:W-:Y:S09]  /*92a0*/  IMAD.MOV.U32 R101, RZ, RZ, R71 ;  /* 0x000000ffff657224 */ /* 0x002ff200078e0047 */
[----:B------:R-:W1:Y:S10]  /*92b0*/  MUFU.TANH R12, R63 ;  /* 0x0000003f000c7308 */ /* 0x000e740000002400 */
[----:B------:R3:W-:Y:S10]  /*92c0*/  MUFU.TANH R63, R100 ;  /* 0x00000064003f7308 */ /* 0x0007f40000002400 */
[----:B------:R-:W-:Y:S10]  /*92d0*/  MUFU.TANH R41, R59 ;  /* 0x0000003b00297308 */ /* 0x000ff40000002400 */
[----:B------:R4:W-:Y:S01]  /*92e0*/  MUFU.TANH R57, R95 ;  /* 0x0000005f00397308 */ /* 0x0009e20000002400 */
[----:B---3--:R-:W-:Y:S09]  /*92f0*/  IMAD.MOV.U32 R100, RZ, RZ, R74 ;  /* 0x000000ffff647224 */ /* 0x008ff200078e004a */
[----:B------:R3:W-:Y:S10]  /*9300*/  MUFU.TANH R202, R99 ;  /* 0x0000006300ca7308 */ /* 0x0007f40000002400 */
[----:B------:R2:W2:Y:S01]  /*9310*/  MUFU.TANH R0, R90 ;  /* 0x0000005a00007308 */ /* 0x0004a20000002400 */
[----:B----4-:R-:W-:Y:S02]  /*9320*/  MOV R95, R76 ;  /* 0x0000004c005f7202 */ /* 0x010fe40000000f00 */
[----:B-1----:R-:W-:Y:S02]  /*9330*/  MOV R76, R12 ;  /* 0x0000000c004c7202 */ /* 0x002fe40000000f00 */
[----:B------:R-:W-:Y:S02]  /*9340*/  FMNMX.FTZ R6, R93, R2, !PT ;  /* 0x000000025d067209 */ /* 0x000fe40007810000 */
[----:B------:R-:W-:Y:S03]  /*9350*/  FMNMX.FTZ R2, R249, R134, !PT ;  /* 0x00000086f9027209 */ /* 0x000fe60007810000 */
[----:B------:R1:W-:Y:S01]  /*9360*/  MUFU.TANH R200, R103 ;  /* 0x0000006700c87308 */ /* 0x0003e20000002400 */
[----:B------:R-:W-:Y:S02]  /*9370*/  FMNMX.FTZ R6, R220, R6, !PT ;  /* 0x00000006dc067209 */ /* 0x000fe40007810000 */
[----:B---3--:R-:W-:Y:S02]  /*9380*/  MOV R99, R73 ;  /* 0x0000004900637202 */ /* 0x008fe40000000f00 */
[----:B------:R-:W-:Y:S02]  /*9390*/  FMNMX.FTZ R5, R92, R5, !PT ;  /* 0x000000055c057209 */ /* 0x000fe40007810000 */
[----:B------:R-:W-:Y:S03]  /*93a0*/  FMNMX.FTZ R6, R218, R6, !PT ;  /* 0x00000006da067209 */ /* 0x000fe60007810000 */
[----:B------:R-:W-:Y:S01]  /*93b0*/  MUFU.TANH R201, R102 ;  /* 0x0000006600c97308 */ /* 0x000fe20000002400 */
[----:B--2---:R-:W-:Y:S01]  /*93c0*/  FMNMX.FTZ R4, R214, R4, !PT ;  /* 0x00000004d6047209 */ /* 0x004fe20007810000 */
[----:B------:R-:W-:Y:S01]  /*93d0*/  FMUL.FTZ R90, R130, UR5 ;  /* 0x00000005825a7c20 */ /* 0x000fe20008410000 */
[----:B------:R-:W-:Y:S02]  /*93e0*/  FMNMX.FTZ R5, R219, R5, !PT ;  /* 0x00000005db057209 */ /* 0x000fe40007810000 */
[----:B------:R-:W-:Y:S02]  /*93f0*/  FMNMX.FTZ R6, R243, R6, !PT ;  /* 0x00000006f3067209 */ /* 0x000fe40007810000 */
[----:B------:R-:W-:Y:S03]  /*9400*/  FMNMX.FTZ R5, R19, R5, !PT ;  /* 0x0000000513057209 */ /* 0x000fe60007810000 */
[----:B------:R-:W2:Y:S01]  /*9410*/  MUFU.TANH R75, R75 ;  /* 0x0000004b004b7308 */ /* 0x000ea20000002400 */
[----:B------:R-:W-:Y:S01]  /*9420*/  FMNMX.FTZ R6, R22, R6, !PT ;  /* 0x0000000616067209 */ /* 0x000fe20007810000 */
[----:B-1----:R-:W-:Y:S01]  /*9430*/  IMAD.MOV.U32 R103, RZ, RZ, R0 ;  /* 0x000000ffff677224 */ /* 0x002fe200078e0000 */
[----:B------:R-:W-:Y:S01]  /*9440*/  FMNMX.FTZ R5, R223, R5, !PT ;  /* 0x00000005df057209 */ /* 0x000fe20007810000 */
[----:B------:R-:W-:Y:S01]  /*9450*/  FMUL.FTZ R0, R127, UR5 ;  /* 0x000000057f007c20 */ /* 0x000fe20008410000 */
[----:B------:R-:W-:Y:S02]  /*9460*/  FMNMX.FTZ R6, R32, R6, !PT ;  /* 0x0000000620067209 */ /* 0x000fe40007810000 */
[----:B-----5:R-:W-:Y:S03]  /*9470*/  FMNMX.FTZ R2, R79, R2, !PT ;  /* 0x000000024f027209 */ /* 0x020fe60007810000 */
[----:B------:R-:W-:Y:S01]  /*9480*/  MUFU.TANH R59, R106 ;  /* 0x0000006a003b7308 */ /* 0x000fe20000002400 */
[----:B------:R-:W-:Y:S02]  /*9490*/  FMNMX.FTZ R5, R23, R5, !PT ;  /* 0x0000000517057209 */ /* 0x000fe40007810000 */
[----:B------:R-:W-:Y:S02]  /*94a0*/  FMNMX.FTZ R6, R33, R6, !PT ;  /* 0x0000000621067209 */ /* 0x000fe40007810000 */
[----:B------:R-:W-:Y:S02]  /*94b0*/  FMNMX.FTZ R5, R34, R5, !PT ;  /* 0x0000000522057209 */ /* 0x000fe40007810000 */
[----:B------:R-:W-:Y:S03]  /*94c0*/  FMNMX.FTZ R4, R77, R4, !PT ;  /* 0x000000044d047209 */ /* 0x000fe60007810000 */
[----:B------:R1:W-:Y:S01]  /*94d0*/  MUFU.TANH R106, R109 ;  /* 0x0000006d006a7308 */ /* 0x0003e20000002400 */
[----:B------:R-:W-:Y:S01]  /*94e0*/  FMNMX.FTZ R5, R35, R5, !PT ;  /* 0x0000000523057209 */ /* 0x000fe20007810000 */
[----:B--2---:R-:W-:Y:S01]  /*94f0*/  IMAD.MOV.U32 R130, RZ, RZ, R75 ;  /* 0x000000ffff827224 */ /* 0x004fe200078e004b */
[----:B------:R-:W-:Y:S02]  /*9500*/  FMNMX.FTZ R6, R36, R6, !PT ;  /* 0x0000000624067209 */ /* 0x000fe40007810000 */
[----:B------:R-:W-:Y:S02]  /*9510*/  FMNMX.FTZ R5, R38, R5, !PT ;  /* 0x0000000526057209 */ /* 0x000fe40007810000 */
[----:B------:R-:W-:Y:S03]  /*9520*/  FMNMX.FTZ R6, R37, R6, !PT ;  /* 0x0000000625067209 */ /* 0x000fe60007810000 */
[----:B------:R2:W-:Y:S01]  /*9530*/  MUFU.TANH R69, R0 ;  /* 0x0000000000457308 */ /* 0x0005e20000002400 */
[----:B------:R-:W-:Y:S02]  /*9540*/  FMNMX.FTZ R2, R27, R2, !PT ;  /* 0x000000021b027209 */ /* 0x000fe40007810000 */
[----:B------:R-:W-:Y:S02]  /*9550*/  FMNMX.FTZ R5, R39, R5, !PT ;  /* 0x0000000527057209 */ /* 0x000fe40007810000 */
[----:B------:R-:W-:Y:S02]  /*9560*/  FMNMX.FTZ R2, R252, R2, !PT ;  /* 0x00000002fc027209 */ /* 0x000fe40007810000 */
[----:B------:R-:W-:Y:S03]  /*9570*/  FMNMX.FTZ R6, R48, R6, !PT ;  /* 0x0000000630067209 */ /* 0x000fe60007810000 */
[----:B------:R-:W3:Y:S01]  /*9580*/  MUFU.TANH R96, R96 ;  /* 0x0000006000607308 */ /* 0x000ee20000002400 */
[----:B------:R-:W-:Y:S01]  /*9590*/  FMNMX.FTZ R2, R221, R2, !PT ;  /* 0x00000002dd027209 */ /* 0x000fe20007810000 */
[----:B-1----:R-:W-:Y:S01]  /*95a0*/  IMAD.MOV.U32 R109, RZ, RZ, R68 ;  /* 0x000000ffff6d7224 */ /* 0x002fe200078e0044 */
[----:B------:R-:W-:Y:S02]  /*95b0*/  FMNMX.FTZ R5, R50, R5, !PT ;  /* 0x0000000532057209 */ /* 0x000fe40007810000 */
[----:B------:R-:W-:Y:S02]  /*95c0*/  FMNMX.FTZ R2, R20, R2, !PT ;  /* 0x0000000214027209 */ /* 0x000fe40007810000 */
[----:B------:R-:W-:Y:S03]  /*95d0*/  FMNMX.FTZ R4, R78, R4, !PT ;  /* 0x000000044e047209 */ /* 0x000fe60007810000 */
[----:B------:R-:W1:Y:S01]  /*95e0*/  MUFU.TANH R203, R98 ;  /* 0x0000006200cb7308 */ /* 0x000e620000002400 */
[----:B------:R-:W-:Y:S02]  /*95f0*/  FMNMX.FTZ R2, R30, R2, !PT ;  /* 0x000000021e027209 */ /* 0x000fe40007810000 */
[----:B------:R-:W-:Y:S02]  /*9600*/  FMNMX.FTZ R4, R222, R4, !PT ;  /* 0x00000004de047209 */ /* 0x000fe40007810000 */
[----:B------:R-:W-:Y:S02]  /*9610*/  FMNMX.FTZ R2, R31, R2, !PT ;  /* 0x000000021f027209 */ /* 0x000fe40007810000 */
[----:B------:R-:W-:Y:S03]  /*9620*/  FMNMX.FTZ R4, R21, R4, !PT ;  /* 0x0000000415047209 */ /* 0x000fe60007810000 */
[----:B------:R-:W4:Y:S01]  /*9630*/  MUFU.TANH R97, R97 ;  /* 0x0000006100617308 */ /* 0x000f220000002400 */
[----:B------:R-:W-:Y:S02]  /*9640*/  FMNMX.FTZ R2, R44, R2, !PT ;  /* 0x000000022c027209 */ /* 0x000fe40007810000 */
[----:B------:R-:W-:Y:S02]  /*9650*/  FMNMX.FTZ R4, R28, R4, !PT ;  /* 0x000000041c047209 */ /* 0x000fe40007810000 */
[----:B------:R-:W-:Y:S02]  /*9660*/  FMNMX.FTZ R2, R80, R2, !PT ;  /* 0x0000000250027209 */ /* 0x000fe40007810000 */
[----:B------:R-:W-:Y:S03]  /*9670*/  FMNMX.FTZ R4, R29, R4, !PT ;  /* 0x000000041d047209 */ /* 0x000fe60007810000 */
[----:B------:R-:W5:Y:S01]  /*9680*/  MUFU.TANH R112, R112 ;  /* 0x0000007000707308 */ /* 0x000f620000002400 */
        /* <DEDUP_REMOVED lines=32> */
[----:B------:R-:W-:Y:S02]  /*9890*/  MOV R102, R72 ;  /* 0x0000004800667202 */ /* 0x000fe40000000f00 */
[----:B------:R-:W-:Y:S03]  /*98a0*/  FMNMX.FTZ R5, R99, R5, !PT ;  /* 0x0000000563057209 */ /* 0x000fe60007810000 */
[----:B------:R-:W5:Y:S01]  /*98b0*/  MUFU.TANH R120, R120 ;  /* 0x0000007800787308 */ /* 0x000f620000002400 */
[----:B------:R-:W-:Y:S02]  /*98c0*/  FMNMX.FTZ R6, R248, R6, !PT ;  /* 0x00000006f8067209 */ /* 0x000fe40007810000 */
[----:B------:R-:W-:Y:S02]  /*98d0*/  FMNMX.FTZ R2, R95, R2, !PT ;  /* 0x000000025f027209 */ /* 0x000fe40007810000 */
[----:B------:R-:W-:Y:S02]  /*98e0*/  FMNMX.FTZ R4, R128, R4, !PT ;  /* 0x0000000480047209 */ /* 0x000fe40007810000 */
[----:B------:R-:W-:Y:S03]  /*98f0*/  FMNMX.FTZ R5, R102, R5, !PT ;  /* 0x0000000566057209 */ /* 0x000fe60007810000 */
[----:B------:R-:W-:Y:S01]  /*9900*/  MUFU.TANH R121, R121 ;  /* 0x0000007900797308 */ /* 0x000fe20000002400 */
        /* <DEDUP_REMOVED lines=16> */
[----:B--2---:R-:W-:Y:S02]  /*9a10*/  FMNMX.FTZ R0, R103, R7, !PT ;  /* 0x0000000767007209 */ /* 0x004fe40007810000 */
[----:B------:R-:W-:Y:S02]  /*9a20*/  FMNMX.FTZ R5, R216, R5, !PT ;  /* 0x00000005d8057209 */ /* 0x000fe40007810000 */
[----:B---3--:R-:W-:Y:S03]  /*9a30*/  FMNMX.FTZ R4, R96, R4, !PT ;  /* 0x0000000460047209 */ /* 0x008fe60007810000 */
[----:B------:R-:W-:Y:S01]  /*9a40*/  MUFU.TANH R125, R125 ;  /* 0x0000007d007d7308 */ /* 0x000fe20000002400 */
[----:B------:R-:W-:Y:S02]  /*9a50*/  FMNMX.FTZ R6, R105, R2, !PT ;  /* 0x0000000269067209 */ /* 0x000fe40007810000 */
[----:B------:R-:W-:Y:S02]  /*9a60*/  FMNMX.FTZ R0, R129, R0, !PT ;  /* 0x0000000081007209 */ /* 0x000fe40007810000 */
[----:B-1----:R-:W-:Y:S02]  /*9a70*/  FMNMX.FTZ R2, R203, R5, !PT ;  /* 0x00000005cb027209 */ /* 0x002fe40007810000 */
[----:B----4-:R-:W-:Y:S03]  /*9a80*/  FMNMX.FTZ R4, R97, R4, !PT ;  /* 0x0000000461047209 */ /* 0x010fe60007810000 */
[----:B------:R-:W-:Y:S01]  /*9a90*/  MUFU.TANH R70, R70 ;  /* 0x0000004600467308 */ /* 0x000fe20000002400 */
[----:B------:R-:W-:Y:S02]  /*9aa0*/  FMNMX.FTZ R5, R107, R6, !PT ;  /* 0x000000066b057209 */ /* 0x000fe40007810000 */
        /* <DEDUP_REMOVED lines=8> */
[----:B------:R-:W2:Y:S01]  /*9b30*/  MUFU.TANH R84, R84 ;  /* 0x0000005400547308 */ /* 0x000ea20000002400 */
[----:B------:R-:W-:Y:S02]  /*9b40*/  FMNMX.FTZ R2, R200, R2, !PT ;  /* 0x00000002c8027209 */ /* 0x000fe40007810000 */
[----:B-----5:R-:W-:Y:S02]  /*9b50*/  FMNMX.FTZ R4, R112, R4, !PT ;  /* 0x0000000470047209 */ /* 0x020fe40007810000 */
[----:B------:R-:W-:Y:S02]  /*9b60*/  FMNMX.FTZ R0, R59, R0, !PT ;  /* 0x000000003b007209 */ /* 0x000fe40007810000 */
[----:B------:R-:W-:Y:S03]  /*9b70*/  FMNMX.FTZ R5, R43, R5, !PT ;  /* 0x000000052b057209 */ /* 0x000fe60007810000 */
[----:B------:R-:W3:Y:S01]  /*9b80*/  MUFU.TANH R89, R89 ;  /* 0x0000005900597308 */ /* 0x000ee20000002400 */
        /* <DEDUP_REMOVED lines=15> */
[----:B-1----:R-:W-:Y:S02]  /*9c80*/  FMNMX.FTZ R17, R90, R0, !PT ;  /* 0x000000005a117209 */ /* 0x002fe40007810000 */
[----:B--2---:R-:W-:Y:S01]  /*9c90*/  FMNMX.FTZ R74, R84, R74, !PT ;  /* 0x0000004a544a7209 */ /* 0x004fe20007810000 */
[----:B---3--:R-:W-:Y:S06]  /*9ca0*/  @P0 BRA `(.L_x_130) ;  /* 0xffffffd400580947 */ /* 0x008fec000383ffff */
.L_x_129:
[----:B------:R-:W-:Y:S01]  /*9cb0*/  FMNMX.FTZ R0, R122, R18, !PT ;  /* 0x000000127a007209 */ /* 0x000fe20007810000 */
[----:B---3--:R-:W-:Y:S01]  /*9cc0*/  SHFL.BFLY PT, R6, R74, 0x2, 0x1f ;  /* 0x0c401f004a067f89 */ /* 0x008fe200000e0000 */
[----:B------:R-:W-:Y:S02]  /*9cd0*/  FMNMX.FTZ R2, R121, R16, !PT ;  /* 0x0000001079027209 */ /* 0x000fe40007810000 */
[----:B------:R-:W-:Y:S05]  /*9ce0*/  FMNMX.FTZ R0, R123, R0, !PT ;  /* 0x000000007b007209 */ /* 0x000fea0007810000 */
[----:B------:R-:W-:Y:S01]  /*9cf0*/  STL [R1+0xac], R240 ;  /* 0x0000acf001007387 */ /* 0x000fe20000100800 */
[----:B------:R-:W-:Y:S02]  /*9d00*/  FMNMX.FTZ R2, R124, R2, !PT ;  /* 0x000000027c027209 */ /* 0x000fe40007810000 */
[----:B------:R-:W-:Y:S01]  /*9d10*/  FMNMX.FTZ R0, R70, R0, !PT ;  /* 0x0000000046007209 */ /* 0x000fe20007810000 */
[----:B------:R-:W-:Y:S01]  /*9d20*/  STL [R1+0xa8], R239 ;  /* 0x0000a8ef01007387 */ /* 0x000fe20000100800 */
[----:B------:R-:W-:Y:S02]  /*9d30*/  FMNMX.FTZ R4, R125, R2, !PT ;  /* 0x000000027d047209 */ /* 0x000fe40007810000 */
[----:B------:R-:W-:Y:S01]  /*9d40*/  FMNMX.FTZ R0, R69, R0, !PT ;  /* 0x0000000045007209 */ /* 0x000fe20007810000 */
[----:B------:R-:W-:Y:S01]  /*9d50*/  STL [R1+0xa4], R238 ;  /* 0x0000a4ee01007387 */ /* 0x000fe20000100800 */
[----:B------:R-:W-:Y:S03]  /*9d60*/  FMNMX.FTZ R5, R89, R17, !PT ;  /* 0x0000001159057209 */ /* 0x000fe60007810000 */
[----:B------:R-:W-:Y:S08]  /*9d70*/  SHFL.BFLY PT, R2, R0, 0x2, 0x1f ;  /* 0x0c401f0000027f89 */ /* 0x000ff000000e0000 */
[----:B------:R-:W-:Y:S08]  /*9d80*/  SHFL.BFLY PT, R72, R4, 0x2, 0x1f ;  /* 0x0c401f0004487f89 */ /* 0x000ff000000e0000 */
        /* <DEDUP_REMOVED lines=10> */
[----:B------:R-:W1:Y:S01]  /*9e30*/  SHFL.BFLY PT, R73, R5, 0x1, 0x1f ;  /* 0x0c201f0005497f89 */ /* 0x000e6200000e0000 */
[----:B------:R-:W-:Y:S07]  /*9e40*/  FMNMX.FTZ R72, R4, R72, !PT ;  /* 0x0000004804487209 */ /* 0x000fee0007810000 */
[----:B------:R-:W2:Y:S08]  /*9e50*/  SHFL.BFLY PT, R6, R74, 0x1, 0x1f ;  /* 0x0c201f004a067f89 */ /* 0x000eb000000e0000 */
[----:B------:R-:W3:Y:S08]  /*9e60*/  SHFL.BFLY PT, R4, R2, 0x1, 0x1f ;  /* 0x0c201f0002047f89 */ /* 0x000ef000000e0000 */
[----:B------:R-:W4:Y:S08]  /*9e70*/  SHFL.BFLY PT, R7, R72, 0x1, 0x1f ;  /* 0x0c201f0048077f89 */ /* 0x000f3000000e0000 */
[----:B------:R-:W-:Y:S04]  /*9e80*/  STL [R1+0x88], R231 ;  /* 0x000088e701007387 */ /* 0x000fe80000100800 */
[----:B------:R-:W-:Y:S01]  /*9e90*/  STL [R1+0x84], R230 ;  /* 0x000084e601007387 */ /* 0x000fe20000100800 */
[----:B-1----:R-:W-:Y:S03]  /*9ea0*/  FMNMX.FTZ R73, R5, R73, !PT ;  /* 0x0000004905497209 */ /* 0x002fe60007810000 */
[----:B------:R-:W-:Y:S01]  /*9eb0*/  STL [R1+0x80], R229 ;  /* 0x000080e501007387 */ /* 0x000fe20000100800 */
[----:B--2---:R-:W-:Y:S01]  /*9ec0*/  FMNMX.FTZ R74, R74, R6, !PT ;  /* 0x000000064a4a7209 */ /* 0x004fe20007810000 */
[----:B------:R-:W-:Y:S02]  /*9ed0*/  FMUL.FTZ R88, R73, UR4 ;  /* 0x0000000449587c20 */ /* 0x000fe40008410000 */
[----:B------:R1:W-:Y:S01]  /*9ee0*/  STL [R1+0x7c], R228 ;  /* 0x00007ce401007387 */ /* 0x0003e20000100800 */
[C---:B------:R-:W-:Y:S01]  /*9ef0*/  FSETP.NEU.FTZ.AND P1, PT, R74.reuse, -INF , PT ;  /* 0xff8000004a00780b */ /* 0x040fe20003f3d000 */
[----:B------:R-:W-:Y:S01]  /*9f00*/  FMUL.FTZ R75, R74, UR4 ;  /* 0x000000044a4b7c20 */ /* 0x000fe20008410000 */
[----:B---3--:R-:W-:Y:S01]  /*9f10*/  FMNMX.FTZ R71, R2, R4, !PT ;  /* 0x0000000402477209 */ /* 0x008fe20007810000 */
[----:B------:R-:W-:Y:S01]  /*9f20*/  FADD.FTZ R0, -R74, R3 ;  /* 0x000000034a007221 */ /* 0x000fe20000010100 */
[----:B----4-:R-:W-:Y:S01]  /*9f30*/  FMNMX.FTZ R72, R72, R7, !PT ;  /* 0x0000000748487209 */ /* 0x010fe20007810000 */
[----:B------:R2:W-:Y:S01]  /*9f40*/  STL [R1+0x78], R227 ;  /* 0x000078e301007387 */ /* 0x0005e20000100800 */
[----:B------:R-:W-:Y:S01]  /*9f50*/  FSEL R75, R75, RZ, P1 ;  /* 0x000000ff4b4b7208 */ /* 0x000fe20000800000 */
[----:B------:R-:W-:Y:S01]  /*9f60*/  FMUL.FTZ R3, R0, UR4 ;  /* 0x0000000400037c20 */ /* 0x000fe20008410000 */
[C---:B------:R-:W-:Y:S01]  /*9f70*/  FSETP.NEU.FTZ.AND P1, PT, R73.reuse, -INF , PT ;  /* 0xff8000004900780b */ /* 0x040fe20003f3d000 */
[----:B------:R-:W-:Y:S01]  /*9f80*/  FADD.FTZ R0, -R73, R132 ;  /* 0x0000008449007221 */ /* 0x000fe20000010100 */
[----:B------:R-:W-:Y:S01]  /*9f90*/  MOV R132, R26 ;  /* 0x0000001a00847202 */ /* 0x000fe20000000f00 */
[----:B------:R3:W4:Y:S01]  /*9fa0*/  MUFU.EX2 R68, R3 ;  /* 0x0000000300447308 */ /* 0x0007220000000800 */
[--C-:B------:R-:W-:Y:S01]  /*9fb0*/  FFMA.FTZ R4, R247, UR4, -R75.reuse ;  /* 0x00000004f7047c23 */ /* 0x100fe2000801084b */
[----:B------:R-:W-:Y:S01]  /*9fc0*/  FSEL R88, R88, RZ, P1 ;  /* 0x000000ff58587208 */ /* 0x000fe20000800000 */
[--C-:B------:R-:W-:Y:S01]  /*9fd0*/  FFMA.FTZ R7, R243, UR4, -R75.reuse ;  /* 0x00000004f3077c23 */ /* 0x100fe2000801084b */
[----:B------:R-:W-:Y:S01]  /*9fe0*/  FSETP.NEU.FTZ.AND P1, PT, R72, -INF , PT ;  /* 0xff8000004800780b */ /* 0x000fe20003f3d000 */
[--C-:B------:R-:W-:Y:S01]  /*9ff0*/  FFMA.FTZ R16, R37, UR4, -R75.reuse ;  /* 0x0000000425107c23 */ /* 0x100fe2000801084b */
[----:B------:R-:W-:Y:S01]  /*a000*/  MOV R37, R55 ;  /* 0x0000003700257202 */ /* 0x000fe20000000f00 */
[--C-:B------:R-:W-:Y:S03]  /*a010*/  FFMA.FTZ R5, R19, UR4, -R88.reuse ;  /* 0x0000000413057c23 */ /* 0x100fe60008010858 */
[----:B------:R2:W-:Y:S01]  /*a020*/  MUFU.EX2 R206, R4 ;  /* 0x0000000400ce7308 */ /* 0x0005e20000000800 */
[--C-:B------:R-:W-:Y:S01]  /*a030*/  FFMA.FTZ R201, R201, UR4, -R88.reuse ;  /* 0x00000004c9c97c23 */ /* 0x100fe20008010858 */
[----:B------:R-:W-:Y:S01]  /*a040*/  FFMA.FTZ R200, R200, UR4, -R88 ;  /* 0x00000004c8c87c23 */ /* 0x000fe20008010858 */
[--C-:B------:R-:W-:Y:S01]  /*a050*/  FFMA.FTZ R60, R60, UR4, -R75.reuse ;  /* 0x000000043c3c7c23 */ /* 0x100fe2000801084b */
[----:B-1----:R-:W-:Y:S01]  /*a060*/  MOV R228, R52 ;  /* 0x0000003400e47202 */ /* 0x002fe20000000f00 */
[----:B------:R-:W-:Y:S05]  /*a070*/  FFMA.FTZ R61, R61, UR4, -R75 ;  /* 0x000000043d3d7c23 */ /* 0x000fea000801084b */
[----:B------:R-:W-:Y:S01]  /*a080*/  MUFU.EX2 R108, R5 ;  /* 0x00000005006c7308 */ /* 0x000fe20000000800 */
[----:B---3--:R-:W-:Y:S01]  /*a090*/  FMUL.FTZ R3, R0, UR4 ;  /* 0x0000000400037c20 */ /* 0x008fe20008410000 */
[----:B------:R-:W-:Y:S01]  /*a0a0*/  FADD.FTZ R0, -R72, R133 ;  /* 0x0000008548007221 */ /* 0x000fe20000010100 */
[----:B------:R-:W-:Y:S01]  /*a0b0*/  MOV R133, R43 ;  /* 0x0000002b00857202 */ /* 0x000fe20000000f00 */
[----:B----4-:R-:W-:Y:S02]  /*a0c0*/  FMUL.FTZ R17, R68, R145 ;  /* 0x0000009144117220 */ /* 0x010fe40000410000 */
[----:B------:R-:W-:Y:S01]  /*a0d0*/  FMUL.FTZ R2, R0, UR4 ;  /* 0x0000000400027c20 */ /* 0x000fe20008410000 */
[----:B------:R-:W-:Y:S03]  /*a0e0*/  FADD.FTZ R0, -R71, R134 ;  /* 0x0000008647007221 */ /* 0x000fe60000010100 */
[----:B------:R-:W1:Y:S01]  /*a0f0*/  MUFU.EX2 R3, R3 ;  /* 0x0000000300037308 */ /* 0x000e620000000800 */
[----:B--2---:R-:W-:Y:S01]  /*a100*/  FFMA.FTZ R4, R93, UR4, -R75 ;  /* 0x000000045d047c23 */ /* 0x004fe2000801084b */
[----:B------:R-:W-:Y:S01]  /*a110*/  FMUL.FTZ R93, R71, UR4 ;  /* 0x00000004475d7c20 */ /* 0x000fe20008410000 */
[----:B------:R-:W-:Y:S07]  /*a120*/  FMUL.FTZ R0, R0, UR4 ;  /* 0x0000000400007c20 */ /* 0x000fee0008410000 */
[----:B------:R2:W-:Y:S10]  /*a130*/  MUFU.EX2 R247, R4 ;  /* 0x0000000400f77308 */ /* 0x0005f40000000800 */
[----:B------:R-:W3:Y:S01]  /*a140*/  MUFU.EX2 R0, R0 ;  /* 0x0000000000007308 */ /* 0x000ee20000000800 */
[C---:B-1----:R-:W-:Y:S01]  /*a150*/  FMUL.FTZ R18, R3.reuse, R146 ;  /* 0x0000009203127220 */ /* 0x042fe20000410000 */
[C---:B------:R-:W-:Y:S08]  /*a160*/  FMUL.FTZ R19, R3.reuse, R147 ;  /* 0x0000009303137220 */ /* 0x040ff00000410000 */
[----:B------:R1:W-:Y:S01]  /*a170*/  MUFU.EX2 R243, R7 ;  /* 0x0000000700f37308 */ /* 0x0003e20000000800 */
[--C-:B--2---:R-:W-:Y:S09]  /*a180*/  FFMA.FTZ R4, R250, UR4, -R88.reuse ;  /* 0x00000004fa047c23 */ /* 0x104ff20008010858 */
[----:B------:R2:W-:Y:S01]  /*a190*/  MUFU.EX2 R205, R4 ;  /* 0x0000000400cd7308 */ /* 0x0005e20000000800 */
[C---:B---3--:R-:W-:Y:S01]  /*a1a0*/  FMUL.FTZ R11, R0.reuse, R139 ;  /* 0x0000008b000b7220 */ /* 0x048fe20000410000 */
[----:B------:R-:W-:Y:S01]  /*a1b0*/  MOV R139, R40 ;  /* 0x00000028008b7202 */ /* 0x000fe20000000f00 */
[C---:B------:R-:W-:Y:S01]  /*a1c0*/  FMUL.FTZ R10, R0.reuse, R138 ;  /* 0x0000008a000a7220 */ /* 0x040fe20000410000 */
[----:B------:R-:W-:Y:S01]  /*a1d0*/  MOV R138, R53 ;  /* 0x00000035008a7202 */ /* 0x000fe20000000f00 */
[C---:B------:R-:W-:Y:S01]  /*a1e0*/  FMUL.FTZ R14, R0.reuse, R150 ;  /* 0x00000096000e7220 */ /* 0x040fe20000410000 */
[----:B------:R-:W-:Y:S04]  /*a1f0*/  FMUL.FTZ R15, R0, R151 ;  /* 0x00000097000f7220 */ /* 0x000fe80000410000 */
[----:B------:R-:W3:Y:S01]  /*a200*/  MUFU.EX2 R2, R2 ;  /* 0x0000000200027308 */ /* 0x000ee20000000800 */
[----:B-1----:R-:W-:Y:S01]  /*a210*/  FMUL.FTZ R7, R3, R143 ;  /* 0x0000008f03077220 */ /* 0x002fe20000410000 */
[----:B------:R-:W-:Y:S08]  /*a220*/  MOV R143, R41 ;  /* 0x00000029008f7202 */ /* 0x000ff00000000f00 */
[----:B------:R-:W-:Y:S01]  /*a230*/  MUFU.EX2 R227, R16 ;  /* 0x0000001000e37308 */ /* 0x000fe20000000800 */
[----:B--2---:R-:W-:Y:S01]  /*a240*/  FFMA.FTZ R4, R92, UR4, -R88 ;  /* 0x000000045c047c23 */ /* 0x004fe20008010858 */
[----:B------:R-:W-:Y:S05]  /*a250*/  FMUL.FTZ R92, R72, UR4 ;  /* 0x00000004485c7c20 */ /* 0x000fea0008410000 */
[----:B------:R-:W-:Y:S03]  /*a260*/  FSEL R92, R92, RZ, P1 ;  /* 0x000000ff5c5c7208 */ /* 0x000fe60000800000 */
[----:B------:R1:W2:Y:S01]  /*a270*/  MUFU.EX2 R250, R4 ;  /* 0x0000000400fa7308 */ /* 0x0002a20000000800 */
[----:B------:R-:W-:Y:S01]  /*a280*/  FSETP.NEU.FTZ.AND P1, PT, R71, -INF , PT ;  /* 0xff8000004700780b */ /* 0x000fe20003f3d000 */
[----:B---3--:R-:W-:Y:S01]  /*a290*/  FMUL.FTZ R13, R2, R149 ;  /* 0x00000095020d7220 */ /* 0x008fe20000410000 */
[--C-:B------:R-:W-:Y:S02]  /*a2a0*/  FFMA.FTZ R6, R246, UR4, -R92.reuse ;  /* 0x00000004f6067c23 */ /* 0x100fe4000801085c */
[----:B------:R-:W-:Y:S01]  /*a2b0*/  FSEL R93, R93, RZ, P1 ;  /* 0x000000ff5d5d7208 */ /* 0x000fe20000800000 */
[----:B------:R-:W-:Y:S01]  /*a2c0*/  FFMA.FTZ R12, R28, UR4, -R92 ;  /* 0x000000041c0c7c23 */ /* 0x000fe2000801085c */
[----:B------:R-:W-:Y:S03]  /*a2d0*/  FFMA.FTZ R28, R39, UR4, -R88 ;  /* 0x00000004271c7c23 */ /* 0x000fe60008010858 */
[----:B------:R3:W-:Y:S01]  /*a2e0*/  MUFU.EX2 R204, R6 ;  /* 0x0000000600cc7308 */ /* 0x0007e20000000800 */
[--C-:B------:R-:W-:Y:S01]  /*a2f0*/  FFMA.FTZ R5, R77, UR4, -R92.reuse ;  /* 0x000000044d057c23 */ /* 0x100fe2000801085c */
[----:B------:R-:W-:Y:S01]  /*a300*/  FFMA.FTZ R8, R222, UR4, -R92 ;  /* 0x00000004de087c23 */ /* 0x000fe2000801085c */
[--C-:B------:R-:W-:Y:S01]  /*a310*/  FFMA.FTZ R9, R20, UR4, -R93.reuse ;  /* 0x0000000414097c23 */ /* 0x100fe2000801085d */
[----:B------:R-:W-:Y:S01]  /*a320*/  FFMA.FTZ R20, R38, UR4, -R88 ;  /* 0x0000000426147c23 */ /* 0x000fe20008010858 */
[----:B------:R-:W-:Y:S01]  /*a330*/  FFMA.FTZ R44, R44, UR4, -R93 ;  /* 0x000000042c2c7c23 */ /* 0x000fe2000801085d */
[--C-:B------:R-:W-:Y:S01]  /*a340*/  FFMA.FTZ R104, R104, UR4, -R92.reuse ;  /* 0x0000000468687c23 */ /* 0x100fe2000801085c */
[--C-:B------:R-:W-:Y:S03]  /*a350*/  FFMA.FTZ R105, R105, UR4, -R92.reuse ;  /* 0x0000000469697c23 */ /* 0x100fe6000801085c */
[----:B------:R4:W-:Y:S01]  /*a360*/  MUFU.EX2 R235, R12 ;  /* 0x0000000c00eb7308 */ /* 0x0009e20000000800 */
[----:B-1----:R-:W-:Y:S01]  /*a370*/  FFMA.FTZ R4, R220, UR4, -R75 ;  /* 0x00000004dc047c23 */ /* 0x002fe2000801084b */
[--C-:B------:R-:W-:Y:S01]  /*a380*/  FFMA.FTZ R107, R107, UR4, -R92.reuse ;  /* 0x000000046b6b7c23 */ /* 0x100fe2000801085c */
[--C-:B------:R-:W-:Y:S01]  /*a390*/  FFMA.FTZ R111, R111, UR4, -R92.reuse ;  /* 0x000000046f6f7c23 */ /* 0x100fe2000801085c */
[--C-:B------:R-:W-:Y:S01]  /*a3a0*/  FFMA.FTZ R126, R126, UR4, -R92.reuse ;  /* 0x000000047e7e7c23 */ /* 0x100fe2000801085c */
[--C-:B------:R-:W-:Y:S01]  /*a3b0*/  FFMA.FTZ R125, R125, UR4, -R92.reuse ;  /* 0x000000047d7d7c23 */ /* 0x100fe2000801085c */
[--C-:B------:R-:W-:Y:S01]  /*a3c0*/  FFMA.FTZ R122, R122, UR4, -R93.reuse ;  /* 0x000000047a7a7c23 */ /* 0x100fe2000801085d */
[----:B------:R-:W-:Y:S03]  /*a3d0*/  FFMA.FTZ R123, R123, UR4, -R93 ;  /* 0x000000047b7b7c23 */ /* 0x000fe6000801085d */
[----:B------:R1:W-:Y:S01]  /*a3e0*/  MUFU.EX2 R220, R4 ;  /* 0x0000000400dc7308 */ /* 0x0003e20000000800 */
[--C-:B---3--:R-:W-:Y:S01]  /*a3f0*/  FFMA.FTZ R6, R22, UR4, -R75.reuse ;  /* 0x0000000416067c23 */ /* 0x108fe2000801084b */
[----:B--2---:R-:W-:Y:S01]  /*a400*/  F2FP.F16.F32.PACK_AB R77, R250, R205 ;  /* 0x000000cdfa4d723e */ /* 0x004fe200000000ff */
[----:B------:R-:W-:Y:S01]  /*a410*/  FMUL.FTZ R16, R68, R144 ;  /* 0x0000009044107220 */ /* 0x000fe20000410000 */
[----:B------:R-:W-:Y:S01]  /*a420*/  MOV R144, R81 ;  /* 0x0000005100907202 */ /* 0x000fe20000000f00 */
[C---:B------:R-:W-:Y:S01]  /*a430*/  FMUL.FTZ R22, R3.reuse, R154 ;  /* 0x0000009a03167220 */ /* 0x040fe20000410000 */
[C---:B------:R-:W-:Y:S01]  /*a440*/  FMUL.FTZ R38, R3.reuse, R170 ;  /* 0x000000aa03267220 */ /* 0x040fe20000410000 */
[----:B------:R-:W-:Y:S03]  /*a450*/  FMUL.FTZ R39, R3, R171 ;  /* 0x000000ab03277220 */ /* 0x000fe60000410000 */
[----:B------:R2:W-:Y:S01]  /*a460*/  MUFU.EX2 R115, R28 ;  /* 0x0000001c00737308 */ /* 0x0005e20000000800 */
[----:B----4-:R-:W-:Y:S01]  /*a470*/  FFMA.FTZ R12, R29, UR4, -R92 ;  /* 0x000000041d0c7c23 */ /* 0x010fe2000801085c */
[----:B------:R-:W-:Y:S01]  /*a480*/  FMUL.FTZ R29, R2, R165 ;  /* 0x000000a5021d7220 */ /* 0x000fe20000410000 */
[----:B------:R-:W-:Y:S01]  /*a490*/  MOV R171, R110 ;  /* 0x0000006e00ab7202 */ /* 0x000fe20000000f00 */
[--C-:B------:R-:W-:Y:S01]  /*a4a0*/  FFMA.FTZ R110, R209, UR4, -R75.reuse ;  /* 0x00000004d16e7c23 */ /* 0x100fe2000801084b */
[----:B------:R-:W-:Y:S01]  /*a4b0*/  MOV R165, R129 ;  /* 0x0000008100a57202 */ /* 0x000fe20000000f00 */
[--C-:B------:R-:W-:Y:S01]  /*a4c0*/  FFMA.FTZ R129, R62, UR4, -R75.reuse ;  /* 0x000000043e817c23 */ /* 0x100fe2000801084b */
[----:B------:R-:W-:Y:S03]  /*a4d0*/  FMUL.FTZ R62, R0, R194 ;  /* 0x000000c2003e7220 */ /* 0x000fe60000410000 */
[----:B------:R3:W-:Y:S01]  /*a4e0*/  MUFU.EX2 R231, R12 ;  /* 0x0000000c00e77308 */ /* 0x0007e20000000800 */
[--C-:B-1----:R-:W-:Y:S09]  /*a4f0*/  FFMA.FTZ R4, R218, UR4, -R75.reuse ;  /* 0x00000004da047c23 */ /* 0x102ff2000801084b */
[----:B------:R1:W-:Y:S01]  /*a500*/  MUFU.EX2 R98, R4 ;  /* 0x0000000400627308 */ /* 0x0003e20000000800 */
[----:B--2---:R-:W-:Y:S01]  /*a510*/  FFMA.FTZ R28, R48, UR4, -R75 ;  /* 0x00000004301c7c23 */ /* 0x004fe2000801084b */
[----:B------:R-:W-:Y:S08]  /*a520*/  FMUL.FTZ R48, R68, R176 ;  /* 0x000000b044307220 */ /* 0x000ff00000410000 */
[----:B------:R2:W-:Y:S01]  /*a530*/  MUFU.EX2 R114, R28 ;  /* 0x0000001c00727308 */ /* 0x0005e20000000800 */
[----:B---3--:R-:W-:Y:S01]  /*a540*/  FFMA.FTZ R12, R30, UR4, -R93 ;  /* 0x000000041e0c7c23 */ /* 0x008fe2000801085d */
[C---:B------:R-:W-:Y:S01]  /*a550*/  FMUL.FTZ R30, R0.reuse, R166 ;  /* 0x000000a6001e7220 */ /* 0x040fe20000410000 */
[----:B------:R-:W-:Y:S01]  /*a560*/  MOV R166, R128 ;  /* 0x0000008000a67202 */ /* 0x000fe20000000f00 */
[--C-:B------:R-:W-:Y:S01]  /*a570*/  FFMA.FTZ R128, R63, UR4, -R75.reuse ;  /* 0x000000043f807c23 */ /* 0x100fe2000801084b */
[----:B------:R-:W-:Y:S05]  /*a580*/  FMUL.FTZ R63, R0, R195 ;  /* 0x000000c3003f7220 */ /* 0x000fea0000410000 */
[----:B------:R3:W-:Y:S01]  /*a590*/  MUFU.EX2 R234, R12 ;  /* 0x0000000c00ea7308 */ /* 0x0007e20000000800 */
[----:B-1----:R-:W-:Y:S09]  /*a5a0*/  FFMA.FTZ R4, R219, UR4, -R88 ;  /* 0x00000004db047c23 */ /* 0x002ff20008010858 */
[----:B------:R1:W4:Y:S01]  /*a5b0*/  MUFU.EX2 R215, R4 ;  /* 0x0000000400d77308 */ /* 0x0003220000000800 */
[----:B--2---:R-:W-:Y:S01]  /*a5c0*/  FFMA.FTZ R28, R49, UR4, -R75 ;  /* 0x00000004311c7c23 */ /* 0x004fe2000801084b */
[----:B------:R-:W-:Y:S08]  /*a5d0*/  FMUL.FTZ R49, R68, R177 ;  /* 0x000000b144317220 */ /* 0x000ff00000410000 */
[----:B------:R2:W-:Y:S01]  /*a5e0*/  MUFU.EX2 R240, R6 ;  /* 0x0000000600f07308 */ /* 0x0005e20000000800 */
[----:B---3--:R-:W-:Y:S01]  /*a5f0*/  FFMA.FTZ R12, R31, UR4, -R93 ;  /* 0x000000041f0c7c23 */ /* 0x008fe2000801085d */
[----:B------:R-:W-:Y:S01]  /*a600*/  FMUL.FTZ R31, R0, R167 ;  /* 0x000000a7001f7220 */ /* 0x000fe20000410000 */
[----:B------:R-:W-:Y:S01]  /*a610*/  MOV R167, R102 ;  /* 0x0000006600a77202 */ /* 0x000fe20000000f00 */
[--C-:B------:R-:W-:Y:S06]  /*a620*/  FFMA.FTZ R102, R251, UR4, -R75.reuse ;  /* 0x00000004fb667c23 */ /* 0x100fec000801084b */
[----:B------:R3:W-:Y:S01]  /*a630*/  MUFU.EX2 R230, R12 ;  /* 0x0000000c00e67308 */ /* 0x0007e20000000800 */
[----:B-1----:R-:W-:Y:S09]  /*a640*/  FFMA.FTZ R4, R214, UR4, -R92 ;  /* 0x00000004d6047c23 */ /* 0x002ff2000801085c */
[----:B------:R1:W4:Y:S01]  /*a650*/  MUFU.EX2 R214, R4 ;  /* 0x0000000400d67308 */ /* 0x0003220000000800 */
[----:B--2---:R-:W-:Y:S01]  /*a660*/  FFMA.FTZ R6, R35, UR4, -R88 ;  /* 0x0000000423067c23 */ /* 0x004fe20008010858 */
[----:B------:R-:W-:Y:S02]  /*a670*/  MOV R35, R76 ;  /* 0x0000004c00237202 */ /* 0x000fe40000000f00 */
[----:B------:R-:W-:Y:S06]  /*a680*/  F2FP.F16.F32.PACK_AB R76, R247, R206 ;  /* 0x000000cef74c723e */ /* 0x000fec00000000ff */
[----:B------:R2:W-:Y:S01]  /*a690*/  MUFU.EX2 R127, R28 ;  /* 0x0000001c007f7308 */ /* 0x0005e20000000800 */
[----:B---3--:R-:W-:Y:S01]  /*a6a0*/  FFMA.FTZ R12, R36, UR4, -R75 ;  /* 0x00000004240c7c23 */ /* 0x008fe2000801084b */
[----:B------:R-:W-:Y:S02]  /*a6b0*/  MOV R36, R54 ;  /* 0x0000003600247202 */ /* 0x000fe40000000f00 */
[----:B------:R-:W-:Y:S03]  /*a6c0*/  LDSM.16.MT88.4 R52, [R224+0x8000] ;  /* 0x00800000e034783b */ /* 0x000fe60000004200 */
[----:B------:R-:W-:Y:S03]  /*a6d0*/  FFMA.FTZ R36, R36, UR4, -R92 ;  /* 0x0000000424247c23 */ /* 0x000fe6000801085c */
[----:B------:R3:W-:Y:S01]  /*a6e0*/  MUFU.EX2 R219, R5 ;  /* 0x0000000500db7308 */ /* 0x0007e20000000800 */
[--C-:B-1----:R-:W-:Y:S09]  /*a6f0*/  FFMA.FTZ R4, R249, UR4, -R93.reuse ;  /* 0x00000004f9047c23 */ /* 0x102ff2000801085d */
[----:B------:R1:W-:Y:S01]  /*a700*/  MUFU.EX2 R207, R4 ;  /* 0x0000000400cf7308 */ /* 0x0003e20000000800 */
[----:B--2---:R-:W-:Y:S01]  /*a710*/  FFMA.FTZ R28, R50, UR4, -R88 ;  /* 0x00000004321c7c23 */ /* 0x004fe20008010858 */
[--C-:B------:R-:W-:Y:S01]  /*a720*/  FFMA.FTZ R50, R46, UR4, -R93.reuse ;  /* 0x000000042e327c23 */ /* 0x100fe2000801085d */
[----:B------:R-:W-:Y:S07]  /*a730*/  FMUL.FTZ R46, R0, R182 ;  /* 0x000000b6002e7220 */ /* 0x000fee0000410000 */
[----:B------:R2:W-:Y:S01]  /*a740*/  MUFU.EX2 R232, R6 ;  /* 0x0000000600e87308 */ /* 0x0005e20000000800 */
[----:B---3--:R-:W-:Y:S01]  /*a750*/  FMUL.FTZ R5, R68, R141 ;  /* 0x0000008d44057220 */ /* 0x008fe20000410000 */
[----:B------:R-:W-:Y:S08]  /*a760*/  MOV R141, R67 ;  /* 0x00000043008d7202 */ /* 0x000ff00000000f00 */
[----:B------:R3:W-:Y:S01]  /*a770*/  MUFU.EX2 R222, R9 ;  /* 0x0000000900de7308 */ /* 0x0007e20000000800 */
[----:B-1----:R-:W-:Y:S01]  /*a780*/  FFMA.FTZ R4, R79, UR4, -R93 ;  /* 0x000000044f047c23 */ /* 0x002fe2000801085d */
[----:B----4-:R-:W-:Y:S08]  /*a790*/  F2FP.F16.F32.PACK_AB R79, R108, R215 ;  /* 0x000000d76c4f723e */ /* 0x010ff000000000ff */
[----:B------:R1:W4:Y:S01]  /*a7a0*/  MUFU.EX2 R213, R4 ;  /* 0x0000000400d57308 */ /* 0x0003220000000800 */
[----:B--2---:R-:W-:Y:S01]  /*a7b0*/  FMUL.FTZ R6, R3, R142 ;  /* 0x0000008e03067220 */ /* 0x004fe20000410000 */
[----:B------:R-:W-:Y:S04]  /*a7c0*/  MOV R142, R65 ;  /* 0x00000041008e7202 */ /* 0x000fe80000000f00 */
[----:B------:R-:W-:Y:S04]  /*a7d0*/  MOV R147, R142 ;  /* 0x0000008e00937202 */ /* 0x000fe80000000f00 */
[----:B------:R2:W-:Y:S01]  /*a7e0*/  MUFU.EX2 R229, R12 ;  /* 0x0000000c00e57308 */ /* 0x0005e20000000800 */
[----:B---3--:R-:W-:Y:S01]  /*a7f0*/  FMUL.FTZ R9, R2, R137 ;  /* 0x0000008902097220 */ /* 0x008fe20000410000 */
[----:B------:R-:W-:Y:S02]  /*a800*/  MOV R142, R141 ;  /* 0x0000008d008e7202 */ /* 0x000fe40000000f00 */
[----:B------:R-:W-:Y:S02]  /*a810*/  MOV R141, R82 ;  /* 0x00000052008d7202 */ /* 0x000fe40000000f00 */
[----:B------:R-:W-:Y:S04]  /*a820*/  MOV R137, R64 ;  /* 0x0000004000897202 */ /* 0x000fe80000000f00 */
[----:B------:R3:W-:Y:S01]  /*a830*/  MUFU.EX2 R149, R28 ;  /* 0x0000001c00957308 */ /* 0x0007e20000000800 */
[----:B-1----:R-:W-:Y:S01]  /*a840*/  FFMA.FTZ R4, R78, UR4, -R92 ;  /* 0x000000044e047c23 */ /* 0x002fe2000801085c */
[----:B------:R-:W-:Y:S02]  /*a850*/  F2FP.F16.F32.PACK_AB R78, R98, R220 ;  /* 0x000000dc624e723e */ /* 0x000fe400000000ff */
[----:B------:R-:W-:Y:S02]  /*a860*/  F2FP.F16.F32.PACK_AB R64, R214, R204 ;  /* 0x000000ccd640723e */ /* 0x000fe400000000ff */
[----:B----4-:R-:W-:Y:S04]  /*a870*/  F2FP.F16.F32.PACK_AB R65, R213, R207 ;  /* 0x000000cfd541723e */ /* 0x010fe800000000ff */
[----:B------:R1:W-:Y:S01]  /*a880*/  MUFU.EX2 R249, R4 ;  /* 0x0000000400f97308 */ /* 0x0003e20000000800 */
[----:B--2---:R-:W-:Y:S01]  /*a890*/  FMUL.FTZ R12, R2, R148 ;  /* 0x00000094020c7220 */ /* 0x004fe20000410000 */
[----:B------:R-:W-:Y:S02]  /*a8a0*/  MOV R151, R137 ;  /* 0x0000008900977202 */ /* 0x000fe40000000f00 */
[----:B------:R-:W-:Y:S02]  /*a8b0*/  MOV R137, R132 ;  /* 0x0000008400897202 */ /* 0x000fe40000000f00 */
[----:B------:R-:W-:Y:S04]  /*a8c0*/  MOV R132, R83 ;  /* 0x0000005300847202 */ /* 0x000fe80000000f00 */
[----:B------:R2:W-:Y:S01]  /*a8d0*/  MUFU.EX2 R146, R20 ;  /* 0x0000001400927308 */ /* 0x0005e20000000800 */
[--C-:B---3--:R-:W-:Y:S01]  /*a8e0*/  FFMA.FTZ R28, R51, UR4, -R88.reuse ;  /* 0x00000004331c7c23 */ /* 0x108fe20008010858 */
[----:B------:R-:W-:Y:S01]  /*a8f0*/  MOV R148, R37 ;  /* 0x0000002500947202 */ /* 0x000fe20000000f00 */
[----:B------:R-:W-:Y:S01]  /*a900*/  FMUL.FTZ R37, R68, R169 ;  /* 0x000000a944257220 */ /* 0x000fe20000410000 */
[----:B------:R-:W-:Y:S01]  /*a910*/  MOV R169, R101 ;  /* 0x0000006500a97202 */ /* 0x000fe20000000f00 */
[----:B------:R-:W-:Y:S01]  /*a920*/  FFMA.FTZ R101, R248, UR4, -R75 ;  /* 0x00000004f8657c23 */ /* 0x000fe2000801084b */
[----:B------:R-:W-:Y:S04]  /*a930*/  FMUL.FTZ R51, R3, R179 ;  /* 0x000000b303337220 */ /* 0x000fe80000410000 */
[----:B------:R3:W-:Y:S01]  /*a940*/  MUFU.EX2 R134, R28 ;  /* 0x0000001c00867308 */ /* 0x0007e20000000800 */
[----:B-1----:R-:W-:Y:S09]  /*a950*/  FFMA.FTZ R4, R27, UR4, -R93 ;  /* 0x000000041b047c23 */ /* 0x002ff2000801085d */
[----:B------:R1:W-:Y:S01]  /*a960*/  MUFU.EX2 R218, R4 ;  /* 0x0000000400da7308 */ /* 0x0003e20000000800 */
[----:B--2---:R-:W-:Y:S09]  /*a970*/  FMUL.FTZ R20, R68, R152 ;  /* 0x0000009844147220 */ /* 0x004ff20000410000 */
[----:B------:R-:W-:Y:S01]  /*a980*/  MUFU.EX2 R128, R128 ;  /* 0x0000008000807308 */ /* 0x000fe20000000800 */
[----:B---3--:R-:W-:Y:S01]  /*a990*/  FMUL.FTZ R28, R2, R164 ;  /* 0x000000a4021c7220 */ /* 0x008fe20000410000 */
[----:B------:R-:W-:Y:S01]  /*a9a0*/  MOV R164, R116 ;  /* 0x0000007400a47202 */ /* 0x000fe20000000f00 */
[----:B------:R-:W-:Y:S07]  /*a9b0*/  FFMA.FTZ R116, R97, UR4, -R75 ;  /* 0x0000000461747c23 */ /* 0x000fee000801084b */
[----:B------:R-:W-:Y:S01]  /*a9c0*/  MUFU.EX2 R129, R129 ;  /* 0x0000008100817308 */ /* 0x000fe20000000800 */
[----:B-1----:R-:W-:Y:S09]  /*a9d0*/  FFMA.FTZ R4, R252, UR4, -R93 ;  /* 0x00000004fc047c23 */ /* 0x002ff2000801085d */
[----:B------:R1:W2:Y:S10]  /*a9e0*/  MUFU.EX2 R246, R4 ;  /* 0x0000000400f67308 */ /* 0x0002b40000000800 */
[----:B------:R3:W-:Y:S10]  /*a9f0*/  MUFU.EX2 R252, R8 ;  /* 0x0000000800fc7308 */ /* 0x0007f40000000800 */
[----:B------:R-:W-:Y:S01]  /*aa00*/  MUFU.EX2 R201, R201 ;  /* 0x000000c900c97308 */ /* 0x000fe20000000800 */
[--C-:B-1----:R-:W-:Y:S01]  /*aa10*/  FFMA.FTZ R4, R223, UR4, -R88.reuse ;  /* 0x00000004df047c23 */ /* 0x102fe20008010858 */
[----:B--2---:R-:W-:Y:S08]  /*aa20*/  F2FP.F16.F32.PACK_AB R67, R246, R218 ;  /* 0x000000daf643723e */ /* 0x004ff000000000ff */
[----:B------:R1:W-:Y:S01]  /*aa30*/  MUFU.EX2 R223, R4 ;  /* 0x0000000400df7308 */ /* 0x0003e20000000800 */
[----:B---3--:R-:W-:Y:S01]  /*aa40*/  FMUL.FTZ R8, R2, R136 ;  /* 0x0000008802087220 */ /* 0x008fe20000410000 */
[----:B------:R-:W-:Y:S02]  /*aa50*/  MOV R136, R66 ;  /* 0x0000004200887202 */ /* 0x000fe40000000f00 */
[----:B------:R-:W-:Y:S02]  /*aa60*/  F2FP.F16.F32.PACK_AB R66, R249, R219 ;  /* 0x000000dbf942723e */ /* 0x000fe400000000ff */
[----:B------:R-:W-:Y:S02]  /*aa70*/  MOV R152, R136 ;  /* 0x0000008800987202 */ /* 0x000fe40000000f00 */
[----:B------:R-:W-:Y:S01]  /*aa80*/  MOV R136, R35 ;  /* 0x0000002300887202 */ /* 0x000fe20000000f00 */
[----:B------:R-:W-:Y:S01]  /*aa90*/  FMUL.FTZ R35, R3, R163 ;  /* 0x000000a303237220 */ /* 0x000fe20000410000 */
[----:B------:R-:W-:Y:S01]  /*aaa0*/  MOV R163, R99 ;  /* 0x0000006300a37202 */ /* 0x000fe20000000f00 */
[--C-:B------:R-:W-:Y:S01]  /*aab0*/  FFMA.FTZ R99, R210, UR4, -R75.reuse ;  /* 0x00000004d2637c23 */ /* 0x100fe2000801084b */
[----:B------:R-:W-:Y:S03]  /*aac0*/  MUFU.EX2 R200, R200 ;  /* 0x000000c800c87308 */ /* 0x000fe60000000800 */
[--C-:B------:R-:W-:Y:S01]  /*aad0*/  FFMA.FTZ R97, R163, UR4, -R88.reuse ;  /* 0x00000004a3617c23 */ /* 0x100fe20008010858 */
[----:B------:R-:W-:Y:S01]  /*aae0*/  MOV R163, R98 ;  /* 0x0000006200a37202 */ /* 0x000fe20000000f00 */
[--C-:B-1----:R-:W-:Y:S01]  /*aaf0*/  FFMA.FTZ R4, R23, UR4, -R88.reuse ;  /* 0x0000000417047c23 */ /* 0x102fe20008010858 */
[----:B------:R-:W-:Y:S01]  /*ab00*/  FMUL.FTZ R23, R3, R155 ;  /* 0x0000009b03177220 */ /* 0x000fe20000410000 */
[----:B------:R-:W-:Y:S03]  /*ab10*/  FFMA.FTZ R98, R244, UR4, -R88 ;  /* 0x00000004f4627c23 */ /* 0x000fe60008010858 */
[----:B------:R-:W-:Y:S10]  /*ab20*/  MUFU.EX2 R126, R126 ;  /* 0x0000007e007e7308 */ /* 0x000ff40000000800 */
[----:B------:R1:W-:Y:S02]  /*ab30*/  MUFU.EX2 R239, R4 ;  /* 0x0000000400ef7308 */ /* 0x0003e40000000800 */
[--C-:B-1----:R-:W-:Y:S01]  /*ab40*/  FFMA.FTZ R4, R32, UR4, -R75.reuse ;  /* 0x0000000420047c23 */ /* 0x102fe2000801084b */
[----:B------:R-:W-:Y:S07]  /*ab50*/  FFMA.FTZ R32, R228, UR4, -R92 ;  /* 0x00000004e4207c23 */ /* 0x000fee000801085c */
[----:B------:R1:W-:Y:S10]  /*ab60*/  MUFU.EX2 R237, R4 ;  /* 0x0000000400ed7308 */ /* 0x0003f40000000800 */
[----:B------:R2:W-:Y:S01]  /*ab70*/  MUFU.EX2 R228, R32 ;  /* 0x0000002000e47308 */ /* 0x0005e20000000800 */
[----:B-1----:R-:W-:Y:S01]  /*ab80*/  FFMA.FTZ R4, R33, UR4, -R75 ;  /* 0x0000000421047c23 */ /* 0x002fe2000801084b */
[----:B------:R-:W-:Y:S08]  /*ab90*/  MOV R33, R25 ;  /* 0x0000001900217202 */ /* 0x000ff00000000f00 */
[----:B------:R1:W-:Y:S01]  /*aba0*/  MUFU.EX2 R233, R4 ;  /* 0x0000000400e97308 */ /* 0x0003e20000000800 */
[----:B------:R-:W-:Y:S01]  /*abb0*/  MOV R150, R33 ;  /* 0x0000002100967202 */ /* 0x000fe20000000f00 */
[C---:B------:R-:W-:Y:S01]  /*abc0*/  FMUL.FTZ R33, R68.reuse, R161 ;  /* 0x000000a144217220 */ /* 0x040fe20000410000 */
[----:B--2---:R-:W-:Y:S07]  /*abd0*/  FMUL.FTZ R32, R68, R160 ;  /* 0x000000a044207220 */ /* 0x004fee0000410000 */
[----:B------:R2:W-:Y:S01]  /*abe0*/  MUFU.EX2 R161, R44 ;  /* 0x0000002c00a17308 */ /* 0x0005e20000000800 */
[----:B-1----:R-:W-:Y:S01]  /*abf0*/  FFMA.FTZ R4, R34, UR4, -R88 ;  /* 0x0000000422047c23 */ /* 0x002fe20008010858 */
[----:B------:R-:W-:Y:S02]  /*ac00*/  MOV R34, R24 ;  /* 0x0000001800227202 */ /* 0x000fe40000000f00 */
[----:B------:R-:W1:Y:S06]  /*ac10*/  LDSM.16.MT88.4 R24, [R135+0x8000] ;  /* 0x008000008718783b */ /* 0x000e6c0000004200 */
[----:B------:R3:W-:Y:S01]  /*ac20*/  MUFU.EX2 R236, R4 ;  /* 0x0000000400ec7308 */ /* 0x0007e20000000800 */
[----:B------:R-:W-:Y:S01]  /*ac30*/  MOV R145, R34 ;  /* 0x0000002200917202 */ /* 0x000fe20000000f00 */
[----:B------:R-:W-:Y:S01]  /*ac40*/  FMUL.FTZ R34, R3, R162 ;  /* 0x000000a203227220 */ /* 0x000fe20000410000 */
[--C-:B--2---:R-:W-:Y:S02]  /*ac50*/  FFMA.FTZ R44, R80, UR4, -R93.reuse ;  /* 0x00000004502c7c23 */ /* 0x104fe4000801085d */
[----:B------:R-:W-:Y:S05]  /*ac60*/  LDSM.16.MT88.4 R80, [R225+0x8000] ;  /* 0x00800000e150783b */ /* 0x000fea0000004200 */
[----:B------:R2:W-:Y:S10]  /*ac70*/  MUFU.EX2 R160, R44 ;  /* 0x0000002c00a07308 */ /* 0x0005f40000000800 */
[----:B------:R4:W-:Y:S01]  /*ac80*/  MUFU.EX2 R162, R36 ;  /* 0x0000002400a27308 */ /* 0x0009e20000000800 */
[--C-:B---3--:R-:W-:Y:S01]  /*ac90*/  FFMA.FTZ R4, R21, UR4, -R92.reuse ;  /* 0x0000000415047c23 */ /* 0x108fe2000801085c */
[----:B------:R-:W-:Y:S01]  /*aca0*/  FMUL.FTZ R21, R68, R153 ;  /* 0x0000009944157220 */ /* 0x000fe20000410000 */
[----:B------:R-:W-:Y:S02]  /*acb0*/  MOV R153, R147 ;  /* 0x0000009300997202 */ /* 0x000fe40000000f00 */
[----:B------:R-:W-:Y:S02]  /*acc0*/  MOV R147, R144 ;  /* 0x0000009000937202 */ /* 0x000fe40000000f00 */
[----:B------:R-:W-:Y:S03]  /*acd0*/  MOV R144, R148 ;  /* 0x0000009400907202 */ /* 0x000fe60000000f00 */
[----:B------:R3:W-:Y:S01]  /*ace0*/  MUFU.EX2 R238, R4 ;  /* 0x0000000400ee7308 */ /* 0x0007e20000000800 */
[----:B--2---:R-:W-:Y:S01]  /*acf0*/  FFMA.FTZ R44, R152, UR4, -R92 ;  /* 0x00000004982c7c23 */ /* 0x004fe2000801085c */
[----:B------:R-:W-:Y:S02]  /*ad00*/  MOV R152, R145 ;  /* 0x0000009100987202 */ /* 0x000fe40000000f00 */
[----:B------:R-:W-:Y:S02]  /*ad10*/  MOV R145, R151 ;  /* 0x0000009700917202 */ /* 0x000fe40000000f00 */
[----:B------:R-:W-:Y:S04]  /*ad20*/  MOV R148, R138 ;  /* 0x0000008a00947202 */ /* 0x000fe80000000f00 */
[----:B------:R2:W-:Y:S01]  /*ad30*/  MUFU.EX2 R151, R50 ;  /* 0x0000003200977308 */ /* 0x0005e20000000800 */
[----:B----4-:R-:W-:Y:S01]  /*ad40*/  FMUL.FTZ R36, R68, R168 ;  /* 0x000000a844247220 */ /* 0x010fe20000410000 */
[----:B------:R-:W-:Y:S01]  /*ad50*/  MOV R138, R47 ;  /* 0x0000002f008a7202 */ /* 0x000fe20000000f00 */
[----:B------:R-:W-:Y:S01]  /*ad60*/  FMUL.FTZ R47, R0, R183 ;  /* 0x000000b7002f7220 */ /* 0x000fe20000410000 */
[----:B------:R-:W-:Y:S02]  /*ad70*/  MOV R155, R147 ;  /* 0x00000093009b7202 */ /* 0x000fe40000000f00 */
[----:B------:R-:W-:Y:S02]  /*ad80*/  MOV R147, R137 ;  /* 0x0000008900937202 */ /* 0x000fe40000000f00 */
[----:B------:R-:W-:Y:S01]  /*ad90*/  MOV R154, R145 ;  /* 0x00000091009a7202 */ /* 0x000fe20000000f00 */
[----:B---3--:R-:W-:Y:S01]  /*ada0*/  FFMA.FTZ R4, R221, UR4, -R93 ;  /* 0x00000004dd047c23 */ /* 0x008fe2000801085d */
[----:B------:R-:W-:Y:S02]  /*adb0*/  MOV R145, R136 ;  /* 0x0000008800917202 */ /* 0x000fe40000000f00 */
[----:B------:R-:W-:Y:S01]  /*adc0*/  MOV R137, R142 ;  /* 0x0000008e00897202 */ /* 0x000fe20000000f00 */
[----:B------:R3:W4:Y:S01]  /*add0*/  MUFU.EX2 R221, R4 ;  /* 0x0000000400dd7308 */ /* 0x0007220000000800 */
[----:B------:R-:W-:Y:S01]  /*ade0*/  MOV R142, R56 ;  /* 0x00000038008e7202 */ /* 0x000fe20000000f00 */
[----:B------:R-:W-:Y:S01]  /*adf0*/  FMUL.FTZ R56, R2, R184 ;  /* 0x000000b802387220 */ /* 0x000fe20000410000 */
[----:B------:R-:W-:Y:S01]  /*ae00*/  MOV R136, R58 ;  /* 0x0000003a00887202 */ /* 0x000fe20000000f00 */
[----:B--2---:R-:W-:Y:S01]  /*ae10*/  FMUL.FTZ R50, R3, R178 ;  /* 0x000000b203327220 */ /* 0x004fe20000410000 */
[----:B------:R-:W-:Y:S01]  /*ae20*/  FMUL.FTZ R58, R0, R186 ;  /* 0x000000ba003a7220 */ /* 0x000fe20000410000 */
[----:B------:R-:W-:Y:S01]  /*ae30*/  MOV R168, R100 ;  /* 0x0000006400a87202 */ /* 0x000fe20000000f00 */
[--C-:B------:R-:W-:Y:S03]  /*ae40*/  FFMA.FTZ R100, R211, UR4, -R75.reuse ;  /* 0x00000004d3647c23 */ /* 0x100fe6000801084b */
[----:B------:R2:W-:Y:S01]  /*ae50*/  MUFU.EX2 R211, R61 ;  /* 0x0000003d00d37308 */ /* 0x0005e20000000800 */
[----:B---3--:R-:W-:Y:S01]  /*ae60*/  FMUL.FTZ R4, R68, R140 ;  /* 0x0000008c44047220 */ /* 0x008fe20000410000 */
[----:B------:R-:W-:Y:S02]  /*ae70*/  MOV R140, R42 ;  /* 0x0000002a008c7202 */ /* 0x000fe40000000f00 */
[----:B------:R-:W3:Y:S02]  /*ae80*/  LDSM.16.MT88.4 R40, [R226+0x8000] ;  /* 0x00800000e228783b */ /* 0x000ee40000004200 */
[----:B------:R-:W-:Y:S01]  /*ae90*/  MOV R179, R140 ;  /* 0x0000008c00b37202 */ /* 0x000fe20000000f00 */
[--C-:B------:R-:W-:Y:S01]  /*aea0*/  FFMA.FTZ R140, R119, UR4, -R88.reuse ;  /* 0x00000004778c7c23 */ /* 0x100fe20008010858 */
[-C--:B-1----:R-:W-:Y:S05]  /*aeb0*/  HMMA.16816.F32 R4, R76, R24.reuse, R4 ;  /* 0x000000184c04723c */ /* 0x082fea0000001804 */
[C---:B--2---:R-:W-:Y:S01]  /*aec0*/  FMUL.FTZ R61, R2.reuse, R193 ;  /* 0x000000c1023d7220 */ /* 0x044fe20000410000 */
[C---:B------:R-:W-:Y:S06]  /*aed0*/  HMMA.16816.F32 R8, R64.reuse, R24, R8 ;  /* 0x000000184008723c */ /* 0x040fec0000001808 */
[-C--:B------:R-:W-:Y:S05]  /*aee0*/  HMMA.16816.F32 R12, R64, R26.reuse, R12 ;  /* 0x0000001a400c723c */ /* 0x080fea000000180c */
[C---:B------:R-:W-:Y:S01]  /*aef0*/  FMUL.FTZ R24, R2.reuse, R156 ;  /* 0x0000009c02187220 */ /* 0x040fe20000410000 */
[C---:B------:R-:W-:Y:S05]  /*af00*/  HMMA.16816.F32 R16, R76.reuse, R26, R16 ;  /* 0x0000001a4c10723c */ /* 0x040fea0000001810 */
[----:B------:R-:W-:Y:S01]  /*af10*/  FMUL.FTZ R25, R2, R157 ;  /* 0x0000009d02197220 */ /* 0x000fe20000410000 */
[----:B------:R-:W-:Y:S01]  /*af20*/  MOV R157, R132 ;  /* 0x00000084009d7202 */ /* 0x000fe20000000f00 */
[C---:B------:R-:W-:Y:S01]  /*af30*/  FMUL.FTZ R26, R0.reuse, R158 ;  /* 0x0000009e001a7220 */ /* 0x040fe20000410000 */
[----:B------:R-:W-:Y:S03]  /*af40*/  FMUL.FTZ R27, R0, R159 ;  /* 0x0000009f001b7220 */ /* 0x000fe60000410000 */
[--C-:B------:R-:W-:Y:S01]  /*af50*/  FFMA.FTZ R132, R87, UR4, -R75.reuse ;  /* 0x0000000457847c23 */ /* 0x100fe2000801084b */
[----:B------:R-:W-:Y:S01]  /*af60*/  MOV R159, R141 ;  /* 0x0000008d009f7202 */ /* 0x000fe20000000f00 */
[--C-:B------:R-:W-:Y:S01]  /*af70*/  FFMA.FTZ R141, R86, UR4, -R75.reuse ;  /* 0x00000004568d7c23 */ /* 0x100fe2000801084b */
[----:B------:R-:W-:Y:S02]  /*af80*/  MOV R156, R136 ;  /* 0x00000088009c7202 */ /* 0x000fe40000000f00 */
[----:B------:R-:W-:Y:S01]  /*af90*/  MOV R136, R131 ;  /* 0x0000008300887202 */ /* 0x000fe20000000f00 */
[--C-:B------:R-:W-:Y:S01]  /*afa0*/  FFMA.FTZ R131, R112, UR4, -R75.reuse ;  /* 0x0000000470837c23 */ /* 0x100fe2000801084b */
[-C--:B---3--:R-:W-:Y:S01]  /*afb0*/  HMMA.16816.F32 R20, R76, R40.reuse, R20 ;  /* 0x000000284c14723c */ /* 0x088fe20000001814 */
[----:B------:R-:W-:Y:S02]  /*afc0*/  MUFU.EX2 R132, R132 ;  /* 0x0000008400847308 */ /* 0x000fe40000000800 */
[----:B------:R-:W-:Y:S01]  /*afd0*/  MOV R158, R142 ;  /* 0x0000008e009e7202 */ /* 0x000fe20000000f00 */
[--C-:B------:R-:W-:Y:S02]  /*afe0*/  FFMA.FTZ R142, R117, UR4, -R75.reuse ;  /* 0x00000004758e7c23 */ /* 0x100fe4000801084b */
[C---:B------:R-:W-:Y:S05]  /*aff0*/  HMMA.16816.F32 R24, R64.reuse, R40, R24 ;  /* 0x000000284018723c */ /* 0x040fea0000001818 */
[----:B------:R-:W-:Y:S01]  /*b000*/  MUFU.EX2 R131, R131 ;  /* 0x0000008300837308 */ /* 0x000fe20000000800 */
[----:B------:R-:W-:Y:S01]  /*b010*/  MOV R182, R158 ;  /* 0x0000009e00b67202 */ /* 0x000fe20000000f00 */
[-C--:B------:R-:W-:Y:S04]  /*b020*/  HMMA.16816.F32 R28, R64, R42.reuse, R28 ;  /* 0x0000002a401c723c */ /* 0x080fe8000000181c */
[C---:B------:R-:W-:Y:S02]  /*b030*/  FMUL.FTZ R40, R2.reuse, R172 ;  /* 0x000000ac02287220 */ /* 0x040fe40000410000 */
[C---:B------:R-:W-:Y:S05]  /*b040*/  HMMA.16816.F32 R32, R76.reuse, R42, R32 ;  /* 0x0000002a4c20723c */ /* 0x040fea0000001820 */
[----:B------:R-:W-:Y:S01]  /*b050*/  FMUL.FTZ R41, R2, R173 ;  /* 0x000000ad02297220 */ /* 0x000fe20000410000 */
[-C--:B------:R-:W-:Y:S05]  /*b060*/  HMMA.16816.F32 R36, R76, R52.reuse, R36 ;  /* 0x000000344c24723c */ /* 0x080fea0000001824 */
[C---:B------:R-:W-:Y:S01]  /*b070*/  FMUL.FTZ R43, R0.reuse, R175 ;  /* 0x000000af002b7220 */ /* 0x040fe20000410000 */
[----:B------:R-:W-:Y:S01]  /*b080*/  FMUL.FTZ R42, R0, R174 ;  /* 0x000000ae002a7220 */ /* 0x000fe20000410000 */
[----:B------:R1:W-:Y:S01]  /*b090*/  MUFU.EX2 R175, R44 ;  /* 0x0000002c00af7308 */ /* 0x0003e20000000800 */
[----:B------:R-:W-:Y:S03]  /*b0a0*/  MOV R172, R113 ;  /* 0x0000007100ac7202 */ /* 0x000fe60000000f00 */
[----:B------:R-:W-:Y:S01]  /*b0b0*/  FFMA.FTZ R113, R96, UR4, -R75 ;  /* 0x0000000460717c23 */ /* 0x000fe2000801084b */
[----:B------:R-:W-:Y:S01]  /*b0c0*/  FFMA.FTZ R96, R167, UR4, -R88 ;  /* 0x00000004a7607c23 */ /* 0x000fe20008010858 */
[C---:B------:R-:W-:Y:S04]  /*b0d0*/  HMMA.16816.F32 R40, R64.reuse, R52, R40 ;  /* 0x000000344028723c */ /* 0x040fe80000001828 */
[----:B------:R2:W3:Y:S01]  /*b0e0*/  MUFU.EX2 R174, R60 ;  /* 0x0000003c00ae7308 */ /* 0x0004e20000000800 */
[----:B------:R-:W-:Y:S02]  /*b0f0*/  MOV R173, R166 ;  /* 0x000000a600ad7202 */ /* 0x000fe40000000f00 */
[----:B------:R-:W-:Y:S01]  /*b100*/  MOV R166, R114 ;  /* 0x0000007200a67202 */ /* 0x000fe20000000f00 */
[----:B------:R-:W-:Y:S03]  /*b110*/  FFMA.FTZ R52, R153, UR4, -R93 ;  /* 0x0000000499347c23 */ /* 0x000fe6000801085d */
[----:B------:R-:W-:Y:S03]  /*b120*/  FMUL.FTZ R53, R68, R189 ;  /* 0x000000bd44357220 */ /* 0x000fe60000410000 */
[----:B------:R-:W-:Y:S01]  /*b130*/  MUFU.EX2 R189, R98 ;  /* 0x0000006200bd7308 */ /* 0x000fe20000000800 */
[----:B-1----:R-:W-:Y:S01]  /*b140*/  FFMA.FTZ R44, R45, UR4, -R92 ;  /* 0x000000042d2c7c23 */ /* 0x002fe2000801085c */
[C---:B------:R-:W-:Y:S01]  /*b150*/  FMUL.FTZ R45, R2.reuse, R181 ;  /* 0x000000b5022d7220 */ /* 0x040fe20000410000 */
[----:B------:R-:W-:Y:S01]  /*b160*/  MOV R153, R148 ;  /* 0x0000009400997202 */ /* 0x000fe20000000f00 */
[--C-:B------:R-:W-:Y:S01]  /*b170*/  FFMA.FTZ R114, R203, UR4, -R88.reuse ;  /* 0x00000004cb727c23 */ /* 0x100fe20008010858 */
[----:B------:R-:W-:Y:S01]  /*b180*/  MOV R148, R57 ;  /* 0x0000003900947202 */ /* 0x000fe20000000f00 */
[----:B------:R-:W-:Y:S01]  /*b190*/  FMUL.FTZ R57, R2, R185 ;  /* 0x000000b902397220 */ /* 0x000fe20000410000 */
[----:B------:R-:W-:Y:S03]  /*b1a0*/  MOV R178, R153 ;  /* 0x0000009900b27202 */ /* 0x000fe60000000f00 */
[----:B------:R1:W3:Y:S01]  /*b1b0*/  MUFU.EX2 R170, R44 ;  /* 0x0000002c00aa7308 */ /* 0x0002e20000000800 */
[--C-:B--2---:R-:W-:Y:S01]  /*b1c0*/  FFMA.FTZ R60, R150, UR4, -R88.reuse ;  /* 0x00000004963c7c23 */ /* 0x104fe20008010858 */
[----:B------:R-:W-:Y:S02]  /*b1d0*/  MOV R181, R159 ;  /* 0x0000009f00b57202 */ /* 0x000fe40000000f00 */
[----:B------:R-:W-:Y:S01]  /*b1e0*/  MOV R153, R139 ;  /* 0x0000008b00997202 */ /* 0x000fe20000000f00 */
[--C-:B------:R-:W-:Y:S01]  /*b1f0*/  FFMA.FTZ R139, R118, UR4, -R88.reuse ;  /* 0x00000004768b7c23 */ /* 0x100fe20008010858 */
[----:B------:R-:W-:Y:S01]  /*b200*/  MOV R158, R130 ;  /* 0x00000082009e7202 */ /* 0x000fe20000000f00 */
[--C-:B------:R-:W-:Y:S03]  /*b210*/  FFMA.FTZ R130, R94, UR4, -R88.reuse ;  /* 0x000000045e827c23 */ /* 0x100fe60008010858 */
[----:B------:R2:W3:Y:S01]  /*b220*/  MUFU.EX2 R177, R52 ;  /* 0x0000003400b17308 */ /* 0x0004e20000000800 */
[----:B------:R-:W-:Y:S01]  /*b230*/  MOV R159, R115 ;  /* 0x00000073009f7202 */ /* 0x000fe20000000f00 */
[--C-:B------:R-:W-:Y:S01]  /*b240*/  FFMA.FTZ R115, R202, UR4, -R88.reuse ;  /* 0x00000004ca737c23 */ /* 0x100fe20008010858 */
[----:B------:R-:W-:Y:S01]  /*b250*/  MOV R167, R103 ;  /* 0x0000006700a77202 */ /* 0x000fe20000000f00 */
[--C-:B------:R-:W-:Y:S06]  /*b260*/  FFMA.FTZ R103, R217, UR4, -R88.reuse ;  /* 0x00000004d9677c23 */ /* 0x100fec0008010858 */
[----:B------:R4:W-:Y:S01]  /*b270*/  MUFU.EX2 R150, R60 ;  /* 0x0000003c00967308 */ /* 0x0009e20000000800 */
[----:B-1----:R-:W-:Y:S01]  /*b280*/  FMUL.FTZ R44, R2, R180 ;  /* 0x000000b4022c7220 */ /* 0x002fe20000410000 */
[----:B------:R-:W-:Y:S02]  /*b290*/  MOV R180, R165 ;  /* 0x000000a500b47202 */ /* 0x000fe40000000f00 */
[----:B------:R-:W-:Y:S01]  /*b2a0*/  MOV R165, R144 ;  /* 0x0000009000a57202 */ /* 0x000fe20000000f00 */
[--C-:B------:R-:W-:Y:S03]  /*b2b0*/  FFMA.FTZ R144, R89, UR4, -R88.reuse ;  /* 0x0000000459907c23 */ /* 0x100fe60008010858 */
[-C--:B------:R-:W-:Y:S02]  /*b2c0*/  HMMA.16816.F32 R44, R64, R54.reuse, R44 ;  /* 0x00000036402c723c */ /* 0x080fe4000000182c */
[----:B------:R-:W-:Y:S01]  /*b2d0*/  MUFU.EX2 R202, R99 ;  /* 0x0000006300ca7308 */ /* 0x000fe20000000800 */
[----:B--2---:R-:W-:Y:S03]  /*b2e0*/  FMUL.FTZ R52, R68, R188 ;  /* 0x000000bc44347220 */ /* 0x004fe60000410000 */
[C---:B------:R-:W-:Y:S06]  /*b2f0*/  HMMA.16816.F32 R48, R76.reuse, R54, R48 ;  /* 0x000000364c30723c */ /* 0x040fec0000001830 */
[----:B------:R-:W-:Y:S01]  /*b300*/  MUFU.EX2 R188, R96 ;  /* 0x0000006000bc7308 */ /* 0x000fe20000000800 */
[----:B----4-:R-:W-:Y:S01]  /*b310*/  FFMA.FTZ R60, R155, UR4, -R88 ;  /* 0x000000049b3c7c23 */ /* 0x010fe20008010858 */
[----:B------:R-:W-:Y:S03]  /*b320*/  MOV R155, R148 ;  /* 0x00000094009b7202 */ /* 0x000fe60000000f00 */
[--C-:B------:R-:W-:Y:S01]  /*b330*/  FFMA.FTZ R54, R152, UR4, -R75.reuse ;  /* 0x0000000498367c23 */ /* 0x100fe2000801084b */
[C---:B------:R-:W-:Y:S04]  /*b340*/  FMUL.FTZ R55, R3.reuse, R191 ;  /* 0x000000bf03377220 */ /* 0x040fe80000410000 */
[----:B------:R1:W-:Y:S01]  /*b350*/  MUFU.EX2 R176, R54 ;  /* 0x0000003600b07308 */ /* 0x0003e20000000800 */
[----:B------:R-:W-:Y:S02]  /*b360*/  MOV R152, R138 ;  /* 0x0000008a00987202 */ /* 0x000fe40000000f00 */
[----:B------:R-:W-:Y:S01]  /*b370*/  MOV R138, R59 ;  /* 0x0000003b008a7202 */ /* 0x000fe20000000f00 */
[----:B------:R-:W-:Y:S01]  /*b380*/  FMUL.FTZ R59, R0, R187 ;  /* 0x000000bb003b7220 */ /* 0x000fe20000410000 */
[----:B------:R-:W-:Y:S01]  /*b390*/  MOV R148, R109 ;  /* 0x0000006d00947202 */ /* 0x000fe20000000f00 */
[--C-:B------:R-:W-:Y:S04]  /*b3a0*/  FFMA.FTZ R109, R208, UR4, -R75.reuse ;  /* 0x00000004d06d7c23 */ /* 0x100fe8000801084b */
[----:B------:R2:W-:Y:S10]  /*b3b0*/  MUFU.EX2 R248, R60 ;  /* 0x0000003c00f87308 */ /* 0x0005f40000000800 */
[----:B------:R-:W-:Y:S01]  /*b3c0*/  MUFU.EX2 R191, R100 ;  /* 0x0000006400bf7308 */ /* 0x000fe20000000800 */
[----:B-1----:R-:W-:Y:S07]  /*b3d0*/  FMUL.FTZ R54, R3, R190 ;  /* 0x000000be03367220 */ /* 0x002fee0000410000 */
[-C--:B------:R-:W-:Y:S02]  /*b3e0*/  HMMA.16816.F32 R52, R76, R80.reuse, R52 ;  /* 0x000000504c34723c */ /* 0x080fe40000001834 */
[----:B------:R-:W-:Y:S01]  /*b3f0*/  MUFU.EX2 R130, R130 ;  /* 0x0000008200827308 */ /* 0x000fe20000000800 */
[----:B--2---:R-:W-:Y:S01]  /*b400*/  FMUL.FTZ R60, R2, R192 ;  /* 0x000000c0023c7220 */ /* 0x004fe20000410000 */
[----:B------:R-:W-:Y:S01]  /*b410*/  MOV R192, R127 ;  /* 0x0000007f00c07202 */ /* 0x000fe20000000f00 */
[----:B------:R-:W-:Y:S01]  /*b420*/  FFMA.FTZ R127, R106, UR4, -R92 ;  /* 0x000000046a7f7c23 */ /* 0x000fe2000801085c */
[C---:B------:R-:W-:Y:S06]  /*b430*/  HMMA.16816.F32 R56, R64.reuse, R80, R56 ;  /* 0x000000504038723c */ /* 0x040fec0000001838 */
[----:B------:R-:W-:Y:S01]  /*b440*/  MUFU.EX2 R127, R127 ;  /* 0x0000007f007f7308 */ /* 0x000fe20000000800 */
[-C--:B------:R-:W-:Y:S04]  /*b450*/  HMMA.16816.F32 R60, R64, R82.reuse, R60 ;  /* 0x00000052403c723c */ /* 0x080fe8000000183c */
[--C-:B------:R-:W-:Y:S01]  /*b460*/  FFMA.FTZ R80, R154, UR4, -R75.reuse ;  /* 0x000000049a507c23 */ /* 0x100fe2000801084b */
[----:B------:R-:W-:Y:S01]  /*b470*/  MOV R154, R145 ;  /* 0x00000091009a7202 */ /* 0x000fe20000000f00 */
[--C-:B------:R-:W-:Y:S01]  /*b480*/  FFMA.FTZ R145, R85, UR4, -R75.reuse ;  /* 0x0000000455917c23 */ /* 0x100fe2000801084b */
[----:B------:R-:W-:Y:S02]  /*b490*/  FFMA.FTZ R75, R84, UR4, -R75 ;  /* 0x00000004544b7c23 */ /* 0x000fe4000801084b */
[----:B------:R1:W-:Y:S01]  /*b4a0*/  MUFU.EX2 R210, R80 ;  /* 0x0000005000d27308 */ /* 0x0003e20000000800 */
[----:B------:R-:W2:Y:S01]  /*b4b0*/  LDSM.16.MT88.4 R84, [R135+0x8800] ;  /* 0x008800008754783b */ /* 0x000ea20000004200 */
[--C-:B------:R-:W-:Y:S01]  /*b4c0*/  FFMA.FTZ R65, R172, UR4, -R88.reuse ;  /* 0x00000004ac417c23 */ /* 0x100fe20008010858 */
[----:B------:R-:W-:Y:S01]  /*b4d0*/  FFMA.FTZ R64, R171, UR4, -R88 ;  /* 0x00000004ab407c23 */ /* 0x000fe20008010858 */
[--C-:B------:R-:W-:Y:S01]  /*b4e0*/  FFMA.FTZ R66, R169, UR4, -R92.reuse ;  /* 0x00000004a9427c23 */ /* 0x100fe2000801085c */
[----:B------:R-:W-:Y:S01]  /*b4f0*/  MOV R172, R149 ;  /* 0x0000009500ac7202 */ /* 0x000fe20000000f00 */
[----:B------:R-:W-:Y:S01]  /*b500*/  FMUL.FTZ R67, R3, R199 ;  /* 0x000000c703437220 */ /* 0x000fe20000410000 */
[----:B------:R-:W-:Y:S03]  /*b510*/  MOV R183, R154 ;  /* 0x0000009a00b77202 */ /* 0x000fe60000000f00 */
[----:B------:R4:W-:Y:S01]  /*b520*/  MUFU.EX2 R208, R64 ;  /* 0x0000004000d07308 */ /* 0x0009e20000000800 */
[----:B------:R-:W-:Y:S02]  /*b530*/  F2FP.F16.F32.PACK_AB R81, R222, R221 ;  /* 0x000000ddde51723e */ /* 0x000fe400000000ff */
[----:B------:R-:W-:Y:S02]  /*b540*/  MOV R169, R164 ;  /* 0x000000a400a97202 */ /* 0x000fe40000000f00 */
[----:B------:R-:W-:Y:S02]  /*b550*/  MOV R164, R155 ;  /* 0x0000009b00a47202 */ /* 0x000fe40000000f00 */
[----:B------:R-:W-:Y:S03]  /*b560*/  MOV R155, R143 ;  /* 0x0000008f009b7202 */ /* 0x000fe60000000f00 */
[----:B------:R2:W-:Y:S01]  /*b570*/  MUFU.EX2 R209, R65 ;  /* 0x0000004100d17308 */ /* 0x0005e20000000800 */
[----:B-1----:R-:W-:Y:S01]  /*b580*/  FFMA.FTZ R80, R168, UR4, -R92 ;  /* 0x00000004a8507c23 */ /* 0x002fe2000801085c */
[----:B------:R-:W-:Y:S01]  /*b590*/  MOV R168, R156 ;  /* 0x0000009c00a87202 */ /* 0x000fe20000000f00 */
[--C-:B------:R-:W-:Y:S01]  /*b5a0*/  FFMA.FTZ R143, R90, UR4, -R88.reuse ;  /* 0x000000045a8f7c23 */ /* 0x100fe20008010858 */
[----:B------:R-:W-:Y:S01]  /*b5b0*/  MOV R154, R133 ;  /* 0x00000085009a7202 */ /* 0x000fe20000000f00 */
[--C-:B------:R-:W-:Y:S01]  /*b5c0*/  FFMA.FTZ R133, R91, UR4, -R88.reuse ;  /* 0x000000045b857c23 */ /* 0x100fe20008010858 */
[----:B------:R-:W-:Y:S01]  /*b5d0*/  MOV R156, R108 ;  /* 0x0000006c009c7202 */ /* 0x000fe20000000f00 */
[--C-:B------:R-:W-:Y:S03]  /*b5e0*/  FFMA.FTZ R108, R216, UR4, -R88.reuse ;  /* 0x00000004d86c7c23 */ /* 0x100fe60008010858 */
[----:B------:R1:W-:Y:S01]  /*b5f0*/  MUFU.EX2 R203, R80 ;  /* 0x0000005000cb7308 */ /* 0x0003e20000000800 */
[C---:B----4-:R-:W-:Y:S01]  /*b600*/  FMUL.FTZ R64, R68.reuse, R196 ;  /* 0x000000c444407220 */ /* 0x050fe20000410000 */
[----:B------:R-:W-:Y:S01]  /*b610*/  MOV R171, R95 ;  /* 0x0000005f00ab7202 */ /* 0x000fe20000000f00 */
[----:B------:R-:W-:Y:S01]  /*b620*/  FFMA.FTZ R95, R245, UR4, -R88 ;  /* 0x00000004f55f7c23 */ /* 0x000fe20008010858 */
[--C-:B------:R-:W-:Y:S01]  /*b630*/  FFMA.FTZ R94, R155, UR4, -R93.reuse ;  /* 0x000000049b5e7c23 */ /* 0x100fe2000801085d */
[----:B------:R-:W4:Y:S01]  /*b640*/  LDSM.16.MT88.4 R88, [R226+0x8800] ;  /* 0x00880000e258783b */ /* 0x000f220000004200 */
[--C-:B------:R-:W-:Y:S01]  /*b650*/  FFMA.FTZ R112, R169, UR4, -R93.reuse ;  /* 0x00000004a9707c23 */ /* 0x100fe2000801085d */
[----:B---3--:R-:W-:Y:S03]  /*b660*/  MOV R245, R174 ;  /* 0x000000ae00f57202 */ /* 0x008fe60000000f00 */
[----:B------:R3:W-:Y:S01]  /*b670*/  MUFU.EX2 R149, R66 ;  /* 0x0000004200957308 */ /* 0x0007e20000000800 */
[----:B--2---:R-:W-:Y:S09]  /*b680*/  FMUL.FTZ R65, R68, R197 ;  /* 0x000000c544417220 */ /* 0x004ff20000410000 */
[----:B------:R2:W-:Y:S01]  /*b690*/  MUFU.EX2 R155, R94 ;  /* 0x0000005e009b7308 */ /* 0x0005e20000000800 */
[--C-:B-1----:R-:W-:Y:S01]  /*b6a0*/  FFMA.FTZ R80, R179, UR4, -R93.reuse ;  /* 0x00000004b3507c23 */ /* 0x102fe2000801085d */
[----:B------:R-:W-:Y:S02]  /*b6b0*/  MOV R179, R178 ;  /* 0x000000b200b37202 */ /* 0x000fe40000000f00 */
[----:B------:R-:W-:Y:S02]  /*b6c0*/  MOV R178, R183 ;  /* 0x000000b700b27202 */ /* 0x000fe40000000f00 */
[----:B------:R-:W-:Y:S02]  /*b6d0*/  MOV R183, R182 ;  /* 0x000000b600b77202 */ /* 0x000fe40000000f00 */
[----:B------:R-:W-:Y:S01]  /*b6e0*/  MOV R182, R181 ;  /* 0x000000b500b67202 */ /* 0x000fe20000000f00 */
[----:B---3--:R-:W-:Y:S01]  /*b6f0*/  FMUL.FTZ R66, R3, R198 ;  /* 0x000000c603427220 */ /* 0x008fe20000410000 */
[----:B------:R-:W-:Y:S01]  /*b700*/  MOV R181, R173 ;  /* 0x000000ad00b57202 */ /* 0x000fe20000000f00 */
[----:B------:R-:W-:Y:S01]  /*b710*/  MUFU.EX2 R190, R95 ;  /* 0x0000005f00be7308 */ /* 0x000fe20000000800 */
[----:B------:R-:W-:Y:S04]  /*b720*/  MOV R173, R148 ;  /* 0x0000009400ad7202 */ /* 0x000fe80000000f00 */
[----:B------:R-:W-:Y:S05]  /*b730*/  HMMA.16816.F32 R64, R76, R82, R64 ;  /* 0x000000524c40723c */ /* 0x000fea0000001840 */
[----:B------:R1:W-:Y:S01]  /*b740*/  MUFU.EX2 R148, R80 ;  /* 0x0000005000947308 */ /* 0x0003e20000000800 */
[--C-:B--2---:R-:W-:Y:S01]  /*b750*/  FFMA.FTZ R94, R152, UR4, -R93.reuse ;  /* 0x00000004985e7c23 */ /* 0x104fe2000801085d */
[----:B------:R-:W-:Y:S04]  /*b760*/  F2FP.F16.F32.PACK_AB R76, R240, R243 ;  /* 0x000000f3f04c723e */ /* 0x000fe800000000ff */
[----:B------:R-:W-:Y:S04]  /*b770*/  F2FP.F16.F32.PACK_AB R77, R239, R223 ;  /* 0x000000dfef4d723e */ /* 0x000fe800000000ff */
[----:B------:R2:W-:Y:S01]  /*b780*/  MUFU.EX2 R152, R94 ;  /* 0x0000005e00987308 */ /* 0x0005e20000000800 */
[----:B------:R-:W-:Y:S02]  /*b790*/  F2FP.F16.F32.PACK_AB R78, R233, R237 ;  /* 0x000000ede94e723e */ /* 0x000fe400000000ff */
[----:B------:R-:W-:Y:S02]  /*b7a0*/  F2FP.F16.F32.PACK_AB R79, R232, R236 ;  /* 0x000000ece84f723e */ /* 0x000fe400000000ff */
[----:B------:R-:W-:Y:S02]  /*b7b0*/  F2FP.F16.F32.PACK_AB R82, R231, R235 ;  /* 0x000000ebe752723e */ /* 0x000fe400000000ff */
[----:B------:R-:W-:Y:S03]  /*b7c0*/  F2FP.F16.F32.PACK_AB R83, R230, R234 ;  /* 0x000000eae653723e */ /* 0x000fe600000000ff */
[----:B------:R-:W-:Y:S01]  /*b7d0*/  MUFU.EX2 R169, R110 ;  /* 0x0000006e00a97308 */ /* 0x000fe20000000800 */
[----:B-1----:R-:W-:Y:S01]  /*b7e0*/  F2FP.F16.F32.PACK_AB R80, R238, R252 ;  /* 0x000000fcee50723e */ /* 0x002fe200000000ff */
[-C--:B------:R-:W-:Y:S06]  /*b7f0*/  HMMA.16816.F32 R4, R76, R84.reuse, R4 ;  /* 0x000000544c04723c */ /* 0x080fec0000001804 */
[C---:B------:R-:W-:Y:S02]  /*b800*/  HMMA.16816.F32 R8, R80.reuse, R84, R8 ;  /* 0x000000545008723c */ /* 0x040fe40000001808 */
[----:B------:R-:W-:Y:S04]  /*b810*/  MUFU.EX2 R174, R104 ;  /* 0x0000006800ae7308 */ /* 0x000fe80000000800 */
[-C--:B------:R-:W-:Y:S06]  /*b820*/  HMMA.16816.F32 R12, R80, R86.reuse, R12 ;  /* 0x00000056500c723c */ /* 0x080fec000000180c */
[----:B------:R-:W-:Y:S01]  /*b830*/  MUFU.EX2 R104, R144 ;  /* 0x0000009000687308 */ /* 0x000fe20000000800 */
[--C-:B------:R-:W-:Y:S01]  /*b840*/  FFMA.FTZ R84, R179, UR4, -R92.reuse ;  /* 0x00000004b3547c23 */ /* 0x100fe2000801085c */
[C---:B------:R-:W-:Y:S04]  /*b850*/  HMMA.16816.F32 R16, R76.reuse, R86, R16 ;  /* 0x000000564c10723c */ /* 0x040fe80000001810 */
[----:B------:R-:W-:Y:S02]  /*b860*/  MOV R179, R178 ;  /* 0x000000b200b37202 */ /* 0x000fe40000000f00 */
[-C--:B----4-:R-:W-:Y:S02]  /*b870*/  HMMA.16816.F32 R20, R76, R88.reuse, R20 ;  /* 0x000000584c14723c */ /* 0x090fe40000001814 */
[----:B------:R-:W-:Y:S03]  /*b880*/  MUFU.EX2 R133, R133 ;  /* 0x0000008500857308 */ /* 0x000fe60000000800 */
[----:B------:R-:W-:Y:S01]  /*b890*/  MOV R178, R183 ;  /* 0x000000b700b27202 */ /* 0x000fe20000000f00 */
[C---:B------:R-:W-:Y:S05]  /*b8a0*/  HMMA.16816.F32 R24, R80.reuse, R88, R24 ;  /* 0x000000585018723c */ /* 0x040fea0000001818 */
[----:B------:R-:W-:Y:S01]  /*b8b0*/  MOV R183, R182 ;  /* 0x000000b600b77202 */ /* 0x000fe20000000f00 */
[-C--:B------:R-:W-:Y:S05]  /*b8c0*/  HMMA.16816.F32 R28, R80, R90.reuse, R28 ;  /* 0x0000005a501c723c */ /* 0x080fea000000181c */
[----:B------:R-:W-:Y:S01]  /*b8d0*/  MOV R182, R181 ;  /* 0x000000b500b67202 */ /* 0x000fe20000000f00 */
[C---:B------:R-:W-:Y:S05]  /*b8e0*/  HMMA.16816.F32 R32, R76.reuse, R90, R32 ;  /* 0x0000005a4c20723c */ /* 0x040fea0000001820 */
[----:B------:R-:W-:Y:S01]  /*b8f0*/  MOV R181, R173 ;  /* 0x000000ad00b57202 */ /* 0x000fe20000000f00 */
[--C-:B--2---:R-:W-:Y:S01]  /*b900*/  FFMA.FTZ R94, R179, UR4, -R93.reuse ;  /* 0x00000004b35e7c23 */ /* 0x104fe2000801085d */
[----:B------:R-:W-:Y:S04]  /*b910*/  MOV R173, R172 ;  /* 0x000000ac00ad7202 */ /* 0x000fe80000000f00 */
[----:B------:R-:W-:Y:S02]  /*b920*/  MOV R172, R171 ;  /* 0x000000ab00ac7202 */ /* 0x000fe40000000f00 */
[----:B------:R-:W-:Y:S02]  /*b930*/  MOV R171, R163 ;  /* 0x000000a300ab7202 */ /* 0x000fe40000000f00 */
[----:B------:R-:W-:Y:S02]  /*b940*/  MOV R163, R167 ;  /* 0x000000a700a37202 */ /* 0x000fe40000000f00 */
[----:B------:R-:W-:Y:S02]  /*b950*/  MOV R167, R166 ;  /* 0x000000a600a77202 */ /* 0x000fe40000000f00 */
[----:B------:R-:W-:Y:S02]  /*b960*/  MOV R166, R159 ;  /* 0x0000009f00a67202 */ /* 0x000fe40000000f00 */
[----:B------:R-:W-:Y:S02]  /*b970*/  MOV R159, R158 ;  /* 0x0000009e009f7202 */ /* 0x000fe40000000f00 */
[----:B------:R-:W-:Y:S02]  /*b980*/  MOV R158, R154 ;  /* 0x0000009a009e7202 */ /* 0x000fe40000000f00 */
[----:B------:R1:W-:Y:S01]  /*b990*/  MUFU.EX2 R154, R84 ;  /* 0x00000054009a7308 */ /* 0x0003e20000000800 */
[----:B------:R-:W-:Y:S02]  /*b9a0*/  MOV R186, R178 ;  /* 0x000000b200ba7202 */ /* 0x000fe40000000f00 */
[----:B------:R-:W-:Y:S02]  /*b9b0*/  MOV R185, R183 ;  /* 0x000000b700b97202 */ /* 0x000fe40000000f00 */
[----:B------:R-:W-:Y:S01]  /*b9c0*/  MOV R179, R181 ;  /* 0x000000b500b37202 */ /* 0x000fe20000000f00 */
[--C-:B------:R-:W-:Y:S01]  /*b9d0*/  FFMA.FTZ R88, R186, UR4, -R92.reuse ;  /* 0x00000004ba587c23 */ /* 0x100fe2000801085c */
[----:B------:R-:W-:Y:S02]  /*b9e0*/  MOV R186, R185 ;  /* 0x000000b900ba7202 */ /* 0x000fe40000000f00 */
[----:B------:R-:W-:Y:S02]  /*b9f0*/  MOV R185, R157 ;  /* 0x0000009d00b97202 */ /* 0x000fe40000000f00 */
[----:B------:R2:W-:Y:S01]  /*ba00*/  MUFU.EX2 R157, R88 ;  /* 0x00000058009d7308 */ /* 0x0005e20000000800 */
[----:B------:R-:W-:Y:S02]  /*ba10*/  MOV R181, R173 ;  /* 0x000000ad00b57202 */ /* 0x000fe40000000f00 */
[----:B------:R-:W-:Y:S02]  /*ba20*/  MOV R173, R172 ;  /* 0x000000ac00ad7202 */ /* 0x000fe40000000f00 */
[----:B------:R-:W-:Y:S01]  /*ba30*/  MOV R172, R163 ;  /* 0x000000a300ac7202 */ /* 0x000fe20000000f00 */
[--C-:B-1----:R-:W-:Y:S01]  /*ba40*/  FFMA.FTZ R84, R153, UR4, -R92.reuse ;  /* 0x0000000499547c23 */ /* 0x102fe2000801085c */
[----:B------:R-:W-:Y:S03]  /*ba50*/  MOV R163, R167 ;  /* 0x000000a700a37202 */ /* 0x000fe60000000f00 */
[----:B------:R1:W-:Y:S01]  /*ba60*/  MUFU.EX2 R167, R101 ;  /* 0x0000006500a77308 */ /* 0x0003e20000000800 */
[----:B------:R-:W-:Y:S02]  /*ba70*/  MOV R178, R159 ;  /* 0x0000009f00b27202 */ /* 0x000fe40000000f00 */
[----:B------:R-:W-:Y:S02]  /*ba80*/  MOV R184, R182 ;  /* 0x000000b600b87202 */ /* 0x000fe40000000f00 */
[----:B------:R-:W-:Y:S02]  /*ba90*/  MOV R183, R158 ;  /* 0x0000009e00b77202 */ /* 0x000fe40000000f00 */
[----:B------:R-:W-:Y:S03]  /*baa0*/  MOV R182, R166 ;  /* 0x000000a600b67202 */ /* 0x000fe60000000f00 */
[----:B------:R3:W-:Y:S01]  /*bab0*/  MUFU.EX2 R153, R84 ;  /* 0x0000005400997308 */ /* 0x0007e20000000800 */
[----:B--2---:R-:W-:Y:S09]  /*bac0*/  LDSM.16.MT88.4 R88, [R225+0x8800] ;  /* 0x00880000e158783b */ /* 0x004ff20000004200 */
[----:B------:R2:W-:Y:S01]  /*bad0*/  MUFU.EX2 R159, R94 ;  /* 0x0000005e009f7308 */ /* 0x0005e20000000800 */
[----:B-1----:R-:W4:Y:S04]  /*bae0*/  LDL.LU R101, [R1+0x3c] ;  /* 0x00003c0001657983 */ /* 0x002f280000300800 */
[----:B------:R-:W4:Y:S05]  /*baf0*/  LDL.LU R100, [R1+0x40] ;  /* 0x0000400001647983 */ /* 0x000f2a0000300800 */
[----:B------:R1:W-:Y:S01]  /*bb00*/  MUFU.EX2 R158, R97 ;  /* 0x00000061009e7308 */ /* 0x0003e20000000800 */
[----:B---3--:R-:W3:Y:S09]  /*bb10*/  LDSM.16.MT88.4 R84, [R224+0x8800] ;  /* 0x00880000e054783b */ /* 0x008ef20000004200 */
[----:B------:R-:W-:Y:S01]  /*bb20*/  MUFU.EX2 R166, R102 ;  /* 0x0000006600a67308 */ /* 0x000fe20000000800 */
[--C-:B--2---:R-:W-:Y:S01]  /*bb30*/  FFMA.FTZ R94, R184, UR4, -R92.reuse ;  /* 0x00000004b85e7c23 */ /* 0x104fe2000801085c */
[----:B------:R-:W-:Y:S02]  /*bb40*/  MOV R184, R179 ;  /* 0x000000b300b87202 */ /* 0x000fe40000000f00 */
[----:B------:R-:W-:Y:S06]  /*bb50*/  MOV R179, R165 ;  /* 0x000000a500b37202 */ /* 0x000fec0000000f00 */
[----:B------:R2:W-:Y:S01]  /*bb60*/  MUFU.EX2 R165, R94 ;  /* 0x0000005e00a57308 */ /* 0x0005e20000000800 */
[----:B-1----:R-:W-:Y:S01]  /*bb70*/  LDSM.16.MT88.4 R96, [R224+0x9000] ;  /* 0x00900000e060783b */ /* 0x002fe20000004200 */
[--C-:B--2---:R-:W-:Y:S01]  /*bb80*/  FFMA.FTZ R94, R173, UR4, -R93.reuse ;  /* 0x00000004ad5e7c23 */ /* 0x104fe2000801085d */
[----:B------:R-:W-:Y:S02]  /*bb90*/  MOV R173, R172 ;  /* 0x000000ac00ad7202 */ /* 0x000fe40000000f00 */
[----:B------:R-:W-:Y:S05]  /*bba0*/  MOV R172, R156 ;  /* 0x0000009c00ac7202 */ /* 0x000fea0000000f00 */
[----:B------:R1:W-:Y:S01]  /*bbb0*/  MUFU.EX2 R156, R94 ;  /* 0x0000005e009c7308 */ /* 0x0003e20000000800 */
[----:B------:R-:W-:Y:S01]  /*bbc0*/  MOV R251, R172 ;  /* 0x000000ac00fb7202 */ /* 0x000fe20000000f00 */
[-C--:B---3--:R-:W-:Y:S06]  /*bbd0*/  HMMA.16816.F32 R36, R76, R84.reuse, R36 ;  /* 0x000000544c24723c */ /* 0x088fec0000001824 */
[C---:B------:R-:W-:Y:S06]  /*bbe0*/  HMMA.16816.F32 R40, R80.reuse, R84, R40 ;  /* 0x000000545028723c */ /* 0x040fec0000001828 */
[-C--:B------:R-:W-:Y:S05]  /*bbf0*/  HMMA.16816.F32 R44, R80, R86.reuse, R44 ;  /* 0x00000056502c723c */ /* 0x080fea000000182c */
[--C-:B------:R-:W-:Y:S01]  /*bc00*/  FFMA.FTZ R84, R186, UR4, -R92.reuse ;  /* 0x00000004ba547c23 */ /* 0x100fe2000801085c */
[C---:B------:R-:W-:Y:S03]  /*bc10*/  HMMA.16816.F32 R48, R76.reuse, R86, R48 ;  /* 0x000000564c30723c */ /* 0x040fe60000001830 */
[----:B------:R2:W-:Y:S02]  /*bc20*/  MUFU.EX2 R186, R84 ;  /* 0x0000005400ba7308 */ /* 0x0005e40000000800 */
[--C-:B-1----:R-:W-:Y:S01]  /*bc30*/  FFMA.FTZ R94, R178, UR4, -R93.reuse ;  /* 0x00000004b25e7c23 */ /* 0x102fe2000801085d */
[-C--:B------:R-:W-:Y:S05]  /*bc40*/  HMMA.16816.F32 R52, R76, R88.reuse, R52 ;  /* 0x000000584c34723c */ /* 0x080fea0000001834 */
[--C-:B------:R-:W-:Y:S01]  /*bc50*/  FFMA.FTZ R85, R179, UR4, -R93.reuse ;  /* 0x00000004b3557c23 */ /* 0x100fe2000801085d */
[C---:B------:R-:W-:Y:S01]  /*bc60*/  HMMA.16816.F32 R56, R80.reuse, R88, R56 ;  /* 0x000000585038723c */ /* 0x040fe20000001838 */
[----:B------:R-:W3:Y:S04]  /*bc70*/  LDL.LU R89, [R1+0x44] ;  /* 0x0000440001597983 */ /* 0x000ee80000300800 */
[----:B------:R-:W-:Y:S01]  /*bc80*/  MOV R178, R183 ;  /* 0x000000b700b27202 */ /* 0x000fe20000000f00 */
[-C--:B------:R-:W-:Y:S05]  /*bc90*/  HMMA.16816.F32 R60, R80, R90.reuse, R60 ;  /* 0x0000005a503c723c */ /* 0x080fea000000183c */
[--C-:B--2---:R-:W-:Y:S01]  /*bca0*/  FFMA.FTZ R84, R185, UR4, -R92.reuse ;  /* 0x00000004b9547c23 */ /* 0x104fe2000801085c */
[----:B------:R-:W-:Y:S03]  /*bcb0*/  HMMA.16816.F32 R64, R76, R90, R64 ;  /* 0x0000005a4c40723c */ /* 0x000fe60000001840 */
[----:B------:R1:W-:Y:S02]  /*bcc0*/  MUFU.EX2 R187, R84 ;  /* 0x0000005400bb7308 */ /* 0x0003e40000000800 */
[----:B------:R-:W-:Y:S01]  /*bcd0*/  MOV R183, R182 ;  /* 0x000000b600b77202 */ /* 0x000fe20000000f00 */
[--C-:B------:R-:W-:Y:S01]  /*bce0*/  FFMA.FTZ R117, R178, UR4, -R92.reuse ;  /* 0x00000004b2757c23 */ /* 0x100fe2000801085c */
[----:B------:R-:W-:Y:S04]  /*bcf0*/  MOV R182, R181 ;  /* 0x000000b500b67202 */ /* 0x000fe80000000f00 */
[----:B------:R-:W-:Y:S02]  /*bd00*/  MOV R181, R180 ;  /* 0x000000b400b57202 */ /* 0x000fe40000000f00 */
[----:B------:R-:W-:Y:S01]  /*bd10*/  MUFU.EX2 R117, R117 ;  /* 0x0000007500757308 */ /* 0x000fe20000000800 */
[----:B------:R-:W-:Y:S02]  /*bd20*/  MOV R180, R170 ;  /* 0x000000aa00b47202 */ /* 0x000fe40000000f00 */
[----:B------:R-:W-:Y:S02]  /*bd30*/  MOV R170, R168 ;  /* 0x000000a800aa7202 */ /* 0x000fe40000000f00 */
[----:B------:R-:W-:Y:S02]  /*bd40*/  MOV R185, R173 ;  /* 0x000000ad00b97202 */ /* 0x000fe40000000f00 */
[----:B------:R-:W-:Y:S01]  /*bd50*/  MOV R173, R171 ;  /* 0x000000ab00ad7202 */ /* 0x000fe20000000f00 */
[--C-:B-1----:R-:W-:Y:S01]  /*bd60*/  FFMA.FTZ R84, R184, UR4, -R93.reuse ;  /* 0x00000004b8547c23 */ /* 0x102fe2000801085d */
[--C-:B------:R-:W-:Y:S01]  /*bd70*/  FFMA.FTZ R119, R170, UR4, -R92.reuse ;  /* 0x00000004aa777c23 */ /* 0x100fe2000801085c */
[----:B------:R-:W-:Y:S01]  /*bd80*/  MOV R184, R183 ;  /* 0x000000b700b87202 */ /* 0x000fe20000000f00 */
[----:B------:R-:W-:Y:S01]  /*bd90*/  MUFU.EX2 R170, R85 ;  /* 0x0000005500aa7308 */ /* 0x000fe20000000800 */
[----:B------:R-:W-:Y:S01]  /*bda0*/  MOV R183, R181 ;  /* 0x000000b500b77202 */ /* 0x000fe20000000f00 */
[--C-:B------:R-:W-:Y:S01]  /*bdb0*/  FFMA.FTZ R88, R185, UR4, -R93.reuse ;  /* 0x00000004b9587c23 */ /* 0x100fe2000801085d */
[----:B------:R-:W-:Y:S02]  /*bdc0*/  MOV R168, R164 ;  /* 0x000000a400a87202 */ /* 0x000fe40000000f00 */
[----:B------:R-:W-:Y:S01]  /*bdd0*/  MOV R178, R182 ;  /* 0x000000b600b27202 */ /* 0x000fe20000000f00 */
[--C-:B------:R-:W-:Y:S01]  /*bde0*/  FFMA.FTZ R106, R183, UR4, -R93.reuse ;  /* 0x00000004b76a7c23 */ /* 0x100fe2000801085d */
[----:B------:R-:W-:Y:S03]  /*bdf0*/  MOV R181, R175 ;  /* 0x000000af00b57202 */ /* 0x000fe60000000f00 */
[----:B------:R1:W-:Y:S01]  /*be00*/  MUFU.EX2 R171, R84 ;  /* 0x0000005400ab7308 */ /* 0x0003e20000000800 */
[----:B------:R-:W-:Y:S02]  /*be10*/  MOV R182, R180 ;  /* 0x000000b400b67202 */ /* 0x000fe40000000f00 */
[----:B------:R-:W-:Y:S02]  /*be20*/  MOV R175, R138 ;  /* 0x0000008a00af7202 */ /* 0x000fe40000000f00 */
[----:B------:R-:W-:Y:S02]  /*be30*/  MOV R180, R168 ;  /* 0x000000a800b47202 */ /* 0x000fe40000000f00 */
[----:B------:R-:W-:Y:S03]  /*be40*/  MOV R138, R136 ;  /* 0x00000088008a7202 */ /* 0x000fe60000000f00 */
[----:B------:R2:W-:Y:S01]  /*be50*/  MUFU.EX2 R183, R109 ;  /* 0x0000006d00b77308 */ /* 0x0005e20000000800 */
[----:B------:R-:W-:Y:S01]  /*be60*/  MOV R168, R137 ;  /* 0x0000008900a87202 */ /* 0x000fe20000000f00 */
[--C-:B------:R-:W-:Y:S01]  /*be70*/  FFMA.FTZ R136, R121, UR4, -R92.reuse ;  /* 0x0000000479887c23 */ /* 0x100fe2000801085c */
[----:B------:R-:W-:Y:S01]  /*be80*/  MOV R179, R134 ;  /* 0x0000008600b37202 */ /* 0x000fe20000000f00 */
[--C-:B------:R-:W-:Y:S01]  /*be90*/  FFMA.FTZ R134, R120, UR4, -R92.reuse ;  /* 0x0000000478867c23 */ /* 0x100fe2000801085c */
[----:B------:R-:W-:Y:S01]  /*bea0*/  FFMA.FTZ R137, R124, UR4, -R92 ;  /* 0x000000047c897c23 */ /* 0x000fe2000801085c */
[--C-:B------:R-:W-:Y:S01]  /*beb0*/  FFMA.FTZ R121, R138, UR4, -R93.reuse ;  /* 0x000000048a797c23 */ /* 0x100fe2000801085d */
[--C-:B------:R-:W-:Y:S03]  /*bec0*/  FFMA.FTZ R110, R180, UR4, -R93.reuse ;  /* 0x00000004b46e7c23 */ /* 0x100fe6000801085d */
[----:B------:R2:W-:Y:S01]  /*bed0*/  MUFU.EX2 R164, R94 ;  /* 0x0000005e00a47308 */ /* 0x0005e20000000800 */
[----:B-1----:R-:W1:Y:S01]  /*bee0*/  LDSM.16.MT88.4 R84, [R135+0x9000] ;  /* 0x009000008754783b */ /* 0x002e620000004200 */
[--C-:B------:R-:W-:Y:S01]  /*bef0*/  FFMA.FTZ R118, R175, UR4, -R93.reuse ;  /* 0x00000004af767c23 */ /* 0x100fe2000801085d */
[--C-:B------:R-:W-:Y:S01]  /*bf00*/  FFMA.FTZ R120, R168, UR4, -R93.reuse ;  /* 0x00000004a8787c23 */ /* 0x100fe2000801085d */
[--C-:B------:R-:W-:Y:S01]  /*bf10*/  FFMA.FTZ R124, R212, UR4, -R93.reuse ;  /* 0x00000004d47c7c23 */ /* 0x100fe2000801085d */
[--C-:B------:R-:W-:Y:S01]  /*bf20*/  FFMA.FTZ R138, R69, UR4, -R93.reuse ;  /* 0x00000004458a7c23 */ /* 0x100fe2000801085d */
[----:B------:R-:W-:Y:S02]  /*bf30*/  MOV R195, R184 ;  /* 0x000000b800c37202 */ /* 0x000fe40000000f00 */
[----:B------:R-:W-:Y:S01]  /*bf40*/  MOV R194, R178 ;  /* 0x000000b200c27202 */ /* 0x000fe20000000f00 */
[----:B--2---:R-:W-:Y:S01]  /*bf50*/  FFMA.FTZ R109, R70, UR4, -R93 ;  /* 0x00000004466d7c23 */ /* 0x004fe2000801085d */
[----:B------:R-:W-:Y:S01]  /*bf60*/  F2FP.F16.F32.PACK_AB R76, R227, R229 ;  /* 0x000000e5e34c723e */ /* 0x000fe200000000ff */
[----:B------:R-:W-:Y:S01]  /*bf70*/  MUFU.EX2 R168, R103 ;  /* 0x0000006700a87308 */ /* 0x000fe20000000800 */
[----:B------:R-:W-:Y:S02]  /*bf80*/  F2FP.F16.F32.PACK_AB R77, R195, R146 ;  /* 0x00000092c34d723e */ /* 0x000fe400000000ff */
[----:B------:R-:W-:Y:S02]  /*bf90*/  F2FP.F16.F32.PACK_AB R78, R192, R163 ;  /* 0x000000a3c04e723e */ /* 0x000fe400000000ff */
[----:B------:R-:W-:Y:S01]  /*bfa0*/  F2FP.F16.F32.PACK_AB R79, R179, R194 ;  /* 0x000000c2b34f723e */ /* 0x000fe200000000ff */
[----:B------:R-:W2:Y:S01]  /*bfb0*/  LDSM.16.MT88.4 R92, [R226+0x9000] ;  /* 0x00900000e25c783b */ /* 0x000ea20000004200 */
[----:B------:R-:W-:Y:S03]  /*bfc0*/  MOV R178, R182 ;  /* 0x000000b600b27202 */ /* 0x000fe60000000f00 */
[----:B------:R-:W-:Y:S01]  /*bfd0*/  MUFU.EX2 R172, R88 ;  /* 0x0000005800ac7308 */ /* 0x000fe20000000800 */
[----:B------:R-:W-:Y:S02]  /*bfe0*/  MOV R193, R181 ;  /* 0x000000b500c17202 */ /* 0x000fe40000000f00 */
[----:B------:R-:W-:Y:S02]  /*bff0*/  F2FP.F16.F32.PACK_AB R80, R162, R228 ;  /* 0x000000e4a250723e */ /* 0x000fe400000000ff */
[----:B------:R-:W-:Y:S02]  /*c000*/  F2FP.F16.F32.PACK_AB R81, R160, R161 ;  /* 0x000000a1a051723e */ /* 0x000fe400000000ff */
[----:B------:R-:W-:Y:S03]  /*c010*/  F2FP.F16.F32.PACK_AB R82, R178, R193 ;  /* 0x000000c1b252723e */ /* 0x000fe600000000ff */
[----:B------:R-:W-:Y:S01]  /*c020*/  MUFU.EX2 R175, R108 ;  /* 0x0000006c00af7308 */ /* 0x000fe20000000800 */
[----:B------:R-:W-:Y:S02]  /*c030*/  F2FP.F16.F32.PACK_AB R83, R177, R151 ;  /* 0x00000097b153723e */ /* 0x000fe400000000ff */
[----:B------:R-:W-:Y:S07]  /*c040*/  MOV R244, R173 ;  /* 0x000000ad00f47202 */ /* 0x000fee0000000f00 */
[----:B------:R-:W-:Y:S01]  /*c050*/  MUFU.EX2 R108, R140 ;  /* 0x0000008c006c7308 */ /* 0x000fe20000000800 */
[-C--:B-1----:R-:W-:Y:S09]  /*c060*/  HMMA.16816.F32 R4, R76, R84.reuse, R4 ;  /* 0x000000544c04723c */ /* 0x082ff20000001804 */
[----:B------:R-:W-:Y:S01]  /*c070*/  MUFU.EX2 R182, R113 ;  /* 0x0000007100b67308 */ /* 0x000fe20000000800 */
[C---:B------:R-:W-:Y:S09]  /*c080*/  HMMA.16816.F32 R8, R80.reuse, R84, R8 ;  /* 0x000000545008723c */ /* 0x040ff20000001808 */
[----:B------:R-:W-:Y:S01]  /*c090*/  MUFU.EX2 R185, R116 ;  /* 0x0000007400b97308 */ /* 0x000fe20000000800 */
[-C--:B------:R-:W-:Y:S06]  /*c0a0*/  HMMA.16816.F32 R12, R80, R86.reuse, R12 ;  /* 0x00000056500c723c */ /* 0x080fec000000180c */
[C---:B------:R-:W-:Y:S01]  /*c0b0*/  HMMA.16816.F32 R16, R76.reuse, R86, R16 ;  /* 0x000000564c10723c */ /* 0x040fe20000001810 */
[----:B------:R-:W-:Y:S02]  /*c0c0*/  LDSM.16.MT88.4 R84, [R135+0x9800] ;  /* 0x009800008754783b */ /* 0x000fe40000004200 */
[----:B------:R-:W-:Y:S03]  /*c0d0*/  MUFU.EX2 R116, R107 ;  /* 0x0000006b00747308 */ /* 0x000fe60000000800 */
[-C--:B--2---:R-:W-:Y:S07]  /*c0e0*/  HMMA.16816.F32 R20, R76, R92.reuse, R20 ;  /* 0x0000005c4c14723c */ /* 0x084fee0000001814 */
[----:B------:R-:W-:Y:S01]  /*c0f0*/  MUFU.EX2 R107, R145 ;  /* 0x00000091006b7308 */ /* 0x000fe20000000800 */
[C---:B------:R-:W-:Y:S06]  /*c100*/  HMMA.16816.F32 R24, R80.reuse, R92, R24 ;  /* 0x0000005c5018723c */ /* 0x040fec0000001818 */
[-C--:B------:R-:W-:Y:S03]  /*c110*/  HMMA.16816.F32 R28, R80, R94.reuse, R28 ;  /* 0x0000005e501c723c */ /* 0x080fe6000000181c */
[----:B------:R-:W-:Y:S03]  /*c120*/  MUFU.EX2 R181, R114 ;  /* 0x0000007200b57308 */ /* 0x000fe60000000800 */
[C---:B------:R-:W-:Y:S01]  /*c130*/  HMMA.16816.F32 R32, R76.reuse, R94, R32 ;  /* 0x0000005e4c20723c */ /* 0x040fe20000001820 */
[----:B------:R-:W-:Y:S06]  /*c140*/  LDSM.16.MT88.4 R92, [R224+0x9800] ;  /* 0x00980000e05c783b */ /* 0x000fec0000004200 */
[----:B------:R-:W-:Y:S01]  /*c150*/  MUFU.EX2 R184, R115 ;  /* 0x0000007300b87308 */ /* 0x000fe20000000800 */
[-C--:B------:R-:W-:Y:S09]  /*c160*/  HMMA.16816.F32 R36, R76, R96.reuse, R36 ;  /* 0x000000604c24723c */ /* 0x080ff20000001824 */
[----:B------:R-:W-:Y:S01]  /*c170*/  MUFU.EX2 R173, R105 ;  /* 0x0000006900ad7308 */ /* 0x000fe20000000800 */
[C---:B------:R-:W-:Y:S06]  /*c180*/  HMMA.16816.F32 R40, R80.reuse, R96, R40 ;  /* 0x000000605028723c */ /* 0x040fec0000001828 */
[-C--:B------:R-:W-:Y:S03]  /*c190*/  HMMA.16816.F32 R44, R80, R98.reuse, R44 ;  /* 0x00000062502c723c */ /* 0x080fe6000000182c */
[----:B------:R-:W1:Y:S03]  /*c1a0*/  MUFU.EX2 R105, R143 ;  /* 0x0000008f00697308 */ /* 0x000e660000000800 */
[C---:B------:R-:W-:Y:S01]  /*c1b0*/  HMMA.16816.F32 R48, R76.reuse, R98, R48 ;  /* 0x000000624c30723c */ /* 0x040fe20000001830 */
[----:B------:R-:W-:Y:S06]  /*c1c0*/  LDSM.16.MT88.4 R96, [R225+0x9800] ;  /* 0x00980000e160783b */ /* 0x000fec0000004200 */
[----:B------:R-:W-:Y:S10]  /*c1d0*/  MUFU.EX2 R180, R106 ;  /* 0x0000006a00b47308 */ /* 0x000ff40000000800 */
[----:B------:R-:W2:Y:S01]  /*c1e0*/  MUFU.EX2 R106, R75 ;  /* 0x0000004b006a7308 */ /* 0x000ea20000000800 */
[----:B-1----:R-:W-:Y:S09]  /*c1f0*/  F2FP.F16.F32.PACK_AB R199, R104, R105 ;  /* 0x0000006968c7723e */ /* 0x002ff200000000ff */
[----:B------:R-:W-:Y:S10]  /*c200*/  MUFU.EX2 R75, R138 ;  /* 0x0000008a004b7308 */ /* 0x000ff40000000800 */
[----:B------:R-:W-:Y:S01]  /*c210*/  MUFU.EX2 R115, R111 ;  /* 0x0000006f00737308 */ /* 0x000fe20000000800 */
[----:B--2---:R-:W-:Y:S09]  /*c220*/  F2FP.F16.F32.PACK_AB R198, R106, R107 ;  /* 0x0000006b6ac6723e */ /* 0x004ff200000000ff */
[----:B------:R-:W-:Y:S10]  /*c230*/  MUFU.EX2 R111, R142 ;  /* 0x0000008e006f7308 */ /* 0x000ff40000000800 */
[----:B------:R-:W-:Y:S10]  /*c240*/  MUFU.EX2 R114, R112 ;  /* 0x0000007000727308 */ /* 0x000ff40000000800 */
[----:B------:R-:W1:Y:S01]  /*c250*/  MUFU.EX2 R112, R141 ;  /* 0x0000008d00707308 */ /* 0x000e620000000800 */
[----:B----4-:R-:W-:Y:S09]  /*c260*/  FFMA.FTZ R68, R68, R101, R206 ;  /* 0x0000006544447223 */ /* 0x010ff200000100ce */
[----:B------:R-:W-:Y:S01]  /*c270*/  MUFU.EX2 R113, R110 ;  /* 0x0000006e00717308 */ /* 0x000fe20000000800 */
[----:B------:R-:W-:Y:S01]  /*c280*/  FFMA.FTZ R70, R3, R100, R205 ;  /* 0x0000006403467223 */ /* 0x000fe200000100cd */
[----:B------:R-:W-:Y:S01]  /*c290*/  FADD.FTZ R3, R247, R68 ;  /* 0x00000044f7037221 */ /* 0x000fe20000010000 */
[----:B------:R-:W2:Y:S03]  /*c2a0*/  LDSM.16.MT88.4 R100, [R225+0x9000] ;  /* 0x00900000e164783b */ /* 0x000ea60000004200 */
[----:B------:R-:W-:Y:S04]  /*c2b0*/  FADD.FTZ R3, R220, R3 ;  /* 0x00000003dc037221 */ /* 0x000fe80000010000 */
[----:B------:R-:W4:Y:S01]  /*c2c0*/  MUFU.EX2 R110, R139 ;  /* 0x0000008b006e7308 */ /* 0x000f220000000800 */
[----:B-1----:R-:W-:Y:S01]  /*c2d0*/  F2FP.F16.F32.PACK_AB R196, R111, R112 ;  /* 0x000000706fc4723e */ /* 0x002fe200000000ff */
[----:B------:R-:W-:Y:S08]  /*c2e0*/  FADD.FTZ R3, R244, R3 ;  /* 0x00000003f4037221 */ /* 0x000ff00000010000 */
[----:B------:R-:W1:Y:S10]  /*c2f0*/  MUFU.EX2 R119, R119 ;  /* 0x0000007700777308 */ /* 0x000e740000000800 */
[----:B------:R-:W-:Y:S01]  /*c300*/  MUFU.EX2 R118, R118 ;  /* 0x0000007600767308 */ /* 0x000fe20000000800 */
[----:B----4-:R-:W-:Y:S09]  /*c310*/  F2FP.F16.F32.PACK_AB R197, R108, R110 ;  /* 0x0000006e6cc5723e */ /* 0x010ff200000000ff */
[----:B------:R-:W4:Y:S10]  /*c320*/  MUFU.EX2 R120, R120 ;  /* 0x0000007800787308 */ /* 0x000f340000000800 */
[----:B------:R-:W-:Y:S01]  /*c330*/  MUFU.EX2 R121, R121 ;  /* 0x0000007900797308 */ /* 0x000fe20000000800 */
[-C--:B--2---:R-:W-:Y:S09]  /*c340*/  HMMA.16816.F32 R52, R76, R100.reuse, R52 ;  /* 0x000000644c34723c */ /* 0x084ff20000001834 */
[----:B------:R-:W2:Y:S01]  /*c350*/  MUFU.EX2 R124, R124 ;  /* 0x0000007c007c7308 */ /* 0x000ea20000000800 */
[C---:B------:R-:W-:Y:S06]  /*c360*/  HMMA.16816.F32 R56, R80.reuse, R100, R56 ;  /* 0x000000645038723c */ /* 0x040fec0000001838 */
[-C--:B------:R-:W-:Y:S06]  /*c370*/  HMMA.16816.F32 R60, R80, R102.reuse, R60 ;  /* 0x00000066503c723c */ /* 0x080fec000000183c */
[----:B------:R-:W-:Y:S01]  /*c380*/  HMMA.16816.F32 R64, R76, R102, R64 ;  /* 0x000000664c40723c */ /* 0x000fe20000001840 */
[----:B------:R-:W-:Y:S04]  /*c390*/  LDSM.16.MT88.4 R100, [R225+0xa000] ;  /* 0x00a00000e164783b */ /* 0x000fe80000004200 */
[----:B------:R-:W-:Y:S02]  /*c3a0*/  F2FP.F16.F32.PACK_AB R80, R203, R149 ;  /* 0x00000095cb50723e */ /* 0x000fe400000000ff */
[----:B------:R-:W-:Y:S04]  /*c3b0*/  F2FP.F16.F32.PACK_AB R76, R245, R176 ;  /* 0x000000b0f54c723e */ /* 0x000fe800000000ff */
[----:B------:R-:W-:Y:S02]  /*c3c0*/  F2FP.F16.F32.PACK_AB R77, R248, R150 ;  /* 0x00000096f84d723e */ /* 0x000fe400000000ff */
[----:B------:R-:W-:Y:S01]  /*c3d0*/  F2FP.F16.F32.PACK_AB R78, R210, R211 ;  /* 0x000000d3d24e723e */ /* 0x000fe200000000ff */
[----:B---3--:R-:W-:Y:S01]  /*c3e0*/  FFMA.FTZ R69, R2, R89, R204 ;  /* 0x0000005902457223 */ /* 0x008fe200000100cc */
[----:B------:R-:W-:Y:S01]  /*c3f0*/  F2FP.F16.F32.PACK_AB R79, R208, R209 ;  /* 0x000000d1d04f723e */ /* 0x000fe200000000ff */
[----:B------:R-:W3:Y:S01]  /*c400*/  LDL.LU R2, [R1+0x4c] ;  /* 0x00004c0001027983 */ /* 0x000ee20000300800 */
[----:B------:R-:W-:Y:S01]  /*c410*/  F2FP.F16.F32.PACK_AB R81, R155, R148 ;  /* 0x000000949b51723e */ /* 0x000fe200000000ff */
[----:B------:R-:W-:Y:S01]  /*c420*/  FADD.FTZ R68, R214, R69 ;  /* 0x00000045d6447221 */ /* 0x000fe20000010000 */
[----:B------:R-:W-:Y:S01]  /*c430*/  F2FP.F16.F32.PACK_AB R82, R153, R154 ;  /* 0x0000009a9952723e */ /* 0x000fe200000000ff */
[----:B------:R-:W1:Y:S01]  /*c440*/  LDSM.16.MT88.4 R88, [R226+0x9800] ;  /* 0x00980000e258783b */ /* 0x000e620000004200 */
[----:B------:R-:W-:Y:S01]  /*c450*/  F2FP.F16.F32.PACK_AB R83, R159, R152 ;  /* 0x000000989f53723e */ /* 0x000fe200000000ff */
[-C--:B------:R-:W-:Y:S03]  /*c460*/  HMMA.16816.F32 R4, R76, R84.reuse, R4 ;  /* 0x000000544c04723c */ /* 0x080fe60000001804 */
[----:B------:R-:W-:Y:S03]  /*c470*/  FADD.FTZ R68, R219, R68 ;  /* 0x00000044db447221 */ /* 0x000fe60000010000 */
        /* <DEDUP_REMOVED lines=9> */
[-C--:B------:R-:W-:Y:S06]  /*c510*/  HMMA.16816.F32 R36, R76, R92.reuse, R36 ;  /* 0x0000005c4c24723c */ /* 0x080fec0000001824 */
        /* <DEDUP_REMOVED lines=8> */
[----:B------:R-:W-:Y:S04]  /*c5a0*/  LDSM.16.MT88.4 R96, [R225+0xa800] ;  /* 0x00a80000e160783b */ /* 0x000fe80000004200 */
        /* <DEDUP_REMOVED lines=47> */
[C---:B------:R-:W-:Y:S05]  /*c8a0*/  HMMA.16816.F32 R40, R80.reuse, R92, R40 ;  /* 0x0000005c5028723c */ /* 0x040fea0000001828 */
[----:B---3--:R-:W-:Y:S01]  /*c8b0*/  FFMA.FTZ R0, R0, R2, R207 ;  /* 0x0000000200007223 */ /* 0x008fe200000100cf */
[-C--:B------:R-:W-:Y:S05]  /*c8c0*/  HMMA.16816.F32 R44, R80, R94.reuse, R44 ;  /* 0x0000005e502c723c */ /* 0x080fea000000182c */
[----:B------:R-:W-:Y:S01]  /*c8d0*/  FADD.FTZ R2, R250, R70 ;  /* 0x00000046fa027221 */ /* 0x000fe20000010000 */
[C---:B------:R-:W-:Y:S01]  /*c8e0*/  HMMA.16816.F32 R48, R76.reuse, R94, R48 ;  /* 0x0000005e4c30723c */ /* 0x040fe20000001830 */
[----:B------:R-:W2:Y:S04]  /*c8f0*/  LDSM.16.MT88.4 R92, [R224+0xb000] ;  /* 0x00b00000e05c783b */ /* 0x000ea80000004200 */
[----:B------:R-:W-:Y:S01]  /*c900*/  FADD.FTZ R0, R213, R0 ;  /* 0x00000000d5007221 */ /* 0x000fe20000010000 */
[-C--:B------:R-:W-:Y:S05]  /*c910*/  HMMA.16816.F32 R52, R76, R96.reuse, R52 ;  /* 0x000000604c34723c */ /* 0x080fea0000001834 */
[----:B------:R-:W-:Y:S01]  /*c920*/  FADD.FTZ R2, R215, R2 ;  /* 0x00000002d7027221 */ /* 0x000fe20000010000 */
[C---:B------:R-:W-:Y:S01]  /*c930*/  HMMA.16816.F32 R56, R80.reuse, R96, R56 ;  /* 0x000000605038723c */ /* 0x040fe20000001838 */
[----:B------:R-:W-:Y:S04]  /*c940*/  MUFU.EX2 R97, R136 ;  /* 0x0000008800617308 */ /* 0x000fe80000000800 */
[----:B------:R-:W-:Y:S01]  /*c950*/  FADD.FTZ R70, R249, R68 ;  /* 0x00000044f9467221 */ /* 0x000fe20000010000 */
[-C--:B------:R-:W-:Y:S05]  /*c960*/  HMMA.16816.F32 R60, R80, R98.reuse, R60 ;  /* 0x00000062503c723c */ /* 0x080fea000000183c */
[----:B------:R-:W-:Y:S01]  /*c970*/  MUFU.EX2 R96, R122 ;  /* 0x0000007a00607308 */ /* 0x000fe20000000800 */
[----:B------:R-:W-:Y:S01]  /*c980*/  FADD.FTZ R0, R218, R0 ;  /* 0x00000000da007221 */ /* 0x000fe20000010000 */
[----:B------:R-:W-:Y:S04]  /*c990*/  HMMA.16816.F32 R64, R76, R98, R64 ;  /* 0x000000624c40723c */ /* 0x000fe80000001840 */
[----:B------:R-:W-:Y:S01]  /*c9a0*/  FADD.FTZ R2, R251, R2 ;  /* 0x00000002fb027221 */ /* 0x000fe20000010000 */
[----:B------:R-:W-:Y:S01]  /*c9b0*/  FADD.FTZ R68, R243, R3 ;  /* 0x00000003f3447221 */ /* 0x000fe20000010000 */
[----:B------:R-:W-:Y:S01]  /*c9c0*/  FADD.FTZ R0, R246, R0 ;  /* 0x00000000f6007221 */ /* 0x000fe20000010000 */
[----:B------:R-:W-:Y:S01]  /*c9d0*/  FADD.FTZ R3, R252, R70 ;  /* 0x00000046fc037221 */ /* 0x000fe20000010000 */
[----:B------:R-:W3:Y:S03]  /*c9e0*/  MUFU.EX2 R98, R134 ;  /* 0x0000008600627308 */ /* 0x000ee60000000800 */
[----:B------:R-:W-:Y:S01]  /*c9f0*/  FADD.FTZ R68, R240, R68 ;  /* 0x00000044f0447221 */ /* 0x000fe20000010000 */
[----:B------:R-:W-:Y:S01]  /*ca00*/  FADD.FTZ R69, R223, R2 ;  /* 0x00000002df457221 */ /* 0x000fe20000010000 */
[----:B------:R1:W5:Y:S01]  /*ca10*/  LDL.LU R240, [R1+0xac] ;  /* 0x0000ac0001f07983 */ /* 0x0003620000300800 */
[----:B------:R-:W-:Y:S01]  /*ca20*/  FADD.FTZ R2, R221, R0 ;  /* 0x00000000dd027221 */ /* 0x000fe20000010000 */
        /* <DEDUP_REMOVED lines=20> */
[----:B------:R-:W-:Y:S01]  /*cb70*/  F2FP.F16.F32.PACK_AB R76, R129, R128 ;  /* 0x00000080814c723e */ /* 0x000fe200000000ff */
[----:B------:R-:W-:Y:S01]  /*cb80*/  FADD.FTZ R0, R161, R0 ;  /* 0x00000000a1007221 */ /* 0x000fe20000010000 */
[----:B------:R-:W-:Y:S01]  /*cb90*/  F2FP.F16.F32.PACK_AB R77, R200, R201 ;  /* 0x000000c9c84d723e */ /* 0x000fe200000000ff */
        /* <DEDUP_REMOVED lines=10> */
[-C--:B----4-:R-:W-:Y:S02]  /*cc40*/  HMMA.16816.F32 R4, R76, R84.reuse, R4 ;  /* 0x000000544c04723c */ /* 0x090fe40000001804 */
[----:B------:R4:W5:Y:S01]  /*cc50*/  LDL.LU R231, [R1+0x88] ;  /* 0x0000880001e77983 */ /* 0x0009620000300800 */
[----:B------:R-:W-:Y:S01]  /*cc60*/  F2FP.F16.F32.PACK_AB R83, R124, R121 ;  /* 0x000000797c53723e */ /* 0x000fe200000000ff */
[----:B------:R-:W-:Y:S01]  /*cc70*/  FADD.FTZ R3, R163, R3 ;  /* 0x00000003a3037221 */ /* 0x000fe20000010000 */
[----:B------:R-:W-:Y:S01]  /*cc80*/  MOV R251, R147 ;  /* 0x0000009300fb7202 */ /* 0x000fe20000000f00 */
[----:B------:R4:W5:Y:S01]  /*cc90*/  LDL.LU R230, [R1+0x84] ;  /* 0x0000840001e67983 */ /* 0x0009620000300800 */
[----:B------:R-:W-:Y:S01]  /*cca0*/  FADD.FTZ R69, R195, R69 ;  /* 0x00000045c3457221 */ /* 0x000fe20000010000 */
[----:B------:R-:W-:Y:S02]  /*ccb0*/  FADD.FTZ R70, R192, R3 ;  /* 0x00000003c0467221 */ /* 0x000fe40000010000 */
[C---:B------:R-:W-:Y:S01]  /*ccc0*/  HMMA.16816.F32 R8, R80.reuse, R84, R8 ;  /* 0x000000545008723c */ /* 0x040fe20000001808 */
[----:B------:R4:W5:Y:S01]  /*ccd0*/  LDL.LU R229, [R1+0x80] ;  /* 0x0000800001e57983 */ /* 0x0009620000300800 */
[----:B------:R-:W-:Y:S02]  /*cce0*/  MUFU.EX2 R85, R125 ;  /* 0x0000007d00557308 */ /* 0x000fe40000000800 */
[----:B------:R-:W-:Y:S01]  /*ccf0*/  IADD3 R251, R251, -0x1, RZ ;  /* 0xfffffffffbfb7810 */ /* 0x000fe20007ffe0ff */
[----:B------:R4:W5:Y:S01]  /*cd00*/  LDL.LU R228, [R1+0x7c] ;  /* 0x00007c0001e47983 */ /* 0x0009620000300800 */
[-C--:B------:R-:W-:Y:S03]  /*cd10*/  HMMA.16816.F32 R12, R80, R86.reuse, R12 ;  /* 0x00000056500c723c */ /* 0x080fe6000000180c */
[----:B------:R4:W5:Y:S03]  /*cd20*/  LDL.LU R227, [R1+0x78] ;  /* 0x0000780001e37983 */ /* 0x0009660000300800 */
[----:B------:R-:W-:Y:S01]  /*cd30*/  MUFU.EX2 R84, R109 ;  /* 0x0000006d00547308 */ /* 0x000fe20000000800 */
[----:B------:R-:W-:Y:S01]  /*cd40*/  FADD.FTZ R0, R194, R69 ;  /* 0x00000045c2007221 */ /* 0x000fe20000010000 */
[C---:B------:R-:W-:Y:S01]  /*cd50*/  HMMA.16816.F32 R16, R76.reuse, R86, R16 ;  /* 0x000000564c10723c */ /* 0x040fe20000001810 */
[----:B------:R-:W4:Y:S03]  /*cd60*/  LDSM.16.MT88.4 R144, [R135+0xb800] ;  /* 0x00b800008790783b */ /* 0x000f260000004200 */
[----:B------:R-:W-:Y:S02]  /*cd70*/  FADD.FTZ R0, R179, R0 ;  /* 0x00000000b3007221 */ /* 0x000fe40000010000 */
[-C--:B-1----:R-:W-:Y:S02]  /*cd80*/  HMMA.16816.F32 R20, R76, R88.reuse, R20 ;  /* 0x000000584c14723c */ /* 0x082fe40000001814 */
[----:B------:R-:W1:Y:S01]  /*cd90*/  MUFU.EX2 R87, R123 ;  /* 0x0000007b00577308 */ /* 0x000e620000000800 */
[----:B------:R-:W4:Y:S02]  /*cda0*/  LDSM.16.MT88.4 R160, [R226+0xb800] ;  /* 0x00b80000e2a0783b */ /* 0x000f240000004200 */
[----:B------:R-:W-:Y:S01]  /*cdb0*/  FADD.FTZ R69, R193, R68 ;  /* 0x00000044c1457221 */ /* 0x000fe20000010000 */
[C---:B------:R-:W-:Y:S06]  /*cdc0*/  HMMA.16816.F32 R24, R80.reuse, R88, R24 ;  /* 0x000000585018723c */ /* 0x040fec0000001818 */
[----:B------:R-:W1:Y:S01]  /*cdd0*/  MUFU.EX2 R86, R137 ;  /* 0x0000008900567308 */ /* 0x000e620000000800 */
[----:B------:R-:W-:Y:S01]  /*cde0*/  FADD.FTZ R68, R151, R2 ;  /* 0x0000000297447221 */ /* 0x000fe20000010000 */
[-C--:B------:R-:W-:Y:S03]  /*cdf0*/  HMMA.16816.F32 R28, R80, R90.reuse, R28 ;  /* 0x0000005a501c723c */ /* 0x080fe6000000181c */
[----:B------:R-:W-:Y:S03]  /*ce00*/  FADD.FTZ R2, R178, R69 ;  /* 0x00000045b2027221 */ /* 0x000fe60000010000 */
[C---:B------:R-:W-:Y:S05]  /*ce10*/  HMMA.16816.F32 R32, R76.reuse, R90, R32 ;  /* 0x0000005a4c20723c */ /* 0x040fea0000001820 */
[----:B------:R-:W-:Y:S01]  /*ce20*/  FADD.FTZ R3, R177, R68 ;  /* 0x00000044b1037221 */ /* 0x000fe20000010000 */
[-C--:B--2---:R-:W-:Y:S05]  /*ce30*/  HMMA.16816.F32 R36, R76, R92.reuse, R36 ;  /* 0x0000005c4c24723c */ /* 0x084fea0000001824 */
[----:B---3--:R-:W-:Y:S01]  /*ce40*/  F2FP.F16.F32.PACK_AB R192, R97, R98 ;  /* 0x0000006261c0723e */ /* 0x008fe200000000ff */
[C---:B------:R-:W-:Y:S05]  /*ce50*/  HMMA.16816.F32 R40, R80.reuse, R92, R40 ;  /* 0x0000005c5028723c */ /* 0x040fea0000001828 */
[----:B-1----:R-:W-:Y:S01]  /*ce60*/  F2FP.F16.F32.PACK_AB R193, R87, R96 ;  /* 0x0000006057c1723e */ /* 0x002fe200000000ff */
[-C--:B------:R-:W-:Y:S05]  /*ce70*/  HMMA.16816.F32 R44, R80, R94.reuse, R44 ;  /* 0x0000005e502c723c */ /* 0x080fea000000182c */
[----:B------:R-:W-:Y:S01]  /*ce80*/  F2FP.F16.F32.PACK_AB R194, R85, R86 ;  /* 0x0000005655c2723e */ /* 0x000fe200000000ff */
[C---:B------:R-:W-:Y:S05]  /*ce90*/  HMMA.16816.F32 R48, R76.reuse, R94, R48 ;  /* 0x0000005e4c30723c */ /* 0x040fea0000001830 */
[----:B------:R-:W-:Y:S01]  /*cea0*/  F2FP.F16.F32.PACK_AB R195, R75, R84 ;  /* 0x000000544bc3723e */ /* 0x000fe200000000ff */
[-C--:B------:R-:W-:Y:S05]  /*ceb0*/  HMMA.16816.F32 R52, R76, R100.reuse, R52 ;  /* 0x000000644c34723c */ /* 0x080fea0000001834 */
[----:B------:R-:W-:Y:S01]  /*cec0*/  FADD.FTZ R0, R150, R0 ;  /* 0x0000000096007221 */ /* 0x000fe20000010000 */
[C---:B------:R-:W-:Y:S05]  /*ced0*/  HMMA.16816.F32 R56, R80.reuse, R100, R56 ;  /* 0x000000645038723c */ /* 0x040fea0000001838 */
[----:B------:R-:W-:Y:S01]  /*cee0*/  FADD.FTZ R0, R248, R0 ;  /* 0x00000000f8007221 */ /* 0x000fe20000010000 */
[-C--:B------:R-:W-:Y:S05]  /*cef0*/  HMMA.16816.F32 R60, R80, R102.reuse, R60 ;  /* 0x00000066503c723c */ /* 0x080fea000000183c */
[----:B------:R-:W-:Y:S01]  /*cf00*/  FADD.FTZ R2, R149, R2 ;  /* 0x0000000295027221 */ /* 0x000fe20000010000 */
[----:B------:R-:W-:Y:S05]  /*cf10*/  HMMA.16816.F32 R64, R76, R102, R64 ;  /* 0x000000664c40723c */ /* 0x000fea0000001840 */
[----:B------:R-:W-:Y:S01]  /*cf20*/  FADD.FTZ R2, R203, R2 ;  /* 0x00000002cb027221 */ /* 0x000fe20000010000 */
[-C--:B----4-:R-:W-:Y:S05]  /*cf30*/  HMMA.16816.F32 R140, R196, R144.reuse, R4 ;  /* 0x00000090c48c723c */ /* 0x090fea0000001804 */
[----:B------:R-:W-:Y:S01]  /*cf40*/  FADD.FTZ R3, R148, R3 ;  /* 0x0000000394037221 */ /* 0x000fe20000010000 */
[C---:B------:R-:W-:Y:S05]  /*cf50*/  HMMA.16816.F32 R136, R192.reuse, R144, R8 ;  /* 0x00000090c088723c */ /* 0x040fea0000001808 */
[----:B------:R-:W-:Y:S01]  /*cf60*/  FADD.FTZ R4, R176, R70 ;  /* 0x00000046b0047221 */ /* 0x000fe20000010000 */
[-C--:B------:R-:W-:Y:S01]  /*cf70*/  HMMA.16816.F32 R148, R192, R146.reuse, R12 ;  /* 0x00000092c094723c */ /* 0x080fe2000000180c */
[----:B------:R-:W1:Y:S04]  /*cf80*/  LDSM.16.MT88.4 R176, [R224+0xb800] ;  /* 0x00b80000e0b0783b */ /* 0x000e680000004200 */
        /* <DEDUP_REMOVED lines=16> */
[----:B------:R-:W2:Y:S01]  /*d090*/  LDSM.16.MT88.4 R4, [R225+0xb800] ;  /* 0x00b80000e104783b */ /* 0x000ea20000004200 */
        /* <DEDUP_REMOVED lines=18> */
[-C--:B-1----:R-:W-:Y:S03]  /*d1c0*/  HMMA.16816.F32 R168, R196, R176.reuse, R36 ;  /* 0x000000b0c4a8723c */ /* 0x082fe60000001824 */
        /* <DEDUP_REMOVED lines=14> */
[-C--:B--2---:R-:W-:Y:S05]  /*d2b0*/  HMMA.16816.F32 R188, R196, R4.reuse, R52 ;  /* 0x00000004c4bc723c */ /* 0x084fea0000001834 */
[----:B------:R-:W-:Y:S01]  /*d2c0*/  FADD.FTZ R3, R118, R3 ;  /* 0x0000000376037221 */ /* 0x000fe20000010000 */
[C---:B------:R-:W-:Y:S05]  /*d2d0*/  HMMA.16816.F32 R184, R192.reuse, R4, R56 ;  /* 0x00000004c0b8723c */ /* 0x040fea0000001838 */
[----:B------:R-:W-:Y:S01]  /*d2e0*/  FADD.FTZ R8, R116, R8 ;  /* 0x0000000874087221 */ /* 0x000fe20000010000 */
[----:B------:R-:W-:Y:S01]  /*d2f0*/  FADD.FTZ R10, R128, R0 ;  /* 0x00000000800a7221 */ /* 0x000fe20000010000 */
[----:B------:R-:W-:Y:S01]  /*d300*/  FADD.FTZ R0, R201, R9 ;  /* 0x00000009c9007221 */ /* 0x000fe20000010000 */
[----:B------:R-:W-:Y:S01]  /*d310*/  MOV R134, R71 ;  /* 0x0000004700867202 */ /* 0x000fe20000000f00 */
        /* <DEDUP_REMOVED lines=34> */
[----:B------:R-:W-:Y:S04]  /*d540*/  STL [R1+0x3c], R5 ;  /* 0x00003c0501007387 */ /* 0x000fe80000100800 */
[----:B------:R1:W-:Y:S04]  /*d550*/  STL [R1+0x40], R3 ;  /* 0x0000400301007387 */ /* 0x0003e80000100800 */
[----:B------:R2:W-:Y:S04]  /*d560*/  STL [R1+0x44], R2 ;  /* 0x0000440201007387 */ /* 0x0005e80000100800 */
[----:B------:R2:W-:Y:S04]  /*d570*/  STL [R1+0x4c], R0 ;  /* 0x00004c0001007387 */ /* 0x0005e80000100800 */
[----:B------:R2:W-:Y:S01]  /*d580*/  STL [R1+0x34], R251 ;  /* 0x000034fb01007387 */ /* 0x0005e20000100800 */
[----:B-1----:R-:W-:Y:S01]  /*d590*/  MOV R3, R74 ;  /* 0x0000004a00037202 */ /* 0x002fe20000000f00 */
[----:B------:R-:W-:Y:S06]  /*d5a0*/  @P0 BRA `(.L_x_128) ;  /* 0xffffff9c00b40947 */ /* 0x000fec000383ffff */
.L_x_127:
[----:B------:R-:W2:Y:S04]  /*d5b0*/  LDL.LU R5, [R1+0x3c] ;  /* 0x00003c0001057983 */ /* 0x000ea80000300800 */
[----:B------:R-:W3:Y:S04]  /*d5c0*/  LDL.LU R8, [R1+0x40] ;  /* 0x0000400001087983 */ /* 0x000ee80000300800 */
[----:B------:R-:W4:Y:S04]  /*d5d0*/  LDL.LU R7, [R1+0x44] ;  /* 0x0000440001077983 */ /* 0x000f280000300800 */
[----:B------:R-:W4:Y:S01]  /*d5e0*/  LDL.LU R4, [R1+0x4c] ;  /* 0x00004c0001047983 */ /* 0x000f220000300800 */
[----:B------:R-:W1:Y:S01]  /*d5f0*/  S2UR UR4, SR_CgaCtaId ;  /* 0x00000000000479c3 */ /* 0x000e620000008800 */
[----:B------:R-:W-:Y:S01]  /*d600*/  UMOV UR5, 0x400 ;  /* 0x0000040000057882 */ /* 0x000fe20000000000 */
[----:B------:R-:W-:Y:S01]  /*d610*/  BSSY B0, `(.L_x_131) ;  /* 0x000012f000007945 */ /* 0x000fe20003800000 */
[----:B------:R-:W4:Y:S01]  /*d620*/  S2R R44, SR_TID.X ;  /* 0x00000000002c7919 */ /* 0x000f220000002100 */
[----:B------:R-:W1:Y:S02]  /*d630*/  S2R R45, SR_TID.X ;  /* 0x00000000002d7919 */ /* 0x000e640000002100 */
[----:B-1----:R-:W-:-:S03]  /*d640*/  ULEA UR4, UR4, UR5, 0x18 ;  /* 0x0000000504047291 */ /* 0x002fc6000f8ec03f */
[----:B------:R-:W-:Y:S01]  /*d650*/  ULDC.U8 UR5, c[0x0][0x3d9] ;  /* 0x0000f64000057ab9 */ /* 0x000fe20000000000 */
[----:B------:R-:W-:-:S04]  /*d660*/  SHF.R.S32.HI R30, RZ, 0x1f, R45 ;  /* 0x0000001fff1e7819 */ /* 0x000fc8000001142d */
[----:B------:R-:W-:Y:S01]  /*d670*/  LEA.HI R46, R30, R45, RZ, 0x3 ;  /* 0x0000002d1e2e7211 */ /* 0x000fe200078f18ff */
[----:B--2---:R-:W1:Y:S04]  /*d680*/  SHFL.BFLY PT, R0, R5, 0x2, 0x1f ;  /* 0x0c401f0005007f89 */ /* 0x004e6800000e0000 */
[----:B---3--:R-:W2:Y:S04]  /*d690*/  SHFL.BFLY PT, R3, R8, 0x2, 0x1f ;  /* 0x0c401f0008037f89 */ /* 0x008ea800000e0000 */
[----:B----4-:R-:W3:Y:S01]  /*d6a0*/  SHFL.BFLY PT, R2, R7, 0x2, 0x1f ;  /* 0x0c401f0007027f89 */ /* 0x010ee200000e0000 */
[----:B-1----:R-:W-:-:S03]  /*d6b0*/  FADD.FTZ R0, R0, R5 ;  /* 0x0000000500007221 */ /* 0x002fc60000010000 */
[----:B------:R-:W1:Y:S01]  /*d6c0*/  SHFL.BFLY PT, R5, R4, 0x2, 0x1f ;  /* 0x0c401f0004057f89 */ /* 0x000e6200000e0000 */
[----:B--2---:R-:W-:Y:S01]  /*d6d0*/  FADD.FTZ R3, R3, R8 ;  /* 0x0000000803037221 */ /* 0x004fe20000010000 */
[----:B------:R-:W-:Y:S02]  /*d6e0*/  SHF.R.S32.HI R8, RZ, 0x1f, R44 ;  /* 0x0000001fff087819 */ /* 0x000fe4000001142c */
[----:B------:R-:W2:Y:S01]  /*d6f0*/  SHFL.BFLY PT, R6, R0, 0x1, 0x1f ;  /* 0x0c201f0000067f89 */ /* 0x000ea200000e0000 */
[----:B---3--:R-:W-:-:S03]  /*d700*/  FADD.FTZ R2, R2, R7 ;  /* 0x0000000702027221 */ /* 0x008fc60000010000 */
[----:B------:R-:W3:Y:S01]  /*d710*/  SHFL.BFLY PT, R7, R3, 0x1, 0x1f ;  /* 0x0c201f0003077f89 */ /* 0x000ee200000e0000 */
[----:B-1----:R-:W-:-:S03]  /*d720*/  FADD.FTZ R5, R5, R4 ;  /* 0x0000000405057221 */ /* 0x002fc60000010000 */
[----:B------:R-:W1:Y:S01]  /*d730*/  SHFL.BFLY PT, R4, R2, 0x1, 0x1f ;  /* 0x0c201f0002047f89 */ /* 0x000e6200000e0000 */
[----:B--2---:R-:W-:Y:S01]  /*d740*/  FADD.FTZ R40, R0, R6 ;  /* 0x0000000600287221 */ /* 0x004fe20000010000 */
[----:B------:R-:W-:Y:S02]  /*d750*/  MOV R0, 0x3f800000 ;  /* 0x3f80000000007802 */ /* 0x000fe40000000f00 */
[----:B------:R-:W2:Y:S01]  /*d760*/  SHFL.BFLY PT, R6, R5, 0x1, 0x1f ;  /* 0x0c201f0005067f89 */ /* 0x000ea200000e0000 */
[----:B---3--:R-:W-:Y:S01]  /*d770*/  FADD.FTZ R41, R3, R7 ;  /* 0x0000000703297221 */ /* 0x008fe20000010000 */
[----:B------:R-:W-:Y:S02]  /*d780*/  FSETP.NE.FTZ.AND P6, PT, R40, RZ, PT ;  /* 0x000000ff2800720b */ /* 0x000fe40003fd5000 */
[----:B------:R-:W-:Y:S02]  /*d790*/  LEA.HI R3, R8, R44, RZ, 0x5 ;  /* 0x0000002c08037211 */ /* 0x000fe400078f28ff */
[----:B------:R-:W-:-:S09]  /*d7a0*/  FSETP.NE.FTZ.AND P5, PT, R41, RZ, PT ;  /* 0x000000ff2900720b */ /* 0x000fd20003fb5000 */
[----:B------:R-:W3:Y:S01]  /*d7b0*/  @P6 MUFU.RCP R0, R40 ;  /* 0x0000002800006308 */ /* 0x000ee20000001000 */
[----:B-1----:R-:W-:Y:S01]  /*d7c0*/  FADD.FTZ R42, R2, R4 ;  /* 0x00000004022a7221 */ /* 0x002fe20000010000 */
[----:B------:R-:W-:Y:S01]  /*d7d0*/  LOP3.LUT R2, R3, 0xffffffe0, RZ, 0xc0, !PT ;  /* 0xffffffe003027812 */ /* 0x000fe200078ec0ff */
[----:B------:R-:W-:Y:S01]  /*d7e0*/  IMAD.MOV.U32 R3, RZ, RZ, 0x3f800000 ;  /* 0x3f800000ff037424 */ /* 0x000fe200078e00ff */
[----:B------:R-:W-:Y:S01]  /*d7f0*/  LEA.HI R4, R30, R45, RZ, 0x2 ;  /* 0x0000002d1e047211 */ /* 0x000fe200078f10ff */
[----:B--2---:R-:W-:Y:S01]  /*d800*/  FADD.FTZ R43, R5, R6 ;  /* 0x00000006052b7221 */ /* 0x004fe20000010000 */
[----:B------:R-:W-:Y:S02]  /*d810*/  FSETP.NE.FTZ.AND P4, PT, R42, RZ, PT ;  /* 0x000000ff2a00720b */ /* 0x000fe40003f95000 */
[----:B------:R-:W-:Y:S01]  /*d820*/  IADD3 R44, -R2, R44, RZ ;  /* 0x0000002c022c7210 */ /* 0x000fe20007ffe1ff */
[----:B------:R-:W1:Y:S01]  /*d830*/  @P5 MUFU.RCP R3, R41 ;  /* 0x0000002900035308 */ /* 0x000e620000001000 */
[----:B------:R-:W-:-:S02]  /*d840*/  LOP3.LUT R5, R4, 0x3ffffffc, RZ, 0xc0, !PT ;  /* 0x3ffffffc04057812 */ /* 0x000fc400078ec0ff */
[----:B------:R-:W-:Y:S02]  /*d850*/  LOP3.LUT R2, R46, 0xfffffff8, RZ, 0xc0, !PT ;  /* 0xfffffff82e027812 */ /* 0x000fe400078ec0ff */
[-C--:B------:R-:W-:Y:S01]  /*d860*/  LEA.HI R30, R30, R45.reuse, RZ, 0x5 ;  /* 0x0000002d1e1e7211 */ /* 0x080fe200078f28ff */
[C---:B---3--:R-:W-:Y:S01]  /*d870*/  FMUL.FTZ R140, R0.reuse, R140 ;  /* 0x0000008c008c7220 */ /* 0x048fe20000410000 */
[----:B------:R-:W-:Y:S01]  /*d880*/  IADD3 R28, -R5, R45, RZ ;  /* 0x0000002d051c7210 */ /* 0x000fe20007ffe1ff */
[----:B------:R-:W-:Y:S01]  /*d890*/  FMUL.FTZ R7, R0, R141 ;  /* 0x0000008d00077220 */ /* 0x000fe20000410000 */
[----:B------:R-:W-:Y:S01]  /*d8a0*/  IADD3 R45, -R2, R45, RZ ;  /* 0x0000002d022d7210 */ /* 0x000fe20007ffe1ff */
[----:B------:R-:W-:Y:S01]  /*d8b0*/  IMAD.MOV.U32 R2, RZ, RZ, 0x3f800000 ;  /* 0x3f800000ff027424 */ /* 0x000fe200078e00ff */
[----:B------:R-:W-:Y:S01]  /*d8c0*/  FSETP.NE.FTZ.AND P3, PT, R43, RZ, PT ;  /* 0x000000ff2b00720b */ /* 0x000fe20003f75000 */
[C---:B------:R-:W-:Y:S01]  /*d8d0*/  FMUL.FTZ R144, R0.reuse, R144 ;  /* 0x0000009000907220 */ /* 0x040fe20000410000 */
        /* <DEDUP_REMOVED lines=69> */
[----:B------:R-:W-:Y:S02]  /*dd30*/  SHF.R.S32.HI R30, RZ, 0x5, R30 ;  /* 0x00000005ff1e7819 */ /* 0x000fe4000001141e */
[C---:B------:R-:W-:Y:S01]  /*dd40*/  LOP3.LUT R8, R0.reuse, 0x1, RZ, 0xc0, !PT ;  /* 0x0000000100087812 */ /* 0x040fe200078ec0ff */
[----:B------:R-:W-:Y:S01]  /*dd50*/  IMAD.SHL.U32 R2, R0, 0x40, RZ ;  /* 0x0000004000027824 */ /* 0x000fe200078e00ff */
[----:B------:R-:W-:Y:S02]  /*dd60*/  LEA R3, R30, R28, 0x9 ;  /* 0x0000001c1e037211 */ /* 0x000fe400078e48ff */
        /* <DEDUP_REMOVED lines=10> */
[----:B------:R-:W-:Y:S02]  /*de10*/  F2FP.F16.F32.PACK_AB R4, R147, R146 ;  /* 0x000000929304723e */ /* 0x000fe400000000ff */
[----:B------:R-:W-:Y:S01]  /*de20*/  LEA R2, R2, UR4, 0x1 ;  /* 0x0000000402027c11 */ /* 0x000fe2000f8e08ff */
[----:B------:R-:W1:Y:S01]  /*de30*/  @P0 LDC.64 R28, c[0x0][0x2c0] ;  /* 0x0000b000ff1c0b82 */ /* 0x000e620000000a00 */
[----:B------:R-:W-:Y:S01]  /*de40*/  MOV R0, 0x20 ;  /* 0x0000002000007802 */ /* 0x000fe20000000f00 */
        /* <DEDUP_REMOVED lines=47> */
[----:B------:R-:W-:Y:S01]  /*e140*/  F2FP.F16.F32.PACK_AB R35, R183, R35 ;  /* 0x00000023b723723e */ /* 0x000fe200000000ff */
[----:B------:R2:W-:Y:S01]  /*e150*/  STS [R2+0x400], R12 ;  /* 0x0004000c02007388 */ /* 0x0005e20000000800 */
[----:B------:R-:W-:-:S02]  /*e160*/  IADD3 R3, R0, 0x400, RZ ;  /* 0x0000040000037810 */ /* 0x000fc40007ffe0ff */
[----:B------:R-:W-:Y:S01]  /*e170*/  F2FP.F16.F32.PACK_AB R34, R34, R188 ;  /* 0x000000bc2222723e */ /* 0x000fe200000000ff */
[----:B------:R3:W-:Y:S01]  /*e180*/  STS [R5+0x2000], R15 ;  /* 0x0020000f05007388 */ /* 0x0007e20000000800 */
[----:B------:R-:W-:Y:S02]  /*e190*/  IADD3 R3, R8, R3, R4 ;  /* 0x0000000308037210 */ /* 0x000fe40007ffe004 */
        /* <DEDUP_REMOVED lines=8> */
[----:B------:R-:W-:Y:S02]  /*e220*/  F2FP.F16.F32.PACK_AB R32, R32, R192 ;  /* 0x000000c02020723e */ /* 0x000fe400000000ff */
[----:B------:R-:W-:Y:S01]  /*e230*/  F2FP.F16.F32.PACK_AB R31, R195, R31 ;  /* 0x0000001fc31f723e */ /* 0x000fe200000000ff */
        /* <DEDUP_REMOVED lines=108> */
.L_x_132:
[----:B------:R-:W-:Y:S05]  /*e900*/  BSYNC B0 ;  /* 0x0000000000007941 */ /* 0x000fea0003800000 */
.L_x_131:
        /* <DEDUP_REMOVED lines=55> */
.L_x_133:
        /* <DEDUP_REMOVED lines=16> */
.L_x_2573:


//--------------------- .text._ZN5flash16flash_fwd_kernelI23Flash_fwd_kernel_traitsILi64ELi128ELi128ELi4ELb0ELb0EN7cutlass6half_tE19Flash_kernel_traitsILi64ELi128ELi128ELi4ES3_EELb0ELb0ELb0ELb0ELb0ELb0ELb0ELb0EEEvNS_16Flash_fwd_paramsE --------------------------
	.section	.text._ZN5flash16flash_fwd_kernelI23Flash_fwd_kernel_traitsILi64ELi128ELi128ELi4ELb0ELb0EN7cutlass6half_tE19Flash_kernel_traitsILi64ELi128ELi128ELi4ES3_EELb0ELb0ELb0ELb0ELb0ELb0ELb0ELb0EEEvNS_16Flash_fwd_paramsE,"ax",@progbits
	.align	128
        .global         _ZN5flash16flash_fwd_kernelI23Flash_fwd_kernel_traitsILi64ELi128ELi128ELi4ELb0ELb0EN7cutlass6half_tE19Flash_kernel_traitsILi64ELi128ELi128ELi4ES3_EELb0ELb0ELb0ELb0ELb0ELb0ELb0ELb0EEEvNS_16Flash_fwd_paramsE
        .type           _ZN5flash16flash_fwd_kernelI23Flash_fwd_kernel_traitsILi64ELi128ELi128ELi4ELb0ELb0EN7cutlass6half_tE19Flash_kernel_traitsILi64ELi128ELi128ELi4ES3_EELb0ELb0ELb0ELb0ELb0ELb0ELb0ELb0EEEvNS_16Flash_fwd_paramsE,@function
        .size           _ZN5flash16flash_fwd_kernelI23Flash_fwd_kernel_traitsILi64ELi128ELi128ELi4ELb0ELb0EN7cutlass6half_tE19Flash_kernel_traitsILi64ELi128ELi128ELi4ES3_EELb0ELb0ELb0ELb0ELb0ELb0ELb0ELb0EEEvNS_16Flash_fwd_paramsE,(.L_x_2574 - _ZN5flash16flash_fwd_kernelI23Flash_fwd_kernel_traitsILi64ELi128ELi128ELi4ELb0ELb0EN7cutlass6half_tE19Flash_kernel_traitsILi64ELi128ELi128ELi4ES3_EELb0ELb0ELb0ELb0ELb0ELb0ELb0ELb0EEEvNS_16Flash_fwd_paramsE)
        .other          _ZN5flash16flash_fwd_kernelI23Flash_fwd_kernel_traitsILi64ELi128ELi128ELi4ELb0ELb0EN7cutlass6half_tE19Flash_kernel_traitsILi64ELi128ELi128ELi4ES3_EELb0ELb0ELb0ELb0ELb0ELb0ELb0ELb0EEEvNS_16Flash_fwd_paramsE,@"STO_CUDA_ENTRY STV_DEFAULT"
_ZN5flash16flash_fwd_kernelI23Flash_fwd_kernel_traitsILi64ELi128ELi128ELi4ELb0ELb0EN7cutlass6half_tE19Flash_kernel_traitsILi64ELi128ELi128ELi4ES3_EELb0ELb0ELb0ELb0ELb0ELb0ELb0ELb0EEEvNS_16Flash_fwd_paramsE:
.text._ZN5flash16flash_fwd_kernelI23Flash_fwd_kernel_traitsILi64ELi128ELi128ELi4ELb0ELb0EN7cutlass6half_tE19Flash_kernel_traitsILi64ELi128ELi128ELi4ES3_EELb0ELb0ELb0ELb0ELb0ELb0ELb0ELb0EEEvNS_16Flash_fwd_paramsE:
[----:B------:R-:W1:Y:S08]  /*0000*/  LDC R1, c[0x0][0x28] ;  /* 0x00000a00ff017b82 */ /* 0x000e700000000800 */
[----:B------:R-:W2:Y:S01]  /*0010*/  S2UR UR21, SR_CTAID.Y ;  /* 0x00000000001579c3 */ /* 0x000ea20000002600 */
[----:B------:R-:W-:Y:S01]  /*0020*/  ULDC.64 UR4, c[0x0][0x300] ;  /* 0x0000c00000047ab9 */ /* 0x000fe20000000a00 */
[----:B------:R-:W-:Y:S01]  /*0030*/  ULDC.64 UR6, c[0x0][0x2f0] ;  /* 0x0000bc0000067ab9 */ /* 0x000fe20000000a00 */
[----:B------:R-:W-:Y:S01]  /*0040*/  UISETP.NE.U32.AND UP1, UPT, UR4, URZ, UPT ;  /* 0x0000003f0400728c */ /* 0x000fe2000bf25070 */
[----:B-1----:R-:W-:Y:S01]  /*0050*/  VIADD R1, R1, 0xffffff28 ;  /* 0xffffff2801017836 */ /* 0x002fe20000000000 */
[----:B------:R-:W-:-:S02]  /*0060*/  UISETP.NE.U32.AND UP2, UPT, UR6, URZ, UPT ;  /* 0x0000003f0600728c */ /* 0x000fc4000bf45070 */
[----:B------:R-:W-:Y:S01]  /*0070*/  UISETP.NE.AND.EX UP1, UPT, UR5, URZ, UPT, UP1 ;  /* 0x0000003f0500728c */ /* 0x000fe2000bf25310 */
[----:B------:R-:W-:Y:S01]  /*0080*/  ULDC.64 UR8, c[0x0][0x2f0] ;  /* 0x0000bc0000087ab9 */ /* 0x000fe20000000a00 */
[----:B------:R-:W-:Y:S01]  /*0090*/  UISETP.NE.AND.EX UP2, UPT, UR7, URZ, UPT, UP2 ;  /* 0x0000003f0700728c */ /* 0x000fe2000bf45320 */
[----:B------:R-:W-:-:S03]  /*00a0*/  ULDC.U8 UR6, c[0x0][0x3c2] ;  /* 0x0000f08000067ab9 */ /* 0x000fc60000000000 */
[----:B------:R-:W-:Y:S01]  /*00b0*/  PLOP3.LUT P0, PT, PT, PT, UP1, 0x80, 0x0 ;  /* 0x000000000000781c */ /* 0x000fe20003f0f018 */
[----:B------:R-:W-:Y:S01]  /*00c0*/  ULDC.64 UR4, c[0x0][0x2f8] ;  /* 0x0000be0000047ab9 */ /* 0x000fe20000000a00 */
[----:B------:R-:W-:Y:S01]  /*00d0*/  UISETP.NE.AND UP3, UPT, UR6, URZ, UPT ;  /* 0x0000003f0600728c */ /* 0x000fe2000bf65270 */
[----:B------:R-:W-:Y:S01]  /*00e0*/  PLOP3.LUT P2, PT, PT, PT, UP2, 0x80, 0x0 ;  /* 0x000000000000781c */ /* 0x000fe20003f4f028 */
[----:B------:R-:W-:Y:S01]  /*00f0*/  UISETP.EQ.U32.AND UP0, UPT, UR4, URZ, UPT ;  /* 0x0000003f0400728c */ /* 0x000fe2000bf02070 */
[----:B------:R-:W-:Y:S01]  /*0100*/  ULDC.64 UR22, c[0x0][0x208] ;  /* 0x0000820000167ab9 */ /* 0x000fe20000000a00 */
[----:B------:R-:W-:Y:S02]  /*0110*/  ULDC.64 UR6, c[0x0][0x2f8] ;  /* 0x0000be0000067ab9 */ /* 0x000fe40000000a00 */
[----:B------:R-:W-:Y:S02]  /*0120*/  UISETP.EQ.OR.EX UP0, UPT, UR5, URZ, !UP3, UP0 ;  /* 0x0000003f0500728c */ /* 0x000fe4000df02700 */
[----:B--2---:R-:W-:-:S06]  /*0130*/  UIMAD.WIDE UR8, UR21, 0x4, UR8 ;  /* 0x00000004150878a5 */ /* 0x004fcc000f8e0208 */
[----:B------:R-:W-:Y:S02]  /*0140*/  IMAD.U32 R2, RZ, RZ, UR8 ;  /* 0x00000008ff027e24 */ /* 0x000fe4000f8e00ff */
[----:B------:R-:W-:Y:S01]  /*0150*/  IMAD.U32 R3, RZ, RZ, UR9 ;  /* 0x00000009ff037e24 */ /* 0x000fe2000f8e00ff */
[----:B------:R-:W-:Y:S02]  /*0160*/  @UP1 ULDC.64 UR8, c[0x0][0x300] ;  /* 0x0000c00000081ab9 */ /* 0x000fe40000000a00 */
[----:B------:R-:W-:Y:S02]  /*0170*/  @UP1 UIMAD.WIDE UR8, UR21, 0x4, UR8 ;  /* 0x00000004150818a5 */ /* 0x000fe4000f8e0208 */
[----:B------:R-:W2:Y:S04]  /*0180*/  @P2 LDG.E R7, desc[UR22][R2.64] ;  /* 0x0000001602072981 */ /* 0x000ea8000c1e1900 */
[----:B------:R-:W-:Y:S01]  /*0190*/  IMAD.U32 R4, RZ, RZ, UR8 ;  /* 0x00000008ff047e24 */ /* 0x000fe2000f8e00ff */
[----:B------:R1:W3:Y:S01]  /*01a0*/  @P2 LDG.E R6, desc[UR22][R2.64+0x4] ;  /* 0x0000041602062981 */ /* 0x0002e2000c1e1900 */
[----:B------:R-:W-:Y:S01]  /*01b0*/  IMAD.U32 R5, RZ, RZ, UR9 ;  /* 0x00000009ff057e24 */ /* 0x000fe2000f8e00ff */
[----:B------:R-:W-:Y:S01]  /*01c0*/  PLOP3.LUT P1, PT, PT, PT, UP0, 0x80, 0x0 ;  /* 0x000000000000781c */ /* 0x000fe20003f2f008 */
[----:B------:R-:W-:-:S03]  /*01d0*/  UIMAD.WIDE UR6, UR21, 0x4, UR6 ;  /* 0x00000004150678a5 */ /* 0x000fc6000f8e0206 */
[----:B------:R-:W4:Y:S03]  /*01e0*/  @P0 LDG.E R4, desc[UR22][R4.64] ;  /* 0x0000001604040981 */ /* 0x000f26000c1e1900 */
[----:B-1----:R-:W-:Y:S02]  /*01f0*/  IMAD.U32 R2, RZ, RZ, UR6 ;  /* 0x00000006ff027e24 */ /* 0x002fe4000f8e00ff */
[----:B------:R-:W-:-:S05]  /*0200*/  IMAD.U32 R3, RZ, RZ, UR7 ;  /* 0x00000007ff037e24 */ /* 0x000fca000f8e00ff */
[----:B------:R-:W5:Y:S01]  /*0210*/  @!P1 LDG.E R0, desc[UR22][R2.64] ;  /* 0x0000001602009981 */ /* 0x000f62000c1e1900 */
[----:B------:R-:W-:Y:S01]  /*0220*/  UMOV UR14, 0xffffffff ;  /* 0xffffffff000e7882 */ /* 0x000fe20000000000 */
[----:B------:R-:W-:Y:S01]  /*0230*/  UMOV UR27, URZ ;  /* 0x0000003f001b7c82 */ /* 0x000fe20008000000 */
[----:B------:R-:W1:Y:S01]  /*0240*/  S2R R218, SR_TID.X ;  /* 0x0000000000da7919 */ /* 0x000e620000002100 */
[----:B------:R-:W-:Y:S01]  /*0250*/  UMOV UR8, 0xffffffff ;  /* 0xffffffff00087882 */ /* 0x000fe20000000000 */
[----:B------:R-:W1:Y:S08]  /*0260*/  S2UR UR15, SR_CTAID.X ;  /* 0x00000000000f79c3 */ /* 0x000e700000002500 */
[----:B------:R-:W1:Y:S01]  /*0270*/  S2UR UR7, SR_CTAID.Z ;  /* 0x00000000000779c3 */ /* 0x000e620000002700 */
[----:B--2---:R-:W-:-:S02]  /*0280*/  @P2 R2UR UR14, R7 ;  /* 0x00000000070e22ca */ /* 0x004fc400000e0000 */
[----:B---3--:R-:W-:Y:S02]  /*0290*/  @P2 R2UR UR16, R6 ;  /* 0x00000000061022ca */ /* 0x008fe400000e0000 */
[----:B----4-:R-:W-:Y:S02]  /*02a0*/  @P0 R2UR UR27, R4 ;  /* 0x00000000041b02ca */ /* 0x010fe400000e0000 */
[----:B------:R-:W-:-:S04]  /*02b0*/  ISETP.NE.U32.AND P0, PT, RZ, UR4, PT ;  /* 0x00000004ff007c0c */ /* 0x000fc8000bf05070 */
[----:B------:R-:W-:-:S05]  /*02c0*/  ISETP.NE.AND.EX P0, PT, RZ, UR5, PT, P0 ;  /* 0x00000005ff007c0c */ /* 0x000fca000bf05300 */
[----:B------:R-:W-:-:S07]  /*02d0*/  @UP2 UIADD3 UR16, UR16, -UR14, URZ ;  /* 0x8000000e10102290 */ /* 0x000fce000fffe03f */
[----:B------:R-:W-:Y:S01]  /*02e0*/  @!UP2 ULDC UR16, c[0x0][0x2c4] ;  /* 0x0000b1000010aab9 */ /* 0x000fe20000000800 */
[----:B-----5:R-:W-:Y:S01]  /*02f0*/  @!P1 R2UR UR8, R0 ;  /* 0x00000000000892ca */ /* 0x020fe200000e0000 */
[----:B-1----:R-:W-:-:S14]  /*0300*/  @!P0 BRA `(.L_x_134) ;  /* 0x00000000001c8947 */ /* 0x002fdc0003800000 */
[----:B------:R-:W-:-:S13]  /*0310*/  PLOP3.LUT P0, PT, PT, PT, UP3, 0x80, 0x0 ;  /* 0x000000000000781c */ /* 0x000fda0003f0f038 */
[----:B------:R-:W2:Y:S04]  /*0320*/  @P0 LDG.E R0, desc[UR22][R2.64+0x4] ;  /* 0x0000041602000981 */ /* 0x000ea8000c1e1900 */
[----:B------:R-:W3:Y:S01]  /*0330*/  @!P0 LDG.E R2, desc[UR22][R2.64] ;  /* 0x0000001602028981 */ /* 0x000ee2000c1e1900 */
[----:B--2---:R-:W-:-:S13]  /*0340*/  @P0 R2UR UR6, R0 ;  /* 0x00000000000602ca */ /* 0x004fda00000e0000 */
[----:B------:R-:W-:-:S07]  /*0350*/  @UP3 UIADD3 UR6, UR6, -UR8, URZ ;  /* 0x8000000806063290 */ /* 0x000fce000fffe03f */
[----:B---3--:R-:W-:Y:S01]  /*0360*/  @!P0 R2UR UR6, R2 ;  /* 0x00000000020682ca */ /* 0x008fe200000e0000 */
[----:B------:R-:W-:-:S14]  /*0370*/  BRA `(.L_x_135) ;  /* 0x0000000000047947 */ /* 0x000fdc0003800000 */
.L_x_134:
[----:B------:R-:W-:-:S05]  /*0380*/  ULDC UR6, c[0x0][0x2c8] ;  /* 0x0000b20000067ab9 */ /* 0x000fca0000000800 */
.L_x_135:
[----:B------:R-:W-:Y:S02]  /*0390*/  ULDC.64 UR4, c[0x0][0x308] ;  /* 0x0000c20000047ab9 */ /* 0x000fe40000000a00 */
[----:B------:R-:W-:-:S04]  /*03a0*/  UISETP.NE.U32.AND UP2, UPT, UR4, URZ, UPT ;  /* 0x0000003f0400728c */ /* 0x000fc8000bf45070 */
[----:B------:R-:W-:-:S06]  /*03b0*/  UISETP.NE.AND.EX UP2, UPT, UR5, URZ, UPT, UP2 ;  /* 0x0000003f0500728c */ /* 0x000fcc000bf45320 */
[----:B------:R-:W-:-:S05]  /*03c0*/  PLOP3.LUT P0, PT, PT, PT, UP2, 0x80, 0x0 ;  /* 0x000000000000781c */ /* 0x000fca0003f0f028 */
[----:B------:R-:W-:Y:S02]  /*03d0*/  @UP2 ULDC.64 UR4, c[0x0][0x308] ;  /* 0x0000c20000042ab9 */ /* 0x000fe40000000a00 */
[----:B------:R-:W-:-:S06]  /*03e0*/  @UP2 UIMAD.WIDE UR4, UR21, 0x4, UR4 ;  /* 0x00000004150428a5 */ /* 0x000fcc000f8e0204 */
[----:B------:R-:W-:Y:S02]  /*03f0*/  IMAD.U32 R2, RZ, RZ, UR4 ;  /* 0x00000004ff027e24 */ /* 0x000fe4000f8e00ff */
[----:B------:R-:W-:Y:S01]  /*0400*/  IMAD.U32 R3, RZ, RZ, UR5 ;  /* 0x00000005ff037e24 */ /* 0x000fe2000f8e00ff */
[----:B------:R-:W-:Y:S01]  /*0410*/  USHF.L.U32 UR17, UR15, 0x7, URZ ;  /* 0x000000070f117899 */ /* 0x000fe2000800063f */
[----:B------:R-:W-:-:S03]  /*0420*/  @!UP2 ULDC.64 UR4, c[0x0][0x318] ;  /* 0x0000c6000004aab9 */ /* 0x000fc60000000a00 */
[----:B------:R-:W2:Y:S01]  /*0430*/  @P0 LDG.E R0, desc[UR22][R2.64] ;  /* 0x0000001602000981 */ /* 0x000ea2000c1e1900 */
[----:B------:R-:W-:Y:S02]  /*0440*/  UISETP.GT.AND UP1, UPT, UR16, UR17, UPT ;  /* 0x000000111000728c */ /* 0x000fe4000bf24270 */
[----:B------:R-:W-:-:S03]  /*0450*/  @!UP2 UISETP.NE.U32.AND UP0, UPT, UR4, URZ, UPT ;  /* 0x0000003f0400a28c */ /* 0x000fc6000bf05070 */
[----:B------:R-:W-:Y:S01]  /*0460*/  @!UP2 ULDC UR4, c[0x0][0x2cc] ;  /* 0x0000b3000004aab9 */ /* 0x000fe20000000800 */
[----:B------:R-:W-:-:S04]  /*0470*/  @!UP2 UISETP.NE.AND.EX UP0, UPT, UR5, URZ, UPT, UP0 ;  /* 0x0000003f0500a28c */ /* 0x000fc8000bf05300 */
[----:B------:R-:W-:Y:S01]  /*0480*/  @!UP2 USEL UR4, UR4, URZ, UP0 ;  /* 0x0000003f0404a287 */ /* 0x000fe20008000000 */
[----:B--2---:R-:W-:Y:S02]  /*0490*/  @P0 R2UR UR24, R0 ;  /* 0x00000000001802ca */ /* 0x004fe400000e0000 */
[----:B------:R-:W-:-:S11]  /*04a0*/  PLOP3.LUT P0, PT, PT, PT, UP1, 0x80, 0x0 ;  /* 0x000000000000781c */ /* 0x000fd60003f0f018 */
[----:B------:R-:W-:Y:S02]  /*04b0*/  @UP2 UIADD3 UR24, UR24, -UR27, URZ ;  /* 0x8000001b18182290 */ /* 0x000fe4000fffe03f */
[----:B------:R-:W-:Y:S01]  /*04c0*/  @!UP2 UIADD3 UR24, UR4, UR6, -UR27 ;  /* 0x000000060418a290 */ /* 0x000fe2000fffe81b */
[----:B------:R-:W-:Y:S11]  /*04d0*/  @!P0 EXIT ;  /* 0x000000000000894d */ /* 0x000ff60003800000 */
[----:B------:R-:W-:Y:S02]  /*04e0*/  UISETP.GE.AND UP0, UPT, UR24, 0x1, UPT ;  /* 0x000000011800788c */ /* 0x000fe4000bf06270 */
[----:B------:R-:W-:-:S04]  /*04f0*/  UIADD3 UR4, UR24, 0x7f, URZ ;  /* 0x0000007f18047890 */ /* 0x000fc8000fffe03f */
[----:B------:R-:W-:Y:S01]  /*0500*/  PLOP3.LUT P0, PT, PT, PT, UP0, 0x80, 0x0 ;  /* 0x000000000000781c */ /* 0x000fe20003f0f008 */
[----:B------:R-:W-:-:S04]  /*0510*/  USHF.R.S32.HI UR19, URZ, 0x1f, UR4 ;  /* 0x0000001f3f137899 */ /* 0x000fc80008011404 */
[----:B------:R-:W-:-:S08]  /*0520*/  ULEA.HI UR19, UR19, UR4, URZ, 0x7 ;  /* 0x0000000413137291 */ /* 0x000fd0000f8f383f */
[----:B------:R-:W-:Y:S05]  /*0530*/  @!P0 BRA `(.L_x_136) ;  /* 0x00000108007c8947 */ /* 0x000fea0003800000 */
[----:B------:R-:W1:Y:S01]  /*0540*/  LDC R9, c[0x0][0x278] ;  /* 0x00009e00ff097b82 */ /* 0x000e620000000800 */
[----:B------:R-:W2:Y:S01]  /*0550*/  S2R R4, SR_CTAID.Z ;  /* 0x0000000000047919 */ /* 0x000ea20000002700 */
[----:B------:R-:W-:Y:S01]  /*0560*/  UISETP.NE.AND UP1, UPT, UR14, -0x1, UPT ;  /* 0xffffffff0e00788c */ /* 0x000fe2000bf25270 */
[----:B------:R-:W-:Y:S01]  /*0570*/  SHF.R.S32.HI R28, RZ, 0x1f, R218 ;  /* 0x0000001fff1c7819 */ /* 0x000fe200000114da */
[----:B------:R-:W-:-:S03]  /*0580*/  UISETP.NE.AND UP0, UPT, UR8, -0x1, UPT ;  /* 0xffffffff0800788c */ /* 0x000fc6000bf05270 */
[----:B------:R-:W-:-:S03]  /*0590*/  LEA.HI R6, R28, R218, RZ, 0x3 ;  /* 0x000000da1c067211 */ /* 0x000fc600078f18ff */
[----:B------:R-:W-:-:S03]  /*05a0*/  PLOP3.LUT P0, PT, PT, PT, UP0, 0x80, 0x0 ;  /* 0x000000000000781c */ /* 0x000fc60003f0f008 */
[----:B------:R-:W-:Y:S01]  /*05b0*/  @UP1 ULDC.64 UR4, c[0x0][0x240] ;  /* 0x0000900000041ab9 */ /* 0x000fe20000000a00 */
[----:B------:R-:W-:Y:S02]  /*05c0*/  @!UP1 USHF.R.S32.HI UR9, URZ, 0x1f, UR21 ;  /* 0x0000001f3f099899 */ /* 0x000fe40008011415 */
[----:B------:R-:W-:Y:S02]  /*05d0*/  @UP1 UIMAD.WIDE.U32 UR30, UR14, UR4, URZ ;  /* 0x000000040e1e12a5 */ /* 0x000fe4000f8e003f */
[----:B------:R-:W-:Y:S02]  /*05e0*/  @UP0 UIADD3 UR12, UR27, UR8, URZ ;  /* 0x000000081b0c0290 */ /* 0x000fe4000fffe03f */
[----:B------:R-:W-:Y:S01]  /*05f0*/  @UP1 UIMAD UR6, UR14, UR5, UR31 ;  /* 0x000000050e0612a4 */ /* 0x000fe2000f8e021f */
[----:B------:R-:W-:Y:S02]  /*0600*/  @UP0 ULDC.64 UR10, c[0x0][0x248] ;  /* 0x00009200000a0ab9 */ /* 0x000fe40000000a00 */
[----:B------:R-:W-:Y:S01]  /*0610*/  @!UP1 ULDC.64 UR4, c[0x0][0x228] ;  /* 0x00008a0000049ab9 */ /* 0x000fe20000000a00 */
[----:B-1----:R-:W-:Y:S01]  /*0620*/  IABS R0, R9 ;  /* 0x0000000900007213 */ /* 0x002fe20000000000 */
[----:B------:R-:W-:-:S02]  /*0630*/  @!UP1 UIMAD UR9, UR9, UR4, URZ ;  /* 0x00000004090992a4 */ /* 0x000fc4000f8e023f */
[----:B------:R-:W-:Y:S02]  /*0640*/  @!UP1 UIMAD.WIDE.U32 UR28, UR21, UR4, URZ ;  /* 0x00000004151c92a5 */ /* 0x000fe4000f8e003f */
[----:B------:R-:W-:Y:S01]  /*0650*/  IMAD.MOV.U32 R5, RZ, RZ, R0 ;  /* 0x000000ffff057224 */ /* 0x000fe200078e0000 */
[----:B------:R-:W-:Y:S02]  /*0660*/  @UP0 UIMAD.WIDE.U32 UR32, UR12, UR10, URZ ;  /* 0x0000000a0c2002a5 */ /* 0x000fe4000f8e003f */
[----:B------:R-:W-:Y:S01]  /*0670*/  @!UP1 UIMAD UR5, UR21, UR5, UR9 ;  /* 0x00000005150592a4 */ /* 0x000fe2000f8e0209 */
[----:B------:R-:W1:Y:S01]  /*0680*/  I2F.RP R2, R5 ;  /* 0x0000000500027306 */ /* 0x000e620000209400 */
[----:B--2---:R-:W-:Y:S01]  /*0690*/  IABS R4, R4 ;  /* 0x0000000400047213 */ /* 0x004fe20000000000 */
[----:B------:R-:W-:Y:S01]  /*06a0*/  @UP0 UIMAD UR12, UR12, UR11, URZ ;  /* 0x0000000b0c0c02a4 */ /* 0x000fe2000f8e023f */
[----:B------:R-:W-:Y:S01]  /*06b0*/  @UP1 UMOV UR26, UR30 ;  /* 0x0000001e001a1c82 */ /* 0x000fe20008000000 */
[----:B------:R-:W-:-:S02]  /*06c0*/  @UP0 UMOV UR18, UR32 ;  /* 0x0000002000120c82 */ /* 0x000fc40008000000 */
[----:B------:R-:W-:Y:S02]  /*06d0*/  @UP0 UIADD3 UR12, UR33, UR12, URZ ;  /* 0x0000000c210c0290 */ /* 0x000fe4000fffe03f */
[----:B------:R-:W-:Y:S01]  /*06e0*/  @!UP1 UIADD3 UR6, UR29, UR5, URZ ;  /* 0x000000051d069290 */ /* 0x000fe2000fffe03f */
[----:B------:R-:W-:Y:S01]  /*06f0*/  @!UP1 UMOV UR26, UR28 ;  /* 0x0000001c001a9c82 */ /* 0x000fe20008000000 */
[----:B-1----:R-:W1:Y:S02]  /*0700*/  MUFU.RCP R2, R2 ;  /* 0x0000000200027308 */ /* 0x002e640000001000 */
[----:B-1----:R-:W-:-:S06]  /*0710*/  VIADD R2, R2, 0xffffffe ;  /* 0x0ffffffe02027836 */ /* 0x002fcc0000000000 */
[----:B------:R-:W1:Y:S02]  /*0720*/  F2I.FTZ.U32.TRUNC.NTZ R3, R2 ;  /* 0x0000000200037305 */ /* 0x000e64000021f000 */
[----:B-1----:R-:W-:Y:S01]  /*0730*/  IMAD.MOV R0, RZ, RZ, -R3 ;  /* 0x000000ffff007224 */ /* 0x002fe200078e0a03 */
[----:B------:R-:W-:-:S03]  /*0740*/  MOV R2, RZ ;  /* 0x000000ff00027202 */ /* 0x000fc60000000f00 */
[----:B------:R-:W-:-:S04]  /*0750*/  IMAD R0, R0, R5, RZ ;  /* 0x0000000500007224 */ /* 0x000fc800078e02ff */
[----:B------:R-:W-:-:S04]  /*0760*/  IMAD.HI.U32 R2, R3, R0, R2 ;  /* 0x0000000003027227 */ /* 0x000fc800078e0002 */
[----:B------:R-:W-:-:S04]  /*0770*/  IMAD.MOV.U32 R3, RZ, RZ, R4 ;  /* 0x000000ffff037224 */ /* 0x000fc800078e0004 */
[----:B------:R-:W-:-:S04]  /*0780*/  IMAD.HI.U32 R4, R2, R3, RZ ;  /* 0x0000000302047227 */ /* 0x000fc800078e00ff */
[----:B------:R-:W-:Y:S02]  /*0790*/  IMAD.MOV R0, RZ, RZ, -R4 ;  /* 0x000000ffff007224 */ /* 0x000fe400078e0a04 */
[----:B------:R-:W-:Y:S02]  /*07a0*/  IMAD.U32 R2, RZ, RZ, UR15 ;  /* 0x0000000fff027e24 */ /* 0x000fe4000f8e00ff */
[----:B------:R-:W-:-:S05]  /*07b0*/  IMAD R0, R5, R0, R3 ;  /* 0x0000000005007224 */ /* 0x000fca00078e0203 */
[----:B------:R-:W-:-:S13]  /*07c0*/  ISETP.GT.U32.AND P2, PT, R5, R0, PT ;  /* 0x000000000500720c */ /* 0x000fda0003f44070 */
[----:B------:R-:W-:-:S04]  /*07d0*/  @!P2 IADD3 R0, R0, -R5, RZ ;  /* 0x800000050000a210 */ /* 0x000fc80007ffe0ff */
[----:B------:R-:W-:Y:S02]  /*07e0*/  ISETP.GE.U32.AND P4, PT, R0, R5, PT ;  /* 0x000000050000720c */ /* 0x000fe40003f86070 */
[----:B------:R-:W-:Y:S02]  /*07f0*/  LOP3.LUT R0, R6, 0xfffffff8, RZ, 0xc0, !PT ;  /* 0xfffffff806007812 */ /* 0x000fe400078ec0ff */
[----:B------:R-:W-:-:S03]  /*0800*/  SHF.R.S32.HI R6, RZ, 0x3, R6 ;  /* 0x00000003ff067819 */ /* 0x000fc60000011406 */
[----:B------:R-:W-:Y:S01]  /*0810*/  IMAD.IADD R27, R218, 0x1, -R0 ;  /* 0x00000001da1b7824 */ /* 0x000fe200078e0a00 */
[----:B------:R-:W-:Y:S02]  /*0820*/  SHF.L.U32 R0, R6, 0x6, RZ ;  /* 0x0000000606007819 */ /* 0x000fe400000006ff */
[--C-:B------:R-:W-:Y:S01]  /*0830*/  SHF.R.S32.HI R7, RZ, 0x1f, R6.reuse ;  /* 0x0000001fff077819 */ /* 0x100fe20000011406 */
[----:B------:R-:W-:Y:S01]  /*0840*/  IMAD.SHL.U32 R60, R27, 0x8, RZ ;  /* 0x000000081b3c7824 */ /* 0x000fe200078e00ff */
[----:B------:R-:W-:Y:S01]  /*0850*/  LOP3.LUT R0, R0, 0x1c0, RZ, 0xc0, !PT ;  /* 0x000001c000007812 */ /* 0x000fe200078ec0ff */
[----:B------:R-:W-:-:S03]  /*0860*/  IMAD.WIDE R2, R2, 0x80, R6 ;  /* 0x0000008002027825 */ /* 0x000fc600078e0206 */
[----:B------:R-:W-:Y:S02]  /*0870*/  SHF.R.U32.HI R5, RZ, 0x3, R0 ;  /* 0x00000003ff057819 */ /* 0x000fe40000011600 */
[----:B------:R-:W-:Y:S01]  /*0880*/  LOP3.LUT R0, R0, 0x38, R60, 0xf8, !PT ;  /* 0x0000003800007812 */ /* 0x000fe200078ef83c */
[----:B------:R-:W-:Y:S06]  /*0890*/  @P0 BRA `(.L_x_137) ;  /* 0x0000000000380947 */ /* 0x000fec0003800000 */
[----:B------:R-:W-:Y:S01]  /*08a0*/  USHF.R.S32.HI UR12, URZ, 0x1f, UR27 ;  /* 0x0000001f3f0c7899 */ /* 0x000fe2000801141b */
[----:B------:R-:W-:Y:S01]  /*08b0*/  ULDC.64 UR10, c[0x0][0x248] ;  /* 0x00009200000a7ab9 */ /* 0x000fe20000000a00 */
[----:B------:R-:W-:Y:S02]  /*08c0*/  USHF.R.S32.HI UR9, URZ, 0x1f, UR21 ;  /* 0x0000001f3f097899 */ /* 0x000fe40008011415 */
[----:B------:R-:W-:Y:S02]  /*08d0*/  UIMAD UR12, UR12, UR10, URZ ;  /* 0x0000000a0c0c72a4 */ /* 0x000fe4000f8e023f */
[----:B------:R-:W-:Y:S02]  /*08e0*/  UIMAD.WIDE.U32 UR28, UR27, UR10, URZ ;  /* 0x0000000a1b1c72a5 */ /* 0x000fe4000f8e003f */
[----:B------:R-:W-:Y:S01]  /*08f0*/  UIMAD UR12, UR27, UR11, UR12 ;  /* 0x0000000b1b0c72a4 */ /* 0x000fe2000f8e020c */
[----:B------:R-:W-:-:S03]  /*0900*/  ULDC.64 UR4, c[0x0][0x230] ;  /* 0x00008c0000047ab9 */ /* 0x000fc60000000a00 */
[----:B------:R-:W-:Y:S02]  /*0910*/  UIADD3 UR13, UR29, UR12, URZ ;  /* 0x0000000c1d0d7290 */ /* 0x000fe4000fffe03f */
[----:B------:R-:W-:Y:S01]  /*0920*/  UIMAD UR9, UR9, UR4, URZ ;  /* 0x00000004090972a4 */ /* 0x000fe2000f8e023f */
[----:B------:R-:W-:Y:S02]  /*0930*/  UMOV UR12, UR28 ;  /* 0x0000001c000c7c82 */ /* 0x000fe40008000000 */
[----:B------:R-:W-:Y:S02]  /*0940*/  UIMAD.WIDE.U32 UR28, UR21, UR4, UR12 ;  /* 0x00000004151c72a5 */ /* 0x000fe4000f8e000c */
[----:B------:R-:W-:-:S04]  /*0950*/  UIMAD UR5, UR21, UR5, UR9 ;  /* 0x00000005150572a4 */ /* 0x000fc8000f8e0209 */
[----:B------:R-:W-:Y:S01]  /*0960*/  UIADD3 UR12, UR29, UR5, URZ ;  /* 0x000000051d0c7290 */ /* 0x000fe2000fffe03f */
[----:B------:R-:W-:-:S11]  /*0970*/  UMOV UR18, UR28 ;  /* 0x0000001c00127c82 */ /* 0x000fd60008000000 */
.L_x_137:
[----:B------:R-:W-:Y:S01]  /*0980*/  @UP0 UIADD3 UR13, UR27, UR8, URZ ;  /* 0x000000081b0d0290 */ /* 0x000fe2000fffe03f */
[C---:B------:R-:W-:Y:S01]  /*0990*/  LOP3.LUT R8, R9.reuse, UR7, RZ, 0x3c, !PT ;  /* 0x0000000709087c12 */ /* 0x040fe2000f8e3cff */
[----:B------:R-:W-:Y:S01]  /*09a0*/  @!P2 VIADD R4, R4, 0x1 ;  /* 0x000000010404a836 */ /* 0x000fe20000000000 */
[----:B------:R-:W-:Y:S01]  /*09b0*/  @UP0 ULDC.64 UR8, c[0x0][0x250] ;  /* 0x0000940000080ab9 */ /* 0x000fe20000000a00 */
[----:B------:R-:W-:Y:S01]  /*09c0*/  USHF.R.S32.HI UR25, URZ, 0x1f, UR7 ;  /* 0x0000001f3f197899 */ /* 0x000fe20008011407 */
[----:B------:R-:W-:Y:S01]  /*09d0*/  LOP3.LUT R0, R0, R5, RZ, 0x3c, !PT ;  /* 0x0000000500007212 */ /* 0x000fe200078e3cff */
[----:B------:R-:W-:Y:S01]  /*09e0*/  @UP0 UIMAD.WIDE.U32 UR4, UR13, UR8, URZ ;  /* 0x000000080d0402a5 */ /* 0x000fe2000f8e003f */
[----:B------:R-:W-:Y:S01]  /*09f0*/  ISETP.GE.AND P1, PT, R8, RZ, PT ;  /* 0x000000ff0800720c */ /* 0x000fe20003f26270 */
[----:B------:R-:W-:Y:S01]  /*0a00*/  @UP0 UIMAD UR13, UR13, UR9, URZ ;  /* 0x000000090d0d02a4 */ /* 0x000fe2000f8e023f */
[----:B------:R-:W-:Y:S01]  /*0a10*/  ISETP.NE.AND P3, PT, R9, RZ, PT ;  /* 0x000000ff0900720c */ /* 0x000fe20003f65270 */
[----:B------:R-:W-:Y:S01]  /*0a20*/  @P4 VIADD R4, R4, 0x1 ;  /* 0x0000000104044836 */ /* 0x000fe20000000000 */
[----:B------:R-:W-:Y:S01]  /*0a30*/  LEA.HI R228, R28, R218, RZ, 0x6 ;  /* 0x000000da1ce47211 */ /* 0x000fe200078f30ff */
[----:B------:R-:W-:Y:S01]  /*0a40*/  @UP0 UIADD3 UR13, UR5, UR13, URZ ;  /* 0x0000000d050d0290 */ /* 0x000fe2000fffe03f */
[----:B------:R-:W-:Y:S01]  /*0a50*/  @UP0 UMOV UR20, UR4 ;  /* 0x0000000400140c82 */ /* 0x000fe20008000000 */
[----:B------:R-:W-:Y:S10]  /*0a60*/  @P0 BRA `(.L_x_138) ;  /* 0x0000000000300947 */ /* 0x000ff40003800000 */
[----:B------:R-:W-:Y:S01]  /*0a70*/  USHF.R.S32.HI UR4, URZ, 0x1f, UR27 ;  /* 0x0000001f3f047899 */ /* 0x000fe2000801141b */
[----:B------:R-:W-:Y:S01]  /*0a80*/  ULDC.64 UR8, c[0x0][0x250] ;  /* 0x0000940000087ab9 */ /* 0x000fe20000000a00 */
[----:B------:R-:W-:Y:S02]  /*0a90*/  USHF.R.S32.HI UR13, URZ, 0x1f, UR21 ;  /* 0x0000001f3f0d7899 */ /* 0x000fe40008011415 */
[----:B------:R-:W-:Y:S02]  /*0aa0*/  UIMAD UR4, UR4, UR8, URZ ;  /* 0x00000008040472a4 */ /* 0x000fe4000f8e023f */
[----:B------:R-:W-:Y:S02]  /*0ab0*/  UIMAD.WIDE.U32 UR28, UR27, UR8, URZ ;  /* 0x000000081b1c72a5 */ /* 0x000fe4000f8e003f */
[----:B------:R-:W-:-:S03]  /*0ac0*/  UIMAD UR27, UR27, UR9, UR4 ;  /* 0x000000091b1b72a4 */ /* 0x000fc6000f8e0204 */
[----:B------:R-:W-:Y:S01]  /*0ad0*/  ULDC.64 UR4, c[0x0][0x238] ;  /* 0x00008e0000047ab9 */ /* 0x000fe20000000a00 */
[----:B------:R-:W-:Y:S02]  /*0ae0*/  UIADD3 UR29, UR29, UR27, URZ ;  /* 0x0000001b1d1d7290 */ /* 0x000fe4000fffe03f */
[----:B------:R-:W-:-:S04]  /*0af0*/  UIMAD UR13, UR13, UR4, URZ ;  /* 0x000000040d0d72a4 */ /* 0x000fc8000f8e023f */
[----:B------:R-:W-:Y:S02]  /*0b00*/  UIMAD UR13, UR21, UR5, UR13 ;  /* 0x00000005150d72a4 */ /* 0x000fe4000f8e020d */
[----:B------:R-:W-:-:S04]  /*0b10*/  UIMAD.WIDE.U32 UR20, UR21, UR4, UR28 ;  /* 0x00000004151472a5 */ /* 0x000fc8000f8e001c */
[----:B------:R-:W-:-:S12]  /*0b20*/  UIADD3 UR13, UR21, UR13, URZ ;  /* 0x0000000d150d7290 */ /* 0x000fd8000fffe03f */
.L_x_138:
[----:B------:R-:W1:Y:S01]  /*0b30*/  S2UR UR21, SR_CgaCtaId ;  /* 0x00000000001579c3 */ /* 0x000e620000008800 */
[----:B------:R-:W-:Y:S01]  /*0b40*/  ULDC.64 UR4, c[0x0][0x258] ;  /* 0x0000960000047ab9 */ /* 0x000fe20000000a00 */
[----:B------:R-:W-:Y:S01]  /*0b50*/  IMAD.SHL.U32 R228, R228, 0x8, RZ ;  /* 0x00000008e4e47824 */ /* 0x000fe200078e00ff */
[----:B------:R-:W-:Y:S01]  /*0b60*/  UIMAD UR25, UR25, UR4, URZ ;  /* 0x00000004191972a4 */ /* 0x000fe2000f8e023f */
[----:B------:R-:W-:Y:S01]  /*0b70*/  LEA.HI R15, R28, R218, RZ, 0x4 ;  /* 0x000000da1c0f7211 */ /* 0x000fe200078f20ff */
[----:B------:R-:W-:Y:S01]  /*0b80*/  IMAD.MOV.U32 R16, RZ, RZ, R4 ;  /* 0x000000ffff107224 */ /* 0x000fe200078e0004 */
[----:B------:R-:W-:Y:S01]  /*0b90*/  SHF.R.S32.HI R61, RZ, 0x1f, R60 ;  /* 0x0000001fff3d7819 */ /* 0x000fe2000001143c */
[----:B------:R-:W-:Y:S01]  /*0ba0*/  UIMAD UR25, UR7, UR5, UR25 ;  /* 0x00000005071972a4 */ /* 0x000fe2000f8e0219 */
[----:B------:R-:W-:Y:S01]  /*0bb0*/  LOP3.LUT R228, R0, 0xfffffe00, R228, 0xf8, !PT ;  /* 0xfffffe0000e47812 */ /* 0x000fe200078ef8e4 */
[----:B------:R-:W-:Y:S01]  /*0bc0*/  UIADD3 UR5, -UR17, UR16, URZ ;  /* 0x0000001011057290 */ /* 0x000fe2000fffe13f */
[----:B------:R-:W-:Y:S01]  /*0bd0*/  LOP3.LUT R0, R15, 0xfffffff0, RZ, 0xc0, !PT ;  /* 0xfffffff00f007812 */ /* 0x000fe200078ec0ff */
[----:B------:R-:W-:Y:S01]  /*0be0*/  @!P1 IMAD.MOV R16, RZ, RZ, -R16 ;  /* 0x000000ffff109224 */ /* 0x000fe200078e0a10 */
[----:B------:R-:W-:Y:S01]  /*0bf0*/  IADD3 R8, P2, R60, UR26, RZ ;  /* 0x0000001a3c087c10 */ /* 0x000fe2000ff5e0ff */
[----:B------:R-:W-:Y:S01]  /*0c00*/  IMAD.U32 R4, RZ, RZ, UR4 ;  /* 0x00000004ff047e24 */ /* 0x000fe2000f8e00ff */
[----:B------:R-:W-:Y:S01]  /*0c10*/  @!P3 LOP3.LUT R16, RZ, R9, RZ, 0x33, !PT ;  /* 0x00000009ff10b212 */ /* 0x000fe200078e33ff */
[----:B------:R-:W-:Y:S01]  /*0c20*/  IMAD.IADD R0, R218, 0x1, -R0 ;  /* 0x00000001da007824 */ /* 0x000fe200078e0a00 */
[C---:B------:R-:W-:Y:S01]  /*0c30*/  ISETP.GE.AND P1, PT, R6.reuse, UR5, PT ;  /* 0x0000000506007c0c */ /* 0x040fe2000bf26270 */
[----:B------:R-:W-:Y:S01]  /*0c40*/  UMOV UR4, 0x400 ;  /* 0x0000040000047882 */ /* 0x000fe20000000000 */
[----:B------:R-:W-:Y:S01]  /*0c50*/  IADD3.X R9, R61, UR6, RZ, P2, !PT ;  /* 0x000000063d097c10 */ /* 0x000fe200097fe4ff */
[C---:B------:R-:W-:Y:S01]  /*0c60*/  VIADD R21, R6.reuse, 0x10 ;  /* 0x0000001006157836 */ /* 0x040fe20000000000 */
[----:B------:R-:W-:Y:S01]  /*0c70*/  SHF.R.S32.HI R5, RZ, 0x1f, R0 ;  /* 0x0000001fff057819 */ /* 0x000fe20000011400 */
[----:B------:R-:W-:Y:S01]  /*0c80*/  VIADD R20, R6, 0x20 ;  /* 0x0000002006147836 */ /* 0x000fe20000000000 */
[----:B------:R-:W-:Y:S01]  /*0c90*/  SHF.R.S32.HI R14, RZ, 0x4, R15 ;  /* 0x00000004ff0e7819 */ /* 0x000fe2000001140f */
[----:B------:R-:W-:Y:S01]  /*0ca0*/  IMAD.WIDE.U32 R8, R4, UR7, R8 ;  /* 0x0000000704087c25 */ /* 0x000fe2000f8e0008 */
[----:B-1----:R-:W-:Y:S01]  /*0cb0*/  ULEA UR4, UR21, UR4, 0x18 ;  /* 0x0000000415047291 */ /* 0x002fe2000f8ec03f */
[----:B------:R-:W-:Y:S01]  /*0cc0*/  LEA.HI R26, R5, R0, RZ, 0x3 ;  /* 0x00000000051a7211 */ /* 0x000fe200078f18ff */
[----:B------:R-:W-:Y:S01]  /*0cd0*/  BSSY B0, `(.L_x_139) ;  /* 0x0000021000007945 */ /* 0x000fe20003800000 */
[C---:B------:R-:W-:Y:S01]  /*0ce0*/  VIADD R19, R6.reuse, 0x30 ;  /* 0x0000003006137836 */ /* 0x040fe20000000000 */
[----:B------:R-:W-:Y:S01]  /*0cf0*/  ISETP.GE.AND P0, PT, R21, UR5, PT ;  /* 0x0000000515007c0c */ /* 0x000fe2000bf06270 */
[----:B------:R-:W-:Y:S01]  /*0d00*/  VIADD R18, R6, 0x40 ;  /* 0x0000004006127836 */ /* 0x000fe20000000000 */
[----:B------:R-:W-:Y:S01]  /*0d10*/  ISETP.GE.AND P6, PT, R20, UR5, PT ;  /* 0x0000000514007c0c */ /* 0x000fe2000bfc6270 */
[C---:B------:R-:W-:Y:S01]  /*0d20*/  VIADD R24, R6.reuse, 0x50 ;  /* 0x0000005006187836 */ /* 0x040fe20000000000 */
[----:B------:R-:W-:Y:S01]  /*0d30*/  ISETP.GE.AND P5, PT, R19, UR5, PT ;  /* 0x0000000513007c0c */ /* 0x000fe2000bfa6270 */
[----:B------:R-:W-:Y:S01]  /*0d40*/  VIADD R23, R6, 0x60 ;  /* 0x0000006006177836 */ /* 0x000fe20000000000 */
[----:B------:R-:W-:Y:S01]  /*0d50*/  ISETP.GE.AND P4, PT, R18, UR5, PT ;  /* 0x0000000512007c0c */ /* 0x000fe2000bf86270 */
[----:B------:R-:W-:Y:S01]  /*0d60*/  VIADD R5, R9, UR25 ;  /* 0x0000001909057c36 */ /* 0x000fe20008000000 */
[----:B------:R-:W-:Y:S01]  /*0d70*/  ISETP.GE.AND P3, PT, R24, UR5, PT ;  /* 0x0000000518007c0c */ /* 0x000fe2000bf66270 */
[----:B------:R-:W-:Y:S01]  /*0d80*/  VIADD R22, R6, 0x70 ;  /* 0x0000007006167836 */ /* 0x000fe20000000000 */
[----:B------:R-:W-:-:S02]  /*0d90*/  ISETP.GE.AND P2, PT, R23, UR5, PT ;  /* 0x0000000517007c0c */ /* 0x000fc4000bf46270 */
[----:B------:R-:W-:Y:S02]  /*0da0*/  LEA.HI R15, R15, R14, RZ, 0x1 ;  /* 0x0000000e0f0f7211 */ /* 0x000fe400078f08ff */
[----:B------:R-:W-:Y:S01]  /*0db0*/  LEA R228, R228, UR4, 0x1 ;  /* 0x00000004e4e47c11 */ /* 0x000fe2000f8e08ff */
[----:B------:R-:W-:Y:S08]  /*0dc0*/  @P1 BRA `(.L_x_140) ;  /* 0x0000000000441947 */ /* 0x000ff00003800000 */
[----:B------:R-:W-:Y:S02]  /*0dd0*/  ULDC UR6, c[0x0][0x2d0] ;  /* 0x0000b40000067ab9 */ /* 0x000fe40000000800 */
[----:B------:R-:W-:-:S13]  /*0de0*/  ISETP.GE.AND P1, PT, R60, UR6, PT ;  /* 0x000000063c007c0c */ /* 0x000fda000bf26270 */
[----:B------:R1:W-:Y:S01]  /*0df0*/  @P1 STS.128 [R228], RZ ;  /* 0x000000ffe4001388 */ /* 0x0003e20000000c00 */
[----:B------:R-:W-:Y:S05]  /*0e00*/  @P1 BRA `(.L_x_140) ;  /* 0x0000000000341947 */ /* 0x000fea0003800000 */
        /* <DEDUP_REMOVED lines=9> */
[----:B------:R-:W-:Y:S01]  /*0ea0*/  @!PT LDS RZ, [RZ] ;  /* 0x00000000fffff984 */ /* 0x000fe20000000800 */
[----:B------:R-:W-:Y:S01]  /*0eb0*/  @!PT LDS RZ, [RZ] ;  /* 0x00000000fffff984 */ /* 0x000fe20000000800 */
[----:B------:R-:W-:Y:S01]  /*0ec0*/  @!PT LDS RZ, [RZ] ;  /* 0x00000000fffff984 */ /* 0x000fe20000000800 */
[----:B------:R2:W-:Y:S02]  /*0ed0*/  LDGSTS.E.BYPASS.LTC128B.128 [R228], desc[UR22][R12.64] ;  /* 0x000000000ce47fae */ /* 0x0005e4000b901d56 */
.L_x_140:
[----:B------:R-:W-:Y:S05]  /*0ee0*/  BSYNC B0 ;  /* 0x0000000000007941 */ /* 0x000fea0003800000 */
.L_x_139:
[----:B------:R-:W-:Y:S01]  /*0ef0*/  LOP3.LUT R15, R15, 0xfffffffe, RZ, 0xc0, !PT ;  /* 0xfffffffe0f0f7812 */ /* 0x000fe200078ec0ff */
[----:B------:R-:W-:Y:S01]  /*0f00*/  BSSY B0, `(.L_x_141) ;  /* 0x000001a000007945 */ /* 0x000fe20003800000 */
[----:B------:R-:W-:Y:S02]  /*0f10*/  LOP3.LUT R10, R26, 0xfffffff8, RZ, 0xc0, !PT ;  /* 0xfffffff81a0a7812 */ /* 0x000fe400078ec0ff */
[----:B------:R-:W-:Y:S01]  /*0f20*/  ISETP.GE.AND P1, PT, R22, UR5, PT ;  /* 0x0000000516007c0c */ /* 0x000fe2000bf26270 */
[----:B------:R-:W-:Y:S02]  /*0f30*/  IMAD.IADD R25, R14, 0x1, -R15 ;  /* 0x000000010e197824 */ /* 0x000fe400078e0a0f */
[----:B------:R-:W-:Y:S01]  /*0f40*/  IMAD.IADD R14, R0, 0x1, -R10 ;  /* 0x00000001000e7824 */ /* 0x000fe200078e0a0a */
[----:B------:R-:W-:Y:S05]  /*0f50*/  @P0 BRA `(.L_x_142) ;  /* 0x0000000000500947 */ /* 0x000fea0003800000 */
[----:B------:R-:W-:Y:S02]  /*0f60*/  ULDC UR6, c[0x0][0x2d0] ;  /* 0x0000b40000067ab9 */ /* 0x000fe40000000800 */
[----:B------:R-:W-:-:S13]  /*0f70*/  ISETP.GE.AND P0, PT, R60, UR6, PT ;  /* 0x000000063c007c0c */ /* 0x000fda000bf06270 */
[----:B------:R3:W-:Y:S01]  /*0f80*/  @P0 STS.128 [R228+0x800], RZ ;  /* 0x000800ffe4000388 */ /* 0x0007e20000000c00 */
[----:B------:R-:W-:Y:S05]  /*0f90*/  @P0 BRA `(.L_x_142) ;  /* 0x0000000000400947 */ /* 0x000fea0003800000 */
[----:B------:R-:W-:Y:S01]  /*0fa0*/  IADD3 R0, P0, R2, 0x10, RZ ;  /* 0x0000001002007810 */ /* 0x000fe20007f1e0ff */
[----:B------:R-:W-:Y:S01]  /*0fb0*/  ULDC.64 UR6, c[0x0][0x240] ;  /* 0x0000900000067ab9 */ /* 0x000fe20000000a00 */
[----:B------:R-:W-:-:S03]  /*0fc0*/  MOV R11, R5 ;  /* 0x00000005000b7202 */ /* 0x000fc60000000f00 */
[----:B------:R-:W-:-:S04]  /*0fd0*/  IMAD.X R10, RZ, RZ, R3, P0 ;  /* 0x000000ffff0a7224 */ /* 0x000fc800000e0603 */
[----:B--2---:R-:W-:Y:S02]  /*0fe0*/  IMAD R12, R10, UR6, RZ ;  /* 0x000000060a0c7c24 */ /* 0x004fe4000f8e02ff */
[----:B------:R-:W-:-:S04]  /*0ff0*/  IMAD.MOV.U32 R10, RZ, RZ, R8 ;  /* 0x000000ffff0a7224 */ /* 0x000fc800078e0008 */
        /* <DEDUP_REMOVED lines=9> */
[----:B------:R4:W-:Y:S02]  /*1090*/  LDGSTS.E.BYPASS.LTC128B.128 [R228+0x800], desc[UR22][R12.64] ;  /* 0x008000000ce47fae */ /* 0x0009e4000b901d56 */
.L_x_142:
[----:B------:R-:W-:Y:S05]  /*10a0*/  BSYNC B0 ;  /* 0x0000000000007941 */ /* 0x000fea0003800000 */
.L_x_141:
[----:B------:R-:W-:Y:S04]  /*10b0*/  BSSY B0, `(.L_x_143) ;  /* 0x0000016000007945 */ /* 0x000fe80003800000 */
        /* <DEDUP_REMOVED lines=9> */
[----:B--2-4-:R-:W-:Y:S02]  /*1150*/  IMAD R12, R10, UR6, RZ ;  /* 0x000000060a0c7c24 */ /* 0x014fe4000f8e02ff */
        /* <DEDUP_REMOVED lines=11> */
.L_x_144:
[----:B------:R-:W-:Y:S05]  /*1210*/  BSYNC B0 ;  /* 0x0000000000007941 */ /* 0x000fea0003800000 */
.L_x_143:
        /* <DEDUP_REMOVED lines=22> */
.L_x_146:
[----:B------:R-:W-:Y:S05]  /*1380*/  BSYNC B0 ;  /* 0x0000000000007941 */ /* 0x000fea0003800000 */
.L_x_145:
        /* <DEDUP_REMOVED lines=22> */
.L_x_148:
[----:B------:R-:W-:Y:S05]  /*14f0*/  BSYNC B0 ;  /* 0x0000000000007941 */ /* 0x000fea0003800000 */
.L_x_147:
        /* <DEDUP_REMOVED lines=22> */
.L_x_150:
[----:B------:R-:W-:Y:S05]  /*1660*/  BSYNC B0 ;  /* 0x0000000000007941 */ /* 0x000fea0003800000 */
.L_x_149:
        /* <DEDUP_REMOVED lines=22> */
.L_x_152:
[----:B------:R-:W-:Y:S05]  /*17d0*/  BSYNC B0 ;  /* 0x0000000000007941 */ /* 0x000fea0003800000 */
.L_x_151:
        /* <DEDUP_REMOVED lines=21> */
.L_x_154:
[----:B------:R-:W-:Y:S05]  /*1930*/  BSYNC B0 ;  /* 0x0000000000007941 */ /* 0x000fea0003800000 */
.L_x_153:
[----:B-1----:R-:W-:Y:S01]  /*1940*/  IMAD.WIDE.U32 R2, R6, UR8, R60 ;  /* 0x0000000806027c25 */ /* 0x002fe2000f8e003c */
[----:B------:R-:W-:Y:S01]  /*1950*/  SHF.R.S32.HI R0, RZ, 0x1f, R16 ;  /* 0x0000001fff007819 */ /* 0x000fe20000011410 */
[----:B------:R-:W-:Y:S01]  /*1960*/  ULDC.64 UR6, c[0x0][0x260] ;  /* 0x0000980000067ab9 */ /* 0x000fe20000000a00 */
[----:B------:R-:W-:Y:S01]  /*1970*/  BSSY B0, `(.L_x_155) ;  /* 0x0000040000007945 */ /* 0x000fe20003800000 */
[C---:B------:R-:W-:Y:S01]  /*1980*/  IMAD R9, R7.reuse, UR8, RZ ;  /* 0x0000000807097c24 */ /* 0x040fe2000f8e02ff */
[----:B------:R-:W-:Y:S01]  /*1990*/  IADD3 R2, P0, R2, UR20, RZ ;  /* 0x0000001402027c10 */ /* 0x000fe2000ff1e0ff */
[----:B------:R-:W-:Y:S01]  /*19a0*/  IMAD R8, R7, UR10, RZ ;  /* 0x0000000a07087c24 */ /* 0x000fe2000f8e02ff */
[----:B------:R-:W-:Y:S01]  /*19b0*/  ULDC.64 UR20, c[0x0][0x268] ;  /* 0x00009a0000147ab9 */ /* 0x000fe20000000a00 */
[----:B------:R-:W-:-:S04]  /*19c0*/  IMAD.WIDE.U32 R4, R6, UR10, R60 ;  /* 0x0000000a06047c25 */ /* 0x000fc8000f8e003c */
[----:B------:R-:W-:Y:S01]  /*19d0*/  IMAD R9, R6, UR9, R9 ;  /* 0x0000000906097c24 */ /* 0x000fe2000f8e0209 */
[----:B------:R-:W-:Y:S01]  /*19e0*/  IADD3 R4, P1, R4, UR18, RZ ;  /* 0x0000001204047c10 */ /* 0x000fe2000ff3e0ff */
[----:B------:R-:W-:Y:S01]  /*19f0*/  IMAD R8, R6, UR11, R8 ;  /* 0x0000000b06087c24 */ /* 0x000fe2000f8e0208 */
[----:B------:R-:W-:Y:S01]  /*1a00*/  ULEA.HI.SX32 UR18, UR19, 0xffffffff, 0x19 ;  /* 0xffffffff13127891 */ /* 0x000fe2000f8fca3f */
[----:B------:R-:W-:Y:S01]  /*1a10*/  IMAD.MOV.U32 R52, RZ, RZ, 0x20 ;  /* 0x00000020ff347424 */ /* 0x000fe200078e00ff */
[----:B------:R-:W-:Y:S02]  /*1a20*/  IADD3.X R3, R3, UR13, R9, P0, !PT ;  /* 0x0000000d03037c10 */ /* 0x000fe400087fe409 */
[----:B------:R-:W-:Y:S01]  /*1a30*/  IADD3.X R5, R5, UR12, R8, P1, !PT ;  /* 0x0000000c05057c10 */ /* 0x000fe20008ffe408 */
[----:B------:R-:W-:Y:S01]  /*1a40*/  IMAD R8, R0, UR6, RZ ;  /* 0x0000000600087c24 */ /* 0x000fe2000f8e02ff */
[----:B------:R-:W-:Y:S01]  /*1a50*/  R2P PR, R14, 0x6 ;  /* 0x000000060e007804 */ /* 0x000fe20000000000 */
[----:B------:R-:W-:Y:S01]  /*1a60*/  IMAD.WIDE.U32 R30, R16, UR20, R2 ;  /* 0x00000014101e7c25 */ /* 0x000fe2000f8e0002 */
[----:B------:R-:W-:-:S02]  /*1a70*/  UIMAD UR17, UR18, -0x80, UR24 ;  /* 0xffffff80121178a4 */ /* 0x000fc4000f8e0218 */
[----:B------:R-:W-:Y:S01]  /*1a80*/  USHF.R.S32.HI UR25, URZ, 0x1f, UR18 ;  /* 0x0000001f3f197899 */ /* 0x000fe20008011412 */
[----:B------:R-:W-:Y:S02]  /*1a90*/  IMAD.MOV.U32 R3, RZ, RZ, 0x10 ;  /* 0x00000010ff037424 */ /* 0x000fe400078e00ff */
[----:B------:R-:W-:Y:S01]  /*1aa0*/  IMAD R0, R0, UR20, RZ ;  /* 0x0000001400007c24 */ /* 0x000fe2000f8e02ff */
[----:B------:R-:W-:Y:S01]  /*1ab0*/  USHF.L.U64.HI UR20, UR10, 0x7, UR11 ;  /* 0x000000070a147899 */ /* 0x000fe2000801020b */
[C---:B------:R-:W-:Y:S01]  /*1ac0*/  IMAD R9, R16.reuse, UR7, R8 ;  /* 0x0000000710097c24 */ /* 0x040fe2000f8e0208 */
[----:B------:R-:W-:Y:S01]  /*1ad0*/  SEL R3, R3, 0xfffffff0, !P1 ;  /* 0xfffffff003037807 */ /* 0x000fe20004800000 */
[----:B--2-4-:R-:W-:Y:S01]  /*1ae0*/  IMAD.WIDE.U32 R12, R16, UR6, R4 ;  /* 0x00000006100c7c25 */ /* 0x014fe2000f8e0004 */
[----:B------:R-:W-:Y:S01]  /*1af0*/  ISETP.GE.AND P1, PT, R6, UR17, PT ;  /* 0x0000001106007c0c */ /* 0x000fe2000bf26270 */
[----:B------:R-:W-:Y:S01]  /*1b00*/  UIMAD UR6, UR20, UR18, URZ ;  /* 0x00000012140672a4 */ /* 0x000fe2000f8e023f */
[----:B------:R-:W-:Y:S01]  /*1b10*/  SEL R4, R52, 0xffffffe0, !P2 ;  /* 0xffffffe034047807 */ /* 0x000fe20005000000 */
[----:B------:R-:W-:Y:S01]  /*1b20*/  IMAD R17, R16, UR21, R0 ;  /* 0x0000001510117c24 */ /* 0x000fe2000f8e0200 */
[----:B------:R-:W-:Y:S01]  /*1b30*/  USHF.L.U32 UR21, UR10, 0x7, URZ ;  /* 0x000000070a157899 */ /* 0x000fe2000800063f */
[----:B------:R-:W-:Y:S01]  /*1b40*/  IADD3 R11, R13, R9, RZ ;  /* 0x000000090d0b7210 */ /* 0x000fe20007ffe0ff */
[----:B------:R-:W-:Y:S01]  /*1b50*/  IMAD.U32 R8, RZ, RZ, UR18 ;  /* 0x00000012ff087e24 */ /* 0x000fe2000f8e00ff */
[----:B------:R-:W-:Y:S01]  /*1b60*/  SHF.L.U32 R0, R27, 0x6, RZ ;  /* 0x000000061b007819 */ /* 0x000fe200000006ff */
[----:B------:R-:W-:Y:S01]  /*1b70*/  IMAD.MOV.U32 R10, RZ, RZ, R12 ;  /* 0x000000ffff0a7224 */ /* 0x000fe200078e000c */
[----:B------:R-:W-:Y:S01]  /*1b80*/  UIMAD UR6, UR25, UR21, UR6 ;  /* 0x00000015190672a4 */ /* 0x000fe2000f8e0206 */
[----:B------:R-:W-:Y:S01]  /*1b90*/  STL.64 [R1+0x10], R12 ;  /* 0x0000100c01007387 */ /* 0x000fe20000100a00 */
[----:B------:R-:W-:Y:S01]  /*1ba0*/  IMAD.SHL.U32 R5, R6, 0x8, RZ ;  /* 0x0000000806057824 */ /* 0x000fe200078e00ff */
[----:B------:R-:W-:Y:S01]  /*1bb0*/  LOP3.LUT R0, R0, 0x1c0, RZ, 0xc0, !PT ;  /* 0x000001c000007812 */ /* 0x000fe200078ec0ff */
[----:B------:R-:W-:Y:S01]  /*1bc0*/  IMAD.WIDE.U32 R8, R8, UR21, R10 ;  /* 0x0000001508087c25 */ /* 0x000fe2000f8e000a */
[----:B------:R-:W-:Y:S01]  /*1bd0*/  STL.64 [R1+0x80], R30 ;  /* 0x0000801e01007387 */ /* 0x000fe20000100a00 */
[----:B------:R-:W-:-:S02]  /*1be0*/  ISETP.GE.AND P0, PT, R21, UR17, PT ;  /* 0x0000001115007c0c */ /* 0x000fc4000bf06270 */
[----:B------:R-:W-:Y:S01]  /*1bf0*/  IMAD.SHL.U32 R2, R14, 0x40, RZ ;  /* 0x000000400e027824 */ /* 0x000fe200078e00ff */
[----:B------:R1:W-:Y:S01]  /*1c00*/  STL.64 [R1+0x8], R10 ;  /* 0x0000080a01007387 */ /* 0x0003e20000100a00 */
[----:B------:R-:W-:Y:S01]  /*1c10*/  LOP3.LUT R14, R0, 0x8, R5, 0xf8, !PT ;  /* 0x00000008000e7812 */ /* 0x000fe200078ef805 */
[----:B------:R-:W-:Y:S01]  /*1c20*/  IMAD.SHL.U32 R5, R25, 0x8, RZ ;  /* 0x0000000819057824 */ /* 0x000fe200078e00ff */
[----:B------:R-:W-:Y:S02]  /*1c30*/  ISETP.GE.AND P6, PT, R20, UR17, PT ;  /* 0x0000001114007c0c */ /* 0x000fe4000bfc6270 */
[----:B------:R-:W-:Y:S02]  /*1c40*/  ISETP.GE.AND P5, PT, R19, UR17, PT ;  /* 0x0000001113007c0c */ /* 0x000fe4000bfa6270 */
[----:B------:R-:W-:Y:S02]  /*1c50*/  ISETP.GE.AND P4, PT, R18, UR17, PT ;  /* 0x0000001112007c0c */ /* 0x000fe4000bf86270 */
[----:B------:R-:W-:-:S02]  /*1c60*/  ISETP.GE.AND P3, PT, R24, UR17, PT ;  /* 0x0000001118007c0c */ /* 0x000fc4000bf66270 */
[----:B------:R-:W-:Y:S02]  /*1c70*/  ISETP.GE.AND P2, PT, R23, UR17, PT ;  /* 0x0000001117007c0c */ /* 0x000fe4000bf46270 */
[----:B-1----:R-:W-:Y:S02]  /*1c80*/  IADD3 R11, R9, UR6, RZ ;  /* 0x00000006090b7c10 */ /* 0x002fe4000fffe0ff */
[----:B------:R-:W-:Y:S02]  /*1c90*/  SHF.R.U32.HI R10, RZ, 0x3, R0 ;  /* 0x00000003ff0a7819 */ /* 0x000fe40000011600 */
[----:B------:R-:W-:Y:S01]  /*1ca0*/  LOP3.LUT R0, R2, 0x1c0, RZ, 0xc0, !PT ;  /* 0x000001c002007812 */ /* 0x000fe200078ec0ff */
[----:B------:R-:W-:Y:S06]  /*1cb0*/  @P1 BRA `(.L_x_156) ;  /* 0x00000000002c1947 */ /* 0x000fec0003800000 */
[----:B------:R-:W-:Y:S02]  /*1cc0*/  ULDC UR6, c[0x0][0x2d0] ;  /* 0x0000b40000067ab9 */ /* 0x000fe40000000800 */
[----:B------:R-:W-:-:S13]  /*1cd0*/  ISETP.GE.AND P1, PT, R60, UR6, PT ;  /* 0x000000063c007c0c */ /* 0x000fda000bf26270 */
[----:B------:R1:W-:Y:S01]  /*1ce0*/  @P1 STS.128 [R228+0x4000], RZ ;  /* 0x004000ffe4001388 */ /* 0x0003e20000000c00 */
[----:B------:R-:W-:Y:S05]  /*1cf0*/  @P1 BRA `(.L_x_156) ;  /* 0x00000000001c1947 */ /* 0x000fea0003800000 */
[----:B------:R-:W-:Y:S02]  /*1d00*/  ULDC.64 UR6, c[0x0][0x218] ;  /* 0x0000860000067ab9 */ /* 0x000fe40000000a00 */
[----:B------:R-:W-:-:S04]  /*1d10*/  LEA R12, P1, R8, UR6, 0x1 ;  /* 0x00000006080c7c11 */ /* 0x000fc8000f8208ff */
[----:B------:R-:W-:-:S05]  /*1d20*/  LEA.HI.X R13, R8, UR7, R11, 0x1, P1 ;  /* 0x00000007080d7c11 */ /* 0x000fca00088f0c0b */
[----:B------:R-:W-:Y:S01]  /*1d30*/  @!PT LDS RZ, [RZ] ;  /* 0x00000000fffff984 */ /* 0x000fe20000000800 */
[----:B------:R-:W-:Y:S01]  /*1d40*/  @!PT LDS RZ, [RZ] ;  /* 0x00000000fffff984 */ /* 0x000fe20000000800 */
[----:B------:R-:W-:Y:S01]  /*1d50*/  @!PT LDS RZ, [RZ] ;  /* 0x00000000fffff984 */ /* 0x000fe20000000800 */
[----:B------:R2:W-:Y:S04]  /*1d60*/  LDGSTS.E.BYPASS.LTC128B.128 [R228+0x4000], desc[UR22][R12.64] ;  /* 0x040000000ce47fae */ /* 0x0005e8000b901d56 */
.L_x_156:
[----:B------:R-:W-:Y:S05]  /*1d70*/  BSYNC B0 ;  /* 0x0000000000007941 */ /* 0x000fea0003800000 */
.L_x_155:
[----:B------:R-:W-:Y:S01]  /*1d80*/  LOP3.LUT R2, R0, 0x8, R5, 0xf8, !PT ;  /* 0x0000000800027812 */ /* 0x000fe200078ef805 */
[----:B------:R-:W-:Y:S01]  /*1d90*/  USHF.L.U64.HI UR12, UR10, 0x4, UR11 ;  /* 0x000000040a0c7899 */ /* 0x000fe2000801020b */
[----:B------:R-:W-:Y:S01]  /*1da0*/  SHF.R.U32.HI R0, RZ, 0x3, R0 ;  /* 0x00000003ff007819 */ /* 0x000fe20000011600 */
[----:B------:R-:W-:Y:S01]  /*1db0*/  USHF.L.U32 UR13, UR10, 0x4, URZ ;  /* 0x000000040a0d7899 */ /* 0x000fe2000800063f */
[----:B------:R-:W-:Y:S01]  /*1dc0*/  BSSY B0, `(.L_x_157) ;  /* 0x0000012000007945 */ /* 0x000fe20003800000 */
[----:B------:R-:W-:Y:S02]  /*1dd0*/  ISETP.GE.AND P1, PT, R22, UR17, PT ;  /* 0x0000001116007c0c */ /* 0x000fe4000bf26270 */
[----:B------:R-:W-:Y:S02]  /*1de0*/  LOP3.LUT R16, R14, R10, RZ, 0x3c, !PT ;  /* 0x0000000a0e107212 */ /* 0x000fe400078e3cff */
[----:B------:R-:W-:Y:S01]  /*1df0*/  LOP3.LUT R63, R2, R0, RZ, 0x3c, !PT ;  /* 0x00000000023f7212 */ /* 0x000fe200078e3cff */
[----:B------:R-:W-:Y:S05]  /*1e00*/  @P0 BRA `(.L_x_158) ;  /* 0x0000000000340947 */ /* 0x000fea0003800000 */
[----:B------:R-:W-:Y:S02]  /*1e10*/  ULDC UR6, c[0x0][0x2d0] ;  /* 0x0000b40000067ab9 */ /* 0x000fe40000000800 */
[----:B------:R-:W-:-:S13]  /*1e20*/  ISETP.GE.AND P0, PT, R60, UR6, PT ;  /* 0x000000063c007c0c */ /* 0x000fda000bf06270 */
[----:B------:R4:W-:Y:S01]  /*1e30*/  @P0 STS.128 [R228+0x4800], RZ ;  /* 0x004800ffe4000388 */ /* 0x0009e20000000c00 */
[----:B------:R-:W-:Y:S05]  /*1e40*/  @P0 BRA `(.L_x_158) ;  /* 0x0000000000240947 */ /* 0x000fea0003800000 */
[----:B------:R-:W-:Y:S01]  /*1e50*/  IADD3 R0, P0, R8, UR13, RZ ;  /* 0x0000000d08007c10 */ /* 0x000fe2000ff1e0ff */
[----:B------:R-:W-:-:S03]  /*1e60*/  ULDC.64 UR6, c[0x0][0x218] ;  /* 0x0000860000067ab9 */ /* 0x000fc60000000a00 */
[----:B------:R-:W-:Y:S02]  /*1e70*/  IADD3.X R2, R11, UR12, RZ, P0, !PT ;  /* 0x0000000c0b027c10 */ /* 0x000fe400087fe4ff */
[----:B--2---:R-:W-:-:S04]  /*1e80*/  LEA R12, P0, R0, UR6, 0x1 ;  /* 0x00000006000c7c11 */ /* 0x004fc8000f8008ff */
[----:B------:R-:W-:-:S05]  /*1e90*/  LEA.HI.X R13, R0, UR7, R2, 0x1, P0 ;  /* 0x00000007000d7c11 */ /* 0x000fca00080f0c02 */
[----:B------:R-:W-:Y:S01]  /*1ea0*/  @!PT LDS RZ, [RZ] ;  /* 0x00000000fffff984 */ /* 0x000fe20000000800 */
[----:B------:R-:W-:Y:S01]  /*1eb0*/  @!PT LDS RZ, [RZ] ;  /* 0x00000000fffff984 */ /* 0x000fe20000000800 */
[----:B------:R-:W-:Y:S01]  /*1ec0*/  @!PT LDS RZ, [RZ] ;  /* 0x00000000fffff984 */ /* 0x000fe20000000800 */
[----:B------:R2:W-:Y:S04]  /*1ed0*/  LDGSTS.E.BYPASS.LTC128B.128 [R228+0x4800], desc[UR22][R12.64] ;  /* 0x048000000ce47fae */ /* 0x0005e8000b901d56 */
.L_x_158:
[----:B------:R-:W-:Y:S05]  /*1ee0*/  BSYNC B0 ;  /* 0x0000000000007941 */ /* 0x000fea0003800000 */
.L_x_157:
[----:B------:R-:W-:Y:S04]  /*1ef0*/  BSSY B0, `(.L_x_159) ;  /* 0x0000012000007945 */ /* 0x000fe80003800000 */
[----:B------:R-:W-:Y:S05]  /*1f00*/  @P6 BRA `(.L_x_160) ;  /* 0x0000000000406947 */ /* 0x000fea0003800000 */
[----:B------:R-:W-:Y:S02]  /*1f10*/  ULDC UR6, c[0x0][0x2d0] ;  /* 0x0000b40000067ab9 */ /* 0x000fe40000000800 */
[----:B------:R-:W-:-:S13]  /*1f20*/  ISETP.GE.AND P0, PT, R60, UR6, PT ;  /* 0x000000063c007c0c */ /* 0x000fda000bf06270 */
[----:B------:R1:W-:Y:S01]  /*1f30*/  @P0 STS.128 [R228+0x5000], RZ ;  /* 0x005000ffe4000388 */ /* 0x0003e20000000c00 */
[----:B------:R-:W-:Y:S05]  /*1f40*/  @P0 BRA `(.L_x_160) ;  /* 0x0000000000300947 */ /* 0x000fea0003800000 */
[----:B------:R-:W-:Y:S01]  /*1f50*/  IMAD.U32 R0, RZ, RZ, UR10 ;  /* 0x0000000aff007e24 */ /* 0x000fe2000f8e00ff */
[----:B------:R-:W-:Y:S01]  /*1f60*/  ULDC.64 UR6, c[0x0][0x218] ;  /* 0x0000860000067ab9 */ /* 0x000fe20000000a00 */
[----:B------:R-:W-:Y:S02]  /*1f70*/  IMAD.U32 R5, RZ, RZ, UR10 ;  /* 0x0000000aff057e24 */ /* 0x000fe4000f8e00ff */
[----:B------:R-:W-:Y:S01]  /*1f80*/  IMAD.U32 R2, RZ, RZ, UR11 ;  /* 0x0000000bff027e24 */ /* 0x000fe2000f8e00ff */
[----:B------:R-:W-:-:S04]  /*1f90*/  LEA R0, P0, R0, R8, 0x5 ;  /* 0x0000000800007211 */ /* 0x000fc800078028ff */
[----:B------:R-:W-:Y:S02]  /*1fa0*/  LEA.HI.X R2, R5, R11, R2, 0x5, P0 ;  /* 0x0000000b05027211 */ /* 0x000fe400000f2c02 */
[----:B--2---:R-:W-:-:S04]  /*1fb0*/  LEA R12, P0, R0, UR6, 0x1 ;  /* 0x00000006000c7c11 */ /* 0x004fc8000f8008ff */
[----:B------:R-:W-:-:S05]  /*1fc0*/  LEA.HI.X R13, R0, UR7, R2, 0x1, P0 ;  /* 0x00000007000d7c11 */ /* 0x000fca00080f0c02 */
[----:B------:R-:W-:Y:S01]  /*1fd0*/  @!PT LDS RZ, [RZ] ;  /* 0x00000000fffff984 */ /* 0x000fe20000000800 */
[----:B------:R-:W-:Y:S01]  /*1fe0*/  @!PT LDS RZ, [RZ] ;  /* 0x00000000fffff984 */ /* 0x000fe20000000800 */
[----:B------:R-:W-:Y:S01]  /*1ff0*/  @!PT LDS RZ, [RZ] ;  /* 0x00000000fffff984 */ /* 0x000fe20000000800 */
[----:B------:R2:W-:Y:S04]  /*2000*/  LDGSTS.E.BYPASS.LTC128B.128 [R228+0x5000], desc[UR22][R12.64] ;  /* 0x050000000ce47fae */ /* 0x0005e8000b901d56 */
.L_x_160:
[----:B------:R-:W-:Y:S05]  /*2010*/  BSYNC B0 ;  /* 0x0000000000007941 */ /* 0x000fea0003800000 */
.L_x_159:
[----:B------:R-:W-:Y:S04]  /*2020*/  BSSY B0, `(.L_x_161) ;  /* 0x0000012000007945 */ /* 0x000fe80003800000 */
[----:B------:R-:W-:Y:S05]  /*2030*/  @P5 BRA `(.L_x_162) ;  /* 0x0000000000405947 */ /* 0x000fea0003800000 */
[----:B------:R-:W-:Y:S02]  /*2040*/  ULDC UR6, c[0x0][0x2d0] ;  /* 0x0000b40000067ab9 */ /* 0x000fe40000000800 */
[----:B------:R-:W-:-:S13]  /*2050*/  ISETP.GE.AND P0, PT, R60, UR6, PT ;  /* 0x000000063c007c0c */ /* 0x000fda000bf06270 */
[----:B------:R1:W-:Y:S01]  /*2060*/  @P0 STS.128 [R228+0x5800], RZ ;  /* 0x005800ffe4000388 */ /* 0x0003e20000000c00 */
[----:B------:R-:W-:Y:S05]  /*2070*/  @P0 BRA `(.L_x_162) ;  /* 0x0000000000300947 */ /* 0x000fea0003800000 */
[----:B------:R-:W-:Y:S01]  /*2080*/  MOV R10, R8 ;  /* 0x00000008000a7202 */ /* 0x000fe20000000f00 */
[----:B--2---:R-:W-:Y:S01]  /*2090*/  IMAD.U32 R12, RZ, RZ, UR10 ;  /* 0x0000000aff0c7e24 */ /* 0x004fe2000f8e00ff */
[----:B------:R-:W-:Y:S01]  /*20a0*/  UIMAD UR26, UR11, 0x30, URZ ;  /* 0x000000300b1a78a4 */ /* 0x000fe2000f8e023f */
[----:B------:R-:W-:Y:S02]  /*20b0*/  ULDC.64 UR6, c[0x0][0x218] ;  /* 0x0000860000067ab9 */ /* 0x000fe40000000a00 */
[----:B------:R-:W-:-:S04]  /*20c0*/  IMAD.WIDE.U32 R12, R12, 0x30, R10 ;  /* 0x000000300c0c7825 */ /* 0x000fc800078e000a */
[----:B------:R-:W-:Y:S01]  /*20d0*/  VIADD R0, R13, UR26 ;  /* 0x0000001a0d007c36 */ /* 0x000fe20008000000 */
[----:B------:R-:W-:-:S04]  /*20e0*/  LEA R14, P0, R12, UR6, 0x1 ;  /* 0x000000060c0e7c11 */ /* 0x000fc8000f8008ff */
[----:B------:R-:W-:-:S05]  /*20f0*/  LEA.HI.X R15, R12, UR7, R0, 0x1, P0 ;  /* 0x000000070c0f7c11 */ /* 0x000fca00080f0c00 */
[----:B------:R-:W-:Y:S01]  /*2100*/  @!PT LDS RZ, [RZ] ;  /* 0x00000000fffff984 */ /* 0x000fe20000000800 */
[----:B------:R-:W-:Y:S01]  /*2110*/  @!PT LDS RZ, [RZ] ;  /* 0x00000000fffff984 */ /* 0x000fe20000000800 */
[----:B------:R-:W-:Y:S01]  /*2120*/  @!PT LDS RZ, [RZ] ;  /* 0x00000000fffff984 */ /* 0x000fe20000000800 */
[----:B------:R2:W-:Y:S04]  /*2130*/  LDGSTS.E.BYPASS.LTC128B.128 [R228+0x5800], desc[UR22][R14.64] ;  /* 0x058000000ee47fae */ /* 0x0005e8000b901d56 */
.L_x_162:
[----:B------:R-:W-:Y:S05]  /*2140*/  BSYNC B0 ;  /* 0x0000000000007941 */ /* 0x000fea0003800000 */
.L_x_161:
        /* <DEDUP_REMOVED lines=18> */
.L_x_164:
[----:B------:R-:W-:Y:S05]  /*2270*/  BSYNC B0 ;  /* 0x0000000000007941 */ /* 0x000fea0003800000 */
.L_x_163:
[----:B------:R-:W-:Y:S04]  /*2280*/  BSSY B0, `(.L_x_165) ;  /* 0x0000013000007945 */ /* 0x000fe80003800000 */
[----:B------:R-:W-:Y:S05]  /*2290*/  @P3 BRA `(.L_x_166) ;  /* 0x0000000000443947 */ /* 0x000fea0003800000 */
[----:B------:R-:W-:Y:S02]  /*22a0*/  ULDC UR6, c[0x0][0x2d0] ;  /* 0x0000b40000067ab9 */ /* 0x000fe40000000800 */
[----:B------:R-:W-:-:S13]  /*22b0*/  ISETP.GE.AND P0, PT, R60, UR6, PT ;  /* 0x000000063c007c0c */ /* 0x000fda000bf06270 */
[----:B------:R1:W-:Y:S01]  /*22c0*/  @P0 STS.128 [R228+0x6800], RZ ;  /* 0x006800ffe4000388 */ /* 0x0003e20000000c00 */
[----:B------:R-:W-:Y:S05]  /*22d0*/  @P0 BRA `(.L_x_166) ;  /* 0x0000000000340947 */ /* 0x000fea0003800000 */
[----:B--2---:R-:W-:Y:S01]  /*22e0*/  MOV R13, R11 ;  /* 0x0000000b000d7202 */ /* 0x004fe20000000f00 */
[----:B------:R-:W-:Y:S01]  /*22f0*/  IMAD.U32 R0, RZ, RZ, UR10 ;  /* 0x0000000aff007e24 */ /* 0x000fe2000f8e00ff */
[----:B------:R-:W-:Y:S01]  /*2300*/  UIMAD UR26, UR11, 0x50, URZ ;  /* 0x000000500b1a78a4 */ /* 0x000fe2000f8e023f */
[----:B------:R-:W-:Y:S01]  /*2310*/  IMAD.MOV.U32 R12, RZ, RZ, R8 ;  /* 0x000000ffff0c7224 */ /* 0x000fe200078e0008 */
[----:B------:R-:W-:-:S03]  /*2320*/  ULDC.64 UR6, c[0x0][0x218] ;  /* 0x0000860000067ab9 */ /* 0x000fc60000000a00 */
[----:B------:R-:W-:-:S05]  /*2330*/  IMAD.WIDE.U32 R12, R0, 0x50, R12 ;  /* 0x00000050000c7825 */ /* 0x000fca00078e000c */
[----:B------:R-:W-:Y:S02]  /*2340*/  IADD3 R0, R13, UR26, RZ ;  /* 0x0000001a0d007c10 */ /* 0x000fe4000fffe0ff */
[----:B------:R-:W-:-:S04]  /*2350*/  LEA R14, P0, R12, UR6, 0x1 ;  /* 0x000000060c0e7c11 */ /* 0x000fc8000f8008ff */
[----:B------:R-:W-:-:S05]  /*2360*/  LEA.HI.X R15, R12, UR7, R0, 0x1, P0 ;  /* 0x000000070c0f7c11 */ /* 0x000fca00080f0c00 */
[----:B------:R-:W-:Y:S01]  /*2370*/  @!PT LDS RZ, [RZ] ;  /* 0x00000000fffff984 */ /* 0x000fe20000000800 */
[----:B------:R-:W-:Y:S01]  /*2380*/  @!PT LDS RZ, [RZ] ;  /* 0x00000000fffff984 */ /* 0x000fe20000000800 */
[----:B------:R-:W-:Y:S01]  /*2390*/  @!PT LDS RZ, [RZ] ;  /* 0x00000000fffff984 */ /* 0x000fe20000000800 */
[----:B------:R2:W-:Y:S04]  /*23a0*/  LDGSTS.E.BYPASS.LTC128B.128 [R228+0x6800], desc[UR22][R14.64] ;  /* 0x068000000ee47fae */ /* 0x0005e8000b901d56 */
.L_x_166:
[----:B------:R-:W-:Y:S05]  /*23b0*/  BSYNC B0 ;  /* 0x0000000000007941 */ /* 0x000fea0003800000 */
.L_x_165:
        /* <DEDUP_REMOVED lines=19> */
.L_x_168:
[----:B------:R-:W-:Y:S05]  /*24f0*/  BSYNC B0 ;  /* 0x0000000000007941 */ /* 0x000fea0003800000 */
.L_x_167:
[----:B------:R-:W-:Y:S04]  /*2500*/  BSSY B0, `(.L_x_169) ;  /* 0x0000012000007945 */ /* 0x000fe80003800000 */
[----:B------:R-:W-:Y:S05]  /*2510*/  @P1 BRA `(.L_x_170) ;  /* 0x0000000000401947 */ /* 0x000fea0003800000 */
[----:B------:R-:W-:Y:S02]  /*2520*/  ULDC UR6, c[0x0][0x2d0] ;  /* 0x0000b40000067ab9 */ /* 0x000fe40000000800 */
[----:B------:R-:W-:-:S13]  /*2530*/  ISETP.GE.AND P0, PT, R60, UR6, PT ;  /* 0x000000063c007c0c */ /* 0x000fda000bf06270 */
[----:B------:R1:W-:Y:S01]  /*2540*/  @P0 STS.128 [R228+0x7800], RZ ;  /* 0x007800ffe4000388 */ /* 0x0003e20000000c00 */
[----:B------:R-:W-:Y:S05]  /*2550*/  @P0 BRA `(.L_x_170) ;  /* 0x0000000000300947 */ /* 0x000fea0003800000 */
[----:B------:R-:W-:Y:S01]  /*2560*/  MOV R9, R11 ;  /* 0x0000000b00097202 */ /* 0x000fe20000000f00 */
[----:B------:R-:W-:Y:S01]  /*2570*/  IMAD.U32 R0, RZ, RZ, UR10 ;  /* 0x0000000aff007e24 */ /* 0x000fe2000f8e00ff */
        /* <DEDUP_REMOVED lines=10> */
.L_x_170:
[----:B------:R-:W-:Y:S05]  /*2620*/  BSYNC B0 ;  /* 0x0000000000007941 */ /* 0x000fea0003800000 */
.L_x_169:
[----:B------:R-:W0:Y:S01]  /*2630*/  LDGDEPBAR ;  /* 0x00000000000079af */ /* 0x000e220000000000 */
[----:B------:R-:W-:Y:S01]  /*2640*/  ISETP.GE.AND P1, PT, R6, UR17, PT ;  /* 0x0000001106007c0c */ /* 0x000fe2000bf26270 */
[----:B-1----:R-:W-:Y:S01]  /*2650*/  IMAD.IADD R10, R31, 0x1, R17 ;  /* 0x000000011f0a7824 */ /* 0x002fe200078e0211 */
[----:B------:R-:W-:Y:S01]  /*2660*/  UIMAD UR6, UR25, UR8, URZ ;  /* 0x00000008190672a4 */ /* 0x000fe2000f8e023f */
[----:B------:R-:W-:Y:S01]  /*2670*/  IMAD.SHL.U32 R5, R26, 0x40, RZ ;  /* 0x000000401a057824 */ /* 0x000fe200078e00ff */
[----:B------:R-:W-:Y:S01]  /*2680*/  UIMAD.WIDE.U32 UR26, UR18, UR8, URZ ;  /* 0x00000008121a72a5 */ /* 0x000fe2000f8e003f */
[----:B------:R-:W-:Y:S01]  /*2690*/  LEA.HI R2, R28, R218, RZ, 0x5 ;  /* 0x000000da1c027211 */ /* 0x000fe200078f28ff */
[----:B------:R1:W-:Y:S01]  /*26a0*/  STL [R1+0x38], R10 ;  /* 0x0000380a01007387 */ /* 0x0003e20000100800 */
[----:B------:R-:W-:Y:S01]  /*26b0*/  UIMAD UR6, UR18, UR9, UR6 ;  /* 0x00000009120672a4 */ /* 0x000fe2000f8e0206 */
[----:B------:R-:W-:Y:S01]  /*26c0*/  LOP3.LUT R62, R5, 0xfffffe00, RZ, 0xc0, !PT ;  /* 0xfffffe00053e7812 */ /* 0x000fe200078ec0ff */
[----:B------:R-:W-:Y:S01]  /*26d0*/  BSSY B0, `(.L_x_171) ;  /* 0x000001e000007945 */ /* 0x000fe20003800000 */
[----:B------:R-:W-:Y:S01]  /*26e0*/  IMAD.U32 R8, RZ, RZ, UR26 ;  /* 0x0000001aff087e24 */ /* 0x000fe2000f8e00ff */
[----:B------:R-:W-:Y:S01]  /*26f0*/  UIADD3 UR6, UR27, UR6, URZ ;  /* 0x000000061b067290 */ /* 0x000fe2000fffe03f */
[----:B------:R-:W-:Y:S01]  /*2700*/  SHF.R.S32.HI R2, RZ, 0x5, R2 ;  /* 0x00000005ff027819 */ /* 0x000fe20000011402 */
[----:B------:R-:W-:Y:S01]  /*2710*/  IMAD.U32 R9, RZ, RZ, UR27 ;  /* 0x0000001bff097e24 */ /* 0x000fe2000f8e00ff */
[----:B------:R-:W-:-:S02]  /*2720*/  ISETP.GE.AND P0, PT, R21, UR17, PT ;  /* 0x0000001115007c0c */ /* 0x000fc4000bf06270 */
[----:B------:R-:W-:Y:S01]  /*2730*/  LEA R6, P2, R8, R30, 0x7 ;  /* 0x0000001e08067211 */ /* 0x000fe200078438ff */
[----:B------:R-:W-:Y:S01]  /*2740*/  IMAD.U32 R0, RZ, RZ, UR6 ;  /* 0x00000006ff007e24 */ /* 0x000fe2000f8e00ff */
[----:B------:R-:W-:Y:S01]  /*2750*/  ISETP.GE.AND P6, PT, R20, UR17, PT ;  /* 0x0000001114007c0c */ /* 0x000fe2000bfc6270 */
[----:B------:R-:W-:Y:S01]  /*2760*/  IMAD R2, R2, 0x400, R62 ;  /* 0x0000040002027824 */ /* 0x000fe200078e023e */
[----:B------:R-:W-:Y:S02]  /*2770*/  ISETP.GE.AND P5, PT, R19, UR17, PT ;  /* 0x0000001113007c0c */ /* 0x000fe4000bfa6270 */
[----:B------:R-:W-:Y:S01]  /*2780*/  LEA.HI.X R7, R8, R10, R0, 0x7, P2 ;  /* 0x0000000a08077211 */ /* 0x000fe200010f3c00 */
[----:B------:R-:W-:-:S04]  /*2790*/  DEPBAR.LE SB0, 0x0 ;  /* 0x000080000000791a */ /* 0x000fc80000000000 */
[----:B------:R-:W-:Y:S01]  /*27a0*/  BAR.SYNC.DEFER_BLOCKING 0x0 ;  /* 0x0000000000007b1d */ /* 0x000fe20000010000 */
[----:B------:R-:W-:Y:S02]  /*27b0*/  ISETP.GE.AND P4, PT, R18, UR17, PT ;  /* 0x0000001112007c0c */ /* 0x000fe4000bf86270 */
[----:B------:R-:W-:Y:S02]  /*27c0*/  ISETP.GE.AND P3, PT, R24, UR17, PT ;  /* 0x0000001118007c0c */ /* 0x000fe4000bf66270 */
[----:B------:R-:W-:Y:S01]  /*27d0*/  ISETP.GE.AND P2, PT, R23, UR17, PT ;  /* 0x0000001117007c0c */ /* 0x000fe2000bf46270 */
[----:B------:R1:W-:Y:S01]  /*27e0*/  @P1 STS.128 [R228+0x8000], RZ ;  /* 0x008000ffe4001388 */ /* 0x0003e20000000c00 */
[----:B------:R-:W-:Y:S11]  /*27f0*/  @P1 BRA `(.L_x_172) ;  /* 0x00000000002c1947 */ /* 0x000ff60003800000 */
        /* <DEDUP_REMOVED lines=11> */
.L_x_172:
[----:B------:R-:W-:Y:S05]  /*28b0*/  BSYNC B0 ;  /* 0x0000000000007941 */ /* 0x000fea0003800000 */
.L_x_171:
[----:B------:R1:W-:Y:S01]  /*28c0*/  @P0 STS.128 [R228+0x8800], RZ ;  /* 0x008800ffe4000388 */ /* 0x0003e20000000c00 */
[----:B------:R-:W-:Y:S01]  /*28d0*/  IMAD.IADD R2, R63, 0x1, R2 ;  /* 0x000000013f027824 */ /* 0x000fe200078e0202 */
[----:B------:R-:W-:Y:S01]  /*28e0*/  BSSY B0, `(.L_x_173) ;  /* 0x0000016000007945 */ /* 0x000fe20003800000 */
[----:B------:R-:W-:Y:S01]  /*28f0*/  IMAD R0, R25, 0x200, R16 ;  /* 0x0000020019007824 */ /* 0x000fe200078e0210 */
[----:B------:R-:W-:Y:S02]  /*2900*/  ISETP.GE.AND P1, PT, R22, UR17, PT ;  /* 0x0000001116007c0c */ /* 0x000fe4000bf26270 */
[----:B------:R-:W-:Y:S02]  /*2910*/  LEA R224, R2, UR4, 0x1 ;  /* 0x0000000402e07c11 */ /* 0x000fe4000f8e08ff */
[----:B------:R-:W-:Y:S01]  /*2920*/  LEA R217, R0, UR4, 0x1 ;  /* 0x0000000400d97c11 */ /* 0x000fe2000f8e08ff */
        /* <DEDUP_REMOVED lines=11> */
[----:B-1----:R-:W-:-:S04]  /*29e0*/  LEA R8, P0, R0, UR6, 0x1 ;  /* 0x0000000600087c11 */ /* 0x002fc8000f8008ff */
[----:B------:R-:W-:-:S05]  /*29f0*/  LEA.HI.X R9, R0, UR7, R2, 0x1, P0 ;  /* 0x0000000700097c11 */ /* 0x000fca00080f0c02 */
[----:B------:R-:W-:Y:S01]  /*2a00*/  @!PT LDS RZ, [RZ] ;  /* 0x00000000fffff984 */ /* 0x000fe20000000800 */
[----:B------:R-:W-:Y:S01]  /*2a10*/  @!PT LDS RZ, [RZ] ;  /* 0x00000000fffff984 */ /* 0x000fe20000000800 */
[----:B------:R-:W-:Y:S01]  /*2a20*/  @!PT LDS RZ, [RZ] ;  /* 0x00000000fffff984 */ /* 0x000fe20000000800 */
[----:B------:R1:W-:Y:S04]  /*2a30*/  LDGSTS.E.BYPASS.LTC128B.128 [R228+0x8800], desc[UR22][R8.64] ;  /* 0x0880000008e47fae */ /* 0x0003e8000b901d56 */
.L_x_174:
[----:B------:R-:W-:Y:S05]  /*2a40*/  BSYNC B0 ;  /* 0x0000000000007941 */ /* 0x000fea0003800000 */
.L_x_173:
[----:B------:R1:W-:Y:S01]  /*2a50*/  @P6 STS.128 [R228+0x9000], RZ ;  /* 0x009000ffe4006388 */ /* 0x0003e20000000c00 */
        /* <DEDUP_REMOVED lines=18> */
.L_x_176:
[----:B------:R-:W-:Y:S05]  /*2b80*/  BSYNC B0 ;  /* 0x0000000000007941 */ /* 0x000fea0003800000 */
.L_x_175:
[----:B------:R1:W-:Y:S01]  /*2b90*/  @P5 STS.128 [R228+0x9800], RZ ;  /* 0x009800ffe4005388 */ /* 0x0003e20000000c00 */
[----:B------:R-:W-:Y:S04]  /*2ba0*/  BSSY B0, `(.L_x_177) ;  /* 0x0000011000007945 */ /* 0x000fe80003800000 */
[----:B------:R-:W-:Y:S05]  /*2bb0*/  @P5 BRA `(.L_x_178) ;  /* 0x00000000003c5947 */ /* 0x000fea0003800000 */
[----:B------:R-:W-:Y:S02]  /*2bc0*/  ULDC UR6, c[0x0][0x2d0] ;  /* 0x0000b40000067ab9 */ /* 0x000fe40000000800 */
[----:B------:R-:W-:-:S13]  /*2bd0*/  ISETP.GE.AND P0, PT, R60, UR6, PT ;  /* 0x000000063c007c0c */ /* 0x000fda000bf06270 */
[----:B------:R1:W-:Y:S01]  /*2be0*/  @P0 STS.128 [R228+0x9800], RZ ;  /* 0x009800ffe4000388 */ /* 0x0003e20000000c00 */
[----:B------:R-:W-:Y:S05]  /*2bf0*/  @P0 BRA `(.L_x_178) ;  /* 0x00000000002c0947 */ /* 0x000fea0003800000 */
[----:B-1----:R-:W-:Y:S01]  /*2c00*/  IMAD.U32 R8, RZ, RZ, UR8 ;  /* 0x00000008ff087e24 */ /* 0x002fe2000f8e00ff */
[----:B------:R-:W-:Y:S01]  /*2c10*/  UIMAD UR25, UR9, 0x30, URZ ;  /* 0x00000030091978a4 */ /* 0x000fe2000f8e023f */
[----:B------:R-:W-:Y:S02]  /*2c20*/  ULDC.64 UR6, c[0x0][0x220] ;  /* 0x0000880000067ab9 */ /* 0x000fe40000000a00 */
        /* <DEDUP_REMOVED lines=8> */
.L_x_178:
[----:B------:R-:W-:Y:S05]  /*2cb0*/  BSYNC B0 ;  /* 0x0000000000007941 */ /* 0x000fea0003800000 */
.L_x_177:
        /* <DEDUP_REMOVED lines=19> */
.L_x_180:
[----:B------:R-:W-:Y:S05]  /*2df0*/  BSYNC B0 ;  /* 0x0000000000007941 */ /* 0x000fea0003800000 */
.L_x_179:
[----:B------:R1:W-:Y:S01]  /*2e00*/  @P3 STS.128 [R228+0xa800], RZ ;  /* 0x00a800ffe4003388 */ /* 0x0003e20000000c00 */
[----:B------:R-:W-:Y:S04]  /*2e10*/  BSSY B0, `(.L_x_181) ;  /* 0x0000013000007945 */ /* 0x000fe80003800000 */
[----:B------:R-:W-:Y:S05]  /*2e20*/  @P3 BRA `(.L_x_182) ;  /* 0x0000000000443947 */ /* 0x000fea0003800000 */
[----:B------:R-:W-:Y:S02]  /*2e30*/  ULDC UR6, c[0x0][0x2d0] ;  /* 0x0000b40000067ab9 */ /* 0x000fe40000000800 */
[----:B------:R-:W-:-:S13]  /*2e40*/  ISETP.GE.AND P0, PT, R60, UR6, PT ;  /* 0x000000063c007c0c */ /* 0x000fda000bf06270 */
[----:B------:R1:W-:Y:S01]  /*2e50*/  @P0 STS.128 [R228+0xa800], RZ ;  /* 0x00a800ffe4000388 */ /* 0x0003e20000000c00 */
[----:B------:R-:W-:Y:S05]  /*2e60*/  @P0 BRA `(.L_x_182) ;  /* 0x0000000000340947 */ /* 0x000fea0003800000 */
[----:B-1----:R-:W-:Y:S01]  /*2e70*/  MOV R9, R7 ;  /* 0x0000000700097202 */ /* 0x002fe20000000f00 */
        /* <DEDUP_REMOVED lines=12> */
.L_x_182:
[----:B------:R-:W-:Y:S05]  /*2f40*/  BSYNC B0 ;  /* 0x0000000000007941 */ /* 0x000fea0003800000 */
.L_x_181:
        /* <DEDUP_REMOVED lines=20> */
.L_x_184:
[----:B------:R-:W-:Y:S05]  /*3090*/  BSYNC B0 ;  /* 0x0000000000007941 */ /* 0x000fea0003800000 */
.L_x_183:
        /* <DEDUP_REMOVED lines=8> */
[----:B------:R-:W-:Y:S01]  /*3120*/  UIMAD UR17, UR9, 0x70, URZ ;  /* 0x00000070091178a4 */ /* 0x000fe2000f8e023f */
[----:B------:R-:W-:Y:S02]  /*3130*/  ULDC.64 UR6, c[0x0][0x220] ;  /* 0x0000880000067ab9 */ /* 0x000fe40000000a00 */
[----:B------:R-:W-:-:S05]  /*3140*/  IMAD.WIDE.U32 R6, R0, 0x70, R6 ;  /* 0x0000007000067825 */ /* 0x000fca00078e0006 */
[----:B------:R-:W-:Y:S02]  /*3150*/  IADD3 R0, R7, UR17, RZ ;  /* 0x0000001107007c10 */ /* 0x000fe4000fffe0ff */
[----:B-1----:R-:W-:-:S04]  /*3160*/  LEA R8, P0, R6, UR6, 0x1 ;  /* 0x0000000606087c11 */ /* 0x002fc8000f8008ff */
[----:B------:R-:W-:-:S05]  /*3170*/  LEA.HI.X R9, R6, UR7, R0, 0x1, P0 ;  /* 0x0000000706097c11 */ /* 0x000fca00080f0c00 */
[----:B------:R-:W-:Y:S01]  /*3180*/  @!PT LDS RZ, [RZ] ;  /* 0x00000000fffff984 */ /* 0x000fe20000000800 */
[----:B------:R-:W-:Y:S01]  /*3190*/  @!PT LDS RZ, [RZ] ;  /* 0x00000000fffff984 */ /* 0x000fe20000000800 */
[----:B------:R-:W-:Y:S01]  /*31a0*/  @!PT LDS RZ, [RZ] ;  /* 0x00000000fffff984 */ /* 0x000fe20000000800 */
[----:B------:R1:W-:Y:S04]  /*31b0*/  LDGSTS.E.BYPASS.LTC128B.128 [R228+0xb800], desc[UR22][R8.64] ;  /* 0x0b80000008e47fae */ /* 0x0003e8000b901d56 */
.L_x_186:
[----:B------:R-:W-:Y:S05]  /*31c0*/  BSYNC B0 ;  /* 0x0000000000007941 */ /* 0x000fea0003800000 */
.L_x_185:
[----:B------:R-:W-:Y:S01]  /*31d0*/  LDSM.16.M88.4 R16, [R224] ;  /* 0x00000000e010783b */ /* 0x000fe20000000200 */
[----:B------:R-:W-:Y:S01]  /*31e0*/  R2P PR, R27, 0x6 ;  /* 0x000000061b007804 */ /* 0x000fe20000000000 */
[----:B------:R-:W-:Y:S01]  /*31f0*/  IMAD R5, R3, 0x2, R224 ;  /* 0x0000000203057824 */ /* 0x000fe200078e02e0 */
[----:B------:R-:W-:Y:S01]  /*3200*/  UISETP.GE.AND UP0, UPT, UR24, 0x81, UPT ;  /* 0x000000811800788c */ /* 0x000fe2000bf06270 */
[----:B-1----:R-:W1:Y:S01]  /*3210*/  LDSM.16.M88.4 R8, [R217+0x4000] ;  /* 0x00400000d908783b */ /* 0x002e620000000200 */
[C---:B------:R-:W-:Y:S01]  /*3220*/  VIADD R216, R217.reuse, 0x4040 ;  /* 0x00004040d9d87836 */ /* 0x040fe20000000000 */
[----:B------:R-:W-:Y:S02]  /*3230*/  SEL R2, R52, 0xffffffe0, !P1 ;  /* 0xffffffe034027807 */ /* 0x000fe40004800000 */
[----:B--2---:R-:W2:Y:S03]  /*3240*/  LDSM.16.M88.4 R12, [R224+0x2000] ;  /* 0x00200000e00c783b */ /* 0x004ea60000000200 */
[----:B------:R-:W-:Y:S01]  /*3250*/  IMAD.IADD R0, R217, 0x1, R2 ;  /* 0x00000001d9007824 */ /* 0x000fe200078e0202 */
[----:B------:R-:W5:Y:S04]  /*3260*/  LDSM.16.M88.4 R48, [R217+0x4800] ;  /* 0x00480000d930783b */ /* 0x000f680000000200 */
[----:B------:R-:W3:Y:S04]  /*3270*/  LDSM.16.M88.4 R44, [R217+0x5000] ;  /* 0x00500000d92c783b */ /* 0x000ee80000000200 */
[----:B------:R-:W4:Y:S04]  /*3280*/  LDSM.16.M88.4 R40, [R217+0x5800] ;  /* 0x00580000d928783b */ /* 0x000f280000000200 */
[----:B------:R-:W4:Y:S04]  /*3290*/  LDSM.16.M88.4 R36, [R217+0x6000] ;  /* 0x00600000d924783b */ /* 0x000f280000000200 */
[----:B------:R-:W4:Y:S04]  /*32a0*/  LDSM.16.M88.4 R32, [R217+0x6800] ;  /* 0x00680000d920783b */ /* 0x000f280000000200 */
[----:B------:R-:W4:Y:S04]  /*32b0*/  LDSM.16.M88.4 R28, [R217+0x7000] ;  /* 0x00700000d91c783b */ /* 0x000f280000000200 */
[----:B------:R-:W4:Y:S04]  /*32c0*/  LDSM.16.M88.4 R20, [R217+0x7800] ;  /* 0x00780000d914783b */ /* 0x000f280000000200 */
[----:B------:R-:W-:Y:S01]  /*32d0*/  LDSM.16.M88.4 R88, [R0+0x7000] ;  /* 0x007000000058783b */ /* 0x000fe20000000200 */
[C---:B-1----:R-:W-:Y:S03]  /*32e0*/  HMMA.16816.F32 R56, R16.reuse, R10, RZ ;  /* 0x0000000a1038723c */ /* 0x042fe600000018ff */
[----:B------:R-:W-:Y:S04]  /*32f0*/  LDSM.16.M88.4 R68, [R0+0x4800] ;  /* 0x004800000044783b */ /* 0x000fe80000000200 */
[----:B------:R-:W-:Y:S01]  /*3300*/  LDSM.16.M88.4 R64, [R0+0x5000] ;  /* 0x005000000040783b */ /* 0x000fe20000000200 */
[-C--:B------:R-:W-:Y:S03]  /*3310*/  HMMA.16816.F32 R156, R16, R8.reuse, RZ ;  /* 0x00000008109c723c */ /* 0x080fe600000018ff */
[----:B------:R-:W-:Y:S03]  /*3320*/  LDSM.16.M88.4 R24, [R5] ;  /* 0x000000000518783b */ /* 0x000fe60000000200 */
[C---:B--2---:R-:W-:Y:S01]  /*3330*/  HMMA.16816.F32 R152, R12.reuse, R8, RZ ;  /* 0x000000080c98723c */ /* 0x044fe200000018ff */
[----:B------:R-:W-:Y:S04]  /*3340*/  LDSM.16.M88.4 R76, [R0+0x5800] ;  /* 0x00580000004c783b */ /* 0x000fe80000000200 */
[----:B------:R-:W-:Y:S01]  /*3350*/  LDSM.16.M88.4 R84, [R0+0x6800] ;  /* 0x006800000054783b */ /* 0x000fe20000000200 */
[----:B------:R-:W-:Y:S03]  /*3360*/  HMMA.16816.F32 R148, R12, R10, RZ ;  /* 0x0000000a0c94723c */ /* 0x000fe600000018ff */
[----:B------:R1:W2:Y:S01]  /*3370*/  LDSM.16.M88.4 R8, [R5+0x2000] ;  /* 0x002000000508783b */ /* 0x0002a20000000200 */
[----:B------:R-:W-:-:S03]  /*3380*/  IMAD.MOV.U32 R161, RZ, RZ, R56 ;  /* 0x000000ffffa17224 */ /* 0x000fc600078e0038 */
[----:B------:R-:W2:Y:S01]  /*3390*/  LDSM.16.M88.4 R92, [R0+0x7800] ;  /* 0x00780000005c783b */ /* 0x000ea20000000200 */
[----:B------:R-:W-:Y:S01]  /*33a0*/  IMAD.MOV.U32 R160, RZ, RZ, R57 ;  /* 0x000000ffffa07224 */ /* 0x000fe200078e0039 */
[----:B-----5:R-:W-:Y:S01]  /*33b0*/  HMMA.16816.F32 R144, R12, R48, RZ ;  /* 0x000000300c90723c */ /* 0x020fe200000018ff */
[----:B------:R-:W-:Y:S01]  /*33c0*/  IMAD.MOV.U32 R7, RZ, RZ, R58 ;  /* 0x000000ffff077224 */ /* 0x000fe200078e003a */
[----:B------:R-:W5:Y:S01]  /*33d0*/  LDSM.16.M88.4 R72, [R0+0x4000] ;  /* 0x004000000048783b */ /* 0x000f620000000200 */
[----:B------:R-:W-:-:S03]  /*33e0*/  IMAD.MOV.U32 R6, RZ, RZ, R59 ;  /* 0x000000ffff067224 */ /* 0x000fc600078e003b */
[C---:B---3--:R-:W-:Y:S01]  /*33f0*/  HMMA.16816.F32 R140, R12.reuse, R44, RZ ;  /* 0x0000002c0c8c723c */ /* 0x048fe200000018ff */
[----:B------:R3:W5:Y:S04]  /*3400*/  LDSM.16.M88.4 R80, [R0+0x6000] ;  /* 0x006000000050783b */ /* 0x0007680000000200 */
[----:B------:R-:W0:Y:S01]  /*3410*/  LDGDEPBAR ;  /* 0x00000000000079af */ /* 0x000e220000000000 */
[----:B----4-:R-:W-:Y:S01]  /*3420*/  HMMA.16816.F32 R136, R12, R40, RZ ;  /* 0x000000280c88723c */ /* 0x010fe200000018ff */
[----:B-1----:R-:W-:-:S05]  /*3430*/  VIADD R5, R217, 0x4000 ;  /* 0x00004000d9057836 */ /* 0x002fca0000000000 */
[----:B------:R-:W-:Y:S01]  /*3440*/  HMMA.16816.F32 R132, R12, R36, RZ ;  /* 0x000000240c84723c */ /* 0x000fe200000018ff */
[----:B------:R-:W-:Y:S02]  /*3450*/  @P2 VIADD R216, R5, 0xffffffc0 ;  /* 0xffffffc005d82836 */ /* 0x000fe40000000000 */
[----:B------:R-:W-:-:S03]  /*3460*/  IMAD.SHL.U32 R5, R218, 0x2, RZ ;  /* 0x00000002da057824 */ /* 0x000fc600078e00ff */
[----:B------:R-:W-:Y:S02]  /*3470*/  HMMA.16816.F32 R128, R12, R32, RZ ;  /* 0x000000200c80723c */ /* 0x000fe400000018ff */
[----:B------:R-:W-:-:S04]  /*3480*/  LOP3.LUT R5, R5, 0x6, RZ, 0xc0, !PT ;  /* 0x0000000605057812 */ /* 0x000fc800078ec0ff */
[----:B------:R-:W-:Y:S01]  /*3490*/  HMMA.16816.F32 R124, R12, R28, RZ ;  /* 0x0000001c0c7c723c */ /* 0x000fe200000018ff */
[----:B---3--:R-:W-:-:S04]  /*34a0*/  IMAD R0, R4, 0x2, R224 ;  /* 0x0000000204007824 */ /* 0x008fc800078e02e0 */
[----:B------:R-:W-:Y:S01]  /*34b0*/  IMAD R225, R3, 0x2, R0 ;  /* 0x0000000203e17824 */ /* 0x000fe200078e0200 */
[C---:B------:R-:W-:Y:S06]  /*34c0*/  HMMA.16816.F32 R112, R12.reuse, R20, RZ ;  /* 0x000000140c70723c */ /* 0x040fec00000018ff */
[C---:B------:R-:W-:Y:S06]  /*34d0*/  HMMA.16816.F32 R120, R12.reuse, R50, RZ ;  /* 0x000000320c78723c */ /* 0x040fec00000018ff */
[C---:B------:R-:W-:Y:S06]  /*34e0*/  HMMA.16816.F32 R116, R12.reuse, R46, RZ ;  /* 0x0000002e0c74723c */ /* 0x040fec00000018ff */
[C---:B------:R-:W-:Y:S06]  /*34f0*/  HMMA.16816.F32 R108, R12.reuse, R42, RZ ;  /* 0x0000002a0c6c723c */ /* 0x040fec00000018ff */
[C---:B------:R-:W-:Y:S06]  /*3500*/  HMMA.16816.F32 R104, R12.reuse, R38, RZ ;  /* 0x000000260c68723c */ /* 0x040fec00000018ff */
[C---:B------:R-:W-:Y:S06]  /*3510*/  HMMA.16816.F32 R100, R12.reuse, R34, RZ ;  /* 0x000000220c64723c */ /* 0x040fec00000018ff */
[C---:B------:R-:W-:Y:S06]  /*3520*/  HMMA.16816.F32 R96, R12.reuse, R30, RZ ;  /* 0x0000001e0c60723c */ /* 0x040fec00000018ff */
[----:B------:R-:W-:Y:S06]  /*3530*/  HMMA.16816.F32 R56, R12, R22, RZ ;  /* 0x000000160c38723c */ /* 0x000fec00000018ff */
        /* <DEDUP_REMOVED lines=13> */
[----:B------:R-:W-:-:S02]  /*3610*/  IMAD.MOV.U32 R20, RZ, RZ, R161 ;  /* 0x000000ffff147224 */ /* 0x000fc400078e00a1 */
[----:B------:R-:W-:-:S03]  /*3620*/  IMAD.MOV.U32 R21, RZ, RZ, R160 ;  /* 0x000000ffff157224 */ /* 0x000fc600078e00a0 */
[----:B--2---:R-:W-:Y:S01]  /*3630*/  HMMA.16816.F32 R192, R8, R88, R124 ;  /* 0x0000005808c0723c */ /* 0x004fe2000000187c */
[----:B------:R-:W-:Y:S02]  /*3640*/  IMAD.MOV.U32 R22, RZ, RZ, R7 ;  /* 0x000000ffff167224 */ /* 0x000fe400078e0007 */
[----:B------:R-:W-:-:S03]  /*3650*/  IMAD.MOV.U32 R23, RZ, RZ, R6 ;  /* 0x000000ffff177224 */ /* 0x000fc600078e0006 */
[----:B------:R-:W-:Y:S01]  /*3660*/  HMMA.16816.F32 R248, R16, R42, RZ ;  /* 0x0000002a10f8723c */ /* 0x000fe200000018ff */
[----:B------:R-:W-:Y:S04]  /*3670*/  LDSM.16.M88.4 R16, [R0+0x2000] ;  /* 0x002000000010783b */ /* 0x000fe80000000200 */
[----:B------:R-:W-:Y:S01]  /*3680*/  LDSM.16.M88.4 R40, [R216+0x2000] ;  /* 0x00200000d828783b */ /* 0x000fe20000000200 */
[----:B------:R-:W-:Y:S06]  /*3690*/  HMMA.16816.F32 R172, R8, R66, R116 ;  /* 0x0000004208ac723c */ /* 0x000fec0000001874 */
[-C--:B------:R-:W-:Y:S01]  /*36a0*/  HMMA.16816.F32 R124, R24, R68.reuse, R52 ;  /* 0x00000044187c723c */ /* 0x080fe20000001834 */
[----:B------:R-:W1:Y:S05]  /*36b0*/  LDSM.16.M88.4 R52, [R216+0x800] ;  /* 0x00080000d834783b */ /* 0x000e6a0000000200 */
[C---:B------:R-:W-:Y:S06]  /*36c0*/  HMMA.16816.F32 R204, R8.reuse, R68, R144 ;  /* 0x0000004408cc723c */ /* 0x040fec0000001890 */
[C---:B------:R-:W-:Y:S06]  /*36d0*/  HMMA.16816.F32 R200, R8.reuse, R64, R140 ;  /* 0x0000004008c8723c */ /* 0x040fec000000188c */
[C---:B------:R-:W-:Y:S06]  /*36e0*/  HMMA.16816.F32 R168, R8.reuse, R84, R128 ;  /* 0x0000005408a8723c */ /* 0x040fec0000001880 */
[C---:B------:R-:W-:Y:S06]  /*36f0*/  HMMA.16816.F32 R188, R8.reuse, R92, R112 ;  /* 0x0000005c08bc723c */ /* 0x040fec0000001870 */
[C---:B------:R-:W-:Y:S06]  /*3700*/  HMMA.16816.F32 R176, R8.reuse, R70, R120 ;  /* 0x0000004608b0723c */ /* 0x040fec0000001878 */
[----:B------:R-:W-:Y:S06]  /*3710*/  HMMA.16816.F32 R164, R8, R78, R108 ;  /* 0x0000004e08a4723c */ /* 0x000fec000000186c */
[----:B------:R-:W-:Y:S01]  /*3720*/  HMMA.16816.F32 R116, R24, R84, R36 ;  /* 0x000000541874723c */ /* 0x000fe20000001824 */
[----:B------:R-:W2:Y:S05]  /*3730*/  LDSM.16.M88.4 R36, [R216+0x2800] ;  /* 0x00280000d824783b */ /* 0x000eaa0000000200 */
[C---:B-----5:R-:W-:Y:S06]  /*3740*/  HMMA.16816.F32 R208, R8.reuse, R72, R152 ;  /* 0x0000004808d0723c */ /* 0x060fec0000001898 */
[C---:B------:R-:W-:Y:S06]  /*3750*/  HMMA.16816.F32 R180, R8.reuse, R74, R148 ;  /* 0x0000004a08b4723c */ /* 0x040fec0000001894 */
[----:B------:R-:W-:Y:S01]  /*3760*/  HMMA.16816.F32 R128, R8, R94, R56 ;  /* 0x0000005e0880723c */ /* 0x000fe20000001838 */
[----:B------:R-:W3:Y:S05]  /*3770*/  LDSM.16.M88.4 R56, [R216] ;  /* 0x00000000d838783b */ /* 0x000eea0000000200 */
[C---:B------:R-:W-:Y:S06]  /*3780*/  HMMA.16816.F32 R120, R24.reuse, R72, R156 ;  /* 0x000000481878723c */ /* 0x040fec000000189c */
        /* <DEDUP_REMOVED lines=8> */
[----:B------:R-:W-:Y:S01]  /*3810*/  HMMA.16816.F32 R72, R24, R74, R20 ;  /* 0x0000004a1848723c */ /* 0x000fe20000001814 */
[----:B------:R1:W5:Y:S05]  /*3820*/  LDSM.16.M88.4 R20, [R0] ;  /* 0x000000000014783b */ /* 0x00036a0000000200 */
[C---:B------:R-:W-:Y:S06]  /*3830*/  HMMA.16816.F32 R196, R8.reuse, R76, R136 ;  /* 0x0000004c08c4723c */ /* 0x040fec0000001888 */
[C---:B------:R-:W-:Y:S06]  /*3840*/  HMMA.16816.F32 R184, R8.reuse, R80, R132 ;  /* 0x0000005008b8723c */ /* 0x040fec0000001884 */
[C---:B------:R-:W-:Y:S06]  /*3850*/  HMMA.16816.F32 R160, R8.reuse, R82, R104 ;  /* 0x0000005208a0723c */ /* 0x040fec0000001868 */
[----:B------:R-:W-:Y:S01]  /*3860*/  HMMA.16816.F32 R152, R8, R86, R100 ;  /* 0x000000560898723c */ /* 0x000fe20000001864 */
[----:B-1----:R-:W-:-:S04]  /*3870*/  IMAD.U32 R0, RZ, RZ, UR18 ;  /* 0x00000012ff007e24 */ /* 0x002fc8000f8e00ff */
[----:B------:R-:W-:Y:S01]  /*3880*/  IMAD R5, R0, 0x80, R5 ;  /* 0x0000008000057824 */ /* 0x000fe200078e0205 */
[----:B------:R-:W-:Y:S01]  /*3890*/  HMMA.16816.F32 R148, R8, R90, R96 ;  /* 0x0000005a0894723c */ /* 0x000fe20000001860 */
[----:B------:R-:W-:Y:S01]  /*38a0*/  LDSM.16.M88.4 R8, [R225+0x2000] ;  /* 0x00200000e108783b */ /* 0x000fe20000000200 */
[----:B------:R-:W-:Y:S02]  /*38b0*/  IMAD.IADD R0, R62, 0x1, R63 ;  /* 0x000000013e007824 */ /* 0x000fe400078e023f */
[C---:B------:R-:W-:Y:S01]  /*38c0*/  VIADD R6, R5.reuse, 0x1 ;  /* 0x0000000105067836 */ /* 0x040fe20000000000 */
[C---:B------:R-:W-:Y:S01]  /*38d0*/  ISETP.GE.AND P3, PT, R5.reuse, UR24, PT ;  /* 0x0000001805007c0c */ /* 0x040fe2000bf66270 */
[----:B------:R-:W-:Y:S01]  /*38e0*/  HMMA.16816.F32 R100, R24, R66, R220 ;  /* 0x000000421864723c */ /* 0x000fe200000018dc */
[C---:B------:R-:W-:Y:S02]  /*38f0*/  VIADD R7, R5.reuse, 0x8 ;  /* 0x0000000805077836 */ /* 0x040fe40000000000 */
[----:B------:R-:W-:Y:S01]  /*3900*/  ISETP.GE.AND P2, PT, R6, UR24, PT ;  /* 0x0000001806007c0c */ /* 0x000fe2000bf46270 */
[----:B------:R-:W-:-:S02]  /*3910*/  VIADD R6, R5, 0x9 ;  /* 0x0000000905067836 */ /* 0x000fc40000000000 */
[C---:B------:R-:W-:Y:S01]  /*3920*/  HMMA.16816.F32 R136, R24.reuse, R80, R12 ;  /* 0x000000501888723c */ /* 0x040fe2000000180c */
[----:B------:R-:W-:Y:S01]  /*3930*/  IMAD.IADD R222, R2, 0x1, R216 ;  /* 0x0000000102de7824 */ /* 0x000fe200078e02d8 */
[----:B------:R-:W-:Y:S01]  /*3940*/  LDSM.16.M88.4 R12, [R225] ;  /* 0x00000000e10c783b */ /* 0x000fe20000000200 */
[----:B------:R-:W-:Y:S01]  /*3950*/  ISETP.GE.AND P0, PT, R6, UR24, PT ;  /* 0x0000001806007c0c */ /* 0x000fe2000bf06270 */
[----:B------:R-:W-:Y:S01]  /*3960*/  VIADD R6, R5, 0x18 ;  /* 0x0000001805067836 */ /* 0x000fe20000000000 */
[----:B------:R-:W-:Y:S01]  /*3970*/  ISETP.GE.AND P1, PT, R7, UR24, PT ;  /* 0x0000001807007c0c */ /* 0x000fe2000bf26270 */
[----:B------:R-:W-:Y:S01]  /*3980*/  HMMA.16816.F32 R104, R24, R70, R232 ;  /* 0x000000461868723c */ /* 0x000fe200000018e8 */
[C---:B------:R-:W-:Y:S02]  /*3990*/  VIADD R7, R5.reuse, 0x11 ;  /* 0x0000001105077836 */ /* 0x040fe40000000000 */
[----:B------:R-:W-:Y:S01]  /*39a0*/  ISETP.GE.AND P4, PT, R6, UR24, PT ;  /* 0x0000001806007c0c */ /* 0x000fe2000bf86270 */
[----:B------:R-:W-:-:S02]  /*39b0*/  VIADD R6, R5, 0x19 ;  /* 0x0000001905067836 */ /* 0x000fc40000000000 */
[----:B------:R-:W-:Y:S01]  /*39c0*/  HMMA.16816.F32 R96, R24, R78, R248 ;  /* 0x0000004e1860723c */ /* 0x000fe200000018f8 */
[----:B------:R-:W-:-:S05]  /*39d0*/  ISETP.GE.AND P5, PT, R7, UR24, PT ;  /* 0x0000001807007c0c */ /* 0x000fca000bfa6270 */
[C---:B------:R-:W-:Y:S06]  /*39e0*/  HMMA.16816.F32 R80, R24.reuse, R82, R244 ;  /* 0x000000521850723c */ /* 0x040fec00000018f4 */
[C---:B------:R-:W-:Y:S06]  /*39f0*/  HMMA.16816.F32 R84, R24.reuse, R86, R240 ;  /* 0x000000561854723c */ /* 0x040fec00000018f0 */
[C---:B------:R-:W-:Y:S06]  /*3a00*/  HMMA.16816.F32 R88, R24.reuse, R90, R236 ;  /* 0x0000005a1858723c */ /* 0x040fec00000018ec */
[----:B------:R-:W-:Y:S01]  /*3a10*/  HMMA.16816.F32 R68, R24, R94, R212 ;  /* 0x0000005e1844723c */ /* 0x000fe200000018d4 */
[----:B------:R-:W1:Y:S05]  /*3a20*/  LDSM.16.M88.4 R24, [R222] ;  /* 0x00000000de18783b */ /* 0x000e6a0000000200 */
[C---:B------:R-:W-:Y:S06]  /*3a30*/  HMMA.16816.F32 R132, R16.reuse, R52, R204 ;  /* 0x000000341084723c */ /* 0x040fec00000018cc */
[C---:B--2---:R-:W-:Y:S06]  /*3a40*/  HMMA.16816.F32 R204, R16.reuse, R36, R168 ;  /* 0x0000002410cc723c */ /* 0x044fec00000018a8 */
[C---:B------:R-:W-:Y:S06]  /*3a50*/  HMMA.16816.F32 R156, R16.reuse, R54, R176 ;  /* 0x00000036109c723c */ /* 0x040fec00000018b0 */
[C---:B---3--:R-:W-:Y:S06]  /*3a60*/  HMMA.16816.F32 R64, R16.reuse, R56, R208 ;  /* 0x000000381040723c */ /* 0x048fec00000018d0 */
[C---:B----4-:R-:W-:Y:S06]  /*3a70*/  HMMA.16816.F32 R200, R16.reuse, R48, R200 ;  /* 0x0000003010c8723c */ /* 0x050fec00000018c8 */
        /* <DEDUP_REMOVED lines=12> */
[C---:B------:R-:W-:Y:S01]  /*3b40*/  HMMA.16816.F32 R72, R20.reuse, R58, R72 ;  /* 0x0000003a1448723c */ /* 0x040fe20000001848 */
[----:B------:R-:W2:Y:S05]  /*3b50*/  LDSM.16.M88.4 R56, [R222+0x800] ;  /* 0x00080000de38783b */ /* 0x000eaa0000000200 */
[C---:B------:R-:W-:Y:S06]  /*3b60*/  HMMA.16816.F32 R116, R20.reuse, R36, R116 ;  /* 0x000000241474723c */ /* 0x040fec0000001874 */
[C---:B------:R-:W-:Y:S06]  /*3b70*/  HMMA.16816.F32 R84, R20.reuse, R38, R84 ;  /* 0x000000261454723c */ /* 0x040fec0000001854 */
[C---:B------:R-:W-:Y:S06]  /*3b80*/  HMMA.16816.F32 R112, R20.reuse, R32, R112 ;  /* 0x000000201470723c */ /* 0x040fec0000001870 */
[C---:B------:R-:W-:Y:S06]  /*3b90*/  HMMA.16816.F32 R128, R20.reuse, R34, R88 ;  /* 0x000000221480723c */ /* 0x040fec0000001858 */
[----:B------:R-:W-:Y:S06]  /*3ba0*/  HMMA.16816.F32 R76, R20, R52, R124 ;  /* 0x00000034144c723c */ /* 0x000fec000000187c */
[-C--:B-1----:R-:W-:Y:S06]  /*3bb0*/  HMMA.16816.F32 R36, R8, R24.reuse, R64 ;  /* 0x000000180824723c */ /* 0x082fec0000001840 */
[----:B------:R-:W-:Y:S06]  /*3bc0*/  HMMA.16816.F32 R32, R12, R24, R16 ;  /* 0x000000180c20723c */ /* 0x000fec0000001810 */
[----:B------:R-:W-:Y:S01]  /*3bd0*/  HMMA.16816.F32 R104, R20, R54, R104 ;  /* 0x000000361468723c */ /* 0x000fe20000001868 */
[----:B------:R-:W-:-:S05]  /*3be0*/  VIADD R16, R5, 0x10 ;  /* 0x0000001005107836 */ /* 0x000fca0000000000 */
[C---:B------:R-:W-:Y:S01]  /*3bf0*/  HMMA.16816.F32 R124, R20.reuse, R28, R108 ;  /* 0x0000001c147c723c */ /* 0x040fe2000000186c */
[----:B------:R-:W-:Y:S02]  /*3c00*/  ISETP.GE.AND P6, PT, R16, UR24, PT ;  /* 0x0000001810007c0c */ /* 0x000fe4000bfc6270 */
[----:B------:R-:W-:Y:S03]  /*3c10*/  LDSM.16.M88.4 R16, [R222+0x1800] ;  /* 0x00180000de10783b */ /* 0x000fe60000000200 */
[----:B------:R-:W-:Y:S01]  /*3c20*/  HMMA.16816.F32 R52, R20, R48, R140 ;  /* 0x000000301434723c */ /* 0x000fe2000000188c */
[----:B------:R-:W-:-:S05]  /*3c30*/  FSEL R91, R36, -INF , !P3 ;  /* 0xff800000245b7808 */ /* 0x000fca0005800000 */
[----:B------:R-:W-:Y:S01]  /*3c40*/  HMMA.16816.F32 R100, R20, R50, R100 ;  /* 0x000000321464723c */ /* 0x000fe20000001864 */
[----:B------:R-:W-:Y:S02]  /*3c50*/  FSEL R141, R34, -INF , !P3 ;  /* 0xff800000228d7808 */ /* 0x000fe40005800000 */
[----:B------:R-:W-:-:S03]  /*3c60*/  FSEL R63, R33, -INF , !P2 ;  /* 0xff800000213f7808 */ /* 0x000fc60005000000 */
[C---:B------:R-:W-:Y:S06]  /*3c70*/  HMMA.16816.F32 R120, R20.reuse, R44, R144 ;  /* 0x0000002c1478723c */ /* 0x040fec0000001890 */
[C---:B------:R-:W-:Y:S06]  /*3c80*/  HMMA.16816.F32 R96, R20.reuse, R46, R96 ;  /* 0x0000002e1460723c */ /* 0x040fec0000001860 */
[C---:B------:R-:W-:Y:S06]  /*3c90*/  HMMA.16816.F32 R136, R20.reuse, R40, R136 ;  /* 0x000000281488723c */ /* 0x040fec0000001888 */
[C---:B------:R-:W-:Y:S06]  /*3ca0*/  HMMA.16816.F32 R80, R20.reuse, R42, R80 ;  /* 0x0000002a1450723c */ /* 0x040fec0000001850 */
[----:B------:R-:W-:Y:S01]  /*3cb0*/  HMMA.16816.F32 R108, R20, R30, R68 ;  /* 0x0000001e146c723c */ /* 0x000fe20000001844 */
[----:B------:R-:W1:Y:S05]  /*3cc0*/  LDSM.16.M88.4 R20, [R222+0x1000] ;  /* 0x00100000de14783b */ /* 0x000e6a0000000200 */
[-C--:B------:R-:W-:Y:S06]  /*3cd0*/  HMMA.16816.F32 R28, R8, R26.reuse, R92 ;  /* 0x0000001a081c723c */ /* 0x080fec000000185c */
[----:B------:R-:W-:Y:S01]  /*3ce0*/  HMMA.16816.F32 R24, R12, R26, R72 ;  /* 0x0000001a0c18723c */ /* 0x000fe20000001848 */
[----:B------:R-:W-:-:S05]  /*3cf0*/  FSEL R92, R39, -INF , !P2 ;  /* 0xff800000275c7808 */ /* 0x000fca0005000000 */
[----:B--2---:R-:W-:Y:S01]  /*3d00*/  HMMA.16816.F32 R44, R8, R56, R132 ;  /* 0x00000038082c723c */ /* 0x004fe20000001884 */
[----:B------:R-:W-:-:S05]  /*3d10*/  FSEL R74, R32, -INF , !P3 ;  /* 0xff800000204a7808 */ /* 0x000fca0005800000 */
[----:B------:R-:W-:Y:S01]  /*3d20*/  HMMA.16816.F32 R48, R12, R56, R76 ;  /* 0x000000380c30723c */ /* 0x000fe2000000184c */
[----:B------:R-:W-:Y:S02]  /*3d30*/  FSEL R132, R38, -INF , !P3 ;  /* 0xff80000026847808 */ /* 0x000fe40005800000 */
[----:B------:R-:W-:Y:S01]  /*3d40*/  ISETP.GE.AND P3, PT, R6, UR24, PT ;  /* 0x0000001806007c0c */ /* 0x000fe2000bf66270 */
[----:B------:R-:W-:Y:S02]  /*3d50*/  VIADD R6, R5, 0x20 ;  /* 0x0000002005067836 */ /* 0x000fe40000000000 */
[-C--:B------:R-:W-:Y:S01]  /*3d60*/  HMMA.16816.F32 R64, R8, R58.reuse, R156 ;  /* 0x0000003a0840723c */ /* 0x080fe2000000189c */
[----:B------:R-:W-:Y:S02]  /*3d70*/  FSEL R79, R37, -INF , !P2 ;  /* 0xff800000254f7808 */ /* 0x000fe40005000000 */
[----:B------:R-:W-:Y:S02]  /*3d80*/  FSEL R95, R30, -INF , !P1 ;  /* 0xff8000001e5f7808 */ /* 0x000fe40004800000 */
[----:B------:R-:W-:Y:S01]  /*3d90*/  FSEL R90, R28, -INF , !P1 ;  /* 0xff8000001c5a7808 */ /* 0x000fe20004800000 */
[----:B------:R-:W-:Y:S01]  /*3da0*/  HMMA.16816.F32 R56, R12, R58, R104 ;  /* 0x0000003a0c38723c */ /* 0x000fe20000001868 */
[----:B------:R-:W-:-:S02]  /*3db0*/  FSEL R75, R24, -INF , !P1 ;  /* 0xff800000184b7808 */ /* 0x000fc40004800000 */
[----:B------:R-:W-:Y:S02]  /*3dc0*/  FSEL R93, R31, -INF , !P0 ;  /* 0xff8000001f5d7808 */ /* 0x000fe40004000000 */
[----:B------:R-:W-:Y:S01]  /*3dd0*/  FSEL R78, R29, -INF , !P0 ;  /* 0xff8000001d4e7808 */ /* 0x000fe20004000000 */
[-C--:B-1----:R-:W-:Y:S01]  /*3de0*/  HMMA.16816.F32 R68, R12, R20.reuse, R52 ;  /* 0x000000140c44723c */ /* 0x082fe20000001834 */
[----:B------:R-:W-:Y:S01]  /*3df0*/  FSEL R105, R35, -INF , !P2 ;  /* 0xff80000023697808 */ /* 0x000fe20005000000 */
[----:B------:R-:W1:Y:S01]  /*3e00*/  LDSM.16.M88.4 R28, [R222+0x2000] ;  /* 0x00200000de1c783b */ /* 0x000e620000000200 */
[----:B------:R-:W-:Y:S01]  /*3e10*/  ISETP.GE.AND P2, PT, R6, UR24, PT ;  /* 0x0000001806007c0c */ /* 0x000fe2000bf46270 */
[----:B------:R-:W-:Y:S01]  /*3e20*/  VIADD R6, R5, 0x21 ;  /* 0x0000002105067836 */ /* 0x000fe20000000000 */
[----:B------:R-:W-:Y:S01]  /*3e30*/  FSEL R107, R26, -INF , !P1 ;  /* 0xff8000001a6b7808 */ /* 0x000fe20004800000 */
[----:B------:R-:W-:Y:S01]  /*3e40*/  HMMA.16816.F32 R40, R8, R20, R200 ;  /* 0x000000140828723c */ /* 0x000fe200000018c8 */
[----:B------:R-:W-:-:S02]  /*3e50*/  FSEL R106, R27, -INF , !P0 ;  /* 0xff8000001b6a7808 */ /* 0x000fc40004000000 */
[----:B------:R-:W-:Y:S01]  /*3e60*/  ISETP.GE.AND P1, PT, R6, UR24, PT ;  /* 0x0000001806007c0c */ /* 0x000fe2000bf26270 */
[----:B------:R-:W-:Y:S01]  /*3e70*/  VIADD R6, R5, 0x28 ;  /* 0x0000002805067836 */ /* 0x000fe20000000000 */
[----:B------:R-:W-:Y:S01]  /*3e80*/  FSEL R73, R25, -INF , !P0 ;  /* 0xff80000019497808 */ /* 0x000fe20004000000 */
[-C--:B------:R-:W-:Y:S01]  /*3e90*/  HMMA.16816.F32 R32, R8, R22.reuse, R172 ;  /* 0x000000160820723c */ /* 0x080fe200000018ac */
[----:B------:R-:W-:Y:S01]  /*3ea0*/  FSEL R140, R50, -INF , !P6 ;  /* 0xff800000328c7808 */ /* 0x000fe20007000000 */
[----:B------:R-:W2:Y:S01]  /*3eb0*/  LDSM.16.M88.4 R24, [R222+0x2800] ;  /* 0x00280000de18783b */ /* 0x000ea20000000200 */
[----:B------:R-:W-:Y:S01]  /*3ec0*/  ISETP.GE.AND P0, PT, R6, UR24, PT ;  /* 0x0000001806007c0c */ /* 0x000fe2000bf06270 */
[----:B------:R-:W-:Y:S01]  /*3ed0*/  VIADD R6, R5, 0x29 ;  /* 0x0000002905067836 */ /* 0x000fe20000000000 */
[----:B------:R-:W-:Y:S01]  /*3ee0*/  FSEL R104, R46, -INF , !P6 ;  /* 0xff8000002e687808 */ /* 0x000fe20007000000 */
[----:B------:R-:W-:Y:S01]  /*3ef0*/  HMMA.16816.F32 R20, R12, R22, R100 ;  /* 0x000000160c14723c */ /* 0x000fe20000001864 */
[----:B------:R-:W-:-:S02]  /*3f00*/  FSEL R77, R44, -INF , !P6 ;  /* 0xff8000002c4d7808 */ /* 0x000fc40007000000 */
[----:B------:R-:W-:Y:S02]  /*3f10*/  FSEL R72, R48, -INF , !P6 ;  /* 0xff80000030487808 */ /* 0x000fe40007000000 */
[----:B------:R-:W-:Y:S01]  /*3f20*/  ISETP.GE.AND P6, PT, R6, UR24, PT ;  /* 0x0000001806007c0c */ /* 0x000fe2000bfc6270 */
[----:B------:R-:W-:Y:S01]  /*3f30*/  VIADD R6, R5, 0x30 ;  /* 0x0000003005067836 */ /* 0x000fe20000000000 */
[----:B------:R-:W-:Y:S01]  /*3f40*/  FSEL R101, R47, -INF , !P5 ;  /* 0xff8000002f657808 */ /* 0x000fe20006800000 */
[-C--:B------:R-:W-:Y:S01]  /*3f50*/  HMMA.16816.F32 R52, R12, R16.reuse, R120 ;  /* 0x000000100c34723c */ /* 0x080fe20000001878 */
[----:B------:R-:W-:Y:S02]  /*3f60*/  FSEL R76, R45, -INF , !P5 ;  /* 0xff8000002d4c7808 */ /* 0x000fe40006800000 */
[----:B------:R-:W-:Y:S02]  /*3f70*/  FSEL R133, R51, -INF , !P5 ;  /* 0xff80000033857808 */ /* 0x000fe40006800000 */
[----:B------:R-:W-:Y:S01]  /*3f80*/  FSEL R62, R49, -INF , !P5 ;  /* 0xff800000313e7808 */ /* 0x000fe20006800000 */
[----:B------:R-:W-:Y:S01]  /*3f90*/  HMMA.16816.F32 R36, R8, R16, R196 ;  /* 0x000000100824723c */ /* 0x000fe200000018c4 */
[----:B------:R-:W-:Y:S01]  /*3fa0*/  ISETP.GE.AND P5, PT, R6, UR24, PT ;  /* 0x0000001806007c0c */ /* 0x000fe2000bfa6270 */
[----:B------:R-:W-:Y:S01]  /*3fb0*/  VIADD R6, R5, 0x31 ;  /* 0x0000003105067836 */ /* 0x000fe20000000000 */
[----:B------:R-:W-:-:S02]  /*3fc0*/  FSEL R100, R66, -INF , !P4 ;  /* 0xff80000042647808 */ /* 0x000fc40006000000 */
[----:B------:R-:W-:Y:S01]  /*3fd0*/  FSEL R89, R64, -INF , !P4 ;  /* 0xff80000040597808 */ /* 0x000fe20006000000 */
[-C--:B------:R-:W-:Y:S01]  /*3fe0*/  HMMA.16816.F32 R48, R8, R18.reuse, R164 ;  /* 0x000000120830723c */ /* 0x080fe200000018a4 */
[----:B------:R-:W-:Y:S02]  /*3ff0*/  FSEL R121, R58, -INF , !P4 ;  /* 0xff8000003a797808 */ /* 0x000fe40006000000 */
[----:B------:R-:W-:Y:S02]  /*4000*/  FSEL R102, R56, -INF , !P4 ;  /* 0xff80000038667808 */ /* 0x000fe40006000000 */
[----:B------:R-:W-:Y:S01]  /*4010*/  ISETP.GE.AND P4, PT, R6, UR24, PT ;  /* 0x0000001806007c0c */ /* 0x000fe2000bf86270 */
[----:B------:R-:W-:Y:S01]  /*4020*/  VIADD R6, R5, 0x38 ;  /* 0x0000003805067836 */ /* 0x000fe20000000000 */
[----:B------:R-:W-:Y:S01]  /*4030*/  FSEL R94, R67, -INF , !P3 ;  /* 0xff800000435e7808 */ /* 0x000fe20005800000 */
[----:B------:R-:W-:Y:S01]  /*4040*/  HMMA.16816.F32 R44, R12, R18, R96 ;  /* 0x000000120c2c723c */ /* 0x000fe20000001860 */
[----:B------:R-:W-:Y:S01]  /*4050*/  FSEL R88, R65, -INF , !P3 ;  /* 0xff80000041587808 */ /* 0x000fe20005800000 */
[----:B------:R-:W-:Y:S01]  /*4060*/  LDSM.16.M88.4 R16, [R222+0x3800] ;  /* 0x00380000de10783b */ /* 0x000fe20000000200 */
[----:B------:R-:W-:-:S02]  /*4070*/  FSEL R120, R59, -INF , !P3 ;  /* 0xff8000003b787808 */ /* 0x000fc40005800000 */
[----:B------:R-:W-:Y:S01]  /*4080*/  FSEL R103, R57, -INF , !P3 ;  /* 0xff80000039677808 */ /* 0x000fe20005800000 */
[----:B-1----:R-:W-:Y:S01]  /*4090*/  HMMA.16816.F32 R64, R8, R30, R160 ;  /* 0x0000001e0840723c */ /* 0x002fe200000018a0 */
[----:B------:R-:W-:Y:S01]  /*40a0*/  ISETP.GE.AND P3, PT, R6, UR24, PT ;  /* 0x0000001806007c0c */ /* 0x000fe2000bf66270 */
[----:B------:R-:W-:Y:S01]  /*40b0*/  VIADD R6, R5, 0x39 ;  /* 0x0000003905067836 */ /* 0x000fe20000000000 */
[----:B------:R-:W-:Y:S02]  /*40c0*/  FSEL R146, R70, -INF , !P2 ;  /* 0xff80000046927808 */ /* 0x000fe40005000000 */
[----:B------:R-:W-:Y:S01]  /*40d0*/  FSEL R156, R42, -INF , !P2 ;  /* 0xff8000002a9c7808 */ /* 0x000fe20005000000 */
[----:B--2---:R-:W-:Y:S01]  /*40e0*/  HMMA.16816.F32 R56, R12, R24, R116 ;  /* 0x000000180c38723c */ /* 0x004fe20000001874 */
[----:B------:R-:W-:Y:S02]  /*40f0*/  FSEL R147, R40, -INF , !P2 ;  /* 0xff80000028937808 */ /* 0x000fe40005000000 */
[----:B------:R-:W-:-:S02]  /*4100*/  FSEL R145, R68, -INF , !P2 ;  /* 0xff80000044917808 */ /* 0x000fc40005000000 */
[----:B------:R-:W-:Y:S01]  /*4110*/  ISETP.GE.AND P2, PT, R6, UR24, PT ;  /* 0x0000001806007c0c */ /* 0x000fe2000bf46270 */
[----:B------:R-:W-:Y:S01]  /*4120*/  VIADD R6, R5, 0x40 ;  /* 0x0000004005067836 */ /* 0x000fe20000000000 */
[----:B------:R-:W-:Y:S02]  /*4130*/  FSEL R149, R43, -INF , !P1 ;  /* 0xff8000002b957808 */ /* 0x000fe40004800000 */
[----:B------:R-:W-:Y:S02]  /*4140*/  FSEL R144, R41, -INF , !P1 ;  /* 0xff80000029907808 */ /* 0x000fe40004800000 */
[----:B------:R-:W-:Y:S01]  /*4150*/  FSEL R143, R71, -INF , !P1 ;  /* 0xff800000478f7808 */ /* 0x000fe20004800000 */
[-C--:B------:R-:W-:Y:S01]  /*4160*/  HMMA.16816.F32 R40, R8, R28.reuse, R184 ;  /* 0x0000001c0828723c */ /* 0x080fe200000018b8 */
[----:B------:R-:W-:Y:S02]  /*4170*/  FSEL R142, R69, -INF , !P1 ;  /* 0xff800000458e7808 */ /* 0x000fe40004800000 */
[----:B------:R-:W-:Y:S01]  /*4180*/  ISETP.GE.AND P1, PT, R6, UR24, PT ;  /* 0x0000001806007c0c */ /* 0x000fe2000bf26270 */
[----:B------:R-:W-:Y:S01]  /*4190*/  VIADD R6, R5, 0x41 ;  /* 0x0000004105067836 */ /* 0x000fe20000000000 */
[----:B------:R-:W-:Y:S01]  /*41a0*/  FSEL R148, R34, -INF , !P0 ;  /* 0xff80000022947808 */ /* 0x000fe20004000000 */
[----:B------:R-:W-:Y:S01]  /*41b0*/  HMMA.16816.F32 R68, R12, R28, R136 ;  /* 0x0000001c0c44723c */ /* 0x000fe20000001888 */
[----:B------:R-:W-:-:S02]  /*41c0*/  FSEL R157, R22, -INF , !P0 ;  /* 0xff800000169d7808 */ /* 0x000fc40004000000 */
[----:B------:R-:W-:Y:S02]  /*41d0*/  FSEL R123, R20, -INF , !P0 ;  /* 0xff800000147b7808 */ /* 0x000fe40004000000 */
[----:B------:R-:W-:Y:S02]  /*41e0*/  FSEL R151, R35, -INF , !P6 ;  /* 0xff80000023977808 */ /* 0x000fe40007000000 */
[----:B------:R-:W-:Y:S02]  /*41f0*/  FSEL R139, R32, -INF , !P0 ;  /* 0xff800000208b7808 */ /* 0x000fe40004000000 */
[----:B------:R-:W-:Y:S01]  /*4200*/  ISETP.GE.AND P0, PT, R6, UR24, PT ;  /* 0x0000001806007c0c */ /* 0x000fe2000bf06270 */
[----:B------:R-:W-:Y:S01]  /*4210*/  VIADD R6, R5, 0x48 ;  /* 0x0000004805067836 */ /* 0x000fe20000000000 */
[----:B------:R-:W-:Y:S02]  /*4220*/  FSEL R138, R33, -INF , !P6 ;  /* 0xff800000218a7808 */ /* 0x000fe40007000000 */
[----:B------:R-:W-:Y:S01]  /*4230*/  FSEL R150, R23, -INF , !P6 ;  /* 0xff80000017967808 */ /* 0x000fe20007000000 */
[----:B------:R-:W-:Y:S01]  /*4240*/  HMMA.16816.F32 R32, R12, R30, R80 ;  /* 0x0000001e0c20723c */ /* 0x000fe20000001850 */
[----:B------:R-:W-:-:S02]  /*4250*/  FSEL R122, R21, -INF , !P6 ;  /* 0xff800000157a7808 */ /* 0x000fc40007000000 */
[----:B------:R-:W-:Y:S01]  /*4260*/  ISETP.GE.AND P6, PT, R6, UR24, PT ;  /* 0x0000001806007c0c */ /* 0x000fe2000bfc6270 */
[----:B------:R-:W-:Y:S01]  /*4270*/  VIADD R6, R5, 0x49 ;  /* 0x0000004905067836 */ /* 0x000fe20000000000 */
[----:B------:R-:W1:Y:S01]  /*4280*/  LDSM.16.M88.4 R20, [R222+0x3000] ;  /* 0x00300000de14783b */ /* 0x000e620000000200 */
[----:B------:R-:W-:Y:S01]  /*4290*/  FSEL R162, R54, -INF , !P5 ;  /* 0xff80000036a27808 */ /* 0x000fe20006800000 */
[----:B------:R-:W-:Y:S01]  /*42a0*/  HMMA.16816.F32 R28, R8, R24, R204 ;  /* 0x00000018081c723c */ /* 0x000fe200000018cc */
[----:B------:R-:W-:Y:S01]  /*42b0*/  FSEL R172, R38, -INF , !P5 ;  /* 0xff80000026ac7808 */ /* 0x000fe20006800000 */
[----:B------:R-:W-:-:S04]  /*42c0*/  DEPBAR.LE SB0, 0x0 ;  /* 0x000080000000791a */ /* 0x000fc80000000000 */
[----:B------:R-:W-:Y:S02]  /*42d0*/  FSEL R163, R36, -INF , !P5 ;  /* 0xff80000024a37808 */ /* 0x000fe40006800000 */
[----:B------:R-:W-:Y:S02]  /*42e0*/  FSEL R161, R52, -INF , !P5 ;  /* 0xff80000034a17808 */ /* 0x000fe40006800000 */
[----:B------:R-:W-:Y:S01]  /*42f0*/  ISETP.GE.AND P5, PT, R6, UR24, PT ;  /* 0x0000001806007c0c */ /* 0x000fe2000bfa6270 */
[----:B------:R-:W-:Y:S01]  /*4300*/  VIADD R6, R5, 0x50 ;  /* 0x0000005005067836 */ /* 0x000fe20000000000 */
[----:B------:R-:W-:Y:S02]  /*4310*/  FSEL R165, R39, -INF , !P4 ;  /* 0xff80000027a57808 */ /* 0x000fe40006000000 */
[----:B------:R-:W-:Y:S02]  /*4320*/  FSEL R160, R37, -INF , !P4 ;  /* 0xff80000025a07808 */ /* 0x000fe40006000000 */
[----:B------:R-:W-:Y:S01]  /*4330*/  FSEL R159, R55, -INF , !P4 ;  /* 0xff800000379f7808 */ /* 0x000fe20006000000 */
[----:B------:R-:W-:Y:S01]  /*4340*/  HMMA.16816.F32 R36, R12, R26, R84 ;  /* 0x0000001a0c24723c */ /* 0x000fe20000001854 */
[----:B------:R-:W-:-:S02]  /*4350*/  FSEL R158, R53, -INF , !P4 ;  /* 0xff800000359e7808 */ /* 0x000fc40006000000 */
[----:B------:R-:W-:Y:S01]  /*4360*/  ISETP.GE.AND P4, PT, R6, UR24, PT ;  /* 0x0000001806007c0c */ /* 0x000fe2000bf86270 */
[C---:B------:R-:W-:Y:S01]  /*4370*/  VIADD R6, R5.reuse, 0x51 ;  /* 0x0000005105067836 */ /* 0x040fe20000000000 */
[----:B------:R-:W-:Y:S02]  /*4380*/  FSEL R164, R50, -INF , !P3 ;  /* 0xff80000032a47808 */ /* 0x000fe40005800000 */
[----:B------:R-:W-:Y:S02]  /*4390*/  FSEL R119, R48, -INF , !P3 ;  /* 0xff80000030777808 */ /* 0x000fe40005800000 */
[----:B------:R-:W-:Y:S02]  /*43a0*/  FSEL R173, R46, -INF , !P3 ;  /* 0xff8000002ead7808 */ /* 0x000fe40005800000 */
[----:B------:R-:W-:Y:S02]  /*43b0*/  FSEL R117, R44, -INF , !P3 ;  /* 0xff8000002c757808 */ /* 0x000fe40005800000 */
[----:B------:R-:W-:Y:S01]  /*43c0*/  ISETP.GE.AND P3, PT, R6, UR24, PT ;  /* 0x0000001806007c0c */ /* 0x000fe2000bf66270 */
[----:B------:R-:W-:Y:S01]  /*43d0*/  VIADD R6, R5, 0x58 ;  /* 0x0000005805067836 */ /* 0x000fe20000000000 */
[----:B------:R-:W-:-:S02]  /*43e0*/  FSEL R167, R51, -INF , !P2 ;  /* 0xff80000033a77808 */ /* 0x000fc40005000000 */
[----:B------:R-:W-:Y:S02]  /*43f0*/  FSEL R118, R49, -INF , !P2 ;  /* 0xff80000031767808 */ /* 0x000fe40005000000 */
[----:B------:R-:W-:Y:S01]  /*4400*/  FSEL R166, R47, -INF , !P2 ;  /* 0xff8000002fa67808 */ /* 0x000fe20005000000 */
[C---:B------:R-:W-:Y:S01]  /*4410*/  HMMA.16816.F32 R48, R8.reuse, R26, R152 ;  /* 0x0000001a0830723c */ /* 0x040fe20000001898 */
[----:B------:R-:W-:Y:S02]  /*4420*/  FSEL R116, R45, -INF , !P2 ;  /* 0xff8000002d747808 */ /* 0x000fe40005000000 */
[----:B------:R-:W-:Y:S01]  /*4430*/  ISETP.GE.AND P2, PT, R6, UR24, PT ;  /* 0x0000001806007c0c */ /* 0x000fe2000bf46270 */
[----:B------:R-:W-:Y:S01]  /*4440*/  VIADD R6, R5, 0x59 ;  /* 0x0000005905067836 */ /* 0x000fe20000000000 */
[----:B------:R-:W-:Y:S01]  /*4450*/  FSEL R182, R70, -INF , !P1 ;  /* 0xff80000046b67808 */ /* 0x000fe20004800000 */
[----:B-1----:R-:W-:Y:S01]  /*4460*/  HMMA.16816.F32 R44, R8, R20, R192 ;  /* 0x00000014082c723c */ /* 0x002fe200000018c0 */
[----:B------:R-:W-:-:S02]  /*4470*/  FSEL R196, R42, -INF , !P1 ;  /* 0xff8000002ac47808 */ /* 0x000fc40004800000 */
[----:B------:R-:W-:Y:S02]  /*4480*/  FSEL R183, R40, -INF , !P1 ;  /* 0xff80000028b77808 */ /* 0x000fe40004800000 */
[----:B------:R-:W-:Y:S01]  /*4490*/  FSEL R181, R68, -INF , !P1 ;  /* 0xff80000044b57808 */ /* 0x000fe20004800000 */
[----:B------:R-:W-:Y:S01]  /*44a0*/  HMMA.16816.F32 R24, R8, R18, R176 ;  /* 0x000000120818723c */ /* 0x000fe200000018b0 */
[----:B------:R-:W-:Y:S01]  /*44b0*/  ISETP.GE.AND P1, PT, R6, UR24, PT ;  /* 0x0000001806007c0c */ /* 0x000fe2000bf26270 */
[----:B------:R-:W-:Y:S01]  /*44c0*/  VIADD R6, R5, 0x60 ;  /* 0x0000006005067836 */ /* 0x000fe20000000000 */
[----:B------:R-:W-:Y:S02]  /*44d0*/  FSEL R185, R43, -INF , !P0 ;  /* 0xff8000002bb97808 */ /* 0x000fe40004000000 */
[----:B------:R-:W-:Y:S01]  /*44e0*/  FSEL R180, R41, -INF , !P0 ;  /* 0xff80000029b47808 */ /* 0x000fe20004000000 */
[----:B------:R-:W-:Y:S01]  /*44f0*/  HMMA.16816.F32 R52, R12, R20, R112 ;  /* 0x000000140c34723c */ /* 0x000fe20000001870 */
[----:B------:R-:W-:-:S02]  /*4500*/  FSEL R175, R71, -INF , !P0 ;  /* 0xff80000047af7808 */ /* 0x000fc40004000000 */
[----:B------:R-:W-:Y:S02]  /*4510*/  FSEL R155, R69, -INF , !P0 ;  /* 0xff800000459b7808 */ /* 0x000fe40004000000 */
[----:B------:R-:W-:Y:S01]  /*4520*/  ISETP.GE.AND P0, PT, R6, UR24, PT ;  /* 0x0000001806007c0c */ /* 0x000fe2000bf06270 */
[C---:B------:R-:W-:Y:S01]  /*4530*/  VIADD R6, R5.reuse, 0x61 ;  /* 0x0000006105067836 */ /* 0x040fe20000000000 */
        /* <DEDUP_REMOVED lines=9> */
[----:B------:R-:W-:Y:S02]  /*45d0*/  FSEL R152, R33, -INF , !P5 ;  /* 0xff80000021987808 */ /* 0x000fe40006800000 */
[-C--:B------:R-:W-:Y:S01]  /*45e0*/  HMMA.16816.F32 R32, R8, R16.reuse, R188 ;  /* 0x000000100820723c */ /* 0x080fe200000018bc */
[----:B------:R-:W-:Y:S02]  /*45f0*/  FSEL R187, R67, -INF , !P5 ;  /* 0xff80000043bb7808 */ /* 0x000fe40006800000 */
[----:B------:R-:W-:Y:S02]  /*4600*/  FSEL R154, R65, -INF , !P5 ;  /* 0xff800000419a7808 */ /* 0x000fe40006800000 */
[----:B------:R-:W-:Y:S01]  /*4610*/  ISETP.GE.AND P5, PT, R6, UR24, PT ;  /* 0x0000001806007c0c */ /* 0x000fe2000bfa6270 */
[----:B------:R-:W-:Y:S01]  /*4620*/  HMMA.16816.F32 R8, R12, R16, R124 ;  /* 0x000000100c08723c */ /* 0x000fe2000000187c */
[----:B------:R-:W-:Y:S01]  /*4630*/  VIADD R6, R5, 0x69 ;  /* 0x0000006905067836 */ /* 0x000fe20000000000 */
[----:B------:R-:W-:-:S02]  /*4640*/  FSEL R193, R58, -INF , !P4 ;  /* 0xff8000003ac17808 */ /* 0x000fc40006000000 */
[----:B------:R-:W-:Y:S02]  /*4650*/  FSEL R195, R30, -INF , !P4 ;  /* 0xff8000001ec37808 */ /* 0x000fe40006000000 */
[----:B------:R-:W-:Y:S01]  /*4660*/  FSEL R194, R28, -INF , !P4 ;  /* 0xff8000001cc27808 */ /* 0x000fe20006000000 */
[----:B------:R-:W-:Y:S01]  /*4670*/  HMMA.16816.F32 R12, R12, R18, R108 ;  /* 0x000000120c0c723c */ /* 0x000fe2000000186c */
[----:B------:R-:W-:Y:S02]  /*4680*/  FSEL R192, R56, -INF , !P4 ;  /* 0xff80000038c07808 */ /* 0x000fe40006000000 */
[----:B------:R-:W-:Y:S01]  /*4690*/  ISETP.GE.AND P4, PT, R6, UR24, PT ;  /* 0x0000001806007c0c */ /* 0x000fe2000bf86270 */
[----:B------:R-:W-:Y:S01]  /*46a0*/  VIADD R6, R5, 0x70 ;  /* 0x0000007005067836 */ /* 0x000fe20000000000 */
[----:B------:R-:W-:Y:S02]  /*46b0*/  FSEL R189, R31, -INF , !P3 ;  /* 0xff8000001fbd7808 */ /* 0x000fe40005800000 */
[----:B------:R-:W-:-:S02]  /*46c0*/  FSEL R188, R29, -INF , !P3 ;  /* 0xff8000001dbc7808 */ /* 0x000fc40005800000 */
[----:B------:R-:W-:Y:S02]  /*46d0*/  FSEL R171, R59, -INF , !P3 ;  /* 0xff8000003bab7808 */ /* 0x000fe40005800000 */
[----:B------:R-:W-:Y:S02]  /*46e0*/  FSEL R170, R57, -INF , !P3 ;  /* 0xff80000039aa7808 */ /* 0x000fe40005800000 */
[----:B------:R-:W-:Y:S01]  /*46f0*/  ISETP.GE.AND P3, PT, R6, UR24, PT ;  /* 0x0000001806007c0c */ /* 0x000fe2000bf66270 */
[----:B------:R-:W-:Y:S01]  /*4700*/  VIADD R6, R5, 0x71 ;  /* 0x0000007105067836 */ /* 0x000fe20000000000 */
[----:B------:R-:W-:Y:S02]  /*4710*/  FSEL R176, R50, -INF , !P2 ;  /* 0xff80000032b07808 */ /* 0x000fe40005000000 */
[----:B------:R-:W-:Y:S02]  /*4720*/  FSEL R169, R48, -INF , !P2 ;  /* 0xff80000030a97808 */ /* 0x000fe40005000000 */
[----:B------:R-:W-:-:S02]  /*4730*/  FSEL R177, R38, -INF , !P2 ;  /* 0xff80000026b17808 */ /* 0x000fc40005000000 */
[----:B------:R-:W-:Y:S02]  /*4740*/  FSEL R168, R36, -INF , !P2 ;  /* 0xff80000024a87808 */ /* 0x000fe40005000000 */
[----:B------:R-:W-:Y:S01]  /*4750*/  ISETP.GE.AND P2, PT, R6, UR24, PT ;  /* 0x0000001806007c0c */ /* 0x000fe2000bf46270 */
[----:B------:R-:W-:Y:S01]  /*4760*/  VIADD R6, R5, 0x78 ;  /* 0x0000007805067836 */ /* 0x000fe20000000000 */
[----:B------:R-:W-:Y:S01]  /*4770*/  FSEL R131, R51, -INF , !P1 ;  /* 0xff80000033837808 */ /* 0x000fe20004800000 */
[----:B------:R-:W-:Y:S01]  /*4780*/  VIADD R5, R5, 0x79 ;  /* 0x0000007905057836 */ /* 0x000fe20000000000 */
[----:B------:R-:W-:Y:S02]  /*4790*/  FSEL R212, R11, -INF , !P2 ;  /* 0xff8000000bd47808 */ /* 0x000fe40005000000 */
[----:B------:R-:W-:Y:S02]  /*47a0*/  FSEL R126, R9, -INF , !P2 ;  /* 0xff800000097e7808 */ /* 0x000fe40005000000 */
[----:B------:R-:W-:-:S02]  /*47b0*/  FSEL R232, R35, -INF , !P2 ;  /* 0xff80000023e87808 */ /* 0x000fc40005000000 */
[----:B------:R-:W-:Y:S02]  /*47c0*/  FSEL R213, R33, -INF , !P2 ;  /* 0xff80000021d57808 */ /* 0x000fe40005000000 */
[----:B------:R-:W-:Y:S02]  /*47d0*/  PLOP3.LUT P2, PT, PT, PT, UP0, 0x80, 0x0 ;  /* 0x000000000000781c */ /* 0x000fe40003f4f008 */
[----:B------:R-:W-:Y:S02]  /*47e0*/  FSEL R129, R49, -INF , !P1 ;  /* 0xff80000031817808 */ /* 0x000fe40004800000 */
[----:B------:R-:W-:Y:S02]  /*47f0*/  FSEL R130, R39, -INF , !P1 ;  /* 0xff80000027827808 */ /* 0x000fe40004800000 */
[----:B------:R-:W-:Y:S02]  /*4800*/  FSEL R128, R37, -INF , !P1 ;  /* 0xff80000025807808 */ /* 0x000fe40004800000 */
[----:B------:R-:W-:-:S02]  /*4810*/  FSEL R205, R54, -INF , !P0 ;  /* 0xff80000036cd7808 */ /* 0x000fc40004000000 */
[----:B------:R-:W-:Y:S02]  /*4820*/  FSEL R211, R46, -INF , !P0 ;  /* 0xff8000002ed37808 */ /* 0x000fe40004000000 */
[----:B------:R-:W-:Y:S02]  /*4830*/  FSEL R206, R44, -INF , !P0 ;  /* 0xff8000002cce7808 */ /* 0x000fe40004000000 */
[----:B------:R-:W-:Y:S02]  /*4840*/  FSEL R202, R52, -INF , !P0 ;  /* 0xff80000034ca7808 */ /* 0x000fe40004000000 */
[----:B------:R-:W-:Y:S02]  /*4850*/  ISETP.GE.AND P1, PT, R6, UR24, PT ;  /* 0x0000001806007c0c */ /* 0x000fe4000bf26270 */
[----:B------:R-:W-:Y:S02]  /*4860*/  ISETP.GE.AND P0, PT, R5, UR24, PT ;  /* 0x0000001805007c0c */ /* 0x000fe4000bf06270 */
[----:B------:R-:W-:-:S02]  /*4870*/  FSEL R207, R47, -INF , !P6 ;  /* 0xff8000002fcf7808 */ /* 0x000fc40007000000 */
[----:B------:R-:W-:Y:S02]  /*4880*/  FSEL R204, R45, -INF , !P6 ;  /* 0xff8000002dcc7808 */ /* 0x000fe40007000000 */
[----:B------:R-:W-:Y:S02]  /*4890*/  FSEL R200, R55, -INF , !P6 ;  /* 0xff80000037c87808 */ /* 0x000fe40007000000 */
[----:B------:R-:W-:Y:S02]  /*48a0*/  FSEL R198, R53, -INF , !P6 ;  /* 0xff80000035c67808 */ /* 0x000fe40007000000 */
[----:B------:R-:W-:Y:S02]  /*48b0*/  FSEL R210, R42, -INF , !P5 ;  /* 0xff8000002ad27808 */ /* 0x000fe40006800000 */
[----:B------:R-:W-:Y:S02]  /*48c0*/  FSEL R201, R40, -INF , !P5 ;  /* 0xff80000028c97808 */ /* 0x000fe40006800000 */
        /* <DEDUP_REMOVED lines=17> */
[----:B------:R-:W-:Y:S01]  /*49e0*/  FSEL R124, R13, -INF , !P0 ;  /* 0xff8000000d7c7808 */ /* 0x000fe20004000000 */
[----:B------:R-:W-:Y:S06]  /*49f0*/  BAR.SYNC.DEFER_BLOCKING 0x0 ;  /* 0x0000000000007b1d */ /* 0x000fec0000010000 */
[----:B------:R-:W-:Y:S05]  /*4a00*/  @!P2 BRA `(.L_x_187) ;  /* 0x0000000400c4a947 */ /* 0x000fea0003800000 */
[----:B------:R-:W2:Y:S01]  /*4a10*/  LDL.64 R234, [R1+0x8] ;  /* 0x0000080001ea7983 */ /* 0x000ea20000100a00 */
[----:B------:R-:W-:Y:S01]  /*4a20*/  ULDC UR6, c[0x0][0x2d0] ;  /* 0x0000b40000067ab9 */ /* 0x000fe20000000800 */
[----:B------:R-:W-:Y:S01]  /*4a30*/  ULEA.HI.SX32 UR7, UR19, 0xfffffffe, 0x19 ;  /* 0xfffffffe13077891 */ /* 0x000fe2000f8fca3f */
[----:B------:R-:W-:Y:S01]  /*4a40*/  ISETP.GE.AND P0, PT, R60, UR6, PT ;  /* 0x000000063c007c0c */ /* 0x000fe2000bf06270 */
[----:B------:R-:W-:Y:S01]  /*4a50*/  IMAD.U32 R5, RZ, RZ, UR10 ;  /* 0x0000000aff057e24 */ /* 0x000fe2000f8e00ff */
[----:B------:R-:W-:Y:S01]  /*4a60*/  BSSY B0, `(.L_x_188) ;  /* 0x000006a000007945 */ /* 0x000fe20003800000 */
[----:B------:R-:W-:Y:S01]  /*4a70*/  USHF.R.S32.HI UR6, URZ, 0x1f, UR7 ;  /* 0x0000001f3f067899 */ /* 0x000fe20008011407 */
[----:B------:R-:W-:Y:S02]  /*4a80*/  IMAD.U32 R6, RZ, RZ, UR10 ;  /* 0x0000000aff067e24 */ /* 0x000fe4000f8e00ff */
[----:B------:R-:W-:Y:S01]  /*4a90*/  IMAD.U32 R8, RZ, RZ, UR7 ;  /* 0x00000007ff087e24 */ /* 0x000fe2000f8e00ff */
[----:B------:R-:W-:Y:S01]  /*4aa0*/  UIMAD UR7, UR20, UR7, URZ ;  /* 0x00000007140772a4 */ /* 0x000fe2000f8e023f */
[----:B------:R-:W-:-:S02]  /*4ab0*/  IMAD.U32 R12, RZ, RZ, UR10 ;  /* 0x0000000aff0c7e24 */ /* 0x000fc4000f8e00ff */
[----:B------:R-:W-:Y:S01]  /*4ac0*/  IMAD.U32 R11, RZ, RZ, UR10 ;  /* 0x0000000aff0b7e24 */ /* 0x000fe2000f8e00ff */
[----:B------:R-:W-:Y:S01]  /*4ad0*/  UIMAD UR6, UR6, UR21, UR7 ;  /* 0x00000015060672a4 */ /* 0x000fe2000f8e0207 */
[----:B------:R-:W-:Y:S01]  /*4ae0*/  IMAD.U32 R10, RZ, RZ, UR11 ;  /* 0x0000000bff0a7e24 */ /* 0x000fe2000f8e00ff */
[----:B------:R-:W1:Y:S01]  /*4af0*/  @!P0 LDC.64 R18, c[0x0][0x218] ;  /* 0x00008600ff128b82 */ /* 0x000e620000000a00 */
[----:B------:R-:W-:Y:S01]  /*4b00*/  VOTEU.ALL UP0, P0 ;  /* 0x00000000003f7886 */ /* 0x000fe20000000000 */
[----:B------:R-:W-:Y:S01]  /*4b10*/  IMAD.U32 R14, RZ, RZ, UR10 ;  /* 0x0000000aff0e7e24 */ /* 0x000fe2000f8e00ff */
[----:B------:R3:W-:Y:S01]  /*4b20*/  @P0 STS.128 [R228+0x4000], RZ ;  /* 0x004000ffe4000388 */ /* 0x0007e20000000c00 */
[----:B------:R-:W-:Y:S02]  /*4b30*/  IMAD.U32 R17, RZ, RZ, UR10 ;  /* 0x0000000aff117e24 */ /* 0x000fe4000f8e00ff */
[----:B------:R-:W-:Y:S02]  /*4b40*/  @!UP0 UIMAD UR17, UR11, 0x30, URZ ;  /* 0x000000300b1188a4 */ /* 0x000fe4000f8e023f */
[----:B------:R-:W4:Y:S01]  /*4b50*/  @!P0 LDC.64 R28, c[0x0][0x218] ;  /* 0x00008600ff1c8b82 */ /* 0x000f220000000a00 */
[----:B------:R-:W-:-:S07]  /*4b60*/  @!UP0 UIMAD UR7, UR11, 0x50, URZ ;  /* 0x000000500b0788a4 */ /* 0x000fce000f8e023f */
[----:B------:R-:W5:Y:S08]  /*4b70*/  @!P0 LDC.64 R22, c[0x0][0x218] ;  /* 0x00008600ff168b82 */ /* 0x000f700000000a00 */
[----:B------:R-:W3:Y:S08]  /*4b80*/  @!P0 LDC.64 R26, c[0x0][0x218] ;  /* 0x00008600ff1a8b82 */ /* 0x000ef00000000a00 */
[----:B------:R-:W3:Y:S08]  /*4b90*/  @!P0 LDC.64 R30, c[0x0][0x218] ;  /* 0x00008600ff1e8b82 */ /* 0x000ef00000000a00 */
[----:B------:R-:W3:Y:S08]  /*4ba0*/  @!P0 LDC.64 R32, c[0x0][0x218] ;  /* 0x00008600ff208b82 */ /* 0x000ef00000000a00 */
[----:B------:R-:W3:Y:S01]  /*4bb0*/  @!P0 LDC.64 R34, c[0x0][0x218] ;  /* 0x00008600ff228b82 */ /* 0x000ee20000000a00 */
[----:B--2---:R-:W-:-:S04]  /*4bc0*/  IMAD.WIDE.U32 R8, R8, UR21, R234 ;  /* 0x0000001508087c25 */ /* 0x004fc8000f8e00ea */
[----:B------:R-:W-:Y:S01]  /*4bd0*/  VIADD R7, R9, UR6 ;  /* 0x0000000609077c36 */ /* 0x000fe20008000000 */
[-C--:B------:R-:W-:Y:S01]  /*4be0*/  @!P0 LEA R21, P3, R5, R8.reuse, 0x5 ;  /* 0x0000000805158211 */ /* 0x080fe200078628ff */
[----:B------:R-:W-:Y:S01]  /*4bf0*/  IMAD.U32 R5, RZ, RZ, UR11 ;  /* 0x0000000bff057e24 */ /* 0x000fe2000f8e00ff */
[----:B------:R-:W-:Y:S01]  /*4c00*/  @!P0 LEA R24, P1, R6, R8, 0x6 ;  /* 0x0000000806188211 */ /* 0x000fe200078230ff */
[----:B------:R-:W-:Y:S01]  /*4c10*/  @!P0 IMAD.MOV.U32 R13, RZ, RZ, R7 ;  /* 0x000000ffff0d8224 */ /* 0x000fe200078e0007 */
[-C--:B------:R-:W-:Y:S01]  /*4c20*/  @!P0 LEA.HI.X R25, R11, R7.reuse, R10, 0x5, P3 ;  /* 0x000000070b198211 */ /* 0x080fe200018f2c0a */
[--C-:B------:R-:W-:Y:S01]  /*4c30*/  @!P0 IMAD.MOV.U32 R6, RZ, RZ, R8.reuse ;  /* 0x000000ffff068224 */ /* 0x100fe200078e0008 */
[-C--:B------:R-:W-:Y:S01]  /*4c40*/  @!P0 LEA.HI.X R36, R12, R7.reuse, R5, 0x6, P1 ;  /* 0x000000070c248211 */ /* 0x080fe200008f3405 */
[--C-:B------:R-:W-:Y:S01]  /*4c50*/  @!P0 IMAD.MOV.U32 R12, RZ, RZ, R8.reuse ;  /* 0x000000ffff0c8224 */ /* 0x100fe200078e0008 */
[----:B------:R-:W-:Y:S01]  /*4c60*/  MOV R5, UR10 ;  /* 0x0000000a00057c02 */ /* 0x000fe20008000f00 */
[----:B------:R-:W-:Y:S01]  /*4c70*/  @!P0 IMAD.MOV.U32 R10, RZ, RZ, R8 ;  /* 0x000000ffff0a8224 */ /* 0x000fe200078e0008 */
[----:B------:R-:W-:Y:S01]  /*4c80*/  @!P0 MOV R11, R7 ;  /* 0x00000007000b8202 */ /* 0x000fe20000000f00 */
[----:B------:R-:W-:Y:S01]  /*4c90*/  @!P0 IMAD.WIDE.U32 R14, R14, 0x30, R6 ;  /* 0x000000300e0e8825 */ /* 0x000fe200078e0006 */
[----:B-1----:R-:W-:Y:S01]  /*4ca0*/  @!P0 LEA R18, P3, R8, R18, 0x1 ;  /* 0x0000001208128211 */ /* 0x002fe200078608ff */
[----:B------:R-:W-:-:S02]  /*4cb0*/  @!UP0 UIMAD UR6, UR11, 0x60, URZ ;  /* 0x000000600b0688a4 */ /* 0x000fc4000f8e023f */
[----:B------:R-:W-:Y:S01]  /*4cc0*/  @!P0 IMAD.WIDE.U32 R12, R5, 0x50, R12 ;  /* 0x00000050050c8825 */ /* 0x000fe200078e000c */
[C---:B------:R-:W-:Y:S02]  /*4cd0*/  @!P0 IADD3 R5, P1, R8.reuse, UR13, RZ ;  /* 0x0000000d08058c10 */ /* 0x040fe4000ff3e0ff */
[----:B------:R-:W-:Y:S01]  /*4ce0*/  @!P0 LEA.HI.X R19, R8, R19, R7, 0x1, P3 ;  /* 0x0000001308138211 */ /* 0x000fe200018f0c07 */
[----:B------:R-:W-:Y:S01]  /*4cf0*/  @!P0 IMAD.WIDE.U32 R10, R17, 0x60, R10 ;  /* 0x00000060110a8825 */ /* 0x000fe200078e000a */
[----:B------:R-:W-:Y:S02]  /*4d00*/  @!P0 IADD3.X R20, R7, UR12, RZ, P1, !PT ;  /* 0x0000000c07148c10 */ /* 0x000fe40008ffe4ff */
[----:B----4-:R-:W-:Y:S01]  /*4d10*/  @!P0 LEA R16, P1, R5, R28, 0x1 ;  /* 0x0000001c05108211 */ /* 0x010fe200078208ff */
[----:B------:R-:W-:Y:S01]  /*4d20*/  @!PT LDS RZ, [RZ] ;  /* 0x00000000fffff984 */ /* 0x000fe20000000800 */
[----:B------:R-:W-:Y:S01]  /*4d30*/  @!PT LDS RZ, [RZ] ;  /* 0x00000000fffff984 */ /* 0x000fe20000000800 */
[----:B------:R-:W-:Y:S01]  /*4d40*/  @!PT LDS RZ, [RZ] ;  /* 0x00000000fffff984 */ /* 0x000fe20000000800 */
[----:B------:R1:W-:Y:S01]  /*4d50*/  @!P0 LDGSTS.E.BYPASS.LTC128B.128 [R228+0x4000], desc[UR22][R18.64] ;  /* 0x0400000012e48fae */ /* 0x0003e2000b901d56 */
[----:B-----5:R-:W-:Y:S01]  /*4d60*/  @!P0 LEA R22, P3, R21, R22, 0x1 ;  /* 0x0000001615168211 */ /* 0x020fe200078608ff */
[----:B------:R-:W-:Y:S01]  /*4d70*/  @!P0 VIADD R11, R11, UR6 ;  /* 0x000000060b0b8c36 */ /* 0x000fe20008000000 */
[----:B------:R-:W-:Y:S01]  /*4d80*/  @!P0 LEA.HI.X R17, R5, R29, R20, 0x1, P1 ;  /* 0x0000001d05118211 */ /* 0x000fe200008f0c14 */
[----:B------:R-:W-:Y:S01]  /*4d90*/  @!P0 VIADD R5, R15, UR17 ;  /* 0x000000110f058c36 */ /* 0x000fe20008000000 */
[----:B---3--:R-:W-:Y:S01]  /*4da0*/  @!P0 LEA R20, P1, R14, R26, 0x1 ;  /* 0x0000001a0e148211 */ /* 0x008fe200078208ff */
[----:B------:R2:W-:Y:S01]  /*4db0*/  @P0 STS.128 [R228+0x4800], RZ ;  /* 0x004800ffe4000388 */ /* 0x0005e20000000c00 */
[----:B------:R-:W-:-:S02]  /*4dc0*/  @!P0 LEA.HI.X R23, R21, R23, R25, 0x1, P3 ;  /* 0x0000001715178211 */ /* 0x000fc400018f0c19 */
[----:B------:R-:W-:Y:S01]  /*4dd0*/  @!P0 LEA.HI.X R21, R14, R27, R5, 0x1, P1 ;  /* 0x0000001b0e158211 */ /* 0x000fe200008f0c05 */
[----:B------:R-:W-:Y:S01]  /*4de0*/  @!PT LDS RZ, [RZ] ;  /* 0x00000000fffff984 */ /* 0x000fe20000000800 */
[----:B------:R-:W-:Y:S01]  /*4df0*/  @!PT LDS RZ, [RZ] ;  /* 0x00000000fffff984 */ /* 0x000fe20000000800 */
[----:B------:R-:W-:Y:S01]  /*4e00*/  @!PT LDS RZ, [RZ] ;  /* 0x00000000fffff984 */ /* 0x000fe20000000800 */
[----:B------:R3:W-:Y:S01]  /*4e10*/  @!P0 LDGSTS.E.BYPASS.LTC128B.128 [R228+0x4800], desc[UR22][R16.64] ;  /* 0x0480000010e48fae */ /* 0x0007e2000b901d56 */
[----:B------:R-:W-:Y:S01]  /*4e20*/  @!P0 VIADD R5, R13, UR7 ;  /* 0x000000070d058c36 */ /* 0x000fe20008000000 */
[C---:B------:R-:W-:Y:S02]  /*4e30*/  @!P0 LEA R14, P1, R10.reuse, R34, 0x1 ;  /* 0x000000220a0e8211 */ /* 0x040fe400078208ff */
[----:B------:R2:W-:Y:S02]  /*4e40*/  @P0 STS.128 [R228+0x5000], RZ ;  /* 0x005000ffe4000388 */ /* 0x0005e40000000c00 */
[----:B------:R-:W-:Y:S02]  /*4e50*/  @!P0 LEA.HI.X R15, R10, R35, R11, 0x1, P1 ;  /* 0x000000230a0f8211 */ /* 0x000fe400008f0c0b */
[----:B------:R-:W-:Y:S01]  /*4e60*/  @!PT LDS RZ, [RZ] ;  /* 0x00000000fffff984 */ /* 0x000fe20000000800 */
[----:B------:R-:W-:Y:S01]  /*4e70*/  @!PT LDS RZ, [RZ] ;  /* 0x00000000fffff984 */ /* 0x000fe20000000800 */
[----:B------:R-:W-:Y:S01]  /*4e80*/  @!PT LDS RZ, [RZ] ;  /* 0x00000000fffff984 */ /* 0x000fe20000000800 */
[----:B------:R2:W-:Y:S04]  /*4e90*/  @!P0 LDGSTS.E.BYPASS.LTC128B.128 [R228+0x5000], desc[UR22][R22.64] ;  /* 0x0500000016e48fae */ /* 0x0005e8000b901d56 */
[----:B------:R2:W-:Y:S04]  /*4ea0*/  @P0 STS.128 [R228+0x5800], RZ ;  /* 0x005800ffe4000388 */ /* 0x0005e80000000c00 */
[----:B------:R-:W-:Y:S01]  /*4eb0*/  @!PT LDS RZ, [RZ] ;  /* 0x00000000fffff984 */ /* 0x000fe20000000800 */
[----:B------:R-:W-:Y:S01]  /*4ec0*/  @!PT LDS RZ, [RZ] ;  /* 0x00000000fffff984 */ /* 0x000fe20000000800 */
[----:B------:R-:W-:Y:S01]  /*4ed0*/  @!PT LDS RZ, [RZ] ;  /* 0x00000000fffff984 */ /* 0x000fe20000000800 */
[----:B------:R2:W-:Y:S01]  /*4ee0*/  @!P0 LDGSTS.E.BYPASS.LTC128B.128 [R228+0x5800], desc[UR22][R20.64] ;  /* 0x0580000014e48fae */ /* 0x0005e2000b901d56 */
[----:B-1----:R-:W-:-:S03]  /*4ef0*/  @!P0 LEA R18, P4, R24, R30, 0x1 ;  /* 0x0000001e18128211 */ /* 0x002fc600078808ff */
[----:B------:R2:W-:Y:S01]  /*4f00*/  @P0 STS.128 [R228+0x6000], RZ ;  /* 0x006000ffe4000388 */ /* 0x0005e20000000c00 */
[----:B------:R-:W-:-:S05]  /*4f10*/  @!P0 LEA.HI.X R19, R24, R31, R36, 0x1, P4 ;  /* 0x0000001f18138211 */ /* 0x000fca00020f0c24 */
[----:B------:R-:W-:Y:S01]  /*4f20*/  @!PT LDS RZ, [RZ] ;  /* 0x00000000fffff984 */ /* 0x000fe20000000800 */
[----:B------:R-:W-:Y:S01]  /*4f30*/  @!PT LDS RZ, [RZ] ;  /* 0x00000000fffff984 */ /* 0x000fe20000000800 */
[----:B------:R-:W-:Y:S01]  /*4f40*/  @!PT LDS RZ, [RZ] ;  /* 0x00000000fffff984 */ /* 0x000fe20000000800 */
[----:B------:R2:W-:Y:S01]  /*4f50*/  @!P0 LDGSTS.E.BYPASS.LTC128B.128 [R228+0x6000], desc[UR22][R18.64] ;  /* 0x0600000012e48fae */ /* 0x0005e2000b901d56 */
[----:B---3--:R-:W-:-:S03]  /*4f60*/  @!P0 LEA R16, P3, R12, R32, 0x1 ;  /* 0x000000200c108211 */ /* 0x008fc600078608ff */
[----:B------:R2:W-:Y:S01]  /*4f70*/  @P0 STS.128 [R228+0x6800], RZ ;  /* 0x006800ffe4000388 */ /* 0x0005e20000000c00 */
[----:B------:R-:W-:-:S05]  /*4f80*/  @!P0 LEA.HI.X R17, R12, R33, R5, 0x1, P3 ;  /* 0x000000210c118211 */ /* 0x000fca00018f0c05 */
        /* <DEDUP_REMOVED lines=8> */
[----:B------:R2:W-:Y:S04]  /*5010*/  @!P0 LDGSTS.E.BYPASS.LTC128B.128 [R228+0x7000], desc[UR22][R14.64] ;  /* 0x070000000ee48fae */ /* 0x0005e8000b901d56 */
        /* <DEDUP_REMOVED lines=14> */
.L_x_189:
[----:B------:R-:W-:Y:S05]  /*5100*/  BSYNC B0 ;  /* 0x0000000000007941 */ /* 0x000fea0003800000 */
.L_x_188:
[----:B------:R-:W0:Y:S02]  /*5110*/  LDGDEPBAR ;  /* 0x00000000000079af */ /* 0x000e240000000000 */
.L_x_187:
[----:B------:R-:W-:Y:S01]  /*5120*/  FMNMX.FTZ R5, R74, R63, !PT ;  /* 0x0000003f4a057209 */ /* 0x000fe20007810000 */
[----:B------:R-:W-:Y:S01]  /*5130*/  ULDC UR6, c[0x0][0x2ec] ;  /* 0x0000bb0000067ab9 */ /* 0x000fe20000000800 */
[----:B------:R-:W-:Y:S01]  /*5140*/  LEA R218, R0, UR4, 0x1 ;  /* 0x0000000400da7c11 */ /* 0x000fe2000f8e08ff */
[----:B------:R-:W-:Y:S01]  /*5150*/  STL [R1+0xa8], R228 ;  /* 0x0000a8e401007387 */ /* 0x000fe20000100800 */
[----:B------:R-:W-:Y:S02]  /*5160*/  FMNMX.FTZ R5, R75, R5, !PT ;  /* 0x000000054b057209 */ /* 0x000fe40007810000 */
[----:B------:R-:W-:Y:S01]  /*5170*/  LEA R221, R3, R218, 0x1 ;  /* 0x000000da03dd7211 */ /* 0x000fe200078e08ff */
[----:B------:R-:W-:Y:S01]  /*5180*/  IMAD R219, R4, 0x2, R218 ;  /* 0x0000000204db7824 */ /* 0x000fe200078e02da */
[----:B------:R-:W-:Y:S01]  /*5190*/  FMNMX.FTZ R5, R73, R5, !PT ;  /* 0x0000000549057209 */ /* 0x000fe20007810000 */
[----:B--2---:R-:W-:Y:S03]  /*51a0*/  LDSM.16.MT88.4 R20, [R218+0x8000] ;  /* 0x00800000da14783b */ /* 0x004fe60000004200 */
[----:B------:R-:W-:Y:S01]  /*51b0*/  FMNMX.FTZ R5, R72, R5, !PT ;  /* 0x0000000548057209 */ /* 0x000fe20007810000 */
[----:B------:R-:W-:Y:S01]  /*51c0*/  LDSM.16.MT88.4 R24, [R221+0x8000] ;  /* 0x00800000dd18783b */ /* 0x000fe20000004200 */
[----:B------:R-:W-:-:S02]  /*51d0*/  LEA R220, R3, R219, 0x1 ;  /* 0x000000db03dc7211 */ /* 0x000fc400078e08ff */
[----:B------:R-:W-:Y:S01]  /*51e0*/  FMNMX.FTZ R5, R62, R5, !PT ;  /* 0x000000053e057209 */ /* 0x000fe20007810000 */
[----:B------:R-:W-:Y:S03]  /*51f0*/  LDSM.16.MT88.4 R28, [R219+0x8000] ;  /* 0x00800000db1c783b */ /* 0x000fe60000004200 */
[----:B------:R-:W-:Y:S01]  /*5200*/  FMNMX.FTZ R5, R102, R5, !PT ;  /* 0x0000000566057209 */ /* 0x000fe20007810000 */
[----:B------:R-:W-:Y:S03]  /*5210*/  LDSM.16.MT88.4 R16, [R220+0x8000] ;  /* 0x00800000dc10783b */ /* 0x000fe60000004200 */
[----:B------:R-:W-:Y:S01]  /*5220*/  FMNMX.FTZ R5, R103, R5, !PT ;  /* 0x0000000567057209 */ /* 0x000fe20007810000 */
[----:B------:R-:W-:Y:S03]  /*5230*/  STL [R1+0xa4], R225 ;  /* 0x0000a4e101007387 */ /* 0x000fe60000100800 */
[----:B------:R-:W-:Y:S01]  /*5240*/  FMNMX.FTZ R5, R145, R5, !PT ;  /* 0x0000000591057209 */ /* 0x000fe20007810000 */
[----:B------:R-:W-:Y:S03]  /*5250*/  STL [R1+0xa0], R224 ;  /* 0x0000a0e001007387 */ /* 0x000fe60000100800 */
[----:B------:R-:W-:Y:S01]  /*5260*/  FMNMX.FTZ R5, R142, R5, !PT ;  /* 0x000000058e057209 */ /* 0x000fe20007810000 */
[----:B------:R-:W-:Y:S03]  /*5270*/  STL [R1+0x9c], R222 ;  /* 0x00009cde01007387 */ /* 0x000fe60000100800 */
[----:B------:R-:W-:Y:S01]  /*5280*/  FMNMX.FTZ R5, R123, R5, !PT ;  /* 0x000000057b057209 */ /* 0x000fe20007810000 */
[----:B------:R-:W-:Y:S03]  /*5290*/  STL [R1+0x98], R217 ;  /* 0x000098d901007387 */ /* 0x000fe60000100800 */
        /* <DEDUP_REMOVED lines=13> */
[----:B------:R-:W-:Y:S01]  /*5370*/  LDSM.16.MT88.4 R56, [R218+0x8800] ;  /* 0x00880000da38783b */ /* 0x000fe20000004200 */
[----:B------:R-:W-:Y:S02]  /*5380*/  FMNMX.FTZ R5, R76, R5, !PT ;  /* 0x000000054c057209 */ /* 0x000fe40007810000 */
[----:B------:R-:W-:Y:S01]  /*5390*/  FMNMX.FTZ R7, R181, R7, !PT ;  /* 0x00000007b5077209 */ /* 0x000fe20007810000 */
[----:B------:R-:W-:Y:S01]  /*53a0*/  LDSM.16.MT88.4 R64, [R221+0x8800] ;  /* 0x00880000dd40783b */ /* 0x000fe20000004200 */
[----:B------:R-:W-:Y:S02]  /*53b0*/  FMNMX.FTZ R5, R89, R5, !PT ;  /* 0x0000000559057209 */ /* 0x000fe40007810000 */
[----:B------:R-:W-:Y:S01]  /*53c0*/  FMNMX.FTZ R7, R155, R7, !PT ;  /* 0x000000079b077209 */ /* 0x000fe20007810000 */
[----:B------:R-:W-:Y:S01]  /*53d0*/  LDSM.16.MT88.4 R80, [R220+0x8800] ;  /* 0x00880000dc50783b */ /* 0x000fe20000004200 */
        /* <DEDUP_REMOVED lines=39> */
[----:B------:R-:W2:Y:S01]  /*5650*/  SHFL.BFLY PT, R136, R7, 0x2, 0x1f ;  /* 0x0c401f0007887f89 */ /* 0x000ea200000e0000 */
        /* <DEDUP_REMOVED lines=12> */
[----:B--2---:R-:W-:Y:S02]  /*5720*/  FMNMX.FTZ R136, R7, R136, !PT ;  /* 0x0000008807887209 */ /* 0x004fe40007810000 */
[----:B------:R-:W-:Y:S02]  /*5730*/  FMNMX.FTZ R5, R185, R5, !PT ;  /* 0x00000005b9057209 */ /* 0x000fe40007810000 */
[----:B------:R-:W-:Y:S01]  /*5740*/  FMNMX.FTZ R6, R215, R6, !PT ;  /* 0x00000006d7067209 */ /* 0x000fe20007810000 */
[----:B-1----:R-:W1:Y:S01]  /*5750*/  SHFL.BFLY PT, R8, R136, 0x1, 0x1f ;  /* 0x0c201f0088087f89 */ /* 0x002e6200000e0000 */
        /* <DEDUP_REMOVED lines=9> */
[----:B------:R-:W-:Y:S01]  /*57f0*/  FMNMX.FTZ R5, R189, R5, !PT ;  /* 0x00000005bd057209 */ /* 0x000fe20007810000 */
[----:B------:R-:W2:Y:S01]  /*5800*/  SHFL.BFLY PT, R9, R137, 0x2, 0x1f ;  /* 0x0c401f0089097f89 */ /* 0x000ea200000e0000 */
[----:B------:R-:W-:Y:S02]  /*5810*/  FMNMX.FTZ R6, R140, R6, !PT ;  /* 0x000000068c067209 */ /* 0x000fe40007810000 */
[----:B------:R-:W-:Y:S02]  /*5820*/  FMNMX.FTZ R5, R176, R5, !PT ;  /* 0x00000005b0057209 */ /* 0x000fe40007810000 */
[----:B------:R-:W-:-:S02]  /*5830*/  FMNMX.FTZ R6, R133, R6, !PT ;  /* 0x0000000685067209 */ /* 0x000fc40007810000 */
[----:B------:R-:W-:Y:S02]  /*5840*/  FMNMX.FTZ R5, R131, R5, !PT ;  /* 0x0000000583057209 */ /* 0x000fe40007810000 */
[----:B-1----:R-:W-:Y:S02]  /*5850*/  FMNMX.FTZ R136, R136, R8, !PT ;  /* 0x0000000888887209 */ /* 0x002fe40007810000 */
[----:B------:R-:W-:Y:S02]  /*5860*/  FMNMX.FTZ R6, R121, R6, !PT ;  /* 0x0000000679067209 */ /* 0x000fe40007810000 */
[----:B------:R-:W-:Y:S01]  /*5870*/  FMNMX.FTZ R5, R211, R5, !PT ;  /* 0x00000005d3057209 */ /* 0x000fe20007810000 */
[----:B------:R-:W-:Y:S01]  /*5880*/  FMUL.FTZ R7, R136, UR6 ;  /* 0x0000000688077c20 */ /* 0x000fe20008410000 */
[----:B------:R-:W-:Y:S01]  /*5890*/  FMNMX.FTZ R6, R120, R6, !PT ;  /* 0x0000000678067209 */ /* 0x000fe20007810000 */
[----:B------:R-:W-:Y:S01]  /*58a0*/  STL [R1+0xac], R136 ;  /* 0x0000ac8801007387 */ /* 0x000fe20000100800 */
[----:B------:R-:W-:-:S02]  /*58b0*/  FMNMX.FTZ R5, R207, R5, !PT ;  /* 0x00000005cf057209 */ /* 0x000fc40007810000 */
[----:B------:R-:W-:Y:S02]  /*58c0*/  FSETP.NEU.FTZ.AND P0, PT, R136, -INF , PT ;  /* 0xff8000008800780b */ /* 0x000fe40003f1d000 */
[----:B------:R-:W-:Y:S02]  /*58d0*/  FMNMX.FTZ R6, R146, R6, !PT ;  /* 0x0000000692067209 */ /* 0x000fe40007810000 */
[----:B------:R-:W-:Y:S02]  /*58e0*/  FMNMX.FTZ R5, R210, R5, !PT ;  /* 0x00000005d2057209 */ /* 0x000fe40007810000 */
[----:B------:R-:W-:Y:S02]  /*58f0*/  FSEL R7, R7, RZ, P0 ;  /* 0x000000ff07077208 */ /* 0x000fe40000000000 */
[----:B------:R-:W-:Y:S02]  /*5900*/  FMNMX.FTZ R6, R143, R6, !PT ;  /* 0x000000068f067209 */ /* 0x000fe40007810000 */
[----:B------:R-:W-:Y:S01]  /*5910*/  FMNMX.FTZ R5, R229, R5, !PT ;  /* 0x00000005e5057209 */ /* 0x000fe20007810000 */
[----:B------:R-:W-:Y:S01]  /*5920*/  FFMA.FTZ R8, R74, UR6, -R7 ;  /* 0x000000064a087c23 */ /* 0x000fe20008010807 */
[----:B--2---:R-:W-:-:S02]  /*5930*/  FMNMX.FTZ R137, R137, R9, !PT ;  /* 0x0000000989897209 */ /* 0x004fc40007810000 */
[----:B------:R-:W-:Y:S01]  /*5940*/  FMNMX.FTZ R6, R157, R6, !PT ;  /* 0x000000069d067209 */ /* 0x000fe20007810000 */
[----:B------:R1:W-:Y:S01]  /*5950*/  MUFU.EX2 R179, R8 ;  /* 0x0000000800b37308 */ /* 0x0003e20000000800 */
[----:B------:R-:W-:Y:S01]  /*5960*/  FMNMX.FTZ R5, R233, R5, !PT ;  /* 0x00000005e9057209 */ /* 0x000fe20007810000 */
[----:B------:R-:W2:Y:S01]  /*5970*/  SHFL.BFLY PT, R9, R137, 0x1, 0x1f ;  /* 0x0c201f0089097f89 */ /* 0x000ea200000e0000 */
[----:B------:R-:W-:Y:S02]  /*5980*/  FMNMX.FTZ R6, R150, R6, !PT ;  /* 0x0000000696067209 */ /* 0x000fe40007810000 */
[----:B------:R-:W-:Y:S02]  /*5990*/  FMNMX.FTZ R5, R232, R5, !PT ;  /* 0x00000005e8057209 */ /* 0x000fe40007810000 */
[----:B------:R-:W-:-:S04]  /*59a0*/  FMNMX.FTZ R6, R162, R6, !PT ;  /* 0x00000006a2067209 */ /* 0x000fc80007810000 */
[----:B------:R-:W-:Y:S01]  /*59b0*/  FMNMX.FTZ R6, R159, R6, !PT ;  /* 0x000000069f067209 */ /* 0x000fe20007810000 */
[----:B-1----:R-:W-:-:S04]  /*59c0*/  FFMA.FTZ R8, R63, UR6, -R7 ;  /* 0x000000063f087c23 */ /* 0x002fc80008010807 */
[----:B------:R1:W-:Y:S01]  /*59d0*/  MUFU.EX2 R178, R8 ;  /* 0x0000000800b27308 */ /* 0x0003e20000000800 */
[----:B--2---:R-:W-:Y:S01]  /*59e0*/  FMNMX.FTZ R137, R137, R9, !PT ;  /* 0x0000000989897209 */ /* 0x004fe20007810000 */
[----:B------:R-:W-:-:S03]  /*59f0*/  FFMA.FTZ R9, R62, UR6, -R7 ;  /* 0x000000063e097c23 */ /* 0x000fc60008010807 */
[----:B------:R-:W-:-:S03]  /*5a00*/  FSETP.NEU.FTZ.AND P0, PT, R137, -INF , PT ;  /* 0xff8000008900780b */ /* 0x000fc60003f1d000 */
[----:B------:R-:W-:Y:S01]  /*5a10*/  MUFU.EX2 R250, R9 ;  /* 0x0000000900fa7308 */ /* 0x000fe20000000800 */
[----:B-1----:R-:W-:Y:S01]  /*5a20*/  FMNMX.FTZ R8, R231, R5, !PT ;  /* 0x00000005e7087209 */ /* 0x002fe20007810000 */
[----:B------:R-:W-:-:S03]  /*5a30*/  FFMA.FTZ R5, R75, UR6, -R7 ;  /* 0x000000064b057c23 */ /* 0x000fc60008010807 */
[----:B------:R-:W-:-:S03]  /*5a40*/  FMNMX.FTZ R8, R230, R8, !PT ;  /* 0x00000008e6087209 */ /* 0x000fc60007810000 */
[----:B------:R1:W-:Y:S02]  /*5a50*/  MUFU.EX2 R242, R5 ;  /* 0x0000000500f27308 */ /* 0x0003e40000000800 */
[----:B------:R-:W2:Y:S01]  /*5a60*/  SHFL.BFLY PT, R134, R8, 0x2, 0x1f ;  /* 0x0c401f0008867f89 */ /* 0x000ea200000e0000 */
[----:B-1----:R-:W-:Y:S01]  /*5a70*/  FMNMX.FTZ R5, R173, R6, !PT ;  /* 0x00000006ad057209 */ /* 0x002fe20007810000 */
[----:B------:R-:W-:-:S03]  /*5a80*/  FFMA.FTZ R6, R73, UR6, -R7 ;  /* 0x0000000649067c23 */ /* 0x000fc60008010807 */
[----:B------:R-:W-:Y:S01]  /*5a90*/  FMNMX.FTZ R5, R166, R5, !PT ;  /* 0x00000005a6057209 */ /* 0x000fe20007810000 */
[----:B------:R1:W-:Y:S03]  /*5aa0*/  MUFU.EX2 R245, R6 ;  /* 0x0000000600f57308 */ /* 0x0003e60000000800 */
[----:B------:R-:W-:Y:S02]  /*5ab0*/  FMNMX.FTZ R5, R182, R5, !PT ;  /* 0x00000005b6057209 */ /* 0x000fe40007810000 */
[----:B--2---:R-:W-:Y:S02]  /*5ac0*/  FMNMX.FTZ R134, R8, R134, !PT ;  /* 0x0000008608867209 */ /* 0x004fe40007810000 */
[----:B------:R-:W-:-:S04]  /*5ad0*/  FMNMX.FTZ R5, R175, R5, !PT ;  /* 0x00000005af057209 */ /* 0x000fc80007810000 */
[----:B------:R-:W-:-:S04]  /*5ae0*/  FMNMX.FTZ R5, R197, R5, !PT ;  /* 0x00000005c5057209 */ /* 0x000fc80007810000 */
[----:B------:R-:W-:Y:S01]  /*5af0*/  FMNMX.FTZ R5, R186, R5, !PT ;  /* 0x00000005ba057209 */ /* 0x000fe20007810000 */
[----:B-1----:R-:W-:-:S03]  /*5b00*/  FFMA.FTZ R6, R72, UR6, -R7 ;  /* 0x0000000648067c23 */ /* 0x002fc60008010807 */
[----:B------:R-:W-:Y:S01]  /*5b10*/  FMNMX.FTZ R9, R193, R5, !PT ;  /* 0x00000005c1097209 */ /* 0x000fe20007810000 */
[----:B------:R1:W2:Y:S03]  /*5b20*/  MUFU.EX2 R249, R6 ;  /* 0x0000000600f97308 */ /* 0x0002a60000000800 */
[----:B------:R-:W-:Y:S02]  /*5b30*/  FMNMX.FTZ R8, R171, R9, !PT ;  /* 0x00000009ab087209 */ /* 0x000fe40007810000 */
[----:B------:R-:W3:Y:S01]  /*5b40*/  SHFL.BFLY PT, R9, R134, 0x1, 0x1f ;  /* 0x0c201f0086097f89 */ /* 0x000ee200000e0000 */
[----:B-1----:R-:W-:-:S03]  /*5b50*/  FMUL.FTZ R6, R137, UR6 ;  /* 0x0000000689067c20 */ /* 0x002fc60008410000 */
[----:B--2---:R-:W-:Y:S02]  /*5b60*/  STL [R1+0x64], R249 ;  /* 0x000064f901007387 */ /* 0x004fe40000100800 */
[----:B------:R-:W-:Y:S02]  /*5b70*/  FSEL R6, R6, RZ, P0 ;  /* 0x000000ff06067208 */ /* 0x000fe40000000000 */
[----:B------:R-:W-:Y:S03]  /*5b80*/  STL [R1+0xb0], R137 ;  /* 0x0000b08901007387 */ /* 0x000fe60000100800 */
[--C-:B------:R-:W-:Y:S01]  /*5b90*/  FFMA.FTZ R5, R91, UR6, -R6.reuse ;  /* 0x000000065b057c23 */ /* 0x100fe20008010806 */
[----:B------:R-:W-:Y:S01]  /*5ba0*/  STL [R1+0x68], R250 ;  /* 0x000068fa01007387 */ /* 0x000fe20000100800 */
[----:B---3--:R-:W-:Y:S02]  /*5bb0*/  FMNMX.FTZ R134, R134, R9, !PT ;  /* 0x0000000986867209 */ /* 0x008fe40007810000 */
[----:B------:R1:W-:Y:S02]  /*5bc0*/  MUFU.EX2 R235, R5 ;  /* 0x0000000500eb7308 */ /* 0x0003e40000000800 */
[C---:B------:R-:W-:Y:S01]  /*5bd0*/  FSETP.NEU.FTZ.AND P0, PT, R134.reuse, -INF , PT ;  /* 0xff8000008600780b */ /* 0x040fe20003f1d000 */
[----:B------:R-:W-:Y:S01]  /*5be0*/  FMUL.FTZ R10, R134, UR6 ;  /* 0x00000006860a7c20 */ /* 0x000fe20008410000 */
[----:B------:R-:W-:Y:S04]  /*5bf0*/  STL [R1+0xb4], R134 ;  /* 0x0000b48601007387 */ /* 0x000fe80000100800 */
[----:B------:R-:W-:Y:S04]  /*5c00*/  STL [R1+0xb8], R4 ;  /* 0x0000b80401007387 */ /* 0x000fe80000100800 */
[----:B------:R2:W-:Y:S01]  /*5c10*/  STL [R1+0xbc], R3 ;  /* 0x0000bc0301007387 */ /* 0x0005e20000100800 */
[----:B-1----:R-:W-:Y:S01]  /*5c20*/  FMNMX.FTZ R5, R177, R8, !PT ;  /* 0x00000008b1057209 */ /* 0x002fe20007810000 */
[----:B------:R-:W-:-:S03]  /*5c30*/  FFMA.FTZ R8, R79, UR6, -R6 ;  /* 0x000000064f087c23 */ /* 0x000fc60008010806 */
[----:B------:R-:W-:Y:S01]  /*5c40*/  FMNMX.FTZ R5, R130, R5, !PT ;  /* 0x0000000582057209 */ /* 0x000fe20007810000 */
[----:B------:R1:W-:Y:S03]  /*5c50*/  MUFU.EX2 R234, R8 ;  /* 0x0000000800ea7308 */ /* 0x0003e60000000800 */
[----:B------:R-:W-:-:S04]  /*5c60*/  FMNMX.FTZ R5, R205, R5, !PT ;  /* 0x00000005cd057209 */ /* 0x000fc80007810000 */
[----:B------:R-:W-:-:S04]  /*5c70*/  FMNMX.FTZ R5, R200, R5, !PT ;  /* 0x00000005c8057209 */ /* 0x000fc80007810000 */
[----:B------:R-:W-:-:S04]  /*5c80*/  FMNMX.FTZ R5, R199, R5, !PT ;  /* 0x00000005c7057209 */ /* 0x000fc80007810000 */
[----:B------:R-:W-:Y:S01]  /*5c90*/  FMNMX.FTZ R5, R226, R5, !PT ;  /* 0x00000005e2057209 */ /* 0x000fe20007810000 */
[----:B-1----:R-:W-:-:S03]  /*5ca0*/  FFMA.FTZ R8, R90, UR6, -R6 ;  /* 0x000000065a087c23 */ /* 0x002fc60008010806 */
[----:B------:R-:W-:Y:S01]  /*5cb0*/  FMNMX.FTZ R5, R214, R5, !PT ;  /* 0x00000005d6057209 */ /* 0x000fe20007810000 */
[----:B------:R1:W-:Y:S03]  /*5cc0*/  MUFU.EX2 R248, R8 ;  /* 0x0000000800f87308 */ /* 0x0003e60000000800 */
[----:B------:R-:W-:-:S04]  /*5cd0*/  FMNMX.FTZ R5, R212, R5, !PT ;  /* 0x00000005d4057209 */ /* 0x000fc80007810000 */
[----:B------:R-:W-:Y:S02]  /*5ce0*/  FMNMX.FTZ R9, R209, R5, !PT ;  /* 0x00000005d1097209 */ /* 0x000fe40007810000 */
[----:B------:R-:W-:-:S05]  /*5cf0*/  FSEL R5, R10, RZ, P0 ;  /* 0x000000ff0a057208 */ /* 0x000fca0000000000 */
[--C-:B------:R-:W-:Y:S01]  /*5d00*/  FFMA.FTZ R0, R92, UR6, -R5.reuse ;  /* 0x000000065c007c23 */ /* 0x100fe20008010805 */
[--C-:B------:R-:W-:Y:S01]  /*5d10*/  FFMA.FTZ R12, R104, UR6, -R5.reuse ;  /* 0x00000006680c7c23 */ /* 0x100fe20008010805 */
[----:B-1----:R-:W-:Y:S02]  /*5d20*/  FFMA.FTZ R8, R78, UR6, -R6 ;  /* 0x000000064e087c23 */ /* 0x002fe40008010806 */
[----:B------:R1:W-:Y:S08]  /*5d30*/  MUFU.EX2 R241, R0 ;  /* 0x0000000000f17308 */ /* 0x0003f00000000800 */
[----:B------:R3:W4:Y:S08]  /*5d40*/  MUFU.EX2 R244, R8 ;  /* 0x0000000800f47308 */ /* 0x0007300000000800 */
[----:B------:R2:W-:Y:S01]  /*5d50*/  MUFU.EX2 R236, R12 ;  /* 0x0000000c00ec7308 */ /* 0x0005e20000000800 */
[----:B-1----:R-:W-:-:S07]  /*5d60*/  FFMA.FTZ R0, R95, UR6, -R5 ;  /* 0x000000065f007c23 */ /* 0x002fce0008010805 */
[----:B------:R1:W-:Y:S01]  /*5d70*/  MUFU.EX2 R243, R0 ;  /* 0x0000000000f37308 */ /* 0x0003e20000000800 */
[----:B---3--:R-:W-:Y:S01]  /*5d80*/  FFMA.FTZ R8, R77, UR6, -R6 ;  /* 0x000000064d087c23 */ /* 0x008fe20008010806 */
[----:B----4-:R-:W-:-:S06]  /*5d90*/  F2FP.F16.F32.PACK_AB R10, R244, R248 ;  /* 0x000000f8f40a723e */ /* 0x010fcc00000000ff */
[----:B------:R3:W-:Y:S01]  /*5da0*/  MUFU.EX2 R237, R8 ;  /* 0x0000000800ed7308 */ /* 0x0007e20000000800 */
[----:B--2---:R-:W-:-:S07]  /*5db0*/  FFMA.FTZ R12, R101, UR6, -R5 ;  /* 0x00000006650c7c23 */ /* 0x004fce0008010805 */
[----:B------:R2:W-:Y:S01]  /*5dc0*/  MUFU.EX2 R246, R12 ;  /* 0x0000000c00f67308 */ /* 0x0005e20000000800 */
[----:B-1----:R-:W-:-:S07]  /*5dd0*/  FFMA.FTZ R0, R93, UR6, -R5 ;  /* 0x000000065d007c23 */ /* 0x002fce0008010805 */
[----:B------:R1:W4:Y:S01]  /*5de0*/  MUFU.EX2 R238, R0 ;  /* 0x0000000000ee7308 */ /* 0x0003220000000800 */
[----:B---3--:R-:W-:Y:S02]  /*5df0*/  FFMA.FTZ R8, R76, UR6, -R6 ;  /* 0x000000064c087c23 */ /* 0x008fe40008010806 */
[----:B------:R-:W-:Y:S05]  /*5e00*/  LDSM.16.MT88.4 R76, [R219+0x8800] ;  /* 0x00880000db4c783b */ /* 0x000fea0000004200 */
[----:B------:R3:W-:Y:S01]  /*5e10*/  MUFU.EX2 R239, R8 ;  /* 0x0000000800ef7308 */ /* 0x0007e20000000800 */
[----:B--2---:R-:W-:-:S07]  /*5e20*/  FFMA.FTZ R12, R100, UR6, -R5 ;  /* 0x00000006640c7c23 */ /* 0x004fce0008010805 */
[----:B------:R2:W-:Y:S01]  /*5e30*/  MUFU.EX2 R3, R12 ;  /* 0x0000000c00037308 */ /* 0x0005e20000000800 */
[----:B-1----:R-:W-:Y:S01]  /*5e40*/  FFMA.FTZ R0, R89, UR6, -R6 ;  /* 0x0000000659007c23 */ /* 0x002fe20008010806 */
[----:B----4-:R-:W-:-:S06]  /*5e50*/  F2FP.F16.F32.PACK_AB R11, R238, R243 ;  /* 0x000000f3ee0b723e */ /* 0x010fcc00000000ff */
[----:B------:R-:W1:Y:S01]  /*5e60*/  MUFU.EX2 R14, R0 ;  /* 0x00000000000e7308 */ /* 0x000e620000000800 */
[----:B---3--:R-:W-:Y:S01]  /*5e70*/  FMNMX.FTZ R8, R208, R9, !PT ;  /* 0x00000009d0087209 */ /* 0x008fe20007810000 */
[----:B------:R-:W-:-:S06]  /*5e80*/  FFMA.FTZ R9, R132, UR6, -R5 ;  /* 0x0000000684097c23 */ /* 0x000fcc0008010805 */
[----:B------:R3:W-:Y:S01]  /*5e90*/  MUFU.EX2 R240, R9 ;  /* 0x0000000900f07308 */ /* 0x0007e20000000800 */
[----:B--2---:R-:W-:-:S07]  /*5ea0*/  FFMA.FTZ R12, R94, UR6, -R5 ;  /* 0x000000065e0c7c23 */ /* 0x004fce0008010805 */
[----:B------:R2:W4:Y:S01]  /*5eb0*/  MUFU.EX2 R247, R12 ;  /* 0x0000000c00f77308 */ /* 0x0005220000000800 */
[----:B-1----:R-:W-:Y:S04]  /*5ec0*/  STL [R1+0x6c], R14 ;  /* 0x00006c0e01007387 */ /* 0x002fe80000100800 */
[----:B---3--:R-:W1:Y:S01]  /*5ed0*/  SHFL.BFLY PT, R9, R8, 0x2, 0x1f ;  /* 0x0c401f0008097f89 */ /* 0x008e6200000e0000 */
[----:B--2---:R-:W-:Y:S01]  /*5ee0*/  FFMA.FTZ R12, R102, UR6, -R7 ;  /* 0x00000006660c7c23 */ /* 0x004fe20008010807 */
[----:B----4-:R-:W-:Y:S02]  /*5ef0*/  F2FP.F16.F32.PACK_AB R15, R247, R3 ;  /* 0x00000003f70f723e */ /* 0x010fe400000000ff */
[----:B------:R-:W-:Y:S01]  /*5f00*/  MOV R102, R244 ;  /* 0x000000f400667202 */ /* 0x000fe20000000f00 */
[----:B------:R2:W-:Y:S01]  /*5f10*/  MUFU.EX2 R108, R12 ;  /* 0x0000000c006c7308 */ /* 0x0005e20000000800 */
[----:B-1----:R-:W-:Y:S01]  /*5f20*/  FMNMX.FTZ R0, R8, R9, !PT ;  /* 0x0000000908007209 */ /* 0x002fe20007810000 */
[----:B------:R-:W-:Y:S01]  /*5f30*/  FFMA.FTZ R8, R88, UR6, -R6 ;  /* 0x0000000658087c23 */ /* 0x000fe20008010806 */
[----:B------:R-:W-:-:S03]  /*5f40*/  F2FP.F16.F32.PACK_AB R9, R241, R240 ;  /* 0x000000f0f109723e */ /* 0x000fc600000000ff */
[----:B------:R-:W1:Y:S02]  /*5f50*/  SHFL.BFLY PT, R13, R0, 0x1, 0x1f ;  /* 0x0c201f00000d7f89 */ /* 0x000e6400000e0000 */
[----:B------:R3:W4:Y:S01]  /*5f60*/  MUFU.EX2 R137, R8 ;  /* 0x0000000800897308 */ /* 0x0007220000000800 */
[----:B--2---:R-:W-:-:S07]  /*5f70*/  FFMA.FTZ R12, R103, UR6, -R7 ;  /* 0x00000006670c7c23 */ /* 0x004fce0008010807 */
[----:B------:R2:W2:Y:S01]  /*5f80*/  MUFU.EX2 R4, R12 ;  /* 0x0000000c00047308 */ /* 0x0004a20000000800 */
[----:B---3--:R-:W-:Y:S02]  /*5f90*/  F2FP.F16.F32.PACK_AB R8, R234, R235 ;  /* 0x000000ebea08723e */ /* 0x008fe400000000ff */
[----:B----4-:R-:W-:Y:S02]  /*5fa0*/  F2FP.F16.F32.PACK_AB R14, R137, R14 ;  /* 0x0000000e890e723e */ /* 0x010fe400000000ff */
[----:B-1----:R-:W-:-:S03]  /*5fb0*/  FMNMX.FTZ R135, R0, R13, !PT ;  /* 0x0000000d00877209 */ /* 0x002fc60007810000 */
[C---:B------:R-:W-:Y:S01]  /*5fc0*/  HMMA.16816.F32 R52, R8.reuse, R20, RZ ;  /* 0x000000140834723c */ /* 0x040fe200000018ff */
[----:B--2---:R-:W-:Y:S02]  /*5fd0*/  F2FP.F16.F32.PACK_AB R12, R239, R237 ;  /* 0x000000edef0c723e */ /* 0x004fe400000000ff */
[C---:B------:R-:W-:Y:S01]  /*5fe0*/  FSETP.NEU.FTZ.AND P0, PT, R135.reuse, -INF , PT ;  /* 0xff8000008700780b */ /* 0x040fe20003f1d000 */
[----:B------:R-:W-:Y:S01]  /*5ff0*/  FMUL.FTZ R0, R135, UR6 ;  /* 0x0000000687007c20 */ /* 0x000fe20008410000 */
[----:B------:R-:W-:Y:S01]  /*6000*/  F2FP.F16.F32.PACK_AB R13, R246, R236 ;  /* 0x000000ecf60d723e */ /* 0x000fe200000000ff */
[C---:B------:R-:W-:Y:S01]  /*6010*/  HMMA.16816.F32 R48, R8.reuse, R22, RZ ;  /* 0x000000160830723c */ /* 0x040fe200000018ff */
[----:B------:R1:W-:Y:S02]  /*6020*/  STL [R1+0xc0], R135 ;  /* 0x0000c08701007387 */ /* 0x0003e40000100800 */
[----:B------:R-:W-:Y:S02]  /*6030*/  FSEL R0, R0, RZ, P0 ;  /* 0x000000ff00007208 */ /* 0x000fe40000000000 */
[----:B------:R-:W-:Y:S01]  /*6040*/  STL [R1+0xc4], R137 ;  /* 0x0000c48901007387 */ /* 0x000fe20000100800 */
[C---:B------:R-:W-:Y:S03]  /*6050*/  HMMA.16816.F32 R72, R8.reuse, R24, RZ ;  /* 0x000000180848723c */ /* 0x040fe600000018ff */
[----:B------:R2:W-:Y:S03]  /*6060*/  STL [R1+0xc8], R3 ;  /* 0x0000c80301007387 */ /* 0x0005e60000100800 */
[C---:B------:R-:W-:Y:S01]  /*6070*/  HMMA.16816.F32 R68, R8.reuse, R26, RZ ;  /* 0x0000001a0844723c */ /* 0x040fe200000018ff */
[----:B------:R-:W-:Y:S05]  /*6080*/  STL [R1+0xcc], R4 ;  /* 0x0000cc0401007387 */ /* 0x000fea0000100800 */
[C---:B------:R-:W-:Y:S06]  /*6090*/  HMMA.16816.F32 R44, R8.reuse, R28, RZ ;  /* 0x0000001c082c723c */ /* 0x040fec00000018ff */
[C---:B------:R-:W-:Y:S06]  /*60a0*/  HMMA.16816.F32 R40, R8.reuse, R30, RZ ;  /* 0x0000001e0828723c */ /* 0x040fec00000018ff */
[C---:B------:R-:W-:Y:S06]  /*60b0*/  HMMA.16816.F32 R36, R8.reuse, R16, RZ ;  /* 0x000000100824723c */ /* 0x040fec00000018ff */
[----:B------:R-:W-:Y:S06]  /*60c0*/  HMMA.16816.F32 R32, R8, R18, RZ ;  /* 0x000000120820723c */ /* 0x000fec00000018ff */
[----:B------:R-:W-:Y:S01]  /*60d0*/  HMMA.16816.F32 R96, R12, R56, R52 ;  /* 0x000000380c60723c */ /* 0x000fe20000001834 */
[----:B------:R-:W-:Y:S01]  /*60e0*/  FFMA.FTZ R8, R141, UR6, -R0 ;  /* 0x000000068d087c23 */ /* 0x000fe20008010800 */
[----:B------:R-:W-:-:S03]  /*60f0*/  F2FP.F16.F32.PACK_AB R10, R245, R242 ;  /* 0x000000f2f50a723e */ /* 0x000fc600000000ff */
[----:B------:R3:W-:Y:S01]  /*6100*/  MUFU.EX2 R63, R8 ;  /* 0x00000008003f7308 */ /* 0x0007e20000000800 */
[C---:B------:R-:W-:Y:S06]  /*6110*/  HMMA.16816.F32 R92, R12.reuse, R58, R48 ;  /* 0x0000003a0c5c723c */ /* 0x040fec0000001830 */
[C---:B------:R-:W-:Y:S06]  /*6120*/  HMMA.16816.F32 R72, R12.reuse, R64, R72 ;  /* 0x000000400c48723c */ /* 0x040fec0000001848 */
[----:B------:R-:W-:Y:S01]  /*6130*/  HMMA.16816.F32 R84, R12, R66, R68 ;  /* 0x000000420c54723c */ /* 0x000fe20000001844 */
[----:B---3--:R-:W-:-:S05]  /*6140*/  FFMA.FTZ R8, R105, UR6, -R0 ;  /* 0x0000000669087c23 */ /* 0x008fca0008010800 */
[C---:B------:R-:W-:Y:S01]  /*6150*/  HMMA.16816.F32 R112, R12.reuse, R78, R40 ;  /* 0x0000004e0c70723c */ /* 0x040fe20000001828 */
[----:B------:R3:W4:Y:S05]  /*6160*/  MUFU.EX2 R62, R8 ;  /* 0x00000008003e7308 */ /* 0x00072a0000000800 */
[----:B------:R-:W-:Y:S01]  /*6170*/  HMMA.16816.F32 R88, R12, R82, R32 ;  /* 0x000000520c58723c */ /* 0x000fe20000001820 */
[----:B---3--:R-:W-:Y:S01]  /*6180*/  FFMA.FTZ R8, R107, UR6, -R0 ;  /* 0x000000066b087c23 */ /* 0x008fe20008010800 */
[----:B----4-:R-:W-:-:S03]  /*6190*/  F2FP.F16.F32.PACK_AB R9, R62, R63 ;  /* 0x0000003f3e09723e */ /* 0x010fc600000000ff */
[----:B------:R3:W-:Y:S02]  /*61a0*/  MUFU.EX2 R100, R8 ;  /* 0x0000000800647308 */ /* 0x0007e40000000800 */
[--C-:B---3--:R-:W-:Y:S02]  /*61b0*/  FFMA.FTZ R8, R106, UR6, -R0.reuse ;  /* 0x000000066a087c23 */ /* 0x108fe40008010800 */
[----:B------:R-:W-:Y:S04]  /*61c0*/  HMMA.16816.F32 R104, R12, R76, R44 ;  /* 0x0000004c0c68723c */ /* 0x000fe8000000182c */
[----:B------:R3:W4:Y:S02]  /*61d0*/  MUFU.EX2 R141, R8 ;  /* 0x00000008008d7308 */ /* 0x0007240000000800 */
[----:B---3--:R-:W-:Y:S01]  /*61e0*/  FFMA.FTZ R8, R140, UR6, -R0 ;  /* 0x000000068c087c23 */ /* 0x008fe20008010800 */
[----:B----4-:R-:W-:-:S05]  /*61f0*/  F2FP.F16.F32.PACK_AB R11, R141, R100 ;  /* 0x000000648d0b723e */ /* 0x010fca00000000ff */
[----:B------:R3:W-:Y:S02]  /*6200*/  MUFU.EX2 R140, R8 ;  /* 0x00000008008c7308 */ /* 0x0007e40000000800 */
[----:B---3--:R-:W-:Y:S01]  /*6210*/  FFMA.FTZ R8, R133, UR6, -R0 ;  /* 0x0000000685087c23 */ /* 0x008fe20008010800 */
[----:B------:R-:W-:Y:S02]  /*6220*/  IMAD.MOV.U32 R133, RZ, RZ, R108 ;  /* 0x000000ffff857224 */ /* 0x000fe400078e006c */
[----:B------:R-:W-:Y:S03]  /*6230*/  HMMA.16816.F32 R108, R12, R80, R36 ;  /* 0x000000500c6c723c */ /* 0x000fe60000001824 */
[----:B------:R3:W-:Y:S04]  /*6240*/  MUFU.EX2 R132, R8 ;  /* 0x0000000800847308 */ /* 0x0007e80000000800 */
[----:B------:R-:W-:-:S04]  /*6250*/  FFMA.FTZ R12, R121, UR6, -R0 ;  /* 0x00000006790c7c23 */ /* 0x000fc80008010800 */
[----:B-1----:R1:W4:Y:S01]  /*6260*/  MUFU.EX2 R135, R12 ;  /* 0x0000000c00877308 */ /* 0x0023220000000800 */
[----:B---3--:R-:W-:-:S07]  /*6270*/  F2FP.F16.F32.PACK_AB R8, R178, R179 ;  /* 0x000000b3b208723e */ /* 0x008fce00000000ff */
[C---:B------:R-:W-:Y:S01]  /*6280*/  HMMA.16816.F32 R36, R8.reuse, R20, RZ ;  /* 0x000000140824723c */ /* 0x040fe200000018ff */
[----:B-1----:R-:W-:Y:S01]  /*6290*/  FFMA.FTZ R12, R120, UR6, -R0 ;  /* 0x00000006780c7c23 */ /* 0x002fe20008010800 */
[----:B----4-:R-:W-:Y:S04]  /*62a0*/  STL [R1+0xd0], R135 ;  /* 0x0000d08701007387 */ /* 0x010fe80000100800 */
[C---:B------:R-:W-:Y:S01]  /*62b0*/  HMMA.16816.F32 R32, R8.reuse, R22, RZ ;  /* 0x000000160820723c */ /* 0x040fe200000018ff */
[----:B------:R1:W3:Y:S05]  /*62c0*/  MUFU.EX2 R103, R12 ;  /* 0x0000000c00677308 */ /* 0x0002ea0000000800 */
[C---:B------:R-:W-:Y:S06]  /*62d0*/  HMMA.16816.F32 R40, R8.reuse, R26, RZ ;  /* 0x0000001a0828723c */ /* 0x040fec00000018ff */
[C---:B------:R-:W-:Y:S06]  /*62e0*/  HMMA.16816.F32 R20, R8.reuse, R16, RZ ;  /* 0x000000100814723c */ /* 0x040fec00000018ff */
[C---:B-1----:R-:W-:Y:S06]  /*62f0*/  HMMA.16816.F32 R12, R8.reuse, R24, RZ ;  /* 0x00000018080c723c */ /* 0x042fec00000018ff */
[C---:B------:R-:W-:Y:S06]  /*6300*/  HMMA.16816.F32 R24, R8.reuse, R28, RZ ;  /* 0x0000001c0818723c */ /* 0x040fec00000018ff */
[C---:B------:R-:W-:Y:S06]  /*6310*/  HMMA.16816.F32 R28, R8.reuse, R30, RZ ;  /* 0x0000001e081c723c */ /* 0x040fec00000018ff */
[----:B------:R-:W-:Y:S07]  /*6320*/  HMMA.16816.F32 R16, R8, R18, RZ ;  /* 0x000000120810723c */ /* 0x000fee00000018ff */
[----:B------:R-:W-:-:S02]  /*6330*/  F2FP.F16.F32.PACK_AB R8, R250, R249 ;  /* 0x000000f9fa08723e */ /* 0x000fc400000000ff */
[----:B------:R-:W-:Y:S02]  /*6340*/  F2FP.F16.F32.PACK_AB R9, R132, R140 ;  /* 0x0000008c8409723e */ /* 0x000fe400000000ff */
[----:B------:R-:W-:Y:S02]  /*6350*/  F2FP.F16.F32.PACK_AB R10, R4, R133 ;  /* 0x00000085040a723e */ /* 0x000fe400000000ff */
[----:B---3--:R-:W-:-:S07]  /*6360*/  F2FP.F16.F32.PACK_AB R11, R103, R135 ;  /* 0x00000087670b723e */ /* 0x008fce00000000ff */
[C---:B------:R-:W-:Y:S06]  /*6370*/  HMMA.16816.F32 R44, R8.reuse, R64, R12 ;  /* 0x00000040082c723c */ /* 0x040fec000000180c */
[----:B------:R-:W-:Y:S01]  /*6380*/  HMMA.16816.F32 R68, R8, R56, R36 ;  /* 0x000000380844723c */ /* 0x000fe20000001824 */
[----:B------:R-:W-:-:S04]  /*6390*/  FFMA.FTZ R12, R145, UR6, -R7 ;  /* 0x00000006910c7c23 */ /* 0x000fc80008010807 */
[----:B------:R1:W-:Y:S01]  /*63a0*/  MUFU.EX2 R228, R12 ;  /* 0x0000000c00e47308 */ /* 0x0003e20000000800 */
[C---:B------:R-:W-:Y:S06]  /*63b0*/  HMMA.16816.F32 R52, R8.reuse, R58, R32 ;  /* 0x0000003a0834723c */ /* 0x040fec0000001820 */
[C---:B------:R-:W-:Y:S06]  /*63c0*/  HMMA.16816.F32 R64, R8.reuse, R66, R40 ;  /* 0x000000420840723c */ /* 0x040fec0000001828 */
[----:B------:R-:W-:Y:S01]  /*63d0*/  HMMA.16816.F32 R36, R8, R78, R28 ;  /* 0x0000004e0824723c */ /* 0x000fe2000000181c */
[----:B-1----:R-:W-:-:S05]  /*63e0*/  FFMA.FTZ R12, R142, UR6, -R7 ;  /* 0x000000068e0c7c23 */ /* 0x002fca0008010807 */
[C---:B------:R-:W-:Y:S01]  /*63f0*/  HMMA.16816.F32 R40, R8.reuse, R76, R24 ;  /* 0x0000004c0828723c */ /* 0x040fe20000001818 */
[----:B------:R-:W-:Y:S01]  /*6400*/  LDSM.16.MT88.4 R24, [R220+0x9000] ;  /* 0x00900000dc18783b */ /* 0x000fe20000004200 */
[----:B--2---:R1:W-:Y:S04]  /*6410*/  MUFU.EX2 R3, R12 ;  /* 0x0000000c00037308 */ /* 0x0043e80000000800 */
[C---:B------:R-:W-:Y:S01]  /*6420*/  HMMA.16816.F32 R32, R8.reuse, R80, R20 ;  /* 0x000000500820723c */ /* 0x040fe20000001814 */
[----:B------:R-:W-:Y:S05]  /*6430*/  LDSM.16.MT88.4 R20, [R219+0x9000] ;  /* 0x00900000db14783b */ /* 0x000fea0000004200 */
[----:B------:R-:W-:Y:S01]  /*6440*/  HMMA.16816.F32 R28, R8, R82, R16 ;  /* 0x00000052081c723c */ /* 0x000fe20000001810 */
[----:B------:R-:W2:Y:S01]  /*6450*/  LDSM.16.MT88.4 R16, [R221+0x9000] ;  /* 0x00900000dd10783b */ /* 0x000ea20000004200 */
[----:B-1----:R-:W-:-:S05]  /*6460*/  FFMA.FTZ R12, R123, UR6, -R7 ;  /* 0x000000067b0c7c23 */ /* 0x002fca0008010807 */
[----:B------:R-:W-:Y:S01]  /*6470*/  FFMA.FTZ R8, R148, UR6, -R5 ;  /* 0x0000000694087c23 */ /* 0x000fe20008010805 */
[----:B------:R-:W-:Y:S01]  /*6480*/  IMAD.MOV.U32 R123, RZ, RZ, R246 ;  /* 0x000000ffff7b7224 */ /* 0x000fe200078e00f6 */
[----:B------:R-:W-:Y:S01]  /*6490*/  MOV R148, R236 ;  /* 0x000000ec00947202 */ /* 0x000fe20000000f00 */
[----:B------:R1:W-:Y:S02]  /*64a0*/  MUFU.EX2 R2, R12 ;  /* 0x0000000c00027308 */ /* 0x0003e40000000800 */
[----:B-1----:R-:W-:-:S06]  /*64b0*/  FFMA.FTZ R12, R122, UR6, -R7 ;  /* 0x000000067a0c7c23 */ /* 0x002fcc0008010807 */
[----:B------:R1:W-:Y:S02]  /*64c0*/  MUFU.EX2 R48, R12 ;  /* 0x0000000c00307308 */ /* 0x0003e40000000800 */
[----:B-1----:R-:W-:-:S06]  /*64d0*/  FFMA.FTZ R12, R146, UR6, -R0 ;  /* 0x00000006920c7c23 */ /* 0x002fcc0008010800 */
[----:B------:R1:W-:Y:S08]  /*64e0*/  MUFU.EX2 R146, R8 ;  /* 0x0000000800927308 */ /* 0x0003f00000000800 */
[----:B------:R3:W-:Y:S01]  /*64f0*/  MUFU.EX2 R225, R12 ;  /* 0x0000000c00e17308 */ /* 0x0007e20000000800 */
[----:B-1----:R-:W-:-:S07]  /*6500*/  FFMA.FTZ R8, R151, UR6, -R5 ;  /* 0x0000000697087c23 */ /* 0x002fce0008010805 */
[----:B------:R1:W4:Y:S01]  /*6510*/  MUFU.EX2 R134, R8 ;  /* 0x0000000800867308 */ /* 0x0003220000000800 */
[----:B---3--:R-:W-:-:S07]  /*6520*/  FFMA.FTZ R12, R143, UR6, -R0 ;  /* 0x000000068f0c7c23 */ /* 0x008fce0008010800 */
[----:B------:R3:W-:Y:S01]  /*6530*/  MUFU.EX2 R216, R12 ;  /* 0x0000000c00d87308 */ /* 0x0007e20000000800 */
[----:B-1----:R-:W-:Y:S01]  /*6540*/  FFMA.FTZ R8, R157, UR6, -R0 ;  /* 0x000000069d087c23 */ /* 0x002fe20008010800 */
[----:B----4-:R-:W-:-:S06]  /*6550*/  F2FP.F16.F32.PACK_AB R11, R134, R146 ;  /* 0x00000092860b723e */ /* 0x010fcc00000000ff */
[----:B------:R1:W-:Y:S01]  /*6560*/  MUFU.EX2 R121, R8 ;  /* 0x0000000800797308 */ /* 0x0003e20000000800 */
[----:B---3--:R-:W-:Y:S01]  /*6570*/  FFMA.FTZ R12, R147, UR6, -R6 ;  /* 0x00000006930c7c23 */ /* 0x008fe20008010806 */
[----:B------:R-:W-:-:S06]  /*6580*/  MOV R147, R48 ;  /* 0x0000003000937202 */ /* 0x000fcc0000000f00 */
[----:B------:R3:W-:Y:S01]  /*6590*/  MUFU.EX2 R224, R12 ;  /* 0x0000000c00e07308 */ /* 0x0007e20000000800 */
[----:B-1----:R-:W-:Y:S01]  /*65a0*/  FFMA.FTZ R8, R150, UR6, -R0 ;  /* 0x0000000696087c23 */ /* 0x002fe20008010800 */
[----:B---3--:R-:W-:-:S06]  /*65b0*/  FFMA.FTZ R12, R144, UR6, -R6 ;  /* 0x00000006900c7c23 */ /* 0x008fcc0008010806 */
[----:B------:R-:W-:Y:S08]  /*65c0*/  MUFU.EX2 R144, R8 ;  /* 0x0000000800907308 */ /* 0x000ff00000000800 */
[----:B------:R1:W3:Y:S02]  /*65d0*/  MUFU.EX2 R61, R12 ;  /* 0x0000000c003d7308 */ /* 0x0002e40000000800 */
[----:B-1----:R-:W-:Y:S01]  /*65e0*/  FFMA.FTZ R12, R139, UR6, -R6 ;  /* 0x000000068b0c7c23 */ /* 0x002fe20008010806 */
[----:B---3--:R-:W-:-:S02]  /*65f0*/  F2FP.F16.F32.PACK_AB R8, R61, R224 ;  /* 0x000000e03d08723e */ /* 0x008fc400000000ff */
[----:B------:R-:W-:-:S03]  /*6600*/  MOV R139, R247 ;  /* 0x000000f7008b7202 */ /* 0x000fc60000000f00 */
[----:B------:R1:W-:Y:S01]  /*6610*/  MUFU.EX2 R120, R12 ;  /* 0x0000000c00787308 */ /* 0x0003e20000000800 */
[----:B------:R-:W-:Y:S01]  /*6620*/  MOV R157, R139 ;  /* 0x0000008b009d7202 */ /* 0x000fe20000000f00 */
[----:B-1----:R-:W-:-:S06]  /*6630*/  FFMA.FTZ R12, R138, UR6, -R6 ;  /* 0x000000068a0c7c23 */ /* 0x002fcc0008010806 */
[----:B------:R1:W3:Y:S02]  /*6640*/  MUFU.EX2 R122, R12 ;  /* 0x0000000c007a7308 */ /* 0x0002e40000000800 */
[----:B-1----:R-:W-:Y:S01]  /*6650*/  FFMA.FTZ R12, R156, UR6, -R5 ;  /* 0x000000069c0c7c23 */ /* 0x002fe20008010805 */
[----:B---3--:R-:W-:Y:S01]  /*6660*/  F2FP.F16.F32.PACK_AB R10, R122, R120 ;  /* 0x000000787a0a723e */ /* 0x008fe200000000ff */
[----:B------:R-:W-:-:S04]  /*6670*/  IMAD.MOV.U32 R156, RZ, RZ, R3 ;  /* 0x000000ffff9c7224 */ /* 0x000fc800078e0003 */
[----:B------:R1:W-:Y:S02]  /*6680*/  MUFU.EX2 R222, R12 ;  /* 0x0000000c00de7308 */ /* 0x0003e40000000800 */
[----:B-1----:R-:W-:-:S06]  /*6690*/  FFMA.FTZ R12, R149, UR6, -R5 ;  /* 0x00000006950c7c23 */ /* 0x002fcc0008010805 */
[----:B------:R1:W3:Y:S02]  /*66a0*/  MUFU.EX2 R60, R12 ;  /* 0x0000000c003c7308 */ /* 0x0002e40000000800 */
[----:B-1----:R-:W1:Y:S01]  /*66b0*/  LDSM.16.MT88.4 R12, [R218+0x9000] ;  /* 0x00900000da0c783b */ /* 0x002e620000004200 */
[----:B---3--:R-:W-:-:S07]  /*66c0*/  F2FP.F16.F32.PACK_AB R9, R60, R222 ;  /* 0x000000de3c09723e */ /* 0x008fce00000000ff */
[C---:B--2---:R-:W-:Y:S06]  /*66d0*/  HMMA.16816.F32 R72, R8.reuse, R16, R72 ;  /* 0x000000100848723c */ /* 0x044fec0000001848 */
[C---:B------:R-:W-:Y:S06]  /*66e0*/  HMMA.16816.F32 R84, R8.reuse, R18, R84 ;  /* 0x000000120854723c */ /* 0x040fec0000001854 */
[C---:B------:R-:W-:Y:S06]  /*66f0*/  HMMA.16816.F32 R104, R8.reuse, R20, R104 ;  /* 0x000000140868723c */ /* 0x040fec0000001868 */
[C---:B------:R-:W-:Y:S06]  /*6700*/  HMMA.16816.F32 R112, R8.reuse, R22, R112 ;  /* 0x000000160870723c */ /* 0x040fec0000001870 */
[C---:B------:R-:W-:Y:S06]  /*6710*/  HMMA.16816.F32 R108, R8.reuse, R24, R108 ;  /* 0x00000018086c723c */ /* 0x040fec000000186c */
[C---:B------:R-:W-:Y:S06]  /*6720*/  HMMA.16816.F32 R80, R8.reuse, R26, R88 ;  /* 0x0000001a0850723c */ /* 0x040fec0000001858 */
[C---:B-1----:R-:W-:Y:S06]  /*6730*/  HMMA.16816.F32 R48, R8.reuse, R12, R96 ;  /* 0x0000000c0830723c */ /* 0x042fec0000001860 */
[----:B------:R-:W-:Y:S07]  /*6740*/  HMMA.16816.F32 R56, R8, R14, R92 ;  /* 0x0000000e0838723c */ /* 0x000fee000000185c */
[----:B------:R-:W-:-:S02]  /*6750*/  F2FP.F16.F32.PACK_AB R8, R156, R228 ;  /* 0x000000e49c08723e */ /* 0x000fc400000000ff */
[----:B------:R-:W-:Y:S02]  /*6760*/  F2FP.F16.F32.PACK_AB R9, R216, R225 ;  /* 0x000000e1d809723e */ /* 0x000fe400000000ff */
[----:B------:R-:W-:Y:S02]  /*6770*/  F2FP.F16.F32.PACK_AB R10, R147, R2 ;  /* 0x00000002930a723e */ /* 0x000fe400000000ff */
[----:B------:R-:W-:-:S07]  /*6780*/  F2FP.F16.F32.PACK_AB R11, R144, R121 ;  /* 0x00000079900b723e */ /* 0x000fce00000000ff */
[C---:B------:R-:W-:Y:S06]  /*6790*/  HMMA.16816.F32 R92, R8.reuse, R12, R68 ;  /* 0x0000000c085c723c */ /* 0x040fec0000001844 */
[----:B------:R-:W-:Y:S01]  /*67a0*/  HMMA.16816.F32 R76, R8, R14, R52 ;  /* 0x0000000e084c723c */ /* 0x000fe20000001834 */
[----:B------:R-:W-:Y:S01]  /*67b0*/  FFMA.FTZ R12, R161, UR6, -R7 ;  /* 0x00000006a10c7c23 */ /* 0x000fe20008010807 */
[----:B------:R-:W-:-:S03]  /*67c0*/  IMAD.MOV.U32 R161, RZ, RZ, R123 ;  /* 0x000000ffffa17224 */ /* 0x000fc600078e007b */
[----:B------:R1:W-:Y:S01]  /*67d0*/  MUFU.EX2 R3, R12 ;  /* 0x0000000c00037308 */ /* 0x0003e20000000800 */
[C---:B------:R-:W-:Y:S06]  /*67e0*/  HMMA.16816.F32 R68, R8.reuse, R16, R44 ;  /* 0x000000100844723c */ /* 0x040fec000000182c */
[C---:B------:R-:W-:Y:S01]  /*67f0*/  HMMA.16816.F32 R64, R8.reuse, R18, R64 ;  /* 0x000000120840723c */ /* 0x040fe20000001840 */
[----:B------:R-:W2:Y:S05]  /*6800*/  LDSM.16.MT88.4 R16, [R221+0x9800] ;  /* 0x00980000dd10783b */ /* 0x000eaa0000004200 */
[----:B------:R-:W-:Y:S01]  /*6810*/  HMMA.16816.F32 R40, R8, R20, R40 ;  /* 0x000000140828723c */ /* 0x000fe20000001828 */
[----:B-1----:R-:W-:Y:S01]  /*6820*/  FFMA.FTZ R12, R158, UR6, -R7 ;  /* 0x000000069e0c7c23 */ /* 0x002fe20008010807 */
[----:B------:R-:W-:-:S04]  /*6830*/  MOV R158, R122 ;  /* 0x0000007a009e7202 */ /* 0x000fc80000000f00 */
[C---:B------:R-:W-:Y:S01]  /*6840*/  HMMA.16816.F32 R36, R8.reuse, R22, R36 ;  /* 0x000000160824723c */ /* 0x040fe20000001824 */
[----:B------:R-:W1:Y:S01]  /*6850*/  LDSM.16.MT88.4 R20, [R219+0x9800] ;  /* 0x00980000db14783b */ /* 0x000e620000004200 */
[----:B------:R3:W-:Y:S04]  /*6860*/  MUFU.EX2 R149, R12 ;  /* 0x0000000c00957308 */ /* 0x0007e80000000800 */
[C---:B------:R-:W-:Y:S06]  /*6870*/  HMMA.16816.F32 R32, R8.reuse, R24, R32 ;  /* 0x000000180820723c */ /* 0x040fec0000001820 */
[----:B------:R-:W-:Y:S01]  /*6880*/  HMMA.16816.F32 R28, R8, R26, R28 ;  /* 0x0000001a081c723c */ /* 0x000fe2000000181c */
[----:B------:R-:W4:Y:S01]  /*6890*/  LDSM.16.MT88.4 R24, [R220+0x9800] ;  /* 0x00980000dc18783b */ /* 0x000f220000004200 */
[----:B---3--:R-:W-:-:S05]  /*68a0*/  FFMA.FTZ R12, R117, UR6, -R7 ;  /* 0x00000006750c7c23 */ /* 0x008fca0008010807 */
[----:B------:R-:W-:Y:S01]  /*68b0*/  FFMA.FTZ R8, R164, UR6, -R5 ;  /* 0x00000006a4087c23 */ /* 0x000fe20008010805 */
[----:B------:R3:W-:Y:S08]  /*68c0*/  MUFU.EX2 R4, R12 ;  /* 0x0000000c00047308 */ /* 0x0007f00000000800 */
[----:B------:R2:W-:Y:S01]  /*68d0*/  MUFU.EX2 R44, R8 ;  /* 0x00000008002c7308 */ /* 0x0005e20000000800 */
[----:B---3--:R-:W-:-:S07]  /*68e0*/  FFMA.FTZ R12, R116, UR6, -R7 ;  /* 0x00000006740c7c23 */ /* 0x008fce0008010807 */
[----:B------:R3:W1:Y:S01]  /*68f0*/  MUFU.EX2 R101, R12 ;  /* 0x0000000c00657308 */ /* 0x0006620000000800 */
[----:B--2---:R-:W-:Y:S01]  /*6900*/  FFMA.FTZ R8, R167, UR6, -R5 ;  /* 0x00000006a7087c23 */ /* 0x004fe20008010805 */
[----:B---3--:R-:W-:Y:S01]  /*6910*/  FFMA.FTZ R12, R162, UR6, -R0 ;  /* 0x00000006a20c7c23 */ /* 0x008fe20008010800 */
[----:B-1----:R-:W-:Y:S01]  /*6920*/  MOV R167, R101 ;  /* 0x0000006500a77202 */ /* 0x002fe20000000f00 */
[----:B------:R-:W-:-:S04]  /*6930*/  IMAD.MOV.U32 R162, RZ, RZ, R133 ;  /* 0x000000ffffa27224 */ /* 0x000fc800078e0085 */
[----:B------:R1:W-:Y:S02]  /*6940*/  MUFU.EX2 R136, R12 ;  /* 0x0000000c00887308 */ /* 0x0003e40000000800 */
[----:B-1----:R-:W-:Y:S01]  /*6950*/  FFMA.FTZ R12, R159, UR6, -R0 ;  /* 0x000000069f0c7c23 */ /* 0x002fe20008010800 */
[----:B------:R-:W-:-:S05]  /*6960*/  MOV R159, R3 ;  /* 0x00000003009f7202 */ /* 0x000fca0000000f00 */
[----:B------:R1:W-:Y:S02]  /*6970*/  MUFU.EX2 R3, R12 ;  /* 0x0000000c00037308 */ /* 0x0003e40000000800 */
[----:B-1----:R-:W-:Y:S01]  /*6980*/  FFMA.FTZ R12, R163, UR6, -R6 ;  /* 0x00000006a30c7c23 */ /* 0x002fe20008010806 */
[----:B------:R-:W-:-:S05]  /*6990*/  MOV R163, R103 ;  /* 0x0000006700a37202 */ /* 0x000fca0000000f00 */
[----:B------:R1:W-:Y:S02]  /*69a0*/  MUFU.EX2 R142, R12 ;  /* 0x0000000c008e7308 */ /* 0x0003e40000000800 */
[----:B-1----:R-:W-:-:S06]  /*69b0*/  FFMA.FTZ R12, R160, UR6, -R6 ;  /* 0x00000006a00c7c23 */ /* 0x002fcc0008010806 */
[----:B------:R1:W2:Y:S08]  /*69c0*/  MUFU.EX2 R160, R8 ;  /* 0x0000000800a07308 */ /* 0x0002b00000000800 */
[----:B------:R3:W4:Y:S01]  /*69d0*/  MUFU.EX2 R150, R12 ;  /* 0x0000000c00967308 */ /* 0x0007220000000800 */
[----:B-1----:R-:W-:Y:S01]  /*69e0*/  FFMA.FTZ R8, R173, UR6, -R0 ;  /* 0x00000006ad087c23 */ /* 0x002fe20008010800 */
[----:B------:R-:W-:-:S06]  /*69f0*/  IMAD.MOV.U32 R173, RZ, RZ, R132 ;  /* 0x000000ffffad7224 */ /* 0x000fcc00078e0084 */
[----:B------:R1:W-:Y:S01]  /*6a00*/  MUFU.EX2 R116, R8 ;  /* 0x0000000800747308 */ /* 0x0003e20000000800 */
[----:B---3--:R-:W-:-:S07]  /*6a10*/  FFMA.FTZ R12, R119, UR6, -R6 ;  /* 0x00000006770c7c23 */ /* 0x008fce0008010806 */
[----:B------:R3:W-:Y:S01]  /*6a20*/  MUFU.EX2 R135, R12 ;  /* 0x0000000c00877308 */ /* 0x0007e20000000800 */
[----:B-1----:R-:W-:Y:S01]  /*6a30*/  FFMA.FTZ R8, R166, UR6, -R0 ;  /* 0x00000006a6087c23 */ /* 0x002fe20008010800 */
[----:B------:R-:W-:-:S06]  /*6a40*/  IMAD.MOV.U32 R166, RZ, RZ, R44 ;  /* 0x000000ffffa67224 */ /* 0x000fcc00078e002c */
[----:B------:R4:W-:Y:S01]  /*6a50*/  MUFU.EX2 R164, R8 ;  /* 0x0000000800a47308 */ /* 0x0009e20000000800 */
[----:B--2---:R-:W-:Y:S01]  /*6a60*/  F2FP.F16.F32.PACK_AB R11, R160, R166 ;  /* 0x000000a6a00b723e */ /* 0x004fe200000000ff */
[----:B---3--:R-:W-:-:S06]  /*6a70*/  FFMA.FTZ R12, R118, UR6, -R6 ;  /* 0x00000006760c7c23 */ /* 0x008fcc0008010806 */
[----:B------:R1:W2:Y:S01]  /*6a80*/  MUFU.EX2 R13, R12 ;  /* 0x0000000c000d7308 */ /* 0x0002a20000000800 */
[----:B----4-:R-:W-:Y:S01]  /*6a90*/  F2FP.F16.F32.PACK_AB R8, R150, R142 ;  /* 0x0000008e9608723e */ /* 0x010fe200000000ff */
[----:B-1----:R-:W-:Y:S01]  /*6aa0*/  FFMA.FTZ R12, R172, UR6, -R5 ;  /* 0x00000006ac0c7c23 */ /* 0x002fe20008010805 */
[----:B------:R-:W-:-:S05]  /*6ab0*/  MOV R172, R239 ;  /* 0x000000ef00ac7202 */ /* 0x000fca0000000f00 */
[----:B------:R1:W-:Y:S02]  /*6ac0*/  MUFU.EX2 R143, R12 ;  /* 0x0000000c008f7308 */ /* 0x0003e40000000800 */
[----:B-1----:R-:W-:Y:S01]  /*6ad0*/  FFMA.FTZ R12, R165, UR6, -R5 ;  /* 0x00000006a50c7c23 */ /* 0x002fe20008010805 */
[----:B--2---:R-:W-:-:S05]  /*6ae0*/  IMAD.MOV.U32 R165, RZ, RZ, R13 ;  /* 0x000000ffffa57224 */ /* 0x004fca00078e000d */
[----:B------:R1:W2:Y:S01]  /*6af0*/  MUFU.EX2 R151, R12 ;  /* 0x0000000c00977308 */ /* 0x0002a20000000800 */
[----:B------:R-:W-:Y:S01]  /*6b00*/  F2FP.F16.F32.PACK_AB R10, R165, R135 ;  /* 0x00000087a50a723e */ /* 0x000fe200000000ff */
[----:B-1----:R-:W1:Y:S01]  /*6b10*/  LDSM.16.MT88.4 R12, [R218+0x9800] ;  /* 0x00980000da0c783b */ /* 0x002e620000004200 */
[----:B--2---:R-:W-:-:S07]  /*6b20*/  F2FP.F16.F32.PACK_AB R9, R151, R143 ;  /* 0x0000008f9709723e */ /* 0x004fce00000000ff */
[C---:B------:R-:W-:Y:S06]  /*6b30*/  HMMA.16816.F32 R52, R8.reuse, R16, R72 ;  /* 0x000000100834723c */ /* 0x040fec0000001848 */
[C---:B------:R-:W-:Y:S06]  /*6b40*/  HMMA.16816.F32 R44, R8.reuse, R18, R84 ;  /* 0x00000012082c723c */ /* 0x040fec0000001854 */
[C---:B------:R-:W-:Y:S06]  /*6b50*/  HMMA.16816.F32 R104, R8.reuse, R20, R104 ;  /* 0x000000140868723c */ /* 0x040fec0000001868 */
[C---:B------:R-:W-:Y:S06]  /*6b60*/  HMMA.16816.F32 R112, R8.reuse, R22, R112 ;  /* 0x000000160870723c */ /* 0x040fec0000001870 */
[C---:B------:R-:W-:Y:S06]  /*6b70*/  HMMA.16816.F32 R108, R8.reuse, R24, R108 ;  /* 0x00000018086c723c */ /* 0x040fec000000186c */
[C---:B-1----:R-:W-:Y:S06]  /*6b80*/  HMMA.16816.F32 R96, R8.reuse, R12, R48 ;  /* 0x0000000c0860723c */ /* 0x042fec0000001830 */
[C---:B------:R-:W-:Y:S06]  /*6b90*/  HMMA.16816.F32 R56, R8.reuse, R14, R56 ;  /* 0x0000000e0838723c */ /* 0x040fec0000001838 */
        /* <DEDUP_REMOVED lines=11> */
[C---:B------:R-:W-:Y:S06]  /*6c50*/  HMMA.16816.F32 R40, R8.reuse, R20, R40 ;  /* 0x000000140828723c */ /* 0x040fec0000001828 */
[----:B------:R-:W-:Y:S01]  /*6c60*/  HMMA.16816.F32 R36, R8, R22, R36 ;  /* 0x000000160824723c */ /* 0x000fe20000001824 */
[----:B------:R-:W2:Y:S01]  /*6c70*/  LDSM.16.MT88.4 R20, [R219+0xa000] ;  /* 0x00a00000db14783b */ /* 0x000ea20000004200 */
[----:B-1----:R-:W-:Y:S01]  /*6c80*/  FFMA.FTZ R12, R155, UR6, -R7 ;  /* 0x000000069b0c7c23 */ /* 0x002fe20008010807 */
[----:B------:R-:W-:-:S03]  /*6c90*/  IMAD.MOV.U32 R155, RZ, RZ, R102 ;  /* 0x000000ffff9b7224 */ /* 0x000fc600078e0066 */
        /* <DEDUP_REMOVED lines=10> */
[----:B---3--:R-:W-:Y:S01]  /*6d40*/  FFMA.FTZ R12, R152, UR6, -R7 ;  /* 0x00000006980c7c23 */ /* 0x008fe20008010807 */
[----:B------:R-:W-:-:S06]  /*6d50*/  IMAD.MOV.U32 R152, RZ, RZ, R245 ;  /* 0x000000ffff987224 */ /* 0x000fcc00078e00f5 */
[----:B------:R3:W-:Y:S01]  /*6d60*/  MUFU.EX2 R137, R12 ;  /* 0x0000000c00897308 */ /* 0x0007e20000000800 */
[----:B--2---:R-:W-:-:S07]  /*6d70*/  FFMA.FTZ R8, R187, UR6, -R5 ;  /* 0x00000006bb087c23 */ /* 0x004fce0008010805 */
[----:B------:R2:W1:Y:S01]  /*6d80*/  MUFU.EX2 R247, R8 ;  /* 0x0000000800f77308 */ /* 0x0004620000000800 */
[----:B---3--:R-:W-:Y:S01]  /*6d90*/  FFMA.FTZ R12, R182, UR6, -R0 ;  /* 0x00000006b60c7c23 */ /* 0x008fe20008010800 */
[----:B------:R-:W-:-:S06]  /*6da0*/  MOV R182, R116 ;  /* 0x0000007400b67202 */ /* 0x000fcc0000000f00 */
[----:B------:R3:W4:Y:S01]  /*6db0*/  MUFU.EX2 R118, R12 ;  /* 0x0000000c00767308 */ /* 0x0007220000000800 */
[----:B--2---:R-:W-:Y:S01]  /*6dc0*/  FFMA.FTZ R8, R197, UR6, -R0 ;  /* 0x00000006c5087c23 */ /* 0x004fe20008010800 */
[----:B-1----:R-:W-:Y:S01]  /*6dd0*/  F2FP.F16.F32.PACK_AB R11, R247, R246 ;  /* 0x000000f6f70b723e */ /* 0x002fe200000000ff */
[----:B------:R-:W-:-:S05]  /*6de0*/  IMAD.MOV.U32 R197, RZ, RZ, R241 ;  /* 0x000000ffffc57224 */ /* 0x000fca00078e00f1 */
[----:B------:R1:W-:Y:S01]  /*6df0*/  MUFU.EX2 R244, R8 ;  /* 0x0000000800f47308 */ /* 0x0003e20000000800 */
[----:B---3--:R-:W-:Y:S01]  /*6e00*/  FFMA.FTZ R12, R175, UR6, -R0 ;  /* 0x00000006af0c7c23 */ /* 0x008fe20008010800 */
[----:B----4-:R-:W-:Y:S02]  /*6e10*/  IMAD.MOV.U32 R184, RZ, RZ, R118 ;  /* 0x000000ffffb87224 */ /* 0x010fe400078e0076 */
[----:B------:R-:W-:-:S04]  /*6e20*/  IMAD.MOV.U32 R175, RZ, RZ, R238 ;  /* 0x000000ffffaf7224 */ /* 0x000fc800078e00ee */
[----:B------:R2:W3:Y:S01]  /*6e30*/  MUFU.EX2 R117, R12 ;  /* 0x0000000c00757308 */ /* 0x0004e20000000800 */
[----:B-1----:R-:W-:-:S07]  /*6e40*/  FFMA.FTZ R8, R186, UR6, -R0 ;  /* 0x00000006ba087c23 */ /* 0x002fce0008010800 */
[----:B------:R-:W-:Y:S01]  /*6e50*/  MUFU.EX2 R245, R8 ;  /* 0x0000000800f57308 */ /* 0x000fe20000000800 */
[----:B--2---:R-:W-:Y:S01]  /*6e60*/  FFMA.FTZ R12, R183, UR6, -R6 ;  /* 0x00000006b70c7c23 */ /* 0x004fe20008010806 */
[----:B---3--:R-:W-:Y:S01]  /*6e70*/  IMAD.MOV.U32 R186, RZ, RZ, R117 ;  /* 0x000000ffffba7224 */ /* 0x008fe200078e0075 */
[----:B------:R-:W-:-:S05]  /*6e80*/  MOV R183, R120 ;  /* 0x0000007800b77202 */ /* 0x000fca0000000f00 */
[----:B------:R1:W-:Y:S02]  /*6e90*/  MUFU.EX2 R252, R12 ;  /* 0x0000000c00fc7308 */ /* 0x0003e40000000800 */
[----:B-1----:R-:W-:Y:S01]  /*6ea0*/  FFMA.FTZ R12, R180, UR6, -R6 ;  /* 0x00000006b40c7c23 */ /* 0x002fe20008010806 */
[----:B------:R-:W-:Y:S01]  /*6eb0*/  MOV R180, R101 ;  /* 0x0000006500b47202 */ /* 0x000fe20000000f00 */
[----:B------:R-:W-:-:S04]  /*6ec0*/  IMAD.MOV.U32 R101, RZ, RZ, R248 ;  /* 0x000000ffff657224 */ /* 0x000fc800078e00f8 */
[----:B------:R1:W2:Y:S01]  /*6ed0*/  MUFU.EX2 R68, R12 ;  /* 0x0000000c00447308 */ /* 0x0002a20000000800 */
[----:B------:R-:W-:Y:S01]  /*6ee0*/  MOV R153, R101 ;  /* 0x0000006500997202 */ /* 0x000fe20000000f00 */
[----:B-1----:R-:W-:Y:S01]  /*6ef0*/  FFMA.FTZ R12, R174, UR6, -R6 ;  /* 0x00000006ae0c7c23 */ /* 0x002fe20008010806 */
[----:B--2---:R-:W-:Y:S01]  /*6f00*/  MOV R187, R68 ;  /* 0x0000004400bb7202 */ /* 0x004fe20000000f00 */
[----:B------:R-:W-:-:S04]  /*6f10*/  IMAD.MOV.U32 R174, RZ, RZ, R121 ;  /* 0x000000ffffae7224 */ /* 0x000fc800078e0079 */
[----:B------:R1:W-:Y:S01]  /*6f20*/  MUFU.EX2 R251, R12 ;  /* 0x0000000c00fb7308 */ /* 0x0003e20000000800 */
[----:B------:R-:W-:Y:S01]  /*6f30*/  F2FP.F16.F32.PACK_AB R8, R187, R252 ;  /* 0x000000fcbb08723e */ /* 0x000fe200000000ff */
[----:B-1----:R-:W-:Y:S01]  /*6f40*/  FFMA.FTZ R12, R154, UR6, -R6 ;  /* 0x000000069a0c7c23 */ /* 0x002fe20008010806 */
[----:B------:R-:W-:-:S05]  /*6f50*/  MOV R154, R243 ;  /* 0x000000f3009a7202 */ /* 0x000fca0000000f00 */
[----:B------:R1:W2:Y:S02]  /*6f60*/  MUFU.EX2 R250, R12 ;  /* 0x0000000c00fa7308 */ /* 0x0002a40000000800 */
[----:B-1----:R-:W-:Y:S01]  /*6f70*/  FFMA.FTZ R12, R196, UR6, -R5 ;  /* 0x00000006c40c7c23 */ /* 0x002fe20008010805 */
[----:B--2---:R-:W-:Y:S01]  /*6f80*/  F2FP.F16.F32.PACK_AB R10, R250, R251 ;  /* 0x000000fbfa0a723e */ /* 0x004fe200000000ff */
[----:B------:R-:W-:-:S04]  /*6f90*/  IMAD.MOV.U32 R196, RZ, RZ, R100 ;  /* 0x000000ffffc47224 */ /* 0x000fc800078e0064 */
[----:B------:R1:W-:Y:S02]  /*6fa0*/  MUFU.EX2 R249, R12 ;  /* 0x0000000c00f97308 */ /* 0x0003e40000000800 */
[----:B-1----:R-:W-:Y:S01]  /*6fb0*/  FFMA.FTZ R12, R185, UR6, -R5 ;  /* 0x00000006b90c7c23 */ /* 0x002fe20008010805 */
[----:B------:R-:W-:-:S05]  /*6fc0*/  MOV R185, R242 ;  /* 0x000000f200b97202 */ /* 0x000fca0000000f00 */
[----:B------:R1:W2:Y:S02]  /*6fd0*/  MUFU.EX2 R248, R12 ;  /* 0x0000000c00f87308 */ /* 0x0002a40000000800 */
[----:B-1----:R-:W1:Y:S01]  /*6fe0*/  LDSM.16.MT88.4 R12, [R218+0xa000] ;  /* 0x00a00000da0c783b */ /* 0x002e620000004200 */
[----:B--2---:R-:W-:-:S07]  /*6ff0*/  F2FP.F16.F32.PACK_AB R9, R248, R249 ;  /* 0x000000f9f809723e */ /* 0x004fce00000000ff */
[C---:B------:R-:W-:Y:S06]  /*7000*/  HMMA.16816.F32 R76, R8.reuse, R20, R104 ;  /* 0x00000014084c723c */ /* 0x040fec0000001868 */
        /* <DEDUP_REMOVED lines=12> */
[C---:B------:R-:W-:Y:S01]  /*70d0*/  HMMA.16816.F32 R52, R8.reuse, R20, R40 ;  /* 0x000000140834723c */ /* 0x040fe20000001828 */
[----:B------:R-:W-:Y:S01]  /*70e0*/  FFMA.FTZ R12, R192, UR6, -R7 ;  /* 0x00000006c00c7c23 */ /* 0x000fe20008010807 */
[----:B------:R-:W-:Y:S01]  /*70f0*/  MOV R95, R240 ;  /* 0x000000f0005f7202 */ /* 0x000fe20000000f00 */
[----:B------:R-:W-:Y:S01]  /*7100*/  IMAD.MOV.U32 R94, RZ, RZ, R235 ;  /* 0x000000ffff5e7224 */ /* 0x000fe200078e00eb */
[----:B------:R-:W-:Y:S01]  /*7110*/  MOV R192, R234 ;  /* 0x000000ea00c07202 */ /* 0x000fe20000000f00 */
        /* <DEDUP_REMOVED lines=10> */
[C---:B------:R-:W-:Y:S01]  /*71c0*/  HMMA.16816.F32 R40, R8.reuse, R24, R32 ;  /* 0x000000180828723c */ /* 0x040fe20000001820 */
[----:B------:R-:W4:Y:S05]  /*71d0*/  LDSM.16.MT88.4 R32, [R220+0xa800] ;  /* 0x00a80000dc20783b */ /* 0x000f2a0000004200 */
[----:B------:R-:W-:Y:S01]  /*71e0*/  HMMA.16816.F32 R36, R8, R26, R28 ;  /* 0x0000001a0824723c */ /* 0x000fe2000000181c */
[----:B------:R-:W-:Y:S04]  /*71f0*/  LDSM.16.MT88.4 R24, [R221+0xb000] ;  /* 0x00b00000dd18783b */ /* 0x000fe80000004200 */
[----:B------:R-:W-:Y:S01]  /*7200*/  LDSM.16.MT88.4 R28, [R218+0xb000] ;  /* 0x00b00000da1c783b */ /* 0x000fe20000004200 */
[----:B---3--:R-:W-:Y:S01]  /*7210*/  FFMA.FTZ R12, R168, UR6, -R7 ;  /* 0x00000006a80c7c23 */ /* 0x008fe20008010807 */
[----:B------:R-:W-:Y:S01]  /*7220*/  FFMA.FTZ R8, R176, UR6, -R5 ;  /* 0x00000006b0087c23 */ /* 0x000fe20008010805 */
[----:B------:R-:W-:-:S02]  /*7230*/  MOV R168, R178 ;  /* 0x000000b200a87202 */ /* 0x000fc40000000f00 */
[----:B------:R3:W-:Y:S08]  /*7240*/  MUFU.EX2 R242, R12 ;  /* 0x0000000c00f27308 */ /* 0x0007f00000000800 */
[----:B------:R2:W-:Y:S01]  /*7250*/  MUFU.EX2 R132, R8 ;  /* 0x0000000800847308 */ /* 0x0005e20000000800 */
[----:B---3--:R-:W-:-:S07]  /*7260*/  FFMA.FTZ R12, R128, UR6, -R7 ;  /* 0x00000006800c7c23 */ /* 0x008fce0008010807 */
[----:B------:R3:W-:Y:S01]  /*7270*/  MUFU.EX2 R243, R12 ;  /* 0x0000000c00f37308 */ /* 0x0007e20000000800 */
[----:B--2---:R-:W-:-:S07]  /*7280*/  FFMA.FTZ R8, R131, UR6, -R5 ;  /* 0x0000000683087c23 */ /* 0x004fce0008010805 */
[----:B------:R2:W1:Y:S01]  /*7290*/  MUFU.EX2 R133, R8 ;  /* 0x0000000800857308 */ /* 0x0004620000000800 */
[----:B---3--:R-:W-:Y:S01]  /*72a0*/  FFMA.FTZ R12, R193, UR6, -R0 ;  /* 0x00000006c10c7c23 */ /* 0x008fe20008010800 */
[----:B------:R-:W-:-:S06]  /*72b0*/  MOV R193, R161 ;  /* 0x000000a100c17202 */ /* 0x000fcc0000000f00 */
[----:B------:R3:W-:Y:S01]  /*72c0*/  MUFU.EX2 R238, R12 ;  /* 0x0000000c00ee7308 */ /* 0x0007e20000000800 */
[----:B--2---:R-:W-:Y:S01]  /*72d0*/  FFMA.FTZ R8, R177, UR6, -R0 ;  /* 0x00000006b1087c23 */ /* 0x004fe20008010800 */
[----:B-1----:R-:W-:-:S06]  /*72e0*/  F2FP.F16.F32.PACK_AB R11, R133, R132 ;  /* 0x00000084850b723e */ /* 0x002fcc00000000ff */
[----:B------:R1:W-:Y:S01]  /*72f0*/  MUFU.EX2 R131, R8 ;  /* 0x0000000800837308 */ /* 0x0003e20000000800 */
[----:B---3--:R-:W-:-:S07]  /*7300*/  FFMA.FTZ R12, R171, UR6, -R0 ;  /* 0x00000006ab0c7c23 */ /* 0x008fce0008010800 */
[----:B------:R2:W-:Y:S01]  /*7310*/  MUFU.EX2 R239, R12 ;  /* 0x0000000c00ef7308 */ /* 0x0005e20000000800 */
[----:B-1----:R-:W-:-:S07]  /*7320*/  FFMA.FTZ R8, R130, UR6, -R0 ;  /* 0x0000000682087c23 */ /* 0x002fce0008010800 */
[----:B------:R-:W-:Y:S01]  /*7330*/  MUFU.EX2 R130, R8 ;  /* 0x0000000800827308 */ /* 0x000fe20000000800 */
[----:B--2---:R-:W-:Y:S01]  /*7340*/  FFMA.FTZ R12, R194, UR6, -R6 ;  /* 0x00000006c20c7c23 */ /* 0x004fe20008010806 */
[----:B------:R-:W-:-:S06]  /*7350*/  MOV R194, R162 ;  /* 0x000000a200c27202 */ /* 0x000fcc0000000f00 */
[----:B------:R1:W-:Y:S02]  /*7360*/  MUFU.EX2 R236, R12 ;  /* 0x0000000c00ec7308 */ /* 0x0003e40000000800 */
[----:B-1----:R-:W-:Y:S01]  /*7370*/  FFMA.FTZ R12, R188, UR6, -R6 ;  /* 0x00000006bc0c7c23 */ /* 0x002fe20008010806 */
[----:B------:R-:W-:-:S05]  /*7380*/  MOV R188, R163 ;  /* 0x000000a300bc7202 */ /* 0x000fca0000000f00 */
[----:B------:R1:W2:Y:S02]  /*7390*/  MUFU.EX2 R237, R12 ;  /* 0x0000000c00ed7308 */ /* 0x0002a40000000800 */
[----:B-1----:R-:W-:Y:S01]  /*73a0*/  FFMA.FTZ R12, R169, UR6, -R6 ;  /* 0x00000006a90c7c23 */ /* 0x002fe20008010806 */
[----:B--2---:R-:W-:-:S05]  /*73b0*/  F2FP.F16.F32.PACK_AB R8, R237, R236 ;  /* 0x000000eced08723e */ /* 0x004fca00000000ff */
[----:B------:R1:W-:Y:S02]  /*73c0*/  MUFU.EX2 R235, R12 ;  /* 0x0000000c00eb7308 */ /* 0x0003e40000000800 */
[----:B-1----:R-:W-:-:S06]  /*73d0*/  FFMA.FTZ R12, R129, UR6, -R6 ;  /* 0x00000006810c7c23 */ /* 0x002fcc0008010806 */
        /* <DEDUP_REMOVED lines=14> */
[C---:B----4-:R-:W-:Y:S06]  /*74c0*/  HMMA.16816.F32 R104, R8.reuse, R32, R104 ;  /* 0x000000200868723c */ /* 0x050fec0000001868 */
        /* <DEDUP_REMOVED lines=10> */
[----:B------:R-:W-:Y:S01]  /*7570*/  FFMA.FTZ R13, R213, UR6, -R6 ;  /* 0x00000006d50d7c23 */ /* 0x000fe20008010806 */
[----:B------:R-:W-:Y:S02]  /*7580*/  IMAD.MOV.U32 R202, RZ, RZ, R153 ;  /* 0x000000ffffca7224 */ /* 0x000fe400078e0099 */
[----:B------:R1:W-:Y:S01]  /*7590*/  MUFU.EX2 R122, R12 ;  /* 0x0000000c007a7308 */ /* 0x0003e20000000800 */
[----:B------:R-:W-:Y:S01]  /*75a0*/  HMMA.16816.F32 R68, R8, R14, R56 ;  /* 0x0000000e0844723c */ /* 0x000fe20000001838 */
[--C-:B------:R-:W-:Y:S01]  /*75b0*/  FFMA.FTZ R32, R231, UR6, -R5.reuse ;  /* 0x00000006e7207c23 */ /* 0x100fe20008010805 */
[----:B------:R-:W-:-:S04]  /*75c0*/  FFMA.FTZ R33, R232, UR6, -R5 ;  /* 0x00000006e8217c23 */ /* 0x000fc80008010805 */
[C---:B------:R-:W-:Y:S01]  /*75d0*/  HMMA.16816.F32 R40, R8.reuse, R34, R36 ;  /* 0x000000220828723c */ /* 0x040fe20000001824 */
[----:B------:R-:W-:Y:S01]  /*75e0*/  IMAD.MOV.U32 R59, RZ, RZ, R164 ;  /* 0x000000ffff3b7224 */ /* 0x000fe200078e00a4 */
[----:B------:R-:W-:Y:S01]  /*75f0*/  MOV R56, R155 ;  /* 0x0000009b00387202 */ /* 0x000fe20000000f00 */
[----:B------:R-:W-:Y:S02]  /*7600*/  IMAD.MOV.U32 R14, RZ, RZ, R95 ;  /* 0x000000ffff0e7224 */ /* 0x000fe400078e005f */
[----:B------:R-:W-:Y:S01]  /*7610*/  FADD.FTZ R15, R170, R168 ;  /* 0x000000a8aa0f7221 */ /* 0x000fe20000010000 */
[----:B------:R-:W-:Y:S01]  /*7620*/  IMAD.MOV.U32 R57, RZ, RZ, R166 ;  /* 0x000000ffff397224 */ /* 0x000fe200078e00a6 */
[C---:B------:R-:W-:Y:S01]  /*7630*/  HMMA.16816.F32 R72, R8.reuse, R16, R72 ;  /* 0x000000100848723c */ /* 0x040fe20000001848 */
[----:B------:R-:W-:Y:S01]  /*7640*/  FADD.FTZ R35, R94, R192 ;  /* 0x000000c05e237221 */ /* 0x000fe20000010000 */
[----:B------:R-:W-:Y:S01]  /*7650*/  FADD.FTZ R34, R63, R62 ;  /* 0x0000003e3f227221 */ /* 0x000fe20000010000 */
[----:B------:R2:W-:Y:S01]  /*7660*/  MUFU.EX2 R94, R13 ;  /* 0x0000000d005e7308 */ /* 0x0005e20000000800 */
[----:B-1----:R-:W-:Y:S01]  /*7670*/  FFMA.FTZ R12, R198, UR6, -R7 ;  /* 0x00000006c60c7c23 */ /* 0x002fe20008010807 */
[--C-:B------:R-:W-:Y:S01]  /*7680*/  FFMA.FTZ R36, R214, UR6, -R0.reuse ;  /* 0x00000006d6247c23 */ /* 0x100fe20008010800 */
[C---:B------:R-:W-:Y:S01]  /*7690*/  HMMA.16816.F32 R64, R8.reuse, R18, R64 ;  /* 0x000000120840723c */ /* 0x040fe20000001840 */
[--C-:B------:R-:W-:Y:S01]  /*76a0*/  FFMA.FTZ R37, R212, UR6, -R0.reuse ;  /* 0x00000006d4257c23 */ /* 0x100fe20008010800 */
[--C-:B------:R-:W-:Y:S01]  /*76b0*/  FFMA.FTZ R38, R209, UR6, -R0.reuse ;  /* 0x00000006d1267c23 */ /* 0x100fe20008010800 */
[----:B------:R-:W-:Y:S01]  /*76c0*/  FFMA.FTZ R39, R208, UR6, -R0 ;  /* 0x00000006d0277c23 */ /* 0x000fe20008010800 */
[----:B------:R-:W-:Y:S01]  /*76d0*/  IMAD.MOV.U32 R192, RZ, RZ, R157 ;  /* 0x000000ffffc07224 */ /* 0x000fe200078e009d */
[----:B------:R1:W-:Y:S01]  /*76e0*/  MUFU.EX2 R123, R12 ;  /* 0x0000000c007b7308 */ /* 0x0003e20000000800 */
[----:B------:R-:W-:Y:S01]  /*76f0*/  HMMA.16816.F32 R52, R8, R20, R52 ;  /* 0x000000140834723c */ /* 0x000fe20000001834 */
[----:B------:R-:W-:Y:S01]  /*7700*/  MOV R198, R152 ;  /* 0x0000009800c67202 */ /* 0x000fe20000000f00 */
[----:B------:R-:W3:Y:S01]  /*7710*/  LDSM.16.MT88.4 R16, [R219+0xb000] ;  /* 0x00b00000db10783b */ /* 0x000ee20000004200 */
[----:B------:R-:W-:-:S03]  /*7720*/  MOV R58, R167 ;  /* 0x000000a7003a7202 */ /* 0x000fc60000000f00 */
[----:B------:R-:W-:Y:S01]  /*7730*/  HMMA.16816.F32 R44, R8, R22, R44 ;  /* 0x00000016082c723c */ /* 0x000fe2000000182c */
[----:B------:R-:W4:Y:S01]  /*7740*/  LDSM.16.MT88.4 R20, [R220+0xb000] ;  /* 0x00b00000dc14783b */ /* 0x000f220000004200 */
[----:B--2---:R-:W-:Y:S01]  /*7750*/  FADD.FTZ R13, R202, R35 ;  /* 0x00000023ca0d7221 */ /* 0x004fe20000010000 */
[----:B------:R-:W-:Y:S01]  /*7760*/  MOV R202, R59 ;  /* 0x0000003b00ca7202 */ /* 0x000fe20000000f00 */
[----:B------:R-:W-:Y:S01]  /*7770*/  MUFU.EX2 R33, R33 ;  /* 0x0000002100217308 */ /* 0x000fe20000000800 */
[----:B------:R-:W-:Y:S02]  /*7780*/  MOV R59, R194 ;  /* 0x000000c2003b7202 */ /* 0x000fe40000000f00 */
[----:B------:R-:W-:Y:S01]  /*7790*/  FFMA.FTZ R8, R226, UR6, -R0 ;  /* 0x00000006e2087c23 */ /* 0x000fe20008010800 */
[----:B------:R-:W-:Y:S01]  /*77a0*/  MOV R214, R202 ;  /* 0x000000ca00d67202 */ /* 0x000fe20000000f00 */
[----:B-1----:R-:W-:Y:S01]  /*77b0*/  FFMA.FTZ R12, R191, UR6, -R7 ;  /* 0x00000006bf0c7c23 */ /* 0x002fe20008010807 */
[----:B------:R-:W-:-:S02]  /*77c0*/  IMAD.MOV.U32 R191, RZ, RZ, R154 ;  /* 0x000000ffffbf7224 */ /* 0x000fc400078e009a */
[----:B------:R-:W-:Y:S01]  /*77d0*/  MUFU.EX2 R92, R8 ;  /* 0x00000008005c7308 */ /* 0x000fe20000000800 */
[----:B------:R-:W-:-:S07]  /*77e0*/  MOV R202, R146 ;  /* 0x0000009200ca7202 */ /* 0x000fce0000000f00 */
[----:B------:R1:W-:Y:S08]  /*77f0*/  MUFU.EX2 R128, R12 ;  /* 0x0000000c00807308 */ /* 0x0003f00000000800 */
[----:B------:R-:W-:Y:S01]  /*7800*/  MUFU.EX2 R32, R32 ;  /* 0x0000002000207308 */ /* 0x000fe20000000800 */
[----:B-1----:R-:W-:Y:S01]  /*7810*/  FFMA.FTZ R12, R190, UR6, -R7 ;  /* 0x00000006be0c7c23 */ /* 0x002fe20008010807 */
[----:B------:R-:W-:Y:S01]  /*7820*/  MOV R190, R196 ;  /* 0x000000c400be7202 */ /* 0x000fe20000000f00 */
[----:B------:R-:W-:-:S05]  /*7830*/  IMAD.MOV.U32 R196, RZ, RZ, R159 ;  /* 0x000000ffffc47224 */ /* 0x000fca00078e009f */
[----:B------:R1:W-:Y:S02]  /*7840*/  MUFU.EX2 R129, R12 ;  /* 0x0000000c00817308 */ /* 0x0003e40000000800 */
[----:B-1----:R-:W-:-:S06]  /*7850*/  FFMA.FTZ R12, R127, UR6, -R7 ;  /* 0x000000067f0c7c23 */ /* 0x002fcc0008010807 */
[----:B------:R1:W-:Y:S02]  /*7860*/  MUFU.EX2 R127, R12 ;  /* 0x0000000c007f7308 */ /* 0x0003e40000000800 */
[----:B-1----:R-:W-:-:S06]  /*7870*/  FFMA.FTZ R12, R126, UR6, -R7 ;  /* 0x000000067e0c7c23 */ /* 0x002fcc0008010807 */
[----:B------:R1:W-:Y:S02]  /*7880*/  MUFU.EX2 R126, R12 ;  /* 0x0000000c007e7308 */ /* 0x0003e40000000800 */
[--C-:B-1----:R-:W-:Y:S01]  /*7890*/  FFMA.FTZ R12, R125, UR6, -R7.reuse ;  /* 0x000000067d0c7c23 */ /* 0x102fe20008010807 */
[----:B------:R-:W-:-:S05]  /*78a0*/  FFMA.FTZ R7, R124, UR6, -R7 ;  /* 0x000000067c077c23 */ /* 0x000fca0008010807 */
[----:B------:R1:W-:Y:S08]  /*78b0*/  MUFU.EX2 R125, R12 ;  /* 0x0000000c007d7308 */ /* 0x0003f00000000800 */
[----:B------:R2:W-:Y:S01]  /*78c0*/  MUFU.EX2 R124, R7 ;  /* 0x00000007007c7308 */ /* 0x0005e20000000800 */
[----:B-1----:R-:W-:Y:S01]  /*78d0*/  FFMA.FTZ R12, R227, UR6, -R6 ;  /* 0x00000006e30c7c23 */ /* 0x002fe20008010806 */
[----:B------:R-:W-:Y:S01]  /*78e0*/  MOV R227, R172 ;  /* 0x000000ac00e37202 */ /* 0x000fe20000000f00 */
[----:B--2---:R-:W-:Y:S01]  /*78f0*/  FFMA.FTZ R7, R205, UR6, -R0 ;  /* 0x00000006cd077c23 */ /* 0x004fe20008010800 */
[----:B------:R-:W-:Y:S01]  /*7900*/  IMAD.MOV.U32 R205, RZ, RZ, R185 ;  /* 0x000000ffffcd7224 */ /* 0x000fe200078e00b9 */
[----:B------:R-:W-:-:S03]  /*7910*/  MOV R185, R156 ;  /* 0x0000009c00b97202 */ /* 0x000fc60000000f00 */
[----:B------:R1:W-:Y:S01]  /*7920*/  MUFU.EX2 R119, R7 ;  /* 0x0000000700777308 */ /* 0x0003e20000000800 */
[----:B------:R-:W-:Y:S02]  /*7930*/  MOV R194, R185 ;  /* 0x000000b900c27202 */ /* 0x000fe40000000f00 */
[----:B------:R-:W-:Y:S02]  /*7940*/  MOV R185, R175 ;  /* 0x000000af00b97202 */ /* 0x000fe40000000f00 */
[----:B------:R-:W-:-:S03]  /*7950*/  MOV R175, R151 ;  /* 0x0000009700af7202 */ /* 0x000fc60000000f00 */
[----:B------:R-:W-:Y:S02]  /*7960*/  IMAD.MOV.U32 R231, RZ, RZ, R185 ;  /* 0x000000ffffe77224 */ /* 0x000fe400078e00b9 */
[----:B-1----:R-:W-:Y:S01]  /*7970*/  FFMA.FTZ R7, R200, UR6, -R0 ;  /* 0x00000006c8077c23 */ /* 0x002fe20008010800 */
[----:B------:R-:W-:Y:S01]  /*7980*/  MOV R200, R197 ;  /* 0x000000c500c87202 */ /* 0x000fe20000000f00 */
[----:B------:R-:W-:Y:S02]  /*7990*/  IMAD.MOV.U32 R197, RZ, RZ, R158 ;  /* 0x000000ffffc57224 */ /* 0x000fe400078e009e */
[----:B------:R1:W-:Y:S02]  /*79a0*/  MUFU.EX2 R120, R7 ;  /* 0x0000000700787308 */ /* 0x0003e40000000800 */
[----:B------:R-:W-:Y:S01]  /*79b0*/  FADD.FTZ R14, R14, R200 ;  /* 0x000000c80e0e7221 */ /* 0x000fe20000010000 */
[----:B------:R-:W-:Y:S01]  /*79c0*/  IMAD.MOV.U32 R200, RZ, RZ, R191 ;  /* 0x000000ffffc87224 */ /* 0x000fe200078e00bf */
[----:B------:R-:W-:-:S02]  /*79d0*/  MOV R191, R57 ;  /* 0x0000003900bf7202 */ /* 0x000fc40000000f00 */
[----:B------:R-:W-:Y:S02]  /*79e0*/  MOV R57, R195 ;  /* 0x000000c300397202 */ /* 0x000fe40000000f00 */
[----:B------:R-:W-:Y:S02]  /*79f0*/  MOV R195, R192 ;  /* 0x000000c000c37202 */ /* 0x000fe40000000f00 */
[----:B------:R-:W-:Y:S01]  /*7a00*/  MOV R192, R180 ;  /* 0x000000b400c07202 */ /* 0x000fe20000000f00 */
[----:B------:R-:W-:Y:S01]  /*7a10*/  IMAD.MOV.U32 R180, RZ, RZ, R181 ;  /* 0x000000ffffb47224 */ /* 0x000fe200078e00b5 */
[----:B------:R-:W-:Y:S02]  /*7a20*/  MOV R181, R149 ;  /* 0x0000009500b57202 */ /* 0x000fe40000000f00 */
[----:B------:R-:W-:Y:S02]  /*7a30*/  MOV R209, R191 ;  /* 0x000000bf00d17202 */ /* 0x000fe40000000f00 */
[----:B------:R-:W-:Y:S01]  /*7a40*/  MOV R232, R180 ;  /* 0x000000b400e87202 */ /* 0x000fe20000000f00 */
[----:B-1----:R-:W-:Y:S01]  /*7a50*/  FFMA.FTZ R7, R199, UR6, -R0 ;  /* 0x00000006c7077c23 */ /* 0x002fe20008010800 */
[----:B------:R-:W-:Y:S01]  /*7a60*/  FFMA.FTZ R0, R215, UR6, -R6 ;  /* 0x00000006d7007c23 */ /* 0x000fe20008010806 */
[----:B------:R-:W-:-:S02]  /*7a70*/  MOV R215, R59 ;  /* 0x0000003b00d77202 */ /* 0x000fc40000000f00 */
[----:B------:R1:W2:Y:S08]  /*7a80*/  MUFU.EX2 R121, R7 ;  /* 0x0000000700797308 */ /* 0x0002b00000000800 */
[----:B------:R3:W-:Y:S01]  /*7a90*/  MUFU.EX2 R95, R0 ;  /* 0x00000000005f7308 */ /* 0x0007e20000000800 */
[----:B-1----:R-:W-:Y:S01]  /*7aa0*/  FFMA.FTZ R7, R206, UR6, -R6 ;  /* 0x00000006ce077c23 */ /* 0x002fe20008010806 */
[----:B------:R-:W-:-:S06]  /*7ab0*/  IMAD.MOV.U32 R206, RZ, RZ, R194 ;  /* 0x000000ffffce7224 */ /* 0x000fcc00078e00c2 */
[----:B------:R1:W-:Y:S01]  /*7ac0*/  MUFU.EX2 R116, R7 ;  /* 0x0000000700747308 */ /* 0x0003e20000000800 */
[----:B---3--:R-:W-:Y:S01]  /*7ad0*/  FADD.FTZ R0, R205, R15 ;  /* 0x0000000fcd007221 */ /* 0x008fe20000010000 */
[----:B------:R-:W-:Y:S01]  /*7ae0*/  MOV R205, R198 ;  /* 0x000000c600cd7202 */ /* 0x000fe20000000f00 */
[----:B------:R-:W-:Y:S01]  /*7af0*/  IMAD.MOV.U32 R198, RZ, RZ, R58 ;  /* 0x000000ffffc67224 */ /* 0x000fe200078e003a */
[----:B--2---:R-:W-:Y:S01]  /*7b00*/  F2FP.F16.F32.PACK_AB R15, R92, R121 ;  /* 0x000000795c0f723e */ /* 0x004fe200000000ff */
[----:B------:R-:W-:Y:S02]  /*7b10*/  IMAD.MOV.U32 R58, RZ, RZ, R188 ;  /* 0x000000ffff3a7224 */ /* 0x000fe400078e00bc */
[----:B------:R-:W-:Y:S01]  /*7b20*/  FADD.FTZ R0, R205, R0 ;  /* 0x00000000cd007221 */ /* 0x000fe20000010000 */
[----:B------:R-:W-:Y:S02]  /*7b30*/  IMAD.MOV.U32 R188, RZ, RZ, R184 ;  /* 0x000000ffffbc7224 */ /* 0x000fe400078e00b8 */
[----:B------:R-:W-:Y:S01]  /*7b40*/  MOV R208, R58 ;  /* 0x0000003a00d07202 */ /* 0x000fe20000000f00 */
[----:B------:R-:W-:Y:S01]  /*7b50*/  IMAD.MOV.U32 R184, RZ, RZ, R183 ;  /* 0x000000ffffb87224 */ /* 0x000fe200078e00b7 */
[----:B------:R-:W-:Y:S01]  /*7b60*/  MOV R183, R150 ;  /* 0x0000009600b77202 */ /* 0x000fe20000000f00 */
[----:B------:R-:W-:-:S02]  /*7b70*/  IMAD.MOV.U32 R212, RZ, RZ, R198 ;  /* 0x000000ffffd47224 */ /* 0x000fc400078e00c6 */
[----:B-1----:R-:W-:Y:S01]  /*7b80*/  FFMA.FTZ R7, R204, UR6, -R6 ;  /* 0x00000006cc077c23 */ /* 0x002fe20008010806 */
[----:B------:R-:W-:Y:S01]  /*7b90*/  MOV R204, R188 ;  /* 0x000000bc00cc7202 */ /* 0x000fe20000000f00 */
[----:B------:R-:W-:Y:S01]  /*7ba0*/  IMAD.MOV.U32 R188, RZ, RZ, R144 ;  /* 0x000000ffffbc7224 */ /* 0x000fe200078e0090 */
[----:B------:R-:W-:Y:S01]  /*7bb0*/  MOV R191, R184 ;  /* 0x000000b800bf7202 */ /* 0x000fe20000000f00 */
[----:B------:R1:W2:Y:S01]  /*7bc0*/  MUFU.EX2 R117, R7 ;  /* 0x0000000700757308 */ /* 0x0002a20000000800 */
[----:B------:R-:W-:Y:S02]  /*7bd0*/  IMAD.MOV.U32 R198, RZ, RZ, R145 ;  /* 0x000000ffffc67224 */ /* 0x000fe400078e0091 */
[----:B------:R-:W-:Y:S02]  /*7be0*/  IMAD.MOV.U32 R205, RZ, RZ, R186 ;  /* 0x000000ffffcd7224 */ /* 0x000fe400078e00ba */
[----:B-1----:R-:W-:Y:S01]  /*7bf0*/  FFMA.FTZ R7, R201, UR6, -R6 ;  /* 0x00000006c9077c23 */ /* 0x002fe20008010806 */
[----:B--2---:R-:W-:-:S02]  /*7c00*/  F2FP.F16.F32.PACK_AB R8, R117, R116 ;  /* 0x000000747508723e */ /* 0x004fc400000000ff */
[----:B------:R-:W-:Y:S01]  /*7c10*/  MOV R201, R195 ;  /* 0x000000c300c97202 */ /* 0x000fe20000000f00 */
[----:B------:R1:W-:Y:S02]  /*7c20*/  MUFU.EX2 R118, R7 ;  /* 0x0000000700767308 */ /* 0x0003e40000000800 */
[----:B-1----:R-:W-:Y:S01]  /*7c30*/  FFMA.FTZ R7, R203, UR6, -R6 ;  /* 0x00000006cb077c23 */ /* 0x002fe20008010806 */
[----:B------:R-:W-:-:S05]  /*7c40*/  IMAD.MOV.U32 R203, RZ, RZ, R181 ;  /* 0x000000ffffcb7224 */ /* 0x000fca00078e00b5 */
        /* <DEDUP_REMOVED lines=12> */
[----:B------:R-:W-:-:S05]  /*7d10*/  IMAD.MOV.U32 R229, RZ, RZ, R57 ;  /* 0x000000ffffe57224 */ /* 0x000fca00078e0039 */
[----:B------:R1:W2:Y:S02]  /*7d20*/  MUFU.EX2 R108, R7 ;  /* 0x00000007006c7308 */ /* 0x0002a40000000800 */
[----:B-1----:R-:W-:Y:S01]  /*7d30*/  FFMA.FTZ R7, R223, UR6, -R6 ;  /* 0x00000006df077c23 */ /* 0x002fe20008010806 */
[----:B--2---:R-:W-:Y:S01]  /*7d40*/  F2FP.F16.F32.PACK_AB R11, R108, R93 ;  /* 0x0000005d6c0b723e */ /* 0x004fe200000000ff */
[----:B------:R-:W-:Y:S01]  /*7d50*/  FFMA.FTZ R6, R233, UR6, -R5 ;  /* 0x00000006e9067c23 */ /* 0x000fe20008010805 */
[----:B------:R-:W-:-:S03]  /*7d60*/  MOV R223, R173 ;  /* 0x000000ad00df7202 */ /* 0x000fc60000000f00 */
[----:B------:R1:W-:Y:S01]  /*7d70*/  MUFU.EX2 R63, R7 ;  /* 0x00000007003f7308 */ /* 0x0003e20000000800 */
[----:B------:R-:W-:Y:S01]  /*7d80*/  FFMA.FTZ R5, R230, UR6, -R5 ;  /* 0x00000006e6057c23 */ /* 0x000fe20008010805 */
[C---:B------:R-:W-:Y:S06]  /*7d90*/  HMMA.16816.F32 R156, R8.reuse, R26, R80 ;  /* 0x0000001a089c723c */ /* 0x040fec0000001850 */
[----:B------:R2:W-:Y:S01]  /*7da0*/  MUFU.EX2 R80, R12 ;  /* 0x0000000c00507308 */ /* 0x0005e20000000800 */
[C---:B------:R-:W-:Y:S07]  /*7db0*/  HMMA.16816.F32 R168, R8.reuse, R28, R100 ;  /* 0x0000001c08a8723c */ /* 0x040fee0000001864 */
[----:B------:R3:W3:Y:S01]  /*7dc0*/  MUFU.EX2 R62, R6 ;  /* 0x00000006003e7308 */ /* 0x0006e20000000800 */
[----:B-1----:R-:W-:Y:S01]  /*7dd0*/  FADD.FTZ R7, R200, R14 ;  /* 0x0000000ec8077221 */ /* 0x002fe20000010000 */
[----:B------:R-:W-:Y:S01]  /*7de0*/  HMMA.16816.F32 R164, R8, R30, R96 ;  /* 0x0000001e08a4723c */ /* 0x000fe20000001860 */
[----:B------:R-:W-:-:S02]  /*7df0*/  MOV R200, R192 ;  /* 0x000000c000c87202 */ /* 0x000fc40000000f00 */
[----:B------:R-:W-:-:S03]  /*7e00*/  FADD.FTZ R7, R231, R7 ;  /* 0x00000007e7077221 */ /* 0x000fc60000010000 */
[----:B------:R-:W-:Y:S01]  /*7e10*/  HMMA.16816.F32 R160, R8, R24, R84 ;  /* 0x0000001808a0723c */ /* 0x000fe20000001854 */
[----:B------:R-:W3:Y:S01]  /*7e20*/  LDL.LU R231, [R1+0x64] ;  /* 0x0000640001e77983 */ /* 0x000ee20000300800 */
[----:B--2---:R-:W-:Y:S01]  /*7e30*/  FADD.FTZ R12, R190, R34 ;  /* 0x00000022be0c7221 */ /* 0x004fe20000010000 */
[----:B------:R-:W-:-:S03]  /*7e40*/  IMAD.MOV.U32 R190, RZ, RZ, R56 ;  /* 0x000000ffffbe7224 */ /* 0x000fc600078e0038 */
[C---:B------:R-:W-:Y:S01]  /*7e50*/  HMMA.16816.F32 R152, R8.reuse, R16, R76 ;  /* 0x000000100898723c */ /* 0x040fe2000000184c */
[----:B------:R-:W-:Y:S02]  /*7e60*/  IMAD.MOV.U32 R56, RZ, RZ, R189 ;  /* 0x000000ffff387224 */ /* 0x000fe400078e00bd */
[----:B------:R-:W-:Y:S01]  /*7e70*/  FADD.FTZ R35, R190, R13 ;  /* 0x0000000dbe237221 */ /* 0x000fe20000010000 */
[----:B------:R-:W-:Y:S02]  /*7e80*/  IMAD.MOV.U32 R189, RZ, RZ, R193 ;  /* 0x000000ffffbd7224 */ /* 0x000fe400078e00c1 */
[----:B------:R-:W-:Y:S01]  /*7e90*/  FADD.FTZ R34, R141, R12 ;  /* 0x0000000c8d227221 */ /* 0x000fe20000010000 */
[----:B------:R-:W-:Y:S01]  /*7ea0*/  IMAD.MOV.U32 R193, RZ, RZ, R174 ;  /* 0x000000ffffc17224 */ /* 0x000fe200078e00ae */
[----:B------:R-:W-:Y:S01]  /*7eb0*/  MOV R174, R182 ;  /* 0x000000b600ae7202 */ /* 0x000fe20000000f00 */
[----:B------:R-:W-:Y:S01]  /*7ec0*/  IMAD.MOV.U32 R182, RZ, RZ, R148 ;  /* 0x000000ffffb67224 */ /* 0x000fe200078e0094 */
[----:B------:R-:W-:Y:S01]  /*7ed0*/  MOV R226, R56 ;  /* 0x0000003800e27202 */ /* 0x000fe20000000f00 */
[----:B------:R-:W-:Y:S01]  /*7ee0*/  IMAD.MOV.U32 R213, RZ, RZ, R189 ;  /* 0x000000ffffd57224 */ /* 0x000fe200078e00bd */
[----:B------:R-:W-:Y:S01]  /*7ef0*/  MOV R210, R174 ;  /* 0x000000ae00d27202 */ /* 0x000fe20000000f00 */
[C---:B------:R-:W-:Y:S01]  /*7f00*/  HMMA.16816.F32 R148, R8.reuse, R18, R112 ;  /* 0x000000120894723c */ /* 0x040fe20000001870 */
[----:B------:R-:W-:Y:S01]  /*7f10*/  MOV R233, R182 ;  /* 0x000000b600e97202 */ /* 0x000fe20000000f00 */
[----:B------:R-:W-:Y:S01]  /*7f20*/  IMAD.MOV.U32 R102, RZ, RZ, R196 ;  /* 0x000000ffff667224 */ /* 0x000fe200078e00c4 */
[----:B------:R-:W-:Y:S01]  /*7f30*/  MOV R189, R147 ;  /* 0x0000009300bd7202 */ /* 0x000fe20000000f00 */
[----:B------:R-:W-:Y:S01]  /*7f40*/  MUFU.EX2 R36, R36 ;  /* 0x0000002400247308 */ /* 0x000fe20000000800 */
[----:B------:R-:W-:Y:S01]  /*7f50*/  MOV R199, R193 ;  /* 0x000000c100c77202 */ /* 0x000fe20000000f00 */
[----:B----4-:R-:W-:Y:S01]  /*7f60*/  HMMA.16816.F32 R144, R8, R20, R104 ;  /* 0x000000140890723c */ /* 0x010fe20000001868 */
[----:B------:R-:W-:Y:S01]  /*7f70*/  MOV R190, R187 ;  /* 0x000000bb00be7202 */ /* 0x000fe20000000f00 */
[----:B------:R-:W1:Y:S01]  /*7f80*/  LDSM.16.MT88.4 R172, [R218+0xb800] ;  /* 0x00b80000daac783b */ /* 0x000e620000004200 */
[----:B------:R-:W-:-:S02]  /*7f90*/  MOV R103, R136 ;  /* 0x0000008800677202 */ /* 0x000fc40000000f00 */
[----:B------:R-:W-:Y:S01]  /*7fa0*/  F2FP.F16.F32.PACK_AB R12, R123, R122 ;  /* 0x0000007a7b0c723e */ /* 0x000fe200000000ff */
[----:B------:R-:W-:Y:S01]  /*7fb0*/  HMMA.16816.F32 R56, R8, R22, R88 ;  /* 0x000000160838723c */ /* 0x000fe20000001858 */
[----:B------:R2:W4:Y:S01]  /*7fc0*/  MUFU.EX2 R10, R5 ;  /* 0x00000005000a7308 */ /* 0x0005220000000800 */
[----:B------:R-:W-:Y:S01]  /*7fd0*/  F2FP.F16.F32.PACK_AB R13, R120, R119 ;  /* 0x00000077780d723e */ /* 0x000fe200000000ff */
[----:B------:R-:W1:Y:S01]  /*7fe0*/  LDSM.16.MT88.4 R180, [R221+0xb800] ;  /* 0x00b80000ddb4783b */ /* 0x000e620000004200 */
[----:B------:R-:W-:-:S03]  /*7ff0*/  F2FP.F16.F32.PACK_AB R14, R129, R128 ;  /* 0x00000080810e723e */ /* 0x000fc600000000ff */
[----:B------:R-:W1:Y:S02]  /*8000*/  LDSM.16.MT88.4 R192, [R219+0xb800] ;  /* 0x00b80000dbc0783b */ /* 0x000e640000004200 */
[----:B------:R-:W1:Y:S02]  /*8010*/  MUFU.EX2 R37, R37 ;  /* 0x0000002500257308 */ /* 0x000e640000000800 */
[C---:B------:R-:W-:Y:S01]  /*8020*/  HMMA.16816.F32 R52, R12.reuse, R16, R52 ;  /* 0x000000100c34723c */ /* 0x040fe20000001834 */
[----:B---3--:R-:W-:Y:S01]  /*8030*/  FADD.FTZ R6, R231, R0 ;  /* 0x00000000e7067221 */ /* 0x008fe20000010000 */
[----:B------:R-:W-:Y:S01]  /*8040*/  MOV R231, R232 ;  /* 0x000000e800e77202 */ /* 0x000fe20000000f00 */
[----:B--2---:R-:W-:Y:S01]  /*8050*/  FADD.FTZ R5, R140, R34 ;  /* 0x000000228c057221 */ /* 0x004fe20000010000 */
        /* <DEDUP_REMOVED lines=9> */
[----:B------:R-:W2:Y:S01]  /*80f0*/  MUFU.EX2 R38, R38 ;  /* 0x0000002600267308 */ /* 0x000ea20000000800 */
[----:B------:R-:W-:Y:S01]  /*8100*/  MOV R233, R223 ;  /* 0x000000df00e97202 */ /* 0x000fe20000000f00 */
[----:B------:R-:W-:Y:S01]  /*8110*/  IMAD.MOV.U32 R223, RZ, RZ, R227 ;  /* 0x000000ffffdf7224 */ /* 0x000fe200078e00e3 */
[----:B------:R-:W-:Y:S01]  /*8120*/  MOV R227, R213 ;  /* 0x000000d500e37202 */ /* 0x000fe20000000f00 */
[C---:B------:R-:W-:Y:S01]  /*8130*/  HMMA.16816.F32 R44, R12.reuse, R18, R44 ;  /* 0x000000120c2c723c */ /* 0x040fe2000000182c */
[----:B------:R-:W-:Y:S01]  /*8140*/  MOV R213, R215 ;  /* 0x000000d700d57202 */ /* 0x000fe20000000f00 */
[----:B------:R-:W-:Y:S01]  /*8150*/  IMAD.MOV.U32 R215, RZ, RZ, R210 ;  /* 0x000000ffffd77224 */ /* 0x000fe200078e00d2 */
[----:B------:R-:W-:Y:S01]  /*8160*/  MOV R208, R135 ;  /* 0x0000008700d07202 */ /* 0x000fe20000000f00 */
[----:B------:R-:W-:Y:S01]  /*8170*/  FADD.FTZ R7, R231, R7 ;  /* 0x00000007e7077221 */ /* 0x000fe20000010000 */
[----:B------:R-:W3:Y:S01]  /*8180*/  LDL.LU R135, [R1+0xd0] ;  /* 0x0000d00001877983 */ /* 0x000ee20000300800 */
[----:B------:R-:W-:Y:S01]  /*8190*/  MOV R210, R4 ;  /* 0x0000000400d27202 */ /* 0x000fe20000000f00 */
[----:B------:R-:W2:Y:S01]  /*81a0*/  MUFU.EX2 R39, R39 ;  /* 0x0000002700277308 */ /* 0x000ea20000000800 */
[C---:B------:R-:W-:Y:S01]  /*81b0*/  HMMA.16816.F32 R176, R12.reuse, R28, R176 ;  /* 0x0000001c0cb0723c */ /* 0x040fe200000018b0 */
[----:B------:R-:W4:Y:S04]  /*81c0*/  LDL.LU R4, [R1+0xcc] ;  /* 0x0000cc0001047983 */ /* 0x000f280000300800 */
[----:B------:R-:W2:Y:S01]  /*81d0*/  LDL.LU R231, [R1+0x68] ;  /* 0x0000680001e77983 */ /* 0x000ea20000300800 */
[C---:B------:R-:W-:Y:S03]  /*81e0*/  HMMA.16816.F32 R184, R12.reuse, R24, R72 ;  /* 0x000000180cb8723c */ /* 0x040fe60000001848 */
[----:B------:R-:W1:Y:S03]  /*81f0*/  LDSM.16.MT88.4 R16, [R220+0xb800] ;  /* 0x00b80000dc10783b */ /* 0x000e660000004200 */
[C---:B------:R-:W-:Y:S06]  /*8200*/  HMMA.16816.F32 R28, R12.reuse, R30, R68 ;  /* 0x0000001e0c1c723c */ /* 0x040fec0000001844 */
[----:B------:R-:W-:Y:S01]  /*8210*/  HMMA.16816.F32 R64, R12, R26, R64 ;  /* 0x0000001a0c40723c */ /* 0x000fe20000001840 */
        /* <DEDUP_REMOVED lines=21> */
[----:B------:R-:W2:Y:S01]  /*8370*/  LDL.LU R3, [R1+0xc8] ;  /* 0x0000c80001037983 */ /* 0x000ea20000300800 */
[----:B------:R-:W-:Y:S01]  /*8380*/  MOV R231, R232 ;  /* 0x000000e800e77202 */ /* 0x000fe20000000f00 */
[----:B------:R-:W-:Y:S01]  /*8390*/  IMAD.MOV.U32 R232, RZ, RZ, R233 ;  /* 0x000000ffffe87224 */ /* 0x000fe200078e00e9 */
[----:B------:R-:W-:-:S02]  /*83a0*/  MOV R203, R142 ;  /* 0x0000008e00cb7202 */ /* 0x000fc40000000f00 */
[----:B------:R-:W-:Y:S02]  /*83b0*/  MOV R233, R210 ;  /* 0x000000d200e97202 */ /* 0x000fe40000000f00 */
[----:B------:R-:W-:Y:S01]  /*83c0*/  MOV R210, R207 ;  /* 0x000000cf00d27202 */ /* 0x000fe20000000f00 */
        /* <DEDUP_REMOVED lines=10> */
[----:B------:R-:W-:Y:S02]  /*8470*/  MOV R191, R198 ;  /* 0x000000c600bf7202 */ /* 0x000fe40000000f00 */
[----:B------:R-:W-:Y:S01]  /*8480*/  MOV R198, R202 ;  /* 0x000000ca00c67202 */ /* 0x000fe20000000f00 */
[----:B------:R-:W-:Y:S01]  /*8490*/  IMAD.MOV.U32 R202, RZ, RZ, R189 ;  /* 0x000000ffffca7224 */ /* 0x000fe200078e00bd */
[----:B------:R-:W-:Y:S01]  /*84a0*/  MOV R189, R188 ;  /* 0x000000bc00bd7202 */ /* 0x000fe20000000f00 */
[----:B---3--:R-:W-:Y:S01]  /*84b0*/  FADD.FTZ R7, R135, R8 ;  /* 0x0000000887077221 */ /* 0x008fe20000010000 */
[----:B------:R-:W-:Y:S01]  /*84c0*/  MOV R188, R137 ;  /* 0x0000008900bc7202 */ /* 0x000fe20000000f00 */
[----:B------:R-:W-:Y:S01]  /*84d0*/  FADD.FTZ R5, R231, R9 ;  /* 0x00000009e7057221 */ /* 0x000fe20000010000 */
[----:B------:R-:W3:Y:S04]  /*84e0*/  LDL.LU R137, [R1+0xc4] ;  /* 0x0000c40001897983 */ /* 0x000ee80000300800 */
[----:B------:R1:W5:Y:S04]  /*84f0*/  LDL.LU R135, [R1+0xc0] ;  /* 0x0000c00001877983 */ /* 0x0003680000300800 */
[----:B------:R-:W3:Y:S01]  /*8500*/  LDL.LU R231, [R1+0x6c] ;  /* 0x00006c0001e77983 */ /* 0x000ee20000300800 */
[----:B----4-:R-:W-:Y:S01]  /*8510*/  FADD.FTZ R8, R4, R5 ;  /* 0x0000000504087221 */ /* 0x010fe20000010000 */
[C---:B------:R-:W-:Y:S06]  /*8520*/  HMMA.16816.F32 R48, R12.reuse, R20, R48 ;  /* 0x000000140c30723c */ /* 0x040fec0000001830 */
[----:B------:R-:W-:Y:S01]  /*8530*/  HMMA.16816.F32 R40, R12, R22, R40 ;  /* 0x000000160c28723c */ /* 0x000fe20000001828 */
[----:B------:R-:W-:-:S02]  /*8540*/  F2FP.F16.F32.PACK_AB R140, R94, R95 ;  /* 0x0000005f5e8c723e */ /* 0x000fc400000000ff */
[----:B------:R-:W-:Y:S02]  /*8550*/  F2FP.F16.F32.PACK_AB R141, R33, R62 ;  /* 0x0000003e218d723e */ /* 0x000fe400000000ff */
[----:B------:R-:W-:Y:S02]  /*8560*/  F2FP.F16.F32.PACK_AB R142, R63, R80 ;  /* 0x000000503f8e723e */ /* 0x000fe400000000ff */
[----:B------:R-:W-:-:S07]  /*8570*/  F2FP.F16.F32.PACK_AB R143, R10, R32 ;  /* 0x000000200a8f723e */ /* 0x000fce00000000ff */
[C---:B-1----:R-:W-:Y:S06]  /*8580*/  HMMA.16816.F32 R168, R140.reuse, R172, R168 ;  /* 0x000000ac8ca8723c */ /* 0x042fec00000018a8 */
[C---:B------:R-:W-:Y:S06]  /*8590*/  HMMA.16816.F32 R164, R140.reuse, R174, R164 ;  /* 0x000000ae8ca4723c */ /* 0x040fec00000018a4 */
[C---:B------:R-:W-:Y:S06]  /*85a0*/  HMMA.16816.F32 R160, R140.reuse, R180, R160 ;  /* 0x000000b48ca0723c */ /* 0x040fec00000018a0 */
[C---:B------:R-:W-:Y:S06]  /*85b0*/  HMMA.16816.F32 R156, R140.reuse, R182, R156 ;  /* 0x000000b68c9c723c */ /* 0x040fec000000189c */
[C---:B------:R-:W-:Y:S06]  /*85c0*/  HMMA.16816.F32 R152, R140.reuse, R192, R152 ;  /* 0x000000c08c98723c */ /* 0x040fec0000001898 */
[C---:B------:R-:W-:Y:S06]  /*85d0*/  HMMA.16816.F32 R148, R140.reuse, R194, R148 ;  /* 0x000000c28c94723c */ /* 0x040fec0000001894 */
[C---:B------:R-:W-:Y:S06]  /*85e0*/  HMMA.16816.F32 R144, R140.reuse, R16, R144 ;  /* 0x000000108c90723c */ /* 0x040fec0000001890 */
[----:B------:R-:W-:Y:S01]  /*85f0*/  HMMA.16816.F32 R140, R140, R18, R56 ;  /* 0x000000128c8c723c */ /* 0x000fe20000001838 */
[----:B--2---:R-:W-:-:S02]  /*8600*/  FADD.FTZ R0, R3, R0 ;  /* 0x0000000003007221 */ /* 0x004fc40000010000 */
[----:B------:R1:W5:Y:S04]  /*8610*/  LDL.LU R3, [R1+0xbc] ;  /* 0x0000bc0001037983 */ /* 0x0003680000300800 */
[----:B------:R1:W5:Y:S01]  /*8620*/  LDL.LU R4, [R1+0xb8] ;  /* 0x0000b80001047983 */ /* 0x0003620000300800 */
[----:B---3--:R-:W-:Y:S01]  /*8630*/  FADD.FTZ R6, R231, R6 ;  /* 0x00000006e7067221 */ /* 0x008fe20000010000 */
        /* <DEDUP_REMOVED lines=11> */
[----:B------:R-:W-:Y:S01]  /*86f0*/  IMAD.MOV.U32 R85, RZ, RZ, R211 ;  /* 0x000000ffff557224 */ /* 0x000fe200078e00d3 */
[----:B------:R-:W-:Y:S01]  /*8700*/  MOV R205, R190 ;  /* 0x000000be00cd7202 */ /* 0x000fe20000000f00 */
[----:B------:R-:W-:Y:S01]  /*8710*/  IMAD.MOV.U32 R190, RZ, RZ, R191 ;  /* 0x000000ffffbe7224 */ /* 0x000fe200078e00bf */
[----:B------:R-:W-:-:S02]  /*8720*/  MOV R191, R198 ;  /* 0x000000c600bf7202 */ /* 0x000fc40000000f00 */
[----:B------:R-:W-:Y:S01]  /*8730*/  MOV R86, R201 ;  /* 0x000000c900567202 */ /* 0x000fe20000000f00 */
[----:B------:R-:W-:Y:S01]  /*8740*/  FADD.FTZ R5, R231, R7 ;  /* 0x00000007e7057221 */ /* 0x000fe20000010000 */
[----:B------:R-:W-:Y:S01]  /*8750*/  MOV R198, R202 ;  /* 0x000000ca00c67202 */ /* 0x000fe20000000f00 */
[----:B------:R-:W-:Y:S01]  /*8760*/  IMAD.MOV.U32 R202, RZ, RZ, R189 ;  /* 0x000000ffffca7224 */ /* 0x000fe200078e00bd */
[----:B------:R-:W-:Y:S01]  /*8770*/  MOV R189, R188 ;  /* 0x000000bc00bd7202 */ /* 0x000fe20000000f00 */
[----:B------:R-:W-:Y:S01]  /*8780*/  FADD.FTZ R7, R137, R6 ;  /* 0x0000000689077221 */ /* 0x000fe20000010000 */
[----:B------:R-:W-:Y:S01]  /*8790*/  FADD.FTZ R0, R85, R0 ;  /* 0x0000000055007221 */ /* 0x000fe20000010000 */
[----:B------:R-:W-:Y:S01]  /*87a0*/  MOV R188, R197 ;  /* 0x000000c500bc7202 */ /* 0x000fe20000000f00 */
[----:B------:R-:W-:Y:S01]  /*87b0*/  IMAD.MOV.U32 R197, RZ, RZ, R134 ;  /* 0x000000ffffc57224 */ /* 0x000fe200078e0086 */
[----:B------:R-:W-:Y:S01]  /*87c0*/  MOV R85, R86 ;  /* 0x0000005600557202 */ /* 0x000fe20000000f00 */
[----:B------:R-:W-:-:S02]  /*87d0*/  IMAD.MOV.U32 R87, RZ, RZ, R204 ;  /* 0x000000ffff577224 */ /* 0x000fc400078e00cc */
        /* <DEDUP_REMOVED lines=8> */
[----:B------:R-:W-:Y:S02]  /*8860*/  IMAD.MOV.U32 R86, RZ, RZ, R87 ;  /* 0x000000ffff567224 */ /* 0x000fe400078e0057 */
        /* <DEDUP_REMOVED lines=26> */
[----:B------:R-:W-:Y:S02]  /*8a10*/  IMAD.MOV.U32 R232, RZ, RZ, R233 ;  /* 0x000000ffffe87224 */ /* 0x000fe400078e00e9 */
[----:B------:R-:W-:Y:S01]  /*8a20*/  FADD.FTZ R5, R99, R5 ;  /* 0x0000000563057221 */ /* 0x000fe20000010000 */
[----:B------:R-:W-:Y:S01]  /*8a30*/  MOV R233, R223 ;  /* 0x000000df00e97202 */ /* 0x000fe20000000f00 */
[----:B------:R-:W-:Y:S01]  /*8a40*/  FADD.FTZ R7, R101, R7 ;  /* 0x0000000765077221 */ /* 0x000fe20000010000 */
[----:B------:R-:W-:Y:S01]  /*8a50*/  MOV R223, R227 ;  /* 0x000000e300df7202 */ /* 0x000fe20000000f00 */
[----:B------:R-:W-:Y:S01]  /*8a60*/  FADD.FTZ R6, R102, R6 ;  /* 0x0000000666067221 */ /* 0x000fe20000010000 */
        /* <DEDUP_REMOVED lines=29> */
[----:B------:R-:W-:Y:S01]  /*8c40*/  IMAD.MOV.U32 R204, RZ, RZ, R200 ;  /* 0x000000ffffcc7224 */ /* 0x000fe200078e00c8 */
[----:B------:R-:W-:Y:S01]  /*8c50*/  MOV R206, R190 ;  /* 0x000000be00ce7202 */ /* 0x000fe20000000f00 */
        /* <DEDUP_REMOVED lines=81> */
[----:B------:R-:W-:-:S07]  /*9170*/  F2FP.F16.F32.PACK_AB R191, R39, R38 ;  /* 0x0000002627bf723e */ /* 0x000fce00000000ff */
        /* <DEDUP_REMOVED lines=8> */
[----:B------:R-:W-:-:S08]  /*9200*/  NOP ;  /* 0x0000000000007918 */ /* 0x000fd00000000000 */
[----:B-1----:R-:W-:-:S15]  /*9210*/  @!P2 BRA `(.L_x_190) ;  /* 0x0000005c0088a947 */ /* 0x002fde0003800000 */
[----:B------:R-:W1:Y:S01]  /*9220*/  LDC.64 R6, c[0x0][0x250] ;  /* 0x00009400ff067b82 */ /* 0x000e620000000a00 */
[----:B------:R-:W-:Y:S01]  /*9230*/  ULDC UR4, c[0x0][0x2d0] ;  /* 0x0000b40000047ab9 */ /* 0x000fe20000000800 */
[----:B-----5:R-:W-:Y:S01]  /*9240*/  LEA R226, R4, R224, 0x1 ;  /* 0x000000e004e27211 */ /* 0x020fe200078e08ff */
[----:B------:R-:W-:Y:S01]  /*9250*/  IMAD R227, R3, 0x2, R224 ;  /* 0x0000000203e37824 */ /* 0x000fe200078e02e0 */
[----:B------:R-:W-:Y:S01]  /*9260*/  ISETP.GE.AND P0, PT, R60, UR4, PT ;  /* 0x000000043c007c0c */ /* 0x000fe2000bf06270 */
[----:B------:R-:W-:Y:S01]  /*9270*/  IMAD.MOV.U32 R133, RZ, RZ, R134 ;  /* 0x000000ffff857224 */ /* 0x000fe200078e0086 */
[----:B------:R-:W-:Y:S01]  /*9280*/  IADD3 R223, R217, R2, RZ ;  /* 0x00000002d9df7210 */ /* 0x000fe20007ffe0ff */
[----:B------:R-:W-:Y:S01]  /*9290*/  USHF.L.U64.HI UR9, UR8, 0x4, UR9 ;  /* 0x0000000408097899 */ /* 0x000fe20008010209 */
[----:B------:R-:W-:Y:S01]  /*92a0*/  MOV R139, R135 ;  /* 0x00000087008b7202 */ /* 0x000fe20000000f00 */
[----:B------:R-:W-:Y:S01]  /*92b0*/  USHF.L.U32 UR8, UR8, 0x4, URZ ;  /* 0x0000000408087899 */ /* 0x000fe2000800063f */
[----:B------:R-:W-:Y:S01]  /*92c0*/  MOV R138, R136 ;  /* 0x00000088008a7202 */ /* 0x000fe20000000f00 */
[----:B------:R-:W-:Y:S01]  /*92d0*/  ULEA.HI.SX32 UR19, UR19, 0xfffffffe, 0x19 ;  /* 0xfffffffe13137891 */ /* 0x000fe2000f8fca3f */
[----:B------:R-:W-:Y:S01]  /*92e0*/  MOV R132, R137 ;  /* 0x0000008900847202 */ /* 0x000fe20000000f00 */
[----:B------:R-:W-:-:S04]  /*92f0*/  ULDC UR4, c[0x0][0x2ec] ;  /* 0x0000bb0000047ab9 */ /* 0x000fc80000000800 */
[----:B------:R-:W2:Y:S01]  /*9300*/  @!P0 LDC.64 R8, c[0x0][0x220] ;  /* 0x00008800ff088b82 */ /* 0x000ea20000000a00 */
[----:B-1----:R1:W-:Y:S01]  /*9310*/  STL.64 [R1], R6 ;  /* 0x0000000601007387 */ /* 0x0023e20000100a00 */
[----:B------:R-:W-:-:S06]  /*9320*/  MOV R0, R7 ;  /* 0x0000000700007202 */ /* 0x000fcc0000000f00 */
[----:B------:R-:W3:Y:S01]  /*9330*/  @!P0 LDC.64 R10, c[0x0][0x220] ;  /* 0x00008800ff0a8b82 */ /* 0x000ee20000000a00 */
[C---:B------:R-:W-:Y:S02]  /*9340*/  @!P0 IMAD R4, R0.reuse, 0x30, RZ ;  /* 0x0000003000048824 */ /* 0x040fe400078e02ff */
[C---:B------:R-:W-:Y:S02]  /*9350*/  @!P0 IMAD R3, R0.reuse, 0x50, RZ ;  /* 0x0000005000038824 */ /* 0x040fe400078e02ff */
[C---:B------:R-:W-:Y:S02]  /*9360*/  @!P0 IMAD R2, R0.reuse, 0x60, RZ ;  /* 0x0000006000028824 */ /* 0x040fe400078e02ff */
[----:B------:R-:W-:Y:S01]  /*9370*/  @!P0 IMAD R0, R0, 0x70, RZ ;  /* 0x0000007000008824 */ /* 0x000fe200078e02ff */
[----:B--2---:R2:W-:Y:S01]  /*9380*/  @!P0 STL.64 [R1+0x78], R8 ;  /* 0x0000780801008387 */ /* 0x0045e20000100a00 */
[----:B-1----:R-:W1:Y:S08]  /*9390*/  @!P0 LDC.64 R6, c[0x0][0x220] ;  /* 0x00008800ff068b82 */ /* 0x002e700000000a00 */
[----:B--2---:R-:W2:Y:S01]  /*93a0*/  @!P0 LDC.64 R8, c[0x0][0x220] ;  /* 0x00008800ff088b82 */ /* 0x004ea20000000a00 */
[----:B-1----:R1:W-:Y:S04]  /*93b0*/  @!P0 STL.64 [R1+0x70], R6 ;  /* 0x0000700601008387 */ /* 0x0023e80000100a00 */
[----:B---3--:R3:W-:Y:S04]  /*93c0*/  @!P0 STL.64 [R1+0x68], R10 ;  /* 0x0000680a01008387 */ /* 0x0087e80000100a00 */
[----:B--2---:R2:W-:Y:S01]  /*93d0*/  @!P0 STL.64 [R1+0x60], R8 ;  /* 0x0000600801008387 */ /* 0x0045e20000100a00 */
[----:B-1----:R-:W1:Y:S08]  /*93e0*/  @!P0 LDC.64 R6, c[0x0][0x220] ;  /* 0x00008800ff068b82 */ /* 0x002e700000000a00 */
[----:B---3--:R-:W3:Y:S08]  /*93f0*/  @!P0 LDC.64 R10, c[0x0][0x220] ;  /* 0x00008800ff0a8b82 */ /* 0x008ef00000000a00 */
[----:B--2---:R-:W2:Y:S01]  /*9400*/  @!P0 LDC.64 R8, c[0x0][0x220] ;  /* 0x00008800ff088b82 */ /* 0x004ea20000000a00 */
[----:B-1----:R1:W-:Y:S04]  /*9410*/  @!P0 STL.64 [R1+0x58], R6 ;  /* 0x0000580601008387 */ /* 0x0023e80000100a00 */
[----:B---3--:R3:W-:Y:S04]  /*9420*/  @!P0 STL.64 [R1+0x50], R10 ;  /* 0x0000500a01008387 */ /* 0x0087e80000100a00 */
[----:B--2---:R3:W-:Y:S01]  /*9430*/  @!P0 STL.64 [R1+0x48], R8 ;  /* 0x0000480801008387 */ /* 0x0047e20000100a00 */
[----:B-1----:R-:W1:Y:S03]  /*9440*/  @!P0 LDC.64 R6, c[0x0][0x220] ;  /* 0x00008800ff068b82 */ /* 0x002e660000000a00 */
[----:B-1----:R3:W-:Y:S04]  /*9450*/  @!P0 STL.64 [R1+0x40], R6 ;  /* 0x0000400601008387 */ /* 0x0027e80000100a00 */
[----:B------:R3:W-:Y:S04]  /*9460*/  @!P0 STL [R1+0x34], R4 ;  /* 0x0000340401008387 */ /* 0x0007e80000100800 */
[----:B------:R3:W-:Y:S04]  /*9470*/  @!P0 STL [R1+0x30], R3 ;  /* 0x0000300301008387 */ /* 0x0007e80000100800 */
[----:B------:R3:W-:Y:S04]  /*9480*/  @!P0 STL [R1+0x2c], R2 ;  /* 0x00002c0201008387 */ /* 0x0007e80000100800 */
[----:B------:R3:W-:Y:S01]  /*9490*/  @!P0 STL [R1+0x28], R0 ;  /* 0x0000280001008387 */ /* 0x0007e20000100800 */
[----:B------:R-:W-:Y:S05]  /*94a0*/  BRA `(.L_x_191) ;  /* 0x0000000800987947 */ /* 0x000fea0003800000 */
.L_x_193:
[----:B------:R-:W-:Y:S01]  /*94b0*/  IMAD.U32 R0, RZ, RZ, UR19 ;  /* 0x00000013ff007e24 */ /* 0x000fe2000f8e00ff */
[----:B------:R-:W1:Y:S01]  /*94c0*/  @!P0 LDC.64 R134, c[0x0][0x248] ;  /* 0x00009200ff868b82 */ /* 0x000e620000000a00 */
[----:B------:R-:W2:Y:S02]  /*94d0*/  LDL.64 R232, [R1+0x10] ;  /* 0x0000100001e87983 */ /* 0x000ea40000100a00 */
[----:B------:R-:W-:Y:S04]  /*94e0*/  @!P0 VIADD R0, R0, 0xffffffff ;  /* 0xffffffff00008836 */ /* 0x000fe80000000000 */
[----:B------:R-:W3:Y:S01]  /*94f0*/  LDL.64 R230, [R1+0x8] ;  /* 0x0000080001e67983 */ /* 0x000ee20000100a00 */
[----:B------:R-:W-:Y:S01]  /*9500*/  @!P0 SHF.R.S32.HI R2, RZ, 0x1f, R0 ;  /* 0x0000001fff028819 */ /* 0x000fe20000011400 */
[----:B------:R-:W4:Y:S04]  /*9510*/  @!P0 LDC.64 R206, c[0x0][0x218] ;  /* 0x00008600ffce8b82 */ /* 0x000f280000000a00 */
[----:B------:R1:W-:Y:S04]  /*9520*/  @P0 STS.128 [R228+0x4000], RZ ;  /* 0x004000ffe4000388 */ /* 0x0003e80000000c00 */
[----:B------:R-:W5:Y:S01]  /*9530*/  @!P0 LDC.64 R208, c[0x0][0x218] ;  /* 0x00008600ffd08b82 */ /* 0x000f620000000a00 */
[-C--:B-1----:R-:W-:Y:S02]  /*9540*/  @!P0 IMAD R136, R2, R134.reuse, RZ ;  /* 0x0000008602888224 */ /* 0x082fe400078e02ff */
[C---:B------:R-:W-:Y:S04]  /*9550*/  @!P0 IMAD.WIDE.U32 R2, R0.reuse, R134, RZ ;  /* 0x0000008600028225 */ /* 0x040fe800078e00ff */
[----:B------:R-:W-:Y:S01]  /*9560*/  @!P0 IMAD R136, R0, R135, R136 ;  /* 0x0000008700888224 */ /* 0x000fe200078e0288 */
[----:B------:R-:W-:Y:S01]  /*9570*/  MOV R0, UR19 ;  /* 0x0000001300007c02 */ /* 0x000fe20008000f00 */
[----:B------:R-:W-:Y:S02]  /*9580*/  @!P0 IMAD R135, R135, 0x30, RZ ;  /* 0x0000003087878824 */ /* 0x000fe400078e02ff */
[----:B------:R-:W-:Y:S02]  /*9590*/  @!P0 IMAD.IADD R136, R3, 0x1, R136 ;  /* 0x0000000103888824 */ /* 0x000fe400078e0288 */
[----:B------:R-:W-:Y:S01]  /*95a0*/  @!P0 VIADD R0, R0, 0xffffffff ;  /* 0xffffffff00008836 */ /* 0x000fe20000000000 */
[C---:B--2---:R-:W-:Y:S04]  /*95b0*/  @!P0 LEA R204, P2, R2.reuse, R232, 0x7 ;  /* 0x000000e802cc8211 */ /* 0x044fe800078438ff */
[----:B---3--:R-:W-:Y:S02]  /*95c0*/  @!P0 LEA.HI.X R205, R2, R231, R136, 0x7, P2 ;  /* 0x000000e702cd8211 */ /* 0x008fe400010f3c88 */
[----:B------:R-:W1:Y:S01]  /*95d0*/  @!P0 LDC.64 R136, c[0x0][0x248] ;  /* 0x00009200ff888b82 */ /* 0x000e620000000a00 */
[----:B------:R-:W-:Y:S01]  /*95e0*/  @!P0 IMAD.WIDE.U32 R2, R134, 0x30, R204 ;  /* 0x0000003086028825 */ /* 0x000fe200078e00cc */
[----:B------:R-:W-:Y:S03]  /*95f0*/  @!P0 SHF.R.S32.HI R134, RZ, 0x1f, R0 ;  /* 0x0000001fff868819 */ /* 0x000fe60000011400 */
[----:B------:R-:W-:Y:S01]  /*9600*/  @!P0 IMAD.IADD R3, R135, 0x1, R3 ;  /* 0x0000000187038824 */ /* 0x000fe200078e0203 */
[C---:B----4-:R-:W-:Y:S02]  /*9610*/  @!P0 LEA R206, P2, R2.reuse, R206, 0x1 ;  /* 0x000000ce02ce8211 */ /* 0x050fe400078408ff */
[----:B------:R-:W2:Y:S02]  /*9620*/  @!P0 LDC.64 R204, c[0x0][0x218] ;  /* 0x00008600ffcc8b82 */ /* 0x000ea40000000a00 */
[----:B------:R-:W-:Y:S01]  /*9630*/  @!P0 LEA.HI.X R207, R2, R207, R3, 0x1, P2 ;  /* 0x000000cf02cf8211 */ /* 0x000fe200010f0c03 */
[-C--:B-1----:R-:W-:Y:S02]  /*9640*/  @!P0 IMAD R134, R134, R136.reuse, RZ ;  /* 0x0000008886868224 */ /* 0x082fe400078e02ff */
[C---:B------:R-:W-:Y:S04]  /*9650*/  @!P0 IMAD.WIDE.U32 R2, R0.reuse, R136, RZ ;  /* 0x0000008800028225 */ /* 0x040fe800078e00ff */
[----:B------:R-:W-:Y:S01]  /*9660*/  @!P0 IMAD R0, R0, R137, R134 ;  /* 0x0000008900008224 */ /* 0x000fe200078e0286 */
[C---:B------:R-:W-:Y:S03]  /*9670*/  @!P0 LEA R134, P2, R2.reuse, R232, 0x7 ;  /* 0x000000e802868211 */ /* 0x040fe600078438ff */
[----:B------:R-:W-:Y:S05]  /*9680*/  @!P0 IMAD.IADD R0, R3, 0x1, R0 ;  /* 0x0000000103008824 */ /* 0x000fea00078e0200 */
[----:B------:R-:W-:Y:S01]  /*9690*/  @!P0 LEA.HI.X R135, R2, R231, R0, 0x7, P2 ;  /* 0x000000e702878211 */ /* 0x000fe200010f3c00 */
[----:B------:R-:W-:Y:S02]  /*96a0*/  @!P0 IMAD R0, R137, 0x50, RZ ;  /* 0x0000005089008824 */ /* 0x000fe400078e02ff */
[----:B------:R-:W-:Y:S03]  /*96b0*/  @!P0 IMAD.WIDE.U32 R2, R136, 0x50, R134 ;  /* 0x0000005088028825 */ /* 0x000fe600078e0086 */
[----:B------:R-:W1:Y:S02]  /*96c0*/  @!P0 LDC.64 R134, c[0x0][0x248] ;  /* 0x00009200ff868b82 */ /* 0x000e640000000a00 */
[----:B------:R-:W-:Y:S02]  /*96d0*/  @!P0 IADD3 R0, R0, R3, RZ ;  /* 0x0000000300008210 */ /* 0x000fe40007ffe0ff */
[C---:B-----5:R-:W-:Y:S04]  /*96e0*/  @!P0 LEA R208, P2, R2.reuse, R208, 0x1 ;  /* 0x000000d002d08211 */ /* 0x060fe800078408ff */
[----:B------:R-:W-:Y:S01]  /*96f0*/  @!P0 LEA.HI.X R209, R2, R209, R0, 0x1, P2 ;  /* 0x000000d102d18211 */ /* 0x000fe200010f0c00 */
[----:B------:R-:W-:Y:S04]  /*9700*/  IMAD.U32 R2, RZ, RZ, UR19 ;  /* 0x00000013ff027e24 */ /* 0x000fe8000f8e00ff */
[----:B------:R-:W-:Y:S05]  /*9710*/  @!P0 VIADD R2, R2, 0xffffffff ;  /* 0xffffffff02028836 */ /* 0x000fea0000000000 */
[----:B------:R-:W-:Y:S05]  /*9720*/  @!P0 SHF.R.S32.HI R0, RZ, 0x1f, R2 ;  /* 0x0000001fff008819 */ /* 0x000fea0000011402 */
[-C--:B-1----:R-:W-:Y:S04]  /*9730*/  @!P0 IMAD R0, R0, R134.reuse, RZ ;  /* 0x0000008600008224 */ /* 0x082fe800078e02ff */
[C---:B------:R-:W-:Y:S02]  /*9740*/  @!P0 IMAD R0, R2.reuse, R135, R0 ;  /* 0x0000008702008224 */ /* 0x040fe400078e0200 */
[----:B------:R-:W-:Y:S04]  /*9750*/  @!P0 IMAD.WIDE.U32 R2, R2, R134, RZ ;  /* 0x0000008602028225 */ /* 0x000fe800078e00ff */
[----:B------:R-:W-:Y:S01]  /*9760*/  @!P0 IMAD.IADD R0, R3, 0x1, R0 ;  /* 0x0000000103008824 */ /* 0x000fe200078e0200 */
[C---:B------:R-:W-:Y:S01]  /*9770*/  @!P0 LEA R136, P2, R2.reuse, R232, 0x7 ;  /* 0x000000e802888211 */ /* 0x040fe200078438ff */
[----:B------:R-:W-:Y:S03]  /*9780*/  @!P0 IMAD R135, R135, 0x60, RZ ;  /* 0x0000006087878824 */ /* 0x000fe600078e02ff */
[----:B------:R-:W-:Y:S03]  /*9790*/  @!P0 LEA.HI.X R137, R2, R231, R0, 0x7, P2 ;  /* 0x000000e702898211 */ /* 0x000fe600010f3c00 */
[----:B------:R-:W-:Y:S05]  /*97a0*/  @!P0 IMAD.WIDE.U32 R2, R134, 0x60, R136 ;  /* 0x0000006086028825 */ /* 0x000fea00078e0088 */
[----:B------:R-:W-:Y:S02]  /*97b0*/  @!P0 IADD3 R135, R135, R3, RZ ;  /* 0x0000000387878210 */ /* 0x000fe40007ffe0ff */
[C---:B--2---:R-:W-:Y:S04]  /*97c0*/  @!P0 LEA R204, P2, R2.reuse, R204, 0x1 ;  /* 0x000000cc02cc8211 */ /* 0x044fe800078408ff */
[----:B------:R-:W-:Y:S01]  /*97d0*/  @!P0 LEA.HI.X R205, R2, R205, R135, 0x1, P2 ;  /* 0x000000cd02cd8211 */ /* 0x000fe200010f0c87 */
[----:B------:R-:W-:Y:S01]  /*97e0*/  IMAD.U32 R2, RZ, RZ, UR19 ;  /* 0x00000013ff027e24 */ /* 0x000fe2000f8e00ff */
[----:B------:R-:W1:Y:S03]  /*97f0*/  @!P0 LDC.64 R134, c[0x0][0x248] ;  /* 0x00009200ff868b82 */ /* 0x000e660000000a00 */
[----:B------:R-:W-:Y:S05]  /*9800*/  @!P0 VIADD R2, R2, 0xffffffff ;  /* 0xffffffff02028836 */ /* 0x000fea0000000000 */
[----:B------:R-:W-:Y:S05]  /*9810*/  @!P0 SHF.R.S32.HI R0, RZ, 0x1f, R2 ;  /* 0x0000001fff008819 */ /* 0x000fea0000011402 */
[-C--:B-1----:R-:W-:Y:S04]  /*9820*/  @!P0 IMAD R0, R0, R134.reuse, RZ ;  /* 0x0000008600008224 */ /* 0x082fe800078e02ff */
[C---:B------:R-:W-:Y:S02]  /*9830*/  @!P0 IMAD R135, R2.reuse, R135, R0 ;  /* 0x0000008702878224 */ /* 0x040fe400078e0200 */
[----:B------:R-:W-:Y:S05]  /*9840*/  @!P0 IMAD.WIDE.U32 R2, R2, R134, RZ ;  /* 0x0000008602028225 */ /* 0x000fea00078e00ff */
[----:B------:R-:W-:Y:S02]  /*9850*/  @!P0 IADD3 R3, R3, R135, RZ ;  /* 0x0000008703038210 */ /* 0x000fe40007ffe0ff */
[----:B------:R-:W1:Y:S01]  /*9860*/  @!P0 LDC.64 R134, c[0x0][0x248] ;  /* 0x00009200ff868b82 */ /* 0x000e620000000a00 */
[C---:B------:R-:W-:Y:S04]  /*9870*/  @!P0 LEA R0, P2, R2.reuse, R232, 0x7 ;  /* 0x000000e802008211 */ /* 0x040fe800078438ff */
[----:B------:R-:W-:Y:S01]  /*9880*/  @!P0 LEA.HI.X R137, R2, R231, R3, 0x7, P2 ;  /* 0x000000e702898211 */ /* 0x000fe200010f3c03 */
[----:B------:R-:W-:Y:S04]  /*9890*/  IMAD.U32 R2, RZ, RZ, UR19 ;  /* 0x00000013ff027e24 */ /* 0x000fe8000f8e00ff */
[----:B------:R-:W-:Y:S05]  /*98a0*/  @!P0 VIADD R2, R2, 0xffffffff ;  /* 0xffffffff02028836 */ /* 0x000fea0000000000 */
[----:B------:R-:W-:Y:S05]  /*98b0*/  @!P0 SHF.R.S32.HI R3, RZ, 0x1f, R2 ;  /* 0x0000001fff038819 */ /* 0x000fea0000011402 */
[-C--:B-1----:R-:W-:Y:S04]  /*98c0*/  @!P0 IMAD R3, R3, R134.reuse, RZ ;  /* 0x0000008603038224 */ /* 0x082fe800078e02ff */
[C---:B------:R-:W-:Y:S02]  /*98d0*/  @!P0 IMAD R135, R2.reuse, R135, R3 ;  /* 0x0000008702878224 */ /* 0x040fe400078e0203 */
[----:B------:R-:W-:Y:S03]  /*98e0*/  @!P0 IMAD.WIDE.U32 R2, R2, R134, RZ ;  /* 0x0000008602028225 */ /* 0x000fe600078e00ff */
[C---:B------:R-:W-:Y:S02]  /*98f0*/  @!P0 LEA R136, P2, R2.reuse, R232, 0x7 ;  /* 0x000000e802888211 */ /* 0x040fe400078438ff */
[----:B------:R-:W-:Y:S04]  /*9900*/  @!P0 IADD3 R3, R3, R135, RZ ;  /* 0x0000008703038210 */ /* 0x000fe80007ffe0ff */
[----:B------:R-:W-:Y:S02]  /*9910*/  @!P0 LEA.HI.X R134, R2, R231, R3, 0x7, P2 ;  /* 0x000000e702868211 */ /* 0x000fe400010f3c03 */
[----:B------:R-:W1:Y:S02]  /*9920*/  @!P0 LDC.64 R2, c[0x0][0x218] ;  /* 0x00008600ff028b82 */ /* 0x000e640000000a00 */
[C---:B-1----:R-:W-:Y:S04]  /*9930*/  @!P0 LEA R2, P2, R0.reuse, R2, 0x1 ;  /* 0x0000000200028211 */ /* 0x042fe800078408ff */
[----:B------:R-:W-:Y:S02]  /*9940*/  @!P0 LEA.HI.X R3, R0, R3, R137, 0x1, P2 ;  /* 0x0000000300038211 */ /* 0x000fe400010f0c89 */
[----:B------:R-:W-:Y:S03]  /*9950*/  @!P0 IADD3 R0, P3, R136, UR13, RZ ;  /* 0x0000000d88008c10 */ /* 0x000fe6000ff7e0ff */
[----:B------:R-:W-:Y:S01]  /*9960*/  @!PT LDS RZ, [RZ] ;  /* 0x00000000fffff984 */ /* 0x000fe20000000800 */
[----:B------:R-:W-:Y:S01]  /*9970*/  @!PT LDS RZ, [RZ] ;  /* 0x00000000fffff984 */ /* 0x000fe20000000800 */
[----:B------:R-:W-:Y:S01]  /*9980*/  @!PT LDS RZ, [RZ] ;  /* 0x00000000fffff984 */ /* 0x000fe20000000800 */
[----:B------:R1:W-:Y:S01]  /*9990*/  @!P0 LDGSTS.E.BYPASS.LTC128B.128 [R228+0x4000], desc[UR22][R2.64] ;  /* 0x0400000002e48fae */ /* 0x0003e2000b901d56 */
[----:B------:R-:W-:Y:S05]  /*99a0*/  @!P0 IADD3.X R134, R134, UR12, RZ, P3, !PT ;  /* 0x0000000c86868c10 */ /* 0x000fea0009ffe4ff */
[----:B------:R2:W-:Y:S01]  /*99b0*/  @P0 STS.128 [R228+0x4800], RZ ;  /* 0x004800ffe4000388 */ /* 0x0005e20000000c00 */
[----:B-1----:R-:W1:Y:S02]  /*99c0*/  @!P0 LDC.64 R2, c[0x0][0x218] ;  /* 0x00008600ff028b82 */ /* 0x002e640000000a00 */
[C---:B-1----:R-:W-:Y:S04]  /*99d0*/  @!P0 LEA R2, P2, R0.reuse, R2, 0x1 ;  /* 0x0000000200028211 */ /* 0x042fe800078408ff */
[----:B------:R-:W-:Y:S02]  /*99e0*/  @!P0 LEA.HI.X R3, R0, R3, R134, 0x1, P2 ;  /* 0x0000000300038211 */ /* 0x000fe400010f0c86 */
[----:B------:R-:W1:Y:S03]  /*99f0*/  @!P0 LDC.64 R134, c[0x0][0x248] ;  /* 0x00009200ff868b82 */ /* 0x000e660000000a00 */
[----:B------:R-:W-:Y:S01]  /*9a00*/  @!PT LDS RZ, [RZ] ;  /* 0x00000000fffff984 */ /* 0x000fe20000000800 */
[----:B------:R-:W-:Y:S01]  /*9a10*/  @!PT LDS RZ, [RZ] ;  /* 0x00000000fffff984 */ /* 0x000fe20000000800 */
[----:B------:R-:W-:Y:S01]  /*9a20*/  @!PT LDS RZ, [RZ] ;  /* 0x00000000fffff984 */ /* 0x000fe20000000800 */
[----:B------:R3:W-:Y:S06]  /*9a30*/  @!P0 LDGSTS.E.BYPASS.LTC128B.128 [R228+0x4800], desc[UR22][R2.64] ;  /* 0x0480000002e48fae */ /* 0x0007ec000b901d56 */
[----:B------:R2:W-:Y:S01]  /*9a40*/  @P0 STS.128 [R228+0x5000], RZ ;  /* 0x005000ffe4000388 */ /* 0x0005e20000000c00 */
[----:B---3--:R-:W-:Y:S04]  /*9a50*/  IMAD.U32 R2, RZ, RZ, UR19 ;  /* 0x00000013ff027e24 */ /* 0x008fe8000f8e00ff */
[----:B------:R-:W-:Y:S05]  /*9a60*/  @!P0 VIADD R2, R2, 0xffffffff ;  /* 0xffffffff02028836 */ /* 0x000fea0000000000 */
[----:B------:R-:W-:Y:S05]  /*9a70*/  @!P0 SHF.R.S32.HI R0, RZ, 0x1f, R2 ;  /* 0x0000001fff008819 */ /* 0x000fea0000011402 */
[-C--:B-1----:R-:W-:Y:S04]  /*9a80*/  @!P0 IMAD R0, R0, R134.reuse, RZ ;  /* 0x0000008600008224 */ /* 0x082fe800078e02ff */
[C---:B------:R-:W-:Y:S02]  /*9a90*/  @!P0 IMAD R0, R2.reuse, R135, R0 ;  /* 0x0000008702008224 */ /* 0x040fe400078e0200 */
[----:B------:R-:W-:Y:S05]  /*9aa0*/  @!P0 IMAD.WIDE.U32 R2, R2, R134, RZ ;  /* 0x0000008602028225 */ /* 0x000fea00078e00ff */
[----:B------:R-:W-:Y:S02]  /*9ab0*/  @!P0 IADD3 R0, R3, R0, RZ ;  /* 0x0000000003008210 */ /* 0x000fe40007ffe0ff */
[C---:B------:R-:W-:Y:S04]  /*9ac0*/  @!P0 LEA R136, P2, R2.reuse, R232, 0x7 ;  /* 0x000000e802888211 */ /* 0x040fe800078438ff */
[----:B------:R-:W-:Y:S02]  /*9ad0*/  @!P0 LEA.HI.X R2, R2, R231, R0, 0x7, P2 ;  /* 0x000000e702028211 */ /* 0x000fe400010f3c00 */
[C---:B------:R-:W-:Y:S04]  /*9ae0*/  @!P0 LEA R0, P2, R134.reuse, R136, 0x5 ;  /* 0x0000008886008211 */ /* 0x040fe800078428ff */
[----:B------:R-:W-:Y:S02]  /*9af0*/  @!P0 LEA.HI.X R134, R134, R2, R135, 0x5, P2 ;  /* 0x0000000286868211 */ /* 0x000fe400010f2c87 */
[----:B------:R-:W1:Y:S02]  /*9b00*/  @!P0 LDC.64 R2, c[0x0][0x218] ;  /* 0x00008600ff028b82 */ /* 0x000e640000000a00 */
[C---:B-1----:R-:W-:Y:S04]  /*9b10*/  @!P0 LEA R2, P2, R0.reuse, R2, 0x1 ;  /* 0x0000000200028211 */ /* 0x042fe800078408ff */
[----:B------:R-:W-:Y:S02]  /*9b20*/  @!P0 LEA.HI.X R3, R0, R3, R134, 0x1, P2 ;  /* 0x0000000300038211 */ /* 0x000fe400010f0c86 */
[----:B------:R-:W1:Y:S03]  /*9b30*/  @!P0 LDC.64 R134, c[0x0][0x248] ;  /* 0x00009200ff868b82 */ /* 0x000e660000000a00 */
[----:B------:R-:W-:Y:S01]  /*9b40*/  @!PT LDS RZ, [RZ] ;  /* 0x00000000fffff984 */ /* 0x000fe20000000800 */
[----:B------:R-:W-:Y:S01]  /*9b50*/  @!PT LDS RZ, [RZ] ;  /* 0x00000000fffff984 */ /* 0x000fe20000000800 */
[----:B------:R-:W-:Y:S01]  /*9b60*/  @!PT LDS RZ, [RZ] ;  /* 0x00000000fffff984 */ /* 0x000fe20000000800 */
[----:B------:R3:W-:Y:S06]  /*9b70*/  @!P0 LDGSTS.E.BYPASS.LTC128B.128 [R228+0x5000], desc[UR22][R2.64] ;  /* 0x0500000002e48fae */ /* 0x0007ec000b901d56 */
[----:B------:R2:W-:Y:S06]  /*9b80*/  @P0 STS.128 [R228+0x5800], RZ ;  /* 0x005800ffe4000388 */ /* 0x0005ec0000000c00 */
[----:B------:R-:W-:Y:S01]  /*9b90*/  @!PT LDS RZ, [RZ] ;  /* 0x00000000fffff984 */ /* 0x000fe20000000800 */
[----:B------:R-:W-:Y:S01]  /*9ba0*/  @!PT LDS RZ, [RZ] ;  /* 0x00000000fffff984 */ /* 0x000fe20000000800 */
[----:B------:R-:W-:Y:S01]  /*9bb0*/  @!PT LDS RZ, [RZ] ;  /* 0x00000000fffff984 */ /* 0x000fe20000000800 */
[----:B------:R4:W-:Y:S06]  /*9bc0*/  @!P0 LDGSTS.E.BYPASS.LTC128B.128 [R228+0x5800], desc[UR22][R206.64] ;  /* 0x05800000cee48fae */ /* 0x0009ec000b901d56 */
[----:B------:R2:W-:Y:S01]  /*9bd0*/  @P0 STS.128 [R228+0x6000], RZ ;  /* 0x006000ffe4000388 */ /* 0x0005e20000000c00 */
[----:B---3--:R-:W-:Y:S04]  /*9be0*/  IMAD.U32 R2, RZ, RZ, UR19 ;  /* 0x00000013ff027e24 */ /* 0x008fe8000f8e00ff */
[----:B------:R-:W-:Y:S01]  /*9bf0*/  @!P0 VIADD R2, R2, 0xffffffff ;  /* 0xffffffff02028836 */ /* 0x000fe20000000000 */
[----:B----4-:R-:W3:Y:S04]  /*9c00*/  @!P0 LDC.64 R206, c[0x0][0x218] ;  /* 0x00008600ffce8b82 */ /* 0x010ee80000000a00 */
[----:B------:R-:W-:Y:S05]  /*9c10*/  @!P0 SHF.R.S32.HI R0, RZ, 0x1f, R2 ;  /* 0x0000001fff008819 */ /* 0x000fea0000011402 */
[-C--:B-1----:R-:W-:Y:S04]  /*9c20*/  @!P0 IMAD R0, R0, R134.reuse, RZ ;  /* 0x0000008600008224 */ /* 0x082fe800078e02ff */
[C---:B------:R-:W-:Y:S02]  /*9c30*/  @!P0 IMAD R0, R2.reuse, R135, R0 ;  /* 0x0000008702008224 */ /* 0x040fe400078e0200 */
[----:B------:R-:W-:Y:S03]  /*9c40*/  @!P0 IMAD.WIDE.U32 R2, R2, R134, RZ ;  /* 0x0000008602028225 */ /* 0x000fe600078e00ff */
[C---:B------:R-:W-:Y:S02]  /*9c50*/  @!P0 LEA R136, P2, R2.reuse, R232, 0x7 ;  /* 0x000000e802888211 */ /* 0x040fe400078438ff */
[----:B------:R-:W-:Y:S04]  /*9c60*/  @!P0 IADD3 R0, R3, R0, RZ ;  /* 0x0000000003008210 */ /* 0x000fe80007ffe0ff */
[----:B------:R-:W-:Y:S02]  /*9c70*/  @!P0 LEA.HI.X R2, R2, R231, R0, 0x7, P2 ;  /* 0x000000e702028211 */ /* 0x000fe400010f3c00 */
[C---:B------:R-:W-:Y:S02]  /*9c80*/  @!P0 LEA R0, P2, R134.reuse, R136, 0x6 ;  /* 0x0000008886008211 */ /* 0x040fe400078430ff */
[----:B------:R-:W1:Y:S02]  /*9c90*/  @!P0 LDC.64 R136, c[0x0][0x218] ;  /* 0x00008600ff888b82 */ /* 0x000e640000000a00 */
[----:B------:R-:W-:Y:S06]  /*9ca0*/  @!P0 LEA.HI.X R2, R134, R2, R135, 0x6, P2 ;  /* 0x0000000286028211 */ /* 0x000fec00010f3487 */
[----:B------:R-:W4:Y:S01]  /*9cb0*/  @!P0 LDC.64 R134, c[0x0][0x248] ;  /* 0x00009200ff868b82 */ /* 0x000f220000000a00 */
[C---:B-1----:R-:W-:Y:S04]  /*9cc0*/  @!P0 LEA R136, P2, R0.reuse, R136, 0x1 ;  /* 0x0000008800888211 */ /* 0x042fe800078408ff */
[----:B------:R-:W-:Y:S01]  /*9cd0*/  @!P0 LEA.HI.X R137, R0, R137, R2, 0x1, P2 ;  /* 0x0000008900898211 */ /* 0x000fe200010f0c02 */
[----:B------:R-:W-:Y:S04]  /*9ce0*/  IMAD.U32 R2, RZ, RZ, UR19 ;  /* 0x00000013ff027e24 */ /* 0x000fe8000f8e00ff */
[----:B------:R-:W-:Y:S01]  /*9cf0*/  @!PT LDS RZ, [RZ] ;  /* 0x00000000fffff984 */ /* 0x000fe20000000800 */
[----:B------:R-:W-:Y:S01]  /*9d00*/  @!PT LDS RZ, [RZ] ;  /* 0x00000000fffff984 */ /* 0x000fe20000000800 */
[----:B------:R-:W-:Y:S01]  /*9d10*/  @!PT LDS RZ, [RZ] ;  /* 0x00000000fffff984 */ /* 0x000fe20000000800 */
[----:B------:R1:W-:Y:S01]  /*9d20*/  @!P0 LDGSTS.E.BYPASS.LTC128B.128 [R228+0x6000], desc[UR22][R136.64] ;  /* 0x0600000088e48fae */ /* 0x0003e2000b901d56 */
[----:B------:R-:W-:Y:S05]  /*9d30*/  @!P0 VIADD R2, R2, 0xffffffff ;  /* 0xffffffff02028836 */ /* 0x000fea0000000000 */
[----:B------:R2:W-:Y:S01]  /*9d40*/  @P0 STS.128 [R228+0x6800], RZ ;  /* 0x006800ffe4000388 */ /* 0x0005e20000000c00 */
[----:B------:R-:W-:Y:S05]  /*9d50*/  @!P0 SHF.R.S32.HI R0, RZ, 0x1f, R2 ;  /* 0x0000001fff008819 */ /* 0x000fea0000011402 */
[----:B------:R-:W-:Y:S01]  /*9d60*/  @!PT LDS RZ, [RZ] ;  /* 0x00000000fffff984 */ /* 0x000fe20000000800 */
[----:B------:R-:W-:Y:S01]  /*9d70*/  @!PT LDS RZ, [RZ] ;  /* 0x00000000fffff984 */ /* 0x000fe20000000800 */
[----:B------:R-:W-:Y:S01]  /*9d80*/  @!PT LDS RZ, [RZ] ;  /* 0x00000000fffff984 */ /* 0x000fe20000000800 */
[----:B------:R2:W-:Y:S01]  /*9d90*/  @!P0 LDGSTS.E.BYPASS.LTC128B.128 [R228+0x6800], desc[UR22][R208.64] ;  /* 0x06800000d0e48fae */ /* 0x0005e2000b901d56 */
[-C--:B----4-:R-:W-:Y:S05]  /*9da0*/  @!P0 IMAD R0, R0, R134.reuse, RZ ;  /* 0x0000008600008224 */ /* 0x090fea00078e02ff */
[----:B------:R2:W-:Y:S01]  /*9db0*/  @P0 STS.128 [R228+0x7000], RZ ;  /* 0x007000ffe4000388 */ /* 0x0005e20000000c00 */
[C---:B------:R-:W-:Y:S05]  /*9dc0*/  @!P0 IMAD R0, R2.reuse, R135, R0 ;  /* 0x0000008702008224 */ /* 0x040fea00078e0200 */
[----:B------:R-:W-:Y:S01]  /*9dd0*/  @!PT LDS RZ, [RZ] ;  /* 0x00000000fffff984 */ /* 0x000fe20000000800 */
[----:B------:R-:W-:Y:S01]  /*9de0*/  @!PT LDS RZ, [RZ] ;  /* 0x00000000fffff984 */ /* 0x000fe20000000800 */
[----:B------:R-:W-:Y:S01]  /*9df0*/  @!PT LDS RZ, [RZ] ;  /* 0x00000000fffff984 */ /* 0x000fe20000000800 */
[----:B------:R2:W-:Y:S01]  /*9e00*/  @!P0 LDGSTS.E.BYPASS.LTC128B.128 [R228+0x7000], desc[UR22][R204.64] ;  /* 0x07000000cce48fae */ /* 0x0005e2000b901d56 */
[----:B------:R-:W-:Y:S05]  /*9e10*/  @!P0 IMAD.WIDE.U32 R2, R2, R134, RZ ;  /* 0x0000008602028225 */ /* 0x000fea00078e00ff */
[----:B------:R2:W-:Y:S01]  /*9e20*/  @P0 STS.128 [R228+0x7800], RZ ;  /* 0x007800ffe4000388 */ /* 0x0005e20000000c00 */
[----:B------:R-:W-:Y:S02]  /*9e30*/  @!P0 IADD3 R0, R3, R0, RZ ;  /* 0x0000000003008210 */ /* 0x000fe40007ffe0ff */
[C---:B-1----:R-:W-:Y:S04]  /*9e40*/  @!P0 LEA R136, P2, R2.reuse, R232, 0x7 ;  /* 0x000000e802888211 */ /* 0x042fe800078438ff */
[----:B------:R-:W-:Y:S01]  /*9e50*/  @!P0 LEA.HI.X R137, R2, R231, R0, 0x7, P2 ;  /* 0x000000e702898211 */ /* 0x000fe200010f3c00 */
[----:B------:R-:W-:Y:S02]  /*9e60*/  @!P0 IMAD R0, R135, 0x70, RZ ;  /* 0x0000007087008824 */ /* 0x000fe400078e02ff */
[----:B------:R-:W-:Y:S04]  /*9e70*/  @!P0 IMAD.WIDE.U32 R2, R134, 0x70, R136 ;  /* 0x0000007086028825 */ /* 0x000fe800078e0088 */
[----:B------:R-:W-:Y:S01]  /*9e80*/  @!P0 IMAD.IADD R0, R0, 0x1, R3 ;  /* 0x0000000100008824 */ /* 0x000fe200078e0203 */
[C---:B---3--:R-:W-:Y:S04]  /*9e90*/  @!P0 LEA R134, P2, R2.reuse, R206, 0x1 ;  /* 0x000000ce02868211 */ /* 0x048fe800078408ff */
[----:B------:R-:W-:Y:S05]  /*9ea0*/  @!P0 LEA.HI.X R135, R2, R207, R0, 0x1, P2 ;  /* 0x000000cf02878211 */ /* 0x000fea00010f0c00 */
[----:B------:R-:W-:Y:S01]  /*9eb0*/  @!PT LDS RZ, [RZ] ;  /* 0x00000000fffff984 */ /* 0x000fe20000000800 */
[----:B------:R-:W-:Y:S01]  /*9ec0*/  @!PT LDS RZ, [RZ] ;  /* 0x00000000fffff984 */ /* 0x000fe20000000800 */
[----:B------:R-:W-:Y:S01]  /*9ed0*/  @!PT LDS RZ, [RZ] ;  /* 0x00000000fffff984 */ /* 0x000fe20000000800 */
[----:B------:R2:W-:Y:S06]  /*9ee0*/  @!P0 LDGSTS.E.BYPASS.LTC128B.128 [R228+0x7800], desc[UR22][R134.64] ;  /* 0x0780000086e48fae */ /* 0x0005ec000b901d56 */
[----:B------:R-:W0:Y:S01]  /*9ef0*/  LDGDEPBAR ;  /* 0x00000000000079af */ /* 0x000e220000000000 */
[----:B------:R-:W-:Y:S05]  /*9f00*/  BRA `(.L_x_192) ;  /* 0x0000001000847947 */ /* 0x000fea0003800000 */
.L_x_191:
[----:B------:R-:W2:Y:S01]  /*9f10*/  LDL R30, [R1] ;  /* 0x00000000011e7983 */ /* 0x000ea20000100800 */
[----:B------:R-:W-:Y:S01]  /*9f20*/  USHF.R.S32.HI UR6, URZ, 0x1f, UR19 ;  /* 0x0000001f3f067899 */ /* 0x000fe20008011413 */
[----:B------:R-:W-:Y:S04]  /*9f30*/  DEPBAR.LE SB0, 0x0 ;  /* 0x000080000000791a */ /* 0x000fe80000000000 */
[----:B---3--:R-:W3:Y:S04]  /*9f40*/  LDL R9, [R1+0x4] ;  /* 0x0000040001097983 */ /* 0x008ee80000100800 */
[----:B-1----:R-:W4:Y:S04]  /*9f50*/  LDL.64 R2, [R1+0x80] ;  /* 0x0000800001027983 */ /* 0x002f280000100a00 */
[----:B-----5:R-:W5:Y:S04]  /*9f60*/  LDL R10, [R1+0x38] ;  /* 0x00003800010a7983 */ /* 0x020f680000100800 */
[----:B------:R-:W5:Y:S04]  /*9f70*/  LDL R8, [R1+0x68] ;  /* 0x0000680001087983 */ /* 0x000f680000100800 */
        /* <DEDUP_REMOVED lines=17> */
[----:B------:R-:W5:Y:S01]  /*a090*/  LDL R24, [R1+0x44] ;  /* 0x0000440001187983 */ /* 0x000f620000100800 */
[----:B------:R-:W-:Y:S06]  /*a0a0*/  BAR.SYNC.DEFER_BLOCKING 0x0 ;  /* 0x0000000000007b1d */ /* 0x000fec0000010000 */
[----:B------:R-:W-:Y:S01]  /*a0b0*/  @P0 STS.128 [R228+0x8000], RZ ;  /* 0x008000ffe4000388 */ /* 0x000fe20000000c00 */
[C---:B--2---:R-:W-:Y:S02]  /*a0c0*/  IMAD R0, R30.reuse, UR6, RZ ;  /* 0x000000061e007c24 */ /* 0x044fe4000f8e02ff */
[----:B------:R-:W-:Y:S04]  /*a0d0*/  IMAD.WIDE.U32 R4, R30, UR19, RZ ;  /* 0x000000131e047c25 */ /* 0x000fe8000f8e00ff */
[----:B---3--:R-:W-:Y:S04]  /*a0e0*/  IMAD R0, R9, UR19, R0 ;  /* 0x0000001309007c24 */ /* 0x008fe8000f8e0200 */
[----:B----4-:R-:W-:Y:S01]  /*a0f0*/  IMAD.IADD R3, R5, 0x1, R0 ;  /* 0x0000000105037824 */ /* 0x010fe200078e0200 */
[C---:B------:R-:W-:Y:S04]  /*a100*/  LEA R2, P1, R4.reuse, R2, 0x7 ;  /* 0x0000000204027211 */ /* 0x040fe800078238ff */
[----:B-----5:R-:W-:Y:S02]  /*a110*/  LEA.HI.X R3, R4, R10, R3, 0x7, P1 ;  /* 0x0000000a04037211 */ /* 0x020fe400008f3c03 */
[----:B------:R-:W2:Y:S01]  /*a120*/  LDL R10, [R1+0x48] ;  /* 0x00004800010a7983 */ /* 0x000ea20000100800 */
[CC--:B------:R-:W-:Y:S02]  /*a130*/  @!P0 LEA R5, P4, R30.reuse, R2.reuse, 0x5 ;  /* 0x000000021e058211 */ /* 0x0c0fe400078828ff */
[C---:B------:R-:W-:Y:S02]  /*a140*/  @!P0 LEA R6, P2, R30.reuse, R2, 0x6 ;  /* 0x000000021e068211 */ /* 0x040fe400078430ff */
[C---:B------:R-:W-:Y:S02]  /*a150*/  @!P0 LEA R20, P3, R5.reuse, R8, 0x1 ;  /* 0x0000000805148211 */ /* 0x040fe400078608ff */
[CCC-:B------:R-:W-:Y:S02]  /*a160*/  @!P0 LEA.HI.X R8, R30.reuse, R3.reuse, R9.reuse, 0x5, P4 ;  /* 0x000000031e088211 */ /* 0x1c0fe400020f2c09 */
[----:B------:R-:W-:Y:S02]  /*a170*/  @!P0 LEA.HI.X R9, R30, R3, R9, 0x6, P2 ;  /* 0x000000031e098211 */ /* 0x000fe400010f3409 */
[C---:B------:R-:W-:Y:S02]  /*a180*/  @!P0 LEA R4, P2, R2.reuse, R33, 0x1 ;  /* 0x0000002102048211 */ /* 0x040fe400078408ff */
[----:B------:R-:W-:Y:S01]  /*a190*/  @!P0 LEA.HI.X R21, R5, R31, R8, 0x1, P3 ;  /* 0x0000001f05158211 */ /* 0x000fe200018f0c08 */
[--C-:B------:R-:W-:Y:S01]  /*a1a0*/  @!P0 IMAD.MOV.U32 R8, RZ, RZ, R2.reuse ;  /* 0x000000ffff088224 */ /* 0x100fe200078e0002 */
[C---:B------:R-:W-:Y:S01]  /*a1b0*/  @!P0 LEA.HI.X R5, R2.reuse, R12, R3, 0x1, P2 ;  /* 0x0000000c02058211 */ /* 0x040fe200010f0c03 */
[--C-:B------:R-:W-:Y:S01]  /*a1c0*/  @!P0 IMAD.MOV.U32 R12, RZ, RZ, R2.reuse ;  /* 0x000000ffff0c8224 */ /* 0x100fe200078e0002 */
[----:B------:R-:W-:Y:S03]  /*a1d0*/  @!P0 IADD3 R0, P6, R2, UR8, RZ ;  /* 0x0000000802008c10 */ /* 0x000fe6000ffde0ff */
[----:B------:R-:W-:Y:S01]  /*a1e0*/  @!PT LDS RZ, [RZ] ;  /* 0x00000000fffff984 */ /* 0x000fe20000000800 */
[----:B------:R-:W-:Y:S01]  /*a1f0*/  @!PT LDS RZ, [RZ] ;  /* 0x00000000fffff984 */ /* 0x000fe20000000800 */
[----:B------:R-:W-:Y:S01]  /*a200*/  @!PT LDS RZ, [RZ] ;  /* 0x00000000fffff984 */ /* 0x000fe20000000800 */
[----:B------:R1:W-:Y:S01]  /*a210*/  @!P0 LDGSTS.E.BYPASS.LTC128B.128 [R228+0x8000], desc[UR22][R4.64] ;  /* 0x0800000004e48fae */ /* 0x0003e2000b901d56 */
[----:B------:R-:W-:Y:S02]  /*a220*/  @!P0 LEA R22, P5, R0, R18, 0x1 ;  /* 0x0000001200168211 */ /* 0x000fe400078a08ff */
[----:B------:R-:W-:Y:S01]  /*a230*/  @!P0 LEA R18, P1, R6, R7, 0x1 ;  /* 0x0000000706128211 */ /* 0x000fe200078208ff */
[----:B------:R-:W-:Y:S01]  /*a240*/  @P0 STS.128 [R228+0x8800], RZ ;  /* 0x008800ffe4000388 */ /* 0x000fe20000000c00 */
[----:B------:R-:W-:Y:S04]  /*a250*/  @!P0 IADD3.X R7, R3, UR9, RZ, P6, !PT ;  /* 0x0000000903078c10 */ /* 0x000fe8000b7fe4ff */
[----:B------:R-:W-:Y:S05]  /*a260*/  @!P0 LEA.HI.X R23, R0, R32, R7, 0x1, P5 ;  /* 0x0000002000178211 */ /* 0x000fea00028f0c07 */
[----:B------:R-:W-:Y:S01]  /*a270*/  @!PT LDS RZ, [RZ] ;  /* 0x00000000fffff984 */ /* 0x000fe20000000800 */
[----:B------:R-:W-:Y:S01]  /*a280*/  @!PT LDS RZ, [RZ] ;  /* 0x00000000fffff984 */ /* 0x000fe20000000800 */
[----:B------:R-:W-:Y:S01]  /*a290*/  @!PT LDS RZ, [RZ] ;  /* 0x00000000fffff984 */ /* 0x000fe20000000800 */
[----:B------:R-:W-:Y:S04]  /*a2a0*/  @!P0 LDGSTS.E.BYPASS.LTC128B.128 [R228+0x8800], desc[UR22][R22.64] ;  /* 0x0880000016e48fae */ /* 0x000fe8000b901d56 */
[----:B------:R-:W-:Y:S01]  /*a2b0*/  @P0 STS.128 [R228+0x9000], RZ ;  /* 0x009000ffe4000388 */ /* 0x000fe20000000c00 */
[----:B------:R-:W-:Y:S03]  /*a2c0*/  @!P0 LEA.HI.X R19, R6, R13, R9, 0x1, P1 ;  /* 0x0000000d06138211 */ /* 0x000fe600008f0c09 */
[----:B------:R-:W-:Y:S01]  /*a2d0*/  @!PT LDS RZ, [RZ] ;  /* 0x00000000fffff984 */ /* 0x000fe20000000800 */
[----:B------:R-:W-:Y:S01]  /*a2e0*/  @!PT LDS RZ, [RZ] ;  /* 0x00000000fffff984 */ /* 0x000fe20000000800 */
[----:B------:R-:W-:Y:S01]  /*a2f0*/  @!PT LDS RZ, [RZ] ;  /* 0x00000000fffff984 */ /* 0x000fe20000000800 */
[----:B------:R-:W-:Y:S01]  /*a300*/  @!P0 LDGSTS.E.BYPASS.LTC128B.128 [R228+0x9000], desc[UR22][R20.64] ;  /* 0x0900000014e48fae */ /* 0x000fe2000b901d56 */
[--C-:B------:R-:W-:Y:S02]  /*a310*/  @!P0 IMAD.MOV.U32 R13, RZ, RZ, R3.reuse ;  /* 0x000000ffff0d8224 */ /* 0x100fe400078e0003 */
[--C-:B------:R-:W-:Y:S01]  /*a320*/  @!P0 IMAD.MOV.U32 R9, RZ, RZ, R3.reuse ;  /* 0x000000ffff098224 */ /* 0x100fe200078e0003 */
[----:B------:R-:W-:Y:S01]  /*a330*/  @P0 STS.128 [R228+0x9800], RZ ;  /* 0x009800ffe4000388 */ /* 0x000fe20000000c00 */
[----:B-1----:R-:W-:Y:S04]  /*a340*/  @!P0 IMAD.WIDE.U32 R4, R30, 0x30, R2 ;  /* 0x000000301e048825 */ /* 0x002fe800078e0002 */
[----:B------:R-:W-:Y:S01]  /*a350*/  @!P0 IMAD.IADD R0, R17, 0x1, R5 ;  /* 0x0000000111008824 */ /* 0x000fe200078e0205 */
[----:B------:R-:W-:Y:S01]  /*a360*/  @!P0 LEA R16, P4, R4, R16, 0x1 ;  /* 0x0000001004108211 */ /* 0x000fe200078808ff */
[----:B------:R-:W-:Y:S03]  /*a370*/  @!P0 IMAD.WIDE.U32 R2, R30, 0x50, R2 ;  /* 0x000000501e028825 */ /* 0x000fe600078e0002 */
[----:B------:R-:W-:Y:S01]  /*a380*/  @!P0 LEA.HI.X R17, R4, R27, R0, 0x1, P4 ;  /* 0x0000001b04118211 */ /* 0x000fe200020f0c00 */
[----:B------:R-:W-:Y:S01]  /*a390*/  @!P0 IMAD.IADD R3, R15, 0x1, R3 ;  /* 0x000000010f038824 */ /* 0x000fe200078e0203 */
[----:B------:R-:W-:Y:S01]  /*a3a0*/  @!P0 LEA R14, P3, R2, R14, 0x1 ;  /* 0x0000000e020e8211 */ /* 0x000fe200078608ff */
[----:B------:R-:W-:Y:S02]  /*a3b0*/  @!P0 IMAD.WIDE.U32 R12, R30, 0x60, R12 ;  /* 0x000000601e0c8825 */ /* 0x000fe400078e000c */
[----:B------:R-:W-:Y:S01]  /*a3c0*/  @!PT LDS RZ, [RZ] ;  /* 0x00000000fffff984 */ /* 0x000fe20000000800 */
[----:B------:R-:W-:Y:S01]  /*a3d0*/  @!PT LDS RZ, [RZ] ;  /* 0x00000000fffff984 */ /* 0x000fe20000000800 */
[----:B------:R-:W-:Y:S01]  /*a3e0*/  @!PT LDS RZ, [RZ] ;  /* 0x00000000fffff984 */ /* 0x000fe20000000800 */
[----:B------:R-:W-:Y:S01]  /*a3f0*/  @!P0 LDGSTS.E.BYPASS.LTC128B.128 [R228+0x9800], desc[UR22][R16.64] ;  /* 0x0980000010e48fae */ /* 0x000fe2000b901d56 */
[----:B------:R-:W-:Y:S01]  /*a400*/  @!P0 LEA.HI.X R15, R2, R26, R3, 0x1, P3 ;  /* 0x0000001a020f8211 */ /* 0x000fe200018f0c03 */
[----:B------:R-:W-:Y:S02]  /*a410*/  @!P0 IMAD.IADD R5, R11, 0x1, R13 ;  /* 0x000000010b058824 */ /* 0x000fe400078e020d */
[----:B------:R-:W-:Y:S01]  /*a420*/  @P0 STS.128 [R228+0xa000], RZ ;  /* 0x00a000ffe4000388 */ /* 0x000fe20000000c00 */
[----:B------:R-:W-:Y:S03]  /*a430*/  @!P0 IMAD.WIDE.U32 R8, R30, 0x70, R8 ;  /* 0x000000701e088825 */ /* 0x000fe600078e0008 */
[----:B------:R-:W-:Y:S01]  /*a440*/  @!PT LDS RZ, [RZ] ;  /* 0x00000000fffff984 */ /* 0x000fe20000000800 */
[----:B------:R-:W-:Y:S01]  /*a450*/  @!PT LDS RZ, [RZ] ;  /* 0x00000000fffff984 */ /* 0x000fe20000000800 */
[----:B------:R-:W-:Y:S01]  /*a460*/  @!PT LDS RZ, [RZ] ;  /* 0x00000000fffff984 */ /* 0x000fe20000000800 */
[----:B------:R1:W-:Y:S01]  /*a470*/  @!P0 LDGSTS.E.BYPASS.LTC128B.128 [R228+0xa000], desc[UR22][R18.64] ;  /* 0x0a00000012e48fae */ /* 0x0003e2000b901d56 */
[----:B------:R-:W-:Y:S01]  /*a480*/  @!P0 IMAD.IADD R7, R29, 0x1, R9 ;  /* 0x000000011d078824 */ /* 0x000fe200078e0209 */
[C---:B------:R-:W-:Y:S02]  /*a490*/  @!P0 LEA R6, P1, R8.reuse, R28, 0x1 ;  /* 0x0000001c08068211 */ /* 0x040fe400078208ff */
[----:B------:R-:W-:Y:S02]  /*a4a0*/  @P0 STS.128 [R228+0xa800], RZ ;  /* 0x00a800ffe4000388 */ /* 0x000fe40000000c00 */
[----:B------:R-:W-:Y:S02]  /*a4b0*/  @!P0 LEA.HI.X R7, R8, R24, R7, 0x1, P1 ;  /* 0x0000001808078211 */ /* 0x000fe400008f0c07 */
[----:B------:R-:W-:Y:S01]  /*a4c0*/  @!PT LDS RZ, [RZ] ;  /* 0x00000000fffff984 */ /* 0x000fe20000000800 */
[----:B------:R-:W-:Y:S01]  /*a4d0*/  @!PT LDS RZ, [RZ] ;  /* 0x00000000fffff984 */ /* 0x000fe20000000800 */
[----:B------:R-:W-:Y:S01]  /*a4e0*/  @!PT LDS RZ, [RZ] ;  /* 0x00000000fffff984 */ /* 0x000fe20000000800 */
[----:B------:R-:W-:Y:S01]  /*a4f0*/  @!P0 LDGSTS.E.BYPASS.LTC128B.128 [R228+0xa800], desc[UR22][R14.64] ;  /* 0x0a8000000ee48fae */ /* 0x000fe2000b901d56 */
[----:B------:R-:W-:Y:S03]  /*a500*/  ISETP.LT.AND P1, PT, RZ, UR19, PT ;  /* 0x00000013ff007c0c */ /* 0x000fe6000bf21270 */
[----:B------:R-:W-:Y:S01]  /*a510*/  @P0 STS.128 [R228+0xb000], RZ ;  /* 0x00b000ffe4000388 */ /* 0x000fe20000000c00 */
[C---:B--2---:R-:W-:Y:S04]  /*a520*/  @!P0 LEA R10, P2, R12.reuse, R10, 0x1 ;  /* 0x0000000a0c0a8211 */ /* 0x044fe800078408ff */
[----:B------:R-:W-:Y:S05]  /*a530*/  @!P0 LEA.HI.X R11, R12, R25, R5, 0x1, P2 ;  /* 0x000000190c0b8211 */ /* 0x000fea00010f0c05 */
[----:B------:R-:W-:Y:S01]  /*a540*/  @!PT LDS RZ, [RZ] ;  /* 0x00000000fffff984 */ /* 0x000fe20000000800 */
[----:B------:R-:W-:Y:S01]  /*a550*/  @!PT LDS RZ, [RZ] ;  /* 0x00000000fffff984 */ /* 0x000fe20000000800 */
[----:B------:R-:W-:Y:S01]  /*a560*/  @!PT LDS RZ, [RZ] ;  /* 0x00000000fffff984 */ /* 0x000fe20000000800 */
[----:B------:R-:W-:Y:S04]  /*a570*/  @!P0 LDGSTS.E.BYPASS.LTC128B.128 [R228+0xb000], desc[UR22][R10.64] ;  /* 0x0b0000000ae48fae */ /* 0x000fe8000b901d56 */
[----:B------:R-:W-:Y:S04]  /*a580*/  @P0 STS.128 [R228+0xb800], RZ ;  /* 0x00b800ffe4000388 */ /* 0x000fe80000000c00 */
[----:B------:R-:W-:Y:S01]  /*a590*/  @!PT LDS RZ, [RZ] ;  /* 0x00000000fffff984 */ /* 0x000fe20000000800 */
[----:B------:R-:W-:Y:S01]  /*a5a0*/  @!PT LDS RZ, [RZ] ;  /* 0x00000000fffff984 */ /* 0x000fe20000000800 */
[----:B------:R-:W-:Y:S01]  /*a5b0*/  @!PT LDS RZ, [RZ] ;  /* 0x00000000fffff984 */ /* 0x000fe20000000800 */
[----:B------:R2:W-:Y:S04]  /*a5c0*/  @!P0 LDGSTS.E.BYPASS.LTC128B.128 [R228+0xb800], desc[UR22][R6.64] ;  /* 0x0b80000006e48fae */ /* 0x0005e8000b901d56 */
[----:B------:R-:W-:Y:S04]  /*a5d0*/  LDSM.16.M88.4 R128, [R224] ;  /* 0x00000000e080783b */ /* 0x000fe80000000200 */
[----:B-1----:R-:W2:Y:S04]  /*a5e0*/  LDSM.16.M88.4 R16, [R217+0x4000] ;  /* 0x00400000d910783b */ /* 0x002ea80000000200 */
[----:B------:R-:W1:Y:S04]  /*a5f0*/  LDSM.16.M88.4 R124, [R224+0x2000] ;  /* 0x00200000e07c783b */ /* 0x000e680000000200 */
[----:B------:R-:W3:Y:S04]  /*a600*/  LDSM.16.M88.4 R32, [R217+0x4800] ;  /* 0x00480000d920783b */ /* 0x000ee80000000200 */
[----:B------:R-:W0:Y:S04]  /*a610*/  LDGDEPBAR ;  /* 0x00000000000079af */ /* 0x000e280000000000 */
[----:B------:R-:W4:Y:S04]  /*a620*/  LDSM.16.M88.4 R48, [R217+0x5000] ;  /* 0x00500000d930783b */ /* 0x000f280000000200 */
[----:B------:R-:W5:Y:S04]  /*a630*/  LDSM.16.M88.4 R64, [R217+0x5800] ;  /* 0x00580000d940783b */ /* 0x000f680000000200 */
[----:B------:R-:W5:Y:S04]  /*a640*/  LDSM.16.M88.4 R80, [R217+0x6000] ;  /* 0x00600000d950783b */ /* 0x000f680000000200 */
[----:B------:R-:W5:Y:S04]  /*a650*/  LDSM.16.M88.4 R96, [R217+0x6800] ;  /* 0x00680000d960783b */ /* 0x000f680000000200 */
[----:B------:R-:W5:Y:S04]  /*a660*/  LDSM.16.M88.4 R112, [R217+0x7000] ;  /* 0x00700000d970783b */ /* 0x000f680000000200 */
[----:B------:R-:W5:Y:S01]  /*a670*/  LDSM.16.M88.4 R204, [R217+0x7800] ;  /* 0x00780000d9cc783b */ /* 0x000f620000000200 */
[-C--:B--2---:R-:W-:Y:S03]  /*a680*/  HMMA.16816.F32 R4, R128, R16.reuse, RZ ;  /* 0x000000108004723c */ /* 0x084fe600000018ff */
[----:B------:R-:W-:Y:S04]  /*a690*/  LDSM.16.M88.4 R208, [R227] ;  /* 0x00000000e3d0783b */ /* 0x000fe80000000200 */
[----:B------:R-:W-:Y:S01]  /*a6a0*/  LDSM.16.M88.4 R212, [R227+0x2000] ;  /* 0x00200000e3d4783b */ /* 0x000fe20000000200 */
[C---:B-1----:R-:W-:Y:S06]  /*a6b0*/  HMMA.16816.F32 R8, R124.reuse, R16, RZ ;  /* 0x000000107c08723c */ /* 0x042fec00000018ff */
[-C--:B------:R-:W-:Y:S06]  /*a6c0*/  HMMA.16816.F32 R12, R124, R18.reuse, RZ ;  /* 0x000000127c0c723c */ /* 0x080fec00000018ff */
[C---:B------:R-:W-:Y:S06]  /*a6d0*/  HMMA.16816.F32 R16, R128.reuse, R18, RZ ;  /* 0x000000128010723c */ /* 0x040fec00000018ff */
[-C--:B---3--:R-:W-:Y:S06]  /*a6e0*/  HMMA.16816.F32 R20, R128, R32.reuse, RZ ;  /* 0x000000208014723c */ /* 0x088fec00000018ff */
[C---:B------:R-:W-:Y:S06]  /*a6f0*/  HMMA.16816.F32 R24, R124.reuse, R32, RZ ;  /* 0x000000207c18723c */ /* 0x040fec00000018ff */
[-C--:B------:R-:W-:Y:S06]  /*a700*/  HMMA.16816.F32 R28, R124, R34.reuse, RZ ;  /* 0x000000227c1c723c */ /* 0x080fec00000018ff */
[C---:B------:R-:W-:Y:S06]  /*a710*/  HMMA.16816.F32 R32, R128.reuse, R34, RZ ;  /* 0x000000228020723c */ /* 0x040fec00000018ff */
[-C--:B----4-:R-:W-:Y:S06]  /*a720*/  HMMA.16816.F32 R36, R128, R48.reuse, RZ ;  /* 0x000000308024723c */ /* 0x090fec00000018ff */
[C---:B------:R-:W-:Y:S06]  /*a730*/  HMMA.16816.F32 R40, R124.reuse, R48, RZ ;  /* 0x000000307c28723c */ /* 0x040fec00000018ff */
[-C--:B------:R-:W-:Y:S06]  /*a740*/  HMMA.16816.F32 R44, R124, R50.reuse, RZ ;  /* 0x000000327c2c723c */ /* 0x080fec00000018ff */
[C---:B------:R-:W-:Y:S06]  /*a750*/  HMMA.16816.F32 R48, R128.reuse, R50, RZ ;  /* 0x000000328030723c */ /* 0x040fec00000018ff */
[-C--:B-----5:R-:W-:Y:S06]  /*a760*/  HMMA.16816.F32 R52, R128, R64.reuse, RZ ;  /* 0x000000408034723c */ /* 0x0a0fec00000018ff */
        /* <DEDUP_REMOVED lines=20> */
[-C--:B-1----:R-:W-:Y:S06]  /*a8b0*/  HMMA.16816.F32 R4, R208, R204.reuse, R4 ;  /* 0x000000ccd004723c */ /* 0x082fec0000001804 */
[C---:B------:R-:W-:Y:S06]  /*a8c0*/  HMMA.16816.F32 R8, R212.reuse, R204, R8 ;  /* 0x000000ccd408723c */ /* 0x040fec0000001808 */
[-C--:B------:R-:W-:Y:S06]  /*a8d0*/  HMMA.16816.F32 R12, R212, R206.reuse, R12 ;  /* 0x000000ced40c723c */ /* 0x080fec000000180c */
[C---:B------:R-:W-:Y:S01]  /*a8e0*/  HMMA.16816.F32 R16, R208.reuse, R206, R16 ;  /* 0x000000ced010723c */ /* 0x040fe20000001810 */
        /* <DEDUP_REMOVED lines=33> */
[-C--:B------:R-:W-:Y:S01]  /*ab00*/  HMMA.16816.F32 R124, R212, R206.reuse, R124 ;  /* 0x000000ced47c723c */ /* 0x080fe2000000187c */
[----:B------:R-:W-:Y:S05]  /*ab10*/  LDSM.16.M88.4 R212, [R226+0x2000] ;  /* 0x00200000e2d4783b */ /* 0x000fea0000000200 */
[----:B------:R-:W-:Y:S01]  /*ab20*/  HMMA.16816.F32 R128, R208, R206, R128 ;  /* 0x000000ced080723c */ /* 0x000fe20000001880 */
[----:B------:R-:W-:Y:S04]  /*ab30*/  LDSM.16.M88.4 R204, [R226] ;  /* 0x00000000e2cc783b */ /* 0x000fe80000000200 */
[----:B------:R-:W1:Y:S02]  /*ab40*/  LDSM.16.M88.4 R208, [R216] ;  /* 0x00000000d8d0783b */ /* 0x000e640000000200 */
[-C--:B-1----:R-:W-:Y:S06]  /*ab50*/  HMMA.16816.F32 R4, R204, R208.reuse, R4 ;  /* 0x000000d0cc04723c */ /* 0x082fec0000001804 */
[C---:B------:R-:W-:Y:S06]  /*ab60*/  HMMA.16816.F32 R8, R212.reuse, R208, R8 ;  /* 0x000000d0d408723c */ /* 0x040fec0000001808 */
[-C--:B------:R-:W-:Y:S05]  /*ab70*/  HMMA.16816.F32 R12, R212, R210.reuse, R12 ;  /* 0x000000d2d40c723c */ /* 0x080fea000000180c */
[C---:B------:R-:W-:Y:S01]  /*ab80*/  VIADD R208, R216.reuse, 0x800 ;  /* 0x00000800d8d07836 */ /* 0x040fe20000000000 */
[C---:B------:R-:W-:Y:S05]  /*ab90*/  HMMA.16816.F32 R16, R204.reuse, R210, R16 ;  /* 0x000000d2cc10723c */ /* 0x040fea0000001810 */
        /* <DEDUP_REMOVED lines=34> */
[----:B------:R-:W-:Y:S01]  /*adc0*/  VIADD R208, R216, 0x3800 ;  /* 0x00003800d8d07836 */ /* 0x000fe20000000000 */
[C---:B------:R-:W-:Y:S05]  /*add0*/  HMMA.16816.F32 R112, R204.reuse, R210, R112 ;  /* 0x000000d2cc70723c */ /* 0x040fea0000001870 */
[----:B------:R-:W1:Y:S02]  /*ade0*/  LDSM.16.M88.4 R208, [R208] ;  /* 0x00000000d0d0783b */ /* 0x000e640000000200 */
        /* <DEDUP_REMOVED lines=41> */
[----:B------:R-:W1:Y:S01]  /*b080*/  LDSM.16.M88.4 R208, [R222+0x3800] ;  /* 0x00380000ded0783b */ /* 0x000e620000000200 */
[----:B------:R-:W-:Y:S04]  /*b090*/  DEPBAR.LE SB0, 0x0 ;  /* 0x000080000000791a */ /* 0x000fe80000000000 */
[----:B------:R-:W-:Y:S01]  /*b0a0*/  BAR.SYNC.DEFER_BLOCKING 0x0 ;  /* 0x0000000000007b1d */ /* 0x000fe20000010000 */
[-C--:B-1----:R-:W-:Y:S06]  /*b0b0*/  HMMA.16816.F32 R116, R204, R208.reuse, R116 ;  /* 0x000000d0cc74723c */ /* 0x082fec0000001874 */
[C---:B------:R-:W-:Y:S06]  /*b0c0*/  HMMA.16816.F32 R120, R212.reuse, R208, R120 ;  /* 0x000000d0d478723c */ /* 0x040fec0000001878 */
[-C--:B------:R-:W-:Y:S06]  /*b0d0*/  HMMA.16816.F32 R124, R212, R210.reuse, R124 ;  /* 0x000000d2d47c723c */ /* 0x080fec000000187c */
[----:B------:R-:W-:Y:S01]  /*b0e0*/  HMMA.16816.F32 R128, R204, R210, R128 ;  /* 0x000000d2cc80723c */ /* 0x000fe20000001880 */
[----:B------:R-:W-:Y:S11]  /*b0f0*/  @!UPT UIADD3 URZ, URZ, URZ, URZ ;  /* 0x0000003f3f3ff290 */ /* 0x000ff6000fffe03f */
[----:B------:R-:W-:Y:S01]  /*b100*/  @!UPT UIADD3 URZ, URZ, URZ, URZ ;  /* 0x0000003f3f3ff290 */ /* 0x000fe2000fffe03f */
[----:B------:R-:W-:Y:S11]  /*b110*/  @P1 BRA `(.L_x_193) ;  /* 0xffffffe000e41947 */ /* 0x000ff6000383ffff */
.L_x_192:
[----:B------:R-:W-:Y:S01]  /*b120*/  FMNMX.FTZ R0, R8, R132, !PT ;  /* 0x0000008408007209 */ /* 0x000fe20007810000 */
[----:B------:R-:W-:Y:S01]  /*b130*/  STL [R1+0xa8], R228 ;  /* 0x0000a8e401007387 */ /* 0x000fe20000100800 */
[----:B--2---:R-:W-:Y:S01]  /*b140*/  FMNMX.FTZ R134, R6, R139, !PT ;  /* 0x0000008b06867209 */ /* 0x004fe20007810000 */
[----:B------:R-:W-:Y:S01]  /*b150*/  UIADD3 UR19, UR19, -0x1, URZ ;  /* 0xffffffff13137890 */ /* 0x000fe2000fffe03f */
        /* <DEDUP_REMOVED lines=132> */
[----:B------:R-:W-:Y:S01]  /*b9a0*/  SHFL.BFLY PT, R135, R137, 0x2, 0x1f ;  /* 0x0c401f0089877f89 */ /* 0x000fe200000e0000 */
[----:B------:R-:W-:Y:S02]  /*b9b0*/  FMNMX.FTZ R3, R129, R3, !PT ;  /* 0x0000000381037209 */ /* 0x000fe40007810000 */
[----:B------:R-:W-:Y:S05]  /*b9c0*/  FMNMX.FTZ R0, R127, R0, !PT ;  /* 0x000000007f007209 */ /* 0x000fea0007810000 */
[----:B------:R-:W-:Y:S08]  /*b9d0*/  SHFL.BFLY PT, R204, R134, 0x2, 0x1f ;  /* 0x0c401f0086cc7f89 */ /* 0x000ff000000e0000 */
[----:B------:R-:W-:Y:S08]  /*b9e0*/  SHFL.BFLY PT, R136, R3, 0x2, 0x1f ;  /* 0x0c401f0003887f89 */ /* 0x000ff000000e0000 */
[----:B------:R-:W1:Y:S02]  /*b9f0*/  SHFL.BFLY PT, R2, R0, 0x2, 0x1f ;  /* 0x0c401f0000027f89 */ /* 0x000e6400000e0000 */
[----:B-1----:R-:W-:Y:S02]  /*ba00*/  FMNMX.FTZ R0, R0, R2, !PT ;  /* 0x0000000200007209 */ /* 0x002fe40007810000 */
[----:B------:R-:W-:Y:S02]  /*ba10*/  FMNMX.FTZ R137, R137, R135, !PT ;  /* 0x0000008789897209 */ /* 0x000fe40007810000 */
[----:B------:R-:W-:Y:S02]  /*ba20*/  FMNMX.FTZ R135, R134, R204, !PT ;  /* 0x000000cc86877209 */ /* 0x000fe40007810000 */
[----:B------:R-:W-:Y:S01]  /*ba30*/  FMNMX.FTZ R136, R3, R136, !PT ;  /* 0x0000008803887209 */ /* 0x000fe20007810000 */
[----:B------:R-:W1:Y:S08]  /*ba40*/  SHFL.BFLY PT, R206, R137, 0x1, 0x1f ;  /* 0x0c201f0089ce7f89 */ /* 0x000e7000000e0000 */
[----:B------:R-:W2:Y:S08]  /*ba50*/  SHFL.BFLY PT, R205, R135, 0x1, 0x1f ;  /* 0x0c201f0087cd7f89 */ /* 0x000eb000000e0000 */
[----:B------:R-:W3:Y:S08]  /*ba60*/  SHFL.BFLY PT, R204, R136, 0x1, 0x1f ;  /* 0x0c201f0088cc7f89 */ /* 0x000ef000000e0000 */
[----:B------:R-:W4:Y:S01]  /*ba70*/  SHFL.BFLY PT, R3, R0, 0x1, 0x1f ;  /* 0x0c201f0000037f89 */ /* 0x000f2200000e0000 */
[----:B-1----:R-:W-:Y:S02]  /*ba80*/  FMNMX.FTZ R137, R137, R206, !PT ;  /* 0x000000ce89897209 */ /* 0x002fe40007810000 */
[----:B--2---:R-:W-:Y:S03]  /*ba90*/  FMNMX.FTZ R135, R135, R205, !PT ;  /* 0x000000cd87877209 */ /* 0x004fe60007810000 */
[C---:B------:R-:W-:Y:S01]  /*baa0*/  FADD.FTZ R2, -R137.reuse, R132 ;  /* 0x0000008489027221 */ /* 0x040fe20000010100 */
[C---:B------:R-:W-:Y:S02]  /*bab0*/  FSETP.NEU.FTZ.AND P3, PT, R137.reuse, -INF , PT ;  /* 0xff8000008900780b */ /* 0x040fe40003f7d000 */
[----:B---3--:R-:W-:Y:S01]  /*bac0*/  FMNMX.FTZ R136, R136, R204, !PT ;  /* 0x000000cc88887209 */ /* 0x008fe20007810000 */
[----:B------:R-:W-:Y:S01]  /*bad0*/  FMUL.FTZ R204, R137, UR4 ;  /* 0x0000000489cc7c20 */ /* 0x000fe20008410000 */
[C---:B------:R-:W-:Y:S01]  /*bae0*/  FSETP.NEU.FTZ.AND P4, PT, R135.reuse, -INF , PT ;  /* 0xff8000008700780b */ /* 0x040fe20003f9d000 */
[----:B------:R-:W-:Y:S01]  /*baf0*/  FMUL.FTZ R2, R2, UR4 ;  /* 0x0000000402027c20 */ /* 0x000fe20008410000 */
[----:B----4-:R-:W-:Y:S01]  /*bb00*/  FMNMX.FTZ R134, R0, R3, !PT ;  /* 0x0000000300867209 */ /* 0x010fe20007810000 */
[C---:B------:R-:W-:Y:S01]  /*bb10*/  FADD.FTZ R3, -R135.reuse, R139 ;  /* 0x0000008b87037221 */ /* 0x040fe20000010100 */
[C---:B------:R-:W-:Y:S01]  /*bb20*/  FMUL.FTZ R205, R136.reuse, UR4 ;  /* 0x0000000488cd7c20 */ /* 0x040fe20008410000 */
[----:B------:R-:W-:Y:S01]  /*bb30*/  FMUL.FTZ R139, R135, UR4 ;  /* 0x00000004878b7c20 */ /* 0x000fe20008410000 */
[----:B------:R-:W-:Y:S01]  /*bb40*/  FSETP.NEU.FTZ.AND P5, PT, R136, -INF , PT ;  /* 0xff8000008800780b */ /* 0x000fe20003fbd000 */
[----:B------:R-:W-:Y:S01]  /*bb50*/  FADD.FTZ R0, -R134, R133 ;  /* 0x0000008586007221 */ /* 0x000fe20000010100 */
[----:B------:R-:W-:Y:S01]  /*bb60*/  FSEL R204, R204, RZ, P3 ;  /* 0x000000ffcccc7208 */ /* 0x000fe20001800000 */
[----:B------:R-:W-:Y:S01]  /*bb70*/  MUFU.EX2 R133, R2 ;  /* 0x0000000200857308 */ /* 0x000fe20000000800 */
[----:B------:R-:W-:Y:S01]  /*bb80*/  FSEL R205, R205, RZ, P5 ;  /* 0x000000ffcdcd7208 */ /* 0x000fe20002800000 */
[----:B------:R-:W-:Y:S01]  /*bb90*/  FMUL.FTZ R0, R0, UR4 ;  /* 0x0000000400007c20 */ /* 0x000fe20008410000 */
[----:B------:R-:W-:Y:S01]  /*bba0*/  FSEL R139, R139, RZ, P4 ;  /* 0x000000ff8b8b7208 */ /* 0x000fe20002000000 */
[--C-:B------:R-:W-:Y:S01]  /*bbb0*/  FFMA.FTZ R217, R92, UR4, -R204.reuse ;  /* 0x000000045cd97c23 */ /* 0x100fe200080108cc */
[--C-:B------:R-:W-:Y:S01]  /*bbc0*/  FFMA.FTZ R226, R108, UR4, -R204.reuse ;  /* 0x000000046ce27c23 */ /* 0x100fe200080108cc */
[--C-:B------:R-:W-:Y:S01]  /*bbd0*/  FFMA.FTZ R4, R4, UR4, -R205.reuse ;  /* 0x0000000404047c23 */ /* 0x100fe200080108cd */
[----:B------:R-:W-:Y:S03]  /*bbe0*/  FFMA.FTZ R5, R5, UR4, -R205 ;  /* 0x0000000405057c23 */ /* 0x000fe600080108cd */
[----:B------:R-:W-:Y:S01]  /*bbf0*/  MUFU.EX2 R2, R0 ;  /* 0x0000000000027308 */ /* 0x000fe20000000800 */
[----:B------:R-:W-:Y:S01]  /*bc00*/  FFMA.FTZ R7, R7, UR4, -R139 ;  /* 0x0000000407077c23 */ /* 0x000fe2000801088b */
[--C-:B------:R-:W-:Y:S01]  /*bc10*/  FFMA.FTZ R242, R80, UR4, -R205.reuse ;  /* 0x0000000450f27c23 */ /* 0x100fe200080108cd */
[--C-:B------:R-:W-:Y:S01]  /*bc20*/  FFMA.FTZ R245, R68, UR4, -R205.reuse ;  /* 0x0000000444f57c23 */ /* 0x100fe200080108cd */
[--C-:B------:R-:W-:Y:S01]  /*bc30*/  FFMA.FTZ R16, R16, UR4, -R205.reuse ;  /* 0x0000000410107c23 */ /* 0x100fe200080108cd */
[--C-:B------:R-:W-:Y:S01]  /*bc40*/  FFMA.FTZ R215, R20, UR4, -R205.reuse ;  /* 0x0000000414d77c23 */ /* 0x100fe200080108cd */
[--C-:B------:R-:W-:Y:S01]  /*bc50*/  FFMA.FTZ R214, R21, UR4, -R205.reuse ;  /* 0x0000000415d67c23 */ /* 0x100fe200080108cd */
[----:B------:R-:W-:Y:S03]  /*bc60*/  FFMA.FTZ R216, R117, UR4, -R205 ;  /* 0x0000000475d87c23 */ /* 0x000fe600080108cd */
[----:B------:R1:W-:Y:S01]  /*bc70*/  MUFU.EX2 R80, R7 ;  /* 0x0000000700507308 */ /* 0x0003e20000000800 */
[--C-:B------:R-:W-:Y:S01]  /*bc80*/  FFMA.FTZ R224, R119, UR4, -R139.reuse ;  /* 0x0000000477e07c23 */ /* 0x100fe2000801088b */
[--C-:B------:R-:W-:Y:S01]  /*bc90*/  FFMA.FTZ R222, R120, UR4, -R204.reuse ;  /* 0x0000000478de7c23 */ /* 0x100fe200080108cc */
[--C-:B------:R-:W-:Y:S01]  /*bca0*/  FFMA.FTZ R117, R22, UR4, -R139.reuse ;  /* 0x0000000416757c23 */ /* 0x100fe2000801088b */
[--C-:B------:R-:W-:Y:S01]  /*bcb0*/  FFMA.FTZ R227, R98, UR4, -R139.reuse ;  /* 0x0000000462e37c23 */ /* 0x100fe2000801088b */
[----:B------:R-:W-:Y:S01]  /*bcc0*/  FFMA.FTZ R225, R114, UR4, -R139 ;  /* 0x0000000472e17c23 */ /* 0x000fe2000801088b */
[----:B------:R-:W-:Y:S01]  /*bcd0*/  FFMA.FTZ R207, R100, UR4, -R205 ;  /* 0x0000000464cf7c23 */ /* 0x000fe200080108cd */
[----:B------:R-:W-:Y:S03]  /*bce0*/  FFMA.FTZ R238, R55, UR4, -R139 ;  /* 0x0000000437ee7c23 */ /* 0x000fe6000801088b */
[----:B------:R-:W-:Y:S01]  /*bcf0*/  MUFU.EX2 R68, R4 ;  /* 0x0000000400447308 */ /* 0x000fe20000000800 */
[--C-:B------:R-:W-:Y:S01]  /*bd00*/  FFMA.FTZ R209, R36, UR4, -R205.reuse ;  /* 0x0000000424d17c23 */ /* 0x100fe200080108cd */
[--C-:B------:R-:W-:Y:S01]  /*bd10*/  FFMA.FTZ R36, R124, UR4, -R204.reuse ;  /* 0x000000047c247c23 */ /* 0x100fe200080108cc */
[----:B------:R-:W-:Y:S01]  /*bd20*/  MOV R55, R207 ;  /* 0x000000cf00377202 */ /* 0x000fe20000000f00 */
[--C-:B------:R-:W-:Y:S01]  /*bd30*/  FFMA.FTZ R239, R52, UR4, -R205.reuse ;  /* 0x0000000434ef7c23 */ /* 0x100fe200080108cd */
[--C-:B------:R-:W-:Y:S01]  /*bd40*/  FFMA.FTZ R52, R96, UR4, -R205.reuse ;  /* 0x0000000460347c23 */ /* 0x100fe200080108cd */
[----:B------:R-:W-:Y:S01]  /*bd50*/  FFMA.FTZ R211, R37, UR4, -R205 ;  /* 0x0000000425d37c23 */ /* 0x000fe200080108cd */
[----:B------:R-:W-:Y:S03]  /*bd60*/  FFMA.FTZ R37, R103, UR4, -R139 ;  /* 0x0000000467257c23 */ /* 0x000fe6000801088b */
[----:B------:R-:W2:Y:S01]  /*bd70*/  MUFU.EX2 R4, R5 ;  /* 0x0000000500047308 */ /* 0x000ea20000000800 */
[----:B-1----:R-:W3:Y:S01]  /*bd80*/  LDL.LU R7, [R1+0x18] ;  /* 0x0000180001077983 */ /* 0x002ee20000300800 */
[--C-:B------:R-:W-:Y:S01]  /*bd90*/  FFMA.FTZ R240, R53, UR4, -R205.reuse ;  /* 0x0000000435f07c23 */ /* 0x100fe200080108cd */
[--C-:B------:R-:W-:Y:S01]  /*bda0*/  FFMA.FTZ R53, R109, UR4, -R204.reuse ;  /* 0x000000046d357c23 */ /* 0x100fe200080108cc */
[--C-:B------:R-:W-:Y:S01]  /*bdb0*/  FFMA.FTZ R241, R81, UR4, -R205.reuse ;  /* 0x0000000451f17c23 */ /* 0x100fe200080108cd */
[--C-:B------:R-:W-:Y:S01]  /*bdc0*/  FFMA.FTZ R249, R84, UR4, -R205.reuse ;  /* 0x0000000454f97c23 */ /* 0x100fe200080108cd */
[----:B------:R-:W-:Y:S01]  /*bdd0*/  FFMA.FTZ R84, R28, UR4, -R204 ;  /* 0x000000041c547c23 */ /* 0x000fe200080108cc */
[--C-:B------:R-:W-:Y:S03]  /*bde0*/  FFMA.FTZ R251, R85, UR4, -R205.reuse ;  /* 0x0000000455fb7c23 */ /* 0x100fe600080108cd */
[----:B------:R1:W-:Y:S01]  /*bdf0*/  MUFU.EX2 R228, R16 ;  /* 0x0000001000e47308 */ /* 0x0003e20000000800 */
[----:B------:R-:W-:Y:S01]  /*be00*/  FADD.FTZ R132, -R136, R138 ;  /* 0x0000008a88847221 */ /* 0x000fe20000010100 */
[C---:B------:R-:W-:Y:S01]  /*be10*/  FMUL.FTZ R138, R134.reuse, UR4 ;  /* 0x00000004868a7c20 */ /* 0x040fe20008410000 */
[----:B------:R-:W-:Y:S01]  /*be20*/  FSETP.NEU.FTZ.AND P2, PT, R134, -INF , PT ;  /* 0xff8000008600780b */ /* 0x000fe20003f5d000 */
[----:B------:R-:W-:Y:S01]  /*be30*/  FFMA.FTZ R8, R8, UR4, -R204 ;  /* 0x0000000408087c23 */ /* 0x000fe200080108cc */
[----:B------:R-:W-:Y:S01]  /*be40*/  FMUL.FTZ R132, R132, UR4 ;  /* 0x0000000484847c20 */ /* 0x000fe20008410000 */
[--C-:B------:R-:W-:Y:S01]  /*be50*/  FFMA.FTZ R212, R33, UR4, -R205.reuse ;  /* 0x0000000421d47c23 */ /* 0x100fe200080108cd */
[----:B------:R-:W-:Y:S03]  /*be60*/  FSEL R138, R138, RZ, P2 ;  /* 0x000000ff8a8a7208 */ /* 0x000fe60001000000 */
[----:B------:R-:W-:Y:S01]  /*be70*/  MUFU.EX2 R33, R8 ;  /* 0x0000000800217308 */ /* 0x000fe20000000800 */
[----:B--2---:R-:W-:Y:S01]  /*be80*/  MOV R92, R4 ;  /* 0x00000004005c7202 */ /* 0x004fe20000000f00 */
[--C-:B------:R-:W-:Y:S01]  /*be90*/  FFMA.FTZ R213, R32, UR4, -R205.reuse ;  /* 0x0000000420d57c23 */ /* 0x100fe200080108cd */
[----:B------:R-:W2:Y:S01]  /*bea0*/  LDL.LU R4, [R1+0x1c] ;  /* 0x00001c0001047983 */ /* 0x000ea20000300800 */
[--C-:B------:R-:W-:Y:S01]  /*beb0*/  FFMA.FTZ R10, R10, UR4, -R138.reuse ;  /* 0x000000040a0a7c23 */ /* 0x100fe2000801088a */
[--C-:B------:R-:W-:Y:S01]  /*bec0*/  FFMA.FTZ R11, R11, UR4, -R138.reuse ;  /* 0x000000040b0b7c23 */ /* 0x100fe2000801088a */
[----:B------:R-:W-:Y:S01]  /*bed0*/  FMUL.FTZ R0, R3, UR4 ;  /* 0x0000000403007c20 */ /* 0x000fe20008410000 */
[----:B------:R-:W-:Y:S03]  /*bee0*/  FFMA.FTZ R81, R27, UR4, -R138 ;  /* 0x000000041b517c23 */ /* 0x000fe6000801088a */
[----:B------:R4:W-:Y:S01]  /*bef0*/  MUFU.EX2 R32, R10 ;  /* 0x0000000a00207308 */ /* 0x0009e20000000800 */
[----:B-1----:R-:W2:Y:S01]  /*bf00*/  LDL.LU R16, [R1+0x20] ;  /* 0x0000200001107983 */ /* 0x002ea20000300800 */
[----:B------:R-:W-:Y:S01]  /*bf10*/  FMUL.FTZ R27, R2, R163 ;  /* 0x000000a3021b7220 */ /* 0x000fe20000410000 */
[----:B------:R-:W-:Y:S01]  /*bf20*/  FFMA.FTZ R85, R25, UR4, -R204 ;  /* 0x0000000419557c23 */ /* 0x000fe200080108cc */
[--C-:B------:R-:W-:Y:S01]  /*bf30*/  FFMA.FTZ R14, R14, UR4, -R138.reuse ;  /* 0x000000040e0e7c23 */ /* 0x100fe2000801088a */
[--C-:B------:R-:W-:Y:S01]  /*bf40*/  FFMA.FTZ R15, R15, UR4, -R138.reuse ;  /* 0x000000040f0f7c23 */ /* 0x100fe2000801088a */
[----:B------:R-:W-:Y:S01]  /*bf50*/  FFMA.FTZ R124, R94, UR4, -R138 ;  /* 0x000000045e7c7c23 */ /* 0x000fe2000801088a */
[----:B------:R-:W-:Y:S03]  /*bf60*/  FFMA.FTZ R233, R116, UR4, -R205 ;  /* 0x0000000474e97c23 */ /* 0x000fe600080108cd */
[----:B------:R1:W-:Y:S01]  /*bf70*/  MUFU.EX2 R8, R11 ;  /* 0x0000000b00087308 */ /* 0x0003e20000000800 */
[--C-:B------:R-:W-:Y:S01]  /*bf80*/  FFMA.FTZ R116, R23, UR4, -R139.reuse ;  /* 0x0000000417747c23 */ /* 0x100fe2000801088b */
[----:B------:R-:W-:Y:S01]  /*bf90*/  FFMA.FTZ R235, R54, UR4, -R139 ;  /* 0x0000000436eb7c23 */ /* 0x000fe2000801088b */
[----:B------:R-:W2:Y:S01]  /*bfa0*/  LDSM.16.MT88.4 R20, [R218+0x8000] ;  /* 0x00800000da14783b */ /* 0x000ea20000004200 */
[--C-:B------:R-:W-:Y:S01]  /*bfb0*/  FFMA.FTZ R54, R105, UR4, -R204.reuse ;  /* 0x0000000469367c23 */ /* 0x100fe200080108cc */
[--C-:B------:R-:W-:Y:S01]  /*bfc0*/  FFMA.FTZ R119, R73, UR4, -R204.reuse ;  /* 0x0000000449777c23 */ /* 0x100fe200080108cc */
[----:B------:R-:W-:Y:S01]  /*bfd0*/  FFMA.FTZ R250, R88, UR4, -R204 ;  /* 0x0000000458fa7c23 */ /* 0x000fe200080108cc */
[----:B------:R-:W-:Y:S03]  /*bfe0*/  FFMA.FTZ R88, R43, UR4, -R138 ;  /* 0x000000042b587c23 */ /* 0x000fe6000801088a */
[----:B------:R1:W-:Y:S01]  /*bff0*/  MUFU.EX2 R3, R132 ;  /* 0x0000008400037308 */ /* 0x0003e20000000800 */
[--C-:B------:R-:W-:Y:S01]  /*c000*/  FFMA.FTZ R207, R60, UR4, -R204.reuse ;  /* 0x000000043ccf7c23 */ /* 0x100fe200080108cc */
[----:B------:R-:W-:Y:S01]  /*c010*/  FMUL.FTZ R60, R133, R140 ;  /* 0x0000008c853c7220 */ /* 0x000fe20000410000 */
[----:B------:R-:W-:Y:S01]  /*c020*/  FMUL.FTZ R43, R2, R155 ;  /* 0x0000009b022b7220 */ /* 0x000fe20000410000 */
[----:B------:R-:W-:Y:S01]  /*c030*/  FFMA.FTZ R252, R89, UR4, -R204 ;  /* 0x0000000459fc7c23 */ /* 0x000fe200080108cc */
[--C-:B------:R-:W-:Y:S01]  /*c040*/  FFMA.FTZ R89, R42, UR4, -R138.reuse ;  /* 0x000000042a597c23 */ /* 0x100fe2000801088a */
[C---:B------:R-:W-:Y:S01]  /*c050*/  FMUL.FTZ R42, R2.reuse, R154 ;  /* 0x0000009a022a7220 */ /* 0x040fe20000410000 */
[--C-:B------:R-:W-:Y:S03]  /*c060*/  FFMA.FTZ R96, R47, UR4, -R138.reuse ;  /* 0x000000042f607c23 */ /* 0x100fe6000801088a */
[----:B------:R1:W-:Y:S01]  /*c070*/  MUFU.EX2 R94, R14 ;  /* 0x0000000e005e7308 */ /* 0x0003e20000000800 */
[----:B------:R-:W-:Y:S01]  /*c080*/  FMUL.FTZ R47, R2, R151 ;  /* 0x00000097022f7220 */ /* 0x000fe20000410000 */
[--C-:B------:R-:W-:Y:S01]  /*c090*/  FFMA.FTZ R108, R58, UR4, -R138.reuse ;  /* 0x000000043a6c7c23 */ /* 0x100fe2000801088a */
[C---:B------:R-:W-:Y:S01]  /*c0a0*/  FMUL.FTZ R58, R2.reuse, R146 ;  /* 0x00000092023a7220 */ /* 0x040fe20000410000 */
[--C-:B------:R-:W-:Y:S01]  /*c0b0*/  FFMA.FTZ R105, R59, UR4, -R138.reuse ;  /* 0x000000043b697c23 */ /* 0x100fe2000801088a */
[C---:B------:R-:W-:Y:S01]  /*c0c0*/  FMUL.FTZ R59, R2.reuse, R147 ;  /* 0x00000093023b7220 */ /* 0x040fe20000410000 */
[----:B------:R-:W-:Y:S01]  /*c0d0*/  FFMA.FTZ R103, R63, UR4, -R138 ;  /* 0x000000043f677c23 */ /* 0x000fe2000801088a */
[----:B------:R-:W-:Y:S03]  /*c0e0*/  FMUL.FTZ R63, R2, R143 ;  /* 0x0000008f023f7220 */ /* 0x000fe60000410000 */
[----:B------:R1:W-:Y:S01]  /*c0f0*/  MUFU.EX2 R140, R15 ;  /* 0x0000000f008c7308 */ /* 0x0003e20000000800 */
[--C-:B------:R-:W-:Y:S01]  /*c100*/  FFMA.FTZ R210, R112, UR4, -R205.reuse ;  /* 0x0000000470d27c23 */ /* 0x100fe200080108cd */
        /* <DEDUP_REMOVED lines=12> */
[--C-:B------:R-:W-:Y:S01]  /*c1d0*/  FFMA.FTZ R129, R39, UR4, -R139.reuse ;  /* 0x0000000427817c23 */ /* 0x100fe2000801088b */
[----:B----4-:R-:W-:Y:S03]  /*c1e0*/  MOV R10, R231 ;  /* 0x000000e7000a7202 */ /* 0x010fe60000000f00 */
[----:B------:R-:W4:Y:S01]  /*c1f0*/  MUFU.EX2 R17, R17 ;  /* 0x0000001100117308 */ /* 0x000f220000000800 */
[----:B-1----:R-:W-:Y:S01]  /*c200*/  MOV R11, R210 ;  /* 0x000000d2000b7202 */ /* 0x002fe20000000f00 */
[--C-:B------:R-:W-:Y:S01]  /*c210*/  FFMA.FTZ R39, R115, UR4, -R139.reuse ;  /* 0x0000000473277c23 */ /* 0x100fe2000801088b */
[--C-:B------:R-:W-:Y:S01]  /*c220*/  FFMA.FTZ R132, R51, UR4, -R139.reuse ;  /* 0x0000000433847c23 */ /* 0x100fe2000801088b */
[----:B------:R-:W-:Y:S01]  /*c230*/  MOV R51, R232 ;  /* 0x000000e800337202 */ /* 0x000fe20000000f00 */
        /* <DEDUP_REMOVED lines=10> */
[--C-:B------:R-:W-:Y:S03]  /*c2e0*/  FFMA.FTZ R93, R46, UR4, -R138.reuse ;  /* 0x000000042e5d7c23 */ /* 0x100fe6000801088a */
[----:B------:R-:W-:Y:S01]  /*c2f0*/  MUFU.EX2 R214, R214 ;  /* 0x000000d600d67308 */ /* 0x000fe20000000800 */
[--C-:B------:R-:W-:Y:S01]  /*c300*/  FFMA.FTZ R67, R30, UR4, -R138.reuse ;  /* 0x000000041e437c23 */ /* 0x100fe2000801088a */
[--C-:B------:R-:W-:Y:S01]  /*c310*/  FFMA.FTZ R66, R31, UR4, -R138.reuse ;  /* 0x000000041f427c23 */ /* 0x100fe2000801088a */
[--C-:B------:R-:W-:Y:S01]  /*c320*/  FFMA.FTZ R104, R62, UR4, -R138.reuse ;  /* 0x000000043e687c23 */ /* 0x100fe2000801088a */
[----:B------:R-:W-:Y:S01]  /*c330*/  FFMA.FTZ R120, R90, UR4, -R138 ;  /* 0x000000045a787c23 */ /* 0x000fe2000801088a */
[----:B------:R-:W-:Y:S01]  /*c340*/  MOV R72, R11 ;  /* 0x0000000b00487202 */ /* 0x000fe20000000f00 */
[C---:B------:R-:W-:Y:S01]  /*c350*/  FMUL.FTZ R11, R2.reuse, R171 ;  /* 0x000000ab020b7220 */ /* 0x040fe20000410000 */
[----:B------:R-:W-:Y:S03]  /*c360*/  MOV R73, R10 ;  /* 0x0000000a00497202 */ /* 0x000fe60000000f00 */
[----:B------:R-:W-:Y:S01]  /*c370*/  MUFU.EX2 R117, R117 ;  /* 0x0000007500757308 */ /* 0x000fe20000000800 */
[C---:B------:R-:W-:Y:S01]  /*c380*/  FMUL.FTZ R10, R2.reuse, R170 ;  /* 0x000000aa020a7220 */ /* 0x040fe20000410000 */
[C---:B------:R-:W-:Y:S01]  /*c390*/  FMUL.FTZ R14, R2.reuse, R166 ;  /* 0x000000a6020e7220 */ /* 0x040fe20000410000 */
[C---:B------:R-:W-:Y:S01]  /*c3a0*/  FMUL.FTZ R15, R2.reuse, R167 ;  /* 0x000000a7020f7220 */ /* 0x040fe20000410000 */
[C---:B------:R-:W-:Y:S01]  /*c3b0*/  FMUL.FTZ R26, R2.reuse, R162 ;  /* 0x000000a2021a7220 */ /* 0x040fe20000410000 */
[C---:B------:R-:W-:Y:S01]  /*c3c0*/  FMUL.FTZ R30, R2.reuse, R158 ;  /* 0x0000009e021e7220 */ /* 0x040fe20000410000 */
[C---:B------:R-:W-:Y:S01]  /*c3d0*/  FMUL.FTZ R31, R2.reuse, R159 ;  /* 0x0000009f021f7220 */ /* 0x040fe20000410000 */
[C---:B------:R-:W-:Y:S03]  /*c3e0*/  FMUL.FTZ R46, R2.reuse, R150 ;  /* 0x00000096022e7220 */ /* 0x040fe60000410000 */
[----:B------:R-:W-:Y:S01]  /*c3f0*/  MUFU.EX2 R116, R116 ;  /* 0x0000007400747308 */ /* 0x000fe20000000800 */
[----:B------:R-:W-:Y:S01]  /*c400*/  FMUL.FTZ R62, R2, R142 ;  /* 0x0000008e023e7220 */ /* 0x000fe20000410000 */
[--C-:B------:R-:W-:Y:S01]  /*c410*/  FFMA.FTZ R19, R19, UR4, -R139.reuse ;  /* 0x0000000413137c23 */ /* 0x100fe2000801088b */
[--C-:B------:R-:W-:Y:S01]  /*c420*/  FFMA.FTZ R6, R6, UR4, -R139.reuse ;  /* 0x0000000406067c23 */ /* 0x100fe2000801088b */
[--C-:B------:R-:W-:Y:S01]  /*c430*/  FFMA.FTZ R18, R18, UR4, -R139.reuse ;  /* 0x0000000412127c23 */ /* 0x100fe2000801088b */
[--C-:B------:R-:W-:Y:S01]  /*c440*/  FFMA.FTZ R13, R13, UR4, -R204.reuse ;  /* 0x000000040d0d7c23 */ /* 0x100fe200080108cc */
[--C-:B------:R-:W-:Y:S01]  /*c450*/  FFMA.FTZ R9, R9, UR4, -R204.reuse ;  /* 0x0000000409097c23 */ /* 0x100fe200080108cc */
[----:B------:R-:W-:Y:S03]  /*c460*/  FFMA.FTZ R12, R12, UR4, -R204 ;  /* 0x000000040c0c7c23 */ /* 0x000fe600080108cc */
[----:B------:R-:W1:Y:S01]  /*c470*/  MUFU.EX2 R19, R19 ;  /* 0x0000001300137308 */ /* 0x000e620000000800 */
[--C-:B------:R-:W-:Y:S01]  /*c480*/  FFMA.FTZ R248, R87, UR4, -R139.reuse ;  /* 0x0000000457f87c23 */ /* 0x100fe2000801088b */
[----:B------:R-:W-:Y:S01]  /*c490*/  MOV R154, R77 ;  /* 0x0000004d009a7202 */ /* 0x000fe20000000f00 */
[--C-:B------:R-:W-:Y:S01]  /*c4a0*/  FFMA.FTZ R113, R34, UR4, -R139.reuse ;  /* 0x0000000422717c23 */ /* 0x100fe2000801088b */
[--C-:B------:R-:W-:Y:S01]  /*c4b0*/  FFMA.FTZ R128, R38, UR4, -R139.reuse ;  /* 0x0000000426807c23 */ /* 0x100fe2000801088b */
[----:B------:R-:W-:Y:S01]  /*c4c0*/  FFMA.FTZ R38, R122, UR4, -R138 ;  /* 0x000000047a267c23 */ /* 0x000fe2000801088a */
[----:B------:R-:W-:Y:S01]  /*c4d0*/  MOV R122, R54 ;  /* 0x00000036007a7202 */ /* 0x000fe20000000f00 */
[--C-:B------:R-:W-:Y:S03]  /*c4e0*/  FFMA.FTZ R231, R83, UR4, -R139.reuse ;  /* 0x0000000453e77c23 */ /* 0x100fe6000801088b */
[----:B------:R-:W-:Y:S01]  /*c4f0*/  MUFU.EX2 R87, R6 ;  /* 0x0000000600577308 */ /* 0x000fe20000000800 */
[--C-:B------:R-:W-:Y:S01]  /*c500*/  FFMA.FTZ R83, R29, UR4, -R204.reuse ;  /* 0x000000041d537c23 */ /* 0x100fe200080108cc */
[----:B------:R-:W-:Y:S01]  /*c510*/  MOV R34, R233 ;  /* 0x000000e900227202 */ /* 0x000fe20000000f00 */
[--C-:B------:R-:W-:Y:S01]  /*c520*/  FFMA.FTZ R112, R35, UR4, -R139.reuse ;  /* 0x0000000423707c23 */ /* 0x100fe2000801088b */
[--C-:B------:R-:W-:Y:S01]  /*c530*/  FFMA.FTZ R243, R86, UR4, -R139.reuse ;  /* 0x0000000456f37c23 */ /* 0x100fe2000801088b */
[--C-:B------:R-:W-:Y:S01]  /*c540*/  FFMA.FTZ R86, R24, UR4, -R204.reuse ;  /* 0x0000000418567c23 */ /* 0x100fe200080108cc */
[----:B------:R-:W-:Y:S01]  /*c550*/  FFMA.FTZ R97, R45, UR4, -R204 ;  /* 0x000000042d617c23 */ /* 0x000fe200080108cc */
[----:B----4-:R-:W-:Y:S03]  /*c560*/  MOV R158, R17 ;  /* 0x00000011009e7202 */ /* 0x010fe60000000f00 */
[----:B------:R4:W-:Y:S01]  /*c570*/  MUFU.EX2 R5, R9 ;  /* 0x0000000900057308 */ /* 0x0009e20000000800 */
[----:B------:R-:W-:Y:S01]  /*c580*/  MOV R143, R80 ;  /* 0x00000050008f7202 */ /* 0x000fe20000000f00 */
[--C-:B------:R-:W-:Y:S01]  /*c590*/  FFMA.FTZ R114, R79, UR4, -R138.reuse ;  /* 0x000000044f727c23 */ /* 0x100fe2000801088a */
[----:B------:R-:W-:Y:S01]  /*c5a0*/  FMUL.FTZ R45, R133, R149 ;  /* 0x00000095852d7220 */ /* 0x000fe20000410000 */
[----:B------:R-:W-:Y:S01]  /*c5b0*/  MOV R149, R52 ;  /* 0x0000003400957202 */ /* 0x000fe20000000f00 */
[--C-:B------:R-:W-:Y:S01]  /*c5c0*/  FFMA.FTZ R109, R78, UR4, -R138.reuse ;  /* 0x000000044e6d7c23 */ /* 0x100fe2000801088a */
[----:B------:R-:W-:Y:S01]  /*c5d0*/  MOV R78, R72 ;  /* 0x00000048004e7202 */ /* 0x000fe20000000f00 */
[--C-:B------:R-:W-:Y:S03]  /*c5e0*/  FFMA.FTZ R101, R75, UR4, -R138.reuse ;  /* 0x000000044b657c23 */ /* 0x100fe6000801088a */
[----:B------:R-:W1:Y:S01]  /*c5f0*/  MUFU.EX2 R18, R18 ;  /* 0x0000001200127308 */ /* 0x000e620000000800 */
[----:B------:R-:W-:Y:S01]  /*c600*/  F2FP.F16.F32.PACK_AB R75, R140, R94 ;  /* 0x0000005e8c4b723e */ /* 0x000fe200000000ff */
[--C-:B------:R-:W-:Y:S01]  /*c610*/  FFMA.FTZ R49, R106, UR4, -R138.reuse ;  /* 0x000000046a317c23 */ /* 0x100fe2000801088a */
[----:B------:R-:W-:Y:S01]  /*c620*/  MOV R106, R55 ;  /* 0x00000037006a7202 */ /* 0x000fe20000000f00 */
[--C-:B------:R-:W-:Y:S01]  /*c630*/  FFMA.FTZ R107, R107, UR4, -R138.reuse ;  /* 0x000000046b6b7c23 */ /* 0x100fe2000801088a */
[----:B------:R-:W-:Y:S01]  /*c640*/  MOV R155, R78 ;  /* 0x0000004e009b7202 */ /* 0x000fe20000000f00 */
[--C-:B------:R-:W-:Y:S01]  /*c650*/  FFMA.FTZ R110, R110, UR4, -R138.reuse ;  /* 0x000000046e6e7c23 */ /* 0x100fe2000801088a */
[----:B------:R-:W-:Y:S03]  /*c660*/  FFMA.FTZ R126, R126, UR4, -R138 ;  /* 0x000000047e7e7c23 */ /* 0x000fe6000801088a */
[----:B------:R1:W1:Y:S01]  /*c670*/  MUFU.EX2 R6, R12 ;  /* 0x0000000c00067308 */ /* 0x0002620000000800 */
[----:B----4-:R-:W-:Y:S01]  /*c680*/  FMUL.FTZ R9, R133, R169 ;  /* 0x000000a985097220 */ /* 0x010fe20000410000 */
[----:B------:R-:W-:Y:S01]  /*c690*/  MOV R169, R36 ;  /* 0x0000002400a97202 */ /* 0x000fe20000000f00 */
[--C-:B------:R-:W-:Y:S01]  /*c6a0*/  FFMA.FTZ R206, R50, UR4, -R139.reuse ;  /* 0x0000000432ce7c23 */ /* 0x100fe2000801088b */
[--C-:B------:R-:W-:Y:S01]  /*c6b0*/  FFMA.FTZ R50, R99, UR4, -R139.reuse ;  /* 0x0000000463327c23 */ /* 0x100fe2000801088b */
[--C-:B------:R-:W-:Y:S01]  /*c6c0*/  FFMA.FTZ R99, R41, UR4, -R204.reuse ;  /* 0x0000000429637c23 */ /* 0x100fe200080108cc */
[----:B------:R-:W-:Y:S01]  /*c6d0*/  FMUL.FTZ R41, R133, R153 ;  /* 0x0000009985297220 */ /* 0x000fe20000410000 */
[----:B------:R-:W-:Y:S03]  /*c6e0*/  MOV R153, R53 ;  /* 0x0000003500997202 */ /* 0x000fe60000000f00 */
[----:B------:R4:W4:Y:S01]  /*c6f0*/  MUFU.EX2 R223, R13 ;  /* 0x0000000d00df7308 */ /* 0x0009220000000800 */
[--C-:B------:R-:W-:Y:S01]  /*c700*/  FFMA.FTZ R233, R71, UR4, -R139.reuse ;  /* 0x0000000447e97c23 */ /* 0x100fe2000801088b */
[----:B------:R-:W-:Y:S01]  /*c710*/  MOV R29, R8 ;  /* 0x00000008001d7202 */ /* 0x000fe20000000f00 */
[--C-:B------:R-:W-:Y:S01]  /*c720*/  FFMA.FTZ R71, R102, UR4, -R139.reuse ;  /* 0x0000000466477c23 */ /* 0x100fe2000801088b */
[--C-:B------:R-:W-:Y:S01]  /*c730*/  FFMA.FTZ R234, R70, UR4, -R139.reuse ;  /* 0x0000000446ea7c23 */ /* 0x100fe2000801088b */
[--C-:B------:R-:W-:Y:S01]  /*c740*/  FFMA.FTZ R64, R118, UR4, -R139.reuse ;  /* 0x0000000476407c23 */ /* 0x100fe2000801088b */
[--C-:B------:R-:W-:Y:S01]  /*c750*/  FFMA.FTZ R98, R44, UR4, -R204.reuse ;  /* 0x000000042c627c23 */ /* 0x100fe200080108cc */
[----:B------:R-:W-:Y:S03]  /*c760*/  MOV R70, R208 ;  /* 0x000000d000467202 */ /* 0x000fe60000000f00 */
[----:B------:R3:W-:Y:S01]  /*c770*/  MUFU.EX2 R142, R66 ;  /* 0x00000042008e7308 */ /* 0x0007e20000000800 */
[----:B------:R-:W-:Y:S01]  /*c780*/  FFMA.FTZ R139, R131, UR4, -R139 ;  /* 0x00000004838b7c23 */ /* 0x000fe2000801088b */
[--C-:B------:R-:W-:Y:S01]  /*c790*/  FFMA.FTZ R210, R56, UR4, -R204.reuse ;  /* 0x0000000438d27c23 */ /* 0x100fe200080108cc */
[----:B------:R-:W-:Y:S01]  /*c7a0*/  FMUL.FTZ R44, R133, R148 ;  /* 0x00000094852c7220 */ /* 0x000fe20000410000 */
[----:B-1----:R-:W-:Y:S02]  /*c7b0*/  IMAD.MOV.U32 R159, RZ, RZ, R19 ;  /* 0x000000ffff9f7224 */ /* 0x002fe400078e0013 */
[--C-:B------:R-:W-:Y:S01]  /*c7c0*/  FFMA.FTZ R131, R61, UR4, -R204.reuse ;  /* 0x000000043d837c23 */ /* 0x100fe200080108cc */
[--C-:B------:R-:W-:Y:S01]  /*c7d0*/  FFMA.FTZ R118, R76, UR4, -R204.reuse ;  /* 0x000000044c767c23 */ /* 0x100fe200080108cc */
[C---:B------:R-:W-:Y:S02]  /*c7e0*/  FMUL.FTZ R12, R133.reuse, R164 ;  /* 0x000000a4850c7220 */ /* 0x040fe40000410000 */
[----:B------:R-:W-:Y:S01]  /*c7f0*/  MUFU.EX2 R213, R213 ;  /* 0x000000d500d57308 */ /* 0x000fe20000000800 */
[C---:B----4-:R-:W-:Y:S01]  /*c800*/  FMUL.FTZ R13, R133.reuse, R165 ;  /* 0x000000a5850d7220 */ /* 0x050fe20000410000 */
[----:B------:R-:W-:Y:S01]  /*c810*/  FMUL.FTZ R56, R133, R144 ;  /* 0x0000009085387220 */ /* 0x000fe20000410000 */
[--C-:B------:R-:W-:Y:S01]  /*c820*/  FFMA.FTZ R208, R57, UR4, -R204.reuse ;  /* 0x0000000439d07c23 */ /* 0x100fe200080108cc */
[--C-:B------:R-:W-:Y:S01]  /*c830*/  FFMA.FTZ R35, R121, UR4, -R204.reuse ;  /* 0x0000000479237c23 */ /* 0x100fe200080108cc */
[----:B------:R-:W-:Y:S01]  /*c840*/  FMUL.FTZ R28, R133, R156 ;  /* 0x0000009c851c7220 */ /* 0x000fe20000410000 */
[----:B------:R-:W-:Y:S01]  /*c850*/  MOV R148, R18 ;  /* 0x0000001200947202 */ /* 0x000fe20000000f00 */
[--C-:B------:R-:W-:Y:S03]  /*c860*/  FFMA.FTZ R100, R40, UR4, -R204.reuse ;  /* 0x0000000428647c23 */ /* 0x100fe600080108cc */
        /* <DEDUP_REMOVED lines=9> */
[--C-:B------:R-:W-:Y:S01]  /*c900*/  FFMA.FTZ R125, R95, UR4, -R138.reuse ;  /* 0x000000045f7d7c23 */ /* 0x100fe2000801088a */
[C---:B------:R-:W-:Y:S01]  /*c910*/  FMUL.FTZ R8, R133.reuse, R168 ;  /* 0x000000a885087220 */ /* 0x040fe20000410000 */
[C---:B------:R-:W-:Y:S01]  /*c920*/  FMUL.FTZ R24, R133.reuse, R160 ;  /* 0x000000a085187220 */ /* 0x040fe20000410000 */
[C---:B------:R-:W-:Y:S01]  /*c930*/  FMUL.FTZ R25, R133.reuse, R161 ;  /* 0x000000a185197220 */ /* 0x040fe20000410000 */
[C---:B------:R-:W-:Y:S01]  /*c940*/  FMUL.FTZ R29, R133.reuse, R157 ;  /* 0x0000009d851d7220 */ /* 0x040fe20000410000 */
[----:B------:R-:W-:Y:S01]  /*c950*/  FMUL.FTZ R40, R133, R152 ;  /* 0x0000009885287220 */ /* 0x000fe20000410000 */
[----:B------:R-:W1:Y:S03]  /*c960*/  LDSM.16.MT88.4 R36, [R221+0x8000] ;  /* 0x00800000dd24783b */ /* 0x000e660000004200 */
[----:B------:R-:W-:Y:S01]  /*c970*/  MUFU.EX2 R211, R211 ;  /* 0x000000d300d37308 */ /* 0x000fe20000000800 */
[----:B------:R-:W-:Y:S01]  /*c980*/  MOV R79, R71 ;  /* 0x00000047004f7202 */ /* 0x000fe20000000f00 */
[--C-:B------:R-:W-:Y:S01]  /*c990*/  FFMA.FTZ R102, R74, UR4, -R138.reuse ;  /* 0x000000044a667c23 */ /* 0x100fe2000801088a */
[----:B------:R-:W-:Y:S01]  /*c9a0*/  MOV R166, R6 ;  /* 0x0000000600a67202 */ /* 0x000fe20000000f00 */
[C---:B------:R-:W-:Y:S01]  /*c9b0*/  FMUL.FTZ R6, R0.reuse, R178 ;  /* 0x000000b200067220 */ /* 0x040fe20000410000 */
[----:B------:R-:W-:Y:S01]  /*c9c0*/  MOV R95, R70 ;  /* 0x00000046005f7202 */ /* 0x000fe20000000f00 */
[C---:B------:R-:W-:Y:S01]  /*c9d0*/  FMUL.FTZ R18, R0.reuse, R174 ;  /* 0x000000ae00127220 */ /* 0x040fe20000410000 */
[----:B------:R-:W-:Y:S03]  /*c9e0*/  MOV R161, R69 ;  /* 0x0000004500a17202 */ /* 0x000fe60000000f00 */
[----:B------:R-:W-:Y:S01]  /*c9f0*/  MUFU.EX2 R129, R129 ;  /* 0x0000008100817308 */ /* 0x000fe20000000800 */
[----:B------:R-:W-:Y:S01]  /*ca00*/  MOV R147, R5 ;  /* 0x0000000500937202 */ /* 0x000fe20000000f00 */
[----:B------:R-:W-:Y:S01]  /*ca10*/  FMUL.FTZ R5, R3, R177 ;  /* 0x000000b103057220 */ /* 0x000fe20000410000 */
[----:B------:R-:W-:Y:S01]  /*ca20*/  F2FP.F16.F32.PACK_AB R69, R143, R87 ;  /* 0x000000578f45723e */ /* 0x000fe200000000ff */
[----:B------:R-:W-:Y:S01]  /*ca30*/  FMUL.FTZ R19, R0, R175 ;  /* 0x000000af00137220 */ /* 0x000fe20000410000 */
[----:B------:R-:W-:Y:S01]  /*ca40*/  F2FP.F16.F32.PACK_AB R70, R158, R228 ;  /* 0x000000e49e46723e */ /* 0x000fe200000000ff */
[----:B------:R-:W-:Y:S01]  /*ca50*/  FMUL.FTZ R17, R3, R173 ;  /* 0x000000ad03117220 */ /* 0x000fe20000410000 */
[----:B------:R-:W-:Y:S03]  /*ca60*/  F2FP.F16.F32.PACK_AB R71, R159, R148 ;  /* 0x000000949f47723e */ /* 0x000fe600000000ff */
[----:B------:R-:W-:Y:S01]  /*ca70*/  MUFU.EX2 R230, R230 ;  /* 0x000000e600e67308 */ /* 0x000fe20000000800 */
[----:B------:R-:W-:Y:S01]  /*ca80*/  MOV R76, R73 ;  /* 0x00000049004c7202 */ /* 0x000fe20000000f00 */
[----:B------:R-:W4:Y:S01]  /*ca90*/  LDSM.16.MT88.4 R52, [R219+0x8000] ;  /* 0x00800000db34783b */ /* 0x000f220000004200 */
[----:B------:R-:W-:Y:S01]  /*caa0*/  F2FP.F16.F32.PACK_AB R74, R223, R166 ;  /* 0x000000a6df4a723e */ /* 0x000fe200000000ff */
[----:B------:R-:W-:Y:S01]  /*cab0*/  FFMA.FTZ R121, R91, UR4, -R138 ;  /* 0x000000045b797c23 */ /* 0x000fe2000801088a */
[----:B------:R-:W-:Y:S01]  /*cac0*/  F2FP.F16.F32.PACK_AB R72, R147, R33 ;  /* 0x000000219348723e */ /* 0x000fe200000000ff */
[----:B------:R-:W-:Y:S01]  /*cad0*/  IMAD.MOV.U32 R91, RZ, RZ, R34 ;  /* 0x000000ffff5b7224 */ /* 0x000fe200078e0022 */
[----:B------:R-:W-:Y:S03]  /*cae0*/  F2FP.F16.F32.PACK_AB R73, R156, R32 ;  /* 0x000000209c49723e */ /* 0x000fe600000000ff */
[----:B------:R-:W-:Y:S01]  /*caf0*/  MUFU.EX2 R229, R229 ;  /* 0x000000e500e57308 */ /* 0x000fe20000000800 */
[----:B------:R-:W-:Y:S01]  /*cb00*/  MOV R160, R35 ;  /* 0x0000002300a07202 */ /* 0x000fe20000000f00 */
[C---:B------:R-:W-:Y:S01]  /*cb10*/  FMUL.FTZ R34, R0.reuse, R182 ;  /* 0x000000b600227220 */ /* 0x040fe20000410000 */
[C---:B------:R-:W-:Y:S01]  /*cb20*/  FMUL.FTZ R35, R0.reuse, R183 ;  /* 0x000000b700237220 */ /* 0x040fe20000410000 */
[----:B------:R-:W-:Y:S01]  /*cb30*/  MOV R151, R95 ;  /* 0x0000005f00977202 */ /* 0x000fe20000000f00 */
[--C-:B------:R-:W-:Y:S01]  /*cb40*/  FFMA.FTZ R123, R123, UR4, -R138.reuse ;  /* 0x000000047b7b7c23 */ /* 0x100fe2000801088a */
[----:B------:R-:W-:Y:S01]  /*cb50*/  MOV R150, R79 ;  /* 0x0000004f00967202 */ /* 0x000fe20000000f00 */
[--C-:B------:R-:W-:Y:S03]  /*cb60*/  FFMA.FTZ R111, R111, UR4, -R138.reuse ;  /* 0x000000046f6f7c23 */ /* 0x100fe6000801088a */
[----:B------:R-:W-:Y:S01]  /*cb70*/  MUFU.EX2 R206, R206 ;  /* 0x000000ce00ce7308 */ /* 0x000fe20000000800 */
[----:B------:R-:W-:Y:S01]  /*cb80*/  MOV R95, R76 ;  /* 0x0000004c005f7202 */ /* 0x000fe20000000f00 */
[----:B------:R-:W-:Y:S01]  /*cb90*/  FFMA.FTZ R138, R127, UR4, -R138 ;  /* 0x000000047f8a7c23 */ /* 0x000fe2000801088a */
[----:B------:R-:W4:Y:S01]  /*cba0*/  LDSM.16.MT88.4 R76, [R220+0x8000] ;  /* 0x00800000dc4c783b */ /* 0x000f220000004200 */
[----:B------:R-:W-:Y:S01]  /*cbb0*/  MOV R152, R64 ;  /* 0x0000004000987202 */ /* 0x000fe20000000f00 */
[----:B------:R-:W-:Y:S01]  /*cbc0*/  IMAD.MOV.U32 R163, RZ, RZ, R161 ;  /* 0x000000ffffa37224 */ /* 0x000fe200078e00a1 */
[----:B------:R-:W-:Y:S01]  /*cbd0*/  MOV R127, R51 ;  /* 0x00000033007f7202 */ /* 0x000fe20000000f00 */
[C---:B------:R-:W-:Y:S03]  /*cbe0*/  FMUL.FTZ R51, R0.reuse, R195 ;  /* 0x000000c300337220 */ /* 0x040fe60000410000 */
[----:B------:R-:W-:Y:S01]  /*cbf0*/  MUFU.EX2 R100, R100 ;  /* 0x0000006400647308 */ /* 0x000fe20000000800 */
[----:B------:R-:W-:Y:S01]  /*cc00*/  MOV R168, R50 ;  /* 0x0000003200a87202 */ /* 0x000fe20000000f00 */
[C---:B------:R-:W-:Y:S01]  /*cc10*/  FMUL.FTZ R50, R0.reuse, R194 ;  /* 0x000000c200327220 */ /* 0x040fe20000410000 */
[----:B------:R-:W-:Y:S01]  /*cc20*/  MOV R162, R153 ;  /* 0x0000009900a27202 */ /* 0x000fe20000000f00 */
[----:B------:R-:W-:Y:S01]  /*cc30*/  IMAD.MOV.U32 R161, RZ, RZ, R110 ;  /* 0x000000ffffa17224 */ /* 0x000fe200078e006e */
[----:B------:R-:W-:Y:S01]  /*cc40*/  MOV R167, R152 ;  /* 0x0000009800a77202 */ /* 0x000fe20000000f00 */
[C---:B------:R-:W-:Y:S01]  /*cc50*/  FMUL.FTZ R64, R3.reuse, R188 ;  /* 0x000000bc03407220 */ /* 0x040fe20000410000 */
[----:B------:R-:W-:Y:S03]  /*cc60*/  MOV R152, R168 ;  /* 0x000000a800987202 */ /* 0x000fe60000000f00 */
[----:B------:R-:W-:Y:S01]  /*cc70*/  MUFU.EX2 R110, R85 ;  /* 0x00000055006e7308 */ /* 0x000fe20000000800 */
[----:B------:R-:W-:Y:S01]  /*cc80*/  MOV R153, R127 ;  /* 0x0000007f00997202 */ /* 0x000fe20000000f00 */
[C---:B---3--:R-:W-:Y:S01]  /*cc90*/  FMUL.FTZ R66, R0.reuse, R190 ;  /* 0x000000be00427220 */ /* 0x048fe20000410000 */
[----:B------:R-:W-:Y:S02]  /*cca0*/  MOV R168, R126 ;  /* 0x0000007e00a87202 */ /* 0x000fe40000000f00 */
[----:B------:R-:W-:Y:S02]  /*ccb0*/  MOV R177, R122 ;  /* 0x0000007a00b17202 */ /* 0x000fe40000000f00 */
[----:B------:R-:W-:Y:S03]  /*ccc0*/  MOV R171, R107 ;  /* 0x0000006b00ab7202 */ /* 0x000fe60000000f00 */
[----:B------:R-:W-:Y:S01]  /*ccd0*/  MUFU.EX2 R127, R112 ;  /* 0x00000070007f7308 */ /* 0x000fe20000000800 */
[----:B------:R-:W-:Y:S02]  /*cce0*/  MOV R173, R143 ;  /* 0x0000008f00ad7202 */ /* 0x000fe40000000f00 */
[----:B------:R-:W-:Y:S02]  /*ccf0*/  MOV R182, R156 ;  /* 0x0000009c00b67202 */ /* 0x000fe40000000f00 */
[----:B------:R-:W-:Y:S01]  /*cd00*/  MOV R141, R49 ;  /* 0x00000031008d7202 */ /* 0x000fe20000000f00 */
[C---:B------:R-:W-:Y:S01]  /*cd10*/  FMUL.FTZ R49, R3.reuse, R193 ;  /* 0x000000c103317220 */ /* 0x040fe20000410000 */
[----:B------:R-:W-:Y:S03]  /*cd20*/  MOV R145, R48 ;  /* 0x0000003000917202 */ /* 0x000fe60000000f00 */
[----:B------:R-:W-:Y:S01]  /*cd30*/  MUFU.EX2 R112, R81 ;  /* 0x0000005100707308 */ /* 0x000fe20000000800 */
[C---:B------:R-:W-:Y:S01]  /*cd40*/  FMUL.FTZ R48, R3.reuse, R192 ;  /* 0x000000c003307220 */ /* 0x040fe20000410000 */
[----:B------:R-:W-:Y:S01]  /*cd50*/  MOV R157, R65 ;  /* 0x00000041009d7202 */ /* 0x000fe20000000f00 */
[----:B------:R-:W-:Y:S01]  /*cd60*/  FMUL.FTZ R65, R3, R189 ;  /* 0x000000bd03417220 */ /* 0x000fe20000410000 */
[----:B------:R-:W-:Y:S02]  /*cd70*/  MOV R170, R141 ;  /* 0x0000008d00aa7202 */ /* 0x000fe40000000f00 */
[----:B------:R-:W-:Y:S04]  /*cd80*/  MOV R146, R157 ;  /* 0x0000009d00927202 */ /* 0x000fe80000000f00 */
[----:B------:R-:W-:Y:S01]  /*cd90*/  MUFU.EX2 R126, R83 ;  /* 0x00000053007e7308 */ /* 0x000fe20000000800 */
[----:B------:R-:W-:Y:S02]  /*cda0*/  MOV R157, R164 ;  /* 0x000000a4009d7202 */ /* 0x000fe40000000f00 */
[----:B------:R-:W-:Y:S02]  /*cdb0*/  MOV R164, R123 ;  /* 0x0000007b00a47202 */ /* 0x000fe40000000f00 */
[----:B------:R-:W-:Y:S02]  /*cdc0*/  MOV R178, R144 ;  /* 0x0000009000b27202 */ /* 0x000fe40000000f00 */
[----:B------:R-:W-:Y:S03]  /*cdd0*/  MOV R175, R151 ;  /* 0x0000009700af7202 */ /* 0x000fe60000000f00 */
[----:B------:R3:W-:Y:S10]  /*cde0*/  MUFU.EX2 R122, R67 ;  /* 0x00000043007a7308 */ /* 0x0007f40000000800 */
[----:B------:R-:W-:Y:S10]  /*cdf0*/  MUFU.EX2 R123, R113 ;  /* 0x00000071007b7308 */ /* 0x000ff40000000800 */
[----:B------:R-:W4:Y:S01]  /*ce00*/  MUFU.EX2 R107, R86 ;  /* 0x00000056006b7308 */ /* 0x000f220000000800 */
[C---:B---3--:R-:W-:Y:S09]  /*ce10*/  FMUL.FTZ R67, R0.reuse, R191 ;  /* 0x000000bf00437220 */ /* 0x048ff20000410000 */
[----:B------:R-:W-:Y:S01]  /*ce20*/  MUFU.EX2 R113, R84 ;  /* 0x0000005400717308 */ /* 0x000fe20000000800 */
[----:B------:R-:W-:Y:S01]  /*ce30*/  FFMA.FTZ R133, R133, R7, R33 ;  /* 0x0000000785857223 */ /* 0x000fe20000010021 */
[----:B------:R-:W-:Y:S01]  /*ce40*/  FMUL.FTZ R7, R0, R179 ;  /* 0x000000b300077220 */ /* 0x000fe20000410000 */
[C---:B------:R-:W-:Y:S07]  /*ce50*/  FMUL.FTZ R33, R3.reuse, R181 ;  /* 0x000000b503217220 */ /* 0x040fee0000410000 */
[----:B------:R-:W-:Y:S01]  /*ce60*/  MUFU.EX2 R143, R88 ;  /* 0x00000058008f7308 */ /* 0x000fe20000000800 */
[----:B------:R-:W-:Y:S02]  /*ce70*/  MOV R179, R170 ;  /* 0x000000aa00b37202 */ /* 0x000fe40000000f00 */
[----:B------:R-:W-:Y:S02]  /*ce80*/  MOV R170, R145 ;  /* 0x0000009100aa7202 */ /* 0x000fe40000000f00 */
[----:B------:R-:W-:Y:S05]  /*ce90*/  MOV R181, R148 ;  /* 0x0000009400b57202 */ /* 0x000fea0000000f00 */
[----:B------:R-:W-:Y:S01]  /*cea0*/  MUFU.EX2 R141, R128 ;  /* 0x00000080008d7308 */ /* 0x000fe20000000800 */
[----:B------:R-:W-:Y:S01]  /*ceb0*/  MOV R183, R181 ;  /* 0x000000b500b77202 */ /* 0x000fe20000000f00 */
[----:B--2---:R-:W-:Y:S01]  /*cec0*/  FFMA.FTZ R90, R2, R4, R32 ;  /* 0x00000004025a7223 */ /* 0x004fe20000010020 */
[C---:B------:R-:W-:Y:S01]  /*ced0*/  FMUL.FTZ R4, R3.reuse, R176 ;  /* 0x000000b003047220 */ /* 0x040fe20000410000 */
[----:B------:R-:W2:Y:S01]  /*cee0*/  LDL.LU R2, [R1+0x24] ;  /* 0x0000240001027983 */ /* 0x000ea20000300800 */
[C---:B------:R-:W-:Y:S01]  /*cef0*/  FMUL.FTZ R32, R3.reuse, R180 ;  /* 0x000000b403207220 */ /* 0x040fe20000410000 */
[----:B------:R-:W-:Y:S04]  /*cf00*/  MOV R176, R106 ;  /* 0x0000006a00b07202 */ /* 0x000fe80000000f00 */
[----:B------:R-:W-:Y:S01]  /*cf10*/  MUFU.EX2 R128, R99 ;  /* 0x0000006300807308 */ /* 0x000fe20000000800 */
[C---:B------:R-:W-:Y:S01]  /*cf20*/  FFMA.FTZ R80, R3.reuse, R16, R68 ;  /* 0x0000001003507223 */ /* 0x040fe20000010044 */
[C---:B------:R-:W-:Y:S01]  /*cf30*/  F2FP.F16.F32.PACK_AB R68, R92.reuse, R68 ;  /* 0x000000445c44723e */ /* 0x040fe200000000ff */
[C---:B------:R-:W-:Y:S01]  /*cf40*/  FMUL.FTZ R16, R3.reuse, R172 ;  /* 0x000000ac03107220 */ /* 0x040fe20000410000 */
[----:B------:R-:W-:Y:S01]  /*cf50*/  MOV R174, R176 ;  /* 0x000000b000ae7202 */ /* 0x000fe20000000f00 */
[----:B------:R-:W-:Y:S01]  /*cf60*/  FADD.FTZ R92, R92, R80 ;  /* 0x000000505c5c7221 */ /* 0x000fe20000010000 */
[----:B------:R-:W-:Y:S04]  /*cf70*/  MOV R176, R157 ;  /* 0x0000009d00b07202 */ /* 0x000fe80000000f00 */
[----:B------:R3:W4:Y:S01]  /*cf80*/  MUFU.EX2 R106, R82 ;  /* 0x00000052006a7308 */ /* 0x0007220000000800 */
[-C--:B------:R-:W-:Y:S05]  /*cf90*/  HMMA.16816.F32 R4, R68, R20.reuse, R4 ;  /* 0x000000144404723c */ /* 0x080fea0000001804 */
[----:B------:R-:W-:Y:S01]  /*cfa0*/  FADD.FTZ R92, R228, R92 ;  /* 0x0000005ce45c7221 */ /* 0x000fe20000010000 */
[C---:B------:R-:W-:Y:S01]  /*cfb0*/  HMMA.16816.F32 R8, R72.reuse, R20, R8 ;  /* 0x000000144808723c */ /* 0x040fe20000001808 */
[----:B------:R1:W5:Y:S02]  /*cfc0*/  LDL.LU R228, [R1+0xa8] ;  /* 0x0000a80001e47983 */ /* 0x0003640000300800 */
[----:B------:R2:W-:Y:S02]  /*cfd0*/  MUFU.EX2 R99, R89 ;  /* 0x0000005900637308 */ /* 0x0005e40000000800 */
[----:B------:R-:W-:Y:S01]  /*cfe0*/  MOV R172, R147 ;  /* 0x0000009300ac7202 */ /* 0x000fe20000000f00 */
[-C--:B------:R-:W-:Y:S01]  /*cff0*/  HMMA.16816.F32 R12, R72, R22.reuse, R12 ;  /* 0x00000016480c723c */ /* 0x080fe2000000180c */
[----:B---3--:R-:W3:Y:S06]  /*d000*/  LDSM.16.MT88.4 R80, [R218+0x8800] ;  /* 0x00880000da50783b */ /* 0x008eec0000004200 */
[----:B------:R-:W-:Y:S01]  /*d010*/  MUFU.EX2 R144, R98 ;  /* 0x0000006200907308 */ /* 0x000fe20000000800 */
[C---:B------:R-:W-:Y:S04]  /*d020*/  HMMA.16816.F32 R16, R68.reuse, R22, R16 ;  /* 0x000000164410723c */ /* 0x040fe80000001810 */
[C---:B------:R-:W-:Y:S01]  /*d030*/  FMUL.FTZ R20, R3.reuse, R184 ;  /* 0x000000b803147220 */ /* 0x040fe20000410000 */
[C---:B------:R-:W-:Y:S02]  /*d040*/  FMUL.FTZ R21, R3.reuse, R185 ;  /* 0x000000b903157220 */ /* 0x040fe40000410000 */
[C---:B------:R-:W-:Y:S01]  /*d050*/  FMUL.FTZ R22, R0.reuse, R186 ;  /* 0x000000ba00167220 */ /* 0x040fe20000410000 */
[C---:B------:R-:W-:Y:S01]  /*d060*/  FMUL.FTZ R23, R0.reuse, R187 ;  /* 0x000000bb00177220 */ /* 0x040fe20000410000 */
[----:B------:R2:W-:Y:S02]  /*d070*/  MUFU.EX2 R145, R97 ;  /* 0x0000006100917308 */ /* 0x0005e40000000800 */
[----:B------:R-:W-:Y:S01]  /*d080*/  MOV R147, R146 ;  /* 0x0000009200937202 */ /* 0x000fe20000000f00 */
[----:B------:R-:W-:Y:S01]  /*d090*/  IMAD.MOV.U32 R186, RZ, RZ, R159 ;  /* 0x000000ffffba7224 */ /* 0x000fe200078e009f */
[----:B------:R-:W-:Y:S02]  /*d0a0*/  MOV R184, R150 ;  /* 0x0000009600b87202 */ /* 0x000fe40000000f00 */
[-C--:B-1----:R-:W-:Y:S04]  /*d0b0*/  HMMA.16816.F32 R20, R68, R36.reuse, R20 ;  /* 0x000000244414723c */ /* 0x082fe80000001814 */
[----:B------:R-:W1:Y:S01]  /*d0c0*/  MUFU.EX2 R146, R132 ;  /* 0x0000008400927308 */ /* 0x000e620000000800 */
[----:B------:R-:W-:Y:S02]  /*d0d0*/  MOV R187, R158 ;  /* 0x0000009e00bb7202 */ /* 0x000fe40000000f00 */
[----:B------:R-:W-:Y:S01]  /*d0e0*/  MOV R180, R166 ;  /* 0x000000a600b47202 */ /* 0x000fe20000000f00 */
[C---:B------:R-:W-:Y:S06]  /*d0f0*/  HMMA.16816.F32 R24, R72.reuse, R36, R24 ;  /* 0x000000244818723c */ /* 0x040fec0000001818 */
[----:B------:R-:W-:Y:S01]  /*d100*/  MUFU.EX2 R132, R93 ;  /* 0x0000005d00847308 */ /* 0x000fe20000000800 */
[----:B------:R-:W-:Y:S01]  /*d110*/  MOV R166, R171 ;  /* 0x000000ab00a67202 */ /* 0x000fe20000000f00 */
[-C--:B------:R-:W-:Y:S03]  /*d120*/  HMMA.16816.F32 R28, R72, R38.reuse, R28 ;  /* 0x00000026481c723c */ /* 0x080fe6000000181c */
[C---:B------:R-:W-:Y:S03]  /*d130*/  FMUL.FTZ R36, R3.reuse, R196 ;  /* 0x000000c403247220 */ /* 0x040fe60000410000 */
[C---:B------:R-:W-:Y:S02]  /*d140*/  HMMA.16816.F32 R32, R68.reuse, R38, R32 ;  /* 0x000000264420723c */ /* 0x040fe40000001820 */
[----:B------:R1:W1:Y:S03]  /*d150*/  MUFU.EX2 R151, R96 ;  /* 0x0000006000977308 */ /* 0x0002660000000800 */
[C---:B------:R-:W-:Y:S01]  /*d160*/  FMUL.FTZ R37, R3.reuse, R197 ;  /* 0x000000c503257220 */ /* 0x040fe20000410000 */
[----:B------:R-:W-:Y:S01]  /*d170*/  MOV R181, R187 ;  /* 0x000000bb00b57202 */ /* 0x000fe20000000f00 */
[C---:B------:R-:W-:Y:S01]  /*d180*/  FMUL.FTZ R38, R0.reuse, R198 ;  /* 0x000000c600267220 */ /* 0x040fe20000410000 */
[C---:B------:R-:W-:Y:S04]  /*d190*/  FMUL.FTZ R39, R0.reuse, R199 ;  /* 0x000000c700277220 */ /* 0x040fe80000410000 */
[----:B------:R-:W-:Y:S01]  /*d1a0*/  MUFU.EX2 R236, R236 ;  /* 0x000000ec00ec7308 */ /* 0x000fe20000000800 */
[----:B------:R-:W-:Y:S01]  /*d1b0*/  IMAD.MOV.U32 R187, RZ, RZ, R184 ;  /* 0x000000ffffbb7224 */ /* 0x000fe200078e00b8 */
[----:B------:R-:W-:Y:S02]  /*d1c0*/  MOV R184, R174 ;  /* 0x000000ae00b87202 */ /* 0x000fe40000000f00 */
[----:B------:R-:W-:Y:S01]  /*d1d0*/  MOV R174, R163 ;  /* 0x000000a300ae7202 */ /* 0x000fe20000000f00 */
[-C--:B----4-:R-:W-:Y:S05]  /*d1e0*/  HMMA.16816.F32 R36, R68, R52.reuse, R36 ;  /* 0x000000344424723c */ /* 0x090fea0000001824 */
[----:B------:R-:W-:Y:S01]  /*d1f0*/  MUFU.EX2 R148, R108 ;  /* 0x0000006c00947308 */ /* 0x000fe20000000800 */
        /* <DEDUP_REMOVED lines=8> */
[----:B------:R-:W-:Y:S03]  /*d280*/  MUFU.EX2 R156, R131 ;  /* 0x00000083009c7308 */ /* 0x000fe60000000800 */
[----:B------:R-:W-:Y:S02]  /*d290*/  FMUL.FTZ R53, R3, R201 ;  /* 0x000000c903357220 */ /* 0x000fe40000410000 */
[C---:B------:R-:W-:Y:S01]  /*d2a0*/  FMUL.FTZ R54, R0.reuse, R202 ;  /* 0x000000ca00367220 */ /* 0x040fe20000410000 */
[----:B------:R-:W-:Y:S04]  /*d2b0*/  FMUL.FTZ R55, R0, R203 ;  /* 0x000000cb00377220 */ /* 0x000fe80000410000 */
[----:B------:R-:W-:Y:S03]  /*d2c0*/  MUFU.EX2 R234, R234 ;  /* 0x000000ea00ea7308 */ /* 0x000fe60000000800 */
[-C--:B------:R-:W-:Y:S07]  /*d2d0*/  HMMA.16816.F32 R52, R68, R76.reuse, R52 ;  /* 0x0000004c4434723c */ /* 0x080fee0000001834 */
[----:B------:R-:W-:Y:S01]  /*d2e0*/  MUFU.EX2 R159, R119 ;  /* 0x00000077009f7308 */ /* 0x000fe20000000800 */
[C---:B------:R-:W-:Y:S09]  /*d2f0*/  HMMA.16816.F32 R56, R72.reuse, R76, R56 ;  /* 0x0000004c4838723c */ /* 0x040ff20000001838 */
[----:B------:R-:W-:Y:S01]  /*d300*/  MUFU.EX2 R197, R118 ;  /* 0x0000007600c57308 */ /* 0x000fe20000000800 */
[-C--:B------:R-:W-:Y:S06]  /*d310*/  HMMA.16816.F32 R60, R72, R78.reuse, R60 ;  /* 0x0000004e483c723c */ /* 0x080fec000000183c */
[----:B------:R-:W-:Y:S01]  /*d320*/  HMMA.16816.F32 R64, R68, R78, R64 ;  /* 0x0000004e4440723c */ /* 0x000fe20000001840 */
[----:B------:R-:W-:Y:S02]  /*d330*/  LDSM.16.MT88.4 R76, [R219+0x8800] ;  /* 0x00880000db4c783b */ /* 0x000fe40000004200 */
[----:B------:R-:W-:Y:S02]  /*d340*/  MUFU.EX2 R196, R109 ;  /* 0x0000006d00c47308 */ /* 0x000fe40000000800 */
[----:B------:R-:W-:Y:S02]  /*d350*/  F2FP.F16.F32.PACK_AB R72, R110, R107 ;  /* 0x0000006b6e48723e */ /* 0x000fe400000000ff */
[----:B------:R-:W-:Y:S06]  /*d360*/  F2FP.F16.F32.PACK_AB R68, R214, R215 ;  /* 0x000000d7d644723e */ /* 0x000fec00000000ff */
[----:B------:R-:W-:Y:S01]  /*d370*/  MUFU.EX2 R109, R174 ;  /* 0x000000ae006d7308 */ /* 0x000fe20000000800 */
[----:B------:R-:W-:Y:S02]  /*d380*/  F2FP.F16.F32.PACK_AB R69, R116, R117 ;  /* 0x000000757445723e */ /* 0x000fe400000000ff */
[----:B------:R-:W-:Y:S02]  /*d390*/  F2FP.F16.F32.PACK_AB R70, R212, R213 ;  /* 0x000000d5d446723e */ /* 0x000fe400000000ff */
[----:B------:R-:W-:Y:S02]  /*d3a0*/  F2FP.F16.F32.PACK_AB R71, R127, R123 ;  /* 0x0000007b7f47723e */ /* 0x000fe400000000ff */
[----:B------:R-:W-:Y:S03]  /*d3b0*/  F2FP.F16.F32.PACK_AB R73, R112, R106 ;  /* 0x0000006a7049723e */ /* 0x000fe600000000ff */
[----:B------:R-:W-:Y:S01]  /*d3c0*/  MUFU.EX2 R205, R205 ;  /* 0x000000cd00cd7308 */ /* 0x000fe20000000800 */
[----:B------:R-:W-:Y:S02]  /*d3d0*/  F2FP.F16.F32.PACK_AB R74, R126, R113 ;  /* 0x000000717e4a723e */ /* 0x000fe400000000ff */
[----:B------:R-:W-:Y:S01]  /*d3e0*/  F2FP.F16.F32.PACK_AB R75, R142, R122 ;  /* 0x0000007a8e4b723e */ /* 0x000fe200000000ff */
[-C--:B---3--:R-:W-:Y:S06]  /*d3f0*/  HMMA.16816.F32 R4, R68, R80.reuse, R4 ;  /* 0x000000504404723c */ /* 0x088fec0000001804 */
[----:B------:R-:W-:Y:S01]  /*d400*/  MUFU.EX2 R139, R139 ;  /* 0x0000008b008b7308 */ /* 0x000fe20000000800 */
[C---:B------:R-:W-:Y:S06]  /*d410*/  HMMA.16816.F32 R8, R72.reuse, R80, R8 ;  /* 0x000000504808723c */ /* 0x040fec0000001808 */
[-C--:B------:R-:W-:Y:S03]  /*d420*/  HMMA.16816.F32 R12, R72, R82.reuse, R12 ;  /* 0x00000052480c723c */ /* 0x080fe6000000180c */
[----:B------:R-:W-:Y:S03]  /*d430*/  MUFU.EX2 R204, R204 ;  /* 0x000000cc00cc7308 */ /* 0x000fe60000000800 */
[C---:B------:R-:W-:Y:S01]  /*d440*/  HMMA.16816.F32 R16, R68.reuse, R82, R16 ;  /* 0x000000524410723c */ /* 0x040fe20000001810 */
[----:B------:R-:W-:Y:S06]  /*d450*/  LDSM.16.MT88.4 R80, [R220+0x8800] ;  /* 0x00880000dc50783b */ /* 0x000fec0000004200 */
        /* <DEDUP_REMOVED lines=9> */
[----:B------:R-:W3:Y:S10]  /*d4f0*/  MUFU.EX2 R208, R208 ;  /* 0x000000d000d07308 */ /* 0x000ef40000000800 */
[----:B------:R-:W4:Y:S10]  /*d500*/  MUFU.EX2 R207, R207 ;  /* 0x000000cf00cf7308 */ /* 0x000f340000000800 */
[----:B------:R-:W-:Y:S10]  /*d510*/  MUFU.EX2 R153, R104 ;  /* 0x0000006800997308 */ /* 0x000ff40000000800 */
[----:B------:R-:W4:Y:S10]  /*d520*/  MUFU.EX2 R157, R103 ;  /* 0x00000067009d7308 */ /* 0x000f340000000800 */
[----:B------:R-:W-:Y:S10]  /*d530*/  MUFU.EX2 R245, R245 ;  /* 0x000000f500f57308 */ /* 0x000ff40000000800 */
[----:B------:R-:W-:Y:S10]  /*d540*/  MUFU.EX2 R244, R244 ;  /* 0x000000f400f47308 */ /* 0x000ff40000000800 */
[----:B------:R-:W-:Y:S01]  /*d550*/  MUFU.EX2 R233, R233 ;  /* 0x000000e900e97308 */ /* 0x000fe20000000800 */
[----:B--2---:R-:W-:Y:S01]  /*d560*/  FFMA.FTZ R2, R0, R2, R87 ;  /* 0x0000000200027223 */ /* 0x004fe20000010057 */
[----:B------:R-:W-:Y:S01]  /*d570*/  FADD.FTZ R0, R182, R90 ;  /* 0x0000005ab6007221 */ /* 0x000fe20000010000 */
[----:B------:R-:W2:Y:S01]  /*d580*/  LDSM.16.MT88.4 R84, [R221+0x8800] ;  /* 0x00880000dd54783b */ /* 0x000ea20000004200 */
[----:B------:R-:W-:Y:S01]  /*d590*/  MOV R182, R180 ;  /* 0x000000b400b67202 */ /* 0x000fe20000000f00 */
[----:B------:R-:W-:Y:S01]  /*d5a0*/  FADD.FTZ R3, R173, R2 ;  /* 0x00000002ad037221 */ /* 0x000fe20000010000 */
[----:B------:R-:W-:Y:S01]  /*d5b0*/  FADD.FTZ R0, R94, R0 ;  /* 0x000000005e007221 */ /* 0x000fe20000010000 */
[----:B------:R-:W-:Y:S01]  /*d5c0*/  MOV R173, R177 ;  /* 0x000000b100ad7202 */ /* 0x000fe20000000f00 */
[----:B------:R-:W-:Y:S01]  /*d5d0*/  FADD.FTZ R2, R172, R133 ;  /* 0x00000085ac027221 */ /* 0x000fe20000010000 */
[----:B------:R-:W-:Y:S01]  /*d5e0*/  MOV R172, R178 ;  /* 0x000000b200ac7202 */ /* 0x000fe20000000f00 */
[----:B------:R-:W-:Y:S01]  /*d5f0*/  MUFU.EX2 R242, R242 ;  /* 0x000000f200f27308 */ /* 0x000fe20000000800 */
[----:B------:R-:W-:Y:S01]  /*d600*/  LDSM.16.MT88.4 R88, [R219+0x9000] ;  /* 0x00900000db58783b */ /* 0x000fe20000004200 */
[----:B------:R-:W-:Y:S01]  /*d610*/  MOV R180, R186 ;  /* 0x000000ba00b47202 */ /* 0x000fe20000000f00 */
[----:B------:R-:W-:Y:S01]  /*d620*/  FADD.FTZ R3, R183, R3 ;  /* 0x00000003b7037221 */ /* 0x000fe20000010000 */
[----:B------:R-:W-:Y:S02]  /*d630*/  MOV R177, R154 ;  /* 0x0000009a00b17202 */ /* 0x000fe40000000f00 */
[----:B------:R-:W-:Y:S04]  /*d640*/  MOV R183, R182 ;  /* 0x000000b600b77202 */ /* 0x000fe80000000f00 */
[----:B------:R-:W-:Y:S01]  /*d650*/  MUFU.EX2 R108, R173 ;  /* 0x000000ad006c7308 */ /* 0x000fe20000000800 */
[----:B------:R-:W-:Y:S02]  /*d660*/  MOV R182, R181 ;  /* 0x000000b500b67202 */ /* 0x000fe40000000f00 */
[----:B------:R-:W-:Y:S01]  /*d670*/  MOV R181, R180 ;  /* 0x000000b400b57202 */ /* 0x000fe20000000f00 */
[----:B------:R-:W-:Y:S01]  /*d680*/  FADD.FTZ R2, R183, R2 ;  /* 0x00000002b7027221 */ /* 0x000fe20000010000 */
[----:B------:R-:W-:Y:S02]  /*d690*/  MOV R180, R187 ;  /* 0x000000bb00b47202 */ /* 0x000fe40000000f00 */
[----:B------:R-:W-:Y:S01]  /*d6a0*/  MOV R183, R182 ;  /* 0x000000b600b77202 */ /* 0x000fe20000000f00 */
[----:B------:R-:W-:Y:S01]  /*d6b0*/  FADD.FTZ R97, R223, R2 ;  /* 0x00000002df617221 */ /* 0x000fe20000010000 */
[----:B------:R-:W-:Y:S01]  /*d6c0*/  MOV R182, R181 ;  /* 0x000000b500b67202 */ /* 0x000fe20000000f00 */
[----:B------:R-:W-:Y:S01]  /*d6d0*/  MUFU.EX2 R241, R241 ;  /* 0x000000f100f17308 */ /* 0x000fe20000000800 */
[----:B------:R-:W-:Y:S01]  /*d6e0*/  MOV R178, R152 ;  /* 0x0000009800b27202 */ /* 0x000fe20000000f00 */
[----:B-1----:R-:W-:Y:S01]  /*d6f0*/  FADD.FTZ R96, R183, R92 ;  /* 0x0000005cb7607221 */ /* 0x002fe20000010000 */
[----:B------:R-:W-:Y:S01]  /*d700*/  MOV R199, R182 ;  /* 0x000000b600c77202 */ /* 0x000fe20000000f00 */
[----:B------:R-:W-:Y:S01]  /*d710*/  FADD.FTZ R2, R140, R0 ;  /* 0x000000008c027221 */ /* 0x000fe20000010000 */
[----:B------:R-:W-:Y:S01]  /*d720*/  FADD.FTZ R0, R107, R97 ;  /* 0x000000616b007221 */ /* 0x000fe20000010000 */
[----:B------:R-:W-:Y:S02]  /*d730*/  MOV R186, R185 ;  /* 0x000000b900ba7202 */ /* 0x000fe40000000f00 */
[----:B------:R-:W-:Y:S01]  /*d740*/  FADD.FTZ R2, R106, R2 ;  /* 0x000000026a027221 */ /* 0x000fe20000010000 */
[----:B------:R-:W-:Y:S01]  /*d750*/  MOV R185, R175 ;  /* 0x000000af00b97202 */ /* 0x000fe20000000f00 */
[----:B------:R-:W-:Y:S01]  /*d760*/  MUFU.EX2 R232, R232 ;  /* 0x000000e800e87308 */ /* 0x000fe20000000800 */
[----:B------:R-:W-:Y:S01]  /*d770*/  MOV R175, R172 ;  /* 0x000000ac00af7202 */ /* 0x000fe20000000f00 */
[----:B------:R-:W-:Y:S01]  /*d780*/  FADD.FTZ R3, R199, R3 ;  /* 0x00000003c7037221 */ /* 0x000fe20000010000 */
[----:B------:R-:W-:Y:S01]  /*d790*/  MOV R172, R179 ;  /* 0x000000b300ac7202 */ /* 0x000fe20000000f00 */
[-C--:B--2---:R-:W-:Y:S03]  /*d7a0*/  HMMA.16816.F32 R20, R68, R84.reuse, R20 ;  /* 0x000000544414723c */ /* 0x084fe60000001814 */
[----:B------:R-:W-:Y:S03]  /*d7b0*/  MOV R179, R227 ;  /* 0x000000e300b37202 */ /* 0x000fe60000000f00 */
[----:B------:R-:W-:Y:S01]  /*d7c0*/  MUFU.EX2 R105, R172 ;  /* 0x000000ac00697308 */ /* 0x000fe20000000800 */
[----:B------:R1:W5:Y:S01]  /*d7d0*/  LDL.LU R227, [R1+0xa4] ;  /* 0x0000a40001e37983 */ /* 0x0003620000300800 */
[C---:B------:R-:W-:Y:S04]  /*d7e0*/  HMMA.16816.F32 R24, R72.reuse, R84, R24 ;  /* 0x000000544818723c */ /* 0x040fe80000001818 */
[----:B------:R-:W-:Y:S02]  /*d7f0*/  MOV R187, R185 ;  /* 0x000000b900bb7202 */ /* 0x000fe40000000f00 */
[-C--:B------:R-:W-:Y:S02]  /*d800*/  HMMA.16816.F32 R28, R72, R86.reuse, R28 ;  /* 0x00000056481c723c */ /* 0x080fe4000000181c */
[----:B------:R-:W-:Y:S03]  /*d810*/  MUFU.EX2 R231, R231 ;  /* 0x000000e700e77308 */ /* 0x000fe60000000800 */
[----:B------:R-:W-:Y:S01]  /*d820*/  MOV R181, R187 ;  /* 0x000000bb00b57202 */ /* 0x000fe20000000f00 */
[C---:B------:R-:W-:Y:S01]  /*d830*/  HMMA.16816.F32 R32, R68.reuse, R86, R32 ;  /* 0x000000564420723c */ /* 0x040fe20000001820 */
[----:B------:R-:W-:Y:S05]  /*d840*/  LDSM.16.MT88.4 R84, [R221+0x9000] ;  /* 0x00900000dd54783b */ /* 0x000fea0000004200 */
[----:B------:R-:W2:Y:S01]  /*d850*/  MUFU.EX2 R154, R130 ;  /* 0x00000082009a7308 */ /* 0x000ea20000000800 */
[----:B------:R-:W-:Y:S01]  /*d860*/  FADD.FTZ R3, R117, R3 ;  /* 0x0000000375037221 */ /* 0x000fe20000010000 */
[-C--:B------:R-:W-:Y:S08]  /*d870*/  HMMA.16816.F32 R36, R68, R76.reuse, R36 ;  /* 0x0000004c4424723c */ /* 0x080ff00000001824 */
[----:B------:R-:W-:Y:S01]  /*d880*/  MUFU.EX2 R117, R181 ;  /* 0x000000b500757308 */ /* 0x000fe20000000800 */
[C---:B------:R-:W-:Y:S04]  /*d890*/  HMMA.16816.F32 R40, R72.reuse, R76, R40 ;  /* 0x0000004c4828723c */ /* 0x040fe80000001828 */
[----:B------:R-:W-:Y:S02]  /*d8a0*/  MOV R185, R184 ;  /* 0x000000b800b97202 */ /* 0x000fe40000000f00 */
[-C--:B------:R-:W-:Y:S03]  /*d8b0*/  HMMA.16816.F32 R44, R72, R78.reuse, R44 ;  /* 0x0000004e482c723c */ /* 0x080fe6000000182c */
[----:B------:R-:W-:Y:S02]  /*d8c0*/  MUFU.EX2 R152, R102 ;  /* 0x0000006600987308 */ /* 0x000fe40000000800 */
[----:B------:R-:W-:Y:S01]  /*d8d0*/  MOV R187, R185 ;  /* 0x000000b900bb7202 */ /* 0x000fe20000000f00 */
[C---:B------:R-:W-:Y:S01]  /*d8e0*/  HMMA.16816.F32 R48, R68.reuse, R78, R48 ;  /* 0x0000004e4430723c */ /* 0x040fe20000001830 */
[----:B------:R-:W3:Y:S06]  /*d8f0*/  LDSM.16.MT88.4 R76, [R218+0x9000] ;  /* 0x00900000da4c783b */ /* 0x000eec0000004200 */
[----:B------:R-:W1:Y:S01]  /*d900*/  MUFU.EX2 R158, R101 ;  /* 0x00000065009e7308 */ /* 0x000e620000000800 */
[----:B------:R-:W-:Y:S01]  /*d910*/  MOV R182, R187 ;  /* 0x000000bb00b67202 */ /* 0x000fe20000000f00 */
[-C--:B------:R-:W-:Y:S08]  /*d920*/  HMMA.16816.F32 R52, R68, R80.reuse, R52 ;  /* 0x000000504434723c */ /* 0x080ff00000001834 */
[----:B------:R-:W-:Y:S01]  /*d930*/  MUFU.EX2 R118, R182 ;  /* 0x000000b600767308 */ /* 0x000fe20000000800 */
[C---:B------:R-:W-:Y:S04]  /*d940*/  HMMA.16816.F32 R56, R72.reuse, R80, R56 ;  /* 0x000000504838723c */ /* 0x040fe80000001838 */
[----:B------:R-:W-:Y:S02]  /*d950*/  IMAD.MOV.U32 R184, RZ, RZ, R175 ;  /* 0x000000ffffb87224 */ /* 0x000fe400078e00af */
[-C--:B------:R-:W-:Y:S03]  /*d960*/  HMMA.16816.F32 R60, R72, R82.reuse, R60 ;  /* 0x00000052483c723c */ /* 0x080fe6000000183c */
[----:B------:R-:W1:Y:S02]  /*d970*/  MUFU.EX2 R198, R115 ;  /* 0x0000007300c67308 */ /* 0x000e640000000800 */
[----:B------:R-:W-:Y:S01]  /*d980*/  MOV R175, R179 ;  /* 0x000000b300af7202 */ /* 0x000fe20000000f00 */
[----:B------:R-:W-:Y:S01]  /*d990*/  HMMA.16816.F32 R64, R68, R82, R64 ;  /* 0x000000524440723c */ /* 0x000fe20000001840 */
[----:B------:R-:W-:Y:S06]  /*d9a0*/  LDSM.16.MT88.4 R80, [R221+0x9800] ;  /* 0x00980000dd50783b */ /* 0x000fec0000004200 */
[----:B------:R-:W1:Y:S01]  /*d9b0*/  MUFU.EX2 R155, R114 ;  /* 0x00000072009b7308 */ /* 0x000e620000000800 */
        /* <DEDUP_REMOVED lines=10> */
[-C--:B---3--:R-:W-:Y:S03]  /*da60*/  HMMA.16816.F32 R4, R68, R76.reuse, R4 ;  /* 0x0000004c4404723c */ /* 0x088fe60000001804 */
[----:B------:R-:W-:Y:S02]  /*da70*/  MOV R179, R178 ;  /* 0x000000b200b37202 */ /* 0x000fe40000000f00 */
[----:B------:R-:W-:Y:S01]  /*da80*/  MOV R178, R176 ;  /* 0x000000b000b27202 */ /* 0x000fe20000000f00 */
[C---:B------:R-:W-:Y:S02]  /*da90*/  HMMA.16816.F32 R8, R72.reuse, R76, R8 ;  /* 0x0000004c4808723c */ /* 0x040fe40000001808 */
[----:B------:R-:W-:Y:S03]  /*daa0*/  MUFU.EX2 R243, R243 ;  /* 0x000000f300f37308 */ /* 0x000fe60000000800 */
[----:B------:R-:W-:Y:S01]  /*dab0*/  MOV R176, R226 ;  /* 0x000000e200b07202 */ /* 0x000fe20000000f00 */
[-C--:B------:R-:W-:Y:S01]  /*dac0*/  HMMA.16816.F32 R12, R72, R78.reuse, R12 ;  /* 0x0000004e480c723c */ /* 0x080fe2000000180c */
[----:B------:R3:W5:Y:S05]  /*dad0*/  LDL.LU R226, [R1+0xa0] ;  /* 0x0000a00001e27983 */ /* 0x00076a0000300800 */
[----:B------:R-:W-:Y:S01]  /*dae0*/  MUFU.EX2 R248, R248 ;  /* 0x000000f800f87308 */ /* 0x000fe20000000800 */
[----:B------:R-:W-:Y:S01]  /*daf0*/  MOV R185, R184 ;  /* 0x000000b800b97202 */ /* 0x000fe20000000f00 */
[C---:B------:R-:W-:Y:S01]  /*db00*/  HMMA.16816.F32 R16, R68.reuse, R78, R16 ;  /* 0x0000004e4410723c */ /* 0x040fe20000001810 */
[----:B------:R-:W-:Y:S03]  /*db10*/  LDSM.16.MT88.4 R76, [R218+0x9800] ;  /* 0x00980000da4c783b */ /* 0x000fe60000004200 */
[----:B------:R-:W-:Y:S02]  /*db20*/  MOV R184, R175 ;  /* 0x000000af00b87202 */ /* 0x000fe40000000f00 */
[-C--:B------:R-:W-:Y:S02]  /*db30*/  HMMA.16816.F32 R20, R68, R84.reuse, R20 ;  /* 0x000000544414723c */ /* 0x080fe40000001814 */
[----:B------:R-:W-:Y:S03]  /*db40*/  MUFU.EX2 R149, R149 ;  /* 0x0000009500957308 */ /* 0x000fe60000000800 */
[----:B------:R-:W-:Y:S01]  /*db50*/  MOV R175, R179 ;  /* 0x000000b300af7202 */ /* 0x000fe20000000f00 */
[C---:B------:R-:W-:Y:S06]  /*db60*/  HMMA.16816.F32 R24, R72.reuse, R84, R24 ;  /* 0x000000544818723c */ /* 0x040fec0000001818 */
[----:B------:R-:W-:Y:S01]  /*db70*/  MUFU.EX2 R147, R147 ;  /* 0x0000009300937308 */ /* 0x000fe20000000800 */
[----:B------:R-:W-:Y:S01]  /*db80*/  MOV R179, R178 ;  /* 0x000000b200b37202 */ /* 0x000fe20000000f00 */
[-C--:B------:R-:W-:Y:S03]  /*db90*/  HMMA.16816.F32 R28, R72, R86.reuse, R28 ;  /* 0x00000056481c723c */ /* 0x080fe6000000181c */
[----:B------:R-:W-:Y:S03]  /*dba0*/  MOV R178, R176 ;  /* 0x000000b000b27202 */ /* 0x000fe60000000f00 */
[C---:B------:R-:W-:Y:S01]  /*dbb0*/  HMMA.16816.F32 R32, R68.reuse, R86, R32 ;  /* 0x000000564420723c */ /* 0x040fe20000001820 */
[----:B------:R-:W-:Y:S01]  /*dbc0*/  LDSM.16.MT88.4 R84, [R219+0x9800] ;  /* 0x00980000db54783b */ /* 0x000fe20000004200 */
[----:B------:R-:W-:Y:S03]  /*dbd0*/  MUFU.EX2 R130, R120 ;  /* 0x0000007800827308 */ /* 0x000fe60000000800 */
[----:B------:R-:W-:Y:S01]  /*dbe0*/  IMAD.MOV.U32 R176, RZ, RZ, R166 ;  /* 0x000000ffffb07224 */ /* 0x000fe200078e00a6 */
[-C--:B------:R-:W-:Y:S06]  /*dbf0*/  HMMA.16816.F32 R36, R68, R88.reuse, R36 ;  /* 0x000000584424723c */ /* 0x080fec0000001824 */
[----:B------:R-:W-:Y:S01]  /*dc00*/  MUFU.EX2 R106, R178 ;  /* 0x000000b2006a7308 */ /* 0x000fe20000000800 */
[----:B------:R-:W-:Y:S01]  /*dc10*/  MOV R187, R185 ;  /* 0x000000b900bb7202 */ /* 0x000fe20000000f00 */
[C---:B------:R-:W-:Y:S04]  /*dc20*/  HMMA.16816.F32 R40, R72.reuse, R88, R40 ;  /* 0x000000584828723c */ /* 0x040fe80000001828 */
[----:B------:R-:W-:Y:S02]  /*dc30*/  MOV R185, R175 ;  /* 0x000000af00b97202 */ /* 0x000fe40000000f00 */
[-C--:B------:R-:W-:Y:S02]  /*dc40*/  HMMA.16816.F32 R44, R72, R90.reuse, R44 ;  /* 0x0000005a482c723c */ /* 0x080fe4000000182c */
[----:B------:R-:W-:Y:S03]  /*dc50*/  MUFU.EX2 R250, R250 ;  /* 0x000000fa00fa7308 */ /* 0x000fe60000000800 */
[----:B------:R-:W-:Y:S01]  /*dc60*/  MOV R175, R179 ;  /* 0x000000b300af7202 */ /* 0x000fe20000000f00 */
[C---:B------:R-:W-:Y:S06]  /*dc70*/  HMMA.16816.F32 R48, R68.reuse, R90, R48 ;  /* 0x0000005a4430723c */ /* 0x040fec0000001830 */
[----:B------:R-:W-:Y:S01]  /*dc80*/  MUFU.EX2 R252, R252 ;  /* 0x000000fc00fc7308 */ /* 0x000fe20000000800 */
[----:B------:R-:W-:Y:S01]  /*dc90*/  MOV R179, R176 ;  /* 0x000000b000b37202 */ /* 0x000fe20000000f00 */
[----:B------:R-:W-:Y:S03]  /*dca0*/  FADD.FTZ R88, R215, R96 ;  /* 0x00000060d7587221 */ /* 0x000fe60000010000 */
[----:B------:R-:W-:Y:S02]  /*dcb0*/  MOV R176, R95 ;  /* 0x0000005f00b07202 */ /* 0x000fe40000000f00 */
[----:B------:R-:W4:Y:S01]  /*dcc0*/  LDSM.16.MT88.4 R92, [R220+0x9000] ;  /* 0x00900000dc5c783b */ /* 0x000f220000004200 */
[----:B------:R-:W-:Y:S02]  /*dcd0*/  MOV R166, R225 ;  /* 0x000000e100a67202 */ /* 0x000fe40000000f00 */
[----:B------:R-:W-:Y:S01]  /*dce0*/  MUFU.EX2 R107, R179 ;  /* 0x000000b3006b7308 */ /* 0x000fe20000000800 */
[----:B------:R-:W-:Y:S02]  /*dcf0*/  MOV R183, R184 ;  /* 0x000000b800b77202 */ /* 0x000fe40000000f00 */
[----:B------:R-:W-:Y:S02]  /*dd00*/  MOV R184, R166 ;  /* 0x000000a600b87202 */ /* 0x000fe40000000f00 */
[----:B------:R3:W5:Y:S01]  /*dd10*/  LDL.LU R225, [R1+0x9c] ;  /* 0x00009c0001e17983 */ /* 0x0007620000300800 */
[----:B------:R-:W-:Y:S02]  /*dd20*/  MOV R166, R224 ;  /* 0x000000e000a67202 */ /* 0x000fe40000000f00 */
[----:B------:R-:W-:Y:S01]  /*dd30*/  MOV R199, R183 ;  /* 0x000000b700c77202 */ /* 0x000fe20000000f00 */
[----:B------:R3:W5:Y:S01]  /*dd40*/  LDL.LU R224, [R1+0x98] ;  /* 0x0000980001e07983 */ /* 0x0007620000300800 */
[----:B------:R-:W-:Y:S01]  /*dd50*/  MOV R183, R185 ;  /* 0x000000b900b77202 */ /* 0x000fe20000000f00 */
[----:B------:R-:W-:Y:S01]  /*dd60*/  MUFU.EX2 R121, R121 ;  /* 0x0000007900797308 */ /* 0x000fe20000000800 */
[----:B------:R-:W-:Y:S01]  /*dd70*/  MOV R192, R199 ;  /* 0x000000c700c07202 */ /* 0x000fe20000000f00 */
[----:B------:R3:W5:Y:S01]  /*dd80*/  LDL.LU R223, [R1+0x94] ;  /* 0x0000940001df7983 */ /* 0x0007620000300800 */
[----:B------:R-:W-:Y:S02]  /*dd90*/  MOV R199, R183 ;  /* 0x000000b700c77202 */ /* 0x000fe40000000f00 */
[----:B------:R-:W-:Y:S02]  /*dda0*/  MOV R193, R192 ;  /* 0x000000c000c17202 */ /* 0x000fe40000000f00 */
[----:B------:R-:W-:Y:S03]  /*ddb0*/  MOV R192, R199 ;  /* 0x000000c700c07202 */ /* 0x000fe60000000f00 */
[----:B------:R-:W-:Y:S01]  /*ddc0*/  MUFU.EX2 R124, R124 ;  /* 0x0000007c007c7308 */ /* 0x000fe20000000800 */
[----:B------:R-:W-:Y:S02]  /*ddd0*/  MOV R183, R177 ;  /* 0x000000b100b77202 */ /* 0x000fe40000000f00 */
[----:B------:R-:W-:Y:S02]  /*dde0*/  MOV R177, R217 ;  /* 0x000000d900b17202 */ /* 0x000fe40000000f00 */
[----:B------:R-:W-:Y:S01]  /*ddf0*/  MOV R185, R176 ;  /* 0x000000b000b97202 */ /* 0x000fe20000000f00 */
[----:B------:R-:W-:Y:S01]  /*de00*/  IMAD.MOV.U32 R176, RZ, RZ, R161 ;  /* 0x000000ffffb07224 */ /* 0x000fe200078e00a1 */
[----:B------:R-:W-:Y:S03]  /*de10*/  MOV R161, R222 ;  /* 0x000000de00a17202 */ /* 0x000fe60000000f00 */
[----:B------:R-:W-:Y:S01]  /*de20*/  MUFU.EX2 R133, R193 ;  /* 0x000000c100857308 */ /* 0x000fe20000000800 */
[----:B------:R3:W5:Y:S01]  /*de30*/  LDL.LU R222, [R1+0x90] ;  /* 0x0000900001de7983 */ /* 0x0007620000300800 */
[----:B------:R-:W-:Y:S02]  /*de40*/  MOV R199, R177 ;  /* 0x000000b100c77202 */ /* 0x000fe40000000f00 */
[----:B------:R-:W-:Y:S01]  /*de50*/  MOV R177, R162 ;  /* 0x000000a200b17202 */ /* 0x000fe20000000f00 */
[----:B------:R3:W5:Y:S01]  /*de60*/  LDL.LU R217, [R1+0x8c] ;  /* 0x00008c0001d97983 */ /* 0x0007620000300800 */
[----:B------:R-:W-:Y:S04]  /*de70*/  MOV R162, R216 ;  /* 0x000000d800a27202 */ /* 0x000fe80000000f00 */
[----:B------:R2:W-:Y:S01]  /*de80*/  MUFU.EX2 R131, R192 ;  /* 0x000000c000837308 */ /* 0x0005e20000000800 */
[----:B------:R3:W5:Y:S01]  /*de90*/  LDL.LU R216, [R1+0x88] ;  /* 0x0000880001d87983 */ /* 0x0007620000300800 */
[-C--:B----4-:R-:W-:Y:S06]  /*dea0*/  HMMA.16816.F32 R52, R68, R92.reuse, R52 ;  /* 0x0000005c4434723c */ /* 0x090fec0000001834 */
[C---:B------:R-:W-:Y:S02]  /*deb0*/  HMMA.16816.F32 R56, R72.reuse, R92, R56 ;  /* 0x0000005c4838723c */ /* 0x040fe40000001838 */
[----:B------:R-:W-:Y:S04]  /*dec0*/  MUFU.EX2 R119, R183 ;  /* 0x000000b700777308 */ /* 0x000fe80000000800 */
[-C--:B------:R-:W-:Y:S01]  /*ded0*/  HMMA.16816.F32 R60, R72, R94.reuse, R60 ;  /* 0x0000005e483c723c */ /* 0x080fe2000000183c */
[----:B--2---:R-:W-:Y:S05]  /*dee0*/  LDSM.16.MT88.4 R192, [R219+0xb800] ;  /* 0x00b80000dbc0783b */ /* 0x004fea0000004200 */
[----:B------:R-:W-:Y:S01]  /*def0*/  MUFU.EX2 R104, R177 ;  /* 0x000000b100687308 */ /* 0x000fe20000000800 */
[----:B------:R-:W-:Y:S01]  /*df00*/  FADD.FTZ R93, R214, R88 ;  /* 0x00000058d65d7221 */ /* 0x000fe20000010000 */
[----:B------:R-:W-:Y:S04]  /*df10*/  HMMA.16816.F32 R64, R68, R94, R64 ;  /* 0x0000005e4440723c */ /* 0x000fe80000001840 */
[----:B------:R-:W-:Y:S01]  /*df20*/  F2FP.F16.F32.PACK_AB R72, R208, R210 ;  /* 0x000000d2d048723e */ /* 0x000fe200000000ff */
[----:B------:R-:W2:Y:S02]  /*df30*/  LDSM.16.MT88.4 R88, [R220+0x9800] ;  /* 0x00980000dc58783b */ /* 0x000ea40000004200 */
[----:B------:R-:W-:Y:S01]  /*df40*/  F2FP.F16.F32.PACK_AB R68, R240, R239 ;  /* 0x000000eff044723e */ /* 0x000fe200000000ff */
[----:B------:R-:W-:Y:S01]  /*df50*/  FADD.FTZ R92, R116, R3 ;  /* 0x00000003745c7221 */ /* 0x000fe20000010000 */
[----:B------:R-:W-:Y:S02]  /*df60*/  MUFU.EX2 R103, R176 ;  /* 0x000000b000677308 */ /* 0x000fe40000000800 */
[----:B------:R-:W-:Y:S01]  /*df70*/  F2FP.F16.F32.PACK_AB R69, R238, R235 ;  /* 0x000000ebee45723e */ /* 0x000fe200000000ff */
[----:B------:R-:W-:Y:S01]  /*df80*/  FADD.FTZ R3, R110, R0 ;  /* 0x000000006e037221 */ /* 0x000fe20000010000 */
[----:B------:R-:W-:Y:S01]  /*df90*/  F2FP.F16.F32.PACK_AB R70, R246, R247 ;  /* 0x000000f7f646723e */ /* 0x000fe200000000ff */
[----:B------:R-:W-:Y:S01]  /*dfa0*/  FADD.FTZ R0, R112, R2 ;  /* 0x0000000270007221 */ /* 0x000fe20000010000 */
[----:B------:R-:W-:Y:S01]  /*dfb0*/  F2FP.F16.F32.PACK_AB R71, R236, R237 ;  /* 0x000000edec47723e */ /* 0x000fe200000000ff */
[----:B------:R-:W-:Y:S01]  /*dfc0*/  FADD.FTZ R2, R213, R93 ;  /* 0x0000005dd5027221 */ /* 0x000fe20000010000 */
[----:B------:R-:W-:Y:S02]  /*dfd0*/  F2FP.F16.F32.PACK_AB R73, R150, R148 ;  /* 0x000000949649723e */ /* 0x000fe400000000ff */
[----:B------:R4:W-:Y:S01]  /*dfe0*/  MUFU.EX2 R116, R180 ;  /* 0x000000b400747308 */ /* 0x0009e20000000800 */
[----:B------:R-:W-:Y:S01]  /*dff0*/  F2FP.F16.F32.PACK_AB R74, R156, R207 ;  /* 0x000000cf9c4a723e */ /* 0x000fe200000000ff */
[----:B------:R-:W-:Y:S01]  /*e000*/  FADD.FTZ R96, R212, R2 ;  /* 0x00000002d4607221 */ /* 0x000fe20000010000 */
[----:B------:R-:W-:Y:S01]  /*e010*/  F2FP.F16.F32.PACK_AB R75, R157, R153 ;  /* 0x000000999d4b723e */ /* 0x000fe200000000ff */
[-C--:B------:R-:W-:Y:S03]  /*e020*/  HMMA.16816.F32 R4, R68, R76.reuse, R4 ;  /* 0x0000004c4404723c */ /* 0x080fe60000001804 */
[----:B------:R-:W-:Y:S03]  /*e030*/  FADD.FTZ R3, R113, R3 ;  /* 0x0000000371037221 */ /* 0x000fe60000010000 */
[----:B------:R1:W-:Y:S01]  /*e040*/  MUFU.EX2 R110, R175 ;  /* 0x000000af006e7308 */ /* 0x0003e20000000800 */
[----:B------:R-:W-:Y:S01]  /*e050*/  FADD.FTZ R0, R122, R0 ;  /* 0x000000007a007221 */ /* 0x000fe20000010000 */
[C---:B------:R-:W-:Y:S04]  /*e060*/  HMMA.16816.F32 R8, R72.reuse, R76, R8 ;  /* 0x0000004c4808723c */ /* 0x040fe80000001808 */
[----:B------:R-:W-:Y:S02]  /*e070*/  FADD.FTZ R97, R126, R3 ;  /* 0x000000037e617221 */ /* 0x000fe40000010000 */
[-C--:B------:R-:W-:Y:S01]  /*e080*/  HMMA.16816.F32 R12, R72, R78.reuse, R12 ;  /* 0x0000004e480c723c */ /* 0x080fe2000000180c */
[----:B----4-:R-:W-:Y:S01]  /*e090*/  LDSM.16.MT88.4 R180, [R221+0xb800] ;  /* 0x00b80000ddb4783b */ /* 0x010fe20000004200 */
[----:B------:R-:W-:Y:S03]  /*e0a0*/  MUFU.EX2 R120, R199 ;  /* 0x000000c700787308 */ /* 0x000fe60000000800 */
[----:B------:R-:W-:Y:S01]  /*e0b0*/  FADD.FTZ R2, R142, R0 ;  /* 0x000000008e027221 */ /* 0x000fe20000010000 */
[C---:B------:R-:W-:Y:S03]  /*e0c0*/  HMMA.16816.F32 R16, R68.reuse, R78, R16 ;  /* 0x0000004e4410723c */ /* 0x040fe60000001810 */
[----:B------:R-:W4:Y:S03]  /*e0d0*/  LDSM.16.MT88.4 R76, [R218+0xa000] ;  /* 0x00a00000da4c783b */ /* 0x000f260000004200 */
[----:B------:R-:W-:Y:S01]  /*e0e0*/  MUFU.EX2 R125, R125 ;  /* 0x0000007d007d7308 */ /* 0x000fe20000000800 */
[----:B------:R-:W-:Y:S01]  /*e0f0*/  FADD.FTZ R0, R100, R97 ;  /* 0x0000006164007221 */ /* 0x000fe20000010000 */
[-C--:B------:R-:W-:Y:S03]  /*e100*/  HMMA.16816.F32 R20, R68, R80.reuse, R20 ;  /* 0x000000504414723c */ /* 0x080fe60000001814 */
[----:B-1----:R-:W-:Y:S03]  /*e110*/  LDSM.16.MT88.4 R172, [R218+0xb800] ;  /* 0x00b80000daac783b */ /* 0x002fe60000004200 */
[C---:B------:R-:W-:Y:S02]  /*e120*/  HMMA.16816.F32 R24, R72.reuse, R80, R24 ;  /* 0x000000504818723c */ /* 0x040fe40000001818 */
[----:B------:R-:W-:Y:S03]  /*e130*/  MUFU.EX2 R115, R187 ;  /* 0x000000bb00737308 */ /* 0x000fe60000000800 */
[----:B------:R-:W-:Y:S01]  /*e140*/  FADD.FTZ R2, R99, R2 ;  /* 0x0000000263027221 */ /* 0x000fe20000010000 */
[-C--:B------:R-:W-:Y:S06]  /*e150*/  HMMA.16816.F32 R28, R72, R82.reuse, R28 ;  /* 0x00000052481c723c */ /* 0x080fec000000181c */
[----:B------:R-:W-:Y:S01]  /*e160*/  MUFU.EX2 R114, R186 ;  /* 0x000000ba00727308 */ /* 0x000fe20000000800 */
[C---:B------:R-:W-:Y:S01]  /*e170*/  HMMA.16816.F32 R32, R68.reuse, R82, R32 ;  /* 0x000000524420723c */ /* 0x040fe20000001820 */
[----:B------:R-:W1:Y:S08]  /*e180*/  LDSM.16.MT88.4 R80, [R221+0xa000] ;  /* 0x00a00000dd50783b */ /* 0x000e700000004200 */
[----:B------:R-:W-:Y:S01]  /*e190*/  MUFU.EX2 R113, R185 ;  /* 0x000000b900717308 */ /* 0x000fe20000000800 */
[-C--:B------:R-:W-:Y:S06]  /*e1a0*/  HMMA.16816.F32 R36, R68, R84.reuse, R36 ;  /* 0x000000544424723c */ /* 0x080fec0000001824 */
[C---:B------:R-:W-:Y:S03]  /*e1b0*/  HMMA.16816.F32 R40, R72.reuse, R84, R40 ;  /* 0x000000544828723c */ /* 0x040fe60000001828 */
[----:B------:R-:W-:Y:S03]  /*e1c0*/  MUFU.EX2 R112, R184 ;  /* 0x000000b800707308 */ /* 0x000fe60000000800 */
[-C--:B------:R-:W-:Y:S07]  /*e1d0*/  HMMA.16816.F32 R44, R72, R86.reuse, R44 ;  /* 0x00000056482c723c */ /* 0x080fee000000182c */
[----:B------:R-:W-:Y:S01]  /*e1e0*/  MUFU.EX2 R101, R163 ;  /* 0x000000a300657308 */ /* 0x000fe20000000800 */
[C---:B------:R-:W-:Y:S01]  /*e1f0*/  HMMA.16816.F32 R48, R68.reuse, R86, R48 ;  /* 0x000000564430723c */ /* 0x040fe20000001830 */
[----:B------:R-:W3:Y:S08]  /*e200*/  LDSM.16.MT88.4 R84, [R219+0xa000] ;  /* 0x00a00000db54783b */ /* 0x000ef00000004200 */
[----:B------:R-:W1:Y:S01]  /*e210*/  MUFU.EX2 R100, R162 ;  /* 0x000000a200647308 */ /* 0x000e620000000800 */
[-C--:B--2---:R-:W-:Y:S06]  /*e220*/  HMMA.16816.F32 R52, R68, R88.reuse, R52 ;  /* 0x000000584434723c */ /* 0x084fec0000001834 */
[C---:B------:R-:W-:Y:S03]  /*e230*/  HMMA.16816.F32 R56, R72.reuse, R88, R56 ;  /* 0x000000584838723c */ /* 0x040fe60000001838 */
[----:B------:R-:W-:Y:S03]  /*e240*/  MUFU.EX2 R99, R167 ;  /* 0x000000a700637308 */ /* 0x000fe60000000800 */
[-C--:B------:R-:W-:Y:S07]  /*e250*/  HMMA.16816.F32 R60, R72, R90.reuse, R60 ;  /* 0x0000005a483c723c */ /* 0x080fee000000183c */
[----:B------:R-:W2:Y:S01]  /*e260*/  MUFU.EX2 R98, R166 ;  /* 0x000000a600627308 */ /* 0x000ea20000000800 */
[----:B------:R-:W-:Y:S01]  /*e270*/  FADD.FTZ R88, R123, R92 ;  /* 0x0000005c7b587221 */ /* 0x000fe20000010000 */
[----:B------:R-:W-:Y:S01]  /*e280*/  HMMA.16816.F32 R64, R68, R90, R64 ;  /* 0x0000005a4440723c */ /* 0x000fe20000001840 */
[----:B------:R-:W3:Y:S03]  /*e290*/  LDSM.16.MT88.4 R92, [R220+0xa000] ;  /* 0x00a00000dc5c783b */ /* 0x000ee60000004200 */
[----:B------:R-:W-:Y:S01]  /*e2a0*/  F2FP.F16.F32.PACK_AB R72, R159, R154 ;  /* 0x0000009a9f48723e */ /* 0x000fe200000000ff */
[----:B------:R-:W-:Y:S02]  /*e2b0*/  FADD.FTZ R89, R127, R88 ;  /* 0x000000587f597221 */ /* 0x000fe40000010000 */
[----:B------:R-:W-:Y:S01]  /*e2c0*/  F2FP.F16.F32.PACK_AB R68, R244, R245 ;  /* 0x000000f5f444723e */ /* 0x000fe200000000ff */
[----:B------:R-:W-:Y:S01]  /*e2d0*/  FADD.FTZ R88, R209, R96 ;  /* 0x00000060d1587221 */ /* 0x000fe20000010000 */
[----:B------:R-:W2:Y:S02]  /*e2e0*/  MUFU.EX2 R97, R171 ;  /* 0x000000ab00617308 */ /* 0x000ea40000000800 */
[----:B------:R-:W-:Y:S01]  /*e2f0*/  F2FP.F16.F32.PACK_AB R69, R233, R234 ;  /* 0x000000eae945723e */ /* 0x000fe200000000ff */
[----:B------:R-:W-:Y:S01]  /*e300*/  FADD.FTZ R3, R141, R89 ;  /* 0x000000598d037221 */ /* 0x000fe20000010000 */
[----:B------:R-:W-:Y:S01]  /*e310*/  F2FP.F16.F32.PACK_AB R70, R241, R242 ;  /* 0x000000f2f146723e */ /* 0x000fe200000000ff */
[----:B------:R-:W-:Y:S01]  /*e320*/  FADD.FTZ R96, R211, R88 ;  /* 0x00000058d3607221 */ /* 0x000fe20000010000 */
[----:B------:R-:W-:Y:S01]  /*e330*/  F2FP.F16.F32.PACK_AB R71, R231, R232 ;  /* 0x000000e8e747723e */ /* 0x000fe200000000ff */
[----:B------:R-:W-:Y:S01]  /*e340*/  LDSM.16.MT88.4 R88, [R220+0xa800] ;  /* 0x00a80000dc58783b */ /* 0x000fe20000004200 */
[----:B------:R-:W-:Y:S02]  /*e350*/  F2FP.F16.F32.PACK_AB R73, R158, R152 ;  /* 0x000000989e49723e */ /* 0x000fe400000000ff */
[----:B------:R-:W-:Y:S01]  /*e360*/  MUFU.EX2 R102, R111 ;  /* 0x0000006f00667308 */ /* 0x000fe20000000800 */
[----:B------:R-:W-:Y:S02]  /*e370*/  F2FP.F16.F32.PACK_AB R74, R198, R197 ;  /* 0x000000c5c64a723e */ /* 0x000fe400000000ff */
[----:B------:R-:W-:Y:S01]  /*e380*/  F2FP.F16.F32.PACK_AB R75, R155, R196 ;  /* 0x000000c49b4b723e */ /* 0x000fe200000000ff */
[-C--:B----4-:R-:W-:Y:S03]  /*e390*/  HMMA.16816.F32 R4, R68, R76.reuse, R4 ;  /* 0x0000004c4404723c */ /* 0x090fe60000001804 */
[----:B-1----:R-:W-:Y:S02]  /*e3a0*/  F2FP.F16.F32.PACK_AB R188, R100, R101 ;  /* 0x0000006564bc723e */ /* 0x002fe400000000ff */
[----:B--2---:R-:W-:Y:S01]  /*e3b0*/  F2FP.F16.F32.PACK_AB R189, R98, R99 ;  /* 0x0000006362bd723e */ /* 0x004fe200000000ff */
[C---:B------:R-:W-:Y:S05]  /*e3c0*/  HMMA.16816.F32 R8, R72.reuse, R76, R8 ;  /* 0x0000004c4808723c */ /* 0x040fea0000001808 */
[----:B------:R-:W-:Y:S01]  /*e3d0*/  F2FP.F16.F32.PACK_AB R190, R205, R97 ;  /* 0x00000061cdbe723e */ /* 0x000fe200000000ff */
        /* <DEDUP_REMOVED lines=8> */
[-C--:B---3--:R-:W-:Y:S06]  /*e460*/  HMMA.16816.F32 R36, R68, R84.reuse, R36 ;  /* 0x000000544424723c */ /* 0x088fec0000001824 */
[C---:B------:R-:W-:Y:S06]  /*e470*/  HMMA.16816.F32 R40, R72.reuse, R84, R40 ;  /* 0x000000544828723c */ /* 0x040fec0000001828 */
[-C--:B------:R-:W-:Y:S06]  /*e480*/  HMMA.16816.F32 R44, R72, R86.reuse, R44 ;  /* 0x00000056482c723c */ /* 0x080fec000000182c */
[C---:B------:R-:W-:Y:S01]  /*e490*/  HMMA.16816.F32 R48, R68.reuse, R86, R48 ;  /* 0x000000564430723c */ /* 0x040fe20000001830 */
[----:B------:R-:W3:Y:S05]  /*e4a0*/  LDSM.16.MT88.4 R84, [R219+0xa800] ;  /* 0x00a80000db54783b */ /* 0x000eea0000004200 */
[-C--:B------:R-:W-:Y:S06]  /*e4b0*/  HMMA.16816.F32 R52, R68, R92.reuse, R52 ;  /* 0x0000005c4434723c */ /* 0x080fec0000001834 */
        /* <DEDUP_REMOVED lines=13> */
[----:B------:R-:W4:Y:S01]  /*e590*/  MUFU.EX2 R96, R170 ;  /* 0x000000aa00607308 */ /* 0x000f220000000800 */
[----:B------:R-:W-:Y:S01]  /*e5a0*/  F2FP.F16.F32.PACK_AB R73, R121, R130 ;  /* 0x000000827949723e */ /* 0x000fe200000000ff */
[----:B------:R-:W-:Y:S01]  /*e5b0*/  FADD.FTZ R0, R132, R0 ;  /* 0x0000000084007221 */ /* 0x000fe20000010000 */
[----:B------:R-:W-:Y:S02]  /*e5c0*/  F2FP.F16.F32.PACK_AB R74, R119, R120 ;  /* 0x00000078774a723e */ /* 0x000fe400000000ff */
[----:B------:R-:W-:Y:S01]  /*e5d0*/  F2FP.F16.F32.PACK_AB R75, R125, R124 ;  /* 0x0000007c7d4b723e */ /* 0x000fe200000000ff */
[-C--:B-1----:R-:W-:Y:S03]  /*e5e0*/  HMMA.16816.F32 R4, R68, R76.reuse, R4 ;  /* 0x0000004c4404723c */ /* 0x082fe60000001804 */
[----:B------:R-:W-:Y:S03]  /*e5f0*/  MOV R132, R137 ;  /* 0x0000008900847202 */ /* 0x000fe60000000f00 */
[C---:B------:R-:W-:Y:S05]  /*e600*/  HMMA.16816.F32 R8, R72.reuse, R76, R8 ;  /* 0x0000004c4808723c */ /* 0x040fea0000001808 */
[----:B----4-:R-:W-:Y:S01]  /*e610*/  F2FP.F16.F32.PACK_AB R191, R139, R96 ;  /* 0x000000608bbf723e */ /* 0x010fe200000000ff */
        /* <DEDUP_REMOVED lines=17> */
[----:B------:R-:W-:Y:S01]  /*e730*/  HMMA.16816.F32 R64, R68, R90, R64 ;  /* 0x0000005a4440723c */ /* 0x000fe20000001840 */
[----:B------:R-:W4:Y:S01]  /*e740*/  LDSM.16.MT88.4 R92, [R220+0xb000] ;  /* 0x00b00000dc5c783b */ /* 0x000f220000004200 */
[----:B------:R-:W-:Y:S03]  /*e750*/  MUFU.EX2 R91, R161 ;  /* 0x000000a1005b7308 */ /* 0x000fe60000000800 */
[----:B------:R-:W-:Y:S01]  /*e760*/  F2FP.F16.F32.PACK_AB R72, R108, R109 ;  /* 0x0000006d6c48723e */ /* 0x000fe200000000ff */
[----:B------:R-:W-:Y:S01]  /*e770*/  FADD.FTZ R89, R229, R3 ;  /* 0x00000003e5597221 */ /* 0x000fe20000010000 */
[----:B------:R-:W-:Y:S01]  /*e780*/  F2FP.F16.F32.PACK_AB R68, R117, R118 ;  /* 0x000000767544723e */ /* 0x000fe200000000ff */
[----:B------:R-:W-:Y:S04]  /*e790*/  FADD.FTZ R3, R146, R2 ;  /* 0x0000000292037221 */ /* 0x000fe80000010000 */
[----:B------:R-:W2:Y:S01]  /*e7a0*/  MUFU.EX2 R90, R160 ;  /* 0x000000a0005a7308 */ /* 0x000ea20000000800 */
        /* <DEDUP_REMOVED lines=14> */
[----:B--2---:R-:W-:Y:S01]  /*e890*/  F2FP.F16.F32.PACK_AB R140, R90, R91 ;  /* 0x0000005b5a8c723e */ /* 0x004fe200000000ff */
[C---:B------:R-:W-:Y:S01]  /*e8a0*/  HMMA.16816.F32 R8, R72.reuse, R76, R8 ;  /* 0x0000004c4808723c */ /* 0x040fe20000001808 */
[----:B------:R-:W1:Y:S04]  /*e8b0*/  MUFU.EX2 R77, R168 ;  /* 0x000000a8004d7308 */ /* 0x000e680000000800 */
[----:B------:R-:W-:Y:S01]  /*e8c0*/  FADD.FTZ R2, R150, R2 ;  /* 0x0000000296027221 */ /* 0x000fe20000010000 */
[-C--:B------:R-:W-:Y:S05]  /*e8d0*/  HMMA.16816.F32 R12, R72, R78.reuse, R12 ;  /* 0x0000004e480c723c */ /* 0x080fea000000180c */
[----:B------:R-:W-:Y:S01]  /*e8e0*/  FADD.FTZ R76, R239, R89 ;  /* 0x00000059ef4c7221 */ /* 0x000fe20000010000 */
[C---:B------:R-:W-:Y:S01]  /*e8f0*/  HMMA.16816.F32 R16, R68.reuse, R78, R16 ;  /* 0x0000004e4410723c */ /* 0x040fe20000001810 */
[----:B------:R-:W-:Y:S04]  /*e900*/  MUFU.EX2 R79, R164 ;  /* 0x000000a4004f7308 */ /* 0x000fe80000000800 */
[----:B------:R-:W-:Y:S01]  /*e910*/  FADD.FTZ R76, R240, R76 ;  /* 0x0000004cf04c7221 */ /* 0x000fe20000010000 */
[-C--:B------:R-:W-:Y:S05]  /*e920*/  HMMA.16816.F32 R20, R68, R80.reuse, R20 ;  /* 0x000000504414723c */ /* 0x080fea0000001814 */
[----:B------:R-:W2:Y:S01]  /*e930*/  MUFU.EX2 R78, R169 ;  /* 0x000000a9004e7308 */ /* 0x000ea20000000800 */
[----:B-1----:R-:W-:Y:S01]  /*e940*/  F2FP.F16.F32.PACK_AB R143, R138, R77 ;  /* 0x0000004d8a8f723e */ /* 0x002fe200000000ff */
[C---:B------:R-:W-:Y:S08]  /*e950*/  HMMA.16816.F32 R24, R72.reuse, R80, R24 ;  /* 0x000000504818723c */ /* 0x040ff00000001818 */
[----:B------:R-:W1:Y:S01]  /*e960*/  MUFU.EX2 R80, R165 ;  /* 0x000000a500507308 */ /* 0x000e620000000800 */
[-C--:B------:R-:W-:Y:S03]  /*e970*/  HMMA.16816.F32 R28, R72, R82.reuse, R28 ;  /* 0x00000052481c723c */ /* 0x080fe6000000181c */
[----:B------:R-:W-:Y:S03]  /*e980*/  FADD.FTZ R76, R247, R76 ;  /* 0x0000004cf74c7221 */ /* 0x000fe60000010000 */
[C---:B------:R-:W-:Y:S05]  /*e990*/  HMMA.16816.F32 R32, R68.reuse, R82, R32 ;  /* 0x000000524420723c */ /* 0x040fea0000001820 */
[----:B--2---:R-:W-:Y:S01]  /*e9a0*/  F2FP.F16.F32.PACK_AB R142, R204, R78 ;  /* 0x0000004ecc8e723e */ /* 0x004fe200000000ff */
[-C--:B---3--:R-:W-:Y:S05]  /*e9b0*/  HMMA.16816.F32 R36, R68, R84.reuse, R36 ;  /* 0x000000544424723c */ /* 0x088fea0000001824 */
[----:B-1----:R-:W-:Y:S01]  /*e9c0*/  F2FP.F16.F32.PACK_AB R141, R79, R80 ;  /* 0x000000504f8d723e */ /* 0x002fe200000000ff */
[C---:B------:R-:W-:Y:S06]  /*e9d0*/  HMMA.16816.F32 R40, R72.reuse, R84, R40 ;  /* 0x000000544828723c */ /* 0x040fec0000001828 */
[-C--:B------:R-:W-:Y:S06]  /*e9e0*/  HMMA.16816.F32 R44, R72, R86.reuse, R44 ;  /* 0x00000056482c723c */ /* 0x080fec000000182c */
[C---:B------:R-:W-:Y:S06]  /*e9f0*/  HMMA.16816.F32 R48, R68.reuse, R86, R48 ;  /* 0x000000564430723c */ /* 0x040fec0000001830 */
[-C--:B----4-:R-:W-:Y:S06]  /*ea00*/  HMMA.16816.F32 R52, R68, R92.reuse, R52 ;  /* 0x0000005c4434723c */ /* 0x090fec0000001834 */
[C---:B------:R-:W-:Y:S06]  /*ea10*/  HMMA.16816.F32 R56, R72.reuse, R92, R56 ;  /* 0x0000005c4838723c */ /* 0x040fec0000001838 */
[-C--:B------:R-:W-:Y:S06]  /*ea20*/  HMMA.16816.F32 R60, R72, R94.reuse, R60 ;  /* 0x0000005e483c723c */ /* 0x080fec000000183c */
[----:B------:R-:W-:Y:S05]  /*ea30*/  HMMA.16816.F32 R64, R68, R94, R64 ;  /* 0x0000005e4440723c */ /* 0x000fea0000001840 */
[----:B------:R-:W-:Y:S01]  /*ea40*/  FADD.FTZ R72, R237, R3 ;  /* 0x00000003ed487221 */ /* 0x000fe20000010000 */
[-C--:B------:R-:W-:Y:S05]  /*ea50*/  HMMA.16816.F32 R176, R188, R172.reuse, R4 ;  /* 0x000000acbcb0723c */ /* 0x080fea0000001804 */
[----:B------:R-:W-:Y:S01]  /*ea60*/  FADD.FTZ R3, R207, R0 ;  /* 0x00000000cf037221 */ /* 0x000fe20000010000 */
[C---:B------:R-:W-:Y:S05]  /*ea70*/  HMMA.16816.F32 R168, R140.reuse, R172, R8 ;  /* 0x000000ac8ca8723c */ /* 0x040fea0000001808 */
[----:B------:R-:W-:Y:S01]  /*ea80*/  FADD.FTZ R4, R236, R72 ;  /* 0x00000048ec047221 */ /* 0x000fe20000010000 */
[-C--:B------:R-:W-:Y:S05]  /*ea90*/  HMMA.16816.F32 R164, R140, R174.reuse, R12 ;  /* 0x000000ae8ca4723c */ /* 0x080fea000000180c */
[----:B------:R-:W-:Y:S01]  /*eaa0*/  FADD.FTZ R9, R234, R4 ;  /* 0x00000004ea097221 */ /* 0x000fe20000010000 */
[C---:B------:R-:W-:Y:S01]  /*eab0*/  HMMA.16816.F32 R172, R188.reuse, R174, R16 ;  /* 0x000000aebcac723c */ /* 0x040fe20000001810 */
[----:B------:R-:W1:Y:S04]  /*eac0*/  LDSM.16.MT88.4 R4, [R220+0xb800] ;  /* 0x00b80000dc04783b */ /* 0x000e680000004200 */
[----:B------:R-:W-:Y:S01]  /*ead0*/  FADD.FTZ R0, R153, R2 ;  /* 0x0000000299007221 */ /* 0x000fe20000010000 */
[-C--:B------:R-:W-:Y:S05]  /*eae0*/  HMMA.16816.F32 R184, R188, R180.reuse, R20 ;  /* 0x000000b4bcb8723c */ /* 0x080fea0000001814 */
[----:B------:R-:W-:Y:S01]  /*eaf0*/  FADD.FTZ R3, R156, R3 ;  /* 0x000000039c037221 */ /* 0x000fe20000010000 */
[C---:B------:R-:W-:Y:S05]  /*eb00*/  HMMA.16816.F32 R160, R140.reuse, R180, R24 ;  /* 0x000000b48ca0723c */ /* 0x040fea0000001818 */
        /* <DEDUP_REMOVED lines=42> */
[----:B------:R-:W-:Y:S01]  /*edb0*/  FADD.FTZ R9, R133, R9 ;  /* 0x0000000985097221 */ /* 0x000fe20000010000 */
[-C--:B------:R-:W-:Y:S03]  /*edc0*/  HMMA.16816.F32 R140, R140, R6.reuse, R60 ;  /* 0x000000068c8c723c */ /* 0x080fe6000000183c */
[----:B------:R-:W-:Y:S01]  /*edd0*/  FADD.FTZ R9, R131, R9 ;  /* 0x0000000983097221 */ /* 0x000fe20000010000 */
[----:B------:R-:W-:Y:S02]  /*ede0*/  MOV R133, R134 ;  /* 0x0000008600857202 */ /* 0x000fe40000000f00 */
[----:B------:R-:W-:Y:S05]  /*edf0*/  HMMA.16816.F32 R188, R188, R6, R64 ;  /* 0x00000006bcbc723c */ /* 0x000fea0000001840 */
[----:B------:R-:W-:Y:S01]  /*ee00*/  FADD.FTZ R0, R116, R9 ;  /* 0x0000000974007221 */ /* 0x000fe20000010000 */
[----:B------:R-:W-:Y:S05]  /*ee10*/  FADD.FTZ R9, R117, R10 ;  /* 0x0000000a75097221 */ /* 0x000fea0000010000 */
        /* <DEDUP_REMOVED lines=29> */
[----:B------:R-:W-:Y:S03]  /*eff0*/  MOV R138, R136 ;  /* 0x00000088008a7202 */ /* 0x000fe60000000f00 */
[----:B------:R1:W-:Y:S04]  /*f000*/  STL [R1+0x24], R3 ;  /* 0x0000240301007387 */ /* 0x0003e80000100800 */
[----:B------:R1:W-:Y:S04]  /*f010*/  STL [R1+0x18], R2 ;  /* 0x0000180201007387 */ /* 0x0003e80000100800 */
[----:B------:R1:W-:Y:S01]  /*f020*/  STL [R1+0x1c], R0 ;  /* 0x00001c0001007387 */ /* 0x0003e20000100800 */
[----:B------:R-:W-:Y:S05]  /*f030*/  @P1 BRA `(.L_x_191) ;  /* 0xffffffac00b41947 */ /* 0x000fea000383ffff */
.L_x_190:
[----:B------:R-:W2:Y:S04]  /*f040*/  LDL.LU R8, [R1+0x20] ;  /* 0x0000200001087983 */ /* 0x000ea80000300800 */
[----:B------:R-:W3:Y:S04]  /*f050*/  LDL.LU R7, [R1+0x24] ;  /* 0x0000240001077983 */ /* 0x000ee80000300800 */
[----:B------:R-:W4:Y:S04]  /*f060*/  LDL.LU R6, [R1+0x18] ;  /* 0x0000180001067983 */ /* 0x000f280000300800 */
[----:B-1----:R-:W4:Y:S01]  /*f070*/  LDL.LU R5, [R1+0x1c] ;  /* 0x00001c0001057983 */ /* 0x002f220000300800 */
[----:B------:R-:W1:Y:S01]  /*f080*/  S2UR UR8, SR_CgaCtaId ;  /* 0x00000000000879c3 */ /* 0x000e620000008800 */
[----:B------:R-:W-:Y:S01]  /*f090*/  UISETP.NE.AND UP0, UPT, UR14, -0x1, UPT ;  /* 0xffffffff0e00788c */ /* 0x000fe2000bf05270 */
[----:B------:R-:W-:Y:S01]  /*f0a0*/  PLOP3.LUT P6, PT, PT, PT, PT, 0x8, 0x0 ;  /* 0x000000000000781c */ /* 0x000fe20003fce170 */
[----:B------:R-:W1:Y:S01]  /*f0b0*/  S2R R22, SR_TID.X ;  /* 0x0000000000167919 */ /* 0x000e620000002100 */
[----:B------:R-:W-:Y:S01]  /*f0c0*/  IMAD.MOV.U32 R35, RZ, RZ, 0x20 ;  /* 0x00000020ff237424 */ /* 0x000fe200078e00ff */
[----:B------:R-:W1:Y:S07]  /*f0d0*/  S2R R48, SR_TID.X ;  /* 0x0000000000307919 */ /* 0x000e6e0000002100 */
[----:B------:R-:W-:-:S02]  /*f0e0*/  @UP0 ULDC.64 UR6, c[0x0][0x298] ;  /* 0x0000a60000060ab9 */ /* 0x000fc40000000a00 */
[----:B------:R-:W-:-:S03]  /*f0f0*/  @UP0 UIMAD.WIDE.U32 UR10, UR14, UR6, URZ ;  /* 0x000000060e0a02a5 */ /* 0x000fc6000f8e003f */
[----:B------:R-:W-:Y:S01]  /*f100*/  UMOV UR6, 0x400 ;  /* 0x0000040000067882 */ /* 0x000fe20000000000 */
[----:B------:R-:W-:Y:S02]  /*f110*/  @UP0 UIMAD UR4, UR14, UR7, UR11 ;  /* 0x000000070e0402a4 */ /* 0x000fe4000f8e020b */
[----:B-1----:R-:W-:-:S03]  /*f120*/  ULEA UR8, UR8, UR6, 0x18 ;  /* 0x0000000608087291 */ /* 0x002fc6000f8ec03f */
[----:B------:R-:W-:Y:S01]  /*f130*/  @UP0 UMOV UR6, UR10 ;  /* 0x0000000a00060c82 */ /* 0x000fe20008000000 */
[----:B------:R-:W-:-:S04]  /*f140*/  SHF.R.S32.HI R47, RZ, 0x1f, R22 ;  /* 0x0000001fff2f7819 */ /* 0x000fc80000011416 */
[CC--:B------:R-:W-:Y:S02]  /*f150*/  LEA.HI R9, R47.reuse, R22.reuse, RZ, 0x2 ;  /* 0x000000162f097211 */ /* 0x0c0fe400078f10ff */
[CC--:B------:R-:W-:Y:S02]  /*f160*/  LEA.HI R39, R47.reuse, R22.reuse, RZ, 0x5 ;  /* 0x000000162f277211 */ /* 0x0c0fe400078f28ff */
[----:B------:R-:W-:Y:S02]  /*f170*/  LEA.HI R47, R47, R22, RZ, 0x3 ;  /* 0x000000162f2f7211 */ /* 0x000fe400078f18ff */
[----:B------:R-:W-:Y:S02]  /*f180*/  SHF.R.S32.HI R39, RZ, 0x5, R39 ;  /* 0x00000005ff277819 */ /* 0x000fe40000011427 */
[----:B------:R-:W-:Y:S01]  /*f190*/  SHF.R.S32.HI R49, RZ, 0x1f, R48 ;  /* 0x0000001fff317819 */ /* 0x000fe20000011430 */
[----:B--2--5:R-:W1:Y:S04]  /*f1a0*/  SHFL.BFLY PT, R3, R8, 0x2, 0x1f ;  /* 0x0c401f0008037f89 */ /* 0x024e6800000e0000 */
[----:B---3--:R-:W2:Y:S04]  /*f1b0*/  SHFL.BFLY PT, R2, R7, 0x2, 0x1f ;  /* 0x0c401f0007027f89 */ /* 0x008ea800000e0000 */
[----:B----4-:R-:W3:Y:S04]  /*f1c0*/  SHFL.BFLY PT, R0, R6, 0x2, 0x1f ;  /* 0x0c401f0006007f89 */ /* 0x010ee800000e0000 */
[----:B------:R-:W4:Y:S01]  /*f1d0*/  SHFL.BFLY PT, R4, R5, 0x2, 0x1f ;  /* 0x0c401f0005047f89 */ /* 0x000f2200000e0000 */
[----:B-1----:R-:W-:Y:S01]  /*f1e0*/  FADD.FTZ R3, R3, R8 ;  /* 0x0000000803037221 */ /* 0x002fe20000010000 */
[----:B--2---:R-:W-:-:S04]  /*f1f0*/  FADD.FTZ R2, R2, R7 ;  /* 0x0000000702027221 */ /* 0x004fc80000010000 */
[----:B------:R-:W1:Y:S01]  /*f200*/  SHFL.BFLY PT, R7, R3, 0x1, 0x1f ;  /* 0x0c201f0003077f89 */ /* 0x000e6200000e0000 */
[----:B---3--:R-:W-:-:S03]  /*f210*/  FADD.FTZ R0, R0, R6 ;  /* 0x0000000600007221 */ /* 0x008fc60000010000 */
[----:B------:R-:W2:Y:S01]  /*f220*/  SHFL.BFLY PT, R6, R2, 0x1, 0x1f ;  /* 0x0c201f0002067f89 */ /* 0x000ea200000e0000 */
[----:B----4-:R-:W-:-:S03]  /*f230*/  FADD.FTZ R4, R4, R5 ;  /* 0x0000000504047221 */ /* 0x010fc60000010000 */
[----:B------:R-:W3:Y:S04]  /*f240*/  SHFL.BFLY PT, R5, R0, 0x1, 0x1f ;  /* 0x0c201f0000057f89 */ /* 0x000ee800000e0000 */
[----:B------:R-:W4:Y:S01]  /*f250*/  SHFL.BFLY PT, R8, R4, 0x1, 0x1f ;  /* 0x0c201f0004087f89 */ /* 0x000f2200000e0000 */
[----:B-1----:R-:W-:Y:S01]  /*f260*/  FADD.FTZ R43, R3, R7 ;  /* 0x00000007032b7221 */ /* 0x002fe20000010000 */
[--C-:B------:R-:W-:Y:S01]  /*f270*/  SHF.R.S32.HI R3, RZ, 0x1f, R9.reuse ;  /* 0x0000001fff037819 */ /* 0x100fe20000011409 */
[----:B--2---:R-:W-:Y:S01]  /*f280*/  FADD.FTZ R44, R2, R6 ;  /* 0x00000006022c7221 */ /* 0x004fe20000010000 */
[----:B------:R-:W-:Y:S02]  /*f290*/  SHF.R.S32.HI R2, RZ, 0x2, R9 ;  /* 0x00000002ff027819 */ /* 0x000fe40000011409 */
[----:B------:R-:W-:Y:S01]  /*f2a0*/  FSETP.NE.FTZ.AND P5, PT, R43, RZ, PT ;  /* 0x000000ff2b00720b */ /* 0x000fe20003fb5000 */
[----:B---3--:R-:W-:Y:S01]  /*f2b0*/  FADD.FTZ R45, R0, R5 ;  /* 0x00000005002d7221 */ /* 0x008fe20000010000 */
[----:B------:R-:W-:-:S02]  /*f2c0*/  LOP3.LUT R0, R9, 0x3ffffffc, RZ, 0xc0, !PT ;  /* 0x3ffffffc09007812 */ /* 0x000fc400078ec0ff */
[----:B------:R-:W-:Y:S01]  /*f2d0*/  LEA.HI R3, R3, R2, RZ, 0x3 ;  /* 0x0000000203037211 */ /* 0x000fe200078f18ff */
[----:B----4-:R-:W-:Y:S01]  /*f2e0*/  FADD.FTZ R46, R4, R8 ;  /* 0x00000008042e7221 */ /* 0x010fe20000010000 */
[----:B------:R-:W-:Y:S01]  /*f2f0*/  FSETP.NE.FTZ.AND P4, PT, R44, RZ, PT ;  /* 0x000000ff2c00720b */ /* 0x000fe20003f95000 */
[----:B------:R-:W-:Y:S01]  /*f300*/  IMAD.IADD R22, R22, 0x1, -R0 ;  /* 0x0000000116167824 */ /* 0x000fe200078e0a00 */
[----:B------:R-:W-:Y:S02]  /*f310*/  LOP3.LUT R0, R3, 0xfffffff8, RZ, 0xc0, !PT ;  /* 0xfffffff803007812 */ /* 0x000fe400078ec0ff */
[-C--:B------:R-:W-:Y:S01]  /*f320*/  LEA.HI R5, R49, R48.reuse, RZ, 0x5 ;  /* 0x0000003031057211 */ /* 0x080fe200078f28ff */
[----:B------:R-:W-:Y:S01]  /*f330*/  IMAD R22, R39, 0x200, R22 ;  /* 0x0000020027167824 */ /* 0x000fe200078e0216 */
[----:B------:R-:W-:Y:S01]  /*f340*/  LEA.HI R49, R49, R48, RZ, 0x3 ;  /* 0x0000003031317211 */ /* 0x000fe200078f18ff */
[----:B------:R-:W-:Y:S01]  /*f350*/  IMAD.IADD R2, R2, 0x1, -R0 ;  /* 0x0000000102027824 */ /* 0x000fe200078e0a00 */
[----:B------:R-:W-:Y:S01]  /*f360*/  LOP3.LUT R5, R5, 0xffffffe0, RZ, 0xc0, !PT ;  /* 0xffffffe005057812 */ /* 0x000fe200078ec0ff */
[----:B------:R-:W-:Y:S01]  /*f370*/  IMAD.MOV.U32 R0, RZ, RZ, 0x3f800000 ;  /* 0x3f800000ff007424 */ /* 0x000fe200078e00ff */
[----:B------:R-:W-:Y:S01]  /*f380*/  LOP3.LUT R4, R49, 0xfffffff8, RZ, 0xc0, !PT ;  /* 0xfffffff831047812 */ /* 0x000fe200078ec0ff */
[C---:B------:R-:W-:Y:S01]  /*f390*/  IMAD.SHL.U32 R3, R2.reuse, 0x40, RZ ;  /* 0x0000004002037824 */ /* 0x040fe200078e00ff */
[----:B------:R-:W-:Y:S01]  /*f3a0*/  R2P PR, R2, 0x6 ;  /* 0x0000000602007804 */ /* 0x000fe20000000000 */
[C---:B------:R-:W-:Y:S01]  /*f3b0*/  IMAD.IADD R42, R48.reuse, 0x1, -R5 ;  /* 0x00000001302a7824 */ /* 0x040fe200078e0a05 */
[----:B------:R-:W-:Y:S01]  /*f3c0*/  PLOP3.LUT P0, PT, PT, PT, UP0, 0x80, 0x0 ;  /* 0x000000000000781c */ /* 0x000fe20003f0f008 */
[----:B------:R-:W1:Y:S01]  /*f3d0*/  @P5 MUFU.RCP R0, R43 ;  /* 0x0000002b00005308 */ /* 0x000e620000001000 */
[----:B------:R-:W-:Y:S01]  /*f3e0*/  LOP3.LUT R3, R3, 0x1c0, RZ, 0xc0, !PT ;  /* 0x000001c003037812 */ /* 0x000fe200078ec0ff */
[----:B------:R-:W-:Y:S01]  /*f3f0*/  IMAD.IADD R48, R48, 0x1, -R4 ;  /* 0x0000000130307824 */ /* 0x000fe200078e0a04 */
[----:B------:R-:W-:-:S02]  /*f400*/  FSETP.NE.FTZ.AND P3, PT, R45, RZ, PT ;  /* 0x000000ff2d00720b */ /* 0x000fc40003f75000 */
[----:B------:R-:W-:Y:S02]  /*f410*/  LEA.HI R3, R3, R3, RZ, 0x1d ;  /* 0x0000000303037211 */ /* 0x000fe400078fe8ff */
[----:B------:R-:W-:-:S03]  /*f420*/  SEL R35, R35, 0xffffffe0, !P1 ;  /* 0xffffffe023237807 */ /* 0x000fc60004800000 */
[----:B------:R-:W-:Y:S02]  /*f430*/  IMAD.U32 R22, R22, 0x2, R3 ;  /* 0x0000000216167824 */ /* 0x000fe400078e0003 */
[----:B------:R-:W-:-:S03]  /*f440*/  IMAD.MOV.U32 R3, RZ, RZ, 0x3f800000 ;  /* 0x3f800000ff037424 */ /* 0x000fc600078e00ff */
[----:B------:R-:W-:Y:S01]  /*f450*/  LEA R22, R22, UR8, 0x1 ;  /* 0x0000000816167c11 */ /* 0x000fe2000f8e08ff */
[C---:B-1----:R-:W-:Y:S02]  /*f460*/  FMUL.FTZ R176, R0.reuse, R176 ;  /* 0x000000b000b07220 */ /* 0x042fe40000410000 */
[----:B------:R1:W2:Y:S01]  /*f470*/  @P4 MUFU.RCP R3, R44 ;  /* 0x0000002c00034308 */ /* 0x0002a20000001000 */
[----:B------:R-:W-:Y:S01]  /*f480*/  FMUL.FTZ R6, R0, R177 ;  /* 0x000000b100067220 */ /* 0x000fe20000410000 */
[----:B------:R-:W-:Y:S02]  /*f490*/  VIADD R23, R22, 0x40 ;  /* 0x0000004016177836 */ /* 0x000fe40000000000 */
[C---:B------:R-:W-:Y:S01]  /*f4a0*/  FMUL.FTZ R172, R0.reuse, R172 ;  /* 0x000000ac00ac7220 */ /* 0x040fe20000410000 */
[C---:B------:R-:W-:Y:S01]  /*f4b0*/  FMUL.FTZ R173, R0.reuse, R173 ;  /* 0x000000ad00ad7220 */ /* 0x040fe20000410000 */
[----:B------:R-:W-:Y:S01]  /*f4c0*/  FMUL.FTZ R184, R0, R184 ;  /* 0x000000b800b87220 */ /* 0x000fe20000410000 */
[----:B------:R-:W-:Y:S01]  /*f4d0*/  @P2 VIADD R23, R22, 0xffffffc0 ;  /* 0xffffffc016172836 */ /* 0x000fe20000000000 */
[----:B------:R-:W-:Y:S06]  /*f4e0*/  @P0 BRA `(.L_x_194) ;  /* 0x0000000000200947 */ /* 0x000fec0003800000 */
[----:B------:R-:W3:Y:S01]  /*f4f0*/  S2UR UR8, SR_CTAID.Y ;  /* 0x00000000000879c3 */ /* 0x000ee20000002600 */
[----:B------:R-:W-:Y:S01]  /*f500*/  ULDC.64 UR6, c[0x0][0x290] ;  /* 0x0000a40000067ab9 */ /* 0x000fe20000000a00 */
[----:B---3--:R-:W-:Y:S02]  /*f510*/  USHF.R.S32.HI UR4, URZ, 0x1f, UR8 ;  /* 0x0000001f3f047899 */ /* 0x008fe40008011408 */
[----:B------:R-:W-:Y:S02]  /*f520*/  UIMAD.WIDE.U32 UR10, UR8, UR6, URZ ;  /* 0x00000006080a72a5 */ /* 0x000fe4000f8e003f */
[----:B------:R-:W-:-:S04]  /*f530*/  UIMAD UR4, UR4, UR6, URZ ;  /* 0x00000006040472a4 */ /* 0x000fc8000f8e023f */
[----:B------:R-:W-:Y:S01]  /*f540*/  UIMAD UR4, UR8, UR7, UR4 ;  /* 0x00000007080472a4 */ /* 0x000fe2000f8e0204 */
[----:B------:R-:W-:-:S03]  /*f550*/  UMOV UR6, UR10 ;  /* 0x0000000a00067c82 */ /* 0x000fc60008000000 */
[----:B------:R-:W-:-:S12]  /*f560*/  UIADD3 UR4, UR11, UR4, URZ ;  /* 0x000000040b047290 */ /* 0x000fd8000fffe03f */
.L_x_194:
[----:B------:R-:W-:Y:S01]  /*f570*/  ULDC.U8 UR7, c[0x0][0x3d8] ;  /* 0x0000f60000077ab9 */ /* 0x000fe20000000000 */
[----:B------:R-:W-:Y:S01]  /*f580*/  ULDC.U8 UR9, c[0x0][0x3d9] ;  /* 0x0000f64000097ab9 */ /* 0x000fe20000000000 */
[----:B------:R-:W-:Y:S01]  /*f590*/  ISETP.NE.AND P2, PT, RZ, UR7, PT ;  /* 0x00000007ff007c0c */ /* 0x000fe2000bf45270 */
[C---:B------:R-:W-:Y:S01]  /*f5a0*/  FMUL.FTZ R12, R0.reuse, R185 ;  /* 0x000000b9000c7220 */ /* 0x040fe20000410000 */
[C---:B------:R-:W-:Y:S01]  /*f5b0*/  FMUL.FTZ R180, R0.reuse, R180 ;  /* 0x000000b400b47220 */ /* 0x040fe20000410000 */
[C---:B------:R-:W-:Y:S01]  /*f5c0*/  FMUL.FTZ R9, R0.reuse, R181 ;  /* 0x000000b500097220 */ /* 0x040fe20000410000 */
[----:B------:R-:W-:Y:S01]  /*f5d0*/  ISETP.NE.OR P0, PT, RZ, UR9, !P2 ;  /* 0x00000009ff007c0c */ /* 0x000fe2000d705670 */
[C---:B------:R-:W-:Y:S01]  /*f5e0*/  FMUL.FTZ R196, R0.reuse, R196 ;  /* 0x000000c400c47220 */ /* 0x040fe20000410000 */
[C---:B------:R-:W-:Y:S01]  /*f5f0*/  FMUL.FTZ R25, R0.reuse, R197 ;  /* 0x000000c500197220 */ /* 0x040fe20000410000 */
[C---:B------:R-:W-:Y:S01]  /*f600*/  FMUL.FTZ R192, R0.reuse, R192 ;  /* 0x000000c000c07220 */ /* 0x040fe20000410000 */
[C---:B------:R-:W-:Y:S01]  /*f610*/  FMUL.FTZ R19, R0.reuse, R193 ;  /* 0x000000c100137220 */ /* 0x040fe20000410000 */
[C---:B------:R-:W-:Y:S01]  /*f620*/  FMUL.FTZ R200, R0.reuse, R200 ;  /* 0x000000c800c87220 */ /* 0x040fe20000410000 */
[C---:B------:R-:W-:Y:S01]  /*f630*/  FMUL.FTZ R32, R0.reuse, R201 ;  /* 0x000000c900207220 */ /* 0x040fe20000410000 */
[----:B------:R-:W-:Y:S01]  /*f640*/  FMUL.FTZ R188, R0, R188 ;  /* 0x000000bc00bc7220 */ /* 0x000fe20000410000 */
[----:B------:R-:W-:-:S05]  /*f650*/  CS2R R40, SRZ ;  /* 0x0000000000287805 */ /* 0x000fca000001ff00 */
[----:B------:R-:W-:Y:S05]  /*f660*/  @P0 BRA `(.L_x_195) ;  /* 0x0000000000200947 */ /* 0x000fea0003800000 */
[----:B------:R-:W3:Y:S01]  /*f670*/  S2UR UR7, SR_CTAID.Y ;  /* 0x00000000000779c3 */ /* 0x000ee20000002600 */
[----:B------:R-:W-:Y:S01]  /*f680*/  ULDC UR8, c[0x0][0x2c4] ;  /* 0x0000b10000087ab9 */ /* 0x000fe20000000800 */
[----:B------:R-:W-:Y:S01]  /*f690*/  PLOP3.LUT P6, PT, PT, PT, PT, 0x80, 0x0 ;  /* 0x000000000000781c */ /* 0x000fe20003fcf070 */
[----:B---3--:R-:W-:-:S04]  /*f6a0*/  UIMAD UR7, UR7, UR8, URZ ;  /* 0x00000008070772a4 */ /* 0x008fc8000f8e023f */
[----:B------:R-:W-:-:S04]  /*f6b0*/  USEL UR14, UR7, UR14, !UP0 ;  /* 0x0000000e070e7287 */ /* 0x000fc8000c000000 */
[----:B------:R-:W-:Y:S02]  /*f6c0*/  USHF.R.S32.HI UR7, URZ, 0x1f, UR14 ;  /* 0x0000001f3f077899 */ /* 0x000fe4000801140e */
[----:B------:R-:W-:-:S04]  /*f6d0*/  IMAD.U32 R40, RZ, RZ, UR14 ;  /* 0x0000000eff287e24 */ /* 0x000fc8000f8e00ff */
[----:B------:R-:W-:-:S07]  /*f6e0*/  MOV R41, UR7 ;  /* 0x0000000700297c02 */ /* 0x000fce0008000f00 */
.L_x_195:
[----:B------:R-:W-:Y:S01]  /*f6f0*/  ISETP.NE.AND P1, PT, RZ, UR9, PT ;  /* 0x00000009ff007c0c */ /* 0x000fe2000bf25270 */
[----:B------:R-:W-:Y:S01]  /*f700*/  FMUL.FTZ R30, R0, R189 ;  /* 0x000000bd001e7220 */ /* 0x000fe20000410000 */
[----:B------:R-:W-:Y:S01]  /*f710*/  LOP3.LUT R2, R2, 0x1, RZ, 0xc0, !PT ;  /* 0x0000000102027812 */ /* 0x000fe200078ec0ff */
[C---:B--2---:R-:W-:Y:S01]  /*f720*/  FMUL.FTZ R178, R3.reuse, R178 ;  /* 0x000000b203b27220 */ /* 0x044fe20000410000 */
[----:B------:R-:W-:Y:S01]  /*f730*/  MOV R38, 0x10 ;  /* 0x0000001000267802 */ /* 0x000fe20000000f00 */
[C---:B------:R-:W-:Y:S01]  /*f740*/  FMUL.FTZ R5, R3.reuse, R179 ;  /* 0x000000b303057220 */ /* 0x040fe20000410000 */
[----:B------:R-:W-:Y:S01]  /*f750*/  ISETP.NE.U32.AND P0, PT, R2, 0x1, PT ;  /* 0x000000010200780c */ /* 0x000fe20003f05070 */
[C---:B------:R-:W-:Y:S01]  /*f760*/  FMUL.FTZ R174, R3.reuse, R174 ;  /* 0x000000ae03ae7220 */ /* 0x040fe20000410000 */
[----:B------:R-:W-:Y:S01]  /*f770*/  MOV R2, 0x3f800000 ;  /* 0x3f80000000027802 */ /* 0x000fe20000000f00 */
[C---:B------:R-:W-:Y:S01]  /*f780*/  FMUL.FTZ R175, R3.reuse, R175 ;  /* 0x000000af03af7220 */ /* 0x040fe20000410000 */
[----:B------:R-:W-:Y:S01]  /*f790*/  SEL R38, R38, 0xfffffff0, P0 ;  /* 0xfffffff026267807 */ /* 0x000fe20000000000 */
[C---:B------:R-:W-:Y:S01]  /*f7a0*/  FMUL.FTZ R186, R3.reuse, R186 ;  /* 0x000000ba03ba7220 */ /* 0x040fe20000410000 */
[----:B------:R-:W-:Y:S01]  /*f7b0*/  PLOP3.LUT P0, PT, PT, PT, PT, 0x8, 0x0 ;  /* 0x000000000000781c */ /* 0x000fe20003f0e170 */
[----:B------:R-:W2:Y:S01]  /*f7c0*/  @!P1 LDC R17, c[0x0][0x2c4] ;  /* 0x0000b100ff119b82 */ /* 0x000ea20000000800 */
[----:B------:R-:W-:Y:S01]  /*f7d0*/  @!P1 PLOP3.LUT P0, PT, P2, PT, PT, 0x80, 0x0 ;  /* 0x000000000000981c */ /* 0x000fe2000170f070 */
[----:B------:R-:W3:Y:S01]  /*f7e0*/  @P3 MUFU.RCP R2, R45 ;  /* 0x0000002d00023308 */ /* 0x000ee20000001000 */
[----:B------:R-:W-:Y:S01]  /*f7f0*/  FSETP.NE.FTZ.AND P2, PT, R46, RZ, PT ;  /* 0x000000ff2e00720b */ /* 0x000fe20003f55000 */
[C---:B------:R-:W-:Y:S01]  /*f800*/  FMUL.FTZ R11, R3.reuse, R187 ;  /* 0x000000bb030b7220 */ /* 0x040fe20000410000 */
[----:B------:R-:W-:Y:S01]  /*f810*/  MOV R0, 0x3f800000 ;  /* 0x3f80000000007802 */ /* 0x000fe20000000f00 */
[C---:B------:R-:W-:Y:S01]  /*f820*/  FMUL.FTZ R182, R3.reuse, R182 ;  /* 0x000000b603b67220 */ /* 0x040fe20000410000 */
[----:B------:R-:W-:Y:S01]  /*f830*/  F2FP.F16.F32.PACK_AB R6, R6, R176 ;  /* 0x000000b00606723e */ /* 0x000fe200000000ff */
[----:B------:R-:W-:Y:S01]  /*f840*/  FMUL.FTZ R8, R3, R183 ;  /* 0x000000b703087220 */ /* 0x000fe20000410000 */
[----:B------:R-:W-:Y:S01]  /*f850*/  F2FP.F16.F32.PACK_AB R5, R5, R178 ;  /* 0x000000b20505723e */ /* 0x000fe200000000ff */
[C---:B------:R-:W-:Y:S01]  /*f860*/  FMUL.FTZ R198, R3.reuse, R198 ;  /* 0x000000c603c67220 */ /* 0x040fe20000410000 */
[C---:B------:R-:W-:Y:S01]  /*f870*/  FMUL.FTZ R24, R3.reuse, R199 ;  /* 0x000000c703187220 */ /* 0x040fe20000410000 */
[C---:B------:R-:W-:Y:S01]  /*f880*/  FMUL.FTZ R194, R3.reuse, R194 ;  /* 0x000000c203c27220 */ /* 0x040fe20000410000 */
[C---:B------:R-:W-:Y:S01]  /*f890*/  FMUL.FTZ R18, R3.reuse, R195 ;  /* 0x000000c303127220 */ /* 0x040fe20000410000 */
[C---:B------:R-:W-:Y:S01]  /*f8a0*/  FMUL.FTZ R202, R3.reuse, R202 ;  /* 0x000000ca03ca7220 */ /* 0x040fe20000410000 */
[C---:B------:R-:W-:Y:S01]  /*f8b0*/  FMUL.FTZ R31, R3.reuse, R203 ;  /* 0x000000cb031f7220 */ /* 0x040fe20000410000 */
[----:B------:R-:W4:Y:S01]  /*f8c0*/  @P2 MUFU.RCP R0, R46 ;  /* 0x0000002e00002308 */ /* 0x000f220000001000 */
        /* <DEDUP_REMOVED lines=17> */
[----:B------:R-:W-:Y:S01]  /*f9e0*/  FMUL.FTZ R7, R0, R170 ;  /* 0x000000aa00077220 */ /* 0x000fe20000410000 */
        /* <DEDUP_REMOVED lines=17> */
[----:B------:R3:W-:Y:S01]  /*fb00*/  STS [R22], R6 ;  /* 0x0000000616007388 */ /* 0x0007e20000000800 */
[----:B------:R-:W-:Y:S01]  /*fb10*/  IADD3 R0, R22, R38, RZ ;  /* 0x0000002616007210 */ /* 0x000fe20007ffe0ff */
[----:B--2---:R-:W2:Y:S01]  /*fb20*/  @P0 LDC R17, c[0x0][0x2e4] ;  /* 0x0000b900ff110b82 */ /* 0x004ea20000000800 */
[----:B------:R-:W-:Y:S01]  /*fb30*/  F2FP.F16.F32.PACK_AB R3, R173, R172 ;  /* 0x000000acad03723e */ /* 0x000fe200000000ff */
[----:B------:R-:W-:Y:S01]  /*fb40*/  STS [R22+0x400], R5 ;  /* 0x0004000516007388 */ /* 0x000fe20000000800 */
[----:B------:R-:W-:Y:S01]  /*fb50*/  F2FP.F16.F32.PACK_AB R4, R4, R168 ;  /* 0x000000a80404723e */ /* 0x000fe200000000ff */
[----:B------:R-:W-:Y:S01]  /*fb60*/  BSSY B0, `(.L_x_196) ;  /* 0x0000097000007945 */ /* 0x000fe20003800000 */
[----:B------:R-:W-:Y:S01]  /*fb70*/  F2FP.F16.F32.PACK_AB R7, R171, R7 ;  /* 0x00000007ab07723e */ /* 0x000fe200000000ff */
[----:B------:R4:W-:Y:S01]  /*fb80*/  STS [R0+0x400], R2 ;  /* 0x0004000200007388 */ /* 0x0009e20000000800 */
[----:B------:R-:W-:Y:S01]  /*fb90*/  F2FP.F16.F32.PACK_AB R14, R14, R164 ;  /* 0x000000a40e0e723e */ /* 0x000fe200000000ff */
[----:B------:R-:W5:Y:S01]  /*fba0*/  S2UR UR7, SR_CTAID.X ;  /* 0x00000000000779c3 */ /* 0x000f620000002500 */
[----:B------:R-:W-:Y:S01]  /*fbb0*/  F2FP.F16.F32.PACK_AB R13, R167, R13 ;  /* 0x0000000da70d723e */ /* 0x000fe200000000ff */
[----:B------:R1:W-:Y:S01]  /*fbc0*/  STS [R0], R3 ;  /* 0x0000000300007388 */ /* 0x0003e20000000800 */
        /* <DEDUP_REMOVED lines=10> */
[----:B---3--:R-:W3:Y:S01]  /*fc70*/  @P1 LDC R6, c[0x0][0x2c0] ;  /* 0x0000b000ff061b82 */ /* 0x008ee20000000800 */
[----:B------:R-:W-:Y:S01]  /*fc80*/  F2FP.F16.F32.PACK_AB R26, R159, R26 ;  /* 0x0000001a9f1a723e */ /* 0x000fe200000000ff */
[----:B------:R2:W-:Y:S01]  /*fc90*/  STS [R0+0x2400], R13 ;  /* 0x0024000d00007388 */ /* 0x0005e20000000800 */
[----:B------:R-:W-:-:S02]  /*fca0*/  F2FP.F16.F32.PACK_AB R24, R24, R198 ;  /* 0x000000c61818723e */ /* 0x000fc400000000ff */
[----:B------:R-:W-:Y:S02]  /*fcb0*/  F2FP.F16.F32.PACK_AB R25, R25, R196 ;  /* 0x000000c41919723e */ /* 0x000fe400000000ff */
[-C--:B----4-:R-:W-:Y:S02]  /*fcc0*/  IADD3 R2, R22, R35.reuse, RZ ;  /* 0x0000002316027210 */ /* 0x090fe40007ffe0ff */
[----:B------:R-:W-:Y:S02]  /*fcd0*/  F2FP.F16.F32.PACK_AB R19, R19, R192 ;  /* 0x000000c01313723e */ /* 0x000fe400000000ff */
[----:B-1----:R-:W-:Y:S01]  /*fce0*/  IADD3 R3, R0, R35, RZ ;  /* 0x0000002300037210 */ /* 0x002fe20007ffe0ff */
[----:B------:R1:W-:Y:S01]  /*fcf0*/  STS [R2], R12 ;  /* 0x0000000c02007388 */ /* 0x0003e20000000800 */
[----:B------:R-:W-:Y:S02]  /*fd00*/  F2FP.F16.F32.PACK_AB R18, R18, R194 ;  /* 0x000000c21212723e */ /* 0x000fe400000000ff */
[----:B------:R-:W-:Y:S01]  /*fd10*/  F2FP.F16.F32.PACK_AB R21, R21, R152 ;  /* 0x000000981515723e */ /* 0x000fe200000000ff */
[----:B------:R4:W-:Y:S01]  /*fd20*/  STS [R2+0x400], R11 ;  /* 0x0004000b02007388 */ /* 0x0009e20000000800 */
[----:B------:R-:W-:Y:S01]  /*fd30*/  F2FP.F16.F32.PACK_AB R20, R155, R20 ;  /* 0x000000149b14723e */ /* 0x000fe200000000ff */
[----:B-----5:R-:W5:Y:S02]  /*fd40*/  @P5 MUFU.LG2 R7, R43 ;  /* 0x0000002b00075308 */ /* 0x020f640000000c00 */
[----:B------:R3:W-:Y:S01]  /*fd50*/  STS [R3], R9 ;  /* 0x0000000903007388 */ /* 0x0007e20000000800 */
[----:B------:R-:W-:-:S02]  /*fd60*/  F2FP.F16.F32.PACK_AB R27, R27, R148 ;  /* 0x000000941b1b723e */ /* 0x000fc400000000ff */
[----:B------:R-:W-:Y:S01]  /*fd70*/  F2FP.F16.F32.PACK_AB R28, R151, R28 ;  /* 0x0000001c971c723e */ /* 0x000fe200000000ff */
[----:B--2---:R-:W2:Y:S01]  /*fd80*/  S2R R14, SR_CTAID.Y ;  /* 0x00000000000e7919 */ /* 0x004ea20000002600 */
[----:B------:R-:W-:Y:S02]  /*fd90*/  F2FP.F16.F32.PACK_AB R32, R32, R200 ;  /* 0x000000c82020723e */ /* 0x000fe400000000ff */
[----:B------:R-:W-:Y:S01]  /*fda0*/  IADD3 R0, R35, 0x400, R23 ;  /* 0x0000040023007810 */ /* 0x000fe20007ffe017 */
[----:B------:R2:W-:Y:S01]  /*fdb0*/  STS [R3+0x400], R8 ;  /* 0x0004000803007388 */ /* 0x0005e20000000800 */
[----:B------:R-:W-:Y:S02]  /*fdc0*/  F2FP.F16.F32.PACK_AB R31, R31, R202 ;  /* 0x000000ca1f1f723e */ /* 0x000fe400000000ff */
[C---:B------:R-:W-:Y:S01]  /*fdd0*/  IADD3 R5, R38.reuse, R0, RZ ;  /* 0x0000000026057210 */ /* 0x040fe20007ffe0ff */
[----:B------:R2:W-:Y:S01]  /*fde0*/  STS [R2+0x2000], R10 ;  /* 0x0020000a02007388 */ /* 0x0005e20000000800 */
[----:B------:R-:W-:-:S02]  /*fdf0*/  IADD3 R0, R38, R23, RZ ;  /* 0x0000001726007210 */ /* 0x000fc40007ffe0ff */
[----:B------:R-:W-:Y:S01]  /*fe00*/  F2FP.F16.F32.PACK_AB R30, R30, R188 ;  /* 0x000000bc1e1e723e */ /* 0x000fe200000000ff */
[----:B------:R2:W-:Y:S01]  /*fe10*/  STS [R2+0x2400], R16 ;  /* 0x0024001002007388 */ /* 0x0005e20000000800 */
[----:B-1----:R-:W1:Y:S01]  /*fe20*/  @P1 LDC.64 R12, c[0x0][0x2c0] ;  /* 0x0000b000ff0c1b82 */ /* 0x002e620000000a00 */
[----:B------:R-:W-:Y:S01]  /*fe30*/  IADD3 R4, R35, R0, RZ ;  /* 0x0000000023047210 */ /* 0x000fe20007ffe0ff */
[----:B-----5:R-:W-:Y:S01]  /*fe40*/  @P5 FMUL.FTZ R7, R7, 0.69314718246459960938 ;  /* 0x3f31721807075820 */ /* 0x020fe20000410000 */
[----:B------:R-:W-:Y:S01]  /*fe50*/  STS [R3+0x2000], R15 ;  /* 0x0020000f03007388 */ /* 0x000fe20000000800 */
[----:B------:R-:W-:Y:S01]  /*fe60*/  F2FP.F16.F32.PACK_AB R29, R29, R190 ;  /* 0x000000be1d1d723e */ /* 0x000fe200000000ff */
[----:B----4-:R-:W-:Y:S01]  /*fe70*/  @P3 MUFU.LG2 R11, R45 ;  /* 0x0000002d000b3308 */ /* 0x010fe20000000c00 */
[----:B------:R-:W-:Y:S01]  /*fe80*/  F2FP.F16.F32.PACK_AB R34, R34, R144 ;  /* 0x000000902222723e */ /* 0x000fe200000000ff */
[----:B------:R1:W-:Y:S01]  /*fe90*/  STS [R3+0x2400], R26 ;  /* 0x0024001a03007388 */ /* 0x0003e20000000800 */
[----:B---3--:R-:W3:Y:S01]  /*fea0*/  @!P1 LDC R9, c[0x0][0x270] ;  /* 0x00009c00ff099b82 */ /* 0x008ee20000000800 */
[----:B------:R-:W-:-:S02]  /*feb0*/  F2FP.F16.F32.PACK_AB R33, R147, R33 ;  /* 0x000000219321723e */ /* 0x000fc400000000ff */
[----:B------:R4:W-:Y:S01]  /*fec0*/  STS [R23+0x400], R24 ;  /* 0x0004001817007388 */ /* 0x0009e20000000800 */
[----:B------:R-:W-:Y:S02]  /*fed0*/  @!P1 MOV R6, 0x1 ;  /* 0x0000000100069802 */ /* 0x000fe40000000f00 */
[----:B------:R-:W-:Y:S01]  /*fee0*/  F2FP.F16.F32.PACK_AB R37, R37, R140 ;  /* 0x0000008c2525723e */ /* 0x000fe200000000ff */
[----:B------:R-:W-:Y:S01]  /*fef0*/  STS [R23], R25 ;  /* 0x0000001917007388 */ /* 0x000fe20000000800 */
[----:B--2---:R-:W2:Y:S01]  /*ff00*/  @P5 LDC R8, c[0x0][0x2e8] ;  /* 0x0000ba00ff085b82 */ /* 0x004ea20000000800 */
[----:B------:R-:W-:Y:S02]  /*ff10*/  F2FP.F16.F32.PACK_AB R36, R143, R36 ;  /* 0x000000248f24723e */ /* 0x000fe400000000ff */
[----:B------:R-:W-:Y:S01]  /*ff20*/  STS [R0], R19 ;  /* 0x0000001300007388 */ /* 0x000fe20000000800 */
[----:B------:R-:W-:Y:S01]  /*ff30*/  @P4 MUFU.LG2 R10, R44 ;  /* 0x0000002c000a4308 */ /* 0x000fe20000000c00 */
[----:B------:R-:W-:-:S02]  /*ff40*/  MOV R22, 0x7f800000 ;  /* 0x7f80000000167802 */ /* 0x000fc40000000f00 */
[----:B------:R-:W-:Y:S01]  /*ff50*/  STS [R0+0x400], R18 ;  /* 0x0004001200007388 */ /* 0x000fe20000000800 */
[----:B------:R-:W-:-:S03]  /*ff60*/  IADD3 R2, R35, R23, RZ ;  /* 0x0000001723027210 */ /* 0x000fc60007ffe0ff */
[----:B------:R5:W-:Y:S04]  /*ff70*/  STS [R23+0x2000], R21 ;  /* 0x0020001517007388 */ /* 0x000be80000000800 */
[----:B------:R3:W-:Y:S01]  /*ff80*/  STS [R23+0x2400], R20 ;  /* 0x0024001417007388 */ /* 0x0007e20000000800 */
[----:B-1----:R-:W-:Y:S01]  /*ff90*/  @P1 IMAD R3, R13, R12, RZ ;  /* 0x0000000c0d031224 */ /* 0x002fe200078e02ff */
[----:B------:R-:W-:Y:S01]  /*ffa0*/  @!P1 MOV R3, R17 ;  /* 0x0000001100039202 */ /* 0x000fe20000000f00 */
[----:B------:R-:W1:Y:S01]  /*ffb0*/  @P4 LDC R13, c[0x0][0x2e8] ;  /* 0x0000ba00ff0d4b82 */ /* 0x000e620000000800 */
[----:B------:R-:W-:Y:S01]  /*ffc0*/  STS [R0+0x2000], R27 ;  /* 0x0020001b00007388 */ /* 0x000fe20000000800 */
[----:B----4-:R-:W4:Y:S06]  /*ffd0*/  S2R R24, SR_CTAID.Z ;  /* 0x0000000000187919 */ /* 0x010f2c0000002700 */
[----:B------:R-:W1:Y:S01]  /*ffe0*/  @P3 LDC R12, c[0x0][0x2e8] ;  /* 0x0000ba00ff0c3b82 */ /* 0x000e620000000800 */
[----:B------:R4:W-:Y:S04]  /*fff0*/  STS [R0+0x2400], R28 ;  /* 0x0024001c00007388 */ /* 0x0009e80000000800 */
[----:B------:R-:W-:Y:S04]  /*10000*/  STS [R2], R32 ;  /* 0x0000002002007388 */ /* 0x000fe80000000800 */
[----:B------:R-:W-:Y:S01]  /*10010*/  STS [R2+0x400], R31 ;  /* 0x0004001f02007388 */ /* 0x000fe20000000800 */
[----:B-----5:R-:W-:-:S03]  /*10020*/  MOV R21, 0x7f800000 ;  /* 0x7f80000000157802 */ /* 0x020fc60000000f00 */
[----:B------:R-:W-:Y:S01]  /*10030*/  STS [R4], R30 ;  /* 0x0000001e04007388 */ /* 0x000fe20000000800 */
[----:B---3--:R-:W-:Y:S01]  /*10040*/  MOV R23, 0x7f800000 ;  /* 0x7f80000000177802 */ /* 0x008fe20000000f00 */
[----:B--2---:R-:W-:Y:S01]  /*10050*/  @P5 FFMA.FTZ R23, R136, R8, R7 ;  /* 0x0000000888175223 */ /* 0x004fe20000010007 */
[----:B------:R-:W-:Y:S01]  /*10060*/  LOP3.LUT P5, RZ, R42, 0x3, RZ, 0xc0, !PT ;  /* 0x000000032aff7812 */ /* 0x000fe200078ac0ff */
[----:B------:R-:W-:Y:S01]  /*10070*/  STS [R5], R29 ;  /* 0x0000001d05007388 */ /* 0x000fe20000000800 */
[----:B------:R-:W-:-:S03]  /*10080*/  MOV R20, 0x7f800000 ;  /* 0x7f80000000147802 */ /* 0x000fc60000000f00 */
[----:B------:R-:W-:Y:S04]  /*10090*/  STS [R2+0x2000], R34 ;  /* 0x0020002202007388 */ /* 0x000fe80000000800 */
[----:B------:R2:W-:Y:S01]  /*100a0*/  STS [R2+0x2400], R33 ;  /* 0x0024002102007388 */ /* 0x0005e20000000800 */
[----:B----4-:R-:W-:Y:S01]  /*100b0*/  @P1 MOV R0, 0x1 ;  /* 0x0000000100001802 */ /* 0x010fe20000000f00 */
[----:B------:R-:W-:Y:S02]  /*100c0*/  @!P1 IMAD R0, R17, R9, RZ ;  /* 0x0000000911009224 */ /* 0x000fe400078e02ff */
[----:B------:R-:W3:Y:S01]  /*100d0*/  @P2 MUFU.LG2 R9, R46 ;  /* 0x0000002e00092308 */ /* 0x000ee20000000c00 */
[----:B------:R4:W-:Y:S01]  /*100e0*/  STS [R4+0x2000], R37 ;  /* 0x0020002504007388 */ /* 0x0009e20000000800 */
[----:B------:R-:W-:-:S02]  /*100f0*/  IMAD R0, R14, R0, RZ ;  /* 0x000000000e007224 */ /* 0x000fc400078e02ff */
[----:B------:R-:W5:Y:S01]  /*10100*/  @P2 LDC R14, c[0x0][0x2e8] ;  /* 0x0000ba00ff0e2b82 */ /* 0x000f620000000800 */
[----:B------:R1:W-:Y:S01]  /*10110*/  STS [R5+0x2000], R36 ;  /* 0x0020002405007388 */ /* 0x0003e20000000800 */
[----:B---3--:R-:W-:Y:S01]  /*10120*/  @P2 FMUL.FTZ R7, R9, 0.69314718246459960938 ;  /* 0x3f31721809072820 */ /* 0x008fe20000410000 */
[----:B--2---:R-:W-:Y:S01]  /*10130*/  SEL R2, R0, RZ, !P6 ;  /* 0x000000ff00027207 */ /* 0x004fe20007000000 */
[----:B------:R-:W-:-:S04]  /*10140*/  IMAD R0, R6, UR7, RZ ;  /* 0x0000000706007c24 */ /* 0x000fc8000f8e02ff */
[----:B------:R-:W-:Y:S01]  /*10150*/  IMAD R2, R24, R3, R2 ;  /* 0x0000000318027224 */ /* 0x000fe200078e0202 */
[----:B------:R-:W-:Y:S01]  /*10160*/  SHF.L.U32 R0, R0, 0x7, RZ ;  /* 0x0000000700007819 */ /* 0x000fe200000006ff */
[----:B----4-:R-:W-:Y:S01]  /*10170*/  @P3 FMUL.FTZ R4, R11, 0.69314718246459960938 ;  /* 0x3f3172180b043820 */ /* 0x010fe20000410000 */
[----:B-----5:R-:W-:Y:S01]  /*10180*/  @P2 FFMA.FTZ R21, R134, R14, R7 ;  /* 0x0000000e86152223 */ /* 0x020fe20000010007 */
[----:B-1----:R-:W-:Y:S01]  /*10190*/  @P4 FMUL.FTZ R5, R10, 0.69314718246459960938 ;  /* 0x3f3172180a054820 */ /* 0x002fe20000410000 */
[----:B------:R-:W-:Y:S01]  /*101a0*/  SHF.R.S32.HI R3, RZ, 0x1f, R0 ;  /* 0x0000001fff037819 */ /* 0x000fe20000011400 */
[----:B------:R-:W-:Y:S01]  /*101b0*/  @P3 FFMA.FTZ R20, R137, R12, R4 ;  /* 0x0000000c89143223 */ /* 0x000fe20000010004 */
[----:B------:R-:W-:Y:S01]  /*101c0*/  BAR.SYNC.DEFER_BLOCKING 0x0 ;  /* 0x0000000000007b1d */ /* 0x000fe20000010000 */
[--C-:B------:R-:W-:Y:S01]  /*101d0*/  IADD3 R8, P1, P0, R0, R40, R2.reuse ;  /* 0x0000002800087210 */ /* 0x100fe2000783e002 */
[----:B------:R-:W-:Y:S01]  /*101e0*/  @P4 FFMA.FTZ R22, R135, R13, R5 ;  /* 0x0000000d87164223 */ /* 0x000fe20000010005 */
        /* <DEDUP_REMOVED lines=12> */
[C---:B------:R-:W-:Y:S01]  /*102b0*/  ISETP.GE.AND P6, PT, R0.reuse, UR5, PT ;  /* 0x0000000500007c0c */ /* 0x040fe2000bfc6270 */
[C---:B------:R-:W-:Y:S02]  /*102c0*/  VIADD R3, R0.reuse, 0x40 ;  /* 0x0000004000037836 */ /* 0x040fe40000000000 */
[----:B------:R-:W-:Y:S01]  /*102d0*/  VIADD R5, R0, 0x48 ;  /* 0x0000004800057836 */ /* 0x000fe20000000000 */
[----:B------:R-:W-:Y:S02]  /*102e0*/  ISETP.GE.AND P5, PT, R2, UR5, PT ;  /* 0x0000000502007c0c */ /* 0x000fe4000bfa6270 */
[----:B------:R-:W-:Y:S02]  /*102f0*/  ISETP.GE.AND P4, PT, R3, UR5, PT ;  /* 0x0000000503007c0c */ /* 0x000fe4000bf86270 */
[----:B------:R-:W-:-:S05]  /*10300*/  ISETP.GE.AND P3, PT, R5, UR5, PT ;  /* 0x0000000505007c0c */ /* 0x000fca000bf66270 */
[----:B------:R-:W1:Y:S01]  /*10310*/  @!P6 LDC.64 R12, c[0x0][0x2b0] ;  /* 0x0000ac00ff0ceb82 */ /* 0x000e620000000a00 */
[----:B------:R-:W-:-:S03]  /*10320*/  @!P6 IMAD R4, R0, R6, RZ ;  /* 0x000000060004e224 */ /* 0x000fc600078e02ff */
[-C--:B------:R-:W-:Y:S02]  /*10330*/  @!P5 IMAD R2, R2, R6.reuse, RZ ;  /* 0x000000060202d224 */ /* 0x080fe400078e02ff */
[----:B------:R-:W-:Y:S01]  /*10340*/  @!P4 IMAD R0, R3, R6, RZ ;  /* 0x000000060300c224 */ /* 0x000fe200078e02ff */
[----:B------:R-:W-:Y:S01]  /*10350*/  @!P6 IADD3 R7, P0, R4, R8, RZ ;  /* 0x000000080407e210 */ /* 0x000fe20007f1e0ff */
[----:B------:R-:W2:Y:S01]  /*10360*/  @!P5 LDC.64 R14, c[0x0][0x2b0] ;  /* 0x0000ac00ff0edb82 */ /* 0x000ea20000000a00 */
[----:B------:R-:W-:Y:S01]  /*10370*/  @!P3 IMAD R5, R5, R6, RZ ;  /* 0x000000060505b224 */ /* 0x000fe200078e02ff */
[-C--:B------:R-:W-:Y:S02]  /*10380*/  @!P5 IADD3 R3, P2, R2, R8.reuse, RZ ;  /* 0x000000080203d210 */ /* 0x080fe40007f5e0ff */
[----:B------:R-:W-:Y:S02]  /*10390*/  @!P4 IADD3 R11, P1, R0, R8, RZ ;  /* 0x00000008000bc210 */ /* 0x000fe40007f3e0ff */
[----:B------:R-:W-:-:S02]  /*103a0*/  @!P6 LEA.HI.X.SX32 R4, R4, R9, 0x1, P0 ;  /* 0x000000090404e211 */ /* 0x000fc400000f0eff */
[----:B------:R-:W3:Y:S01]  /*103b0*/  @!P4 LDC.64 R16, c[0x0][0x2b0] ;  /* 0x0000ac00ff10cb82 */ /* 0x000ee20000000a00 */
[----:B------:R-:W-:Y:S02]  /*103c0*/  @!P3 IADD3 R10, P0, R5, R8, RZ ;  /* 0x00000008050ab210 */ /* 0x000fe40007f1e0ff */
[----:B------:R-:W-:-:S05]  /*103d0*/  @!P5 LEA.HI.X.SX32 R2, R2, R9, 0x1, P2 ;  /* 0x000000090202d211 */ /* 0x000fca00010f0eff */
        /* <DEDUP_REMOVED lines=15> */
.L_x_197:
[----:B------:R-:W-:Y:S05]  /*104d0*/  BSYNC B0 ;  /* 0x0000000000007941 */ /* 0x000fea0003800000 */
.L_x_196:
[----:B-1----:R1:W2:Y:S01]  /*104e0*/  LDS.128 R20, [R228+0x3800] ;  /* 0x00380000e4147984 */ /* 0x0022a20000000c00 */
[----:B------:R-:W-:Y:S01]  /*104f0*/  SHF.R.S32.HI R2, RZ, 0x3, R49 ;  /* 0x00000003ff027819 */ /* 0x000fe20000011431 */
[----:B------:R-:W-:Y:S01]  /*10500*/  IMAD.SHL.U32 R0, R48, 0x8, RZ ;  /* 0x0000000830007824 */ /* 0x000fe200078e00ff */
[----:B------:R-:W-:Y:S01]  /*10510*/  UIMAD UR16, UR7, -0x80, UR16 ;  /* 0xffffff80071078a4 */ /* 0x000fe2000f8e0210 */
[----:B------:R1:W3:Y:S01]  /*10520*/  LDS.128 R12, [R228] ;  /* 0x00000000e40c7984 */ /* 0x0002e20000000c00 */
[----:B------:R-:W-:Y:S01]  /*10530*/  SHF.R.S32.HI R5, RZ, 0x3, R47 ;  /* 0x00000003ff057819 */ /* 0x000fe2000001142f */
[----:B------:R-:W-:Y:S01]  /*10540*/  ULDC UR7, c[0x0][0x2d0] ;  /* 0x0000b40000077ab9 */ /* 0x000fe20000000800 */
[----:B------:R-:W-:Y:S01]  /*10550*/  VIADD R4, R2, 0x20 ;  /* 0x0000002002047836 */ /* 0x000fe20000000000 */
[----:B------:R-:W-:Y:S01]  /*10560*/  ISETP.GE.AND P1, PT, R0, UR7, PT ;  /* 0x0000000700007c0c */ /* 0x000fe2000bf26270 */
[C---:B------:R-:W-:Y:S01]  /*10570*/  VIADD R3, R2.reuse, 0x30 ;  /* 0x0000003002037836 */ /* 0x040fe20000000000 */
[----:B------:R-:W-:Y:S01]  /*10580*/  LEA.HI.SX32 R6, R47, 0x10, 0x1d ;  /* 0x000000102f067811 */ /* 0x000fe200078feaff */
[----:B------:R-:W-:Y:S01]  /*10590*/  BSSY B0, `(.L_x_198) ;  /* 0x0000022000007945 */ /* 0x000fe20003800000 */
[----:B------:R-:W-:Y:S01]  /*105a0*/  ISETP.GE.OR P2, PT, R5, UR16, P1 ;  /* 0x0000001005007c0c */ /* 0x000fe20008f46670 */
[----:B------:R-:W-:Y:S01]  /*105b0*/  VIADD R17, R2, 0x60 ;  /* 0x0000006002117836 */ /* 0x000fe20000000000 */
[----:B------:R-:W-:Y:S01]  /*105c0*/  ISETP.GE.OR P6, PT, R4, UR5, P1 ;  /* 0x0000000504007c0c */ /* 0x000fe20008fc6670 */
[----:B------:R-:W-:Y:S01]  /*105d0*/  VIADD R16, R2, 0x70 ;  /* 0x0000007002107836 */ /* 0x000fe20000000000 */
[----:B------:R-:W-:-:S02]  /*105e0*/  SHF.R.S32.HI R5, RZ, 0x1f, R0 ;  /* 0x0000001fff057819 */ /* 0x000fc40000011400 */
[----:B------:R-:W-:Y:S01]  /*105f0*/  IADD3 R4, P3, R0, UR6, RZ ;  /* 0x0000000600047c10 */ /* 0x000fe2000ff7e0ff */
[----:B------:R-:W-:Y:S01]  /*10600*/  VIADD R0, R2, 0x50 ;  /* 0x0000005002007836 */ /* 0x000fe20000000000 */
[----:B------:R-:W-:Y:S01]  /*10610*/  ISETP.GE.OR P0, PT, R6, UR16, P1 ;  /* 0x0000001006007c0c */ /* 0x000fe20008f06670 */
[----:B------:R-:W-:Y:S01]  /*10620*/  ULDC.64 UR6, c[0x0][0x2a0] ;  /* 0x0000a80000067ab9 */ /* 0x000fe20000000a00 */
[----:B------:R-:W-:Y:S02]  /*10630*/  SHF.R.S32.HI R6, RZ, 0x1f, R24 ;  /* 0x0000001fff067819 */ /* 0x000fe40000011418 */
[----:B------:R-:W-:Y:S01]  /*10640*/  ISETP.GE.OR P5, PT, R3, UR5, P1 ;  /* 0x0000000503007c0c */ /* 0x000fe20008fa6670 */
[----:B------:R-:W-:Y:S01]  /*10650*/  VIADD R3, R2, 0x40 ;  /* 0x0000004002037836 */ /* 0x000fe20000000000 */
[----:B------:R-:W-:Y:S02]  /*10660*/  IADD3.X R5, R5, UR4, RZ, P3, !PT ;  /* 0x0000000405057c10 */ /* 0x000fe40009ffe4ff */
[----:B------:R-:W-:Y:S01]  /*10670*/  ISETP.GE.OR P3, PT, R0, UR5, P1 ;  /* 0x0000000500007c0c */ /* 0x000fe20008f66670 */
[----:B------:R-:W-:Y:S01]  /*10680*/  IMAD R0, R6, UR6, RZ ;  /* 0x0000000606007c24 */ /* 0x000fe2000f8e02ff */
[----:B------:R-:W-:Y:S01]  /*10690*/  ISETP.GE.OR P4, PT, R3, UR5, P1 ;  /* 0x0000000503007c0c */ /* 0x000fe20008f86670 */
[----:B------:R-:W-:Y:S01]  /*106a0*/  IMAD.U32 R6, RZ, RZ, UR15 ;  /* 0x0000000fff067e24 */ /* 0x000fe2000f8e00ff */
[----:B------:R-:W-:Y:S01]  /*106b0*/  SHF.R.S32.HI R3, RZ, 0x1f, R2 ;  /* 0x0000001fff037819 */ /* 0x000fe20000011402 */
[----:B------:R-:W-:-:S02]  /*106c0*/  IMAD R0, R24, UR7, R0 ;  /* 0x0000000718007c24 */ /* 0x000fc4000f8e0200 */
[----:B------:R-:W-:-:S04]  /*106d0*/  IMAD.WIDE.U32 R10, R24, UR6, R4 ;  /* 0x00000006180a7c25 */ /* 0x000fc8000f8e0004 */
[----:B------:R-:W-:-:S04]  /*106e0*/  IMAD.WIDE R6, R6, 0x80, R2 ;  /* 0x0000008006067825 */ /* 0x000fc800078e0202 */
[----:B------:R-:W-:Y:S01]  /*106f0*/  IMAD.IADD R9, R11, 0x1, R0 ;  /* 0x000000010b097824 */ /* 0x000fe200078e0200 */
[----:B-123--:R-:W-:Y:S06]  /*10700*/  @P2 BRA `(.L_x_199) ;  /* 0x0000000000282947 */ /* 0x00efec0003800000 */
        /* <DEDUP_REMOVED lines=9> */
[----:B------:R1:W-:Y:S02]  /*107a0*/  STG.E.128 desc[UR22][R4.64], R12 ;  /* 0x0000000c04007986 */ /* 0x0003e4000c101d16 */
.L_x_199:
[----:B------:R-:W-:Y:S05]  /*107b0*/  BSYNC B0 ;  /* 0x0000000000007941 */ /* 0x000fea0003800000 */
.L_x_198:
[----:B-1----:R1:W2:Y:S01]  /*107c0*/  LDS.128 R12, [R228+0x800] ;  /* 0x00080000e40c7984 */ /* 0x0022a20000000c00 */
[----:B------:R-:W-:Y:S01]  /*107d0*/  BSSY B0, `(.L_x_200) ;  /* 0x0000011000007945 */ /* 0x000fe20003800000 */
[----:B------:R-:W-:Y:S02]  /*107e0*/  ISETP.GE.OR P2, PT, R17, UR5, P1 ;  /* 0x0000000511007c0c */ /* 0x000fe40008f46670 */
[----:B------:R-:W-:Y:S01]  /*107f0*/  ISETP.GE.OR P1, PT, R16, UR5, P1 ;  /* 0x0000000510007c0c */ /* 0x000fe20008f26670 */
[----:B------:R-:W-:-:S12]  /*10800*/  @P0 BRA `(.L_x_201) ;  /* 0x0000000000340947 */ /* 0x000fd80003800000 */
[----:B------:R-:W-:Y:S01]  /*10810*/  IADD3 R0, P0, R6, 0x10, RZ ;  /* 0x0000001006007810 */ /* 0x000fe20007f1e0ff */
        /* <DEDUP_REMOVED lines=11> */
[----:B--2---:R3:W-:Y:S02]  /*108d0*/  STG.E.128 desc[UR22][R4.64], R12 ;  /* 0x0000000c04007986 */ /* 0x0047e4000c101d16 */
.L_x_201:
[----:B------:R-:W-:Y:S05]  /*108e0*/  BSYNC B0 ;  /* 0x0000000000007941 */ /* 0x000fea0003800000 */
.L_x_200:
[----:B--23--:R2:W3:Y:S01]  /*108f0*/  LDS.128 R12, [R228+0x1000] ;  /* 0x00100000e40c7984 */ /* 0x00c4e20000000c00 */
[----:B------:R-:W-:Y:S04]  /*10900*/  BSSY B0, `(.L_x_202) ;  /* 0x000000f000007945 */ /* 0x000fe80003800000 */
[----:B------:R-:W-:Y:S05]  /*10910*/  @P6 BRA `(.L_x_203) ;  /* 0x0000000000346947 */ /* 0x000fea0003800000 */
        /* <DEDUP_REMOVED lines=13> */
.L_x_203:
[----:B------:R-:W-:Y:S05]  /*109f0*/  BSYNC B0 ;  /* 0x0000000000007941 */ /* 0x000fea0003800000 */
.L_x_202:
[----:B---34-:R3:W4:Y:S01]  /*10a00*/  LDS.128 R12, [R228+0x1800] ;  /* 0x00180000e40c7984 */ /* 0x0187220000000c00 */
        /* <DEDUP_REMOVED lines=15> */
.L_x_205:
[----:B------:R-:W-:Y:S05]  /*10b00*/  BSYNC B0 ;  /* 0x0000000000007941 */ /* 0x000fea0003800000 */
.L_x_204:
[----:B----4-:R4:W1:Y:S01]  /*10b10*/  LDS.128 R12, [R228+0x2000] ;  /* 0x00200000e40c7984 */ /* 0x0108620000000c00 */
        /* <DEDUP_REMOVED lines=15> */
.L_x_207:
[----:B------:R-:W-:Y:S05]  /*10c10*/  BSYNC B0 ;  /* 0x0000000000007941 */ /* 0x000fea0003800000 */
.L_x_206:
[----:B-1----:R1:W1:Y:S01]  /*10c20*/  LDS.128 R12, [R228+0x2800] ;  /* 0x00280000e40c7984 */ /* 0x0022620000000c00 */
        /* <DEDUP_REMOVED lines=15> */
.L_x_209:
[----:B------:R-:W-:Y:S05]  /*10d20*/  BSYNC B0 ;  /* 0x0000000000007941 */ /* 0x000fea0003800000 */
.L_x_208:
[----:B-1234-:R-:W1:Y:S01]  /*10d30*/  LDS.128 R228, [R228+0x3000] ;  /* 0x00300000e4e47984 */ /* 0x01ee620000000c00 */
        /* <DEDUP_REMOVED lines=15> */
.L_x_211:
[----:B------:R-:W-:Y:S05]  /*10e30*/  BSYNC B0 ;  /* 0x0000000000007941 */ /* 0x000fea0003800000 */
.L_x_210:
[----:B------:R-:W-:Y:S05]  /*10e40*/  @P1 EXIT ;  /* 0x000000000000194d */ /* 0x000fea0003800000 */
[----:B------:R-:W-:Y:S01]  /*10e50*/  IADD3 R6, P0, R6, 0x70, RZ ;  /* 0x0000007006067810 */ /* 0x000fe20007f1e0ff */
[----:B------:R-:W-:Y:S01]  /*10e60*/  ULDC.64 UR4, c[0x0][0x298] ;  /* 0x0000a60000047ab9 */ /* 0x000fe20000000a00 */
[----:B------:R-:W-:Y:S01]  /*10e70*/  MOV R3, R9 ;  /* 0x0000000900037202 */ /* 0x000fe20000000f00 */
[----:B------:R-:W-:Y:S02]  /*10e80*/  IMAD.MOV.U32 R2, RZ, RZ, R10 ;  /* 0x000000ffff027224 */ /* 0x000fe400078e000a */
[----:B------:R-:W-:Y:S02]  /*10e90*/  IMAD.X R0, RZ, RZ, R7, P0 ;  /* 0x000000ffff007224 */ /* 0x000fe400000e0607 */
[----:B--2---:R-:W-:-:S04]  /*10ea0*/  IMAD.WIDE.U32 R4, R6, UR4, R2 ;  /* 0x0000000406047c25 */ /* 0x004fc8000f8e0002 */
        /* <DEDUP_REMOVED lines=8> */
.L_x_136:
[----:B------:R-:W1:Y:S01]  /*10f30*/  S2R R14, SR_TID.X ;  /* 0x00000000000e7919 */ /* 0x000e620000002100 */
[----:B------:R-:W-:Y:S01]  /*10f40*/  UISETP.NE.AND UP4, UPT, UR14, -0x1, UPT ;  /* 0xffffffff0e00788c */ /* 0x000fe2000bf85270 */
[----:B------:R-:W-:Y:S01]  /*10f50*/  IMAD.U32 R2, RZ, RZ, UR15 ;  /* 0x0000000fff027e24 */ /* 0x000fe2000f8e00ff */
[----:B------:R-:W-:Y:S01]  /*10f60*/  ULDC.U8 UR6, c[0x0][0x3d9] ;  /* 0x0000f64000067ab9 */ /* 0x000fe20000000000 */
[----:B------:R-:W-:Y:S01]  /*10f70*/  USHF.R.S32.HI UR20, URZ, 0x1f, UR7 ;  /* 0x0000001f3f147899 */ /* 0x000fe20008011407 */
[----:B------:R-:W-:Y:S01]  /*10f80*/  BSSY B0, `(.L_x_212) ;  /* 0x0000054000007945 */ /* 0x000fe20003800000 */
[----:B------:R-:W-:Y:S02]  /*10f90*/  UISETP.NE.AND UP2, UPT, UR6, URZ, UPT ;  /* 0x0000003f0600728c */ /* 0x000fe4000bf45270 */
[----:B------:R-:W-:Y:S01]  /*10fa0*/  UIADD3 UR16, -UR17, UR16, URZ ;  /* 0x0000001011107290 */ /* 0x000fe2000fffe13f */
[----:B------:R-:W-:Y:S01]  /*10fb0*/  UMOV UR26, URZ ;  /* 0x0000003f001a7c82 */ /* 0x000fe20008000000 */
[----:B------:R-:W-:-:S02]  /*10fc0*/  UMOV UR27, URZ ;  /* 0x0000003f001b7c82 */ /* 0x000fc40008000000 */
[----:B------:R-:W-:Y:S01]  /*10fd0*/  @!UP4 USHF.R.S32.HI UR12, URZ, 0x1f, UR21 ;  /* 0x0000001f3f0cc899 */ /* 0x000fe20008011415 */
[----:B------:R-:W-:Y:S01]  /*10fe0*/  @UP4 ULDC.64 UR8, c[0x0][0x298] ;  /* 0x0000a60000084ab9 */ /* 0x000fe20000000a00 */
[----:B------:R-:W-:Y:S01]  /*10ff0*/  @!UP4 ULDC.64 UR4, c[0x0][0x290] ;  /* 0x0000a4000004cab9 */ /* 0x000fe20000000a00 */
[----:B------:R-:W-:Y:S02]  /*11000*/  @UP4 UIMAD.WIDE.U32 UR10, UR14, UR8, URZ ;  /* 0x000000080e0a42a5 */ /* 0x000fe4000f8e003f */
[----:B------:R-:W-:Y:S02]  /*11010*/  @!UP4 UIMAD UR8, UR12, UR4, URZ ;  /* 0x000000040c08c2a4 */ /* 0x000fe4000f8e023f */
[----:B------:R-:W-:Y:S01]  /*11020*/  @!UP4 UIMAD.WIDE.U32 UR18, UR21, UR4, URZ ;  /* 0x000000041512c2a5 */ /* 0x000fe2000f8e003f */
[----:B------:R-:W-:Y:S01]  /*11030*/  ULDC.U8 UR12, c[0x0][0x3d8] ;  /* 0x0000f600000c7ab9 */ /* 0x000fe20000000000 */
[----:B------:R-:W-:Y:S02]  /*11040*/  @!UP4 UIMAD UR8, UR21, UR5, UR8 ;  /* 0x000000051508c2a4 */ /* 0x000fe4000f8e0208 */
[----:B------:R-:W-:-:S02]  /*11050*/  UISETP.NE.AND UP0, UPT, UR12, URZ, !UP2 ;  /* 0x0000003f0c00728c */ /* 0x000fc4000d705270 */
[----:B------:R-:W-:Y:S01]  /*11060*/  UISETP.NE.AND UP3, UPT, UR12, URZ, UPT ;  /* 0x0000003f0c00728c */ /* 0x000fe2000bf65270 */
[----:B------:R-:W-:Y:S02]  /*11070*/  @UP2 ULDC.64 UR4, c[0x0][0x2c0] ;  /* 0x0000b00000042ab9 */ /* 0x000fe40000000a00 */
[----:B------:R-:W-:Y:S01]  /*11080*/  @!UP2 ULDC UR12, c[0x0][0x270] ;  /* 0x00009c00000caab9 */ /* 0x000fe20000000800 */
[----:B------:R-:W-:Y:S01]  /*11090*/  UISETP.NE.OR UP3, UPT, UR6, URZ, !UP3 ;  /* 0x0000003f0600728c */ /* 0x000fe2000df65670 */
[----:B-1----:R-:W-:Y:S01]  /*110a0*/  SHF.R.S32.HI R4, RZ, 0x1f, R14 ;  /* 0x0000001fff047819 */ /* 0x002fe2000001140e */
[----:B------:R-:W-:Y:S01]  /*110b0*/  @UP2 UMOV UR24, 0x1 ;  /* 0x0000000100182882 */ /* 0x000fe20000000000 */
[----:B------:R-:W-:Y:S01]  /*110c0*/  @!UP2 ULDC UR6, c[0x0][0x2c4] ;  /* 0x0000b1000006aab9 */ /* 0x000fe20000000800 */
[----:B------:R-:W-:Y:S01]  /*110d0*/  UISETP.NE.OR UP1, UPT, UR14, -0x1, UP3 ;  /* 0xffffffff0e00788c */ /* 0x000fe20009f25670 */
[----:B------:R-:W-:Y:S01]  /*110e0*/  LEA.HI R4, R4, R14, RZ, 0x3 ;  /* 0x0000000e04047211 */ /* 0x000fe200078f18ff */
[----:B------:R-:W-:Y:S01]  /*110f0*/  @UP0 ULDC UR6, c[0x0][0x2e4] ;  /* 0x0000b90000060ab9 */ /* 0x000fe20000000800 */
[----:B------:R-:W-:-:S02]  /*11100*/  @UP4 UIMAD UR9, UR14, UR9, UR11 ;  /* 0x000000090e0942a4 */ /* 0x000fc4000f8e020b */
[----:B------:R-:W-:Y:S01]  /*11110*/  LOP3.LUT R0, R4, 0xfffffff8, RZ, 0xc0, !PT ;  /* 0xfffffff804007812 */ /* 0x000fe200078ec0ff */
[----:B------:R-:W-:Y:S01]  /*11120*/  @!UP2 UIMAD UR24, UR6, UR12, URZ ;  /* 0x0000000c0618a2a4 */ /* 0x000fe2000f8e023f */
[----:B------:R-:W-:Y:S01]  /*11130*/  SHF.R.S32.HI R4, RZ, 0x3, R4 ;  /* 0x00000003ff047819 */ /* 0x000fe20000011404 */
[----:B------:R-:W-:Y:S02]  /*11140*/  @UP2 UIMAD UR13, UR5, UR4, URZ ;  /* 0x00000004050d22a4 */ /* 0x000fe4000f8e023f */
[----:B------:R-:W-:Y:S01]  /*11150*/  IMAD.IADD R14, R14, 0x1, -R0 ;  /* 0x000000010e0e7824 */ /* 0x000fe200078e0a00 */
[----:B------:R-:W-:Y:S01]  /*11160*/  ULDC UR11, c[0x0][0x2d0] ;  /* 0x0000b400000b7ab9 */ /* 0x000fe20000000800 */
[----:B------:R-:W-:Y:S01]  /*11170*/  ULDC.64 UR4, c[0x0][0x2a0] ;  /* 0x0000a80000047ab9 */ /* 0x000fe20000000a00 */
[----:B------:R-:W-:Y:S01]  /*11180*/  @!UP4 UIADD3 UR9, UR19, UR8, URZ ;  /* 0x000000081309c290 */ /* 0x000fe2000fffe03f */
[----:B------:R-:W-:Y:S01]  /*11190*/  IMAD.SHL.U32 R0, R14, 0x8, RZ ;  /* 0x000000080e007824 */ /* 0x000fe200078e00ff */
[----:B------:R-:W-:Y:S01]  /*111a0*/  UIMAD UR20, UR20, UR4, URZ ;  /* 0x00000004141472a4 */ /* 0x000fe2000f8e023f */
[----:B------:R-:W-:Y:S01]  /*111b0*/  IMAD.U32 R6, RZ, RZ, UR4 ;  /* 0x00000004ff067e24 */ /* 0x000fe2000f8e00ff */
[----:B------:R-:W-:Y:S01]  /*111c0*/  @!UP4 UMOV UR10, UR18 ;  /* 0x00000012000acc82 */ /* 0x000fe20008000000 */
[----:B------:R-:W-:Y:S01]  /*111d0*/  UIMAD UR8, UR21, UR24, URZ ;  /* 0x00000018150872a4 */ /* 0x000fe2000f8e023f */
[C---:B------:R-:W-:Y:S01]  /*111e0*/  ISETP.GE.AND P0, PT, R0.reuse, UR11, PT ;  /* 0x0000000b00007c0c */ /* 0x040fe2000bf06270 */
[----:B------:R-:W-:Y:S01]  /*111f0*/  @!UP3 ULDC UR4, c[0x0][0x2c4] ;  /* 0x0000b1000004bab9 */ /* 0x000fe20000000800 */
[----:B------:R-:W-:Y:S01]  /*11200*/  IADD3 R8, P1, R0, UR10, RZ ;  /* 0x0000000a00087c10 */ /* 0x000fe2000ff3e0ff */
[----:B------:R-:W-:Y:S01]  /*11210*/  @!UP1 UIMAD UR14, UR21, UR4, URZ ;  /* 0x00000004150e92a4 */ /* 0x000fe2000f8e023f */
[----:B------:R-:W-:Y:S01]  /*11220*/  ISETP.GE.OR P2, PT, R4, UR16, P0 ;  /* 0x0000001004007c0c */ /* 0x000fe20008746670 */
[----:B------:R-:W-:Y:S01]  /*11230*/  @UP2 ULDC UR25, c[0x0][0x2c0] ;  /* 0x0000b00000192ab9 */ /* 0x000fe20000000800 */
[----:B------:R-:W-:Y:S01]  /*11240*/  USEL UR8, UR8, URZ, UP3 ;  /* 0x0000003f08087287 */ /* 0x000fe20009800000 */
[----:B------:R-:W-:Y:S01]  /*11250*/  LEA.HI.X.SX32 R9, R0, UR9, 0x1, P1 ;  /* 0x0000000900097c11 */ /* 0x000fe200088f0eff */
[----:B------:R-:W-:Y:S01]  /*11260*/  @!UP2 UMOV UR25, 0x1 ;  /* 0x000000010019a882 */ /* 0x000fe20000000000 */
[----:B------:R-:W-:Y:S01]  /*11270*/  @!UP2 UMOV UR13, UR6 ;  /* 0x00000006000dac82 */ /* 0x000fe20008000000 */
[----:B------:R-:W-:Y:S01]  /*11280*/  UIMAD UR6, UR17, UR25, URZ ;  /* 0x00000019110672a4 */ /* 0x000fe2000f8e023f */
[----:B------:R-:W-:Y:S01]  /*11290*/  SHF.R.S32.HI R5, RZ, 0x1f, R4 ;  /* 0x0000001fff057819 */ /* 0x000fe20000011404 */
[----:B------:R-:W-:Y:S01]  /*112a0*/  UIMAD UR8, UR7, UR13, UR8 ;  /* 0x0000000d070872a4 */ /* 0x000fe2000f8e0208 */
[----:B------:R-:W-:Y:S01]  /*112b0*/  IMAD.WIDE.U32 R8, R6, UR7, R8 ;  /* 0x0000000706087c25 */ /* 0x000fe2000f8e0008 */
[----:B------:R-:W-:Y:S01]  /*112c0*/  UIMAD UR5, UR7, UR5, UR20 ;  /* 0x00000005070572a4 */ /* 0x000fe2000f8e0214 */
[----:B------:R-:W-:Y:S01]  /*112d0*/  @!UP3 UMOV UR26, UR14 ;  /* 0x0000000e001abc82 */ /* 0x000fe20008000000 */
[----:B------:R-:W-:Y:S01]  /*112e0*/  USHF.R.S32.HI UR4, URZ, 0x1f, UR6 ;  /* 0x0000001f3f047899 */ /* 0x000fe20008011406 */
[C---:B------:R-:W-:Y:S01]  /*112f0*/  VIADD R17, R4.reuse, 0x10 ;  /* 0x0000001004117836 */ /* 0x040fe20000000000 */
[----:B------:R-:W-:Y:S01]  /*11300*/  @!UP3 USHF.R.S32.HI UR27, URZ, 0x1f, UR14 ;  /* 0x0000001f3f1bb899 */ /* 0x000fe2000801140e */
[C---:B------:R-:W-:Y:S01]  /*11310*/  VIADD R18, R4.reuse, 0x20 ;  /* 0x0000002004127836 */ /* 0x040fe20000000000 */
[----:B------:R-:W-:Y:S01]  /*11320*/  USHF.R.S32.HI UR7, URZ, 0x1f, UR8 ;  /* 0x0000001f3f077899 */ /* 0x000fe20008011408 */
[C---:B------:R-:W-:Y:S01]  /*11330*/  VIADD R20, R4.reuse, 0x40 ;  /* 0x0000004004147836 */ /* 0x040fe20000000000 */
[----:B------:R-:W-:Y:S01]  /*11340*/  UIADD3 UR6, UP1, UP0, UR6, UR26, UR8 ;  /* 0x0000001a06067290 */ /* 0x000fe2000f83e008 */
[----:B------:R-:W-:Y:S01]  /*11350*/  VIADD R19, R4, 0x30 ;  /* 0x0000003004137836 */ /* 0x000fe20000000000 */
[----:B------:R-:W-:Y:S01]  /*11360*/  ISETP.GE.OR P1, PT, R17, UR16, P0 ;  /* 0x0000001011007c0c */ /* 0x000fe20008726670 */
[----:B------:R-:W-:Y:S01]  /*11370*/  VIADD R7, R9, UR5 ;  /* 0x0000000509077c36 */ /* 0x000fe20008000000 */
[----:B------:R-:W-:Y:S01]  /*11380*/  UIADD3.X UR26, UR4, UR27, UR7, UP1, UP0 ;  /* 0x0000001b041a7290 */ /* 0x000fe20008fe0407 */
[----:B------:R-:W-:Y:S01]  /*11390*/  IMAD.WIDE R2, R2, 0x80, R4 ;  /* 0x0000008002027825 */ /* 0x000fe200078e0204 */
[----:B------:R-:W-:-:S02]  /*113a0*/  ISETP.GE.AND P4, PT, R20, UR16, PT ;  /* 0x0000001014007c0c */ /* 0x000fc4000bf86270 */
[----:B------:R-:W-:Y:S01]  /*113b0*/  ISETP.GE.OR P6, PT, R18, UR16, P0 ;  /* 0x0000001012007c0c */ /* 0x000fe200087c6670 */
[C---:B------:R-:W-:Y:S01]  /*113c0*/  VIADD R21, R4.reuse, 0x50 ;  /* 0x0000005004157836 */ /* 0x040fe20000000000 */
[----:B------:R-:W-:Y:S01]  /*113d0*/  ISETP.GE.OR P5, PT, R19, UR16, P0 ;  /* 0x0000001013007c0c */ /* 0x000fe200087a6670 */
[----:B------:R-:W-:Y:S01]  /*113e0*/  VIADD R22, R4, 0x60 ;  /* 0x0000006004167836 */ /* 0x000fe20000000000 */
[----:B------:R-:W-:Y:S01]  /*113f0*/  ISETP.GE.OR P3, PT, R20, UR16, P0 ;  /* 0x0000001014007c0c */ /* 0x000fe20008766670 */
[----:B------:R-:W-:Y:S01]  /*11400*/  VIADD R23, R4, 0x70 ;  /* 0x0000007004177836 */ /* 0x000fe20000000000 */
[----:B------:R-:W-:Y:S11]  /*11410*/  @P2 BRA `(.L_x_213) ;  /* 0x0000000000282947 */ /* 0x000ff60003800000 */
        /* <DEDUP_REMOVED lines=10> */
.L_x_213:
[----:B------:R-:W-:Y:S05]  /*114c0*/  BSYNC B0 ;  /* 0x0000000000007941 */ /* 0x000fea0003800000 */
.L_x_212:
[----:B------:R-:W-:Y:S01]  /*114d0*/  BSSY B0, `(.L_x_214) ;  /* 0x0000010000007945 */ /* 0x000fe20003800000 */
[----:B------:R-:W-:-:S03]  /*114e0*/  ISETP.GE.AND P2, PT, R4, UR16, PT ;  /* 0x0000001004007c0c */ /* 0x000fc6000bf46270 */
[----:B------:R-:W-:Y:S10]  /*114f0*/  @P1 BRA `(.L_x_215) ;  /* 0x0000000000341947 */ /* 0x000ff40003800000 */
        /* <DEDUP_REMOVED lines=13> */
.L_x_215:
[----:B------:R-:W-:Y:S05]  /*115d0*/  BSYNC B0 ;  /* 0x0000000000007941 */ /* 0x000fea0003800000 */
.L_x_214:
[----:B------:R-:W-:Y:S01]  /*115e0*/  BSSY B0, `(.L_x_216) ;  /* 0x0000010000007945 */ /* 0x000fe20003800000 */
[----:B------:R-:W-:-:S03]  /*115f0*/  ISETP.GE.AND P1, PT, R17, UR16, PT ;  /* 0x0000001011007c0c */ /* 0x000fc6000bf26270 */
[----:B------:R-:W-:Y:S10]  /*11600*/  @P6 BRA `(.L_x_217) ;  /* 0x0000000000346947 */ /* 0x000ff40003800000 */
        /* <DEDUP_REMOVED lines=13> */
.L_x_217:
[----:B------:R-:W-:Y:S05]  /*116e0*/  BSYNC B0 ;  /* 0x0000000000007941 */ /* 0x000fea0003800000 */
.L_x_216:
[----:B------:R-:W-:Y:S01]  /*116f0*/  BSSY B0, `(.L_x_218) ;  /* 0x0000010000007945 */ /* 0x000fe20003800000 */
[----:B------:R-:W-:-:S03]  /*11700*/  ISETP.GE.AND P6, PT, R18, UR16, PT ;  /* 0x0000001012007c0c */ /* 0x000fc6000bfc6270 */
        /* <DEDUP_REMOVED lines=14> */
.L_x_219:
[----:B------:R-:W-:Y:S05]  /*117f0*/  BSYNC B0 ;  /* 0x0000000000007941 */ /* 0x000fea0003800000 */
.L_x_218:
[----:B------:R-:W-:Y:S01]  /*11800*/  BSSY B0, `(.L_x_220) ;  /* 0x0000010000007945 */ /* 0x000fe20003800000 */
[----:B------:R-:W-:-:S03]  /*11810*/  ISETP.GE.AND P5, PT, R19, UR16, PT ;  /* 0x0000001013007c0c */ /* 0x000fc6000bfa6270 */
        /* <DEDUP_REMOVED lines=14> */
.L_x_221:
[----:B------:R-:W-:Y:S05]  /*11900*/  BSYNC B0 ;  /* 0x0000000000007941 */ /* 0x000fea0003800000 */
.L_x_220:
[C---:B------:R-:W-:Y:S01]  /*11910*/  ISETP.NE.OR P1, PT, R14.reuse, RZ, P1 ;  /* 0x000000ff0e00720c */ /* 0x040fe20000f25670 */
[----:B------:R-:W-:Y:S01]  /*11920*/  BSSY B0, `(.L_x_222) ;  /* 0x0000018000007945 */ /* 0x000fe20003800000 */
[C---:B------:R-:W-:Y:S02]  /*11930*/  ISETP.GE.AND P3, PT, R21.reuse, UR16, PT ;  /* 0x0000001015007c0c */ /* 0x040fe4000bf66270 */
[----:B------:R-:W-:Y:S02]  /*11940*/  P2R R16, PR, RZ, 0x2 ;  /* 0x00000002ff107803 */ /* 0x000fe40000000000 */
[----:B------:R-:W-:Y:S02]  /*11950*/  ISETP.GE.OR P1, PT, R21, UR16, P0 ;  /* 0x0000001015007c0c */ /* 0x000fe40008726670 */
[C---:B------:R-:W-:Y:S02]  /*11960*/  ISETP.NE.OR P2, PT, R14.reuse, RZ, P2 ;  /* 0x000000ff0e00720c */ /* 0x040fe40001745670 */
[----:B------:R-:W-:-:S02]  /*11970*/  ISETP.NE.OR P6, PT, R14, RZ, P6 ;  /* 0x000000ff0e00720c */ /* 0x000fc400037c5670 */
[----:B------:R-:W-:Y:S02]  /*11980*/  P2R R15, PR, RZ, 0x4 ;  /* 0x00000004ff0f7803 */ /* 0x000fe40000000000 */
[C---:B------:R-:W-:Y:S02]  /*11990*/  ISETP.NE.OR P5, PT, R14.reuse, RZ, P5 ;  /* 0x000000ff0e00720c */ /* 0x040fe40002fa5670 */
[C---:B------:R-:W-:Y:S02]  /*119a0*/  ISETP.NE.OR P4, PT, R14.reuse, RZ, P4 ;  /* 0x000000ff0e00720c */ /* 0x040fe40002785670 */
[----:B------:R-:W-:Y:S01]  /*119b0*/  ISETP.NE.OR P3, PT, R14, RZ, P3 ;  /* 0x000000ff0e00720c */ /* 0x000fe20001f65670 */
[----:B------:R-:W-:-:S12]  /*119c0*/  @P1 BRA `(.L_x_223) ;  /* 0x0000000000341947 */ /* 0x000fd80003800000 */
        /* <DEDUP_REMOVED lines=13> */
.L_x_223:
[----:B------:R-:W-:Y:S05]  /*11aa0*/  BSYNC B0 ;  /* 0x0000000000007941 */ /* 0x000fea0003800000 */
.L_x_222:
[C---:B------:R-:W-:Y:S01]  /*11ab0*/  ISETP.GE.OR P1, PT, R22.reuse, UR16, P0 ;  /* 0x0000001016007c0c */ /* 0x040fe20008726670 */
[----:B------:R-:W-:Y:S01]  /*11ac0*/  BSSY B0, `(.L_x_224) ;  /* 0x0000012000007945 */ /* 0x000fe20003800000 */
[----:B------:R-:W-:Y:S02]  /*11ad0*/  ISETP.GE.AND P2, PT, R22, UR16, PT ;  /* 0x0000001016007c0c */ /* 0x000fe4000bf46270 */
[----:B------:R-:W-:Y:S02]  /*11ae0*/  ISETP.GE.OR P0, PT, R23, UR16, P0 ;  /* 0x0000001017007c0c */ /* 0x000fe40008706670 */
[----:B------:R-:W-:-:S07]  /*11af0*/  ISETP.NE.OR P2, PT, R14, RZ, P2 ;  /* 0x000000ff0e00720c */ /* 0x000fce0001745670 */
[----:B------:R-:W-:Y:S06]  /*11b00*/  @P1 BRA `(.L_x_225) ;  /* 0x0000000000341947 */ /* 0x000fec0003800000 */
        /* <DEDUP_REMOVED lines=13> */
.L_x_225:
[----:B------:R-:W-:Y:S05]  /*11be0*/  BSYNC B0 ;  /* 0x0000000000007941 */ /* 0x000fea0003800000 */
.L_x_224:
[----:B------:R-:W-:Y:S01]  /*11bf0*/  ISETP.GE.AND P1, PT, R23, UR16, PT ;  /* 0x0000001017007c0c */ /* 0x000fe2000bf26270 */
[----:B------:R-:W-:Y:S03]  /*11c00*/  BSSY B0, `(.L_x_226) ;  /* 0x000000f000007945 */ /* 0x000fe60003800000 */
[----:B------:R-:W-:Y:S01]  /*11c10*/  ISETP.NE.OR P1, PT, R14, RZ, P1 ;  /* 0x000000ff0e00720c */ /* 0x000fe20000f25670 */
[----:B------:R-:W-:-:S12]  /*11c20*/  @P0 BRA `(.L_x_227) ;  /* 0x0000000000300947 */ /* 0x000fd80003800000 */
        /* <DEDUP_REMOVED lines=12> */
.L_x_227:
[----:B------:R-:W-:Y:S05]  /*11cf0*/  BSYNC B0 ;  /* 0x0000000000007941 */ /* 0x000fea0003800000 */
.L_x_226:
[----:B------:R-:W-:Y:S01]  /*11d00*/  ISETP.NE.AND P0, PT, R15, RZ, PT ;  /* 0x000000ff0f00720c */ /* 0x000fe20003f05270 */
[----:B------:R-:W-:-:S12]  /*11d10*/  BSSY B0, `(.L_x_228) ;  /* 0x000000a000007945 */ /* 0x000fd80003800000 */
[----:B------:R-:W-:Y:S05]  /*11d20*/  @P0 BRA `(.L_x_229) ;  /* 0x0000000000200947 */ /* 0x000fea0003800000 */
[----:B------:R-:W-:Y:S01]  /*11d30*/  IMAD R4, R4, UR25, RZ ;  /* 0x0000001904047c24 */ /* 0x000fe2000f8e02ff */
[----:B------:R-:W-:-:S04]  /*11d40*/  ULDC.64 UR4, c[0x0][0x2b0] ;  /* 0x0000ac0000047ab9 */ /* 0x000fc80000000a00 */
[----:B------:R-:W-:-:S04]  /*11d50*/  IADD3 R0, P0, R4, UR6, RZ ;  /* 0x0000000604007c10 */ /* 0x000fc8000ff1e0ff */
[----:B------:R-:W-:Y:S02]  /*11d60*/  LEA.HI.X.SX32 R4, R4, UR26, 0x1, P0 ;  /* 0x0000001a04047c11 */ /* 0x000fe400080f0eff */
[----:B-1----:R-:W-:-:S04]  /*11d70*/  LEA R2, P0, R0, UR4, 0x2 ;  /* 0x0000000400027c11 */ /* 0x002fc8000f8010ff */
[----:B------:R-:W-:Y:S01]  /*11d80*/  LEA.HI.X R3, R0, UR5, R4, 0x2, P0 ;  /* 0x0000000500037c11 */ /* 0x000fe200080f1404 */
[----:B------:R-:W-:-:S05]  /*11d90*/  IMAD.MOV.U32 R0, RZ, RZ, 0x7f800000 ;  /* 0x7f800000ff007424 */ /* 0x000fca00078e00ff */
[----:B------:R1:W-:Y:S03]  /*11da0*/  STG.E desc[UR22][R2.64], R0 ;  /* 0x0000000002007986 */ /* 0x0003e6000c101916 */
.L_x_229:
[----:B------:R-:W-:Y:S05]  /*11db0*/  BSYNC B0 ;  /* 0x0000000000007941 */ /* 0x000fea0003800000 */
.L_x_228:
[----:B------:R-:W-:Y:S01]  /*11dc0*/  ISETP.NE.AND P0, PT, R16, RZ, PT ;  /* 0x000000ff1000720c */ /* 0x000fe20003f05270 */
[----:B------:R-:W-:-:S12]  /*11dd0*/  BSSY B0, `(.L_x_230) ;  /* 0x000000a000007945 */ /* 0x000fd80003800000 */
[----:B------:R-:W-:Y:S05]  /*11de0*/  @P0 BRA `(.L_x_231) ;  /* 0x0000000000200947 */ /* 0x000fea0003800000 */
[----:B-1----:R-:W-:Y:S01]  /*11df0*/  IMAD R0, R17, UR25, RZ ;  /* 0x0000001911007c24 */ /* 0x002fe2000f8e02ff */
[----:B------:R-:W-:-:S04]  /*11e00*/  ULDC.64 UR4, c[0x0][0x2b0] ;  /* 0x0000ac0000047ab9 */ /* 0x000fc80000000a00 */
[----:B------:R-:W-:-:S04]  /*11e10*/  IADD3 R3, P0, R0, UR6, RZ ;  /* 0x0000000600037c10 */ /* 0x000fc8000ff1e0ff */
[----:B------:R-:W-:Y:S02]  /*11e20*/  LEA.HI.X.SX32 R0, R0, UR26, 0x1, P0 ;  /* 0x0000001a00007c11 */ /* 0x000fe400080f0eff */
[----:B------:R-:W-:-:S04]  /*11e30*/  LEA R2, P0, R3, UR4, 0x2 ;  /* 0x0000000403027c11 */ /* 0x000fc8000f8010ff */
[----:B------:R-:W-:Y:S01]  /*11e40*/  LEA.HI.X R3, R3, UR5, R0, 0x2, P0 ;  /* 0x0000000503037c11 */ /* 0x000fe200080f1400 */
[----:B------:R-:W-:-:S05]  /*11e50*/  IMAD.MOV.U32 R0, RZ, RZ, 0x7f800000 ;  /* 0x7f800000ff007424 */ /* 0x000fca00078e00ff */
[----:B------:R1:W-:Y:S03]  /*11e60*/  STG.E desc[UR22][R2.64], R0 ;  /* 0x0000000002007986 */ /* 0x0003e6000c101916 */
.L_x_231:
[----:B------:R-:W-:Y:S05]  /*11e70*/  BSYNC B0 ;  /* 0x0000000000007941 */ /* 0x000fea0003800000 */
.L_x_230:
[----:B------:R-:W-:Y:S04]  /*11e80*/  BSSY B0, `(.L_x_232) ;  /* 0x000000a000007945 */ /* 0x000fe80003800000 */
        /* <DEDUP_REMOVED lines=9> */
.L_x_233:
[----:B------:R-:W-:Y:S05]  /*11f20*/  BSYNC B0 ;  /* 0x0000000000007941 */ /* 0x000fea0003800000 */
.L_x_232:
        /* <DEDUP_REMOVED lines=10> */
.L_x_235:
[----:B------:R-:W-:Y:S05]  /*11fd0*/  BSYNC B0 ;  /* 0x0000000000007941 */ /* 0x000fea0003800000 */
.L_x_234:
        /* <DEDUP_REMOVED lines=10> */
.L_x_237:
[----:B------:R-:W-:Y:S05]  /*12080*/  BSYNC B0 ;  /* 0x0000000000007941 */ /* 0x000fea0003800000 */
.L_x_236:
        /* <DEDUP_REMOVED lines=10> */
.L_x_239:
[----:B------:R-:W-:Y:S05]  /*12130*/  BSYNC B0 ;  /* 0x0000000000007941 */ /* 0x000fea0003800000 */
.L_x_238:
        /* <DEDUP_REMOVED lines=10> */
.L_x_241:
[----:B------:R-:W-:Y:S05]  /*121e0*/  BSYNC B0 ;  /* 0x0000000000007941 */ /* 0x000fea0003800000 */
.L_x_240:
[----:B------:R-:W-:Y:S05]  /*121f0*/  @P1 EXIT ;  /* 0x000000000000194d */ /* 0x000fea0003800000 */
[----:B-1----:R-:W-:Y:S01]  /*12200*/  IMAD R0, R23, UR25, RZ ;  /* 0x0000001917007c24 */ /* 0x002fe2000f8e02ff */
[----:B------:R-:W-:-:S04]  /*12210*/  ULDC.64 UR4, c[0x0][0x2b0] ;  /* 0x0000ac0000047ab9 */ /* 0x000fc80000000a00 */
[----:B------:R-:W-:-:S04]  /*12220*/  IADD3 R3, P0, R0, UR6, RZ ;  /* 0x0000000600037c10 */ /* 0x000fc8000ff1e0ff */
[----:B------:R-:W-:Y:S02]  /*12230*/  LEA.HI.X.SX32 R0, R0, UR26, 0x1, P0 ;  /* 0x0000001a00007c11 */ /* 0x000fe400080f0eff */
[----:B------:R-:W-:-:S04]  /*12240*/  LEA R2, P0, R3, UR4, 0x2 ;  /* 0x0000000403027c11 */ /* 0x000fc8000f8010ff */
[----:B------:R-:W-:Y:S01]  /*12250*/  LEA.HI.X R3, R3, UR5, R0, 0x2, P0 ;  /* 0x0000000503037c11 */ /* 0x000fe200080f1400 */
[----:B------:R-:W-:-:S05]  /*12260*/  IMAD.MOV.U32 R0, RZ, RZ, 0x7f800000 ;  /* 0x7f800000ff007424 */ /* 0x000fca00078e00ff */
[----:B------:R-:W-:Y:S01]  /*12270*/  STG.E desc[UR22][R2.64], R0 ;  /* 0x0000000002007986 */ /* 0x000fe2000c101916 */
[----:B------:R-:W-:Y:S05]  /*12280*/  EXIT ;  /* 0x000000000000794d */ /* 0x000fea0003800000 */
.L_x_242:
        /* <DEDUP_REMOVED lines=15> */
.L_x_2574:


//--------------------- .text._ZN5flash16flash_fwd_kernelI23Flash_fwd_kernel_traitsILi64ELi128ELi128ELi4ELb0ELb0EN7cutlass6half_tE19Flash_kernel_traitsILi64ELi128ELi128ELi4ES3_EELb0ELb0ELb0ELb0ELb0ELb0ELb1ELb0EEEvNS_16Flash_fwd_paramsE --------------------------
	.section	.text._ZN5flash16flash_fwd_kernelI23Flash_fwd_kernel_traitsILi64ELi128ELi128ELi4ELb0ELb0EN7cutlass6half_tE19Flash_kernel_traitsILi64ELi128ELi128ELi4ES3_EELb0ELb0ELb0ELb0ELb0ELb0ELb1ELb0EEEvNS_16Flash_fwd_paramsE,"ax",@progbits
	.align	128
        .global         _ZN5flash16flash_fwd_kernelI23Flash_fwd_kernel_traitsILi64ELi128ELi128ELi4ELb0ELb0EN7cutlass6half_tE19Flash_kernel_traitsILi64ELi128ELi128ELi4ES3_EELb0ELb0ELb0ELb0ELb0ELb0ELb1ELb0EEEvNS_16Flash_fwd_paramsE
        .type           _ZN5flash16flash_fwd_kernelI23Flash_fwd_kernel_traitsILi64ELi128ELi128ELi4ELb0ELb0EN7cutlass6half_tE19Flash_kernel_traitsILi64ELi128ELi128ELi4ES3_EELb0ELb0ELb0ELb0ELb0ELb0ELb1ELb0EEEvNS_16Flash_fwd_paramsE,@function
        .size           _ZN5flash16flash_fwd_kernelI23Flash_fwd_kernel_traitsILi64ELi128ELi128ELi4ELb0ELb0EN7cutlass6half_tE19Flash_kernel_traitsILi64ELi128ELi128ELi4ES3_EELb0ELb0ELb0ELb0ELb0ELb0ELb1ELb0EEEvNS_16Flash_fwd_paramsE,(.L_x_2575 - _ZN5flash16flash_fwd_kernelI23Flash_fwd_kernel_traitsILi64ELi128ELi128ELi4ELb0ELb0EN7cutlass6half_tE19Flash_kernel_traitsILi64ELi128ELi128ELi4ES3_EELb0ELb0ELb0ELb0ELb0ELb0ELb1ELb0EEEvNS_16Flash_fwd_paramsE)
        .other          _ZN5flash16flash_fwd_kernelI23Flash_fwd_kernel_traitsILi64ELi128ELi128ELi4ELb0ELb0EN7cutlass6half_tE19Flash_kernel_traitsILi64ELi128ELi128ELi4ES3_EELb0ELb0ELb0ELb0ELb0ELb0ELb1ELb0EEEvNS_16Flash_fwd_paramsE,@"STO_CUDA_ENTRY STV_DEFAULT"
_ZN5flash16flash_fwd_kernelI23Flash_fwd_kernel_traitsILi64ELi128ELi128ELi4ELb0ELb0EN7cutlass6half_tE19Flash_kernel_traitsILi64ELi128ELi128ELi4ES3_EELb0ELb0ELb0ELb0ELb0ELb0ELb1ELb0EEEvNS_16Flash_fwd_paramsE:
.text._ZN5flash16flash_fwd_kernelI23Flash_fwd_kernel_traitsILi64ELi128ELi128ELi4ELb0ELb0EN7cutlass6half_tE19Flash_kernel_traitsILi64ELi128ELi128ELi4ES3_EELb0ELb0ELb0ELb0ELb0ELb0ELb1ELb0EEEvNS_16Flash_fwd_paramsE:
[----:B------:R-:W1:Y:S08]  /*0000*/  LDC R1, c[0x0][0x28] ;  /* 0x00000a00ff017b82 */ /* 0x000e700000000800 */
[----:B------:R-:W2:Y:S01]  /*0010*/  S2UR UR21, SR_CTAID.Y ;  /* 0x00000000001579c3 */ /* 0x000ea20000002600 */
[----:B------:R-:W-:Y:S01]  /*0020*/  ULDC.64 UR4, c[0x0][0x300] ;  /* 0x0000c00000047ab9 */ /* 0x000fe20000000a00 */
[----:B------:R-:W-:Y:S01]  /*0030*/  ULDC.64 UR6, c[0x0][0x2f0] ;  /* 0x0000bc0000067ab9 */ /* 0x000fe20000000a00 */
[----:B------:R-:W-:Y:S01]  /*0040*/  UISETP.NE.U32.AND UP1, UPT, UR4, URZ, UPT ;  /* 0x0000003f0400728c */ /* 0x000fe2000bf25070 */
[----:B-1----:R-:W-:Y:S01]  /*0050*/  VIADD R1, R1, 0xffffff78 ;  /* 0xffffff7801017836 */ /* 0x002fe20000000000 */
[----:B------:R-:W-:-:S02]  /*0060*/  UISETP.NE.U32.AND UP2, UPT, UR6, URZ, UPT ;  /* 0x0000003f0600728c */ /* 0x000fc4000bf45070 */
[----:B------:R-:W-:Y:S02]  /*0070*/  UISETP.NE.AND.EX UP1, UPT, UR5, URZ, UPT, UP1 ;  /* 0x0000003f0500728c */ /* 0x000fe4000bf25310 */
[----:B------:R-:W-:Y:S01]  /*0080*/  UISETP.NE.AND.EX UP2, UPT, UR7, URZ, UPT, UP2 ;  /* 0x0000003f0700728c */ /* 0x000fe2000bf45320 */
[----:B------:R-:W-:Y:S01]  /*0090*/  ULDC.64 UR8, c[0x0][0x2f0] ;  /* 0x0000bc0000087ab9 */ /* 0x000fe20000000a00 */
[----:B------:R-:W-:Y:S02]  /*00a0*/  ULDC.U8 UR6, c[0x0][0x3c2] ;  /* 0x0000f08000067ab9 */ /* 0x000fe40000000000 */
[----:B------:R-:W-:Y:S01]  /*00b0*/  PLOP3.LUT P0, PT, PT, PT, UP1, 0x80, 0x0 ;  /* 0x000000000000781c */ /* 0x000fe20003f0f018 */
[----:B------:R-:W-:Y:S01]  /*00c0*/  ULDC.64 UR4, c[0x0][0x2f8] ;  /* 0x0000be0000047ab9 */ /* 0x000fe20000000a00 */
[----:B------:R-:W-:Y:S01]  /*00d0*/  PLOP3.LUT P2, PT, PT, PT, UP2, 0x80, 0x0 ;  /* 0x000000000000781c */ /* 0x000fe20003f4f028 */
[----:B------:R-:W-:Y:S02]  /*00e0*/  UISETP.NE.AND UP3, UPT, UR6, URZ, UPT ;  /* 0x0000003f0600728c */ /* 0x000fe4000bf65270 */
[----:B------:R-:W-:Y:S01]  /*00f0*/  UISETP.EQ.U32.AND UP0, UPT, UR4, URZ, UPT ;  /* 0x0000003f0400728c */ /* 0x000fe2000bf02070 */
[----:B------:R-:W-:Y:S01]  /*0100*/  ULDC.64 UR22, c[0x0][0x208] ;  /* 0x0000820000167ab9 */ /* 0x000fe20000000a00 */
[----:B------:R-:W-:-:S02]  /*0110*/  ULDC.64 UR6, c[0x0][0x2f8] ;  /* 0x0000be0000067ab9 */ /* 0x000fc40000000a00 */
        /* <DEDUP_REMOVED lines=8> */
[----:B------:R-:W3:Y:S01]  /*01a0*/  @P2 LDG.E R2, desc[UR22][R10.64+0x4] ;  /* 0x000004160a022981 */ /* 0x000ee2000c1e1900 */
[----:B------:R-:W-:Y:S01]  /*01b0*/  IMAD.U32 R9, RZ, RZ, UR9 ;  /* 0x00000009ff097e24 */ /* 0x000fe2000f8e00ff */
[----:B------:R-:W-:Y:S01]  /*01c0*/  PLOP3.LUT P1, PT, PT, PT, UP0, 0x80, 0x0 ;  /* 0x000000000000781c */ /* 0x000fe20003f2f008 */
[----:B------:R-:W-:-:S03]  /*01d0*/  UIMAD.WIDE UR6, UR21, 0x4, UR6 ;  /* 0x00000004150678a5 */ /* 0x000fc6000f8e0206 */
[----:B------:R-:W4:Y:S03]  /*01e0*/  @P0 LDG.E R3, desc[UR22][R8.64] ;  /* 0x0000001608030981 */ /* 0x000f26000c1e1900 */
[----:B------:R-:W-:Y:S02]  /*01f0*/  IMAD.U32 R6, RZ, RZ, UR6 ;  /* 0x00000006ff067e24 */ /* 0x000fe4000f8e00ff */
        /* <DEDUP_REMOVED lines=13> */
[----:B------:R-:W-:Y:S01]  /*02d0*/  @UP2 UIADD3 UR16, UR16, -UR14, URZ ;  /* 0x8000000e10102290 */ /* 0x000fe2000fffe03f */
[----:B-----5:R-:W-:-:S06]  /*02e0*/  @!P1 R2UR UR8, R4 ;  /* 0x00000000040892ca */ /* 0x020fcc00000e0000 */
[----:B------:R-:W-:Y:S01]  /*02f0*/  @!UP2 ULDC UR16, c[0x0][0x2c4] ;  /* 0x0000b1000010aab9 */ /* 0x000fe20000000800 */
[----:B-1----:R-:W-:Y:S08]  /*0300*/  @!P0 BRA `(.L_x_243) ;  /* 0x00000000001c8947 */ /* 0x002ff00003800000 */
[----:B------:R-:W-:-:S13]  /*0310*/  PLOP3.LUT P0, PT, PT, PT, UP3, 0x80, 0x0 ;  /* 0x000000000000781c */ /* 0x000fda0003f0f038 */
[----:B------:R-:W2:Y:S04]  /*0320*/  @P0 LDG.E R2, desc[UR22][R6.64+0x4] ;  /* 0x0000041606020981 */ /* 0x000ea8000c1e1900 */
[----:B------:R-:W3:Y:S01]  /*0330*/  @!P0 LDG.E R3, desc[UR22][R6.64] ;  /* 0x0000001606038981 */ /* 0x000ee2000c1e1900 */
[----:B--2---:R-:W-:-:S13]  /*0340*/  @P0 R2UR UR6, R2 ;  /* 0x00000000020602ca */ /* 0x004fda00000e0000 */
[----:B------:R-:W-:-:S07]  /*0350*/  @UP3 UIADD3 UR6, UR6, -UR8, URZ ;  /* 0x8000000806063290 */ /* 0x000fce000fffe03f */
[----:B---3--:R-:W-:Y:S01]  /*0360*/  @!P0 R2UR UR6, R3 ;  /* 0x00000000030682ca */ /* 0x008fe200000e0000 */
[----:B------:R-:W-:-:S14]  /*0370*/  BRA `(.L_x_244) ;  /* 0x0000000000047947 */ /* 0x000fdc0003800000 */
.L_x_243:
[----:B------:R-:W-:-:S05]  /*0380*/  ULDC UR6, c[0x0][0x2c8] ;  /* 0x0000b20000067ab9 */ /* 0x000fca0000000800 */
.L_x_244:
        /* <DEDUP_REMOVED lines=29> */
[----:B------:R-:W-:Y:S01]  /*0560*/  IMAD.MOV.U32 R6, RZ, RZ, RZ ;  /* 0x000000ffff067224 */ /* 0x000fe200078e00ff */
[----:B------:R-:W-:Y:S01]  /*0570*/  UISETP.NE.AND UP1, UPT, UR14, -0x1, UPT ;  /* 0xffffffff0e00788c */ /* 0x000fe2000bf25270 */
[----:B------:R-:W-:Y:S01]  /*0580*/  SHF.R.S32.HI R19, RZ, 0x1f, R0 ;  /* 0x0000001fff137819 */ /* 0x000fe20000011400 */
[----:B------:R-:W-:Y:S01]  /*0590*/  UISETP.NE.AND UP0, UPT, UR8, -0x1, UPT ;  /* 0xffffffff0800788c */ /* 0x000fe2000bf05270 */
[----:B------:R-:W-:Y:S02]  /*05a0*/  IMAD.U32 R23, RZ, RZ, UR15 ;  /* 0x0000000fff177e24 */ /* 0x000fe4000f8e00ff */
[----:B------:R-:W-:-:S03]  /*05b0*/  LEA.HI R24, R19, R0, RZ, 0x3 ;  /* 0x0000000013187211 */ /* 0x000fc600078f18ff */
[----:B------:R-:W-:-:S03]  /*05c0*/  PLOP3.LUT P0, PT, PT, PT, UP0, 0x80, 0x0 ;  /* 0x000000000000781c */ /* 0x000fc60003f0f008 */
[----:B------:R-:W-:Y:S01]  /*05d0*/  @UP1 ULDC.64 UR4, c[0x0][0x240] ;  /* 0x0000900000041ab9 */ /* 0x000fe20000000a00 */
[----:B------:R-:W-:Y:S02]  /*05e0*/  @!UP1 USHF.R.S32.HI UR9, URZ, 0x1f, UR21 ;  /* 0x0000001f3f099899 */ /* 0x000fe40008011415 */
[----:B------:R-:W-:Y:S02]  /*05f0*/  @UP1 UIMAD.WIDE.U32 UR30, UR14, UR4, URZ ;  /* 0x000000040e1e12a5 */ /* 0x000fe4000f8e003f */
[----:B------:R-:W-:Y:S02]  /*0600*/  @UP0 UIADD3 UR12, UR27, UR8, URZ ;  /* 0x000000081b0c0290 */ /* 0x000fe4000fffe03f */
[----:B------:R-:W-:Y:S01]  /*0610*/  @UP1 UIMAD UR6, UR14, UR5, UR31 ;  /* 0x000000050e0612a4 */ /* 0x000fe2000f8e021f */
[----:B------:R-:W-:Y:S01]  /*0620*/  @UP0 ULDC.64 UR10, c[0x0][0x248] ;  /* 0x00009200000a0ab9 */ /* 0x000fe20000000a00 */
[----:B-1----:R-:W-:Y:S01]  /*0630*/  IABS R3, R2 ;  /* 0x0000000200037213 */ /* 0x002fe20000000000 */
[----:B------:R-:W-:Y:S01]  /*0640*/  @!UP1 ULDC.64 UR4, c[0x0][0x228] ;  /* 0x00008a0000049ab9 */ /* 0x000fe20000000a00 */
[----:B------:R-:W-:-:S02]  /*0650*/  @UP0 UIMAD.WIDE.U32 UR32, UR12, UR10, URZ ;  /* 0x0000000a0c2002a5 */ /* 0x000fc4000f8e003f */
[----:B------:R-:W1:Y:S01]  /*0660*/  I2F.RP R8, R3 ;  /* 0x0000000300087306 */ /* 0x000e620000209400 */
[----:B------:R-:W-:Y:S02]  /*0670*/  @!UP1 UIMAD UR9, UR9, UR4, URZ ;  /* 0x00000004090992a4 */ /* 0x000fe4000f8e023f */
[----:B------:R-:W-:Y:S01]  /*0680*/  @!UP1 UIMAD.WIDE.U32 UR28, UR21, UR4, URZ ;  /* 0x00000004151c92a5 */ /* 0x000fe2000f8e003f */
[----:B--2---:R-:W-:Y:S01]  /*0690*/  IABS R4, R4 ;  /* 0x0000000400047213 */ /* 0x004fe20000000000 */
[----:B------:R-:W-:Y:S02]  /*06a0*/  @!UP1 UIMAD UR5, UR21, UR5, UR9 ;  /* 0x00000005150592a4 */ /* 0x000fe4000f8e0209 */
[----:B------:R-:W-:Y:S01]  /*06b0*/  @UP0 UIMAD UR12, UR12, UR11, URZ ;  /* 0x0000000b0c0c02a4 */ /* 0x000fe2000f8e023f */
[----:B------:R-:W-:Y:S01]  /*06c0*/  @UP1 UMOV UR26, UR30 ;  /* 0x0000001e001a1c82 */ /* 0x000fe20008000000 */
[----:B------:R-:W-:Y:S02]  /*06d0*/  @UP0 UMOV UR18, UR32 ;  /* 0x0000002000120c82 */ /* 0x000fe40008000000 */
[----:B------:R-:W-:-:S02]  /*06e0*/  @UP0 UIADD3 UR12, UR33, UR12, URZ ;  /* 0x0000000c210c0290 */ /* 0x000fc4000fffe03f */
[----:B------:R-:W-:Y:S01]  /*06f0*/  @!UP1 UIADD3 UR6, UR29, UR5, URZ ;  /* 0x000000051d069290 */ /* 0x000fe2000fffe03f */
[----:B-1----:R-:W1:Y:S01]  /*0700*/  MUFU.RCP R7, R8 ;  /* 0x0000000800077308 */ /* 0x002e620000001000 */
[----:B------:R-:W-:Y:S01]  /*0710*/  @!UP1 UMOV UR26, UR28 ;  /* 0x0000001c001a9c82 */ /* 0x000fe20008000000 */
[----:B-1----:R-:W-:-:S06]  /*0720*/  VIADD R7, R7, 0xffffffe ;  /* 0x0ffffffe07077836 */ /* 0x002fcc0000000000 */
[----:B------:R-:W1:Y:S02]  /*0730*/  F2I.FTZ.U32.TRUNC.NTZ R7, R7 ;  /* 0x0000000700077305 */ /* 0x000e64000021f000 */
[----:B-1----:R-:W-:-:S04]  /*0740*/  IMAD.MOV R5, RZ, RZ, -R7 ;  /* 0x000000ffff057224 */ /* 0x002fc800078e0a07 */
[----:B------:R-:W-:-:S04]  /*0750*/  IMAD R5, R5, R3, RZ ;  /* 0x0000000305057224 */ /* 0x000fc800078e02ff */
[----:B------:R-:W-:-:S04]  /*0760*/  IMAD.HI.U32 R6, R7, R5, R6 ;  /* 0x0000000507067227 */ /* 0x000fc800078e0006 */
[----:B------:R-:W-:-:S04]  /*0770*/  IMAD.MOV.U32 R5, RZ, RZ, R4 ;  /* 0x000000ffff057224 */ /* 0x000fc800078e0004 */
[----:B------:R-:W-:-:S04]  /*0780*/  IMAD.HI.U32 R4, R6, R5, RZ ;  /* 0x0000000506047227 */ /* 0x000fc800078e00ff */
[----:B------:R-:W-:-:S04]  /*0790*/  IMAD.MOV R6, RZ, RZ, -R4 ;  /* 0x000000ffff067224 */ /* 0x000fc800078e0a04 */
        /* <DEDUP_REMOVED lines=29> */
.L_x_246:
[----:B------:R-:W-:Y:S01]  /*0970*/  @UP0 UIADD3 UR13, UR27, UR8, URZ ;  /* 0x000000081b0d0290 */ /* 0x000fe2000fffe03f */
[----:B------:R-:W-:Y:S01]  /*0980*/  LOP3.LUT R6, R2, UR7, RZ, 0x3c, !PT ;  /* 0x0000000702067c12 */ /* 0x000fe2000f8e3cff */
        /* <DEDUP_REMOVED lines=25> */
.L_x_247:
[----:B------:R-:W1:Y:S01]  /*0b20*/  S2UR UR21, SR_CgaCtaId ;  /* 0x00000000001579c3 */ /* 0x000e620000008800 */
[----:B------:R-:W-:Y:S01]  /*0b30*/  ULDC.64 UR4, c[0x0][0x258] ;  /* 0x0000960000047ab9 */ /* 0x000fe20000000a00 */
[----:B------:R-:W-:Y:S01]  /*0b40*/  IMAD.SHL.U32 R8, R8, 0x8, RZ ;  /* 0x0000000808087824 */ /* 0x000fe200078e00ff */
[----:B------:R-:W-:Y:S01]  /*0b50*/  UIMAD UR25, UR25, UR4, URZ ;  /* 0x00000004191972a4 */ /* 0x000fe2000f8e023f */
[----:B------:R-:W-:Y:S01]  /*0b60*/  IMAD.U32 R12, RZ, RZ, UR4 ;  /* 0x00000004ff0c7e24 */ /* 0x000fe2000f8e00ff */
[----:B------:R-:W-:Y:S01]  /*0b70*/  LEA.HI R6, R19, R0, RZ, 0x4 ;  /* 0x0000000013067211 */ /* 0x000fe200078f20ff */
[----:B------:R-:W-:Y:S01]  /*0b80*/  UMOV UR4, 0x400 ;  /* 0x0000040000047882 */ /* 0x000fe20000000000 */
[----:B------:R-:W-:Y:S01]  /*0b90*/  LOP3.LUT R5, R5, 0xfffffe00, R8, 0xf8, !PT ;  /* 0xfffffe0005057812 */ /* 0x000fe200078ef808 */
[----:B------:R-:W-:Y:S01]  /*0ba0*/  UIMAD UR25, UR7, UR5, UR25 ;  /* 0x00000005071972a4 */ /* 0x000fe2000f8e0219 */
[----:B------:R-:W-:Y:S01]  /*0bb0*/  @!P1 IMAD.MOV R4, RZ, RZ, -R4 ;  /* 0x000000ffff049224 */ /* 0x000fe200078e0a04 */
[----:B------:R-:W-:Y:S01]  /*0bc0*/  UIADD3 UR5, -UR17, UR16, URZ ;  /* 0x0000001011057290 */ /* 0x000fe2000fffe13f */
[----:B------:R-:W-:Y:S01]  /*0bd0*/  SHF.R.S32.HI R37, RZ, 0x1f, R36 ;  /* 0x0000001fff257819 */ /* 0x000fe20000011424 */
[----:B------:R-:W-:Y:S01]  /*0be0*/  VIADD R18, R24, 0x10 ;  /* 0x0000001018127836 */ /* 0x000fe20000000000 */
[----:B------:R-:W-:Y:S01]  /*0bf0*/  IADD3 R20, P2, R36, UR26, RZ ;  /* 0x0000001a24147c10 */ /* 0x000fe2000ff5e0ff */
[----:B------:R-:W-:Y:S01]  /*0c00*/  VIADD R17, R24, 0x20 ;  /* 0x0000002018117836 */ /* 0x000fe20000000000 */
[----:B------:R-:W-:Y:S01]  /*0c10*/  LOP3.LUT R7, R6, 0xfffffff0, RZ, 0xc0, !PT ;  /* 0xfffffff006077812 */ /* 0x000fe200078ec0ff */
[C---:B------:R-:W-:Y:S01]  /*0c20*/  VIADD R16, R24.reuse, 0x30 ;  /* 0x0000003018107836 */ /* 0x040fe20000000000 */
[C---:B------:R-:W-:Y:S01]  /*0c30*/  ISETP.GE.AND P1, PT, R24.reuse, UR5, PT ;  /* 0x0000000518007c0c */ /* 0x040fe2000bf26270 */
[C---:B------:R-:W-:Y:S01]  /*0c40*/  VIADD R15, R24.reuse, 0x40 ;  /* 0x00000040180f7836 */ /* 0x040fe20000000000 */
[----:B------:R-:W-:Y:S01]  /*0c50*/  IADD3.X R21, R37, UR6, RZ, P2, !PT ;  /* 0x0000000625157c10 */ /* 0x000fe200097fe4ff */
[----:B------:R-:W-:Y:S01]  /*0c60*/  VIADD R11, R24, 0x50 ;  /* 0x00000050180b7836 */ /* 0x000fe20000000000 */
[----:B------:R-:W-:Y:S01]  /*0c70*/  @!P3 LOP3.LUT R4, RZ, R2, RZ, 0x33, !PT ;  /* 0x00000002ff04b212 */ /* 0x000fe200078e33ff */
[----:B------:R-:W-:Y:S01]  /*0c80*/  IMAD.IADD R2, R0, 0x1, -R7 ;  /* 0x0000000100027824 */ /* 0x000fe200078e0a07 */
[----:B------:R-:W-:Y:S01]  /*0c90*/  SHF.R.S32.HI R9, RZ, 0x4, R6 ;  /* 0x00000004ff097819 */ /* 0x000fe20000011406 */
[----:B-1----:R-:W-:Y:S01]  /*0ca0*/  ULEA UR4, UR21, UR4, 0x18 ;  /* 0x0000000415047291 */ /* 0x002fe2000f8ec03f */
[----:B------:R-:W-:Y:S01]  /*0cb0*/  IMAD.WIDE.U32 R12, R12, UR7, R20 ;  /* 0x000000070c0c7c25 */ /* 0x000fe2000f8e0014 */
[----:B------:R-:W-:Y:S01]  /*0cc0*/  BSSY B0, `(.L_x_248) ;  /* 0x0000021000007945 */ /* 0x000fe20003800000 */
[----:B------:R-:W-:-:S02]  /*0cd0*/  SHF.R.S32.HI R7, RZ, 0x1f, R2 ;  /* 0x0000001fff077819 */ /* 0x000fc40000011402 */
[----:B------:R-:W-:Y:S01]  /*0ce0*/  VIADD R10, R24, 0x60 ;  /* 0x00000060180a7836 */ /* 0x000fe20000000000 */
[----:B------:R-:W-:Y:S01]  /*0cf0*/  LEA R171, R5, UR4, 0x1 ;  /* 0x0000000405ab7c11 */ /* 0x000fe2000f8e08ff */
[----:B------:R-:W-:Y:S01]  /*0d00*/  VIADD R21, R13, UR25 ;  /* 0x000000190d157c36 */ /* 0x000fe20008000000 */
[----:B------:R-:W-:Y:S01]  /*0d10*/  ISETP.GE.AND P0, PT, R18, UR5, PT ;  /* 0x0000000512007c0c */ /* 0x000fe2000bf06270 */
[----:B------:R-:W-:Y:S01]  /*0d20*/  VIADD R8, R24, 0x70 ;  /* 0x0000007018087836 */ /* 0x000fe20000000000 */
[----:B------:R-:W-:Y:S01]  /*0d30*/  ISETP.GE.AND P6, PT, R17, UR5, PT ;  /* 0x0000000511007c0c */ /* 0x000fe2000bfc6270 */
[----:B------:R1:W-:Y:S01]  /*0d40*/  STL [R1+0x48], R171 ;  /* 0x000048ab01007387 */ /* 0x0003e20000100800 */
[----:B------:R-:W-:Y:S02]  /*0d50*/  ISETP.GE.AND P5, PT, R16, UR5, PT ;  /* 0x0000000510007c0c */ /* 0x000fe4000bfa6270 */
[----:B------:R-:W-:Y:S02]  /*0d60*/  ISETP.GE.AND P4, PT, R15, UR5, PT ;  /* 0x000000050f007c0c */ /* 0x000fe4000bf86270 */
[----:B------:R-:W-:-:S02]  /*0d70*/  ISETP.GE.AND P3, PT, R11, UR5, PT ;  /* 0x000000050b007c0c */ /* 0x000fc4000bf66270 */
[----:B------:R-:W-:Y:S02]  /*0d80*/  ISETP.GE.AND P2, PT, R10, UR5, PT ;  /* 0x000000050a007c0c */ /* 0x000fe4000bf46270 */
[----:B------:R-:W-:Y:S02]  /*0d90*/  LEA.HI R6, R6, R9, RZ, 0x1 ;  /* 0x0000000906067211 */ /* 0x000fe400078f08ff */
[----:B------:R-:W-:Y:S01]  /*0da0*/  LEA.HI R14, R7, R2, RZ, 0x3 ;  /* 0x00000002070e7211 */ /* 0x000fe200078f18ff */
        /* <DEDUP_REMOVED lines=18> */
.L_x_249:
[----:B------:R-:W-:Y:S05]  /*0ed0*/  BSYNC B0 ;  /* 0x0000000000007941 */ /* 0x000fea0003800000 */
.L_x_248:
        /* <DEDUP_REMOVED lines=27> */
.L_x_251:
[----:B------:R-:W-:Y:S05]  /*1090*/  BSYNC B0 ;  /* 0x0000000000007941 */ /* 0x000fea0003800000 */
.L_x_250:
[----:B------:R-:W-:Y:S04]  /*10a0*/  BSSY B0, `(.L_x_252) ;  /* 0x0000016000007945 */ /* 0x000fe80003800000 */
[----:B------:R-:W-:Y:S05]  /*10b0*/  @P6 BRA `(.L_x_253) ;  /* 0x0000000000506947 */ /* 0x000fea0003800000 */
[----:B------:R-:W-:Y:S02]  /*10c0*/  ULDC UR6, c[0x0][0x2d0] ;  /* 0x0000b40000067ab9 */ /* 0x000fe40000000800 */
[----:B------:R-:W-:-:S13]  /*10d0*/  ISETP.GE.AND P0, PT, R36, UR6, PT ;  /* 0x0000000624007c0c */ /* 0x000fda000bf06270 */
[----:B------:R1:W-:Y:S01]  /*10e0*/  @P0 STS.128 [R171+0x1000], RZ ;  /* 0x001000ffab000388 */ /* 0x0003e20000000c00 */
[----:B------:R-:W-:Y:S05]  /*10f0*/  @P0 BRA `(.L_x_253) ;  /* 0x0000000000400947 */ /* 0x000fea0003800000 */
        /* <DEDUP_REMOVED lines=16> */
.L_x_253:
[----:B------:R-:W-:Y:S05]  /*1200*/  BSYNC B0 ;  /* 0x0000000000007941 */ /* 0x000fea0003800000 */
.L_x_252:
        /* <DEDUP_REMOVED lines=22> */
.L_x_255:
[----:B------:R-:W-:Y:S05]  /*1370*/  BSYNC B0 ;  /* 0x0000000000007941 */ /* 0x000fea0003800000 */
.L_x_254:
        /* <DEDUP_REMOVED lines=22> */
.L_x_257:
[----:B------:R-:W-:Y:S05]  /*14e0*/  BSYNC B0 ;  /* 0x0000000000007941 */ /* 0x000fea0003800000 */
.L_x_256:
        /* <DEDUP_REMOVED lines=22> */
.L_x_259:
[----:B------:R-:W-:Y:S05]  /*1650*/  BSYNC B0 ;  /* 0x0000000000007941 */ /* 0x000fea0003800000 */
.L_x_258:
        /* <DEDUP_REMOVED lines=22> */
.L_x_261:
[----:B------:R-:W-:Y:S05]  /*17c0*/  BSYNC B0 ;  /* 0x0000000000007941 */ /* 0x000fea0003800000 */
.L_x_260:
        /* <DEDUP_REMOVED lines=9> */
[----:B-1----:R-:W-:Y:S01]  /*1860*/  IADD3.X R6, RZ, R23, RZ, P0, !PT ;  /* 0x00000017ff067210 */ /* 0x002fe200007fe4ff */
        /* <DEDUP_REMOVED lines=11> */
.L_x_263:
[----:B------:R-:W-:Y:S05]  /*1920*/  BSYNC B0 ;  /* 0x0000000000007941 */ /* 0x000fea0003800000 */
.L_x_262:
[----:B-1----:R-:W-:Y:S01]  /*1930*/  IMAD R7, R25, UR10, RZ ;  /* 0x0000000a19077c24 */ /* 0x002fe2000f8e02ff */
[----:B------:R-:W-:Y:S01]  /*1940*/  SHF.R.S32.HI R5, RZ, 0x1f, R4 ;  /* 0x0000001fff057819 */ /* 0x000fe20000011404 */
[C-C-:B------:R-:W-:Y:S01]  /*1950*/  IMAD.WIDE.U32 R20, R24.reuse, UR10, R36.reuse ;  /* 0x0000000a18147c25 */ /* 0x140fe2000f8e0024 */
[----:B------:R-:W-:Y:S01]  /*1960*/  ULDC.64 UR6, c[0x0][0x260] ;  /* 0x0000980000067ab9 */ /* 0x000fe20000000a00 */
[----:B------:R-:W-:Y:S01]  /*1970*/  SHF.L.U32 R250, R3, 0x6, RZ ;  /* 0x0000000603fa7819 */ /* 0x000fe200000006ff */
[----:B------:R-:W-:Y:S01]  /*1980*/  BSSY B0, `(.L_x_264) ;  /* 0x000003e000007945 */ /* 0x000fe20003800000 */
[----:B------:R-:W-:Y:S01]  /*1990*/  IMAD.WIDE.U32 R22, R24, UR8, R36 ;  /* 0x0000000818167c25 */ /* 0x000fe2000f8e0024 */
[----:B------:R-:W-:Y:S01]  /*19a0*/  IADD3 R20, P1, R20, UR18, RZ ;  /* 0x0000001214147c10 */ /* 0x000fe2000ff3e0ff */
[----:B------:R-:W-:Y:S01]  /*19b0*/  ULEA.HI.SX32 UR18, UR19, 0xffffffff, 0x19 ;  /* 0xffffffff13127891 */ /* 0x000fe2000f8fca3f */
[----:B------:R-:W-:Y:S01]  /*19c0*/  LOP3.LUT R250, R250, 0x1c0, RZ, 0xc0, !PT ;  /* 0x000001c0fafa7812 */ /* 0x000fe200078ec0ff */
[----:B------:R-:W-:Y:S01]  /*19d0*/  IMAD R13, R25, UR8, RZ ;  /* 0x00000008190d7c24 */ /* 0x000fe2000f8e02ff */
[----:B------:R-:W-:Y:S01]  /*19e0*/  IADD3 R12, P0, R22, UR20, RZ ;  /* 0x00000014160c7c10 */ /* 0x000fe2000ff1e0ff */
[C---:B------:R-:W-:Y:S01]  /*19f0*/  IMAD R7, R24.reuse, UR11, R7 ;  /* 0x0000000b18077c24 */ /* 0x040fe2000f8e0207 */
[----:B------:R-:W-:Y:S01]  /*1a00*/  ULDC.64 UR20, c[0x0][0x268] ;  /* 0x00009a0000147ab9 */ /* 0x000fe20000000a00 */
[----:B------:R-:W-:Y:S01]  /*1a10*/  IMAD R6, R24, UR9, R13 ;  /* 0x0000000918067c24 */ /* 0x000fe2000f8e020d */
[----:B------:R-:W-:-:S02]  /*1a20*/  UIMAD UR17, UR18, -0x80, UR24 ;  /* 0xffffff80121178a4 */ /* 0x000fc4000f8e0218 */
[----:B------:R-:W-:Y:S01]  /*1a30*/  IADD3.X R21, R21, UR12, R7, P1, !PT ;  /* 0x0000000c15157c10 */ /* 0x000fe20008ffe407 */
[----:B------:R-:W-:Y:S01]  /*1a40*/  IMAD R7, R5, UR6, RZ ;  /* 0x0000000605077c24 */ /* 0x000fe2000f8e02ff */
[----:B------:R-:W-:Y:S01]  /*1a50*/  IADD3.X R13, R23, UR13, R6, P0, !PT ;  /* 0x0000000d170d7c10 */ /* 0x000fe200087fe406 */
[----:B------:R-:W-:Y:S01]  /*1a60*/  IMAD.MOV.U32 R6, RZ, RZ, 0x10 ;  /* 0x00000010ff067424 */ /* 0x000fe200078e00ff */
[----:B------:R-:W-:Y:S01]  /*1a70*/  R2P PR, R2, 0x6 ;  /* 0x0000000602007804 */ /* 0x000fe20000000000 */
[C---:B------:R-:W-:Y:S01]  /*1a80*/  IMAD R7, R4.reuse, UR7, R7 ;  /* 0x0000000704077c24 */ /* 0x040fe2000f8e0207 */
[----:B------:R-:W-:Y:S01]  /*1a90*/  USHF.R.S32.HI UR25, URZ, 0x1f, UR18 ;  /* 0x0000001f3f197899 */ /* 0x000fe20008011412 */
[----:B------:R-:W-:Y:S01]  /*1aa0*/  IMAD.WIDE.U32 R26, R4, UR6, R20 ;  /* 0x00000006041a7c25 */ /* 0x000fe2000f8e0014 */
[----:B------:R-:W-:Y:S02]  /*1ab0*/  ISETP.GE.AND P0, PT, R18, UR17, PT ;  /* 0x0000001112007c0c */ /* 0x000fe4000bf06270 */
[----:B------:R-:W-:Y:S01]  /*1ac0*/  SEL R6, R6, 0xfffffff0, !P1 ;  /* 0xfffffff006067807 */ /* 0x000fe20004800000 */
[----:B---3--:R-:W-:Y:S01]  /*1ad0*/  IMAD.WIDE.U32 R28, R4, UR20, R12 ;  /* 0x00000014041c7c25 */ /* 0x008fe2000f8e000c */
[----:B------:R-:W-:Y:S01]  /*1ae0*/  IADD3 R183, R27, R7, RZ ;  /* 0x000000071bb77210 */ /* 0x000fe20007ffe0ff */
[----:B------:R1:W-:Y:S01]  /*1af0*/  STL.64 [R1+0x58], R26 ;  /* 0x0000581a01007387 */ /* 0x0003e20000100a00 */
[----:B------:R-:W-:Y:S01]  /*1b00*/  ISETP.GE.AND P1, PT, R24, UR17, PT ;  /* 0x0000001118007c0c */ /* 0x000fe2000bf26270 */
[----:B------:R-:W-:Y:S01]  /*1b10*/  IMAD.MOV.U32 R182, RZ, RZ, R26 ;  /* 0x000000ffffb67224 */ /* 0x000fe200078e001a */
[----:B------:R-:W-:Y:S01]  /*1b20*/  ISETP.GE.AND P6, PT, R17, UR17, PT ;  /* 0x0000001111007c0c */ /* 0x000fe2000bfc6270 */
[----:B------:R1:W-:Y:S01]  /*1b30*/  STL.64 [R1+0x50], R28 ;  /* 0x0000501c01007387 */ /* 0x0003e20000100a00 */
[----:B------:R-:W-:Y:S01]  /*1b40*/  IMAD R5, R5, UR20, RZ ;  /* 0x0000001405057c24 */ /* 0x000fe2000f8e02ff */
[----:B------:R-:W-:Y:S01]  /*1b50*/  USHF.L.U64.HI UR20, UR10, 0x7, UR11 ;  /* 0x000000070a147899 */ /* 0x000fe2000801020b */
[----:B------:R-:W-:Y:S01]  /*1b60*/  IMAD.U32 R20, RZ, RZ, UR18 ;  /* 0x00000012ff147e24 */ /* 0x000fe2000f8e00ff */
[----:B------:R1:W-:Y:S01]  /*1b70*/  STL.64 [R1+0x60], R182 ;  /* 0x000060b601007387 */ /* 0x0003e20000100a00 */
[----:B------:R-:W-:Y:S01]  /*1b80*/  IMAD R252, R4, UR21, R5 ;  /* 0x0000001504fc7c24 */ /* 0x000fe2000f8e0205 */
[----:B------:R-:W-:Y:S01]  /*1b90*/  USHF.L.U32 UR21, UR10, 0x7, URZ ;  /* 0x000000070a157899 */ /* 0x000fe2000800063f */
[----:B------:R-:W-:Y:S01]  /*1ba0*/  IMAD.MOV.U32 R5, RZ, RZ, 0x20 ;  /* 0x00000020ff057424 */ /* 0x000fe200078e00ff */
[----:B------:R-:W-:Y:S01]  /*1bb0*/  UIMAD UR6, UR20, UR18, URZ ;  /* 0x00000012140672a4 */ /* 0x000fe2000f8e023f */
[----:B------:R-:W-:Y:S01]  /*1bc0*/  IMAD.SHL.U32 R13, R24, 0x8, RZ ;  /* 0x00000008180d7824 */ /* 0x000fe200078e00ff */
[----:B------:R-:W-:Y:S01]  /*1bd0*/  ISETP.GE.AND P5, PT, R16, UR17, PT ;  /* 0x0000001110007c0c */ /* 0x000fe2000bfa6270 */
[----:B------:R-:W-:Y:S01]  /*1be0*/  IMAD.SHL.U32 R2, R2, 0x40, RZ ;  /* 0x0000004002027824 */ /* 0x000fe200078e00ff */
[----:B------:R-:W-:Y:S01]  /*1bf0*/  UIMAD UR6, UR25, UR21, UR6 ;  /* 0x00000015190672a4 */ /* 0x000fe2000f8e0206 */
[----:B------:R-:W-:Y:S01]  /*1c00*/  IMAD.WIDE.U32 R20, R20, UR21, R182 ;  /* 0x0000001514147c25 */ /* 0x000fe2000f8e00b6 */
[----:B------:R-:W-:-:S02]  /*1c10*/  SEL R4, R5, 0xffffffe0, !P2 ;  /* 0xffffffe005047807 */ /* 0x000fc40005000000 */
[----:B------:R-:W-:Y:S01]  /*1c20*/  LOP3.LUT R13, R250, 0x8, R13, 0xf8, !PT ;  /* 0x00000008fa0d7812 */ /* 0x000fe200078ef80d */
[----:B------:R-:W-:Y:S01]  /*1c30*/  IMAD.SHL.U32 R7, R9, 0x8, RZ ;  /* 0x0000000809077824 */ /* 0x000fe200078e00ff */
[----:B------:R-:W-:Y:S02]  /*1c40*/  IADD3 R23, R21, UR6, RZ ;  /* 0x0000000615177c10 */ /* 0x000fe4000fffe0ff */
[----:B------:R-:W-:Y:S02]  /*1c50*/  ISETP.GE.AND P4, PT, R15, UR17, PT ;  /* 0x000000110f007c0c */ /* 0x000fe4000bf86270 */
[----:B------:R-:W-:Y:S02]  /*1c60*/  ISETP.GE.AND P3, PT, R11, UR17, PT ;  /* 0x000000110b007c0c */ /* 0x000fe4000bf66270 */
[----:B------:R-:W-:Y:S02]  /*1c70*/  ISETP.GE.AND P2, PT, R10, UR17, PT ;  /* 0x000000110a007c0c */ /* 0x000fe4000bf46270 */
[----:B------:R-:W-:-:S02]  /*1c80*/  SHF.R.U32.HI R250, RZ, 0x3, R250 ;  /* 0x00000003fffa7819 */ /* 0x000fc400000116fa */
[----:B------:R-:W-:Y:S01]  /*1c90*/  LOP3.LUT R2, R2, 0x1c0, RZ, 0xc0, !PT ;  /* 0x000001c002027812 */ /* 0x000fe200078ec0ff */
[----:B------:R-:W-:Y:S08]  /*1ca0*/  @P1 BRA `(.L_x_265) ;  /* 0x00000000002c1947 */ /* 0x000ff00003800000 */
[----:B------:R-:W-:Y:S02]  /*1cb0*/  ULDC UR6, c[0x0][0x2d0] ;  /* 0x0000b40000067ab9 */ /* 0x000fe40000000800 */
[----:B------:R-:W-:-:S13]  /*1cc0*/  ISETP.GE.AND P1, PT, R36, UR6, PT ;  /* 0x0000000624007c0c */ /* 0x000fda000bf26270 */
[----:B------:R3:W-:Y:S01]  /*1cd0*/  @P1 STS.128 [R171+0x4000], RZ ;  /* 0x004000ffab001388 */ /* 0x0007e20000000c00 */
[----:B------:R-:W-:Y:S05]  /*1ce0*/  @P1 BRA `(.L_x_265) ;  /* 0x00000000001c1947 */ /* 0x000fea0003800000 */
[----:B------:R-:W-:Y:S02]  /*1cf0*/  ULDC.64 UR6, c[0x0][0x218] ;  /* 0x0000860000067ab9 */ /* 0x000fe40000000a00 */
[----:B-1----:R-:W-:-:S04]  /*1d00*/  LEA R26, P1, R20, UR6, 0x1 ;  /* 0x00000006141a7c11 */ /* 0x002fc8000f8208ff */
[----:B------:R-:W-:-:S05]  /*1d10*/  LEA.HI.X R27, R20, UR7, R23, 0x1, P1 ;  /* 0x00000007141b7c11 */ /* 0x000fca00088f0c17 */
[----:B------:R-:W-:Y:S01]  /*1d20*/  @!PT LDS RZ, [RZ] ;  /* 0x00000000fffff984 */ /* 0x000fe20000000800 */
[----:B------:R-:W-:Y:S01]  /*1d30*/  @!PT LDS RZ, [RZ] ;  /* 0x00000000fffff984 */ /* 0x000fe20000000800 */
[----:B------:R-:W-:Y:S01]  /*1d40*/  @!PT LDS RZ, [RZ] ;  /* 0x00000000fffff984 */ /* 0x000fe20000000800 */
[----:B------:R1:W-:Y:S04]  /*1d50*/  LDGSTS.E.BYPASS.LTC128B.128 [R171+0x4000], desc[UR22][R26.64] ;  /* 0x040000001aab7fae */ /* 0x0003e8000b901d56 */
.L_x_265:
[----:B------:R-:W-:Y:S05]  /*1d60*/  BSYNC B0 ;  /* 0x0000000000007941 */ /* 0x000fea0003800000 */
.L_x_264:
        /* <DEDUP_REMOVED lines=16> */
[----:B-1----:R-:W-:-:S04]  /*1e70*/  LEA R26, P0, R12, UR6, 0x1 ;  /* 0x000000060c1a7c11 */ /* 0x002fc8000f8008ff */
[----:B------:R-:W-:-:S05]  /*1e80*/  LEA.HI.X R27, R12, UR7, R7, 0x1, P0 ;  /* 0x000000070c1b7c11 */ /* 0x000fca00080f0c07 */
[----:B------:R-:W-:Y:S01]  /*1e90*/  @!PT LDS RZ, [RZ] ;  /* 0x00000000fffff984 */ /* 0x000fe20000000800 */
[----:B------:R-:W-:Y:S01]  /*1ea0*/  @!PT LDS RZ, [RZ] ;  /* 0x00000000fffff984 */ /* 0x000fe20000000800 */
[----:B------:R-:W-:Y:S01]  /*1eb0*/  @!PT LDS RZ, [RZ] ;  /* 0x00000000fffff984 */ /* 0x000fe20000000800 */
[----:B------:R1:W-:Y:S04]  /*1ec0*/  LDGSTS.E.BYPASS.LTC128B.128 [R171+0x4800], desc[UR22][R26.64] ;  /* 0x048000001aab7fae */ /* 0x0003e8000b901d56 */
.L_x_267:
[----:B------:R-:W-:Y:S05]  /*1ed0*/  BSYNC B0 ;  /* 0x0000000000007941 */ /* 0x000fea0003800000 */
.L_x_266:
        /* <DEDUP_REMOVED lines=18> */
.L_x_269:
[----:B------:R-:W-:Y:S05]  /*2000*/  BSYNC B0 ;  /* 0x0000000000007941 */ /* 0x000fea0003800000 */
.L_x_268:
        /* <DEDUP_REMOVED lines=10> */
[----:B-1----:R-:W-:-:S04]  /*20b0*/  IMAD.WIDE.U32 R26, R7, 0x30, R22 ;  /* 0x00000030071a7825 */ /* 0x002fc800078e0016 */
[----:B------:R-:W-:Y:S01]  /*20c0*/  VIADD R7, R27, UR26 ;  /* 0x0000001a1b077c36 */ /* 0x000fe20008000000 */
[----:B------:R-:W-:-:S04]  /*20d0*/  LEA R12, P0, R26, UR6, 0x1 ;  /* 0x000000061a0c7c11 */ /* 0x000fc8000f8008ff */
[----:B------:R-:W-:-:S05]  /*20e0*/  LEA.HI.X R13, R26, UR7, R7, 0x1, P0 ;  /* 0x000000071a0d7c11 */ /* 0x000fca00080f0c07 */
[----:B------:R-:W-:Y:S01]  /*20f0*/  @!PT LDS RZ, [RZ] ;  /* 0x00000000fffff984 */ /* 0x000fe20000000800 */
[----:B------:R-:W-:Y:S01]  /*2100*/  @!PT LDS RZ, [RZ] ;  /* 0x00000000fffff984 */ /* 0x000fe20000000800 */
[----:B------:R-:W-:Y:S01]  /*2110*/  @!PT LDS RZ, [RZ] ;  /* 0x00000000fffff984 */ /* 0x000fe20000000800 */
[----:B------:R1:W-:Y:S04]  /*2120*/  LDGSTS.E.BYPASS.LTC128B.128 [R171+0x5800], desc[UR22][R12.64] ;  /* 0x058000000cab7fae */ /* 0x0003e8000b901d56 */
.L_x_271:
[----:B------:R-:W-:Y:S05]  /*2130*/  BSYNC B0 ;  /* 0x0000000000007941 */ /* 0x000fea0003800000 */
.L_x_270:
[----:B------:R-:W-:Y:S04]  /*2140*/  BSSY B0, `(.L_x_272) ;  /* 0x0000012000007945 */ /* 0x000fe80003800000 */
[----:B------:R-:W-:Y:S05]  /*2150*/  @P4 BRA `(.L_x_273) ;  /* 0x0000000000404947 */ /* 0x000fea0003800000 */
[----:B------:R-:W-:Y:S02]  /*2160*/  ULDC UR6, c[0x0][0x2d0] ;  /* 0x0000b40000067ab9 */ /* 0x000fe40000000800 */
[----:B------:R-:W-:-:S13]  /*2170*/  ISETP.GE.AND P0, PT, R36, UR6, PT ;  /* 0x0000000624007c0c */ /* 0x000fda000bf06270 */
[----:B------:R1:W-:Y:S01]  /*2180*/  @P0 STS.128 [R171+0x6000], RZ ;  /* 0x006000ffab000388 */ /* 0x0003e20000000c00 */
[----:B------:R-:W-:Y:S05]  /*2190*/  @P0 BRA `(.L_x_273) ;  /* 0x0000000000300947 */ /* 0x000fea0003800000 */
[----:B-1----:R-:W-:Y:S01]  /*21a0*/  IMAD.U32 R13, RZ, RZ, UR10 ;  /* 0x0000000aff0d7e24 */ /* 0x002fe2000f8e00ff */
[----:B------:R-:W-:Y:S01]  /*21b0*/  ULDC.64 UR6, c[0x0][0x218] ;  /* 0x0000860000067ab9 */ /* 0x000fe20000000a00 */
[----:B------:R-:W-:Y:S02]  /*21c0*/  IMAD.U32 R12, RZ, RZ, UR10 ;  /* 0x0000000aff0c7e24 */ /* 0x000fe4000f8e00ff */
[----:B------:R-:W-:Y:S01]  /*21d0*/  IMAD.U32 R7, RZ, RZ, UR11 ;  /* 0x0000000bff077e24 */ /* 0x000fe2000f8e00ff */
[----:B------:R-:W-:-:S04]  /*21e0*/  LEA R13, P0, R13, R20, 0x6 ;  /* 0x000000140d0d7211 */ /* 0x000fc800078030ff */
[----:B------:R-:W-:Y:S02]  /*21f0*/  LEA.HI.X R12, R12, R23, R7, 0x6, P0 ;  /* 0x000000170c0c7211 */ /* 0x000fe400000f3407 */
[----:B------:R-:W-:-:S04]  /*2200*/  LEA R26, P0, R13, UR6, 0x1 ;  /* 0x000000060d1a7c11 */ /* 0x000fc8000f8008ff */
[----:B------:R-:W-:-:S05]  /*2210*/  LEA.HI.X R27, R13, UR7, R12, 0x1, P0 ;  /* 0x000000070d1b7c11 */ /* 0x000fca00080f0c0c */
[----:B------:R-:W-:Y:S01]  /*2220*/  @!PT LDS RZ, [RZ] ;  /* 0x00000000fffff984 */ /* 0x000fe20000000800 */
[----:B------:R-:W-:Y:S01]  /*2230*/  @!PT LDS RZ, [RZ] ;  /* 0x00000000fffff984 */ /* 0x000fe20000000800 */
[----:B------:R-:W-:Y:S01]  /*2240*/  @!PT LDS RZ, [RZ] ;  /* 0x00000000fffff984 */ /* 0x000fe20000000800 */
[----:B------:R1:W-:Y:S04]  /*2250*/  LDGSTS.E.BYPASS.LTC128B.128 [R171+0x6000], desc[UR22][R26.64] ;  /* 0x060000001aab7fae */ /* 0x0003e8000b901d56 */
.L_x_273:
[----:B------:R-:W-:Y:S05]  /*2260*/  BSYNC B0 ;  /* 0x0000000000007941 */ /* 0x000fea0003800000 */
.L_x_272:
        /* <DEDUP_REMOVED lines=19> */
.L_x_275:
[----:B------:R-:W-:Y:S05]  /*23a0*/  BSYNC B0 ;  /* 0x0000000000007941 */ /* 0x000fea0003800000 */
.L_x_274:
        /* <DEDUP_REMOVED lines=19> */
.L_x_277:
[----:B------:R-:W-:Y:S05]  /*24e0*/  BSYNC B0 ;  /* 0x0000000000007941 */ /* 0x000fea0003800000 */
.L_x_276:
        /* <DEDUP_REMOVED lines=12> */
[----:B-1----:R-:W-:-:S04]  /*25b0*/  LEA R12, P0, R20, UR6, 0x1 ;  /* 0x00000006140c7c11 */ /* 0x002fc8000f8008ff */
[----:B------:R-:W-:-:S05]  /*25c0*/  LEA.HI.X R13, R20, UR7, R7, 0x1, P0 ;  /* 0x00000007140d7c11 */ /* 0x000fca00080f0c07 */
[----:B------:R-:W-:Y:S01]  /*25d0*/  @!PT LDS RZ, [RZ] ;  /* 0x00000000fffff984 */ /* 0x000fe20000000800 */
[----:B------:R-:W-:Y:S01]  /*25e0*/  @!PT LDS RZ, [RZ] ;  /* 0x00000000fffff984 */ /* 0x000fe20000000800 */
[----:B------:R-:W-:Y:S01]  /*25f0*/  @!PT LDS RZ, [RZ] ;  /* 0x00000000fffff984 */ /* 0x000fe20000000800 */
[----:B------:R1:W-:Y:S04]  /*2600*/  LDGSTS.E.BYPASS.LTC128B.128 [R171+0x7800], desc[UR22][R12.64] ;  /* 0x078000000cab7fae */ /* 0x0003e8000b901d56 */
.L_x_279:
[----:B------:R-:W-:Y:S05]  /*2610*/  BSYNC B0 ;  /* 0x0000000000007941 */ /* 0x000fea0003800000 */
.L_x_278:
[----:B------:R-:W0:Y:S01]  /*2620*/  LDGDEPBAR ;  /* 0x00000000000079af */ /* 0x000e220000000000 */
[----:B------:R-:W-:Y:S01]  /*2630*/  ISETP.GE.AND P1, PT, R24, UR17, PT ;  /* 0x0000001118007c0c */ /* 0x000fe2000bf26270 */
[----:B------:R-:W-:Y:S01]  /*2640*/  UIMAD UR6, UR25, UR8, URZ ;  /* 0x00000008190672a4 */ /* 0x000fe2000f8e023f */
[----:B------:R-:W-:Y:S01]  /*2650*/  ISETP.GE.AND P5, PT, R16, UR17, PT ;  /* 0x0000001110007c0c */ /* 0x000fe2000bfa6270 */
[----:B------:R-:W-:Y:S01]  /*2660*/  UIMAD.WIDE.U32 UR26, UR18, UR8, URZ ;  /* 0x00000008121a72a5 */ /* 0x000fe2000f8e003f */
[----:B------:R-:W-:Y:S01]  /*2670*/  IMAD.SHL.U32 R7, R14, 0x40, RZ ;  /* 0x000000400e077824 */ /* 0x000fe200078e00ff */
[----:B------:R-:W-:Y:S01]  /*2680*/  UIMAD UR6, UR18, UR9, UR6 ;  /* 0x00000009120672a4 */ /* 0x000fe2000f8e0206 */
[----:B------:R-:W-:Y:S01]  /*2690*/  LEA.HI R19, R19, R0, RZ, 0x5 ;  /* 0x0000000013137211 */ /* 0x000fe200078f28ff */
[----:B------:R-:W-:Y:S01]  /*26a0*/  IMAD.IADD R252, R29, 0x1, R252 ;  /* 0x000000011dfc7824 */ /* 0x000fe200078e02fc */
[----:B------:R-:W-:Y:S01]  /*26b0*/  ISETP.GE.AND P6, PT, R17, UR17, PT ;  /* 0x0000001111007c0c */ /* 0x000fe2000bfc6270 */
[----:B------:R-:W-:Y:S01]  /*26c0*/  UIADD3 UR6, UR27, UR6, URZ ;  /* 0x000000061b067290 */ /* 0x000fe2000fffe03f */
[----:B------:R-:W-:Y:S01]  /*26d0*/  IMAD.U32 R16, RZ, RZ, UR26 ;  /* 0x0000001aff107e24 */ /* 0x000fe2000f8e00ff */
[----:B------:R-:W-:Y:S01]  /*26e0*/  SHF.R.S32.HI R14, RZ, 0x5, R19 ;  /* 0x00000005ff0e7819 */ /* 0x000fe20000011413 */
[----:B------:R-:W-:Y:S01]  /*26f0*/  IMAD.U32 R17, RZ, RZ, UR27 ;  /* 0x0000001bff117e24 */ /* 0x000fe2000f8e00ff */
[----:B------:R-:W-:Y:S01]  /*2700*/  LOP3.LUT R7, R7, 0xfffffe00, RZ, 0xc0, !PT ;  /* 0xfffffe0007077812 */ /* 0x000fe200078ec0ff */
[----:B------:R-:W-:Y:S01]  /*2710*/  BSSY B0, `(.L_x_280) ;  /* 0x0000018000007945 */ /* 0x000fe20003800000 */
[----:B-1----:R-:W-:Y:S01]  /*2720*/  IMAD.U32 R13, RZ, RZ, UR6 ;  /* 0x00000006ff0d7e24 */ /* 0x002fe2000f8e00ff */
[----:B------:R-:W-:-:S02]  /*2730*/  LEA R12, P2, R16, R28, 0x7 ;  /* 0x0000001c100c7211 */ /* 0x000fc400078438ff */
[----:B------:R-:W-:Y:S01]  /*2740*/  ISETP.GE.AND P0, PT, R18, UR17, PT ;  /* 0x0000001112007c0c */ /* 0x000fe2000bf06270 */
[----:B------:R-:W-:Y:S01]  /*2750*/  IMAD R251, R14, 0x400, R7 ;  /* 0x000004000efb7824 */ /* 0x000fe200078e0207 */
[----:B------:R-:W-:Y:S02]  /*2760*/  LEA.HI.X R13, R16, R252, R13, 0x7, P2 ;  /* 0x000000fc100d7211 */ /* 0x000fe400010f3c0d */
[----:B------:R-:W-:Y:S01]  /*2770*/  ISETP.GE.AND P4, PT, R15, UR17, PT ;  /* 0x000000110f007c0c */ /* 0x000fe2000bf86270 */
[----:B------:R-:W-:-:S04]  /*2780*/  DEPBAR.LE SB0, 0x0 ;  /* 0x000080000000791a */ /* 0x000fc80000000000 */
[----:B------:R-:W-:Y:S01]  /*2790*/  BAR.SYNC.DEFER_BLOCKING 0x0 ;  /* 0x0000000000007b1d */ /* 0x000fe20000010000 */
[----:B------:R-:W-:Y:S02]  /*27a0*/  ISETP.GE.AND P3, PT, R11, UR17, PT ;  /* 0x000000110b007c0c */ /* 0x000fe4000bf66270 */
[----:B------:R-:W-:-:S03]  /*27b0*/  ISETP.GE.AND P2, PT, R10, UR17, PT ;  /* 0x000000110a007c0c */ /* 0x000fc6000bf46270 */
[----:B------:R1:W-:Y:S01]  /*27c0*/  @P1 STS.128 [R171+0x8000], RZ ;  /* 0x008000ffab001388 */ /* 0x0003e20000000c00 */
[----:B------:R-:W-:Y:S09]  /*27d0*/  @P1 BRA `(.L_x_281) ;  /* 0x00000000002c1947 */ /* 0x000ff20003800000 */
        /* <DEDUP_REMOVED lines=11> */
.L_x_281:
[----:B------:R-:W-:Y:S05]  /*2890*/  BSYNC B0 ;  /* 0x0000000000007941 */ /* 0x000fea0003800000 */
.L_x_280:
        /* <DEDUP_REMOVED lines=24> */
.L_x_283:
[----:B------:R-:W-:Y:S05]  /*2a20*/  BSYNC B0 ;  /* 0x0000000000007941 */ /* 0x000fea0003800000 */
.L_x_282:
        /* <DEDUP_REMOVED lines=19> */
.L_x_285:
[----:B------:R-:W-:Y:S05]  /*2b60*/  BSYNC B0 ;  /* 0x0000000000007941 */ /* 0x000fea0003800000 */
.L_x_284:
        /* <DEDUP_REMOVED lines=18> */
.L_x_287:
[----:B------:R-:W-:Y:S05]  /*2c90*/  BSYNC B0 ;  /* 0x0000000000007941 */ /* 0x000fea0003800000 */
.L_x_286:
        /* <DEDUP_REMOVED lines=19> */
.L_x_289:
[----:B------:R-:W-:Y:S05]  /*2dd0*/  BSYNC B0 ;  /* 0x0000000000007941 */ /* 0x000fea0003800000 */
.L_x_288:
[----:B------:R1:W-:Y:S01]  /*2de0*/  @P3 STS.128 [R171+0xa800], RZ ;  /* 0x00a800ffab003388 */ /* 0x0003e20000000c00 */
        /* <DEDUP_REMOVED lines=9> */
[----:B------:R-:W-:Y:S01]  /*2e80*/  IMAD.MOV.U32 R14, RZ, RZ, R12 ;  /* 0x000000ffff0e7224 */ /* 0x000fe200078e000c */
[----:B------:R-:W-:-:S03]  /*2e90*/  ULDC.64 UR6, c[0x0][0x220] ;  /* 0x0000880000067ab9 */ /* 0x000fc60000000a00 */
        /* <DEDUP_REMOVED lines=8> */
.L_x_291:
[----:B------:R-:W-:Y:S05]  /*2f20*/  BSYNC B0 ;  /* 0x0000000000007941 */ /* 0x000fea0003800000 */
.L_x_290:
        /* <DEDUP_REMOVED lines=20> */
.L_x_293:
[----:B------:R-:W-:Y:S05]  /*3070*/  BSYNC B0 ;  /* 0x0000000000007941 */ /* 0x000fea0003800000 */
.L_x_292:
        /* <DEDUP_REMOVED lines=18> */
.L_x_295:
[----:B------:R-:W-:Y:S05]  /*31a0*/  BSYNC B0 ;  /* 0x0000000000007941 */ /* 0x000fea0003800000 */
.L_x_294:
[----:B------:R-:W-:Y:S01]  /*31b0*/  LDSM.16.M88.4 R44, [R250+0x4000] ;  /* 0x00400000fa2c783b */ /* 0x000fe20000000200 */
[----:B------:R-:W-:Y:S01]  /*31c0*/  R2P PR, R3, 0x6 ;  /* 0x0000000603007804 */ /* 0x000fe20000000000 */
[--C-:B------:R-:W-:Y:S01]  /*31d0*/  IMAD R9, R6, 0x2, R251.reuse ;  /* 0x0000000206097824 */ /* 0x100fe200078e02fb */
[----:B------:R-:W-:Y:S01]  /*31e0*/  ULDC UR6, c[0x0][0x39c] ;  /* 0x0000e70000067ab9 */ /* 0x000fe20000000800 */
[----:B------:R-:W5:Y:S01]  /*31f0*/  LDSM.16.M88.4 R28, [R251+0x2000] ;  /* 0x00200000fb1c783b */ /* 0x000f620000000200 */
[C---:B------:R-:W-:Y:S01]  /*3200*/  VIADD R8, R250.reuse, 0x4000 ;  /* 0x00004000fa087836 */ /* 0x040fe20000000000 */
[----:B------:R-:W-:Y:S01]  /*3210*/  SEL R5, R5, 0xffffffe0, !P1 ;  /* 0xffffffe005057807 */ /* 0x000fe20004800000 */
[----:B------:R-:W-:Y:S01]  /*3220*/  VIADD R249, R250, 0x4040 ;  /* 0x00004040faf97836 */ /* 0x000fe20000000000 */
[----:B------:R-:W2:Y:S01]  /*3230*/  LDSM.16.M88.4 R32, [R251] ;  /* 0x00000000fb20783b */ /* 0x000ea20000000200 */
[----:B------:R-:W-:Y:S01]  /*3240*/  IMAD R3, R4, 0x2, R251 ;  /* 0x0000000204037824 */ /* 0x000fe200078e02fb */
[----:B------:R-:W-:Y:S01]  /*3250*/  SHF.L.U32 R0, R0, 0x1, RZ ;  /* 0x0000000100007819 */ /* 0x000fe200000006ff */
[----:B------:R-:W-:Y:S01]  /*3260*/  IMAD.IADD R118, R250, 0x1, R5 ;  /* 0x00000001fa767824 */ /* 0x000fe200078e0205 */
[----:B------:R-:W-:Y:S01]  /*3270*/  LDSM.16.M88.4 R20, [R9+0x2000] ;  /* 0x002000000914783b */ /* 0x000fe20000000200 */
[----:B------:R-:W-:Y:S01]  /*3280*/  IMAD R248, R6, 0x2, R3 ;  /* 0x0000000206f87824 */ /* 0x000fe200078e0203 */
[----:B------:R-:W-:Y:S01]  /*3290*/  LOP3.LUT R0, R0, 0x6, RZ, 0xc0, !PT ;  /* 0x0000000600007812 */ /* 0x000fe200078ec0ff */
[----:B------:R-:W-:Y:S01]  /*32a0*/  @P2 VIADD R249, R8, 0xffffffc0 ;  /* 0xffffffc008f92836 */ /* 0x000fe20000000000 */
[----:B------:R-:W3:Y:S01]  /*32b0*/  LDSM.16.M88.4 R52, [R118+0x4000] ;  /* 0x004000007634783b */ /* 0x000ee20000000200 */
[----:B------:R-:W-:-:S02]  /*32c0*/  UISETP.GE.AND UP0, UPT, UR24, 0x81, UPT ;  /* 0x000000811800788c */ /* 0x000fc4000bf06270 */
[----:B------:R-:W-:Y:S01]  /*32d0*/  IMAD.IADD R203, R5, 0x1, R249 ;  /* 0x0000000105cb7824 */ /* 0x000fe200078e02f9 */
[----:B------:R-:W4:Y:S04]  /*32e0*/  LDSM.16.M88.4 R24, [R9] ;  /* 0x000000000918783b */ /* 0x000f280000000200 */
[----:B------:R-:W-:Y:S04]  /*32f0*/  LDSM.16.M88.4 R68, [R249] ;  /* 0x00000000f944783b */ /* 0x000fe80000000200 */
[----:B------:R-:W4:Y:S04]  /*3300*/  LDSM.16.M88.4 R12, [R3+0x2000] ;  /* 0x00200000030c783b */ /* 0x000f280000000200 */
[----:B------:R3:W4:Y:S04]  /*3310*/  LDSM.16.M88.4 R16, [R3] ;  /* 0x000000000310783b */ /* 0x0007280000000200 */
[----:B------:R-:W-:Y:S04]  /*3320*/  LDSM.16.M88.4 R60, [R203] ;  /* 0x00000000cb3c783b */ /* 0x000fe80000000200 */
[----:B-1----:R-:W-:Y:S01]  /*3330*/  LDSM.16.M88.4 R8, [R248+0x2000] ;  /* 0x00200000f808783b */ /* 0x002fe20000000200 */
[-C--:B-----5:R-:W-:Y:S03]  /*3340*/  HMMA.16816.F32 R56, R28, R44.reuse, RZ ;  /* 0x0000002c1c38723c */ /* 0x0a0fe600000018ff */
[----:B------:R-:W1:Y:S04]  /*3350*/  LDSM.16.M88.4 R84, [R250+0x4800] ;  /* 0x00480000fa54783b */ /* 0x000e680000000200 */
[----:B------:R-:W5:Y:S01]  /*3360*/  LDSM.16.M88.4 R40, [R248] ;  /* 0x00000000f828783b */ /* 0x000f620000000200 */
[----:B--2---:R-:W-:Y:S03]  /*3370*/  HMMA.16816.F32 R48, R32, R44, RZ ;  /* 0x0000002c2030723c */ /* 0x004fe600000018ff */
[----:B------:R-:W2:Y:S01]  /*3380*/  LDSM.16.M88.4 R72, [R118+0x4800] ;  /* 0x004800007648783b */ /* 0x000ea20000000200 */
[----:B---3--:R-:W-:-:S02]  /*3390*/  IMAD.U32 R3, RZ, RZ, UR18 ;  /* 0x00000012ff037e24 */ /* 0x008fc4000f8e00ff */
[-C--:B------:R-:W-:Y:S01]  /*33a0*/  HMMA.16816.F32 R64, R32, R46.reuse, RZ ;  /* 0x0000002e2040723c */ /* 0x080fe200000018ff */
[----:B------:R-:W3:Y:S01]  /*33b0*/  LDSM.16.M88.4 R80, [R249+0x800] ;  /* 0x00080000f950783b */ /* 0x000ee20000000200 */
[----:B------:R-:W-:Y:S02]  /*33c0*/  IMAD R164, R3, 0x80, R0 ;  /* 0x0000008003a47824 */ /* 0x000fe400078e0200 */
[----:B------:R-:W-:Y:S02]  /*33d0*/  IMAD.IADD R3, R7, 0x1, R2 ;  /* 0x0000000107037824 */ /* 0x000fe400078e0202 */
[----:B------:R-:W-:Y:S01]  /*33e0*/  HMMA.16816.F32 R44, R28, R46, RZ ;  /* 0x0000002e1c2c723c */ /* 0x000fe200000018ff */
[C---:B------:R-:W-:Y:S01]  /*33f0*/  VIADD R0, R164.reuse, 0x1 ;  /* 0x00000001a4007836 */ /* 0x040fe20000000000 */
[C---:B------:R-:W-:Y:S01]  /*3400*/  ISETP.GE.AND P4, PT, R164.reuse, UR24, PT ;  /* 0x00000018a4007c0c */ /* 0x040fe2000bf86270 */
[C---:B------:R-:W-:Y:S01]  /*3410*/  VIADD R2, R164.reuse, 0x8 ;  /* 0x00000008a4027836 */ /* 0x040fe20000000000 */
[----:B------:R-:W0:Y:S01]  /*3420*/  LDGDEPBAR ;  /* 0x00000000000079af */ /* 0x000e220000000000 */
[----:B------:R-:W-:Y:S01]  /*3430*/  VIADD R7, R164, 0x19 ;  /* 0x00000019a4077836 */ /* 0x000fe20000000000 */
[----:B------:R-:W-:Y:S01]  /*3440*/  HMMA.16816.F32 R56, R20, R52, R56 ;  /* 0x000000341438723c */ /* 0x000fe20000001838 */
[----:B------:R-:W-:Y:S01]  /*3450*/  ISETP.GE.AND P3, PT, R0, UR24, PT ;  /* 0x0000001800007c0c */ /* 0x000fe2000bf66270 */
[----:B------:R-:W-:Y:S01]  /*3460*/  VIADD R0, R164, 0x9 ;  /* 0x00000009a4007836 */ /* 0x000fe20000000000 */
[----:B------:R-:W-:-:S02]  /*3470*/  ISETP.GE.AND P2, PT, R2, UR24, PT ;  /* 0x0000001802007c0c */ /* 0x000fc4000bf46270 */
[----:B------:R-:W-:Y:S01]  /*3480*/  IADD3 R2, R164, 0x11, RZ ;  /* 0x00000011a4027810 */ /* 0x000fe20007ffe0ff */
[----:B----4-:R-:W-:Y:S01]  /*3490*/  HMMA.16816.F32 R48, R24, R52, R48 ;  /* 0x000000341830723c */ /* 0x010fe20000001830 */
[----:B------:R-:W-:Y:S01]  /*34a0*/  ISETP.GE.AND P1, PT, R0, UR24, PT ;  /* 0x0000001800007c0c */ /* 0x000fe2000bf26270 */
[----:B------:R-:W-:Y:S01]  /*34b0*/  VIADD R0, R164, 0x10 ;  /* 0x00000010a4007836 */ /* 0x000fe20000000000 */
[----:B------:R-:W-:-:S03]  /*34c0*/  ISETP.GE.AND P6, PT, R2, UR24, PT ;  /* 0x0000001802007c0c */ /* 0x000fc6000bfc6270 */
[----:B------:R-:W-:Y:S01]  /*34d0*/  HMMA.16816.F32 R64, R24, R54, R64 ;  /* 0x000000361840723c */ /* 0x000fe20000001840 */
[----:B------:R-:W-:Y:S01]  /*34e0*/  ISETP.GE.AND P0, PT, R0, UR24, PT ;  /* 0x0000001800007c0c */ /* 0x000fe2000bf06270 */
[----:B------:R-:W-:-:S04]  /*34f0*/  VIADD R0, R164, 0x18 ;  /* 0x00000018a4007836 */ /* 0x000fc80000000000 */
[----:B------:R-:W-:Y:S01]  /*3500*/  HMMA.16816.F32 R44, R20, R54, R44 ;  /* 0x00000036142c723c */ /* 0x000fe2000000182c */
[----:B------:R-:W-:-:S05]  /*3510*/  ISETP.GE.AND P5, PT, R0, UR24, PT ;  /* 0x0000001800007c0c */ /* 0x000fca000bfa6270 */
[-C--:B------:R-:W-:Y:S06]  /*3520*/  HMMA.16816.F32 R56, R12, R68.reuse, R56 ;  /* 0x000000440c38723c */ /* 0x080fec0000001838 */
[----:B------:R-:W-:Y:S06]  /*3530*/  HMMA.16816.F32 R48, R16, R68, R48 ;  /* 0x000000441030723c */ /* 0x000fec0000001830 */
[----:B-1----:R-:W-:Y:S06]  /*3540*/  HMMA.16816.F32 R76, R32, R84, RZ ;  /* 0x00000054204c723c */ /* 0x002fec00000018ff */
[----:B------:R-:W-:Y:S06]  /*3550*/  HMMA.16816.F32 R64, R16, R70, R64 ;  /* 0x000000461040723c */ /* 0x000fec0000001840 */
[-C--:B------:R-:W-:Y:S06]  /*3560*/  HMMA.16816.F32 R56, R8, R60.reuse, R56 ;  /* 0x0000003c0838723c */ /* 0x080fec0000001838 */
[----:B-----5:R-:W-:Y:S06]  /*3570*/  HMMA.16816.F32 R48, R40, R60, R48 ;  /* 0x0000003c2830723c */ /* 0x020fec0000001830 */
[----:B------:R-:W-:Y:S01]  /*3580*/  HMMA.16816.F32 R44, R12, R70, R44 ;  /* 0x000000460c2c723c */ /* 0x000fe2000000182c */
[----:B------:R-:W1:Y:S05]  /*3590*/  LDSM.16.M88.4 R68, [R250+0x5000] ;  /* 0x00500000fa44783b */ /* 0x000e6a0000000200 */
[----:B------:R-:W-:Y:S06]  /*35a0*/  HMMA.16816.F32 R52, R28, R84, RZ ;  /* 0x000000541c34723c */ /* 0x000fec00000018ff */
[----:B------:R-:W-:Y:S01]  /*35b0*/  FMUL.FTZ R56, R56, UR6 ;  /* 0x0000000638387c20 */ /* 0x000fe20008410000 */
[----:B------:R-:W-:Y:S01]  /*35c0*/  FMUL.FTZ R57, R57, UR6 ;  /* 0x0000000639397c20 */ /* 0x000fe20008410000 */
[----:B--2---:R-:W-:Y:S01]  /*35d0*/  HMMA.16816.F32 R76, R24, R72, R76 ;  /* 0x00000048184c723c */ /* 0x004fe2000000184c */
[----:B------:R-:W-:Y:S01]  /*35e0*/  FMUL.FTZ R103, R58, UR6 ;  /* 0x000000063a677c20 */ /* 0x000fe20008410000 */
[----:B------:R-:W2:Y:S01]  /*35f0*/  MUFU.TANH R105, R56 ;  /* 0x0000003800697308 */ /* 0x000ea20000002400 */
[----:B------:R-:W-:Y:S01]  /*3600*/  FMUL.FTZ R102, R59, UR6 ;  /* 0x000000063b667c20 */ /* 0x000fe20008410000 */
[----:B------:R-:W-:Y:S01]  /*3610*/  FMUL.FTZ R48, R48, UR6 ;  /* 0x0000000630307c20 */ /* 0x000fe20008410000 */
[----:B------:R-:W-:Y:S01]  /*3620*/  FMUL.FTZ R49, R49, UR6 ;  /* 0x0000000631317c20 */ /* 0x000fe20008410000 */
[----:B------:R-:W-:Y:S01]  /*3630*/  HMMA.16816.F32 R64, R40, R62, R64 ;  /* 0x0000003e2840723c */ /* 0x000fe20000001840 */
[----:B------:R-:W-:Y:S01]  /*3640*/  FMUL.FTZ R107, R50, UR6 ;  /* 0x00000006326b7c20 */ /* 0x000fe20008410000 */
[----:B------:R-:W-:-:S02]  /*3650*/  FMUL.FTZ R106, R51, UR6 ;  /* 0x00000006336a7c20 */ /* 0x000fc40008410000 */
[----:B------:R4:W-:Y:S02]  /*3660*/  MUFU.TANH R104, R57 ;  /* 0x0000003900687308 */ /* 0x0009e40000002400 */
[----:B------:R-:W-:Y:S06]  /*3670*/  HMMA.16816.F32 R44, R8, R62, R44 ;  /* 0x0000003e082c723c */ /* 0x000fec000000182c */
[----:B------:R-:W-:Y:S01]  /*3680*/  HMMA.16816.F32 R60, R32, R86, RZ ;  /* 0x00000056203c723c */ /* 0x000fe200000018ff */
[----:B------:R-:W5:Y:S01]  /*3690*/  MUFU.TANH R109, R48 ;  /* 0x00000030006d7308 */ /* 0x000f620000002400 */
[----:B--2---:R-:W-:-:S04]  /*36a0*/  FSEL R0, R105, -INF , !P4 ;  /* 0xff80000069007808 */ /* 0x004fc80006000000 */
[----:B------:R-:W-:Y:S03]  /*36b0*/  HMMA.16816.F32 R52, R20, R72, R52 ;  /* 0x000000481434723c */ /* 0x000fe60000001834 */
[----:B------:R2:W-:Y:S03]  /*36c0*/  MUFU.TANH R108, R49 ;  /* 0x00000031006c7308 */ /* 0x0005e60000002400 */
[----:B----4-:R-:W-:Y:S01]  /*36d0*/  HMMA.16816.F32 R56, R28, R86, RZ ;  /* 0x000000561c38723c */ /* 0x010fe200000018ff */
[----:B------:R-:W-:Y:S01]  /*36e0*/  FMUL.FTZ R64, R64, UR6 ;  /* 0x0000000640407c20 */ /* 0x000fe20008410000 */
[----:B------:R-:W-:Y:S01]  /*36f0*/  FMUL.FTZ R100, R65, UR6 ;  /* 0x0000000641647c20 */ /* 0x000fe20008410000 */
[----:B------:R-:W-:Y:S01]  /*3700*/  FMUL.FTZ R99, R66, UR6 ;  /* 0x0000000642637c20 */ /* 0x000fe20008410000 */
[----:B------:R-:W-:Y:S01]  /*3710*/  FMUL.FTZ R98, R67, UR6 ;  /* 0x0000000643627c20 */ /* 0x000fe20008410000 */
[----:B------:R4:W-:Y:S01]  /*3720*/  MUFU.TANH R101, R64 ;  /* 0x0000004000657308 */ /* 0x0009e20000002400 */
[----:B---3--:R-:W-:Y:S01]  /*3730*/  HMMA.16816.F32 R76, R16, R80, R76 ;  /* 0x00000050104c723c */ /* 0x008fe2000000184c */
[----:B------:R-:W-:Y:S01]  /*3740*/  FMUL.FTZ R44, R44, UR6 ;  /* 0x000000062c2c7c20 */ /* 0x000fe20008410000 */
[----:B------:R-:W-:Y:S01]  /*3750*/  FMUL.FTZ R96, R45, UR6 ;  /* 0x000000062d607c20 */ /* 0x000fe20008410000 */
[----:B------:R-:W-:Y:S01]  /*3760*/  FMUL.FTZ R95, R46, UR6 ;  /* 0x000000062e5f7c20 */ /* 0x000fe20008410000 */
[----:B------:R-:W-:Y:S01]  /*3770*/  FMUL.FTZ R94, R47, UR6 ;  /* 0x000000062f5e7c20 */ /* 0x000fe20008410000 */
[----:B------:R-:W-:Y:S01]  /*3780*/  LDSM.16.M88.4 R84, [R249+0x1000] ;  /* 0x00100000f954783b */ /* 0x000fe20000000200 */
[----:B------:R-:W-:Y:S01]  /*3790*/  HMMA.16816.F32 R60, R24, R74, R60 ;  /* 0x0000004a183c723c */ /* 0x000fe2000000183c */
[----:B------:R-:W3:Y:S01]  /*37a0*/  MUFU.TANH R97, R44 ;  /* 0x0000002c00617308 */ /* 0x000ee20000002400 */
[----:B-----5:R-:W-:Y:S01]  /*37b0*/  FSEL R2, R109, -INF , !P4 ;  /* 0xff8000006d027808 */ /* 0x020fe20006000000 */
[----:B--2---:R-:W2:Y:S03]  /*37c0*/  LDSM.16.M88.4 R48, [R203+0x800] ;  /* 0x00080000cb30783b */ /* 0x004ea60000000200 */
[----:B------:R-:W-:Y:S03]  /*37d0*/  HMMA.16816.F32 R52, R12, R80, R52 ;  /* 0x000000500c34723c */ /* 0x000fe60000001834 */
[----:B------:R-:W-:Y:S01]  /*37e0*/  MUFU.TANH R107, R107 ;  /* 0x0000006b006b7308 */ /* 0x000fe20000002400 */
[----:B----4-:R-:W4:Y:S02]  /*37f0*/  LDSM.16.M88.4 R64, [R118+0x5000] ;  /* 0x005000007640783b */ /* 0x010f240000000200 */
[----:B------:R-:W-:Y:S05]  /*3800*/  HMMA.16816.F32 R56, R20, R74, R56 ;  /* 0x0000004a1438723c */ /* 0x000fea0000001838 */
[----:B------:R-:W-:Y:S01]  /*3810*/  MUFU.TANH R103, R103 ;  /* 0x0000006700677308 */ /* 0x000fe20000002400 */
[----:B-1----:R-:W-:Y:S01]  /*3820*/  HMMA.16816.F32 R72, R32, R68, RZ ;  /* 0x000000442048723c */ /* 0x002fe200000018ff */
[----:B---3--:R-:W-:-:S05]  /*3830*/  FSEL R170, R97, -INF , !P2 ;  /* 0xff80000061aa7808 */ /* 0x008fca0005000000 */
[----:B------:R-:W-:Y:S01]  /*3840*/  HMMA.16816.F32 R60, R16, R82, R60 ;  /* 0x00000052103c723c */ /* 0x000fe2000000183c */
[----:B------:R-:W1:Y:S05]  /*3850*/  MUFU.TANH R102, R102 ;  /* 0x0000006600667308 */ /* 0x000e6a0000002400 */
[----:B------:R-:W-:Y:S03]  /*3860*/  HMMA.16816.F32 R44, R28, R68, RZ ;  /* 0x000000441c2c723c */ /* 0x000fe600000018ff */
[----:B------:R-:W3:Y:S03]  /*3870*/  MUFU.TANH R106, R106 ;  /* 0x0000006a006a7308 */ /* 0x000ee60000002400 */
[----:B------:R-:W-:Y:S01]  /*3880*/  HMMA.16816.F32 R56, R12, R82, R56 ;  /* 0x000000520c38723c */ /* 0x000fe20000001838 */
[----:B------:R-:W5:Y:S04]  /*3890*/  LDSM.16.M88.4 R80, [R203+0x1000] ;  /* 0x00100000cb50783b */ /* 0x000f680000000200 */
[----:B------:R-:W4:Y:S01]  /*38a0*/  MUFU.TANH R99, R99 ;  /* 0x0000006300637308 */ /* 0x000f220000002400 */
[----:B-1----:R-:W-:Y:S01]  /*38b0*/  FSEL R109, R102, -INF , !P3 ;  /* 0xff800000666d7808 */ /* 0x002fe20005800000 */
[----:B--2---:R-:W-:Y:S01]  /*38c0*/  HMMA.16816.F32 R76, R40, R48, R76 ;  /* 0x00000030284c723c */ /* 0x004fe2000000184c */
[----:B------:R-:W-:-:S02]  /*38d0*/  FSEL R102, R104, -INF , !P3 ;  /* 0xff80000068667808 */ /* 0x000fc40005800000 */
[----:B------:R-:W-:-:S03]  /*38e0*/  FSEL R104, R101, -INF , !P2 ;  /* 0xff80000065687808 */ /* 0x000fc60005000000 */
[----:B------:R-:W-:Y:S01]  /*38f0*/  HMMA.16816.F32 R52, R8, R48, R52 ;  /* 0x000000300834723c */ /* 0x000fe20000001834 */
[----:B------:R-:W1:Y:S01]  /*3900*/  MUFU.TANH R95, R95 ;  /* 0x0000005f005f7308 */ /* 0x000e620000002400 */
[----:B---3--:R-:W-:-:S04]  /*3910*/  FSEL R161, R106, -INF , !P3 ;  /* 0xff8000006aa17808 */ /* 0x008fc80005800000 */
[----:B----4-:R-:W-:Y:S03]  /*3920*/  HMMA.16816.F32 R72, R24, R64, R72 ;  /* 0x000000401848723c */ /* 0x010fe60000001848 */
[----:B------:R-:W2:Y:S01]  /*3930*/  MUFU.TANH R94, R94 ;  /* 0x0000005e005e7308 */ /* 0x000ea20000002400 */
[----:B------:R-:W-:Y:S02]  /*3940*/  FSEL R163, R99, -INF , !P2 ;  /* 0xff80000063a37808 */ /* 0x000fe40005000000 */
[-C--:B------:R-:W-:Y:S05]  /*3950*/  HMMA.16816.F32 R60, R40, R50.reuse, R60 ;  /* 0x00000032283c723c */ /* 0x080fea000000183c */
[----:B------:R-:W3:Y:S01]  /*3960*/  MUFU.TANH R100, R100 ;  /* 0x0000006400647308 */ /* 0x000ee20000002400 */
[----:B------:R-:W-:Y:S01]  /*3970*/  FMUL.FTZ R76, R76, UR6 ;  /* 0x000000064c4c7c20 */ /* 0x000fe20008410000 */
[----:B------:R-:W-:Y:S01]  /*3980*/  FMUL.FTZ R77, R77, UR6 ;  /* 0x000000064d4d7c20 */ /* 0x000fe20008410000 */
[----:B------:R-:W-:Y:S01]  /*3990*/  FMUL.FTZ R78, R78, UR6 ;  /* 0x000000064e4e7c20 */ /* 0x000fe20008410000 */
[----:B------:R-:W-:Y:S01]  /*39a0*/  FMUL.FTZ R79, R79, UR6 ;  /* 0x000000064f4f7c20 */ /* 0x000fe20008410000 */
[----:B------:R-:W-:Y:S01]  /*39b0*/  HMMA.16816.F32 R56, R8, R50, R56 ;  /* 0x000000320838723c */ /* 0x000fe20000001838 */
[----:B-1----:R-:W-:Y:S01]  /*39c0*/  FSEL R167, R95, -INF , !P2 ;  /* 0xff8000005fa77808 */ /* 0x002fe20005000000 */
[----:B------:R-:W-:Y:S01]  /*39d0*/  FMUL.FTZ R52, R52, UR6 ;  /* 0x0000000634347c20 */ /* 0x000fe20008410000 */
[----:B------:R-:W1:Y:S01]  /*39e0*/  MUFU.TANH R93, R76 ;  /* 0x0000004c005d7308 */ /* 0x000e620000002400 */
[----:B------:R-:W-:Y:S01]  /*39f0*/  FMUL.FTZ R53, R53, UR6 ;  /* 0x0000000635357c20 */ /* 0x000fe20008410000 */
[----:B------:R-:W-:Y:S01]  /*3a00*/  FMUL.FTZ R39, R54, UR6 ;  /* 0x0000000636277c20 */ /* 0x000fe20008410000 */
[----:B------:R-:W-:Y:S01]  /*3a10*/  HMMA.16816.F32 R44, R20, R64, R44 ;  /* 0x00000040142c723c */ /* 0x000fe2000000182c */
[----:B------:R-:W-:Y:S01]  /*3a20*/  FMUL.FTZ R38, R55, UR6 ;  /* 0x0000000637267c20 */ /* 0x000fe20008410000 */
[----:B--2---:R-:W-:-:S03]  /*3a30*/  FSEL R169, R94, -INF , !P1 ;  /* 0xff8000005ea97808 */ /* 0x004fc60004800000 */
[----:B------:R-:W2:Y:S01]  /*3a40*/  MUFU.TANH R92, R77 ;  /* 0x0000004d005c7308 */ /* 0x000ea20000002400 */
[----:B------:R-:W-:Y:S01]  /*3a50*/  HMMA.16816.F32 R48, R32, R70, RZ ;  /* 0x000000462030723c */ /* 0x000fe200000018ff */
[----:B---3--:R-:W-:Y:S01]  /*3a60*/  FSEL R174, R100, -INF , !P1 ;  /* 0xff80000064ae7808 */ /* 0x008fe20004800000 */
[----:B------:R-:W-:Y:S01]  /*3a70*/  FMUL.FTZ R60, R60, UR6 ;  /* 0x000000063c3c7c20 */ /* 0x000fe20008410000 */
[----:B------:R-:W-:Y:S01]  /*3a80*/  FMUL.FTZ R61, R61, UR6 ;  /* 0x000000063d3d7c20 */ /* 0x000fe20008410000 */
[----:B------:R-:W-:Y:S01]  /*3a90*/  FMUL.FTZ R62, R62, UR6 ;  /* 0x000000063e3e7c20 */ /* 0x000fe20008410000 */
[----:B------:R-:W-:Y:S01]  /*3aa0*/  FMUL.FTZ R63, R63, UR6 ;  /* 0x000000063f3f7c20 */ /* 0x000fe20008410000 */
[----:B------:R-:W-:Y:S01]  /*3ab0*/  HMMA.16816.F32 R72, R16, R84, R72 ;  /* 0x000000541048723c */ /* 0x000fe20000001848 */
[----:B------:R-:W-:Y:S01]  /*3ac0*/  MUFU.TANH R91, R78 ;  /* 0x0000004e005b7308 */ /* 0x000fe20000002400 */
[----:B-1----:R-:W-:-:S04]  /*3ad0*/  FSEL R178, R93, -INF , !P0 ;  /* 0xff8000005db27808 */ /* 0x002fc80004000000 */
[----:B------:R-:W-:Y:S01]  /*3ae0*/  FMUL.FTZ R56, R56, UR6 ;  /* 0x0000000638387c20 */ /* 0x000fe20008410000 */
[----:B------:R-:W-:Y:S01]  /*3af0*/  FMUL.FTZ R57, R57, UR6 ;  /* 0x0000000639397c20 */ /* 0x000fe20008410000 */
[----:B------:R-:W-:Y:S01]  /*3b00*/  FMUL.FTZ R116, R58, UR6 ;  /* 0x000000063a747c20 */ /* 0x000fe20008410000 */
[----:B------:R1:W-:Y:S01]  /*3b10*/  MUFU.TANH R90, R79 ;  /* 0x0000004f005a7308 */ /* 0x0003e20000002400 */
[----:B------:R-:W-:Y:S01]  /*3b20*/  FMUL.FTZ R117, R59, UR6 ;  /* 0x000000063b757c20 */ /* 0x000fe20008410000 */
[----:B--2---:R-:W-:Y:S01]  /*3b30*/  FSEL R92, R92, -INF , !P6 ;  /* 0xff8000005c5c7808 */ /* 0x004fe20007000000 */
[----:B------:R-:W-:Y:S05]  /*3b40*/  HMMA.16816.F32 R44, R12, R84, R44 ;  /* 0x000000540c2c723c */ /* 0x000fea000000182c */
[----:B------:R-:W2:Y:S01]  /*3b50*/  MUFU.TANH R89, R52 ;  /* 0x0000003400597308 */ /* 0x000ea20000002400 */
[----:B------:R-:W-:Y:S06]  /*3b60*/  HMMA.16816.F32 R48, R24, R66, R48 ;  /* 0x000000421830723c */ /* 0x000fec0000001830 */
[----:B-----5:R-:W-:Y:S01]  /*3b70*/  HMMA.16816.F32 R72, R40, R80, R72 ;  /* 0x000000502848723c */ /* 0x020fe20000001848 */
[----:B------:R3:W4:Y:S01]  /*3b80*/  MUFU.TANH R88, R53 ;  /* 0x0000003500587308 */ /* 0x0007220000002400 */
[----:B-1----:R-:W1:Y:S07]  /*3b90*/  LDSM.16.M88.4 R76, [R250+0x5800] ;  /* 0x00580000fa4c783b */ /* 0x002e6e0000000200 */
[----:B------:R-:W-:Y:S01]  /*3ba0*/  MUFU.TANH R110, R60 ;  /* 0x0000003c006e7308 */ /* 0x000fe20000002400 */
[----:B--2---:R-:W-:-:S02]  /*3bb0*/  FSEL R172, R89, -INF , !P0 ;  /* 0xff80000059ac7808 */ /* 0x004fc40004000000 */
[----:B------:R-:W-:Y:S05]  /*3bc0*/  HMMA.16816.F32 R44, R8, R80, R44 ;  /* 0x00000050082c723c */ /* 0x000fea000000182c */
[----:B------:R-:W-:Y:S01]  /*3bd0*/  MUFU.TANH R111, R61 ;  /* 0x0000003d006f7308 */ /* 0x000fe20000002400 */
[----:B---3--:R-:W-:Y:S01]  /*3be0*/  HMMA.16816.F32 R52, R28, R70, RZ ;  /* 0x000000461c34723c */ /* 0x008fe200000018ff */
[----:B------:R-:W2:Y:S01]  /*3bf0*/  LDSM.16.M88.4 R68, [R118+0x5800] ;  /* 0x005800007644783b */ /* 0x000ea20000000200 */
[----:B----4-:R-:W-:-:S04]  /*3c00*/  FSEL R180, R88, -INF , !P6 ;  /* 0xff80000058b47808 */ /* 0x010fc80007000000 */
[----:B------:R-:W-:Y:S01]  /*3c10*/  HMMA.16816.F32 R48, R16, R86, R48 ;  /* 0x000000561030723c */ /* 0x000fe20000001830 */
[----:B------:R-:W3:Y:S01]  /*3c20*/  MUFU.TANH R112, R62 ;  /* 0x0000003e00707308 */ /* 0x000ee20000002400 */
[----:B------:R-:W-:Y:S01]  /*3c30*/  FMUL.FTZ R72, R72, UR6 ;  /* 0x0000000648487c20 */ /* 0x000fe20008410000 */
[----:B------:R-:W-:Y:S01]  /*3c40*/  FMUL.FTZ R73, R73, UR6 ;  /* 0x0000000649497c20 */ /* 0x000fe20008410000 */
[----:B------:R-:W-:Y:S01]  /*3c50*/  FMUL.FTZ R121, R74, UR6 ;  /* 0x000000064a797c20 */ /* 0x000fe20008410000 */
[----:B------:R-:W-:-:S04]  /*3c60*/  FMUL.FTZ R122, R75, UR6 ;  /* 0x000000064b7a7c20 */ /* 0x000fc80008410000 */
[----:B------:R4:W-:Y:S03]  /*3c70*/  MUFU.TANH R113, R63 ;  /* 0x0000003f00717308 */ /* 0x0009e60000002400 */
[----:B------:R-:W-:Y:S01]  /*3c80*/  FMUL.FTZ R44, R44, UR6 ;  /* 0x000000062c2c7c20 */ /* 0x000fe20008410000 */
[----:B------:R-:W-:Y:S01]  /*3c90*/  FMUL.FTZ R124, R45, UR6 ;  /* 0x000000062d7c7c20 */ /* 0x000fe20008410000 */
[----:B------:R-:W-:Y:S01]  /*3ca0*/  FMUL.FTZ R125, R46, UR6 ;  /* 0x000000062e7d7c20 */ /* 0x000fe20008410000 */
[----:B------:R-:W-:Y:S02]  /*3cb0*/  FMUL.FTZ R126, R47, UR6 ;  /* 0x000000062f7e7c20 */ /* 0x000fe40008410000 */
[----:B------:R-:W5:Y:S01]  /*3cc0*/  MUFU.TANH R114, R56 ;  /* 0x0000003800727308 */ /* 0x000f620000002400 */
[----:B------:R-:W-:Y:S01]  /*3cd0*/  HMMA.16816.F32 R52, R20, R66, R52 ;  /* 0x000000421434723c */ /* 0x000fe20000001834 */
[----:B---3--:R-:W-:-:S05]  /*3ce0*/  FSEL R160, R112, -INF , !P5 ;  /* 0xff80000070a07808 */ /* 0x008fca0006800000 */
[-C--:B-1----:R-:W-:Y:S01]  /*3cf0*/  HMMA.16816.F32 R64, R32, R76.reuse, RZ ;  /* 0x0000004c2040723c */ /* 0x082fe200000018ff */
[----:B------:R1:W-:Y:S05]  /*3d00*/  MUFU.TANH R115, R57 ;  /* 0x0000003900737308 */ /* 0x0003ea0000002400 */
[----:B----4-:R-:W-:Y:S03]  /*3d10*/  HMMA.16816.F32 R60, R28, R76, RZ ;  /* 0x0000004c1c3c723c */ /* 0x010fe600000018ff */
[----:B------:R-:W-:Y:S01]  /*3d20*/  MUFU.TANH R119, R72 ;  /* 0x0000004800777308 */ /* 0x000fe20000002400 */
[----:B-----5:R-:W-:-:S02]  /*3d30*/  FSEL R114, R114, -INF , !P5 ;  /* 0xff80000072727808 */ /* 0x020fc40006800000 */
[----:B------:R-:W-:Y:S05]  /*3d40*/  HMMA.16816.F32 R48, R40, R82, R48 ;  /* 0x000000522830723c */ /* 0x000fea0000001830 */
[----:B------:R3:W-:Y:S01]  /*3d50*/  MUFU.TANH R120, R73 ;  /* 0x0000004900787308 */ /* 0x0007e20000002400 */
[----:B-1----:R-:W1:Y:S01]  /*3d60*/  LDSM.16.M88.4 R56, [R249+0x1800] ;  /* 0x00180000f938783b */ /* 0x002e620000000200 */
[----:B------:R-:W-:Y:S03]  /*3d70*/  HMMA.16816.F32 R52, R12, R86, R52 ;  /* 0x000000560c34723c */ /* 0x000fe60000001834 */
[----:B------:R-:W-:Y:S03]  /*3d80*/  LDSM.16.M88.4 R84, [R249+0x2000] ;  /* 0x00200000f954783b */ /* 0x000fe60000000200 */
[-C--:B--2---:R-:W-:Y:S01]  /*3d90*/  HMMA.16816.F32 R64, R24, R68.reuse, R64 ;  /* 0x000000441840723c */ /* 0x084fe20000001840 */
[----:B------:R2:W-:Y:S05]  /*3da0*/  MUFU.TANH R123, R44 ;  /* 0x0000002c007b7308 */ /* 0x0005ea0000002400 */
[----:B------:R-:W-:Y:S01]  /*3db0*/  HMMA.16816.F32 R60, R20, R68, R60 ;  /* 0x00000044143c723c */ /* 0x000fe2000000183c */
[----:B---3--:R-:W3:Y:S02]  /*3dc0*/  LDSM.16.M88.4 R72, [R203+0x1800] ;  /* 0x00180000cb48783b */ /* 0x008ee40000000200 */
[----:B------:R-:W4:Y:S02]  /*3dd0*/  MUFU.TANH R98, R98 ;  /* 0x0000006200627308 */ /* 0x000f240000002400 */
[----:B------:R-:W-:Y:S01]  /*3de0*/  FMUL.FTZ R48, R48, UR6 ;  /* 0x0000000630307c20 */ /* 0x000fe20008410000 */
[----:B------:R-:W-:Y:S01]  /*3df0*/  FMUL.FTZ R128, R49, UR6 ;  /* 0x0000000631807c20 */ /* 0x000fe20008410000 */
[----:B------:R-:W-:Y:S01]  /*3e00*/  FMUL.FTZ R129, R50, UR6 ;  /* 0x0000000632817c20 */ /* 0x000fe20008410000 */
[----:B------:R-:W-:Y:S01]  /*3e10*/  FMUL.FTZ R130, R51, UR6 ;  /* 0x0000000633827c20 */ /* 0x000fe20008410000 */
[----:B--2---:R-:W2:Y:S03]  /*3e20*/  LDSM.16.M88.4 R44, [R250+0x6000] ;  /* 0x00600000fa2c783b */ /* 0x004ea60000000200 */
[----:B------:R-:W-:Y:S01]  /*3e30*/  HMMA.16816.F32 R52, R8, R82, R52 ;  /* 0x000000520834723c */ /* 0x000fe20000001834 */
[----:B------:R5:W-:Y:S05]  /*3e40*/  MUFU.TANH R127, R48 ;  /* 0x00000030007f7308 */ /* 0x000bea0000002400 */
[----:B------:R-:W-:Y:S01]  /*3e50*/  HMMA.16816.F32 R80, R32, R78, RZ ;  /* 0x0000004e2050723c */ /* 0x000fe200000018ff */
[----:B----4-:R-:W-:-:S02]  /*3e60*/  FSEL R243, R98, -INF , !P1 ;  /* 0xff80000062f37808 */ /* 0x010fc40004800000 */
[----:B------:R-:W4:Y:S03]  /*3e70*/  MUFU.TANH R96, R96 ;  /* 0x0000006000607308 */ /* 0x000f260000002400 */
[----:B------:R-:W-:Y:S05]  /*3e80*/  HMMA.16816.F32 R76, R28, R78, RZ ;  /* 0x0000004e1c4c723c */ /* 0x000fea00000018ff */
[----:B------:R-:W3:Y:S01]  /*3e90*/  MUFU.TANH R39, R39 ;  /* 0x0000002700277308 */ /* 0x000ee20000002400 */
[-C--:B-1----:R-:W-:Y:S01]  /*3ea0*/  HMMA.16816.F32 R64, R16, R56.reuse, R64 ;  /* 0x000000381040723c */ /* 0x082fe20000001840 */
[----:B-----5:R-:W1:Y:S05]  /*3eb0*/  LDSM.16.M88.4 R48, [R118+0x6000] ;  /* 0x006000007630783b */ /* 0x020e6a0000000200 */
[----:B------:R-:W-:Y:S01]  /*3ec0*/  HMMA.16816.F32 R60, R12, R56, R60 ;  /* 0x000000380c3c723c */ /* 0x000fe2000000183c */
[----:B------:R-:W-:Y:S01]  /*3ed0*/  FMUL.FTZ R52, R52, UR6 ;  /* 0x0000000634347c20 */ /* 0x000fe20008410000 */
[----:B------:R-:W-:Y:S01]  /*3ee0*/  FMUL.FTZ R132, R53, UR6 ;  /* 0x0000000635847c20 */ /* 0x000fe20008410000 */
[----:B------:R-:W-:Y:S01]  /*3ef0*/  FMUL.FTZ R133, R54, UR6 ;  /* 0x0000000636857c20 */ /* 0x000fe20008410000 */
[----:B------:R-:W-:Y:S01]  /*3f00*/  FMUL.FTZ R134, R55, UR6 ;  /* 0x0000000637867c20 */ /* 0x000fe20008410000 */
[----:B------:R2:W-:Y:S01]  /*3f10*/  MUFU.TANH R131, R52 ;  /* 0x0000003400837308 */ /* 0x0005e20000002400 */
[----:B------:R-:W-:Y:S01]  /*3f20*/  HMMA.16816.F32 R80, R24, R70, R80 ;  /* 0x000000461850723c */ /* 0x000fe20000001850 */
[----:B----4-:R-:W-:-:S02]  /*3f30*/  FSEL R94, R96, -INF , !P1 ;  /* 0xff800000605e7808 */ /* 0x010fc40004800000 */
[----:B------:R-:W-:Y:S02]  /*3f40*/  FSEL R96, R110, -INF , !P5 ;  /* 0xff8000006e607808 */ /* 0x000fe40006800000 */
[----:B---3--:R-:W-:Y:S01]  /*3f50*/  FSEL R165, R39, -INF , !P0 ;  /* 0xff80000027a57808 */ /* 0x008fe20004000000 */
[----:B------:R-:W-:Y:S01]  /*3f60*/  HMMA.16816.F32 R76, R20, R70, R76 ;  /* 0x00000046144c723c */ /* 0x000fe2000000184c */
[----:B------:R-:W-:Y:S01]  /*3f70*/  MUFU.TANH R121, R121 ;  /* 0x0000007900797308 */ /* 0x000fe20000002400 */
[----:B------:R-:W-:-:S04]  /*3f80*/  IADD3 R39, R164, 0x30, RZ ;  /* 0x00000030a4277810 */ /* 0x000fc80007ffe0ff */
[----:B------:R-:W-:Y:S03]  /*3f90*/  HMMA.16816.F32 R64, R40, R72, R64 ;  /* 0x000000482840723c */ /* 0x000fe60000001840 */
[----:B------:R-:W-:Y:S03]  /*3fa0*/  MUFU.TANH R125, R125 ;  /* 0x0000007d007d7308 */ /* 0x000fe60000002400 */
[----:B--2---:R-:W-:Y:S05]  /*3fb0*/  HMMA.16816.F32 R52, R28, R44, RZ ;  /* 0x0000002c1c34723c */ /* 0x004fea00000018ff */
[----:B------:R-:W-:Y:S01]  /*3fc0*/  MUFU.TANH R122, R122 ;  /* 0x0000007a007a7308 */ /* 0x000fe20000002400 */
[----:B------:R-:W-:Y:S06]  /*3fd0*/  HMMA.16816.F32 R60, R8, R72, R60 ;  /* 0x00000048083c723c */ /* 0x000fec000000183c */
[----:B------:R-:W-:Y:S01]  /*3fe0*/  HMMA.16816.F32 R68, R32, R44, RZ ;  /* 0x0000002c2044723c */ /* 0x000fe200000018ff */
[----:B------:R-:W-:Y:S05]  /*3ff0*/  MUFU.TANH R124, R124 ;  /* 0x0000007c007c7308 */ /* 0x000fea0000002400 */
[----:B------:R-:W-:Y:S01]  /*4000*/  FMUL.FTZ R64, R64, UR6 ;  /* 0x0000000640407c20 */ /* 0x000fe20008410000 */
[----:B------:R-:W-:Y:S01]  /*4010*/  FMUL.FTZ R65, R65, UR6 ;  /* 0x0000000641417c20 */ /* 0x000fe20008410000 */
[----:B------:R-:W-:Y:S01]  /*4020*/  FMUL.FTZ R66, R66, UR6 ;  /* 0x0000000642427c20 */ /* 0x000fe20008410000 */
[----:B------:R-:W-:Y:S01]  /*4030*/  FMUL.FTZ R67, R67, UR6 ;  /* 0x0000000643437c20 */ /* 0x000fe20008410000 */
[----:B------:R-:W-:Y:S01]  /*4040*/  MUFU.TANH R136, R64 ;  /* 0x0000004000887308 */ /* 0x000fe20000002400 */
[----:B------:R-:W-:Y:S06]  /*4050*/  HMMA.16816.F32 R76, R12, R58, R76 ;  /* 0x0000003a0c4c723c */ /* 0x000fec000000184c */
[----:B-1----:R-:W-:Y:S01]  /*4060*/  HMMA.16816.F32 R52, R20, R48, R52 ;  /* 0x000000301434723c */ /* 0x002fe20000001834 */
[----:B------:R-:W-:Y:S01]  /*4070*/  MUFU.TANH R135, R65 ;  /* 0x0000004100877308 */ /* 0x000fe20000002400 */
[----:B------:R-:W-:Y:S01]  /*4080*/  FMUL.FTZ R60, R60, UR6 ;  /* 0x000000063c3c7c20 */ /* 0x000fe20008410000 */
[----:B------:R-:W-:Y:S01]  /*4090*/  FMUL.FTZ R140, R61, UR6 ;  /* 0x000000063d8c7c20 */ /* 0x000fe20008410000 */
[----:B------:R-:W-:Y:S01]  /*40a0*/  FMUL.FTZ R144, R62, UR6 ;  /* 0x000000063e907c20 */ /* 0x000fe20008410000 */
[----:B------:R-:W-:Y:S01]  /*40b0*/  FMUL.FTZ R143, R63, UR6 ;  /* 0x000000063f8f7c20 */ /* 0x000fe20008410000 */
[----:B------:R-:W-:Y:S01]  /*40c0*/  HMMA.16816.F32 R80, R16, R58, R80 ;  /* 0x0000003a1050723c */ /* 0x000fe20000001850 */
[----:B------:R-:W1:Y:S02]  /*40d0*/  LDSM.16.M88.4 R56, [R203+0x2000] ;  /* 0x00200000cb38783b */ /* 0x000e640000000200 */
[----:B------:R-:W-:Y:S03]  /*40e0*/  MUFU.TANH R137, R66 ;  /* 0x0000004200897308 */ /* 0x000fe60000002400 */
[----:B------:R-:W-:Y:S05]  /*40f0*/  HMMA.16816.F32 R68, R24, R48, R68 ;  /* 0x000000301844723c */ /* 0x000fea0000001844 */
[----:B------:R2:W-:Y:S01]  /*4100*/  MUFU.TANH R138, R67 ;  /* 0x00000043008a7308 */ /* 0x0005e20000002400 */
[----:B------:R-:W-:Y:S06]  /*4110*/  HMMA.16816.F32 R76, R8, R74, R76 ;  /* 0x0000004a084c723c */ /* 0x000fec000000184c */
[----:B------:R-:W-:Y:S01]  /*4120*/  HMMA.16816.F32 R52, R12, R84, R52 ;  /* 0x000000540c34723c */ /* 0x000fe20000001834 */
[----:B------:R3:W-:Y:S05]  /*4130*/  MUFU.TANH R139, R60 ;  /* 0x0000003c008b7308 */ /* 0x0007ea0000002400 */
[----:B------:R-:W-:Y:S01]  /*4140*/  HMMA.16816.F32 R80, R40, R74, R80 ;  /* 0x0000004a2850723c */ /* 0x000fe20000001850 */
[----:B------:R-:W-:Y:S02]  /*4150*/  LDSM.16.M88.4 R72, [R118+0x6800] ;  /* 0x006800007648783b */ /* 0x000fe40000000200 */
[----:B------:R-:W-:Y:S03]  /*4160*/  MUFU.TANH R126, R126 ;  /* 0x0000007e007e7308 */ /* 0x000fe60000002400 */
[-C--:B--2---:R-:W-:Y:S05]  /*4170*/  HMMA.16816.F32 R64, R32, R46.reuse, RZ ;  /* 0x0000002e2040723c */ /* 0x084fea00000018ff */
[----:B------:R-:W-:Y:S01]  /*4180*/  MUFU.TANH R129, R129 ;  /* 0x0000008100817308 */ /* 0x000fe20000002400 */
[----:B---3--:R-:W2:Y:S01]  /*4190*/  LDSM.16.M88.4 R60, [R250+0x6800] ;  /* 0x00680000fa3c783b */ /* 0x008ea20000000200 */
[----:B------:R-:W-:Y:S01]  /*41a0*/  HMMA.16816.F32 R44, R28, R46, RZ ;  /* 0x0000002e1c2c723c */ /* 0x000fe200000018ff */
[----:B------:R-:W-:Y:S01]  /*41b0*/  FMUL.FTZ R76, R76, UR6 ;  /* 0x000000064c4c7c20 */ /* 0x000fe20008410000 */
[----:B------:R-:W-:Y:S01]  /*41c0*/  FMUL.FTZ R148, R77, UR6 ;  /* 0x000000064d947c20 */ /* 0x000fe20008410000 */
[----:B------:R-:W-:Y:S01]  /*41d0*/  FMUL.FTZ R152, R78, UR6 ;  /* 0x000000064e987c20 */ /* 0x000fe20008410000 */
[----:B------:R-:W-:-:S02]  /*41e0*/  FMUL.FTZ R151, R79, UR6 ;  /* 0x000000064f977c20 */ /* 0x000fc40008410000 */
[----:B------:R-:W-:Y:S01]  /*41f0*/  HMMA.16816.F32 R68, R16, R84, R68 ;  /* 0x000000541044723c */ /* 0x000fe20000001844 */
[----:B------:R3:W-:Y:S04]  /*4200*/  MUFU.TANH R147, R76 ;  /* 0x0000004c00937308 */ /* 0x0007e80000002400 */
[----:B------:R-:W-:Y:S01]  /*4210*/  FMUL.FTZ R80, R80, UR6 ;  /* 0x0000000650507c20 */ /* 0x000fe20008410000 */
[----:B-1----:R-:W-:Y:S01]  /*4220*/  HMMA.16816.F32 R52, R8, R56, R52 ;  /* 0x000000380834723c */ /* 0x002fe20000001834 */
[----:B------:R-:W-:Y:S01]  /*4230*/  FMUL.FTZ R81, R81, UR6 ;  /* 0x0000000651517c20 */ /* 0x000fe20008410000 */
[----:B------:R-:W-:Y:S01]  /*4240*/  FMUL.FTZ R82, R82, UR6 ;  /* 0x0000000652527c20 */ /* 0x000fe20008410000 */
[----:B------:R-:W-:Y:S01]  /*4250*/  FMUL.FTZ R83, R83, UR6 ;  /* 0x0000000653537c20 */ /* 0x000fe20008410000 */
[----:B------:R-:W-:Y:S02]  /*4260*/  MUFU.TANH R142, R80 ;  /* 0x00000050008e7308 */ /* 0x000fe40000002400 */
[-C--:B------:R-:W-:Y:S06]  /*4270*/  HMMA.16816.F32 R64, R24, R50.reuse, R64 ;  /* 0x000000321840723c */ /* 0x080fec0000001840 */
[----:B------:R-:W-:Y:S01]  /*4280*/  HMMA.16816.F32 R44, R20, R50, R44 ;  /* 0x00000032142c723c */ /* 0x000fe2000000182c */
[----:B------:R-:W-:Y:S05]  /*4290*/  MUFU.TANH R141, R81 ;  /* 0x00000051008d7308 */ /* 0x000fea0000002400 */
[----:B------:R-:W-:Y:S03]  /*42a0*/  HMMA.16816.F32 R68, R40, R56, R68 ;  /* 0x000000382844723c */ /* 0x000fe60000001844 */
[----:B------:R-:W-:Y:S03]  /*42b0*/  MUFU.TANH R145, R82 ;  /* 0x0000005200917308 */ /* 0x000fe60000002400 */
[----:B------:R-:W-:Y:S01]  /*42c0*/  FMUL.FTZ R52, R52, UR6 ;  /* 0x0000000634347c20 */ /* 0x000fe20008410000 */
[----:B------:R-:W-:Y:S01]  /*42d0*/  FMUL.FTZ R53, R53, UR6 ;  /* 0x0000000635357c20 */ /* 0x000fe20008410000 */
[----:B------:R-:W-:Y:S01]  /*42e0*/  FMUL.FTZ R233, R54, UR6 ;  /* 0x0000000636e97c20 */ /* 0x000fe20008410000 */
[----:B--2---:R-:W-:Y:S01]  /*42f0*/  HMMA.16816.F32 R48, R32, R60, RZ ;  /* 0x0000003c2030723c */ /* 0x004fe200000018ff */
[----:B------:R-:W-:Y:S01]  /*4300*/  FMUL.FTZ R159, R55, UR6 ;  /* 0x00000006379f7c20 */ /* 0x000fe20008410000 */
[----:B------:R1:W-:Y:S04]  /*4310*/  MUFU.TANH R146, R83 ;  /* 0x0000005300927308 */ /* 0x0003e80000002400 */
[----:B------:R-:W-:Y:S04]  /*4320*/  HMMA.16816.F32 R64, R16, R86, R64 ;  /* 0x000000561040723c */ /* 0x000fe80000001840 */
[----:B------:R-:W-:Y:S02]  /*4330*/  MUFU.TANH R155, R52 ;  /* 0x00000034009b7308 */ /* 0x000fe40000002400 */
[----:B---3--:R-:W-:Y:S03]  /*4340*/  HMMA.16816.F32 R76, R28, R60, RZ ;  /* 0x0000003c1c4c723c */ /* 0x008fe600000018ff */
[----:B------:R-:W-:Y:S01]  /*4350*/  FMUL.FTZ R68, R68, UR6 ;  /* 0x0000000644447c20 */ /* 0x000fe20008410000 */
[----:B------:R-:W-:Y:S01]  /*4360*/  FMUL.FTZ R69, R69, UR6 ;  /* 0x0000000645457c20 */ /* 0x000fe20008410000 */
[----:B------:R-:W-:Y:S01]  /*4370*/  FMUL.FTZ R153, R70, UR6 ;  /* 0x0000000646997c20 */ /* 0x000fe20008410000 */
[----:B------:R-:W-:Y:S01]  /*4380*/  HMMA.16816.F32 R44, R12, R86, R44 ;  /* 0x000000560c2c723c */ /* 0x000fe2000000182c */
[----:B-1----:R-:W1:Y:S01]  /*4390*/  LDSM.16.M88.4 R80, [R249+0x2800] ;  /* 0x00280000f950783b */ /* 0x002e620000000200 */
[----:B------:R2:W-:Y:S01]  /*43a0*/  MUFU.TANH R156, R53 ;  /* 0x00000035009c7308 */ /* 0x0005e20000002400 */
[----:B------:R-:W-:-:S02]  /*43b0*/  FMUL.FTZ R154, R71, UR6 ;  /* 0x00000006479a7c20 */ /* 0x000fc40008410000 */
[----:B------:R-:W-:Y:S01]  /*43c0*/  LDSM.16.M88.4 R84, [R249+0x3000] ;  /* 0x00300000f954783b */ /* 0x000fe20000000200 */
[----:B------:R-:W-:Y:S04]  /*43d0*/  HMMA.16816.F32 R48, R24, R72, R48 ;  /* 0x000000481830723c */ /* 0x000fe80000001830 */
[----:B------:R-:W-:Y:S02]  /*43e0*/  MUFU.TANH R150, R68 ;  /* 0x0000004400967308 */ /* 0x000fe40000002400 */
[----:B------:R-:W-:Y:S06]  /*43f0*/  HMMA.16816.F32 R64, R40, R58, R64 ;  /* 0x0000003a2840723c */ /* 0x000fec0000001840 */
[----:B------:R-:W-:Y:S01]  /*4400*/  HMMA.16816.F32 R76, R20, R72, R76 ;  /* 0x00000048144c723c */ /* 0x000fe2000000184c */
[----:B--2---:R-:W2:Y:S01]  /*4410*/  LDSM.16.M88.4 R52, [R250+0x7000] ;  /* 0x00700000fa34783b */ /* 0x004ea20000000200 */
[----:B------:R3:W-:Y:S04]  /*4420*/  MUFU.TANH R149, R69 ;  /* 0x0000004500957308 */ /* 0x0007e80000002400 */
[----:B------:R-:W-:Y:S04]  /*4430*/  HMMA.16816.F32 R44, R8, R58, R44 ;  /* 0x0000003a082c723c */ /* 0x000fe8000000182c */
[----:B------:R-:W-:Y:S02]  /*4440*/  MUFU.TANH R133, R133 ;  /* 0x0000008500857308 */ /* 0x000fe40000002400 */
[-C--:B------:R-:W-:Y:S06]  /*4450*/  HMMA.16816.F32 R56, R32, R62.reuse, RZ ;  /* 0x0000003e2038723c */ /* 0x080fec00000018ff */
[----:B------:R-:W-:Y:S01]  /*4460*/  FMUL.FTZ R64, R64, UR6 ;  /* 0x0000000640407c20 */ /* 0x000fe20008410000 */
[----:B---3--:R-:W3:Y:S01]  /*4470*/  LDSM.16.M88.4 R68, [R203+0x2800] ;  /* 0x00280000cb44783b */ /* 0x008ee20000000200 */
[----:B------:R-:W-:Y:S01]  /*4480*/  FMUL.FTZ R65, R65, UR6 ;  /* 0x0000000641417c20 */ /* 0x000fe20008410000 */
[----:B------:R-:W-:Y:S01]  /*4490*/  HMMA.16816.F32 R60, R28, R62, RZ ;  /* 0x0000003e1c3c723c */ /* 0x000fe200000018ff */
[----:B------:R-:W-:Y:S01]  /*44a0*/  MUFU.TANH R158, R64 ;  /* 0x00000040009e7308 */ /* 0x000fe20000002400 */
[----:B------:R-:W-:-:S04]  /*44b0*/  FMUL.FTZ R229, R67, UR6 ;  /* 0x0000000643e57c20 */ /* 0x000fc80008410000 */
[-C--:B-1----:R-:W-:Y:S03]  /*44c0*/  HMMA.16816.F32 R48, R16, R80.reuse, R48 ;  /* 0x000000501030723c */ /* 0x082fe60000001830 */
[----:B------:R1:W-:Y:S01]  /*44d0*/  MUFU.TANH R157, R65 ;  /* 0x00000041009d7308 */ /* 0x0003e20000002400 */
[----:B------:R-:W-:Y:S01]  /*44e0*/  FMUL.FTZ R44, R44, UR6 ;  /* 0x000000062c2c7c20 */ /* 0x000fe20008410000 */
[----:B------:R-:W-:Y:S01]  /*44f0*/  FMUL.FTZ R204, R45, UR6 ;  /* 0x000000062dcc7c20 */ /* 0x000fe20008410000 */
[----:B------:R-:W-:Y:S01]  /*4500*/  HMMA.16816.F32 R76, R12, R80, R76 ;  /* 0x000000500c4c723c */ /* 0x000fe2000000184c */
[----:B------:R-:W-:Y:S01]  /*4510*/  FMUL.FTZ R225, R46, UR6 ;  /* 0x000000062ee17c20 */ /* 0x000fe20008410000 */
[----:B------:R-:W-:-:S03]  /*4520*/  FMUL.FTZ R231, R47, UR6 ;  /* 0x000000062fe77c20 */ /* 0x000fc60008410000 */
[----:B------:R4:W-:Y:S01]  /*4530*/  MUFU.TANH R202, R44 ;  /* 0x0000002c00ca7308 */ /* 0x0009e20000002400 */
[----:B------:R-:W-:Y:S01]  /*4540*/  HMMA.16816.F32 R56, R24, R74, R56 ;  /* 0x0000004a1838723c */ /* 0x000fe20000001838 */
[----:B------:R-:W-:Y:S01]  /*4550*/  FMUL.FTZ R81, R66, UR6 ;  /* 0x0000000642517c20 */ /* 0x000fe20008410000 */
[----:B------:R-:W-:-:S04]  /*4560*/  FSEL R80, R90, -INF , !P6 ;  /* 0xff8000005a507808 */ /* 0x000fc80007000000 */
[----:B------:R-:W-:Y:S01]  /*4570*/  HMMA.16816.F32 R60, R20, R74, R60 ;  /* 0x0000004a143c723c */ /* 0x000fe2000000183c */
[----:B------:R-:W5:Y:S01]  /*4580*/  MUFU.TANH R38, R38 ;  /* 0x0000002600267308 */ /* 0x000f620000002400 */
[----:B-1----:R-:W1:Y:S04]  /*4590*/  LDSM.16.M88.4 R64, [R118+0x7000] ;  /* 0x007000007640783b */ /* 0x002e680000000200 */
[-C--:B--2---:R-:W-:Y:S03]  /*45a0*/  HMMA.16816.F32 R72, R28, R52.reuse, RZ ;  /* 0x000000341c48723c */ /* 0x084fe600000018ff */
[----:B------:R-:W-:Y:S03]  /*45b0*/  MUFU.TANH R128, R128 ;  /* 0x0000008000807308 */ /* 0x000fe60000002400 */
[----:B----4-:R-:W-:Y:S05]  /*45c0*/  HMMA.16816.F32 R44, R32, R52, RZ ;  /* 0x00000034202c723c */ /* 0x010fea00000018ff */
[----:B------:R-:W-:Y:S01]  /*45d0*/  MUFU.TANH R130, R130 ;  /* 0x0000008200827308 */ /* 0x000fe20000002400 */
[----:B---3--:R-:W-:Y:S01]  /*45e0*/  HMMA.16816.F32 R48, R40, R68, R48 ;  /* 0x000000442830723c */ /* 0x008fe20000001830 */
[----:B-----5:R-:W-:Y:S01]  /*45f0*/  FSEL R89, R38, -INF , !P6 ;  /* 0xff80000026597808 */ /* 0x020fe20007000000 */
[----:B------:R-:W-:Y:S01]  /*4600*/  VIADD R38, R164, 0x31 ;  /* 0x00000031a4267836 */ /* 0x000fe20000000000 */
[----:B------:R-:W-:-:S03]  /*4610*/  ISETP.GE.AND P6, PT, R39, UR24, PT ;  /* 0x0000001827007c0c */ /* 0x000fc6000bfc6270 */
[----:B------:R-:W-:Y:S01]  /*4620*/  HMMA.16816.F32 R76, R8, R68, R76 ;  /* 0x00000044084c723c */ /* 0x000fe2000000184c */
[----:B------:R-:W-:Y:S01]  /*4630*/  MUFU.TANH R132, R132 ;  /* 0x0000008400847308 */ /* 0x000fe20000002400 */
[----:B------:R-:W-:-:S04]  /*4640*/  FSEL R226, R139, -INF , !P6 ;  /* 0xff8000008be27808 */ /* 0x000fc80007000000 */
[-C--:B------:R-:W-:Y:S03]  /*4650*/  HMMA.16816.F32 R56, R16, R82.reuse, R56 ;  /* 0x000000521038723c */ /* 0x080fe60000001838 */
[----:B------:R-:W-:Y:S03]  /*4660*/  MUFU.TANH R134, R134 ;  /* 0x0000008600867308 */ /* 0x000fe60000002400 */
[----:B------:R-:W-:Y:S05]  /*4670*/  HMMA.16816.F32 R60, R12, R82, R60 ;  /* 0x000000520c3c723c */ /* 0x000fea000000183c */
[----:B------:R-:W2:Y:S01]  /*4680*/  MUFU.TANH R144, R144 ;  /* 0x0000009000907308 */ /* 0x000ea20000002400 */
[-C--:B-1----:R-:W-:Y:S01]  /*4690*/  HMMA.16816.F32 R44, R24, R64.reuse, R44 ;  /* 0x00000040182c723c */ /* 0x082fe2000000182c */
[----:B------:R-:W-:Y:S01]  /*46a0*/  FMUL.FTZ R48, R48, UR6 ;  /* 0x0000000630307c20 */ /* 0x000fe20008410000 */
[----:B------:R-:W-:Y:S01]  /*46b0*/  FMUL.FTZ R49, R49, UR6 ;  /* 0x0000000631317c20 */ /* 0x000fe20008410000 */
[----:B------:R-:W-:Y:S01]  /*46c0*/  FMUL.FTZ R223, R50, UR6 ;  /* 0x0000000632df7c20 */ /* 0x000fe20008410000 */
[----:B------:R-:W-:Y:S01]  /*46d0*/  FMUL.FTZ R221, R51, UR6 ;  /* 0x0000000633dd7c20 */ /* 0x000fe20008410000 */
[----:B------:R-:W-:Y:S01]  /*46e0*/  FSEL R83, R103, -INF , !P4 ;  /* 0xff80000067537808 */ /* 0x000fe20006000000 */
[----:B------:R-:W-:Y:S01]  /*46f0*/  FMUL.FTZ R76, R76, UR6 ;  /* 0x000000064c4c7c20 */ /* 0x000fe20008410000 */
[----:B------:R-:W-:Y:S01]  /*4700*/  MUFU.TANH R218, R48 ;  /* 0x0000003000da7308 */ /* 0x000fe20000002400 */
[----:B------:R-:W-:Y:S01]  /*4710*/  FMUL.FTZ R77, R77, UR6 ;  /* 0x000000064d4d7c20 */ /* 0x000fe20008410000 */
[----:B------:R-:W-:Y:S01]  /*4720*/  HMMA.16816.F32 R72, R20, R64, R72 ;  /* 0x000000401448723c */ /* 0x000fe20000001848 */
[----:B------:R-:W-:Y:S01]  /*4730*/  FMUL.FTZ R78, R78, UR6 ;  /* 0x000000064e4e7c20 */ /* 0x000fe20008410000 */
[----:B------:R-:W-:-:S04]  /*4740*/  FMUL.FTZ R215, R79, UR6 ;  /* 0x000000064fd77c20 */ /* 0x000fc80008410000 */
[----:B------:R1:W-:Y:S01]  /*4750*/  MUFU.TANH R214, R49 ;  /* 0x0000003100d67308 */ /* 0x0003e20000002400 */
[----:B------:R-:W-:Y:S01]  /*4760*/  HMMA.16816.F32 R56, R40, R70, R56 ;  /* 0x000000462838723c */ /* 0x000fe20000001838 */
[----:B--2---:R-:W-:-:S05]  /*4770*/  FSEL R213, R144, -INF , !P6 ;  /* 0xff80000090d57808 */ /* 0x004fca0007000000 */
[----:B------:R-:W-:Y:S01]  /*4780*/  HMMA.16816.F32 R60, R8, R70, R60 ;  /* 0x00000046083c723c */ /* 0x000fe2000000183c */
[----:B------:R-:W-:Y:S05]  /*4790*/  MUFU.TANH R220, R76 ;  /* 0x0000004c00dc7308 */ /* 0x000fea0000002400 */
[----:B------:R-:W-:Y:S03]  /*47a0*/  HMMA.16816.F32 R44, R16, R84, R44 ;  /* 0x00000054102c723c */ /* 0x000fe6000000182c */
[----:B------:R-:W-:Y:S01]  /*47b0*/  MUFU.TANH R216, R77 ;  /* 0x0000004d00d87308 */ /* 0x000fe20000002400 */
[----:B-1----:R-:W1:Y:S02]  /*47c0*/  LDSM.16.M88.4 R48, [R203+0x3000] ;  /* 0x00300000cb30783b */ /* 0x002e640000000200 */
[----:B------:R-:W-:Y:S05]  /*47d0*/  HMMA.16816.F32 R68, R32, R54, RZ ;  /* 0x000000362044723c */ /* 0x000fea00000018ff */
[----:B------:R2:W-:Y:S01]  /*47e0*/  MUFU.TANH R217, R78 ;  /* 0x0000004e00d97308 */ /* 0x0005e20000002400 */
[----:B------:R-:W-:Y:S01]  /*47f0*/  FMUL.FTZ R56, R56, UR6 ;  /* 0x0000000638387c20 */ /* 0x000fe20008410000 */
[----:B------:R-:W-:Y:S01]  /*4800*/  FMUL.FTZ R57, R57, UR6 ;  /* 0x0000000639397c20 */ /* 0x000fe20008410000 */
[----:B------:R-:W-:Y:S01]  /*4810*/  FMUL.FTZ R58, R58, UR6 ;  /* 0x000000063a3a7c20 */ /* 0x000fe20008410000 */
[----:B------:R-:W-:Y:S01]  /*4820*/  HMMA.16816.F32 R72, R12, R84, R72 ;  /* 0x000000540c48723c */ /* 0x000fe20000001848 */
[----:B------:R-:W-:-:S02]  /*4830*/  FMUL.FTZ R82, R59, UR6 ;  /* 0x000000063b527c20 */ /* 0x000fc40008410000 */
[----:B------:R-:W-:Y:S01]  /*4840*/  FMUL.FTZ R60, R60, UR6 ;  /* 0x000000063c3c7c20 */ /* 0x000fe20008410000 */
[----:B------:R-:W-:Y:S01]  /*4850*/  MUFU.TANH R212, R56 ;  /* 0x0000003800d47308 */ /* 0x000fe20000002400 */
[----:B------:R-:W-:Y:S01]  /*4860*/  FMUL.FTZ R61, R61, UR6 ;  /* 0x000000063d3d7c20 */ /* 0x000fe20008410000 */
[----:B------:R-:W-:Y:S01]  /*4870*/  FMUL.FTZ R62, R62, UR6 ;  /* 0x000000063e3e7c20 */ /* 0x000fe20008410000 */
[----:B------:R-:W-:Y:S01]  /*4880*/  FMUL.FTZ R197, R63, UR6 ;  /* 0x000000063fc57c20 */ /* 0x000fe20008410000 */
[----:B------:R-:W-:Y:S02]  /*4890*/  FSEL R85, R107, -INF , !P4 ;  /* 0xff8000006b557808 */ /* 0x000fe40006000000 */
[----:B------:R-:W-:Y:S01]  /*48a0*/  ISETP.GE.AND P4, PT, R7, UR24, PT ;  /* 0x0000001807007c0c */ /* 0x000fe2000bf86270 */
[----:B------:R-:W-:Y:S01]  /*48b0*/  VIADD R7, R164, 0x20 ;  /* 0x00000020a4077836 */ /* 0x000fe20000000000 */
[----:B------:R-:W-:Y:S01]  /*48c0*/  MUFU.TANH R210, R57 ;  /* 0x0000003900d27308 */ /* 0x000fe20000002400 */
[----:B--2---:R-:W-:Y:S01]  /*48d0*/  HMMA.16816.F32 R76, R28, R54, RZ ;  /* 0x000000361c4c723c */ /* 0x004fe200000018ff */
[----:B------:R-:W2:Y:S01]  /*48e0*/  LDSM.16.M88.4 R52, [R250+0x7800] ;  /* 0x00780000fa34783b */ /* 0x000ea20000000200 */
[----:B------:R-:W-:-:S02]  /*48f0*/  FSEL R176, R115, -INF , !P4 ;  /* 0xff80000073b07808 */ /* 0x000fc40006000000 */
[----:B------:R-:W-:Y:S02]  /*4900*/  FSEL R236, R113, -INF , !P4 ;  /* 0xff80000071ec7808 */ /* 0x000fe40006000000 */
[----:B------:R-:W-:Y:S01]  /*4910*/  HMMA.16816.F32 R68, R24, R66, R68 ;  /* 0x000000421844723c */ /* 0x000fe20000001844 */
[----:B------:R3:W-:Y:S08]  /*4920*/  MUFU.TANH R199, R58 ;  /* 0x0000003a00c77308 */ /* 0x0007f00000002400 */
[----:B------:R-:W-:Y:S01]  /*4930*/  MUFU.TANH R208, R60 ;  /* 0x0000003c00d07308 */ /* 0x000fe20000002400 */
[-C--:B-1----:R-:W-:Y:S06]  /*4940*/  HMMA.16816.F32 R44, R40, R48.reuse, R44 ;  /* 0x00000030282c723c */ /* 0x082fec000000182c */
[----:B------:R-:W-:Y:S01]  /*4950*/  HMMA.16816.F32 R72, R8, R48, R72 ;  /* 0x000000300848723c */ /* 0x000fe20000001848 */
[----:B------:R-:W-:Y:S01]  /*4960*/  MUFU.TANH R206, R61 ;  /* 0x0000003d00ce7308 */ /* 0x000fe20000002400 */
[----:B---3--:R-:W1:Y:S04]  /*4970*/  LDSM.16.M88.4 R56, [R118+0x7800] ;  /* 0x007800007638783b */ /* 0x008e680000000200 */
[----:B------:R-:W-:Y:S03]  /*4980*/  HMMA.16816.F32 R76, R20, R66, R76 ;  /* 0x00000042144c723c */ /* 0x000fe6000000184c */
[----:B------:R3:W-:Y:S03]  /*4990*/  MUFU.TANH R211, R62 ;  /* 0x0000003e00d37308 */ /* 0x0007e60000002400 */
[----:B------:R-:W-:Y:S05]  /*49a0*/  HMMA.16816.F32 R68, R16, R86, R68 ;  /* 0x000000561044723c */ /* 0x000fea0000001844 */
[----:B------:R-:W4:Y:S01]  /*49b0*/  MUFU.TANH R116, R116 ;  /* 0x0000007400747308 */ /* 0x000f220000002400 */
[----:B------:R-:W-:Y:S01]  /*49c0*/  FMUL.FTZ R44, R44, UR6 ;  /* 0x000000062c2c7c20 */ /* 0x000fe20008410000 */
[----:B------:R-:W-:Y:S01]  /*49d0*/  FMUL.FTZ R45, R45, UR6 ;  /* 0x000000062d2d7c20 */ /* 0x000fe20008410000 */
[----:B------:R-:W-:Y:S01]  /*49e0*/  FMUL.FTZ R46, R46, UR6 ;  /* 0x000000062e2e7c20 */ /* 0x000fe20008410000 */
[----:B------:R-:W-:Y:S01]  /*49f0*/  FMUL.FTZ R47, R47, UR6 ;  /* 0x000000062f2f7c20 */ /* 0x000fe20008410000 */
[-C--:B--2---:R-:W-:Y:S02]  /*4a00*/  HMMA.16816.F32 R64, R28, R52.reuse, RZ ;  /* 0x000000341c40723c */ /* 0x084fe400000018ff */
[----:B------:R-:W-:Y:S01]  /*4a10*/  FMUL.FTZ R72, R72, UR6 ;  /* 0x0000000648487c20 */ /* 0x000fe20008410000 */
[----:B------:R-:W-:Y:S01]  /*4a20*/  MUFU.TANH R162, R44 ;  /* 0x0000002c00a27308 */ /* 0x000fe20000002400 */
[----:B------:R-:W-:Y:S01]  /*4a30*/  FMUL.FTZ R73, R73, UR6 ;  /* 0x0000000649497c20 */ /* 0x000fe20008410000 */
[----:B------:R-:W-:Y:S01]  /*4a40*/  FMUL.FTZ R48, R74, UR6 ;  /* 0x000000064a307c20 */ /* 0x000fe20008410000 */
[----:B---3--:R-:W-:Y:S01]  /*4a50*/  HMMA.16816.F32 R60, R32, R52, RZ ;  /* 0x00000034203c723c */ /* 0x008fe200000018ff */
[----:B------:R-:W-:-:S04]  /*4a60*/  FMUL.FTZ R105, R75, UR6 ;  /* 0x000000064b697c20 */ /* 0x000fc80008410000 */
[----:B------:R-:W-:Y:S01]  /*4a70*/  MUFU.TANH R84, R45 ;  /* 0x0000002d00547308 */ /* 0x000fe20000002400 */
[----:B------:R-:W-:Y:S01]  /*4a80*/  HMMA.16816.F32 R28, R28, R54, RZ ;  /* 0x000000361c1c723c */ /* 0x000fe200000018ff */
[----:B------:R-:W-:Y:S02]  /*4a90*/  FSEL R53, R137, -INF , !P6 ;  /* 0xff80000089357808 */ /* 0x000fe40007000000 */
[----:B----4-:R-:W-:Y:S02]  /*4aa0*/  FSEL R173, R116, -INF , !P5 ;  /* 0xff80000074ad7808 */ /* 0x010fe40006800000 */
[----:B------:R-:W-:Y:S01]  /*4ab0*/  ISETP.GE.AND P5, PT, R38, UR24, PT ;  /* 0x0000001826007c0c */ /* 0x000fe2000bfa6270 */
[----:B------:R-:W-:Y:S01]  /*4ac0*/  HMMA.16816.F32 R76, R12, R86, R76 ;  /* 0x000000560c4c723c */ /* 0x000fe2000000184c */
[----:B------:R-:W-:Y:S01]  /*4ad0*/  MUFU.TANH R168, R46 ;  /* 0x0000002e00a87308 */ /* 0x000fe20000002400 */
[----:B------:R-:W-:-:S04]  /*4ae0*/  VIADD R38, R164, 0x38 ;  /* 0x00000038a4267836 */ /* 0x000fc80000000000 */
[----:B------:R-:W-:Y:S01]  /*4af0*/  HMMA.16816.F32 R32, R32, R54, RZ ;  /* 0x000000362020723c */ /* 0x000fe200000018ff */
[----:B------:R-:W-:Y:S02]  /*4b00*/  FSEL R86, R108, -INF , !P3 ;  /* 0xff8000006c567808 */ /* 0x000fe40005800000 */
[----:B------:R2:W-:Y:S01]  /*4b10*/  MUFU.TANH R166, R47 ;  /* 0x0000002f00a67308 */ /* 0x0005e20000002400 */
[----:B------:R-:W-:Y:S01]  /*4b20*/  ISETP.GE.AND P3, PT, R7, UR24, PT ;  /* 0x0000001807007c0c */ /* 0x000fe2000bf66270 */
[C---:B------:R-:W-:Y:S01]  /*4b30*/  VIADD R7, R164.reuse, 0x21 ;  /* 0x00000021a4077836 */ /* 0x040fe20000000000 */
[----:B-1----:R-:W-:Y:S01]  /*4b40*/  HMMA.16816.F32 R60, R24, R56, R60 ;  /* 0x00000038183c723c */ /* 0x002fe2000000183c */
[----:B------:R-:W-:Y:S02]  /*4b50*/  FSEL R54, R135, -INF , !P5 ;  /* 0xff80000087367808 */ /* 0x000fe40006800000 */
[----:B------:R-:W-:Y:S02]  /*4b60*/  FSEL R235, R125, -INF , !P3 ;  /* 0xff8000007deb7808 */ /* 0x000fe40005800000 */
[----:B------:R-:W-:Y:S01]  /*4b70*/  MUFU.TANH R118, R72 ;  /* 0x0000004800767308 */ /* 0x000fe20000002400 */
[----:B------:R-:W-:Y:S01]  /*4b80*/  HMMA.16816.F32 R68, R40, R50, R68 ;  /* 0x000000322844723c */ /* 0x000fe20000001844 */
[----:B------:R-:W-:Y:S01]  /*4b90*/  ISETP.GE.AND P2, PT, R7, UR24, PT ;  /* 0x0000001807007c0c */ /* 0x000fe2000bf46270 */
[----:B------:R-:W-:Y:S01]  /*4ba0*/  VIADD R7, R164, 0x28 ;  /* 0x00000028a4077836 */ /* 0x000fe20000000000 */
[----:B------:R-:W-:-:S02]  /*4bb0*/  FSEL R49, R121, -INF , !P3 ;  /* 0xff80000079317808 */ /* 0x000fc40005800000 */
[----:B------:R-:W-:Y:S01]  /*4bc0*/  FSEL R241, R126, -INF , !P2 ;  /* 0xff8000007ef17808 */ /* 0x000fe20005000000 */
[C---:B------:R-:W-:Y:S01]  /*4bd0*/  HMMA.16816.F32 R64, R20.reuse, R56, R64 ;  /* 0x000000381440723c */ /* 0x040fe20000001840 */
[----:B------:R1:W-:Y:S01]  /*4be0*/  MUFU.TANH R87, R73 ;  /* 0x0000004900577308 */ /* 0x0003e20000002400 */
[----:B--2---:R-:W2:Y:S01]  /*4bf0*/  LDSM.16.M88.4 R44, [R249+0x3800] ;  /* 0x00380000f92c783b */ /* 0x004ea20000000200 */
[----:B------:R-:W-:Y:S01]  /*4c00*/  ISETP.GE.AND P1, PT, R7, UR24, PT ;  /* 0x0000001807007c0c */ /* 0x000fe2000bf26270 */
[----:B------:R-:W-:Y:S01]  /*4c10*/  VIADD R7, R164, 0x29 ;  /* 0x00000029a4077836 */ /* 0x000fe20000000000 */
[----:B------:R-:W-:Y:S01]  /*4c20*/  FSEL R230, R124, -INF , !P2 ;  /* 0xff8000007ce67808 */ /* 0x000fe20005000000 */
[----:B------:R-:W-:Y:S01]  /*4c30*/  HMMA.16816.F32 R28, R20, R58, R28 ;  /* 0x0000003a141c723c */ /* 0x000fe2000000181c */
[----:B------:R-:W-:Y:S02]  /*4c40*/  FSEL R57, R122, -INF , !P2 ;  /* 0xff8000007a397808 */ /* 0x000fe40005000000 */
[----:B------:R3:W-:Y:S01]  /*4c50*/  MUFU.TANH R103, R48 ;  /* 0x0000003000677308 */ /* 0x0007e20000002400 */
[----:B------:R-:W-:-:S02]  /*4c60*/  FSEL R237, R133, -INF , !P1 ;  /* 0xff80000085ed7808 */ /* 0x000fc40004800000 */
[----:B------:R-:W-:Y:S01]  /*4c70*/  HMMA.16816.F32 R32, R24, R58, R32 ;  /* 0x0000003a1820723c */ /* 0x000fe20000001820 */
[----:B------:R-:W-:Y:S02]  /*4c80*/  FSEL R56, R131, -INF , !P1 ;  /* 0xff80000083387808 */ /* 0x000fe40004800000 */
[----:B------:R-:W-:Y:S02]  /*4c90*/  FSEL R55, R129, -INF , !P1 ;  /* 0xff80000081377808 */ /* 0x000fe40004800000 */
[----:B------:R-:W-:Y:S01]  /*4ca0*/  MUFU.TANH R140, R140 ;  /* 0x0000008c008c7308 */ /* 0x000fe20000002400 */
[----:B-1----:R-:W1:Y:S01]  /*4cb0*/  LDSM.16.M88.4 R72, [R203+0x3800] ;  /* 0x00380000cb48783b */ /* 0x002e620000000200 */
[----:B------:R-:W-:Y:S01]  /*4cc0*/  FMUL.FTZ R95, R69, UR6 ;  /* 0x00000006455f7c20 */ /* 0x000fe20008410000 */
[----:B------:R-:W-:Y:S01]  /*4cd0*/  FSEL R69, R91, -INF , !P0 ;  /* 0xff8000005b457808 */ /* 0x000fe20004000000 */
[----:B------:R-:W-:Y:S01]  /*4ce0*/  HMMA.16816.F32 R76, R8, R50, R76 ;  /* 0x00000032084c723c */ /* 0x000fe2000000184c */
[----:B------:R-:W-:Y:S01]  /*4cf0*/  ISETP.GE.AND P0, PT, R7, UR24, PT ;  /* 0x0000001807007c0c */ /* 0x000fe2000bf06270 */
[----:B------:R-:W-:Y:S01]  /*4d00*/  FMUL.FTZ R7, R71, UR6 ;  /* 0x0000000647077c20 */ /* 0x000fe20008410000 */
[----:B------:R-:W-:Y:S01]  /*4d10*/  FMUL.FTZ R70, R70, UR6 ;  /* 0x0000000646467c20 */ /* 0x000fe20008410000 */
[----:B------:R-:W4:Y:S01]  /*4d20*/  MUFU.TANH R143, R143 ;  /* 0x0000008f008f7308 */ /* 0x000f220000002400 */
[----:B---3--:R-:W-:Y:S01]  /*4d30*/  FSEL R48, R123, -INF , !P3 ;  /* 0xff8000007b307808 */ /* 0x008fe20005800000 */
[----:B------:R-:W-:Y:S01]  /*4d40*/  FMUL.FTZ R68, R68, UR6 ;  /* 0x0000000644447c20 */ /* 0x000fe20008410000 */
[----:B------:R-:W-:Y:S01]  /*4d50*/  FSEL R50, R119, -INF , !P3 ;  /* 0xff80000077327808 */ /* 0x000fe20005800000 */
[----:B------:R-:W-:-:S04]  /*4d60*/  DEPBAR.LE SB0, 0x0 ;  /* 0x000080000000791a */ /* 0x000fc80000000000 */
[----:B------:R3:W-:Y:S01]  /*4d70*/  MUFU.TANH R88, R7 ;  /* 0x0000000700587308 */ /* 0x0007e20000002400 */
[----:B------:R-:W-:Y:S02]  /*4d80*/  FSEL R232, R127, -INF , !P1 ;  /* 0xff8000007fe87808 */ /* 0x000fe40004800000 */
[----:B------:R-:W-:Y:S02]  /*4d90*/  FSEL R239, R134, -INF , !P0 ;  /* 0xff80000086ef7808 */ /* 0x000fe40004000000 */
[----:B------:R-:W-:Y:S02]  /*4da0*/  FSEL R59, R130, -INF , !P0 ;  /* 0xff800000823b7808 */ /* 0x000fe40004000000 */
[----:B------:R-:W-:Y:S01]  /*4db0*/  FSEL R234, R128, -INF , !P0 ;  /* 0xff80000080ea7808 */ /* 0x000fe20004000000 */
[----:B------:R5:W-:Y:S01]  /*4dc0*/  MUFU.TANH R71, R70 ;  /* 0x0000004600477308 */ /* 0x000be20000002400 */
[----:B--2---:R-:W-:Y:S01]  /*4dd0*/  HMMA.16816.F32 R60, R16, R44, R60 ;  /* 0x0000002c103c723c */ /* 0x004fe2000000183c */
[----:B------:R-:W-:-:S02]  /*4de0*/  FSEL R58, R136, -INF , !P6 ;  /* 0xff800000883a7808 */ /* 0x000fc40007000000 */
[----:B----4-:R-:W-:Y:S01]  /*4df0*/  FSEL R39, R143, -INF , !P5 ;  /* 0xff8000008f277808 */ /* 0x010fe20006800000 */
[----:B------:R-:W-:Y:S01]  /*4e00*/  FMUL.FTZ R76, R76, UR6 ;  /* 0x000000064c4c7c20 */ /* 0x000fe20008410000 */
[----:B------:R-:W-:Y:S01]  /*4e10*/  FSEL R108, R111, -INF , !P4 ;  /* 0xff8000006f6c7808 */ /* 0x000fe20006000000 */
[C---:B------:R-:W-:Y:S01]  /*4e20*/  HMMA.16816.F32 R64, R12.reuse, R44, R64 ;  /* 0x0000002c0c40723c */ /* 0x040fe20000001840 */
[----:B------:R-:W2:Y:S01]  /*4e30*/  MUFU.TANH R117, R117 ;  /* 0x0000007500757308 */ /* 0x000ea20000002400 */
[----:B---3--:R-:W-:Y:S02]  /*4e40*/  VIADD R7, R164, 0x39 ;  /* 0x00000039a4077836 */ /* 0x008fe40000000000 */
[----:B------:R-:W-:Y:S01]  /*4e50*/  FMUL.FTZ R77, R77, UR6 ;  /* 0x000000064d4d7c20 */ /* 0x000fe20008410000 */
[----:B------:R-:W-:Y:S01]  /*4e60*/  FMUL.FTZ R78, R78, UR6 ;  /* 0x000000064e4e7c20 */ /* 0x000fe20008410000 */
[----:B------:R-:W-:Y:S01]  /*4e70*/  FMUL.FTZ R79, R79, UR6 ;  /* 0x000000064f4f7c20 */ /* 0x000fe20008410000 */
[----:B------:R-:W-:Y:S01]  /*4e80*/  HMMA.16816.F32 R28, R12, R46, R28 ;  /* 0x0000002e0c1c723c */ /* 0x000fe2000000181c */
[----:B------:R-:W-:Y:S01]  /*4e90*/  ISETP.GE.AND P3, PT, R7, UR24, PT ;  /* 0x0000001807007c0c */ /* 0x000fe2000bf66270 */
[----:B------:R-:W-:Y:S01]  /*4ea0*/  VIADD R7, R164, 0x40 ;  /* 0x00000040a4077836 */ /* 0x000fe20000000000 */
[----:B------:R-:W3:Y:S01]  /*4eb0*/  MUFU.TANH R152, R152 ;  /* 0x0000009800987308 */ /* 0x000ee20000002400 */
[----:B-----5:R-:W-:-:S02]  /*4ec0*/  FSEL R70, R120, -INF , !P2 ;  /* 0xff80000078467808 */ /* 0x020fc40005000000 */
[----:B------:R-:W-:Y:S01]  /*4ed0*/  HMMA.16816.F32 R32, R16, R46, R32 ;  /* 0x0000002e1020723c */ /* 0x000fe20000001820 */
[----:B------:R-:W-:Y:S01]  /*4ee0*/  ISETP.GE.AND P2, PT, R7, UR24, PT ;  /* 0x0000001807007c0c */ /* 0x000fe2000bf46270 */
[----:B------:R-:W-:Y:S01]  /*4ef0*/  VIADD R7, R164, 0x41 ;  /* 0x00000041a4077836 */ /* 0x000fe20000000000 */
[----:B------:R-:W-:Y:S01]  /*4f00*/  FSEL R44, R140, -INF , !P5 ;  /* 0xff8000008c2c7808 */ /* 0x000fe20006800000 */
[C---:B------:R-:W-:Y:S01]  /*4f10*/  VIADD R13, R164.reuse, 0x58 ;  /* 0x00000058a40d7836 */ /* 0x040fe20000000000 */
[----:B------:R-:W4:Y:S01]  /*4f20*/  MUFU.TANH R148, R148 ;  /* 0x0000009400947308 */ /* 0x000f220000002400 */
[-C--:B-1----:R-:W-:Y:S01]  /*4f30*/  HMMA.16816.F32 R60, R40, R72.reuse, R60 ;  /* 0x00000048283c723c */ /* 0x082fe2000000183c */
[----:B------:R-:W-:Y:S01]  /*4f40*/  ISETP.GE.AND P1, PT, R7, UR24, PT ;  /* 0x0000001807007c0c */ /* 0x000fe2000bf26270 */
[----:B------:R-:W-:Y:S01]  /*4f50*/  VIADD R7, R164, 0x48 ;  /* 0x00000048a4077836 */ /* 0x000fe20000000000 */
[----:B------:R-:W-:Y:S01]  /*4f60*/  FSEL R45, R138, -INF , !P5 ;  /* 0xff8000008a2d7808 */ /* 0x000fe20006800000 */
[----:B------:R-:W-:Y:S01]  /*4f70*/  VIADD R14, R164, 0x69 ;  /* 0x00000069a40e7836 */ /* 0x000fe20000000000 */
[----:B--2---:R-:W-:Y:S01]  /*4f80*/  FSEL R177, R117, -INF , !P4 ;  /* 0xff80000075b17808 */ /* 0x004fe20006000000 */
[----:B------:R-:W-:Y:S01]  /*4f90*/  HMMA.16816.F32 R64, R8, R72, R64 ;  /* 0x000000480840723c */ /* 0x000fe20000001840 */
[----:B------:R-:W-:Y:S01]  /*4fa0*/  MUFU.TANH R151, R151 ;  /* 0x0000009700977308 */ /* 0x000fe20000002400 */
[----:B------:R-:W-:-:S02]  /*4fb0*/  ISETP.GE.AND P4, PT, R38, UR24, PT ;  /* 0x0000001826007c0c */ /* 0x000fc4000bf86270 */
[----:B------:R-:W-:Y:S02]  /*4fc0*/  FSEL R207, R146, -INF , !P3 ;  /* 0xff80000092cf7808 */ /* 0x000fe40005800000 */
[-C--:B------:R-:W-:Y:S01]  /*4fd0*/  HMMA.16816.F32 R8, R8, R74.reuse, R28 ;  /* 0x0000004a0808723c */ /* 0x080fe2000000181c */
[----:B---3--:R-:W-:Y:S02]  /*4fe0*/  FSEL R209, R152, -INF , !P4 ;  /* 0xff80000098d17808 */ /* 0x008fe40006000000 */
[----:B------:R-:W-:Y:S01]  /*4ff0*/  MUFU.TANH R153, R153 ;  /* 0x0000009900997308 */ /* 0x000fe20000002400 */
[----:B------:R-:W-:Y:S02]  /*5000*/  FSEL R52, R147, -INF , !P4 ;  /* 0xff80000093347808 */ /* 0x000fe40006000000 */
[----:B------:R-:W-:Y:S01]  /*5010*/  HMMA.16816.F32 R32, R40, R74, R32 ;  /* 0x0000004a2820723c */ /* 0x000fe20000001820 */
[----:B------:R-:W-:Y:S02]  /*5020*/  FSEL R51, R145, -INF , !P4 ;  /* 0xff80000091337808 */ /* 0x000fe40006000000 */
[----:B------:R-:W-:-:S02]  /*5030*/  FSEL R46, R142, -INF , !P4 ;  /* 0xff8000008e2e7808 */ /* 0x000fc40006000000 */
[----:B------:R-:W1:Y:S01]  /*5040*/  MUFU.TANH R233, R233 ;  /* 0x000000e900e97308 */ /* 0x000e620000002400 */
[----:B------:R-:W-:Y:S01]  /*5050*/  FMUL.FTZ R124, R60, UR6 ;  /* 0x000000063c7c7c20 */ /* 0x000fe20008410000 */
[----:B------:R-:W-:Y:S01]  /*5060*/  FSEL R60, R132, -INF , !P0 ;  /* 0xff800000843c7808 */ /* 0x000fe20004000000 */
[----:B------:R-:W-:Y:S01]  /*5070*/  FMUL.FTZ R12, R63, UR6 ;  /* 0x000000063f0c7c20 */ /* 0x000fe20008410000 */
[----:B------:R-:W-:Y:S01]  /*5080*/  ISETP.GE.AND P0, PT, R7, UR24, PT ;  /* 0x0000001807007c0c */ /* 0x000fe2000bf06270 */
[----:B------:R-:W-:Y:S01]  /*5090*/  FMUL.FTZ R62, R62, UR6 ;  /* 0x000000063e3e7c20 */ /* 0x000fe20008410000 */
[----:B------:R-:W-:Y:S01]  /*50a0*/  IADD3 R7, R164, 0x49, RZ ;  /* 0x00000049a4077810 */ /* 0x000fe20007ffe0ff */
[----:B------:R-:W-:Y:S01]  /*50b0*/  FMUL.FTZ R64, R64, UR6 ;  /* 0x0000000640407c20 */ /* 0x000fe20008410000 */
[----:B------:R-:W-:Y:S01]  /*50c0*/  MUFU.TANH R221, R221 ;  /* 0x000000dd00dd7308 */ /* 0x000fe20000002400 */
[----:B----4-:R-:W-:Y:S01]  /*50d0*/  FSEL R38, R148, -INF , !P3 ;  /* 0xff80000094267808 */ /* 0x010fe20005800000 */
[----:B------:R-:W-:Y:S01]  /*50e0*/  FMUL.FTZ R66, R66, UR6 ;  /* 0x0000000642427c20 */ /* 0x000fe20008410000 */
[----:B------:R-:W-:Y:S01]  /*50f0*/  ISETP.GE.AND P6, PT, R7, UR24, PT ;  /* 0x0000001807007c0c */ /* 0x000fe2000bfc6270 */
[----:B------:R-:W-:Y:S01]  /*5100*/  VIADD R7, R164, 0x50 ;  /* 0x00000050a4077836 */ /* 0x000fe20000000000 */
[----:B------:R-:W-:Y:S01]  /*5110*/  FSEL R228, R141, -INF , !P3 ;  /* 0xff8000008de47808 */ /* 0x000fe20005800000 */
[----:B------:R-:W-:Y:S01]  /*5120*/  FMUL.FTZ R98, R8, UR6 ;  /* 0x0000000608627c20 */ /* 0x000fe20008410000 */
[C---:B------:R-:W-:Y:S01]  /*5130*/  VIADD R8, R164.reuse, 0x70 ;  /* 0x00000070a4087836 */ /* 0x040fe20000000000 */
[----:B------:R-:W2:Y:S01]  /*5140*/  MUFU.TANH R215, R215 ;  /* 0x000000d700d77308 */ /* 0x000ea20000002400 */
[----:B------:R-:W-:Y:S01]  /*5150*/  ISETP.GE.AND P5, PT, R7, UR24, PT ;  /* 0x0000001807007c0c */ /* 0x000fe2000bfa6270 */
[----:B------:R-:W-:Y:S01]  /*5160*/  VIADD R7, R164, 0x51 ;  /* 0x00000051a4077836 */ /* 0x000fe20000000000 */
[----:B-1----:R-:W-:Y:S01]  /*5170*/  FSEL R233, R233, -INF , !P2 ;  /* 0xff800000e9e97808 */ /* 0x002fe20005000000 */
[----:B------:R-:W-:Y:S01]  /*5180*/  FMUL.FTZ R32, R32, UR6 ;  /* 0x0000000620207c20 */ /* 0x000fe20008410000 */
[----:B------:R-:W-:Y:S01]  /*5190*/  FSEL R222, R155, -INF , !P2 ;  /* 0xff8000009bde7808 */ /* 0x000fe20005000000 */
[----:B------:R-:W-:Y:S01]  /*51a0*/  FMUL.FTZ R61, R61, UR6 ;  /* 0x000000063d3d7c20 */ /* 0x000fe20008410000 */
[----:B------:R-:W-:Y:S01]  /*51b0*/  ISETP.GE.AND P4, PT, R7, UR24, PT ;  /* 0x0000001807007c0c */ /* 0x000fe2000bf86270 */
[----:B------:R-:W1:Y:S01]  /*51c0*/  MUFU.TANH R154, R154 ;  /* 0x0000009a009a7308 */ /* 0x000e620000002400 */
[----:B------:R-:W-:Y:S01]  /*51d0*/  FSEL R7, R151, -INF , !P3 ;  /* 0xff80000097077808 */ /* 0x000fe20005800000 */
[----:B------:R-:W-:Y:S01]  /*51e0*/  FMUL.FTZ R65, R65, UR6 ;  /* 0x0000000641417c20 */ /* 0x000fe20008410000 */
[----:B------:R-:W-:Y:S01]  /*51f0*/  ISETP.GE.AND P3, PT, R13, UR24, PT ;  /* 0x000000180d007c0c */ /* 0x000fe2000bf66270 */
[----:B------:R-:W-:Y:S01]  /*5200*/  VIADD R13, R164, 0x59 ;  /* 0x00000059a40d7836 */ /* 0x000fe20000000000 */
[----:B------:R-:W-:Y:S01]  /*5210*/  FSEL R205, R153, -INF , !P2 ;  /* 0xff80000099cd7808 */ /* 0x000fe20005000000 */
[----:B------:R-:W-:Y:S01]  /*5220*/  FMUL.FTZ R67, R67, UR6 ;  /* 0x0000000643437c20 */ /* 0x000fe20008410000 */
[----:B------:R-:W-:Y:S01]  /*5230*/  FSEL R224, R150, -INF , !P2 ;  /* 0xff80000096e07808 */ /* 0x000fe20005000000 */
[----:B------:R-:W3:Y:S01]  /*5240*/  MUFU.TANH R159, R159 ;  /* 0x0000009f009f7308 */ /* 0x000ee20000002400 */
[----:B--2---:R-:W-:Y:S01]  /*5250*/  FSEL R215, R215, -INF , !P4 ;  /* 0xff800000d7d77808 */ /* 0x004fe20006000000 */
[----:B------:R-:W-:Y:S01]  /*5260*/  FMUL.FTZ R34, R34, UR6 ;  /* 0x0000000622227c20 */ /* 0x000fe20008410000 */
[----:B------:R-:W-:Y:S01]  /*5270*/  FSEL R216, R216, -INF , !P4 ;  /* 0xff800000d8d87808 */ /* 0x000fe20006000000 */
[----:B------:R-:W-:Y:S01]  /*5280*/  FMUL.FTZ R10, R10, UR6 ;  /* 0x000000060a0a7c20 */ /* 0x000fe20008410000 */
[----:B------:R-:W-:Y:S01]  /*5290*/  FSEL R221, R221, -INF , !P4 ;  /* 0xff800000dddd7808 */ /* 0x000fe20006000000 */
[----:B------:R-:W-:Y:S01]  /*52a0*/  FMUL.FTZ R33, R33, UR6 ;  /* 0x0000000621217c20 */ /* 0x000fe20008410000 */
[----:B------:R-:W-:Y:S01]  /*52b0*/  FSEL R214, R214, -INF , !P4 ;  /* 0xff800000d6d67808 */ /* 0x000fe20006000000 */
[----:B------:R-:W-:Y:S01]  /*52c0*/  MUFU.TANH R81, R81 ;  /* 0x0000005100517308 */ /* 0x000fe20000002400 */
[----:B------:R-:W-:Y:S01]  /*52d0*/  ISETP.GE.AND P2, PT, R13, UR24, PT ;  /* 0x000000180d007c0c */ /* 0x000fe2000bf46270 */
[----:B------:R-:W-:Y:S01]  /*52e0*/  VIADD R13, R164, 0x60 ;  /* 0x00000060a40d7836 */ /* 0x000fe20000000000 */
[----:B------:R-:W-:Y:S01]  /*52f0*/  ISETP.GE.AND P4, PT, R8, UR24, PT ;  /* 0x0000001808007c0c */ /* 0x000fe2000bf86270 */
[----:B------:R-:W-:Y:S01]  /*5300*/  VIADD R8, R164, 0x71 ;  /* 0x00000071a4087836 */ /* 0x000fe20000000000 */
[----:B------:R-:W-:Y:S01]  /*5310*/  FSEL R130, R156, -INF , !P1 ;  /* 0xff8000009c827808 */ /* 0x000fe20004800000 */
[----:B------:R-:W-:Y:S01]  /*5320*/  FMUL.FTZ R11, R11, UR6 ;  /* 0x000000060b0b7c20 */ /* 0x000fe20008410000 */
[----:B-1----:R-:W-:Y:S01]  /*5330*/  FSEL R201, R154, -INF , !P1 ;  /* 0xff8000009ac97808 */ /* 0x002fe20004800000 */
[----:B------:R-:W1:Y:S01]  /*5340*/  MUFU.TANH R225, R225 ;  /* 0x000000e100e17308 */ /* 0x000e620000002400 */
[----:B---3--:R-:W-:-:S02]  /*5350*/  FSEL R219, R159, -INF , !P1 ;  /* 0xff8000009fdb7808 */ /* 0x008fc40004800000 */
[----:B------:R-:W-:Y:S02]  /*5360*/  FSEL R200, R149, -INF , !P1 ;  /* 0xff80000095c87808 */ /* 0x000fe40004800000 */
[----:B------:R-:W-:Y:S02]  /*5370*/  FSEL R211, R211, -INF , !P3 ;  /* 0xff800000d3d37808 */ /* 0x000fe40005800000 */
[----:B------:R-:W-:Y:S01]  /*5380*/  FSEL R208, R208, -INF , !P3 ;  /* 0xff800000d0d07808 */ /* 0x000fe20005800000 */
[----:B------:R-:W2:Y:S01]  /*5390*/  MUFU.TANH R82, R82 ;  /* 0x0000005200527308 */ /* 0x000ea20000002400 */
[----:B------:R-:W-:Y:S02]  /*53a0*/  FSEL R199, R199, -INF , !P3 ;  /* 0xff800000c7c77808 */ /* 0x000fe40005800000 */
[----:B------:R-:W-:Y:S02]  /*53b0*/  FSEL R212, R212, -INF , !P3 ;  /* 0xff800000d4d47808 */ /* 0x000fe40005800000 */
[----:B------:R-:W-:Y:S01]  /*53c0*/  ISETP.GE.AND P1, PT, R13, UR24, PT ;  /* 0x000000180d007c0c */ /* 0x000fe2000bf26270 */
[----:B------:R-:W-:Y:S01]  /*53d0*/  VIADD R13, R164, 0x61 ;  /* 0x00000061a40d7836 */ /* 0x000fe20000000000 */
[----:B------:R-:W-:Y:S01]  /*53e0*/  ISETP.GE.AND P3, PT, R8, UR24, PT ;  /* 0x0000001808007c0c */ /* 0x000fe2000bf66270 */
[----:B------:R-:W3:Y:S01]  /*53f0*/  MUFU.TANH R197, R197 ;  /* 0x000000c500c57308 */ /* 0x000ee20000002400 */
[----:B------:R-:W-:Y:S01]  /*5400*/  VIADD R8, R164, 0x78 ;  /* 0x00000078a4087836 */ /* 0x000fe20000000000 */
[----:B-1----:R-:W-:-:S02]  /*5410*/  FSEL R225, R225, -INF , !P0 ;  /* 0xff800000e1e17808 */ /* 0x002fc40004000000 */
[----:B------:R-:W-:Y:S02]  /*5420*/  FSEL R202, R202, -INF , !P0 ;  /* 0xff800000caca7808 */ /* 0x000fe40004000000 */
[----:B------:R-:W-:Y:S02]  /*5430*/  FSEL R227, R81, -INF , !P0 ;  /* 0xff80000051e37808 */ /* 0x000fe40004000000 */
[----:B------:R-:W1:Y:S01]  /*5440*/  MUFU.TANH R229, R229 ;  /* 0x000000e500e57308 */ /* 0x000e620000002400 */
[----:B------:R-:W-:Y:S02]  /*5450*/  FSEL R198, R158, -INF , !P0 ;  /* 0xff8000009ec67808 */ /* 0x000fe40004000000 */
[----:B------:R-:W-:Y:S02]  /*5460*/  FSEL R206, R206, -INF , !P2 ;  /* 0xff800000cece7808 */ /* 0x000fe40005000000 */
[----:B--2---:R-:W-:Y:S02]  /*5470*/  FSEL R131, R82, -INF , !P2 ;  /* 0xff80000052837808 */ /* 0x004fe40005000000 */
[----:B------:R-:W-:Y:S01]  /*5480*/  FSEL R210, R210, -INF , !P2 ;  /* 0xff800000d2d27808 */ /* 0x000fe20005000000 */
[----:B------:R-:W2:Y:S01]  /*5490*/  MUFU.TANH R204, R204 ;  /* 0x000000cc00cc7308 */ /* 0x000ea20000002400 */
[----:B---3--:R-:W-:-:S02]  /*54a0*/  FSEL R197, R197, -INF , !P2 ;  /* 0xff800000c5c57808 */ /* 0x008fc40005000000 */
[----:B------:R-:W-:Y:S02]  /*54b0*/  ISETP.GE.AND P0, PT, R13, UR24, PT ;  /* 0x000000180d007c0c */ /* 0x000fe4000bf06270 */
[----:B------:R-:W-:Y:S01]  /*54c0*/  ISETP.GE.AND P2, PT, R8, UR24, PT ;  /* 0x0000001808007c0c */ /* 0x000fe2000bf46270 */
[----:B------:R-:W-:Y:S01]  /*54d0*/  FMUL.FTZ R8, R9, UR6 ;  /* 0x0000000609087c20 */ /* 0x000fe20008410000 */
[C---:B------:R-:W-:Y:S01]  /*54e0*/  IADD3 R13, R164.reuse, 0x68, RZ ;  /* 0x00000068a40d7810 */ /* 0x040fe20007ffe0ff */
[----:B------:R-:W3:Y:S01]  /*54f0*/  MUFU.TANH R231, R231 ;  /* 0x000000e700e77308 */ /* 0x000ee20000002400 */
[----:B-1----:R-:W-:Y:S01]  /*5500*/  FSEL R229, R229, -INF , !P6 ;  /* 0xff800000e5e57808 */ /* 0x002fe20007000000 */
[----:B------:R-:W-:Y:S01]  /*5510*/  VIADD R164, R164, 0x79 ;  /* 0x00000079a4a47836 */ /* 0x000fe20000000000 */
[----:B------:R-:W-:Y:S02]  /*5520*/  FSEL R196, R157, -INF , !P6 ;  /* 0xff8000009dc47808 */ /* 0x000fe40007000000 */
[----:B------:R-:W-:-:S02]  /*5530*/  FSEL R116, R87, -INF , !P0 ;  /* 0xff80000057747808 */ /* 0x000fc40004000000 */
[----:B------:R-:W-:Y:S01]  /*5540*/  FSEL R119, R166, -INF , !P0 ;  /* 0xff800000a6777808 */ /* 0x000fe20004000000 */
[----:B------:R-:W1:Y:S01]  /*5550*/  MUFU.TANH R105, R105 ;  /* 0x0000006900697308 */ /* 0x000e620000002400 */
[----:B--2---:R-:W-:Y:S02]  /*5560*/  FSEL R204, R204, -INF , !P6 ;  /* 0xff800000cccc7808 */ /* 0x004fe40007000000 */
[----:B------:R-:W-:Y:S02]  /*5570*/  FSEL R127, R84, -INF , !P0 ;  /* 0xff800000547f7808 */ /* 0x000fe40004000000 */
[----:B------:R-:W-:Y:S02]  /*5580*/  FSEL R217, R217, -INF , !P5 ;  /* 0xff800000d9d97808 */ /* 0x000fe40006800000 */
[----:B------:R-:W-:Y:S01]  /*5590*/  FSEL R220, R220, -INF , !P5 ;  /* 0xff800000dcdc7808 */ /* 0x000fe20006800000 */
[----:B------:R2:W-:Y:S01]  /*55a0*/  MUFU.TANH R122, R32 ;  /* 0x00000020007a7308 */ /* 0x0005e20000002400 */
[----:B---3--:R-:W-:-:S02]  /*55b0*/  FSEL R231, R231, -INF , !P6 ;  /* 0xff800000e7e77808 */ /* 0x008fc40007000000 */
[----:B------:R-:W-:Y:S02]  /*55c0*/  ISETP.GE.AND P6, PT, R13, UR24, PT ;  /* 0x000000180d007c0c */ /* 0x000fe4000bfc6270 */
[----:B------:R-:W-:Y:S02]  /*55d0*/  FSEL R218, R218, -INF , !P5 ;  /* 0xff800000dada7808 */ /* 0x000fe40006800000 */
[----:B------:R-:W-:Y:S01]  /*55e0*/  FSEL R31, R103, -INF , !P1 ;  /* 0xff800000671f7808 */ /* 0x000fe20004800000 */
[----:B------:R-:W3:Y:S01]  /*55f0*/  MUFU.TANH R223, R223 ;  /* 0x000000df00df7308 */ /* 0x000ee20000002400 */
[----:B-1----:R-:W-:Y:S02]  /*5600*/  FSEL R29, R105, -INF , !P0 ;  /* 0xff800000691d7808 */ /* 0x002fe40004000000 */
[----:B------:R-:W-:Y:S02]  /*5610*/  PLOP3.LUT P0, PT, PT, PT, UP0, 0x80, 0x0 ;  /* 0x000000000000781c */ /* 0x000fe40003f0f008 */
[----:B------:R-:W-:-:S02]  /*5620*/  FSEL R118, R118, -INF , !P1 ;  /* 0xff80000076767808 */ /* 0x000fc40004800000 */
[----:B------:R-:W-:Y:S01]  /*5630*/  FSEL R121, R168, -INF , !P1 ;  /* 0xff800000a8797808 */ /* 0x000fe20004800000 */
[----:B------:R-:W1:Y:S01]  /*5640*/  MUFU.TANH R95, R95 ;  /* 0x0000005f005f7308 */ /* 0x000e620000002400 */
[----:B--2---:R-:W-:Y:S01]  /*5650*/  FMUL.FTZ R32, R35, UR6 ;  /* 0x0000000623207c20 */ /* 0x004fe20008410000 */
[----:B------:R-:W-:Y:S02]  /*5660*/  FSEL R128, R162, -INF , !P1 ;  /* 0xff800000a2807808 */ /* 0x000fe40004800000 */
[----:B------:R-:W-:Y:S02]  /*5670*/  ISETP.GE.AND P1, PT, R164, UR24, PT ;  /* 0x00000018a4007c0c */ /* 0x000fe4000bf26270 */
[----:B------:R-:W-:Y:S02]  /*5680*/  FSEL R117, R71, -INF , !P6 ;  /* 0xff80000047757808 */ /* 0x000fe40007000000 */
[----:B------:R-:W2:Y:S01]  /*5690*/  MUFU.TANH R68, R68 ;  /* 0x0000004400447308 */ /* 0x000ea20000002400 */
[----:B---3--:R-:W-:-:S02]  /*56a0*/  FSEL R223, R223, -INF , !P5 ;  /* 0xff800000dfdf7808 */ /* 0x008fc40006800000 */
[----:B------:R-:W-:Y:S02]  /*56b0*/  ISETP.GE.AND P5, PT, R14, UR24, PT ;  /* 0x000000180e007c0c */ /* 0x000fe4000bfa6270 */
[----:B------:R-:W-:Y:S02]  /*56c0*/  FSEL R122, R122, -INF , !P2 ;  /* 0xff8000007a7a7808 */ /* 0x000fe40005000000 */
[----:B------:R-:W-:Y:S01]  /*56d0*/  FSEL R111, R88, -INF , !P5 ;  /* 0xff800000586f7808 */ /* 0x000fe20006800000 */
[----:B------:R-:W3:Y:S01]  /*56e0*/  MUFU.TANH R76, R76 ;  /* 0x0000004c004c7308 */ /* 0x000ee20000002400 */
[----:B-1----:R-:W-:-:S07]  /*56f0*/  FSEL R125, R95, -INF , !P5 ;  /* 0xff8000005f7d7808 */ /* 0x002fce0006800000 */
[----:B------:R-:W1:Y:S01]  /*5700*/  MUFU.TANH R24, R77 ;  /* 0x0000004d00187308 */ /* 0x000e620000002400 */
[----:B--2---:R-:W-:-:S07]  /*5710*/  FSEL R126, R68, -INF , !P6 ;  /* 0xff800000447e7808 */ /* 0x004fce0007000000 */
[----:B------:R-:W2:Y:S01]  /*5720*/  MUFU.TANH R115, R78 ;  /* 0x0000004e00737308 */ /* 0x000ea20000002400 */
[----:B---3--:R-:W-:-:S07]  /*5730*/  FSEL R30, R76, -INF , !P6 ;  /* 0xff8000004c1e7808 */ /* 0x008fce0007000000 */
        /* <DEDUP_REMOVED lines=12> */
[----:B------:R-:W-:Y:S01]  /*5800*/  MUFU.TANH R12, R12 ;  /* 0x0000000c000c7308 */ /* 0x000fe20000002400 */
[----:B-1----:R-:W-:-:S07]  /*5810*/  FSEL R101, R101, -INF , !P4 ;  /* 0xff80000065657808 */ /* 0x002fce0006000000 */
[----:B------:R-:W1:Y:S01]  /*5820*/  MUFU.TANH R110, R65 ;  /* 0x00000041006e7308 */ /* 0x000e620000002400 */
[----:B--2---:R-:W-:-:S07]  /*5830*/  FSEL R123, R123, -INF , !P3 ;  /* 0xff8000007b7b7808 */ /* 0x004fce0005800000 */
[----:B------:R-:W2:Y:S08]  /*5840*/  MUFU.TANH R100, R67 ;  /* 0x0000004300647308 */ /* 0x000eb00000002400 */
[----:B------:R3:W-:Y:S01]  /*5850*/  MUFU.TANH R13, R34 ;  /* 0x00000022000d7308 */ /* 0x0007e20000002400 */
[----:B-1----:R-:W-:-:S07]  /*5860*/  FSEL R110, R110, -INF , !P3 ;  /* 0xff8000006e6e7808 */ /* 0x002fce0005800000 */
[----:B------:R-:W1:Y:S01]  /*5870*/  MUFU.TANH R98, R98 ;  /* 0x0000006200627308 */ /* 0x000e620000002400 */
[----:B--2---:R-:W-:-:S07]  /*5880*/  FSEL R100, R100, -INF , !P3 ;  /* 0xff80000064647808 */ /* 0x004fce0005800000 */
[----:B------:R-:W2:Y:S01]  /*5890*/  MUFU.TANH R99, R10 ;  /* 0x0000000a00637308 */ /* 0x000ea20000002400 */
[----:B---3--:R-:W-:-:S07]  /*58a0*/  FSEL R34, R12, -INF , !P3 ;  /* 0xff8000000c227808 */ /* 0x008fce0005800000 */
[----:B------:R3:W4:Y:S01]  /*58b0*/  MUFU.TANH R120, R33 ;  /* 0x0000002100787308 */ /* 0x0007220000002400 */
[----:B-1----:R-:W-:-:S07]  /*58c0*/  FSEL R98, R98, -INF , !P2 ;  /* 0xff80000062627808 */ /* 0x002fce0005000000 */
[----:B------:R-:W1:Y:S01]  /*58d0*/  MUFU.TANH R32, R32 ;  /* 0x0000002000207308 */ /* 0x000e620000002400 */
[----:B--2---:R-:W-:-:S07]  /*58e0*/  FSEL R99, R99, -INF , !P2 ;  /* 0xff80000063637808 */ /* 0x004fce0005000000 */
[----:B------:R-:W2:Y:S01]  /*58f0*/  MUFU.TANH R8, R8 ;  /* 0x0000000800087308 */ /* 0x000ea20000002400 */
[----:B---3--:R-:W-:Y:S02]  /*5900*/  FSEL R33, R13, -INF , !P2 ;  /* 0xff8000000d217808 */ /* 0x008fe40005000000 */
[----:B----4-:R-:W-:-:S05]  /*5910*/  FSEL R120, R120, -INF , !P1 ;  /* 0xff80000078787808 */ /* 0x010fca0004800000 */
[----:B------:R-:W3:Y:S01]  /*5920*/  MUFU.TANH R97, R11 ;  /* 0x0000000b00617308 */ /* 0x000ee20000002400 */
[----:B-1----:R-:W-:Y:S02]  /*5930*/  FSEL R32, R32, -INF , !P1 ;  /* 0xff80000020207808 */ /* 0x002fe40004800000 */
[----:B--2---:R-:W-:Y:S02]  /*5940*/  FSEL R95, R8, -INF , !P1 ;  /* 0xff800000085f7808 */ /* 0x004fe40004800000 */
[----:B---3--:R-:W-:Y:S01]  /*5950*/  FSEL R97, R97, -INF , !P1 ;  /* 0xff80000061617808 */ /* 0x008fe20004800000 */
[----:B------:R-:W-:Y:S06]  /*5960*/  BAR.SYNC.DEFER_BLOCKING 0x0 ;  /* 0x0000000000007b1d */ /* 0x000fec0000010000 */
[----:B------:R-:W-:Y:S05]  /*5970*/  @!P0 BRA `(.L_x_296) ;  /* 0x0000000400c48947 */ /* 0x000fea0003800000 */
[----:B------:R-:W-:Y:S01]  /*5980*/  ULDC UR6, c[0x0][0x2d0] ;  /* 0x0000b40000067ab9 */ /* 0x000fe20000000800 */
[----:B------:R-:W-:Y:S01]  /*5990*/  ULEA.HI.SX32 UR7, UR19, 0xfffffffe, 0x19 ;  /* 0xfffffffe13077891 */ /* 0x000fe2000f8fca3f */
[----:B------:R-:W-:Y:S01]  /*59a0*/  ISETP.GE.AND P1, PT, R36, UR6, PT ;  /* 0x0000000624007c0c */ /* 0x000fe2000bf26270 */
[----:B------:R-:W-:Y:S01]  /*59b0*/  IMAD.U32 R27, RZ, RZ, UR10 ;  /* 0x0000000aff1b7e24 */ /* 0x000fe2000f8e00ff */
[----:B------:R-:W-:Y:S01]  /*59c0*/  MOV R42, UR10 ;  /* 0x0000000a002a7c02 */ /* 0x000fe20008000f00 */
[----:B------:R-:W-:Y:S01]  /*59d0*/  USHF.R.S32.HI UR6, URZ, 0x1f, UR7 ;  /* 0x0000001f3f067899 */ /* 0x000fe20008011407 */
[----:B------:R-:W-:Y:S01]  /*59e0*/  IMAD.U32 R25, RZ, RZ, UR10 ;  /* 0x0000000aff197e24 */ /* 0x000fe2000f8e00ff */
[----:B------:R-:W-:Y:S01]  /*59f0*/  BSSY B0, `(.L_x_297) ;  /* 0x0000068000007945 */ /* 0x000fe20003800000 */
[----:B------:R-:W-:Y:S01]  /*5a00*/  IMAD.U32 R40, RZ, RZ, UR7 ;  /* 0x00000007ff287e24 */ /* 0x000fe2000f8e00ff */
[----:B------:R-:W-:Y:S01]  /*5a10*/  UIMAD UR7, UR20, UR7, URZ ;  /* 0x00000007140772a4 */ /* 0x000fe2000f8e023f */
[----:B------:R-:W-:-:S02]  /*5a20*/  IMAD.U32 R62, RZ, RZ, UR10 ;  /* 0x0000000aff3e7e24 */ /* 0x000fc4000f8e00ff */
[----:B------:R-:W-:Y:S01]  /*5a30*/  IMAD.WIDE.U32 R40, R40, UR21, R182 ;  /* 0x0000001528287c25 */ /* 0x000fe2000f8e00b6 */
[----:B------:R-:W-:Y:S02]  /*5a40*/  UIMAD UR6, UR6, UR21, UR7 ;  /* 0x00000015060672a4 */ /* 0x000fe4000f8e0207 */
[----:B------:R-:W1:Y:S01]  /*5a50*/  @!P1 LDC.64 R20, c[0x0][0x218] ;  /* 0x00008600ff149b82 */ /* 0x000e620000000a00 */
[----:B------:R-:W-:Y:S01]  /*5a60*/  IMAD.U32 R9, RZ, RZ, UR11 ;  /* 0x0000000bff097e24 */ /* 0x000fe2000f8e00ff */
[-C--:B------:R-:W-:Y:S01]  /*5a70*/  @!P1 LEA R27, P2, R27, R40.reuse, 0x6 ;  /* 0x000000281b1b9211 */ /* 0x080fe200078430ff */
[----:B------:R-:W-:Y:S01]  /*5a80*/  IMAD.U32 R24, RZ, RZ, UR10 ;  /* 0x0000000aff187e24 */ /* 0x000fe2000f8e00ff */
[----:B------:R-:W-:Y:S01]  /*5a90*/  @!P1 LEA R25, P3, R25, R40, 0x5 ;  /* 0x0000002819199211 */ /* 0x000fe200078628ff */
[----:B------:R-:W-:Y:S01]  /*5aa0*/  VIADD R63, R41, UR6 ;  /* 0x00000006293f7c36 */ /* 0x000fe20008000000 */
[----:B------:R-:W-:Y:S01]  /*5ab0*/  VOTEU.ALL UP0, P1 ;  /* 0x00000000003f7886 */ /* 0x000fe20000800000 */
[----:B------:R-:W-:Y:S01]  /*5ac0*/  IMAD.U32 R11, RZ, RZ, UR11 ;  /* 0x0000000bff0b7e24 */ /* 0x000fe2000f8e00ff */
[----:B------:R-:W2:Y:S01]  /*5ad0*/  @!P1 LDC.64 R18, c[0x0][0x218] ;  /* 0x00008600ff129b82 */ /* 0x000ea20000000a00 */
[----:B------:R-:W-:Y:S01]  /*5ae0*/  @!P1 IMAD.MOV.U32 R8, RZ, RZ, R40 ;  /* 0x000000ffff089224 */ /* 0x000fe200078e0028 */
[-C--:B------:R-:W-:Y:S01]  /*5af0*/  @!P1 LEA.HI.X R26, R62, R63.reuse, R9, 0x6, P2 ;  /* 0x0000003f3e1a9211 */ /* 0x080fe200010f3409 */
[----:B------:R-:W-:Y:S01]  /*5b00*/  @!P1 IMAD.MOV.U32 R9, RZ, RZ, R63 ;  /* 0x000000ffff099224 */ /* 0x000fe200078e003f */
[-C--:B------:R-:W-:Y:S01]  /*5b10*/  @!P1 LEA.HI.X R24, R24, R63.reuse, R11, 0x5, P3 ;  /* 0x0000003f18189211 */ /* 0x080fe200018f2c0b */
[----:B------:R-:W-:Y:S01]  /*5b20*/  IMAD.U32 R65, RZ, RZ, UR10 ;  /* 0x0000000aff417e24 */ /* 0x000fe2000f8e00ff */
[----:B------:R-:W-:Y:S01]  /*5b30*/  @!P1 IADD3 R23, P2, R40, UR13, RZ ;  /* 0x0000000d28179c10 */ /* 0x000fe2000ff5e0ff */
[----:B------:R-:W-:Y:S01]  /*5b40*/  @!P1 IMAD.WIDE.U32 R42, R42, 0x50, R8 ;  /* 0x000000502a2a9825 */ /* 0x000fe200078e0008 */
[----:B------:R-:W3:Y:S01]  /*5b50*/  @!P1 LDC.64 R16, c[0x0][0x218] ;  /* 0x00008600ff109b82 */ /* 0x000ee20000000a00 */
[----:B------:R-:W-:Y:S01]  /*5b60*/  @!UP0 UIMAD UR17, UR11, 0x30, URZ ;  /* 0x000000300b1188a4 */ /* 0x000fe2000f8e023f */
[----:B------:R-:W-:Y:S01]  /*5b70*/  @!P1 MOV R73, R63 ;  /* 0x0000003f00499202 */ /* 0x000fe20000000f00 */
[----:B------:R-:W-:Y:S01]  /*5b80*/  @!P1 IMAD.MOV.U32 R62, RZ, RZ, R40 ;  /* 0x000000ffff3e9224 */ /* 0x000fe200078e0028 */
[----:B------:R-:W-:Y:S01]  /*5b90*/  @!UP0 UIMAD UR7, UR11, 0x50, URZ ;  /* 0x000000500b0788a4 */ /* 0x000fe2000f8e023f */
[----:B------:R-:W-:Y:S01]  /*5ba0*/  IMAD.U32 R22, RZ, RZ, UR10 ;  /* 0x0000000aff167e24 */ /* 0x000fe2000f8e00ff */
[----:B------:R-:W-:Y:S01]  /*5bb0*/  @!UP0 UIMAD UR6, UR11, 0x60, URZ ;  /* 0x000000600b0688a4 */ /* 0x000fe2000f8e023f */
[----:B------:R-:W-:Y:S01]  /*5bc0*/  @!P1 IMAD.WIDE.U32 R64, R65, 0x30, R62 ;  /* 0x0000003041409825 */ /* 0x000fe200078e003e */
[----:B------:R-:W4:Y:S01]  /*5bd0*/  @!P1 LDC.64 R14, c[0x0][0x218] ;  /* 0x00008600ff0e9b82 */ /* 0x000f220000000a00 */
[C---:B-1----:R-:W-:Y:S01]  /*5be0*/  @!P1 LEA R66, P3, R40.reuse, R20, 0x1 ;  /* 0x0000001428429211 */ /* 0x042fe200078608ff */
[----:B------:R1:W-:Y:S01]  /*5bf0*/  @P1 STS.128 [R171+0x4000], RZ ;  /* 0x004000ffab001388 */ /* 0x0003e20000000c00 */
[----:B------:R-:W-:Y:S01]  /*5c00*/  @!P1 IADD3.X R20, R63, UR12, RZ, P2, !PT ;  /* 0x0000000c3f149c10 */ /* 0x000fe200097fe4ff */
[----:B------:R-:W-:Y:S01]  /*5c10*/  @!P1 IMAD.MOV.U32 R72, RZ, RZ, R40 ;  /* 0x000000ffff489224 */ /* 0x000fe200078e0028 */
[----:B------:R-:W-:-:S03]  /*5c20*/  @!P1 LEA.HI.X R67, R40, R21, R63, 0x1, P3 ;  /* 0x0000001528439211 */ /* 0x000fc600018f0c3f */
[----:B------:R-:W5:Y:S01]  /*5c30*/  @!P1 LDC.64 R12, c[0x0][0x218] ;  /* 0x00008600ff0c9b82 */ /* 0x000f620000000a00 */
[C---:B--2---:R-:W-:Y:S01]  /*5c40*/  @!P1 LEA R18, P2, R23.reuse, R18, 0x1 ;  /* 0x0000001217129211 */ /* 0x044fe200078408ff */
[----:B------:R-:W-:Y:S01]  /*5c50*/  @!P1 IMAD.WIDE.U32 R72, R22, 0x60, R72 ;  /* 0x0000006016489825 */ /* 0x000fe200078e0048 */
[----:B------:R-:W-:Y:S01]  /*5c60*/  @!PT LDS RZ, [RZ] ;  /* 0x00000000fffff984 */ /* 0x000fe20000000800 */
[----:B------:R-:W-:Y:S01]  /*5c70*/  @!PT LDS RZ, [RZ] ;  /* 0x00000000fffff984 */ /* 0x000fe20000000800 */
[----:B------:R-:W-:Y:S01]  /*5c80*/  @!PT LDS RZ, [RZ] ;  /* 0x00000000fffff984 */ /* 0x000fe20000000800 */
[----:B------:R1:W-:Y:S02]  /*5c90*/  @!P1 LDGSTS.E.BYPASS.LTC128B.128 [R171+0x4000], desc[UR22][R66.64] ;  /* 0x0400000042ab9fae */ /* 0x0003e4000b901d56 */
[----:B------:R-:W-:Y:S02]  /*5ca0*/  @!P1 LEA.HI.X R19, R23, R19, R20, 0x1, P2 ;  /* 0x0000001317139211 */ /* 0x000fe400010f0c14 */
[----:B------:R1:W-:Y:S01]  /*5cb0*/  @P1 STS.128 [R171+0x4800], RZ ;  /* 0x004800ffab001388 */ /* 0x0003e20000000c00 */
[----:B------:R-:W2:Y:S01]  /*5cc0*/  @!P1 LDC.64 R10, c[0x0][0x218] ;  /* 0x00008600ff0a9b82 */ /* 0x000ea20000000a00 */
[----:B---3--:R-:W-:Y:S01]  /*5cd0*/  @!P1 LEA R20, P3, R25, R16, 0x1 ;  /* 0x0000001019149211 */ /* 0x008fe200078608ff */
[----:B------:R-:W-:Y:S01]  /*5ce0*/  @!P1 VIADD R16, R65, UR17 ;  /* 0x0000001141109c36 */ /* 0x000fe20008000000 */
[----:B------:R-:W-:Y:S01]  /*5cf0*/  @!PT LDS RZ, [RZ] ;  /* 0x00000000fffff984 */ /* 0x000fe20000000800 */
[----:B------:R-:W-:Y:S01]  /*5d00*/  @!PT LDS RZ, [RZ] ;  /* 0x00000000fffff984 */ /* 0x000fe20000000800 */
[----:B------:R-:W-:Y:S01]  /*5d10*/  @!PT LDS RZ, [RZ] ;  /* 0x00000000fffff984 */ /* 0x000fe20000000800 */
[----:B------:R1:W-:Y:S02]  /*5d20*/  @!P1 LDGSTS.E.BYPASS.LTC128B.128 [R171+0x4800], desc[UR22][R18.64] ;  /* 0x0480000012ab9fae */ /* 0x0003e4000b901d56 */
[----:B------:R-:W-:-:S02]  /*5d30*/  @!P1 LEA.HI.X R21, R25, R17, R24, 0x1, P3 ;  /* 0x0000001119159211 */ /* 0x000fc400018f0c18 */
[----:B------:R1:W-:Y:S01]  /*5d40*/  @P1 STS.128 [R171+0x5000], RZ ;  /* 0x005000ffab001388 */ /* 0x0003e20000000c00 */
[----:B------:R-:W3:Y:S01]  /*5d50*/  @!P1 LDC.64 R8, c[0x0][0x218] ;  /* 0x00008600ff089b82 */ /* 0x000ee20000000a00 */
[C---:B----4-:R-:W-:Y:S01]  /*5d60*/  @!P1 LEA R22, P2, R64.reuse, R14, 0x1 ;  /* 0x0000000e40169211 */ /* 0x050fe200078408ff */
[----:B------:R-:W-:Y:S01]  /*5d70*/  @!P1 VIADD R14, R73, UR6 ;  /* 0x00000006490e9c36 */ /* 0x000fe20008000000 */
[----:B------:R-:W-:Y:S01]  /*5d80*/  @!PT LDS RZ, [RZ] ;  /* 0x00000000fffff984 */ /* 0x000fe20000000800 */
[----:B------:R-:W-:Y:S01]  /*5d90*/  @!PT LDS RZ, [RZ] ;  /* 0x00000000fffff984 */ /* 0x000fe20000000800 */
[----:B------:R-:W-:Y:S01]  /*5da0*/  @!PT LDS RZ, [RZ] ;  /* 0x00000000fffff984 */ /* 0x000fe20000000800 */
[----:B------:R1:W-:Y:S02]  /*5db0*/  @!P1 LDGSTS.E.BYPASS.LTC128B.128 [R171+0x5000], desc[UR22][R20.64] ;  /* 0x0500000014ab9fae */ /* 0x0003e4000b901d56 */
[----:B------:R-:W-:Y:S02]  /*5dc0*/  @!P1 LEA.HI.X R23, R64, R15, R16, 0x1, P2 ;  /* 0x0000000f40179211 */ /* 0x000fe400010f0c10 */
[----:B------:R1:W-:Y:S01]  /*5dd0*/  @P1 STS.128 [R171+0x5800], RZ ;  /* 0x005800ffab001388 */ /* 0x0003e20000000c00 */
[----:B-----5:R-:W-:Y:S01]  /*5de0*/  @!P1 LEA R16, P4, R27, R12, 0x1 ;  /* 0x0000000c1b109211 */ /* 0x020fe200078808ff */
[----:B------:R-:W-:-:S02]  /*5df0*/  @!P1 VIADD R12, R43, UR7 ;  /* 0x000000072b0c9c36 */ /* 0x000fc40008000000 */
[----:B------:R-:W-:Y:S01]  /*5e00*/  @!PT LDS RZ, [RZ] ;  /* 0x00000000fffff984 */ /* 0x000fe20000000800 */
[----:B------:R-:W-:Y:S01]  /*5e10*/  @!PT LDS RZ, [RZ] ;  /* 0x00000000fffff984 */ /* 0x000fe20000000800 */
[----:B------:R-:W-:Y:S01]  /*5e20*/  @!PT LDS RZ, [RZ] ;  /* 0x00000000fffff984 */ /* 0x000fe20000000800 */
[----:B------:R1:W-:Y:S01]  /*5e30*/  @!P1 LDGSTS.E.BYPASS.LTC128B.128 [R171+0x5800], desc[UR22][R22.64] ;  /* 0x0580000016ab9fae */ /* 0x0003e2000b901d56 */
[----:B------:R-:W-:-:S03]  /*5e40*/  @!P1 LEA.HI.X R17, R27, R13, R26, 0x1, P4 ;  /* 0x0000000d1b119211 */ /* 0x000fc600020f0c1a */
[----:B------:R1:W-:Y:S01]  /*5e50*/  @P1 STS.128 [R171+0x6000], RZ ;  /* 0x006000ffab001388 */ /* 0x0003e20000000c00 */
[----:B--2---:R-:W-:-:S03]  /*5e60*/  @!P1 LEA R10, P3, R42, R10, 0x1 ;  /* 0x0000000a2a0a9211 */ /* 0x004fc600078608ff */
[----:B------:R-:W-:Y:S01]  /*5e70*/  @!PT LDS RZ, [RZ] ;  /* 0x00000000fffff984 */ /* 0x000fe20000000800 */
[----:B------:R-:W-:Y:S01]  /*5e80*/  @!PT LDS RZ, [RZ] ;  /* 0x00000000fffff984 */ /* 0x000fe20000000800 */
[----:B------:R-:W-:Y:S01]  /*5e90*/  @!PT LDS RZ, [RZ] ;  /* 0x00000000fffff984 */ /* 0x000fe20000000800 */
[----:B------:R1:W-:Y:S01]  /*5ea0*/  @!P1 LDGSTS.E.BYPASS.LTC128B.128 [R171+0x6000], desc[UR22][R16.64] ;  /* 0x0600000010ab9fae */ /* 0x0003e2000b901d56 */
[----:B------:R-:W-:-:S03]  /*5eb0*/  @!P1 LEA.HI.X R11, R42, R11, R12, 0x1, P3 ;  /* 0x0000000b2a0b9211 */ /* 0x000fc600018f0c0c */
[----:B------:R1:W-:Y:S01]  /*5ec0*/  @P1 STS.128 [R171+0x6800], RZ ;  /* 0x006800ffab001388 */ /* 0x0003e20000000c00 */
[----:B---3--:R-:W-:-:S03]  /*5ed0*/  @!P1 LEA R8, P2, R72, R8, 0x1 ;  /* 0x0000000848089211 */ /* 0x008fc600078408ff */
[----:B------:R-:W-:Y:S01]  /*5ee0*/  @!PT LDS RZ, [RZ] ;  /* 0x00000000fffff984 */ /* 0x000fe20000000800 */
[----:B------:R-:W-:Y:S01]  /*5ef0*/  @!PT LDS RZ, [RZ] ;  /* 0x00000000fffff984 */ /* 0x000fe20000000800 */
[----:B------:R-:W-:Y:S01]  /*5f00*/  @!PT LDS RZ, [RZ] ;  /* 0x00000000fffff984 */ /* 0x000fe20000000800 */
[----:B------:R1:W-:Y:S01]  /*5f10*/  @!P1 LDGSTS.E.BYPASS.LTC128B.128 [R171+0x6800], desc[UR22][R10.64] ;  /* 0x068000000aab9fae */ /* 0x0003e2000b901d56 */
[----:B------:R-:W-:-:S03]  /*5f20*/  @!P1 LEA.HI.X R9, R72, R9, R14, 0x1, P2 ;  /* 0x0000000948099211 */ /* 0x000fc600010f0c0e */
        /* <DEDUP_REMOVED lines=8> */
[----:B-1----:R-:W-:Y:S01]  /*5fb0*/  IMAD.U32 R8, RZ, RZ, UR10 ;  /* 0x0000000aff087e24 */ /* 0x002fe2000f8e00ff */
        /* <DEDUP_REMOVED lines=11> */
.L_x_298:
[----:B------:R-:W-:Y:S05]  /*6070*/  BSYNC B0 ;  /* 0x0000000000007941 */ /* 0x000fea0003800000 */
.L_x_297:
[----:B------:R-:W0:Y:S02]  /*6080*/  LDGDEPBAR ;  /* 0x00000000000079af */ /* 0x000e240000000000 */
.L_x_296:
[----:B-12---:R-:W-:Y:S01]  /*6090*/  FMNMX.FTZ R11, R2, R86, !PT ;  /* 0x00000056020b7209 */ /* 0x006fe20007810000 */
[----:B------:R-:W-:Y:S01]  /*60a0*/  ULDC UR6, c[0x0][0x2ec] ;  /* 0x0000bb0000067ab9 */ /* 0x000fe20000000800 */
        /* <DEDUP_REMOVED lines=62> */
[----:B------:R-:W1:Y:S01]  /*6490*/  SHFL.BFLY PT, R13, R10, 0x2, 0x1f ;  /* 0x0c401f000a0d7f89 */ /* 0x000e6200000e0000 */
        /* <DEDUP_REMOVED lines=12> */
[----:B-1----:R-:W-:Y:S02]  /*6560*/  FMNMX.FTZ R13, R10, R13, !PT ;  /* 0x0000000d0a0d7209 */ /* 0x002fe40007810000 */
[----:B------:R-:W-:Y:S02]  /*6570*/  FMNMX.FTZ R8, R219, R8, !PT ;  /* 0x00000008db087209 */ /* 0x000fe40007810000 */
[----:B------:R-:W-:Y:S01]  /*6580*/  FMNMX.FTZ R9, R110, R9, !PT ;  /* 0x000000096e097209 */ /* 0x000fe20007810000 */
[----:B------:R-:W1:Y:S01]  /*6590*/  SHFL.BFLY PT, R68, R13, 0x1, 0x1f ;  /* 0x0c201f000d447f89 */ /* 0x000e6200000e0000 */
[----:B------:R-:W-:-:S02]  /*65a0*/  FMNMX.FTZ R8, R225, R8, !PT ;  /* 0x00000008e1087209 */ /* 0x000fc40007810000 */
[----:B------:R-:W-:Y:S02]  /*65b0*/  FMNMX.FTZ R12, R85, R161, !PT ;  /* 0x000000a1550c7209 */ /* 0x000fe40007810000 */
[----:B------:R-:W-:Y:S02]  /*65c0*/  FMNMX.FTZ R10, R98, R9, !PT ;  /* 0x00000009620a7209 */ /* 0x000fe40007810000 */
[----:B------:R-:W-:Y:S02]  /*65d0*/  FMNMX.FTZ R8, R231, R8, !PT ;  /* 0x00000008e7087209 */ /* 0x000fe40007810000 */
[----:B------:R-:W-:Y:S02]  /*65e0*/  FMNMX.FTZ R12, R163, R12, !PT ;  /* 0x0000000ca30c7209 */ /* 0x000fe40007810000 */
[----:B------:R-:W-:Y:S02]  /*65f0*/  FMNMX.FTZ R9, R95, R10, !PT ;  /* 0x0000000a5f097209 */ /* 0x000fe40007810000 */
[----:B------:R-:W-:-:S02]  /*6600*/  FMNMX.FTZ R8, R217, R8, !PT ;  /* 0x00000008d9087209 */ /* 0x000fc40007810000 */
[----:B------:R-:W-:Y:S01]  /*6610*/  FMNMX.FTZ R12, R243, R12, !PT ;  /* 0x0000000cf30c7209 */ /* 0x000fe20007810000 */
[----:B------:R-:W2:Y:S01]  /*6620*/  SHFL.BFLY PT, R10, R9, 0x2, 0x1f ;  /* 0x0c401f00090a7f89 */ /* 0x000ea200000e0000 */
[----:B------:R-:W-:Y:S02]  /*6630*/  FMNMX.FTZ R8, R215, R8, !PT ;  /* 0x00000008d7087209 */ /* 0x000fe40007810000 */
[----:B------:R-:W-:Y:S02]  /*6640*/  FMNMX.FTZ R11, R69, R12, !PT ;  /* 0x0000000c450b7209 */ /* 0x000fe40007810000 */
[----:B------:R-:W-:Y:S02]  /*6650*/  FMNMX.FTZ R8, R211, R8, !PT ;  /* 0x00000008d3087209 */ /* 0x000fe40007810000 */
[----:B------:R-:W-:Y:S02]  /*6660*/  FMNMX.FTZ R11, R80, R11, !PT ;  /* 0x0000000b500b7209 */ /* 0x000fe40007810000 */
[----:B-1----:R-:W-:-:S02]  /*6670*/  FMNMX.FTZ R68, R13, R68, !PT ;  /* 0x000000440d447209 */ /* 0x002fc40007810000 */
[----:B------:R-:W-:Y:S02]  /*6680*/  FMNMX.FTZ R8, R197, R8, !PT ;  /* 0x00000008c5087209 */ /* 0x000fe40007810000 */
[----:B------:R-:W-:Y:S01]  /*6690*/  FMNMX.FTZ R11, R160, R11, !PT ;  /* 0x0000000ba00b7209 */ /* 0x000fe20007810000 */
[C---:B------:R-:W-:Y:S01]  /*66a0*/  FMUL.FTZ R129, R68.reuse, UR6 ;  /* 0x0000000644817c20 */ /* 0x040fe20008410000 */
[----:B------:R-:W-:Y:S02]  /*66b0*/  FMNMX.FTZ R8, R31, R8, !PT ;  /* 0x000000081f087209 */ /* 0x000fe40007810000 */
[----:B------:R-:W-:Y:S02]  /*66c0*/  FSETP.NEU.FTZ.AND P1, PT, R68, -INF , PT ;  /* 0xff8000004400780b */ /* 0x000fe40003f3d000 */
[----:B------:R-:W-:Y:S02]  /*66d0*/  FMNMX.FTZ R12, R236, R11, !PT ;  /* 0x0000000bec0c7209 */ /* 0x000fe40007810000 */
[----:B------:R-:W-:-:S02]  /*66e0*/  FMNMX.FTZ R8, R29, R8, !PT ;  /* 0x000000081d087209 */ /* 0x000fc40007810000 */
[----:B------:R-:W-:Y:S02]  /*66f0*/  FSEL R129, R129, RZ, P1 ;  /* 0x000000ff81817208 */ /* 0x000fe40000800000 */
[----:B------:R-:W-:Y:S02]  /*6700*/  FMNMX.FTZ R12, R49, R12, !PT ;  /* 0x0000000c310c7209 */ /* 0x000fe40007810000 */
[----:B------:R-:W-:Y:S01]  /*6710*/  FMNMX.FTZ R8, R115, R8, !PT ;  /* 0x0000000873087209 */ /* 0x000fe20007810000 */
[--C-:B------:R-:W-:Y:S01]  /*6720*/  FFMA.FTZ R107, R2, UR6, -R129.reuse ;  /* 0x00000006026b7c23 */ /* 0x100fe20008010881 */
[----:B------:R-:W-:Y:S01]  /*6730*/  FMNMX.FTZ R12, R57, R12, !PT ;  /* 0x0000000c390c7209 */ /* 0x000fe20007810000 */
[--C-:B------:R-:W-:Y:S01]  /*6740*/  FFMA.FTZ R91, R104, UR6, -R129.reuse ;  /* 0x00000006685b7c23 */ /* 0x100fe20008010881 */
[----:B------:R-:W-:Y:S01]  /*6750*/  FMNMX.FTZ R2, R113, R8, !PT ;  /* 0x0000000871027209 */ /* 0x000fe20007810000 */
[--C-:B------:R-:W-:Y:S01]  /*6760*/  FFMA.FTZ R81, R92, UR6, -R129.reuse ;  /* 0x000000065c517c23 */ /* 0x100fe20008010881 */
[----:B--2---:R-:W-:Y:S01]  /*6770*/  FMNMX.FTZ R10, R9, R10, !PT ;  /* 0x0000000a090a7209 */ /* 0x004fe20007810000 */
[--C-:B------:R-:W-:Y:S01]  /*6780*/  FFMA.FTZ R78, R96, UR6, -R129.reuse ;  /* 0x00000006604e7c23 */ /* 0x100fe20008010881 */
[----:B------:R-:W-:Y:S01]  /*6790*/  FMNMX.FTZ R12, R55, R12, !PT ;  /* 0x0000000c370c7209 */ /* 0x000fe20007810000 */
[--C-:B------:R-:W-:Y:S01]  /*67a0*/  FFMA.FTZ R75, R108, UR6, -R129.reuse ;  /* 0x000000066c4b7c23 */ /* 0x100fe20008010881 */
[----:B------:R-:W-:Y:S01]  /*67b0*/  FMNMX.FTZ R9, R101, R2, !PT ;  /* 0x0000000265097209 */ /* 0x000fe20007810000 */
[----:B------:R-:W1:Y:S01]  /*67c0*/  SHFL.BFLY PT, R11, R10, 0x1, 0x1f ;  /* 0x0c201f000a0b7f89 */ /* 0x000e6200000e0000 */
[----:B------:R-:W-:Y:S01]  /*67d0*/  FMNMX.FTZ R12, R59, R12, !PT ;  /* 0x0000000c3b0c7209 */ /* 0x000fe20007810000 */
[--C-:B------:R-:W-:Y:S01]  /*67e0*/  FFMA.FTZ R106, R86, UR6, -R129.reuse ;  /* 0x00000006566a7c23 */ /* 0x100fe20008010881 */
[----:B------:R-:W-:Y:S01]  /*67f0*/  FMNMX.FTZ R2, R100, R9, !PT ;  /* 0x0000000964027209 */ /* 0x000fe20007810000 */
[--C-:B------:R-:W-:Y:S01]  /*6800*/  FFMA.FTZ R88, R174, UR6, -R129.reuse ;  /* 0x00000006ae587c23 */ /* 0x100fe20008010881 */
        /* <DEDUP_REMOVED lines=9> */
[----:B------:R-:W2:Y:S01]  /*68a0*/  MUFU.EX2 R106, R106 ;  /* 0x0000006a006a7308 */ /* 0x000ea20000000800 */
[----:B------:R-:W-:Y:S01]  /*68b0*/  LEA R247, R3, UR4, 0x1 ;  /* 0x0000000403f77c11 */ /* 0x000fe2000f8e08ff */
[----:B------:R-:W3:Y:S01]  /*68c0*/  SHFL.BFLY PT, R8, R9, 0x2, 0x1f ;  /* 0x0c401f0009087f89 */ /* 0x000ee200000e0000 */
[----:B------:R-:W-:Y:S01]  /*68d0*/  FMNMX.FTZ R12, R207, R12, !PT ;  /* 0x0000000ccf0c7209 */ /* 0x000fe20007810000 */
[--C-:B------:R-:W-:Y:S01]  /*68e0*/  FFMA.FTZ R62, R234, UR6, -R129.reuse ;  /* 0x00000006ea3e7c23 */ /* 0x100fe20008010881 */
[-C--:B------:R-:W-:Y:S01]  /*68f0*/  LEA R245, R4, R247.reuse, 0x1 ;  /* 0x000000f704f57211 */ /* 0x080fe200078e08ff */
[----:B------:R-:W-:Y:S01]  /*6900*/  LDSM.16.MT88.4 R156, [R247+0x8000] ;  /* 0x00800000f79c783b */ /* 0x000fe20000004200 */
[----:B------:R-:W-:Y:S01]  /*6910*/  FMNMX.FTZ R12, R205, R12, !PT ;  /* 0x0000000ccd0c7209 */ /* 0x000fe20007810000 */
[----:B------:R-:W-:Y:S01]  /*6920*/  MUFU.EX2 R91, R91 ;  /* 0x0000005b005b7308 */ /* 0x000fe20000000800 */
[----:B------:R-:W-:Y:S01]  /*6930*/  LEA R246, R6, R247, 0x1 ;  /* 0x000000f706f67211 */ /* 0x000fe200078e08ff */
[----:B------:R-:W-:Y:S01]  /*6940*/  LDSM.16.MT88.4 R136, [R245+0x8000] ;  /* 0x00800000f588783b */ /* 0x000fe20000004200 */
[----:B-1----:R-:W-:Y:S01]  /*6950*/  FMNMX.FTZ R2, R10, R11, !PT ;  /* 0x0000000b0a027209 */ /* 0x002fe20007810000 */
[--C-:B------:R-:W-:Y:S01]  /*6960*/  FFMA.FTZ R61, R58, UR6, -R129.reuse ;  /* 0x000000063a3d7c23 */ /* 0x100fe20008010881 */
[----:B------:R-:W-:Y:S01]  /*6970*/  FMNMX.FTZ R10, R201, R12, !PT ;  /* 0x0000000cc90a7209 */ /* 0x000fe20007810000 */
[----:B------:R-:W-:Y:S01]  /*6980*/  LDSM.16.MT88.4 R148, [R246+0x8000] ;  /* 0x00800000f694783b */ /* 0x000fe20000004200 */
[C---:B------:R-:W-:Y:S01]  /*6990*/  FSETP.NEU.FTZ.AND P1, PT, R2.reuse, -INF , PT ;  /* 0xff8000000200780b */ /* 0x040fe20003f3d000 */
[----:B------:R-:W-:Y:S01]  /*69a0*/  FMUL.FTZ R105, R2, UR6 ;  /* 0x0000000602697c20 */ /* 0x000fe20008410000 */
[----:B------:R-:W-:Y:S01]  /*69b0*/  FMNMX.FTZ R10, R227, R10, !PT ;  /* 0x0000000ae30a7209 */ /* 0x000fe20007810000 */
[----:B------:R-:W1:Y:S01]  /*69c0*/  MUFU.EX2 R88, R88 ;  /* 0x0000005800587308 */ /* 0x000e620000000800 */
[----:B------:R-:W-:Y:S01]  /*69d0*/  LEA R244, R6, R245, 0x1 ;  /* 0x000000f506f47211 */ /* 0x000fe200078e08ff */
[----:B------:R-:W-:Y:S01]  /*69e0*/  LDSM.16.MT88.4 R24, [R247+0x8800] ;  /* 0x00880000f718783b */ /* 0x000fe20000004200 */
[----:B------:R-:W-:Y:S01]  /*69f0*/  FMNMX.FTZ R10, R229, R10, !PT ;  /* 0x0000000ae50a7209 */ /* 0x000fe20007810000 */
[----:B------:R-:W-:Y:S01]  /*6a00*/  FFMA.FTZ R58, R228, UR6, -R129 ;  /* 0x00000006e43a7c23 */ /* 0x000fe20008010881 */
[----:B------:R-:W-:Y:S01]  /*6a10*/  FSEL R105, R105, RZ, P1 ;  /* 0x000000ff69697208 */ /* 0x000fe20000800000 */
[----:B------:R-:W-:Y:S01]  /*6a20*/  LDSM.16.MT88.4 R20, [R246+0x8800] ;  /* 0x00880000f614783b */ /* 0x000fe20000004200 */
[----:B------:R-:W-:Y:S01]  /*6a30*/  FMNMX.FTZ R10, R223, R10, !PT ;  /* 0x0000000adf0a7209 */ /* 0x000fe20007810000 */
[----:B------:R-:W-:Y:S01]  /*6a40*/  MUFU.EX2 R86, R86 ;  /* 0x0000005600567308 */ /* 0x000fe20000000800 */
[----:B---3--:R-:W-:Y:S01]  /*6a50*/  FMNMX.FTZ R8, R9, R8, !PT ;  /* 0x0000000809087209 */ /* 0x008fe20007810000 */
[--C-:B------:R-:W-:Y:S01]  /*6a60*/  FFMA.FTZ R104, R0, UR6, -R105.reuse ;  /* 0x0000000600687c23 */ /* 0x100fe20008010869 */
[----:B------:R-:W-:Y:S01]  /*6a70*/  FMNMX.FTZ R10, R221, R10, !PT ;  /* 0x0000000add0a7209 */ /* 0x000fe20007810000 */
[--C-:B------:R-:W-:Y:S01]  /*6a80*/  FFMA.FTZ R103, R102, UR6, -R105.reuse ;  /* 0x0000000666677c23 */ /* 0x100fe20008010869 */
[--C-:B------:R-:W-:Y:S01]  /*6a90*/  FFMA.FTZ R76, R114, UR6, -R105.reuse ;  /* 0x00000006724c7c23 */ /* 0x100fe20008010869 */
[----:B------:R-:W3:Y:S01]  /*6aa0*/  SHFL.BFLY PT, R9, R8, 0x1, 0x1f ;  /* 0x0c201f0008097f89 */ /* 0x000ee200000e0000 */
[----:B------:R-:W-:Y:S01]  /*6ab0*/  FMNMX.FTZ R10, R199, R10, !PT ;  /* 0x0000000ac70a7209 */ /* 0x000fe20007810000 */
[--C-:B------:R-:W-:Y:S01]  /*6ac0*/  FFMA.FTZ R87, R94, UR6, -R105.reuse ;  /* 0x000000065e577c23 */ /* 0x100fe20008010869 */
[--C-:B------:R-:W-:Y:S01]  /*6ad0*/  FFMA.FTZ R92, R170, UR6, -R105.reuse ;  /* 0x00000006aa5c7c23 */ /* 0x100fe20008010869 */
[----:B------:R-:W-:Y:S01]  /*6ae0*/  MUFU.EX2 R104, R104 ;  /* 0x0000006800687308 */ /* 0x000fe20000000800 */
[----:B------:R-:W-:Y:S01]  /*6af0*/  FMNMX.FTZ R10, R131, R10, !PT ;  /* 0x0000000a830a7209 */ /* 0x000fe20007810000 */
[----:B------:R-:W-:Y:S01]  /*6b00*/  LDSM.16.MT88.4 R16, [R245+0x8800] ;  /* 0x00880000f510783b */ /* 0x000fe20000004200 */
[----:B--2---:R-:W-:Y:S01]  /*6b10*/  F2FP.F16.F32.PACK_AB R144, R106, R107 ;  /* 0x0000006b6a90723e */ /* 0x004fe200000000ff */
[--C-:B------:R-:W-:Y:S01]  /*6b20*/  FFMA.FTZ R84, R172, UR6, -R105.reuse ;  /* 0x00000006ac547c23 */ /* 0x100fe20008010869 */
[----:B------:R-:W-:Y:S01]  /*6b30*/  FMNMX.FTZ R10, R121, R10, !PT ;  /* 0x0000000a790a7209 */ /* 0x000fe20007810000 */
[--C-:B------:R-:W-:Y:S01]  /*6b40*/  FFMA.FTZ R79, R180, UR6, -R105.reuse ;  /* 0x00000006b44f7c23 */ /* 0x100fe20008010869 */
[----:B-1----:R-:W-:Y:S01]  /*6b50*/  F2FP.F16.F32.PACK_AB R146, R88, R91 ;  /* 0x0000005b5892723e */ /* 0x002fe200000000ff */
[----:B------:R-:W1:Y:S01]  /*6b60*/  MUFU.EX2 R103, R103 ;  /* 0x0000006700677308 */ /* 0x000e620000000800 */
[----:B------:R-:W-:Y:S01]  /*6b70*/  FMNMX.FTZ R10, R119, R10, !PT ;  /* 0x0000000a770a7209 */ /* 0x000fe20007810000 */
[--C-:B------:R-:W-:Y:S01]  /*6b80*/  FFMA.FTZ R71, R176, UR6, -R105.reuse ;  /* 0x00000006b0477c23 */ /* 0x100fe20008010869 */
[--C-:B------:R-:W-:Y:S01]  /*6b90*/  FFMA.FTZ R67, R48, UR6, -R105.reuse ;  /* 0x0000000630437c23 */ /* 0x100fe20008010869 */
[----:B------:R-:W-:Y:S01]  /*6ba0*/  FFMA.FTZ R48, R60, UR6, -R105 ;  /* 0x000000063c307c23 */ /* 0x000fe20008010869 */
[----:B------:R-:W-:Y:S01]  /*6bb0*/  FMNMX.FTZ R10, R117, R10, !PT ;  /* 0x0000000a750a7209 */ /* 0x000fe20007810000 */
[----:B------:R-:W-:Y:S01]  /*6bc0*/  FFMA.FTZ R60, R54, UR6, -R129 ;  /* 0x00000006363c7c23 */ /* 0x000fe20008010881 */
[--C-:B------:R-:W-:Y:S01]  /*6bd0*/  FFMA.FTZ R47, R226, UR6, -R105.reuse ;  /* 0x00000006e22f7c23 */ /* 0x100fe20008010869 */
[----:B------:R-:W-:Y:S01]  /*6be0*/  MUFU.EX2 R92, R92 ;  /* 0x0000005c005c7308 */ /* 0x000fe20000000800 */
[----:B------:R-:W-:Y:S01]  /*6bf0*/  FMNMX.FTZ R10, R111, R10, !PT ;  /* 0x0000000a6f0a7209 */ /* 0x000fe20007810000 */
[--C-:B------:R-:W-:Y:S01]  /*6c00*/  FFMA.FTZ R130, R130, UR6, -R105.reuse ;  /* 0x0000000682827c23 */ /* 0x100fe20008010869 */
[----:B------:R-:W-:Y:S01]  /*6c10*/  FFMA.FTZ R202, R202, UR6, -R105 ;  /* 0x00000006caca7c23 */ /* 0x000fe20008010869 */
[----:B---3--:R-:W-:Y:S01]  /*6c20*/  FMNMX.FTZ R0, R8, R9, !PT ;  /* 0x0000000908007209 */ /* 0x008fe20007810000 */
[----:B------:R-:W-:Y:S01]  /*6c30*/  FFMA.FTZ R200, R200, UR6, -R129 ;  /* 0x00000006c8c87c23 */ /* 0x000fe20008010881 */
[----:B------:R-:W-:Y:S01]  /*6c40*/  FMNMX.FTZ R9, R35, R10, !PT ;  /* 0x0000000a23097209 */ /* 0x000fe20007810000 */
[----:B------:R-:W-:Y:S01]  /*6c50*/  FFMA.FTZ R208, R208, UR6, -R105 ;  /* 0x00000006d0d07c23 */ /* 0x000fe20008010869 */
[C---:B------:R-:W-:Y:S01]  /*6c60*/  FSETP.NEU.FTZ.AND P1, PT, R0.reuse, -INF , PT ;  /* 0xff8000000000780b */ /* 0x040fe20003f3d000 */
[----:B------:R-:W-:Y:S01]  /*6c70*/  FMUL.FTZ R102, R0, UR6 ;  /* 0x0000000600667c20 */ /* 0x000fe20008410000 */
[----:B------:R-:W-:Y:S01]  /*6c80*/  FMNMX.FTZ R8, R34, R9, !PT ;  /* 0x0000000922087209 */ /* 0x000fe20007810000 */
[----:B------:R-:W2:Y:S01]  /*6c90*/  MUFU.EX2 R87, R87 ;  /* 0x0000005700577308 */ /* 0x000ea20000000800 */
[----:B-1----:R-:W-:Y:S01]  /*6ca0*/  F2FP.F16.F32.PACK_AB R192, R103, R104 ;  /* 0x0000006867c0723e */ /* 0x002fe200000000ff */
[--C-:B------:R-:W-:Y:S01]  /*6cb0*/  FFMA.FTZ R218, R218, UR6, -R129.reuse ;  /* 0x00000006dada7c23 */ /* 0x100fe20008010881 */
[----:B------:R-:W-:Y:S01]  /*6cc0*/  FMNMX.FTZ R9, R33, R8, !PT ;  /* 0x0000000821097209 */ /* 0x000fe20007810000 */
[--C-:B------:R-:W-:Y:S01]  /*6cd0*/  FFMA.FTZ R212, R212, UR6, -R129.reuse ;  /* 0x00000006d4d47c23 */ /* 0x100fe20008010881 */
[----:B------:R-:W-:Y:S01]  /*6ce0*/  FSEL R102, R102, RZ, P1 ;  /* 0x000000ff66667208 */ /* 0x000fe20000800000 */
[--C-:B------:R-:W-:Y:S01]  /*6cf0*/  FFMA.FTZ R128, R128, UR6, -R129.reuse ;  /* 0x0000000680807c23 */ /* 0x100fe20008010881 */
[----:B------:R-:W-:Y:S01]  /*6d00*/  FMNMX.FTZ R8, R32, R9, !PT ;  /* 0x0000000920087209 */ /* 0x000fe20007810000 */
[----:B------:R-:W-:Y:S01]  /*6d10*/  MUFU.EX2 R81, R81 ;  /* 0x0000005100517308 */ /* 0x000fe20000000800 */
[--C-:B------:R-:W-:Y:S01]  /*6d20*/  FFMA.FTZ R127, R127, UR6, -R129.reuse ;  /* 0x000000067f7f7c23 */ /* 0x100fe20008010881 */
[--C-:B------:R-:W-:Y:S01]  /*6d30*/  FFMA.FTZ R94, R83, UR6, -R102.reuse ;  /* 0x00000006535e7c23 */ /* 0x100fe20008010866 */
[--C-:B------:R-:W-:Y:S01]  /*6d40*/  FFMA.FTZ R93, R109, UR6, -R102.reuse ;  /* 0x000000066d5d7c23 */ /* 0x100fe20008010866 */
[----:B------:R-:W1:Y:S01]  /*6d50*/  SHFL.BFLY PT, R3, R8, 0x2, 0x1f ;  /* 0x0c401f0008037f89 */ /* 0x000e6200000e0000 */
[--C-:B------:R-:W-:Y:S01]  /*6d60*/  FFMA.FTZ R77, R89, UR6, -R102.reuse ;  /* 0x00000006594d7c23 */ /* 0x100fe20008010866 */
[--C-:B------:R-:W-:Y:S01]  /*6d70*/  FFMA.FTZ R90, R167, UR6, -R102.reuse ;  /* 0x00000006a75a7c23 */ /* 0x100fe20008010866 */
[--C-:B------:R-:W-:Y:S01]  /*6d80*/  FFMA.FTZ R83, R169, UR6, -R102.reuse ;  /* 0x00000006a9537c23 */ /* 0x100fe20008010866 */
[----:B------:R-:W-:Y:S01]  /*6d90*/  MUFU.EX2 R94, R94 ;  /* 0x0000005e005e7308 */ /* 0x000fe20000000800 */
[----:B--2---:R-:W-:Y:S01]  /*6da0*/  F2FP.F16.F32.PACK_AB R194, R87, R92 ;  /* 0x0000005c57c2723e */ /* 0x004fe200000000ff */
[--C-:B------:R-:W-:Y:S01]  /*6db0*/  FFMA.FTZ R82, R165, UR6, -R102.reuse ;  /* 0x00000006a5527c23 */ /* 0x100fe20008010866 */
[--C-:B------:R-:W-:Y:S01]  /*6dc0*/  FFMA.FTZ R74, R173, UR6, -R102.reuse ;  /* 0x00000006ad4a7c23 */ /* 0x100fe20008010866 */
[--C-:B------:R-:W-:Y:S01]  /*6dd0*/  FFMA.FTZ R65, R177, UR6, -R102.reuse ;  /* 0x00000006b1417c23 */ /* 0x100fe20008010866 */
[--C-:B------:R-:W-:Y:S01]  /*6de0*/  FFMA.FTZ R66, R235, UR6, -R102.reuse ;  /* 0x00000006eb427c23 */ /* 0x100fe20008010866 */
[--C-:B------:R-:W-:Y:S01]  /*6df0*/  FFMA.FTZ R39, R39, UR6, -R102.reuse ;  /* 0x0000000627277c23 */ /* 0x100fe20008010866 */
[--C-:B------:R-:W-:Y:S01]  /*6e00*/  FFMA.FTZ R7, R7, UR6, -R102.reuse ;  /* 0x0000000607077c23 */ /* 0x100fe20008010866 */
[----:B------:R-:W2:Y:S01]  /*6e10*/  MUFU.EX2 R93, R93 ;  /* 0x0000005d005d7308 */ /* 0x000ea20000000800 */
[--C-:B------:R-:W-:Y:S01]  /*6e20*/  FFMA.FTZ R219, R219, UR6, -R102.reuse ;  /* 0x00000006dbdb7c23 */ /* 0x100fe20008010866 */
[--C-:B------:R-:W-:Y:S01]  /*6e30*/  FFMA.FTZ R225, R225, UR6, -R102.reuse ;  /* 0x00000006e1e17c23 */ /* 0x100fe20008010866 */
[--C-:B------:R-:W-:Y:S01]  /*6e40*/  FFMA.FTZ R215, R215, UR6, -R102.reuse ;  /* 0x00000006d7d77c23 */ /* 0x100fe20008010866 */
[--C-:B------:R-:W-:Y:S01]  /*6e50*/  FFMA.FTZ R211, R211, UR6, -R102.reuse ;  /* 0x00000006d3d37c23 */ /* 0x100fe20008010866 */
[--C-:B------:R-:W-:Y:S01]  /*6e60*/  FFMA.FTZ R126, R126, UR6, -R129.reuse ;  /* 0x000000067e7e7c23 */ /* 0x100fe20008010881 */
[--C-:B------:R-:W-:Y:S01]  /*6e70*/  FFMA.FTZ R125, R125, UR6, -R129.reuse ;  /* 0x000000067d7d7c23 */ /* 0x100fe20008010881 */
[--C-:B------:R-:W-:Y:S01]  /*6e80*/  FFMA.FTZ R124, R124, UR6, -R129.reuse ;  /* 0x000000067c7c7c23 */ /* 0x100fe20008010881 */
[----:B------:R-:W3:Y:S01]  /*6e90*/  MUFU.EX2 R90, R90 ;  /* 0x0000005a005a7308 */ /* 0x000ee20000000800 */
[--C-:B------:R-:W-:Y:S01]  /*6ea0*/  FFMA.FTZ R123, R123, UR6, -R129.reuse ;  /* 0x000000067b7b7c23 */ /* 0x100fe20008010881 */
[----:B------:R-:W-:Y:S01]  /*6eb0*/  FFMA.FTZ R122, R122, UR6, -R129 ;  /* 0x000000067a7a7c23 */ /* 0x000fe20008010881 */
[--C-:B------:R-:W-:Y:S01]  /*6ec0*/  FFMA.FTZ R228, R113, UR6, -R102.reuse ;  /* 0x0000000671e47c23 */ /* 0x100fe20008010866 */
[----:B-1----:R-:W-:Y:S01]  /*6ed0*/  FMNMX.FTZ R3, R8, R3, !PT ;  /* 0x0000000308037209 */ /* 0x002fe20007810000 */
[----:B------:R-:W-:Y:S01]  /*6ee0*/  FFMA.FTZ R118, R118, UR6, -R105 ;  /* 0x0000000676767c23 */ /* 0x000fe20008010869 */
[----:B------:R-:W-:Y:S01]  /*6ef0*/  LDSM.16.MT88.4 R8, [R244+0x8000] ;  /* 0x00800000f408783b */ /* 0x000fe20000004200 */
[--C-:B------:R-:W-:Y:S01]  /*6f00*/  FFMA.FTZ R226, R29, UR6, -R102.reuse ;  /* 0x000000061de27c23 */ /* 0x100fe20008010866 */
[----:B------:R-:W1:Y:S01]  /*6f10*/  MUFU.EX2 R83, R83 ;  /* 0x0000005300537308 */ /* 0x000e620000000800 */
[----:B--2---:R-:W-:Y:S01]  /*6f20*/  F2FP.F16.F32.PACK_AB R193, R93, R94 ;  /* 0x0000005e5dc1723e */ /* 0x004fe200000000ff */
[----:B------:R-:W2:Y:S01]  /*6f30*/  SHFL.BFLY PT, R12, R3, 0x1, 0x1f ;  /* 0x0c201f00030c7f89 */ /* 0x000ea200000e0000 */
[----:B------:R-:W-:Y:S01]  /*6f40*/  FFMA.FTZ R115, R115, UR6, -R102 ;  /* 0x0000000673737c23 */ /* 0x000fe20008010866 */
[----:B------:R-:W-:Y:S01]  /*6f50*/  FADD.FTZ R106, R107, R106 ;  /* 0x0000006a6b6a7221 */ /* 0x000fe20000010000 */
[----:B------:R-:W-:Y:S01]  /*6f60*/  FADD.FTZ R103, R104, R103 ;  /* 0x0000006768677221 */ /* 0x000fe20000010000 */
[----:B------:R-:W-:Y:S01]  /*6f70*/  FADD.FTZ R93, R94, R93 ;  /* 0x0000005d5e5d7221 */ /* 0x000fe20000010000 */
[--C-:B------:R-:W-:Y:S01]  /*6f80*/  FFMA.FTZ R112, R112, UR6, -R105.reuse ;  /* 0x0000000670707c23 */ /* 0x100fe20008010869 */
[----:B------:R-:W-:Y:S01]  /*6f90*/  MUFU.EX2 R84, R84 ;  /* 0x0000005400547308 */ /* 0x000fe20000000800 */
[----:B------:R-:W-:Y:S01]  /*6fa0*/  FADD.FTZ R91, R91, R106 ;  /* 0x0000006a5b5b7221 */ /* 0x000fe20000010000 */
[----:B------:R-:W-:Y:S01]  /*6fb0*/  FFMA.FTZ R110, R110, UR6, -R105 ;  /* 0x000000066e6e7c23 */ /* 0x000fe20008010869 */
[----:B------:R-:W-:Y:S01]  /*6fc0*/  FFMA.FTZ R99, R99, UR6, -R102 ;  /* 0x0000000663637c23 */ /* 0x000fe20008010866 */
[----:B---3--:R-:W-:Y:S01]  /*6fd0*/  FADD.FTZ R94, R90, R93 ;  /* 0x0000005d5a5e7221 */ /* 0x008fe20000010000 */
[----:B------:R-:W-:-:S03]  /*6fe0*/  FADD.FTZ R91, R88, R91 ;  /* 0x0000005b585b7221 */ /* 0x000fc60000010000 */
[----:B------:R-:W3:Y:S01]  /*6ff0*/  MUFU.EX2 R79, R79 ;  /* 0x0000004f004f7308 */ /* 0x000ee20000000800 */
[C---:B-1----:R-:W-:Y:S01]  /*7000*/  F2FP.F16.F32.PACK_AB R195, R83.reuse, R90 ;  /* 0x0000005a53c3723e */ /* 0x042fe200000000ff */
[----:B------:R-:W-:-:S06]  /*7010*/  FADD.FTZ R83, R83, R94 ;  /* 0x0000005e53537221 */ /* 0x000fcc0000010000 */
[C---:B------:R-:W-:Y:S01]  /*7020*/  HMMA.16816.F32 R164, R192.reuse, R156, RZ ;  /* 0x0000009cc0a4723c */ /* 0x040fe200000018ff */
[----:B------:R-:W-:Y:S01]  /*7030*/  MUFU.EX2 R76, R76 ;  /* 0x0000004c004c7308 */ /* 0x000fe20000000800 */
[----:B--2---:R-:W-:Y:S02]  /*7040*/  FMNMX.FTZ R3, R3, R12, !PT ;  /* 0x0000000c03037209 */ /* 0x004fe40007810000 */
[----:B------:R-:W1:Y:S02]  /*7050*/  LDSM.16.MT88.4 R12, [R244+0x8800] ;  /* 0x00880000f40c783b */ /* 0x000e640000004200 */
[C---:B------:R-:W-:Y:S01]  /*7060*/  FSETP.NEU.FTZ.AND P1, PT, R3.reuse, -INF , PT ;  /* 0xff8000000300780b */ /* 0x040fe20003f3d000 */
[----:B------:R-:W-:Y:S01]  /*7070*/  FMUL.FTZ R114, R3, UR6 ;  /* 0x0000000603727c20 */ /* 0x000fe20008410000 */
[----:B------:R-:W-:Y:S01]  /*7080*/  HMMA.16816.F32 R168, R192, R158, RZ ;  /* 0x0000009ec0a8723c */ /* 0x000fe200000018ff */
[----:B------:R-:W2:Y:S01]  /*7090*/  MUFU.EX2 R71, R71 ;  /* 0x0000004700477308 */ /* 0x000ea20000000800 */
[----:B---3--:R-:W-:-:S02]  /*70a0*/  F2FP.F16.F32.PACK_AB R40, R79, R84 ;  /* 0x000000544f28723e */ /* 0x008fc400000000ff */
[----:B------:R-:W-:Y:S02]  /*70b0*/  FSEL R114, R114, RZ, P1 ;  /* 0x000000ff72727208 */ /* 0x000fe40000800000 */
[C---:B------:R-:W-:Y:S03]  /*70c0*/  HMMA.16816.F32 R172, R192.reuse, R148, RZ ;  /* 0x00000094c0ac723c */ /* 0x040fe600000018ff */
        /* <DEDUP_REMOVED lines=9> */
[C---:B------:R-:W-:Y:S01]  /*7160*/  HMMA.16816.F32 R176, R192.reuse, R150, RZ ;  /* 0x00000096c0b0723c */ /* 0x040fe200000018ff */
[----:B--2---:R-:W-:Y:S01]  /*7170*/  F2FP.F16.F32.PACK_AB R42, R71, R76 ;  /* 0x0000004c472a723e */ /* 0x004fe200000000ff */
[----:B------:R-:W-:Y:S01]  /*7180*/  FFMA.FTZ R69, R50, UR6, -R129 ;  /* 0x0000000632457c23 */ /* 0x000fe20008010881 */
[--C-:B------:R-:W-:Y:S01]  /*7190*/  FFMA.FTZ R70, R49, UR6, -R114.reuse ;  /* 0x0000000631467c23 */ /* 0x100fe20008010872 */
[--C-:B------:R-:W-:Y:S01]  /*71a0*/  FFMA.FTZ R50, R230, UR6, -R105.reuse ;  /* 0x00000006e6327c23 */ /* 0x100fe20008010869 */
[----:B------:R-:W2:Y:S01]  /*71b0*/  MUFU.EX2 R108, R108 ;  /* 0x0000006c006c7308 */ /* 0x000ea20000000800 */
[C---:B------:R-:W-:Y:S01]  /*71c0*/  HMMA.16816.F32 R180, R192.reuse, R136, RZ ;  /* 0x00000088c0b4723c */ /* 0x040fe200000018ff */
[----:B------:R-:W-:Y:S01]  /*71d0*/  FFMA.FTZ R49, R56, UR6, -R105 ;  /* 0x0000000638317c23 */ /* 0x000fe20008010869 */
[--C-:B------:R-:W-:Y:S01]  /*71e0*/  FFMA.FTZ R56, R55, UR6, -R114.reuse ;  /* 0x0000000637387c23 */ /* 0x100fe20008010872 */
[--C-:B------:R-:W-:Y:S01]  /*71f0*/  FFMA.FTZ R57, R57, UR6, -R114.reuse ;  /* 0x0000000639397c23 */ /* 0x100fe20008010872 */
[--C-:B------:R-:W-:Y:S01]  /*7200*/  FFMA.FTZ R55, R59, UR6, -R114.reuse ;  /* 0x000000063b377c23 */ /* 0x100fe20008010872 */
[----:B------:R-:W-:Y:S01]  /*7210*/  FFMA.FTZ R59, R46, UR6, -R129 ;  /* 0x000000062e3b7c23 */ /* 0x000fe20008010881 */
[C---:B------:R-:W-:Y:S01]  /*7220*/  HMMA.16816.F32 R184, R192.reuse, R138, RZ ;  /* 0x0000008ac0b8723c */ /* 0x040fe200000018ff */
[----:B------:R-:W-:Y:S01]  /*7230*/  MUFU.EX2 R96, R96 ;  /* 0x0000006000607308 */ /* 0x000fe20000000800 */
[--C-:B------:R-:W-:Y:S01]  /*7240*/  FFMA.FTZ R54, R53, UR6, -R114.reuse ;  /* 0x0000000635367c23 */ /* 0x100fe20008010872 */
[--C-:B------:R-:W-:Y:S01]  /*7250*/  FFMA.FTZ R46, R44, UR6, -R105.reuse ;  /* 0x000000062c2e7c23 */ /* 0x100fe20008010869 */
[----:B------:R-:W-:Y:S01]  /*7260*/  FFMA.FTZ R53, R45, UR6, -R114 ;  /* 0x000000062d357c23 */ /* 0x000fe20008010872 */
[--C-:B------:R-:W-:Y:S01]  /*7270*/  FFMA.FTZ R44, R38, UR6, -R105.reuse ;  /* 0x00000006262c7c23 */ /* 0x100fe20008010869 */
[C---:B------:R-:W-:Y:S01]  /*7280*/  HMMA.16816.F32 R188, R192.reuse, R8, RZ ;  /* 0x00000008c0bc723c */ /* 0x040fe200000018ff */
[----:B------:R-:W-:Y:S01]  /*7290*/  FFMA.FTZ R45, R52, UR6, -R105 ;  /* 0x00000006342d7c23 */ /* 0x000fe20008010869 */
[----:B------:R-:W-:Y:S01]  /*72a0*/  FFMA.FTZ R38, R209, UR6, -R102 ;  /* 0x00000006d1267c23 */ /* 0x000fe20008010866 */
[----:B------:R-:W3:Y:S01]  /*72b0*/  MUFU.EX2 R89, R89 ;  /* 0x0000005900597308 */ /* 0x000ee20000000800 */
[----:B--2---:R-:W-:Y:S01]  /*72c0*/  F2FP.F16.F32.PACK_AB R145, R108, R109 ;  /* 0x0000006d6c91723e */ /* 0x004fe200000000ff */
[--C-:B------:R-:W-:Y:S01]  /*72d0*/  FFMA.FTZ R52, R51, UR6, -R114.reuse ;  /* 0x0000000633347c23 */ /* 0x100fe20008010872 */
[----:B------:R-:W-:Y:S01]  /*72e0*/  HMMA.16816.F32 R192, R192, R10, RZ ;  /* 0x0000000ac0c0723c */ /* 0x000fe200000018ff */
[--C-:B------:R-:W-:Y:S01]  /*72f0*/  FFMA.FTZ R51, R207, UR6, -R114.reuse ;  /* 0x00000006cf337c23 */ /* 0x100fe20008010872 */
[--C-:B------:R-:W-:Y:S01]  /*7300*/  FFMA.FTZ R207, R198, UR6, -R129.reuse ;  /* 0x00000006c6cf7c23 */ /* 0x100fe20008010881 */
[----:B------:R-:W-:Y:S01]  /*7310*/  FFMA.FTZ R198, R196, UR6, -R129 ;  /* 0x00000006c4c67c23 */ /* 0x000fe20008010881 */
[----:B------:R-:W-:Y:S01]  /*7320*/  FFMA.FTZ R196, R201, UR6, -R114 ;  /* 0x00000006c9c47c23 */ /* 0x000fe20008010872 */
[----:B------:R-:W-:Y:S01]  /*7330*/  MUFU.EX2 R82, R82 ;  /* 0x0000005200527308 */ /* 0x000fe20000000800 */
[----:B------:R-:W-:Y:S01]  /*7340*/  FFMA.FTZ R201, R222, UR6, -R105 ;  /* 0x00000006dec97c23 */ /* 0x000fe20008010869 */
[----:B------:R-:W-:Y:S01]  /*7350*/  FFMA.FTZ R222, R231, UR6, -R102 ;  /* 0x00000006e7de7c23 */ /* 0x000fe20008010866 */
[--C-:B------:R-:W-:Y:S01]  /*7360*/  FFMA.FTZ R209, R224, UR6, -R129.reuse ;  /* 0x00000006e0d17c23 */ /* 0x100fe20008010881 */
[--C-:B------:R-:W-:Y:S01]  /*7370*/  FFMA.FTZ R205, R205, UR6, -R114.reuse ;  /* 0x00000006cdcd7c23 */ /* 0x100fe20008010872 */
[--C-:B------:R-:W-:Y:S01]  /*7380*/  FFMA.FTZ R227, R227, UR6, -R114.reuse ;  /* 0x00000006e3e37c23 */ /* 0x100fe20008010872 */
[--C-:B------:R-:W-:Y:S01]  /*7390*/  FFMA.FTZ R224, R229, UR6, -R114.reuse ;  /* 0x00000006e5e07c23 */ /* 0x100fe20008010872 */
[--C-:B------:R-:W-:Y:S01]  /*73a0*/  FFMA.FTZ R231, R210, UR6, -R129.reuse ;  /* 0x00000006d2e77c23 */ /* 0x100fe20008010881 */
[----:B------:R-:W2:Y:S01]  /*73b0*/  MUFU.EX2 R77, R77 ;  /* 0x0000004d004d7308 */ /* 0x000ea20000000800 */
[----:B---3--:R-:W-:Y:S01]  /*73c0*/  F2FP.F16.F32.PACK_AB R147, R89, R96 ;  /* 0x000000605993723e */ /* 0x008fe200000000ff */
[----:B------:R-:W-:Y:S01]  /*73d0*/  FFMA.FTZ R210, R223, UR6, -R114 ;  /* 0x00000006dfd27c23 */ /* 0x000fe20008010872 */
[----:B------:R-:W-:Y:S01]  /*73e0*/  FFMA.FTZ R229, R214, UR6, -R129 ;  /* 0x00000006d6e57c23 */ /* 0x000fe20008010881 */
[--C-:B------:R-:W-:Y:S01]  /*73f0*/  FFMA.FTZ R223, R216, UR6, -R105.reuse ;  /* 0x00000006d8df7c23 */ /* 0x100fe20008010869 */
[----:B------:R-:W-:Y:S01]  /*7400*/  FFMA.FTZ R214, R220, UR6, -R105 ;  /* 0x00000006dcd67c23 */ /* 0x000fe20008010869 */
[----:B------:R-:W-:Y:S01]  /*7410*/  FFMA.FTZ R216, R197, UR6, -R102 ;  /* 0x00000006c5d87c23 */ /* 0x000fe20008010866 */
[--C-:B------:R-:W-:Y:S01]  /*7420*/  FFMA.FTZ R221, R221, UR6, -R114.reuse ;  /* 0x00000006dddd7c23 */ /* 0x100fe20008010872 */
[C---:B------:R-:W-:Y:S01]  /*7430*/  HMMA.16816.F32 R160, R144.reuse, R156, RZ ;  /* 0x0000009c90a0723c */ /* 0x040fe200000018ff */
[----:B------:R-:W-:Y:S01]  /*7440*/  MUFU.EX2 R74, R74 ;  /* 0x0000004a004a7308 */ /* 0x000fe20000000800 */
[--C-:B------:R-:W-:Y:S01]  /*7450*/  FFMA.FTZ R197, R199, UR6, -R114.reuse ;  /* 0x00000006c7c57c23 */ /* 0x100fe20008010872 */
[--C-:B------:R-:W-:Y:S01]  /*7460*/  FFMA.FTZ R220, R131, UR6, -R114.reuse ;  /* 0x0000000683dc7c23 */ /* 0x100fe20008010872 */
[----:B------:R-:W-:Y:S01]  /*7470*/  FFMA.FTZ R129, R120, UR6, -R129 ;  /* 0x0000000678817c23 */ /* 0x000fe20008010881 */
[--C-:B------:R-:W-:Y:S01]  /*7480*/  FFMA.FTZ R120, R121, UR6, -R114.reuse ;  /* 0x0000000679787c23 */ /* 0x100fe20008010872 */
[C---:B------:R-:W-:Y:S01]  /*7490*/  HMMA.16816.F32 R152, R144.reuse, R148, RZ ;  /* 0x000000949098723c */ /* 0x040fe200000018ff */
[--C-:B------:R-:W-:Y:S01]  /*74a0*/  FFMA.FTZ R119, R119, UR6, -R114.reuse ;  /* 0x0000000677777c23 */ /* 0x100fe20008010872 */
[--C-:B------:R-:W-:Y:S01]  /*74b0*/  FFMA.FTZ R117, R117, UR6, -R114.reuse ;  /* 0x0000000675757c23 */ /* 0x100fe20008010872 */
[----:B------:R-:W3:Y:S01]  /*74c0*/  MUFU.EX2 R65, R65 ;  /* 0x0000004100417308 */ /* 0x000ee20000000800 */
[----:B--2---:R-:W-:Y:S01]  /*74d0*/  F2FP.F16.F32.PACK_AB R41, R77, R82 ;  /* 0x000000524d29723e */ /* 0x004fe200000000ff */
[----:B------:R-:W-:Y:S01]  /*74e0*/  FFMA.FTZ R113, R34, UR6, -R114 ;  /* 0x0000000622717c23 */ /* 0x000fe20008010872 */
[C---:B------:R-:W-:Y:S01]  /*74f0*/  HMMA.16816.F32 R140, R144.reuse, R136, RZ ;  /* 0x00000088908c723c */ /* 0x040fe200000018ff */
[--C-:B------:R-:W-:Y:S01]  /*7500*/  FFMA.FTZ R121, R116, UR6, -R105.reuse ;  /* 0x0000000674797c23 */ /* 0x100fe20008010869 */
[--C-:B------:R-:W-:Y:S01]  /*7510*/  FFMA.FTZ R116, R30, UR6, -R105.reuse ;  /* 0x000000061e747c23 */ /* 0x100fe20008010869 */
[----:B------:R-:W-:Y:S01]  /*7520*/  FFMA.FTZ R131, R28, UR6, -R105 ;  /* 0x000000061c837c23 */ /* 0x000fe20008010869 */
[----:B------:R-:W-:Y:S01]  /*7530*/  FFMA.FTZ R199, R31, UR6, -R102 ;  /* 0x000000061fc77c23 */ /* 0x000fe20008010866 */
[----:B------:R-:W-:Y:S01]  /*7540*/  MUFU.EX2 R78, R78 ;  /* 0x0000004e004e7308 */ /* 0x000fe20000000800 */
[C---:B------:R-:W-:Y:S01]  /*7550*/  HMMA.16816.F32 R156, R144.reuse, R158, RZ ;  /* 0x0000009e909c723c */ /* 0x040fe200000018ff */
[----:B------:R-:W-:Y:S01]  /*7560*/  FADD.FTZ R109, R109, R108 ;  /* 0x0000006c6d6d7221 */ /* 0x000fe20000010000 */
[----:B------:R-:W-:Y:S01]  /*7570*/  FADD.FTZ R82, R82, R83 ;  /* 0x0000005352527221 */ /* 0x000fe20000010000 */
[----:B------:R-:W-:Y:S02]  /*7580*/  LDSM.16.MT88.4 R28, [R247+0xb000] ;  /* 0x00b00000f71c783b */ /* 0x000fe40000004200 */
[----:B------:R-:W-:Y:S01]  /*7590*/  FADD.FTZ R96, R96, R109 ;  /* 0x0000006d60607221 */ /* 0x000fe20000010000 */
[----:B------:R-:W-:Y:S01]  /*75a0*/  HMMA.16816.F32 R148, R144, R150, RZ ;  /* 0x000000969094723c */ /* 0x000fe200000018ff */
[----:B------:R-:W2:Y:S01]  /*75b0*/  MUFU.EX2 R75, R75 ;  /* 0x0000004b004b7308 */ /* 0x000ea20000000800 */
[----:B---3--:R-:W-:Y:S01]  /*75c0*/  F2FP.F16.F32.PACK_AB R43, R65, R74 ;  /* 0x0000004a412b723e */ /* 0x008fe200000000ff */
[----:B------:R-:W-:Y:S01]  /*75d0*/  FADD.FTZ R96, R89, R96 ;  /* 0x0000006059607221 */ /* 0x000fe20000010000 */
[----:B------:R-:W-:-:S02]  /*75e0*/  FADD.FTZ R77, R77, R82 ;  /* 0x000000524d4d7221 */ /* 0x000fc40000010000 */
[C---:B------:R-:W-:Y:S02]  /*75f0*/  HMMA.16816.F32 R136, R144.reuse, R138, RZ ;  /* 0x0000008a9088723c */ /* 0x040fe400000018ff */
[----:B------:R-:W-:Y:S01]  /*7600*/  FADD.FTZ R74, R74, R77 ;  /* 0x0000004d4a4a7221 */ /* 0x000fe20000010000 */
[----:B------:R-:W-:Y:S03]  /*7610*/  MUFU.EX2 R85, R85 ;  /* 0x0000005500557308 */ /* 0x000fe60000000800 */
[----:B------:R-:W-:Y:S01]  /*7620*/  HMMA.16816.F32 R132, R144, R8, RZ ;  /* 0x000000089084723c */ /* 0x000fe200000018ff */
[----:B------:R-:W-:-:S04]  /*7630*/  FADD.FTZ R65, R65, R74 ;  /* 0x0000004a41417221 */ /* 0x000fc80000010000 */
[----:B------:R-:W3:Y:S01]  /*7640*/  MUFU.EX2 R80, R80 ;  /* 0x0000005000507308 */ /* 0x000ee20000000800 */
[----:B------:R-:W-:Y:S01]  /*7650*/  HMMA.16816.F32 R144, R144, R10, RZ ;  /* 0x0000000a9090723c */ /* 0x000fe200000018ff */
[----:B------:R-:W-:Y:S01]  /*7660*/  F2FP.F16.F32.PACK_AB R8, R81, R86 ;  /* 0x000000565108723e */ /* 0x000fe200000000ff */
[----:B------:R-:W-:-:S04]  /*7670*/  FADD.FTZ R86, R86, R91 ;  /* 0x0000005b56567221 */ /* 0x000fc80000010000 */
[----:B------:R-:W-:Y:S01]  /*7680*/  HMMA.16816.F32 R164, R40, R24, R164 ;  /* 0x0000001828a4723c */ /* 0x000fe200000018a4 */
[----:B------:R-:W-:Y:S01]  /*7690*/  MUFU.EX2 R73, R73 ;  /* 0x0000004900497308 */ /* 0x000fe20000000800 */
[----:B--2---:R-:W-:Y:S01]  /*76a0*/  F2FP.F16.F32.PACK_AB R10, R75, R78 ;  /* 0x0000004e4b0a723e */ /* 0x004fe200000000ff */
[----:B------:R-:W-:-:S03]  /*76b0*/  FADD.FTZ R81, R81, R86 ;  /* 0x0000005651517221 */ /* 0x000fc60000010000 */
[C---:B------:R-:W-:Y:S03]  /*76c0*/  HMMA.16816.F32 R168, R40.reuse, R26, R168 ;  /* 0x0000001a28a8723c */ /* 0x040fe600000018a8 */
[----:B------:R-:W2:Y:S01]  /*76d0*/  MUFU.EX2 R72, R72 ;  /* 0x0000004800487308 */ /* 0x000ea20000000800 */
[C---:B---3--:R-:W-:Y:S01]  /*76e0*/  F2FP.F16.F32.PACK_AB R9, R80.reuse, R85 ;  /* 0x000000555009723e */ /* 0x048fe200000000ff */
[----:B------:R-:W-:Y:S01]  /*76f0*/  FADD.FTZ R85, R85, R96 ;  /* 0x0000006055557221 */ /* 0x000fe20000010000 */
[C---:B------:R-:W-:Y:S03]  /*7700*/  HMMA.16816.F32 R172, R40.reuse, R20, R172 ;  /* 0x0000001428ac723c */ /* 0x040fe600000018ac */
[----:B------:R-:W-:Y:S02]  /*7710*/  FADD.FTZ R80, R80, R85 ;  /* 0x0000005550507221 */ /* 0x000fe40000010000 */
[----:B------:R-:W-:Y:S01]  /*7720*/  MUFU.EX2 R67, R67 ;  /* 0x0000004300437308 */ /* 0x000fe20000000800 */
[C---:B------:R-:W-:Y:S06]  /*7730*/  HMMA.16816.F32 R176, R40.reuse, R22, R176 ;  /* 0x0000001628b0723c */ /* 0x040fec00000018b0 */
[----:B------:R-:W-:Y:S01]  /*7740*/  HMMA.16816.F32 R180, R40, R16, R180 ;  /* 0x0000001028b4723c */ /* 0x000fe200000018b4 */
[----:B------:R-:W3:Y:S01]  /*7750*/  MUFU.EX2 R50, R50 ;  /* 0x0000003200327308 */ /* 0x000ee20000000800 */
[----:B--2---:R-:W-:-:S04]  /*7760*/  F2FP.F16.F32.PACK_AB R11, R72, R73 ;  /* 0x00000049480b723e */ /* 0x004fc800000000ff */
[C---:B------:R-:W-:Y:S03]  /*7770*/  HMMA.16816.F32 R184, R40.reuse, R18, R184 ;  /* 0x0000001228b8723c */ /* 0x040fe600000018b8 */
[----:B------:R-:W-:Y:S03]  /*7780*/  MUFU.EX2 R49, R49 ;  /* 0x0000003100317308 */ /* 0x000fe60000000800 */
[C---:B-1----:R-:W-:Y:S05]  /*7790*/  HMMA.16816.F32 R188, R40.reuse, R12, R188 ;  /* 0x0000000c28bc723c */ /* 0x042fea00000018bc */
[----:B------:R-:W-:Y:S01]  /*77a0*/  MUFU.EX2 R48, R48 ;  /* 0x0000003000307308 */ /* 0x000fe20000000800 */
[----:B------:R-:W-:Y:S06]  /*77b0*/  HMMA.16816.F32 R192, R40, R14, R192 ;  /* 0x0000000e28c0723c */ /* 0x000fec00000018c0 */
[C---:B------:R-:W-:Y:S01]  /*77c0*/  HMMA.16816.F32 R160, R8.reuse, R24, R160 ;  /* 0x0000001808a0723c */ /* 0x040fe200000018a0 */
[--C-:B------:R-:W-:Y:S01]  /*77d0*/  FFMA.FTZ R43, R241, UR6, -R102.reuse ;  /* 0x00000006f12b7c23 */ /* 0x100fe20008010866 */
[--C-:B------:R-:W-:Y:S01]  /*77e0*/  FFMA.FTZ R42, R237, UR6, -R102.reuse ;  /* 0x00000006ed2a7c23 */ /* 0x100fe20008010866 */
[--C-:B------:R-:W-:Y:S01]  /*77f0*/  FFMA.FTZ R41, R239, UR6, -R102.reuse ;  /* 0x00000006ef297c23 */ /* 0x100fe20008010866 */
[----:B------:R-:W-:Y:S01]  /*7800*/  MUFU.EX2 R66, R66 ;  /* 0x0000004200427308 */ /* 0x000fe20000000800 */
[--C-:B------:R-:W-:Y:S01]  /*7810*/  FFMA.FTZ R40, R213, UR6, -R102.reuse ;  /* 0x00000006d5287c23 */ /* 0x100fe20008010866 */
[C---:B------:R-:W-:Y:S01]  /*7820*/  HMMA.16816.F32 R156, R8.reuse, R26, R156 ;  /* 0x0000001a089c723c */ /* 0x040fe2000000189c */
[----:B------:R-:W1:Y:S01]  /*7830*/  LDSM.16.MT88.4 R24, [R247+0x9000] ;  /* 0x00900000f718783b */ /* 0x000e620000004200 */
[--C-:B------:R-:W-:Y:S01]  /*7840*/  FFMA.FTZ R213, R204, UR6, -R105.reuse ;  /* 0x00000006ccd57c23 */ /* 0x100fe20008010869 */
[--C-:B------:R-:W-:Y:S01]  /*7850*/  FFMA.FTZ R204, R233, UR6, -R102.reuse ;  /* 0x00000006e9cc7c23 */ /* 0x100fe20008010866 */
[----:B------:R-:W-:Y:S01]  /*7860*/  FFMA.FTZ R233, R206, UR6, -R105 ;  /* 0x00000006cee97c23 */ /* 0x000fe20008010869 */
[----:B------:R-:W-:Y:S01]  /*7870*/  FFMA.FTZ R206, R217, UR6, -R102 ;  /* 0x00000006d9ce7c23 */ /* 0x000fe20008010866 */
[----:B------:R-:W-:Y:S01]  /*7880*/  HMMA.16816.F32 R152, R8, R20, R152 ;  /* 0x000000140898723c */ /* 0x000fe20000001898 */
[----:B------:R-:W2:Y:S01]  /*7890*/  MUFU.EX2 R43, R43 ;  /* 0x0000002b002b7308 */ /* 0x000ea20000000800 */
[----:B------:R-:W-:-:S04]  /*78a0*/  FFMA.FTZ R217, R35, UR6, -R114 ;  /* 0x0000000623d97c23 */ /* 0x000fc80008010872 */
[C---:B------:R-:W-:Y:S01]  /*78b0*/  HMMA.16816.F32 R148, R8.reuse, R22, R148 ;  /* 0x000000160894723c */ /* 0x040fe20000001894 */
[----:B------:R-:W4:Y:S02]  /*78c0*/  LDSM.16.MT88.4 R20, [R246+0x9000] ;  /* 0x00900000f614783b */ /* 0x000f240000004200 */
[----:B------:R-:W-:Y:S03]  /*78d0*/  MUFU.EX2 R42, R42 ;  /* 0x0000002a002a7308 */ /* 0x000fe60000000800 */
[C---:B------:R-:W-:Y:S05]  /*78e0*/  HMMA.16816.F32 R140, R8.reuse, R16, R140 ;  /* 0x00000010088c723c */ /* 0x040fea000000188c */
[----:B------:R-:W5:Y:S01]  /*78f0*/  MUFU.EX2 R41, R41 ;  /* 0x0000002900297308 */ /* 0x000f620000000800 */
[C---:B------:R-:W-:Y:S01]  /*7900*/  HMMA.16816.F32 R136, R8.reuse, R18, R136 ;  /* 0x000000120888723c */ /* 0x040fe20000001888 */
[----:B------:R-:W4:Y:S05]  /*7910*/  LDSM.16.MT88.4 R16, [R245+0x9000] ;  /* 0x00900000f510783b */ /* 0x000f2a0000004200 */
[C---:B------:R-:W-:Y:S01]  /*7920*/  HMMA.16816.F32 R132, R8.reuse, R12, R132 ;  /* 0x0000000c0884723c */ /* 0x040fe20000001884 */
[----:B------:R-:W-:Y:S05]  /*7930*/  MUFU.EX2 R69, R69 ;  /* 0x0000004500457308 */ /* 0x000fea0000000800 */
[----:B------:R-:W-:Y:S01]  /*7940*/  HMMA.16816.F32 R144, R8, R14, R144 ;  /* 0x0000000e0890723c */ /* 0x000fe20000001890 */
[----:B------:R-:W4:Y:S02]  /*7950*/  LDSM.16.MT88.4 R12, [R244+0x9000] ;  /* 0x00900000f40c783b */ /* 0x000f240000004200 */
[----:B------:R-:W4:Y:S04]  /*7960*/  MUFU.EX2 R64, R64 ;  /* 0x0000004000407308 */ /* 0x000f280000000800 */
[----:B---3--:R-:W-:-:S02]  /*7970*/  F2FP.F16.F32.PACK_AB R8, R50, R67 ;  /* 0x000000433208723e */ /* 0x008fc400000000ff */
[----:B--2---:R-:W-:Y:S01]  /*7980*/  F2FP.F16.F32.PACK_AB R9, R43, R66 ;  /* 0x000000422b09723e */ /* 0x004fe200000000ff */
[----:B------:R-:W-:Y:S01]  /*7990*/  FADD.FTZ R66, R66, R65 ;  /* 0x0000004142427221 */ /* 0x000fe20000010000 */
[----:B------:R-:W-:Y:S01]  /*79a0*/  MUFU.EX2 R63, R63 ;  /* 0x0000003f003f7308 */ /* 0x000fe20000000800 */
[----:B------:R-:W-:Y:S02]  /*79b0*/  F2FP.F16.F32.PACK_AB R10, R48, R49 ;  /* 0x00000031300a723e */ /* 0x000fe400000000ff */
[----:B-----5:R-:W-:Y:S01]  /*79c0*/  F2FP.F16.F32.PACK_AB R11, R41, R42 ;  /* 0x0000002a290b723e */ /* 0x020fe200000000ff */
[----:B------:R-:W-:-:S04]  /*79d0*/  FADD.FTZ R43, R43, R66 ;  /* 0x000000422b2b7221 */ /* 0x000fc80000010000 */
[----:B------:R-:W-:Y:S01]  /*79e0*/  MUFU.EX2 R62, R62 ;  /* 0x0000003e003e7308 */ /* 0x000fe20000000800 */
[----:B------:R-:W-:Y:S01]  /*79f0*/  FADD.FTZ R42, R42, R43 ;  /* 0x0000002b2a2a7221 */ /* 0x000fe20000010000 */
[----:B-1----:R-:W-:Y:S03]  /*7a00*/  HMMA.16816.F32 R164, R8, R24, R164 ;  /* 0x0000001808a4723c */ /* 0x002fe600000018a4 */
[----:B------:R-:W-:-:S03]  /*7a10*/  FADD.FTZ R41, R41, R42 ;  /* 0x0000002a29297221 */ /* 0x000fc60000010000 */
[----:B------:R-:W-:Y:S01]  /*7a20*/  MUFU.EX2 R70, R70 ;  /* 0x0000004600467308 */ /* 0x000fe20000000800 */
[C---:B------:R-:W-:Y:S06]  /*7a30*/  HMMA.16816.F32 R168, R8.reuse, R26, R168 ;  /* 0x0000001a08a8723c */ /* 0x040fec00000018a8 */
[C---:B----4-:R-:W-:Y:S01]  /*7a40*/  HMMA.16816.F32 R172, R8.reuse, R20, R172 ;  /* 0x0000001408ac723c */ /* 0x050fe200000018ac */
        /* <DEDUP_REMOVED lines=8> */
[----:B------:R-:W-:Y:S03]  /*7ad0*/  HMMA.16816.F32 R192, R8, R14, R192 ;  /* 0x0000000e08c0723c */ /* 0x000fe600000018c0 */
[----:B------:R-:W3:Y:S04]  /*7ae0*/  MUFU.EX2 R46, R46 ;  /* 0x0000002e002e7308 */ /* 0x000ee80000000800 */
[----:B------:R-:W-:-:S02]  /*7af0*/  F2FP.F16.F32.PACK_AB R8, R64, R69 ;  /* 0x000000454008723e */ /* 0x000fc400000000ff */
        /* <DEDUP_REMOVED lines=8> */
[----:B------:R-:W-:Y:S03]  /*7b80*/  MUFU.EX2 R40, R40 ;  /* 0x0000002800287308 */ /* 0x000fe60000000800 */
[C---:B------:R-:W-:Y:S05]  /*7b90*/  HMMA.16816.F32 R152, R8.reuse, R20, R152 ;  /* 0x000000140898723c */ /* 0x040fea0000001898 */
[----:B------:R-:W2:Y:S01]  /*7ba0*/  MUFU.EX2 R39, R39 ;  /* 0x0000002700277308 */ /* 0x000ea20000000800 */
[C---:B------:R-:W-:Y:S01]  /*7bb0*/  HMMA.16816.F32 R148, R8.reuse, R22, R148 ;  /* 0x000000160894723c */ /* 0x040fe20000001894 */
[----:B------:R-:W4:Y:S05]  /*7bc0*/  LDSM.16.MT88.4 R20, [R246+0x9800] ;  /* 0x00980000f614783b */ /* 0x000f2a0000004200 */
[C---:B------:R-:W-:Y:S01]  /*7bd0*/  HMMA.16816.F32 R140, R8.reuse, R16, R140 ;  /* 0x00000010088c723c */ /* 0x040fe2000000188c */
[----:B------:R-:W-:Y:S05]  /*7be0*/  MUFU.EX2 R38, R38 ;  /* 0x0000002600267308 */ /* 0x000fea0000000800 */
[C---:B------:R-:W-:Y:S01]  /*7bf0*/  HMMA.16816.F32 R136, R8.reuse, R18, R136 ;  /* 0x000000120888723c */ /* 0x040fe20000001888 */
[----:B------:R-:W5:Y:S02]  /*7c00*/  LDSM.16.MT88.4 R16, [R245+0x9800] ;  /* 0x00980000f510783b */ /* 0x000f640000004200 */
[----:B------:R-:W1:Y:S03]  /*7c10*/  MUFU.EX2 R7, R7 ;  /* 0x0000000700077308 */ /* 0x000e660000000800 */
[C---:B------:R-:W-:Y:S05]  /*7c20*/  HMMA.16816.F32 R132, R8.reuse, R12, R132 ;  /* 0x0000000c0884723c */ /* 0x040fea0000001884 */
[----:B------:R-:W-:Y:S01]  /*7c30*/  MUFU.EX2 R61, R61 ;  /* 0x0000003d003d7308 */ /* 0x000fe20000000800 */
[----:B------:R-:W-:Y:S01]  /*7c40*/  HMMA.16816.F32 R144, R8, R14, R144 ;  /* 0x0000000e0890723c */ /* 0x000fe20000001890 */
[----:B------:R-:W5:Y:S06]  /*7c50*/  LDSM.16.MT88.4 R12, [R244+0x9800] ;  /* 0x00980000f40c783b */ /* 0x000f6c0000004200 */
[----:B------:R-:W5:Y:S01]  /*7c60*/  MUFU.EX2 R60, R60 ;  /* 0x0000003c003c7308 */ /* 0x000f620000000800 */
[----:B---3--:R-:W-:-:S02]  /*7c70*/  F2FP.F16.F32.PACK_AB R8, R46, R47 ;  /* 0x0000002f2e08723e */ /* 0x008fc400000000ff */
[----:B--2---:R-:W-:Y:S01]  /*7c80*/  F2FP.F16.F32.PACK_AB R9, R39, R40 ;  /* 0x000000282709723e */ /* 0x004fe200000000ff */
[----:B------:R-:W-:Y:S01]  /*7c90*/  FADD.FTZ R40, R40, R41 ;  /* 0x0000002928287221 */ /* 0x000fe20000010000 */
[----:B------:R-:W-:Y:S02]  /*7ca0*/  F2FP.F16.F32.PACK_AB R10, R44, R45 ;  /* 0x0000002d2c0a723e */ /* 0x000fe400000000ff */
[----:B-1----:R-:W-:Y:S01]  /*7cb0*/  F2FP.F16.F32.PACK_AB R11, R7, R38 ;  /* 0x00000026070b723e */ /* 0x002fe200000000ff */
[----:B------:R-:W-:Y:S01]  /*7cc0*/  MUFU.EX2 R59, R59 ;  /* 0x0000003b003b7308 */ /* 0x000fe20000000800 */
[----:B------:R-:W-:-:S04]  /*7cd0*/  FADD.FTZ R39, R39, R40 ;  /* 0x0000002827277221 */ /* 0x000fc80000010000 */
[----:B------:R-:W-:Y:S01]  /*7ce0*/  FADD.FTZ R38, R38, R39 ;  /* 0x0000002726267221 */ /* 0x000fe20000010000 */
[----:B------:R-:W-:Y:S02]  /*7cf0*/  HMMA.16816.F32 R164, R8, R24, R164 ;  /* 0x0000001808a4723c */ /* 0x000fe400000018a4 */
[----:B------:R-:W-:Y:S01]  /*7d00*/  MUFU.EX2 R58, R58 ;  /* 0x0000003a003a7308 */ /* 0x000fe20000000800 */
[----:B------:R-:W-:-:S03]  /*7d10*/  FADD.FTZ R7, R7, R38 ;  /* 0x0000002607077221 */ /* 0x000fc60000010000 */
[C---:B------:R-:W-:Y:S04]  /*7d20*/  HMMA.16816.F32 R168, R8.reuse, R26, R168 ;  /* 0x0000001a08a8723c */ /* 0x040fe800000018a8 */
[----:B------:R-:W-:Y:S02]  /*7d30*/  MUFU.EX2 R54, R54 ;  /* 0x0000003600367308 */ /* 0x000fe40000000800 */
[C---:B----4-:R-:W-:Y:S06]  /*7d40*/  HMMA.16816.F32 R172, R8.reuse, R20, R172 ;  /* 0x0000001408ac723c */ /* 0x050fec00000018ac */
        /* <DEDUP_REMOVED lines=8> */
[----:B------:R-:W-:Y:S07]  /*7dd0*/  HMMA.16816.F32 R192, R8, R14, R192 ;  /* 0x0000000e08c0723c */ /* 0x000fee00000018c0 */
[----:B------:R-:W-:Y:S01]  /*7de0*/  F2FP.F16.F32.PACK_AB R8, R60, R61 ;  /* 0x0000003d3c08723e */ /* 0x000fe200000000ff */
[----:B------:R-:W3:Y:S01]  /*7df0*/  MUFU.EX2 R130, R130 ;  /* 0x0000008200827308 */ /* 0x000ee20000000800 */
[----:B-1----:R-:W-:-:S02]  /*7e00*/  F2FP.F16.F32.PACK_AB R9, R53, R54 ;  /* 0x000000363509723e */ /* 0x002fc400000000ff */
[----:B------:R-:W-:Y:S02]  /*7e10*/  F2FP.F16.F32.PACK_AB R10, R58, R59 ;  /* 0x0000003b3a0a723e */ /* 0x000fe400000000ff */
[----:B--2---:R-:W-:-:S03]  /*7e20*/  F2FP.F16.F32.PACK_AB R11, R51, R52 ;  /* 0x00000034330b723e */ /* 0x004fc600000000ff */
[----:B------:R-:W-:Y:S04]  /*7e30*/  MUFU.EX2 R202, R202 ;  /* 0x000000ca00ca7308 */ /* 0x000fe80000000800 */
[C---:B------:R-:W-:Y:S04]  /*7e40*/  HMMA.16816.F32 R160, R8.reuse, R24, R160 ;  /* 0x0000001808a0723c */ /* 0x040fe800000018a0 */
[----:B------:R-:W-:Y:S02]  /*7e50*/  MUFU.EX2 R213, R213 ;  /* 0x000000d500d57308 */ /* 0x000fe40000000800 */
[C---:B------:R-:W-:Y:S01]  /*7e60*/  HMMA.16816.F32 R156, R8.reuse, R26, R156 ;  /* 0x0000001a089c723c */ /* 0x040fe2000000189c */
[----:B------:R-:W1:Y:S05]  /*7e70*/  LDSM.16.MT88.4 R24, [R247+0xa000] ;  /* 0x00a00000f718783b */ /* 0x000e6a0000004200 */
[C---:B------:R-:W-:Y:S01]  /*7e80*/  HMMA.16816.F32 R152, R8.reuse, R20, R152 ;  /* 0x000000140898723c */ /* 0x040fe20000001898 */
[----:B------:R-:W-:Y:S05]  /*7e90*/  MUFU.EX2 R204, R204 ;  /* 0x000000cc00cc7308 */ /* 0x000fea0000000800 */
[C---:B------:R-:W-:Y:S01]  /*7ea0*/  HMMA.16816.F32 R148, R8.reuse, R22, R148 ;  /* 0x000000160894723c */ /* 0x040fe20000001894 */
[----:B------:R-:W2:Y:S02]  /*7eb0*/  LDSM.16.MT88.4 R20, [R246+0xa000] ;  /* 0x00a00000f614783b */ /* 0x000ea40000004200 */
[----:B------:R-:W4:Y:S03]  /*7ec0*/  MUFU.EX2 R219, R219 ;  /* 0x000000db00db7308 */ /* 0x000f260000000800 */
[C---:B------:R-:W-:Y:S05]  /*7ed0*/  HMMA.16816.F32 R140, R8.reuse, R16, R140 ;  /* 0x00000010088c723c */ /* 0x040fea000000188c */
[----:B------:R-:W-:Y:S01]  /*7ee0*/  MUFU.EX2 R225, R225 ;  /* 0x000000e100e17308 */ /* 0x000fe20000000800 */
[C---:B------:R-:W-:Y:S01]  /*7ef0*/  HMMA.16816.F32 R136, R8.reuse, R18, R136 ;  /* 0x000000120888723c */ /* 0x040fe20000001888 */
[----:B------:R-:W5:Y:S05]  /*7f00*/  LDSM.16.MT88.4 R16, [R245+0xa000] ;  /* 0x00a00000f510783b */ /* 0x000f6a0000004200 */
[C---:B------:R-:W-:Y:S01]  /*7f10*/  HMMA.16816.F32 R132, R8.reuse, R12, R132 ;  /* 0x0000000c0884723c */ /* 0x040fe20000001884 */
[----:B------:R-:W1:Y:S05]  /*7f20*/  MUFU.EX2 R222, R222 ;  /* 0x000000de00de7308 */ /* 0x000e6a0000000800 */
[----:B------:R-:W-:Y:S01]  /*7f30*/  HMMA.16816.F32 R144, R8, R14, R144 ;  /* 0x0000000e0890723c */ /* 0x000fe20000001890 */
[----:B------:R-:W5:Y:S02]  /*7f40*/  LDSM.16.MT88.4 R12, [R244+0xa000] ;  /* 0x00a00000f40c783b */ /* 0x000f640000004200 */
[----:B------:R-:W-:Y:S04]  /*7f50*/  MUFU.EX2 R209, R209 ;  /* 0x000000d100d17308 */ /* 0x000fe80000000800 */
[----:B---3--:R-:W-:-:S02]  /*7f60*/  F2FP.F16.F32.PACK_AB R8, R130, R201 ;  /* 0x000000c98208723e */ /* 0x008fc400000000ff */
[----:B----4-:R-:W-:Y:S01]  /*7f70*/  F2FP.F16.F32.PACK_AB R9, R219, R204 ;  /* 0x000000ccdb09723e */ /* 0x010fe200000000ff */
[----:B------:R-:W-:Y:S01]  /*7f80*/  FADD.FTZ R204, R204, R7 ;  /* 0x00000007cccc7221 */ /* 0x000fe20000010000 */
[----:B------:R-:W3:Y:S01]  /*7f90*/  MUFU.EX2 R200, R200 ;  /* 0x000000c800c87308 */ /* 0x000ee20000000800 */
[----:B------:R-:W-:Y:S02]  /*7fa0*/  F2FP.F16.F32.PACK_AB R10, R213, R202 ;  /* 0x000000cad50a723e */ /* 0x000fe400000000ff */
[----:B-1----:R-:W-:Y:S01]  /*7fb0*/  F2FP.F16.F32.PACK_AB R11, R222, R225 ;  /* 0x000000e1de0b723e */ /* 0x002fe200000000ff */
[----:B------:R-:W-:-:S04]  /*7fc0*/  FADD.FTZ R204, R219, R204 ;  /* 0x000000ccdbcc7221 */ /* 0x000fc80000010000 */
[----:B------:R-:W-:Y:S01]  /*7fd0*/  MUFU.EX2 R207, R207 ;  /* 0x000000cf00cf7308 */ /* 0x000fe20000000800 */
[----:B------:R-:W-:Y:S01]  /*7fe0*/  FADD.FTZ R225, R225, R204 ;  /* 0x000000cce1e17221 */ /* 0x000fe20000010000 */
[----:B------:R-:W-:Y:S03]  /*7ff0*/  HMMA.16816.F32 R164, R8, R24, R164 ;  /* 0x0000001808a4723c */ /* 0x000fe600000018a4 */
[----:B------:R-:W-:-:S03]  /*8000*/  FADD.FTZ R225, R222, R225 ;  /* 0x000000e1dee17221 */ /* 0x000fc60000010000 */
[----:B------:R-:W-:Y:S01]  /*8010*/  MUFU.EX2 R198, R198 ;  /* 0x000000c600c67308 */ /* 0x000fe20000000800 */
[C---:B------:R-:W-:Y:S06]  /*8020*/  HMMA.16816.F32 R168, R8.reuse, R26, R168 ;  /* 0x0000001a08a8723c */ /* 0x040fec00000018a8 */
[C---:B--2---:R-:W-:Y:S01]  /*8030*/  HMMA.16816.F32 R172, R8.reuse, R20, R172 ;  /* 0x0000001408ac723c */ /* 0x044fe200000018ac */
[----:B------:R-:W-:Y:S05]  /*8040*/  MUFU.EX2 R205, R205 ;  /* 0x000000cd00cd7308 */ /* 0x000fea0000000800 */
[C---:B------:R-:W-:Y:S03]  /*8050*/  HMMA.16816.F32 R176, R8.reuse, R22, R176 ;  /* 0x0000001608b0723c */ /* 0x040fe600000018b0 */
[----:B------:R-:W1:Y:S03]  /*8060*/  MUFU.EX2 R196, R196 ;  /* 0x000000c400c47308 */ /* 0x000e660000000800 */
[C---:B-----5:R-:W-:Y:S05]  /*8070*/  HMMA.16816.F32 R180, R8.reuse, R16, R180 ;  /* 0x0000001008b4723c */ /* 0x060fea00000018b4 */
[----:B------:R-:W-:Y:S01]  /*8080*/  MUFU.EX2 R227, R227 ;  /* 0x000000e300e37308 */ /* 0x000fe20000000800 */
[C---:B------:R-:W-:Y:S06]  /*8090*/  HMMA.16816.F32 R184, R8.reuse, R18, R184 ;  /* 0x0000001208b8723c */ /* 0x040fec00000018b8 */
[C---:B------:R-:W-:Y:S01]  /*80a0*/  HMMA.16816.F32 R188, R8.reuse, R12, R188 ;  /* 0x0000000c08bc723c */ /* 0x040fe200000018bc */
[----:B------:R-:W2:Y:S05]  /*80b0*/  MUFU.EX2 R224, R224 ;  /* 0x000000e000e07308 */ /* 0x000eaa0000000800 */
[----:B------:R-:W-:Y:S03]  /*80c0*/  HMMA.16816.F32 R192, R8, R14, R192 ;  /* 0x0000000e08c0723c */ /* 0x000fe600000018c0 */
[----:B------:R-:W-:Y:S04]  /*80d0*/  MUFU.EX2 R214, R214 ;  /* 0x000000d600d67308 */ /* 0x000fe80000000800 */
[----:B---3--:R-:W-:-:S02]  /*80e0*/  F2FP.F16.F32.PACK_AB R8, R200, R209 ;  /* 0x000000d1c808723e */ /* 0x008fc400000000ff */
[----:B-1----:R-:W-:Y:S02]  /*80f0*/  F2FP.F16.F32.PACK_AB R9, R196, R205 ;  /* 0x000000cdc409723e */ /* 0x002fe400000000ff */
[----:B------:R-:W-:Y:S01]  /*8100*/  F2FP.F16.F32.PACK_AB R10, R198, R207 ;  /* 0x000000cfc60a723e */ /* 0x000fe200000000ff */
[----:B------:R-:W1:Y:S01]  /*8110*/  MUFU.EX2 R223, R223 ;  /* 0x000000df00df7308 */ /* 0x000e620000000800 */
[----:B--2---:R-:W-:-:S07]  /*8120*/  F2FP.F16.F32.PACK_AB R11, R224, R227 ;  /* 0x000000e3e00b723e */ /* 0x004fce00000000ff */
[C---:B------:R-:W-:Y:S01]  /*8130*/  HMMA.16816.F32 R160, R8.reuse, R24, R160 ;  /* 0x0000001808a0723c */ /* 0x040fe200000018a0 */
[----:B------:R-:W-:Y:S05]  /*8140*/  MUFU.EX2 R208, R208 ;  /* 0x000000d000d07308 */ /* 0x000fea0000000800 */
[C---:B------:R-:W-:Y:S01]  /*8150*/  HMMA.16816.F32 R156, R8.reuse, R26, R156 ;  /* 0x0000001a089c723c */ /* 0x040fe2000000189c */
[----:B------:R-:W2:Y:S02]  /*8160*/  LDSM.16.MT88.4 R24, [R247+0xa800] ;  /* 0x00a80000f718783b */ /* 0x000ea40000004200 */
[----:B------:R-:W-:Y:S03]  /*8170*/  MUFU.EX2 R233, R233 ;  /* 0x000000e900e97308 */ /* 0x000fe60000000800 */
[C---:B------:R-:W-:Y:S05]  /*8180*/  HMMA.16816.F32 R152, R8.reuse, R20, R152 ;  /* 0x000000140898723c */ /* 0x040fea0000001898 */
[----:B------:R-:W-:Y:S01]  /*8190*/  MUFU.EX2 R206, R206 ;  /* 0x000000ce00ce7308 */ /* 0x000fe20000000800 */
[C---:B------:R-:W-:Y:S01]  /*81a0*/  HMMA.16816.F32 R148, R8.reuse, R22, R148 ;  /* 0x000000160894723c */ /* 0x040fe20000001894 */
[----:B------:R-:W3:Y:S05]  /*81b0*/  LDSM.16.MT88.4 R20, [R246+0xa800] ;  /* 0x00a80000f614783b */ /* 0x000eea0000004200 */
[C---:B------:R-:W-:Y:S01]  /*81c0*/  HMMA.16816.F32 R140, R8.reuse, R16, R140 ;  /* 0x00000010088c723c */ /* 0x040fe2000000188c */
[----:B------:R-:W4:Y:S05]  /*81d0*/  MUFU.EX2 R215, R215 ;  /* 0x000000d700d77308 */ /* 0x000f2a0000000800 */
[C---:B------:R-:W-:Y:S01]  /*81e0*/  HMMA.16816.F32 R136, R8.reuse, R18, R136 ;  /* 0x000000120888723c */ /* 0x040fe20000001888 */
[----:B------:R-:W5:Y:S02]  /*81f0*/  LDSM.16.MT88.4 R16, [R245+0xa800] ;  /* 0x00a80000f510783b */ /* 0x000f640000004200 */
[----:B------:R-:W-:Y:S03]  /*8200*/  MUFU.EX2 R211, R211 ;  /* 0x000000d300d37308 */ /* 0x000fe60000000800 */
[C---:B------:R-:W-:Y:S05]  /*8210*/  HMMA.16816.F32 R132, R8.reuse, R12, R132 ;  /* 0x0000000c0884723c */ /* 0x040fea0000001884 */
[----:B------:R-:W2:Y:S01]  /*8220*/  MUFU.EX2 R216, R216 ;  /* 0x000000d800d87308 */ /* 0x000ea20000000800 */
[----:B------:R-:W-:Y:S01]  /*8230*/  HMMA.16816.F32 R144, R8, R14, R144 ;  /* 0x0000000e0890723c */ /* 0x000fe20000001890 */
[----:B------:R-:W5:Y:S06]  /*8240*/  LDSM.16.MT88.4 R12, [R244+0xa800] ;  /* 0x00a80000f40c783b */ /* 0x000f6c0000004200 */
[----:B------:R-:W-:Y:S01]  /*8250*/  MUFU.EX2 R218, R218 ;  /* 0x000000da00da7308 */ /* 0x000fe20000000800 */
[----:B-1----:R-:W-:-:S02]  /*8260*/  F2FP.F16.F32.PACK_AB R8, R223, R214 ;  /* 0x000000d6df08723e */ /* 0x002fc400000000ff */
[----:B----4-:R-:W-:Y:S01]  /*8270*/  F2FP.F16.F32.PACK_AB R9, R215, R206 ;  /* 0x000000ced709723e */ /* 0x010fe200000000ff */
[----:B------:R-:W-:Y:S01]  /*8280*/  FADD.FTZ R206, R206, R225 ;  /* 0x000000e1cece7221 */ /* 0x000fe20000010000 */
[----:B------:R-:W-:-:S03]  /*8290*/  F2FP.F16.F32.PACK_AB R10, R233, R208 ;  /* 0x000000d0e90a723e */ /* 0x000fc600000000ff */
[----:B------:R-:W1:Y:S01]  /*82a0*/  MUFU.EX2 R229, R229 ;  /* 0x000000e500e57308 */ /* 0x000e620000000800 */
[----:B--2---:R-:W-:Y:S01]  /*82b0*/  F2FP.F16.F32.PACK_AB R11, R216, R211 ;  /* 0x000000d3d80b723e */ /* 0x004fe200000000ff */
[----:B------:R-:W-:-:S04]  /*82c0*/  FADD.FTZ R206, R215, R206 ;  /* 0x000000ced7ce7221 */ /* 0x000fc80000010000 */
[----:B------:R-:W-:Y:S02]  /*82d0*/  FADD.FTZ R211, R211, R206 ;  /* 0x000000ced3d37221 */ /* 0x000fe40000010000 */
[----:B------:R-:W-:Y:S01]  /*82e0*/  MUFU.EX2 R212, R212 ;  /* 0x000000d400d47308 */ /* 0x000fe20000000800 */
[----:B------:R-:W-:Y:S01]  /*82f0*/  HMMA.16816.F32 R164, R8, R24, R164 ;  /* 0x0000001808a4723c */ /* 0x000fe200000018a4 */
[----:B------:R-:W-:-:S05]  /*8300*/  FADD.FTZ R216, R216, R211 ;  /* 0x000000d3d8d87221 */ /* 0x000fca0000010000 */
[C---:B------:R-:W-:Y:S01]  /*8310*/  HMMA.16816.F32 R168, R8.reuse, R26, R168 ;  /* 0x0000001a08a8723c */ /* 0x040fe200000018a8 */
[----:B------:R-:W-:Y:S05]  /*8320*/  MUFU.EX2 R231, R231 ;  /* 0x000000e700e77308 */ /* 0x000fea0000000800 */
[C---:B---3--:R-:W-:Y:S03]  /*8330*/  HMMA.16816.F32 R172, R8.reuse, R20, R172 ;  /* 0x0000001408ac723c */ /* 0x048fe600000018ac */
[----:B------:R-:W-:Y:S03]  /*8340*/  MUFU.EX2 R210, R210 ;  /* 0x000000d200d27308 */ /* 0x000fe60000000800 */
[C---:B------:R-:W-:Y:S05]  /*8350*/  HMMA.16816.F32 R176, R8.reuse, R22, R176 ;  /* 0x0000001608b0723c */ /* 0x040fea00000018b0 */
[----:B------:R-:W2:Y:S01]  /*8360*/  MUFU.EX2 R221, R221 ;  /* 0x000000dd00dd7308 */ /* 0x000ea20000000800 */
[C---:B-----5:R-:W-:Y:S06]  /*8370*/  HMMA.16816.F32 R180, R8.reuse, R16, R180 ;  /* 0x0000001008b4723c */ /* 0x060fec00000018b4 */
[C---:B------:R-:W-:Y:S01]  /*8380*/  HMMA.16816.F32 R184, R8.reuse, R18, R184 ;  /* 0x0000001208b8723c */ /* 0x040fe200000018b8 */
[----:B------:R-:W-:Y:S05]  /*8390*/  MUFU.EX2 R197, R197 ;  /* 0x000000c500c57308 */ /* 0x000fea0000000800 */
[C---:B------:R-:W-:Y:S03]  /*83a0*/  HMMA.16816.F32 R188, R8.reuse, R12, R188 ;  /* 0x0000000c08bc723c */ /* 0x040fe600000018bc */
[----:B------:R-:W3:Y:S03]  /*83b0*/  MUFU.EX2 R220, R220 ;  /* 0x000000dc00dc7308 */ /* 0x000ee60000000800 */
[----:B------:R-:W-:Y:S05]  /*83c0*/  HMMA.16816.F32 R192, R8, R14, R192 ;  /* 0x0000000e08c0723c */ /* 0x000fea00000018c0 */
[----:B------:R-:W-:Y:S02]  /*83d0*/  MUFU.EX2 R128, R128 ;  /* 0x0000008000807308 */ /* 0x000fe40000000800 */
[----:B-1----:R-:W-:-:S02]  /*83e0*/  F2FP.F16.F32.PACK_AB R8, R229, R218 ;  /* 0x000000dae508723e */ /* 0x002fc400000000ff */
[----:B--2---:R-:W-:Y:S02]  /*83f0*/  F2FP.F16.F32.PACK_AB R9, R221, R210 ;  /* 0x000000d2dd09723e */ /* 0x004fe400000000ff */
[----:B------:R-:W-:Y:S02]  /*8400*/  F2FP.F16.F32.PACK_AB R10, R231, R212 ;  /* 0x000000d4e70a723e */ /* 0x000fe400000000ff */
[----:B------:R-:W-:Y:S01]  /*8410*/  MUFU.EX2 R127, R127 ;  /* 0x0000007f007f7308 */ /* 0x000fe20000000800 */
[----:B---3--:R-:W-:-:S07]  /*8420*/  F2FP.F16.F32.PACK_AB R11, R220, R197 ;  /* 0x000000c5dc0b723e */ /* 0x008fce00000000ff */
[C---:B------:R-:W-:Y:S01]  /*8430*/  HMMA.16816.F32 R160, R8.reuse, R24, R160 ;  /* 0x0000001808a0723c */ /* 0x040fe200000018a0 */
[----:B------:R-:W-:Y:S05]  /*8440*/  MUFU.EX2 R126, R126 ;  /* 0x0000007e007e7308 */ /* 0x000fea0000000800 */
[C---:B------:R-:W-:Y:S01]  /*8450*/  HMMA.16816.F32 R156, R8.reuse, R26, R156 ;  /* 0x0000001a089c723c */ /* 0x040fe2000000189c */
[----:B------:R-:W-:Y:S02]  /*8460*/  FADD.FTZ R24, R92, R103 ;  /* 0x000000675c187221 */ /* 0x000fe40000010000 */
[----:B------:R-:W-:Y:S02]  /*8470*/  MUFU.EX2 R125, R125 ;  /* 0x0000007d007d7308 */ /* 0x000fe40000000800 */
[----:B------:R-:W-:Y:S01]  /*8480*/  FADD.FTZ R93, R87, R24 ;  /* 0x00000018575d7221 */ /* 0x000fe20000010000 */
[----:B------:R-:W-:Y:S01]  /*8490*/  HMMA.16816.F32 R152, R8, R20, R152 ;  /* 0x000000140898723c */ /* 0x000fe20000001898 */
[----:B------:R-:W-:Y:S02]  /*84a0*/  LDSM.16.MT88.4 R24, [R247+0xb800] ;  /* 0x00b80000f718783b */ /* 0x000fe40000004200 */
[----:B------:R-:W-:-:S02]  /*84b0*/  FADD.FTZ R84, R84, R93 ;  /* 0x0000005d54547221 */ /* 0x000fc40000010000 */
[----:B------:R-:W-:Y:S01]  /*84c0*/  MUFU.EX2 R120, R120 ;  /* 0x0000007800787308 */ /* 0x000fe20000000800 */
[----:B------:R-:W-:Y:S01]  /*84d0*/  HMMA.16816.F32 R148, R8, R22, R148 ;  /* 0x000000160894723c */ /* 0x000fe20000001894 */
[----:B------:R-:W-:-:S04]  /*84e0*/  FADD.FTZ R79, R79, R84 ;  /* 0x000000544f4f7221 */ /* 0x000fc80000010000 */
[----:B------:R-:W-:Y:S01]  /*84f0*/  FADD.FTZ R76, R76, R79 ;  /* 0x0000004f4c4c7221 */ /* 0x000fe20000010000 */
[C---:B------:R-:W-:Y:S01]  /*8500*/  HMMA.16816.F32 R140, R8.reuse, R16, R140 ;  /* 0x00000010088c723c */ /* 0x040fe2000000188c */
[----:B------:R-:W-:Y:S05]  /*8510*/  MUFU.EX2 R119, R119 ;  /* 0x0000007700777308 */ /* 0x000fea0000000800 */
[C---:B------:R-:W-:Y:S01]  /*8520*/  HMMA.16816.F32 R136, R8.reuse, R18, R136 ;  /* 0x000000120888723c */ /* 0x040fe20000001888 */
[----:B------:R-:W-:Y:S02]  /*8530*/  LDSM.16.MT88.4 R16, [R246+0xb000] ;  /* 0x00b00000f610783b */ /* 0x000fe40000004200 */
[----:B------:R-:W-:Y:S03]  /*8540*/  MUFU.EX2 R117, R117 ;  /* 0x0000007500757308 */ /* 0x000fe60000000800 */
[C---:B------:R-:W-:Y:S05]  /*8550*/  HMMA.16816.F32 R132, R8.reuse, R12, R132 ;  /* 0x0000000c0884723c */ /* 0x040fea0000001884 */
[----:B------:R-:W-:Y:S01]  /*8560*/  MUFU.EX2 R118, R118 ;  /* 0x0000007600767308 */ /* 0x000fe20000000800 */
[----:B------:R-:W-:Y:S01]  /*8570*/  HMMA.16816.F32 R144, R8, R14, R144 ;  /* 0x0000000e0890723c */ /* 0x000fe20000001890 */
[----:B------:R-:W-:Y:S06]  /*8580*/  LDSM.16.MT88.4 R12, [R245+0xb000] ;  /* 0x00b00000f50c783b */ /* 0x000fec0000004200 */
[--C-:B------:R-:W-:Y:S01]  /*8590*/  FFMA.FTZ R9, R111, UR6, -R114.reuse ;  /* 0x000000066f097c23 */ /* 0x100fe20008010872 */
[--C-:B------:R-:W-:Y:S01]  /*85a0*/  FFMA.FTZ R111, R33, UR6, -R114.reuse ;  /* 0x00000006216f7c23 */ /* 0x100fe20008010872 */
[----:B------:R-:W-:Y:S01]  /*85b0*/  FFMA.FTZ R114, R32, UR6, -R114 ;  /* 0x0000000620727c23 */ /* 0x000fe20008010872 */
[--C-:B------:R-:W-:Y:S01]  /*85c0*/  FFMA.FTZ R8, R98, UR6, -R105.reuse ;  /* 0x0000000662087c23 */ /* 0x100fe20008010869 */
[----:B------:R-:W1:Y:S01]  /*85d0*/  LDSM.16.MT88.4 R32, [R244+0xb000] ;  /* 0x00b00000f420783b */ /* 0x000e620000004200 */
[----:B------:R-:W2:Y:S01]  /*85e0*/  MUFU.EX2 R121, R121 ;  /* 0x0000007900797308 */ /* 0x000ea20000000800 */
[----:B------:R-:W-:Y:S01]  /*85f0*/  FFMA.FTZ R10, R95, UR6, -R105 ;  /* 0x000000065f0a7c23 */ /* 0x000fe20008010869 */
[--C-:B------:R-:W-:Y:S01]  /*8600*/  FFMA.FTZ R105, R101, UR6, -R102.reuse ;  /* 0x0000000665697c23 */ /* 0x100fe20008010866 */
[--C-:B------:R-:W-:Y:S01]  /*8610*/  FFMA.FTZ R101, R100, UR6, -R102.reuse ;  /* 0x0000000664657c23 */ /* 0x100fe20008010866 */
[----:B------:R-:W-:-:S04]  /*8620*/  FFMA.FTZ R102, R97, UR6, -R102 ;  /* 0x0000000661667c23 */ /* 0x000fc80008010866 */
[----:B------:R-:W-:Y:S08]  /*8630*/  MUFU.EX2 R116, R116 ;  /* 0x0000007400747308 */ /* 0x000ff00000000800 */
[----:B------:R-:W3:Y:S01]  /*8640*/  MUFU.EX2 R131, R131 ;  /* 0x0000008300837308 */ /* 0x000ee20000000800 */
[----:B--2---:R-:W-:-:S07]  /*8650*/  F2FP.F16.F32.PACK_AB R20, R121, R118 ;  /* 0x000000767914723e */ /* 0x004fce00000000ff */
[----:B------:R-:W-:Y:S08]  /*8660*/  MUFU.EX2 R199, R199 ;  /* 0x000000c700c77308 */ /* 0x000ff00000000800 */
[----:B------:R-:W2:Y:S01]  /*8670*/  MUFU.EX2 R226, R226 ;  /* 0x000000e200e27308 */ /* 0x000ea20000000800 */
[----:B---3--:R-:W-:-:S07]  /*8680*/  F2FP.F16.F32.PACK_AB R22, R131, R116 ;  /* 0x000000748316723e */ /* 0x008fce00000000ff */
[----:B------:R-:W-:Y:S08]  /*8690*/  MUFU.EX2 R115, R115 ;  /* 0x0000007300737308 */ /* 0x000ff00000000800 */
[----:B------:R-:W3:Y:S01]  /*86a0*/  MUFU.EX2 R228, R228 ;  /* 0x000000e400e47308 */ /* 0x000ee20000000800 */
[----:B--2---:R-:W-:Y:S01]  /*86b0*/  F2FP.F16.F32.PACK_AB R21, R226, R199 ;  /* 0x000000c7e215723e */ /* 0x004fe200000000ff */
[----:B------:R-:W-:-:S04]  /*86c0*/  FADD.FTZ R199, R199, R216 ;  /* 0x000000d8c7c77221 */ /* 0x000fc80000010000 */
[----:B------:R-:W-:Y:S02]  /*86d0*/  FADD.FTZ R226, R226, R199 ;  /* 0x000000c7e2e27221 */ /* 0x000fe40000010000 */
[----:B------:R2:W4:Y:S08]  /*86e0*/  MUFU.EX2 R98, R9 ;  /* 0x0000000900627308 */ /* 0x0005300000000800 */
[----:B------:R5:W-:Y:S01]  /*86f0*/  MUFU.EX2 R97, R8 ;  /* 0x0000000800617308 */ /* 0x000be20000000800 */
[----:B---3--:R-:W-:Y:S01]  /*8700*/  F2FP.F16.F32.PACK_AB R23, R228, R115 ;  /* 0x00000073e417723e */ /* 0x008fe200000000ff */
[----:B------:R-:W-:-:S04]  /*8710*/  FADD.FTZ R115, R115, R226 ;  /* 0x000000e273737221 */ /* 0x000fc80000010000 */
[----:B------:R-:W-:Y:S02]  /*8720*/  FADD.FTZ R228, R228, R115 ;  /* 0x00000073e4e47221 */ /* 0x000fe40000010000 */
[----:B------:R3:W-:Y:S01]  /*8730*/  MUFU.EX2 R92, R10 ;  /* 0x0000000a005c7308 */ /* 0x0007e20000000800 */
[----:B--2---:R-:W-:Y:S01]  /*8740*/  F2FP.F16.F32.PACK_AB R9, R119, R120 ;  /* 0x000000787709723e */ /* 0x004fe200000000ff */
[----:B-1----:R-:W-:Y:S01]  /*8750*/  HMMA.16816.F32 R192, R20, R34, R192 ;  /* 0x0000002214c0723c */ /* 0x002fe200000018c0 */
[----:B----4-:R-:W-:-:S05]  /*8760*/  F2FP.F16.F32.PACK_AB R11, R98, R117 ;  /* 0x00000075620b723e */ /* 0x010fca00000000ff */
[C---:B------:R-:W-:Y:S01]  /*8770*/  HMMA.16816.F32 R188, R20.reuse, R32, R188 ;  /* 0x0000002014bc723c */ /* 0x040fe200000018bc */
[----:B-----5:R-:W-:Y:S01]  /*8780*/  F2FP.F16.F32.PACK_AB R8, R127, R128 ;  /* 0x000000807f08723e */ /* 0x020fe200000000ff */
[----:B------:R-:W-:Y:S04]  /*8790*/  MUFU.EX2 R124, R124 ;  /* 0x0000007c007c7308 */ /* 0x000fe80000000800 */
[----:B------:R-:W-:Y:S01]  /*87a0*/  HMMA.16816.F32 R164, R20, R28, R164 ;  /* 0x0000001c14a4723c */ /* 0x000fe200000018a4 */
[----:B---3--:R-:W-:-:S03]  /*87b0*/  F2FP.F16.F32.PACK_AB R10, R125, R126 ;  /* 0x0000007e7d0a723e */ /* 0x008fc600000000ff */
[----:B------:R-:W1:Y:S02]  /*87c0*/  MUFU.EX2 R123, R123 ;  /* 0x0000007b007b7308 */ /* 0x000e640000000800 */
[----:B------:R-:W-:Y:S06]  /*87d0*/  HMMA.16816.F32 R168, R20, R30, R168 ;  /* 0x0000001e14a8723c */ /* 0x000fec00000018a8 */
[C---:B------:R-:W-:Y:S01]  /*87e0*/  HMMA.16816.F32 R144, R8.reuse, R34, R144 ;  /* 0x000000220890723c */ /* 0x040fe20000001890 */
[----:B------:R-:W-:Y:S05]  /*87f0*/  MUFU.EX2 R217, R217 ;  /* 0x000000d900d97308 */ /* 0x000fea0000000800 */
[----:B------:R-:W-:Y:S01]  /*8800*/  HMMA.16816.F32 R132, R8, R32, R132 ;  /* 0x000000200884723c */ /* 0x000fe20000001884 */
[----:B------:R-:W-:-:S02]  /*8810*/  FADD.FTZ R34, R78, R81 ;  /* 0x000000514e227221 */ /* 0x000fc40000010000 */
[----:B------:R-:W2:Y:S02]  /*8820*/  MUFU.EX2 R32, R113 ;  /* 0x0000007100207308 */ /* 0x000ea40000000800 */
[----:B------:R-:W-:Y:S01]  /*8830*/  FADD.FTZ R34, R75, R34 ;  /* 0x000000224b227221 */ /* 0x000fe20000010000 */
[C---:B------:R-:W-:Y:S01]  /*8840*/  HMMA.16816.F32 R172, R20.reuse, R16, R172 ;  /* 0x0000001014ac723c */ /* 0x040fe200000018ac */
[----:B------:R-:W-:Y:S02]  /*8850*/  FADD.FTZ R33, R73, R80 ;  /* 0x0000005049217221 */ /* 0x000fe40000010000 */
[----:B------:R-:W-:Y:S02]  /*8860*/  FADD.FTZ R69, R69, R34 ;  /* 0x0000002245457221 */ /* 0x000fe40000010000 */
        /* <DEDUP_REMOVED lines=15> */
[----:B------:R-:W3:Y:S01]  /*8960*/  MUFU.EX2 R88, R101 ;  /* 0x0000006500587308 */ /* 0x000ee20000000800 */
[----:B------:R-:W-:Y:S01]  /*8970*/  FADD.FTZ R55, R55, R56 ;  /* 0x0000003837377221 */ /* 0x000fe20000010000 */
[----:B------:R-:W-:Y:S01]  /*8980*/  FADD.FTZ R48, R48, R49 ;  /* 0x0000003130307221 */ /* 0x000fe20000010000 */
[----:B------:R-:W-:Y:S01]  /*8990*/  FADD.FTZ R60, R60, R61 ;  /* 0x0000003d3c3c7221 */ /* 0x000fe20000010000 */
[----:B------:R-:W-:Y:S01]  /*89a0*/  HMMA.16816.F32 R184, R20, R14, R184 ;  /* 0x0000000e14b8723c */ /* 0x000fe200000018b8 */
[----:B------:R-:W-:Y:S01]  /*89b0*/  FADD.FTZ R54, R54, R55 ;  /* 0x0000003736367221 */ /* 0x000fe20000010000 */
[----:B------:R-:W-:Y:S01]  /*89c0*/  FADD.FTZ R47, R47, R48 ;  /* 0x000000302f2f7221 */ /* 0x000fe20000010000 */
[----:B------:R-:W-:Y:S01]  /*89d0*/  FADD.FTZ R59, R59, R60 ;  /* 0x0000003c3b3b7221 */ /* 0x000fe20000010000 */
[----:B------:R-:W4:Y:S01]  /*89e0*/  LDSM.16.MT88.4 R20, [R246+0xb800] ;  /* 0x00b80000f614783b */ /* 0x000f220000004200 */
        /* <DEDUP_REMOVED lines=15> */
[----:B------:R-:W5:Y:S01]  /*8ae0*/  LDSM.16.MT88.4 R16, [R245+0xb800] ;  /* 0x00b80000f510783b */ /* 0x000f620000004200 */
[----:B------:R-:W-:Y:S01]  /*8af0*/  FADD.FTZ R196, R196, R205 ;  /* 0x000000cdc4c47221 */ /* 0x000fe20000010000 */
[----:B------:R-:W-:Y:S01]  /*8b00*/  FADD.FTZ R201, R130, R201 ;  /* 0x000000c982c97221 */ /* 0x000fe20000010000 */
[----:B------:R-:W-:Y:S01]  /*8b10*/  FADD.FTZ R207, R198, R207 ;  /* 0x000000cfc6cf7221 */ /* 0x000fe20000010000 */
[C---:B------:R-:W-:Y:S01]  /*8b20*/  HMMA.16816.F32 R140, R8.reuse, R12, R140 ;  /* 0x0000000c088c723c */ /* 0x040fe2000000188c */
[----:B------:R-:W-:Y:S01]  /*8b30*/  FADD.FTZ R227, R227, R196 ;  /* 0x000000c4e3e37221 */ /* 0x000fe20000010000 */
[----:B------:R-:W-:Y:S01]  /*8b40*/  FADD.FTZ R202, R202, R201 ;  /* 0x000000c9caca7221 */ /* 0x000fe20000010000 */
[----:B------:R-:W-:Y:S01]  /*8b50*/  FADD.FTZ R218, R218, R207 ;  /* 0x000000cfdada7221 */ /* 0x000fe20000010000 */
[----:B------:R-:W4:Y:S01]  /*8b60*/  MUFU.EX2 R100, R110 ;  /* 0x0000006e00647308 */ /* 0x000f220000000800 */
[----:B------:R-:W-:Y:S01]  /*8b70*/  FADD.FTZ R227, R224, R227 ;  /* 0x000000e3e0e37221 */ /* 0x000fe20000010000 */
[----:B------:R-:W-:Y:S01]  /*8b80*/  FADD.FTZ R213, R213, R202 ;  /* 0x000000cad5d57221 */ /* 0x000fe20000010000 */
[----:B------:R-:W-:Y:S01]  /*8b90*/  FADD.FTZ R229, R229, R218 ;  /* 0x000000dae5e57221 */ /* 0x000fe20000010000 */
[C---:B------:R-:W-:Y:S01]  /*8ba0*/  HMMA.16816.F32 R136, R8.reuse, R14, R136 ;  /* 0x0000000e0888723c */ /* 0x040fe20000001888 */
[----:B------:R-:W-:Y:S01]  /*8bb0*/  FADD.FTZ R210, R210, R227 ;  /* 0x000000e3d2d27221 */ /* 0x000fe20000010000 */
[----:B------:R-:W-:Y:S01]  /*8bc0*/  FADD.FTZ R214, R214, R213 ;  /* 0x000000d5d6d67221 */ /* 0x000fe20000010000 */
[----:B------:R-:W5:Y:S01]  /*8bd0*/  LDSM.16.MT88.4 R12, [R244+0xb800] ;  /* 0x00b80000f40c783b */ /* 0x000f620000004200 */
        /* <DEDUP_REMOVED lines=15> */
[----:B------:R-:W-:Y:S01]  /*8cd0*/  HMMA.16816.F32 R156, R8, R30, R156 ;  /* 0x0000001e089c723c */ /* 0x000fe2000000189c */
[----:B------:R-:W-:Y:S01]  /*8ce0*/  FADD.FTZ R126, R126, R127 ;  /* 0x0000007f7e7e7221 */ /* 0x000fe20000010000 */
[----:B------:R-:W-:Y:S01]  /*8cf0*/  FADD.FTZ R120, R119, R120 ;  /* 0x0000007877787221 */ /* 0x000fe20000010000 */
[----:B------:R-:W-:Y:S01]  /*8d00*/  FADD.FTZ R121, R121, R118 ;  /* 0x0000007679797221 */ /* 0x000fe20000010000 */
[----:B------:R-:W-:Y:S01]  /*8d10*/  MUFU.EX2 R111, R111 ;  /* 0x0000006f006f7308 */ /* 0x000fe20000000800 */
[----:B------:R-:W-:Y:S01]  /*8d20*/  FADD.FTZ R125, R125, R126 ;  /* 0x0000007e7d7d7221 */ /* 0x000fe20000010000 */
[----:B------:R-:W-:Y:S01]  /*8d30*/  FADD.FTZ R117, R117, R120 ;  /* 0x0000007875757221 */ /* 0x000fe20000010000 */
[----:B-1----:R-:W-:Y:S01]  /*8d40*/  F2FP.F16.F32.PACK_AB R8, R123, R124 ;  /* 0x0000007c7b08723e */ /* 0x002fe200000000ff */
[----:B------:R-:W-:Y:S01]  /*8d50*/  FADD.FTZ R116, R116, R121 ;  /* 0x0000007974747221 */ /* 0x000fe20000010000 */
[----:B------:R-:W-:Y:S01]  /*8d60*/  FADD.FTZ R124, R124, R125 ;  /* 0x0000007d7c7c7221 */ /* 0x000fe20000010000 */
[----:B------:R-:W-:Y:S01]  /*8d70*/  FADD.FTZ R98, R98, R117 ;  /* 0x0000007562627221 */ /* 0x000fe20000010000 */
[----:B--2---:R-:W-:Y:S01]  /*8d80*/  F2FP.F16.F32.PACK_AB R9, R32, R217 ;  /* 0x000000d92009723e */ /* 0x004fe200000000ff */
[----:B------:R-:W1:Y:S01]  /*8d90*/  MUFU.EX2 R114, R114 ;  /* 0x0000007200727308 */ /* 0x000e620000000800 */
[----:B------:R-:W-:Y:S01]  /*8da0*/  FADD.FTZ R116, R131, R116 ;  /* 0x0000007483747221 */ /* 0x000fe20000010000 */
[----:B------:R-:W-:Y:S01]  /*8db0*/  FADD.FTZ R123, R123, R124 ;  /* 0x0000007c7b7b7221 */ /* 0x000fe20000010000 */
[----:B---3--:R-:W-:Y:S01]  /*8dc0*/  F2FP.F16.F32.PACK_AB R29, R88, R87 ;  /* 0x00000057581d723e */ /* 0x008fe200000000ff */
[----:B------:R-:W-:Y:S01]  /*8dd0*/  FADD.FTZ R217, R217, R98 ;  /* 0x00000062d9d97221 */ /* 0x000fe20000010000 */
[----:B----4-:R-:W-:Y:S01]  /*8de0*/  F2FP.F16.F32.PACK_AB R28, R100, R95 ;  /* 0x0000005f641c723e */ /* 0x010fe200000000ff */
[----:B------:R-:W-:Y:S01]  /*8df0*/  FADD.FTZ R87, R87, R228 ;  /* 0x000000e457577221 */ /* 0x000fe20000010000 */
[----:B------:R-:W-:Y:S01]  /*8e00*/  F2FP.F16.F32.PACK_AB R10, R129, R122 ;  /* 0x0000007a810a723e */ /* 0x000fe200000000ff */
[----:B------:R-:W-:Y:S01]  /*8e10*/  MUFU.EX2 R89, R99 ;  /* 0x0000006300597308 */ /* 0x000fe20000000800 */
[----:B------:R-:W-:Y:S01]  /*8e20*/  FADD.FTZ R95, R95, R116 ;  /* 0x000000745f5f7221 */ /* 0x000fe20000010000 */
[----:B------:R-:W-:Y:S01]  /*8e30*/  FADD.FTZ R122, R122, R123 ;  /* 0x0000007b7a7a7221 */ /* 0x000fe20000010000 */
[----:B------:R-:W-:Y:S01]  /*8e40*/  FADD.FTZ R32, R32, R217 ;  /* 0x000000d920207221 */ /* 0x000fe20000010000 */
[----:B------:R-:W-:Y:S01]  /*8e50*/  FADD.FTZ R88, R88, R87 ;  /* 0x0000005758587221 */ /* 0x000fe20000010000 */
[----:B------:R-:W-:Y:S01]  /*8e60*/  FADD.FTZ R100, R100, R95 ;  /* 0x0000005f64647221 */ /* 0x000fe20000010000 */
[----:B------:R-:W-:Y:S01]  /*8e70*/  FADD.FTZ R7, R129, R122 ;  /* 0x0000007a81077221 */ /* 0x000fe20000010000 */
[----:B------:R-:W-:Y:S01]  /*8e80*/  F2FP.F16.F32.PACK_AB R30, R92, R97 ;  /* 0x000000615c1e723e */ /* 0x000fe200000000ff */
[----:B------:R-:W2:Y:S01]  /*8e90*/  MUFU.EX2 R90, R102 ;  /* 0x00000066005a7308 */ /* 0x000ea20000000800 */
[----:B-1----:R-:W-:Y:S01]  /*8ea0*/  F2FP.F16.F32.PACK_AB R11, R114, R111 ;  /* 0x0000006f720b723e */ /* 0x002fe200000000ff */
[----:B------:R-:W-:Y:S01]  /*8eb0*/  FADD.FTZ R111, R111, R32 ;  /* 0x000000206f6f7221 */ /* 0x000fe20000010000 */
[----:B------:R-:W-:Y:S01]  /*8ec0*/  FADD.FTZ R97, R97, R100 ;  /* 0x0000006461617221 */ /* 0x000fe20000010000 */
[----:B------:R1:W-:Y:S04]  /*8ed0*/  STL [R1+0x78], R7 ;  /* 0x0000780701007387 */ /* 0x0003e80000100800 */
[C---:B------:R-:W-:Y:S06]  /*8ee0*/  HMMA.16816.F32 R160, R8.reuse, R24, R160 ;  /* 0x0000001808a0723c */ /* 0x040fec00000018a0 */
[----:B------:R-:W-:Y:S01]  /*8ef0*/  HMMA.16816.F32 R156, R8, R26, R156 ;  /* 0x0000001a089c723c */ /* 0x000fe2000000189c */
[----:B--2---:R-:W-:Y:S01]  /*8f00*/  F2FP.F16.F32.PACK_AB R31, R90, R89 ;  /* 0x000000595a1f723e */ /* 0x004fe200000000ff */
[----:B------:R-:W-:-:S04]  /*8f10*/  FADD.FTZ R89, R89, R88 ;  /* 0x0000005859597221 */ /* 0x000fc80000010000 */
[C---:B------:R-:W-:Y:S06]  /*8f20*/  HMMA.16816.F32 R152, R8.reuse, R20, R152 ;  /* 0x000000140898723c */ /* 0x040fec0000001898 */
[----:B------:R-:W-:Y:S01]  /*8f30*/  HMMA.16816.F32 R148, R8, R22, R148 ;  /* 0x000000160894723c */ /* 0x000fe20000001894 */
[----:B-1----:R-:W-:-:S05]  /*8f40*/  FADD.FTZ R7, R90, R89 ;  /* 0x000000595a077221 */ /* 0x002fca0000010000 */
[C---:B-----5:R-:W-:Y:S06]  /*8f50*/  HMMA.16816.F32 R140, R8.reuse, R16, R140 ;  /* 0x00000010088c723c */ /* 0x060fec000000188c */
[C---:B------:R-:W-:Y:S06]  /*8f60*/  HMMA.16816.F32 R136, R8.reuse, R18, R136 ;  /* 0x000000120888723c */ /* 0x040fec0000001888 */
[C---:B------:R-:W-:Y:S06]  /*8f70*/  HMMA.16816.F32 R132, R8.reuse, R12, R132 ;  /* 0x0000000c0884723c */ /* 0x040fec0000001884 */
[----:B------:R-:W-:Y:S06]  /*8f80*/  HMMA.16816.F32 R144, R8, R14, R144 ;  /* 0x0000000e0890723c */ /* 0x000fec0000001890 */
[----:B------:R-:W-:Y:S01]  /*8f90*/  HMMA.16816.F32 R164, R28, R24, R164 ;  /* 0x000000181ca4723c */ /* 0x000fe200000018a4 */
[----:B------:R-:W-:Y:S01]  /*8fa0*/  FADD.FTZ R9, R114, R111 ;  /* 0x0000006f72097221 */ /* 0x000fe20000010000 */
[----:B------:R-:W-:-:S04]  /*8fb0*/  FADD.FTZ R8, R92, R97 ;  /* 0x000000615c087221 */ /* 0x000fc80000010000 */
[----:B------:R1:W-:Y:S01]  /*8fc0*/  STL [R1+0x74], R9 ;  /* 0x0000740901007387 */ /* 0x0003e20000100800 */
[C---:B------:R-:W-:Y:S03]  /*8fd0*/  HMMA.16816.F32 R168, R28.reuse, R26, R168 ;  /* 0x0000001a1ca8723c */ /* 0x040fe600000018a8 */
[----:B------:R1:W-:Y:S03]  /*8fe0*/  STL [R1+0x7c], R7 ;  /* 0x00007c0701007387 */ /* 0x0003e60000100800 */
[C---:B------:R-:W-:Y:S01]  /*8ff0*/  HMMA.16816.F32 R172, R28.reuse, R20, R172 ;  /* 0x000000141cac723c */ /* 0x040fe200000018ac */
[----:B------:R1:W-:Y:S05]  /*9000*/  STL [R1+0x80], R8 ;  /* 0x0000800801007387 */ /* 0x0003ea0000100800 */
        /* <DEDUP_REMOVED lines=9> */
[----:B------:R-:W-:Y:S01]  /*90a0*/  IMAD.MOV.U32 R197, RZ, RZ, R0 ;  /* 0x000000ffffc57224 */ /* 0x000fe200078e0000 */
[----:B------:R-:W-:Y:S01]  /*90b0*/  ISETP.GE.AND P0, PT, R36, UR4, PT ;  /* 0x0000000424007c0c */ /* 0x000fe2000bf06270 */
[----:B------:R-:W-:Y:S01]  /*90c0*/  IMAD R202, R6, 0x2, R251 ;  /* 0x0000000206ca7824 */ /* 0x000fe200078e02fb */
[----:B------:R-:W-:Y:S01]  /*90d0*/  MOV R196, R3 ;  /* 0x0000000300c47202 */ /* 0x000fe20000000f00 */
[----:B------:R-:W-:Y:S01]  /*90e0*/  USHF.L.U64.HI UR9, UR8, 0x4, UR9 ;  /* 0x0000000408097899 */ /* 0x000fe20008010209 */
[----:B------:R-:W-:Y:S01]  /*90f0*/  MOV R201, R2 ;  /* 0x0000000200c97202 */ /* 0x000fe20000000f00 */
[----:B------:R-:W-:Y:S01]  /*9100*/  USHF.L.U32 UR8, UR8, 0x4, URZ ;  /* 0x0000000408087899 */ /* 0x000fe2000800063f */
[----:B------:R-:W-:Y:S01]  /*9110*/  MOV R199, R68 ;  /* 0x0000004400c77202 */ /* 0x000fe20000000f00 */
[----:B------:R-:W-:Y:S01]  /*9120*/  ULEA.HI.SX32 UR19, UR19, 0xfffffffe, 0x19 ;  /* 0xfffffffe13137891 */ /* 0x000fe2000f8fca3f */
[----:B------:R-:W-:Y:S01]  /*9130*/  IADD3 R200, R250, R5, RZ ;  /* 0x00000005fac87210 */ /* 0x000fe20007ffe0ff */
[----:B------:R-:W-:Y:S01]  /*9140*/  ULDC UR6, c[0x0][0x39c] ;  /* 0x0000e70000067ab9 */ /* 0x000fe20000000800 */
[----:B------:R-:W-:Y:S01]  /*9150*/  LEA R198, R4, R251, 0x1 ;  /* 0x000000fb04c67211 */ /* 0x000fe200078e08ff */
[----:B------:R-:W-:-:S02]  /*9160*/  ULDC UR4, c[0x0][0x2ec] ;  /* 0x0000bb0000047ab9 */ /* 0x000fc40000000800 */
[----:B------:R-:W2:Y:S01]  /*9170*/  @!P0 LDC.64 R10, c[0x0][0x220] ;  /* 0x00008800ff0a8b82 */ /* 0x000ea20000000a00 */
[----:B-1----:R1:W-:Y:S01]  /*9180*/  STL.64 [R1+0x40], R8 ;  /* 0x0000400801007387 */ /* 0x0023e20000100a00 */
[----:B------:R-:W-:-:S06]  /*9190*/  MOV R7, R9 ;  /* 0x0000000900077202 */ /* 0x000fcc0000000f00 */
[----:B------:R-:W3:Y:S01]  /*91a0*/  @!P0 LDC.64 R12, c[0x0][0x220] ;  /* 0x00008800ff0c8b82 */ /* 0x000ee20000000a00 */
[C---:B------:R-:W-:Y:S02]  /*91b0*/  @!P0 IMAD R0, R7.reuse, 0x30, RZ ;  /* 0x0000003007008824 */ /* 0x040fe400078e02ff */
[C---:B------:R-:W-:Y:S02]  /*91c0*/  @!P0 IMAD R3, R7.reuse, 0x50, RZ ;  /* 0x0000005007038824 */ /* 0x040fe400078e02ff */
[C---:B------:R-:W-:Y:S01]  /*91d0*/  @!P0 IMAD R2, R7.reuse, 0x60, RZ ;  /* 0x0000006007028824 */ /* 0x040fe200078e02ff */
[----:B--2---:R2:W-:Y:S02]  /*91e0*/  @!P0 STL.64 [R1+0x38], R10 ;  /* 0x0000380a01008387 */ /* 0x0045e40000100a00 */
        /* <DEDUP_REMOVED lines=9> */
[----:B---3--:R-:W-:Y:S04]  /*9280*/  @!P0 STL.64 [R1+0x10], R12 ;  /* 0x0000100c01008387 */ /* 0x008fe80000100a00 */
[----:B--2---:R-:W-:Y:S01]  /*9290*/  @!P0 STL.64 [R1+0x8], R10 ;  /* 0x0000080a01008387 */ /* 0x004fe20000100a00 */
[----:B-1----:R-:W1:Y:S03]  /*92a0*/  @!P0 LDC.64 R8, c[0x0][0x220] ;  /* 0x00008800ff088b82 */ /* 0x002e660000000a00 */
[----:B-1----:R-:W-:Y:S04]  /*92b0*/  @!P0 STL.64 [R1], R8 ;  /* 0x0000000801008387 */ /* 0x002fe80000100a00 */
[----:B------:R1:W-:Y:S04]  /*92c0*/  @!P0 STL [R1+0x70], R0 ;  /* 0x0000700001008387 */ /* 0x0003e80000100800 */
[----:B------:R2:W-:Y:S04]  /*92d0*/  @!P0 STL [R1+0x6c], R3 ;  /* 0x00006c0301008387 */ /* 0x0005e80000100800 */
[----:B------:R2:W-:Y:S01]  /*92e0*/  @!P0 STL [R1+0x68], R2 ;  /* 0x0000680201008387 */ /* 0x0005e20000100800 */
[----:B-1----:R-:W-:-:S05]  /*92f0*/  @!P0 IMAD R0, R7, 0x70, RZ ;  /* 0x0000007007008824 */ /* 0x002fca00078e02ff */
[----:B------:R2:W-:Y:S01]  /*9300*/  @!P0 STL [R1+0x4c], R0 ;  /* 0x00004c0001008387 */ /* 0x0005e20000100800 */
[----:B------:R-:W-:Y:S05]  /*9310*/  BRA `(.L_x_300) ;  /* 0x00000008009c7947 */ /* 0x000fea0003800000 */
.L_x_302:
[----:B------:R-:W-:Y:S01]  /*9320*/  IMAD.U32 R3, RZ, RZ, UR19 ;  /* 0x00000013ff037e24 */ /* 0x000fe2000f8e00ff */
[----:B------:R-:W2:Y:S01]  /*9330*/  @!P0 LDC.64 R8, c[0x0][0x248] ;  /* 0x00009200ff088b82 */ /* 0x000ea20000000a00 */
[----:B------:R-:W3:Y:S01]  /*9340*/  LDL.64 R212, [R1+0x58] ;  /* 0x0000580001d47983 */ /* 0x000ee20000100a00 */
[----:B------:R-:W-:Y:S01]  /*9350*/  MOV R7, UR19 ;  /* 0x0000001300077c02 */ /* 0x000fe20008000f00 */
[----:B------:R-:W-:Y:S04]  /*9360*/  @!P0 VIADD R3, R3, 0xffffffff ;  /* 0xffffffff03038836 */ /* 0x000fe80000000000 */
[----:B------:R-:W4:Y:S01]  /*9370*/  LDL.64 R214, [R1+0x60] ;  /* 0x0000600001d67983 */ /* 0x000f220000100a00 */
[----:B------:R-:W-:Y:S01]  /*9380*/  @!P0 VIADD R7, R7, 0xffffffff ;  /* 0xffffffff07078836 */ /* 0x000fe20000000000 */
[----:B------:R-:W-:Y:S04]  /*9390*/  @!P0 SHF.R.S32.HI R5, RZ, 0x1f, R3 ;  /* 0x0000001fff058819 */ /* 0x000fe80000011403 */
[----:B------:R-:W5:Y:S01]  /*93a0*/  LDL R216, [R1+0x48] ;  /* 0x0000480001d87983 */ /* 0x000f620000100800 */
[-C--:B--2---:R-:W-:Y:S02]  /*93b0*/  @!P0 IMAD R2, R5, R8.reuse, RZ ;  /* 0x0000000805028224 */ /* 0x084fe400078e02ff */
[----:B------:R-:W2:Y:S01]  /*93c0*/  @!P0 LDC.64 R4, c[0x0][0x218] ;  /* 0x00008600ff048b82 */ /* 0x000ea20000000a00 */
[C---:B------:R-:W-:Y:S04]  /*93d0*/  @!P0 IMAD.WIDE.U32 R54, R3.reuse, R8, RZ ;  /* 0x0000000803368225 */ /* 0x040fe800078e00ff */
[----:B------:R-:W-:Y:S02]  /*93e0*/  @!P0 IMAD R2, R3, R9, R2 ;  /* 0x0000000903028224 */ /* 0x000fe400078e0202 */
[----:B------:R-:W-:Y:S01]  /*93f0*/  @!P0 IMAD R10, R9, 0x30, RZ ;  /* 0x00000030090a8824 */ /* 0x000fe200078e02ff */
[----:B------:R-:W-:Y:S01]  /*9400*/  @!P0 SHF.R.S32.HI R9, RZ, 0x1f, R7 ;  /* 0x0000001fff098819 */ /* 0x000fe20000011407 */
[----:B------:R-:W-:Y:S01]  /*9410*/  @!P0 IMAD.IADD R2, R55, 0x1, R2 ;  /* 0x0000000137028824 */ /* 0x000fe200078e0202 */
[C---:B---3--:R-:W-:Y:S04]  /*9420*/  @!P0 LEA R66, P2, R54.reuse, R212, 0x7 ;  /* 0x000000d436428211 */ /* 0x048fe800078438ff */
[----:B----4-:R-:W-:Y:S02]  /*9430*/  @!P0 LEA.HI.X R67, R54, R215, R2, 0x7, P2 ;  /* 0x000000d736438211 */ /* 0x010fe400010f3c02 */
[----:B------:R-:W3:Y:S01]  /*9440*/  @!P0 LDC.64 R2, c[0x0][0x248] ;  /* 0x00009200ff028b82 */ /* 0x000ee20000000a00 */
[----:B-----5:R4:W-:Y:S01]  /*9450*/  @P0 STS.128 [R216+0x4000], RZ ;  /* 0x004000ffd8000388 */ /* 0x0209e20000000c00 */
[----:B------:R-:W-:Y:S04]  /*9460*/  @!P0 IMAD.WIDE.U32 R66, R8, 0x30, R66 ;  /* 0x0000003008428825 */ /* 0x000fe800078e0042 */
[----:B------:R-:W-:Y:S01]  /*9470*/  @!P0 IMAD.IADD R8, R10, 0x1, R67 ;  /* 0x000000010a088824 */ /* 0x000fe200078e0243 */
[C---:B--2---:R-:W-:Y:S04]  /*9480*/  @!P0 LEA R54, P2, R66.reuse, R4, 0x1 ;  /* 0x0000000442368211 */ /* 0x044fe800078408ff */
[----:B------:R-:W-:Y:S01]  /*9490*/  @!P0 LEA.HI.X R55, R66, R5, R8, 0x1, P2 ;  /* 0x0000000542378211 */ /* 0x000fe200010f0c08 */
[-C--:B---3--:R-:W-:Y:S02]  /*94a0*/  @!P0 IMAD R4, R9, R2.reuse, RZ ;  /* 0x0000000209048224 */ /* 0x088fe400078e02ff */
[C---:B------:R-:W-:Y:S04]  /*94b0*/  @!P0 IMAD.WIDE.U32 R66, R7.reuse, R2, RZ ;  /* 0x0000000207428225 */ /* 0x040fe800078e00ff */
[----:B------:R-:W-:Y:S01]  /*94c0*/  @!P0 IMAD R4, R7, R3, R4 ;  /* 0x0000000307048224 */ /* 0x000fe200078e0204 */
[C---:B------:R-:W-:Y:S01]  /*94d0*/  @!P0 LEA R8, P2, R66.reuse, R212, 0x7 ;  /* 0x000000d442088211 */ /* 0x040fe200078438ff */
[----:B------:R-:W-:Y:S02]  /*94e0*/  @!P0 IMAD R10, R3, 0x50, RZ ;  /* 0x00000050030a8824 */ /* 0x000fe400078e02ff */
[----:B------:R-:W-:Y:S05]  /*94f0*/  @!P0 IMAD.IADD R4, R67, 0x1, R4 ;  /* 0x0000000143048824 */ /* 0x000fea00078e0204 */
[----:B------:R-:W-:Y:S02]  /*9500*/  @!P0 LEA.HI.X R9, R66, R215, R4, 0x7, P2 ;  /* 0x000000d742098211 */ /* 0x000fe400010f3c04 */
[----:B------:R-:W2:Y:S01]  /*9510*/  @!P0 LDC.64 R4, c[0x0][0x218] ;  /* 0x00008600ff048b82 */ /* 0x000ea20000000a00 */
[----:B------:R-:W-:Y:S07]  /*9520*/  @!P0 IMAD.WIDE.U32 R66, R2, 0x50, R8 ;  /* 0x0000005002428825 */ /* 0x000fee00078e0008 */
[----:B------:R-:W3:Y:S01]  /*9530*/  @!P0 LDC.64 R2, c[0x0][0x248] ;  /* 0x00009200ff028b82 */ /* 0x000ee20000000a00 */
[----:B------:R-:W-:Y:S02]  /*9540*/  @!P0 IADD3 R10, R10, R67, RZ ;  /* 0x000000430a0a8210 */ /* 0x000fe40007ffe0ff */
[C---:B--2---:R-:W-:Y:S04]  /*9550*/  @!P0 LEA R8, P2, R66.reuse, R4, 0x1 ;  /* 0x0000000442088211 */ /* 0x044fe800078408ff */
[----:B------:R-:W-:Y:S01]  /*9560*/  @!P0 LEA.HI.X R9, R66, R5, R10, 0x1, P2 ;  /* 0x0000000542098211 */ /* 0x000fe200010f0c0a */
[----:B------:R-:W-:Y:S04]  /*9570*/  IMAD.U32 R5, RZ, RZ, UR19 ;  /* 0x00000013ff057e24 */ /* 0x000fe8000f8e00ff */
[----:B------:R-:W-:Y:S04]  /*9580*/  @!P0 VIADD R5, R5, 0xffffffff ;  /* 0xffffffff05058836 */ /* 0x000fe80000000000 */
[----:B---3--:R-:W-:Y:S01]  /*9590*/  @!P0 IMAD.WIDE.U32 R66, R5, R2, RZ ;  /* 0x0000000205428225 */ /* 0x008fe200078e00ff */
[----:B------:R-:W-:Y:S02]  /*95a0*/  @!P0 SHF.R.S32.HI R7, RZ, 0x1f, R5 ;  /* 0x0000001fff078819 */ /* 0x000fe40000011405 */
[C---:B-1----:R-:W-:Y:S03]  /*95b0*/  @!P0 LEA R68, P2, R66.reuse, R212, 0x7 ;  /* 0x000000d442448211 */ /* 0x042fe600078438ff */
[----:B------:R-:W-:Y:S04]  /*95c0*/  @!P0 IMAD R4, R7, R2, RZ ;  /* 0x0000000207048224 */ /* 0x000fe800078e02ff */
[----:B------:R-:W-:Y:S04]  /*95d0*/  @!P0 IMAD R4, R5, R3, R4 ;  /* 0x0000000305048224 */ /* 0x000fe800078e0204 */
[----:B------:R-:W-:Y:S05]  /*95e0*/  @!P0 IMAD.IADD R4, R67, 0x1, R4 ;  /* 0x0000000143048824 */ /* 0x000fea00078e0204 */
[----:B------:R-:W-:Y:S02]  /*95f0*/  @!P0 LEA.HI.X R69, R66, R215, R4, 0x7, P2 ;  /* 0x000000d742458211 */ /* 0x000fe400010f3c04 */
[----:B------:R-:W1:Y:S01]  /*9600*/  @!P0 LDC.64 R4, c[0x0][0x218] ;  /* 0x00008600ff048b82 */ /* 0x000e620000000a00 */
[----:B------:R-:W-:Y:S04]  /*9610*/  @!P0 IMAD.WIDE.U32 R68, R2, 0x60, R68 ;  /* 0x0000006002448825 */ /* 0x000fe800078e0044 */
[----:B------:R-:W-:Y:S05]  /*9620*/  @!P0 IMAD R2, R3, 0x60, RZ ;  /* 0x0000006003028824 */ /* 0x000fea00078e02ff */
[----:B------:R-:W-:Y:S02]  /*9630*/  @!P0 IADD3 R2, R2, R69, RZ ;  /* 0x0000004502028210 */ /* 0x000fe40007ffe0ff */
[C---:B-1----:R-:W-:Y:S01]  /*9640*/  @!P0 LEA R66, P2, R68.reuse, R4, 0x1 ;  /* 0x0000000444428211 */ /* 0x042fe200078408ff */
[----:B------:R-:W-:Y:S03]  /*9650*/  IMAD.U32 R4, RZ, RZ, UR19 ;  /* 0x00000013ff047e24 */ /* 0x000fe6000f8e00ff */
[----:B------:R-:W-:Y:S01]  /*9660*/  @!P0 LEA.HI.X R67, R68, R5, R2, 0x1, P2 ;  /* 0x0000000544438211 */ /* 0x000fe200010f0c02 */
[----:B------:R-:W-:Y:S01]  /*9670*/  @!P0 VIADD R4, R4, 0xffffffff ;  /* 0xffffffff04048836 */ /* 0x000fe20000000000 */
[----:B------:R-:W1:Y:S04]  /*9680*/  @!P0 LDC.64 R2, c[0x0][0x248] ;  /* 0x00009200ff028b82 */ /* 0x000e680000000a00 */
[----:B------:R-:W-:Y:S05]  /*9690*/  @!P0 SHF.R.S32.HI R5, RZ, 0x1f, R4 ;  /* 0x0000001fff058819 */ /* 0x000fea0000011404 */
[-C--:B-1----:R-:W-:Y:S04]  /*96a0*/  @!P0 IMAD R5, R5, R2.reuse, RZ ;  /* 0x0000000205058224 */ /* 0x082fe800078e02ff */
[C---:B------:R-:W-:Y:S02]  /*96b0*/  @!P0 IMAD R3, R4.reuse, R3, R5 ;  /* 0x0000000304038224 */ /* 0x040fe400078e0205 */
[----:B------:R-:W-:Y:S05]  /*96c0*/  @!P0 IMAD.WIDE.U32 R4, R4, R2, RZ ;  /* 0x0000000204048225 */ /* 0x000fea00078e00ff */
[----:B------:R-:W-:Y:S02]  /*96d0*/  @!P0 IADD3 R3, R5, R3, RZ ;  /* 0x0000000305038210 */ /* 0x000fe40007ffe0ff */
[C---:B------:R-:W-:Y:S04]  /*96e0*/  @!P0 LEA R7, P2, R4.reuse, R212, 0x7 ;  /* 0x000000d404078211 */ /* 0x040fe800078438ff */
[----:B------:R-:W-:Y:S01]  /*96f0*/  @!P0 LEA.HI.X R10, R4, R215, R3, 0x7, P2 ;  /* 0x000000d7040a8211 */ /* 0x000fe200010f3c03 */
[----:B------:R-:W-:Y:S01]  /*9700*/  IMAD.U32 R4, RZ, RZ, UR19 ;  /* 0x00000013ff047e24 */ /* 0x000fe2000f8e00ff */
[----:B------:R-:W1:Y:S03]  /*9710*/  @!P0 LDC.64 R2, c[0x0][0x248] ;  /* 0x00009200ff028b82 */ /* 0x000e660000000a00 */
[----:B------:R-:W-:Y:S05]  /*9720*/  @!P0 VIADD R4, R4, 0xffffffff ;  /* 0xffffffff04048836 */ /* 0x000fea0000000000 */
[----:B------:R-:W-:Y:S05]  /*9730*/  @!P0 SHF.R.S32.HI R5, RZ, 0x1f, R4 ;  /* 0x0000001fff058819 */ /* 0x000fea0000011404 */
[-C--:B-1----:R-:W-:Y:S02]  /*9740*/  @!P0 IMAD R5, R5, R2.reuse, RZ ;  /* 0x0000000205058224 */ /* 0x082fe400078e02ff */
[C---:B------:R-:W-:Y:S04]  /*9750*/  @!P0 IMAD.WIDE.U32 R68, R4.reuse, R2, RZ ;  /* 0x0000000204448225 */ /* 0x040fe800078e00ff */
[----:B------:R-:W-:Y:S01]  /*9760*/  @!P0 IMAD R3, R4, R3, R5 ;  /* 0x0000000304038224 */ /* 0x000fe200078e0205 */
[C---:B------:R-:W-:Y:S04]  /*9770*/  @!P0 LEA R5, P2, R68.reuse, R212, 0x7 ;  /* 0x000000d444058211 */ /* 0x040fe800078438ff */
[----:B------:R-:W-:Y:S02]  /*9780*/  @!P0 IADD3 R3, R69, R3, RZ ;  /* 0x0000000345038210 */ /* 0x000fe40007ffe0ff */
[----:B------:R-:W-:Y:S02]  /*9790*/  @!P0 IADD3 R5, P3, R5, UR13, RZ ;  /* 0x0000000d05058c10 */ /* 0x000fe4000ff7e0ff */
[----:B------:R-:W-:Y:S02]  /*97a0*/  @!P0 LEA.HI.X R4, R68, R215, R3, 0x7, P2 ;  /* 0x000000d744048211 */ /* 0x000fe400010f3c03 */
[----:B------:R-:W1:Y:S02]  /*97b0*/  @!P0 LDC.64 R2, c[0x0][0x218] ;  /* 0x00008600ff028b82 */ /* 0x000e640000000a00 */
[----:B------:R-:W-:Y:S02]  /*97c0*/  @!P0 IADD3.X R4, R4, UR12, RZ, P3, !PT ;  /* 0x0000000c04048c10 */ /* 0x000fe40009ffe4ff */
        /* <DEDUP_REMOVED lines=8> */
[C---:B-1----:R-:W-:Y:S04]  /*9850*/  @!P0 LEA R126, P2, R5.reuse, R2, 0x1 ;  /* 0x00000002057e8211 */ /* 0x042fe800078408ff */
[----:B------:R-:W-:Y:S01]  /*9860*/  @!P0 LEA.HI.X R127, R5, R3, R4, 0x1, P2 ;  /* 0x00000003057f8211 */ /* 0x000fe200010f0c04 */
[----:B------:R-:W-:Y:S01]  /*9870*/  IMAD.U32 R4, RZ, RZ, UR19 ;  /* 0x00000013ff047e24 */ /* 0x000fe2000f8e00ff */
[----:B------:R-:W1:Y:S03]  /*9880*/  @!P0 LDC.64 R2, c[0x0][0x248] ;  /* 0x00009200ff028b82 */ /* 0x000e660000000a00 */
[----:B------:R-:W-:Y:S01]  /*9890*/  @!PT LDS RZ, [RZ] ;  /* 0x00000000fffff984 */ /* 0x000fe20000000800 */
[----:B------:R-:W-:Y:S01]  /*98a0*/  @!PT LDS RZ, [RZ] ;  /* 0x00000000fffff984 */ /* 0x000fe20000000800 */
[----:B------:R-:W-:Y:S01]  /*98b0*/  @!PT LDS RZ, [RZ] ;  /* 0x00000000fffff984 */ /* 0x000fe20000000800 */
[----:B------:R-:W-:Y:S01]  /*98c0*/  @!P0 LDGSTS.E.BYPASS.LTC128B.128 [R216+0x4800], desc[UR22][R126.64] ;  /* 0x048000007ed88fae */ /* 0x000fe2000b901d56 */
[----:B------:R-:W-:Y:S05]  /*98d0*/  @!P0 VIADD R4, R4, 0xffffffff ;  /* 0xffffffff04048836 */ /* 0x000fea0000000000 */
[----:B------:R4:W-:Y:S01]  /*98e0*/  @P0 STS.128 [R216+0x5000], RZ ;  /* 0x005000ffd8000388 */ /* 0x0009e20000000c00 */
[----:B------:R-:W-:Y:S05]  /*98f0*/  @!P0 SHF.R.S32.HI R5, RZ, 0x1f, R4 ;  /* 0x0000001fff058819 */ /* 0x000fea0000011404 */
[-C--:B-1----:R-:W-:Y:S02]  /*9900*/  @!P0 IMAD R5, R5, R2.reuse, RZ ;  /* 0x0000000205058224 */ /* 0x082fe400078e02ff */
[C---:B------:R-:W-:Y:S04]  /*9910*/  @!P0 IMAD.WIDE.U32 R68, R4.reuse, R2, RZ ;  /* 0x0000000204448225 */ /* 0x040fe800078e00ff */
[----:B------:R-:W-:Y:S01]  /*9920*/  @!P0 IMAD R5, R4, R3, R5 ;  /* 0x0000000304058224 */ /* 0x000fe200078e0205 */
[C---:B------:R-:W-:Y:S04]  /*9930*/  @!P0 LEA R7, P2, R68.reuse, R212, 0x7 ;  /* 0x000000d444078211 */ /* 0x040fe800078438ff */
[----:B------:R-:W-:Y:S04]  /*9940*/  @!P0 IADD3 R5, R69, R5, RZ ;  /* 0x0000000545058210 */ /* 0x000fe80007ffe0ff */
[----:B------:R-:W-:Y:S02]  /*9950*/  @!P0 LEA.HI.X R5, R68, R215, R5, 0x7, P2 ;  /* 0x000000d744058211 */ /* 0x000fe400010f3c05 */
[C---:B------:R-:W-:Y:S04]  /*9960*/  @!P0 LEA R4, P2, R2.reuse, R7, 0x5 ;  /* 0x0000000702048211 */ /* 0x040fe800078428ff */
[----:B------:R-:W-:Y:S02]  /*9970*/  @!P0 LEA.HI.X R5, R2, R5, R3, 0x5, P2 ;  /* 0x0000000502058211 */ /* 0x000fe400010f2c03 */
[----:B------:R-:W2:Y:S02]  /*9980*/  @!P0 LDC.64 R2, c[0x0][0x218] ;  /* 0x00008600ff028b82 */ /* 0x000ea40000000a00 */
[C---:B--2---:R-:W-:Y:S04]  /*9990*/  @!P0 LEA R86, P2, R4.reuse, R2, 0x1 ;  /* 0x0000000204568211 */ /* 0x044fe800078408ff */
        /* <DEDUP_REMOVED lines=10> */
[----:B------:R-:W-:Y:S01]  /*9a40*/  @!PT LDS RZ, [RZ] ;  /* 0x00000000fffff984 */ /* 0x000fe20000000800 */
[----:B------:R-:W-:Y:S01]  /*9a50*/  @!PT LDS RZ, [RZ] ;  /* 0x00000000fffff984 */ /* 0x000fe20000000800 */
[----:B------:R-:W-:Y:S01]  /*9a60*/  @!PT LDS RZ, [RZ] ;  /* 0x00000000fffff984 */ /* 0x000fe20000000800 */
[----:B------:R2:W-:Y:S06]  /*9a70*/  @!P0 LDGSTS.E.BYPASS.LTC128B.128 [R216+0x5800], desc[UR22][R54.64] ;  /* 0x0580000036d88fae */ /* 0x0005ec000b901d56 */
[----:B------:R4:W-:Y:S01]  /*9a80*/  @P0 STS.128 [R216+0x6000], RZ ;  /* 0x006000ffd8000388 */ /* 0x0009e20000000c00 */
        /* <DEDUP_REMOVED lines=33> */
[C---:B------:R-:W-:Y:S01]  /*9ca0*/  @!P0 LEA R68, P2, R86.reuse, R212, 0x7 ;  /* 0x000000d456448211 */ /* 0x040fe200078438ff */
[----:B------:R-:W-:Y:S03]  /*9cb0*/  @!P0 IMAD R5, R5, 0x70, RZ ;  /* 0x0000007005058824 */ /* 0x000fe600078e02ff */
[----:B------:R-:W-:Y:S04]  /*9cc0*/  @!P0 IADD3 R2, R87, R2, RZ ;  /* 0x0000000257028210 */ /* 0x000fe80007ffe0ff */
[----:B------:R-:W-:Y:S02]  /*9cd0*/  @!P0 LEA.HI.X R69, R86, R215, R2, 0x7, P2 ;  /* 0x000000d756458211 */ /* 0x000fe400010f3c02 */
[----:B------:R-:W2:Y:S01]  /*9ce0*/  @!P0 LDC.64 R2, c[0x0][0x218] ;  /* 0x00008600ff028b82 */ /* 0x000ea20000000a00 */
[----:B------:R-:W-:Y:S04]  /*9cf0*/  @!P0 IMAD.WIDE.U32 R68, R4, 0x70, R68 ;  /* 0x0000007004448825 */ /* 0x000fe800078e0044 */
[----:B------:R-:W-:Y:S01]  /*9d00*/  @!P0 IMAD.IADD R5, R5, 0x1, R69 ;  /* 0x0000000105058824 */ /* 0x000fe200078e0245 */
[C---:B--2---:R-:W-:Y:S04]  /*9d10*/  @!P0 LEA R54, P2, R68.reuse, R2, 0x1 ;  /* 0x0000000244368211 */ /* 0x044fe800078408ff */
[----:B------:R-:W-:Y:S05]  /*9d20*/  @!P0 LEA.HI.X R55, R68, R3, R5, 0x1, P2 ;  /* 0x0000000344378211 */ /* 0x000fea00010f0c05 */
[----:B------:R-:W-:Y:S01]  /*9d30*/  @!PT LDS RZ, [RZ] ;  /* 0x00000000fffff984 */ /* 0x000fe20000000800 */
[----:B------:R-:W-:Y:S01]  /*9d40*/  @!PT LDS RZ, [RZ] ;  /* 0x00000000fffff984 */ /* 0x000fe20000000800 */
[----:B------:R-:W-:Y:S01]  /*9d50*/  @!PT LDS RZ, [RZ] ;  /* 0x00000000fffff984 */ /* 0x000fe20000000800 */
[----:B------:R4:W-:Y:S06]  /*9d60*/  @!P0 LDGSTS.E.BYPASS.LTC128B.128 [R216+0x7800], desc[UR22][R54.64] ;  /* 0x0780000036d88fae */ /* 0x0009ec000b901d56 */
[----:B------:R-:W0:Y:S01]  /*9d70*/  LDGDEPBAR ;  /* 0x00000000000079af */ /* 0x000e220000000000 */
[----:B------:R-:W-:Y:S05]  /*9d80*/  BRA `(.L_x_301) ;  /* 0x0000002000387947 */ /* 0x000fea0003800000 */
.L_x_300:
[----:B---3--:R-:W3:Y:S01]  /*9d90*/  LDL.64 R6, [R1+0x50] ;  /* 0x0000500001067983 */ /* 0x008ee20000100a00 */
[----:B------:R-:W-:Y:S01]  /*9da0*/  USHF.R.S32.HI UR7, URZ, 0x1f, UR19 ;  /* 0x0000001f3f077899 */ /* 0x000fe20008011413 */
[----:B------:R-:W-:Y:S04]  /*9db0*/  DEPBAR.LE SB0, 0x0 ;  /* 0x000080000000791a */ /* 0x000fe80000000000 */
[----:B------:R-:W4:Y:S04]  /*9dc0*/  LDL R17, [R1+0x40] ;  /* 0x0000400001117983 */ /* 0x000f280000100800 */
[----:B------:R-:W5:Y:S04]  /*9dd0*/  LDL R23, [R1+0x44] ;  /* 0x0000440001177983 */ /* 0x000f680000100800 */
[----:B--2---:R-:W2:Y:S04]  /*9de0*/  LDL R0, [R1+0x18] ;  /* 0x0000180001007983 */ /* 0x004ea80000100800 */
[----:B------:R-:W2:Y:S04]  /*9df0*/  LDL R22, [R1+0x38] ;  /* 0x0000380001167983 */ /* 0x000ea80000100800 */
        /* <DEDUP_REMOVED lines=15> */
[----:B------:R-:W2:Y:S04]  /*9ef0*/  LDL R9, [R1] ;  /* 0x0000000001097983 */ /* 0x000ea80000100800 */
[----:B------:R-:W2:Y:S01]  /*9f00*/  LDL R5, [R1+0x4] ;  /* 0x0000040001057983 */ /* 0x000ea20000100800 */
[----:B------:R-:W-:Y:S06]  /*9f10*/  BAR.SYNC.DEFER_BLOCKING 0x0 ;  /* 0x0000000000007b1d */ /* 0x000fec0000010000 */
[----:B---3--:R-:W3:Y:S01]  /*9f20*/  LDL R7, [R1+0x14] ;  /* 0x0000140001077983 */ /* 0x008ee20000100800 */
[C---:B----4-:R-:W-:Y:S04]  /*9f30*/  IMAD.WIDE.U32 R2, R17.reuse, UR19, RZ ;  /* 0x0000001311027c25 */ /* 0x050fe8000f8e00ff */
[----:B------:R-:W-:Y:S01]  /*9f40*/  IMAD R41, R17, UR7, RZ ;  /* 0x0000000711297c24 */ /* 0x000fe2000f8e02ff */
[----:B------:R-:W-:Y:S02]  /*9f50*/  LEA R40, P1, R2, R6, 0x7 ;  /* 0x0000000602287211 */ /* 0x000fe400078238ff */
[----:B------:R-:W4:Y:S01]  /*9f60*/  LDL R6, [R1+0xc] ;  /* 0x00000c0001067983 */ /* 0x000f220000100800 */
[----:B-----5:R-:W-:Y:S01]  /*9f70*/  IMAD R41, R23, UR19, R41 ;  /* 0x0000001317297c24 */ /* 0x020fe2000f8e0229 */
[CC--:B------:R-:W-:Y:S02]  /*9f80*/  @!P0 LEA R39, P2, R17.reuse, R40.reuse, 0x6 ;  /* 0x0000002811278211 */ /* 0x0c0fe400078430ff */
[----:B------:R-:W-:Y:S02]  /*9f90*/  @!P0 LEA R37, P4, R17, R40, 0x5 ;  /* 0x0000002811258211 */ /* 0x000fe400078828ff */
[----:B------:R-:W-:Y:S02]  /*9fa0*/  IADD3 R41, R3, R41, RZ ;  /* 0x0000002903297210 */ /* 0x000fe40007ffe0ff */
[----:B------:R-:W-:Y:S01]  /*9fb0*/  @!P0 IADD3 R3, P6, R40, UR8, RZ ;  /* 0x0000000828038c10 */ /* 0x000fe2000ffde0ff */
[----:B--2---:R-:W-:Y:S01]  /*9fc0*/  @P0 STS.128 [R4+0x8000], RZ ;  /* 0x008000ff04000388 */ /* 0x004fe20000000c00 */
[----:B------:R-:W-:Y:S02]  /*9fd0*/  LEA.HI.X R41, R2, R252, R41, 0x7, P1 ;  /* 0x000000fc02297211 */ /* 0x000fe400008f3c29 */
[----:B------:R-:W-:Y:S02]  /*9fe0*/  @!P0 LEA R50, P1, R39, R0, 0x1 ;  /* 0x0000000027328211 */ /* 0x000fe400078208ff */
[C---:B------:R-:W-:Y:S01]  /*9ff0*/  @!P0 LEA.HI.X R36, R17.reuse, R41, R23, 0x6, P2 ;  /* 0x0000002911248211 */ /* 0x040fe200010f3417 */
[----:B------:R-:W-:Y:S01]  /*a000*/  @!P0 IMAD.WIDE.U32 R54, R17, 0x30, R40 ;  /* 0x0000003011368825 */ /* 0x000fe200078e0028 */
[C---:B------:R-:W-:Y:S02]  /*a010*/  @!P0 LEA R38, P2, R40.reuse, R22, 0x1 ;  /* 0x0000001628268211 */ /* 0x040fe400078408ff */
[----:B------:R-:W-:Y:S02]  /*a020*/  @!P0 LEA.HI.X R51, R39, R19, R36, 0x1, P1 ;  /* 0x0000001327338211 */ /* 0x000fe400008f0c24 */
[----:B------:R-:W-:Y:S02]  /*a030*/  @!P0 LEA.HI.X R39, R40, R18, R41, 0x1, P2 ;  /* 0x0000001228278211 */ /* 0x000fe400010f0c29 */
[----:B------:R-:W-:Y:S02]  /*a040*/  @!P0 LEA R58, P5, R3, R25, 0x1 ;  /* 0x00000019033a8211 */ /* 0x000fe400078a08ff */
[----:B------:R-:W-:Y:S01]  /*a050*/  @!P0 IADD3.X R0, R41, UR9, RZ, P6, !PT ;  /* 0x0000000929008c10 */ /* 0x000fe2000b7fe4ff */
[----:B------:R-:W-:Y:S01]  /*a060*/  @!PT LDS RZ, [RZ] ;  /* 0x00000000fffff984 */ /* 0x000fe20000000800 */
[----:B------:R-:W-:Y:S01]  /*a070*/  @!PT LDS RZ, [RZ] ;  /* 0x00000000fffff984 */ /* 0x000fe20000000800 */
[----:B------:R-:W-:Y:S01]  /*a080*/  @!PT LDS RZ, [RZ] ;  /* 0x00000000fffff984 */ /* 0x000fe20000000800 */
[----:B------:R1:W-:Y:S01]  /*a090*/  @!P0 LDGSTS.E.BYPASS.LTC128B.128 [R4+0x8000], desc[UR22][R38.64] ;  /* 0x0800000026048fae */ /* 0x0003e2000b901d56 */
[----:B------:R-:W-:Y:S02]  /*a0a0*/  @!P0 LEA.HI.X R2, R17, R41, R23, 0x5, P4 ;  /* 0x0000002911028211 */ /* 0x000fe400020f2c17 */
[----:B------:R-:W-:Y:S02]  /*a0b0*/  @!P0 LEA.HI.X R59, R3, R21, R0, 0x1, P5 ;  /* 0x00000015033b8211 */ /* 0x000fe400028f0c00 */
[C---:B------:R-:W-:Y:S02]  /*a0c0*/  @!P0 LEA R56, P3, R37.reuse, R24, 0x1 ;  /* 0x0000001825388211 */ /* 0x040fe400078608ff */
[----:B------:R-:W-:Y:S01]  /*a0d0*/  @!P0 MOV R48, R40 ;  /* 0x0000002800308202 */ /* 0x000fe20000000f00 */
[----:B------:R-:W-:Y:S01]  /*a0e0*/  @P0 STS.128 [R4+0x8800], RZ ;  /* 0x008800ff04000388 */ /* 0x000fe20000000c00 */
[----:B------:R-:W-:Y:S02]  /*a0f0*/  @!P0 LEA.HI.X R57, R37, R20, R2, 0x1, P3 ;  /* 0x0000001425398211 */ /* 0x000fe400018f0c02 */
[----:B------:R-:W-:Y:S02]  /*a100*/  @!P0 MOV R49, R41 ;  /* 0x0000002900318202 */ /* 0x000fe40000000f00 */
[----:B------:R-:W-:Y:S02]  /*a110*/  @!P0 IADD3 R0, R16, R55, RZ ;  /* 0x0000003710008210 */ /* 0x000fe40007ffe0ff */
[----:B------:R-:W-:Y:S01]  /*a120*/  @!P0 MOV R44, R40 ;  /* 0x00000028002c8202 */ /* 0x000fe20000000f00 */
[----:B------:R-:W-:Y:S01]  /*a130*/  @!PT LDS RZ, [RZ] ;  /* 0x00000000fffff984 */ /* 0x000fe20000000800 */
[----:B------:R-:W-:Y:S01]  /*a140*/  @!PT LDS RZ, [RZ] ;  /* 0x00000000fffff984 */ /* 0x000fe20000000800 */
[----:B------:R-:W-:Y:S01]  /*a150*/  @!PT LDS RZ, [RZ] ;  /* 0x00000000fffff984 */ /* 0x000fe20000000800 */
[----:B------:R-:W-:Y:S01]  /*a160*/  @!P0 LDGSTS.E.BYPASS.LTC128B.128 [R4+0x8800], desc[UR22][R58.64] ;  /* 0x088000003a048fae */ /* 0x000fe2000b901d56 */
[C---:B------:R-:W-:Y:S01]  /*a170*/  @!P0 LEA R52, P4, R54.reuse, R15, 0x1 ;  /* 0x0000000f36348211 */ /* 0x040fe200078808ff */
[C---:B------:R-:W-:Y:S01]  /*a180*/  @!P0 IMAD.WIDE.U32 R48, R17.reuse, 0x50, R48 ;  /* 0x0000005011308825 */ /* 0x040fe200078e0030 */
[----:B------:R-:W-:Y:S02]  /*a190*/  @!P0 MOV R45, R41 ;  /* 0x00000029002d8202 */ /* 0x000fe40000000f00 */
[----:B------:R-:W-:Y:S01]  /*a1a0*/  @!P0 LEA.HI.X R53, R54, R8, R0, 0x1, P4 ;  /* 0x0000000836358211 */ /* 0x000fe200020f0c00 */
[----:B------:R-:W-:Y:S01]  /*a1b0*/  @!P0 IMAD.WIDE.U32 R40, R17, 0x70, R40 ;  /* 0x0000007011288825 */ /* 0x000fe200078e0028 */
[----:B------:R-:W-:Y:S01]  /*a1c0*/  IADD3 R0, R249, 0x800, RZ ;  /* 0x00000800f9007810 */ /* 0x000fe20007ffe0ff */
[----:B------:R-:W-:Y:S01]  /*a1d0*/  @P0 STS.128 [R4+0x9000], RZ ;  /* 0x009000ff04000388 */ /* 0x000fe20000000c00 */
[----:B------:R-:W-:Y:S01]  /*a1e0*/  @!P0 IADD3 R2, R14, R49, RZ ;  /* 0x000000310e028210 */ /* 0x000fe20007ffe0ff */
[----:B------:R-:W-:Y:S01]  /*a1f0*/  @!P0 IMAD.WIDE.U32 R44, R17, 0x60, R44 ;  /* 0x00000060112c8825 */ /* 0x000fe200078e002c */
[----:B------:R-:W-:Y:S05]  /*a200*/  @!P0 LEA R46, P3, R48, R13, 0x1 ;  /* 0x0000000d302e8211 */ /* 0x000fea00078608ff */
[----:B------:R-:W-:Y:S01]  /*a210*/  @!PT LDS RZ, [RZ] ;  /* 0x00000000fffff984 */ /* 0x000fe20000000800 */
[----:B------:R-:W-:Y:S01]  /*a220*/  @!PT LDS RZ, [RZ] ;  /* 0x00000000fffff984 */ /* 0x000fe20000000800 */
[----:B------:R-:W-:Y:S01]  /*a230*/  @!PT LDS RZ, [RZ] ;  /* 0x00000000fffff984 */ /* 0x000fe20000000800 */
[----:B------:R-:W-:Y:S01]  /*a240*/  @!P0 LDGSTS.E.BYPASS.LTC128B.128 [R4+0x9000], desc[UR22][R56.64] ;  /* 0x0900000038048fae */ /* 0x000fe2000b901d56 */
[----:B------:R-:W-:Y:S02]  /*a250*/  @!P0 IADD3 R3, R12, R45, RZ ;  /* 0x0000002d0c038210 */ /* 0x000fe40007ffe0ff */
[----:B------:R-:W-:Y:S05]  /*a260*/  @!P0 LEA R42, P2, R44, R11, 0x1 ;  /* 0x0000000b2c2a8211 */ /* 0x000fea00078408ff */
[----:B------:R-:W-:Y:S01]  /*a270*/  @P0 STS.128 [R4+0x9800], RZ ;  /* 0x009800ff04000388 */ /* 0x000fe20000000c00 */
[----:B------:R-:W-:Y:S02]  /*a280*/  @!P0 IADD3 R36, R10, R41, RZ ;  /* 0x000000290a248210 */ /* 0x000fe40007ffe0ff */
[C---:B-1----:R-:W-:Y:S05]  /*a290*/  @!P0 LEA R38, P1, R40.reuse, R9, 0x1 ;  /* 0x0000000928268211 */ /* 0x042fea00078208ff */
[----:B------:R-:W-:Y:S01]  /*a2a0*/  @!PT LDS RZ, [RZ] ;  /* 0x00000000fffff984 */ /* 0x000fe20000000800 */
[----:B------:R-:W-:Y:S01]  /*a2b0*/  @!PT LDS RZ, [RZ] ;  /* 0x00000000fffff984 */ /* 0x000fe20000000800 */
[----:B------:R-:W-:Y:S01]  /*a2c0*/  @!PT LDS RZ, [RZ] ;  /* 0x00000000fffff984 */ /* 0x000fe20000000800 */
[----:B------:R-:W-:Y:S01]  /*a2d0*/  @!P0 LDGSTS.E.BYPASS.LTC128B.128 [R4+0x9800], desc[UR22][R52.64] ;  /* 0x0980000034048fae */ /* 0x000fe2000b901d56 */
[----:B------:R-:W-:Y:S02]  /*a2e0*/  @!P0 LEA.HI.X R39, R40, R5, R36, 0x1, P1 ;  /* 0x0000000528278211 */ /* 0x000fe400008f0c24 */
[----:B------:R-:W-:Y:S05]  /*a2f0*/  ISETP.LT.AND P1, PT, RZ, UR19, PT ;  /* 0x00000013ff007c0c */ /* 0x000fea000bf21270 */
[----:B------:R-:W-:Y:S08]  /*a300*/  @P0 STS.128 [R4+0xa000], RZ ;  /* 0x00a000ff04000388 */ /* 0x000ff00000000c00 */
[----:B------:R-:W-:Y:S01]  /*a310*/  @!PT LDS RZ, [RZ] ;  /* 0x00000000fffff984 */ /* 0x000fe20000000800 */
[----:B------:R-:W-:Y:S01]  /*a320*/  @!PT LDS RZ, [RZ] ;  /* 0x00000000fffff984 */ /* 0x000fe20000000800 */
[----:B------:R-:W-:Y:S01]  /*a330*/  @!PT LDS RZ, [RZ] ;  /* 0x00000000fffff984 */ /* 0x000fe20000000800 */
[----:B------:R-:W-:Y:S08]  /*a340*/  @!P0 LDGSTS.E.BYPASS.LTC128B.128 [R4+0xa000], desc[UR22][R50.64] ;  /* 0x0a00000032048fae */ /* 0x000ff0000b901d56 */
[----:B------:R-:W-:Y:S01]  /*a350*/  @P0 STS.128 [R4+0xa800], RZ ;  /* 0x00a800ff04000388 */ /* 0x000fe20000000c00 */
[----:B---3--:R-:W-:Y:S02]  /*a360*/  @!P0 LEA.HI.X R47, R48, R7, R2, 0x1, P3 ;  /* 0x00000007302f8211 */ /* 0x008fe400018f0c02 */
[C---:B------:R-:W-:Y:S05]  /*a370*/  IADD3 R2, R249.reuse, 0x1000, RZ ;  /* 0x00001000f9027810 */ /* 0x040fea0007ffe0ff */
[----:B------:R-:W-:Y:S01]  /*a380*/  @!PT LDS RZ, [RZ] ;  /* 0x00000000fffff984 */ /* 0x000fe20000000800 */
[----:B------:R-:W-:Y:S01]  /*a390*/  @!PT LDS RZ, [RZ] ;  /* 0x00000000fffff984 */ /* 0x000fe20000000800 */
[----:B------:R-:W-:Y:S01]  /*a3a0*/  @!PT LDS RZ, [RZ] ;  /* 0x00000000fffff984 */ /* 0x000fe20000000800 */
[----:B------:R-:W-:Y:S08]  /*a3b0*/  @!P0 LDGSTS.E.BYPASS.LTC128B.128 [R4+0xa800], desc[UR22][R46.64] ;  /* 0x0a8000002e048fae */ /* 0x000ff0000b901d56 */
[----:B------:R-:W-:Y:S01]  /*a3c0*/  @P0 STS.128 [R4+0xb000], RZ ;  /* 0x00b000ff04000388 */ /* 0x000fe20000000c00 */
[----:B----4-:R-:W-:Y:S07]  /*a3d0*/  @!P0 LEA.HI.X R43, R44, R6, R3, 0x1, P2 ;  /* 0x000000062c2b8211 */ /* 0x010fee00010f0c03 */
[----:B------:R-:W-:Y:S01]  /*a3e0*/  @!PT LDS RZ, [RZ] ;  /* 0x00000000fffff984 */ /* 0x000fe20000000800 */
[----:B------:R-:W-:Y:S01]  /*a3f0*/  @!PT LDS RZ, [RZ] ;  /* 0x00000000fffff984 */ /* 0x000fe20000000800 */
[----:B------:R-:W-:Y:S01]  /*a400*/  @!PT LDS RZ, [RZ] ;  /* 0x00000000fffff984 */ /* 0x000fe20000000800 */
[----:B------:R-:W-:Y:S08]  /*a410*/  @!P0 LDGSTS.E.BYPASS.LTC128B.128 [R4+0xb000], desc[UR22][R42.64] ;  /* 0x0b0000002a048fae */ /* 0x000ff0000b901d56 */
[----:B------:R-:W-:Y:S08]  /*a420*/  @P0 STS.128 [R4+0xb800], RZ ;  /* 0x00b800ff04000388 */ /* 0x000ff00000000c00 */
[----:B------:R-:W-:Y:S01]  /*a430*/  @!PT LDS RZ, [RZ] ;  /* 0x00000000fffff984 */ /* 0x000fe20000000800 */
[----:B------:R-:W-:Y:S01]  /*a440*/  @!PT LDS RZ, [RZ] ;  /* 0x00000000fffff984 */ /* 0x000fe20000000800 */
[----:B------:R-:W-:Y:S01]  /*a450*/  @!PT LDS RZ, [RZ] ;  /* 0x00000000fffff984 */ /* 0x000fe20000000800 */
[----:B------:R1:W-:Y:S08]  /*a460*/  @!P0 LDGSTS.E.BYPASS.LTC128B.128 [R4+0xb800], desc[UR22][R38.64] ;  /* 0x0b80000026048fae */ /* 0x0003f0000b901d56 */
[----:B------:R-:W-:Y:S08]  /*a470*/  LDSM.16.M88.4 R204, [R251] ;  /* 0x00000000fbcc783b */ /* 0x000ff00000000200 */
[----:B------:R-:W1:Y:S08]  /*a480*/  LDSM.16.M88.4 R208, [R250+0x4000] ;  /* 0x00400000fad0783b */ /* 0x000e700000000200 */
        /* <DEDUP_REMOVED lines=16> */
[----:B------:R-:W0:Y:S03]  /*a590*/  LDGDEPBAR ;  /* 0x00000000000079af */ /* 0x000e260000000000 */
        /* <DEDUP_REMOVED lines=24> */
[----:B------:R-:W-:Y:S05]  /*a720*/  LDSM.16.M88.4 R212, [R202+0x2000] ;  /* 0x00200000cad4783b */ /* 0x000fea0000000200 */
[----:B------:R-:W-:Y:S03]  /*a730*/  HMMA.16816.F32 R128, R204, R242, RZ ;  /* 0x000000f2cc80723c */ /* 0x000fe600000018ff */
[----:B------:R-:W1:Y:S03]  /*a740*/  LDSM.16.M88.4 R204, [R200+0x4000] ;  /* 0x00400000c8cc783b */ /* 0x000e660000000200 */
        /* <DEDUP_REMOVED lines=39> */
[----:B------:R-:W-:Y:S03]  /*a9c0*/  HMMA.16816.F32 R128, R208, R206, R128 ;  /* 0x000000ced080723c */ /* 0x000fe60000001880 */
[----:B------:R-:W-:Y:S08]  /*a9d0*/  LDSM.16.M88.4 R204, [R198] ;  /* 0x00000000c6cc783b */ /* 0x000ff00000000200 */
[----:B------:R-:W1:Y:S02]  /*a9e0*/  LDSM.16.M88.4 R208, [R249] ;  /* 0x00000000f9d0783b */ /* 0x000e640000000200 */
[-C--:B-1----:R-:W-:Y:S06]  /*a9f0*/  HMMA.16816.F32 R4, R204, R208.reuse, R4 ;  /* 0x000000d0cc04723c */ /* 0x082fec0000001804 */
[C---:B------:R-:W-:Y:S06]  /*aa00*/  HMMA.16816.F32 R8, R212.reuse, R208, R8 ;  /* 0x000000d0d408723c */ /* 0x040fec0000001808 */
[-C--:B------:R-:W-:Y:S06]  /*aa10*/  HMMA.16816.F32 R12, R212, R210.reuse, R12 ;  /* 0x000000d2d40c723c */ /* 0x080fec000000180c */
[C---:B------:R-:W-:Y:S01]  /*aa20*/  HMMA.16816.F32 R16, R204.reuse, R210, R16 ;  /* 0x000000d2cc10723c */ /* 0x040fe20000001810 */
[----:B------:R1:W2:Y:S04]  /*aa30*/  LDSM.16.M88.4 R208, [R0] ;  /* 0x0000000000d0783b */ /* 0x0002a80000000200 */
[C---:B-1----:R-:W-:Y:S01]  /*aa40*/  IADD3 R0, R249.reuse, 0x1800, RZ ;  /* 0x00001800f9007810 */ /* 0x042fe20007ffe0ff */
[-C--:B--2---:R-:W-:Y:S06]  /*aa50*/  HMMA.16816.F32 R20, R204, R208.reuse, R20 ;  /* 0x000000d0cc14723c */ /* 0x084fec0000001814 */
        /* <DEDUP_REMOVED lines=22> */
[----:B-1----:R-:W-:Y:S01]  /*abc0*/  IADD3 R0, R249, 0x3800, RZ ;  /* 0x00003800f9007810 */ /* 0x002fe20007ffe0ff */
[-C--:B--2---:R-:W-:Y:S06]  /*abd0*/  HMMA.16816.F32 R84, R204, R208.reuse, R84 ;  /* 0x000000d0cc54723c */ /* 0x084fec0000001854 */
[C---:B------:R-:W-:Y:S06]  /*abe0*/  HMMA.16816.F32 R88, R212.reuse, R208, R88 ;  /* 0x000000d0d458723c */ /* 0x040fec0000001858 */
[-C--:B------:R-:W-:Y:S06]  /*abf0*/  HMMA.16816.F32 R92, R212, R210.reuse, R92 ;  /* 0x000000d2d45c723c */ /* 0x080fec000000185c */
[C---:B------:R-:W-:Y:S01]  /*ac00*/  HMMA.16816.F32 R96, R204.reuse, R210, R96 ;  /* 0x000000d2cc60723c */ /* 0x040fe20000001860 */
[----:B------:R-:W1:Y:S05]  /*ac10*/  LDSM.16.M88.4 R208, [R2] ;  /* 0x0000000002d0783b */ /* 0x000e6a0000000200 */
[-C--:B-1----:R-:W-:Y:S06]  /*ac20*/  HMMA.16816.F32 R100, R204, R208.reuse, R100 ;  /* 0x000000d0cc64723c */ /* 0x082fec0000001864 */
[C---:B------:R-:W-:Y:S06]  /*ac30*/  HMMA.16816.F32 R104, R212.reuse, R208, R104 ;  /* 0x000000d0d468723c */ /* 0x040fec0000001868 */
[-C--:B------:R-:W-:Y:S06]  /*ac40*/  HMMA.16816.F32 R108, R212, R210.reuse, R108 ;  /* 0x000000d2d46c723c */ /* 0x080fec000000186c */
[C---:B------:R-:W-:Y:S01]  /*ac50*/  HMMA.16816.F32 R112, R204.reuse, R210, R112 ;  /* 0x000000d2cc70723c */ /* 0x040fe20000001870 */
[----:B------:R-:W1:Y:S05]  /*ac60*/  LDSM.16.M88.4 R208, [R0] ;  /* 0x0000000000d0783b */ /* 0x000e6a0000000200 */
        /* <DEDUP_REMOVED lines=11> */
[----:B------:R-:W1:Y:S05]  /*ad20*/  LDSM.16.M88.4 R208, [R203+0x800] ;  /* 0x00080000cbd0783b */ /* 0x000e6a0000000200 */
[----:B------:R-:W-:Y:S01]  /*ad30*/  FMUL.FTZ R2, R7, UR6 ;  /* 0x0000000607027c20 */ /* 0x000fe20008410000 */
[----:B------:R-:W-:Y:S01]  /*ad40*/  FMUL.FTZ R226, R4, UR6 ;  /* 0x0000000604e27c20 */ /* 0x000fe20008410000 */
[----:B------:R-:W-:Y:S02]  /*ad50*/  FMUL.FTZ R230, R6, UR6 ;  /* 0x0000000606e67c20 */ /* 0x000fe40008410000 */
[----:B------:R2:W3:Y:S01]  /*ad60*/  MUFU.TANH R221, R2 ;  /* 0x0000000200dd7308 */ /* 0x0004e20000002400 */
[----:B------:R-:W-:Y:S01]  /*ad70*/  FMUL.FTZ R242, R5, UR6 ;  /* 0x0000000605f27c20 */ /* 0x000fe20008410000 */
[----:B------:R-:W-:Y:S01]  /*ad80*/  FMUL.FTZ R3, R8, UR6 ;  /* 0x0000000608037c20 */ /* 0x000fe20008410000 */
[----:B------:R-:W-:Y:S01]  /*ad90*/  FMUL.FTZ R0, R10, UR6 ;  /* 0x000000060a007c20 */ /* 0x000fe20008410000 */
[----:B------:R-:W-:Y:S01]  /*ada0*/  FMUL.FTZ R11, R11, UR6 ;  /* 0x000000060b0b7c20 */ /* 0x000fe20008410000 */
[----:B------:R-:W-:Y:S05]  /*adb0*/  FMUL.FTZ R9, R9, UR6 ;  /* 0x0000000609097c20 */ /* 0x000fea0008410000 */
[----:B------:R4:W1:Y:S01]  /*adc0*/  MUFU.TANH R225, R3 ;  /* 0x0000000300e17308 */ /* 0x0008620000002400 */
[----:B------:R-:W-:Y:S03]  /*add0*/  FMUL.FTZ R222, R12, UR6 ;  /* 0x000000060cde7c20 */ /* 0x000fe60008410000 */
[----:B------:R-:W-:Y:S01]  /*ade0*/  FMUL.FTZ R17, R17, UR6 ;  /* 0x0000000611117c20 */ /* 0x000fe20008410000 */
[----:B------:R-:W-:Y:S05]  /*adf0*/  FMUL.FTZ R231, R16, UR6 ;  /* 0x0000000610e77c20 */ /* 0x000fea0008410000 */
[----:B------:R5:W3:Y:S01]  /*ae00*/  MUFU.TANH R218, R0 ;  /* 0x0000000000da7308 */ /* 0x000ae20000002400 */
[----:B--2---:R-:W-:Y:S09]  /*ae10*/  FMUL.FTZ R2, R14, UR6 ;  /* 0x000000060e027c20 */ /* 0x004ff20008410000 */
[----:B------:R2:W2:Y:S01]  /*ae20*/  MUFU.TANH R14, R2 ;  /* 0x00000002000e7308 */ /* 0x0004a20000002400 */
[----:B----4-:R-:W-:Y:S01]  /*ae30*/  FMUL.FTZ R3, R13, UR6 ;  /* 0x000000060d037c20 */ /* 0x010fe20008410000 */
[----:B------:R-:W-:Y:S01]  /*ae40*/  FMUL.FTZ R13, R18, UR6 ;  /* 0x00000006120d7c20 */ /* 0x000fe20008410000 */
[-C--:B-1----:R-:W-:Y:S07]  /*ae50*/  HMMA.16816.F32 R20, R204, R208.reuse, R20 ;  /* 0x000000d0cc14723c */ /* 0x082fee0000001814 */
[----:B------:R1:W4:Y:S01]  /*ae60*/  MUFU.TANH R238, R3 ;  /* 0x0000000300ee7308 */ /* 0x0003220000002400 */
[----:B-----5:R-:W-:Y:S01]  /*ae70*/  FMUL.FTZ R0, R15, UR6 ;  /* 0x000000060f007c20 */ /* 0x020fe20008410000 */
[C---:B------:R-:W-:Y:S08]  /*ae80*/  HMMA.16816.F32 R24, R212.reuse, R208, R24 ;  /* 0x000000d0d418723c */ /* 0x040ff00000001818 */
[----:B------:R5:W1:Y:S03]  /*ae90*/  MUFU.TANH R234, R0 ;  /* 0x0000000000ea7308 */ /* 0x000a660000002400 */
[----:B--2---:R-:W-:Y:S01]  /*aea0*/  FMUL.FTZ R2, R19, UR6 ;  /* 0x0000000613027c20 */ /* 0x004fe20008410000 */
[-C--:B------:R-:W-:Y:S06]  /*aeb0*/  HMMA.16816.F32 R28, R212, R210.reuse, R28 ;  /* 0x000000d2d41c723c */ /* 0x080fec000000181c */
[----:B------:R2:W2:Y:S01]  /*aec0*/  MUFU.TANH R227, R2 ;  /* 0x0000000200e37308 */ /* 0x0004a20000002400 */
[C---:B------:R-:W-:Y:S01]  /*aed0*/  HMMA.16816.F32 R32, R204.reuse, R210, R32 ;  /* 0x000000d2cc20723c */ /* 0x040fe20000001820 */
[----:B------:R-:W3:Y:S03]  /*aee0*/  LDSM.16.M88.4 R208, [R203+0x1000] ;  /* 0x00100000cbd0783b */ /* 0x000ee60000000200 */
[----:B------:R-:W-:Y:S05]  /*aef0*/  FMUL.FTZ R21, R21, UR6 ;  /* 0x0000000615157c20 */ /* 0x000fea0008410000 */
[----:B------:R4:W3:Y:S02]  /*af00*/  MUFU.TANH R233, R17 ;  /* 0x0000001100e97308 */ /* 0x0008e40000002400 */
[----:B------:R-:W-:Y:S01]  /*af10*/  FMUL.FTZ R235, R20, UR6 ;  /* 0x0000000614eb7c20 */ /* 0x000fe20008410000 */
[----:B------:R-:W-:Y:S01]  /*af20*/  FMUL.FTZ R22, R22, UR6 ;  /* 0x0000000616167c20 */ /* 0x000fe20008410000 */
[----:B-1----:R-:W-:Y:S01]  /*af30*/  FMUL.FTZ R3, R24, UR6 ;  /* 0x0000000618037c20 */ /* 0x002fe20008410000 */
[----:B-----5:R-:W-:Y:S01]  /*af40*/  FMUL.FTZ R0, R26, UR6 ;  /* 0x000000061a007c20 */ /* 0x020fe20008410000 */
[----:B------:R-:W-:Y:S04]  /*af50*/  FMUL.FTZ R23, R23, UR6 ;  /* 0x0000000617177c20 */ /* 0x000fe80008410000 */
[----:B------:R-:W1:Y:S01]  /*af60*/  MUFU.TANH R237, R21 ;  /* 0x0000001500ed7308 */ /* 0x000e620000002400 */
[----:B--2---:R-:W-:Y:S01]  /*af70*/  FMUL.FTZ R2, R30, UR6 ;  /* 0x000000061e027c20 */ /* 0x004fe20008410000 */
[----:B------:R-:W-:Y:S08]  /*af80*/  FMUL.FTZ R19, R28, UR6 ;  /* 0x000000061c137c20 */ /* 0x000ff00008410000 */
[----:B------:R2:W1:Y:S01]  /*af90*/  MUFU.TANH R15, R3 ;  /* 0x00000003000f7308 */ /* 0x0004620000002400 */
[----:B----4-:R-:W-:Y:S01]  /*afa0*/  FMUL.FTZ R17, R25, UR6 ;  /* 0x0000000619117c20 */ /* 0x010fe20008410000 */
[----:B------:R-:W-:Y:S01]  /*afb0*/  FMUL.FTZ R239, R32, UR6 ;  /* 0x0000000620ef7c20 */ /* 0x000fe20008410000 */
[----:B------:R-:W-:Y:S01]  /*afc0*/  FMUL.FTZ R34, R34, UR6 ;  /* 0x0000000622227c20 */ /* 0x000fe20008410000 */
[----:B------:R-:W-:Y:S06]  /*afd0*/  FMUL.FTZ R33, R33, UR6 ;  /* 0x0000000621217c20 */ /* 0x000fec0008410000 */
[----:B------:R4:W1:Y:S10]  /*afe0*/  MUFU.TANH R18, R0 ;  /* 0x0000000000127308 */ /* 0x0008740000002400 */
[----:B------:R5:W1:Y:S01]  /*aff0*/  MUFU.TANH R26, R2 ;  /* 0x00000002001a7308 */ /* 0x000a620000002400 */
[----:B--2---:R-:W-:Y:S01]  /*b000*/  FMUL.FTZ R3, R29, UR6 ;  /* 0x000000061d037c20 */ /* 0x004fe20008410000 */
[-C--:B---3--:R-:W-:Y:S08]  /*b010*/  HMMA.16816.F32 R36, R204, R208.reuse, R36 ;  /* 0x000000d0cc24723c */ /* 0x088ff00000001824 */
[----:B------:R2:W3:Y:S01]  /*b020*/  MUFU.TANH R21, R3 ;  /* 0x0000000300157308 */ /* 0x0004e20000002400 */
[C---:B------:R-:W-:Y:S04]  /*b030*/  HMMA.16816.F32 R40, R212.reuse, R208, R40 ;  /* 0x000000d0d428723c */ /* 0x040fe80000001828 */
[----:B----4-:R-:W-:Y:S02]  /*b040*/  FMUL.FTZ R0, R31, UR6 ;  /* 0x000000061f007c20 */ /* 0x010fe40008410000 */
[-C--:B------:R-:W-:Y:S03]  /*b050*/  HMMA.16816.F32 R44, R212, R210.reuse, R44 ;  /* 0x000000d2d42c723c */ /* 0x080fe6000000182c */
[----:B------:R4:W1:Y:S02]  /*b060*/  MUFU.TANH R229, R22 ;  /* 0x0000001600e57308 */ /* 0x0008640000002400 */
[----:B-----5:R-:W-:Y:S01]  /*b070*/  FMUL.FTZ R2, R35, UR6 ;  /* 0x0000000623027c20 */ /* 0x020fe20008410000 */
[C---:B------:R-:W-:Y:S07]  /*b080*/  HMMA.16816.F32 R48, R204.reuse, R210, R48 ;  /* 0x000000d2cc30723c */ /* 0x040fee0000001830 */
[----:B------:R5:W1:Y:S01]  /*b090*/  MUFU.TANH R30, R0 ;  /* 0x00000000001e7308 */ /* 0x000a620000002400 */
[----:B------:R-:W-:Y:S03]  /*b0a0*/  FMUL.FTZ R241, R36, UR6 ;  /* 0x0000000624f17c20 */ /* 0x000fe60008410000 */
[----:B------:R-:W-:Y:S01]  /*b0b0*/  FMUL.FTZ R29, R38, UR6 ;  /* 0x00000006261d7c20 */ /* 0x000fe20008410000 */
[----:B------:R-:W-:Y:S01]  /*b0c0*/  FMUL.FTZ R243, R37, UR6 ;  /* 0x0000000625f37c20 */ /* 0x000fe20008410000 */
[----:B--2---:R-:W-:Y:S02]  /*b0d0*/  FMUL.FTZ R3, R39, UR6 ;  /* 0x0000000627037c20 */ /* 0x004fe40008410000 */
[----:B------:R-:W2:Y:S02]  /*b0e0*/  LDSM.16.M88.4 R36, [R203+0x1800] ;  /* 0x00180000cb24783b */ /* 0x000ea40000000200 */
[----:B------:R-:W1:Y:S01]  /*b0f0*/  MUFU.TANH R226, R226 ;  /* 0x000000e200e27308 */ /* 0x000e620000002400 */
[----:B----4-:R-:W-:Y:S01]  /*b100*/  FMUL.FTZ R22, R27, UR6 ;  /* 0x000000061b167c20 */ /* 0x010fe20008410000 */
[----:B------:R-:W-:Y:S01]  /*b110*/  FMUL.FTZ R41, R41, UR6 ;  /* 0x0000000629297c20 */ /* 0x000fe20008410000 */
[----:B------:R-:W-:Y:S07]  /*b120*/  FMUL.FTZ R45, R45, UR6 ;  /* 0x000000062d2d7c20 */ /* 0x000fee0008410000 */
[----:B------:R-:W4:Y:S01]  /*b130*/  MUFU.TANH R230, R230 ;  /* 0x000000e600e67308 */ /* 0x000f220000002400 */
[----:B-----5:R-:W-:Y:S01]  /*b140*/  FMUL.FTZ R0, R40, UR6 ;  /* 0x0000000628007c20 */ /* 0x020fe20008410000 */
[----:B------:R-:W-:Y:S01]  /*b150*/  FMUL.FTZ R40, R42, UR6 ;  /* 0x000000062a287c20 */ /* 0x000fe20008410000 */
[----:B------:R-:W-:Y:S01]  /*b160*/  FMUL.FTZ R42, R43, UR6 ;  /* 0x000000062b2a7c20 */ /* 0x000fe20008410000 */
[----:B------:R-:W-:Y:S01]  /*b170*/  FMUL.FTZ R43, R44, UR6 ;  /* 0x000000062c2b7c20 */ /* 0x000fe20008410000 */
[----:B------:R-:W-:Y:S01]  /*b180*/  FMUL.FTZ R48, R48, UR6 ;  /* 0x0000000630307c20 */ /* 0x000fe20008410000 */
[----:B------:R-:W-:Y:S01]  /*b190*/  FMUL.FTZ R49, R49, UR6 ;  /* 0x0000000631317c20 */ /* 0x000fe20008410000 */
[----:B------:R-:W-:Y:S03]  /*b1a0*/  FMUL.FTZ R50, R50, UR6 ;  /* 0x0000000632327c20 */ /* 0x000fe60008410000 */
[----:B------:R5:W1:Y:S01]  /*b1b0*/  MUFU.TANH R25, R0 ;  /* 0x0000000000197308 */ /* 0x000a620000002400 */
[----:B------:R-:W-:Y:S01]  /*b1c0*/  FMUL.FTZ R44, R46, UR6 ;  /* 0x000000062e2c7c20 */ /* 0x000fe20008410000 */
[----:B------:R-:W-:Y:S01]  /*b1d0*/  FMUL.FTZ R46, R47, UR6 ;  /* 0x000000062f2e7c20 */ /* 0x000fe20008410000 */
[----:B------:R-:W-:Y:S07]  /*b1e0*/  FMUL.FTZ R51, R51, UR6 ;  /* 0x0000000633337c20 */ /* 0x000fee0008410000 */
[----:B------:R3:W1:Y:S10]  /*b1f0*/  MUFU.TANH R210, R48 ;  /* 0x0000003000d27308 */ /* 0x0006740000002400 */
[----:B------:R4:W1:Y:S01]  /*b200*/  MUFU.TANH R16, R49 ;  /* 0x0000003100107308 */ /* 0x0008620000002400 */
[-C--:B--2---:R-:W-:Y:S09]  /*b210*/  HMMA.16816.F32 R52, R204, R36.reuse, R52 ;  /* 0x00000024cc34723c */ /* 0x084ff20000001834 */
[----:B------:R2:W1:Y:S01]  /*b220*/  MUFU.TANH R35, R50 ;  /* 0x0000003200237308 */ /* 0x0004620000002400 */
[C---:B------:R-:W-:Y:S09]  /*b230*/  HMMA.16816.F32 R56, R212.reuse, R36, R56 ;  /* 0x00000024d438723c */ /* 0x040ff20000001838 */
[----:B------:R-:W1:Y:S01]  /*b240*/  MUFU.TANH R242, R242 ;  /* 0x000000f200f27308 */ /* 0x000e620000002400 */
[-C--:B------:R-:W-:Y:S09]  /*b250*/  HMMA.16816.F32 R60, R212, R38.reuse, R60 ;  /* 0x00000026d43c723c */ /* 0x080ff2000000183c */
[----:B------:R-:W1:Y:S01]  /*b260*/  MUFU.TANH R223, R9 ;  /* 0x0000000900df7308 */ /* 0x000e620000002400 */
[C---:B------:R-:W-:Y:S01]  /*b270*/  HMMA.16816.F32 R64, R204.reuse, R38, R64 ;  /* 0x00000026cc40723c */ /* 0x040fe20000001840 */
[----:B------:R-:W1:Y:S03]  /*b280*/  LDSM.16.M88.4 R36, [R203+0x2000] ;  /* 0x00200000cb24783b */ /* 0x000e660000000200 */
[----:B------:R-:W-:Y:S05]  /*b290*/  FMUL.FTZ R52, R52, UR6 ;  /* 0x0000000634347c20 */ /* 0x000fea0008410000 */
[----:B------:R-:W1:Y:S02]  /*b2a0*/  MUFU.TANH R11, R11 ;  /* 0x0000000b000b7308 */ /* 0x000e640000002400 */
[----:B-----5:R-:W-:Y:S01]  /*b2b0*/  FMUL.FTZ R0, R53, UR6 ;  /* 0x0000000635007c20 */ /* 0x020fe20008410000 */
[----:B------:R-:W-:Y:S01]  /*b2c0*/  FMUL.FTZ R53, R55, UR6 ;  /* 0x0000000637357c20 */ /* 0x000fe20008410000 */
[----:B---3--:R-:W-:Y:S01]  /*b2d0*/  FMUL.FTZ R48, R58, UR6 ;  /* 0x000000063a307c20 */ /* 0x008fe20008410000 */
[----:B------:R-:W-:Y:S01]  /*b2e0*/  FMUL.FTZ R47, R56, UR6 ;  /* 0x00000006382f7c20 */ /* 0x000fe20008410000 */
[----:B----4-:R-:W-:Y:S04]  /*b2f0*/  FMUL.FTZ R49, R57, UR6 ;  /* 0x0000000639317c20 */ /* 0x010fe80008410000 */
[----:B------:R3:W4:Y:S01]  /*b300*/  MUFU.TANH R20, R52 ;  /* 0x0000003400147308 */ /* 0x0007220000002400 */
[----:B--2---:R-:W-:Y:S01]  /*b310*/  FMUL.FTZ R50, R59, UR6 ;  /* 0x000000063b327c20 */ /* 0x004fe20008410000 */
[----:B------:R-:W-:Y:S01]  /*b320*/  FMUL.FTZ R54, R54, UR6 ;  /* 0x0000000636367c20 */ /* 0x000fe20008410000 */
[----:B------:R-:W-:Y:S01]  /*b330*/  FMUL.FTZ R58, R60, UR6 ;  /* 0x000000063c3a7c20 */ /* 0x000fe20008410000 */
[----:B------:R-:W-:Y:S01]  /*b340*/  FMUL.FTZ R60, R61, UR6 ;  /* 0x000000063d3c7c20 */ /* 0x000fe20008410000 */
[----:B------:R-:W-:Y:S05]  /*b350*/  FMUL.FTZ R56, R63, UR6 ;  /* 0x000000063f387c20 */ /* 0x000fea0008410000 */
[----:B------:R2:W1:Y:S01]  /*b360*/  MUFU.TANH R24, R0 ;  /* 0x0000000000187308 */ /* 0x0004620000002400 */
[----:B------:R-:W-:Y:S01]  /*b370*/  FMUL.FTZ R64, R64, UR6 ;  /* 0x0000000640407c20 */ /* 0x000fe20008410000 */
[----:B------:R-:W-:Y:S08]  /*b380*/  FMUL.FTZ R66, R66, UR6 ;  /* 0x0000000642427c20 */ /* 0x000ff00008410000 */
[----:B------:R5:W4:Y:S01]  /*b390*/  MUFU.TANH R220, R64 ;  /* 0x0000004000dc7308 */ /* 0x000b220000002400 */
[----:B---3--:R-:W-:Y:S09]  /*b3a0*/  FMUL.FTZ R52, R62, UR6 ;  /* 0x000000063e347c20 */ /* 0x008ff20008410000 */
[----:B------:R-:W3:Y:S01]  /*b3b0*/  MUFU.TANH R222, R222 ;  /* 0x000000de00de7308 */ /* 0x000ee20000002400 */
[----:B--2---:R-:W-:Y:S01]  /*b3c0*/  FMUL.FTZ R0, R65, UR6 ;  /* 0x0000000641007c20 */ /* 0x004fe20008410000 */
[-C--:B-1----:R-:W-:Y:S03]  /*b3d0*/  HMMA.16816.F32 R68, R204, R36.reuse, R68 ;  /* 0x00000024cc44723c */ /* 0x082fe60000001844 */
[----:B------:R-:W-:Y:S05]  /*b3e0*/  FMUL.FTZ R65, R67, UR6 ;  /* 0x0000000643417c20 */ /* 0x000fea0008410000 */
[----:B------:R-:W1:Y:S01]  /*b3f0*/  MUFU.TANH R231, R231 ;  /* 0x000000e700e77308 */ /* 0x000e620000002400 */
[C---:B------:R-:W-:Y:S06]  /*b400*/  HMMA.16816.F32 R72, R212.reuse, R36, R72 ;  /* 0x00000024d448723c */ /* 0x040fec0000001848 */
[-C--:B------:R-:W-:Y:S03]  /*b410*/  HMMA.16816.F32 R76, R212, R38.reuse, R76 ;  /* 0x00000026d44c723c */ /* 0x080fe6000000184c */
[----:B------:R-:W2:Y:S03]  /*b420*/  MUFU.TANH R13, R13 ;  /* 0x0000000d000d7308 */ /* 0x000ea60000002400 */
[C---:B------:R-:W-:Y:S01]  /*b430*/  HMMA.16816.F32 R80, R204.reuse, R38, R80 ;  /* 0x00000026cc50723c */ /* 0x040fe20000001850 */
[----:B------:R-:W4:Y:S06]  /*b440*/  LDSM.16.M88.4 R36, [R203+0x2800] ;  /* 0x00280000cb24783b */ /* 0x000f2c0000000200 */
[----:B------:R-:W1:Y:S01]  /*b450*/  MUFU.TANH R235, R235 ;  /* 0x000000eb00eb7308 */ /* 0x000e620000002400 */
[----:B------:R-:W-:Y:S03]  /*b460*/  FMUL.FTZ R70, R70, UR6 ;  /* 0x0000000646467c20 */ /* 0x000fe60008410000 */
[----:B------:R-:W-:Y:S01]  /*b470*/  FMUL.FTZ R68, R68, UR6 ;  /* 0x0000000644447c20 */ /* 0x000fe20008410000 */
[----:B------:R-:W-:Y:S01]  /*b480*/  FMUL.FTZ R69, R69, UR6 ;  /* 0x0000000645457c20 */ /* 0x000fe20008410000 */
[----:B------:R-:W-:Y:S04]  /*b490*/  FMUL.FTZ R71, R71, UR6 ;  /* 0x0000000647477c20 */ /* 0x000fe80008410000 */
[----:B------:R3:W1:Y:S01]  /*b4a0*/  MUFU.TANH R28, R70 ;  /* 0x00000046001c7308 */ /* 0x0006620000002400 */
[----:B------:R-:W-:Y:S01]  /*b4b0*/  FMUL.FTZ R57, R72, UR6 ;  /* 0x0000000648397c20 */ /* 0x000fe20008410000 */
[----:B-----5:R-:W-:Y:S01]  /*b4c0*/  FMUL.FTZ R64, R75, UR6 ;  /* 0x000000064b407c20 */ /* 0x020fe20008410000 */
[----:B------:R-:W-:Y:S01]  /*b4d0*/  FMUL.FTZ R62, R74, UR6 ;  /* 0x000000064a3e7c20 */ /* 0x000fe20008410000 */
[----:B------:R-:W-:Y:S01]  /*b4e0*/  FMUL.FTZ R59, R73, UR6 ;  /* 0x00000006493b7c20 */ /* 0x000fe20008410000 */
[----:B------:R-:W-:Y:S05]  /*b4f0*/  FMUL.FTZ R61, R76, UR6 ;  /* 0x000000064c3d7c20 */ /* 0x000fea0008410000 */
[----:B------:R-:W1:Y:S01]  /*b500*/  MUFU.TANH R23, R23 ;  /* 0x0000001700177308 */ /* 0x000e620000002400 */
[----:B------:R-:W-:Y:S01]  /*b510*/  FMUL.FTZ R72, R78, UR6 ;  /* 0x000000064e487c20 */ /* 0x000fe20008410000 */
[----:B------:R-:W-:Y:S01]  /*b520*/  FMUL.FTZ R63, R77, UR6 ;  /* 0x000000064d3f7c20 */ /* 0x000fe20008410000 */
[----:B------:R-:W-:Y:S01]  /*b530*/  FMUL.FTZ R80, R80, UR6 ;  /* 0x0000000650507c20 */ /* 0x000fe20008410000 */
[----:B------:R-:W-:Y:S01]  /*b540*/  FMUL.FTZ R82, R82, UR6 ;  /* 0x0000000652527c20 */ /* 0x000fe20008410000 */
[----:B------:R-:W-:Y:S05]  /*b550*/  FMUL.FTZ R81, R81, UR6 ;  /* 0x0000000651517c20 */ /* 0x000fea0008410000 */
[----:B------:R-:W1:Y:S01]  /*b560*/  MUFU.TANH R17, R17 ;  /* 0x0000001100117308 */ /* 0x000e620000002400 */
[----:B---3--:R-:W-:Y:S01]  /*b570*/  FMUL.FTZ R70, R79, UR6 ;  /* 0x000000064f467c20 */ /* 0x008fe20008410000 */
[----:B------:R-:W-:Y:S08]  /*b580*/  FMUL.FTZ R83, R83, UR6 ;  /* 0x0000000653537c20 */ /* 0x000ff00008410000 */
[----:B------:R3:W1:Y:S01]  /*b590*/  MUFU.TANH R209, R80 ;  /* 0x0000005000d17308 */ /* 0x0006620000002400 */
[-C--:B----4-:R-:W-:Y:S09]  /*b5a0*/  HMMA.16816.F32 R84, R204, R36.reuse, R84 ;  /* 0x00000024cc54723c */ /* 0x090ff20000001854 */
[----:B------:R4:W1:Y:S01]  /*b5b0*/  MUFU.TANH R224, R82 ;  /* 0x0000005200e07308 */ /* 0x0008620000002400 */
[C---:B------:R-:W-:Y:S09]  /*b5c0*/  HMMA.16816.F32 R88, R212.reuse, R36, R88 ;  /* 0x00000024d458723c */ /* 0x040ff20000001858 */
[----:B------:R5:W1:Y:S01]  /*b5d0*/  MUFU.TANH R219, R81 ;  /* 0x0000005100db7308 */ /* 0x000a620000002400 */
[-C--:B------:R-:W-:Y:S09]  /*b5e0*/  HMMA.16816.F32 R92, R212, R38.reuse, R92 ;  /* 0x00000026d45c723c */ /* 0x080ff2000000185c */
[----:B------:R-:W1:Y:S01]  /*b5f0*/  MUFU.TANH R22, R22 ;  /* 0x0000001600167308 */ /* 0x000e620000002400 */
[C---:B------:R-:W-:Y:S01]  /*b600*/  HMMA.16816.F32 R96, R204.reuse, R38, R96 ;  /* 0x00000026cc60723c */ /* 0x040fe20000001860 */
[----:B------:R-:W2:Y:S03]  /*b610*/  LDSM.16.M88.4 R36, [R203+0x3000] ;  /* 0x00300000cb24783b */ /* 0x000ea60000000200 */
[----:B------:R-:W-:Y:S01]  /*b620*/  FMUL.FTZ R84, R84, UR6 ;  /* 0x0000000654547c20 */ /* 0x000fe20008410000 */
[----:B------:R-:W-:Y:S04]  /*b630*/  FMUL.FTZ R85, R85, UR6 ;  /* 0x0000000655557c20 */ /* 0x000fe80008410000 */
[----:B------:R-:W1:Y:S02]  /*b640*/  MUFU.TANH R19, R19 ;  /* 0x0000001300137308 */ /* 0x000e640000002400 */
[----:B------:R-:W-:Y:S01]  /*b650*/  FMUL.FTZ R86, R86, UR6 ;  /* 0x0000000656567c20 */ /* 0x000fe20008410000 */
[----:B------:R-:W-:Y:S01]  /*b660*/  FMUL.FTZ R76, R91, UR6 ;  /* 0x000000065b4c7c20 */ /* 0x000fe20008410000 */
[----:B------:R-:W-:Y:S01]  /*b670*/  FMUL.FTZ R75, R88, UR6 ;  /* 0x00000006584b7c20 */ /* 0x000fe20008410000 */
[----:B------:R-:W-:Y:S01]  /*b680*/  FMUL.FTZ R74, R90, UR6 ;  /* 0x000000065a4a7c20 */ /* 0x000fe20008410000 */
[----:B------:R-:W-:Y:S04]  /*b690*/  FMUL.FTZ R73, R89, UR6 ;  /* 0x0000000659497c20 */ /* 0x000fe80008410000 */
[----:B------:R-:W1:Y:S01]  /*b6a0*/  MUFU.TANH R239, R239 ;  /* 0x000000ef00ef7308 */ /* 0x000e620000002400 */
[----:B------:R-:W-:Y:S01]  /*b6b0*/  FMUL.FTZ R87, R87, UR6 ;  /* 0x0000000657577c20 */ /* 0x000fe20008410000 */
[----:B------:R-:W-:Y:S01]  /*b6c0*/  FMUL.FTZ R77, R92, UR6 ;  /* 0x000000065c4d7c20 */ /* 0x000fe20008410000 */
[----:B------:R-:W-:Y:S01]  /*b6d0*/  FMUL.FTZ R78, R94, UR6 ;  /* 0x000000065e4e7c20 */ /* 0x000fe20008410000 */
[----:B------:R-:W-:Y:S01]  /*b6e0*/  FMUL.FTZ R79, R93, UR6 ;  /* 0x000000065d4f7c20 */ /* 0x000fe20008410000 */
[----:B---3--:R-:W-:Y:S05]  /*b6f0*/  FMUL.FTZ R80, R95, UR6 ;  /* 0x000000065f507c20 */ /* 0x008fea0008410000 */
[----:B------:R-:W3:Y:S01]  /*b700*/  MUFU.TANH R34, R34 ;  /* 0x0000002200227308 */ /* 0x000ee20000002400 */
[----:B------:R-:W-:Y:S01]  /*b710*/  FMUL.FTZ R91, R97, UR6 ;  /* 0x00000006615b7c20 */ /* 0x000fe20008410000 */
[----:B------:R-:W-:Y:S01]  /*b720*/  FMUL.FTZ R88, R96, UR6 ;  /* 0x0000000660587c20 */ /* 0x000fe20008410000 */
[----:B------:R-:W-:Y:S01]  /*b730*/  FMUL.FTZ R92, R98, UR6 ;  /* 0x00000006625c7c20 */ /* 0x000fe20008410000 */
[----:B------:R-:W-:Y:S06]  /*b740*/  FMUL.FTZ R94, R99, UR6 ;  /* 0x00000006635e7c20 */ /* 0x000fec0008410000 */
[----:B------:R-:W1:Y:S10]  /*b750*/  MUFU.TANH R33, R33 ;  /* 0x0000002100217308 */ /* 0x000e740000002400 */
[----:B------:R-:W1:Y:S01]  /*b760*/  MUFU.TANH R27, R2 ;  /* 0x00000002001b7308 */ /* 0x000e620000002400 */
[-C--:B--2---:R-:W-:Y:S09]  /*b770*/  HMMA.16816.F32 R100, R204, R36.reuse, R100 ;  /* 0x00000024cc64723c */ /* 0x084ff20000001864 */
[----:B------:R-:W2:Y:S01]  /*b780*/  MUFU.TANH R241, R241 ;  /* 0x000000f100f17308 */ /* 0x000ea20000002400 */
[C---:B------:R-:W-:Y:S06]  /*b790*/  HMMA.16816.F32 R104, R212.reuse, R36, R104 ;  /* 0x00000024d468723c */ /* 0x040fec0000001868 */
[-C--:B------:R-:W-:Y:S03]  /*b7a0*/  HMMA.16816.F32 R108, R212, R38.reuse, R108 ;  /* 0x00000026d46c723c */ /* 0x080fe6000000186c */
[----:B------:R-:W1:Y:S03]  /*b7b0*/  MUFU.TANH R29, R29 ;  /* 0x0000001d001d7308 */ /* 0x000e660000002400 */
[C---:B------:R-:W-:Y:S01]  /*b7c0*/  HMMA.16816.F32 R112, R204.reuse, R38, R112 ;  /* 0x00000026cc70723c */ /* 0x040fe20000001870 */
[----:B------:R-:W3:Y:S01]  /*b7d0*/  LDSM.16.M88.4 R36, [R203+0x3800] ;  /* 0x00380000cb24783b */ /* 0x000ee20000000200 */
[----:B------:R-:W-:Y:S05]  /*b7e0*/  DEPBAR.LE SB0, 0x0 ;  /* 0x000080000000791a */ /* 0x000fea0000000000 */
[----:B------:R-:W1:Y:S01]  /*b7f0*/  MUFU.TANH R243, R243 ;  /* 0x000000f300f37308 */ /* 0x000e620000002400 */
[----:B------:R-:W-:Y:S03]  /*b800*/  FMUL.FTZ R97, R100, UR6 ;  /* 0x0000000664617c20 */ /* 0x000fe60008410000 */
[----:B------:R-:W-:Y:S06]  /*b810*/  FMUL.FTZ R93, R102, UR6 ;  /* 0x00000006665d7c20 */ /* 0x000fec0008410000 */
[----:B------:R-:W1:Y:S01]  /*b820*/  MUFU.TANH R31, R3 ;  /* 0x00000003001f7308 */ /* 0x000e620000002400 */
[----:B------:R-:W-:Y:S01]  /*b830*/  BAR.SYNC.DEFER_BLOCKING 0x0 ;  /* 0x0000000000007b1d */ /* 0x000fe20000010000 */
[----:B------:R-:W-:Y:S01]  /*b840*/  FMUL.FTZ R96, R104, UR6 ;  /* 0x0000000668607c20 */ /* 0x000fe20008410000 */
[----:B----4-:R-:W-:Y:S01]  /*b850*/  FMUL.FTZ R82, R106, UR6 ;  /* 0x000000066a527c20 */ /* 0x010fe20008410000 */
[----:B------:R-:W-:Y:S01]  /*b860*/  FMUL.FTZ R100, R108, UR6 ;  /* 0x000000066c647c20 */ /* 0x000fe20008410000 */
[----:B-----5:R-:W-:Y:S01]  /*b870*/  FMUL.FTZ R81, R110, UR6 ;  /* 0x000000066e517c20 */ /* 0x020fe20008410000 */
[----:B------:R-:W-:Y:S01]  /*b880*/  FMUL.FTZ R99, R101, UR6 ;  /* 0x0000000665637c20 */ /* 0x000fe20008410000 */
[----:B------:R-:W-:Y:S03]  /*b890*/  FMUL.FTZ R95, R103, UR6 ;  /* 0x00000006675f7c20 */ /* 0x000fe60008410000 */
[----:B------:R-:W4:Y:S01]  /*b8a0*/  MUFU.TANH R40, R40 ;  /* 0x0000002800287308 */ /* 0x000f220000002400 */
[----:B------:R-:W-:Y:S01]  /*b8b0*/  FMUL.FTZ R98, R105, UR6 ;  /* 0x0000000669627c20 */ /* 0x000fe20008410000 */
[----:B------:R-:W-:Y:S01]  /*b8c0*/  FMUL.FTZ R102, R107, UR6 ;  /* 0x000000066b667c20 */ /* 0x000fe20008410000 */
[----:B------:R-:W-:Y:S01]  /*b8d0*/  FMUL.FTZ R104, R109, UR6 ;  /* 0x000000066d687c20 */ /* 0x000fe20008410000 */
[----:B------:R-:W-:Y:S01]  /*b8e0*/  FMUL.FTZ R108, R112, UR6 ;  /* 0x00000006706c7c20 */ /* 0x000fe20008410000 */
[----:B------:R-:W-:Y:S01]  /*b8f0*/  FMUL.FTZ R106, R114, UR6 ;  /* 0x00000006726a7c20 */ /* 0x000fe20008410000 */
[----:B------:R-:W-:Y:S01]  /*b900*/  FMUL.FTZ R110, R113, UR6 ;  /* 0x00000006716e7c20 */ /* 0x000fe20008410000 */
[----:B------:R-:W-:Y:S03]  /*b910*/  FMUL.FTZ R115, R115, UR6 ;  /* 0x0000000673737c20 */ /* 0x000fe60008410000 */
[----:B------:R-:W1:Y:S10]  /*b920*/  MUFU.TANH R41, R41 ;  /* 0x0000002900297308 */ /* 0x000e740000002400 */
[----:B------:R-:W1:Y:S01]  /*b930*/  MUFU.TANH R42, R42 ;  /* 0x0000002a002a7308 */ /* 0x000e620000002400 */
[-C--:B---3--:R-:W-:Y:S09]  /*b940*/  HMMA.16816.F32 R116, R204, R36.reuse, R116 ;  /* 0x00000024cc74723c */ /* 0x088ff20000001874 */
[----:B------:R-:W3:Y:S01]  /*b950*/  MUFU.TANH R43, R43 ;  /* 0x0000002b002b7308 */ /* 0x000ee20000002400 */
[C---:B------:R-:W-:Y:S06]  /*b960*/  HMMA.16816.F32 R120, R212.reuse, R36, R120 ;  /* 0x00000024d478723c */ /* 0x040fec0000001878 */
[-C--:B------:R-:W-:Y:S03]  /*b970*/  HMMA.16816.F32 R124, R212, R38.reuse, R124 ;  /* 0x00000026d47c723c */ /* 0x080fe6000000187c */
[----:B------:R-:W1:Y:S02]  /*b980*/  MUFU.TANH R44, R44 ;  /* 0x0000002c002c7308 */ /* 0x000e640000002400 */
[----:B------:R-:W-:Y:S01]  /*b990*/  FMUL.FTZ R36, R111, UR6 ;  /* 0x000000066f247c20 */ /* 0x000fe20008410000 */
[----:B------:R-:W-:Y:S07]  /*b9a0*/  HMMA.16816.F32 R128, R204, R38, R128 ;  /* 0x00000026cc80723c */ /* 0x000fee0000001880 */
[----:B------:R-:W1:Y:S01]  /*b9b0*/  MUFU.TANH R45, R45 ;  /* 0x0000002d002d7308 */ /* 0x000e620000002400 */
[----:B------:R-:W-:Y:S03]  /*b9c0*/  FMUL.FTZ R112, R116, UR6 ;  /* 0x0000000674707c20 */ /* 0x000fe60008410000 */
[----:B------:R-:W-:Y:S01]  /*b9d0*/  FMUL.FTZ R118, R118, UR6 ;  /* 0x0000000676767c20 */ /* 0x000fe20008410000 */
[----:B------:R-:W-:Y:S05]  /*b9e0*/  FMUL.FTZ R117, R117, UR6 ;  /* 0x0000000675757c20 */ /* 0x000fea0008410000 */
[----:B------:R-:W1:Y:S01]  /*b9f0*/  MUFU.TANH R46, R46 ;  /* 0x0000002e002e7308 */ /* 0x000e620000002400 */
[----:B------:R-:W-:Y:S01]  /*ba00*/  FMUL.FTZ R37, R122, UR6 ;  /* 0x000000067a257c20 */ /* 0x000fe20008410000 */
        /* <DEDUP_REMOVED lines=10> */
[----:B------:R-:W-:Y:S05]  /*bab0*/  FMUL.FTZ R116, R129, UR6 ;  /* 0x0000000681747c20 */ /* 0x000fea0008410000 */
[----:B------:R-:W1:Y:S01]  /*bac0*/  MUFU.TANH R12, R54 ;  /* 0x00000036000c7308 */ /* 0x000e620000002400 */
[----:B------:R-:W-:Y:S09]  /*bad0*/  FMUL.FTZ R114, R131, UR6 ;  /* 0x0000000683727c20 */ /* 0x000ff20008410000 */
[----:B------:R-:W1:Y:S10]  /*bae0*/  MUFU.TANH R53, R53 ;  /* 0x0000003500357308 */ /* 0x000e740000002400 */
        /* <DEDUP_REMOVED lines=9> */
[----:B------:R5:W1:Y:S10]  /*bb80*/  MUFU.TANH R228, R0 ;  /* 0x0000000000e47308 */ /* 0x000a740000002400 */
[----:B------:R-:W1:Y:S10]  /*bb90*/  MUFU.TANH R65, R65 ;  /* 0x0000004100417308 */ /* 0x000e740000002400 */
[----:B------:R1:W1:Y:S01]  /*bba0*/  MUFU.TANH R232, R68 ;  /* 0x0000004400e87308 */ /* 0x0002620000002400 */
[----:B-----5:R-:W-:Y:S09]  /*bbb0*/  FMUL.FTZ R0, R126, UR6 ;  /* 0x000000067e007c20 */ /* 0x020ff20008410000 */
[----:B------:R1:W1:Y:S10]  /*bbc0*/  MUFU.TANH R236, R69 ;  /* 0x0000004500ec7308 */ /* 0x0002740000002400 */
[----:B------:R1:W1:Y:S10]  /*bbd0*/  MUFU.TANH R32, R71 ;  /* 0x0000004700207308 */ /* 0x0002740000002400 */
        /* <DEDUP_REMOVED lines=39> */
[----:B------:R-:W1:Y:S01]  /*be50*/  MUFU.TANH R110, R110 ;  /* 0x0000006e006e7308 */ /* 0x000e620000002400 */
[----:B--234-:R-:W-:Y:S05]  /*be60*/  @P1 BRA `(.L_x_302) ;  /* 0xffffffd4002c1947 */ /* 0x01cfea000383ffff */
.L_x_301:
[----:B------:R2:W3:Y:S01]  /*be70*/  MUFU.TANH R204, R39 ;  /* 0x0000002700cc7308 */ /* 0x0004e20000002400 */
[----:B----4-:R-:W-:Y:S01]  /*be80*/  FMNMX.FTZ R8, R225, R201, !PT ;  /* 0x000000c9e1087209 */ /* 0x010fe20007810000 */
[----:B------:R-:W-:Y:S01]  /*be90*/  UIADD3 UR19, UR19, -0x1, URZ ;  /* 0xffffffff13137890 */ /* 0x000fe2000fffe03f */
        /* <DEDUP_REMOVED lines=10> */
[----:B-1----:R-:W-:Y:S02]  /*bf40*/  FMNMX.FTZ R8, R231, R8, !PT ;  /* 0x00000008e7087209 */ /* 0x002fe40007810000 */
[----:B------:R-:W-:Y:S02]  /*bf50*/  FMNMX.FTZ R2, R13, R2, !PT ;  /* 0x000000020d027209 */ /* 0x000fe40007810000 */
[----:B------:R-:W-:Y:S03]  /*bf60*/  FMNMX.FTZ R4, R238, R3, !PT ;  /* 0x00000003ee047209 */ /* 0x000fe60007810000 */
[----:B------:R-:W1:Y:S01]  /*bf70*/  MUFU.TANH R124, R124 ;  /* 0x0000007c007c7308 */ /* 0x000e620000002400 */
        /* <DEDUP_REMOVED lines=68> */
[----:B------:R4:W1:Y:S01]  /*c3c0*/  MUFU.TANH R7, R0 ;  /* 0x0000000000077308 */ /* 0x0008620000002400 */
        /* <DEDUP_REMOVED lines=33> */
[----:B--2---:R-:W-:Y:S02]  /*c5e0*/  FMNMX.FTZ R39, R95, R2, !PT ;  /* 0x000000025f277209 */ /* 0x004fe40007810000 */
[----:B---3--:R-:W-:Y:S02]  /*c5f0*/  FMNMX.FTZ R3, R204, R3, !PT ;  /* 0x00000003cc037209 */ /* 0x008fe40007810000 */
[----:B----4-:R-:W-:Y:S02]  /*c600*/  FMNMX.FTZ R0, R102, R5, !PT ;  /* 0x0000000566007209 */ /* 0x010fe40007810000 */
[----:B------:R-:W-:Y:S02]  /*c610*/  FMNMX.FTZ R39, R106, R39, !PT ;  /* 0x000000276a277209 */ /* 0x000fe40007810000 */
[----:B------:R-:W-:Y:S02]  /*c620*/  FMNMX.FTZ R3, R126, R3, !PT ;  /* 0x000000037e037209 */ /* 0x000fe40007810000 */
[----:B------:R-:W-:Y:S02]  /*c630*/  FMNMX.FTZ R5, R81, R0, !PT ;  /* 0x0000000051057209 */ /* 0x000fe40007810000 */
[----:B-----5:R-:W-:Y:S02]  /*c640*/  FMNMX.FTZ R39, R216, R39, !PT ;  /* 0x00000027d8277209 */ /* 0x020fe40007810000 */
[----:B-1----:R-:W-:Y:S02]  /*c650*/  FMNMX.FTZ R3, R124, R3, !PT ;  /* 0x000000037c037209 */ /* 0x002fe40007810000 */
[----:B------:R-:W-:Y:S02]  /*c660*/  FMNMX.FTZ R0, R36, R5, !PT ;  /* 0x0000000524007209 */ /* 0x000fe40007810000 */
[----:B------:R-:W-:Y:S02]  /*c670*/  FMNMX.FTZ R39, R214, R39, !PT ;  /* 0x00000027d6277209 */ /* 0x000fe40007810000 */
[----:B------:R-:W-:Y:S02]  /*c680*/  FMNMX.FTZ R10, R120, R3, !PT ;  /* 0x00000003780a7209 */ /* 0x000fe40007810000 */
[----:B------:R-:W-:Y:S02]  /*c690*/  FMNMX.FTZ R5, R37, R0, !PT ;  /* 0x0000000025057209 */ /* 0x000fe40007810000 */
[----:B------:R-:W-:Y:S01]  /*c6a0*/  FMNMX.FTZ R39, R206, R39, !PT ;  /* 0x00000027ce277209 */ /* 0x000fe20007810000 */
[----:B------:R-:W1:Y:S01]  /*c6b0*/  SHFL.BFLY PT, R9, R10, 0x2, 0x1f ;  /* 0x0c401f000a097f89 */ /* 0x000e6200000e0000 */
        /* <DEDUP_REMOVED lines=8> */
[----:B------:R-:W2:Y:S01]  /*c740*/  SHFL.BFLY PT, R4, R67, 0x2, 0x1f ;  /* 0x0c401f0043047f89 */ /* 0x000ea200000e0000 */
[----:B------:R-:W-:Y:S07]  /*c750*/  FMNMX.FTZ R55, R108, R55, !PT ;  /* 0x000000376c377209 */ /* 0x000fee0007810000 */
[----:B------:R-:W3:Y:S01]  /*c760*/  SHFL.BFLY PT, R0, R3, 0x2, 0x1f ;  /* 0x0c401f0003007f89 */ /* 0x000ee200000e0000 */
[----:B------:R-:W-:Y:S02]  /*c770*/  FMNMX.FTZ R55, R110, R55, !PT ;  /* 0x000000376e377209 */ /* 0x000fe40007810000 */
[----:B-1----:R-:W-:Y:S02]  /*c780*/  FMNMX.FTZ R5, R10, R9, !PT ;  /* 0x000000090a057209 */ /* 0x002fe40007810000 */
[----:B------:R-:W-:Y:S03]  /*c790*/  FMNMX.FTZ R55, R112, R55, !PT ;  /* 0x0000003770377209 */ /* 0x000fe60007810000 */
[----:B------:R-:W1:Y:S01]  /*c7a0*/  SHFL.BFLY PT, R2, R5, 0x1, 0x1f ;  /* 0x0c201f0005027f89 */ /* 0x000e6200000e0000 */
[----:B------:R-:W-:Y:S04]  /*c7b0*/  FMNMX.FTZ R55, R208, R55, !PT ;  /* 0x00000037d0377209 */ /* 0x000fe80007810000 */
[----:B------:R-:W-:Y:S04]  /*c7c0*/  FMNMX.FTZ R55, R122, R55, !PT ;  /* 0x000000377a377209 */ /* 0x000fe80007810000 */
[----:B------:R-:W-:Y:S02]  /*c7d0*/  FMNMX.FTZ R69, R116, R55, !PT ;  /* 0x0000003774457209 */ /* 0x000fe40007810000 */
[----:B--2---:R-:W-:Y:S03]  /*c7e0*/  FMNMX.FTZ R39, R67, R4, !PT ;  /* 0x0000000443277209 */ /* 0x004fe60007810000 */
[----:B------:R-:W2:Y:S01]  /*c7f0*/  SHFL.BFLY PT, R8, R69, 0x2, 0x1f ;  /* 0x0c401f0045087f89 */ /* 0x000ea200000e0000 */
[----:B---3--:R-:W-:Y:S07]  /*c800*/  FMNMX.FTZ R9, R3, R0, !PT ;  /* 0x0000000003097209 */ /* 0x008fee0007810000 */
[----:B------:R-:W3:Y:S08]  /*c810*/  SHFL.BFLY PT, R4, R39, 0x1, 0x1f ;  /* 0x0c201f0027047f89 */ /* 0x000ef000000e0000 */
[----:B------:R-:W4:Y:S01]  /*c820*/  SHFL.BFLY PT, R0, R9, 0x1, 0x1f ;  /* 0x0c201f0009007f89 */ /* 0x000f2200000e0000 */
[----:B-1----:R-:W-:Y:S04]  /*c830*/  FMNMX.FTZ R2, R5, R2, !PT ;  /* 0x0000000205027209 */ /* 0x002fe80007810000 */
[C---:B------:R-:W-:Y:S01]  /*c840*/  FSETP.NEU.FTZ.AND P3, PT, R2.reuse, -INF , PT ;  /* 0xff8000000200780b */ /* 0x040fe20003f7d000 */
[C---:B------:R-:W-:Y:S01]  /*c850*/  FADD.FTZ R3, -R2.reuse, R201 ;  /* 0x000000c902037221 */ /* 0x040fe20000010100 */
[----:B------:R-:W-:Y:S03]  /*c860*/  FMUL.FTZ R71, R2, UR4 ;  /* 0x0000000402477c20 */ /* 0x000fe60008410000 */
[----:B------:R-:W-:Y:S02]  /*c870*/  FMUL.FTZ R5, R3, UR4 ;  /* 0x0000000403057c20 */ /* 0x000fe40008410000 */
[----:B------:R-:W-:Y:S02]  /*c880*/  FSEL R71, R71, RZ, P3 ;  /* 0x000000ff47477208 */ /* 0x000fe40001800000 */
[----:B--2---:R-:W-:Y:S02]  /*c890*/  FMNMX.FTZ R55, R69, R8, !PT ;  /* 0x0000000845377209 */ /* 0x004fe40007810000 */
[----:B------:R-:W1:Y:S01]  /*c8a0*/  MUFU.EX2 R5, R5 ;  /* 0x0000000500057308 */ /* 0x000e620000000800 */
[--C-:B------:R-:W-:Y:S01]  /*c8b0*/  FFMA.FTZ R103, R225, UR4, -R71.reuse ;  /* 0x00000004e1677c23 */ /* 0x100fe20008010847 */
[--C-:B------:R-:W-:Y:S01]  /*c8c0*/  FFMA.FTZ R205, R98, UR4, -R71.reuse ;  /* 0x0000000462cd7c23 */ /* 0x100fe20008010847 */
[----:B---3--:R-:W-:Y:S01]  /*c8d0*/  FMNMX.FTZ R3, R39, R4, !PT ;  /* 0x0000000427037209 */ /* 0x008fe20007810000 */
[----:B------:R-:W2:Y:S01]  /*c8e0*/  SHFL.BFLY PT, R68, R55, 0x1, 0x1f ;  /* 0x0c201f0037447f89 */ /* 0x000ea200000e0000 */
[--C-:B------:R-:W-:Y:S01]  /*c8f0*/  FFMA.FTZ R21, R21, UR4, -R71.reuse ;  /* 0x0000000415157c23 */ /* 0x100fe20008010847 */
[----:B------:R-:W-:Y:S01]  /*c900*/  FFMA.FTZ R117, R61, UR4, -R71 ;  /* 0x000000043d757c23 */ /* 0x000fe20008010847 */
[----:B----4-:R-:W-:Y:S03]  /*c910*/  FMNMX.FTZ R0, R9, R0, !PT ;  /* 0x0000000009007209 */ /* 0x010fe60007810000 */
[----:B------:R-:W-:Y:S01]  /*c920*/  MUFU.EX2 R205, R205 ;  /* 0x000000cd00cd7308 */ /* 0x000fe20000000800 */
[C---:B------:R-:W-:Y:S01]  /*c930*/  FADD.FTZ R9, -R3.reuse, R196 ;  /* 0x000000c403097221 */ /* 0x040fe20000010100 */
[C---:B------:R-:W-:Y:S01]  /*c940*/  FMUL.FTZ R105, R3.reuse, UR4 ;  /* 0x0000000403697c20 */ /* 0x040fe20008410000 */
[----:B------:R-:W-:Y:S01]  /*c950*/  FSETP.NEU.FTZ.AND P4, PT, R3, -INF , PT ;  /* 0xff8000000300780b */ /* 0x000fe20003f9d000 */
[----:B------:R-:W-:Y:S01]  /*c960*/  FADD.FTZ R4, -R0, R197 ;  /* 0x000000c500047221 */ /* 0x000fe20000010100 */
[----:B------:R-:W-:Y:S01]  /*c970*/  FMUL.FTZ R9, R9, UR4 ;  /* 0x0000000409097c20 */ /* 0x000fe20008410000 */
[----:B------:R-:W-:Y:S01]  /*c980*/  FFMA.FTZ R121, R59, UR4, -R71 ;  /* 0x000000043b797c23 */ /* 0x000fe20008010847 */
[----:B------:R-:W-:Y:S03]  /*c990*/  FSEL R105, R105, RZ, P4 ;  /* 0x000000ff69697208 */ /* 0x000fe60002000000 */
[----:B------:R-:W-:Y:S01]  /*c9a0*/  MUFU.EX2 R117, R117 ;  /* 0x0000007500757308 */ /* 0x000fe20000000800 */
[----:B-1----:R-:W-:Y:S01]  /*c9b0*/  FMUL.FTZ R61, R5, R193 ;  /* 0x000000c1053d7220 */ /* 0x002fe20000410000 */
[----:B------:R-:W-:Y:S01]  /*c9c0*/  FMUL.FTZ R10, R4, UR4 ;  /* 0x00000004040a7c20 */ /* 0x000fe20008410000 */
[C---:B------:R-:W-:Y:S01]  /*c9d0*/  FMUL.FTZ R69, R0.reuse, UR4 ;  /* 0x0000000400457c20 */ /* 0x040fe20008410000 */
[--C-:B------:R-:W-:Y:S01]  /*c9e0*/  FFMA.FTZ R127, R23, UR4, -R105.reuse ;  /* 0x00000004177f7c23 */ /* 0x100fe20008010869 */
[--C-:B------:R-:W-:Y:S01]  /*c9f0*/  FFMA.FTZ R13, R13, UR4, -R105.reuse ;  /* 0x000000040d0d7c23 */ /* 0x100fe20008010869 */
[--C-:B------:R-:W-:Y:S01]  /*ca00*/  FFMA.FTZ R212, R93, UR4, -R105.reuse ;  /* 0x000000045dd47c23 */ /* 0x100fe20008010869 */
[--C-:B------:R-:W-:Y:S03]  /*ca10*/  FFMA.FTZ R115, R83, UR4, -R105.reuse ;  /* 0x0000000453737c23 */ /* 0x100fe60008010869 */
[----:B------:R1:W-:Y:S01]  /*ca20*/  MUFU.EX2 R67, R9 ;  /* 0x0000000900437308 */ /* 0x0003e20000000800 */
[--C-:B------:R-:W-:Y:S01]  /*ca30*/  FFMA.FTZ R131, R229, UR4, -R105.reuse ;  /* 0x00000004e5837c23 */ /* 0x100fe20008010869 */
[----:B------:R-:W-:Y:S01]  /*ca40*/  FSETP.NEU.FTZ.AND P2, PT, R0, -INF , PT ;  /* 0xff8000000000780b */ /* 0x000fe20003f5d000 */
[--C-:B------:R-:W-:Y:S01]  /*ca50*/  FFMA.FTZ R34, R34, UR4, -R105.reuse ;  /* 0x0000000422227c23 */ /* 0x100fe20008010869 */
[----:B--2---:R-:W-:Y:S01]  /*ca60*/  FMNMX.FTZ R68, R55, R68, !PT ;  /* 0x0000004437447209 */ /* 0x004fe20007810000 */
[----:B------:R-:W-:Y:S01]  /*ca70*/  FFMA.FTZ R207, R216, UR4, -R105 ;  /* 0x00000004d8cf7c23 */ /* 0x000fe20008010869 */
[----:B------:R-:W-:Y:S01]  /*ca80*/  FSEL R69, R69, RZ, P2 ;  /* 0x000000ff45457208 */ /* 0x000fe20001000000 */
[----:B------:R-:W-:Y:S03]  /*ca90*/  FFMA.FTZ R216, R79, UR4, -R71 ;  /* 0x000000044fd87c23 */ /* 0x000fe60008010847 */
[----:B------:R2:W-:Y:S01]  /*caa0*/  MUFU.EX2 R4, R10 ;  /* 0x0000000a00047308 */ /* 0x0005e20000000800 */
[C---:B------:R-:W-:Y:S01]  /*cab0*/  FADD.FTZ R8, -R68.reuse, R199 ;  /* 0x000000c744087221 */ /* 0x040fe20000010100 */
[C---:B------:R-:W-:Y:S01]  /*cac0*/  FMUL.FTZ R107, R68.reuse, UR4 ;  /* 0x00000004446b7c20 */ /* 0x040fe20008410000 */
[----:B------:R-:W-:Y:S01]  /*cad0*/  FSETP.NEU.FTZ.AND P5, PT, R68, -INF , PT ;  /* 0xff8000004400780b */ /* 0x000fe20003fbd000 */
[----:B------:R-:W-:Y:S01]  /*cae0*/  FFMA.FTZ R79, R40, UR4, -R69 ;  /* 0x00000004284f7c23 */ /* 0x000fe20008010845 */
[----:B------:R-:W-:Y:S01]  /*caf0*/  FMUL.FTZ R8, R8, UR4 ;  /* 0x0000000408087c20 */ /* 0x000fe20008410000 */
[----:B------:R-:W-:Y:S01]  /*cb00*/  FMUL.FTZ R40, R5, R180 ;  /* 0x000000b405287220 */ /* 0x000fe20000410000 */
[----:B------:R-:W-:Y:S03]  /*cb10*/  FSEL R107, R107, RZ, P5 ;  /* 0x000000ff6b6b7208 */ /* 0x000fe60002800000 */
[----:B------:R3:W-:Y:S01]  /*cb20*/  MUFU.EX2 R98, R13 ;  /* 0x0000000d00627308 */ /* 0x0007e20000000800 */
[----:B-1----:R-:W-:Y:S01]  /*cb30*/  FFMA.FTZ R9, R221, UR4, -R105 ;  /* 0x00000004dd097c23 */ /* 0x002fe20008010869 */
[----:B------:R-:W-:Y:S01]  /*cb40*/  FFMA.FTZ R221, R73, UR4, -R71 ;  /* 0x0000000449dd7c23 */ /* 0x000fe20008010847 */
[----:B------:R-:W-:Y:S01]  /*cb50*/  FFMA.FTZ R199, R12, UR4, -R105 ;  /* 0x000000040cc77c23 */ /* 0x000fe20008010869 */
[----:B------:R-:W4:Y:S01]  /*cb60*/  LDL.LU R73, [R1+0x80] ;  /* 0x0000800001497983 */ /* 0x000f220000300800 */
[--C-:B------:R-:W-:Y:S01]  /*cb70*/  FFMA.FTZ R90, R235, UR4, -R107.reuse ;  /* 0x00000004eb5a7c23 */ /* 0x100fe2000801086b */
[--C-:B------:R-:W-:Y:S01]  /*cb80*/  FFMA.FTZ R89, R241, UR4, -R107.reuse ;  /* 0x00000004f1597c23 */ /* 0x100fe2000801086b */
[--C-:B------:R-:W-:Y:S03]  /*cb90*/  FFMA.FTZ R87, R237, UR4, -R107.reuse ;  /* 0x00000004ed577c23 */ /* 0x100fe6000801086b */
[----:B------:R1:W-:Y:S01]  /*cba0*/  MUFU.EX2 R54, R8 ;  /* 0x0000000800367308 */ /* 0x0003e20000000800 */
[----:B------:R-:W-:Y:S01]  /*cbb0*/  FFMA.FTZ R129, R24, UR4, -R107 ;  /* 0x0000000418817c23 */ /* 0x000fe2000801086b */
[----:B------:R-:W-:Y:S01]  /*cbc0*/  FFMA.FTZ R24, R223, UR4, -R71 ;  /* 0x00000004df187c23 */ /* 0x000fe20008010847 */
[--C-:B------:R-:W-:Y:S01]  /*cbd0*/  FFMA.FTZ R86, R239, UR4, -R107.reuse ;  /* 0x00000004ef567c23 */ /* 0x100fe2000801086b */
[--C-:B--2---:R-:W-:Y:S01]  /*cbe0*/  FFMA.FTZ R10, R231, UR4, -R107.reuse ;  /* 0x00000004e70a7c23 */ /* 0x104fe2000801086b */
[--C-:B------:R-:W-:Y:S01]  /*cbf0*/  FFMA.FTZ R125, R16, UR4, -R107.reuse ;  /* 0x00000004107d7c23 */ /* 0x100fe2000801086b */
[----:B------:R-:W-:Y:S01]  /*cc00*/  FFMA.FTZ R225, R91, UR4, -R107 ;  /* 0x000000045be17c23 */ /* 0x000fe2000801086b */
[----:B------:R-:W-:Y:S03]  /*cc10*/  FFMA.FTZ R91, R27, UR4, -R105 ;  /* 0x000000041b5b7c23 */ /* 0x000fe60008010869 */
[----:B------:R-:W2:Y:S01]  /*cc20*/  MUFU.EX2 R23, R24 ;  /* 0x0000001800177308 */ /* 0x000ea20000000800 */
[----:B---3--:R-:W-:Y:S01]  /*cc30*/  FMUL.FTZ R13, R5, R169 ;  /* 0x000000a9050d7220 */ /* 0x008fe20000410000 */
[----:B------:R-:W-:Y:S01]  /*cc40*/  MOV R83, R125 ;  /* 0x0000007d00537202 */ /* 0x000fe20000000f00 */
[----:B------:R-:W-:Y:S01]  /*cc50*/  FFMA.FTZ R231, R85, UR4, -R107 ;  /* 0x0000000455e77c23 */ /* 0x000fe2000801086b */
[--C-:B------:R-:W-:Y:S01]  /*cc60*/  FFMA.FTZ R85, R29, UR4, -R105.reuse ;  /* 0x000000041d557c23 */ /* 0x100fe20008010869 */
[----:B------:R-:W-:Y:S01]  /*cc70*/  FFMA.FTZ R223, R94, UR4, -R105 ;  /* 0x000000045edf7c23 */ /* 0x000fe20008010869 */
[----:B------:R-:W-:Y:S01]  /*cc80*/  FFMA.FTZ R94, R60, UR4, -R71 ;  /* 0x000000043c5e7c23 */ /* 0x000fe20008010847 */
[--C-:B------:R-:W-:Y:S03]  /*cc90*/  FFMA.FTZ R29, R51, UR4, -R105.reuse ;  /* 0x00000004331d7c23 */ /* 0x100fe60008010869 */
[----:B------:R3:W-:Y:S01]  /*cca0*/  MUFU.EX2 R16, R103 ;  /* 0x0000006700107308 */ /* 0x0007e20000000800 */
[----:B-1----:R-:W-:Y:S01]  /*ccb0*/  FFMA.FTZ R8, R227, UR4, -R105 ;  /* 0x00000004e3087c23 */ /* 0x002fe20008010869 */
[----:B------:R-:W-:Y:S01]  /*ccc0*/  FFMA.FTZ R12, R25, UR4, -R71 ;  /* 0x00000004190c7c23 */ /* 0x000fe20008010847 */
[----:B------:R-:W-:Y:S01]  /*ccd0*/  FMUL.FTZ R25, R5, R173 ;  /* 0x000000ad05197220 */ /* 0x000fe20000410000 */
[--C-:B------:R-:W-:Y:S01]  /*cce0*/  FFMA.FTZ R39, R226, UR4, -R107.reuse ;  /* 0x00000004e2277c23 */ /* 0x100fe2000801086b */
[----:B------:R-:W-:Y:S01]  /*ccf0*/  FFMA.FTZ R226, R88, UR4, -R107 ;  /* 0x0000000458e27c23 */ /* 0x000fe2000801086b */
[----:B------:R-:W-:Y:S01]  /*cd00*/  FFMA.FTZ R88, R31, UR4, -R105 ;  /* 0x000000041f587c23 */ /* 0x000fe20008010869 */
[----:B------:R-:W-:Y:S03]  /*cd10*/  FFMA.FTZ R113, R210, UR4, -R107 ;  /* 0x00000004d2717c23 */ /* 0x000fe6000801086b */
[----:B------:R-:W1:Y:S01]  /*cd20*/  MUFU.EX2 R9, R9 ;  /* 0x0000000900097308 */ /* 0x000e620000000800 */
[----:B--2---:R-:W-:Y:S01]  /*cd30*/  MOV R60, R23 ;  /* 0x00000017003c7202 */ /* 0x004fe20000000f00 */
[--C-:B------:R-:W-:Y:S01]  /*cd40*/  FFMA.FTZ R24, R43, UR4, -R71.reuse ;  /* 0x000000042b187c23 */ /* 0x100fe20008010847 */
[----:B------:R-:W-:Y:S01]  /*cd50*/  MOV R43, R21 ;  /* 0x00000015002b7202 */ /* 0x000fe20000000f00 */
[----:B------:R-:W-:Y:S01]  /*cd60*/  FFMA.FTZ R21, R45, UR4, -R71 ;  /* 0x000000042d157c23 */ /* 0x000fe20008010847 */
[----:B------:R-:W-:Y:S01]  /*cd70*/  FMUL.FTZ R45, R5, R185 ;  /* 0x000000b9052d7220 */ /* 0x000fe20000410000 */
[--C-:B------:R-:W-:Y:S01]  /*cd80*/  FFMA.FTZ R101, R242, UR4, -R107.reuse ;  /* 0x00000004f2657c23 */ /* 0x100fe2000801086b */
[----:B------:R-:W-:Y:S03]  /*cd90*/  FFMA.FTZ R233, R233, UR4, -R107 ;  /* 0x00000004e9e97c23 */ /* 0x000fe6000801086b */
[----:B------:R2:W-:Y:S01]  /*cda0*/  MUFU.EX2 R93, R10 ;  /* 0x0000000a005d7308 */ /* 0x0005e20000000800 */
[----:B------:R-:W-:Y:S01]  /*cdb0*/  FFMA.FTZ R239, R65, UR4, -R105 ;  /* 0x0000000441ef7c23 */ /* 0x000fe20008010869 */
[----:B------:R-:W-:Y:S01]  /*cdc0*/  FFMA.FTZ R65, R22, UR4, -R69 ;  /* 0x0000000416417c23 */ /* 0x000fe20008010845 */
[----:B------:R-:W-:Y:S01]  /*cdd0*/  FFMA.FTZ R27, R35, UR4, -R105 ;  /* 0x00000004231b7c23 */ /* 0x000fe20008010869 */
[--C-:B------:R-:W-:Y:S01]  /*cde0*/  FFMA.FTZ R55, R33, UR4, -R107.reuse ;  /* 0x0000000421377c23 */ /* 0x100fe2000801086b */
[--C-:B------:R-:W-:Y:S01]  /*cdf0*/  FFMA.FTZ R66, R243, UR4, -R107.reuse ;  /* 0x00000004f3427c23 */ /* 0x100fe2000801086b */
[----:B------:R-:W-:Y:S01]  /*ce00*/  FFMA.FTZ R215, R97, UR4, -R107 ;  /* 0x0000000461d77c23 */ /* 0x000fe2000801086b */
[----:B------:R-:W-:Y:S03]  /*ce10*/  FFMA.FTZ R97, R222, UR4, -R71 ;  /* 0x00000004de617c23 */ /* 0x000fe60008010847 */
[----:B------:R5:W-:Y:S01]  /*ce20*/  MUFU.EX2 R229, R8 ;  /* 0x0000000800e57308 */ /* 0x000be20000000800 */
[----:B------:R-:W-:Y:S01]  /*ce30*/  FFMA.FTZ R111, R208, UR4, -R107 ;  /* 0x00000004d06f7c23 */ /* 0x000fe2000801086b */
[--C-:B------:R-:W-:Y:S01]  /*ce40*/  FFMA.FTZ R208, R106, UR4, -R105.reuse ;  /* 0x000000046ad07c23 */ /* 0x100fe20008010869 */
[----:B------:R-:W-:Y:S01]  /*ce50*/  FFMA.FTZ R106, R128, UR4, -R105 ;  /* 0x00000004806a7c23 */ /* 0x000fe20008010869 */
[----:B------:R-:W-:Y:S01]  /*ce60*/  FFMA.FTZ R123, R236, UR4, -R107 ;  /* 0x00000004ec7b7c23 */ /* 0x000fe2000801086b */
[----:B------:R-:W-:Y:S01]  /*ce70*/  FFMA.FTZ R128, R57, UR4, -R71 ;  /* 0x0000000439807c23 */ /* 0x000fe20008010847 */
[----:B------:R-:W-:Y:S01]  /*ce80*/  FFMA.FTZ R33, R218, UR4, -R69 ;  /* 0x00000004da217c23 */ /* 0x000fe20008010845 */
[----:B------:R-:W-:Y:S03]  /*ce90*/  FFMA.FTZ R243, R53, UR4, -R105 ;  /* 0x0000000435f37c23 */ /* 0x000fe60008010869 */
[----:B------:R-:W-:Y:S01]  /*cea0*/  MUFU.EX2 R39, R39 ;  /* 0x0000002700277308 */ /* 0x000fe20000000800 */
[--C-:B------:R-:W-:Y:S01]  /*ceb0*/  FFMA.FTZ R236, R49, UR4, -R71.reuse ;  /* 0x0000000431ec7c23 */ /* 0x100fe20008010847 */
[----:B------:R-:W-:Y:S01]  /*cec0*/  FMUL.FTZ R57, R5, R189 ;  /* 0x000000bd05397220 */ /* 0x000fe20000410000 */
[----:B------:R-:W-:Y:S01]  /*ced0*/  MOV R31, R129 ;  /* 0x00000081001f7202 */ /* 0x000fe20000000f00 */
[--C-:B------:R-:W-:Y:S01]  /*cee0*/  FFMA.FTZ R53, R17, UR4, -R71.reuse ;  /* 0x0000000411357c23 */ /* 0x100fe20008010847 */
[--C-:B------:R-:W-:Y:S01]  /*cef0*/  FFMA.FTZ R235, R58, UR4, -R71.reuse ;  /* 0x000000043aeb7c23 */ /* 0x100fe20008010847 */
[--C-:B------:R-:W-:Y:S01]  /*cf00*/  FFMA.FTZ R222, R75, UR4, -R71.reuse ;  /* 0x000000044bde7c23 */ /* 0x100fe20008010847 */
[----:B------:R-:W-:Y:S03]  /*cf10*/  MOV R49, R27 ;  /* 0x0000001b00317202 */ /* 0x000fe60000000f00 */
[----:B------:R-:W-:Y:S01]  /*cf20*/  MUFU.EX2 R33, R33 ;  /* 0x0000002100217308 */ /* 0x000fe20000000800 */
[--C-:B------:R-:W-:Y:S01]  /*cf30*/  FFMA.FTZ R218, R77, UR4, -R71.reuse ;  /* 0x000000044dda7c23 */ /* 0x100fe20008010847 */
[----:B---3--:R-:W-:Y:S01]  /*cf40*/  FFMA.FTZ R103, R126, UR4, -R71 ;  /* 0x000000047e677c23 */ /* 0x008fe20008010847 */
[----:B------:R-:W-:Y:S01]  /*cf50*/  FFMA.FTZ R129, R28, UR4, -R105 ;  /* 0x000000041c817c23 */ /* 0x000fe20008010869 */
[----:B------:R-:W-:Y:S01]  /*cf60*/  FFMA.FTZ R17, R41, UR4, -R71 ;  /* 0x0000000429117c23 */ /* 0x000fe20008010847 */
[----:B------:R-:W-:Y:S01]  /*cf70*/  MOV R58, R24 ;  /* 0x00000018003a7202 */ /* 0x000fe20000000f00 */
[--C-:B------:R-:W-:Y:S01]  /*cf80*/  FFMA.FTZ R27, R44, UR4, -R69.reuse ;  /* 0x000000042c1b7c23 */ /* 0x100fe20008010845 */
[----:B--2---:R-:W-:Y:S03]  /*cf90*/  MOV R10, R12 ;  /* 0x0000000c000a7202 */ /* 0x004fe60000000f00 */
[----:B------:R-:W-:Y:S01]  /*cfa0*/  MUFU.EX2 R97, R97 ;  /* 0x0000006100617308 */ /* 0x000fe20000000800 */
[----:B------:R-:W-:Y:S01]  /*cfb0*/  MOV R75, R29 ;  /* 0x0000001d004b7202 */ /* 0x000fe20000000f00 */
[----:B------:R-:W-:Y:S01]  /*cfc0*/  FFMA.FTZ R126, R56, UR4, -R69 ;  /* 0x00000004387e7c23 */ /* 0x000fe20008010845 */
[----:B-1----:R-:W-:Y:S01]  /*cfd0*/  MOV R77, R9 ;  /* 0x00000009004d7202 */ /* 0x002fe20000000f00 */
[C---:B-----5:R-:W-:Y:S01]  /*cfe0*/  FMUL.FTZ R8, R5.reuse, R164 ;  /* 0x000000a405087220 */ /* 0x060fe20000410000 */
[----:B------:R-:W-:Y:S01]  /*cff0*/  MOV R189, R60 ;  /* 0x0000003c00bd7202 */ /* 0x000fe20000000f00 */
[C---:B------:R-:W-:Y:S01]  /*d000*/  FMUL.FTZ R9, R5.reuse, R165 ;  /* 0x000000a505097220 */ /* 0x040fe20000410000 */
[C---:B------:R-:W-:Y:S03]  /*d010*/  FMUL.FTZ R12, R5.reuse, R168 ;  /* 0x000000a8050c7220 */ /* 0x040fe60000410000 */
[----:B------:R-:W-:Y:S01]  /*d020*/  MUFU.EX2 R126, R126 ;  /* 0x0000007e007e7308 */ /* 0x000fe20000000800 */
[C---:B------:R-:W-:Y:S01]  /*d030*/  FMUL.FTZ R24, R5.reuse, R172 ;  /* 0x000000ac05187220 */ /* 0x040fe20000410000 */
[C---:B------:R-:W-:Y:S01]  /*d040*/  FMUL.FTZ R28, R5.reuse, R176 ;  /* 0x000000b0051c7220 */ /* 0x040fe20000410000 */
[C---:B------:R-:W-:Y:S01]  /*d050*/  FMUL.FTZ R29, R5.reuse, R177 ;  /* 0x000000b1051d7220 */ /* 0x040fe20000410000 */
[C---:B------:R-:W-:Y:S01]  /*d060*/  FMUL.FTZ R41, R5.reuse, R181 ;  /* 0x000000b505297220 */ /* 0x040fe20000410000 */
[C---:B------:R-:W-:Y:S01]  /*d070*/  FMUL.FTZ R44, R5.reuse, R184 ;  /* 0x000000b8052c7220 */ /* 0x040fe20000410000 */
[C---:B------:R-:W-:Y:S01]  /*d080*/  FMUL.FTZ R56, R5.reuse, R188 ;  /* 0x000000bc05387220 */ /* 0x040fe20000410000 */
[----:B------:R-:W-:Y:S03]  /*d090*/  FMUL.FTZ R60, R5, R192 ;  /* 0x000000c0053c7220 */ /* 0x000fe60000410000 */
[----:B------:R-:W-:Y:S01]  /*d0a0*/  MUFU.EX2 R123, R123 ;  /* 0x0000007b007b7308 */ /* 0x000fe20000000800 */
[--C-:B------:R-:W-:Y:S01]  /*d0b0*/  FFMA.FTZ R210, R108, UR4, -R107.reuse ;  /* 0x000000046cd27c23 */ /* 0x100fe2000801086b */
[----:B------:R-:W-:Y:S01]  /*d0c0*/  FFMA.FTZ R108, R122, UR4, -R107 ;  /* 0x000000047a6c7c23 */ /* 0x000fe2000801086b */
[----:B------:R-:W-:Y:S01]  /*d0d0*/  FFMA.FTZ R122, R32, UR4, -R105 ;  /* 0x00000004207a7c23 */ /* 0x000fe20008010869 */
[----:B------:R-:W-:Y:S01]  /*d0e0*/  MOV R32, R113 ;  /* 0x0000007100207202 */ /* 0x000fe20000000f00 */
[----:B------:R-:W-:Y:S01]  /*d0f0*/  FFMA.FTZ R113, R36, UR4, -R69 ;  /* 0x0000000424717c23 */ /* 0x000fe20008010845 */
[--C-:B------:R-:W-:Y:S01]  /*d100*/  FFMA.FTZ R109, R20, UR4, -R107.reuse ;  /* 0x00000004146d7c23 */ /* 0x100fe2000801086b */
[--C-:B------:R-:W-:Y:S03]  /*d110*/  FFMA.FTZ R130, R232, UR4, -R107.reuse ;  /* 0x00000004e8827c23 */ /* 0x100fe6000801086b */
[----:B------:R-:W-:Y:S01]  /*d120*/  MUFU.EX2 R129, R129 ;  /* 0x0000008100817308 */ /* 0x000fe20000000800 */
[--C-:B------:R-:W-:Y:S01]  /*d130*/  FFMA.FTZ R119, R209, UR4, -R107.reuse ;  /* 0x00000004d1777c23 */ /* 0x100fe2000801086b */
[----:B------:R-:W-:Y:S01]  /*d140*/  FFMA.FTZ R232, R84, UR4, -R107 ;  /* 0x0000000454e87c23 */ /* 0x000fe2000801086b */
[----:B------:R-:W-:Y:S01]  /*d150*/  FFMA.FTZ R20, R11, UR4, -R69 ;  /* 0x000000040b147c23 */ /* 0x000fe20008010845 */
        /* <DEDUP_REMOVED lines=9> */
[--C-:B------:R-:W-:Y:S01]  /*d1f0*/  FFMA.FTZ R116, R224, UR4, -R105.reuse ;  /* 0x00000004e0747c23 */ /* 0x100fe20008010869 */
[----:B------:R-:W-:Y:S01]  /*d200*/  FFMA.FTZ R224, R92, UR4, -R105 ;  /* 0x000000045ce07c23 */ /* 0x000fe20008010869 */
[----:B------:R-:W-:Y:S03]  /*d210*/  MOV R193, R77 ;  /* 0x0000004d00c17202 */ /* 0x000fe60000000f00 */
[----:B------:R-:W-:Y:S01]  /*d220*/  MUFU.EX2 R92, R20 ;  /* 0x00000014005c7308 */ /* 0x000fe20000000800 */
[----:B------:R-:W-:Y:S01]  /*d230*/  FFMA.FTZ R99, R14, UR4, -R69 ;  /* 0x000000040e637c23 */ /* 0x000fe20008010845 */
[----:B------:R-:W-:Y:S01]  /*d240*/  FMUL.FTZ R14, R4, R170 ;  /* 0x000000aa040e7220 */ /* 0x000fe20000410000 */
[----:B------:R-:W-:Y:S01]  /*d250*/  FFMA.FTZ R227, R217, UR4, -R105 ;  /* 0x00000004d9e37c23 */ /* 0x000fe20008010869 */
[----:B------:R-:W-:Y:S01]  /*d260*/  FFMA.FTZ R217, R80, UR4, -R69 ;  /* 0x0000000450d97c23 */ /* 0x000fe20008010845 */
[--C-:B------:R-:W-:Y:S01]  /*d270*/  FFMA.FTZ R228, R238, UR4, -R71.reuse ;  /* 0x00000004eee47c23 */ /* 0x100fe20008010847 */
[----:B------:R-:W-:Y:S01]  /*d280*/  FFMA.FTZ R238, R47, UR4, -R71 ;  /* 0x000000042fee7c23 */ /* 0x000fe20008010847 */
[----:B------:R-:W-:Y:S03]  /*d290*/  MOV R47, R21 ;  /* 0x00000015002f7202 */ /* 0x000fe60000000f00 */
[----:B------:R-:W1:Y:S01]  /*d2a0*/  MUFU.EX2 R20, R11 ;  /* 0x0000000b00147308 */ /* 0x000e620000000800 */
[--C-:B------:R-:W-:Y:S01]  /*d2b0*/  FFMA.FTZ R230, R211, UR4, -R105.reuse ;  /* 0x00000004d3e67c23 */ /* 0x100fe20008010869 */
[--C-:B------:R-:W-:Y:S01]  /*d2c0*/  FFMA.FTZ R211, R95, UR4, -R105.reuse ;  /* 0x000000045fd37c23 */ /* 0x100fe20008010869 */
[----:B------:R-:W-:Y:S01]  /*d2d0*/  MOV R95, R109 ;  /* 0x0000006d005f7202 */ /* 0x000fe20000000f00 */
        /* <DEDUP_REMOVED lines=8> */
[----:B------:R-:W-:Y:S01]  /*d360*/  FFMA.FTZ R42, R42, UR4, -R69 ;  /* 0x000000042a2a7c23 */ /* 0x000fe20008010845 */
[--C-:B------:R-:W-:Y:S01]  /*d370*/  FFMA.FTZ R114, R63, UR4, -R71.reuse ;  /* 0x000000043f727c23 */ /* 0x100fe20008010847 */
[----:B------:R-:W-:Y:S01]  /*d380*/  MOV R15, R131 ;  /* 0x00000083000f7202 */ /* 0x000fe20000000f00 */
[--C-:B------:R-:W-:Y:S03]  /*d390*/  FFMA.FTZ R197, R100, UR4, -R71.reuse ;  /* 0x0000000464c57c23 */ /* 0x100fe60008010847 */
[----:B------:R-:W-:Y:S01]  /*d3a0*/  MUFU.EX2 R99, R99 ;  /* 0x0000006300637308 */ /* 0x000fe20000000800 */
[----:B-1----:R-:W-:Y:S01]  /*d3b0*/  MOV R59, R20 ;  /* 0x00000014003b7202 */ /* 0x002fe20000000f00 */
[--C-:B------:R-:W-:Y:S01]  /*d3c0*/  FFMA.FTZ R196, R104, UR4, -R71.reuse ;  /* 0x0000000468c47c23 */ /* 0x100fe20008010847 */
[----:B------:R-:W-:Y:S01]  /*d3d0*/  MOV R11, R127 ;  /* 0x0000007f000b7202 */ /* 0x000fe20000000f00 */
[--C-:B------:R-:W-:Y:S01]  /*d3e0*/  FFMA.FTZ R206, R96, UR4, -R71.reuse ;  /* 0x0000000460ce7c23 */ /* 0x100fe20008010847 */
[----:B------:R-:W-:Y:S01]  /*d3f0*/  MOV R63, R17 ;  /* 0x00000011003f7202 */ /* 0x000fe20000000f00 */
[--C-:B------:R-:W-:Y:S01]  /*d400*/  FFMA.FTZ R104, R204, UR4, -R71.reuse ;  /* 0x00000004cc687c23 */ /* 0x100fe20008010847 */
[--C-:B------:R-:W-:Y:S03]  /*d410*/  FFMA.FTZ R100, R124, UR4, -R71.reuse ;  /* 0x000000047c647c23 */ /* 0x100fe60008010847 */
[----:B------:R1:W2:Y:S01]  /*d420*/  MUFU.EX2 R96, R233 ;  /* 0x000000e900607308 */ /* 0x0002a20000000800 */
[--C-:B------:R-:W-:Y:S01]  /*d430*/  FFMA.FTZ R19, R19, UR4, -R71.reuse ;  /* 0x0000000413137c23 */ /* 0x100fe20008010847 */
[----:B------:R-:W-:Y:S01]  /*d440*/  FFMA.FTZ R71, R120, UR4, -R71 ;  /* 0x0000000478477c23 */ /* 0x000fe20008010847 */
[--C-:B------:R-:W-:Y:S01]  /*d450*/  FFMA.FTZ R17, R234, UR4, -R69.reuse ;  /* 0x00000004ea117c23 */ /* 0x100fe20008010845 */
[--C-:B------:R-:W-:Y:S01]  /*d460*/  FFMA.FTZ R201, R102, UR4, -R69.reuse ;  /* 0x0000000466c97c23 */ /* 0x100fe20008010845 */
[--C-:B------:R-:W-:Y:S01]  /*d470*/  FFMA.FTZ R234, R50, UR4, -R69.reuse ;  /* 0x0000000432ea7c23 */ /* 0x100fe20008010845 */
[--C-:B------:R-:W-:Y:S01]  /*d480*/  FFMA.FTZ R204, R82, UR4, -R69.reuse ;  /* 0x0000000452cc7c23 */ /* 0x100fe20008010845 */
[--C-:B------:R-:W-:Y:S03]  /*d490*/  FFMA.FTZ R124, R81, UR4, -R69.reuse ;  /* 0x00000004517c7c23 */ /* 0x100fe60008010845 */
[----:B------:R3:W5:Y:S01]  /*d4a0*/  MUFU.EX2 R168, R17 ;  /* 0x0000001100a87308 */ /* 0x0007620000000800 */
        /* <DEDUP_REMOVED lines=9> */
[----:B------:R-:W-:Y:S01]  /*d540*/  MOV R37, R59 ;  /* 0x0000003b00257202 */ /* 0x000fe20000000f00 */
[--C-:B------:R-:W-:Y:S01]  /*d550*/  FFMA.FTZ R35, R46, UR4, -R69.reuse ;  /* 0x000000042e237c23 */ /* 0x100fe20008010845 */
[----:B------:R-:W-:Y:S01]  /*d560*/  MOV R81, R11 ;  /* 0x0000000b00517202 */ /* 0x000fe20000000f00 */
[--C-:B------:R-:W-:Y:S01]  /*d570*/  FFMA.FTZ R127, R62, UR4, -R69.reuse ;  /* 0x000000043e7f7c23 */ /* 0x100fe20008010845 */
[----:B------:R-:W-:Y:S01]  /*d580*/  MOV R82, R15 ;  /* 0x0000000f00527202 */ /* 0x000fe20000000f00 */
[C---:B------:R-:W-:Y:S03]  /*d590*/  FMUL.FTZ R11, R4.reuse, R167 ;  /* 0x000000a7040b7220 */ /* 0x040fe60000410000 */
[----:B------:R-:W-:Y:S01]  /*d5a0*/  MUFU.EX2 R131, R131 ;  /* 0x0000008300837308 */ /* 0x000fe20000000800 */
[----:B------:R-:W-:Y:S01]  /*d5b0*/  MOV R80, R95 ;  /* 0x0000005f00507202 */ /* 0x000fe20000000f00 */
[C---:B------:R-:W-:Y:S01]  /*d5c0*/  FMUL.FTZ R15, R4.reuse, R171 ;  /* 0x000000ab040f7220 */ /* 0x040fe20000410000 */
[----:B------:R-:W-:Y:S01]  /*d5d0*/  MOV R77, R63 ;  /* 0x0000003f004d7202 */ /* 0x000fe20000000f00 */
[C---:B------:R-:W-:Y:S01]  /*d5e0*/  FMUL.FTZ R46, R4.reuse, R186 ;  /* 0x000000ba042e7220 */ /* 0x040fe20000410000 */
[----:B------:R-:W-:Y:S01]  /*d5f0*/  MOV R78, R31 ;  /* 0x0000001f004e7202 */ /* 0x000fe20000000f00 */
[C---:B------:R-:W-:Y:S01]  /*d600*/  FMUL.FTZ R31, R4.reuse, R179 ;  /* 0x000000b3041f7220 */ /* 0x040fe20000410000 */
[----:B------:R-:W-:Y:S03]  /*d610*/  MOV R74, R30 ;  /* 0x0000001e004a7202 */ /* 0x000fe60000000f00 */
        /* <DEDUP_REMOVED lines=13> */
[C---:B------:R-:W-:Y:S01]  /*d6f0*/  FMUL.FTZ R47, R4.reuse, R187 ;  /* 0x000000bb042f7220 */ /* 0x040fe20000410000 */
[C---:B------:R-:W-:Y:S01]  /*d700*/  FMUL.FTZ R58, R4.reuse, R190 ;  /* 0x000000be043a7220 */ /* 0x040fe20000410000 */
[C---:B------:R-:W-:Y:S03]  /*d710*/  FMUL.FTZ R59, R4.reuse, R191 ;  /* 0x000000bf043b7220 */ /* 0x040fe60000410000 */
[----:B------:R-:W-:Y:S01]  /*d720*/  MUFU.EX2 R118, R118 ;  /* 0x0000007600767308 */ /* 0x000fe20000000800 */
[C---:B------:R-:W-:Y:S01]  /*d730*/  FMUL.FTZ R62, R4.reuse, R194 ;  /* 0x000000c2043e7220 */ /* 0x040fe20000410000 */
[----:B------:R-:W-:Y:S01]  /*d740*/  FMUL.FTZ R63, R4, R195 ;  /* 0x000000c3043f7220 */ /* 0x000fe20000410000 */
[----:B------:R-:W4:Y:S01]  /*d750*/  LDSM.16.MT88.4 R20, [R247+0x8000] ;  /* 0x00800000f714783b */ /* 0x000f220000004200 */
[--C-:B-1----:R-:W-:Y:S01]  /*d760*/  FFMA.FTZ R233, R70, UR4, -R69.reuse ;  /* 0x0000000446e97c23 */ /* 0x102fe20008010845 */
[--C-:B------:R-:W-:Y:S01]  /*d770*/  FFMA.FTZ R70, R7, UR4, -R69.reuse ;  /* 0x0000000407467c23 */ /* 0x100fe20008010845 */
[----:B------:R-:W-:Y:S01]  /*d780*/  MOV R191, R37 ;  /* 0x0000002500bf7202 */ /* 0x000fe20000000f00 */
[C---:B------:R-:W-:Y:S03]  /*d790*/  FMUL.FTZ R7, R67.reuse, R163 ;  /* 0x000000a343077220 */ /* 0x040fe60000410000 */
[----:B------:R-:W-:Y:S01]  /*d7a0*/  MUFU.EX2 R116, R116 ;  /* 0x0000007400747308 */ /* 0x000fe20000000800 */
[----:B------:R-:W-:Y:S01]  /*d7b0*/  MOV R192, R72 ;  /* 0x0000004800c07202 */ /* 0x000fe20000000f00 */
[--C-:B------:R-:W-:Y:S01]  /*d7c0*/  FFMA.FTZ R101, R38, UR4, -R69.reuse ;  /* 0x0000000426657c23 */ /* 0x100fe20008010845 */
[----:B------:R-:W-:Y:S01]  /*d7d0*/  F2FP.F16.F32.PACK_AB R72, R84, R39 ;  /* 0x000000275448723e */ /* 0x000fe200000000ff */
[--C-:B------:R-:W-:Y:S01]  /*d7e0*/  FFMA.FTZ R18, R18, UR4, -R69.reuse ;  /* 0x0000000412127c23 */ /* 0x100fe20008010845 */
[----:B------:R-:W-:Y:S01]  /*d7f0*/  MOV R188, R74 ;  /* 0x0000004a00bc7202 */ /* 0x000fe20000000f00 */
[----:B------:R-:W-:Y:S01]  /*d800*/  FFMA.FTZ R69, R6, UR4, -R69 ;  /* 0x0000000406457c23 */ /* 0x000fe20008010845 */
[----:B------:R-:W-:Y:S03]  /*d810*/  MOV R183, R75 ;  /* 0x0000004b00b77202 */ /* 0x000fe60000000f00 */
[----:B------:R-:W-:Y:S01]  /*d820*/  MUFU.EX2 R115, R115 ;  /* 0x0000007300737308 */ /* 0x000fe20000000800 */
[----:B--2---:R-:W-:Y:S01]  /*d830*/  F2FP.F16.F32.PACK_AB R74, R96, R93 ;  /* 0x0000005d604a723e */ /* 0x004fe200000000ff */
[----:B------:R-:W-:Y:S01]  /*d840*/  FMUL.FTZ R6, R67, R162 ;  /* 0x000000a243067220 */ /* 0x000fe20000410000 */
[----:B------:R-:W-:Y:S01]  /*d850*/  F2FP.F16.F32.PACK_AB R75, R229, R98 ;  /* 0x00000062e54b723e */ /* 0x000fe200000000ff */
[----:B---3--:R-:W-:Y:S01]  /*d860*/  FMUL.FTZ R17, R54, R157 ;  /* 0x0000009d36117220 */ /* 0x008fe20000410000 */
[----:B------:R-:W-:Y:S02]  /*d870*/  MOV R181, R78 ;  /* 0x0000004e00b57202 */ /* 0x000fe40000000f00 */
[----:B------:R-:W-:Y:S03]  /*d880*/  MOV R179, R79 ;  /* 0x0000004f00b37202 */ /* 0x000fe60000000f00 */
[----:B------:R-:W-:Y:S01]  /*d890*/  MUFU.EX2 R128, R128 ;  /* 0x0000008000807308 */ /* 0x000fe20000000800 */
[----:B------:R-:W-:Y:S02]  /*d8a0*/  MOV R182, R77 ;  /* 0x0000004d00b67202 */ /* 0x000fe40000000f00 */
[----:B------:R-:W-:Y:S02]  /*d8b0*/  MOV R185, R76 ;  /* 0x0000004c00b97202 */ /* 0x000fe40000000f00 */
[----:B------:R-:W-:Y:S02]  /*d8c0*/  F2FP.F16.F32.PACK_AB R77, R92, R33 ;  /* 0x000000215c4d723e */ /* 0x000fe400000000ff */
[----:B------:R-:W-:Y:S03]  /*d8d0*/  F2FP.F16.F32.PACK_AB R78, R228, R97 ;  /* 0x00000061e44e723e */ /* 0x000fe600000000ff */
[----:B------:R-:W-:Y:S01]  /*d8e0*/  MUFU.EX2 R121, R121 ;  /* 0x0000007900797308 */ /* 0x000fe20000000800 */
[----:B-----5:R-:W-:Y:S02]  /*d8f0*/  F2FP.F16.F32.PACK_AB R79, R168, R99 ;  /* 0x00000063a84f723e */ /* 0x020fe400000000ff */
[----:B------:R-:W-:Y:S02]  /*d900*/  F2FP.F16.F32.PACK_AB R76, R189, R16 ;  /* 0x00000010bd4c723e */ /* 0x000fe400000000ff */
[----:B------:R-:W-:Y:S01]  /*d910*/  MOV R173, R19 ;  /* 0x0000001300ad7202 */ /* 0x000fe20000000f00 */
[C---:B------:R-:W-:Y:S01]  /*d920*/  FMUL.FTZ R19, R67.reuse, R159 ;  /* 0x0000009f43137220 */ /* 0x040fe20000410000 */
[----:B------:R-:W-:Y:S03]  /*d930*/  MOV R176, R18 ;  /* 0x0000001200b07202 */ /* 0x000fe60000000f00 */
[----:B------:R-:W-:Y:S01]  /*d940*/  MUFU.EX2 R159, R188 ;  /* 0x000000bc009f7308 */ /* 0x000fe20000000800 */
[C---:B------:R-:W-:Y:S01]  /*d950*/  FMUL.FTZ R18, R67.reuse, R158 ;  /* 0x0000009e43127220 */ /* 0x040fe20000410000 */
[----:B------:R-:W-:Y:S02]  /*d960*/  MOV R169, R81 ;  /* 0x0000005100a97202 */ /* 0x000fe40000000f00 */
[----:B------:R-:W-:Y:S02]  /*d970*/  MOV R177, R82 ;  /* 0x0000005200b17202 */ /* 0x000fe40000000f00 */
[----:B------:R-:W-:Y:S04]  /*d980*/  MOV R184, R80 ;  /* 0x0000005000b87202 */ /* 0x000fe80000000f00 */
[----:B------:R1:W-:Y:S01]  /*d990*/  MUFU.EX2 R158, R66 ;  /* 0x00000042009e7308 */ /* 0x0003e20000000800 */
[----:B------:R-:W-:Y:S02]  /*d9a0*/  MOV R187, R83 ;  /* 0x0000005300bb7202 */ /* 0x000fe40000000f00 */
[----:B------:R-:W-:Y:S01]  /*d9b0*/  LDSM.16.MT88.4 R80, [R245+0x8000] ;  /* 0x00800000f550783b */ /* 0x000fe20000004200 */
[----:B------:R-:W-:Y:S01]  /*d9c0*/  MOV R165, R35 ;  /* 0x0000002300a57202 */ /* 0x000fe20000000f00 */
[C---:B------:R-:W-:Y:S01]  /*d9d0*/  FMUL.FTZ R35, R67.reuse, R151 ;  /* 0x0000009743237220 */ /* 0x040fe20000410000 */
        /* <DEDUP_REMOVED lines=14> */
[----:B------:R-:W-:Y:S01]  /*dac0*/  MUFU.EX2 R172, R172 ;  /* 0x000000ac00ac7308 */ /* 0x000fe20000000800 */
[----:B------:R-:W-:Y:S01]  /*dad0*/  MOV R186, R174 ;  /* 0x000000ae00ba7202 */ /* 0x000fe20000000f00 */
[----:B-1----:R-:W-:Y:S01]  /*dae0*/  FMUL.FTZ R66, R67, R146 ;  /* 0x0000009243427220 */ /* 0x002fe20000410000 */
[----:B------:R-:W-:Y:S02]  /*daf0*/  MOV R194, R183 ;  /* 0x000000b700c27202 */ /* 0x000fe40000000f00 */
[----:B------:R-:W-:Y:S01]  /*db00*/  MOV R167, R52 ;  /* 0x0000003400a77202 */ /* 0x000fe20000000f00 */
[C---:B------:R-:W-:Y:S01]  /*db10*/  FMUL.FTZ R52, R54.reuse, R132 ;  /* 0x0000008436347220 */ /* 0x040fe20000410000 */
[----:B------:R-:W-:Y:S03]  /*db20*/  MOV R162, R195 ;  /* 0x000000c300a27202 */ /* 0x000fe60000000f00 */
[----:B------:R-:W-:Y:S01]  /*db30*/  MUFU.EX2 R174, R86 ;  /* 0x0000005600ae7308 */ /* 0x000fe20000000800 */
[----:B------:R-:W-:Y:S02]  /*db40*/  MOV R195, R194 ;  /* 0x000000c200c37202 */ /* 0x000fe40000000f00 */
[----:B------:R-:W-:Y:S02]  /*db50*/  MOV R183, R170 ;  /* 0x000000aa00b77202 */ /* 0x000fe40000000f00 */
[----:B------:R-:W-:Y:S01]  /*db60*/  MOV R171, R65 ;  /* 0x0000004100ab7202 */ /* 0x000fe20000000f00 */
[C---:B------:R-:W-:Y:S01]  /*db70*/  FMUL.FTZ R65, R54.reuse, R145 ;  /* 0x0000009136417220 */ /* 0x040fe20000410000 */
[----:B------:R-:W-:Y:S01]  /*db80*/  MOV R175, R53 ;  /* 0x0000003500af7202 */ /* 0x000fe20000000f00 */
[----:B------:R-:W-:Y:S01]  /*db90*/  FMUL.FTZ R53, R54, R133 ;  /* 0x0000008536357220 */ /* 0x000fe20000410000 */
[----:B------:R-:W-:Y:S01]  /*dba0*/  MOV R188, R185 ;  /* 0x000000b900bc7202 */ /* 0x000fe20000000f00 */
[----:B------:R-:W-:Y:S01]  /*dbb0*/  MUFU.EX2 R173, R173 ;  /* 0x000000ad00ad7308 */ /* 0x000fe20000000800 */
[----:B------:R-:W-:Y:S02]  /*dbc0*/  MOV R170, R192 ;  /* 0x000000c000aa7202 */ /* 0x000fe40000000f00 */
[----:B------:R-:W-:Y:S07]  /*dbd0*/  MOV R185, R165 ;  /* 0x000000a500b97202 */ /* 0x000fee0000000f00 */
[----:B------:R-:W-:Y:S10]  /*dbe0*/  MUFU.EX2 R192, R90 ;  /* 0x0000005a00c07308 */ /* 0x000ff40000000800 */
[----:B------:R-:W-:Y:S10]  /*dbf0*/  MUFU.EX2 R165, R88 ;  /* 0x0000005800a57308 */ /* 0x000ff40000000800 */
[----:B------:R-:W-:Y:S01]  /*dc00*/  MUFU.EX2 R175, R175 ;  /* 0x000000af00af7308 */ /* 0x000fe20000000800 */
[----:B----4-:R-:W-:Y:S01]  /*dc10*/  FFMA.FTZ R180, R5, R73, R16 ;  /* 0x0000004905b47223 */ /* 0x010fe20000010010 */
[----:B------:R-:W-:Y:S01]  /*dc20*/  MOV R73, R10 ;  /* 0x0000000a00497202 */ /* 0x000fe20000000f00 */
[----:B------:R-:W2:Y:S01]  /*dc30*/  LDL.LU R5, [R1+0x7c] ;  /* 0x00007c0001057983 */ /* 0x000ea20000300800 */
[----:B------:R-:W-:Y:S01]  /*dc40*/  FMUL.FTZ R10, R4, R166 ;  /* 0x000000a6040a7220 */ /* 0x000fe20000410000 */
[C---:B------:R-:W-:Y:S01]  /*dc50*/  FMUL.FTZ R16, R54.reuse, R156 ;  /* 0x0000009c36107220 */ /* 0x040fe20000410000 */
[----:B------:R-:W-:Y:S01]  /*dc60*/  MOV R164, R73 ;  /* 0x0000004900a47202 */ /* 0x000fe20000000f00 */
[----:B------:R-:W3:Y:S01]  /*dc70*/  LDL.LU R36, [R1+0x78] ;  /* 0x0000780001247983 */ /* 0x000ee20000300800 */
[----:B------:R-:W-:Y:S02]  /*dc80*/  F2FP.F16.F32.PACK_AB R73, R193, R191 ;  /* 0x000000bfc149723e */ /* 0x000fe400000000ff */
[----:B------:R-:W1:Y:S01]  /*dc90*/  MUFU.EX2 R178, R178 ;  /* 0x000000b200b27308 */ /* 0x000e620000000800 */
[----:B------:R-:W-:Y:S01]  /*dca0*/  MOV R166, R64 ;  /* 0x0000004000a67202 */ /* 0x000fe20000000f00 */
[----:B------:R-:W-:Y:S01]  /*dcb0*/  FMUL.FTZ R64, R54, R144 ;  /* 0x0000009036407220 */ /* 0x000fe20000410000 */
[----:B------:R-:W-:Y:S07]  /*dcc0*/  FADD.FTZ R180, R189, R180 ;  /* 0x000000b4bdb47221 */ /* 0x000fee0000010000 */
[----:B------:R-:W-:Y:S10]  /*dcd0*/  MUFU.EX2 R166, R166 ;  /* 0x000000a600a67308 */ /* 0x000ff40000000800 */
[----:B------:R-:W4:Y:S10]  /*dce0*/  MUFU.EX2 R171, R171 ;  /* 0x000000ab00ab7308 */ /* 0x000f340000000800 */
[----:B------:R-:W5:Y:S10]  /*dcf0*/  MUFU.EX2 R170, R170 ;  /* 0x000000aa00aa7308 */ /* 0x000f740000000800 */
        /* <DEDUP_REMOVED lines=35> */
[C---:B------:R-:W-:Y:S01]  /*df30*/  FMUL.FTZ R5, R54.reuse, R161 ;  /* 0x000000a136057220 */ /* 0x040fe20000410000 */
[----:B------:R-:W2:Y:S01]  /*df40*/  LDL.LU R160, [R1+0x74] ;  /* 0x0000740001a07983 */ /* 0x000ea20000300800 */
[----:B---3--:R-:W-:Y:S01]  /*df50*/  FFMA.FTZ R163, R54, R36, R39 ;  /* 0x0000002436a37223 */ /* 0x008fe20000010027 */
[----:B-1----:R-:W-:Y:S01]  /*df60*/  FADD.FTZ R184, R92, R95 ;  /* 0x0000005f5cb87221 */ /* 0x002fe20000010000 */
[C---:B------:R-:W-:Y:S01]  /*df70*/  FMUL.FTZ R33, R54.reuse, R149 ;  /* 0x0000009536217220 */ /* 0x040fe20000410000 */
[----:B------:R-:W1:Y:S02]  /*df80*/  LDSM.16.MT88.4 R36, [R246+0x8000] ;  /* 0x00800000f624783b */ /* 0x000e640000004200 */
[----:B------:R-:W-:Y:S01]  /*df90*/  MUFU.EX2 R149, R195 ;  /* 0x000000c300957308 */ /* 0x000fe20000000800 */
[-C--:B------:R-:W-:Y:S05]  /*dfa0*/  HMMA.16816.F32 R4, R72, R20.reuse, R4 ;  /* 0x000000144804723c */ /* 0x080fea0000001804 */
[----:B------:R-:W-:Y:S01]  /*dfb0*/  MOV R161, R190 ;  /* 0x000000be00a17202 */ /* 0x000fe20000000f00 */
[C---:B------:R-:W-:Y:S03]  /*dfc0*/  HMMA.16816.F32 R8, R76.reuse, R20, R8 ;  /* 0x000000144c08723c */ /* 0x040fe60000001808 */
[----:B------:R-:W-:Y:S02]  /*dfd0*/  MUFU.EX2 R190, R177 ;  /* 0x000000b100be7308 */ /* 0x000fe40000000800 */
[----:B------:R-:W-:Y:S01]  /*dfe0*/  MOV R157, R161 ;  /* 0x000000a1009d7202 */ /* 0x000fe20000000f00 */
[-C--:B------:R-:W-:Y:S07]  /*dff0*/  HMMA.16816.F32 R12, R76, R22.reuse, R12 ;  /* 0x000000164c0c723c */ /* 0x080fee000000180c */
[----:B------:R-:W-:Y:S01]  /*e000*/  MUFU.EX2 R161, R89 ;  /* 0x0000005900a17308 */ /* 0x000fe20000000800 */
[C---:B------:R-:W-:Y:S01]  /*e010*/  FMUL.FTZ R20, R54.reuse, R152 ;  /* 0x0000009836147220 */ /* 0x040fe20000410000 */
[C---:B------:R-:W-:Y:S04]  /*e020*/  HMMA.16816.F32 R16, R72.reuse, R22, R16 ;  /* 0x000000164810723c */ /* 0x040fe80000001810 */
[C---:B------:R-:W-:Y:S04]  /*e030*/  FMUL.FTZ R21, R54.reuse, R153 ;  /* 0x0000009936157220 */ /* 0x040fe80000410000 */
[----:B------:R-:W-:Y:S03]  /*e040*/  MUFU.EX2 R177, R169 ;  /* 0x000000a900b17308 */ /* 0x000fe60000000800 */
[C---:B------:R-:W-:Y:S01]  /*e050*/  FMUL.FTZ R22, R67.reuse, R154 ;  /* 0x0000009a43167220 */ /* 0x040fe20000410000 */
[C---:B------:R-:W-:Y:S06]  /*e060*/  FMUL.FTZ R23, R67.reuse, R155 ;  /* 0x0000009b43177220 */ /* 0x040fec0000410000 */
[----:B------:R3:W-:Y:S01]  /*e070*/  MUFU.EX2 R169, R55 ;  /* 0x0000003700a97308 */ /* 0x0007e20000000800 */
[-C--:B-1----:R-:W-:Y:S09]  /*e080*/  HMMA.16816.F32 R20, R72, R36.reuse, R20 ;  /* 0x000000244814723c */ /* 0x082ff20000001814 */
[----:B------:R-:W-:Y:S01]  /*e090*/  MUFU.EX2 R155, R157 ;  /* 0x0000009d009b7308 */ /* 0x000fe20000000800 */
[C---:B------:R-:W-:Y:S09]  /*e0a0*/  HMMA.16816.F32 R24, R76.reuse, R36, R24 ;  /* 0x000000244c18723c */ /* 0x040ff20000001818 */
[----:B------:R-:W-:Y:S02]  /*e0b0*/  MUFU.EX2 R157, R188 ;  /* 0x000000bc009d7308 */ /* 0x000fe40000000800 */
[C---:B---3--:R-:W-:Y:S01]  /*e0c0*/  FMUL.FTZ R55, R67.reuse, R135 ;  /* 0x0000008743377220 */ /* 0x048fe20000410000 */
[-C--:B------:R-:W-:Y:S03]  /*e0d0*/  HMMA.16816.F32 R28, R76, R38.reuse, R28 ;  /* 0x000000264c1c723c */ /* 0x080fe6000000181c */
[C---:B------:R-:W-:Y:S03]  /*e0e0*/  FMUL.FTZ R36, R54.reuse, R140 ;  /* 0x0000008c36247220 */ /* 0x040fe60000410000 */
[C---:B------:R-:W-:Y:S01]  /*e0f0*/  HMMA.16816.F32 R32, R72.reuse, R38, R32 ;  /* 0x000000264820723c */ /* 0x040fe20000001820 */
[----:B------:R1:W-:Y:S04]  /*e100*/  MUFU.EX2 R154, R199 ;  /* 0x000000c7009a7308 */ /* 0x0003e80000000800 */
[----:B------:R-:W-:Y:S01]  /*e110*/  FMUL.FTZ R37, R54, R141 ;  /* 0x0000008d36257220 */ /* 0x000fe20000410000 */
[C---:B------:R-:W-:Y:S01]  /*e120*/  FMUL.FTZ R54, R67.reuse, R134 ;  /* 0x0000008643367220 */ /* 0x040fe20000410000 */
[C---:B------:R-:W-:Y:S01]  /*e130*/  FMUL.FTZ R38, R67.reuse, R142 ;  /* 0x0000008e43267220 */ /* 0x040fe20000410000 */
[----:B------:R-:W-:Y:S03]  /*e140*/  FMUL.FTZ R39, R67, R143 ;  /* 0x0000008f43277220 */ /* 0x000fe60000410000 */
[----:B------:R-:W-:Y:S04]  /*e150*/  MUFU.EX2 R135, R241 ;  /* 0x000000f100877308 */ /* 0x000fe80000000800 */
[-C--:B------:R-:W-:Y:S06]  /*e160*/  HMMA.16816.F32 R36, R72, R80.reuse, R36 ;  /* 0x000000504824723c */ /* 0x080fec0000001824 */
[----:B------:R-:W-:Y:S01]  /*e170*/  MUFU.EX2 R134, R239 ;  /* 0x000000ef00867308 */ /* 0x000fe20000000800 */
[----:B-1----:R-:W-:Y:S01]  /*e180*/  MOV R199, R68 ;  /* 0x0000004400c77202 */ /* 0x002fe20000000f00 */
[C---:B------:R-:W-:Y:S08]  /*e190*/  HMMA.16816.F32 R40, R76.reuse, R80, R40 ;  /* 0x000000504c28723c */ /* 0x040ff00000001828 */
[----:B------:R-:W-:Y:S01]  /*e1a0*/  MUFU.EX2 R152, R238 ;  /* 0x000000ee00987308 */ /* 0x000fe20000000800 */
[-C--:B------:R-:W-:Y:S06]  /*e1b0*/  HMMA.16816.F32 R44, R76, R82.reuse, R44 ;  /* 0x000000524c2c723c */ /* 0x080fec000000182c */
[C---:B------:R-:W-:Y:S01]  /*e1c0*/  HMMA.16816.F32 R48, R72.reuse, R82, R48 ;  /* 0x000000524830723c */ /* 0x040fe20000001830 */
[----:B------:R-:W1:Y:S02]  /*e1d0*/  LDSM.16.MT88.4 R80, [R244+0x8000] ;  /* 0x00800000f450783b */ /* 0x000e640000004200 */
[----:B------:R-:W-:Y:S10]  /*e1e0*/  MUFU.EX2 R143, R236 ;  /* 0x000000ec008f7308 */ /* 0x000ff40000000800 */
[----:B------:R-:W-:Y:S10]  /*e1f0*/  MUFU.EX2 R142, R235 ;  /* 0x000000eb008e7308 */ /* 0x000ff40000000800 */
[----:B------:R-:W-:Y:S10]  /*e200*/  MUFU.EX2 R140, R232 ;  /* 0x000000e8008c7308 */ /* 0x000ff40000000800 */
[----:B------:R-:W-:Y:S10]  /*e210*/  MUFU.EX2 R188, R223 ;  /* 0x000000df00bc7308 */ /* 0x000ff40000000800 */
[----:B------:R-:W-:Y:S01]  /*e220*/  MUFU.EX2 R112, R112 ;  /* 0x0000007000707308 */ /* 0x000fe20000000800 */
[-C--:B-1----:R-:W-:Y:S09]  /*e230*/  HMMA.16816.F32 R52, R72, R80.reuse, R52 ;  /* 0x000000504834723c */ /* 0x082ff20000001834 */
[----:B------:R-:W-:Y:S01]  /*e240*/  MUFU.EX2 R111, R111 ;  /* 0x0000006f006f7308 */ /* 0x000fe20000000800 */
[C---:B------:R-:W-:Y:S09]  /*e250*/  HMMA.16816.F32 R56, R76.reuse, R80, R56 ;  /* 0x000000504c38723c */ /* 0x040ff20000001838 */
[----:B------:R-:W-:Y:S01]  /*e260*/  MUFU.EX2 R110, R110 ;  /* 0x0000006e006e7308 */ /* 0x000fe20000000800 */
[-C--:B------:R-:W-:Y:S09]  /*e270*/  HMMA.16816.F32 R60, R76, R82.reuse, R60 ;  /* 0x000000524c3c723c */ /* 0x080ff2000000183c */
[----:B------:R-:W-:Y:S02]  /*e280*/  MUFU.EX2 R109, R109 ;  /* 0x0000006d006d7308 */ /* 0x000fe40000000800 */
[----:B------:R-:W-:Y:S02]  /*e290*/  F2FP.F16.F32.PACK_AB R76, R175, R178 ;  /* 0x000000b2af4c723e */ /* 0x000fe400000000ff */
[----:B----4-:R-:W-:Y:S02]  /*e2a0*/  F2FP.F16.F32.PACK_AB R77, R171, R176 ;  /* 0x000000b0ab4d723e */ /* 0x010fe400000000ff */
[----:B------:R-:W-:Y:S04]  /*e2b0*/  F2FP.F16.F32.PACK_AB R78, R166, R173 ;  /* 0x000000ada64e723e */ /* 0x000fe800000000ff */
[----:B------:R-:W-:Y:S01]  /*e2c0*/  MUFU.EX2 R108, R108 ;  /* 0x0000006c006c7308 */ /* 0x000fe20000000800 */
[----:B-----5:R-:W-:Y:S09]  /*e2d0*/  F2FP.F16.F32.PACK_AB R79, R159, R170 ;  /* 0x000000aa9f4f723e */ /* 0x020ff200000000ff */
[----:B------:R-:W-:Y:S10]  /*e2e0*/  MUFU.EX2 R106, R106 ;  /* 0x0000006a006a7308 */ /* 0x000ff40000000800 */
[----:B------:R-:W-:Y:S10]  /*e2f0*/  MUFU.EX2 R100, R100 ;  /* 0x0000006400647308 */ /* 0x000ff40000000800 */
[----:B------:R-:W1:Y:S10]  /*e300*/  MUFU.EX2 R70, R70 ;  /* 0x0000004600467308 */ /* 0x000e740000000800 */
[----:B------:R-:W-:Y:S10]  /*e310*/  MUFU.EX2 R204, R204 ;  /* 0x000000cc00cc7308 */ /* 0x000ff40000000800 */
[----:B------:R-:W-:Y:S01]  /*e320*/  MUFU.EX2 R201, R201 ;  /* 0x000000c900c97308 */ /* 0x000fe20000000800 */
[----:B-1----:R-:W-:Y:S09]  /*e330*/  F2FP.F16.F32.PACK_AB R195, R69, R70 ;  /* 0x0000004645c3723e */ /* 0x002ff200000000ff */
[----:B------:R-:W-:Y:S10]  /*e340*/  MUFU.EX2 R124, R124 ;  /* 0x0000007c007c7308 */ /* 0x000ff40000000800 */
[----:B------:R-:W-:Y:S10]  /*e350*/  MUFU.EX2 R113, R113 ;  /* 0x0000007100717308 */ /* 0x000ff40000000800 */
[----:B------:R-:W-:Y:S10]  /*e360*/  MUFU.EX2 R104, R104 ;  /* 0x0000006800687308 */ /* 0x000ff40000000800 */
[----:B------:R-:W-:Y:S10]  /*e370*/  MUFU.EX2 R103, R103 ;  /* 0x0000006700677308 */ /* 0x000ff40000000800 */
[----:B------:R-:W-:Y:S10]  /*e380*/  MUFU.EX2 R102, R102 ;  /* 0x0000006600667308 */ /* 0x000ff40000000800 */
[----:B------:R-:W-:Y:S01]  /*e390*/  MUFU.EX2 R101, R101 ;  /* 0x0000006500657308 */ /* 0x000fe20000000800 */
[C---:B--2---:R-:W-:Y:S01]  /*e3a0*/  FFMA.FTZ R141, R67.reuse, R160, R191 ;  /* 0x000000a0438d7223 */ /* 0x044fe200000100bf */
[----:B------:R-:W-:Y:S01]  /*e3b0*/  MOV R160, R187 ;  /* 0x000000bb00a07202 */ /* 0x000fe20000000f00 */
[----:B------:R-:W-:Y:S01]  /*e3c0*/  FMUL.FTZ R67, R67, R147 ;  /* 0x0000009343437220 */ /* 0x000fe20000410000 */
[----:B------:R-:W-:Y:S01]  /*e3d0*/  MOV R187, R179 ;  /* 0x000000b300bb7202 */ /* 0x000fe20000000f00 */
[----:B------:R-:W-:Y:S01]  /*e3e0*/  FADD.FTZ R141, R193, R141 ;  /* 0x0000008dc18d7221 */ /* 0x000fe20000010000 */
[----:B------:R-:W-:Y:S04]  /*e3f0*/  MOV R156, R160 ;  /* 0x000000a0009c7202 */ /* 0x000fe80000000f00 */
[----:B------:R-:W1:Y:S01]  /*e400*/  MUFU.EX2 R179, R87 ;  /* 0x0000005700b37308 */ /* 0x000e620000000800 */
[----:B------:R-:W-:Y:S01]  /*e410*/  MOV R191, R182 ;  /* 0x000000b600bf7202 */ /* 0x000fe20000000f00 */
[----:B------:R-:W-:Y:S01]  /*e420*/  HMMA.16816.F32 R64, R72, R82, R64 ;  /* 0x000000524840723c */ /* 0x000fe20000001840 */
[----:B------:R-:W-:Y:S03]  /*e430*/  LDSM.16.MT88.4 R80, [R245+0x8800] ;  /* 0x00880000f550783b */ /* 0x000fe60000004200 */
[----:B------:R-:W-:Y:S04]  /*e440*/  MOV R182, R167 ;  /* 0x000000a700b67202 */ /* 0x000fe80000000f00 */
[----:B------:R2:W-:Y:S03]  /*e450*/  MUFU.EX2 R160, R85 ;  /* 0x0000005500a07308 */ /* 0x0005e60000000800 */
[----:B------:R-:W-:Y:S02]  /*e460*/  MOV R194, R191 ;  /* 0x000000bf00c27202 */ /* 0x000fe40000000f00 */
[----:B------:R-:W-:Y:S02]  /*e470*/  MOV R191, R187 ;  /* 0x000000bb00bf7202 */ /* 0x000fe40000000f00 */
[----:B------:R-:W-:Y:S02]  /*e480*/  MOV R187, R186 ;  /* 0x000000ba00bb7202 */ /* 0x000fe40000000f00 */
[----:B------:R-:W-:Y:S01]  /*e490*/  MOV R186, R183 ;  /* 0x000000b700ba7202 */ /* 0x000fe20000000f00 */
[----:B------:R-:W3:Y:S01]  /*e4a0*/  MUFU.EX2 R167, R91 ;  /* 0x0000005b00a77308 */ /* 0x000ee20000000800 */
[----:B------:R-:W-:Y:S01]  /*e4b0*/  MOV R183, R182 ;  /* 0x000000b600b77202 */ /* 0x000fe20000000f00 */
[----:B------:R-:W-:Y:S01]  /*e4c0*/  FADD.FTZ R182, R84, R163 ;  /* 0x000000a354b67221 */ /* 0x000fe20000010000 */
[----:B-1----:R-:W-:Y:S02]  /*e4d0*/  F2FP.F16.F32.PACK_AB R72, R179, R192 ;  /* 0x000000c0b348723e */ /* 0x002fe400000000ff */
[----:B------:R-:W-:Y:S01]  /*e4e0*/  F2FP.F16.F32.PACK_AB R73, R177, R190 ;  /* 0x000000beb149723e */ /* 0x000fe200000000ff */
[----:B------:R-:W-:Y:S01]  /*e4f0*/  FADD.FTZ R193, R93, R182 ;  /* 0x000000b65dc17221 */ /* 0x000fe20000010000 */
[----:B------:R-:W-:Y:S01]  /*e500*/  F2FP.F16.F32.PACK_AB R74, R169, R174 ;  /* 0x000000aea94a723e */ /* 0x000fe200000000ff */
[----:B--2---:R-:W1:Y:S02]  /*e510*/  LDSM.16.MT88.4 R84, [R247+0x8800] ;  /* 0x00880000f754783b */ /* 0x004e640000004200 */
[----:B------:R-:W-:Y:S01]  /*e520*/  MUFU.EX2 R150, R156 ;  /* 0x0000009c00967308 */ /* 0x000fe20000000800 */
[----:B------:R-:W-:Y:S04]  /*e530*/  FADD.FTZ R193, R96, R193 ;  /* 0x000000c160c17221 */ /* 0x000fe80000010000 */
[----:B------:R-:W-:Y:S01]  /*e540*/  FADD.FTZ R192, R192, R193 ;  /* 0x000000c1c0c07221 */ /* 0x000fe20000010000 */
[----:B------:R-:W-:Y:S01]  /*e550*/  F2FP.F16.F32.PACK_AB R193, R101, R102 ;  /* 0x0000006665c1723e */ /* 0x000fe200000000ff */
[----:B------:R-:W-:Y:S01]  /*e560*/  LDSM.16.MT88.4 R92, [R245+0x9000] ;  /* 0x00900000f55c783b */ /* 0x000fe20000004200 */
[----:B---3--:R-:W-:Y:S02]  /*e570*/  F2FP.F16.F32.PACK_AB R75, R167, R172 ;  /* 0x000000aca74b723e */ /* 0x008fe400000000ff */
[----:B------:R2:W-:Y:S01]  /*e580*/  MUFU.EX2 R151, R187 ;  /* 0x000000bb00977308 */ /* 0x0005e20000000800 */
[----:B------:R-:W-:Y:S01]  /*e590*/  FADD.FTZ R179, R179, R192 ;  /* 0x000000c0b3b37221 */ /* 0x000fe20000010000 */
[----:B------:R-:W-:Y:S03]  /*e5a0*/  F2FP.F16.F32.PACK_AB R192, R103, R104 ;  /* 0x0000006867c0723e */ /* 0x000fe600000000ff */
[----:B------:R-:W3:Y:S05]  /*e5b0*/  LDSM.16.MT88.4 R88, [R246+0x8800] ;  /* 0x00880000f658783b */ /* 0x000eea0000004200 */
[----:B------:R-:W-:Y:S10]  /*e5c0*/  MUFU.EX2 R148, R183 ;  /* 0x000000b700947308 */ /* 0x000ff40000000800 */
[----:B------:R-:W-:Y:S01]  /*e5d0*/  MUFU.EX2 R156, R162 ;  /* 0x000000a2009c7308 */ /* 0x000fe20000000800 */
[----:B--2---:R-:W-:Y:S09]  /*e5e0*/  FADD.FTZ R187, R99, R184 ;  /* 0x000000b863bb7221 */ /* 0x004ff20000010000 */
[----:B------:R2:W-:Y:S01]  /*e5f0*/  MUFU.EX2 R163, R194 ;  /* 0x000000c200a37308 */ /* 0x0005e20000000800 */
[-C--:B-1----:R-:W-:Y:S09]  /*e600*/  HMMA.16816.F32 R4, R72, R84.reuse, R4 ;  /* 0x000000544804723c */ /* 0x082ff20000001804 */
[----:B------:R1:W4:Y:S01]  /*e610*/  MUFU.EX2 R162, R191 ;  /* 0x000000bf00a27308 */ /* 0x0003220000000800 */
[C---:B------:R-:W-:Y:S09]  /*e620*/  HMMA.16816.F32 R8, R76.reuse, R84, R8 ;  /* 0x000000544c08723c */ /* 0x040ff20000001808 */
[----:B------:R-:W5:Y:S02]  /*e630*/  MUFU.EX2 R153, R186 ;  /* 0x000000ba00997308 */ /* 0x000f640000000800 */
[----:B--2---:R-:W-:Y:S01]  /*e640*/  F2FP.F16.F32.PACK_AB R194, R71, R100 ;  /* 0x0000006447c2723e */ /* 0x004fe200000000ff */
[-C--:B------:R-:W-:Y:S06]  /*e650*/  HMMA.16816.F32 R12, R76, R86.reuse, R12 ;  /* 0x000000564c0c723c */ /* 0x080fec000000180c */
[C---:B------:R-:W-:Y:S01]  /*e660*/  HMMA.16816.F32 R16, R72.reuse, R86, R16 ;  /* 0x000000564810723c */ /* 0x040fe20000001810 */
[----:B------:R-:W2:Y:S01]  /*e670*/  LDSM.16.MT88.4 R84, [R244+0x8800] ;  /* 0x00880000f454783b */ /* 0x000ea20000004200 */
[----:B------:R-:W5:Y:S03]  /*e680*/  MUFU.EX2 R147, R243 ;  /* 0x000000f300937308 */ /* 0x000f660000000800 */
[----:B-1----:R-:W-:Y:S01]  /*e690*/  FADD.FTZ R191, R97, R180 ;  /* 0x000000b461bf7221 */ /* 0x002fe20000010000 */
[-C--:B---3--:R-:W-:Y:S06]  /*e6a0*/  HMMA.16816.F32 R20, R72, R88.reuse, R20 ;  /* 0x000000584814723c */ /* 0x088fec0000001814 */
[----:B------:R-:W-:Y:S01]  /*e6b0*/  MUFU.EX2 R180, R227 ;  /* 0x000000e300b47308 */ /* 0x000fe20000000800 */
[----:B------:R-:W-:Y:S01]  /*e6c0*/  FADD.FTZ R191, R228, R191 ;  /* 0x000000bfe4bf7221 */ /* 0x000fe20000010000 */
[C---:B------:R-:W-:Y:S06]  /*e6d0*/  HMMA.16816.F32 R24, R76.reuse, R88, R24 ;  /* 0x000000584c18723c */ /* 0x040fec0000001818 */
[-C--:B------:R-:W-:Y:S02]  /*e6e0*/  HMMA.16816.F32 R28, R76, R90.reuse, R28 ;  /* 0x0000005a4c1c723c */ /* 0x080fe4000000181c */
[----:B------:R-:W-:Y:S04]  /*e6f0*/  MUFU.EX2 R184, R226 ;  /* 0x000000e200b87308 */ /* 0x000fe80000000800 */
[C---:B------:R-:W-:Y:S01]  /*e700*/  HMMA.16816.F32 R32, R72.reuse, R90, R32 ;  /* 0x0000005a4820723c */ /* 0x040fe20000001820 */
[----:B------:R-:W-:Y:S05]  /*e710*/  LDSM.16.MT88.4 R88, [R246+0x9000] ;  /* 0x00900000f658783b */ /* 0x000fea0000004200 */
[----:B------:R-:W-:Y:S01]  /*e720*/  MUFU.EX2 R182, R222 ;  /* 0x000000de00b67308 */ /* 0x000fe20000000800 */
[-C--:B------:R-:W-:Y:S09]  /*e730*/  HMMA.16816.F32 R36, R72, R80.reuse, R36 ;  /* 0x000000504824723c */ /* 0x080ff20000001824 */
[----:B------:R-:W1:Y:S01]  /*e740*/  MUFU.EX2 R183, R221 ;  /* 0x000000dd00b77308 */ /* 0x000e620000000800 */
[C---:B------:R-:W-:Y:S06]  /*e750*/  HMMA.16816.F32 R40, R76.reuse, R80, R40 ;  /* 0x000000504c28723c */ /* 0x040fec0000001828 */
[-C--:B------:R-:W-:Y:S03]  /*e760*/  HMMA.16816.F32 R44, R76, R82.reuse, R44 ;  /* 0x000000524c2c723c */ /* 0x080fe6000000182c */
[----:B------:R-:W-:Y:S03]  /*e770*/  MUFU.EX2 R186, R220 ;  /* 0x000000dc00ba7308 */ /* 0x000fe60000000800 */
[C---:B------:R-:W-:Y:S01]  /*e780*/  HMMA.16816.F32 R48, R72.reuse, R82, R48 ;  /* 0x000000524830723c */ /* 0x040fe20000001830 */
[----:B------:R-:W3:Y:S05]  /*e790*/  LDSM.16.MT88.4 R80, [R247+0x9000] ;  /* 0x00900000f750783b */ /* 0x000eea0000004200 */
[-C--:B--2---:R-:W-:Y:S06]  /*e7a0*/  HMMA.16816.F32 R52, R72, R84.reuse, R52 ;  /* 0x000000544834723c */ /* 0x084fec0000001834 */
[C---:B------:R-:W-:Y:S06]  /*e7b0*/  HMMA.16816.F32 R56, R76.reuse, R84, R56 ;  /* 0x000000544c38723c */ /* 0x040fec0000001838 */
[-C--:B------:R-:W-:Y:S06]  /*e7c0*/  HMMA.16816.F32 R60, R76, R86.reuse, R60 ;  /* 0x000000564c3c723c */ /* 0x080fec000000183c */
[----:B------:R-:W-:Y:S01]  /*e7d0*/  HMMA.16816.F32 R64, R72, R86, R64 ;  /* 0x000000564840723c */ /* 0x000fe20000001840 */
[----:B------:R-:W-:Y:S04]  /*e7e0*/  LDSM.16.MT88.4 R84, [R246+0x9800] ;  /* 0x00980000f654783b */ /* 0x000fe80000004200 */
[----:B------:R-:W-:Y:S01]  /*e7f0*/  FADD.FTZ R76, R98, R141 ;  /* 0x0000008d624c7221 */ /* 0x000fe20000010000 */
[----:B----4-:R-:W-:Y:S01]  /*e800*/  F2FP.F16.F32.PACK_AB R77, R151, R162 ;  /* 0x000000a2974d723e */ /* 0x010fe200000000ff */
[----:B------:R-:W2:Y:S01]  /*e810*/  MUFU.EX2 R141, R230 ;  /* 0x000000e6008d7308 */ /* 0x000ea20000000800 */
[----:B------:R-:W-:Y:S01]  /*e820*/  F2FP.F16.F32.PACK_AB R74, R150, R155 ;  /* 0x0000009b964a723e */ /* 0x000fe200000000ff */
[----:B------:R-:W4:Y:S02]  /*e830*/  LDSM.16.MT88.4 R96, [R244+0x9000] ;  /* 0x00900000f460783b */ /* 0x000f240000004200 */
[----:B------:R-:W-:Y:S01]  /*e840*/  F2FP.F16.F32.PACK_AB R75, R149, R156 ;  /* 0x0000009c954b723e */ /* 0x000fe200000000ff */
[----:B------:R-:W-:Y:S01]  /*e850*/  FADD.FTZ R229, R229, R76 ;  /* 0x0000004ce5e57221 */ /* 0x000fe20000010000 */
[----:B------:R-:W-:Y:S02]  /*e860*/  F2FP.F16.F32.PACK_AB R72, R158, R161 ;  /* 0x000000a19e48723e */ /* 0x000fe400000000ff */
[----:B------:R-:W-:Y:S01]  /*e870*/  F2FP.F16.F32.PACK_AB R73, R165, R160 ;  /* 0x000000a0a549723e */ /* 0x000fe200000000ff */
[----:B------:R-:W-:Y:S01]  /*e880*/  FADD.FTZ R190, R190, R229 ;  /* 0x000000e5bebe7221 */ /* 0x000fe20000010000 */
[----:B-----5:R-:W-:Y:S02]  /*e890*/  F2FP.F16.F32.PACK_AB R78, R148, R153 ;  /* 0x00000099944e723e */ /* 0x020fe400000000ff */
[----:B------:R-:W-:Y:S01]  /*e8a0*/  F2FP.F16.F32.PACK_AB R79, R136, R157 ;  /* 0x0000009d884f723e */ /* 0x000fe200000000ff */
[----:B------:R-:W-:Y:S01]  /*e8b0*/  FADD.FTZ R177, R177, R190 ;  /* 0x000000beb1b17221 */ /* 0x000fe20000010000 */
[----:B------:R-:W-:Y:S01]  /*e8c0*/  F2FP.F16.F32.PACK_AB R76, R163, R164 ;  /* 0x000000a4a34c723e */ /* 0x000fe200000000ff */
[-C--:B---3--:R-:W-:Y:S01]  /*e8d0*/  HMMA.16816.F32 R4, R72, R80.reuse, R4 ;  /* 0x000000504804723c */ /* 0x088fe20000001804 */
[----:B------:R-:W-:Y:S02]  /*e8e0*/  MUFU.EX2 R190, R218 ;  /* 0x000000da00be7308 */ /* 0x000fe40000000800 */
[----:B------:R-:W-:Y:S03]  /*e8f0*/  FADD.FTZ R172, R172, R177 ;  /* 0x000000b1acac7221 */ /* 0x000fe60000010000 */
[C---:B------:R-:W-:Y:S05]  /*e900*/  HMMA.16816.F32 R8, R76.reuse, R80, R8 ;  /* 0x000000504c08723c */ /* 0x040fea0000001808 */
[----:B------:R-:W-:Y:S01]  /*e910*/  FADD.FTZ R167, R167, R172 ;  /* 0x000000aca7a77221 */ /* 0x000fe20000010000 */
[-C--:B------:R-:W-:Y:S05]  /*e920*/  HMMA.16816.F32 R12, R76, R82.reuse, R12 ;  /* 0x000000524c0c723c */ /* 0x080fea000000180c */
[----:B------:R-:W-:Y:S01]  /*e930*/  FADD.FTZ R160, R160, R167 ;  /* 0x000000a7a0a07221 */ /* 0x000fe20000010000 */
[C---:B------:R-:W-:Y:S01]  /*e940*/  HMMA.16816.F32 R16, R72.reuse, R82, R16 ;  /* 0x000000524810723c */ /* 0x040fe20000001810 */
[----:B------:R-:W3:Y:S04]  /*e950*/  LDSM.16.MT88.4 R80, [R247+0x9800] ;  /* 0x00980000f750783b */ /* 0x000ee80000004200 */
[----:B------:R-:W-:Y:S01]  /*e960*/  FADD.FTZ R165, R165, R160 ;  /* 0x000000a0a5a57221 */ /* 0x000fe20000010000 */
[-C--:B------:R-:W-:Y:S05]  /*e970*/  HMMA.16816.F32 R20, R72, R88.reuse, R20 ;  /* 0x000000584814723c */ /* 0x080fea0000001814 */
[----:B------:R-:W-:Y:S01]  /*e980*/  FADD.FTZ R156, R156, R165 ;  /* 0x000000a59c9c7221 */ /* 0x000fe20000010000 */
[C---:B------:R-:W-:Y:S06]  /*e990*/  HMMA.16816.F32 R24, R76.reuse, R88, R24 ;  /* 0x000000584c18723c */ /* 0x040fec0000001818 */
[-C--:B------:R-:W-:Y:S06]  /*e9a0*/  HMMA.16816.F32 R28, R76, R90.reuse, R28 ;  /* 0x0000005a4c1c723c */ /* 0x080fec000000181c */
[C---:B------:R-:W-:Y:S01]  /*e9b0*/  HMMA.16816.F32 R32, R72.reuse, R90, R32 ;  /* 0x0000005a4820723c */ /* 0x040fe20000001820 */
[----:B------:R-:W5:Y:S05]  /*e9c0*/  LDSM.16.MT88.4 R88, [R245+0x9800] ;  /* 0x00980000f558783b */ /* 0x000f6a0000004200 */
[-C--:B------:R-:W-:Y:S06]  /*e9d0*/  HMMA.16816.F32 R36, R72, R92.reuse, R36 ;  /* 0x0000005c4824723c */ /* 0x080fec0000001824 */
[C---:B------:R-:W-:Y:S06]  /*e9e0*/  HMMA.16816.F32 R40, R76.reuse, R92, R40 ;  /* 0x0000005c4c28723c */ /* 0x040fec0000001828 */
[-C--:B------:R-:W-:Y:S05]  /*e9f0*/  HMMA.16816.F32 R44, R76, R94.reuse, R44 ;  /* 0x0000005e4c2c723c */ /* 0x080fea000000182c */
[----:B------:R-:W-:Y:S01]  /*ea00*/  FADD.FTZ R93, R168, R187 ;  /* 0x000000bba85d7221 */ /* 0x000fe20000010000 */
[C---:B------:R-:W-:Y:S01]  /*ea10*/  HMMA.16816.F32 R48, R72.reuse, R94, R48 ;  /* 0x0000005e4830723c */ /* 0x040fe20000001830 */
[----:B------:R-:W2:Y:S04]  /*ea20*/  MUFU.EX2 R187, R219 ;  /* 0x000000db00bb7308 */ /* 0x000ea80000000800 */
[----:B------:R-:W-:Y:S01]  /*ea30*/  FADD.FTZ R176, R176, R93 ;  /* 0x0000005db0b07221 */ /* 0x000fe20000010000 */
[-C--:B----4-:R-:W-:Y:S01]  /*ea40*/  HMMA.16816.F32 R52, R72, R96.reuse, R52 ;  /* 0x000000604834723c */ /* 0x090fe20000001834 */
[----:B------:R-:W4:Y:S04]  /*ea50*/  LDSM.16.MT88.4 R92, [R244+0x9800] ;  /* 0x00980000f45c783b */ /* 0x000f280000004200 */
[----:B------:R-:W-:Y:S01]  /*ea60*/  FADD.FTZ R171, R171, R176 ;  /* 0x000000b0abab7221 */ /* 0x000fe20000010000 */
[C---:B------:R-:W-:Y:S05]  /*ea70*/  HMMA.16816.F32 R56, R76.reuse, R96, R56 ;  /* 0x000000604c38723c */ /* 0x040fea0000001838 */
[----:B------:R-:W-:Y:S01]  /*ea80*/  FADD.FTZ R170, R170, R171 ;  /* 0x000000abaaaa7221 */ /* 0x000fe20000010000 */
[-C--:B------:R-:W-:Y:S05]  /*ea90*/  HMMA.16816.F32 R60, R76, R98.reuse, R60 ;  /* 0x000000624c3c723c */ /* 0x080fea000000183c */
[----:B------:R-:W-:Y:S01]  /*eaa0*/  FADD.FTZ R159, R159, R170 ;  /* 0x000000aa9f9f7221 */ /* 0x000fe20000010000 */
[----:B------:R-:W-:Y:S05]  /*eab0*/  HMMA.16816.F32 R64, R72, R98, R64 ;  /* 0x000000624840723c */ /* 0x000fea0000001840 */
[----:B------:R-:W-:Y:S01]  /*eac0*/  F2FP.F16.F32.PACK_AB R77, R139, R146 ;  /* 0x000000928b4d723e */ /* 0x000fe200000000ff */
[----:B------:R-:W-:Y:S01]  /*ead0*/  FADD.FTZ R162, R162, R159 ;  /* 0x0000009fa2a27221 */ /* 0x000fe20000010000 */
[----:B------:R-:W-:Y:S01]  /*eae0*/  F2FP.F16.F32.PACK_AB R72, R138, R137 ;  /* 0x000000898a48723e */ /* 0x000fe200000000ff */
[----:B------:R-:W-:Y:S02]  /*eaf0*/  FADD.FTZ R96, R178, R191 ;  /* 0x000000bfb2607221 */ /* 0x000fe40000010000 */
[----:B------:R-:W2:Y:S01]  /*eb00*/  MUFU.EX2 R191, R216 ;  /* 0x000000d800bf7308 */ /* 0x000ea20000000800 */
[----:B------:R-:W-:Y:S01]  /*eb10*/  F2FP.F16.F32.PACK_AB R73, R147, R154 ;  /* 0x0000009a9349723e */ /* 0x000fe200000000ff */
[----:B------:R-:W-:Y:S01]  /*eb20*/  FADD.FTZ R96, R175, R96 ;  /* 0x00000060af607221 */ /* 0x000fe20000010000 */
[----:B------:R-:W-:Y:S01]  /*eb30*/  F2FP.F16.F32.PACK_AB R74, R135, R144 ;  /* 0x00000090874a723e */ /* 0x000fe200000000ff */
[----:B------:R-:W-:Y:S01]  /*eb40*/  FADD.FTZ R162, R151, R162 ;  /* 0x000000a297a27221 */ /* 0x000fe20000010000 */
[----:B------:R-:W-:Y:S02]  /*eb50*/  F2FP.F16.F32.PACK_AB R75, R134, R145 ;  /* 0x00000091864b723e */ /* 0x000fe400000000ff */
[----:B------:R-:W-:Y:S03]  /*eb60*/  F2FP.F16.F32.PACK_AB R76, R143, R152 ;  /* 0x000000988f4c723e */ /* 0x000fe600000000ff */
[----:B------:R-:W2:Y:S01]  /*eb70*/  MUFU.EX2 R216, R213 ;  /* 0x000000d500d87308 */ /* 0x000ea20000000800 */
[----:B------:R-:W-:Y:S02]  /*eb80*/  F2FP.F16.F32.PACK_AB R78, R133, R142 ;  /* 0x0000008e854e723e */ /* 0x000fe400000000ff */
[----:B------:R-:W-:Y:S01]  /*eb90*/  F2FP.F16.F32.PACK_AB R79, R126, R131 ;  /* 0x000000837e4f723e */ /* 0x000fe200000000ff */
[-C--:B---3--:R-:W-:Y:S06]  /*eba0*/  HMMA.16816.F32 R4, R72, R80.reuse, R4 ;  /* 0x000000504804723c */ /* 0x088fec0000001804 */
[C---:B------:R-:W-:Y:S06]  /*ebb0*/  HMMA.16816.F32 R8, R76.reuse, R80, R8 ;  /* 0x000000504c08723c */ /* 0x040fec0000001808 */
[-C--:B------:R-:W-:Y:S06]  /*ebc0*/  HMMA.16816.F32 R12, R76, R82.reuse, R12 ;  /* 0x000000524c0c723c */ /* 0x080fec000000180c */
[C---:B------:R-:W-:Y:S01]  /*ebd0*/  HMMA.16816.F32 R16, R72.reuse, R82, R16 ;  /* 0x000000524810723c */ /* 0x040fe20000001810 */
[----:B------:R-:W3:Y:S05]  /*ebe0*/  LDSM.16.MT88.4 R80, [R247+0xa000] ;  /* 0x00a00000f750783b */ /* 0x000eea0000004200 */
[-C--:B------:R-:W-:Y:S06]  /*ebf0*/  HMMA.16816.F32 R20, R72, R84.reuse, R20 ;  /* 0x000000544814723c */ /* 0x080fec0000001814 */
[C---:B------:R-:W-:Y:S06]  /*ec00*/  HMMA.16816.F32 R24, R76.reuse, R84, R24 ;  /* 0x000000544c18723c */ /* 0x040fec0000001818 */
[-C--:B------:R-:W-:Y:S06]  /*ec10*/  HMMA.16816.F32 R28, R76, R86.reuse, R28 ;  /* 0x000000564c1c723c */ /* 0x080fec000000181c */
[C---:B------:R-:W-:Y:S01]  /*ec20*/  HMMA.16816.F32 R32, R72.reuse, R86, R32 ;  /* 0x000000564820723c */ /* 0x040fe20000001820 */
[----:B------:R-:W1:Y:S05]  /*ec30*/  LDSM.16.MT88.4 R84, [R246+0xa000] ;  /* 0x00a00000f654783b */ /* 0x000e6a0000004200 */
[-C--:B-----5:R-:W-:Y:S06]  /*ec40*/  HMMA.16816.F32 R36, R72, R88.reuse, R36 ;  /* 0x000000584824723c */ /* 0x0a0fec0000001824 */
[C---:B------:R-:W-:Y:S06]  /*ec50*/  HMMA.16816.F32 R40, R76.reuse, R88, R40 ;  /* 0x000000584c28723c */ /* 0x040fec0000001828 */
[-C--:B------:R-:W-:Y:S06]  /*ec60*/  HMMA.16816.F32 R44, R76, R90.reuse, R44 ;  /* 0x0000005a4c2c723c */ /* 0x080fec000000182c */
[C---:B------:R-:W-:Y:S01]  /*ec70*/  HMMA.16816.F32 R48, R72.reuse, R90, R48 ;  /* 0x0000005a4830723c */ /* 0x040fe20000001830 */
[----:B------:R-:W5:Y:S05]  /*ec80*/  LDSM.16.MT88.4 R88, [R245+0xa000] ;  /* 0x00a00000f558783b */ /* 0x000f6a0000004200 */
[-C--:B----4-:R-:W-:Y:S06]  /*ec90*/  HMMA.16816.F32 R52, R72, R92.reuse, R52 ;  /* 0x0000005c4834723c */ /* 0x090fec0000001834 */
[C---:B------:R-:W-:Y:S06]  /*eca0*/  HMMA.16816.F32 R56, R76.reuse, R92, R56 ;  /* 0x0000005c4c38723c */ /* 0x040fec0000001838 */
[-C--:B------:R-:W-:Y:S05]  /*ecb0*/  HMMA.16816.F32 R60, R76, R94.reuse, R60 ;  /* 0x0000005e4c3c723c */ /* 0x080fea000000183c */
[----:B------:R-:W-:Y:S01]  /*ecc0*/  FADD.FTZ R93, R173, R96 ;  /* 0x00000060ad5d7221 */ /* 0x000fe20000010000 */
[----:B------:R-:W-:Y:S01]  /*ecd0*/  HMMA.16816.F32 R64, R72, R94, R64 ;  /* 0x0000005e4840723c */ /* 0x000fe20000001840 */
[----:B------:R-:W4:Y:S04]  /*ece0*/  LDSM.16.MT88.4 R96, [R244+0xa000] ;  /* 0x00a00000f460783b */ /* 0x000f280000004200 */
[----:B------:R-:W-:Y:S01]  /*ecf0*/  F2FP.F16.F32.PACK_AB R76, R121, R128 ;  /* 0x00000080794c723e */ /* 0x000fe200000000ff */
[----:B------:R-:W-:Y:S01]  /*ed00*/  FADD.FTZ R93, R166, R93 ;  /* 0x0000005da65d7221 */ /* 0x000fe20000010000 */
[----:B------:R-:W-:Y:S01]  /*ed10*/  F2FP.F16.F32.PACK_AB R72, R123, R130 ;  /* 0x000000827b48723e */ /* 0x000fe200000000ff */
[----:B------:R-:W-:Y:S03]  /*ed20*/  FADD.FTZ R92, R174, R179 ;  /* 0x000000b3ae5c7221 */ /* 0x000fe60000010000 */
[----:B------:R-:W-:Y:S01]  /*ed30*/  F2FP.F16.F32.PACK_AB R73, R122, R129 ;  /* 0x000000817a49723e */ /* 0x000fe200000000ff */
[----:B------:R-:W-:Y:S01]  /*ed40*/  FADD.FTZ R92, R169, R92 ;  /* 0x0000005ca95c7221 */ /* 0x000fe20000010000 */
[----:B------:R-:W-:Y:S02]  /*ed50*/  F2FP.F16.F32.PACK_AB R74, R118, R119 ;  /* 0x00000077764a723e */ /* 0x000fe400000000ff */
[----:B------:R-:W-:Y:S01]  /*ed60*/  F2FP.F16.F32.PACK_AB R75, R115, R116 ;  /* 0x00000074734b723e */ /* 0x000fe200000000ff */
[----:B------:R-:W-:Y:S01]  /*ed70*/  FADD.FTZ R161, R161, R92 ;  /* 0x0000005ca1a17221 */ /* 0x000fe20000010000 */
[----:B------:R-:W-:Y:S02]  /*ed80*/  F2FP.F16.F32.PACK_AB R77, R120, R127 ;  /* 0x0000007f784d723e */ /* 0x000fe400000000ff */
[----:B------:R-:W-:Y:S01]  /*ed90*/  F2FP.F16.F32.PACK_AB R78, R114, R117 ;  /* 0x00000075724e723e */ /* 0x000fe200000000ff */
[----:B------:R-:W-:Y:S01]  /*eda0*/  FADD.FTZ R158, R158, R161 ;  /* 0x000000a19e9e7221 */ /* 0x000fe20000010000 */
[----:B------:R-:W-:Y:S01]  /*edb0*/  F2FP.F16.F32.PACK_AB R79, R132, R125 ;  /* 0x0000007d844f723e */ /* 0x000fe200000000ff */
[-C--:B---3--:R-:W-:Y:S03]  /*edc0*/  HMMA.16816.F32 R4, R72, R80.reuse, R4 ;  /* 0x000000504804723c */ /* 0x088fe60000001804 */
[----:B------:R-:W-:Y:S03]  /*edd0*/  FADD.FTZ R155, R155, R158 ;  /* 0x0000009e9b9b7221 */ /* 0x000fe60000010000 */
        /* <DEDUP_REMOVED lines=22> */
[----:B------:R-:W-:Y:S04]  /*ef40*/  F2FP.F16.F32.PACK_AB R72, R181, R140 ;  /* 0x0000008cb548723e */ /* 0x000fe800000000ff */
[----:B--2---:R-:W-:Y:S02]  /*ef50*/  F2FP.F16.F32.PACK_AB R73, R180, R141 ;  /* 0x0000008db449723e */ /* 0x004fe400000000ff */
[----:B------:R-:W-:Y:S02]  /*ef60*/  F2FP.F16.F32.PACK_AB R74, R189, R184 ;  /* 0x000000b8bd4a723e */ /* 0x000fe400000000ff */
[----:B------:R-:W-:Y:S02]  /*ef70*/  F2FP.F16.F32.PACK_AB R75, R188, R185 ;  /* 0x000000b9bc4b723e */ /* 0x000fe400000000ff */
[----:B------:R-:W-:Y:S02]  /*ef80*/  F2FP.F16.F32.PACK_AB R77, R187, R186 ;  /* 0x000000babb4d723e */ /* 0x000fe400000000ff */
[----:B------:R-:W-:Y:S02]  /*ef90*/  F2FP.F16.F32.PACK_AB R78, R191, R190 ;  /* 0x000000bebf4e723e */ /* 0x000fe400000000ff */
[----:B------:R-:W-:Y:S01]  /*efa0*/  F2FP.F16.F32.PACK_AB R79, R217, R214 ;  /* 0x000000d6d94f723e */ /* 0x000fe200000000ff */
[-C--:B---3--:R-:W-:Y:S06]  /*efb0*/  HMMA.16816.F32 R4, R72, R80.reuse, R4 ;  /* 0x000000504804723c */ /* 0x088fec0000001804 */
[C---:B------:R-:W-:Y:S06]  /*efc0*/  HMMA.16816.F32 R8, R76.reuse, R80, R8 ;  /* 0x000000504c08723c */ /* 0x040fec0000001808 */
[-C--:B------:R-:W-:Y:S06]  /*efd0*/  HMMA.16816.F32 R12, R76, R82.reuse, R12 ;  /* 0x000000524c0c723c */ /* 0x080fec000000180c */
[C---:B------:R-:W-:Y:S01]  /*efe0*/  HMMA.16816.F32 R16, R72.reuse, R82, R16 ;  /* 0x000000524810723c */ /* 0x040fe20000001810 */
[----:B------:R-:W2:Y:S05]  /*eff0*/  LDSM.16.MT88.4 R80, [R247+0xb000] ;  /* 0x00b00000f750783b */ /* 0x000eaa0000004200 */
        /* <DEDUP_REMOVED lines=9> */
[----:B------:R-:W3:Y:S05]  /*f090*/  LDSM.16.MT88.4 R88, [R245+0xb000] ;  /* 0x00b00000f558783b */ /* 0x000eea0000004200 */
        /* <DEDUP_REMOVED lines=12> */
[----:B------:R-:W-:Y:S01]  /*f160*/  F2FP.F16.F32.PACK_AB R74, R209, R210 ;  /* 0x000000d2d14a723e */ /* 0x000fe200000000ff */
        /* <DEDUP_REMOVED lines=8> */
[-C--:B--2---:R-:W-:Y:S01]  /*f1f0*/  HMMA.16816.F32 R4, R72, R80.reuse, R4 ;  /* 0x000000504804723c */ /* 0x084fe20000001804 */
[----:B------:R-:W2:Y:S02]  /*f200*/  LDSM.16.MT88.4 R148, [R246+0xb800] ;  /* 0x00b80000f694783b */ /* 0x000ea40000004200 */
[----:B------:R-:W-:Y:S01]  /*f210*/  FADD.FTZ R137, R138, R137 ;  /* 0x000000898a897221 */ /* 0x000fe20000010000 */
[----:B------:R-:W-:Y:S01]  /*f220*/  FADD.FTZ R146, R146, R153 ;  /* 0x0000009992927221 */ /* 0x000fe20000010000 */
[----:B------:R-:W-:Y:S01]  /*f230*/  FADD.FTZ R154, R154, R155 ;  /* 0x0000009b9a9a7221 */ /* 0x000fe20000010000 */
[C---:B------:R-:W-:Y:S05]  /*f240*/  HMMA.16816.F32 R8, R76.reuse, R80, R8 ;  /* 0x000000504c08723c */ /* 0x040fea0000001808 */
[----:B------:R-:W-:Y:S01]  /*f250*/  FADD.FTZ R154, R147, R154 ;  /* 0x0000009a939a7221 */ /* 0x000fe20000010000 */
[-C--:B------:R-:W-:Y:S05]  /*f260*/  HMMA.16816.F32 R12, R76, R82.reuse, R12 ;  /* 0x000000524c0c723c */ /* 0x080fea000000180c */
[----:B------:R-:W-:Y:S01]  /*f270*/  F2FP.F16.F32.PACK_AB R147, R105, R106 ;  /* 0x0000006a6993723e */ /* 0x000fe200000000ff */
        /* <DEDUP_REMOVED lines=10> */
[-C--:B---3--:R-:W-:Y:S05]  /*f320*/  HMMA.16816.F32 R36, R72, R88.reuse, R36 ;  /* 0x000000584824723c */ /* 0x088fea0000001824 */
[----:B------:R-:W-:Y:S01]  /*f330*/  FADD.FTZ R128, R121, R128 ;  /* 0x0000008079807221 */ /* 0x000fe20000010000 */
[C---:B------:R-:W-:Y:S05]  /*f340*/  HMMA.16816.F32 R40, R76.reuse, R88, R40 ;  /* 0x000000584c28723c */ /* 0x040fea0000001828 */
[----:B------:R-:W-:Y:S01]  /*f350*/  FADD.FTZ R117, R117, R128 ;  /* 0x0000008075757221 */ /* 0x000fe20000010000 */
[-C--:B------:R-:W-:Y:S05]  /*f360*/  HMMA.16816.F32 R44, R76, R90.reuse, R44 ;  /* 0x0000005a4c2c723c */ /* 0x080fea000000182c */
[----:B------:R-:W-:Y:S01]  /*f370*/  FADD.FTZ R117, R114, R117 ;  /* 0x0000007572757221 */ /* 0x000fe20000010000 */
[C---:B------:R-:W-:Y:S05]  /*f380*/  HMMA.16816.F32 R48, R72.reuse, R90, R48 ;  /* 0x0000005a4830723c */ /* 0x040fea0000001830 */
[----:B------:R-:W-:Y:S01]  /*f390*/  FADD.FTZ R182, R182, R117 ;  /* 0x00000075b6b67221 */ /* 0x000fe20000010000 */
[-C--:B----4-:R-:W-:Y:S06]  /*f3a0*/  HMMA.16816.F32 R52, R72, R96.reuse, R52 ;  /* 0x000000604834723c */ /* 0x090fec0000001834 */
[C---:B------:R-:W-:Y:S06]  /*f3b0*/  HMMA.16816.F32 R56, R76.reuse, R96, R56 ;  /* 0x000000604c38723c */ /* 0x040fec0000001838 */
[-C--:B------:R-:W-:Y:S06]  /*f3c0*/  HMMA.16816.F32 R60, R76, R98.reuse, R60 ;  /* 0x000000624c3c723c */ /* 0x080fec000000183c */
[----:B------:R-:W-:Y:S05]  /*f3d0*/  HMMA.16816.F32 R64, R72, R98, R64 ;  /* 0x000000624840723c */ /* 0x000fea0000001840 */
[----:B------:R-:W-:Y:S01]  /*f3e0*/  FADD.FTZ R76, R139, R146 ;  /* 0x000000928b4c7221 */ /* 0x000fe20000010000 */
[----:B------:R-:W-:Y:S01]  /*f3f0*/  FADD.FTZ R78, R144, R137 ;  /* 0x00000089904e7221 */ /* 0x000fe20000010000 */
[----:B------:R-:W-:Y:S01]  /*f400*/  FADD.FTZ R77, R145, R154 ;  /* 0x0000009a914d7221 */ /* 0x000fe20000010000 */
[----:B------:R-:W-:Y:S01]  /*f410*/  F2FP.F16.F32.PACK_AB R144, R111, R112 ;  /* 0x000000706f90723e */ /* 0x000fe200000000ff */
[----:B------:R-:W1:Y:S02]  /*f420*/  LDSM.16.MT88.4 R136, [R245+0xb800] ;  /* 0x00b80000f588783b */ /* 0x000e640000004200 */
[----:B------:R-:W-:Y:S01]  /*f430*/  F2FP.F16.F32.PACK_AB R145, R109, R110 ;  /* 0x0000006e6d91723e */ /* 0x000fe200000000ff */
[----:B------:R-:W-:Y:S01]  /*f440*/  FADD.FTZ R135, R135, R78 ;  /* 0x0000004e87877221 */ /* 0x000fe20000010000 */
[----:B------:R-:W-:Y:S01]  /*f450*/  F2FP.F16.F32.PACK_AB R146, R107, R108 ;  /* 0x0000006c6b92723e */ /* 0x000fe200000000ff */
[----:B------:R-:W-:Y:S01]  /*f460*/  FADD.FTZ R134, R134, R77 ;  /* 0x0000004d86867221 */ /* 0x000fe20000010000 */
[----:B------:R-:W-:Y:S01]  /*f470*/  FADD.FTZ R131, R131, R76 ;  /* 0x0000004c83837221 */ /* 0x000fe20000010000 */
[----:B------:R-:W-:Y:S02]  /*f480*/  FADD.FTZ R130, R130, R135 ;  /* 0x0000008782827221 */ /* 0x000fe40000010000 */
[----:B------:R-:W-:Y:S01]  /*f490*/  FADD.FTZ R129, R129, R134 ;  /* 0x0000008681817221 */ /* 0x000fe20000010000 */
[----:B------:R-:W-:Y:S01]  /*f4a0*/  FADD.FTZ R126, R126, R131 ;  /* 0x000000837e7e7221 */ /* 0x000fe20000010000 */
[-C--:B-----5:R-:W-:Y:S01]  /*f4b0*/  HMMA.16816.F32 R160, R144, R156.reuse, R4 ;  /* 0x0000009c90a0723c */ /* 0x0a0fe20000001804 */
[----:B------:R-:W3:Y:S04]  /*f4c0*/  LDSM.16.MT88.4 R4, [R244+0xb800] ;  /* 0x00b80000f404783b */ /* 0x000ee80000004200 */
[----:B------:R-:W-:Y:S01]  /*f4d0*/  FADD.FTZ R127, R127, R126 ;  /* 0x0000007e7f7f7221 */ /* 0x000fe20000010000 */
[C---:B------:R-:W-:Y:S05]  /*f4e0*/  HMMA.16816.F32 R164, R192.reuse, R156, R8 ;  /* 0x0000009cc0a4723c */ /* 0x040fea0000001808 */
[----:B------:R-:W-:Y:S01]  /*f4f0*/  FADD.FTZ R120, R120, R127 ;  /* 0x0000007f78787221 */ /* 0x000fe20000010000 */
[-C--:B------:R-:W-:Y:S05]  /*f500*/  HMMA.16816.F32 R168, R192, R158.reuse, R12 ;  /* 0x0000009ec0a8723c */ /* 0x080fea000000180c */
[----:B------:R-:W-:Y:S01]  /*f510*/  FADD.FTZ R125, R125, R120 ;  /* 0x000000787d7d7221 */ /* 0x000fe20000010000 */
[C---:B------:R-:W-:Y:S05]  /*f520*/  HMMA.16816.F32 R156, R144.reuse, R158, R16 ;  /* 0x0000009e909c723c */ /* 0x040fea0000001810 */
[----:B------:R-:W-:Y:S01]  /*f530*/  FADD.FTZ R125, R132, R125 ;  /* 0x0000007d847d7221 */ /* 0x000fe20000010000 */
[-C--:B--2---:R-:W-:Y:S05]  /*f540*/  HMMA.16816.F32 R152, R144, R148.reuse, R20 ;  /* 0x000000949098723c */ /* 0x084fea0000001814 */
        /* <DEDUP_REMOVED lines=60> */
[----:B------:R-:W-:Y:S02]  /*f910*/  FADD.FTZ R109, R109, R110 ;  /* 0x0000006e6d6d7221 */ /* 0x000fe40000010000 */
[----:B------:R-:W-:Y:S01]  /*f920*/  FADD.FTZ R5, R71, R100 ;  /* 0x0000006447057221 */ /* 0x000fe20000010000 */
[----:B------:R-:W-:Y:S01]  /*f930*/  FADD.FTZ R108, R108, R111 ;  /* 0x0000006f6c6c7221 */ /* 0x000fe20000010000 */
[----:B------:R-:W-:Y:S03]  /*f940*/  FADD.FTZ R106, R106, R109 ;  /* 0x0000006d6a6a7221 */ /* 0x000fe60000010000 */
[----:B------:R-:W-:Y:S01]  /*f950*/  FADD.FTZ R4, R107, R108 ;  /* 0x0000006c6b047221 */ /* 0x000fe20000010000 */
[----:B------:R-:W-:Y:S04]  /*f960*/  FADD.FTZ R6, R105, R106 ;  /* 0x0000006a69067221 */ /* 0x000fe80000010000 */
[----:B------:R1:W-:Y:S04]  /*f970*/  STL [R1+0x78], R4 ;  /* 0x0000780401007387 */ /* 0x0003e80000100800 */
[----:B------:R3:W-:Y:S04]  /*f980*/  STL [R1+0x74], R6 ;  /* 0x0000740601007387 */ /* 0x0007e80000100800 */
[----:B------:R3:W-:Y:S01]  /*f990*/  STL [R1+0x80], R5 ;  /* 0x0000800501007387 */ /* 0x0007e20000100800 */
[----:B-1----:R-:W-:Y:S05]  /*f9a0*/  FADD.FTZ R4, R69, R70 ;  /* 0x0000004645047221 */ /* 0x002fea0000010000 */
[----:B------:R3:W-:Y:S01]  /*f9b0*/  STL [R1+0x7c], R4 ;  /* 0x00007c0401007387 */ /* 0x0007e20000100800 */
[----:B------:R-:W-:Y:S05]  /*f9c0*/  @P1 BRA `(.L_x_300) ;  /* 0xffffffa000f01947 */ /* 0x000fea000383ffff */
.L_x_299:
[----:B------:R-:W2:Y:S04]  /*f9d0*/  LDL.LU R11, [R1+0x78] ;  /* 0x00007800010b7983 */ /* 0x000ea80000300800 */
[----:B------:R-:W4:Y:S04]  /*f9e0*/  LDL.LU R10, [R1+0x74] ;  /* 0x00007400010a7983 */ /* 0x000f280000300800 */
[----:B------:R-:W5:Y:S04]  /*f9f0*/  LDL.LU R7, [R1+0x80] ;  /* 0x0000800001077983 */ /* 0x000f680000300800 */
[----:B---3--:R-:W3:Y:S01]  /*fa00*/  LDL.LU R5, [R1+0x7c] ;  /* 0x00007c0001057983 */ /* 0x008ee20000300800 */
[----:B------:R-:W1:Y:S01]  /*fa10*/  S2UR UR8, SR_CgaCtaId ;  /* 0x00000000000879c3 */ /* 0x000e620000008800 */
[----:B------:R-:W-:Y:S01]  /*fa20*/  UISETP.NE.AND UP0, UPT, UR14, -0x1, UPT ;  /* 0xffffffff0e00788c */ /* 0x000fe2000bf05270 */
[----:B------:R-:W-:Y:S01]  /*fa30*/  IMAD.MOV.U32 R16, RZ, RZ, 0x3f800000 ;  /* 0x3f800000ff107424 */ /* 0x000fe200078e00ff */
[----:B------:R-:W3:Y:S01]  /*fa40*/  S2R R8, SR_TID.X ;  /* 0x0000000000087919 */ /* 0x000ee20000002100 */
[----:B------:R-:W-:Y:S01]  /*fa50*/  PLOP3.LUT P6, PT, PT, PT, PT, 0x8, 0x0 ;  /* 0x000000000000781c */ /* 0x000fe20003fce170 */
[----:B------:R-:W3:Y:S07]  /*fa60*/  S2R R19, SR_TID.X ;  /* 0x0000000000137919 */ /* 0x000eee0000002100 */
[----:B------:R-:W-:-:S02]  /*fa70*/  @UP0 ULDC.64 UR6, c[0x0][0x298] ;  /* 0x0000a60000060ab9 */ /* 0x000fc40000000a00 */
[----:B------:R-:W-:-:S03]  /*fa80*/  @UP0 UIMAD.WIDE.U32 UR10, UR14, UR6, URZ ;  /* 0x000000060e0a02a5 */ /* 0x000fc6000f8e003f */
[----:B------:R-:W-:Y:S01]  /*fa90*/  UMOV UR6, 0x400 ;  /* 0x0000040000067882 */ /* 0x000fe20000000000 */
[----:B------:R-:W-:Y:S02]  /*faa0*/  @UP0 UIMAD UR4, UR14, UR7, UR11 ;  /* 0x000000070e0402a4 */ /* 0x000fe4000f8e020b */
[----:B-1----:R-:W-:-:S03]  /*fab0*/  ULEA UR8, UR8, UR6, 0x18 ;  /* 0x0000000608087291 */ /* 0x002fc6000f8ec03f */
[----:B------:R-:W-:Y:S01]  /*fac0*/  @UP0 UMOV UR6, UR10 ;  /* 0x0000000a00060c82 */ /* 0x000fe20008000000 */
[----:B--2---:R-:W1:Y:S04]  /*fad0*/  SHFL.BFLY PT, R4, R11, 0x2, 0x1f ;  /* 0x0c401f000b047f89 */ /* 0x004e6800000e0000 */
[----:B----4-:R-:W2:Y:S04]  /*fae0*/  SHFL.BFLY PT, R14, R10, 0x2, 0x1f ;  /* 0x0c401f000a0e7f89 */ /* 0x010ea800000e0000 */
[----:B-----5:R-:W4:Y:S04]  /*faf0*/  SHFL.BFLY PT, R6, R7, 0x2, 0x1f ;  /* 0x0c401f0007067f89 */ /* 0x020f2800000e0000 */
[----:B---3--:R-:W3:Y:S01]  /*fb00*/  SHFL.BFLY PT, R9, R5, 0x2, 0x1f ;  /* 0x0c401f0005097f89 */ /* 0x008ee200000e0000 */
[----:B-1----:R-:W-:Y:S01]  /*fb10*/  FADD.FTZ R4, R4, R11 ;  /* 0x0000000b04047221 */ /* 0x002fe20000010000 */
[----:B--2---:R-:W-:-:S04]  /*fb20*/  FADD.FTZ R14, R14, R10 ;  /* 0x0000000a0e0e7221 */ /* 0x004fc80000010000 */
[----:B------:R-:W1:Y:S01]  /*fb30*/  SHFL.BFLY PT, R13, R4, 0x1, 0x1f ;  /* 0x0c201f00040d7f89 */ /* 0x000e6200000e0000 */
[----:B----4-:R-:W-:-:S03]  /*fb40*/  FADD.FTZ R6, R6, R7 ;  /* 0x0000000706067221 */ /* 0x010fc60000010000 */
[----:B------:R-:W2:Y:S01]  /*fb50*/  SHFL.BFLY PT, R15, R14, 0x1, 0x1f ;  /* 0x0c201f000e0f7f89 */ /* 0x000ea200000e0000 */
[----:B------:R-:W-:Y:S01]  /*fb60*/  SHF.R.S32.HI R7, RZ, 0x1f, R8 ;  /* 0x0000001fff077819 */ /* 0x000fe20000011408 */
[----:B---3--:R-:W-:Y:S02]  /*fb70*/  FADD.FTZ R9, R9, R5 ;  /* 0x0000000509097221 */ /* 0x008fe40000010000 */
[----:B------:R-:W3:Y:S01]  /*fb80*/  SHFL.BFLY PT, R11, R6, 0x1, 0x1f ;  /* 0x0c201f00060b7f89 */ /* 0x000ee200000e0000 */
[----:B------:R-:W-:-:S03]  /*fb90*/  LEA.HI R5, R7, R8, RZ, 0x2 ;  /* 0x0000000807057211 */ /* 0x000fc600078f10ff */
[----:B------:R-:W4:Y:S01]  /*fba0*/  SHFL.BFLY PT, R10, R9, 0x1, 0x1f ;  /* 0x0c201f00090a7f89 */ /* 0x000f2200000e0000 */
[----:B-1----:R-:W-:Y:S01]  /*fbb0*/  FADD.FTZ R13, R4, R13 ;  /* 0x0000000d040d7221 */ /* 0x002fe20000010000 */
[----:B------:R-:W-:Y:S01]  /*fbc0*/  SHF.R.S32.HI R4, RZ, 0x1f, R5 ;  /* 0x0000001fff047819 */ /* 0x000fe20000011405 */
[----:B--2---:R-:W-:Y:S01]  /*fbd0*/  FADD.FTZ R12, R14, R15 ;  /* 0x0000000f0e0c7221 */ /* 0x004fe20000010000 */
[----:B------:R-:W-:Y:S02]  /*fbe0*/  SHF.R.S32.HI R15, RZ, 0x2, R5 ;  /* 0x00000002ff0f7819 */ /* 0x000fe40000011405 */
[----:B------:R-:W-:Y:S01]  /*fbf0*/  LOP3.LUT R5, R5, 0x3ffffffc, RZ, 0xc0, !PT ;  /* 0x3ffffffc05057812 */ /* 0x000fe200078ec0ff */
[----:B---3--:R-:W-:Y:S01]  /*fc00*/  FADD.FTZ R11, R6, R11 ;  /* 0x0000000b060b7221 */ /* 0x008fe20000010000 */
[----:B------:R-:W-:Y:S02]  /*fc10*/  LEA.HI R4, R4, R15, RZ, 0x3 ;  /* 0x0000000f04047211 */ /* 0x000fe400078f18ff */
[----:B------:R-:W-:Y:S01]  /*fc20*/  FSETP.NE.FTZ.AND P5, PT, R13, RZ, PT ;  /* 0x000000ff0d00720b */ /* 0x000fe20003fb5000 */
[----:B----4-:R-:W-:Y:S01]  /*fc30*/  FADD.FTZ R10, R9, R10 ;  /* 0x0000000a090a7221 */ /* 0x010fe20000010000 */
[----:B------:R-:W-:-:S02]  /*fc40*/  LOP3.LUT R6, R4, 0xfffffff8, RZ, 0xc0, !PT ;  /* 0xfffffff804067812 */ /* 0x000fc400078ec0ff */
[CC--:B------:R-:W-:Y:S02]  /*fc50*/  LEA.HI R9, R7.reuse, R8.reuse, RZ, 0x5 ;  /* 0x0000000807097211 */ /* 0x0c0fe400078f28ff */
[----:B------:R-:W-:Y:S01]  /*fc60*/  LEA.HI R7, R7, R8, RZ, 0x3 ;  /* 0x0000000807077211 */ /* 0x000fe200078f18ff */
[----:B------:R-:W-:Y:S01]  /*fc70*/  IMAD.IADD R15, R15, 0x1, -R6 ;  /* 0x000000010f0f7824 */ /* 0x000fe200078e0a06 */
[----:B------:R-:W-:Y:S01]  /*fc80*/  SHF.R.S32.HI R9, RZ, 0x5, R9 ;  /* 0x00000005ff097819 */ /* 0x000fe20000011409 */
[----:B------:R-:W-:Y:S01]  /*fc90*/  IMAD.IADD R8, R8, 0x1, -R5 ;  /* 0x0000000108087824 */ /* 0x000fe200078e0a05 */
[----:B------:R-:W-:Y:S01]  /*fca0*/  FSETP.NE.FTZ.AND P4, PT, R12, RZ, PT ;  /* 0x000000ff0c00720b */ /* 0x000fe20003f95000 */
[----:B------:R-:W-:Y:S01]  /*fcb0*/  IMAD.SHL.U32 R17, R15, 0x40, RZ ;  /* 0x000000400f117824 */ /* 0x000fe200078e00ff */
[----:B------:R-:W-:Y:S01]  /*fcc0*/  SHF.R.S32.HI R4, RZ, 0x1f, R19 ;  /* 0x0000001fff047819 */ /* 0x000fe20000011413 */
[----:B------:R-:W-:Y:S01]  /*fcd0*/  IMAD R8, R9, 0x200, R8 ;  /* 0x0000020009087824 */ /* 0x000fe200078e0208 */
[----:B------:R-:W1:Y:S01]  /*fce0*/  @P5 MUFU.RCP R16, R13 ;  /* 0x0000000d00105308 */ /* 0x000e620000001000 */
[----:B------:R-:W-:-:S02]  /*fcf0*/  R2P PR, R15, 0x6 ;  /* 0x000000060f007804 */ /* 0x000fc40000000000 */
[----:B------:R-:W-:Y:S02]  /*fd00*/  LOP3.LUT R17, R17, 0x1c0, RZ, 0xc0, !PT ;  /* 0x000001c011117812 */ /* 0x000fe400078ec0ff */
[----:B------:R-:W-:Y:S02]  /*fd10*/  PLOP3.LUT P0, PT, PT, PT, UP0, 0x80, 0x0 ;  /* 0x000000000000781c */ /* 0x000fe40003f0f008 */
[----:B------:R-:W-:Y:S02]  /*fd20*/  LEA.HI R17, R17, R17, RZ, 0x1d ;  /* 0x0000001111117211 */ /* 0x000fe400078fe8ff */
[CC--:B------:R-:W-:Y:S02]  /*fd30*/  LEA.HI R6, R4.reuse, R19.reuse, RZ, 0x5 ;  /* 0x0000001304067211 */ /* 0x0c0fe400078f28ff */
[----:B------:R-:W-:Y:S01]  /*fd40*/  LEA.HI R5, R4, R19, RZ, 0x3 ;  /* 0x0000001304057211 */ /* 0x000fe200078f18ff */
[----:B------:R-:W-:Y:S01]  /*fd50*/  IMAD.U32 R14, R8, 0x2, R17 ;  /* 0x00000002080e7824 */ /* 0x000fe200078e0011 */
[----:B------:R-:W-:Y:S01]  /*fd60*/  LOP3.LUT R6, R6, 0xffffffe0, RZ, 0xc0, !PT ;  /* 0xffffffe006067812 */ /* 0x000fe200078ec0ff */
[----:B------:R-:W-:Y:S01]  /*fd70*/  IMAD.MOV.U32 R17, RZ, RZ, 0x3f800000 ;  /* 0x3f800000ff117424 */ /* 0x000fe200078e00ff */
[----:B------:R-:W-:Y:S01]  /*fd80*/  LOP3.LUT R4, R5, 0xfffffff8, RZ, 0xc0, !PT ;  /* 0xfffffff805047812 */ /* 0x000fe200078ec0ff */
[----:B------:R-:W-:Y:S01]  /*fd90*/  IMAD.MOV.U32 R8, RZ, RZ, 0x20 ;  /* 0x00000020ff087424 */ /* 0x000fe200078e00ff */
[----:B------:R-:W-:Y:S01]  /*fda0*/  LEA R14, R14, UR8, 0x1 ;  /* 0x000000080e0e7c11 */ /* 0x000fe2000f8e08ff */
[----:B------:R-:W-:Y:S01]  /*fdb0*/  IMAD.IADD R6, R19, 0x1, -R6 ;  /* 0x0000000113067824 */ /* 0x000fe200078e0a06 */
[----:B------:R-:W-:Y:S01]  /*fdc0*/  FSETP.NE.FTZ.AND P3, PT, R11, RZ, PT ;  /* 0x000000ff0b00720b */ /* 0x000fe20003f75000 */
[----:B------:R2:W3:Y:S01]  /*fdd0*/  @P4 MUFU.RCP R17, R12 ;  /* 0x0000000c00114308 */ /* 0x0004e20000001000 */
[----:B------:R-:W-:-:S02]  /*fde0*/  IMAD.IADD R4, R19, 0x1, -R4 ;  /* 0x0000000113047824 */ /* 0x000fc400078e0a04 */
[----:B-1----:R-:W-:Y:S01]  /*fdf0*/  FMUL.FTZ R160, R16, R160 ;  /* 0x000000a010a07220 */ /* 0x002fe20000410000 */
[----:B------:R-:W-:Y:S02]  /*fe00*/  VIADD R18, R14, 0x40 ;  /* 0x000000400e127836 */ /* 0x000fe40000000000 */
[C---:B------:R-:W-:Y:S01]  /*fe10*/  FMUL.FTZ R161, R16.reuse, R161 ;  /* 0x000000a110a17220 */ /* 0x040fe20000410000 */
[C---:B------:R-:W-:Y:S01]  /*fe20*/  FMUL.FTZ R156, R16.reuse, R156 ;  /* 0x0000009c109c7220 */ /* 0x040fe20000410000 */
[C---:B------:R-:W-:Y:S01]  /*fe30*/  FMUL.FTZ R157, R16.reuse, R157 ;  /* 0x0000009d109d7220 */ /* 0x040fe20000410000 */
[----:B------:R-:W-:Y:S01]  /*fe40*/  FMUL.FTZ R152, R16, R152 ;  /* 0x0000009810987220 */ /* 0x000fe20000410000 */
[----:B------:R-:W-:Y:S01]  /*fe50*/  SEL R19, R8, 0xffffffe0, !P1 ;  /* 0xffffffe008137807 */ /* 0x000fe20004800000 */
[----:B------:R-:W-:Y:S01]  /*fe60*/  @P2 VIADD R18, R14, 0xffffffc0 ;  /* 0xffffffc00e122836 */ /* 0x000fe20000000000 */
[----:B------:R-:W-:Y:S06]  /*fe70*/  @P0 BRA `(.L_x_303) ;  /* 0x0000000000200947 */ /* 0x000fec0003800000 */
[----:B------:R-:W1:Y:S01]  /*fe80*/  S2UR UR8, SR_CTAID.Y ;  /* 0x00000000000879c3 */ /* 0x000e620000002600 */
[----:B------:R-:W-:Y:S01]  /*fe90*/  ULDC.64 UR6, c[0x0][0x290] ;  /* 0x0000a40000067ab9 */ /* 0x000fe20000000a00 */
[----:B-1----:R-:W-:Y:S02]  /*fea0*/  USHF.R.S32.HI UR4, URZ, 0x1f, UR8 ;  /* 0x0000001f3f047899 */ /* 0x002fe40008011408 */
[----:B------:R-:W-:Y:S02]  /*feb0*/  UIMAD.WIDE.U32 UR10, UR8, UR6, URZ ;  /* 0x00000006080a72a5 */ /* 0x000fe4000f8e003f */
[----:B------:R-:W-:-:S04]  /*fec0*/  UIMAD UR4, UR4, UR6, URZ ;  /* 0x00000006040472a4 */ /* 0x000fc8000f8e023f */
[----:B------:R-:W-:Y:S01]  /*fed0*/  UIMAD UR4, UR8, UR7, UR4 ;  /* 0x00000007080472a4 */ /* 0x000fe2000f8e0204 */
[----:B------:R-:W-:-:S03]  /*fee0*/  UMOV UR6, UR10 ;  /* 0x0000000a00067c82 */ /* 0x000fc60008000000 */
[----:B------:R-:W-:-:S12]  /*fef0*/  UIADD3 UR4, UR11, UR4, URZ ;  /* 0x000000040b047290 */ /* 0x000fd8000fffe03f */
.L_x_303:
        /* <DEDUP_REMOVED lines=16> */
[----:B------:R-:W1:Y:S01]  /*10000*/  S2UR UR7, SR_CTAID.Y ;  /* 0x00000000000779c3 */ /* 0x000e620000002600 */
[----:B------:R-:W-:Y:S01]  /*10010*/  ULDC UR8, c[0x0][0x2c4] ;  /* 0x0000b10000087ab9 */ /* 0x000fe20000000800 */
[----:B------:R-:W-:Y:S01]  /*10020*/  PLOP3.LUT P6, PT, PT, PT, PT, 0x80, 0x0 ;  /* 0x000000000000781c */ /* 0x000fe20003fcf070 */
[----:B-1----:R-:W-:-:S04]  /*10030*/  UIMAD UR7, UR7, UR8, URZ ;  /* 0x00000008070772a4 */ /* 0x002fc8000f8e023f */
[----:B------:R-:W-:-:S04]  /*10040*/  USEL UR14, UR7, UR14, !UP0 ;  /* 0x0000000e070e7287 */ /* 0x000fc8000c000000 */
[----:B------:R-:W-:Y:S02]  /*10050*/  USHF.R.S32.HI UR7, URZ, 0x1f, UR14 ;  /* 0x0000001f3f077899 */ /* 0x000fe4000801140e */
[----:B------:R-:W-:-:S04]  /*10060*/  IMAD.U32 R20, RZ, RZ, UR14 ;  /* 0x0000000eff147e24 */ /* 0x000fc8000f8e00ff */
[----:B------:R-:W-:-:S07]  /*10070*/  MOV R21, UR7 ;  /* 0x0000000700157c02 */ /* 0x000fce0008000f00 */
.L_x_304:
[----:B------:R-:W-:Y:S01]  /*10080*/  ISETP.NE.AND P1, PT, RZ, UR9, PT ;  /* 0x00000009ff007c0c */ /* 0x000fe2000bf25270 */
[----:B------:R-:W-:Y:S01]  /*10090*/  FMUL.FTZ R145, R16, R145 ;  /* 0x0000009110917220 */ /* 0x000fe20000410000 */
[----:B------:R-:W-:Y:S01]  /*100a0*/  LOP3.LUT R15, R15, 0x1, RZ, 0xc0, !PT ;  /* 0x000000010f0f7812 */ /* 0x000fe200078ec0ff */
[C---:B---3--:R-:W-:Y:S01]  /*100b0*/  FMUL.FTZ R162, R17.reuse, R162 ;  /* 0x000000a211a27220 */ /* 0x048fe20000410000 */
[----:B------:R-:W-:Y:S01]  /*100c0*/  MOV R8, 0x10 ;  /* 0x0000001000087802 */ /* 0x000fe20000000f00 */
[----:B------:R-:W-:Y:S01]  /*100d0*/  FMUL.FTZ R163, R17, R163 ;  /* 0x000000a311a37220 */ /* 0x000fe20000410000 */
[----:B------:R-:W-:Y:S01]  /*100e0*/  ISETP.NE.U32.AND P0, PT, R15, 0x1, PT ;  /* 0x000000010f00780c */ /* 0x000fe20003f05070 */
[C---:B------:R-:W-:Y:S01]  /*100f0*/  FMUL.FTZ R158, R17.reuse, R158 ;  /* 0x0000009e119e7220 */ /* 0x040fe20000410000 */
[----:B------:R-:W-:Y:S01]  /*10100*/  MOV R15, 0x3f800000 ;  /* 0x3f800000000f7802 */ /* 0x000fe20000000f00 */
[C---:B------:R-:W-:Y:S01]  /*10110*/  FMUL.FTZ R159, R17.reuse, R159 ;  /* 0x0000009f119f7220 */ /* 0x040fe20000410000 */
[----:B------:R-:W-:Y:S01]  /*10120*/  SEL R23, R8, 0xfffffff0, P0 ;  /* 0xfffffff008177807 */ /* 0x000fe20000000000 */
[C---:B------:R-:W-:Y:S01]  /*10130*/  FMUL.FTZ R154, R17.reuse, R154 ;  /* 0x0000009a119a7220 */ /* 0x040fe20000410000 */
[----:B------:R-:W-:Y:S01]  /*10140*/  PLOP3.LUT P0, PT, PT, PT, PT, 0x8, 0x0 ;  /* 0x000000000000781c */ /* 0x000fe20003f0e170 */
[----:B------:R-:W1:Y:S01]  /*10150*/  @!P1 LDC R16, c[0x0][0x2c4] ;  /* 0x0000b100ff109b82 */ /* 0x000e620000000800 */
[----:B------:R-:W-:Y:S01]  /*10160*/  @!P1 PLOP3.LUT P0, PT, P2, PT, PT, 0x80, 0x0 ;  /* 0x000000000000981c */ /* 0x000fe2000170f070 */
[----:B------:R-:W3:Y:S01]  /*10170*/  @P3 MUFU.RCP R15, R11 ;  /* 0x0000000b000f3308 */ /* 0x000ee20000001000 */
[----:B------:R-:W-:Y:S01]  /*10180*/  FSETP.NE.FTZ.AND P2, PT, R10, RZ, PT ;  /* 0x000000ff0a00720b */ /* 0x000fe20003f55000 */
[C---:B------:R-:W-:Y:S01]  /*10190*/  FMUL.FTZ R155, R17.reuse, R155 ;  /* 0x0000009b119b7220 */ /* 0x040fe20000410000 */
[----:B------:R-:W-:Y:S01]  /*101a0*/  MOV R8, 0x3f800000 ;  /* 0x3f80000000087802 */ /* 0x000fe20000000f00 */
[----:B------:R-:W-:Y:S01]  /*101b0*/  FMUL.FTZ R150, R17, R150 ;  /* 0x0000009611967220 */ /* 0x000fe20000410000 */
[----:B------:R-:W-:Y:S01]  /*101c0*/  F2FP.F16.F32.PACK_AB R161, R161, R160 ;  /* 0x000000a0a1a1723e */ /* 0x000fe200000000ff */
[----:B------:R-:W-:Y:S01]  /*101d0*/  FMUL.FTZ R151, R17, R151 ;  /* 0x0000009711977220 */ /* 0x000fe20000410000 */
[----:B------:R-:W-:Y:S01]  /*101e0*/  F2FP.F16.F32.PACK_AB R163, R163, R162 ;  /* 0x000000a2a3a3723e */ /* 0x000fe200000000ff */
[----:B------:R-:W4:Y:S01]  /*101f0*/  S2R R24, SR_CTAID.Y ;  /* 0x0000000000187919 */ /* 0x000f220000002600 */
[----:B------:R-:W-:Y:S01]  /*10200*/  F2FP.F16.F32.PACK_AB R156, R157, R156 ;  /* 0x0000009c9d9c723e */ /* 0x000fe200000000ff */
[----:B------:R-:W5:Y:S01]  /*10210*/  @P5 LDC R31, c[0x0][0x2e8] ;  /* 0x0000ba00ff1f5b82 */ /* 0x000f620000000800 */
[----:B------:R-:W-:Y:S01]  /*10220*/  F2FP.F16.F32.PACK_AB R158, R159, R158 ;  /* 0x0000009e9f9e723e */ /* 0x000fe200000000ff */
[----:B------:R-:W-:Y:S01]  /*10230*/  STS [R14], R161 ;  /* 0x000000a10e007388 */ /* 0x000fe20000000800 */
[----:B------:R-:W-:Y:S01]  /*10240*/  IADD3 R22, R19, 0x400, R18 ;  /* 0x0000040013167810 */ /* 0x000fe20007ffe012 */
[----:B------:R-:W2:Y:S01]  /*10250*/  @P2 MUFU.RCP R8, R10 ;  /* 0x0000000a00082308 */ /* 0x000ea20000001000 */
[----:B------:R-:W-:Y:S01]  /*10260*/  IADD3 R29, R23, R18, RZ ;  /* 0x00000012171d7210 */ /* 0x000fe20007ffe0ff */
[----:B------:R-:W-:Y:S01]  /*10270*/  STS [R14+0x400], R163 ;  /* 0x000400a30e007388 */ /* 0x000fe20000000800 */
        /* <DEDUP_REMOVED lines=20> */
[----:B------:R-:W-:Y:S01]  /*103c0*/  F2FP.F16.F32.PACK_AB R192, R15, R192 ;  /* 0x000000c00fc0723e */ /* 0x000fe200000000ff */
[----:B------:R-:W-:Y:S01]  /*103d0*/  FMUL.FTZ R175, R8, R175 ;  /* 0x000000af08af7220 */ /* 0x000fe20000410000 */
[----:B------:R-:W-:Y:S01]  /*103e0*/  IADD3 R15, R14, R23, RZ ;  /* 0x000000170e0f7210 */ /* 0x000fe20007ffe0ff */
[C---:B------:R-:W-:Y:S01]  /*103f0*/  FMUL.FTZ R174, R8.reuse, R174 ;  /* 0x000000ae08ae7220 */ /* 0x040fe20000410000 */
[----:B------:R-:W-:Y:S01]  /*10400*/  F2FP.F16.F32.PACK_AB R165, R165, R164 ;  /* 0x000000a4a5a5723e */ /* 0x000fe200000000ff */
[C---:B------:R-:W-:Y:S01]  /*10410*/  FMUL.FTZ R179, R8.reuse, R179 ;  /* 0x000000b308b37220 */ /* 0x040fe20000410000 */
[----:B------:R-:W-:Y:S01]  /*10420*/  F2FP.F16.F32.PACK_AB R167, R167, R166 ;  /* 0x000000a6a7a7723e */ /* 0x000fe200000000ff */
[----:B------:R-:W-:Y:S01]  /*10430*/  FMUL.FTZ R178, R8, R178 ;  /* 0x000000b208b27220 */ /* 0x000fe20000410000 */
[----:B------:R-:W-:Y:S01]  /*10440*/  F2FP.F16.F32.PACK_AB R168, R169, R168 ;  /* 0x000000a8a9a8723e */ /* 0x000fe200000000ff */
[----:B------:R-:W-:Y:S01]  /*10450*/  STS [R15], R156 ;  /* 0x0000009c0f007388 */ /* 0x000fe20000000800 */
[----:B------:R-:W-:Y:S01]  /*10460*/  F2FP.F16.F32.PACK_AB R170, R171, R170 ;  /* 0x000000aaabaa723e */ /* 0x000fe200000000ff */
[----:B-1----:R-:W1:Y:S01]  /*10470*/  @P0 LDC R16, c[0x0][0x2e4] ;  /* 0x0000b900ff100b82 */ /* 0x002e620000000800 */
[----:B------:R-:W-:Y:S01]  /*10480*/  IADD3 R22, R23, R22, RZ ;  /* 0x0000001617167210 */ /* 0x000fe20007ffe0ff */
[----:B------:R-:W-:Y:S01]  /*10490*/  STS [R15+0x400], R158 ;  /* 0x0004009e0f007388 */ /* 0x000fe20000000800 */
[----:B------:R-:W-:Y:S01]  /*104a0*/  F2FP.F16.F32.PACK_AB R152, R153, R152 ;  /* 0x000000989998723e */ /* 0x000fe200000000ff */
[----:B------:R-:W-:Y:S01]  /*104b0*/  FMUL.FTZ R142, R17, R142 ;  /* 0x0000008e118e7220 */ /* 0x000fe20000410000 */
[----:B------:R-:W-:Y:S01]  /*104c0*/  F2FP.F16.F32.PACK_AB R154, R155, R154 ;  /* 0x0000009a9b9a723e */ /* 0x000fe200000000ff */
[----:B------:R-:W-:Y:S01]  /*104d0*/  STS [R14+0x2000], R165 ;  /* 0x002000a50e007388 */ /* 0x000fe20000000800 */
[----:B------:R-:W-:Y:S01]  /*104e0*/  IADD3 R27, R14, R19, RZ ;  /* 0x000000130e1b7210 */ /* 0x000fe20007ffe0ff */
[----:B------:R-:W1:Y:S01]  /*104f0*/  @!P1 LDC R23, c[0x0][0x270] ;  /* 0x00009c00ff179b82 */ /* 0x000e620000000800 */
[----:B------:R-:W-:Y:S01]  /*10500*/  F2FP.F16.F32.PACK_AB R148, R149, R148 ;  /* 0x000000949594723e */ /* 0x000fe200000000ff */
[----:B------:R-:W-:Y:S01]  /*10510*/  STS [R14+0x2400], R167 ;  /* 0x002400a70e007388 */ /* 0x000fe20000000800 */
[----:B------:R-:W-:Y:S01]  /*10520*/  F2FP.F16.F32.PACK_AB R150, R151, R150 ;  /* 0x000000969796723e */ /* 0x000fe200000000ff */
[----:B------:R-:W-:Y:S01]  /*10530*/  FMUL.FTZ R143, R17, R143 ;  /* 0x0000008f118f7220 */ /* 0x000fe20000410000 */
[----:B------:R-:W-:Y:S01]  /*10540*/  IADD3 R25, R15, R19, RZ ;  /* 0x000000130f197210 */ /* 0x000fe20007ffe0ff */
[----:B------:R-:W-:Y:S01]  /*10550*/  STS [R15+0x2000], R168 ;  /* 0x002000a80f007388 */ /* 0x000fe20000000800 */
[----:B------:R-:W-:Y:S01]  /*10560*/  F2FP.F16.F32.PACK_AB R172, R173, R172 ;  /* 0x000000acadac723e */ /* 0x000fe200000000ff */
[----:B------:R-:W2:Y:S01]  /*10570*/  S2UR UR7, SR_CTAID.X ;  /* 0x00000000000779c3 */ /* 0x000ea20000002500 */
[----:B------:R-:W-:Y:S01]  /*10580*/  F2FP.F16.F32.PACK_AB R174, R175, R174 ;  /* 0x000000aeafae723e */ /* 0x000fe200000000ff */
[----:B------:R3:W-:Y:S01]  /*10590*/  STS [R15+0x2400], R170 ;  /* 0x002400aa0f007388 */ /* 0x0007e20000000800 */
[----:B------:R-:W-:Y:S01]  /*105a0*/  F2FP.F16.F32.PACK_AB R176, R177, R176 ;  /* 0x000000b0b1b0723e */ /* 0x000fe200000000ff */
[----:B------:R-:W-:Y:S01]  /*105b0*/  FMUL.FTZ R138, R17, R138 ;  /* 0x0000008a118a7220 */ /* 0x000fe20000410000 */
[----:B------:R-:W-:Y:S01]  /*105c0*/  F2FP.F16.F32.PACK_AB R178, R179, R178 ;  /* 0x000000b2b3b2723e */ /* 0x000fe200000000ff */
[----:B------:R-:W-:Y:S01]  /*105d0*/  STS [R27], R152 ;  /* 0x000000981b007388 */ /* 0x000fe20000000800 */
[----:B------:R-:W-:Y:S01]  /*105e0*/  FMUL.FTZ R139, R17, R139 ;  /* 0x0000008b118b7220 */ /* 0x000fe20000410000 */
[----:B------:R-:W4:Y:S01]  /*105f0*/  @P5 MUFU.LG2 R13, R13 ;  /* 0x0000000d000d5308 */ /* 0x000f220000000c00 */
[C---:B------:R-:W-:Y:S01]  /*10600*/  FMUL.FTZ R183, R8.reuse, R183 ;  /* 0x000000b708b77220 */ /* 0x040fe20000410000 */
[----:B------:R-:W-:Y:S01]  /*10610*/  STS [R27+0x400], R154 ;  /* 0x0004009a1b007388 */ /* 0x000fe20000000800 */
[C---:B------:R-:W-:Y:S01]  /*10620*/  FMUL.FTZ R182, R8.reuse, R182 ;  /* 0x000000b608b67220 */ /* 0x040fe20000410000 */
[C---:B------:R-:W-:Y:S01]  /*10630*/  FMUL.FTZ R187, R8.reuse, R187 ;  /* 0x000000bb08bb7220 */ /* 0x040fe20000410000 */
[----:B------:R-:W-:Y:S01]  /*10640*/  FMUL.FTZ R186, R8, R186 ;  /* 0x000000ba08ba7220 */ /* 0x000fe20000410000 */
[----:B------:R-:W-:Y:S01]  /*10650*/  STS [R25], R148 ;  /* 0x0000009419007388 */ /* 0x000fe20000000800 */
[----:B------:R-:W-:Y:S01]  /*10660*/  F2FP.F16.F32.PACK_AB R141, R141, R140 ;  /* 0x0000008c8d8d723e */ /* 0x000fe200000000ff */
[----:B------:R-:W5:Y:S01]  /*10670*/  @P4 MUFU.LG2 R12, R12 ;  /* 0x0000000c000c4308 */ /* 0x000f620000000c00 */
[----:B------:R-:W-:Y:S01]  /*10680*/  F2FP.F16.F32.PACK_AB R143, R143, R142 ;  /* 0x0000008e8f8f723e */ /* 0x000fe200000000ff */
[----:B------:R-:W-:Y:S01]  /*10690*/  STS [R25+0x400], R150 ;  /* 0x0004009619007388 */ /* 0x000fe20000000800 */
[----:B------:R-:W-:Y:S01]  /*106a0*/  F2FP.F16.F32.PACK_AB R136, R137, R136 ;  /* 0x000000888988723e */ /* 0x000fe200000000ff */
[----:B------:R-:W-:Y:S01]  /*106b0*/  FMUL.FTZ R134, R17, R134 ;  /* 0x0000008611867220 */ /* 0x000fe20000410000 */
[----:B------:R-:W-:Y:S01]  /*106c0*/  F2FP.F16.F32.PACK_AB R138, R139, R138 ;  /* 0x0000008a8b8a723e */ /* 0x000fe200000000ff */
[----:B------:R-:W2:Y:S01]  /*106d0*/  S2R R26, SR_CTAID.Z ;  /* 0x00000000001a7919 */ /* 0x000ea20000002700 */
[----:B------:R-:W-:Y:S01]  /*106e0*/  F2FP.F16.F32.PACK_AB R181, R181, R180 ;  /* 0x000000b4b5b5723e */ /* 0x000fe200000000ff */
[----:B------:R-:W2:Y:S01]  /*106f0*/  @P3 MUFU.LG2 R11, R11 ;  /* 0x0000000b000b3308 */ /* 0x000ea20000000c00 */
[----:B------:R-:W-:Y:S01]  /*10700*/  F2FP.F16.F32.PACK_AB R183, R183, R182 ;  /* 0x000000b6b7b7723e */ /* 0x000fe200000000ff */
[----:B------:R-:W-:Y:S01]  /*10710*/  STS [R27+0x2000], R172 ;  /* 0x002000ac1b007388 */ /* 0x000fe20000000800 */
[----:B---3--:R-:W3:Y:S01]  /*10720*/  @P1 LDC.64 R14, c[0x0][0x2c0] ;  /* 0x0000b000ff0e1b82 */ /* 0x008ee20000000a00 */
[----:B------:R-:W-:Y:S01]  /*10730*/  F2FP.F16.F32.PACK_AB R184, R185, R184 ;  /* 0x000000b8b9b8723e */ /* 0x000fe200000000ff */
[----:B----4-:R-:W-:Y:S01]  /*10740*/  @P5 FMUL.FTZ R13, R13, 0.69314718246459960938 ;  /* 0x3f3172180d0d5820 */ /* 0x010fe20000410000 */
[----:B------:R4:W-:Y:S01]  /*10750*/  STS [R27+0x2400], R174 ;  /* 0x002400ae1b007388 */ /* 0x0009e20000000800 */
[----:B------:R-:W-:Y:S01]  /*10760*/  F2FP.F16.F32.PACK_AB R186, R187, R186 ;  /* 0x000000babbba723e */ /* 0x000fe200000000ff */
[----:B------:R-:W2:Y:S01]  /*10770*/  @P2 MUFU.LG2 R10, R10 ;  /* 0x0000000a000a2308 */ /* 0x000ea20000000c00 */
[----:B------:R-:W-:Y:S01]  /*10780*/  @P1 MOV R33, 0x1 ;  /* 0x0000000100211802 */ /* 0x000fe20000000f00 */
[----:B------:R-:W-:Y:S01]  /*10790*/  STS [R25+0x2000], R176 ;  /* 0x002000b019007388 */ /* 0x000fe20000000800 */
[----:B-1----:R-:W-:-:S02]  /*107a0*/  @!P1 IMAD R33, R16, R23, RZ ;  /* 0x0000001710219224 */ /* 0x002fc400078e02ff */
[C---:B------:R-:W-:Y:S01]  /*107b0*/  FMUL.FTZ R135, R17.reuse, R135 ;  /* 0x0000008711877220 */ /* 0x040fe20000410000 */
[----:B------:R-:W1:Y:S01]  /*107c0*/  @P2 LDC R23, c[0x0][0x2e8] ;  /* 0x0000ba00ff172b82 */ /* 0x000e620000000800 */
[----:B------:R2:W-:Y:S01]  /*107d0*/  STS [R25+0x2400], R178 ;  /* 0x002400b219007388 */ /* 0x0005e20000000800 */
[----:B------:R-:W-:Y:S02]  /*107e0*/  IMAD R24, R24, R33, RZ ;  /* 0x0000002118187224 */ /* 0x000fe400078e02ff */
[C---:B------:R-:W-:Y:S01]  /*107f0*/  FMUL.FTZ R146, R17.reuse, R146 ;  /* 0x0000009211927220 */ /* 0x040fe20000410000 */
[----:B------:R-:W-:Y:S01]  /*10800*/  FMUL.FTZ R17, R17, R147 ;  /* 0x0000009311117220 */ /* 0x000fe20000410000 */
[----:B------:R-:W-:Y:S01]  /*10810*/  STS [R18], R141 ;  /* 0x0000008d12007388 */ /* 0x000fe20000000800 */
[----:B------:R-:W-:Y:S01]  /*10820*/  FMUL.FTZ R191, R8, R191 ;  /* 0x000000bf08bf7220 */ /* 0x000fe20000410000 */
[----:B------:R-:W-:Y:S01]  /*10830*/  SEL R24, R24, RZ, !P6 ;  /* 0x000000ff18187207 */ /* 0x000fe20007000000 */
[C---:B------:R-:W-:Y:S01]  /*10840*/  FMUL.FTZ R190, R8.reuse, R190 ;  /* 0x000000be08be7220 */ /* 0x040fe20000410000 */
[----:B------:R-:W-:Y:S01]  /*10850*/  STS [R18+0x400], R143 ;  /* 0x0004008f12007388 */ /* 0x000fe20000000800 */
[C---:B------:R-:W-:Y:S01]  /*10860*/  FMUL.FTZ R195, R8.reuse, R195 ;  /* 0x000000c308c37220 */ /* 0x040fe20000410000 */
[----:B------:R-:W-:Y:S01]  /*10870*/  FMUL.FTZ R8, R8, R194 ;  /* 0x000000c208087220 */ /* 0x000fe20000410000 */
[----:B------:R-:W-:Y:S01]  /*10880*/  F2FP.F16.F32.PACK_AB R132, R133, R132 ;  /* 0x000000848584723e */ /* 0x000fe200000000ff */
[----:B------:R-:W-:Y:S01]  /*10890*/  STS [R29], R136 ;  /* 0x000000881d007388 */ /* 0x000fe20000000800 */
[----:B---3--:R-:W-:Y:S01]  /*108a0*/  @P1 IMAD R15, R15, R14, RZ ;  /* 0x0000000e0f0f1224 */ /* 0x008fe200078e02ff */
[----:B------:R-:W-:Y:S01]  /*108b0*/  @!P1 MOV R15, R16 ;  /* 0x00000010000f9202 */ /* 0x000fe20000000f00 */
[----:B-----5:R-:W-:Y:S01]  /*108c0*/  @P4 FMUL.FTZ R12, R12, 0.69314718246459960938 ;  /* 0x3f3172180c0c4820 */ /* 0x020fe20000410000 */
[----:B------:R-:W-:Y:S01]  /*108d0*/  STS [R29+0x400], R138 ;  /* 0x0004008a1d007388 */ /* 0x000fe20000000800 */
[C---:B----4-:R-:W-:Y:S01]  /*108e0*/  IADD3 R27, R19.reuse, R18, RZ ;  /* 0x00000012131b7210 */ /* 0x050fe20007ffe0ff */
[----:B------:R-:W3:Y:S01]  /*108f0*/  @P4 LDC R16, c[0x0][0x2e8] ;  /* 0x0000ba00ff104b82 */ /* 0x000ee20000000800 */
[----:B------:R-:W-:Y:S01]  /*10900*/  MOV R14, 0x7f800000 ;  /* 0x7f800000000e7802 */ /* 0x000fe20000000f00 */
[----:B------:R-:W-:Y:S01]  /*10910*/  STS [R18+0x2000], R181 ;  /* 0x002000b512007388 */ /* 0x000fe20000000800 */
[----:B------:R-:W-:Y:S01]  /*10920*/  @P5 FFMA.FTZ R14, R68, R31, R13 ;  /* 0x0000001f440e5223 */ /* 0x000fe2000001000d */
[----:B--2---:R-:W-:Y:S01]  /*10930*/  IMAD R13, R26, R15, R24 ;  /* 0x0000000f1a0d7224 */ /* 0x004fe200078e0218 */
[----:B------:R-:W-:Y:S01]  /*10940*/  LOP3.LUT P5, RZ, R6, 0x3, RZ, 0xc0, !PT ;  /* 0x0000000306ff7812 */ /* 0x000fe200078ac0ff */
[----:B------:R2:W-:Y:S01]  /*10950*/  STS [R18+0x2400], R183 ;  /* 0x002400b712007388 */ /* 0x0005e20000000800 */
[----:B------:R-:W-:Y:S01]  /*10960*/  IADD3 R25, R19, R29, RZ ;  /* 0x0000001d13197210 */ /* 0x000fe20007ffe0ff */
[----:B------:R-:W-:Y:S01]  /*10970*/  @P3 FMUL.FTZ R11, R11, 0.69314718246459960938 ;  /* 0x3f3172180b0b3820 */ /* 0x000fe20000410000 */
[----:B------:R-:W4:Y:S01]  /*10980*/  @P1 LDC R19, c[0x0][0x2c0] ;  /* 0x0000b000ff131b82 */ /* 0x000f220000000800 */
[----:B------:R-:W-:Y:S01]  /*10990*/  STS [R29+0x2000], R184 ;  /* 0x002000b81d007388 */ /* 0x000fe20000000800 */
[----:B------:R-:W-:Y:S01]  /*109a0*/  F2FP.F16.F32.PACK_AB R134, R135, R134 ;  /* 0x000000868786723e */ /* 0x000fe200000000ff */
[----:B------:R-:W-:Y:S01]  /*109b0*/  BSSY B0, `(.L_x_305) ;  /* 0x000004b000007945 */ /* 0x000fe20003800000 */
[----:B------:R-:W-:Y:S01]  /*109c0*/  F2FP.F16.F32.PACK_AB R144, R145, R144 ;  /* 0x000000909190723e */ /* 0x000fe200000000ff */
[----:B------:R5:W-:Y:S01]  /*109d0*/  STS [R29+0x2400], R186 ;  /* 0x002400ba1d007388 */ /* 0x000be20000000800 */
[----:B------:R-:W-:-:S02]  /*109e0*/  F2FP.F16.F32.PACK_AB R17, R17, R146 ;  /* 0x000000921111723e */ /* 0x000fc400000000ff */
[----:B------:R-:W-:Y:S01]  /*109f0*/  F2FP.F16.F32.PACK_AB R188, R189, R188 ;  /* 0x000000bcbdbc723e */ /* 0x000fe200000000ff */
[----:B------:R-:W-:Y:S01]  /*10a00*/  STS [R27], R132 ;  /* 0x000000841b007388 */ /* 0x000fe20000000800 */
[----:B------:R-:W-:Y:S02]  /*10a10*/  F2FP.F16.F32.PACK_AB R190, R191, R190 ;  /* 0x000000bebfbe723e */ /* 0x000fe400000000ff */
[----:B------:R-:W-:Y:S01]  /*10a20*/  F2FP.F16.F32.PACK_AB R8, R195, R8 ;  /* 0x00000008c308723e */ /* 0x000fe200000000ff */
[----:B------:R-:W-:Y:S01]  /*10a30*/  STS [R27+0x400], R134 ;  /* 0x000400861b007388 */ /* 0x000fe20000000800 */
[----:B------:R-:W-:-:S03]  /*10a40*/  MOV R15, 0x7f800000 ;  /* 0x7f800000000f7802 */ /* 0x000fc60000000f00 */
[----:B------:R-:W-:Y:S04]  /*10a50*/  STS [R25], R144 ;  /* 0x0000009019007388 */ /* 0x000fe80000000800 */
[----:B------:R1:W-:Y:S01]  /*10a60*/  STS [R22], R17 ;  /* 0x0000001116007388 */ /* 0x0003e20000000800 */
[----:B--2---:R-:W-:Y:S01]  /*10a70*/  MOV R18, 0x7f800000 ;  /* 0x7f80000000127802 */ /* 0x004fe20000000f00 */
[----:B---3--:R-:W-:Y:S01]  /*10a80*/  @P4 FFMA.FTZ R18, R3, R16, R12 ;  /* 0x0000001003124223 */ /* 0x008fe2000001000c */
[----:B------:R-:W-:Y:S01]  /*10a90*/  @!P1 MOV R19, 0x1 ;  /* 0x0000000100139802 */ /* 0x000fe20000000f00 */
[----:B------:R-:W-:Y:S04]  /*10aa0*/  STS [R27+0x2000], R188 ;  /* 0x002000bc1b007388 */ /* 0x000fe80000000800 */
[----:B----4-:R-:W-:Y:S01]  /*10ab0*/  IMAD R24, R19, UR7, RZ ;  /* 0x0000000713187c24 */ /* 0x010fe2000f8e02ff */
[----:B-----5:R-:W2:Y:S01]  /*10ac0*/  @P3 LDC R29, c[0x0][0x2e8] ;  /* 0x0000ba00ff1d3b82 */ /* 0x020ea20000000800 */
[----:B------:R3:W-:Y:S03]  /*10ad0*/  STS [R27+0x2400], R190 ;  /* 0x002400be1b007388 */ /* 0x0007e60000000800 */
[----:B------:R-:W-:Y:S01]  /*10ae0*/  SHF.L.U32 R24, R24, 0x7, RZ ;  /* 0x0000000718187819 */ /* 0x000fe200000006ff */
[----:B------:R4:W-:Y:S03]  /*10af0*/  STS [R25+0x2000], R192 ;  /* 0x002000c019007388 */ /* 0x0009e60000000800 */
[--C-:B------:R-:W-:Y:S01]  /*10b00*/  IADD3 R20, P1, P0, R24, R20, R13.reuse ;  /* 0x0000001418147210 */ /* 0x100fe2000783e00d */
[----:B------:R2:W-:Y:S01]  /*10b10*/  STS [R22+0x2000], R8 ;  /* 0x0020000816007388 */ /* 0x0005e20000000800 */
[----:B------:R-:W-:-:S02]  /*10b20*/  SHF.R.S32.HI R13, RZ, 0x1f, R13 ;  /* 0x0000001fff0d7819 */ /* 0x000fc4000001140d */
[----:B-1----:R-:W-:Y:S01]  /*10b30*/  MOV R17, 0x7f800000 ;  /* 0x7f80000000117802 */ /* 0x002fe20000000f00 */
[----:B--2---:R-:W-:Y:S01]  /*10b40*/  @P3 FFMA.FTZ R15, R2, R29, R11 ;  /* 0x0000001d020f3223 */ /* 0x004fe2000001000b */
[----:B---3--:R-:W-:Y:S01]  /*10b50*/  @P2 FMUL.FTZ R27, R10, 0.69314718246459960938 ;  /* 0x3f3172180a1b2820 */ /* 0x008fe20000410000 */
[----:B----4-:R-:W-:-:S03]  /*10b60*/  SHF.R.S32.HI R25, RZ, 0x1f, R24 ;  /* 0x0000001fff197819 */ /* 0x010fc60000011418 */
[----:B------:R-:W-:Y:S01]  /*10b70*/  @P2 FFMA.FTZ R17, R0, R23, R27 ;  /* 0x0000001700112223 */ /* 0x000fe2000001001b */
[----:B------:R-:W-:Y:S01]  /*10b80*/  IADD3.X R21, R25, R21, R13, P1, P0 ;  /* 0x0000001519157210 */ /* 0x000fe20000fe040d */
[----:B------:R-:W-:Y:S06]  /*10b90*/  BAR.SYNC.DEFER_BLOCKING 0x0 ;  /* 0x0000000000007b1d */ /* 0x000fec0000010000 */
[----:B------:R-:W-:Y:S05]  /*10ba0*/  @P5 BRA `(.L_x_306) ;  /* 0x0000000000ac5947 */ /* 0x000fea0003800000 */
        /* <DEDUP_REMOVED lines=18> */
[-C--:B------:R-:W-:Y:S01]  /*10cd0*/  @!P4 IMAD R6, R6, R19.reuse, RZ ;  /* 0x000000130606c224 */ /* 0x080fe200078e02ff */
[CC--:B------:R-:W-:Y:S01]  /*10ce0*/  @!P6 IADD3 R0, P0, R23.reuse, R20.reuse, RZ ;  /* 0x000000141700e210 */ /* 0x0c0fe20007f1e0ff */
[----:B------:R-:W2:Y:S01]  /*10cf0*/  @!P5 LDC.64 R10, c[0x0][0x2b0] ;  /* 0x0000ac00ff0adb82 */ /* 0x000ea20000000a00 */
[----:B------:R-:W-:Y:S01]  /*10d00*/  @!P3 IMAD R24, R24, R19, RZ ;  /* 0x000000131818b224 */ /* 0x000fe200078e02ff */
[-C--:B------:R-:W-:Y:S02]  /*10d10*/  @!P5 IADD3 R22, P2, R16, R20.reuse, RZ ;  /* 0x000000141016d210 */ /* 0x080fe40007f5e0ff */
[----:B------:R-:W-:Y:S02]  /*10d20*/  @!P6 LEA.HI.X.SX32 R19, R23, R21, 0x1, P0 ;  /* 0x000000151713e211 */ /* 0x000fe400000f0eff */
[----:B------:R-:W-:-:S02]  /*10d30*/  @!P4 IADD3 R23, P1, R6, R20, RZ ;  /* 0x000000140617c210 */ /* 0x000fc40007f3e0ff */
[----:B------:R-:W3:Y:S01]  /*10d40*/  @!P4 LDC.64 R8, c[0x0][0x2b0] ;  /* 0x0000ac00ff08cb82 */ /* 0x000ee20000000a00 */
[-C--:B------:R-:W-:Y:S02]  /*10d50*/  @!P5 LEA.HI.X.SX32 R16, R16, R21.reuse, 0x1, P2 ;  /* 0x000000151010d211 */ /* 0x080fe400010f0eff */
[----:B------:R-:W-:Y:S02]  /*10d60*/  @!P4 LEA.HI.X.SX32 R6, R6, R21, 0x1, P1 ;  /* 0x000000150606c211 */ /* 0x000fe400008f0eff */
[----:B------:R-:W-:-:S03]  /*10d70*/  @!P3 IADD3 R20, P0, R24, R20, RZ ;  /* 0x000000141814b210 */ /* 0x000fc60007f1e0ff */
[----:B------:R-:W4:Y:S01]  /*10d80*/  @!P3 LDC.64 R2, c[0x0][0x2b0] ;  /* 0x0000ac00ff02bb82 */ /* 0x000f220000000a00 */
[----:B-1----:R-:W-:Y:S02]  /*10d90*/  @!P6 LEA R12, P2, R0, R12, 0x2 ;  /* 0x0000000c000ce211 */ /* 0x002fe400078410ff */
        /* <DEDUP_REMOVED lines=12> */
.L_x_306:
[----:B------:R-:W-:Y:S05]  /*10e60*/  BSYNC B0 ;  /* 0x0000000000007941 */ /* 0x000fea0003800000 */
.L_x_305:
[----:B------:R-:W2:Y:S01]  /*10e70*/  LDL R22, [R1+0x48] ;  /* 0x0000480001167983 */ /* 0x000ea20000100800 */
[----:B------:R-:W-:Y:S01]  /*10e80*/  IMAD.SHL.U32 R0, R4, 0x8, RZ ;  /* 0x0000000804007824 */ /* 0x000fe200078e00ff */
[----:B------:R-:W-:Y:S01]  /*10e90*/  SHF.R.S32.HI R4, RZ, 0x3, R5 ;  /* 0x00000003ff047819 */ /* 0x000fe20000011405 */
[----:B------:R-:W-:Y:S01]  /*10ea0*/  UIMAD UR16, UR7, -0x80, UR16 ;  /* 0xffffff80071078a4 */ /* 0x000fe2000f8e0210 */
[----:B-1----:R-:W-:Y:S01]  /*10eb0*/  SHF.R.S32.HI R2, RZ, 0x3, R7 ;  /* 0x00000003ff027819 */ /* 0x002fe20000011407 */
[----:B------:R-:W-:Y:S01]  /*10ec0*/  IMAD.U32 R13, RZ, RZ, UR15 ;  /* 0x0000000fff0d7e24 */ /* 0x000fe2000f8e00ff */
[----:B------:R-:W-:Y:S01]  /*10ed0*/  ULDC UR7, c[0x0][0x2d0] ;  /* 0x0000b40000077ab9 */ /* 0x000fe20000000800 */
[----:B------:R-:W-:Y:S01]  /*10ee0*/  VIADD R5, R4, 0x20 ;  /* 0x0000002004057836 */ /* 0x000fe20000000000 */
[----:B------:R-:W-:Y:S01]  /*10ef0*/  ISETP.GE.AND P1, PT, R0, UR7, PT ;  /* 0x0000000700007c0c */ /* 0x000fe2000bf26270 */
[----:B------:R-:W-:Y:S01]  /*10f00*/  VIADD R3, R4, 0x30 ;  /* 0x0000003004037836 */ /* 0x000fe20000000000 */
[----:B------:R-:W-:Y:S01]  /*10f10*/  IADD3 R14, P3, R0, UR6, RZ ;  /* 0x00000006000e7c10 */ /* 0x000fe2000ff7e0ff */
[----:B------:R-:W-:Y:S01]  /*10f20*/  ULDC.64 UR6, c[0x0][0x2a0] ;  /* 0x0000a80000067ab9 */ /* 0x000fe20000000a00 */
[----:B------:R-:W-:Y:S01]  /*10f30*/  ISETP.GE.OR P6, PT, R5, UR5, P1 ;  /* 0x0000000505007c0c */ /* 0x000fe20008fc6670 */
[----:B------:R-:W-:Y:S01]  /*10f40*/  BSSY B0, `(.L_x_307) ;  /* 0x0000021000007945 */ /* 0x000fe20003800000 */
[----:B------:R-:W-:-:S02]  /*10f50*/  SHF.R.S32.HI R5, RZ, 0x1f, R26 ;  /* 0x0000001fff057819 */ /* 0x000fc4000001141a */
[----:B------:R-:W-:Y:S02]  /*10f60*/  ISETP.GE.OR P5, PT, R3, UR5, P1 ;  /* 0x0000000503007c0c */ /* 0x000fe40008fa6670 */
[----:B------:R-:W-:Y:S01]  /*10f70*/  ISETP.GE.OR P2, PT, R2, UR16, P1 ;  /* 0x0000001002007c0c */ /* 0x000fe20008f46670 */
[C---:B------:R-:W-:Y:S01]  /*10f80*/  VIADD R2, R4.reuse, 0x40 ;  /* 0x0000004004027836 */ /* 0x040fe20000000000 */
[----:B------:R-:W-:Y:S01]  /*10f90*/  SHF.R.S32.HI R3, RZ, 0x1f, R0 ;  /* 0x0000001fff037819 */ /* 0x000fe20000011400 */
[----:B------:R-:W-:Y:S01]  /*10fa0*/  VIADD R0, R4, 0x50 ;  /* 0x0000005004007836 */ /* 0x000fe20000000000 */
[----:B------:R-:W-:Y:S01]  /*10fb0*/  LEA.HI.SX32 R7, R7, 0x10, 0x1d ;  /* 0x0000001007077811 */ /* 0x000fe200078feaff */
[----:B------:R-:W-:Y:S01]  /*10fc0*/  IMAD R17, R5, UR6, RZ ;  /* 0x0000000605117c24 */ /* 0x000fe2000f8e02ff */
[--C-:B------:R-:W-:Y:S02]  /*10fd0*/  SHF.R.S32.HI R5, RZ, 0x1f, R4.reuse ;  /* 0x0000001fff057819 */ /* 0x100fe40000011404 */
[----:B------:R-:W-:Y:S01]  /*10fe0*/  IADD3.X R15, R3, UR4, RZ, P3, !PT ;  /* 0x00000004030f7c10 */ /* 0x000fe20009ffe4ff */
[----:B------:R-:W-:Y:S01]  /*10ff0*/  IMAD R17, R26, UR7, R17 ;  /* 0x000000071a117c24 */ /* 0x000fe2000f8e0211 */
[----:B------:R-:W-:Y:S01]  /*11000*/  ISETP.GE.OR P4, PT, R2, UR5, P1 ;  /* 0x0000000502007c0c */ /* 0x000fe20008f86670 */
[----:B------:R-:W-:Y:S01]  /*11010*/  IMAD.WIDE R12, R13, 0x80, R4 ;  /* 0x000000800d0c7825 */ /* 0x000fe200078e0204 */
[----:B------:R-:W-:-:S02]  /*11020*/  ISETP.GE.OR P3, PT, R0, UR5, P1 ;  /* 0x0000000500007c0c */ /* 0x000fc40008f66670 */
[----:B------:R-:W-:Y:S01]  /*11030*/  ISETP.GE.OR P0, PT, R7, UR16, P1 ;  /* 0x0000001007007c0c */ /* 0x000fe20008f06670 */
[C---:B------:R-:W-:Y:S02]  /*11040*/  VIADD R2, R4.reuse, 0x60 ;  /* 0x0000006004027836 */ /* 0x040fe40000000000 */
[----:B------:R-:W-:Y:S02]  /*11050*/  VIADD R0, R4, 0x70 ;  /* 0x0000007004007836 */ /* 0x000fe40000000000 */
[----:B------:R-:W-:-:S04]  /*11060*/  IMAD.WIDE.U32 R14, R26, UR6, R14 ;  /* 0x000000061a0e7c25 */ /* 0x000fc8000f8e000e */
[----:B------:R-:W-:Y:S01]  /*11070*/  IMAD.IADD R17, R15, 0x1, R17 ;  /* 0x000000010f117824 */ /* 0x000fe200078e0211 */
[----:B--2---:R1:W2:Y:S04]  /*11080*/  LDS.128 R8, [R22+0x3800] ;  /* 0x0038000016087984 */ /* 0x0042a80000000c00 */
[----:B------:R1:W3:Y:S01]  /*11090*/  LDS.128 R4, [R22] ;  /* 0x0000000016047984 */ /* 0x0002e20000000c00 */
        /* <DEDUP_REMOVED lines=10> */
[----:B---3--:R4:W-:Y:S02]  /*11140*/  STG.E.128 desc[UR22][R20.64], R4 ;  /* 0x0000000414007986 */ /* 0x0089e4000c101d16 */
.L_x_308:
[----:B------:R-:W-:Y:S05]  /*11150*/  BSYNC B0 ;  /* 0x0000000000007941 */ /* 0x000fea0003800000 */
.L_x_307:
[----:B---34-:R3:W4:Y:S01]  /*11160*/  LDS.128 R4, [R22+0x800] ;  /* 0x0008000016047984 */ /* 0x0187220000000c00 */
[----:B------:R-:W-:Y:S01]  /*11170*/  BSSY B0, `(.L_x_309) ;  /* 0x0000011000007945 */ /* 0x000fe20003800000 */
[----:B------:R-:W-:Y:S02]  /*11180*/  ISETP.GE.OR P2, PT, R2, UR5, P1 ;  /* 0x0000000502007c0c */ /* 0x000fe40008f46670 */
[----:B------:R-:W-:Y:S01]  /*11190*/  ISETP.GE.OR P1, PT, R0, UR5, P1 ;  /* 0x0000000500007c0c */ /* 0x000fe20008f26670 */
[----:B------:R-:W-:-:S12]  /*111a0*/  @P0 BRA `(.L_x_310) ;  /* 0x0000000000340947 */ /* 0x000fd80003800000 */
        /* <DEDUP_REMOVED lines=13> */
.L_x_310:
[----:B------:R-:W-:Y:S05]  /*11280*/  BSYNC B0 ;  /* 0x0000000000007941 */ /* 0x000fea0003800000 */
.L_x_309:
[----:B----4-:R4:W1:Y:S01]  /*11290*/  LDS.128 R4, [R22+0x1000] ;  /* 0x0010000016047984 */ /* 0x0108620000000c00 */
[----:B------:R-:W-:Y:S04]  /*112a0*/  BSSY B0, `(.L_x_311) ;  /* 0x000000f000007945 */ /* 0x000fe80003800000 */
        /* <DEDUP_REMOVED lines=14> */
.L_x_312:
[----:B------:R-:W-:Y:S05]  /*11390*/  BSYNC B0 ;  /* 0x0000000000007941 */ /* 0x000fea0003800000 */
.L_x_311:
[----:B-1----:R1:W1:Y:S01]  /*113a0*/  LDS.128 R4, [R22+0x1800] ;  /* 0x0018000016047984 */ /* 0x0022620000000c00 */
        /* <DEDUP_REMOVED lines=15> */
.L_x_314:
[----:B------:R-:W-:Y:S05]  /*114a0*/  BSYNC B0 ;  /* 0x0000000000007941 */ /* 0x000fea0003800000 */
.L_x_313:
        /* <DEDUP_REMOVED lines=16> */
.L_x_316:
[----:B------:R-:W-:Y:S05]  /*115b0*/  BSYNC B0 ;  /* 0x0000000000007941 */ /* 0x000fea0003800000 */
.L_x_315:
        /* <DEDUP_REMOVED lines=16> */
.L_x_318:
[----:B------:R-:W-:Y:S05]  /*116c0*/  BSYNC B0 ;  /* 0x0000000000007941 */ /* 0x000fea0003800000 */
.L_x_317:
        /* <DEDUP_REMOVED lines=16> */
.L_x_320:
[----:B------:R-:W-:Y:S05]  /*117d0*/  BSYNC B0 ;  /* 0x0000000000007941 */ /* 0x000fea0003800000 */
.L_x_319:
[----:B------:R-:W-:Y:S05]  /*117e0*/  @P1 EXIT ;  /* 0x000000000000194d */ /* 0x000fea0003800000 */
[----:B------:R-:W-:Y:S01]  /*117f0*/  IADD3 R0, P0, R12, 0x70, RZ ;  /* 0x000000700c007810 */ /* 0x000fe20007f1e0ff */
        /* <DEDUP_REMOVED lines=13> */
.L_x_245:
        /* <DEDUP_REMOVED lines=89> */
.L_x_322:
[----:B------:R-:W-:Y:S05]  /*11e60*/  BSYNC B0 ;  /* 0x0000000000007941 */ /* 0x000fea0003800000 */
.L_x_321:
[----:B------:R-:W-:Y:S01]  /*11e70*/  BSSY B0, `(.L_x_323) ;  /* 0x0000010000007945 */ /* 0x000fe20003800000 */
[----:B------:R-:W-:-:S03]  /*11e80*/  ISETP.GE.AND P2, PT, R16, UR16, PT ;  /* 0x0000001010007c0c */ /* 0x000fc6000bf46270 */
[----:B------:R-:W-:Y:S10]  /*11e90*/  @P1 BRA `(.L_x_324) ;  /* 0x0000000000341947 */ /* 0x000ff40003800000 */
        /* <DEDUP_REMOVED lines=9> */
[----:B-1----:R-:W-:Y:S02]  /*11f30*/  LEA R22, P1, R12, UR4, 0x1 ;  /* 0x000000040c167c11 */ /* 0x002fe4000f8208ff */
[----:B------:R-:W-:-:S04]  /*11f40*/  IADD3 R2, R2, R13, RZ ;  /* 0x0000000d02027210 */ /* 0x000fc80007ffe0ff */
[----:B------:R-:W-:-:S05]  /*11f50*/  LEA.HI.X R23, R12, UR5, R2, 0x1, P1 ;  /* 0x000000050c177c11 */ /* 0x000fca00088f0c02 */
[----:B------:R2:W-:Y:S02]  /*11f60*/  STG.E.128 desc[UR22][R22.64], RZ ;  /* 0x000000ff16007986 */ /* 0x0005e4000c101d16 */
.L_x_324:
[----:B------:R-:W-:Y:S05]  /*11f70*/  BSYNC B0 ;  /* 0x0000000000007941 */ /* 0x000fea0003800000 */
.L_x_323:
        /* <DEDUP_REMOVED lines=12> */
[----:B-12---:R-:W-:Y:S02]  /*12040*/  LEA R22, P6, R12, UR4, 0x1 ;  /* 0x000000040c167c11 */ /* 0x006fe4000f8c08ff */
[----:B------:R-:W-:-:S04]  /*12050*/  IADD3 R2, R2, R13, RZ ;  /* 0x0000000d02027210 */ /* 0x000fc80007ffe0ff */
[----:B------:R-:W-:-:S05]  /*12060*/  LEA.HI.X R23, R12, UR5, R2, 0x1, P6 ;  /* 0x000000050c177c11 */ /* 0x000fca000b0f0c02 */
[----:B------:R3:W-:Y:S02]  /*12070*/  STG.E.128 desc[UR22][R22.64], RZ ;  /* 0x000000ff16007986 */ /* 0x0007e4000c101d16 */
.L_x_326:
[----:B------:R-:W-:Y:S05]  /*12080*/  BSYNC B0 ;  /* 0x0000000000007941 */ /* 0x000fea0003800000 */
.L_x_325:
        /* <DEDUP_REMOVED lines=12> */
[----:B-123--:R-:W-:Y:S02]  /*12150*/  LEA R22, P5, R12, UR4, 0x1 ;  /* 0x000000040c167c11 */ /* 0x00efe4000f8a08ff */
[----:B------:R-:W-:-:S04]  /*12160*/  IADD3 R2, R2, R13, RZ ;  /* 0x0000000d02027210 */ /* 0x000fc80007ffe0ff */
[----:B------:R-:W-:-:S05]  /*12170*/  LEA.HI.X R23, R12, UR5, R2, 0x1, P5 ;  /* 0x000000050c177c11 */ /* 0x000fca000a8f0c02 */
[----:B------:R4:W-:Y:S02]  /*12180*/  STG.E.128 desc[UR22][R22.64], RZ ;  /* 0x000000ff16007986 */ /* 0x0009e4000c101d16 */
.L_x_328:
[----:B------:R-:W-:Y:S05]  /*12190*/  BSYNC B0 ;  /* 0x0000000000007941 */ /* 0x000fea0003800000 */
.L_x_327:
        /* <DEDUP_REMOVED lines=12> */
[----:B-1234-:R-:W-:Y:S02]  /*12260*/  LEA R22, P3, R12, UR4, 0x1 ;  /* 0x000000040c167c11 */ /* 0x01efe4000f8608ff */
[----:B------:R-:W-:-:S04]  /*12270*/  IADD3 R2, R2, R13, RZ ;  /* 0x0000000d02027210 */ /* 0x000fc80007ffe0ff */
[----:B------:R-:W-:-:S05]  /*12280*/  LEA.HI.X R23, R12, UR5, R2, 0x1, P3 ;  /* 0x000000050c177c11 */ /* 0x000fca00098f0c02 */
[----:B------:R1:W-:Y:S02]  /*12290*/  STG.E.128 desc[UR22][R22.64], RZ ;  /* 0x000000ff16007986 */ /* 0x0003e4000c101d16 */
.L_x_330:
[----:B------:R-:W-:Y:S05]  /*122a0*/  BSYNC B0 ;  /* 0x0000000000007941 */ /* 0x000fea0003800000 */
.L_x_329:
        /* <DEDUP_REMOVED lines=14> */
[----:B-1234-:R-:W-:Y:S01]  /*12390*/  MOV R23, R21 ;  /* 0x0000001500177202 */ /* 0x01efe20000000f00 */
        /* <DEDUP_REMOVED lines=10> */
.L_x_332:
[----:B------:R-:W-:Y:S05]  /*12440*/  BSYNC B0 ;  /* 0x0000000000007941 */ /* 0x000fea0003800000 */
.L_x_331:
        /* <DEDUP_REMOVED lines=19> */
.L_x_334:
[----:B------:R-:W-:Y:S05]  /*12580*/  BSYNC B0 ;  /* 0x0000000000007941 */ /* 0x000fea0003800000 */
.L_x_333:
[----:B------:R-:W-:Y:S01]  /*12590*/  ISETP.GE.AND P1, PT, R0, UR16, PT ;  /* 0x0000001000007c0c */ /* 0x000fe2000bf26270 */
[----:B------:R-:W-:Y:S03]  /*125a0*/  BSSY B0, `(.L_x_335) ;  /* 0x0000010000007945 */ /* 0x000fe60003800000 */
[----:B------:R-:W-:Y:S01]  /*125b0*/  ISETP.NE.OR P1, PT, R10, RZ, P1 ;  /* 0x000000ff0a00720c */ /* 0x000fe20000f25670 */
[----:B------:R-:W-:-:S12]  /*125c0*/  @P0 BRA `(.L_x_336) ;  /* 0x0000000000340947 */ /* 0x000fd80003800000 */
[----:B------:R-:W-:Y:S01]  /*125d0*/  IADD3 R2, P0, R14, 0x70, RZ ;  /* 0x000000700e027810 */ /* 0x000fe20007f1e0ff */
[----:B------:R-:W-:Y:S01]  /*125e0*/  ULDC.64 UR4, c[0x0][0x298] ;  /* 0x0000a60000047ab9 */ /* 0x000fe20000000a00 */
[----:B------:R-:W-:-:S03]  /*125f0*/  IMAD.MOV.U32 R14, RZ, RZ, R18 ;  /* 0x000000ffff0e7224 */ /* 0x000fc600078e0012 */
[----:B------:R-:W-:Y:S01]  /*12600*/  IMAD.X R3, RZ, RZ, R15, P0 ;  /* 0x000000ffff037224 */ /* 0x000fe200000e060f */
[----:B------:R-:W-:-:S03]  /*12610*/  MOV R15, R21 ;  /* 0x00000015000f7202 */ /* 0x000fc60000000f00 */
[----:B------:R-:W-:Y:S02]  /*12620*/  IMAD R3, R3, UR4, RZ ;  /* 0x0000000403037c24 */ /* 0x000fe4000f8e02ff */
[----:B------:R-:W-:-:S04]  /*12630*/  IMAD.WIDE.U32 R14, R2, UR4, R14 ;  /* 0x00000004020e7c25 */ /* 0x000fc8000f8e000e */
[----:B------:R-:W-:Y:S01]  /*12640*/  IMAD R3, R2, UR5, R3 ;  /* 0x0000000502037c24 */ /* 0x000fe2000f8e0203 */
[----:B------:R-:W-:Y:S02]  /*12650*/  ULDC.64 UR4, c[0x0][0x280] ;  /* 0x0000a00000047ab9 */ /* 0x000fe40000000a00 */
[----:B------:R-:W-:Y:S02]  /*12660*/  LEA R2, P0, R14, UR4, 0x1 ;  /* 0x000000040e027c11 */ /* 0x000fe4000f8008ff */
[----:B------:R-:W-:-:S04]  /*12670*/  IADD3 R3, R3, R15, RZ ;  /* 0x0000000f03037210 */ /* 0x000fc80007ffe0ff */
[----:B------:R-:W-:-:S05]  /*12680*/  LEA.HI.X R3, R14, UR5, R3, 0x1, P0 ;  /* 0x000000050e037c11 */ /* 0x000fca00080f0c03 */
[----:B------:R1:W-:Y:S02]  /*12690*/  STG.E.128 desc[UR22][R2.64], RZ ;  /* 0x000000ff02007986 */ /* 0x0003e4000c101d16 */
.L_x_336:
[----:B------:R-:W-:Y:S05]  /*126a0*/  BSYNC B0 ;  /* 0x0000000000007941 */ /* 0x000fea0003800000 */
.L_x_335:
        /* <DEDUP_REMOVED lines=11> */
.L_x_338:
[----:B------:R-:W-:Y:S05]  /*12760*/  BSYNC B0 ;  /* 0x0000000000007941 */ /* 0x000fea0003800000 */
.L_x_337:
        /* <DEDUP_REMOVED lines=11> */
.L_x_340:
[----:B------:R-:W-:Y:S05]  /*12820*/  BSYNC B0 ;  /* 0x0000000000007941 */ /* 0x000fea0003800000 */
.L_x_339:
        /* <DEDUP_REMOVED lines=10> */
.L_x_342:
[----:B------:R-:W-:Y:S05]  /*128d0*/  BSYNC B0 ;  /* 0x0000000000007941 */ /* 0x000fea0003800000 */
.L_x_341:
        /* <DEDUP_REMOVED lines=10> */
.L_x_344:
[----:B------:R-:W-:Y:S05]  /*12980*/  BSYNC B0 ;  /* 0x0000000000007941 */ /* 0x000fea0003800000 */
.L_x_343:
        /* <DEDUP_REMOVED lines=10> */
.L_x_346:
[----:B------:R-:W-:Y:S05]  /*12a30*/  BSYNC B0 ;  /* 0x0000000000007941 */ /* 0x000fea0003800000 */
.L_x_345:
        /* <DEDUP_REMOVED lines=10> */
.L_x_348:
[----:B------:R-:W-:Y:S05]  /*12ae0*/  BSYNC B0 ;  /* 0x0000000000007941 */ /* 0x000fea0003800000 */
.L_x_347:
        /* <DEDUP_REMOVED lines=10> */
.L_x_350:
[----:B------:R-:W-:Y:S05]  /*12b90*/  BSYNC B0 ;  /* 0x0000000000007941 */ /* 0x000fea0003800000 */
.L_x_349:
[----:B------:R-:W-:Y:S05]  /*12ba0*/  @P1 EXIT ;  /* 0x000000000000194d */ /* 0x000fea0003800000 */
[----:B------:R-:W-:Y:S01]  /*12bb0*/  IMAD R0, R0, UR25, RZ ;  /* 0x0000001900007c24 */ /* 0x000fe2000f8e02ff */
[----:B------:R-:W-:Y:S01]  /*12bc0*/  ULDC.64 UR4, c[0x0][0x2b0] ;  /* 0x0000ac0000047ab9 */ /* 0x000fe20000000a00 */
[----:B-1----:R-:W-:-:S03]  /*12bd0*/  IMAD.MOV.U32 R5, RZ, RZ, 0x7f800000 ;  /* 0x7f800000ff057424 */ /* 0x002fc600078e00ff */
[----:B------:R-:W-:-:S04]  /*12be0*/  IADD3 R3, P0, R0, UR6, RZ ;  /* 0x0000000600037c10 */ /* 0x000fc8000ff1e0ff */
[----:B------:R-:W-:Y:S02]  /*12bf0*/  LEA.HI.X.SX32 R0, R0, UR26, 0x1, P0 ;  /* 0x0000001a00007c11 */ /* 0x000fe400080f0eff */
[----:B------:R-:W-:-:S04]  /*12c00*/  LEA R2, P0, R3, UR4, 0x2 ;  /* 0x0000000403027c11 */ /* 0x000fc8000f8010ff */
[----:B------:R-:W-:-:S05]  /*12c10*/  LEA.HI.X R3, R3, UR5, R0, 0x2, P0 ;  /* 0x0000000503037c11 */ /* 0x000fca00080f1400 */
[----:B------:R-:W-:Y:S01]  /*12c20*/  STG.E desc[UR22][R2.64], R5 ;  /* 0x0000000502007986 */ /* 0x000fe2000c101916 */
[----:B------:R-:W-:Y:S05]  /*12c30*/  EXIT ;  /* 0x000000000000794d */ /* 0x000fea0003800000 */
.L_x_351:
        /* <DEDUP_REMOVED lines=12> */
.L_x_2575:


//--------------------- .text._ZN5flash16flash_fwd_kernelI23Flash_fwd_kernel_traitsILi64ELi128ELi128ELi4ELb0ELb0EN7cutlass6half_tE19Flash_kernel_traitsILi64ELi128ELi128ELi4ES3_EELb0ELb0ELb0ELb1ELb0ELb0ELb0ELb0EEEvNS_16Flash_fwd_paramsE --------------------------
	.section	.text._ZN5flash16flash_fwd_kernelI23Flash_fwd_kernel_traitsILi64ELi128ELi128ELi4ELb0ELb0EN7cutlass6half_tE19Flash_kernel_traitsILi64ELi128ELi128ELi4ES3_EELb0ELb0ELb0ELb1ELb0ELb0ELb0ELb0EEEvNS_16Flash_fwd_paramsE,"ax",@progbits
	.align	128
        .global         _ZN5flash16flash_fwd_kernelI23Flash_fwd_kernel_traitsILi64ELi128ELi128ELi4ELb0ELb0EN7cutlass6half_tE19Flash_kernel_traitsILi64ELi128ELi128ELi4ES3_EELb0ELb0ELb0ELb1ELb0ELb0ELb0ELb0EEEvNS_16Flash_fwd_paramsE
        .type           _ZN5flash16flash_fwd_kernelI23Flash_fwd_kernel_traitsILi64ELi128ELi128ELi4ELb0ELb0EN7cutlass6half_tE19Flash_kernel_traitsILi64ELi128ELi128ELi4ES3_EELb0ELb0ELb0ELb1ELb0ELb0ELb0ELb0EEEvNS_16Flash_fwd_paramsE,@function
        .size           _ZN5flash16flash_fwd_kernelI23Flash_fwd_kernel_traitsILi64ELi128ELi128ELi4ELb0ELb0EN7cutlass6half_tE19Flash_kernel_traitsILi64ELi128ELi128ELi4ES3_EELb0ELb0ELb0ELb1ELb0ELb0ELb0ELb0EEEvNS_16Flash_fwd_paramsE,(.L_x_2576 - _ZN5flash16flash_fwd_kernelI23Flash_fwd_kernel_traitsILi64ELi128ELi128ELi4ELb0ELb0EN7cutlass6half_tE19Flash_kernel_traitsILi64ELi128ELi128ELi4ES3_EELb0ELb0ELb0ELb1ELb0ELb0ELb0ELb0EEEvNS_16Flash_fwd_paramsE)
        .other          _ZN5flash16flash_fwd_kernelI23Flash_fwd_kernel_traitsILi64ELi128ELi128ELi4ELb0ELb0EN7cutlass6half_tE19Flash_kernel_traitsILi64ELi128ELi128ELi4ES3_EELb0ELb0ELb0ELb1ELb0ELb0ELb0ELb0EEEvNS_16Flash_fwd_paramsE,@"STO_CUDA_ENTRY STV_DEFAULT"
_ZN5flash16flash_fwd_kernelI23Flash_fwd_kernel_traitsILi64ELi128ELi128ELi4ELb0ELb0EN7cutlass6half_tE19Flash_kernel_traitsILi64ELi128ELi128ELi4ES3_EELb0ELb0ELb0ELb1ELb0ELb0ELb0ELb0EEEvNS_16Flash_fwd_paramsE:
.text._ZN5flash16flash_fwd_kernelI23Flash_fwd_kernel_traitsILi64ELi128ELi128ELi4ELb0ELb0EN7cutlass6half_tE19Flash_kernel_traitsILi64ELi128ELi128ELi4ES3_EELb0ELb0ELb0ELb1ELb0ELb0ELb0ELb0EEEvNS_16Flash_fwd_paramsE:
        /* <DEDUP_REMOVED lines=56> */
.L_x_352:
[----:B------:R-:W-:-:S05]  /*0380*/  ULDC UR7, c[0x0][0x2c8] ;  /* 0x0000b20000077ab9 */ /* 0x000fca0000000800 */
.L_x_353:
        /* <DEDUP_REMOVED lines=21> */
[----:B------:R-:W-:-:S06]  /*04e0*/  UISETP.GE.AND UP0, UPT, UR26, 0x1, UPT ;  /* 0x000000011a00788c */ /* 0x000fcc000bf06270 */
[----:B------:R-:W-:-:S13]  /*04f0*/  PLOP3.LUT P0, PT, PT, PT, UP0, 0x80, 0x0 ;  /* 0x000000000000781c */ /* 0x000fda0003f0f008 */
[----:B------:R-:W-:Y:S05]  /*0500*/  @!P0 BRA `(.L_x_354) ;  /* 0x00000140004c8947 */ /* 0x000fea0003800000 */
[----:B------:R-:W1:Y:S01]  /*0510*/  LDC R17, c[0x0][0x278] ;  /* 0x00009e00ff117b82 */ /* 0x000e620000000800 */
[----:B------:R-:W2:Y:S01]  /*0520*/  S2R R4, SR_CTAID.Z ;  /* 0x0000000000047919 */ /* 0x000ea20000002700 */
[----:B------:R-:W-:Y:S01]  /*0530*/  UISETP.NE.AND UP1, UPT, UR15, -0x1, UPT ;  /* 0xffffffff0f00788c */ /* 0x000fe2000bf25270 */
[----:B------:R-:W-:Y:S01]  /*0540*/  SHF.R.S32.HI R27, RZ, 0x1f, R220 ;  /* 0x0000001fff1b7819 */ /* 0x000fe200000114dc */
[----:B------:R-:W-:-:S06]  /*0550*/  UISETP.NE.AND UP0, UPT, UR6, -0x1, UPT ;  /* 0xffffffff0600788c */ /* 0x000fcc000bf05270 */
[----:B------:R-:W-:-:S03]  /*0560*/  PLOP3.LUT P0, PT, PT, PT, UP0, 0x80, 0x0 ;  /* 0x000000000000781c */ /* 0x000fc60003f0f008 */
[----:B------:R-:W-:Y:S01]  /*0570*/  @UP1 ULDC.64 UR12, c[0x0][0x240] ;  /* 0x00009000000c1ab9 */ /* 0x000fe20000000a00 */
[----:B------:R-:W-:Y:S02]  /*0580*/  @!UP1 USHF.R.S32.HI UR7, URZ, 0x1f, UR28 ;  /* 0x0000001f3f079899 */ /* 0x000fe4000801141c */
[----:B------:R-:W-:Y:S02]  /*0590*/  @UP1 UIMAD.WIDE.U32 UR20, UR15, UR12, URZ ;  /* 0x0000000c0f1412a5 */ /* 0x000fe4000f8e003f */
[----:B------:R-:W-:Y:S01]  /*05a0*/  @UP0 UIADD3 UR12, UR10, UR6, URZ ;  /* 0x000000060a0c0290 */ /* 0x000fe2000fffe03f */
[----:B------:R-:W-:Y:S01]  /*05b0*/  @!UP1 ULDC.64 UR4, c[0x0][0x228] ;  /* 0x00008a0000049ab9 */ /* 0x000fe20000000a00 */
[----:B------:R-:W-:Y:S01]  /*05c0*/  @UP0 ULDC.64 UR8, c[0x0][0x248] ;  /* 0x0000920000080ab9 */ /* 0x000fe20000000a00 */
[----:B------:R-:W-:Y:S01]  /*05d0*/  @!UP1 UIMAD UR7, UR7, UR4, URZ ;  /* 0x00000004070792a4 */ /* 0x000fe2000f8e023f */
[----:B-1----:R-:W-:Y:S01]  /*05e0*/  IABS R0, R17 ;  /* 0x0000001100007213 */ /* 0x002fe20000000000 */
[----:B------:R-:W-:-:S02]  /*05f0*/  @!UP1 UIMAD.WIDE.U32 UR18, UR28, UR4, URZ ;  /* 0x000000041c1292a5 */ /* 0x000fc4000f8e003f */
[----:B------:R-:W-:Y:S02]  /*0600*/  @UP0 UIMAD.WIDE.U32 UR32, UR12, UR8, URZ ;  /* 0x000000080c2002a5 */ /* 0x000fe4000f8e003f */
[----:B------:R-:W-:Y:S01]  /*0610*/  IMAD.MOV.U32 R5, RZ, RZ, R0 ;  /* 0x000000ffff057224 */ /* 0x000fe200078e0000 */
[----:B------:R-:W-:Y:S02]  /*0620*/  @!UP1 UIMAD UR5, UR28, UR5, UR7 ;  /* 0x000000051c0592a4 */ /* 0x000fe4000f8e0207 */
[----:B------:R-:W-:Y:S01]  /*0630*/  @UP0 UIMAD UR12, UR12, UR9, URZ ;  /* 0x000000090c0c02a4 */ /* 0x000fe2000f8e023f */
[----:B------:R-:W1:Y:S01]  /*0640*/  I2F.RP R2, R5 ;  /* 0x0000000500027306 */ /* 0x000e620000209400 */
[----:B--2---:R-:W-:Y:S01]  /*0650*/  IABS R4, R4 ;  /* 0x0000000400047213 */ /* 0x004fe20000000000 */
[----:B------:R-:W-:Y:S02]  /*0660*/  @UP1 UIMAD UR13, UR15, UR13, UR21 ;  /* 0x0000000d0f0d12a4 */ /* 0x000fe4000f8e0215 */
[----:B------:R-:W-:Y:S01]  /*0670*/  @UP0 UIADD3 UR12, UR33, UR12, URZ ;  /* 0x0000000c210c0290 */ /* 0x000fe2000fffe03f */
[----:B------:R-:W-:Y:S01]  /*0680*/  @UP0 UMOV UR22, UR32 ;  /* 0x0000002000160c82 */ /* 0x000fe20008000000 */
[----:B------:R-:W-:Y:S01]  /*0690*/  @!UP1 UIADD3 UR13, UR19, UR5, URZ ;  /* 0x00000005130d9290 */ /* 0x000fe2000fffe03f */
[----:B------:R-:W-:Y:S01]  /*06a0*/  @!UP1 UMOV UR20, UR18 ;  /* 0x0000001200149c82 */ /* 0x000fe20008000000 */
[----:B-1----:R-:W1:Y:S02]  /*06b0*/  MUFU.RCP R2, R2 ;  /* 0x0000000200027308 */ /* 0x002e640000001000 */
[----:B-1----:R-:W-:-:S06]  /*06c0*/  VIADD R2, R2, 0xffffffe ;  /* 0x0ffffffe02027836 */ /* 0x002fcc0000000000 */
[----:B------:R-:W1:Y:S02]  /*06d0*/  F2I.FTZ.U32.TRUNC.NTZ R3, R2 ;  /* 0x0000000200037305 */ /* 0x000e64000021f000 */
[----:B-1----:R-:W-:Y:S02]  /*06e0*/  IMAD.MOV R0, RZ, RZ, -R3 ;  /* 0x000000ffff007224 */ /* 0x002fe400078e0a03 */
[----:B------:R-:W-:Y:S02]  /*06f0*/  IMAD.MOV.U32 R2, RZ, RZ, RZ ;  /* 0x000000ffff027224 */ /* 0x000fe400078e00ff */
[----:B------:R-:W-:-:S04]  /*0700*/  IMAD R0, R0, R5, RZ ;  /* 0x0000000500007224 */ /* 0x000fc800078e02ff */
[----:B------:R-:W-:Y:S01]  /*0710*/  IMAD.HI.U32 R2, R3, R0, R2 ;  /* 0x0000000003027227 */ /* 0x000fe200078e0002 */
[----:B------:R-:W-:Y:S02]  /*0720*/  MOV R3, R4 ;  /* 0x0000000400037202 */ /* 0x000fe40000000f00 */
[----:B------:R-:W-:-:S03]  /*0730*/  LEA.HI R4, R27, R220, RZ, 0x6 ;  /* 0x000000dc1b047211 */ /* 0x000fc600078f30ff */
[----:B------:R-:W-:-:S04]  /*0740*/  IMAD.HI.U32 R12, R2, R3, RZ ;  /* 0x00000003020c7227 */ /* 0x000fc800078e00ff */
[----:B------:R-:W-:-:S04]  /*0750*/  IMAD.MOV R0, RZ, RZ, -R12 ;  /* 0x000000ffff007224 */ /* 0x000fc800078e0a0c */
[----:B------:R-:W-:Y:S01]  /*0760*/  IMAD R2, R5, R0, R3 ;  /* 0x0000000005027224 */ /* 0x000fe200078e0203 */
[----:B------:R-:W-:-:S04]  /*0770*/  LEA.HI R3, R27, R220, RZ, 0x3 ;  /* 0x000000dc1b037211 */ /* 0x000fc800078f18ff */
[----:B------:R-:W-:Y:S02]  /*0780*/  SHF.R.S32.HI R14, RZ, 0x3, R3 ;  /* 0x00000003ff0e7819 */ /* 0x000fe40000011403 */
[----:B------:R-:W-:-:S03]  /*0790*/  LOP3.LUT R3, R3, 0xfffffff8, RZ, 0xc0, !PT ;  /* 0xfffffff803037812 */ /* 0x000fc600078ec0ff */
[----:B------:R-:W-:Y:S01]  /*07a0*/  IMAD.SHL.U32 R0, R14, 0x40, RZ ;  /* 0x000000400e007824 */ /* 0x000fe200078e00ff */
[----:B------:R-:W-:-:S04]  /*07b0*/  IADD3 R36, -R3, R220, RZ ;  /* 0x000000dc03247210 */ /* 0x000fc80007ffe1ff */
[----:B------:R-:W-:Y:S01]  /*07c0*/  LOP3.LUT R0, R0, 0x1c0, RZ, 0xc0, !PT ;  /* 0x000001c000007812 */ /* 0x000fe200078ec0ff */
[----:B------:R-:W-:-:S03]  /*07d0*/  IMAD.SHL.U32 R100, R36, 0x8, RZ ;  /* 0x0000000824647824 */ /* 0x000fc600078e00ff */
        /* <DEDUP_REMOVED lines=11> */
[----:B------:R-:W-:Y:S02]  /*0890*/  UIMAD UR7, UR7, UR4, URZ ;  /* 0x00000004070772a4 */ /* 0x000fe4000f8e023f */
[----:B------:R-:W-:Y:S02]  /*08a0*/  UIMAD.WIDE.U32 UR18, UR28, UR4, UR18 ;  /* 0x000000041c1272a5 */ /* 0x000fe4000f8e0012 */
[----:B------:R-:W-:-:S04]  /*08b0*/  UIMAD UR5, UR28, UR5, UR7 ;  /* 0x000000051c0572a4 */ /* 0x000fc8000f8e0207 */
[----:B------:R-:W-:Y:S01]  /*08c0*/  UIADD3 UR12, UR19, UR5, URZ ;  /* 0x00000005130c7290 */ /* 0x000fe2000fffe03f */
[----:B------:R-:W-:-:S11]  /*08d0*/  UMOV UR22, UR18 ;  /* 0x0000001200167c82 */ /* 0x000fd60008000000 */
.L_x_355:
[----:B------:R-:W-:Y:S01]  /*08e0*/  @UP0 UIADD3 UR5, UR10, UR6, URZ ;  /* 0x000000060a050290 */ /* 0x000fe2000fffe03f */
[----:B------:R-:W-:Y:S01]  /*08f0*/  LOP3.LUT R0, R0, R3, RZ, 0x3c, !PT ;  /* 0x0000000300007212 */ /* 0x000fe200078e3cff */
[----:B------:R-:W-:Y:S01]  /*0900*/  IMAD.SHL.U32 R3, R4, 0x8, RZ ;  /* 0x0000000804037824 */ /* 0x000fe200078e00ff */
[----:B------:R-:W-:Y:S01]  /*0910*/  @UP0 ULDC.64 UR6, c[0x0][0x250] ;  /* 0x0000940000060ab9 */ /* 0x000fe20000000a00 */
[----:B------:R-:W-:Y:S01]  /*0920*/  USHF.R.S32.HI UR27, URZ, 0x1f, UR30 ;  /* 0x0000001f3f1b7899 */ /* 0x000fe2000801141e */
[----:B------:R-:W-:Y:S01]  /*0930*/  ISETP.GT.U32.AND P1, PT, R5, R2, PT ;  /* 0x000000020500720c */ /* 0x000fe20003f24070 */
[----:B------:R-:W-:Y:S01]  /*0940*/  @UP0 UIMAD.WIDE.U32 UR18, UR5, UR6, URZ ;  /* 0x00000006051202a5 */ /* 0x000fe2000f8e003f */
[----:B------:R-:W-:Y:S01]  /*0950*/  LOP3.LUT R228, R0, 0xfffffe00, R3, 0xf8, !PT ;  /* 0xfffffe0000e47812 */ /* 0x000fe200078ef803 */
[----:B------:R-:W-:Y:S01]  /*0960*/  @UP0 UIMAD UR5, UR5, UR7, URZ ;  /* 0x00000007050502a4 */ /* 0x000fe2000f8e023f */
[----:B------:R-:W-:-:S03]  /*0970*/  LOP3.LUT R0, R17, UR30, RZ, 0x3c, !PT ;  /* 0x0000001e11007c12 */ /* 0x000fc6000f8e3cff */
[----:B------:R-:W-:Y:S01]  /*0980*/  @UP0 UIADD3 UR5, UR19, UR5, URZ ;  /* 0x0000000513050290 */ /* 0x000fe2000fffe03f */
[----:B------:R-:W-:Y:S11]  /*0990*/  @P0 BRA `(.L_x_356) ;  /* 0x0000000000300947 */ /* 0x000ff60003800000 */
[----:B------:R-:W-:Y:S01]  /*09a0*/  USHF.R.S32.HI UR11, URZ, 0x1f, UR10 ;  /* 0x0000001f3f0b7899 */ /* 0x000fe2000801140a */
[----:B------:R-:W-:Y:S01]  /*09b0*/  ULDC.64 UR6, c[0x0][0x250] ;  /* 0x0000940000067ab9 */ /* 0x000fe20000000a00 */
[----:B------:R-:W-:Y:S02]  /*09c0*/  ULDC.64 UR4, c[0x0][0x238] ;  /* 0x00008e0000047ab9 */ /* 0x000fe40000000a00 */
[----:B------:R-:W-:Y:S02]  /*09d0*/  UIMAD UR11, UR11, UR6, URZ ;  /* 0x000000060b0b72a4 */ /* 0x000fe4000f8e023f */
[----:B------:R-:W-:Y:S02]  /*09e0*/  UIMAD.WIDE.U32 UR18, UR10, UR6, URZ ;  /* 0x000000060a1272a5 */ /* 0x000fe4000f8e003f */
[----:B------:R-:W-:Y:S02]  /*09f0*/  UIMAD UR11, UR10, UR7, UR11 ;  /* 0x000000070a0b72a4 */ /* 0x000fe4000f8e020b */
[----:B------:R-:W-:-:S02]  /*0a00*/  USHF.R.S32.HI UR10, URZ, 0x1f, UR28 ;  /* 0x0000001f3f0a7899 */ /* 0x000fc4000801141c */
[----:B------:R-:W-:Y:S02]  /*0a10*/  UIADD3 UR19, UR19, UR11, URZ ;  /* 0x0000000b13137290 */ /* 0x000fe4000fffe03f */
[----:B------:R-:W-:Y:S02]  /*0a20*/  UIMAD UR10, UR10, UR4, URZ ;  /* 0x000000040a0a72a4 */ /* 0x000fe4000f8e023f */
[----:B------:R-:W-:Y:S02]  /*0a30*/  UIMAD.WIDE.U32 UR18, UR28, UR4, UR18 ;  /* 0x000000041c1272a5 */ /* 0x000fe4000f8e0012 */
[----:B------:R-:W-:-:S04]  /*0a40*/  UIMAD UR5, UR28, UR5, UR10 ;  /* 0x000000051c0572a4 */ /* 0x000fc8000f8e020a */
[----:B------:R-:W-:-:S12]  /*0a50*/  UIADD3 UR5, UR19, UR5, URZ ;  /* 0x0000000513057290 */ /* 0x000fd8000fffe03f */
.L_x_356:
[----:B------:R-:W1:Y:S01]  /*0a60*/  S2UR UR19, SR_CgaCtaId ;  /* 0x00000000001379c3 */ /* 0x000e620000008800 */
[----:B------:R-:W-:Y:S01]  /*0a70*/  @!P1 IMAD.IADD R2, R2, 0x1, -R5 ;  /* 0x0000000102029824 */ /* 0x000fe200078e0a05 */
[----:B------:R-:W-:Y:S01]  /*0a80*/  UIADD3 UR14, -UR23, UR17, URZ ;  /* 0x00000011170e7290 */ /* 0x000fe2000fffe13f */
[----:B------:R-:W-:Y:S01]  /*0a90*/  SHF.R.S32.HI R101, RZ, 0x1f, R100 ;  /* 0x0000001fff657819 */ /* 0x000fe20000011464 */
[----:B------:R-:W-:Y:S01]  /*0aa0*/  ULDC.64 UR10, c[0x0][0x258] ;  /* 0x00009600000a7ab9 */ /* 0x000fe20000000a00 */
[----:B------:R-:W-:Y:S01]  /*0ab0*/  ISETP.GE.AND P5, PT, R0, RZ, PT ;  /* 0x000000ff0000720c */ /* 0x000fe20003fa6270 */
[----:B------:R-:W-:Y:S01]  /*0ac0*/  UIMAD UR4, UR27, UR10, URZ ;  /* 0x0000000a1b0472a4 */ /* 0x000fe2000f8e023f */
[----:B------:R-:W-:Y:S01]  /*0ad0*/  ISETP.GE.U32.AND P4, PT, R2, R5, PT ;  /* 0x000000050200720c */ /* 0x000fe20003f86070 */
[----:B------:R-:W-:Y:S01]  /*0ae0*/  IMAD.U32 R0, RZ, RZ, UR10 ;  /* 0x0000000aff007e24 */ /* 0x000fe2000f8e00ff */
[----:B------:R-:W-:Y:S01]  /*0af0*/  IADD3 R2, P0, R100, UR20, RZ ;  /* 0x0000001464027c10 */ /* 0x000fe2000ff1e0ff */
[----:B------:R-:W-:Y:S01]  /*0b00*/  UIMAD UR11, UR30, UR11, UR4 ;  /* 0x0000000b1e0b72a4 */ /* 0x000fe2000f8e0204 */
[C---:B------:R-:W-:Y:S01]  /*0b10*/  ISETP.GE.AND P3, PT, R14.reuse, UR14, PT ;  /* 0x0000000e0e007c0c */ /* 0x040fe2000bf66270 */
[C---:B------:R-:W-:Y:S01]  /*0b20*/  VIADD R20, R14.reuse, 0x10 ;  /* 0x000000100e147836 */ /* 0x040fe20000000000 */
[----:B------:R-:W-:Y:S01]  /*0b30*/  IADD3.X R3, R101, UR13, RZ, P0, !PT ;  /* 0x0000000d65037c10 */ /* 0x000fe200087fe4ff */
[----:B------:R-:W-:Y:S01]  /*0b40*/  UMOV UR4, 0x400 ;  /* 0x0000040000047882 */ /* 0x000fe20000000000 */
[----:B------:R-:W-:Y:S01]  /*0b50*/  SHF.R.S32.HI R15, RZ, 0x1f, R14 ;  /* 0x0000001fff0f7819 */ /* 0x000fe2000001140e */
[----:B------:R-:W-:Y:S01]  /*0b60*/  VIADD R23, R14, 0x20 ;  /* 0x000000200e177836 */ /* 0x000fe20000000000 */
[----:B------:R-:W-:Y:S01]  /*0b70*/  BSSY B0, `(.L_x_357) ;  /* 0x0000023000007945 */ /* 0x000fe20003800000 */
[----:B------:R-:W-:Y:S01]  /*0b80*/  IMAD.WIDE.U32 R10, R0, UR30, R2 ;  /* 0x0000001e000a7c25 */ /* 0x000fe2000f8e0002 */
[----:B------:R-:W-:-:S02]  /*0b90*/  ISETP.NE.AND P6, PT, R17, RZ, PT ;  /* 0x000000ff1100720c */ /* 0x000fc40003fc5270 */
[----:B------:R-:W-:Y:S01]  /*0ba0*/  ISETP.GE.AND P2, PT, R20, UR14, PT ;  /* 0x0000000e14007c0c */ /* 0x000fe2000bf46270 */
[C---:B------:R-:W-:Y:S01]  /*0bb0*/  VIADD R22, R14.reuse, 0x30 ;  /* 0x000000300e167836 */ /* 0x040fe20000000000 */
[----:B-1----:R-:W-:Y:S01]  /*0bc0*/  ULEA UR4, UR19, UR4, 0x18 ;  /* 0x0000000413047291 */ /* 0x002fe2000f8ec03f */
[----:B------:R-:W-:Y:S02]  /*0bd0*/  VIADD R21, R14, 0x40 ;  /* 0x000000400e157836 */ /* 0x000fe40000000000 */
[----:B------:R-:W-:Y:S01]  /*0be0*/  @!P1 VIADD R12, R12, 0x1 ;  /* 0x000000010c0c9836 */ /* 0x000fe20000000000 */
[----:B------:R-:W-:Y:S01]  /*0bf0*/  ISETP.GE.AND P1, PT, R23, UR14, PT ;  /* 0x0000000e17007c0c */ /* 0x000fe2000bf26270 */
[----:B------:R-:W-:Y:S01]  /*0c00*/  IMAD.U32 R6, RZ, RZ, UR16 ;  /* 0x00000010ff067e24 */ /* 0x000fe2000f8e00ff */
[----:B------:R-:W-:Y:S01]  /*0c10*/  ISETP.GE.AND P0, PT, R22, UR14, PT ;  /* 0x0000000e16007c0c */ /* 0x000fe2000bf06270 */
[----:B------:R-:W-:Y:S01]  /*0c20*/  VIADD R9, R11, UR11 ;  /* 0x0000000b0b097c36 */ /* 0x000fe20008000000 */
[----:B------:R-:W-:Y:S01]  /*0c30*/  LEA R228, R228, UR4, 0x1 ;  /* 0x00000004e4e47c11 */ /* 0x000fe2000f8e08ff */
[----:B------:R-:W-:Y:S01]  /*0c40*/  @P4 VIADD R12, R12, 0x1 ;  /* 0x000000010c0c4836 */ /* 0x000fe20000000000 */
[----:B------:R-:W-:Y:S01]  /*0c50*/  ISETP.GE.AND P4, PT, R21, UR14, PT ;  /* 0x0000000e15007c0c */ /* 0x000fe2000bf86270 */
[----:B------:R-:W-:-:S04]  /*0c60*/  IMAD.WIDE R6, R6, 0x80, R14 ;  /* 0x0000008006067825 */ /* 0x000fc800078e020e */
[----:B------:R-:W-:Y:S01]  /*0c70*/  VIADD R24, R14, 0x50 ;  /* 0x000000500e187836 */ /* 0x000fe20000000000 */
[----:B------:R-:W-:Y:S07]  /*0c80*/  @P3 BRA `(.L_x_358) ;  /* 0x0000000000443947 */ /* 0x000fee0003800000 */
        /* <DEDUP_REMOVED lines=17> */
.L_x_358:
[----:B------:R-:W-:Y:S05]  /*0da0*/  BSYNC B0 ;  /* 0x0000000000007941 */ /* 0x000fea0003800000 */
.L_x_357:
[----:B------:R-:W-:Y:S01]  /*0db0*/  BSSY B0, `(.L_x_359) ;  /* 0x0000019000007945 */ /* 0x000fe20003800000 */
[----:B------:R-:W-:Y:S01]  /*0dc0*/  ISETP.GE.AND P3, PT, R24, UR14, PT ;  /* 0x0000000e18007c0c */ /* 0x000fe2000bf66270 */
[----:B------:R-:W-:Y:S01]  /*0dd0*/  VIADD R19, R14, 0x60 ;  /* 0x000000600e137836 */ /* 0x000fe20000000000 */
[----:B------:R-:W-:Y:S01]  /*0de0*/  LEA.HI R26, R27, R220, RZ, 0x4 ;  /* 0x000000dc1b1a7211 */ /* 0x000fe200078f20ff */
        /* <DEDUP_REMOVED lines=21> */
.L_x_360:
[----:B------:R-:W-:Y:S05]  /*0f40*/  BSYNC B0 ;  /* 0x0000000000007941 */ /* 0x000fea0003800000 */
.L_x_359:
[----:B------:R-:W-:Y:S01]  /*0f50*/  LOP3.LUT R0, R26, 0xfffffff0, RZ, 0xc0, !PT ;  /* 0xfffffff01a007812 */ /* 0x000fe200078ec0ff */
[----:B------:R-:W-:Y:S01]  /*0f60*/  BSSY B0, `(.L_x_361) ;  /* 0x0000019000007945 */ /* 0x000fe20003800000 */
[----:B------:R-:W-:Y:S01]  /*0f70*/  ISETP.GE.AND P2, PT, R19, UR14, PT ;  /* 0x0000000e13007c0c */ /* 0x000fe2000bf46270 */
[----:B------:R-:W-:Y:S02]  /*0f80*/  VIADD R18, R14, 0x70 ;  /* 0x000000700e127836 */ /* 0x000fe40000000000 */
        /* <DEDUP_REMOVED lines=22> */
.L_x_362:
[----:B------:R-:W-:Y:S05]  /*10f0*/  BSYNC B0 ;  /* 0x0000000000007941 */ /* 0x000fea0003800000 */
.L_x_361:
[----:B------:R-:W-:Y:S01]  /*1100*/  SHF.R.S32.HI R0, RZ, 0x1f, R13 ;  /* 0x0000001fff007819 */ /* 0x000fe2000001140d */
[----:B------:R-:W-:Y:S01]  /*1110*/  BSSY B0, `(.L_x_363) ;  /* 0x0000018000007945 */ /* 0x000fe20003800000 */
[----:B------:R-:W-:Y:S02]  /*1120*/  ISETP.GE.AND P1, PT, R18, UR14, PT ;  /* 0x0000000e12007c0c */ /* 0x000fe4000bf26270 */
        /* <DEDUP_REMOVED lines=22> */
.L_x_364:
[----:B------:R-:W-:Y:S05]  /*1290*/  BSYNC B0 ;  /* 0x0000000000007941 */ /* 0x000fea0003800000 */
.L_x_363:
        /* <DEDUP_REMOVED lines=22> */
.L_x_366:
[----:B------:R-:W-:Y:S05]  /*1400*/  BSYNC B0 ;  /* 0x0000000000007941 */ /* 0x000fea0003800000 */
.L_x_365:
        /* <DEDUP_REMOVED lines=22> */
.L_x_368:
[----:B------:R-:W-:Y:S05]  /*1570*/  BSYNC B0 ;  /* 0x0000000000007941 */ /* 0x000fea0003800000 */
.L_x_367:
        /* <DEDUP_REMOVED lines=22> */
.L_x_370:
[----:B------:R-:W-:Y:S05]  /*16e0*/  BSYNC B0 ;  /* 0x0000000000007941 */ /* 0x000fea0003800000 */
.L_x_369:
[----:B------:R-:W-:Y:S01]  /*16f0*/  UIADD3 UR10, UR26, 0x7f, URZ ;  /* 0x0000007f1a0a7890 */ /* 0x000fe2000fffe03f */
[----:B------:R-:W-:Y:S01]  /*1700*/  LOP3.LUT R0, R25, 0xfffffff8, RZ, 0xc0, !PT ;  /* 0xfffffff819007812 */ /* 0x000fe200078ec0ff */
[----:B------:R-:W-:Y:S01]  /*1710*/  BSSY B0, `(.L_x_371) ;  /* 0x000001b000007945 */ /* 0x000fe20003800000 */
[----:B------:R-:W-:Y:S01]  /*1720*/  @!P5 IMAD.MOV R12, RZ, RZ, -R12 ;  /* 0x000000ffff0cd224 */ /* 0x000fe200078e0a0c */
[----:B------:R-:W-:Y:S01]  /*1730*/  USHF.R.S32.HI UR20, URZ, 0x1f, UR10 ;  /* 0x0000001f3f147899 */ /* 0x000fe2000801140a */
[----:B------:R-:W-:Y:S01]  /*1740*/  @!P6 LOP3.LUT R12, RZ, R17, RZ, 0x33, !PT ;  /* 0x00000011ff0ce212 */ /* 0x000fe200078e33ff */
[----:B------:R-:W-:Y:S02]  /*1750*/  IMAD.IADD R16, R13, 0x1, -R0 ;  /* 0x000000010d107824 */ /* 0x000fe400078e0a00 */
[----:B------:R-:W-:Y:S01]  /*1760*/  ULEA.HI UR20, UR20, UR10, URZ, 0x7 ;  /* 0x0000000a14147291 */ /* 0x000fe2000f8f383f */
[----:B------:R-:W-:Y:S11]  /*1770*/  @P1 BRA `(.L_x_372) ;  /* 0x0000000000501947 */ /* 0x000ff60003800000 */
        /* <DEDUP_REMOVED lines=9> */
[----:B--2-4-:R-:W-:-:S04]  /*1810*/  IMAD.WIDE.U32 R4, R0, UR10, R2 ;  /* 0x0000000a00047c25 */ /* 0x014fc8000f8e0002 */
        /* <DEDUP_REMOVED lines=10> */
.L_x_372:
[----:B------:R-:W-:Y:S05]  /*18c0*/  BSYNC B0 ;  /* 0x0000000000007941 */ /* 0x000fea0003800000 */
.L_x_371:
[----:B------:R-:W-:Y:S01]  /*18d0*/  IMAD R6, R15, UR8, RZ ;  /* 0x000000080f067c24 */ /* 0x000fe2000f8e02ff */
[----:B------:R-:W-:Y:S01]  /*18e0*/  SHF.R.S32.HI R0, RZ, 0x1f, R12 ;  /* 0x0000001fff007819 */ /* 0x000fe2000001140c */
[C---:B--2---:R-:W-:Y:S01]  /*18f0*/  IMAD.WIDE.U32 R2, R14.reuse, UR8, R100 ;  /* 0x000000080e027c25 */ /* 0x044fe2000f8e0064 */
[----:B------:R-:W-:Y:S01]  /*1900*/  ULDC.64 UR10, c[0x0][0x260] ;  /* 0x00009800000a7ab9 */ /* 0x000fe20000000a00 */
[----:B------:R-:W-:Y:S01]  /*1910*/  ULEA.HI.SX32 UR19, UR20, 0xffffffff, 0x19 ;  /* 0xffffffff14137891 */ /* 0x000fe2000f8fca3f */
[----:B------:R-:W-:Y:S01]  /*1920*/  BSSY B0, `(.L_x_373) ;  /* 0x0000036000007945 */ /* 0x000fe20003800000 */
[----:B------:R-:W-:Y:S01]  /*1930*/  IMAD R6, R14, UR9, R6 ;  /* 0x000000090e067c24 */ /* 0x000fe2000f8e0206 */
[----:B------:R-:W-:Y:S01]  /*1940*/  IADD3 R2, P1, R2, UR22, RZ ;  /* 0x0000001602027c10 */ /* 0x000fe2000ff3e0ff */
[----:B----4-:R-:W-:Y:S01]  /*1950*/  IMAD.WIDE.U32 R4, R14, UR6, R100 ;  /* 0x000000060e047c25 */ /* 0x010fe2000f8e0064 */
[----:B------:R-:W-:Y:S02]  /*1960*/  USHF.L.U64.HI UR21, UR8, 0x7, UR9 ;  /* 0x0000000708157899 */ /* 0x000fe40008010209 */
[----:B------:R-:W-:Y:S01]  /*1970*/  IADD3.X R3, R3, UR12, R6, P1, !PT ;  /* 0x0000000c03037c10 */ /* 0x000fe20008ffe406 */
[----:B------:R-:W-:Y:S01]  /*1980*/  IMAD R7, R15, UR6, RZ ;  /* 0x000000060f077c24 */ /* 0x000fe2000f8e02ff */
[----:B------:R-:W-:Y:S01]  /*1990*/  IADD3 R8, P0, R4, UR18, RZ ;  /* 0x0000001204087c10 */ /* 0x000fe2000ff1e0ff */
[----:B------:R-:W-:Y:S01]  /*19a0*/  IMAD R4, R0, UR10, RZ ;  /* 0x0000000a00047c24 */ /* 0x000fe2000f8e02ff */
[----:B------:R-:W-:Y:S01]  /*19b0*/  UIMAD UR18, UR19, -0x80, UR26 ;  /* 0xffffff80131278a4 */ /* 0x000fe2000f8e021a */
[----:B------:R-:W-:Y:S01]  /*19c0*/  IMAD R7, R14, UR7, R7 ;  /* 0x000000070e077c24 */ /* 0x000fe2000f8e0207 */
[----:B------:R-:W-:Y:S01]  /*19d0*/  R2P PR, R16, 0x6 ;  /* 0x0000000610007804 */ /* 0x000fe20000000000 */
[C---:B------:R-:W-:Y:S01]  /*19e0*/  IMAD.WIDE.U32 R10, R12.reuse, UR10, R2 ;  /* 0x0000000a0c0a7c25 */ /* 0x040fe2000f8e0002 */
[----:B------:R-:W-:Y:S01]  /*19f0*/  USHF.L.U32 UR22, UR8, 0x7, URZ ;  /* 0x0000000708167899 */ /* 0x000fe2000800063f */
[----:B------:R-:W-:Y:S01]  /*1a00*/  MOV R6, UR19 ;  /* 0x0000001300067c02 */ /* 0x000fe20008000f00 */
[----:B------:R-:W-:Y:S01]  /*1a10*/  UIMAD UR12, UR21, UR19, URZ ;  /* 0x00000013150c72a4 */ /* 0x000fe2000f8e023f */
[----:B------:R-:W-:Y:S01]  /*1a20*/  IADD3.X R9, R5, UR5, R7, P0, !PT ;  /* 0x0000000505097c10 */ /* 0x000fe200087fe407 */
[C---:B------:R-:W-:Y:S01]  /*1a30*/  IMAD R5, R12.reuse, UR11, R4 ;  /* 0x0000000b0c057c24 */ /* 0x040fe2000f8e0204 */
[----:B------:R-:W-:Y:S01]  /*1a40*/  ULDC.64 UR10, c[0x0][0x268] ;  /* 0x00009a00000a7ab9 */ /* 0x000fe20000000a00 */
[----:B------:R-:W-:Y:S01]  /*1a50*/  MOV R226, R10 ;  /* 0x0000000a00e27202 */ /* 0x000fe20000000f00 */
[----:B------:R2:W-:Y:S01]  /*1a60*/  STL.64 [R1+0x8], R10 ;  /* 0x0000080a01007387 */ /* 0x0005e20000100a00 */
[----:B------:R-:W-:Y:S01]  /*1a70*/  IMAD.IADD R227, R11, 0x1, R5 ;  /* 0x000000010be37824 */ /* 0x000fe200078e0205 */
[----:B------:R-:W-:Y:S01]  /*1a80*/  USHF.R.S32.HI UR5, URZ, 0x1f, UR19 ;  /* 0x0000001f3f057899 */ /* 0x000fe20008011413 */
[----:B------:R-:W-:Y:S01]  /*1a90*/  IMAD.WIDE.U32 R28, R12, UR10, R8 ;  /* 0x0000000a0c1c7c25 */ /* 0x000fe2000f8e0008 */
[----:B------:R-:W-:-:S02]  /*1aa0*/  ISETP.GE.AND P0, PT, R20, UR18, PT ;  /* 0x0000001214007c0c */ /* 0x000fc4000bf06270 */
[----:B------:R2:W-:Y:S01]  /*1ab0*/  STL.64 [R1], R226 ;  /* 0x000000e201007387 */ /* 0x0005e20000100a00 */
[----:B------:R-:W-:Y:S01]  /*1ac0*/  IMAD.MOV.U32 R3, RZ, RZ, 0x10 ;  /* 0x00000010ff037424 */ /* 0x000fe200078e00ff */
[----:B------:R-:W-:Y:S01]  /*1ad0*/  UIMAD UR12, UR5, UR22, UR12 ;  /* 0x00000016050c72a4 */ /* 0x000fe2000f8e020c */
[----:B------:R-:W-:Y:S01]  /*1ae0*/  IMAD R0, R0, UR10, RZ ;  /* 0x0000000a00007c24 */ /* 0x000fe2000f8e02ff */
[----:B------:R2:W-:Y:S01]  /*1af0*/  STL.64 [R1+0x70], R28 ;  /* 0x0000701c01007387 */ /* 0x0005e20000100a00 */
[----:B------:R-:W-:Y:S01]  /*1b00*/  IMAD.WIDE.U32 R6, R6, UR22, R226 ;  /* 0x0000001606067c25 */ /* 0x000fe2000f8e00e2 */
[----:B------:R-:W-:Y:S02]  /*1b10*/  SEL R3, R3, 0xfffffff0, !P1 ;  /* 0xfffffff003037807 */ /* 0x000fe40004800000 */
[----:B------:R-:W-:Y:S01]  /*1b20*/  ISETP.GE.AND P1, PT, R14, UR18, PT ;  /* 0x000000120e007c0c */ /* 0x000fe2000bf26270 */
[----:B------:R-:W-:Y:S01]  /*1b30*/  IMAD.MOV.U32 R37, RZ, RZ, 0x20 ;  /* 0x00000020ff257424 */ /* 0x000fe200078e00ff */
[----:B------:R-:W-:Y:S01]  /*1b40*/  ISETP.GE.AND P6, PT, R23, UR18, PT ;  /* 0x0000001217007c0c */ /* 0x000fe2000bfc6270 */
[----:B------:R-:W-:Y:S01]  /*1b50*/  IMAD R17, R12, UR11, R0 ;  /* 0x0000000b0c117c24 */ /* 0x000fe2000f8e0200 */
[----:B------:R-:W-:Y:S01]  /*1b60*/  ISETP.GE.AND P5, PT, R22, UR18, PT ;  /* 0x0000001216007c0c */ /* 0x000fe2000bfa6270 */
[----:B------:R-:W-:Y:S01]  /*1b70*/  VIADD R9, R7, UR12 ;  /* 0x0000000c07097c36 */ /* 0x000fe20008000000 */
[----:B------:R-:W-:-:S02]  /*1b80*/  SEL R4, R37, 0xffffffe0, !P2 ;  /* 0xffffffe025047807 */ /* 0x000fc40005000000 */
[----:B------:R-:W-:Y:S02]  /*1b90*/  ISETP.GE.AND P4, PT, R21, UR18, PT ;  /* 0x0000001215007c0c */ /* 0x000fe4000bf86270 */
[----:B------:R-:W-:Y:S02]  /*1ba0*/  ISETP.GE.AND P3, PT, R24, UR18, PT ;  /* 0x0000001218007c0c */ /* 0x000fe4000bf66270 */
[----:B------:R-:W-:Y:S01]  /*1bb0*/  ISETP.GE.AND P2, PT, R19, UR18, PT ;  /* 0x0000001213007c0c */ /* 0x000fe2000bf46270 */
[----:B------:R-:W-:-:S12]  /*1bc0*/  @P1 BRA `(.L_x_374) ;  /* 0x00000000002c1947 */ /* 0x000fd80003800000 */
[----:B------:R-:W-:Y:S02]  /*1bd0*/  ULDC UR10, c[0x0][0x2d0] ;  /* 0x0000b400000a7ab9 */ /* 0x000fe40000000800 */
[----:B------:R-:W-:-:S13]  /*1be0*/  ISETP.GE.AND P1, PT, R100, UR10, PT ;  /* 0x0000000a64007c0c */ /* 0x000fda000bf26270 */
[----:B------:R4:W-:Y:S01]  /*1bf0*/  @P1 STS.128 [R228+0x4000], RZ ;  /* 0x004000ffe4001388 */ /* 0x0009e20000000c00 */
[----:B------:R-:W-:Y:S05]  /*1c00*/  @P1 BRA `(.L_x_374) ;  /* 0x00000000001c1947 */ /* 0x000fea0003800000 */
[----:B------:R-:W-:Y:S02]  /*1c10*/  ULDC.64 UR10, c[0x0][0x218] ;  /* 0x00008600000a7ab9 */ /* 0x000fe40000000a00 */
[----:B--2---:R-:W-:-:S04]  /*1c20*/  LEA R10, P1, R6, UR10, 0x1 ;  /* 0x0000000a060a7c11 */ /* 0x004fc8000f8208ff */
[----:B------:R-:W-:-:S05]  /*1c30*/  LEA.HI.X R11, R6, UR11, R9, 0x1, P1 ;  /* 0x0000000b060b7c11 */ /* 0x000fca00088f0c09 */
[----:B------:R-:W-:Y:S01]  /*1c40*/  @!PT LDS RZ, [RZ] ;  /* 0x00000000fffff984 */ /* 0x000fe20000000800 */
[----:B------:R-:W-:Y:S01]  /*1c50*/  @!PT LDS RZ, [RZ] ;  /* 0x00000000fffff984 */ /* 0x000fe20000000800 */
[----:B------:R-:W-:Y:S01]  /*1c60*/  @!PT LDS RZ, [RZ] ;  /* 0x00000000fffff984 */ /* 0x000fe20000000800 */
[----:B------:R2:W-:Y:S04]  /*1c70*/  LDGSTS.E.BYPASS.LTC128B.128 [R228+0x4000], desc[UR24][R10.64] ;  /* 0x040000000ae47fae */ /* 0x0005e8000b901d58 */
.L_x_374:
[----:B------:R-:W-:Y:S05]  /*1c80*/  BSYNC B0 ;  /* 0x0000000000007941 */ /* 0x000fea0003800000 */
.L_x_373:
[----:B------:R-:W-:Y:S01]  /*1c90*/  USHF.L.U64.HI UR29, UR8, 0x4, UR9 ;  /* 0x00000004081d7899 */ /* 0x000fe20008010209 */
[----:B------:R-:W-:Y:S01]  /*1ca0*/  BSSY B0, `(.L_x_375) ;  /* 0x0000011000007945 */ /* 0x000fe20003800000 */
[----:B------:R-:W-:Y:S01]  /*1cb0*/  USHF.L.U32 UR31, UR8, 0x4, URZ ;  /* 0x00000004081f7899 */ /* 0x000fe2000800063f */
[----:B------:R-:W-:Y:S02]  /*1cc0*/  ISETP.GE.AND P1, PT, R18, UR18, PT ;  /* 0x0000001212007c0c */ /* 0x000fe4000bf26270 */
[----:B------:R-:W-:Y:S11]  /*1cd0*/  @P0 BRA `(.L_x_376) ;  /* 0x0000000000340947 */ /* 0x000ff60003800000 */
        /* <DEDUP_REMOVED lines=13> */
.L_x_376:
[----:B------:R-:W-:Y:S05]  /*1db0*/  BSYNC B0 ;  /* 0x0000000000007941 */ /* 0x000fea0003800000 */
.L_x_375:
        /* <DEDUP_REMOVED lines=18> */
.L_x_378:
[----:B------:R-:W-:Y:S05]  /*1ee0*/  BSYNC B0 ;  /* 0x0000000000007941 */ /* 0x000fea0003800000 */
.L_x_377:
        /* <DEDUP_REMOVED lines=18> */
.L_x_380:
[----:B------:R-:W-:Y:S05]  /*2010*/  BSYNC B0 ;  /* 0x0000000000007941 */ /* 0x000fea0003800000 */
.L_x_379:
        /* <DEDUP_REMOVED lines=18> */
.L_x_382:
[----:B------:R-:W-:Y:S05]  /*2140*/  BSYNC B0 ;  /* 0x0000000000007941 */ /* 0x000fea0003800000 */
.L_x_381:
        /* <DEDUP_REMOVED lines=19> */
.L_x_384:
[----:B------:R-:W-:Y:S05]  /*2280*/  BSYNC B0 ;  /* 0x0000000000007941 */ /* 0x000fea0003800000 */
.L_x_383:
        /* <DEDUP_REMOVED lines=19> */
.L_x_386:
[----:B------:R-:W-:Y:S05]  /*23c0*/  BSYNC B0 ;  /* 0x0000000000007941 */ /* 0x000fea0003800000 */
.L_x_385:
        /* <DEDUP_REMOVED lines=18> */
.L_x_388:
[----:B------:R-:W-:Y:S05]  /*24f0*/  BSYNC B0 ;  /* 0x0000000000007941 */ /* 0x000fea0003800000 */
.L_x_387:
[----:B------:R-:W-:Y:S01]  /*2500*/  ULDC.64 UR12, c[0x0][0x3c8] ;  /* 0x0000f200000c7ab9 */ /* 0x000fe20000000a00 */
[----:B------:R-:W0:Y:S01]  /*2510*/  LDGDEPBAR ;  /* 0x00000000000079af */ /* 0x000e220000000000 */
[----:B------:R-:W-:-:S04]  /*2520*/  UISETP.NE.U32.AND UP1, UPT, UR12, URZ, UPT ;  /* 0x0000003f0c00728c */ /* 0x000fc8000bf25070 */
[----:B------:R-:W-:-:S06]  /*2530*/  UISETP.NE.AND.EX UP1, UPT, UR13, URZ, UPT, UP1 ;  /* 0x0000003f0d00728c */ /* 0x000fcc000bf25310 */
[----:B------:R-:W-:-:S05]  /*2540*/  PLOP3.LUT P2, PT, PT, PT, UP1, 0x80, 0x0 ;  /* 0x000000000000781c */ /* 0x000fca0003f4f018 */
[----:B------:R-:W-:Y:S01]  /*2550*/  @UP1 USHF.R.S32.HI UR32, URZ, 0x1f, UR28 ;  /* 0x0000001f3f201899 */ /* 0x000fe2000801141c */
[----:B------:R-:W-:Y:S01]  /*2560*/  @UP1 ULDC.64 UR10, c[0x0][0x3d0] ;  /* 0x0000f400000a1ab9 */ /* 0x000fe20000000a00 */
[----:B------:R-:W-:Y:S02]  /*2570*/  @UP1 UMOV UR34, UR30 ;  /* 0x0000001e00221c82 */ /* 0x000fe40008000000 */
[----:B------:R-:W-:Y:S01]  /*2580*/  @UP1 UIMAD UR32, UR32, UR10, URZ ;  /* 0x0000000a202012a4 */ /* 0x000fe2000f8e023f */
[----:B------:R-:W-:Y:S02]  /*2590*/  @UP1 UMOV UR35, UR27 ;  /* 0x0000001b00231c82 */ /* 0x000fe40008000000 */
[----:B------:R-:W-:Y:S01]  /*25a0*/  @UP1 UIMAD.WIDE.U32 UR34, UR28, UR10, UR34 ;  /* 0x0000000a1c2212a5 */ /* 0x000fe2000f8e0022 */
[----:B------:R-:W-:Y:S01]  /*25b0*/  SHF.R.S32.HI R2, RZ, 0x4, R26 ;  /* 0x00000004ff027819 */ /* 0x000fe2000001141a */
[----:B------:R-:W-:Y:S01]  /*25c0*/  @UP1 UIMAD UR11, UR28, UR11, UR32 ;  /* 0x0000000b1c0b12a4 */ /* 0x000fe2000f8e0220 */
[----:B------:R-:W-:-:S04]  /*25d0*/  DEPBAR.LE SB0, 0x0 ;  /* 0x000080000000791a */ /* 0x000fc80000000000 */
[----:B------:R-:W-:Y:S02]  /*25e0*/  @UP1 ULEA UR12, UP0, UR34, UR12, 0x2 ;  /* 0x0000000c220c1291 */ /* 0x000fe4000f80103f */
[----:B------:R-:W-:Y:S01]  /*25f0*/  @UP1 UIADD3 UR11, UR35, UR11, URZ ;  /* 0x0000000b230b1290 */ /* 0x000fe2000fffe03f */
[----:B------:R-:W-:-:S03]  /*2600*/  @UP1 ULDC UR10, c[0x0][0x2e8] ;  /* 0x0000ba00000a1ab9 */ /* 0x000fc60000000800 */
[----:B------:R-:W-:Y:S01]  /*2610*/  @UP1 ULEA.HI.X UR13, UR34, UR13, UR11, 0x2, UP0 ;  /* 0x0000000d220d1291 */ /* 0x000fe200080f140b */
[----:B------:R-:W-:-:S05]  /*2620*/  IMAD.U32 R6, RZ, RZ, UR12 ;  /* 0x0000000cff067e24 */ /* 0x000fca000f8e00ff */
[----:B------:R-:W-:-:S05]  /*2630*/  IMAD.U32 R7, RZ, RZ, UR13 ;  /* 0x0000000dff077e24 */ /* 0x000fca000f8e00ff */
[----:B-1----:R1:W5:Y:S01]  /*2640*/  @P2 LDG.E R9, desc[UR24][R6.64] ;  /* 0x0000001806092981 */ /* 0x002362000c1e1900 */
[----:B------:R-:W-:Y:S01]  /*2650*/  LEA.HI R0, R26, R2, RZ, 0x1 ;  /* 0x000000021a007211 */ /* 0x000fe200078f08ff */
[----:B------:R-:W5:Y:S01]  /*2660*/  @P2 MUFU.RCP R8, UR10 ;  /* 0x0000000a00082d08 */ /* 0x000f620008001000 */
[----:B------:R-:W-:Y:S01]  /*2670*/  ISETP.GE.AND P1, PT, R14, UR18, PT ;  /* 0x000000120e007c0c */ /* 0x000fe2000bf26270 */
[----:B------:R-:W-:Y:S01]  /*2680*/  BAR.SYNC.DEFER_BLOCKING 0x0 ;  /* 0x0000000000007b1d */ /* 0x000fe20000010000 */
[----:B------:R-:W-:Y:S01]  /*2690*/  LOP3.LUT R0, R0, 0xfffffffe, RZ, 0xc0, !PT ;  /* 0xfffffffe00007812 */ /* 0x000fe200078ec0ff */
[----:B------:R-:W-:Y:S01]  /*26a0*/  IMAD.SHL.U32 R5, R14, 0x8, RZ ;  /* 0x000000080e057824 */ /* 0x000fe200078e00ff */
[----:B------:R-:W-:Y:S01]  /*26b0*/  UIMAD UR5, UR5, UR6, URZ ;  /* 0x00000006050572a4 */ /* 0x000fe2000f8e023f */
[----:B--2---:R-:W-:Y:S01]  /*26c0*/  IMAD.IADD R12, R29, 0x1, R17 ;  /* 0x000000011d0c7824 */ /* 0x004fe200078e0211 */
[----:B------:R-:W-:Y:S01]  /*26d0*/  UIMAD.WIDE.U32 UR12, UR19, UR6, URZ ;  /* 0x00000006130c72a5 */ /* 0x000fe2000f8e003f */
[----:B------:R-:W-:Y:S01]  /*26e0*/  IMAD.IADD R10, R2, 0x1, -R0 ;  /* 0x00000001020a7824 */ /* 0x000fe200078e0a00 */
[----:B------:R-:W-:Y:S01]  /*26f0*/  UIMAD UR5, UR19, UR7, UR5 ;  /* 0x00000007130572a4 */ /* 0x000fe2000f8e0205 */
[----:B------:R-:W-:Y:S01]  /*2700*/  IMAD.SHL.U32 R0, R36, 0x40, RZ ;  /* 0x0000004024007824 */ /* 0x000fe200078e00ff */
[----:B------:R2:W-:Y:S01]  /*2710*/  STL [R1+0x78], R12 ;  /* 0x0000780c01007387 */ /* 0x0005e20000100800 */
[----:B------:R-:W-:Y:S01]  /*2720*/  IMAD.SHL.U32 R2, R16, 0x40, RZ ;  /* 0x0000004010027824 */ /* 0x000fe200078e00ff */
[----:B------:R-:W-:Y:S01]  /*2730*/  UIADD3 UR5, UR13, UR5, URZ ;  /* 0x000000050d057290 */ /* 0x000fe2000fffe03f */
[----:B------:R-:W-:Y:S01]  /*2740*/  LEA.HI R219, R27, R220, RZ, 0x5 ;  /* 0x000000dc1bdb7211 */ /* 0x000fe200078f28ff */
[----:B------:R-:W-:Y:S01]  /*2750*/  BSSY B0, `(.L_x_389) ;  /* 0x000002a000007945 */ /* 0x000fe20003800000 */
[----:B------:R-:W-:-:S02]  /*2760*/  LOP3.LUT R0, R0, 0x1c0, RZ, 0xc0, !PT ;  /* 0x000001c000007812 */ /* 0x000fc400078ec0ff */
[----:B------:R-:W-:Y:S02]  /*2770*/  LOP3.LUT R2, R2, 0x1c0, RZ, 0xc0, !PT ;  /* 0x000001c002027812 */ /* 0x000fe400078ec0ff */
[----:B------:R-:W-:Y:S02]  /*2780*/  SHF.R.S32.HI R218, RZ, 0x5, R219 ;  /* 0x00000005ffda7819 */ /* 0x000fe400000114db */
[----:B------:R-:W-:Y:S01]  /*2790*/  ISETP.GE.AND P0, PT, R20, UR18, PT ;  /* 0x0000001214007c0c */ /* 0x000fe2000bf06270 */
[----:B-1----:R-:W-:Y:S01]  /*27a0*/  IMAD.SHL.U32 R7, R10, 0x8, RZ ;  /* 0x000000080a077824 */ /* 0x002fe200078e00ff */
[----:B------:R-:W-:Y:S02]  /*27b0*/  LOP3.LUT R6, R0, 0x8, R5, 0xf8, !PT ;  /* 0x0000000800067812 */ /* 0x000fe400078ef805 */
[----:B------:R-:W-:Y:S01]  /*27c0*/  SHF.R.U32.HI R0, RZ, 0x3, R0 ;  /* 0x00000003ff007819 */ /* 0x000fe20000011600 */
[----:B------:R2:W-:Y:S01]  /*27d0*/  @P1 STS.128 [R228+0x8000], RZ ;  /* 0x008000ffe4001388 */ /* 0x0005e20000000c00 */
[----:B------:R-:W-:-:S02]  /*27e0*/  LOP3.LUT R5, R2, 0x8, R7, 0xf8, !PT ;  /* 0x0000000802057812 */ /* 0x000fc400078ef807 */
[----:B------:R-:W-:Y:S02]  /*27f0*/  LOP3.LUT R11, R6, R0, RZ, 0x3c, !PT ;  /* 0x00000000060b7212 */ /* 0x000fe400078e3cff */
[----:B------:R-:W-:Y:S02]  /*2800*/  SHF.R.U32.HI R2, RZ, 0x3, R2 ;  /* 0x00000003ff027819 */ /* 0x000fe40000011602 */
[----:B------:R-:W-:Y:S02]  /*2810*/  ISETP.GE.AND P6, PT, R23, UR18, PT ;  /* 0x0000001217007c0c */ /* 0x000fe4000bfc6270 */
[----:B------:R-:W-:Y:S01]  /*2820*/  LOP3.LUT R103, R5, R2, RZ, 0x3c, !PT ;  /* 0x0000000205677212 */ /* 0x000fe200078e3cff */
[----:B------:R-:W-:Y:S01]  /*2830*/  IMAD.SHL.U32 R2, R25, 0x40, RZ ;  /* 0x0000004019027824 */ /* 0x000fe200078e00ff */
[----:B------:R-:W-:Y:S02]  /*2840*/  ISETP.GE.AND P5, PT, R22, UR18, PT ;  /* 0x0000001216007c0c */ /* 0x000fe4000bfa6270 */
[----:B------:R-:W-:-:S02]  /*2850*/  ISETP.GE.AND P4, PT, R21, UR18, PT ;  /* 0x0000001215007c0c */ /* 0x000fc4000bf86270 */
[----:B------:R-:W-:Y:S02]  /*2860*/  LOP3.LUT R102, R2, 0xfffffe00, RZ, 0xc0, !PT ;  /* 0xfffffe0002667812 */ /* 0x000fe400078ec0ff */
[----:B------:R-:W-:-:S03]  /*2870*/  ISETP.GE.AND P3, PT, R24, UR18, PT ;  /* 0x0000001218007c0c */ /* 0x000fc6000bf66270 */
[----:B------:R-:W-:Y:S02]  /*2880*/  IMAD R2, R218, 0x400, R102 ;  /* 0x00000400da027824 */ /* 0x000fe400078e0266 */
[----:B-----5:R-:W-:Y:S01]  /*2890*/  @P2 FMUL.FTZ R0, R9, R8 ;  /* 0x0000000809002220 */ /* 0x020fe20000410000 */
[----:B------:R-:W-:Y:S02]  /*28a0*/  IMAD.U32 R8, RZ, RZ, UR12 ;  /* 0x0000000cff087e24 */ /* 0x000fe4000f8e00ff */
[----:B------:R-:W-:Y:S02]  /*28b0*/  IMAD.U32 R9, RZ, RZ, UR13 ;  /* 0x0000000dff097e24 */ /* 0x000fe4000f8e00ff */
[----:B------:R-:W-:Y:S01]  /*28c0*/  @P2 R2UR UR10, R0 ;  /* 0x00000000000a22ca */ /* 0x000fe200000e0000 */
[----:B------:R-:W-:Y:S01]  /*28d0*/  IMAD.U32 R0, RZ, RZ, UR5 ;  /* 0x00000005ff007e24 */ /* 0x000fe2000f8e00ff */
[----:B------:R-:W-:Y:S01]  /*28e0*/  LEA R6, P2, R8, R28, 0x7 ;  /* 0x0000001c08067211 */ /* 0x000fe200078438ff */
[----:B------:R-:W-:-:S03]  /*28f0*/  UMOV UR5, URZ ;  /* 0x0000003f00057c82 */ /* 0x000fc60008000000 */
[----:B------:R-:W-:Y:S02]  /*2900*/  LEA.HI.X R7, R8, R12, R0, 0x7, P2 ;  /* 0x0000000c08077211 */ /* 0x000fe400010f3c00 */
[----:B------:R-:W-:-:S05]  /*2910*/  ISETP.GE.AND P2, PT, R19, UR18, PT ;  /* 0x0000001213007c0c */ /* 0x000fca000bf46270 */
[----:B------:R-:W-:Y:S01]  /*2920*/  @UP1 UMOV UR5, UR10 ;  /* 0x0000000a00051c82 */ /* 0x000fe20008000000 */
[----:B--2---:R-:W-:Y:S07]  /*2930*/  @P1 BRA `(.L_x_390) ;  /* 0x00000000002c1947 */ /* 0x004fee0003800000 */
        /* <DEDUP_REMOVED lines=11> */
.L_x_390:
[----:B------:R-:W-:Y:S05]  /*29f0*/  BSYNC B0 ;  /* 0x0000000000007941 */ /* 0x000fea0003800000 */
.L_x_389:
[----:B------:R1:W-:Y:S01]  /*2a00*/  @P0 STS.128 [R228+0x8800], RZ ;  /* 0x008800ffe4000388 */ /* 0x0003e20000000c00 */
[----:B------:R-:W-:Y:S01]  /*2a10*/  IMAD R0, R10, 0x200, R11 ;  /* 0x000002000a007824 */ /* 0x000fe200078e020b */
[----:B------:R-:W-:Y:S01]  /*2a20*/  BSSY B0, `(.L_x_391) ;  /* 0x0000016000007945 */ /* 0x000fe20003800000 */
[----:B------:R-:W-:Y:S01]  /*2a30*/  IMAD.IADD R2, R103, 0x1, R2 ;  /* 0x0000000167027824 */ /* 0x000fe200078e0202 */
        /* <DEDUP_REMOVED lines=20> */
.L_x_392:
[----:B------:R-:W-:Y:S05]  /*2b80*/  BSYNC B0 ;  /* 0x0000000000007941 */ /* 0x000fea0003800000 */
.L_x_391:
        /* <DEDUP_REMOVED lines=19> */
.L_x_394:
[----:B------:R-:W-:Y:S05]  /*2cc0*/  BSYNC B0 ;  /* 0x0000000000007941 */ /* 0x000fea0003800000 */
.L_x_393:
[----:B------:R1:W-:Y:S01]  /*2cd0*/  @P5 STS.128 [R228+0x9800], RZ ;  /* 0x009800ffe4005388 */ /* 0x0003e20000000c00 */
[----:B------:R-:W-:Y:S04]  /*2ce0*/  BSSY B0, `(.L_x_395) ;  /* 0x0000011000007945 */ /* 0x000fe80003800000 */
[----:B------:R-:W-:Y:S05]  /*2cf0*/  @P5 BRA `(.L_x_396) ;  /* 0x00000000003c5947 */ /* 0x000fea0003800000 */
[----:B------:R-:W-:Y:S02]  /*2d00*/  ULDC UR10, c[0x0][0x2d0] ;  /* 0x0000b400000a7ab9 */ /* 0x000fe40000000800 */
[----:B------:R-:W-:-:S13]  /*2d10*/  ISETP.GE.AND P0, PT, R100, UR10, PT ;  /* 0x0000000a64007c0c */ /* 0x000fda000bf06270 */
[----:B------:R1:W-:Y:S01]  /*2d20*/  @P0 STS.128 [R228+0x9800], RZ ;  /* 0x009800ffe4000388 */ /* 0x0003e20000000c00 */
[----:B------:R-:W-:Y:S05]  /*2d30*/  @P0 BRA `(.L_x_396) ;  /* 0x00000000002c0947 */ /* 0x000fea0003800000 */
[----:B--2---:R-:W-:Y:S01]  /*2d40*/  IMAD.U32 R8, RZ, RZ, UR6 ;  /* 0x00000006ff087e24 */ /* 0x004fe2000f8e00ff */
        /* <DEDUP_REMOVED lines=10> */
.L_x_396:
[----:B------:R-:W-:Y:S05]  /*2df0*/  BSYNC B0 ;  /* 0x0000000000007941 */ /* 0x000fea0003800000 */
.L_x_395:
        /* <DEDUP_REMOVED lines=19> */
.L_x_398:
[----:B------:R-:W-:Y:S05]  /*2f30*/  BSYNC B0 ;  /* 0x0000000000007941 */ /* 0x000fea0003800000 */
.L_x_397:
[----:B------:R1:W-:Y:S01]  /*2f40*/  @P3 STS.128 [R228+0xa800], RZ ;  /* 0x00a800ffe4003388 */ /* 0x0003e20000000c00 */
        /* <DEDUP_REMOVED lines=19> */
.L_x_400:
[----:B------:R-:W-:Y:S05]  /*3080*/  BSYNC B0 ;  /* 0x0000000000007941 */ /* 0x000fea0003800000 */
.L_x_399:
        /* <DEDUP_REMOVED lines=20> */
.L_x_402:
[----:B------:R-:W-:Y:S05]  /*31d0*/  BSYNC B0 ;  /* 0x0000000000007941 */ /* 0x000fea0003800000 */
.L_x_401:
        /* <DEDUP_REMOVED lines=12> */
[----:B--2---:R-:W-:-:S04]  /*32a0*/  LEA R8, P0, R6, UR10, 0x1 ;  /* 0x0000000a06087c11 */ /* 0x004fc8000f8008ff */
[----:B------:R-:W-:-:S05]  /*32b0*/  LEA.HI.X R9, R6, UR11, R0, 0x1, P0 ;  /* 0x0000000b06097c11 */ /* 0x000fca00080f0c00 */
[----:B------:R-:W-:Y:S01]  /*32c0*/  @!PT LDS RZ, [RZ] ;  /* 0x00000000fffff984 */ /* 0x000fe20000000800 */
[----:B------:R-:W-:Y:S01]  /*32d0*/  @!PT LDS RZ, [RZ] ;  /* 0x00000000fffff984 */ /* 0x000fe20000000800 */
[----:B------:R-:W-:Y:S01]  /*32e0*/  @!PT LDS RZ, [RZ] ;  /* 0x00000000fffff984 */ /* 0x000fe20000000800 */
[----:B------:R2:W-:Y:S04]  /*32f0*/  LDGSTS.E.BYPASS.LTC128B.128 [R228+0xb800], desc[UR24][R8.64] ;  /* 0x0b80000008e47fae */ /* 0x0005e8000b901d58 */
.L_x_404:
[----:B------:R-:W-:Y:S05]  /*3300*/  BSYNC B0 ;  /* 0x0000000000007941 */ /* 0x000fea0003800000 */
.L_x_403:
[----:B------:R-:W-:Y:S01]  /*3310*/  LDSM.16.M88.4 R16, [R224] ;  /* 0x00000000e010783b */ /* 0x000fe20000000200 */
[----:B------:R-:W-:Y:S01]  /*3320*/  R2P PR, R36, 0x6 ;  /* 0x0000000624007804 */ /* 0x000fe20000000000 */
[----:B------:R-:W-:Y:S01]  /*3330*/  IMAD R5, R3, 0x2, R224 ;  /* 0x0000000203057824 */ /* 0x000fe200078e02e0 */
[----:B------:R-:W-:Y:S01]  /*3340*/  IADD3 R216, R217, 0x4040, RZ ;  /* 0x00004040d9d87810 */ /* 0x000fe20007ffe0ff */
[----:B--2---:R-:W2:Y:S01]  /*3350*/  LDSM.16.M88.4 R8, [R217+0x4000] ;  /* 0x00400000d908783b */ /* 0x004ea20000000200 */
[----:B------:R-:W-:Y:S01]  /*3360*/  UISETP.GE.AND UP0, UPT, UR26, 0x81, UPT ;  /* 0x000000811a00788c */ /* 0x000fe2000bf06270 */
[----:B------:R-:W-:Y:S02]  /*3370*/  SEL R2, R37, 0xffffffe0, !P1 ;  /* 0xffffffe025027807 */ /* 0x000fe40004800000 */
[----:B------:R-:W5:Y:S03]  /*3380*/  LDSM.16.M88.4 R12, [R224+0x2000] ;  /* 0x00200000e00c783b */ /* 0x000f660000000200 */
[C---:B------:R-:W-:Y:S01]  /*3390*/  IMAD.IADD R0, R217.reuse, 0x1, R2 ;  /* 0x00000001d9007824 */ /* 0x040fe200078e0202 */
[----:B------:R-:W3:Y:S04]  /*33a0*/  LDSM.16.M88.4 R52, [R217+0x4800] ;  /* 0x00480000d934783b */ /* 0x000ee80000000200 */
[----:B------:R-:W4:Y:S04]  /*33b0*/  LDSM.16.M88.4 R48, [R217+0x5000] ;  /* 0x00500000d930783b */ /* 0x000f280000000200 */
[----:B------:R-:W1:Y:S04]  /*33c0*/  LDSM.16.M88.4 R44, [R217+0x5800] ;  /* 0x00580000d92c783b */ /* 0x000e680000000200 */
[----:B------:R-:W1:Y:S04]  /*33d0*/  LDSM.16.M88.4 R40, [R217+0x6000] ;  /* 0x00600000d928783b */ /* 0x000e680000000200 */
[----:B------:R-:W1:Y:S04]  /*33e0*/  LDSM.16.M88.4 R32, [R217+0x6800] ;  /* 0x00680000d920783b */ /* 0x000e680000000200 */
[----:B------:R-:W1:Y:S04]  /*33f0*/  LDSM.16.M88.4 R28, [R217+0x7000] ;  /* 0x00700000d91c783b */ /* 0x000e680000000200 */
[----:B------:R-:W1:Y:S04]  /*3400*/  LDSM.16.M88.4 R24, [R217+0x7800] ;  /* 0x00780000d918783b */ /* 0x000e680000000200 */
[----:B------:R-:W-:Y:S01]  /*3410*/  LDSM.16.M88.4 R36, [R0+0x4000] ;  /* 0x004000000024783b */ /* 0x000fe20000000200 */
[-C--:B--2---:R-:W-:Y:S03]  /*3420*/  HMMA.16816.F32 R152, R16, R8.reuse, RZ ;  /* 0x000000081098723c */ /* 0x084fe600000018ff */
[----:B------:R-:W-:Y:S04]  /*3430*/  LDSM.16.M88.4 R56, [R0+0x4800] ;  /* 0x004800000038783b */ /* 0x000fe80000000200 */
[----:B------:R-:W-:Y:S01]  /*3440*/  LDSM.16.M88.4 R60, [R0+0x5000] ;  /* 0x00500000003c783b */ /* 0x000fe20000000200 */
[C---:B-----5:R-:W-:Y:S03]  /*3450*/  HMMA.16816.F32 R136, R12.reuse, R8, RZ ;  /* 0x000000080c88723c */ /* 0x060fe600000018ff */
[----:B------:R-:W-:Y:S03]  /*3460*/  LDSM.16.M88.4 R64, [R0+0x5800] ;  /* 0x005800000040783b */ /* 0x000fe60000000200 */
[-C--:B------:R-:W-:Y:S01]  /*3470*/  HMMA.16816.F32 R132, R12, R10.reuse, RZ ;  /* 0x0000000a0c84723c */ /* 0x080fe200000018ff */
[----:B------:R-:W-:Y:S04]  /*3480*/  LDSM.16.M88.4 R128, [R0+0x6800] ;  /* 0x006800000080783b */ /* 0x000fe80000000200 */
[----:B------:R-:W-:Y:S01]  /*3490*/  LDSM.16.M88.4 R140, [R0+0x7000] ;  /* 0x00700000008c783b */ /* 0x000fe20000000200 */
[----:B------:R-:W-:Y:S03]  /*34a0*/  HMMA.16816.F32 R156, R16, R10, RZ ;  /* 0x0000000a109c723c */ /* 0x000fe600000018ff */
[----:B------:R-:W2:Y:S03]  /*34b0*/  LDSM.16.M88.4 R8, [R5+0x2000] ;  /* 0x002000000508783b */ /* 0x000ea60000000200 */
[C---:B---3--:R-:W-:Y:S01]  /*34c0*/  HMMA.16816.F32 R124, R12.reuse, R52, RZ ;  /* 0x000000340c7c723c */ /* 0x048fe200000018ff */
[----:B------:R-:W3:Y:S04]  /*34d0*/  LDSM.16.M88.4 R148, [R0+0x7800] ;  /* 0x007800000094783b */ /* 0x000ee80000000200 */
[----:B------:R5:W3:Y:S01]  /*34e0*/  LDSM.16.M88.4 R20, [R5] ;  /* 0x000000000514783b */ /* 0x000ae20000000200 */
[C---:B------:R-:W-:Y:S03]  /*34f0*/  HMMA.16816.F32 R120, R12.reuse, R54, RZ ;  /* 0x000000360c78723c */ /* 0x040fe600000018ff */
[----:B------:R1:W3:Y:S03]  /*3500*/  LDSM.16.M88.4 R112, [R0+0x6000] ;  /* 0x006000000070783b */ /* 0x0002e60000000200 */
[C---:B----4-:R-:W-:Y:S01]  /*3510*/  HMMA.16816.F32 R116, R12.reuse, R48, RZ ;  /* 0x000000300c74723c */ /* 0x050fe200000018ff */
[----:B------:R-:W0:Y:S05]  /*3520*/  LDGDEPBAR ;  /* 0x00000000000079af */ /* 0x000e2a0000000000 */
[----:B------:R-:W-:Y:S06]  /*3530*/  HMMA.16816.F32 R108, R12, R50, RZ ;  /* 0x000000320c6c723c */ /* 0x000fec00000018ff */
[----:B------:R-:W-:Y:S01]  /*3540*/  HMMA.16816.F32 R144, R16, R52, RZ ;  /* 0x000000341090723c */ /* 0x000fe200000018ff */
[----:B-----5:R-:W-:-:S05]  /*3550*/  VIADD R5, R217, 0x4000 ;  /* 0x00004000d9057836 */ /* 0x020fca0000000000 */
[----:B------:R-:W-:Y:S01]  /*3560*/  HMMA.16816.F32 R160, R16, R48, RZ ;  /* 0x0000003010a0723c */ /* 0x000fe200000018ff */
[----:B-1----:R-:W-:Y:S02]  /*3570*/  IMAD R0, R4, 0x2, R224 ;  /* 0x0000000204007824 */ /* 0x002fe400078e02e0 */
[----:B------:R-:W-:-:S03]  /*3580*/  @P2 VIADD R216, R5, 0xffffffc0 ;  /* 0xffffffc005d82836 */ /* 0x000fc60000000000 */
[----:B------:R-:W-:Y:S01]  /*3590*/  HMMA.16816.F32 R52, R16, R54, RZ ;  /* 0x000000361034723c */ /* 0x000fe200000018ff */
[----:B------:R-:W-:Y:S02]  /*35a0*/  IMAD R225, R3, 0x2, R0 ;  /* 0x0000000203e17824 */ /* 0x000fe400078e0200 */
[----:B------:R-:W-:-:S03]  /*35b0*/  IMAD.IADD R222, R2, 0x1, R216 ;  /* 0x0000000102de7824 */ /* 0x000fc600078e02d8 */
        /* <DEDUP_REMOVED lines=11> */
[----:B--2---:R-:W-:Y:S06]  /*3670*/  HMMA.16816.F32 R16, R8, R38, R132 ;  /* 0x000000260810723c */ /* 0x004fec0000001884 */
[C---:B------:R-:W-:Y:S06]  /*3680*/  HMMA.16816.F32 R104, R12.reuse, R44, RZ ;  /* 0x0000002c0c68723c */ /* 0x040fec00000018ff */
[C---:B------:R-:W-:Y:S06]  /*3690*/  HMMA.16816.F32 R96, R12.reuse, R46, RZ ;  /* 0x0000002e0c60723c */ /* 0x040fec00000018ff */
[C---:B------:R-:W-:Y:S06]  /*36a0*/  HMMA.16816.F32 R80, R12.reuse, R34, RZ ;  /* 0x000000220c50723c */ /* 0x040fec00000018ff */
[----:B------:R-:W-:Y:S01]  /*36b0*/  IMAD.MOV.U32 R223, RZ, RZ, R16 ;  /* 0x000000ffffdf7224 */ /* 0x000fe200078e0010 */
[----:B------:R-:W-:Y:S01]  /*36c0*/  HMMA.16816.F32 R76, R12, R28, RZ ;  /* 0x0000001c0c4c723c */ /* 0x000fe200000018ff */
[----:B------:R-:W-:-:S02]  /*36d0*/  IMAD.MOV.U32 R221, RZ, RZ, R17 ;  /* 0x000000ffffdd7224 */ /* 0x000fc400078e0011 */
[----:B------:R-:W-:Y:S02]  /*36e0*/  IMAD.MOV.U32 R7, RZ, RZ, R18 ;  /* 0x000000ffff077224 */ /* 0x000fe400078e0012 */
[----:B------:R-:W-:Y:S01]  /*36f0*/  IMAD.MOV.U32 R6, RZ, RZ, R19 ;  /* 0x000000ffff067224 */ /* 0x000fe200078e0013 */
[----:B------:R-:W-:Y:S06]  /*3700*/  HMMA.16816.F32 R92, R12, R40, RZ ;  /* 0x000000280c5c723c */ /* 0x000fec00000018ff */
[----:B------:R-:W-:Y:S06]  /*3710*/  HMMA.16816.F32 R16, R8, R56, R124 ;  /* 0x000000380810723c */ /* 0x000fec000000187c */
[C---:B------:R-:W-:Y:S06]  /*3720*/  HMMA.16816.F32 R88, R12.reuse, R42, RZ ;  /* 0x0000002a0c58723c */ /* 0x040fec00000018ff */
[C---:B------:R-:W-:Y:S06]  /*3730*/  HMMA.16816.F32 R84, R12.reuse, R32, RZ ;  /* 0x000000200c54723c */ /* 0x040fec00000018ff */
[C---:B------:R-:W-:Y:S06]  /*3740*/  HMMA.16816.F32 R68, R12.reuse, R24, RZ ;  /* 0x000000180c44723c */ /* 0x040fec00000018ff */
[----:B------:R-:W-:Y:S01]  /*3750*/  IMAD.MOV.U32 R127, RZ, RZ, R16 ;  /* 0x000000ffff7f7224 */ /* 0x000fe200078e0010 */
[----:B------:R-:W-:Y:S01]  /*3760*/  MOV R126, R17 ;  /* 0x00000011007e7202 */ /* 0x000fe20000000f00 */
[----:B------:R-:W-:Y:S01]  /*3770*/  IMAD.MOV.U32 R125, RZ, RZ, R18 ;  /* 0x000000ffff7d7224 */ /* 0x000fe200078e0012 */
[----:B------:R-:W-:Y:S01]  /*3780*/  HMMA.16816.F32 R72, R12, R30, RZ ;  /* 0x0000001e0c48723c */ /* 0x000fe200000018ff */
[----:B------:R-:W-:-:S05]  /*3790*/  IMAD.MOV.U32 R124, RZ, RZ, R19 ;  /* 0x000000ffff7c7224 */ /* 0x000fca00078e0013 */
[C---:B------:R-:W-:Y:S06]  /*37a0*/  HMMA.16816.F32 R16, R8.reuse, R58, R120 ;  /* 0x0000003a0810723c */ /* 0x040fec0000001878 */
[----:B------:R-:W-:Y:S06]  /*37b0*/  HMMA.16816.F32 R204, R8, R36, R136 ;  /* 0x0000002408cc723c */ /* 0x000fec0000001888 */
[----:B------:R-:W-:Y:S06]  /*37c0*/  HMMA.16816.F32 R12, R12, R26, RZ ;  /* 0x0000001a0c0c723c */ /* 0x000fec00000018ff */
[C---:B------:R-:W-:Y:S01]  /*37d0*/  HMMA.16816.F32 R236, R8.reuse, R130, R80 ;  /* 0x0000008208ec723c */ /* 0x040fe20000001850 */
[----:B------:R-:W-:Y:S05]  /*37e0*/  LDSM.16.M88.4 R80, [R216] ;  /* 0x00000000d850783b */ /* 0x000fea0000000200 */
[----:B------:R-:W-:Y:S01]  /*37f0*/  IMAD.MOV.U32 R123, RZ, RZ, R16 ;  /* 0x000000ffff7b7224 */ /* 0x000fe200078e0010 */
[----:B------:R-:W-:Y:S01]  /*3800*/  HMMA.16816.F32 R232, R8, R140, R76 ;  /* 0x0000008c08e8723c */ /* 0x000fe2000000184c */
[----:B------:R-:W-:Y:S01]  /*3810*/  IMAD.MOV.U32 R122, RZ, RZ, R17 ;  /* 0x000000ffff7a7224 */ /* 0x000fe200078e0011 */
[----:B------:R-:W-:Y:S01]  /*3820*/  LDSM.16.M88.4 R76, [R216+0x800] ;  /* 0x00080000d84c783b */ /* 0x000fe20000000200 */
[----:B------:R-:W-:-:S02]  /*3830*/  IMAD.MOV.U32 R121, RZ, RZ, R18 ;  /* 0x000000ffff797224 */ /* 0x000fc400078e0012 */
[----:B------:R-:W-:Y:S01]  /*3840*/  IMAD.MOV.U32 R120, RZ, RZ, R19 ;  /* 0x000000ffff787224 */ /* 0x000fe200078e0013 */
[C---:B------:R-:W-:Y:S01]  /*3850*/  HMMA.16816.F32 R212, R8.reuse, R142, R72 ;  /* 0x0000008e08d4723c */ /* 0x040fe20000001848 */
[----:B------:R-:W-:Y:S01]  /*3860*/  IMAD.MOV.U32 R139, RZ, RZ, R204 ;  /* 0x000000ffff8b7224 */ /* 0x000fe200078e00cc */
[----:B------:R-:W-:Y:S01]  /*3870*/  LDSM.16.M88.4 R72, [R216+0x1000] ;  /* 0x00100000d848783b */ /* 0x000fe20000000200 */
[----:B------:R-:W-:Y:S02]  /*3880*/  IMAD.MOV.U32 R138, RZ, RZ, R205 ;  /* 0x000000ffff8a7224 */ /* 0x000fe400078e00cd */
[----:B------:R-:W-:Y:S01]  /*3890*/  IMAD.MOV.U32 R137, RZ, RZ, R206 ;  /* 0x000000ffff897224 */ /* 0x000fe200078e00ce */
[----:B------:R-:W-:Y:S01]  /*38a0*/  HMMA.16816.F32 R16, R8, R60, R116 ;  /* 0x0000003c0810723c */ /* 0x000fe20000001874 */
[----:B------:R-:W-:-:S05]  /*38b0*/  IMAD.MOV.U32 R136, RZ, RZ, R207 ;  /* 0x000000ffff887224 */ /* 0x000fca00078e00cf */
[----:B---3--:R-:W-:Y:S06]  /*38c0*/  HMMA.16816.F32 R204, R8, R150, R12 ;  /* 0x0000009608cc723c */ /* 0x008fec000000180c */
[----:B------:R-:W-:Y:S06]  /*38d0*/  HMMA.16816.F32 R12, R20, R38, R156 ;  /* 0x00000026140c723c */ /* 0x000fec000000189c */
[C---:B------:R-:W-:Y:S06]  /*38e0*/  HMMA.16816.F32 R248, R8.reuse, R112, R92 ;  /* 0x0000007008f8723c */ /* 0x040fec000000185c */
[----:B------:R-:W-:Y:S01]  /*38f0*/  IMAD.MOV.U32 R119, RZ, RZ, R16 ;  /* 0x000000ffff777224 */ /* 0x000fe200078e0010 */
[----:B------:R-:W-:Y:S01]  /*3900*/  HMMA.16816.F32 R244, R8, R114, R88 ;  /* 0x0000007208f4723c */ /* 0x000fe20000001858 */
[----:B------:R-:W-:-:S02]  /*3910*/  IMAD.MOV.U32 R118, RZ, RZ, R17 ;  /* 0x000000ffff767224 */ /* 0x000fc400078e0011 */
[----:B------:R-:W-:Y:S02]  /*3920*/  IMAD.MOV.U32 R117, RZ, RZ, R18 ;  /* 0x000000ffff757224 */ /* 0x000fe400078e0012 */
[----:B------:R-:W-:Y:S01]  /*3930*/  IMAD.MOV.U32 R116, RZ, RZ, R19 ;  /* 0x000000ffff747224 */ /* 0x000fe200078e0013 */
[C---:B------:R-:W-:Y:S06]  /*3940*/  HMMA.16816.F32 R240, R8.reuse, R128, R84 ;  /* 0x0000008008f0723c */ /* 0x040fec0000001854 */
[C---:B------:R-:W-:Y:S06]  /*3950*/  HMMA.16816.F32 R16, R8.reuse, R62, R108 ;  /* 0x0000003e0810723c */ /* 0x040fec000000186c */
[----:B------:R-:W-:Y:S01]  /*3960*/  HMMA.16816.F32 R208, R8, R148, R68 ;  /* 0x0000009408d0723c */ /* 0x000fe20000001844 */
[----:B------:R-:W-:Y:S05]  /*3970*/  LDSM.16.M88.4 R68, [R216+0x1800] ;  /* 0x00180000d844783b */ /* 0x000fea0000000200 */
[C---:B------:R-:W-:Y:S01]  /*3980*/  HMMA.16816.F32 R44, R20.reuse, R62, R48 ;  /* 0x0000003e142c723c */ /* 0x040fe20000001830 */
[----:B------:R-:W-:Y:S05]  /*3990*/  LDSM.16.M88.4 R48, [R216+0x3800] ;  /* 0x00380000d830783b */ /* 0x000fea0000000200 */
[C---:B------:R-:W-:Y:S06]  /*39a0*/  HMMA.16816.F32 R32, R20.reuse, R64, R164 ;  /* 0x000000401420723c */ /* 0x040fec00000018a4 */
[----:B------:R-:W-:Y:S01]  /*39b0*/  IMAD.MOV.U32 R135, RZ, RZ, R16 ;  /* 0x000000ffff877224 */ /* 0x000fe200078e0010 */
[----:B------:R-:W-:Y:S01]  /*39c0*/  MOV R134, R17 ;  /* 0x0000001100867202 */ /* 0x000fe20000000f00 */
[----:B------:R-:W-:Y:S01]  /*39d0*/  IMAD.MOV.U32 R133, RZ, RZ, R18 ;  /* 0x000000ffff857224 */ /* 0x000fe200078e0012 */
[----:B------:R-:W-:Y:S01]  /*39e0*/  HMMA.16816.F32 R28, R20, R66, R168 ;  /* 0x00000042141c723c */ /* 0x000fe200000018a8 */
[----:B------:R-:W-:-:S05]  /*39f0*/  IMAD.MOV.U32 R132, RZ, RZ, R19 ;  /* 0x000000ffff847224 */ /* 0x000fca00078e0013 */
[----:B------:R-:W-:Y:S06]  /*3a00*/  HMMA.16816.F32 R16, R8, R64, R104 ;  /* 0x000000400810723c */ /* 0x000fec0000001868 */
[C---:B------:R-:W-:Y:S01]  /*3a10*/  HMMA.16816.F32 R84, R20.reuse, R60, R160 ;  /* 0x0000003c1454723c */ /* 0x040fe200000018a0 */
[----:B------:R-:W-:Y:S05]  /*3a20*/  LDSM.16.M88.4 R60, [R216+0x2800] ;  /* 0x00280000d83c783b */ /* 0x000fea0000000200 */
[C---:B------:R-:W-:Y:S06]  /*3a30*/  HMMA.16816.F32 R24, R20.reuse, R112, R172 ;  /* 0x000000701418723c */ /* 0x040fec00000018ac */
[----:B------:R-:W-:Y:S01]  /*3a40*/  HMMA.16816.F32 R104, R20, R140, R192 ;  /* 0x0000008c1468723c */ /* 0x000fe200000018c0 */
[----:B------:R-:W-:Y:S01]  /*3a50*/  IMAD.MOV.U32 R112, RZ, RZ, R139 ;  /* 0x000000ffff707224 */ /* 0x000fe200078e008b */
[----:B------:R-:W-:-:S04]  /*3a60*/  MOV R113, R138 ;  /* 0x0000008a00717202 */ /* 0x000fc80000000f00 */
[----:B------:R-:W-:Y:S01]  /*3a70*/  IMAD.MOV.U32 R111, RZ, RZ, R16 ;  /* 0x000000ffff6f7224 */ /* 0x000fe200078e0010 */
[C---:B------:R-:W-:Y:S01]  /*3a80*/  HMMA.16816.F32 R88, R20.reuse, R128, R180 ;  /* 0x000000801458723c */ /* 0x040fe200000018b4 */
[----:B------:R-:W-:Y:S01]  /*3a90*/  IMAD.MOV.U32 R110, RZ, RZ, R17 ;  /* 0x000000ffff6e7224 */ /* 0x000fe200078e0011 */
[----:B------:R-:W-:Y:S01]  /*3aa0*/  LDSM.16.M88.4 R180, [R222+0x3800] ;  /* 0x00380000deb4783b */ /* 0x000fe20000000200 */
[----:B------:R-:W-:Y:S02]  /*3ab0*/  IMAD.MOV.U32 R109, RZ, RZ, R18 ;  /* 0x000000ffff6d7224 */ /* 0x000fe400078e0012 */
[----:B------:R-:W-:Y:S01]  /*3ac0*/  IMAD.MOV.U32 R108, RZ, RZ, R19 ;  /* 0x000000ffff6c7224 */ /* 0x000fe200078e0013 */
[----:B------:R-:W-:Y:S01]  /*3ad0*/  HMMA.16816.F32 R40, R20, R36, R152 ;  /* 0x000000241428723c */ /* 0x000fe20000001898 */
[----:B------:R-:W-:Y:S02]  /*3ae0*/  IMAD.MOV.U32 R192, RZ, RZ, R111 ;  /* 0x000000ffffc07224 */ /* 0x000fe400078e006f */
[----:B------:R-:W-:-:S02]  /*3af0*/  IMAD.MOV.U32 R193, RZ, RZ, R110 ;  /* 0x000000ffffc17224 */ /* 0x000fc400078e006e */
[----:B------:R-:W-:Y:S01]  /*3b00*/  IMAD.MOV.U32 R194, RZ, RZ, R109 ;  /* 0x000000ffffc27224 */ /* 0x000fe200078e006d */
[----:B------:R-:W-:Y:S01]  /*3b10*/  HMMA.16816.F32 R16, R8, R66, R96 ;  /* 0x000000420810723c */ /* 0x000fe20000001860 */
[----:B------:R-:W-:Y:S01]  /*3b20*/  LDSM.16.M88.4 R64, [R216+0x2000] ;  /* 0x00200000d840783b */ /* 0x000fe20000000200 */
[----:B------:R-:W-:-:S04]  /*3b30*/  IMAD.MOV.U32 R195, RZ, RZ, R108 ;  /* 0x000000ffffc37224 */ /* 0x000fc800078e006c */
[C---:B------:R-:W-:Y:S06]  /*3b40*/  HMMA.16816.F32 R8, R20.reuse, R56, R144 ;  /* 0x000000381408723c */ /* 0x040fec0000001890 */
[C---:B------:R-:W-:Y:S01]  /*3b50*/  HMMA.16816.F32 R56, R20.reuse, R58, R52 ;  /* 0x0000003a1438723c */ /* 0x040fe20000001834 */
[----:B------:R-:W-:Y:S05]  /*3b60*/  LDSM.16.M88.4 R52, [R216+0x3000] ;  /* 0x00300000d834783b */ /* 0x000fea0000000200 */
[C---:B------:R-:W-:Y:S06]  /*3b70*/  HMMA.16816.F32 R108, R20.reuse, R148, R188 ;  /* 0x00000094146c723c */ /* 0x040fec00000018bc */
[----:B------:R-:W-:Y:S01]  /*3b80*/  IMAD.MOV.U32 R99, RZ, RZ, R16 ;  /* 0x000000ffff637224 */ /* 0x000fe200078e0010 */
[----:B------:R-:W-:Y:S01]  /*3b90*/  HMMA.16816.F32 R36, R20, R114, R176 ;  /* 0x000000721424723c */ /* 0x000fe200000018b0 */
[----:B------:R-:W-:Y:S01]  /*3ba0*/  IMAD.MOV.U32 R98, RZ, RZ, R17 ;  /* 0x000000ffff627224 */ /* 0x000fe200078e0011 */
[----:B------:R-:W-:Y:S01]  /*3bb0*/  MOV R189, R134 ;  /* 0x0000008600bd7202 */ /* 0x000fe20000000f00 */
[----:B------:R-:W-:-:S02]  /*3bc0*/  IMAD.MOV.U32 R97, RZ, RZ, R18 ;  /* 0x000000ffff617224 */ /* 0x000fc400078e0012 */
[----:B------:R-:W-:Y:S01]  /*3bd0*/  IMAD.MOV.U32 R96, RZ, RZ, R19 ;  /* 0x000000ffff607224 */ /* 0x000fe200078e0013 */
[C---:B------:R-:W-:Y:S01]  /*3be0*/  HMMA.16816.F32 R92, R20.reuse, R130, R184 ;  /* 0x00000082145c723c */ /* 0x040fe200000018b8 */
[----:B------:R-:W1:Y:S01]  /*3bf0*/  LDSM.16.M88.4 R16, [R0] ;  /* 0x000000000010783b */ /* 0x000e620000000200 */
[----:B------:R-:W-:Y:S02]  /*3c00*/  IMAD.MOV.U32 R188, RZ, RZ, R135 ;  /* 0x000000ffffbc7224 */ /* 0x000fe400078e0087 */
[----:B------:R-:W-:Y:S02]  /*3c10*/  IMAD.MOV.U32 R190, RZ, RZ, R133 ;  /* 0x000000ffffbe7224 */ /* 0x000fe400078e0085 */
[----:B------:R-:W-:Y:S01]  /*3c20*/  HMMA.16816.F32 R140, R20, R142, R200 ;  /* 0x0000008e148c723c */ /* 0x000fe200000018c8 */
[----:B------:R-:W-:Y:S02]  /*3c30*/  IMAD.MOV.U32 R184, RZ, RZ, R99 ;  /* 0x000000ffffb87224 */ /* 0x000fe400078e0063 */
[----:B------:R-:W-:-:S02]  /*3c40*/  IMAD.MOV.U32 R185, RZ, RZ, R98 ;  /* 0x000000ffffb97224 */ /* 0x000fc400078e0062 */
[----:B------:R-:W-:Y:S02]  /*3c50*/  IMAD.MOV.U32 R186, RZ, RZ, R97 ;  /* 0x000000ffffba7224 */ /* 0x000fe400078e0061 */
[----:B------:R-:W-:Y:S02]  /*3c60*/  IMAD.MOV.U32 R187, RZ, RZ, R96 ;  /* 0x000000ffffbb7224 */ /* 0x000fe400078e0060 */
[----:B------:R-:W-:Y:S01]  /*3c70*/  HMMA.16816.F32 R96, R20, R150, R196 ;  /* 0x000000961460723c */ /* 0x000fe200000018c4 */
[----:B------:R-:W-:Y:S01]  /*3c80*/  IMAD.MOV.U32 R191, RZ, RZ, R132 ;  /* 0x000000ffffbf7224 */ /* 0x000fe200078e0084 */
[----:B------:R-:W-:Y:S01]  /*3c90*/  LDSM.16.M88.4 R20, [R222+0x1800] ;  /* 0x00180000de14783b */ /* 0x000fe20000000200 */
[----:B------:R-:W-:Y:S02]  /*3ca0*/  IMAD.MOV.U32 R114, RZ, RZ, R137 ;  /* 0x000000ffff727224 */ /* 0x000fe400078e0089 */
[----:B------:R-:W-:Y:S02]  /*3cb0*/  IMAD.MOV.U32 R115, RZ, RZ, R136 ;  /* 0x000000ffff737224 */ /* 0x000fe400078e0088 */
[----:B------:R-:W-:-:S02]  /*3cc0*/  IMAD.MOV.U32 R196, RZ, RZ, R123 ;  /* 0x000000ffffc47224 */ /* 0x000fc400078e007b */
[----:B------:R-:W-:Y:S02]  /*3cd0*/  IMAD.MOV.U32 R197, RZ, RZ, R122 ;  /* 0x000000ffffc57224 */ /* 0x000fe400078e007a */
[----:B------:R-:W-:Y:S02]  /*3ce0*/  IMAD.MOV.U32 R198, RZ, RZ, R121 ;  /* 0x000000ffffc67224 */ /* 0x000fe400078e0079 */
[----:B------:R-:W-:Y:S02]  /*3cf0*/  IMAD.MOV.U32 R199, RZ, RZ, R120 ;  /* 0x000000ffffc77224 */ /* 0x000fe400078e0078 */
[----:B------:R-:W-:Y:S02]  /*3d00*/  IMAD.MOV.U32 R200, RZ, RZ, R119 ;  /* 0x000000ffffc87224 */ /* 0x000fe400078e0077 */
[----:B------:R-:W-:Y:S02]  /*3d10*/  IMAD.MOV.U32 R201, RZ, RZ, R118 ;  /* 0x000000ffffc97224 */ /* 0x000fe400078e0076 */
[----:B------:R-:W-:-:S02]  /*3d20*/  IMAD.MOV.U32 R202, RZ, RZ, R117 ;  /* 0x000000ffffca7224 */ /* 0x000fc400078e0075 */
[----:B------:R-:W-:Y:S01]  /*3d30*/  IMAD.MOV.U32 R203, RZ, RZ, R116 ;  /* 0x000000ffffcb7224 */ /* 0x000fe200078e0074 */
[C---:B-1----:R-:W-:Y:S01]  /*3d40*/  HMMA.16816.F32 R172, R16.reuse, R82, R12 ;  /* 0x0000005210ac723c */ /* 0x042fe2000000180c */
[----:B------:R1:W2:Y:S05]  /*3d50*/  LDSM.16.M88.4 R12, [R0+0x2000] ;  /* 0x00200000000c783b */ /* 0x0002aa0000000200 */
[C---:B------:R-:W-:Y:S01]  /*3d60*/  HMMA.16816.F32 R168, R16.reuse, R76, R8 ;  /* 0x0000004c10a8723c */ /* 0x040fe20000001808 */
[----:B------:R-:W3:Y:S05]  /*3d70*/  LDSM.16.M88.4 R8, [R225] ;  /* 0x00000000e108783b */ /* 0x000eea0000000200 */
[C---:B------:R-:W-:Y:S01]  /*3d80*/  HMMA.16816.F32 R164, R16.reuse, R78, R56 ;  /* 0x0000004e10a4723c */ /* 0x040fe20000001838 */
[----:B------:R-:W-:Y:S05]  /*3d90*/  LDSM.16.M88.4 R56, [R225+0x2000] ;  /* 0x00200000e138783b */ /* 0x000fea0000000200 */
[C---:B------:R-:W-:Y:S01]  /*3da0*/  HMMA.16816.F32 R156, R16.reuse, R74, R44 ;  /* 0x0000004a109c723c */ /* 0x040fe2000000182c */
[----:B------:R-:W4:Y:S05]  /*3db0*/  LDSM.16.M88.4 R44, [R222+0x3000] ;  /* 0x00300000de2c783b */ /* 0x000f2a0000000200 */
[----:B------:R-:W-:Y:S01]  /*3dc0*/  HMMA.16816.F32 R120, R16, R48, R108 ;  /* 0x000000301078723c */ /* 0x000fe2000000186c */
[----:B-1----:R-:W-:-:S05]  /*3dd0*/  LOP3.LUT R0, R219, 0xffffffe0, RZ, 0xc0, !PT ;  /* 0xffffffe0db007812 */ /* 0x002fca00078ec0ff */
[----:B------:R-:W-:Y:S01]  /*3de0*/  HMMA.16816.F32 R144, R16, R64, R24 ;  /* 0x000000401090723c */ /* 0x000fe20000001818 */
[----:B------:R-:W1:Y:S01]  /*3df0*/  LDSM.16.M88.4 R24, [R222+0x1000] ;  /* 0x00100000de18783b */ /* 0x000e620000000200 */
[----:B------:R-:W-:-:S04]  /*3e00*/  IMAD.IADD R0, R220, 0x1, -R0 ;  /* 0x00000001dc007824 */ /* 0x000fc800078e0a00 */
[----:B------:R-:W-:Y:S01]  /*3e10*/  HMMA.16816.F32 R160, R16, R72, R84 ;  /* 0x0000004810a0723c */ /* 0x000fe20000001854 */
[----:B------:R-:W-:-:S04]  /*3e20*/  SHF.R.S32.HI R5, RZ, 0x1f, R0 ;  /* 0x0000001fff057819 */ /* 0x000fc80000011400 */
[----:B------:R-:W-:Y:S01]  /*3e30*/  LEA.HI R0, R5, R0, RZ, 0x2 ;  /* 0x0000000005007211 */ /* 0x000fe200078f10ff */
[C---:B------:R-:W-:Y:S01]  /*3e40*/  HMMA.16816.F32 R152, R16.reuse, R68, R32 ;  /* 0x000000441098723c */ /* 0x040fe20000001820 */
[----:B------:R-:W-:Y:S01]  /*3e50*/  IMAD.MOV.U32 R84, RZ, RZ, R127 ;  /* 0x000000ffff547224 */ /* 0x000fe200078e007f */
[----:B------:R-:W5:Y:S01]  /*3e60*/  LDSM.16.M88.4 R32, [R222] ;  /* 0x00000000de20783b */ /* 0x000f620000000200 */
[----:B------:R-:W-:Y:S01]  /*3e70*/  IMAD.MOV.U32 R85, RZ, RZ, R126 ;  /* 0x000000ffff557224 */ /* 0x000fe200078e007e */
[----:B------:R-:W-:Y:S01]  /*3e80*/  SHF.R.S32.HI R0, RZ, 0x2, R0 ;  /* 0x00000002ff007819 */ /* 0x000fe20000011400 */
[----:B------:R-:W-:Y:S01]  /*3e90*/  IMAD.MOV.U32 R86, RZ, RZ, R125 ;  /* 0x000000ffff567224 */ /* 0x000fe200078e007d */
[----:B------:R-:W-:Y:S01]  /*3ea0*/  HMMA.16816.F32 R148, R16, R70, R28 ;  /* 0x000000461094723c */ /* 0x000fe2000000181c */
[----:B------:R-:W-:Y:S01]  /*3eb0*/  IMAD.MOV.U32 R87, RZ, RZ, R124 ;  /* 0x000000ffff577224 */ /* 0x000fe200078e007c */
[----:B------:R-:W5:Y:S01]  /*3ec0*/  LDSM.16.M88.4 R28, [R222+0x800] ;  /* 0x00080000de1c783b */ /* 0x000f620000000200 */
[----:B------:R-:W-:-:S03]  /*3ed0*/  IMAD.SHL.U32 R5, R220, 0x2, RZ ;  /* 0x00000002dc057824 */ /* 0x000fc600078e00ff */
[C---:B------:R-:W-:Y:S06]  /*3ee0*/  HMMA.16816.F32 R132, R16.reuse, R60, R88 ;  /* 0x0000003c1084723c */ /* 0x040fec0000001858 */
[C---:B------:R-:W-:Y:S01]  /*3ef0*/  HMMA.16816.F32 R176, R16.reuse, R80, R40 ;  /* 0x0000005010b0723c */ /* 0x040fe20000001828 */
[----:B------:R-:W-:Y:S01]  /*3f00*/  IMAD.MOV.U32 R88, RZ, RZ, R223 ;  /* 0x000000ffff587224 */ /* 0x000fe200078e00df */
[----:B------:R-:W-:Y:S01]  /*3f10*/  MOV R91, R6 ;  /* 0x00000006005b7202 */ /* 0x000fe20000000f00 */
[----:B------:R-:W-:Y:S01]  /*3f20*/  IMAD.MOV.U32 R89, RZ, RZ, R221 ;  /* 0x000000ffff597224 */ /* 0x000fe200078e00dd */
[----:B------:R-:W-:Y:S01]  /*3f30*/  LDSM.16.M88.4 R40, [R222+0x2800] ;  /* 0x00280000de28783b */ /* 0x000fe20000000200 */
[----:B------:R-:W-:Y:S01]  /*3f40*/  IMAD.MOV.U32 R90, RZ, RZ, R7 ;  /* 0x000000ffff5a7224 */ /* 0x000fe200078e0007 */
[----:B------:R-:W-:Y:S01]  /*3f50*/  HMMA.16816.F32 R136, R16, R66, R36 ;  /* 0x000000421088723c */ /* 0x000fe20000001824 */
[----:B------:R-:W-:Y:S01]  /*3f60*/  LEA R6, R218, R0, 0x4 ;  /* 0x00000000da067211 */ /* 0x000fe200078e20ff */
[----:B------:R-:W5:Y:S01]  /*3f70*/  LDSM.16.M88.4 R36, [R222+0x2000] ;  /* 0x00200000de24783b */ /* 0x000f620000000200 */
[----:B------:R-:W-:Y:S01]  /*3f80*/  IMAD.U32 R0, RZ, RZ, UR26 ;  /* 0x0000001aff007e24 */ /* 0x000fe2000f8e00ff */
[----:B------:R-:W-:-:S04]  /*3f90*/  DEPBAR.LE SB0, 0x0 ;  /* 0x000080000000791a */ /* 0x000fc80000000000 */
[----:B------:R-:W-:Y:S01]  /*3fa0*/  HMMA.16816.F32 R128, R16, R62, R92 ;  /* 0x0000003e1080723c */ /* 0x000fe2000000185c */
[----:B------:R-:W-:-:S05]  /*3fb0*/  VIADD R7, R6, UR23 ;  /* 0x0000001706077c36 */ /* 0x000fca0008000000 */
[C---:B------:R-:W-:Y:S01]  /*3fc0*/  HMMA.16816.F32 R124, R16.reuse, R52, R104 ;  /* 0x00000034107c723c */ /* 0x040fe20000001868 */
[----:B------:R5:W-:Y:S05]  /*3fd0*/  STL [R1+0x68], R7 ;  /* 0x0000680701007387 */ /* 0x000bea0000100800 */
[C---:B------:R-:W-:Y:S06]  /*3fe0*/  HMMA.16816.F32 R140, R16.reuse, R54, R140 ;  /* 0x00000036108c723c */ /* 0x040fec000000188c */
[----:B------:R-:W-:Y:S06]  /*3ff0*/  HMMA.16816.F32 R116, R16, R50, R96 ;  /* 0x000000321074723c */ /* 0x000fec0000001860 */
[C---:B--2---:R-:W-:Y:S06]  /*4000*/  HMMA.16816.F32 R16, R12.reuse, R52, R232 ;  /* 0x000000340c10723c */ /* 0x044fec00000018e8 */
        /* <DEDUP_REMOVED lines=15> */
[----:B---3--:R-:W-:Y:S06]  /*4100*/  HMMA.16816.F32 R12, R8, R180, R120 ;  /* 0x000000b4080c723c */ /* 0x008fec0000001878 */
[-C--:B----4-:R-:W-:Y:S06]  /*4110*/  HMMA.16816.F32 R232, R56, R44.reuse, R16 ;  /* 0x0000002c38e8723c */ /* 0x090fec0000001810 */
[----:B------:R-:W-:Y:S01]  /*4120*/  HMMA.16816.F32 R212, R8, R44, R124 ;  /* 0x0000002c08d4723c */ /* 0x000fe2000000187c */
[----:B------:R-:W-:Y:S01]  /*4130*/  LOP3.LUT R16, R5, 0x6, RZ, 0xc0, !PT ;  /* 0x0000000605107812 */ /* 0x000fe200078ec0ff */
[----:B------:R-:W-:Y:S01]  /*4140*/  IMAD.U32 R5, RZ, RZ, UR19 ;  /* 0x00000013ff057e24 */ /* 0x000fe2000f8e00ff */
[----:B------:R-:W-:Y:S01]  /*4150*/  IADD3 R17, R0, -UR17, R7 ;  /* 0x8000001100117c10 */ /* 0x000fe2000fffe007 */
[----:B------:R-:W-:-:S02]  /*4160*/  IMAD.IADD R0, R102, 0x1, R103 ;  /* 0x0000000166007824 */ /* 0x000fc400078e0267 */
[----:B------:R-:W-:Y:S01]  /*4170*/  IMAD R16, R5, 0x80, R16 ;  /* 0x0000008005107824 */ /* 0x000fe200078e0210 */
[-C--:B------:R-:W-:Y:S01]  /*4180*/  HMMA.16816.F32 R148, R8, R22.reuse, R148 ;  /* 0x000000160894723c */ /* 0x080fe20000001894 */
[----:B------:R-:W-:Y:S02]  /*4190*/  IMAD.MOV.U32 R208, RZ, RZ, R184 ;  /* 0x000000ffffd07224 */ /* 0x000fe400078e00b8 */
[----:B------:R-:W-:Y:S01]  /*41a0*/  IMAD.IADD R5, R17, 0x1, -R16 ;  /* 0x0000000111057824 */ /* 0x000fe200078e0a10 */
[C---:B------:R-:W-:Y:S01]  /*41b0*/  ISETP.GE.AND P4, PT, R16.reuse, UR26, PT ;  /* 0x0000001a10007c0c */ /* 0x040fe2000bf86270 */
[----:B------:R-:W-:Y:S01]  /*41c0*/  IMAD.MOV.U32 R221, RZ, RZ, R14 ;  /* 0x000000ffffdd7224 */ /* 0x000fe200078e000e */
[----:B------:R-:W-:Y:S01]  /*41d0*/  HMMA.16816.F32 R124, R56, R22, R80 ;  /* 0x00000016387c723c */ /* 0x000fe20000001850 */
[C---:B------:R-:W-:Y:S01]  /*41e0*/  VIADD R14, R16.reuse, 0x1 ;  /* 0x00000001100e7836 */ /* 0x040fe20000000000 */
[----:B------:R-:W-:Y:S01]  /*41f0*/  IABS R5, R5 ;  /* 0x0000000500057213 */ /* 0x000fe20000000000 */
[----:B------:R-:W-:-:S02]  /*4200*/  VIADD R18, R16, 0x8 ;  /* 0x0000000810127836 */ /* 0x000fc40000000000 */
[----:B------:R-:W-:Y:S01]  /*4210*/  IMAD.MOV.U32 R207, RZ, RZ, R185 ;  /* 0x000000ffffcf7224 */ /* 0x000fe200078e00b9 */
[-C--:B-1----:R-:W-:Y:S01]  /*4220*/  HMMA.16816.F32 R156, R8, R26.reuse, R156 ;  /* 0x0000001a089c723c */ /* 0x082fe2000000189c */
[----:B------:R-:W-:Y:S01]  /*4230*/  VIADD R23, R16, 0x9 ;  /* 0x0000000910177836 */ /* 0x000fe20000000000 */
[----:B------:R-:W-:Y:S01]  /*4240*/  IADD3 R6, R17, -R14, RZ ;  /* 0x8000000e11067210 */ /* 0x000fe20007ffe0ff */
[----:B------:R-:W-:Y:S01]  /*4250*/  IMAD.MOV.U32 R206, RZ, RZ, R186 ;  /* 0x000000ffffce7224 */ /* 0x000fe200078e00ba */
[----:B------:R-:W-:Y:S01]  /*4260*/  ISETP.GE.AND P2, PT, R18, UR26, PT ;  /* 0x0000001a12007c0c */ /* 0x000fe2000bf46270 */
[----:B------:R-:W-:Y:S01]  /*4270*/  IMAD.MOV.U32 R205, RZ, RZ, R187 ;  /* 0x000000ffffcd7224 */ /* 0x000fe200078e00bb */
[----:B------:R-:W-:Y:S01]  /*4280*/  HMMA.16816.F32 R88, R56, R26, R88 ;  /* 0x0000001a3858723c */ /* 0x000fe20000001858 */
[----:B-----5:R-:W-:Y:S01]  /*4290*/  IABS R7, R6 ;  /* 0x0000000600077213 */ /* 0x020fe20000000000 */
[C---:B------:R-:W-:Y:S01]  /*42a0*/  VIADD R44, R16.reuse, 0x30 ;  /* 0x00000030102c7836 */ /* 0x040fe20000000000 */
[----:B------:R-:W-:Y:S01]  /*42b0*/  ISETP.GE.AND P1, PT, R23, UR26, PT ;  /* 0x0000001a17007c0c */ /* 0x000fe2000bf26270 */
[----:B------:R-:W-:Y:S01]  /*42c0*/  VIADD R45, R16, 0x31 ;  /* 0x00000031102d7836 */ /* 0x000fe20000000000 */
[----:B------:R-:W-:Y:S01]  /*42d0*/  ISETP.GE.AND P3, PT, R14, UR26, PT ;  /* 0x0000001a0e007c0c */ /* 0x000fe2000bf66270 */
[----:B------:R-:W-:Y:S01]  /*42e0*/  HMMA.16816.F32 R172, R8, R34, R172 ;  /* 0x0000002208ac723c */ /* 0x000fe200000018ac */
[----:B------:R-:W-:-:S02]  /*42f0*/  VIADD R26, R16, 0x10 ;  /* 0x00000010101a7836 */ /* 0x000fc40000000000 */
[C---:B------:R-:W-:Y:S02]  /*4300*/  VIADD R48, R16.reuse, 0x40 ;  /* 0x0000004010307836 */ /* 0x040fe40000000000 */
[C---:B------:R-:W-:Y:S01]  /*4310*/  VIADD R49, R16.reuse, 0x41 ;  /* 0x0000004110317836 */ /* 0x040fe20000000000 */
[C---:B------:R-:W-:Y:S01]  /*4320*/  HMMA.16816.F32 R168, R8.reuse, R28, R168 ;  /* 0x0000001c08a8723c */ /* 0x040fe200000018a8 */
[----:B------:R-:W-:Y:S01]  /*4330*/  VIADD R50, R16, 0x48 ;  /* 0x0000004810327836 */ /* 0x000fe20000000000 */
[----:B------:R-:W-:Y:S01]  /*4340*/  ISETP.GE.AND P0, PT, R26, UR26, PT ;  /* 0x0000001a1a007c0c */ /* 0x000fe2000bf06270 */
[----:B------:R-:W-:Y:S02]  /*4350*/  VIADD R51, R16, 0x49 ;  /* 0x0000004910337836 */ /* 0x000fe40000000000 */
[----:B------:R-:W-:Y:S01]  /*4360*/  IMAD.MOV.U32 R229, RZ, RZ, R12 ;  /* 0x000000ffffe57224 */ /* 0x000fe200078e000c */
[----:B------:R-:W-:Y:S01]  /*4370*/  HMMA.16816.F32 R176, R8, R32, R176 ;  /* 0x0000002008b0723c */ /* 0x000fe200000018b0 */
[----:B------:R-:W-:-:S02]  /*4380*/  IMAD.MOV.U32 R223, RZ, RZ, R13 ;  /* 0x000000ffffdf7224 */ /* 0x000fc400078e000d */
[----:B------:R-:W-:-:S03]  /*4390*/  IMAD.MOV.U32 R204, RZ, RZ, R15 ;  /* 0x000000ffffcc7224 */ /* 0x000fc600078e000f */
        /* <DEDUP_REMOVED lines=9> */
[----:B------:R-:W-:Y:S01]  /*4430*/  HMMA.16816.F32 R108, R56, R34, R108 ;  /* 0x00000022386c723c */ /* 0x000fe2000000186c */
[----:B------:R-:W-:-:S02]  /*4440*/  IMAD.IADD R8, R17, 0x1, -R18 ;  /* 0x0000000111087824 */ /* 0x000fc400078e0a12 */
[C---:B------:R-:W-:Y:S02]  /*4450*/  IMAD.IADD R9, R17.reuse, 0x1, -R23 ;  /* 0x0000000111097824 */ /* 0x040fe400078e0a17 */
[----:B------:R-:W-:Y:S01]  /*4460*/  IMAD.IADD R11, R17, 0x1, -R26 ;  /* 0x00000001110b7824 */ /* 0x000fe200078e0a1a */
[----:B------:R-:W-:Y:S01]  /*4470*/  IABS R6, R8 ;  /* 0x0000000800067213 */ /* 0x000fe20000000000 */
[----:B------:R-:W-:Y:S01]  /*4480*/  IMAD.MOV.U32 R10, RZ, RZ, R5 ;  /* 0x000000ffff0a7224 */ /* 0x000fe200078e0005 */
[----:B------:R-:W-:Y:S01]  /*4490*/  IABS R5, R9 ;  /* 0x0000000900057213 */ /* 0x000fe20000000000 */
[----:B------:R-:W-:Y:S01]  /*44a0*/  IMAD.MOV.U32 R9, RZ, RZ, R7 ;  /* 0x000000ffff097224 */ /* 0x000fe200078e0007 */
[----:B------:R-:W-:Y:S01]  /*44b0*/  IABS R8, R11 ;  /* 0x0000000b00087213 */ /* 0x000fe20000000000 */
[----:B------:R-:W-:Y:S01]  /*44c0*/  IMAD.MOV.U32 R7, RZ, RZ, R6 ;  /* 0x000000ffff077224 */ /* 0x000fe200078e0006 */
[----:B------:R-:W-:Y:S01]  /*44d0*/  HMMA.16816.F32 R104, R56, R28, R104 ;  /* 0x0000001c3868723c */ /* 0x000fe20000001868 */
[----:B------:R-:W-:Y:S01]  /*44e0*/  IMAD.MOV.U32 R6, RZ, RZ, R5 ;  /* 0x000000ffff067224 */ /* 0x000fe200078e0005 */
[----:B------:R-:W-:Y:S01]  /*44f0*/  I2FP.F32.S32 R9, R9 ;  /* 0x0000000900097245 */ /* 0x000fe20000201400 */
[----:B------:R-:W-:Y:S01]  /*4500*/  IMAD.MOV.U32 R5, RZ, RZ, R8 ;  /* 0x000000ffff057224 */ /* 0x000fe200078e0008 */
[----:B------:R-:W-:-:S02]  /*4510*/  IADD3 R34, R16, 0x19, RZ ;  /* 0x0000001910227810 */ /* 0x000fc40007ffe0ff */
[----:B------:R-:W-:Y:S01]  /*4520*/  I2FP.F32.S32 R6, R6 ;  /* 0x0000000600067245 */ /* 0x000fe20000201400 */
[C---:B------:R-:W-:Y:S01]  /*4530*/  HMMA.16816.F32 R92, R56.reuse, R24, R92 ;  /* 0x00000018385c723c */ /* 0x040fe2000000185c */
[----:B------:R-:W-:Y:S01]  /*4540*/  I2FP.F32.S32 R5, R5 ;  /* 0x0000000500057245 */ /* 0x000fe20000201400 */
[C---:B------:R-:W-:Y:S01]  /*4550*/  VIADD R29, R16.reuse, 0x18 ;  /* 0x00000018101d7836 */ /* 0x040fe20000000000 */
[----:B------:R-:W-:Y:S01]  /*4560*/  I2FP.F32.S32 R10, R10 ;  /* 0x0000000a000a7245 */ /* 0x000fe20000201400 */
[----:B------:R-:W-:Y:S01]  /*4570*/  IMAD.IADD R8, R17, 0x1, -R34 ;  /* 0x0000000111087824 */ /* 0x000fe200078e0a22 */
[----:B------:R-:W-:Y:S01]  /*4580*/  I2FP.F32.S32 R7, R7 ;  /* 0x0000000700077245 */ /* 0x000fe20000201400 */
[----:B------:R-:W-:Y:S01]  /*4590*/  HMMA.16816.F32 R188, R56, R36, R76 ;  /* 0x0000002438bc723c */ /* 0x000fe2000000184c */
[----:B------:R-:W-:Y:S01]  /*45a0*/  VIADD R25, R16, 0x11 ;  /* 0x0000001110197836 */ /* 0x000fe20000000000 */
[----:B------:R-:W-:-:S04]  /*45b0*/  ISETP.GE.AND P5, PT, R29, UR26, PT ;  /* 0x0000001a1d007c0c */ /* 0x000fc8000bfa6270 */
[----:B------:R-:W-:Y:S01]  /*45c0*/  HMMA.16816.F32 R196, R56, R40, R64 ;  /* 0x0000002838c4723c */ /* 0x000fe20000001840 */
[----:B------:R-:W-:Y:S01]  /*45d0*/  VIADD R37, R16, 0x20 ;  /* 0x0000002010257836 */ /* 0x000fe20000000000 */
[----:B------:R-:W-:-:S04]  /*45e0*/  ISETP.GE.AND P6, PT, R25, UR26, PT ;  /* 0x0000001a19007c0c */ /* 0x000fc8000bfc6270 */
[C---:B------:R-:W-:Y:S01]  /*45f0*/  HMMA.16816.F32 R200, R56.reuse, R42, R60 ;  /* 0x0000002a38c8723c */ /* 0x040fe2000000183c */
[----:B------:R-:W-:Y:S01]  /*4600*/  FFMA.FTZ R65, R5, -UR5, R168 ;  /* 0x8000000505417c23 */ /* 0x000fe200080100a8 */
[C---:B------:R-:W-:Y:S02]  /*4610*/  IMAD.IADD R5, R17.reuse, 0x1, -R29 ;  /* 0x0000000111057824 */ /* 0x040fe400078e0a1d */
[----:B------:R-:W-:Y:S01]  /*4620*/  FFMA.FTZ R40, R10, -UR5, R176 ;  /* 0x800000050a287c23 */ /* 0x000fe200080100b0 */
[----:B------:R-:W-:Y:S01]  /*4630*/  IMAD.MOV.U32 R176, RZ, RZ, R208 ;  /* 0x000000ffffb07224 */ /* 0x000fe200078e00d0 */
[C---:B------:R-:W-:Y:S01]  /*4640*/  HMMA.16816.F32 R192, R56.reuse, R38, R68 ;  /* 0x0000002638c0723c */ /* 0x040fe20000001844 */
[----:B------:R-:W-:Y:S01]  /*4650*/  FFMA.FTZ R63, R6, -UR5, R173 ;  /* 0x80000005063f7c23 */ /* 0x000fe200080100ad */
[C---:B------:R-:W-:Y:S01]  /*4660*/  IMAD.IADD R6, R17.reuse, 0x1, -R25 ;  /* 0x0000000111067824 */ /* 0x040fe200078e0a19 */
[C---:B------:R-:W-:Y:S01]  /*4670*/  IADD3 R61, R16.reuse, 0x59, RZ ;  /* 0x00000059103d7810 */ /* 0x040fe20007ffe0ff */
[----:B------:R-:W-:Y:S01]  /*4680*/  VIADD R42, R16, 0x28 ;  /* 0x00000028102a7836 */ /* 0x000fe20000000000 */
[----:B------:R-:W-:Y:S01]  /*4690*/  FSEL R83, R40, -INF , !P4 ;  /* 0xff80000028537808 */ /* 0x000fe20006000000 */
[----:B------:R-:W-:Y:S01]  /*46a0*/  HMMA.16816.F32 R236, R56, R46, R52 ;  /* 0x0000002e38ec723c */ /* 0x000fe20000001834 */
[C---:B------:R-:W-:Y:S01]  /*46b0*/  VIADD R38, R16.reuse, 0x21 ;  /* 0x0000002110267836 */ /* 0x040fe20000000000 */
[----:B------:R-:W-:Y:S01]  /*46c0*/  IABS R10, R6 ;  /* 0x00000006000a7213 */ /* 0x000fe20000000000 */
[----:B------:R-:W-:Y:S01]  /*46d0*/  VIADD R43, R16, 0x29 ;  /* 0x00000029102b7836 */ /* 0x000fe20000000000 */
[----:B------:R-:W-:Y:S01]  /*46e0*/  IABS R6, R8 ;  /* 0x0000000800067213 */ /* 0x000fe20000000000 */
[----:B------:R-:W-:Y:S01]  /*46f0*/  IMAD.IADD R11, R17, 0x1, -R38 ;  /* 0x00000001110b7824 */ /* 0x000fe200078e0a26 */
[----:B------:R-:W-:Y:S01]  /*4700*/  I2FP.F32.S32 R10, R10 ;  /* 0x0000000a000a7245 */ /* 0x000fe20000201400 */
[----:B------:R-:W-:Y:S01]  /*4710*/  FFMA.FTZ R53, R9, -UR5, R177 ;  /* 0x8000000509357c23 */ /* 0x000fe200080100b1 */
[----:B------:R-:W-:-:S02]  /*4720*/  IMAD.IADD R9, R17, 0x1, -R37 ;  /* 0x0000000111097824 */ /* 0x000fc400078e0a25 */
[----:B------:R-:W-:Y:S01]  /*4730*/  FFMA.FTZ R54, R7, -UR5, R172 ;  /* 0x8000000507367c23 */ /* 0x000fe200080100ac */
[----:B------:R-:W-:Y:S01]  /*4740*/  IABS R7, R5 ;  /* 0x0000000500077213 */ /* 0x000fe20000000000 */
[----:B------:R-:W-:Y:S01]  /*4750*/  VIADD R46, R16, 0x38 ;  /* 0x00000038102e7836 */ /* 0x000fe20000000000 */
[----:B------:R-:W-:Y:S01]  /*4760*/  IABS R8, R11 ;  /* 0x0000000b00087213 */ /* 0x000fe20000000000 */
[----:B------:R-:W-:Y:S01]  /*4770*/  FFMA.FTZ R64, R10, -UR5, R169 ;  /* 0x800000050a407c23 */ /* 0x000fe200080100a9 */
[----:B------:R-:W-:Y:S01]  /*4780*/  IABS R5, R9 ;  /* 0x0000000900057213 */ /* 0x000fe20000000000 */
[----:B------:R-:W-:Y:S01]  /*4790*/  IMAD.MOV.U32 R9, RZ, RZ, R7 ;  /* 0x000000ffff097224 */ /* 0x000fe200078e0007 */
[----:B------:R-:W-:Y:S01]  /*47a0*/  HMMA.16816.F32 R240, R56, R180, R72 ;  /* 0x000000b438f0723c */ /* 0x000fe20000001848 */
[----:B------:R-:W-:Y:S01]  /*47b0*/  IMAD.MOV.U32 R7, RZ, RZ, R6 ;  /* 0x000000ffff077224 */ /* 0x000fe200078e0006 */
[----:B------:R-:W-:Y:S01]  /*47c0*/  FSEL R79, R54, -INF , !P2 ;  /* 0xff800000364f7808 */ /* 0x000fe20005000000 */
[----:B------:R-:W-:Y:S01]  /*47d0*/  IMAD.MOV.U32 R6, RZ, RZ, R5 ;  /* 0x000000ffff067224 */ /* 0x000fe200078e0005 */
[----:B------:R-:W-:Y:S01]  /*47e0*/  MOV R5, R8 ;  /* 0x0000000800057202 */ /* 0x000fe20000000f00 */
[C---:B------:R-:W-:Y:S01]  /*47f0*/  IMAD.IADD R8, R17.reuse, 0x1, -R44 ;  /* 0x0000000111087824 */ /* 0x040fe200078e0a2c */
[----:B------:R-:W-:Y:S01]  /*4800*/  I2FP.F32.S32 R9, R9 ;  /* 0x0000000900097245 */ /* 0x000fe20000201400 */
[----:B------:R-:W-:Y:S01]  /*4810*/  IMAD.IADD R11, R17, 0x1, -R46 ;  /* 0x00000001110b7824 */ /* 0x000fe200078e0a2e */
[----:B------:R-:W-:Y:S01]  /*4820*/  I2FP.F32.S32 R6, R6 ;  /* 0x0000000600067245 */ /* 0x000fe20000201400 */
[----:B------:R-:W-:Y:S01]  /*4830*/  VIADD R47, R16, 0x39 ;  /* 0x00000039102f7836 */ /* 0x000fe20000000000 */
[----:B------:R-:W-:Y:S01]  /*4840*/  I2FP.F32.S32 R5, R5 ;  /* 0x0000000500057245 */ /* 0x000fe20000201400 */
[----:B------:R-:W-:Y:S01]  /*4850*/  FFMA.FTZ R66, R9, -UR5, R164 ;  /* 0x8000000509427c23 */ /* 0x000fe200080100a4 */
[----:B------:R-:W-:Y:S01]  /*4860*/  I2FP.F32.S32 R7, R7 ;  /* 0x0000000700077245 */ /* 0x000fe20000201400 */
[----:B------:R-:W-:Y:S01]  /*4870*/  FFMA.FTZ R68, R6, -UR5, R160 ;  /* 0x8000000506447c23 */ /* 0x000fe200080100a0 */
[----:B------:R-:W-:-:S02]  /*4880*/  IMAD.IADD R6, R17, 0x1, -R42 ;  /* 0x0000000111067824 */ /* 0x000fc400078e0a2a */
[----:B------:R-:W-:Y:S01]  /*4890*/  FFMA.FTZ R70, R5, -UR5, R161 ;  /* 0x8000000505467c23 */ /* 0x000fe200080100a1 */
[----:B------:R-:W-:Y:S02]  /*48a0*/  IMAD.IADD R5, R17, 0x1, -R43 ;  /* 0x0000000111057824 */ /* 0x000fe400078e0a2b */
[----:B------:R-:W-:Y:S01]  /*48b0*/  FFMA.FTZ R67, R7, -UR5, R165 ;  /* 0x8000000507437c23 */ /* 0x000fe200080100a5 */
[C---:B------:R-:W-:Y:S01]  /*48c0*/  IMAD.IADD R9, R17.reuse, 0x1, -R45 ;  /* 0x0000000111097824 */ /* 0x040fe200078e0a2d */
[----:B------:R-:W-:Y:S01]  /*48d0*/  IABS R10, R6 ;  /* 0x00000006000a7213 */ /* 0x000fe20000000000 */
[C---:B------:R-:W-:Y:S01]  /*48e0*/  VIADD R52, R16.reuse, 0x50 ;  /* 0x0000005010347836 */ /* 0x040fe20000000000 */
[----:B------:R-:W-:Y:S01]  /*48f0*/  IABS R7, R5 ;  /* 0x0000000500077213 */ /* 0x000fe20000000000 */
[C---:B------:R-:W-:Y:S01]  /*4900*/  VIADD R55, R16.reuse, 0x51 ;  /* 0x0000005110377836 */ /* 0x040fe20000000000 */
[----:B------:R-:W-:Y:S01]  /*4910*/  IABS R6, R8 ;  /* 0x0000000800067213 */ /* 0x000fe20000000000 */
[----:B------:R-:W-:Y:S01]  /*4920*/  VIADD R60, R16, 0x58 ;  /* 0x00000058103c7836 */ /* 0x000fe20000000000 */
[----:B------:R-:W-:Y:S01]  /*4930*/  IABS R5, R9 ;  /* 0x0000000900057213 */ /* 0x000fe20000000000 */
[----:B------:R-:W-:Y:S01]  /*4940*/  HMMA.16816.F32 R120, R56, R20, R84 ;  /* 0x000000143878723c */ /* 0x000fe20000001854 */
[----:B------:R-:W-:Y:S01]  /*4950*/  IABS R8, R11 ;  /* 0x0000000b00087213 */ /* 0x000fe20000000000 */
[C---:B------:R-:W-:Y:S01]  /*4960*/  IMAD.IADD R11, R17.reuse, 0x1, -R51 ;  /* 0x00000001110b7824 */ /* 0x040fe200078e0a33 */
[----:B------:R-:W-:Y:S01]  /*4970*/  MOV R9, R7 ;  /* 0x0000000700097202 */ /* 0x000fe20000000f00 */
[----:B------:R-:W-:Y:S01]  /*4980*/  IMAD.MOV.U32 R7, RZ, RZ, R6 ;  /* 0x000000ffff077224 */ /* 0x000fe200078e0006 */
[----:B------:R-:W-:Y:S01]  /*4990*/  I2FP.F32.S32 R10, R10 ;  /* 0x0000000a000a7245 */ /* 0x000fe20000201400 */
[----:B------:R-:W-:Y:S01]  /*49a0*/  IMAD.MOV.U32 R6, RZ, RZ, R5 ;  /* 0x000000ffff067224 */ /* 0x000fe200078e0005 */
[----:B------:R-:W-:Y:S01]  /*49b0*/  I2FP.F32.S32 R9, R9 ;  /* 0x0000000900097245 */ /* 0x000fe20000201400 */
[----:B------:R-:W-:Y:S01]  /*49c0*/  IMAD.MOV.U32 R5, RZ, RZ, R8 ;  /* 0x000000ffff057224 */ /* 0x000fe200078e0008 */
[----:B------:R-:W-:Y:S01]  /*49d0*/  I2FP.F32.S32 R7, R7 ;  /* 0x0000000700077245 */ /* 0x000fe20000201400 */
[----:B------:R-:W-:Y:S01]  /*49e0*/  FFMA.FTZ R69, R10, -UR5, R156 ;  /* 0x800000050a457c23 */ /* 0x000fe2000801009c */
[----:B------:R-:W-:Y:S01]  /*49f0*/  I2FP.F32.S32 R6, R6 ;  /* 0x0000000600067245 */ /* 0x000fe20000201400 */
[----:B------:R-:W-:Y:S01]  /*4a00*/  IMAD.IADD R10, R17, 0x1, -R50 ;  /* 0x00000001110a7824 */ /* 0x000fe200078e0a32 */
[----:B------:R-:W-:Y:S01]  /*4a10*/  I2FP.F32.S32 R5, R5 ;  /* 0x0000000500057245 */ /* 0x000fe20000201400 */
[----:B------:R-:W-:Y:S01]  /*4a20*/  FFMA.FTZ R71, R9, -UR5, R157 ;  /* 0x8000000509477c23 */ /* 0x000fe2000801009d */
[C---:B------:R-:W-:Y:S01]  /*4a30*/  IADD3 R8, R17.reuse, -R49, RZ ;  /* 0x8000003111087210 */ /* 0x040fe20007ffe0ff */
[----:B------:R-:W-:Y:S01]  /*4a40*/  FFMA.FTZ R78, R6, -UR5, R153 ;  /* 0x80000005064e7c23 */ /* 0x000fe20008010099 */
[----:B------:R-:W-:-:S02]  /*4a50*/  IMAD.IADD R6, R17, 0x1, -R47 ;  /* 0x0000000111067824 */ /* 0x000fc400078e0a2f */
[----:B------:R-:W-:Y:S01]  /*4a60*/  FFMA.FTZ R116, R5, -UR5, R148 ;  /* 0x8000000505747c23 */ /* 0x000fe20008010094 */
[----:B------:R-:W-:Y:S02]  /*4a70*/  IMAD.IADD R5, R17, 0x1, -R48 ;  /* 0x0000000111057824 */ /* 0x000fe400078e0a30 */
[----:B------:R-:W-:Y:S01]  /*4a80*/  FFMA.FTZ R72, R7, -UR5, R152 ;  /* 0x8000000507487c23 */ /* 0x000fe20008010098 */
[----:B------:R-:W-:Y:S01]  /*4a90*/  IABS R11, R11 ;  /* 0x0000000b000b7213 */ /* 0x000fe20000000000 */
[----:B------:R-:W-:Y:S01]  /*4aa0*/  VIADD R62, R16, 0x60 ;  /* 0x00000060103e7836 */ /* 0x000fe20000000000 */
[----:B------:R-:W-:Y:S01]  /*4ab0*/  IABS R9, R6 ;  /* 0x0000000600097213 */ /* 0x000fe20000000000 */
[----:B------:R-:W-:Y:S01]  /*4ac0*/  HMMA.16816.F32 R112, R56, R32, R112 ;  /* 0x000000203870723c */ /* 0x000fe20000001870 */
[----:B------:R-:W-:Y:S01]  /*4ad0*/  IABS R7, R5 ;  /* 0x0000000500077213 */ /* 0x000fe20000000000 */
[----:B------:R-:W-:Y:S01]  /*4ae0*/  IMAD.MOV.U32 R177, RZ, RZ, R207 ;  /* 0x000000ffffb17224 */ /* 0x000fe200078e00cf */
[----:B------:R-:W-:-:S02]  /*4af0*/  IABS R6, R8 ;  /* 0x0000000800067213 */ /* 0x000fc40000000000 */
[----:B------:R-:W-:Y:S01]  /*4b00*/  IABS R5, R10 ;  /* 0x0000000a00057213 */ /* 0x000fe20000000000 */
[----:B------:R-:W-:Y:S01]  /*4b10*/  IMAD.MOV.U32 R8, RZ, RZ, R7 ;  /* 0x000000ffff087224 */ /* 0x000fe200078e0007 */
[----:B------:R-:W-:Y:S01]  /*4b20*/  I2FP.F32.S32 R9, R9 ;  /* 0x0000000900097245 */ /* 0x000fe20000201400 */
[----:B------:R-:W-:Y:S01]  /*4b30*/  IMAD.MOV.U32 R7, RZ, RZ, R6 ;  /* 0x000000ffff077224 */ /* 0x000fe200078e0006 */
[----:B------:R-:W-:Y:S01]  /*4b40*/  HMMA.16816.F32 R96, R56, R30, R96 ;  /* 0x0000001e3860723c */ /* 0x000fe20000001860 */
[----:B------:R-:W-:Y:S01]  /*4b50*/  IMAD.MOV.U32 R6, RZ, RZ, R5 ;  /* 0x000000ffff067224 */ /* 0x000fe200078e0005 */
[----:B------:R-:W-:Y:S01]  /*4b60*/  I2FP.F32.S32 R8, R8 ;  /* 0x0000000800087245 */ /* 0x000fe20000201400 */
[----:B------:R-:W-:Y:S01]  /*4b70*/  IMAD.MOV.U32 R5, RZ, RZ, R11 ;  /* 0x000000ffff057224 */ /* 0x000fe200078e000b */
[----:B------:R-:W-:Y:S01]  /*4b80*/  I2FP.F32.S32 R7, R7 ;  /* 0x0000000700077245 */ /* 0x000fe20000201400 */
[----:B------:R-:W-:Y:S01]  /*4b90*/  FFMA.FTZ R85, R9, -UR5, R149 ;  /* 0x8000000509557c23 */ /* 0x000fe20008010095 */
        /* <DEDUP_REMOVED lines=8> */
[----:B------:R-:W-:Y:S01]  /*4c20*/  IMAD.IADD R5, R17, 0x1, -R55 ;  /* 0x0000000111057824 */ /* 0x000fe200078e0a37 */
[----:B------:R-:W-:Y:S01]  /*4c30*/  FSEL R75, R53, -INF , !P3 ;  /* 0xff800000354b7808 */ /* 0x000fe20005800000 */
[----:B------:R-:W-:Y:S01]  /*4c40*/  IMAD.IADD R9, R17, 0x1, -R61 ;  /* 0x0000000111097824 */ /* 0x000fe200078e0a3d */
[----:B------:R-:W-:Y:S02]  /*4c50*/  IABS R7, R6 ;  /* 0x0000000600077213 */ /* 0x000fe40000000000 */
[----:B------:R-:W-:Y:S02]  /*4c60*/  IABS R6, R5 ;  /* 0x0000000500067213 */ /* 0x000fe40000000000 */
[----:B------:R-:W-:-:S02]  /*4c70*/  IABS R5, R8 ;  /* 0x0000000800057213 */ /* 0x000fc40000000000 */
[----:B------:R-:W-:Y:S01]  /*4c80*/  I2FP.F32.S32 R10, R7 ;  /* 0x00000007000a7245 */ /* 0x000fe20000201400 */
[----:B------:R-:W-:Y:S01]  /*4c90*/  IMAD.MOV.U32 R8, RZ, RZ, R6 ;  /* 0x000000ffff087224 */ /* 0x000fe200078e0006 */
[----:B------:R-:W-:Y:S01]  /*4ca0*/  IABS R7, R9 ;  /* 0x0000000900077213 */ /* 0x000fe20000000000 */
[----:B------:R-:W-:Y:S01]  /*4cb0*/  IMAD.IADD R6, R17, 0x1, -R62 ;  /* 0x0000000111067824 */ /* 0x000fe200078e0a3e */
[----:B------:R-:W-:Y:S01]  /*4cc0*/  FSEL R54, R65, -INF , !P0 ;  /* 0xff80000041367808 */ /* 0x000fe20004000000 */
[----:B------:R-:W-:Y:S01]  /*4cd0*/  FFMA.FTZ R153, R10, -UR5, R132 ;  /* 0x800000050a997c23 */ /* 0x000fe20008010084 */
[----:B------:R-:W-:Y:S02]  /*4ce0*/  I2FP.F32.S32 R9, R8 ;  /* 0x0000000800097245 */ /* 0x000fe40000201400 */
[----:B------:R-:W-:Y:S02]  /*4cf0*/  I2FP.F32.S32 R8, R5 ;  /* 0x0000000500087245 */ /* 0x000fe40000201400 */
[----:B------:R-:W-:Y:S01]  /*4d00*/  IABS R5, R6 ;  /* 0x0000000600057213 */ /* 0x000fe20000000000 */
[----:B------:R-:W-:-:S02]  /*4d10*/  IMAD.MOV.U32 R6, RZ, RZ, R7 ;  /* 0x000000ffff067224 */ /* 0x000fc400078e0007 */
[----:B------:R-:W-:Y:S01]  /*4d20*/  FFMA.FTZ R148, R9, -UR5, R133 ;  /* 0x8000000509947c23 */ /* 0x000fe20008010085 */
[----:B------:R-:W-:Y:S01]  /*4d30*/  FFMA.FTZ R152, R8, -UR5, R184 ;  /* 0x8000000508987c23 */ /* 0x000fe200080100b8 */
[----:B------:R-:W-:Y:S01]  /*4d40*/  VIADD R7, R17, 0x8 ;  /* 0x0000000811077836 */ /* 0x000fe20000000000 */
[----:B------:R-:W-:Y:S01]  /*4d50*/  FSEL R74, R63, -INF , !P1 ;  /* 0xff8000003f4a7808 */ /* 0x000fe20004800000 */
[----:B------:R-:W-:Y:S01]  /*4d60*/  IMAD.MOV.U32 R9, RZ, RZ, R5 ;  /* 0x000000ffff097224 */ /* 0x000fe200078e0005 */
[----:B------:R-:W-:Y:S01]  /*4d70*/  I2FP.F32.S32 R8, R6 ;  /* 0x0000000600087245 */ /* 0x000fe20000201400 */
[C---:B------:R-:W-:Y:S01]  /*4d80*/  VIADD R6, R17.reuse, 0x40 ;  /* 0x0000004011067836 */ /* 0x040fe20000000000 */
[----:B------:R-:W-:Y:S02]  /*4d90*/  IADD3 R5, R17, 0x48, RZ ;  /* 0x0000004811057810 */ /* 0x000fe40007ffe0ff */
[----:B------:R-:W-:Y:S01]  /*4da0*/  I2FP.F32.S32 R11, R9 ;  /* 0x00000009000b7245 */ /* 0x000fe20000201400 */
[----:B------:R-:W-:Y:S01]  /*4db0*/  FFMA.FTZ R149, R8, -UR5, R185 ;  /* 0x8000000508957c23 */ /* 0x000fe200080100b9 */
[--C-:B------:R-:W-:Y:S01]  /*4dc0*/  IMAD.IADD R8, R6, 0x1, -R16.reuse ;  /* 0x0000000106087824 */ /* 0x100fe200078e0a10 */
[----:B------:R-:W-:Y:S01]  /*4dd0*/  FSEL R86, R66, -INF , !P5 ;  /* 0xff80000042567808 */ /* 0x000fe20006800000 */
[----:B------:R-:W-:-:S02]  /*4de0*/  IMAD.IADD R10, R5, 0x1, -R16 ;  /* 0x00000001050a7824 */ /* 0x000fc400078e0a10 */
[----:B------:R-:W-:Y:S01]  /*4df0*/  FFMA.FTZ R119, R11, -UR5, R212 ;  /* 0x800000050b777c23 */ /* 0x000fe200080100d4 */
[C---:B------:R-:W-:Y:S01]  /*4e00*/  IMAD.IADD R9, R7.reuse, 0x1, -R16 ;  /* 0x0000000107097824 */ /* 0x040fe200078e0a10 */
[----:B------:R-:W-:Y:S02]  /*4e10*/  IABS R8, R8 ;  /* 0x0000000800087213 */ /* 0x000fe40000000000 */
[----:B------:R-:W-:Y:S01]  /*4e20*/  IABS R11, R10 ;  /* 0x0000000a000b7213 */ /* 0x000fe20000000000 */
[--C-:B------:R-:W-:Y:S01]  /*4e30*/  IMAD.IADD R10, R6, 0x1, -R14.reuse ;  /* 0x00000001060a7824 */ /* 0x100fe200078e0a0e */
[----:B------:R-:W-:Y:S01]  /*4e40*/  IABS R12, R9 ;  /* 0x00000009000c7213 */ /* 0x000fe20000000000 */
[----:B------:R-:W-:Y:S02]  /*4e50*/  IMAD.IADD R9, R7, 0x1, -R14 ;  /* 0x0000000107097824 */ /* 0x000fe400078e0a0e */
[----:B------:R-:W-:Y:S01]  /*4e60*/  IMAD.MOV.U32 R13, RZ, RZ, R8 ;  /* 0x000000ffff0d7224 */ /* 0x000fe200078e0008 */
[----:B------:R-:W-:Y:S01]  /*4e70*/  IABS R8, R10 ;  /* 0x0000000a00087213 */ /* 0x000fe20000000000 */
[----:B------:R-:W-:Y:S01]  /*4e80*/  IMAD.MOV.U32 R10, RZ, RZ, R11 ;  /* 0x000000ffff0a7224 */ /* 0x000fe200078e000b */
[----:B------:R-:W-:-:S02]  /*4e90*/  IABS R9, R9 ;  /* 0x0000000900097213 */ /* 0x000fc40000000000 */
[----:B------:R-:W-:Y:S02]  /*4ea0*/  I2FP.F32.S32 R8, R8 ;  /* 0x0000000800087245 */ /* 0x000fe40000201400 */
[----:B------:R-:W-:Y:S02]  /*4eb0*/  I2FP.F32.S32 R9, R9 ;  /* 0x0000000900097245 */ /* 0x000fe40000201400 */
[----:B------:R-:W-:Y:S01]  /*4ec0*/  I2FP.F32.S32 R10, R10 ;  /* 0x0000000a000a7245 */ /* 0x000fe20000201400 */
[----:B------:R-:W-:Y:S01]  /*4ed0*/  FFMA.FTZ R28, R8, -UR5, R113 ;  /* 0x80000005081c7c23 */ /* 0x000fe20008010071 */
[----:B------:R-:W-:Y:S01]  /*4ee0*/  I2FP.F32.S32 R12, R12 ;  /* 0x0000000c000c7245 */ /* 0x000fe20000201400 */
[----:B------:R-:W-:Y:S01]  /*4ef0*/  FFMA.FTZ R32, R9, -UR5, R179 ;  /* 0x8000000509207c23 */ /* 0x000fe200080100b3 */
[----:B------:R-:W-:Y:S01]  /*4f00*/  I2FP.F32.S32 R11, R13 ;  /* 0x0000000d000b7245 */ /* 0x000fe20000201400 */
[----:B------:R-:W-:Y:S02]  /*4f10*/  IMAD.IADD R8, R5, 0x1, -R14 ;  /* 0x0000000105087824 */ /* 0x000fe400078e0a0e */
[----:B------:R-:W-:Y:S01]  /*4f20*/  FFMA.FTZ R15, R10, -UR5, R114 ;  /* 0x800000050a0f7c23 */ /* 0x000fe20008010072 */
[----:B------:R-:W-:-:S02]  /*4f30*/  IMAD.IADD R9, R7, 0x1, -R18 ;  /* 0x0000000107097824 */ /* 0x000fc400078e0a12 */
[----:B------:R-:W-:Y:S01]  /*4f40*/  FFMA.FTZ R22, R12, -UR5, R178 ;  /* 0x800000050c167c23 */ /* 0x000fe200080100b2 */
[----:B------:R-:W-:Y:S02]  /*4f50*/  IMAD.IADD R10, R6, 0x1, -R18 ;  /* 0x00000001060a7824 */ /* 0x000fe400078e0a12 */
[----:B------:R-:W-:Y:S01]  /*4f60*/  FFMA.FTZ R19, R11, -UR5, R112 ;  /* 0x800000050b137c23 */ /* 0x000fe20008010070 */
[----:B------:R-:W-:Y:S01]  /*4f70*/  IMAD.IADD R12, R5, 0x1, -R18 ;  /* 0x00000001050c7824 */ /* 0x000fe200078e0a12 */
[----:B------:R-:W-:Y:S01]  /*4f80*/  IABS R11, R8 ;  /* 0x00000008000b7213 */ /* 0x000fe20000000000 */
[----:B------:R-:W-:Y:S01]  /*4f90*/  IMAD.IADD R13, R7, 0x1, -R23 ;  /* 0x00000001070d7824 */ /* 0x000fe200078e0a17 */
[----:B------:R-:W-:Y:S01]  /*4fa0*/  IABS R9, R9 ;  /* 0x0000000900097213 */ /* 0x000fe20000000000 */
[----:B------:R-:W-:Y:S01]  /*4fb0*/  IMAD.MOV.U32 R178, RZ, RZ, R206 ;  /* 0x000000ffffb27224 */ /* 0x000fe200078e00ce */
[----:B------:R-:W-:Y:S02]  /*4fc0*/  IABS R8, R10 ;  /* 0x0000000a00087213 */ /* 0x000fe40000000000 */
[----:B------:R-:W-:-:S02]  /*4fd0*/  IABS R10, R12 ;  /* 0x0000000c000a7213 */ /* 0x000fc40000000000 */
[----:B------:R-:W-:Y:S01]  /*4fe0*/  IABS R12, R13 ;  /* 0x0000000d000c7213 */ /* 0x000fe20000000000 */
[----:B------:R-:W-:Y:S01]  /*4ff0*/  IMAD.MOV.U32 R13, RZ, RZ, R11 ;  /* 0x000000ffff0d7224 */ /* 0x000fe200078e000b */
[----:B------:R-:W-:Y:S01]  /*5000*/  FSEL R102, R19, -INF , !P4 ;  /* 0xff80000013667808 */ /* 0x000fe20006000000 */
[----:B------:R-:W-:Y:S01]  /*5010*/  IMAD.MOV.U32 R11, RZ, RZ, R9 ;  /* 0x000000ffff0b7224 */ /* 0x000fe200078e0009 */
[----:B------:R-:W-:Y:S01]  /*5020*/  FSEL R80, R28, -INF , !P3 ;  /* 0xff8000001c507808 */ /* 0x000fe20005800000 */
[----:B------:R-:W-:Y:S01]  /*5030*/  IMAD.MOV.U32 R9, RZ, RZ, R8 ;  /* 0x000000ffff097224 */ /* 0x000fe200078e0008 */
[----:B------:R-:W-:Y:S01]  /*5040*/  I2FP.F32.S32 R13, R13 ;  /* 0x0000000d000d7245 */ /* 0x000fe20000201400 */
[----:B------:R-:W-:Y:S01]  /*5050*/  IMAD.MOV.U32 R8, RZ, RZ, R10 ;  /* 0x000000ffff087224 */ /* 0x000fe200078e000a */
[----:B------:R-:W-:Y:S01]  /*5060*/  MOV R179, R205 ;  /* 0x000000cd00b37202 */ /* 0x000fe20000000f00 */
[----:B------:R-:W-:Y:S01]  /*5070*/  IMAD.MOV.U32 R10, RZ, RZ, R12 ;  /* 0x000000ffff0a7224 */ /* 0x000fe200078e000c */
[----:B------:R-:W-:Y:S01]  /*5080*/  I2FP.F32.S32 R12, R11 ;  /* 0x0000000b000c7245 */ /* 0x000fe20000201400 */
[----:B------:R-:W-:Y:S01]  /*5090*/  FFMA.FTZ R20, R13, -UR5, R115 ;  /* 0x800000050d147c23 */ /* 0x000fe20008010073 */
[----:B------:R-:W-:Y:S01]  /*50a0*/  I2FP.F32.S32 R11, R9 ;  /* 0x00000009000b7245 */ /* 0x000fe20000201400 */
[----:B------:R-:W-:Y:S01]  /*50b0*/  IMAD.IADD R13, R5, 0x1, -R26 ;  /* 0x00000001050d7824 */ /* 0x000fe200078e0a1a */
        /* <DEDUP_REMOVED lines=8> */
[----:B------:R-:W-:Y:S01]  /*5140*/  IADD3 R9, -R23, R6, RZ ;  /* 0x0000000617097210 */ /* 0x000fe20007ffe1ff */
[----:B------:R-:W-:Y:S01]  /*5150*/  IMAD.IADD R10, R7, 0x1, -R26 ;  /* 0x00000001070a7824 */ /* 0x000fe200078e0a1a */
[----:B------:R-:W-:Y:S01]  /*5160*/  FSEL R87, R21, -INF , !P2 ;  /* 0xff80000015577808 */ /* 0x000fe20005000000 */
[----:B------:R-:W-:Y:S01]  /*5170*/  HMMA.16816.F32 R56, R56, R182, R176 ;  /* 0x000000b63838723c */ /* 0x000fe200000018b0 */
[----:B------:R-:W-:Y:S02]  /*5180*/  IABS R12, R9 ;  /* 0x00000009000c7213 */ /* 0x000fe40000000000 */
[----:B------:R-:W-:-:S02]  /*5190*/  IABS R8, R8 ;  /* 0x0000000800087213 */ /* 0x000fc40000000000 */
[----:B------:R-:W-:Y:S02]  /*51a0*/  IABS R9, R11 ;  /* 0x0000000b00097213 */ /* 0x000fe40000000000 */
[----:B------:R-:W-:Y:S01]  /*51b0*/  IABS R11, R13 ;  /* 0x0000000d000b7213 */ /* 0x000fe20000000000 */
[----:B------:R-:W-:Y:S01]  /*51c0*/  IMAD.MOV.U32 R13, RZ, RZ, R12 ;  /* 0x000000ffff0d7224 */ /* 0x000fe200078e000c */
[----:B------:R-:W-:Y:S01]  /*51d0*/  IABS R10, R10 ;  /* 0x0000000a000a7213 */ /* 0x000fe20000000000 */
[----:B------:R-:W-:Y:S01]  /*51e0*/  IMAD.MOV.U32 R12, RZ, RZ, R8 ;  /* 0x000000ffff0c7224 */ /* 0x000fe200078e0008 */
[----:B------:R-:W-:Y:S01]  /*51f0*/  I2FP.F32.S32 R9, R9 ;  /* 0x0000000900097245 */ /* 0x000fe20000201400 */
[----:B------:R-:W-:Y:S01]  /*5200*/  IMAD.MOV.U32 R8, RZ, RZ, R11 ;  /* 0x000000ffff087224 */ /* 0x000fe200078e000b */
[----:B------:R-:W-:Y:S02]  /*5210*/  I2FP.F32.S32 R10, R10 ;  /* 0x0000000a000a7245 */ /* 0x000fe40000201400 */
[----:B------:R-:W-:Y:S01]  /*5220*/  I2FP.F32.S32 R13, R13 ;  /* 0x0000000d000d7245 */ /* 0x000fe20000201400 */
[----:B------:R-:W-:Y:S01]  /*5230*/  FFMA.FTZ R35, R9, -UR5, R104 ;  /* 0x8000000509237c23 */ /* 0x000fe20008010068 */
[----:B------:R-:W-:Y:S01]  /*5240*/  I2FP.F32.S32 R8, R8 ;  /* 0x0000000800087245 */ /* 0x000fe20000201400 */
[--C-:B------:R-:W-:Y:S01]  /*5250*/  IMAD.IADD R9, R7, 0x1, -R25.reuse ;  /* 0x0000000107097824 */ /* 0x100fe200078e0a19 */
[----:B------:R-:W-:Y:S01]  /*5260*/  I2FP.F32.S32 R11, R12 ;  /* 0x0000000c000b7245 */ /* 0x000fe20000201400 */
[----:B------:R-:W-:Y:S01]  /*5270*/  FFMA.FTZ R36, R10, -UR5, R170 ;  /* 0x800000050a247c23 */ /* 0x000fe200080100aa */
[----:B------:R-:W-:-:S02]  /*5280*/  IMAD.IADD R10, R5, 0x1, -R25 ;  /* 0x00000001050a7824 */ /* 0x000fc400078e0a19 */
[----:B------:R-:W-:Y:S01]  /*5290*/  FFMA.FTZ R33, R8, -UR5, R106 ;  /* 0x8000000508217c23 */ /* 0x000fe2000801006a */
[C---:B------:R-:W-:Y:S02]  /*52a0*/  IMAD.IADD R8, R6.reuse, 0x1, -R25 ;  /* 0x0000000106087824 */ /* 0x040fe400078e0a19 */
[----:B------:R-:W-:Y:S01]  /*52b0*/  FFMA.FTZ R26, R13, -UR5, R109 ;  /* 0x800000050d1a7c23 */ /* 0x000fe2000801006d */
[----:B------:R-:W-:Y:S01]  /*52c0*/  FFMA.FTZ R23, R11, -UR5, R111 ;  /* 0x800000050b177c23 */ /* 0x000fe2000801006f */
[----:B------:R-:W-:Y:S01]  /*52d0*/  IADD3 R12, -R29, R7, RZ ;  /* 0x000000071d0c7210 */ /* 0x000fe20007ffe1ff */
[----:B------:R-:W-:Y:S01]  /*52e0*/  IMAD.IADD R13, R6, 0x1, -R29 ;  /* 0x00000001060d7824 */ /* 0x000fe200078e0a1d */
[----:B------:R-:W-:Y:S02]  /*52f0*/  IABS R11, R9 ;  /* 0x00000009000b7213 */ /* 0x000fe40000000000 */
[----:B------:R-:W-:Y:S02]  /*5300*/  IABS R9, R8 ;  /* 0x0000000800097213 */ /* 0x000fe40000000000 */
[----:B------:R-:W-:-:S02]  /*5310*/  IABS R8, R10 ;  /* 0x0000000a00087213 */ /* 0x000fc40000000000 */
[----:B------:R-:W-:Y:S01]  /*5320*/  IABS R10, R12 ;  /* 0x0000000c000a7213 */ /* 0x000fe20000000000 */
[----:B------:R-:W-:Y:S01]  /*5330*/  IMAD.MOV.U32 R12, RZ, RZ, R11 ;  /* 0x000000ffff0c7224 */ /* 0x000fe200078e000b */
[----:B------:R-:W-:Y:S01]  /*5340*/  IABS R14, R13 ;  /* 0x0000000d000e7213 */ /* 0x000fe20000000000 */
[----:B------:R-:W-:Y:S01]  /*5350*/  IMAD.MOV.U32 R11, RZ, RZ, R9 ;  /* 0x000000ffff0b7224 */ /* 0x000fe200078e0009 */
[----:B------:R-:W-:Y:S01]  /*5360*/  FSEL R104, R15, -INF , !P4 ;  /* 0xff8000000f687808 */ /* 0x000fe20006000000 */
[----:B------:R-:W-:Y:S01]  /*5370*/  IMAD.MOV.U32 R9, RZ, RZ, R10 ;  /* 0x000000ffff097224 */ /* 0x000fe200078e000a */
[----:B------:R-:W-:Y:S01]  /*5380*/  I2FP.F32.S32 R13, R12 ;  /* 0x0000000c000d7245 */ /* 0x000fe20000201400 */
[----:B------:R-:W-:Y:S01]  /*5390*/  IMAD.MOV.U32 R10, RZ, RZ, R14 ;  /* 0x000000ffff0a7224 */ /* 0x000fe200078e000e */
[----:B------:R-:W-:Y:S02]  /*53a0*/  I2FP.F32.S32 R12, R11 ;  /* 0x0000000b000c7245 */ /* 0x000fe40000201400 */
[----:B------:R-:W-:Y:S01]  /*53b0*/  I2FP.F32.S32 R11, R8 ;  /* 0x00000008000b7245 */ /* 0x000fe20000201400 */
[----:B------:R-:W-:Y:S01]  /*53c0*/  FFMA.FTZ R30, R13, -UR5, R171 ;  /* 0x800000050d1e7c23 */ /* 0x000fe200080100ab */
[----:B------:R-:W-:Y:S01]  /*53d0*/  I2FP.F32.S32 R9, R9 ;  /* 0x0000000900097245 */ /* 0x000fe20000201400 */
[----:B------:R-:W-:Y:S01]  /*53e0*/  FFMA.FTZ R27, R12, -UR5, R105 ;  /* 0x800000050c1b7c23 */ /* 0x000fe20008010069 */
[----:B------:R-:W-:Y:S01]  /*53f0*/  I2FP.F32.S32 R8, R10 ;  /* 0x0000000a00087245 */ /* 0x000fe20000201400 */
[----:B------:R-:W-:-:S02]  /*5400*/  IMAD.IADD R10, R6, 0x1, -R34 ;  /* 0x00000001060a7824 */ /* 0x000fc400078e0a22 */
[----:B------:R-:W-:Y:S01]  /*5410*/  FFMA.FTZ R25, R11, -UR5, R107 ;  /* 0x800000050b197c23 */ /* 0x000fe2000801006b */
[----:B------:R-:W-:Y:S01]  /*5420*/  FFMA.FTZ R41, R9, -UR5, R166 ;  /* 0x8000000509297c23 */ /* 0x000fe200080100a6 */
[----:B------:R-:W-:Y:S02]  /*5430*/  IMAD.IADD R9, R7, 0x1, -R34 ;  /* 0x0000000107097824 */ /* 0x000fe400078e0a22 */
[----:B------:R-:W-:Y:S01]  /*5440*/  FFMA.FTZ R39, R8, -UR5, R96 ;  /* 0x8000000508277c23 */ /* 0x000fe20008010060 */
[C---:B------:R-:W-:Y:S01]  /*5450*/  IMAD.IADD R8, R5.reuse, 0x1, -R29 ;  /* 0x0000000105087824 */ /* 0x040fe200078e0a1d */
[----:B------:R-:W-:Y:S01]  /*5460*/  FSEL R107, R22, -INF , !P4 ;  /* 0xff800000166b7808 */ /* 0x000fe20006000000 */
[----:B------:R-:W-:Y:S01]  /*5470*/  IMAD.IADD R12, R5, 0x1, -R34 ;  /* 0x00000001050c7824 */ /* 0x000fe200078e0a22 */
[----:B------:R-:W-:Y:S01]  /*5480*/  IABS R9, R9 ;  /* 0x0000000900097213 */ /* 0x000fe20000000000 */
[----:B------:R-:W-:Y:S01]  /*5490*/  IMAD.IADD R13, R7, 0x1, -R37 ;  /* 0x00000001070d7824 */ /* 0x000fe200078e0a25 */
[----:B------:R-:W-:-:S02]  /*54a0*/  IABS R11, R8 ;  /* 0x00000008000b7213 */ /* 0x000fc40000000000 */
[----:B------:R-:W-:Y:S02]  /*54b0*/  IABS R8, R10 ;  /* 0x0000000a00087213 */ /* 0x000fe40000000000 */
[----:B------:R-:W-:Y:S02]  /*54c0*/  IABS R10, R12 ;  /* 0x0000000c000a7213 */ /* 0x000fe40000000000 */
[----:B------:R-:W-:Y:S02]  /*54d0*/  IABS R12, R13 ;  /* 0x0000000d000c7213 */ /* 0x000fe40000000000 */
[----:B------:R-:W-:Y:S01]  /*54e0*/  MOV R13, R11 ;  /* 0x0000000b000d7202 */ /* 0x000fe20000000f00 */
[----:B------:R-:W-:Y:S01]  /*54f0*/  IMAD.MOV.U32 R11, RZ, RZ, R9 ;  /* 0x000000ffff0b7224 */ /* 0x000fe200078e0009 */
[----:B------:R-:W-:Y:S01]  /*5500*/  ISETP.GE.AND P4, PT, R34, UR26, PT ;  /* 0x0000001a22007c0c */ /* 0x000fe2000bf86270 */
[----:B------:R-:W-:Y:S01]  /*5510*/  IMAD.MOV.U32 R9, RZ, RZ, R8 ;  /* 0x000000ffff097224 */ /* 0x000fe200078e0008 */
[----:B------:R-:W-:Y:S01]  /*5520*/  I2FP.F32.S32 R13, R13 ;  /* 0x0000000d000d7245 */ /* 0x000fe20000201400 */
[----:B------:R-:W-:Y:S01]  /*5530*/  IMAD.MOV.U32 R8, RZ, RZ, R10 ;  /* 0x000000ffff087224 */ /* 0x000fe200078e000a */
[----:B------:R-:W-:Y:S01]  /*5540*/  FSEL R105, R32, -INF , !P3 ;  /* 0xff80000020697808 */ /* 0x000fe20005800000 */
[----:B------:R-:W-:Y:S01]  /*5550*/  IMAD.MOV.U32 R10, RZ, RZ, R12 ;  /* 0x000000ffff0a7224 */ /* 0x000fe200078e000c */
[----:B------:R-:W-:Y:S01]  /*5560*/  I2FP.F32.S32 R12, R11 ;  /* 0x0000000b000c7245 */ /* 0x000fe20000201400 */
[----:B------:R-:W-:Y:S01]  /*5570*/  FFMA.FTZ R15, R13, -UR5, R98 ;  /* 0x800000050d0f7c23 */ /* 0x000fe20008010062 */
[----:B------:R-:W-:Y:S01]  /*5580*/  I2FP.F32.S32 R11, R9 ;  /* 0x00000009000b7245 */ /* 0x000fe20000201400 */
[--C-:B------:R-:W-:Y:S01]  /*5590*/  IMAD.IADD R13, R5, 0x1, -R38.reuse ;  /* 0x00000001050d7824 */ /* 0x100fe200078e0a26 */
        /* <DEDUP_REMOVED lines=14> */
[----:B------:R-:W-:Y:S01]  /*5680*/  IABS R11, R13 ;  /* 0x0000000d000b7213 */ /* 0x000fe20000000000 */
[----:B------:R-:W-:Y:S01]  /*5690*/  IMAD.MOV.U32 R13, RZ, RZ, R12 ;  /* 0x000000ffff0d7224 */ /* 0x000fe200078e000c */
[----:B------:R-:W-:Y:S02]  /*56a0*/  MOV R12, R8 ;  /* 0x00000008000c7202 */ /* 0x000fe40000000f00 */
[----:B------:R-:W-:Y:S01]  /*56b0*/  IABS R10, R10 ;  /* 0x0000000a000a7213 */ /* 0x000fe20000000000 */
[----:B------:R-:W-:Y:S01]  /*56c0*/  IMAD.MOV.U32 R8, RZ, RZ, R11 ;  /* 0x000000ffff087224 */ /* 0x000fe200078e000b */
[----:B------:R-:W-:Y:S02]  /*56d0*/  I2FP.F32.S32 R9, R9 ;  /* 0x0000000900097245 */ /* 0x000fe40000201400 */
[----:B------:R-:W-:Y:S02]  /*56e0*/  I2FP.F32.S32 R10, R10 ;  /* 0x0000000a000a7245 */ /* 0x000fe40000201400 */
[----:B------:R-:W-:Y:S01]  /*56f0*/  I2FP.F32.S32 R8, R8 ;  /* 0x0000000800087245 */ /* 0x000fe20000201400 */
[----:B------:R-:W-:Y:S01]  /*5700*/  FFMA.FTZ R34, R9, -UR5, R93 ;  /* 0x8000000509227c23 */ /* 0x000fe2000801005d */
[----:B------:R-:W-:Y:S01]  /*5710*/  I2FP.F32.S32 R11, R12 ;  /* 0x0000000c000b7245 */ /* 0x000fe20000201400 */
[--C-:B------:R-:W-:Y:S01]  /*5720*/  IMAD.IADD R9, R7, 0x1, -R42.reuse ;  /* 0x0000000107097824 */ /* 0x100fe200078e0a2a */
[----:B------:R-:W-:Y:S01]  /*5730*/  I2FP.F32.S32 R13, R13 ;  /* 0x0000000d000d7245 */ /* 0x000fe20000201400 */
[----:B------:R-:W-:Y:S01]  /*5740*/  FFMA.FTZ R32, R8, -UR5, R95 ;  /* 0x8000000508207c23 */ /* 0x000fe2000801005f */
[----:B------:R-:W-:Y:S01]  /*5750*/  FSEL R97, R18, -INF , !P2 ;  /* 0xff80000012617808 */ /* 0x000fe20005000000 */
[----:B------:R-:W-:Y:S01]  /*5760*/  IMAD.IADD R8, R6, 0x1, -R42 ;  /* 0x0000000106087824 */ /* 0x000fe200078e0a2a */
[----:B------:R-:W-:Y:S01]  /*5770*/  ISETP.GE.AND P2, PT, R38, UR26, PT ;  /* 0x0000001a26007c0c */ /* 0x000fe2000bf46270 */
[----:B------:R-:W-:Y:S01]  /*5780*/  FFMA.FTZ R38, R10, -UR5, R163 ;  /* 0x800000050a267c23 */ /* 0x000fe200080100a3 */
[----:B------:R-:W-:Y:S01]  /*5790*/  FFMA.FTZ R18, R11, -UR5, R94 ;  /* 0x800000050b127c23 */ /* 0x000fe2000801005e */
[----:B------:R-:W-:-:S02]  /*57a0*/  IMAD.IADD R10, R5, 0x1, -R42 ;  /* 0x00000001050a7824 */ /* 0x000fc400078e0a2a */
[----:B------:R-:W-:Y:S01]  /*57b0*/  FFMA.FTZ R19, R13, -UR5, R92 ;  /* 0x800000050d137c23 */ /* 0x000fe2000801005c */
[--C-:B------:R-:W-:Y:S01]  /*57c0*/  IMAD.IADD R11, R7, 0x1, -R43.reuse ;  /* 0x00000001070b7824 */ /* 0x100fe200078e0a2b */
[----:B------:R-:W-:Y:S01]  /*57d0*/  IABS R12, R9 ;  /* 0x00000009000c7213 */ /* 0x000fe20000000000 */
[----:B------:R-:W-:Y:S01]  /*57e0*/  IMAD.IADD R13, R6, 0x1, -R43 ;  /* 0x00000001060d7824 */ /* 0x000fe200078e0a2b */
[----:B------:R-:W-:Y:S02]  /*57f0*/  IABS R9, R8 ;  /* 0x0000000800097213 */ /* 0x000fe40000000000 */
[----:B------:R-:W-:Y:S02]  /*5800*/  IABS R8, R10 ;  /* 0x0000000a00087213 */ /* 0x000fe40000000000 */
[----:B------:R-:W-:Y:S02]  /*5810*/  IABS R10, R11 ;  /* 0x0000000b000a7213 */ /* 0x000fe40000000000 */
[----:B------:R-:W-:Y:S01]  /*5820*/  IABS R11, R13 ;  /* 0x0000000d000b7213 */ /* 0x000fe20000000000 */
[----:B------:R-:W-:Y:S01]  /*5830*/  IMAD.MOV.U32 R13, RZ, RZ, R12 ;  /* 0x000000ffff0d7224 */ /* 0x000fe200078e000c */
[----:B------:R-:W-:Y:S01]  /*5840*/  FSEL R96, R20, -INF , !P3 ;  /* 0xff80000014607808 */ /* 0x000fe20005800000 */
[----:B------:R-:W-:Y:S01]  /*5850*/  IMAD.MOV.U32 R12, RZ, RZ, R9 ;  /* 0x000000ffff0c7224 */ /* 0x000fe200078e0009 */
[----:B------:R-:W-:Y:S01]  /*5860*/  ISETP.GE.AND P3, PT, R37, UR26, PT ;  /* 0x0000001a25007c0c */ /* 0x000fe2000bf66270 */
[----:B------:R-:W-:Y:S01]  /*5870*/  IMAD.MOV.U32 R9, RZ, RZ, R10 ;  /* 0x000000ffff097224 */ /* 0x000fe200078e000a */
[----:B------:R-:W-:Y:S01]  /*5880*/  I2FP.F32.S32 R13, R13 ;  /* 0x0000000d000d7245 */ /* 0x000fe20000201400 */
[----:B------:R-:W-:Y:S01]  /*5890*/  IMAD.MOV.U32 R10, RZ, RZ, R11 ;  /* 0x000000ffff0a7224 */ /* 0x000fe200078e000b */
[----:B------:R-:W-:-:S02]  /*58a0*/  I2FP.F32.S32 R11, R8 ;  /* 0x00000008000b7245 */ /* 0x000fc40000201400 */
[----:B------:R-:W-:Y:S01]  /*58b0*/  I2FP.F32.S32 R9, R9 ;  /* 0x0000000900097245 */ /* 0x000fe20000201400 */
[----:B------:R-:W-:Y:S01]  /*58c0*/  FFMA.FTZ R28, R13, -UR5, R158 ;  /* 0x800000050d1c7c23 */ /* 0x000fe2000801009e */
[----:B------:R-:W-:Y:S01]  /*58d0*/  I2FP.F32.S32 R8, R10 ;  /* 0x0000000a00087245 */ /* 0x000fe20000201400 */
[--C-:B------:R-:W-:Y:S01]  /*58e0*/  IMAD.IADD R10, R6, 0x1, -R44.reuse ;  /* 0x00000001060a7824 */ /* 0x100fe200078e0a2c */
[----:B------:R-:W-:Y:S01]  /*58f0*/  I2FP.F32.S32 R12, R12 ;  /* 0x0000000c000c7245 */ /* 0x000fe20000201400 */
[----:B------:R-:W-:Y:S01]  /*5900*/  FFMA.FTZ R37, R9, -UR5, R159 ;  /* 0x8000000509257c23 */ /* 0x000fe2000801009f */
[----:B------:R-:W-:Y:S01]  /*5910*/  FSEL R94, R31, -INF , !P1 ;  /* 0xff8000001f5e7808 */ /* 0x000fe20004800000 */
[----:B------:R-:W-:Y:S01]  /*5920*/  FFMA.FTZ R31, R8, -UR5, R89 ;  /* 0x80000005081f7c23 */ /* 0x000fe20008010059 */
[----:B------:R-:W-:Y:S01]  /*5930*/  FSEL R77, R26, -INF , !P1 ;  /* 0xff8000001a4d7808 */ /* 0x000fe20004800000 */
[----:B------:R-:W-:Y:S01]  /*5940*/  IMAD.IADD R9, R7, 0x1, -R44 ;  /* 0x0000000107097824 */ /* 0x000fe200078e0a2c */
[----:B------:R-:W-:Y:S01]  /*5950*/  IADD3 R8, -R43, R5, RZ ;  /* 0x000000052b087210 */ /* 0x000fe20007ffe1ff */
[----:B------:R-:W-:Y:S01]  /*5960*/  FFMA.FTZ R26, R12, -UR5, R88 ;  /* 0x800000050c1a7c23 */ /* 0x000fe20008010058 */
[----:B------:R-:W-:-:S02]  /*5970*/  IMAD.IADD R12, R5, 0x1, -R44 ;  /* 0x00000001050c7824 */ /* 0x000fc400078e0a2c */
[----:B------:R-:W-:Y:S01]  /*5980*/  FFMA.FTZ R21, R11, -UR5, R90 ;  /* 0x800000050b157c23 */ /* 0x000fe2000801005a */
[----:B------:R-:W-:Y:S01]  /*5990*/  IMAD.IADD R13, R7, 0x1, -R45 ;  /* 0x00000001070d7824 */ /* 0x000fe200078e0a2d */
[----:B------:R-:W-:Y:S02]  /*59a0*/  IABS R11, R8 ;  /* 0x00000008000b7213 */ /* 0x000fe40000000000 */
[----:B------:R-:W-:Y:S02]  /*59b0*/  IABS R9, R9 ;  /* 0x0000000900097213 */ /* 0x000fe40000000000 */
[----:B------:R-:W-:Y:S02]  /*59c0*/  IABS R8, R10 ;  /* 0x0000000a00087213 */ /* 0x000fe40000000000 */
[----:B------:R-:W-:Y:S02]  /*59d0*/  IABS R10, R12 ;  /* 0x0000000c000a7213 */ /* 0x000fe40000000000 */
        /* <DEDUP_REMOVED lines=24> */
[----:B------:R-:W-:Y:S02]  /*5b60*/  FSEL R73, R35, -INF , !P0 ;  /* 0xff80000023497808 */ /* 0x000fe40004000000 */
        /* <DEDUP_REMOVED lines=13> */
[----:B------:R-:W-:Y:S01]  /*5c40*/  IMAD.IADD R9, R7, 0x1, -R47 ;  /* 0x0000000107097824 */ /* 0x000fe200078e0a2f */
[----:B------:R-:W-:-:S02]  /*5c50*/  FSEL R88, R64, -INF , !P6 ;  /* 0xff80000040587808 */ /* 0x000fc40007000000 */
[----:B------:R-:W-:Y:S02]  /*5c60*/  FSEL R131, R30, -INF , !P6 ;  /* 0xff8000001e837808 */ /* 0x000fe40007000000 */
[----:B------:R-:W-:Y:S02]  /*5c70*/  FSEL R65, R27, -INF , !P6 ;  /* 0xff8000001b417808 */ /* 0x000fe40007000000 */
[----:B------:R-:W-:Y:S01]  /*5c80*/  FSEL R115, R29, -INF , !P4 ;  /* 0xff8000001d737808 */ /* 0x000fe20006000000 */
[----:B------:R-:W-:Y:S01]  /*5c90*/  FFMA.FTZ R29, R8, -UR5, R126 ;  /* 0x80000005081d7c23 */ /* 0x000fe2000801007e */
[----:B------:R-:W-:Y:S01]  /*5ca0*/  I2FP.F32.S32 R13, R13 ;  /* 0x0000000d000d7245 */ /* 0x000fe20000201400 */
[----:B------:R-:W-:Y:S01]  /*5cb0*/  IMAD.IADD R8, R6, 0x1, -R47 ;  /* 0x0000000106087824 */ /* 0x000fe200078e0a2f */
[----:B------:R-:W-:Y:S01]  /*5cc0*/  ISETP.GE.AND P6, PT, R44, UR26, PT ;  /* 0x0000001a2c007c0c */ /* 0x000fe2000bfc6270 */
[----:B------:R-:W-:Y:S01]  /*5cd0*/  FFMA.FTZ R44, R10, -UR5, R150 ;  /* 0x800000050a2c7c23 */ /* 0x000fe20008010096 */
[----:B------:R-:W-:Y:S01]  /*5ce0*/  FSEL R76, R15, -INF , !P5 ;  /* 0xff8000000f4c7808 */ /* 0x000fe20006800000 */
[----:B------:R-:W-:Y:S01]  /*5cf0*/  FFMA.FTZ R15, R11, -UR5, R123 ;  /* 0x800000050b0f7c23 */ /* 0x000fe2000801007b */
[----:B------:R-:W-:Y:S01]  /*5d00*/  IMAD.IADD R10, R5, 0x1, -R47 ;  /* 0x00000001050a7824 */ /* 0x000fe200078e0a2f */
[----:B------:R-:W-:Y:S01]  /*5d10*/  FSEL R64, R22, -INF , !P4 ;  /* 0xff80000016407808 */ /* 0x000fe20006000000 */
[----:B------:R-:W-:-:S02]  /*5d20*/  IMAD.IADD R11, R7, 0x1, -R48 ;  /* 0x00000001070b7824 */ /* 0x000fc400078e0a30 */
[----:B------:R-:W-:Y:S01]  /*5d30*/  FFMA.FTZ R22, R13, -UR5, R121 ;  /* 0x800000050d167c23 */ /* 0x000fe20008010079 */
[----:B------:R-:W-:Y:S02]  /*5d40*/  IADD3 R13, -R48, R6, RZ ;  /* 0x00000006300d7210 */ /* 0x000fe40007ffe1ff */
        /* <DEDUP_REMOVED lines=10> */
[----:B------:R-:W-:Y:S01]  /*5df0*/  ISETP.GE.AND P5, PT, R45, UR26, PT ;  /* 0x0000001a2d007c0c */ /* 0x000fe2000bfa6270 */
[----:B------:R-:W-:Y:S01]  /*5e00*/  IMAD.MOV.U32 R10, RZ, RZ, R11 ;  /* 0x000000ffff0a7224 */ /* 0x000fe200078e000b */
[----:B------:R-:W-:-:S02]  /*5e10*/  I2FP.F32.S32 R11, R8 ;  /* 0x00000008000b7245 */ /* 0x000fc40000201400 */
[----:B------:R-:W-:Y:S02]  /*5e20*/  I2FP.F32.S32 R9, R9 ;  /* 0x0000000900097245 */ /* 0x000fe40000201400 */
[----:B------:R-:W-:Y:S01]  /*5e30*/  I2FP.F32.S32 R8, R10 ;  /* 0x0000000a00087245 */ /* 0x000fe20000201400 */
[----:B------:R-:W-:Y:S01]  /*5e40*/  IMAD.IADD R10, R6, 0x1, -R49 ;  /* 0x00000001060a7824 */ /* 0x000fe200078e0a31 */
[----:B------:R-:W-:Y:S02]  /*5e50*/  I2FP.F32.S32 R12, R12 ;  /* 0x0000000c000c7245 */ /* 0x000fe40000201400 */
[----:B------:R-:W-:Y:S01]  /*5e60*/  I2FP.F32.S32 R13, R13 ;  /* 0x0000000d000d7245 */ /* 0x000fe20000201400 */
[----:B------:R-:W-:Y:S01]  /*5e70*/  FFMA.FTZ R45, R8, -UR5, R188 ;  /* 0x80000005082d7c23 */ /* 0x000fe200080100bc */
[----:B------:R-:W-:Y:S01]  /*5e80*/  FSEL R92, R67, -INF , !P4 ;  /* 0xff800000435c7808 */ /* 0x000fe20006000000 */
[----:B------:R-:W-:Y:S01]  /*5e90*/  IMAD.IADD R8, R5, 0x1, -R48 ;  /* 0x0000000105087824 */ /* 0x000fe200078e0a30 */
[----:B------:R-:W-:Y:S01]  /*5ea0*/  FSEL R66, R14, -INF , !P4 ;  /* 0xff8000000e427808 */ /* 0x000fe20006000000 */
[----:B------:R-:W-:Y:S01]  /*5eb0*/  FFMA.FTZ R14, R11, -UR5, R127 ;  /* 0x800000050b0e7c23 */ /* 0x000fe2000801007f */
[----:B------:R-:W-:Y:S01]  /*5ec0*/  ISETP.GE.AND P4, PT, R46, UR26, PT ;  /* 0x0000001a2e007c0c */ /* 0x000fe2000bf86270 */
[----:B------:R-:W-:Y:S01]  /*5ed0*/  FFMA.FTZ R46, R9, -UR5, R146 ;  /* 0x80000005092e7c23 */ /* 0x000fe20008010092 */
[----:B------:R-:W-:Y:S01]  /*5ee0*/  FSEL R136, R18, -INF , !P3 ;  /* 0xff80000012887808 */ /* 0x000fe20005800000 */
[----:B------:R-:W-:Y:S01]  /*5ef0*/  FFMA.FTZ R18, R12, -UR5, R125 ;  /* 0x800000050c127c23 */ /* 0x000fe2000801007d */
[----:B------:R-:W-:Y:S01]  /*5f00*/  FSEL R130, R19, -INF , !P3 ;  /* 0xff80000013827808 */ /* 0x000fe20005800000 */
[----:B------:R-:W-:-:S02]  /*5f10*/  IMAD.IADD R9, R7, 0x1, -R49 ;  /* 0x0000000107097824 */ /* 0x000fc400078e0a31 */
[----:B------:R-:W-:Y:S01]  /*5f20*/  FFMA.FTZ R19, R13, -UR5, R151 ;  /* 0x800000050d137c23 */ /* 0x000fe20008010097 */
[----:B------:R-:W-:Y:S01]  /*5f30*/  IMAD.IADD R12, R5, 0x1, -R49 ;  /* 0x00000001050c7824 */ /* 0x000fe200078e0a31 */
[----:B------:R-:W-:Y:S01]  /*5f40*/  IABS R11, R8 ;  /* 0x00000008000b7213 */ /* 0x000fe20000000000 */
[----:B------:R-:W-:Y:S01]  /*5f50*/  IMAD.IADD R13, R7, 0x1, -R50 ;  /* 0x00000001070d7824 */ /* 0x000fe200078e0a32 */
[----:B------:R-:W-:Y:S02]  /*5f60*/  IABS R9, R9 ;  /* 0x0000000900097213 */ /* 0x000fe40000000000 */
[----:B------:R-:W-:Y:S02]  /*5f70*/  IABS R8, R10 ;  /* 0x0000000a00087213 */ /* 0x000fe40000000000 */
[----:B------:R-:W-:Y:S02]  /*5f80*/  IABS R10, R12 ;  /* 0x0000000c000a7213 */ /* 0x000fe40000000000 */
[----:B------:R-:W-:Y:S01]  /*5f90*/  IABS R12, R13 ;  /* 0x0000000d000c7213 */ /* 0x000fe20000000000 */
[----:B------:R-:W-:Y:S01]  /*5fa0*/  IMAD.MOV.U32 R13, RZ, RZ, R11 ;  /* 0x000000ffff0d7224 */ /* 0x000fe200078e000b */
[----:B------:R-:W-:Y:S01]  /*5fb0*/  MOV R11, R9 ;  /* 0x00000009000b7202 */ /* 0x000fe20000000f00 */
[----:B------:R-:W-:Y:S01]  /*5fc0*/  IMAD.MOV.U32 R9, RZ, RZ, R8 ;  /* 0x000000ffff097224 */ /* 0x000fe200078e0008 */
[----:B------:R-:W-:Y:S01]  /*5fd0*/  ISETP.GE.AND P1, PT, R42, UR26, PT ;  /* 0x0000001a2a007c0c */ /* 0x000fe2000bf26270 */
[----:B------:R-:W-:Y:S01]  /*5fe0*/  IMAD.MOV.U32 R8, RZ, RZ, R10 ;  /* 0x000000ffff087224 */ /* 0x000fe200078e000a */
[----:B------:R-:W-:Y:S01]  /*5ff0*/  FSEL R128, R68, -INF , !P3 ;  /* 0xff80000044807808 */ /* 0x000fe20005800000 */
[----:B------:R-:W-:Y:S01]  /*6000*/  IMAD.MOV.U32 R10, RZ, RZ, R12 ;  /* 0x000000ffff0a7224 */ /* 0x000fe200078e000c */
[----:B------:R-:W-:-:S02]  /*6010*/  I2FP.F32.S32 R12, R11 ;  /* 0x0000000b000c7245 */ /* 0x000fc40000201400 */
[----:B------:R-:W-:Y:S02]  /*6020*/  I2FP.F32.S32 R11, R9 ;  /* 0x00000009000b7245 */ /* 0x000fe40000201400 */
[----:B------:R-:W-:Y:S01]  /*6030*/  I2FP.F32.S32 R9, R10 ;  /* 0x0000000a00097245 */ /* 0x000fe20000201400 */
[----:B------:R-:W-:Y:S01]  /*6040*/  FFMA.FTZ R30, R12, -UR5, R147 ;  /* 0x800000050c1e7c23 */ /* 0x000fe20008010093 */
[----:B------:R-:W-:Y:S01]  /*6050*/  I2FP.F32.S32 R8, R8 ;  /* 0x0000000800087245 */ /* 0x000fe20000201400 */
[----:B------:R-:W-:Y:S01]  /*6060*/  FFMA.FTZ R27, R11, -UR5, R189 ;  /* 0x800000050b1b7c23 */ /* 0x000fe200080100bd */
[----:B------:R-:W-:Y:S01]  /*6070*/  FSEL R129, R40, -INF , !P3 ;  /* 0xff80000028817808 */ /* 0x000fe20005800000 */
[--C-:B------:R-:W-:Y:S01]  /*6080*/  IMAD.IADD R11, R6, 0x1, -R51.reuse ;  /* 0x00000001060b7824 */ /* 0x100fe200078e0a33 */
[----:B------:R-:W-:Y:S01]  /*6090*/  I2FP.F32.S32 R13, R13 ;  /* 0x0000000d000d7245 */ /* 0x000fe20000201400 */
[----:B------:R-:W-:Y:S01]  /*60a0*/  IMAD.IADD R10, R7, 0x1, -R51 ;  /* 0x00000001070a7824 */ /* 0x000fe200078e0a33 */
[----:B------:R-:W-:Y:S01]  /*60b0*/  ISETP.GE.AND P3, PT, R47, UR26, PT ;  /* 0x0000001a2f007c0c */ /* 0x000fe2000bf66270 */
[----:B------:R-:W-:Y:S01]  /*60c0*/  FFMA.FTZ R47, R9, -UR5, R138 ;  /* 0x80000005092f7c23 */ /* 0x000fe2000801008a */
[----:B------:R-:W-:Y:S01]  /*60d0*/  FSEL R127, R21, -INF , !P1 ;  /* 0xff800000157f7808 */ /* 0x000fe20004800000 */
[----:B------:R-:W-:Y:S01]  /*60e0*/  FFMA.FTZ R21, R8, -UR5, R191 ;  /* 0x8000000508157c23 */ /* 0x000fe200080100bf */
[--C-:B------:R-:W-:Y:S01]  /*60f0*/  IMAD.IADD R9, R6, 0x1, -R50.reuse ;  /* 0x0000000106097824 */ /* 0x100fe200078e0a32 */
[----:B------:R-:W-:Y:S01]  /*6100*/  FSEL R110, R26, -INF , !P1 ;  /* 0xff8000001a6e7808 */ /* 0x000fe20004800000 */
[----:B------:R-:W-:-:S02]  /*6110*/  IMAD.IADD R8, R5, 0x1, -R50 ;  /* 0x0000000105087824 */ /* 0x000fc400078e0a32 */
[----:B------:R-:W-:Y:S01]  /*6120*/  FFMA.FTZ R26, R13, -UR5, R190 ;  /* 0x800000050d1a7c23 */ /* 0x000fe200080100be */
[----:B------:R-:W-:Y:S01]  /*6130*/  IMAD.IADD R13, R5, 0x1, -R51 ;  /* 0x00000001050d7824 */ /* 0x000fe200078e0a33 */
[----:B------:R-:W-:Y:S02]  /*6140*/  IABS R12, R9 ;  /* 0x00000009000c7213 */ /* 0x000fe40000000000 */
[----:B------:R-:W-:Y:S02]  /*6150*/  IABS R8, R8 ;  /* 0x0000000800087213 */ /* 0x000fe40000000000 */
[----:B------:R-:W-:Y:S02]  /*6160*/  IABS R9, R11 ;  /* 0x0000000b00097213 */ /* 0x000fe40000000000 */
[----:B------:R-:W-:Y:S01]  /*6170*/  IABS R11, R13 ;  /* 0x0000000d000b7213 */ /* 0x000fe20000000000 */
[----:B------:R-:W-:Y:S01]  /*6180*/  IMAD.MOV.U32 R13, RZ, RZ, R12 ;  /* 0x000000ffff0d7224 */ /* 0x000fe200078e000c */
[----:B------:R-:W-:Y:S01]  /*6190*/  IABS R10, R10 ;  /* 0x0000000a000a7213 */ /* 0x000fe20000000000 */
[----:B------:R-:W-:Y:S01]  /*61a0*/  IMAD.MOV.U32 R12, RZ, RZ, R8 ;  /* 0x000000ffff0c7224 */ /* 0x000fe200078e0008 */
[----:B------:R-:W-:-:S02]  /*61b0*/  MOV R8, R11 ;  /* 0x0000000b00087202 */ /* 0x000fc40000000f00 */
[----:B------:R-:W-:Y:S02]  /*61c0*/  I2FP.F32.S32 R9, R9 ;  /* 0x0000000900097245 */ /* 0x000fe40000201400 */
[----:B------:R-:W-:Y:S02]  /*61d0*/  I2FP.F32.S32 R8, R8 ;  /* 0x0000000800087245 */ /* 0x000fe40000201400 */
[----:B------:R-:W-:Y:S02]  /*61e0*/  I2FP.F32.S32 R10, R10 ;  /* 0x0000000a000a7245 */ /* 0x000fe40000201400 */
[----:B------:R-:W-:Y:S02]  /*61f0*/  I2FP.F32.S32 R11, R12 ;  /* 0x0000000c000b7245 */ /* 0x000fe40000201400 */
[----:B------:R-:W-:Y:S01]  /*6200*/  FSEL R93, R36, -INF , !P0 ;  /* 0xff800000245d7808 */ /* 0x000fe20004000000 */
[----:B------:R-:W-:Y:S01]  /*6210*/  FFMA.FTZ R36, R9, -UR5, R193 ;  /* 0x8000000509247c23 */ /* 0x000fe200080100c1 */
[----:B------:R-:W-:Y:S01]  /*6220*/  I2FP.F32.S32 R13, R13 ;  /* 0x0000000d000d7245 */ /* 0x000fe20000201400 */
[--C-:B------:R-:W-:Y:S01]  /*6230*/  IMAD.IADD R9, R7, 0x1, -R52.reuse ;  /* 0x0000000107097824 */ /* 0x100fe200078e0a34 */
[----:B------:R-:W-:Y:S01]  /*6240*/  FSEL R124, R32, -INF , !P2 ;  /* 0xff800000207c7808 */ /* 0x000fe20005000000 */
[----:B------:R-:W-:Y:S01]  /*6250*/  FFMA.FTZ R32, R8, -UR5, R195 ;  /* 0x8000000508207c23 */ /* 0x000fe200080100c3 */
[----:B------:R-:W-:Y:S01]  /*6260*/  ISETP.GE.AND P0, PT, R43, UR26, PT ;  /* 0x0000001a2b007c0c */ /* 0x000fe2000bf06270 */
[----:B------:R-:W-:Y:S01]  /*6270*/  FFMA.FTZ R43, R10, -UR5, R139 ;  /* 0x800000050a2b7c23 */ /* 0x000fe2000801008b */
[----:B------:R-:W-:Y:S01]  /*6280*/  FSEL R114, R34, -INF , !P2 ;  /* 0xff80000022727808 */ /* 0x000fe20005000000 */
[----:B------:R-:W-:-:S02]  /*6290*/  IMAD.IADD R8, R6, 0x1, -R52 ;  /* 0x0000000106087824 */ /* 0x000fc400078e0a34 */
[----:B------:R-:W-:Y:S01]  /*62a0*/  FFMA.FTZ R34, R11, -UR5, R194 ;  /* 0x800000050b227c23 */ /* 0x000fe200080100c2 */
[----:B------:R-:W-:Y:S02]  /*62b0*/  IMAD.IADD R10, R5, 0x1, -R52 ;  /* 0x00000001050a7824 */ /* 0x000fe400078e0a34 */
[----:B------:R-:W-:Y:S01]  /*62c0*/  FFMA.FTZ R42, R13, -UR5, R192 ;  /* 0x800000050d2a7c23 */ /* 0x000fe200080100c0 */
[--C-:B------:R-:W-:Y:S01]  /*62d0*/  IMAD.IADD R11, R7, 0x1, -R55.reuse ;  /* 0x00000001070b7824 */ /* 0x100fe200078e0a37 */
[----:B------:R-:W-:Y:S01]  /*62e0*/  IABS R12, R9 ;  /* 0x00000009000c7213 */ /* 0x000fe20000000000 */
[----:B------:R-:W-:Y:S01]  /*62f0*/  IMAD.IADD R13, R6, 0x1, -R55 ;  /* 0x00000001060d7824 */ /* 0x000fe200078e0a37 */
[----:B------:R-:W-:Y:S02]  /*6300*/  IABS R9, R8 ;  /* 0x0000000800097213 */ /* 0x000fe40000000000 */
        /* <DEDUP_REMOVED lines=15> */
[----:B------:R-:W-:Y:S01]  /*6400*/  I2FP.F32.S32 R12, R12 ;  /* 0x0000000c000c7245 */ /* 0x000fe20000201400 */
[----:B------:R-:W-:Y:S01]  /*6410*/  FFMA.FTZ R41, R9, -UR5, R135 ;  /* 0x8000000509297c23 */ /* 0x000fe20008010087 */
[----:B------:R-:W-:Y:S01]  /*6420*/  IADD3 R9, -R60, R7, RZ ;  /* 0x000000073c097210 */ /* 0x000fe20007ffe1ff */
[----:B------:R-:W-:Y:S01]  /*6430*/  FFMA.FTZ R40, R8, -UR5, R197 ;  /* 0x8000000508287c23 */ /* 0x000fe200080100c5 */
[----:B------:R-:W-:-:S02]  /*6440*/  IMAD.IADD R8, R5, 0x1, -R55 ;  /* 0x0000000105087824 */ /* 0x000fc400078e0a37 */
[----:B------:R-:W-:Y:S01]  /*6450*/  FFMA.FTZ R38, R12, -UR5, R196 ;  /* 0x800000050c267c23 */ /* 0x000fe200080100c4 */
[----:B------:R-:W-:Y:S02]  /*6460*/  IMAD.IADD R12, R5, 0x1, -R60 ;  /* 0x00000001050c7824 */ /* 0x000fe400078e0a3c */
[----:B------:R-:W-:Y:S01]  /*6470*/  FFMA.FTZ R37, R11, -UR5, R198 ;  /* 0x800000050b257c23 */ /* 0x000fe200080100c6 */
[----:B------:R-:W-:Y:S01]  /*6480*/  IMAD.IADD R13, R7, 0x1, -R61 ;  /* 0x00000001070d7824 */ /* 0x000fe200078e0a3d */
[----:B------:R-:W-:Y:S02]  /*6490*/  IABS R11, R8 ;  /* 0x00000008000b7213 */ /* 0x000fe40000000000 */
        /* <DEDUP_REMOVED lines=13> */
[----:B------:R-:W-:-:S02]  /*6570*/  I2FP.F32.S32 R12, R11 ;  /* 0x0000000b000c7245 */ /* 0x000fc40000201400 */
[----:B------:R-:W-:Y:S02]  /*6580*/  I2FP.F32.S32 R11, R9 ;  /* 0x00000009000b7245 */ /* 0x000fe40000201400 */
[----:B------:R-:W-:Y:S02]  /*6590*/  I2FP.F32.S32 R9, R10 ;  /* 0x0000000a00097245 */ /* 0x000fe40000201400 */
[----:B------:R-:W-:Y:S01]  /*65a0*/  I2FP.F32.S32 R8, R8 ;  /* 0x0000000800087245 */ /* 0x000fe20000201400 */
[----:B------:R-:W-:Y:S01]  /*65b0*/  FFMA.FTZ R31, R11, -UR5, R200 ;  /* 0x800000050b1f7c23 */ /* 0x000fe200080100c8 */
[----:B------:R-:W-:Y:S01]  /*65c0*/  FSEL R126, R35, -INF , !P4 ;  /* 0xff800000237e7808 */ /* 0x000fe20006000000 */
[----:B------:R-:W-:Y:S01]  /*65d0*/  FFMA.FTZ R28, R9, -UR5, R187 ;  /* 0x80000005091c7c23 */ /* 0x000fe200080100bb */
[--C-:B------:R-:W-:Y:S02]  /*65e0*/  IMAD.IADD R9, R6, 0x1, -R61.reuse ;  /* 0x0000000106097824 */ /* 0x100fe400078e0a3d */
[----:B------:R-:W-:Y:S01]  /*65f0*/  FFMA.FTZ R29, R8, -UR5, R202 ;  /* 0x80000005081d7c23 */ /* 0x000fe200080100ca */
[----:B------:R-:W-:Y:S01]  /*6600*/  IMAD.IADD R8, R5, 0x1, -R61 ;  /* 0x0000000105087824 */ /* 0x000fe200078e0a3d */
[----:B------:R-:W-:Y:S01]  /*6610*/  FSEL R137, R33, -INF , !P5 ;  /* 0xff80000021897808 */ /* 0x000fe20006800000 */
[----:B------:R-:W-:Y:S01]  /*6620*/  FFMA.FTZ R35, R13, -UR5, R199 ;  /* 0x800000050d237c23 */ /* 0x000fe200080100c7 */
        /* <DEDUP_REMOVED lines=8> */
[----:B------:R-:W-:Y:S01]  /*66b0*/  IADD3 R10, -R62, R7, RZ ;  /* 0x000000073e0a7210 */ /* 0x000fe20007ffe1ff */
[----:B------:R-:W-:Y:S01]  /*66c0*/  IMAD.MOV.U32 R12, RZ, RZ, R8 ;  /* 0x000000ffff0c7224 */ /* 0x000fe200078e0008 */
[----:B------:R-:W-:Y:S01]  /*66d0*/  FSEL R138, R22, -INF , !P5 ;  /* 0xff800000168a7808 */ /* 0x000fe20006800000 */
[----:B------:R-:W-:Y:S01]  /*66e0*/  IMAD.MOV.U32 R8, RZ, RZ, R11 ;  /* 0x000000ffff087224 */ /* 0x000fe200078e000b */
[----:B------:R-:W-:-:S02]  /*66f0*/  IABS R10, R10 ;  /* 0x0000000a000a7213 */ /* 0x000fc40000000000 */
[----:B------:R-:W-:Y:S01]  /*6700*/  I2FP.F32.S32 R11, R12 ;  /* 0x0000000c000b7245 */ /* 0x000fe20000201400 */
[C---:B------:R-:W-:Y:S01]  /*6710*/  VIADD R12, R16.reuse, 0x61 ;  /* 0x00000061100c7836 */ /* 0x040fe20000000000 */
[----:B------:R-:W-:Y:S02]  /*6720*/  I2FP.F32.S32 R8, R8 ;  /* 0x0000000800087245 */ /* 0x000fe40000201400 */
[----:B------:R-:W-:Y:S01]  /*6730*/  FSEL R143, R15, -INF , !P5 ;  /* 0xff8000000f8f7808 */ /* 0x000fe20006800000 */
[----:B------:R-:W-:Y:S01]  /*6740*/  FFMA.FTZ R22, R11, -UR5, R203 ;  /* 0x800000050b167c23 */ /* 0x000fe200080100cb */
[----:B------:R-:W-:Y:S01]  /*6750*/  VIADD R11, R16, 0x68 ;  /* 0x00000068100b7836 */ /* 0x000fe20000000000 */
[----:B------:R-:W-:Y:S01]  /*6760*/  I2FP.F32.S32 R10, R10 ;  /* 0x0000000a000a7245 */ /* 0x000fe20000201400 */
[----:B------:R-:W-:Y:S01]  /*6770*/  FFMA.FTZ R15, R8, -UR5, R234 ;  /* 0x80000005080f7c23 */ /* 0x000fe200080100ea */
[----:B------:R-:W-:Y:S01]  /*6780*/  FSEL R103, R71, -INF , !P0 ;  /* 0xff80000047677808 */ /* 0x000fe20004000000 */
[----:B------:R-:W-:Y:S01]  /*6790*/  VIADD R8, R16, 0x71 ;  /* 0x0000007110087836 */ /* 0x000fe20000000000 */
[----:B------:R-:W-:-:S02]  /*67a0*/  FSEL R112, R23, -INF , !P0 ;  /* 0xff80000017707808 */ /* 0x000fc40004000000 */
[----:B------:R-:W-:Y:S02]  /*67b0*/  FSEL R146, R72, -INF , !P6 ;  /* 0xff80000048927808 */ /* 0x000fe40007000000 */
[----:B------:R-:W-:Y:S01]  /*67c0*/  FSEL R147, R25, -INF , !P6 ;  /* 0xff80000019937808 */ /* 0x000fe20007000000 */
[----:B------:R-:W-:Y:S01]  /*67d0*/  IMAD.IADD R25, R17, 0x1, -R8 ;  /* 0x0000000111197824 */ /* 0x000fe200078e0a08 */
[----:B------:R-:W-:Y:S02]  /*67e0*/  FSEL R150, R24, -INF , !P6 ;  /* 0xff80000018967808 */ /* 0x000fe40007000000 */
[----:B------:R-:W-:Y:S01]  /*67f0*/  FSEL R155, R20, -INF , !P6 ;  /* 0xff800000149b7808 */ /* 0x000fe20007000000 */
        /* <DEDUP_REMOVED lines=9> */
[----:B------:R-:W-:Y:S01]  /*6890*/  VIADD R14, R16, 0x79 ;  /* 0x00000079100e7836 */ /* 0x000fe20000000000 */
[----:B------:R-:W-:Y:S02]  /*68a0*/  I2FP.F32.S32 R13, R13 ;  /* 0x0000000d000d7245 */ /* 0x000fe40000201400 */
[----:B------:R-:W-:Y:S01]  /*68b0*/  I2FP.F32.S32 R9, R9 ;  /* 0x0000000900097245 */ /* 0x000fe20000201400 */
[----:B------:R-:W-:Y:S01]  /*68c0*/  IMAD.IADD R53, R7, 0x1, -R14 ;  /* 0x0000000107357824 */ /* 0x000fe200078e0a0e */
[----:B------:R-:W-:Y:S01]  /*68d0*/  ISETP.GE.AND P0, PT, R50, UR26, PT ;  /* 0x0000001a32007c0c */ /* 0x000fe2000bf06270 */
[----:B------:R-:W-:Y:S01]  /*68e0*/  FFMA.FTZ R23, R13, -UR5, R201 ;  /* 0x800000050d177c23 */ /* 0x000fe200080100c9 */
[----:B------:R-:W-:Y:S01]  /*68f0*/  ISETP.GE.AND P6, PT, R51, UR26, PT ;  /* 0x0000001a33007c0c */ /* 0x000fe2000bfc6270 */
[----:B------:R-:W-:Y:S01]  /*6900*/  FFMA.FTZ R18, R9, -UR5, R232 ;  /* 0x8000000509127c23 */ /* 0x000fe200080100e8 */
[----:B------:R-:W-:Y:S01]  /*6910*/  ISETP.GE.AND P4, PT, R55, UR26, PT ;  /* 0x0000001a37007c0c */ /* 0x000fe2000bf86270 */
[----:B------:R-:W-:Y:S01]  /*6920*/  VIADD R9, R16, 0x70 ;  /* 0x0000007010097836 */ /* 0x000fe20000000000 */
[----:B------:R-:W-:Y:S01]  /*6930*/  ISETP.GE.AND P3, PT, R60, UR26, PT ;  /* 0x0000001a3c007c0c */ /* 0x000fe2000bf66270 */
[----:B------:R-:W-:Y:S01]  /*6940*/  IMAD.IADD R44, R5, 0x1, -R14 ;  /* 0x00000001052c7824 */ /* 0x000fe200078e0a0e */
[----:B------:R-:W-:Y:S01]  /*6950*/  FSEL R109, R69, -INF , !P1 ;  /* 0xff800000456d7808 */ /* 0x000fe20004800000 */
[----:B------:R-:W-:Y:S01]  /*6960*/  IMAD.IADD R24, R17, 0x1, -R9 ;  /* 0x0000000111187824 */ /* 0x000fe200078e0a09 */
[----:B------:R-:W-:-:S02]  /*6970*/  ISETP.GE.AND P1, PT, R49, UR26, PT ;  /* 0x0000001a31007c0c */ /* 0x000fc4000bf26270 */
[----:B------:R-:W-:Y:S02]  /*6980*/  FSEL R111, R70, -INF , !P2 ;  /* 0xff800000466f7808 */ /* 0x000fe40005000000 */
[----:B------:R-:W-:Y:S02]  /*6990*/  FSEL R133, R78, -INF , !P5 ;  /* 0xff8000004e857808 */ /* 0x000fe40006800000 */
[----:B------:R-:W-:Y:S01]  /*69a0*/  FSEL R144, R42, -INF , !P0 ;  /* 0xff8000002a907808 */ /* 0x000fe20004000000 */
[--C-:B------:R-:W-:Y:S01]  /*69b0*/  IMAD.IADD R42, R5, 0x1, -R8.reuse ;  /* 0x00000001052a7824 */ /* 0x100fe200078e0a08 */
[----:B------:R-:W-:Y:S02]  /*69c0*/  FSEL R165, R43, -INF , !P6 ;  /* 0xff8000002ba57808 */ /* 0x000fe40007000000 */
[----:B------:R-:W-:Y:S01]  /*69d0*/  FSEL R208, R41, -INF , !P4 ;  /* 0xff80000029d07808 */ /* 0x000fe20006000000 */
[----:B------:R-:W-:Y:S01]  /*69e0*/  IMAD.IADD R41, R7, 0x1, -R8 ;  /* 0x0000000107297824 */ /* 0x000fe200078e0a08 */
[----:B------:R-:W-:-:S02]  /*69f0*/  FSEL R205, R152, -INF , !P3 ;  /* 0xff80000098cd7808 */ /* 0x000fc40005800000 */
[----:B------:R-:W-:Y:S02]  /*6a00*/  FSEL R206, R33, -INF , !P3 ;  /* 0xff80000021ce7808 */ /* 0x000fe40005800000 */
[----:B------:R-:W-:Y:S02]  /*6a10*/  FSEL R185, R31, -INF , !P3 ;  /* 0xff8000001fb97808 */ /* 0x000fe40005800000 */
[----:B------:R-:W-:Y:S02]  /*6a20*/  FSEL R188, R29, -INF , !P3 ;  /* 0xff8000001dbc7808 */ /* 0x000fe40005800000 */
[----:B------:R-:W-:Y:S01]  /*6a30*/  ISETP.GE.AND P2, PT, R48, UR26, PT ;  /* 0x0000001a30007c0c */ /* 0x000fe2000bf46270 */
[----:B------:R-:W-:Y:S01]  /*6a40*/  IMAD.IADD R48, R6, 0x1, -R14 ;  /* 0x0000000106307824 */ /* 0x000fe200078e0a0e */
[----:B------:R-:W-:Y:S02]  /*6a50*/  ISETP.GE.AND P5, PT, R52, UR26, PT ;  /* 0x0000001a34007c0c */ /* 0x000fe4000bfa6270 */
[----:B------:R-:W-:Y:S01]  /*6a60*/  IADD3 R13, R16, 0x78, RZ ;  /* 0x00000078100d7810 */ /* 0x000fe20007ffe0ff */
[----:B------:R-:W-:Y:S01]  /*6a70*/  IMAD.IADD R16, R17, 0x1, -R12 ;  /* 0x0000000111107824 */ /* 0x000fe200078e0a0c */
[----:B------:R-:W-:-:S02]  /*6a80*/  ISETP.GE.AND P3, PT, R8, UR26, PT ;  /* 0x0000001a08007c0c */ /* 0x000fc4000bf66270 */
[----:B------:R-:W-:Y:S01]  /*6a90*/  IADD3 R43, -R8, R6, RZ ;  /* 0x00000006082b7210 */ /* 0x000fe20007ffe1ff */
[--C-:B------:R-:W-:Y:S01]  /*6aa0*/  IMAD.IADD R50, R6, 0x1, -R13.reuse ;  /* 0x0000000106327824 */ /* 0x100fe200078e0a0d */
[----:B------:R-:W-:Y:S02]  /*6ab0*/  IABS R8, R19 ;  /* 0x0000001300087213 */ /* 0x000fe40000000000 */
[----:B------:R-:W-:Y:S01]  /*6ac0*/  FSEL R167, R21, -INF , !P1 ;  /* 0xff80000015a77808 */ /* 0x000fe20004800000 */
[----:B------:R-:W-:Y:S01]  /*6ad0*/  IMAD.IADD R21, R17, 0x1, -R10 ;  /* 0x0000000111157824 */ /* 0x000fe200078e0a0a */
[----:B------:R-:W-:Y:S02]  /*6ae0*/  FSEL R139, R145, -INF , !P6 ;  /* 0xff800000918b7808 */ /* 0x000fe40007000000 */
[----:B------:R-:W-:Y:S01]  /*6af0*/  FSEL R163, R46, -INF , !P2 ;  /* 0xff8000002ea37808 */ /* 0x000fe20005000000 */
[----:B------:R-:W-:Y:S01]  /*6b00*/  IMAD.IADD R46, R7, 0x1, -R13 ;  /* 0x00000001072e7824 */ /* 0x000fe200078e0a0d */
[----:B------:R-:W-:Y:S01]  /*6b10*/  FSEL R160, R30, -INF , !P1 ;  /* 0xff8000001ea07808 */ /* 0x000fe20004800000 */
[--C-:B------:R-:W-:Y:S01]  /*6b20*/  IMAD.IADD R30, R6, 0x1, -R12.reuse ;  /* 0x00000001061e7824 */ /* 0x100fe200078e0a0c */
[----:B------:R-:W-:Y:S01]  /*6b30*/  FSEL R161, R27, -INF , !P1 ;  /* 0xff8000001ba17808 */ /* 0x000fe20004800000 */
[C---:B------:R-:W-:Y:S01]  /*6b40*/  IMAD.IADD R27, R7.reuse, 0x1, -R12 ;  /* 0x00000001071b7824 */ /* 0x040fe200078e0a0c */
[----:B------:R-:W-:Y:S01]  /*6b50*/  FSEL R145, R36, -INF , !P6 ;  /* 0xff80000024917808 */ /* 0x000fe20007000000 */
[--C-:B------:R-:W-:Y:S01]  /*6b60*/  IMAD.IADD R36, R6, 0x1, -R11.reuse ;  /* 0x0000000106247824 */ /* 0x100fe200078e0a0b */
[----:B------:R-:W-:Y:S01]  /*6b70*/  FSEL R158, R32, -INF , !P6 ;  /* 0xff800000209e7808 */ /* 0x000fe20007000000 */
[----:B------:R-:W-:Y:S01]  /*6b80*/  IMAD.IADD R32, R7, 0x1, -R11 ;  /* 0x0000000107207824 */ /* 0x000fe200078e0a0b */
[----:B------:R-:W-:Y:S01]  /*6b90*/  FSEL R210, R39, -INF , !P5 ;  /* 0xff80000027d27808 */ /* 0x000fe20006800000 */
[--C-:B------:R-:W-:Y:S01]  /*6ba0*/  IMAD.IADD R39, R6, 0x1, -R10.reuse ;  /* 0x0000000106277824 */ /* 0x100fe200078e0a0a */
[----:B------:R-:W-:Y:S01]  /*6bb0*/  FSEL R192, R37, -INF , !P5 ;  /* 0xff80000025c07808 */ /* 0x000fe20006800000 */
[----:B------:R-:W-:Y:S01]  /*6bc0*/  IMAD.IADD R37, R7, 0x1, -R10 ;  /* 0x0000000107257824 */ /* 0x000fe200078e0a0a */
[----:B------:R-:W-:Y:S01]  /*6bd0*/  FSEL R189, R40, -INF , !P4 ;  /* 0xff80000028bd7808 */ /* 0x000fe20006000000 */
[--C-:B------:R-:W-:Y:S01]  /*6be0*/  IMAD.IADD R40, R6, 0x1, -R9.reuse ;  /* 0x0000000106287824 */ /* 0x100fe200078e0a09 */
[----:B------:R-:W-:Y:S01]  /*6bf0*/  FSEL R190, R35, -INF , !P4 ;  /* 0xff80000023be7808 */ /* 0x000fe20006000000 */
[--C-:B------:R-:W-:Y:S01]  /*6c00*/  IMAD.IADD R35, R7, 0x1, -R9.reuse ;  /* 0x0000000107237824 */ /* 0x100fe200078e0a09 */
[----:B------:R-:W-:Y:S01]  /*6c10*/  FSEL R164, R45, -INF , !P2 ;  /* 0xff8000002da47808 */ /* 0x000fe20005000000 */
[----:B------:R-:W-:Y:S01]  /*6c20*/  IMAD.MOV.U32 R6, RZ, RZ, R8 ;  /* 0x000000ffff067224 */ /* 0x000fe200078e0008 */
[----:B------:R-:W-:Y:S01]  /*6c30*/  FSEL R207, R148, -INF , !P4 ;  /* 0xff80000094cf7808 */ /* 0x000fe20006000000 */
[----:B------:R-:W-:Y:S01]  /*6c40*/  IMAD.IADD R45, R5, 0x1, -R9 ;  /* 0x00000001052d7824 */ /* 0x000fe200078e0a09 */
[----:B------:R-:W-:-:S02]  /*6c50*/  IABS R7, R16 ;  /* 0x0000001000077213 */ /* 0x000fc40000000000 */
[----:B------:R-:W-:Y:S02]  /*6c60*/  ISETP.GE.AND P4, PT, R9, UR26, PT ;  /* 0x0000001a09007c0c */ /* 0x000fe4000bf86270 */
[----:B------:R-:W-:Y:S02]  /*6c70*/  IABS R9, R21 ;  /* 0x0000001500097213 */ /* 0x000fe40000000000 */
[----:B------:R-:W-:Y:S02]  /*6c80*/  I2FP.F32.S32 R8, R7 ;  /* 0x0000000700087245 */ /* 0x000fe40000201400 */
[----:B------:R-:W-:Y:S02]  /*6c90*/  I2FP.F32.S32 R7, R6 ;  /* 0x0000000600077245 */ /* 0x000fe40000201400 */
[----:B------:R-:W-:Y:S01]  /*6ca0*/  I2FP.F32.S32 R6, R9 ;  /* 0x0000000900067245 */ /* 0x000fe20000201400 */
[----:B------:R-:W-:Y:S01]  /*6cb0*/  FFMA.FTZ R52, R8, -UR5, R213 ;  /* 0x8000000508347c23 */ /* 0x000fe200080100d5 */
[----:B------:R-:W-:Y:S01]  /*6cc0*/  FSEL R168, R26, -INF , !P2 ;  /* 0xff8000001aa87808 */ /* 0x000fe20005000000 */
[----:B------:R-:W-:Y:S01]  /*6cd0*/  IMAD.IADD R26, R17, 0x1, -R13 ;  /* 0x00000001111a7824 */ /* 0x000fe200078e0a0d */
[----:B------:R-:W-:Y:S01]  /*6ce0*/  FSEL R141, R141, -INF , !P0 ;  /* 0xff8000008d8d7808 */ /* 0x000fe20004000000 */
[----:B------:R-:W-:Y:S01]  /*6cf0*/  IMAD.IADD R17, R17, 0x1, -R14 ;  /* 0x0000000111117824 */ /* 0x000fe200078e0a0e */
[----:B------:R-:W-:Y:S01]  /*6d00*/  FSEL R166, R47, -INF , !P0 ;  /* 0xff8000002fa67808 */ /* 0x000fe20004000000 */
[----:B------:R-:W-:Y:S01]  /*6d10*/  FFMA.FTZ R49, R6, -UR5, R245 ;  /* 0x8000000506317c23 */ /* 0x000fe200080100f5 */
[----:B------:R-:W-:Y:S01]  /*6d20*/  FSEL R157, R34, -INF , !P0 ;  /* 0xff800000229d7808 */ /* 0x000fe20004000000 */
[C---:B------:R-:W-:Y:S01]  /*6d30*/  IMAD.IADD R34, R5.reuse, 0x1, -R11 ;  /* 0x0000000105227824 */ /* 0x040fe200078e0a0b */
[----:B------:R-:W-:Y:S01]  /*6d40*/  ISETP.GE.AND P0, PT, R12, UR26, PT ;  /* 0x0000001a0c007c0c */ /* 0x000fe2000bf06270 */
[C---:B------:R-:W-:Y:S01]  /*6d50*/  IMAD.IADD R47, R5.reuse, 0x1, -R13 ;  /* 0x00000001052f7824 */ /* 0x040fe200078e0a0d */
[----:B------:R-:W-:Y:S01]  /*6d60*/  FSEL R191, R38, -INF , !P5 ;  /* 0xff80000026bf7808 */ /* 0x000fe20006800000 */
[----:B------:R-:W-:Y:S01]  /*6d70*/  IMAD.IADD R38, R5, 0x1, -R10 ;  /* 0x0000000105267824 */ /* 0x000fe200078e0a0a */
[----:B------:R-:W-:Y:S01]  /*6d80*/  IABS R6, R25 ;  /* 0x0000001900067213 */ /* 0x000fe20000000000 */
[----:B------:R-:W-:Y:S01]  /*6d90*/  FFMA.FTZ R51, R7, -UR5, R244 ;  /* 0x8000000507337c23 */ /* 0x000fe200080100f4 */
[----:B------:R-:W-:-:S02]  /*6da0*/  IADD3 R12, -R12, R5, RZ ;  /* 0x000000050c0c7210 */ /* 0x000fc40007ffe1ff */
[----:B------:R-:W-:Y:S01]  /*6db0*/  FSEL R209, R153, -INF , !P5 ;  /* 0xff80000099d17808 */ /* 0x000fe20006800000 */
[----:B------:R-:W-:Y:S01]  /*6dc0*/  IMAD.MOV.U32 R9, RZ, RZ, R6 ;  /* 0x000000ffff097224 */ /* 0x000fe200078e0006 */
[----:B------:R-:W-:Y:S02]  /*6dd0*/  ISETP.GE.AND P5, PT, R10, UR26, PT ;  /* 0x0000001a0a007c0c */ /* 0x000fe4000bfa6270 */
[----:B------:R-:W-:Y:S02]  /*6de0*/  IABS R7, R24 ;  /* 0x0000001800077213 */ /* 0x000fe40000000000 */
[----:B------:R-:W-:Y:S02]  /*6df0*/  IABS R5, R26 ;  /* 0x0000001a00057213 */ /* 0x000fe40000000000 */
[----:B------:R-:W-:Y:S02]  /*6e00*/  IABS R8, R17 ;  /* 0x0000001100087213 */ /* 0x000fe40000000000 */
[----:B------:R-:W-:Y:S01]  /*6e10*/  IABS R10, R27 ;  /* 0x0000001b000a7213 */ /* 0x000fe20000000000 */
[----:B------:R-:W-:Y:S01]  /*6e20*/  BAR.SYNC.DEFER_BLOCKING 0x0 ;  /* 0x0000000000007b1d */ /* 0x000fe20000010000 */
[----:B------:R-:W-:Y:S01]  /*6e30*/  ISETP.GE.AND P6, PT, R11, UR26, PT ;  /* 0x0000001a0b007c0c */ /* 0x000fe2000bfc6270 */
[----:B------:R-:W-:Y:S01]  /*6e40*/  IMAD.MOV.U32 R11, RZ, RZ, R7 ;  /* 0x000000ffff0b7224 */ /* 0x000fe200078e0007 */
[----:B------:R-:W-:Y:S01]  /*6e50*/  MOV R6, R5 ;  /* 0x0000000500067202 */ /* 0x000fe20000000f00 */
[----:B------:R-:W-:Y:S01]  /*6e60*/  IMAD.MOV.U32 R5, RZ, RZ, R8 ;  /* 0x000000ffff057224 */ /* 0x000fe200078e0008 */
[----:B------:R-:W-:Y:S01]  /*6e70*/  FSEL R162, R118, -INF , !P2 ;  /* 0xff80000076a27808 */ /* 0x000fe20005000000 */
[----:B------:R-:W-:Y:S01]  /*6e80*/  IMAD.MOV.U32 R7, RZ, RZ, R10 ;  /* 0x000000ffff077224 */ /* 0x000fe200078e000a */
[----:B------:R-:W-:-:S02]  /*6e90*/  I2FP.F32.S32 R8, R6 ;  /* 0x0000000600087245 */ /* 0x000fc40000201400 */
[----:B------:R-:W-:Y:S02]  /*6ea0*/  ISETP.GE.AND P2, PT, R61, UR26, PT ;  /* 0x0000001a3d007c0c */ /* 0x000fe4000bf46270 */
[----:B------:R-:W-:Y:S01]  /*6eb0*/  I2FP.F32.S32 R6, R5 ;  /* 0x0000000500067245 */ /* 0x000fe20000201400 */
[----:B------:R-:W-:Y:S01]  /*6ec0*/  FFMA.FTZ R29, R8, -UR5, R248 ;  /* 0x80000005081d7c23 */ /* 0x000fe200080100f8 */
[----:B------:R-:W-:Y:S02]  /*6ed0*/  I2FP.F32.S32 R5, R7 ;  /* 0x0000000700057245 */ /* 0x000fe40000201400 */
[----:B------:R-:W-:Y:S01]  /*6ee0*/  FSEL R195, R28, -INF , !P2 ;  /* 0xff8000001cc37808 */ /* 0x000fe20005000000 */
[----:B------:R-:W-:Y:S01]  /*6ef0*/  FFMA.FTZ R28, R6, -UR5, R249 ;  /* 0x80000005061c7c23 */ /* 0x000fe200080100f9 */
[----:B------:R-:W-:Y:S01]  /*6f00*/  I2FP.F32.S32 R11, R11 ;  /* 0x0000000b000b7245 */ /* 0x000fe20000201400 */
[----:B------:R-:W-:Y:S01]  /*6f10*/  FFMA.FTZ R27, R5, -UR5, R215 ;  /* 0x80000005051b7c23 */ /* 0x000fe200080100d7 */
[----:B------:R-:W-:-:S02]  /*6f20*/  I2FP.F32.S32 R9, R9 ;  /* 0x0000000900097245 */ /* 0x000fc40000201400 */
[----:B------:R-:W-:Y:S01]  /*6f30*/  IABS R6, R30 ;  /* 0x0000001e00067213 */ /* 0x000fe20000000000 */
[----:B------:R-:W-:Y:S01]  /*6f40*/  FFMA.FTZ R33, R11, -UR5, R229 ;  /* 0x800000050b217c23 */ /* 0x000fe200080100e5 */
[----:B------:R-:W-:Y:S01]  /*6f50*/  IABS R5, R12 ;  /* 0x0000000c00057213 */ /* 0x000fe20000000000 */
[----:B------:R-:W-:Y:S01]  /*6f60*/  FFMA.FTZ R31, R9, -UR5, R223 ;  /* 0x80000005091f7c23 */ /* 0x000fe200080100df */
[----:B------:R-:W-:Y:S01]  /*6f70*/  IABS R7, R32 ;  /* 0x0000002000077213 */ /* 0x000fe20000000000 */
[----:B------:R-:W-:Y:S01]  /*6f80*/  IMAD.MOV.U32 R11, RZ, RZ, R6 ;  /* 0x000000ffff0b7224 */ /* 0x000fe200078e0006 */
[----:B------:R-:W-:Y:S01]  /*6f90*/  IABS R8, R36 ;  /* 0x0000002400087213 */ /* 0x000fe20000000000 */
[----:B------:R-:W-:Y:S01]  /*6fa0*/  IMAD.MOV.U32 R9, RZ, RZ, R5 ;  /* 0x000000ffff097224 */ /* 0x000fe200078e0005 */
[----:B------:R-:W-:Y:S01]  /*6fb0*/  IABS R10, R34 ;  /* 0x00000022000a7213 */ /* 0x000fe20000000000 */
[----:B------:R-:W-:Y:S01]  /*6fc0*/  IMAD.MOV.U32 R6, RZ, RZ, R7 ;  /* 0x000000ffff067224 */ /* 0x000fe200078e0007 */
[----:B------:R-:W-:Y:S01]  /*6fd0*/  I2FP.F32.S32 R11, R11 ;  /* 0x0000000b000b7245 */ /* 0x000fe20000201400 */
[----:B------:R-:W-:Y:S01]  /*6fe0*/  IMAD.MOV.U32 R5, RZ, RZ, R8 ;  /* 0x000000ffff057224 */ /* 0x000fe200078e0008 */
[----:B------:R-:W-:Y:S01]  /*6ff0*/  FSEL R180, R23, -INF , !P2 ;  /* 0xff80000017b47808 */ /* 0x000fe20005000000 */
[----:B------:R-:W-:Y:S01]  /*7000*/  IMAD.MOV.U32 R7, RZ, RZ, R10 ;  /* 0x000000ffff077224 */ /* 0x000fe200078e000a */
[----:B------:R-:W-:Y:S01]  /*7010*/  I2FP.F32.S32 R8, R6 ;  /* 0x0000000600087245 */ /* 0x000fe20000201400 */
[----:B------:R-:W-:Y:S01]  /*7020*/  FFMA.FTZ R26, R11, -UR5, R233 ;  /* 0x800000050b1a7c23 */ /* 0x000fe200080100e9 */
[----:B------:R-:W-:-:S02]  /*7030*/  I2FP.F32.S32 R6, R5 ;  /* 0x0000000500067245 */ /* 0x000fc40000201400 */
[----:B------:R-:W-:Y:S01]  /*7040*/  I2FP.F32.S32 R5, R7 ;  /* 0x0000000700057245 */ /* 0x000fe20000201400 */
[----:B------:R-:W-:Y:S01]  /*7050*/  FFMA.FTZ R24, R8, -UR5, R246 ;  /* 0x8000000508187c23 */ /* 0x000fe200080100f6 */
[----:B------:R-:W-:Y:S01]  /*7060*/  IABS R7, R37 ;  /* 0x0000002500077213 */ /* 0x000fe20000000000 */
[----:B------:R-:W-:Y:S01]  /*7070*/  FFMA.FTZ R23, R6, -UR5, R236 ;  /* 0x8000000506177c23 */ /* 0x000fe200080100ec */
[----:B------:R-:W-:Y:S02]  /*7080*/  I2FP.F32.S32 R9, R9 ;  /* 0x0000000900097245 */ /* 0x000fe40000201400 */
[----:B------:R-:W-:Y:S01]  /*7090*/  IABS R6, R39 ;  /* 0x0000002700067213 */ /* 0x000fe20000000000 */
[----:B------:R-:W-:Y:S01]  /*70a0*/  IMAD.MOV.U32 R11, RZ, RZ, R7 ;  /* 0x000000ffff0b7224 */ /* 0x000fe200078e0007 */
[----:B------:R-:W-:Y:S01]  /*70b0*/  IABS R10, R40 ;  /* 0x00000028000a7213 */ /* 0x000fe20000000000 */
[----:B------:R-:W-:Y:S01]  /*70c0*/  FFMA.FTZ R25, R9, -UR5, R235 ;  /* 0x8000000509197c23 */ /* 0x000fe200080100eb */
[----:B------:R-:W-:Y:S01]  /*70d0*/  FSEL R187, R22, -INF , !P2 ;  /* 0xff80000016bb7808 */ /* 0x000fe20005000000 */
[----:B------:R-:W-:Y:S01]  /*70e0*/  FFMA.FTZ R22, R5, -UR5, R238 ;  /* 0x8000000505167c23 */ /* 0x000fe200080100ee */
[----:B------:R-:W-:Y:S01]  /*70f0*/  IABS R8, R35 ;  /* 0x0000002300087213 */ /* 0x000fe20000000000 */
[----:B------:R-:W-:Y:S01]  /*7100*/  IMAD.MOV.U32 R9, RZ, RZ, R6 ;  /* 0x000000ffff097224 */ /* 0x000fe200078e0006 */
[----:B------:R-:W-:-:S02]  /*7110*/  IABS R5, R38 ;  /* 0x0000002600057213 */ /* 0x000fc40000000000 */
[----:B------:R-:W-:Y:S01]  /*7120*/  MOV R7, R10 ;  /* 0x0000000a00077202 */ /* 0x000fe20000000f00 */
[----:B------:R-:W-:Y:S01]  /*7130*/  IMAD.MOV.U32 R6, RZ, RZ, R8 ;  /* 0x000000ffff067224 */ /* 0x000fe200078e0008 */
[----:B------:R-:W-:Y:S02]  /*7140*/  I2FP.F32.S32 R8, R5 ;  /* 0x0000000500087245 */ /* 0x000fe40000201400 */
[----:B------:R-:W-:Y:S02]  /*7150*/  I2FP.F32.S32 R5, R7 ;  /* 0x0000000700057245 */ /* 0x000fe40000201400 */
[----:B------:R-:W-:Y:S01]  /*7160*/  FSEL R156, R117, -INF , !P1 ;  /* 0xff800000759c7808 */ /* 0x000fe20004800000 */
[----:B------:R-:W-:Y:S01]  /*7170*/  FFMA.FTZ R19, R8, -UR5, R239 ;  /* 0x8000000508137c23 */ /* 0x000fe200080100ef */
[----:B------:R-:W-:Y:S01]  /*7180*/  ISETP.GE.AND P1, PT, R62, UR26, PT ;  /* 0x0000001a3e007c0c */ /* 0x000fe2000bf26270 */
[----:B------:R-:W-:Y:S01]  /*7190*/  FFMA.FTZ R17, R5, -UR5, R240 ;  /* 0x8000000505117c23 */ /* 0x000fe200080100f0 */
[----:B------:R-:W-:-:S02]  /*71a0*/  I2FP.F32.S32 R9, R9 ;  /* 0x0000000900097245 */ /* 0x000fc40000201400 */
[----:B------:R-:W-:Y:S02]  /*71b0*/  I2FP.F32.S32 R11, R11 ;  /* 0x0000000b000b7245 */ /* 0x000fe40000201400 */
[----:B------:R-:W-:Y:S02]  /*71c0*/  I2FP.F32.S32 R6, R6 ;  /* 0x0000000600067245 */ /* 0x000fe40000201400 */
[----:B------:R-:W-:Y:S01]  /*71d0*/  IABS R7, R41 ;  /* 0x0000002900077213 */ /* 0x000fe20000000000 */
[----:B------:R-:W-:Y:S01]  /*71e0*/  FFMA.FTZ R21, R11, -UR5, R247 ;  /* 0x800000050b157c23 */ /* 0x000fe200080100f7 */
[----:B------:R-:W-:Y:S02]  /*71f0*/  IABS R5, R45 ;  /* 0x0000002d00057213 */ /* 0x000fe40000000000 */
[----:B------:R-:W-:Y:S02]  /*7200*/  IABS R10, R46 ;  /* 0x0000002e000a7213 */ /* 0x000fe40000000000 */
[----:B------:R-:W-:Y:S01]  /*7210*/  IABS R8, R42 ;  /* 0x0000002a00087213 */ /* 0x000fe20000000000 */
[----:B------:R-:W-:Y:S01]  /*7220*/  IMAD.MOV.U32 R11, RZ, RZ, R5 ;  /* 0x000000ffff0b7224 */ /* 0x000fe200078e0005 */
[----:B------:R-:W-:Y:S01]  /*7230*/  FSEL R211, R20, -INF , !P1 ;  /* 0xff80000014d37808 */ /* 0x000fe20004800000 */
[----:B------:R-:W-:Y:S01]  /*7240*/  FFMA.FTZ R20, R9, -UR5, R237 ;  /* 0x8000000509147c23 */ /* 0x000fe200080100ed */
[----:B------:R-:W-:Y:S01]  /*7250*/  FSEL R212, R18, -INF , !P1 ;  /* 0xff80000012d47808 */ /* 0x000fe20004800000 */
[----:B------:R-:W-:Y:S01]  /*7260*/  FFMA.FTZ R18, R6, -UR5, R221 ;  /* 0x8000000506127c23 */ /* 0x000fe200080100dd */
[----:B------:R-:W-:Y:S01]  /*7270*/  IMAD.MOV.U32 R9, RZ, RZ, R7 ;  /* 0x000000ffff097224 */ /* 0x000fe200078e0007 */
[----:B------:R-:W-:Y:S01]  /*7280*/  IABS R6, R43 ;  /* 0x0000002b00067213 */ /* 0x000fe20000000000 */
[----:B------:R-:W-:Y:S01]  /*7290*/  IMAD.MOV.U32 R7, RZ, RZ, R10 ;  /* 0x000000ffff077224 */ /* 0x000fe200078e000a */
[----:B------:R-:W-:Y:S01]  /*72a0*/  FSEL R193, R149, -INF , !P2 ;  /* 0xff80000095c17808 */ /* 0x000fe20005000000 */
[----:B------:R-:W-:Y:S01]  /*72b0*/  IMAD.MOV.U32 R5, RZ, RZ, R8 ;  /* 0x000000ffff057224 */ /* 0x000fe200078e0008 */
[----:B------:R-:W-:-:S02]  /*72c0*/  I2FP.F32.S32 R8, R6 ;  /* 0x0000000600087245 */ /* 0x000fc40000201400 */
[----:B------:R-:W-:Y:S02]  /*72d0*/  I2FP.F32.S32 R6, R7 ;  /* 0x0000000700067245 */ /* 0x000fe40000201400 */
[----:B------:R-:W-:Y:S02]  /*72e0*/  I2FP.F32.S32 R5, R5 ;  /* 0x0000000500057245 */ /* 0x000fe40000201400 */
[----:B------:R-:W-:Y:S01]  /*72f0*/  ISETP.GE.AND P2, PT, R13, UR26, PT ;  /* 0x0000001a0d007c0c */ /* 0x000fe2000bf46270 */
[----:B------:R-:W-:Y:S01]  /*7300*/  FFMA.FTZ R12, R6, -UR5, R250 ;  /* 0x80000005060c7c23 */ /* 0x000fe200080100fa */
[----:B------:R-:W-:Y:S01]  /*7310*/  FSEL R194, R119, -INF , !P1 ;  /* 0xff80000077c27808 */ /* 0x000fe20004800000 */
[----:B------:R-:W-:Y:S01]  /*7320*/  FFMA.FTZ R13, R5, -UR5, R243 ;  /* 0x80000005050d7c23 */ /* 0x000fe200080100f3 */
[----:B------:R-:W-:Y:S02]  /*7330*/  FSEL R214, R15, -INF , !P1 ;  /* 0xff8000000fd67808 */ /* 0x000fe40004800000 */
[----:B------:R-:W-:-:S02]  /*7340*/  I2FP.F32.S32 R9, R9 ;  /* 0x0000000900097245 */ /* 0x000fc40000201400 */
[----:B------:R-:W-:Y:S01]  /*7350*/  ISETP.GE.AND P1, PT, R14, UR26, PT ;  /* 0x0000001a0e007c0c */ /* 0x000fe2000bf26270 */
        /* <DEDUP_REMOVED lines=8> */
[----:B------:R-:W-:Y:S01]  /*73e0*/  IABS R8, R47 ;  /* 0x0000002f00087213 */ /* 0x000fe20000000000 */
[----:B------:R-:W-:Y:S01]  /*73f0*/  IMAD.MOV.U32 R6, RZ, RZ, R5 ;  /* 0x000000ffff067224 */ /* 0x000fe200078e0005 */
[----:B------:R-:W-:Y:S01]  /*7400*/  IABS R10, R44 ;  /* 0x0000002c000a7213 */ /* 0x000fe20000000000 */
[----:B------:R-:W-:Y:S01]  /*7410*/  IMAD.MOV.U32 R11, RZ, RZ, R7 ;  /* 0x000000ffff0b7224 */ /* 0x000fe200078e0007 */
[----:B------:R-:W-:Y:S01]  /*7420*/  FSEL R159, R52, -INF , !P0 ;  /* 0xff800000349f7808 */ /* 0x000fe20004000000 */
[----:B------:R-:W-:Y:S01]  /*7430*/  IMAD.MOV.U32 R5, RZ, RZ, R8 ;  /* 0x000000ffff057224 */ /* 0x000fe200078e0008 */
[----:B------:R-:W-:Y:S01]  /*7440*/  FSEL R172, R27, -INF , !P0 ;  /* 0xff8000001bac7808 */ /* 0x000fe20004000000 */
[----:B------:R-:W-:Y:S01]  /*7450*/  IMAD.MOV.U32 R7, RZ, RZ, R10 ;  /* 0x000000ffff077224 */ /* 0x000fe200078e000a */
[----:B------:R-:W-:-:S02]  /*7460*/  FSEL R177, R26, -INF , !P0 ;  /* 0xff8000001ab17808 */ /* 0x000fc40004000000 */
[----:B------:R-:W-:Y:S02]  /*7470*/  FSEL R178, R25, -INF , !P0 ;  /* 0xff80000019b27808 */ /* 0x000fe40004000000 */
[----:B------:R-:W-:Y:S02]  /*7480*/  PLOP3.LUT P0, PT, PT, PT, UP0, 0x80, 0x0 ;  /* 0x000000000000781c */ /* 0x000fe40003f0f008 */
[----:B------:R-:W-:Y:S02]  /*7490*/  I2FP.F32.S32 R8, R6 ;  /* 0x0000000600087245 */ /* 0x000fe40000201400 */
[----:B------:R-:W-:Y:S02]  /*74a0*/  I2FP.F32.S32 R6, R5 ;  /* 0x0000000500067245 */ /* 0x000fe40000201400 */
[----:B------:R-:W-:Y:S02]  /*74b0*/  I2FP.F32.S32 R10, R11 ;  /* 0x0000000b000a7245 */ /* 0x000fe40000201400 */
[----:B------:R-:W-:Y:S01]  /*74c0*/  I2FP.F32.S32 R9, R9 ;  /* 0x0000000900097245 */ /* 0x000fe20000201400 */
[----:B------:R-:W-:Y:S01]  /*74d0*/  FFMA.FTZ R6, R6, -UR5, R58 ;  /* 0x8000000506067c23 */ /* 0x000fe2000801003a */
[----:B------:R-:W-:Y:S01]  /*74e0*/  I2FP.F32.S32 R5, R7 ;  /* 0x0000000700057245 */ /* 0x000fe20000201400 */
[----:B------:R-:W-:Y:S01]  /*74f0*/  FFMA.FTZ R10, R10, -UR5, R251 ;  /* 0x800000050a0a7c23 */ /* 0x000fe200080100fb */
[----:B------:R-:W-:Y:S01]  /*7500*/  FFMA.FTZ R7, R8, -UR5, R57 ;  /* 0x8000000508077c23 */ /* 0x000fe20008010039 */
[----:B------:R-:W-:Y:S01]  /*7510*/  FFMA.FTZ R9, R9, -UR5, R56 ;  /* 0x8000000509097c23 */ /* 0x000fe20008010038 */
[----:B------:R-:W-:Y:S01]  /*7520*/  FSEL R154, R51, -INF , !P6 ;  /* 0xff800000339a7808 */ /* 0x000fe20007000000 */
[----:B------:R-:W-:Y:S01]  /*7530*/  FFMA.FTZ R5, R5, -UR5, R59 ;  /* 0x8000000505057c23 */ /* 0x000fe2000801003b */
        /* <DEDUP_REMOVED lines=22> */
[----:B------:R-:W-:Y:S01]  /*76a0*/  FSEL R198, R5, -INF , !P1 ;  /* 0xff80000005c67808 */ /* 0x000fe20004800000 */
[----:B------:R-:W-:Y:S06]  /*76b0*/  @!P0 BRA `(.L_x_405) ;  /* 0x0000000400c08947 */ /* 0x000fec0003800000 */
        /* <DEDUP_REMOVED lines=24> */
[----:B------:R-:W-:Y:S01]  /*7840*/  MOV R5, UR8 ;  /* 0x0000000800057c02 */ /* 0x000fe20008000f00 */
[----:B------:R-:W-:Y:S01]  /*7850*/  IMAD.U32 R14, RZ, RZ, UR8 ;  /* 0x00000008ff0e7e24 */ /* 0x000fe2000f8e00ff */
[-C--:B------:R-:W-:Y:S01]  /*7860*/  @!P1 LEA.HI.X R25, R11, R7.reuse, R10, 0x5, P3 ;  /* 0x000000070b199211 */ /* 0x080fe200018f2c0a */
[----:B------:R-:W-:Y:S01]  /*7870*/  @!P1 IMAD.MOV.U32 R6, RZ, RZ, R8 ;  /* 0x000000ffff069224 */ /* 0x000fe200078e0008 */
[----:B------:R-:W3:Y:S01]  /*7880*/  @!P1 LDC.64 R22, c[0x0][0x218] ;  /* 0x00008600ff169b82 */ /* 0x000ee20000000a00 */
[----:B------:R-:W-:Y:S01]  /*7890*/  @!P1 IMAD.WIDE.U32 R12, R5, 0x50, R12 ;  /* 0x00000050050c9825 */ /* 0x000fe200078e000c */
[C---:B------:R-:W-:Y:S01]  /*78a0*/  @!P1 IADD3 R5, P2, R8.reuse, UR31, RZ ;  /* 0x0000001f08059c10 */ /* 0x040fe2000ff5e0ff */
[----:B------:R-:W-:Y:S01]  /*78b0*/  @!UP0 UIMAD UR12, UR9, 0x30, URZ ;  /* 0x00000030090c88a4 */ /* 0x000fe2000f8e023f */
[----:B------:R-:W-:Y:S01]  /*78c0*/  @!P1 MOV R11, R7 ;  /* 0x00000007000b9202 */ /* 0x000fe20000000f00 */
[----:B------:R-:W-:Y:S01]  /*78d0*/  IMAD.U32 R17, RZ, RZ, UR8 ;  /* 0x00000008ff117e24 */ /* 0x000fe2000f8e00ff */
[----:B------:R-:W-:Y:S01]  /*78e0*/  @!P1 IADD3.X R20, R7, UR29, RZ, P2, !PT ;  /* 0x0000001d07149c10 */ /* 0x000fe200097fe4ff */
[----:B------:R-:W-:Y:S01]  /*78f0*/  @!P1 IMAD.MOV.U32 R10, RZ, RZ, R8 ;  /* 0x000000ffff0a9224 */ /* 0x000fe200078e0008 */
[----:B------:R-:W4:Y:S01]  /*7900*/  @!P1 LDC.64 R26, c[0x0][0x218] ;  /* 0x00008600ff1a9b82 */ /* 0x000f220000000a00 */
[----:B-1----:R-:W-:Y:S01]  /*7910*/  @!P1 LEA R18, P3, R8, R18, 0x1 ;  /* 0x0000001208129211 */ /* 0x002fe200078608ff */
[----:B------:R-:W-:Y:S01]  /*7920*/  @!P1 IMAD.WIDE.U32 R14, R14, 0x30, R6 ;  /* 0x000000300e0e9825 */ /* 0x000fe200078e0006 */
[----:B------:R-:W-:Y:S01]  /*7930*/  @!UP0 UIMAD UR11, UR9, 0x50, URZ ;  /* 0x00000050090b88a4 */ /* 0x000fe2000f8e023f */
[----:B------:R1:W-:Y:S01]  /*7940*/  @P1 STS.128 [R228+0x4000], RZ ;  /* 0x004000ffe4001388 */ /* 0x0003e20000000c00 */
[----:B------:R-:W-:Y:S01]  /*7950*/  @!P1 LEA.HI.X R19, R8, R19, R7, 0x1, P3 ;  /* 0x0000001308139211 */ /* 0x000fe200018f0c07 */
[----:B------:R-:W-:Y:S01]  /*7960*/  @!P1 IMAD.WIDE.U32 R10, R17, 0x60, R10 ;  /* 0x00000060110a9825 */ /* 0x000fe200078e000a */
[----:B------:R-:W-:Y:S01]  /*7970*/  @!UP0 UIMAD UR10, UR9, 0x60, URZ ;  /* 0x00000060090a88a4 */ /* 0x000fe2000f8e023f */
[----:B------:R-:W5:Y:S01]  /*7980*/  @!P1 LDC.64 R30, c[0x0][0x218] ;  /* 0x00008600ff1e9b82 */ /* 0x000f620000000a00 */
[C---:B--2---:R-:W-:Y:S01]  /*7990*/  @!P1 LEA R16, P2, R5.reuse, R28, 0x1 ;  /* 0x0000001c05109211 */ /* 0x044fe200078408ff */
[----:B------:R-:W-:Y:S01]  /*79a0*/  @!PT LDS RZ, [RZ] ;  /* 0x00000000fffff984 */ /* 0x000fe20000000800 */
[----:B------:R-:W-:Y:S01]  /*79b0*/  @!PT LDS RZ, [RZ] ;  /* 0x00000000fffff984 */ /* 0x000fe20000000800 */
[----:B------:R-:W-:Y:S01]  /*79c0*/  @!PT LDS RZ, [RZ] ;  /* 0x00000000fffff984 */ /* 0x000fe20000000800 */
[----:B------:R5:W-:Y:S03]  /*79d0*/  @!P1 LDGSTS.E.BYPASS.LTC128B.128 [R228+0x4000], desc[UR24][R18.64] ;  /* 0x0400000012e49fae */ /* 0x000be6000b901d58 */
[----:B------:R-:W-:Y:S01]  /*79e0*/  @!P1 LEA.HI.X R17, R5, R29, R20, 0x1, P2 ;  /* 0x0000001d05119211 */ /* 0x000fe200010f0c14 */
[----:B------:R-:W-:Y:S01]  /*79f0*/  @!P1 VIADD R5, R15, UR12 ;  /* 0x0000000c0f059c36 */ /* 0x000fe20008000000 */
        /* <DEDUP_REMOVED lines=11> */
[C---:B----4-:R-:W-:Y:S02]  /*7ab0*/  @!P1 LEA R20, P2, R14.reuse, R26, 0x1 ;  /* 0x0000001a0e149211 */ /* 0x050fe400078408ff */
[----:B------:R-:W-:Y:S01]  /*7ac0*/  @!PT LDS RZ, [RZ] ;  /* 0x00000000fffff984 */ /* 0x000fe20000000800 */
[----:B------:R-:W-:Y:S01]  /*7ad0*/  @!PT LDS RZ, [RZ] ;  /* 0x00000000fffff984 */ /* 0x000fe20000000800 */
[----:B------:R-:W-:Y:S01]  /*7ae0*/  @!PT LDS RZ, [RZ] ;  /* 0x00000000fffff984 */ /* 0x000fe20000000800 */
[----:B------:R1:W-:Y:S02]  /*7af0*/  @!P1 LDGSTS.E.BYPASS.LTC128B.128 [R228+0x5000], desc[UR24][R22.64] ;  /* 0x0500000016e49fae */ /* 0x0003e4000b901d58 */
[----:B------:R-:W-:Y:S01]  /*7b00*/  @!P1 LEA.HI.X R21, R14, R27, R5, 0x1, P2 ;  /* 0x0000001b0e159211 */ /* 0x000fe200010f0c05 */
[----:B------:R-:W-:Y:S01]  /*7b10*/  @!P1 VIADD R5, R13, UR11 ;  /* 0x0000000b0d059c36 */ /* 0x000fe20008000000 */
[----:B------:R1:W-:Y:S04]  /*7b20*/  @P1 STS.128 [R228+0x5800], RZ ;  /* 0x005800ffe4001388 */ /* 0x0003e80000000c00 */
[----:B------:R-:W-:Y:S01]  /*7b30*/  @!PT LDS RZ, [RZ] ;  /* 0x00000000fffff984 */ /* 0x000fe20000000800 */
[----:B------:R-:W-:Y:S01]  /*7b40*/  @!PT LDS RZ, [RZ] ;  /* 0x00000000fffff984 */ /* 0x000fe20000000800 */
[----:B------:R-:W-:Y:S01]  /*7b50*/  @!PT LDS RZ, [RZ] ;  /* 0x00000000fffff984 */ /* 0x000fe20000000800 */
[----:B------:R1:W-:Y:S01]  /*7b60*/  @!P1 LDGSTS.E.BYPASS.LTC128B.128 [R228+0x5800], desc[UR24][R20.64] ;  /* 0x0580000014e49fae */ /* 0x0003e2000b901d58 */
[----:B-----5:R-:W-:-:S03]  /*7b70*/  @!P1 LEA R18, P4, R24, R30, 0x1 ;  /* 0x0000001e18129211 */ /* 0x020fc600078808ff */
[----:B------:R1:W-:Y:S01]  /*7b80*/  @P1 STS.128 [R228+0x6000], RZ ;  /* 0x006000ffe4001388 */ /* 0x0003e20000000c00 */
[----:B------:R-:W-:Y:S02]  /*7b90*/  @!P1 LEA.HI.X R19, R24, R31, R36, 0x1, P4 ;  /* 0x0000001f18139211 */ /* 0x000fe400020f0c24 */
[----:B--2---:R-:W-:-:S03]  /*7ba0*/  @!P1 LEA R16, P3, R12, R32, 0x1 ;  /* 0x000000200c109211 */ /* 0x004fc600078608ff */
[----:B------:R-:W-:Y:S01]  /*7bb0*/  @!PT LDS RZ, [RZ] ;  /* 0x00000000fffff984 */ /* 0x000fe20000000800 */
[----:B------:R-:W-:Y:S01]  /*7bc0*/  @!PT LDS RZ, [RZ] ;  /* 0x00000000fffff984 */ /* 0x000fe20000000800 */
[----:B------:R-:W-:Y:S01]  /*7bd0*/  @!PT LDS RZ, [RZ] ;  /* 0x00000000fffff984 */ /* 0x000fe20000000800 */
[----:B------:R1:W-:Y:S01]  /*7be0*/  @!P1 LDGSTS.E.BYPASS.LTC128B.128 [R228+0x6000], desc[UR24][R18.64] ;  /* 0x0600000012e49fae */ /* 0x0003e2000b901d58 */
[----:B---3--:R-:W-:Y:S02]  /*7bf0*/  @!P1 LEA R14, P2, R10, R34, 0x1 ;  /* 0x000000220a0e9211 */ /* 0x008fe400078408ff */
[----:B------:R-:W-:Y:S01]  /*7c00*/  @!P1 LEA.HI.X R17, R12, R33, R5, 0x1, P3 ;  /* 0x000000210c119211 */ /* 0x000fe200018f0c05 */
[----:B------:R1:W-:Y:S01]  /*7c10*/  @P1 STS.128 [R228+0x6800], RZ ;  /* 0x006800ffe4001388 */ /* 0x0003e20000000c00 */
[----:B------:R-:W-:-:S03]  /*7c20*/  @!P1 LEA.HI.X R15, R10, R35, R11, 0x1, P2 ;  /* 0x000000230a0f9211 */ /* 0x000fc600010f0c0b */
        /* <DEDUP_REMOVED lines=23> */
.L_x_407:
[----:B------:R-:W-:Y:S05]  /*7da0*/  BSYNC B0 ;  /* 0x0000000000007941 */ /* 0x000fea0003800000 */
.L_x_406:
[----:B------:R-:W0:Y:S02]  /*7db0*/  LDGDEPBAR ;  /* 0x00000000000079af */ /* 0x000e240000000000 */
.L_x_405:
[----:B------:R-:W-:Y:S01]  /*7dc0*/  FMNMX.FTZ R5, R83, R75, !PT ;  /* 0x0000004b53057209 */ /* 0x000fe20007810000 */
[----:B------:R-:W-:Y:S01]  /*7dd0*/  ULDC UR8, c[0x0][0x2ec] ;  /* 0x0000bb0000087ab9 */ /* 0x000fe20000000800 */
[----:B------:R-:W-:Y:S01]  /*7de0*/  STL [R1+0xa0], R228 ;  /* 0x0000a0e401007387 */ /* 0x000fe20000100800 */
[----:B------:R-:W-:Y:S02]  /*7df0*/  LEA R218, R0, UR4, 0x1 ;  /* 0x0000000400da7c11 */ /* 0x000fe4000f8e08ff */
[----:B------:R-:W-:Y:S01]  /*7e00*/  FMNMX.FTZ R5, R79, R5, !PT ;  /* 0x000000054f057209 */ /* 0x000fe20007810000 */
[----:B------:R-:W-:Y:S01]  /*7e10*/  STL [R1+0x9c], R225 ;  /* 0x00009ce101007387 */ /* 0x000fe20000100800 */
[----:B------:R-:W-:Y:S01]  /*7e20*/  LEA R221, R3, R218, 0x1 ;  /* 0x000000da03dd7211 */ /* 0x000fe200078e08ff */
[----:B------:R-:W-:Y:S01]  /*7e30*/  IMAD R219, R4, 0x2, R218 ;  /* 0x0000000204db7824 */ /* 0x000fe200078e02da */
        /* <DEDUP_REMOVED lines=15> */
[----:B------:R-:W-:Y:S01]  /*7f30*/  LDSM.16.MT88.4 R24, [R218+0x8000] ;  /* 0x00800000da18783b */ /* 0x000fe20000004200 */
[----:B------:R-:W-:-:S02]  /*7f40*/  FMNMX.FTZ R5, R102, R80, !PT ;  /* 0x0000005066057209 */ /* 0x000fc40007810000 */
[----:B------:R-:W-:Y:S01]  /*7f50*/  FMNMX.FTZ R6, R103, R6, !PT ;  /* 0x0000000667067209 */ /* 0x000fe20007810000 */
[----:B-1----:R-:W-:Y:S01]  /*7f60*/  LDSM.16.MT88.4 R20, [R221+0x8000] ;  /* 0x00800000dd14783b */ /* 0x002fe20000004200 */
        /* <DEDUP_REMOVED lines=67> */
[----:B-1----:R-:W-:-:S02]  /*83a0*/  FMNMX.FTZ R175, R7, R175, !PT ;  /* 0x000000af07af7209 */ /* 0x002fc40007810000 */
[----:B------:R-:W-:Y:S02]  /*83b0*/  FMNMX.FTZ R5, R157, R5, !PT ;  /* 0x000000059d057209 */ /* 0x000fe40007810000 */
[----:B------:R-:W-:Y:S01]  /*83c0*/  FMNMX.FTZ R6, R196, R6, !PT ;  /* 0x00000006c4067209 */ /* 0x000fe20007810000 */
[----:B--2---:R-:W1:Y:S01]  /*83d0*/  SHFL.BFLY PT, R9, R175, 0x1, 0x1f ;  /* 0x0c201f00af097f89 */ /* 0x004e6200000e0000 */
        /* <DEDUP_REMOVED lines=8> */
[----:B------:R-:W2:Y:S01]  /*8460*/  SHFL.BFLY PT, R174, R8, 0x2, 0x1f ;  /* 0x0c401f0008ae7f89 */ /* 0x000ea200000e0000 */
        /* <DEDUP_REMOVED lines=10> */
[----:B------:R-:W-:Y:S01]  /*8510*/  FMUL.FTZ R7, R175, UR8 ;  /* 0x00000008af077c20 */ /* 0x000fe20008410000 */
[----:B------:R-:W-:Y:S01]  /*8520*/  FMNMX.FTZ R5, R199, R5, !PT ;  /* 0x00000005c7057209 */ /* 0x000fe20007810000 */
[----:B------:R-:W-:Y:S01]  /*8530*/  STL [R1+0xa4], R175 ;  /* 0x0000a4af01007387 */ /* 0x000fe20000100800 */
[----:B------:R-:W-:Y:S02]  /*8540*/  FSETP.NEU.FTZ.AND P1, PT, R175, -INF , PT ;  /* 0xff800000af00780b */ /* 0x000fe40003f3d000 */
[----:B------:R-:W-:Y:S02]  /*8550*/  FMNMX.FTZ R6, R113, R6, !PT ;  /* 0x0000000671067209 */ /* 0x000fe40007810000 */
[----:B------:R-:W-:-:S02]  /*8560*/  FMNMX.FTZ R5, R203, R5, !PT ;  /* 0x00000005cb057209 */ /* 0x000fc40007810000 */
[----:B--2---:R-:W-:Y:S02]  /*8570*/  FMNMX.FTZ R174, R8, R174, !PT ;  /* 0x000000ae08ae7209 */ /* 0x004fe40007810000 */
[----:B------:R-:W-:Y:S02]  /*8580*/  FSEL R7, R7, RZ, P1 ;  /* 0x000000ff07077208 */ /* 0x000fe40000800000 */
[----:B------:R-:W-:Y:S01]  /*8590*/  FMNMX.FTZ R6, R132, R6, !PT ;  /* 0x0000000684067209 */ /* 0x000fe20007810000 */
[----:B------:R-:W1:Y:S01]  /*85a0*/  SHFL.BFLY PT, R9, R174, 0x1, 0x1f ;  /* 0x0c201f00ae097f89 */ /* 0x000e6200000e0000 */
[----:B------:R-:W-:Y:S01]  /*85b0*/  FMNMX.FTZ R5, R204, R5, !PT ;  /* 0x00000005cc057209 */ /* 0x000fe20007810000 */
[----:B------:R-:W-:Y:S01]  /*85c0*/  FFMA.FTZ R8, R83, UR8, -R7 ;  /* 0x0000000853087c23 */ /* 0x000fe20008010807 */
[----:B------:R-:W-:Y:S02]  /*85d0*/  FMNMX.FTZ R6, R122, R6, !PT ;  /* 0x000000067a067209 */ /* 0x000fe40007810000 */
[----:B------:R-:W-:Y:S01]  /*85e0*/  FMNMX.FTZ R5, R202, R5, !PT ;  /* 0x00000005ca057209 */ /* 0x000fe20007810000 */
[----:B------:R2:W-:Y:S01]  /*85f0*/  MUFU.EX2 R223, R8 ;  /* 0x0000000800df7308 */ /* 0x0005e20000000800 */
[----:B------:R-:W-:-:S04]  /*8600*/  FMNMX.FTZ R6, R147, R6, !PT ;  /* 0x0000000693067209 */ /* 0x000fc80007810000 */
[----:B------:R-:W-:Y:S02]  /*8610*/  FMNMX.FTZ R6, R137, R6, !PT ;  /* 0x0000000689067209 */ /* 0x000fe40007810000 */
[----:B--2---:R-:W-:Y:S01]  /*8620*/  FMNMX.FTZ R8, R201, R5, !PT ;  /* 0x00000005c9087209 */ /* 0x004fe20007810000 */
[--C-:B------:R-:W-:Y:S01]  /*8630*/  FFMA.FTZ R5, R75, UR8, -R7.reuse ;  /* 0x000000084b057c23 */ /* 0x100fe20008010807 */
[----:B-1----:R-:W-:Y:S01]  /*8640*/  FMNMX.FTZ R174, R174, R9, !PT ;  /* 0x00000009aeae7209 */ /* 0x002fe20007810000 */
[----:B------:R-:W-:Y:S01]  /*8650*/  FFMA.FTZ R9, R54, UR8, -R7 ;  /* 0x0000000836097c23 */ /* 0x000fe20008010807 */
[----:B------:R-:W-:Y:S01]  /*8660*/  FMNMX.FTZ R8, R198, R8, !PT ;  /* 0x00000008c6087209 */ /* 0x000fe20007810000 */
[----:B------:R1:W-:Y:S01]  /*8670*/  MUFU.EX2 R11, R5 ;  /* 0x00000005000b7308 */ /* 0x0003e20000000800 */
[----:B------:R-:W-:-:S03]  /*8680*/  FSETP.NEU.FTZ.AND P1, PT, R174, -INF , PT ;  /* 0xff800000ae00780b */ /* 0x000fc60003f3d000 */
[----:B------:R-:W2:Y:S04]  /*8690*/  SHFL.BFLY PT, R173, R8, 0x2, 0x1f ;  /* 0x0c401f0008ad7f89 */ /* 0x000ea800000e0000 */
[----:B------:R-:W-:Y:S01]  /*86a0*/  MUFU.EX2 R228, R9 ;  /* 0x0000000900e47308 */ /* 0x000fe20000000800 */
[----:B-1----:R-:W-:Y:S01]  /*86b0*/  FMNMX.FTZ R5, R142, R6, !PT ;  /* 0x000000068e057209 */ /* 0x002fe20007810000 */
[----:B------:R-:W-:-:S03]  /*86c0*/  FFMA.FTZ R6, R79, UR8, -R7 ;  /* 0x000000084f067c23 */ /* 0x000fc60008010807 */
[----:B------:R-:W-:-:S03]  /*86d0*/  FMNMX.FTZ R5, R140, R5, !PT ;  /* 0x000000058c057209 */ /* 0x000fc60007810000 */
[----:B------:R1:W-:Y:S01]  /*86e0*/  MUFU.EX2 R240, R6 ;  /* 0x0000000600f07308 */ /* 0x0003e20000000800 */
        /* <DEDUP_REMOVED lines=11> */
[----:B--2---:R1:W-:Y:S02]  /*87a0*/  STL [R1+0x7c], R2 ;  /* 0x00007c0201007387 */ /* 0x0043e40000100800 */
[----:B------:R-:W-:Y:S02]  /*87b0*/  FSEL R6, R6, RZ, P1 ;  /* 0x000000ff06067208 */ /* 0x000fe40000800000 */
[----:B------:R2:W-:Y:S03]  /*87c0*/  STL [R1+0xa8], R174 ;  /* 0x0000a8ae01007387 */ /* 0x0005e60000100800 */
[----:B------:R-:W-:Y:S01]  /*87d0*/  FFMA.FTZ R5, R102, UR8, -R6 ;  /* 0x0000000866057c23 */ /* 0x000fe20008010806 */
[----:B---3--:R-:W-:-:S03]  /*87e0*/  FMNMX.FTZ R173, R173, R9, !PT ;  /* 0x00000009adad7209 */ /* 0x008fc60007810000 */
[----:B------:R3:W-:Y:S01]  /*87f0*/  MUFU.EX2 R213, R5 ;  /* 0x0000000500d57308 */ /* 0x0007e20000000800 */
[C---:B------:R-:W-:Y:S01]  /*8800*/  FSETP.NEU.FTZ.AND P1, PT, R173.reuse, -INF , PT ;  /* 0xff800000ad00780b */ /* 0x040fe20003f3d000 */
[----:B------:R-:W-:Y:S01]  /*8810*/  FMUL.FTZ R10, R173, UR8 ;  /* 0x00000008ad0a7c20 */ /* 0x000fe20008410000 */
[----:B---3--:R-:W-:Y:S01]  /*8820*/  FMNMX.FTZ R5, R206, R8, !PT ;  /* 0x00000008ce057209 */ /* 0x008fe20007810000 */
[----:B------:R-:W-:-:S03]  /*8830*/  FFMA.FTZ R8, R80, UR8, -R6 ;  /* 0x0000000850087c23 */ /* 0x000fc60008010806 */
[----:B------:R-:W-:Y:S01]  /*8840*/  FMNMX.FTZ R5, R195, R5, !PT ;  /* 0x00000005c3057209 */ /* 0x000fe20007810000 */
[----:B------:R3:W-:Y:S03]  /*8850*/  MUFU.EX2 R239, R8 ;  /* 0x0000000800ef7308 */ /* 0x0007e60000000800 */
[----:B------:R-:W-:-:S04]  /*8860*/  FMNMX.FTZ R5, R211, R5, !PT ;  /* 0x00000005d3057209 */ /* 0x000fc80007810000 */
[----:B------:R-:W-:-:S04]  /*8870*/  FMNMX.FTZ R5, R172, R5, !PT ;  /* 0x00000005ac057209 */ /* 0x000fc80007810000 */
[----:B------:R-:W-:-:S04]  /*8880*/  FMNMX.FTZ R5, R169, R5, !PT ;  /* 0x00000005a9057209 */ /* 0x000fc80007810000 */
[----:B------:R-:W-:Y:S01]  /*8890*/  FMNMX.FTZ R5, R197, R5, !PT ;  /* 0x00000005c5057209 */ /* 0x000fe20007810000 */
[----:B---3--:R-:W-:-:S03]  /*88a0*/  FFMA.FTZ R8, R87, UR8, -R6 ;  /* 0x0000000857087c23 */ /* 0x008fc60008010806 */
[----:B------:R-:W-:Y:S01]  /*88b0*/  FMNMX.FTZ R5, R186, R5, !PT ;  /* 0x00000005ba057209 */ /* 0x000fe20007810000 */
[----:B-1----:R-:W1:Y:S03]  /*88c0*/  MUFU.EX2 R2, R8 ;  /* 0x0000000800027308 */ /* 0x002e660000000800 */
[----:B------:R-:W-:-:S04]  /*88d0*/  FMNMX.FTZ R5, R184, R5, !PT ;  /* 0x00000005b8057209 */ /* 0x000fc80007810000 */
[----:B------:R-:W-:Y:S02]  /*88e0*/  FMNMX.FTZ R9, R181, R5, !PT ;  /* 0x00000005b5097209 */ /* 0x000fe40007810000 */
[----:B------:R-:W-:-:S05]  /*88f0*/  FSEL R5, R10, RZ, P1 ;  /* 0x000000ff0a057208 */ /* 0x000fca0000800000 */
[----:B------:R-:W-:-:S04]  /*8900*/  FFMA.FTZ R0, R96, UR8, -R5 ;  /* 0x0000000860007c23 */ /* 0x000fc80008010805 */
[----:B------:R3:W-:Y:S01]  /*8910*/  MUFU.EX2 R215, R0 ;  /* 0x0000000000d77308 */ /* 0x0007e20000000800 */
[----:B-1----:R-:W-:Y:S01]  /*8920*/  STL [R1+0x64], R2 ;  /* 0x0000640201007387 */ /* 0x002fe20000100800 */
[----:B------:R-:W-:Y:S01]  /*8930*/  LEA R220, R3, R219, 0x1 ;  /* 0x000000db03dc7211 */ /* 0x000fe200078e08ff */
[----:B------:R-:W-:Y:S02]  /*8940*/  FFMA.FTZ R8, R77, UR8, -R6 ;  /* 0x000000084d087c23 */ /* 0x000fe40008010806 */
[----:B------:R-:W-:Y:S03]  /*8950*/  STL [R1+0xac], R173 ;  /* 0x0000acad01007387 */ /* 0x000fe60000100800 */
[----:B--2---:R1:W-:Y:S01]  /*8960*/  MUFU.EX2 R174, R8 ;  /* 0x0000000800ae7308 */ /* 0x0043e20000000800 */
[----:B------:R-:W-:Y:S01]  /*8970*/  LDSM.16.MT88.4 R16, [R220+0x8000] ;  /* 0x00800000dc10783b */ /* 0x000fe20000004200 */
[----:B---3--:R-:W-:-:S06]  /*8980*/  FFMA.FTZ R0, R97, UR8, -R5 ;  /* 0x0000000861007c23 */ /* 0x008fcc0008010805 */
[----:B------:R-:W2:Y:S01]  /*8990*/  MUFU.EX2 R10, R0 ;  /* 0x00000000000a7308 */ /* 0x000ea20000000800 */
[----:B-1----:R-:W-:Y:S01]  /*89a0*/  FFMA.FTZ R8, R73, UR8, -R6 ;  /* 0x0000000849087c23 */ /* 0x002fe20008010806 */
[--C-:B------:R-:W-:Y:S01]  /*89b0*/  FFMA.FTZ R12, R82, UR8, -R5.reuse ;  /* 0x00000008520c7c23 */ /* 0x100fe20008010805 */
[----:B------:R-:W-:Y:S05]  /*89c0*/  LDSM.16.MT88.4 R72, [R219+0x8800] ;  /* 0x00880000db48783b */ /* 0x000fea0000004200 */
[----:B------:R1:W-:Y:S01]  /*89d0*/  MUFU.EX2 R224, R8 ;  /* 0x0000000800e07308 */ /* 0x0003e20000000800 */
[----:B--2---:R-:W-:Y:S01]  /*89e0*/  STL [R1+0x4c], R10 ;  /* 0x00004c0a01007387 */ /* 0x004fe20000100800 */
[----:B------:R-:W-:-:S03]  /*89f0*/  FFMA.FTZ R0, R84, UR8, -R5 ;  /* 0x0000000854007c23 */ /* 0x000fc60008010805 */
[----:B------:R2:W-:Y:S01]  /*8a00*/  STL [R1+0xb0], R4 ;  /* 0x0000b00401007387 */ /* 0x0005e20000100800 */
[----:B-1----:R-:W-:-:S04]  /*8a10*/  FFMA.FTZ R8, R65, UR8, -R6 ;  /* 0x0000000841087c23 */ /* 0x002fc80008010806 */
[----:B------:R1:W-:Y:S01]  /*8a20*/  MUFU.EX2 R101, R8 ;  /* 0x0000000800657308 */ /* 0x0003e20000000800 */
[----:B--2---:R-:W2:Y:S01]  /*8a30*/  LDL.LU R4, [R1+0x7c] ;  /* 0x00007c0001047983 */ /* 0x004ea20000300800 */
[----:B-1----:R-:W-:Y:S01]  /*8a40*/  FMNMX.FTZ R8, R179, R9, !PT ;  /* 0x00000009b3087209 */ /* 0x002fe20007810000 */
[----:B------:R-:W-:Y:S02]  /*8a50*/  FFMA.FTZ R9, R104, UR8, -R5 ;  /* 0x0000000868097c23 */ /* 0x000fe40008010805 */
[----:B------:R1:W-:Y:S03]  /*8a60*/  STL [R1+0xb4], R3 ;  /* 0x0000b40301007387 */ /* 0x0003e60000100800 */
[----:B------:R3:W4:Y:S02]  /*8a70*/  MUFU.EX2 R227, R9 ;  /* 0x0000000900e37308 */ /* 0x0007240000000800 */
[----:B---3--:R-:W3:Y:S04]  /*8a80*/  SHFL.BFLY PT, R9, R8, 0x2, 0x1f ;  /* 0x0c401f0008097f89 */ /* 0x008ee800000e0000 */
[----:B-1----:R-:W2:Y:S02]  /*8a90*/  LDL.LU R3, [R1+0x4c] ;  /* 0x00004c0001037983 */ /* 0x002ea40000300800 */
[----:B------:R1:W-:Y:S02]  /*8aa0*/  MUFU.EX2 R175, R0 ;  /* 0x0000000000af7308 */ /* 0x0003e40000000800 */
[----:B-1----:R-:W-:-:S06]  /*8ab0*/  FFMA.FTZ R0, R63, UR8, -R6 ;  /* 0x000000083f007c23 */ /* 0x002fcc0008010806 */
[----:B------:R-:W-:Y:S01]  /*8ac0*/  MUFU.EX2 R222, R12 ;  /* 0x0000000c00de7308 */ /* 0x000fe20000000800 */
[----:B------:R-:W-:Y:S07]  /*8ad0*/  LDSM.16.MT88.4 R60, [R218+0x8800] ;  /* 0x00880000da3c783b */ /* 0x000fee0000004200 */
[----:B------:R3:W-:Y:S02]  /*8ae0*/  MUFU.EX2 R244, R0 ;  /* 0x0000000000f47308 */ /* 0x0007e40000000800 */
[----:B---3--:R-:W-:-:S05]  /*8af0*/  FMNMX.FTZ R0, R8, R9, !PT ;  /* 0x0000000908007209 */ /* 0x008fca0007810000 */
[----:B------:R-:W1:Y:S01]  /*8b00*/  SHFL.BFLY PT, R13, R0, 0x1, 0x1f ;  /* 0x0c201f00000d7f89 */ /* 0x000e6200000e0000 */
[----:B------:R-:W-:Y:S01]  /*8b10*/  FFMA.FTZ R12, R81, UR8, -R5 ;  /* 0x00000008510c7c23 */ /* 0x000fe20008010805 */
[----:B------:R-:W-:-:S03]  /*8b20*/  FFMA.FTZ R8, R64, UR8, -R6 ;  /* 0x0000000840087c23 */ /* 0x000fc60008010806 */
[----:B------:R3:W3:Y:S01]  /*8b30*/  MUFU.EX2 R245, R12 ;  /* 0x0000000c00f57308 */ /* 0x0006e20000000800 */
[----:B------:R-:W-:Y:S01]  /*8b40*/  IMAD.MOV.U32 R102, RZ, RZ, R11 ;  /* 0x000000ffff667224 */ /* 0x000fe200078e000b */
[----:B------:R-:W-:Y:S02]  /*8b50*/  F2FP.F16.F32.PACK_AB R10, R174, R2 ;  /* 0x00000002ae0a723e */ /* 0x000fe400000000ff */
[----:B----4-:R-:W-:-:S04]  /*8b60*/  F2FP.F16.F32.PACK_AB R9, R215, R227 ;  /* 0x000000e3d709723e */ /* 0x010fc800000000ff */
[----:B------:R4:W4:Y:S01]  /*8b70*/  MUFU.EX2 R243, R8 ;  /* 0x0000000800f37308 */ /* 0x0009220000000800 */
[----:B-1----:R-:W-:Y:S01]  /*8b80*/  FMNMX.FTZ R176, R0, R13, !PT ;  /* 0x0000000d00b07209 */ /* 0x002fe20007810000 */
[--C-:B---3--:R-:W-:Y:S02]  /*8b90*/  FFMA.FTZ R12, R76, UR8, -R5.reuse ;  /* 0x000000084c0c7c23 */ /* 0x108fe40008010805 */
[----:B------:R-:W1:Y:S01]  /*8ba0*/  LDSM.16.MT88.4 R76, [R220+0x8800] ;  /* 0x00880000dc4c783b */ /* 0x000e620000004200 */
[C---:B------:R-:W-:Y:S01]  /*8bb0*/  FSETP.NEU.FTZ.AND P1, PT, R176.reuse, -INF , PT ;  /* 0xff800000b000780b */ /* 0x040fe20003f3d000 */
[----:B------:R-:W-:Y:S01]  /*8bc0*/  FMUL.FTZ R0, R176, UR8 ;  /* 0x00000008b0007c20 */ /* 0x000fe20008410000 */
[----:B----4-:R-:W-:Y:S01]  /*8bd0*/  F2FP.F16.F32.PACK_AB R8, R239, R213 ;  /* 0x000000d5ef08723e */ /* 0x010fe200000000ff */
[----:B------:R3:W-:Y:S03]  /*8be0*/  MUFU.EX2 R173, R12 ;  /* 0x0000000c00ad7308 */ /* 0x0007e60000000800 */
[----:B------:R-:W-:Y:S01]  /*8bf0*/  FSEL R0, R0, RZ, P1 ;  /* 0x000000ff00007208 */ /* 0x000fe20000800000 */
[----:B------:R4:W-:Y:S01]  /*8c00*/  STL [R1+0xb8], R174 ;  /* 0x0000b8ae01007387 */ /* 0x0009e20000100800 */
[----:B---3--:R-:W-:-:S04]  /*8c10*/  FFMA.FTZ R12, R66, UR8, -R5 ;  /* 0x00000008420c7c23 */ /* 0x008fc80008010805 */
[----:B------:R3:W4:Y:S01]  /*8c20*/  MUFU.EX2 R230, R12 ;  /* 0x0000000c00e67308 */ /* 0x0007220000000800 */
[----:B------:R-:W-:Y:S02]  /*8c30*/  F2FP.F16.F32.PACK_AB R13, R245, R222 ;  /* 0x000000def50d723e */ /* 0x000fe400000000ff */
[----:B------:R-:W-:Y:S01]  /*8c40*/  F2FP.F16.F32.PACK_AB R14, R243, R244 ;  /* 0x000000f4f30e723e */ /* 0x000fe200000000ff */
[----:B---3--:R-:W-:-:S04]  /*8c50*/  FFMA.FTZ R12, R88, UR8, -R7 ;  /* 0x00000008580c7c23 */ /* 0x008fc80008010807 */
[----:B------:R3:W-:Y:S01]  /*8c60*/  MUFU.EX2 R217, R12 ;  /* 0x0000000c00d97308 */ /* 0x0007e20000000800 */
[----:B----4-:R-:W-:Y:S01]  /*8c70*/  F2FP.F16.F32.PACK_AB R15, R230, R173 ;  /* 0x000000ade60f723e */ /* 0x010fe200000000ff */
[----:B---3--:R-:W-:-:S06]  /*8c80*/  FFMA.FTZ R12, R86, UR8, -R7 ;  /* 0x00000008560c7c23 */ /* 0x008fcc0008010807 */
[----:B------:R3:W-:Y:S02]  /*8c90*/  MUFU.EX2 R2, R12 ;  /* 0x0000000c00027308 */ /* 0x0007e40000000800 */
[----:B---3--:R-:W-:Y:S02]  /*8ca0*/  F2FP.F16.F32.PACK_AB R12, R101, R224 ;  /* 0x000000e0650c723e */ /* 0x008fe400000000ff */
[----:B--2---:R-:W-:-:S07]  /*8cb0*/  F2FP.F16.F32.PACK_AB R11, R175, R3 ;  /* 0x00000003af0b723e */ /* 0x004fce00000000ff */
[C---:B------:R-:W-:Y:S06]  /*8cc0*/  HMMA.16816.F32 R52, R8.reuse, R24, RZ ;  /* 0x000000180834723c */ /* 0x040fec00000018ff */
[C---:B------:R-:W-:Y:S06]  /*8cd0*/  HMMA.16816.F32 R48, R8.reuse, R26, RZ ;  /* 0x0000001a0830723c */ /* 0x040fec00000018ff */
[C---:B------:R-:W-:Y:S06]  /*8ce0*/  HMMA.16816.F32 R68, R8.reuse, R20, RZ ;  /* 0x000000140844723c */ /* 0x040fec00000018ff */
[C---:B------:R-:W-:Y:S06]  /*8cf0*/  HMMA.16816.F32 R64, R8.reuse, R22, RZ ;  /* 0x000000160840723c */ /* 0x040fec00000018ff */
[C---:B------:R-:W-:Y:S06]  /*8d00*/  HMMA.16816.F32 R44, R8.reuse, R28, RZ ;  /* 0x0000001c082c723c */ /* 0x040fec00000018ff */
[C---:B------:R-:W-:Y:S06]  /*8d10*/  HMMA.16816.F32 R40, R8.reuse, R30, RZ ;  /* 0x0000001e0828723c */ /* 0x040fec00000018ff */
[C---:B------:R-:W-:Y:S06]  /*8d20*/  HMMA.16816.F32 R36, R8.reuse, R16, RZ ;  /* 0x000000100824723c */ /* 0x040fec00000018ff */
[----:B------:R-:W-:Y:S07]  /*8d30*/  HMMA.16816.F32 R32, R8, R18, RZ ;  /* 0x000000120820723c */ /* 0x000fee00000018ff */
[--C-:B------:R-:W-:Y:S01]  /*8d40*/  FFMA.FTZ R8, R107, UR8, -R0.reuse ;  /* 0x000000086b087c23 */ /* 0x100fe20008010800 */
[----:B------:R-:W-:Y:S03]  /*8d50*/  STL [R1+0xc0], R3 ;  /* 0x0000c00301007387 */ /* 0x000fe60000100800 */
[----:B------:R2:W-:Y:S01]  /*8d60*/  MUFU.EX2 R174, R8 ;  /* 0x0000000800ae7308 */ /* 0x0005e20000000800 */
[----:B------:R3:W-:Y:S01]  /*8d70*/  STL [R1+0xbc], R175 ;  /* 0x0000bcaf01007387 */ /* 0x0007e20000100800 */
[----:B--2---:R-:W-:-:S06]  /*8d80*/  FFMA.FTZ R8, R105, UR8, -R0 ;  /* 0x0000000869087c23 */ /* 0x004fcc0008010800 */
[----:B---3--:R2:W3:Y:S02]  /*8d90*/  MUFU.EX2 R175, R8 ;  /* 0x0000000800af7308 */ /* 0x0084e40000000800 */
[----:B--2---:R-:W-:-:S06]  /*8da0*/  FFMA.FTZ R8, R106, UR8, -R0 ;  /* 0x000000086a087c23 */ /* 0x004fcc0008010800 */
[----:B------:R2:W-:Y:S01]  /*8db0*/  MUFU.EX2 R238, R8 ;  /* 0x0000000800ee7308 */ /* 0x0005e20000000800 */
[----:B------:R-:W-:Y:S01]  /*8dc0*/  HMMA.16816.F32 R96, R12, R60, R52 ;  /* 0x0000003c0c60723c */ /* 0x000fe20000001834 */
[----:B--2---:R-:W-:-:S06]  /*8dd0*/  FFMA.FTZ R8, R94, UR8, -R0 ;  /* 0x000000085e087c23 */ /* 0x004fcc0008010800 */
[----:B------:R2:W4:Y:S01]  /*8de0*/  MUFU.EX2 R234, R8 ;  /* 0x0000000800ea7308 */ /* 0x0005220000000800 */
[C---:B------:R-:W-:Y:S06]  /*8df0*/  HMMA.16816.F32 R88, R12.reuse, R62, R48 ;  /* 0x0000003e0c58723c */ /* 0x040fec0000001830 */
[----:B------:R-:W-:Y:S01]  /*8e00*/  HMMA.16816.F32 R68, R12, R56, R68 ;  /* 0x000000380c44723c */ /* 0x000fe20000001844 */
[----:B--2---:R-:W-:-:S05]  /*8e10*/  FFMA.FTZ R8, R92, UR8, -R7 ;  /* 0x000000085c087c23 */ /* 0x004fca0008010807 */
[C---:B------:R-:W-:Y:S01]  /*8e20*/  HMMA.16816.F32 R80, R12.reuse, R58, R64 ;  /* 0x0000003a0c50723c */ /* 0x040fe20000001840 */
[----:B------:R2:W-:Y:S05]  /*8e30*/  MUFU.EX2 R233, R8 ;  /* 0x0000000800e97308 */ /* 0x0005ea0000000800 */
[C---:B------:R-:W-:Y:S06]  /*8e40*/  HMMA.16816.F32 R84, R12.reuse, R72, R44 ;  /* 0x000000480c54723c */ /* 0x040fec000000182c */
[C---:B------:R-:W-:Y:S06]  /*8e50*/  HMMA.16816.F32 R104, R12.reuse, R74, R40 ;  /* 0x0000004a0c68723c */ /* 0x040fec0000001828 */
[----:B-1----:R-:W-:Y:S01]  /*8e60*/  HMMA.16816.F32 R116, R12, R76, R36 ;  /* 0x0000004c0c74723c */ /* 0x002fe20000001824 */
[----:B--2---:R-:W-:-:S05]  /*8e70*/  FFMA.FTZ R8, R93, UR8, -R0 ;  /* 0x000000085d087c23 */ /* 0x004fca0008010800 */
[----:B------:R-:W-:Y:S01]  /*8e80*/  HMMA.16816.F32 R92, R12, R78, R32 ;  /* 0x0000004e0c5c723c */ /* 0x000fe20000001820 */
[----:B------:R1:W-:Y:S06]  /*8e90*/  MUFU.EX2 R236, R8 ;  /* 0x0000000800ec7308 */ /* 0x0003ec0000000800 */
[----:B------:R-:W-:Y:S01]  /*8ea0*/  FFMA.FTZ R12, R131, UR8, -R0 ;  /* 0x00000008830c7c23 */ /* 0x000fe20008010800 */
[----:B------:R-:W-:-:S03]  /*8eb0*/  F2FP.F16.F32.PACK_AB R10, R4, R240 ;  /* 0x000000f0040a723e */ /* 0x000fc600000000ff */
[----:B------:R2:W2:Y:S01]  /*8ec0*/  MUFU.EX2 R235, R12 ;  /* 0x0000000c00eb7308 */ /* 0x0004a20000000800 */
[----:B---3--:R-:W-:Y:S02]  /*8ed0*/  F2FP.F16.F32.PACK_AB R9, R175, R174 ;  /* 0x000000aeaf09723e */ /* 0x008fe400000000ff */
[----:B----4-:R-:W-:Y:S02]  /*8ee0*/  F2FP.F16.F32.PACK_AB R11, R234, R238 ;  /* 0x000000eeea0b723e */ /* 0x010fe400000000ff */
[----:B-1----:R-:W-:Y:S01]  /*8ef0*/  F2FP.F16.F32.PACK_AB R8, R102, R223 ;  /* 0x000000df6608723e */ /* 0x002fe200000000ff */
[----:B--2---:R-:W-:-:S04]  /*8f00*/  FFMA.FTZ R12, R120, UR8, -R0 ;  /* 0x00000008780c7c23 */ /* 0x004fc80008010800 */
[----:B------:R1:W-:Y:S02]  /*8f10*/  MUFU.EX2 R131, R12 ;  /* 0x0000000c00837308 */ /* 0x0003e40000000800 */
[C---:B------:R-:W-:Y:S06]  /*8f20*/  HMMA.16816.F32 R40, R8.reuse, R24, RZ ;  /* 0x000000180828723c */ /* 0x040fec00000018ff */
[C---:B------:R-:W-:Y:S06]  /*8f30*/  HMMA.16816.F32 R32, R8.reuse, R26, RZ ;  /* 0x0000001a0820723c */ /* 0x040fec00000018ff */
[----:B------:R-:W-:Y:S01]  /*8f40*/  HMMA.16816.F32 R24, R8, R20, RZ ;  /* 0x000000140818723c */ /* 0x000fe200000018ff */
[----:B-1----:R-:W-:-:S04]  /*8f50*/  FFMA.FTZ R12, R115, UR8, -R0 ;  /* 0x00000008730c7c23 */ /* 0x002fc80008010800 */
[----:B------:R1:W2:Y:S01]  /*8f60*/  MUFU.EX2 R242, R12 ;  /* 0x0000000c00f27308 */ /* 0x0002a20000000800 */
        /* <DEDUP_REMOVED lines=8> */
[----:B--2---:R-:W-:-:S07]  /*8ff0*/  F2FP.F16.F32.PACK_AB R11, R242, R131 ;  /* 0x00000083f20b723e */ /* 0x004fce00000000ff */
[C---:B------:R-:W-:Y:S01]  /*9000*/  HMMA.16816.F32 R44, R8.reuse, R56, R24 ;  /* 0x00000038082c723c */ /* 0x040fe20000001818 */
[----:B------:R-:W-:Y:S05]  /*9010*/  LDSM.16.MT88.4 R24, [R220+0x9000] ;  /* 0x00900000dc18783b */ /* 0x000fea0000004200 */
[----:B------:R-:W-:Y:S07]  /*9020*/  HMMA.16816.F32 R56, R8, R58, R12 ;  /* 0x0000003a0838723c */ /* 0x000fee000000180c */
        /* <DEDUP_REMOVED lines=17> */
[----:B------:R1:W3:Y:S01]  /*9140*/  MUFU.EX2 R3, R12 ;  /* 0x0000000c00037308 */ /* 0x0002e20000000800 */
[----:B--2---:R-:W-:Y:S01]  /*9150*/  MOV R110, R225 ;  /* 0x000000e1006e7202 */ /* 0x004fe20000000f00 */
[----:B------:R-:W-:Y:S01]  /*9160*/  HMMA.16816.F32 R64, R8, R60, R40 ;  /* 0x0000003c0840723c */ /* 0x000fe20000001828 */
[----:B-1----:R-:W-:-:S05]  /*9170*/  FFMA.FTZ R12, R108, UR8, -R6 ;  /* 0x000000086c0c7c23 */ /* 0x002fca0008010806 */
[----:B------:R1:W-:Y:S01]  /*9180*/  MUFU.EX2 R225, R12 ;  /* 0x0000000c00e17308 */ /* 0x0003e20000000800 */
[C---:B------:R-:W-:Y:S06]  /*9190*/  HMMA.16816.F32 R40, R8.reuse, R72, R36 ;  /* 0x000000480828723c */ /* 0x040fec0000001824 */
[----:B------:R-:W-:Y:S01]  /*91a0*/  HMMA.16816.F32 R52, R8, R62, R32 ;  /* 0x0000003e0834723c */ /* 0x000fe20000001820 */
[----:B-1----:R-:W-:-:S04]  /*91b0*/  FFMA.FTZ R12, R136, UR8, -R5 ;  /* 0x00000008880c7c23 */ /* 0x002fc80008010805 */
[----:B------:R1:W-:Y:S01]  /*91c0*/  MUFU.EX2 R103, R12 ;  /* 0x0000000c00677308 */ /* 0x0003e20000000800 */
[C---:B------:R-:W-:Y:S06]  /*91d0*/  HMMA.16816.F32 R36, R8.reuse, R74, R28 ;  /* 0x0000004a0824723c */ /* 0x040fec000000181c */
[----:B------:R-:W-:Y:S01]  /*91e0*/  HMMA.16816.F32 R32, R8, R76, R20 ;  /* 0x0000004c0820723c */ /* 0x000fe20000001814 */
[----:B------:R-:W-:Y:S01]  /*91f0*/  LDSM.16.MT88.4 R20, [R219+0x9000] ;  /* 0x00900000db14783b */ /* 0x000fe20000004200 */
[----:B-1----:R-:W-:-:S04]  /*9200*/  FFMA.FTZ R12, R124, UR8, -R5 ;  /* 0x000000087c0c7c23 */ /* 0x002fc80008010805 */
[----:B------:R-:W-:Y:S01]  /*9210*/  HMMA.16816.F32 R28, R8, R78, R16 ;  /* 0x0000004e081c723c */ /* 0x000fe20000001810 */
[----:B------:R-:W1:Y:S01]  /*9220*/  LDSM.16.MT88.4 R16, [R218+0x9000] ;  /* 0x00900000da10783b */ /* 0x000e620000004200 */
[----:B------:R2:W4:Y:S05]  /*9230*/  MUFU.EX2 R124, R12 ;  /* 0x0000000c007c7308 */ /* 0x00052a0000000800 */
[--C-:B------:R-:W-:Y:S01]  /*9240*/  FFMA.FTZ R8, R112, UR8, -R5.reuse ;  /* 0x0000000870087c23 */ /* 0x100fe20008010805 */
[----:B------:R-:W-:Y:S01]  /*9250*/  FFMA.FTZ R9, R127, UR8, -R5 ;  /* 0x000000087f097c23 */ /* 0x000fe20008010805 */
[----:B--2---:R-:W2:Y:S02]  /*9260*/  LDSM.16.MT88.4 R12, [R221+0x9000] ;  /* 0x00900000dd0c783b */ /* 0x004ea40000004200 */
[----:B------:R3:W-:Y:S08]  /*9270*/  MUFU.EX2 R229, R8 ;  /* 0x0000000800e57308 */ /* 0x0007f00000000800 */
[----:B------:R4:W1:Y:S01]  /*9280*/  MUFU.EX2 R120, R9 ;  /* 0x0000000900787308 */ /* 0x0008620000000800 */
[----:B---3--:R-:W-:-:S07]  /*9290*/  FFMA.FTZ R8, R132, UR8, -R0 ;  /* 0x0000000884087c23 */ /* 0x008fce0008010800 */
[----:B------:R3:W-:Y:S01]  /*92a0*/  MUFU.EX2 R108, R8 ;  /* 0x00000008006c7308 */ /* 0x0007e20000000800 */
[----:B------:R-:W-:Y:S01]  /*92b0*/  IMAD.MOV.U32 R136, RZ, RZ, R3 ;  /* 0x000000ffff887224 */ /* 0x000fe200078e0003 */
[----:B----4-:R-:W-:Y:S01]  /*92c0*/  F2FP.F16.F32.PACK_AB R9, R124, R103 ;  /* 0x000000677c09723e */ /* 0x010fe200000000ff */
[----:B---3--:R-:W-:-:S05]  /*92d0*/  FFMA.FTZ R8, R122, UR8, -R0 ;  /* 0x000000087a087c23 */ /* 0x008fca0008010800 */
[----:B------:R3:W4:Y:S01]  /*92e0*/  MUFU.EX2 R114, R8 ;  /* 0x0000000800727308 */ /* 0x0007220000000800 */
[----:B------:R-:W-:Y:S02]  /*92f0*/  F2FP.F16.F32.PACK_AB R10, R225, R136 ;  /* 0x00000088e10a723e */ /* 0x000fe400000000ff */
[----:B-1----:R-:W-:Y:S02]  /*9300*/  F2FP.F16.F32.PACK_AB R11, R229, R120 ;  /* 0x00000078e50b723e */ /* 0x002fe400000000ff */
[----:B---3--:R-:W-:-:S07]  /*9310*/  F2FP.F16.F32.PACK_AB R8, R110, R113 ;  /* 0x000000716e08723e */ /* 0x008fce00000000ff */
[C---:B------:R-:W-:Y:S06]  /*9320*/  HMMA.16816.F32 R48, R8.reuse, R16, R96 ;  /* 0x000000100830723c */ /* 0x040fec0000001860 */
[C---:B------:R-:W-:Y:S06]  /*9330*/  HMMA.16816.F32 R60, R8.reuse, R18, R88 ;  /* 0x00000012083c723c */ /* 0x040fec0000001858 */
[C---:B--2---:R-:W-:Y:S06]  /*9340*/  HMMA.16816.F32 R68, R8.reuse, R12, R68 ;  /* 0x0000000c0844723c */ /* 0x044fec0000001844 */
        /* <DEDUP_REMOVED lines=8> */
[----:B----4-:R-:W-:-:S07]  /*93d0*/  F2FP.F16.F32.PACK_AB R11, R114, R108 ;  /* 0x0000006c720b723e */ /* 0x010fce00000000ff */
[----:B------:R-:W-:Y:S07]  /*93e0*/  HMMA.16816.F32 R76, R8, R12, R44 ;  /* 0x0000000c084c723c */ /* 0x000fee000000182c */
[----:B------:R-:W-:-:S04]  /*93f0*/  FFMA.FTZ R12, R146, UR8, -R7 ;  /* 0x00000008920c7c23 */ /* 0x000fc80008010807 */
[----:B------:R1:W-:Y:S02]  /*9400*/  MUFU.EX2 R132, R12 ;  /* 0x0000000c00847308 */ /* 0x0003e40000000800 */
[----:B-1----:R-:W-:-:S06]  /*9410*/  FFMA.FTZ R12, R133, UR8, -R7 ;  /* 0x00000008850c7c23 */ /* 0x002fcc0008010807 */
[----:B------:R1:W-:Y:S02]  /*9420*/  MUFU.EX2 R115, R12 ;  /* 0x0000000c00737308 */ /* 0x0003e40000000800 */
[----:B-1----:R-:W-:-:S06]  /*9430*/  FFMA.FTZ R12, R123, UR8, -R7 ;  /* 0x000000087b0c7c23 */ /* 0x002fcc0008010807 */
[----:B------:R1:W-:Y:S01]  /*9440*/  MUFU.EX2 R111, R12 ;  /* 0x0000000c006f7308 */ /* 0x0003e20000000800 */
[----:B------:R2:W-:Y:S01]  /*9450*/  STL [R1+0xc4], R176 ;  /* 0x0000c4b001007387 */ /* 0x0005e20000100800 */
[----:B-1----:R-:W-:-:S06]  /*9460*/  FFMA.FTZ R12, R121, UR8, -R7 ;  /* 0x00000008790c7c23 */ /* 0x002fcc0008010807 */
[----:B------:R1:W-:Y:S02]  /*9470*/  MUFU.EX2 R129, R12 ;  /* 0x0000000c00817308 */ /* 0x0003e40000000800 */
[----:B-1----:R-:W-:-:S06]  /*9480*/  FFMA.FTZ R12, R147, UR8, -R0 ;  /* 0x00000008930c7c23 */ /* 0x002fcc0008010800 */
[----:B------:R1:W-:Y:S02]  /*9490*/  MUFU.EX2 R241, R12 ;  /* 0x0000000c00f17308 */ /* 0x0003e40000000800 */
[----:B-1----:R-:W-:-:S06]  /*94a0*/  FFMA.FTZ R12, R137, UR8, -R0 ;  /* 0x00000008890c7c23 */ /* 0x002fcc0008010800 */
[----:B--2---:R1:W-:Y:S02]  /*94b0*/  MUFU.EX2 R176, R12 ;  /* 0x0000000c00b07308 */ /* 0x0043e40000000800 */
[----:B-1----:R-:W-:-:S06]  /*94c0*/  FFMA.FTZ R12, R150, UR8, -R6 ;  /* 0x00000008960c7c23 */ /* 0x002fcc0008010806 */
[----:B------:R1:W-:Y:S02]  /*94d0*/  MUFU.EX2 R232, R12 ;  /* 0x0000000c00e87308 */ /* 0x0003e40000000800 */
[----:B-1----:R-:W-:-:S06]  /*94e0*/  FFMA.FTZ R12, R138, UR8, -R6 ;  /* 0x000000088a0c7c23 */ /* 0x002fcc0008010806 */
[----:B------:R1:W-:Y:S02]  /*94f0*/  MUFU.EX2 R3, R12 ;  /* 0x0000000c00037308 */ /* 0x0003e40000000800 */
[----:B-1----:R-:W-:-:S06]  /*9500*/  FFMA.FTZ R12, R126, UR8, -R6 ;  /* 0x000000087e0c7c23 */ /* 0x002fcc0008010806 */
[----:B------:R1:W2:Y:S01]  /*9510*/  MUFU.EX2 R128, R12 ;  /* 0x0000000c00807308 */ /* 0x0002a20000000800 */
[----:B------:R-:W-:Y:S01]  /*9520*/  HMMA.16816.F32 R96, R8, R16, R64 ;  /* 0x000000100860723c */ /* 0x000fe20000001840 */
[----:B-1----:R-:W-:-:S06]  /*9530*/  FFMA.FTZ R12, R125, UR8, -R6 ;  /* 0x000000087d0c7c23 */ /* 0x002fcc0008010806 */
[----:B------:R1:W-:Y:S01]  /*9540*/  MUFU.EX2 R252, R12 ;  /* 0x0000000c00fc7308 */ /* 0x0003e20000000800 */
[C---:B------:R-:W-:Y:S01]  /*9550*/  HMMA.16816.F32 R88, R8.reuse, R18, R52 ;  /* 0x000000120858723c */ /* 0x040fe20000001834 */
[----:B------:R-:W3:Y:S05]  /*9560*/  LDSM.16.MT88.4 R16, [R218+0x9800] ;  /* 0x00980000da10783b */ /* 0x000eea0000004200 */
[----:B------:R-:W-:Y:S01]  /*9570*/  HMMA.16816.F32 R72, R8, R14, R56 ;  /* 0x0000000e0848723c */ /* 0x000fe20000001838 */
[----:B-1----:R-:W-:-:S04]  /*9580*/  FFMA.FTZ R12, R155, UR8, -R5 ;  /* 0x000000089b0c7c23 */ /* 0x002fc80008010805 */
[----:B------:R1:W-:Y:S01]  /*9590*/  MUFU.EX2 R251, R12 ;  /* 0x0000000c00fb7308 */ /* 0x0003e20000000800 */
[C---:B------:R-:W-:Y:S06]  /*95a0*/  HMMA.16816.F32 R52, R8.reuse, R20, R40 ;  /* 0x000000140834723c */ /* 0x040fec0000001828 */
[----:B------:R-:W-:Y:S01]  /*95b0*/  HMMA.16816.F32 R36, R8, R22, R36 ;  /* 0x000000160824723c */ /* 0x000fe20000001824 */
[----:B------:R-:W-:Y:S01]  /*95c0*/  LDSM.16.MT88.4 R20, [R219+0x9800] ;  /* 0x00980000db14783b */ /* 0x000fe20000004200 */
[----:B-1----:R-:W-:-:S04]  /*95d0*/  FFMA.FTZ R12, R143, UR8, -R5 ;  /* 0x000000088f0c7c23 */ /* 0x002fc80008010805 */
[C---:B------:R-:W-:Y:S01]  /*95e0*/  HMMA.16816.F32 R32, R8.reuse, R24, R32 ;  /* 0x000000180820723c */ /* 0x040fe20000001820 */
[----:B------:R1:W4:Y:S05]  /*95f0*/  MUFU.EX2 R250, R12 ;  /* 0x0000000c00fa7308 */ /* 0x00032a0000000800 */
[----:B------:R-:W-:Y:S01]  /*9600*/  HMMA.16816.F32 R28, R8, R26, R28 ;  /* 0x0000001a081c723c */ /* 0x000fe2000000181c */
[----:B------:R-:W-:Y:S04]  /*9610*/  LDSM.16.MT88.4 R24, [R220+0x9800] ;  /* 0x00980000dc18783b */ /* 0x000fe80000004200 */
[----:B-1----:R-:W1:Y:S02]  /*9620*/  LDSM.16.MT88.4 R12, [R221+0x9800] ;  /* 0x00980000dd0c783b */ /* 0x002e640000004200 */
[--C-:B------:R-:W-:Y:S01]  /*9630*/  FFMA.FTZ R8, R134, UR8, -R5.reuse ;  /* 0x0000000886087c23 */ /* 0x100fe20008010805 */
[----:B------:R-:W-:-:S03]  /*9640*/  FFMA.FTZ R9, R135, UR8, -R5 ;  /* 0x0000000887097c23 */ /* 0x000fc60008010805 */
[----:B------:R2:W-:Y:S08]  /*9650*/  MUFU.EX2 R249, R8 ;  /* 0x0000000800f97308 */ /* 0x0005f00000000800 */
[----:B------:R4:W3:Y:S01]  /*9660*/  MUFU.EX2 R248, R9 ;  /* 0x0000000900f87308 */ /* 0x0008e20000000800 */
[----:B--2---:R-:W-:-:S07]  /*9670*/  FFMA.FTZ R8, R142, UR8, -R0 ;  /* 0x000000088e087c23 */ /* 0x004fce0008010800 */
[----:B------:R2:W-:Y:S01]  /*9680*/  MUFU.EX2 R246, R8 ;  /* 0x0000000800f67308 */ /* 0x0005e20000000800 */
[----:B------:R-:W-:Y:S01]  /*9690*/  IMAD.MOV.U32 R142, RZ, RZ, R128 ;  /* 0x000000ffff8e7224 */ /* 0x000fe200078e0080 */
[----:B----4-:R-:W-:Y:S01]  /*96a0*/  F2FP.F16.F32.PACK_AB R9, R250, R251 ;  /* 0x000000fbfa09723e */ /* 0x010fe200000000ff */
[----:B--2---:R-:W-:-:S05]  /*96b0*/  FFMA.FTZ R8, R140, UR8, -R0 ;  /* 0x000000088c087c23 */ /* 0x004fca0008010800 */
[----:B------:R2:W4:Y:S01]  /*96c0*/  MUFU.EX2 R247, R8 ;  /* 0x0000000800f77308 */ /* 0x0005220000000800 */
[----:B------:R-:W-:Y:S02]  /*96d0*/  F2FP.F16.F32.PACK_AB R10, R252, R142 ;  /* 0x0000008efc0a723e */ /* 0x000fe400000000ff */
[----:B---3--:R-:W-:Y:S02]  /*96e0*/  F2FP.F16.F32.PACK_AB R11, R249, R248 ;  /* 0x000000f8f90b723e */ /* 0x008fe400000000ff */
[----:B------:R-:W-:Y:S02]  /*96f0*/  MOV R143, R129 ;  /* 0x00000081008f7202 */ /* 0x000fe40000000f00 */
[----:B------:R-:W-:Y:S02]  /*9700*/  MOV R140, R111 ;  /* 0x0000006f008c7202 */ /* 0x000fe40000000f00 */
[----:B--2---:R-:W-:-:S07]  /*9710*/  F2FP.F16.F32.PACK_AB R8, R3, R232 ;  /* 0x000000e80308723e */ /* 0x004fce00000000ff */
[C---:B------:R-:W-:Y:S06]  /*9720*/  HMMA.16816.F32 R44, R8.reuse, R18, R60 ;  /* 0x00000012082c723c */ /* 0x040fec000000183c */
[C---:B-1----:R-:W-:Y:S06]  /*9730*/  HMMA.16816.F32 R40, R8.reuse, R12, R68 ;  /* 0x0000000c0828723c */ /* 0x042fec0000001844 */
        /* <DEDUP_REMOVED lines=9> */
[----:B----4-:R-:W-:Y:S02]  /*97d0*/  F2FP.F16.F32.PACK_AB R11, R247, R246 ;  /* 0x000000f6f70b723e */ /* 0x010fe400000000ff */
[----:B------:R-:W-:-:S05]  /*97e0*/  MOV R111, R242 ;  /* 0x000000f2006f7202 */ /* 0x000fca0000000f00 */
[----:B------:R-:W-:Y:S07]  /*97f0*/  HMMA.16816.F32 R76, R8, R12, R76 ;  /* 0x0000000c084c723c */ /* 0x000fee000000184c */
[----:B------:R-:W-:-:S04]  /*9800*/  FFMA.FTZ R12, R162, UR8, -R7 ;  /* 0x00000008a20c7c23 */ /* 0x000fc80008010807 */
[----:B------:R1:W-:Y:S01]  /*9810*/  MUFU.EX2 R242, R12 ;  /* 0x0000000c00f27308 */ /* 0x0003e20000000800 */
[----:B------:R-:W-:Y:S02]  /*9820*/  IMAD.MOV.U32 R128, RZ, RZ, R243 ;  /* 0x000000ffff807224 */ /* 0x000fe400078e00f3 */
[----:B------:R-:W-:Y:S02]  /*9830*/  IMAD.MOV.U32 R129, RZ, RZ, R245 ;  /* 0x000000ffff817224 */ /* 0x000fe400078e00f5 */
[----:B-1----:R-:W-:-:S04]  /*9840*/  FFMA.FTZ R12, R156, UR8, -R7 ;  /* 0x000000089c0c7c23 */ /* 0x002fc80008010807 */
[----:B------:R1:W-:Y:S01]  /*9850*/  MUFU.EX2 R243, R12 ;  /* 0x0000000c00f37308 */ /* 0x0003e20000000800 */
[----:B------:R-:W-:Y:S02]  /*9860*/  IMAD.MOV.U32 R138, RZ, RZ, R238 ;  /* 0x000000ffff8a7224 */ /* 0x000fe400078e00ee */
[----:B-1----:R-:W-:Y:S01]  /*9870*/  FFMA.FTZ R12, R141, UR8, -R7 ;  /* 0x000000088d0c7c23 */ /* 0x002fe20008010807 */
[----:B------:R-:W-:Y:S01]  /*9880*/  IMAD.MOV.U32 R141, RZ, RZ, R115 ;  /* 0x000000ffff8d7224 */ /* 0x000fe200078e0073 */
[----:B------:R-:W-:-:S03]  /*9890*/  MOV R115, R244 ;  /* 0x000000f400737202 */ /* 0x000fc60000000f00 */
[----:B------:R1:W-:Y:S02]  /*98a0*/  MUFU.EX2 R244, R12 ;  /* 0x0000000c00f47308 */ /* 0x0003e40000000800 */
[----:B-1----:R-:W-:-:S06]  /*98b0*/  FFMA.FTZ R12, R139, UR8, -R7 ;  /* 0x000000088b0c7c23 */ /* 0x002fcc0008010807 */
[----:B------:R1:W-:Y:S01]  /*98c0*/  MUFU.EX2 R245, R12 ;  /* 0x0000000c00f57308 */ /* 0x0003e20000000800 */
[----:B------:R-:W-:Y:S01]  /*98d0*/  IMAD.MOV.U32 R139, RZ, RZ, R109 ;  /* 0x000000ffff8b7224 */ /* 0x000fe200078e006d */
[----:B------:R-:W-:Y:S01]  /*98e0*/  MOV R109, R128 ;  /* 0x00000080006d7202 */ /* 0x000fe20000000f00 */
[----:B------:R-:W-:Y:S02]  /*98f0*/  IMAD.MOV.U32 R128, RZ, RZ, R240 ;  /* 0x000000ffff807224 */ /* 0x000fe400078e00f0 */
[----:B-1----:R-:W-:-:S04]  /*9900*/  FFMA.FTZ R12, R163, UR8, -R0 ;  /* 0x00000008a30c7c23 */ /* 0x002fc80008010800 */
[----:B------:R1:W-:Y:S01]  /*9910*/  MUFU.EX2 R238, R12 ;  /* 0x0000000c00ee7308 */ /* 0x0003e20000000800 */
[----:B------:R-:W-:Y:S02]  /*9920*/  IMAD.MOV.U32 R127, RZ, RZ, R236 ;  /* 0x000000ffff7f7224 */ /* 0x000fe400078e00ec */
[----:B------:R-:W-:Y:S02]  /*9930*/  IMAD.MOV.U32 R137, RZ, RZ, R237 ;  /* 0x000000ffff897224 */ /* 0x000fe400078e00ed */
[----:B-1----:R-:W-:-:S04]  /*9940*/  FFMA.FTZ R12, R160, UR8, -R0 ;  /* 0x00000008a00c7c23 */ /* 0x002fc80008010800 */
[----:B------:R1:W-:Y:S01]  /*9950*/  MUFU.EX2 R240, R12 ;  /* 0x0000000c00f07308 */ /* 0x0003e20000000800 */
[----:B------:R-:W-:Y:S02]  /*9960*/  MOV R126, R103 ;  /* 0x00000067007e7202 */ /* 0x000fe40000000f00 */
[----:B------:R-:W-:Y:S01]  /*9970*/  MOV R103, R239 ;  /* 0x000000ef00677202 */ /* 0x000fe20000000f00 */
[----:B-1----:R-:W-:-:S04]  /*9980*/  FFMA.FTZ R12, R164, UR8, -R6 ;  /* 0x00000008a40c7c23 */ /* 0x002fc80008010806 */
[----:B------:R1:W-:Y:S01]  /*9990*/  MUFU.EX2 R236, R12 ;  /* 0x0000000c00ec7308 */ /* 0x0003e20000000800 */
[----:B------:R-:W-:Y:S01]  /*99a0*/  MOV R130, R235 ;  /* 0x000000eb00827202 */ /* 0x000fe20000000f00 */
[----:B-1----:R-:W-:-:S06]  /*99b0*/  FFMA.FTZ R12, R161, UR8, -R6 ;  /* 0x00000008a10c7c23 */ /* 0x002fcc0008010806 */
[----:B------:R1:W-:Y:S01]  /*99c0*/  MUFU.EX2 R237, R12 ;  /* 0x0000000c00ed7308 */ /* 0x0003e20000000800 */
[----:B------:R-:W-:Y:S01]  /*99d0*/  IMAD.MOV.U32 R133, RZ, RZ, R234 ;  /* 0x000000ffff857224 */ /* 0x000fe200078e00ea */
[----:B------:R-:W-:Y:S01]  /*99e0*/  MOV R150, R120 ;  /* 0x0000007800967202 */ /* 0x000fe20000000f00 */
[----:B-1----:R-:W-:-:S05]  /*99f0*/  FFMA.FTZ R12, R144, UR8, -R6 ;  /* 0x00000008900c7c23 */ /* 0x002fca0008010806 */
[----:B------:R1:W-:Y:S01]  /*9a00*/  MUFU.EX2 R239, R12 ;  /* 0x0000000c00ef7308 */ /* 0x0003e20000000800 */
[----:B------:R-:W-:Y:S01]  /*9a10*/  MOV R147, R114 ;  /* 0x0000007200937202 */ /* 0x000fe20000000f00 */
[----:B------:R-:W-:Y:S01]  /*9a20*/  IMAD.MOV.U32 R134, RZ, RZ, R138 ;  /* 0x000000ffff867224 */ /* 0x000fe200078e008a */
[----:B------:R-:W-:Y:S01]  /*9a30*/  MOV R135, R150 ;  /* 0x0000009600877202 */ /* 0x000fe20000000f00 */
[----:B------:R-:W-:Y:S02]  /*9a40*/  IMAD.MOV.U32 R155, RZ, RZ, R137 ;  /* 0x000000ffff9b7224 */ /* 0x000fe400078e0089 */
[----:B-1----:R-:W-:-:S04]  /*9a50*/  FFMA.FTZ R12, R145, UR8, -R6 ;  /* 0x00000008910c7c23 */ /* 0x002fc80008010806 */
[----:B------:R1:W2:Y:S01]  /*9a60*/  MUFU.EX2 R235, R12 ;  /* 0x0000000c00eb7308 */ /* 0x0002a20000000800 */
[----:B------:R-:W-:Y:S01]  /*9a70*/  MOV R125, R147 ;  /* 0x00000093007d7202 */ /* 0x000fe20000000f00 */
[----:B------:R-:W-:Y:S01]  /*9a80*/  HMMA.16816.F32 R84, R8, R16, R96 ;  /* 0x000000100854723c */ /* 0x000fe20000001860 */
[----:B------:R-:W-:Y:S01]  /*9a90*/  MOV R138, R124 ;  /* 0x0000007c008a7202 */ /* 0x000fe20000000f00 */
[----:B------:R-:W-:Y:S01]  /*9aa0*/  IMAD.MOV.U32 R150, RZ, RZ, R110 ;  /* 0x000000ffff967224 */ /* 0x000fe200078e006e */
[----:B------:R-:W-:Y:S01]  /*9ab0*/  MOV R137, R130 ;  /* 0x0000008200897202 */ /* 0x000fe20000000f00 */
[----:B------:R-:W-:Y:S01]  /*9ac0*/  IMAD.MOV.U32 R147, RZ, RZ, R108 ;  /* 0x000000ffff937224 */ /* 0x000fe200078e006c */
[----:B------:R-:W-:Y:S01]  /*9ad0*/  MOV R130, R111 ;  /* 0x0000006f00827202 */ /* 0x000fe20000000f00 */
[----:B-1----:R-:W-:-:S04]  /*9ae0*/  FFMA.FTZ R12, R168, UR8, -R5 ;  /* 0x00000008a80c7c23 */ /* 0x002fc80008010805 */
[----:B------:R1:W-:Y:S01]  /*9af0*/  MUFU.EX2 R234, R12 ;  /* 0x0000000c00ea7308 */ /* 0x0003e20000000800 */
[C---:B------:R-:W-:Y:S01]  /*9b00*/  HMMA.16816.F32 R80, R8.reuse, R18, R88 ;  /* 0x000000120850723c */ /* 0x040fe20000001858 */
[----:B------:R-:W-:Y:S01]  /*9b10*/  IMAD.MOV.U32 R124, RZ, RZ, R109 ;  /* 0x000000ffff7c7224 */ /* 0x000fe200078e006d */
[----:B------:R-:W3:Y:S04]  /*9b20*/  LDSM.16.MT88.4 R16, [R218+0xa000] ;  /* 0x00a00000da10783b */ /* 0x000ee80000004200 */
[C---:B------:R-:W-:Y:S01]  /*9b30*/  HMMA.16816.F32 R72, R8.reuse, R14, R72 ;  /* 0x0000000e0848723c */ /* 0x040fe20000001848 */
[----:B-1----:R-:W-:Y:S01]  /*9b40*/  FFMA.FTZ R12, R167, UR8, -R5 ;  /* 0x00000008a70c7c23 */ /* 0x002fe20008010805 */
[----:B------:R-:W-:Y:S01]  /*9b50*/  MOV R167, R126 ;  /* 0x0000007e00a77202 */ /* 0x000fe20000000f00 */
[----:B------:R-:W-:Y:S01]  /*9b60*/  IMAD.MOV.U32 R126, RZ, RZ, R127 ;  /* 0x000000ffff7e7224 */ /* 0x000fe200078e007f */
[----:B------:R-:W-:Y:S01]  /*9b70*/  MOV R127, R129 ;  /* 0x00000081007f7202 */ /* 0x000fe20000000f00 */
[----:B------:R-:W-:Y:S01]  /*9b80*/  IMAD.MOV.U32 R129, RZ, RZ, R233 ;  /* 0x000000ffff817224 */ /* 0x000fe200078e00e9 */
[C---:B------:R-:W-:Y:S01]  /*9b90*/  HMMA.16816.F32 R96, R8.reuse, R20, R52 ;  /* 0x000000140860723c */ /* 0x040fe20000001834 */
[----:B------:R1:W4:Y:S05]  /*9ba0*/  MUFU.EX2 R233, R12 ;  /* 0x0000000c00e97308 */ /* 0x00032a0000000800 */
[C---:B------:R-:W-:Y:S01]  /*9bb0*/  HMMA.16816.F32 R120, R8.reuse, R22, R36 ;  /* 0x000000160878723c */ /* 0x040fe20000001824 */
[----:B------:R-:W-:Y:S05]  /*9bc0*/  LDSM.16.MT88.4 R20, [R219+0xa000] ;  /* 0x00a00000db14783b */ /* 0x000fea0000004200 */
[C---:B------:R-:W-:Y:S01]  /*9bd0*/  HMMA.16816.F32 R108, R8.reuse, R26, R28 ;  /* 0x0000001a086c723c */ /* 0x040fe2000000181c */
[----:B------:R-:W-:Y:S01]  /*9be0*/  LDSM.16.MT88.4 R28, [R220+0xa000] ;  /* 0x00a00000dc1c783b */ /* 0x000fe20000004200 */
[----:B------:R-:W-:Y:S01]  /*9bf0*/  IMAD.MOV.U32 R168, RZ, RZ, R113 ;  /* 0x000000ffffa87224 */ /* 0x000fe200078e0071 */
[----:B------:R-:W-:Y:S01]  /*9c00*/  MOV R146, R115 ;  /* 0x0000007300927202 */ /* 0x000fe20000000f00 */
[----:B------:R-:W-:Y:S01]  /*9c10*/  IMAD.MOV.U32 R163, RZ, RZ, R147 ;  /* 0x000000ffffa37224 */ /* 0x000fe200078e0093 */
[----:B------:R-:W-:Y:S01]  /*9c20*/  MOV R161, R138 ;  /* 0x0000008a00a17202 */ /* 0x000fe20000000f00 */
[----:B-1----:R-:W1:Y:S01]  /*9c30*/  LDSM.16.MT88.4 R12, [R221+0xa000] ;  /* 0x00a00000dd0c783b */ /* 0x002e620000004200 */
[----:B------:R-:W-:Y:S01]  /*9c40*/  HMMA.16816.F32 R112, R8, R24, R32 ;  /* 0x000000180870723c */ /* 0x000fe20000001820 */
[----:B------:R-:W-:-:S02]  /*9c50*/  IMAD.MOV.U32 R147, RZ, RZ, R129 ;  /* 0x000000ffff937224 */ /* 0x000fc400078e0081 */
[----:B------:R-:W-:Y:S01]  /*9c60*/  IMAD.MOV.U32 R162, RZ, RZ, R124 ;  /* 0x000000ffffa27224 */ /* 0x000fe200078e007c */
[----:B------:R-:W1:Y:S03]  /*9c70*/  LDSM.16.MT88.4 R36, [R220+0xa800] ;  /* 0x00a80000dc24783b */ /* 0x000e660000004200 */
[--C-:B------:R-:W-:Y:S01]  /*9c80*/  FFMA.FTZ R8, R158, UR8, -R5.reuse ;  /* 0x000000089e087c23 */ /* 0x100fe20008010805 */
[----:B------:R-:W-:Y:S01]  /*9c90*/  FFMA.FTZ R9, R157, UR8, -R5 ;  /* 0x000000089d097c23 */ /* 0x000fe20008010805 */
[----:B------:R-:W-:Y:S01]  /*9ca0*/  MOV R157, R232 ;  /* 0x000000e8009d7202 */ /* 0x000fe20000000f00 */
[----:B------:R-:W-:Y:S01]  /*9cb0*/  IMAD.MOV.U32 R158, RZ, RZ, R231 ;  /* 0x000000ffff9e7224 */ /* 0x000fe200078e00e7 */
[----:B------:R4:W-:Y:S01]  /*9cc0*/  MUFU.EX2 R232, R8 ;  /* 0x0000000800e87308 */ /* 0x0009e20000000800 */
[----:B------:R-:W-:Y:S01]  /*9cd0*/  MOV R129, R103 ;  /* 0x0000006700817202 */ /* 0x000fe20000000f00 */
[----:B------:R-:W-:Y:S01]  /*9ce0*/  IMAD.MOV.U32 R164, RZ, RZ, R150 ;  /* 0x000000ffffa47224 */ /* 0x000fe200078e0096 */
[----:B--2---:R-:W-:Y:S01]  /*9cf0*/  F2FP.F16.F32.PACK_AB R10, R235, R239 ;  /* 0x000000efeb0a723e */ /* 0x004fe200000000ff */
[----:B------:R-:W2:Y:S04]  /*9d00*/  LDSM.16.MT88.4 R24, [R218+0xa800] ;  /* 0x00a80000da18783b */ /* 0x000ea80000004200 */
[----:B------:R3:W3:Y:S01]  /*9d10*/  MUFU.EX2 R231, R9 ;  /* 0x0000000900e77308 */ /* 0x0006e20000000800 */
[----:B------:R-:W-:Y:S01]  /*9d20*/  IMAD.MOV.U32 R103, RZ, RZ, R230 ;  /* 0x000000ffff677224 */ /* 0x000fe200078e00e6 */
[----:B------:R-:W-:Y:S01]  /*9d30*/  LDSM.16.MT88.4 R32, [R219+0xa800] ;  /* 0x00a80000db20783b */ /* 0x000fe20000004200 */
[----:B----4-:R-:W-:Y:S01]  /*9d40*/  FFMA.FTZ R8, R166, UR8, -R0 ;  /* 0x00000008a6087c23 */ /* 0x010fe20008010800 */
[----:B------:R-:W-:Y:S01]  /*9d50*/  MOV R166, R133 ;  /* 0x0000008500a67202 */ /* 0x000fe20000000f00 */
[----:B------:R-:W-:Y:S01]  /*9d60*/  IMAD.MOV.U32 R133, RZ, RZ, R146 ;  /* 0x000000ffff857224 */ /* 0x000fe200078e0092 */
[----:B------:R-:W-:-:S02]  /*9d70*/  MOV R146, R229 ;  /* 0x000000e500927202 */ /* 0x000fc40000000f00 */
[----:B------:R4:W-:Y:S01]  /*9d80*/  MUFU.EX2 R229, R8 ;  /* 0x0000000800e57308 */ /* 0x0009e20000000800 */
[----:B---3--:R-:W-:Y:S02]  /*9d90*/  F2FP.F16.F32.PACK_AB R9, R233, R234 ;  /* 0x000000eae909723e */ /* 0x008fe400000000ff */
[----:B------:R-:W-:Y:S01]  /*9da0*/  F2FP.F16.F32.PACK_AB R11, R232, R231 ;  /* 0x000000e7e80b723e */ /* 0x000fe200000000ff */
[----:B----4-:R-:W-:-:S04]  /*9db0*/  FFMA.FTZ R8, R165, UR8, -R0 ;  /* 0x00000008a5087c23 */ /* 0x010fc80008010800 */
[----:B------:R3:W4:Y:S02]  /*9dc0*/  MUFU.EX2 R230, R8 ;  /* 0x0000000800e67308 */ /* 0x0007240000000800 */
[----:B---3--:R-:W-:-:S07]  /*9dd0*/  F2FP.F16.F32.PACK_AB R8, R237, R236 ;  /* 0x000000eced08723e */ /* 0x008fce00000000ff */
[C---:B------:R-:W-:Y:S06]  /*9de0*/  HMMA.16816.F32 R104, R8.reuse, R16, R48 ;  /* 0x000000100868723c */ /* 0x040fec0000001830 */
[C---:B------:R-:W-:Y:S06]  /*9df0*/  HMMA.16816.F32 R92, R8.reuse, R18, R44 ;  /* 0x00000012085c723c */ /* 0x040fec000000182c */
[C---:B-1----:R-:W-:Y:S06]  /*9e00*/  HMMA.16816.F32 R88, R8.reuse, R12, R40 ;  /* 0x0000000c0858723c */ /* 0x042fec0000001828 */
        /* <DEDUP_REMOVED lines=8> */
[----:B----4-:R-:W-:Y:S01]  /*9e90*/  F2FP.F16.F32.PACK_AB R11, R230, R229 ;  /* 0x000000e5e60b723e */ /* 0x010fe200000000ff */
[----:B------:R-:W-:Y:S01]  /*9ea0*/  IMAD.MOV.U32 R124, RZ, RZ, R128 ;  /* 0x000000ffff7c7224 */ /* 0x000fe200078e0080 */
[----:B------:R-:W-:-:S05]  /*9eb0*/  MOV R128, R215 ;  /* 0x000000d700807202 */ /* 0x000fca0000000f00 */
[----:B------:R-:W-:Y:S01]  /*9ec0*/  HMMA.16816.F32 R76, R8, R12, R76 ;  /* 0x0000000c084c723c */ /* 0x000fe2000000184c */
[----:B------:R-:W-:-:S06]  /*9ed0*/  MOV R150, R130 ;  /* 0x0000008200967202 */ /* 0x000fcc0000000f00 */
[----:B------:R-:W-:Y:S01]  /*9ee0*/  FFMA.FTZ R12, R191, UR8, -R6 ;  /* 0x00000008bf0c7c23 */ /* 0x000fe20008010806 */
[----:B------:R-:W-:-:S03]  /*9ef0*/  MOV R130, R131 ;  /* 0x0000008300827202 */ /* 0x000fc60000000f00 */
[----:B------:R1:W-:Y:S01]  /*9f00*/  MUFU.EX2 R215, R12 ;  /* 0x0000000c00d77308 */ /* 0x0003e20000000800 */
[----:B------:R-:W-:Y:S01]  /*9f10*/  MOV R131, R223 ;  /* 0x000000df00837202 */ /* 0x000fe20000000f00 */
[----:B------:R-:W-:Y:S02]  /*9f20*/  IMAD.MOV.U32 R165, RZ, RZ, R134 ;  /* 0x000000ffffa57224 */ /* 0x000fe400078e0086 */
[----:B------:R-:W-:Y:S02]  /*9f30*/  IMAD.MOV.U32 R134, RZ, RZ, R155 ;  /* 0x000000ffff867224 */ /* 0x000fe400078e009b */
[----:B------:R-:W-:Y:S02]  /*9f40*/  IMAD.MOV.U32 R155, RZ, RZ, R226 ;  /* 0x000000ffff9b7224 */ /* 0x000fe400078e00e2 */
[----:B-1----:R-:W-:-:S04]  /*9f50*/  FFMA.FTZ R12, R189, UR8, -R6 ;  /* 0x00000008bd0c7c23 */ /* 0x002fc80008010806 */
[----:B------:R1:W3:Y:S01]  /*9f60*/  MUFU.EX2 R223, R12 ;  /* 0x0000000c00df7308 */ /* 0x0002e20000000800 */
[----:B------:R-:W-:Y:S01]  /*9f70*/  MOV R138, R103 ;  /* 0x00000067008a7202 */ /* 0x000fe20000000f00 */
[----:B------:R-:W-:Y:S01]  /*9f80*/  HMMA.16816.F32 R84, R8, R16, R84 ;  /* 0x000000100854723c */ /* 0x000fe20000001854 */
[----:B------:R-:W-:-:S05]  /*9f90*/  IMAD.MOV.U32 R103, RZ, RZ, R227 ;  /* 0x000000ffff677224 */ /* 0x000fca00078e00e3 */
[----:B------:R-:W-:Y:S01]  /*9fa0*/  HMMA.16816.F32 R80, R8, R18, R80 ;  /* 0x000000120850723c */ /* 0x000fe20000001850 */
[----:B------:R-:W4:Y:S01]  /*9fb0*/  LDSM.16.MT88.4 R16, [R221+0xa800] ;  /* 0x00a80000dd10783b */ /* 0x000f220000004200 */
[----:B-1----:R-:W-:-:S04]  /*9fc0*/  FFMA.FTZ R12, R185, UR8, -R6 ;  /* 0x00000008b90c7c23 */ /* 0x002fc80008010806 */
[----:B------:R1:W-:Y:S01]  /*9fd0*/  MUFU.EX2 R226, R12 ;  /* 0x0000000c00e27308 */ /* 0x0003e20000000800 */
[----:B------:R-:W-:Y:S01]  /*9fe0*/  IMAD.MOV.U32 R185, RZ, RZ, R124 ;  /* 0x000000ffffb97224 */ /* 0x000fe200078e007c */
[----:B------:R-:W-:Y:S01]  /*9ff0*/  MOV R124, R213 ;  /* 0x000000d5007c7202 */ /* 0x000fe20000000f00 */
[----:B-1----:R-:W-:Y:S01]  /*a000*/  FFMA.FTZ R12, R180, UR8, -R6 ;  /* 0x00000008b40c7c23 */ /* 0x002fe20008010806 */
[----:B------:R-:W-:-:S04]  /*a010*/  MOV R180, R128 ;  /* 0x0000008000b47202 */ /* 0x000fc80000000f00 */
[----:B------:R1:W-:Y:S01]  /*a020*/  MUFU.EX2 R227, R12 ;  /* 0x0000000c00e37308 */ /* 0x0003e20000000800 */
[----:B------:R-:W-:Y:S01]  /*a030*/  MOV R128, R131 ;  /* 0x0000008300807202 */ /* 0x000fe20000000f00 */
[--C-:B------:R-:W-:Y:S01]  /*a040*/  FFMA.FTZ R13, R188, UR8, -R5.reuse ;  /* 0x00000008bc0d7c23 */ /* 0x100fe20008010805 */
[----:B------:R-:W-:Y:S01]  /*a050*/  MOV R160, R137 ;  /* 0x0000008900a07202 */ /* 0x000fe20000000f00 */
[----:B------:R-:W-:Y:S01]  /*a060*/  HMMA.16816.F32 R68, R8, R20, R96 ;  /* 0x000000140844723c */ /* 0x000fe20000001860 */
[----:B-1----:R-:W-:-:S04]  /*a070*/  FFMA.FTZ R12, R192, UR8, -R5 ;  /* 0x00000008c00c7c23 */ /* 0x002fc80008010805 */
[----:B------:R1:W-:Y:S01]  /*a080*/  MUFU.EX2 R131, R12 ;  /* 0x0000000c00837308 */ /* 0x0003e20000000800 */
[----:B------:R-:W-:Y:S02]  /*a090*/  MOV R137, R130 ;  /* 0x0000008200897202 */ /* 0x000fe40000000f00 */
[----:B------:R-:W-:-:S05]  /*a0a0*/  MOV R97, R129 ;  /* 0x0000008100617202 */ /* 0x000fca0000000f00 */
[----:B------:R-:W-:Y:S01]  /*a0b0*/  MUFU.EX2 R129, R13 ;  /* 0x0000000d00817308 */ /* 0x000fe20000000800 */
[----:B-1----:R-:W-:-:S07]  /*a0c0*/  FFMA.FTZ R12, R190, UR8, -R5 ;  /* 0x00000008be0c7c23 */ /* 0x002fce0008010805 */
[----:B------:R1:W2:Y:S02]  /*a0d0*/  MUFU.EX2 R213, R12 ;  /* 0x0000000c00d57308 */ /* 0x0002a40000000800 */
[----:B-1----:R-:W-:-:S06]  /*a0e0*/  FFMA.FTZ R12, R187, UR8, -R5 ;  /* 0x00000008bb0c7c23 */ /* 0x002fcc0008010805 */
[----:B------:R-:W1:Y:S01]  /*a0f0*/  MUFU.EX2 R130, R12 ;  /* 0x0000000c00827308 */ /* 0x000e620000000800 */
[C---:B------:R-:W-:Y:S06]  /*a100*/  HMMA.16816.F32 R60, R8.reuse, R28, R112 ;  /* 0x0000001c083c723c */ /* 0x040fec0000001870 */
[C---:B------:R-:W-:Y:S06]  /*a110*/  HMMA.16816.F32 R72, R8.reuse, R14, R72 ;  /* 0x0000000e0848723c */ /* 0x040fec0000001848 */
[C---:B------:R-:W-:Y:S06]  /*a120*/  HMMA.16816.F32 R64, R8.reuse, R22, R120 ;  /* 0x000000160840723c */ /* 0x040fec0000001878 */
[----:B------:R-:W-:Y:S07]  /*a130*/  HMMA.16816.F32 R28, R8, R30, R108 ;  /* 0x0000001e081c723c */ /* 0x000fee000000186c */
[----:B---3--:R-:W-:-:S02]  /*a140*/  F2FP.F16.F32.PACK_AB R8, R223, R215 ;  /* 0x000000d7df08723e */ /* 0x008fc400000000ff */
[----:B--2---:R-:W-:Y:S02]  /*a150*/  F2FP.F16.F32.PACK_AB R9, R213, R131 ;  /* 0x00000083d509723e */ /* 0x004fe400000000ff */
[----:B------:R-:W-:Y:S02]  /*a160*/  F2FP.F16.F32.PACK_AB R10, R227, R226 ;  /* 0x000000e2e30a723e */ /* 0x000fe400000000ff */
[----:B-1----:R-:W-:Y:S02]  /*a170*/  F2FP.F16.F32.PACK_AB R11, R130, R129 ;  /* 0x00000081820b723e */ /* 0x002fe400000000ff */
[----:B------:R-:W-:-:S05]  /*a180*/  MOV R145, R135 ;  /* 0x0000008700917202 */ /* 0x000fca0000000f00 */
[----:B------:R-:W-:Y:S01]  /*a190*/  HMMA.16816.F32 R188, R8, R36, R44 ;  /* 0x0000002408bc723c */ /* 0x000fe2000000182c */
[----:B------:R-:W-:-:S05]  /*a1a0*/  MOV R135, R125 ;  /* 0x0000007d00877202 */ /* 0x000fca0000000f00 */
[C---:B------:R-:W-:Y:S06]  /*a1b0*/  HMMA.16816.F32 R104, R8.reuse, R24, R104 ;  /* 0x000000180868723c */ /* 0x040fec0000001868 */
[C---:B------:R-:W-:Y:S06]  /*a1c0*/  HMMA.16816.F32 R92, R8.reuse, R26, R92 ;  /* 0x0000001a085c723c */ /* 0x040fec000000185c */
[C---:B----4-:R-:W-:Y:S06]  /*a1d0*/  HMMA.16816.F32 R88, R8.reuse, R16, R88 ;  /* 0x000000100858723c */ /* 0x050fec0000001858 */
[C---:B------:R-:W-:Y:S06]  /*a1e0*/  HMMA.16816.F32 R56, R8.reuse, R18, R56 ;  /* 0x000000120838723c */ /* 0x040fec0000001838 */
[C---:B------:R-:W-:Y:S06]  /*a1f0*/  HMMA.16816.F32 R52, R8.reuse, R32, R52 ;  /* 0x000000200834723c */ /* 0x040fec0000001834 */
[C---:B------:R-:W-:Y:S06]  /*a200*/  HMMA.16816.F32 R48, R8.reuse, R34, R48 ;  /* 0x000000220830723c */ /* 0x040fec0000001830 */
[----:B------:R-:W-:Y:S07]  /*a210*/  HMMA.16816.F32 R44, R8, R38, R40 ;  /* 0x00000026082c723c */ /* 0x000fee0000001828 */
[----:B------:R-:W-:-:S04]  /*a220*/  FFMA.FTZ R8, R209, UR8, -R7 ;  /* 0x00000008d1087c23 */ /* 0x000fc80008010807 */
[----:B------:R1:W-:Y:S01]  /*a230*/  MUFU.EX2 R125, R8 ;  /* 0x00000008007d7308 */ /* 0x0003e20000000800 */
[----:B------:R-:W-:Y:S01]  /*a240*/  IMAD.MOV.U32 R144, RZ, RZ, R126 ;  /* 0x000000ffff907224 */ /* 0x000fe200078e007e */
[----:B------:R-:W-:Y:S01]  /*a250*/  MOV R156, R127 ;  /* 0x0000007f009c7202 */ /* 0x000fe20000000f00 */
[--C-:B------:R-:W-:Y:S01]  /*a260*/  FFMA.FTZ R22, R194, UR8, -R7.reuse ;  /* 0x00000008c2167c23 */ /* 0x100fe20008010807 */
[----:B-1----:R-:W-:-:S04]  /*a270*/  FFMA.FTZ R8, R207, UR8, -R7 ;  /* 0x00000008cf087c23 */ /* 0x002fc80008010807 */
[----:B------:R1:W-:Y:S01]  /*a280*/  MUFU.EX2 R126, R8 ;  /* 0x00000008007e7308 */ /* 0x0003e20000000800 */
[----:B------:R-:W-:Y:S01]  /*a290*/  MOV R207, R128 ;  /* 0x0000008000cf7202 */ /* 0x000fe20000000f00 */
[--C-:B------:R-:W-:Y:S01]  /*a2a0*/  FFMA.FTZ R21, R159, UR8, -R7.reuse ;  /* 0x000000089f157c23 */ /* 0x100fe20008010807 */
[--C-:B------:R-:W-:Y:S01]  /*a2b0*/  FFMA.FTZ R20, R154, UR8, -R7.reuse ;  /* 0x000000089a147c23 */ /* 0x100fe20008010807 */
[--C-:B------:R-:W-:Y:S01]  /*a2c0*/  FFMA.FTZ R15, R153, UR8, -R7.reuse ;  /* 0x00000008990f7c23 */ /* 0x100fe20008010807 */
[--C-:B------:R-:W-:Y:S01]  /*a2d0*/  FFMA.FTZ R14, R152, UR8, -R7.reuse ;  /* 0x00000008980e7c23 */ /* 0x100fe20008010807 */
[--C-:B------:R-:W-:Y:S01]  /*a2e0*/  FFMA.FTZ R13, R151, UR8, -R7.reuse ;  /* 0x00000008970d7c23 */ /* 0x100fe20008010807 */
[--C-:B------:R-:W-:Y:S01]  /*a2f0*/  FFMA.FTZ R12, R149, UR8, -R7.reuse ;  /* 0x00000008950c7c23 */ /* 0x100fe20008010807 */
[----:B-1----:R-:W-:-:S04]  /*a300*/  FFMA.FTZ R8, R205, UR8, -R7 ;  /* 0x00000008cd087c23 */ /* 0x002fc80008010807 */
[----:B------:R1:W-:Y:S02]  /*a310*/  MUFU.EX2 R127, R8 ;  /* 0x00000008007f7308 */ /* 0x0003e40000000800 */
[--C-:B-1----:R-:W-:Y:S01]  /*a320*/  FFMA.FTZ R8, R193, UR8, -R7.reuse ;  /* 0x00000008c1087c23 */ /* 0x102fe20008010807 */
[----:B------:R-:W-:-:S05]  /*a330*/  FFMA.FTZ R7, R148, UR8, -R7 ;  /* 0x0000000894077c23 */ /* 0x000fca0008010807 */
[----:B------:R1:W-:Y:S08]  /*a340*/  MUFU.EX2 R128, R8 ;  /* 0x0000000800807308 */ /* 0x0003f00000000800 */
[----:B------:R2:W-:Y:S01]  /*a350*/  MUFU.EX2 R117, R7 ;  /* 0x0000000700757308 */ /* 0x0005e20000000800 */
[----:B-1----:R-:W-:-:S07]  /*a360*/  FFMA.FTZ R8, R210, UR8, -R0 ;  /* 0x00000008d2087c23 */ /* 0x002fce0008010800 */
[----:B------:R1:W-:Y:S01]  /*a370*/  MUFU.EX2 R121, R8 ;  /* 0x0000000800797308 */ /* 0x0003e20000000800 */
[----:B--2---:R-:W-:-:S07]  /*a380*/  FFMA.FTZ R7, R211, UR8, -R0 ;  /* 0x00000008d3077c23 */ /* 0x004fce0008010800 */
[----:B------:R2:W-:Y:S01]  /*a390*/  MUFU.EX2 R110, R7 ;  /* 0x00000007006e7308 */ /* 0x0005e20000000800 */
[----:B-1----:R-:W-:-:S07]  /*a3a0*/  FFMA.FTZ R8, R208, UR8, -R0 ;  /* 0x00000008d0087c23 */ /* 0x002fce0008010800 */
[----:B------:R1:W3:Y:S01]  /*a3b0*/  MUFU.EX2 R122, R8 ;  /* 0x00000008007a7308 */ /* 0x0002e20000000800 */
[----:B--2---:R-:W-:-:S07]  /*a3c0*/  FFMA.FTZ R7, R172, UR8, -R0 ;  /* 0x00000008ac077c23 */ /* 0x004fce0008010800 */
[----:B------:R2:W-:Y:S01]  /*a3d0*/  MUFU.EX2 R111, R7 ;  /* 0x00000007006f7308 */ /* 0x0005e20000000800 */
[----:B------:R-:W-:Y:S02]  /*a3e0*/  IMAD.MOV.U32 R209, RZ, RZ, R124 ;  /* 0x000000ffffd17224 */ /* 0x000fe400078e007c */
[----:B-1----:R-:W-:-:S05]  /*a3f0*/  FFMA.FTZ R8, R206, UR8, -R0 ;  /* 0x00000008ce087c23 */ /* 0x002fca0008010800 */
[----:B------:R1:W-:Y:S01]  /*a400*/  MUFU.EX2 R123, R8 ;  /* 0x00000008007b7308 */ /* 0x0003e20000000800 */
[----:B--2---:R-:W-:-:S07]  /*a410*/  FFMA.FTZ R7, R169, UR8, -R0 ;  /* 0x00000008a9077c23 */ /* 0x004fce0008010800 */
[----:B------:R2:W-:Y:S01]  /*a420*/  MUFU.EX2 R112, R7 ;  /* 0x0000000700707308 */ /* 0x0005e20000000800 */
[----:B------:R-:W-:Y:S01]  /*a430*/  MOV R187, R103 ;  /* 0x0000006700bb7202 */ /* 0x000fe20000000f00 */
[----:B-1----:R-:W-:-:S06]  /*a440*/  FFMA.FTZ R8, R195, UR8, -R0 ;  /* 0x00000008c3087c23 */ /* 0x002fcc0008010800 */
[----:B------:R-:W1:Y:S01]  /*a450*/  MUFU.EX2 R124, R8 ;  /* 0x00000008007c7308 */ /* 0x000e620000000800 */
[----:B--2---:R-:W-:-:S07]  /*a460*/  FFMA.FTZ R7, R212, UR8, -R6 ;  /* 0x00000008d4077c23 */ /* 0x004fce0008010806 */
[----:B------:R2:W-:Y:S01]  /*a470*/  MUFU.EX2 R103, R7 ;  /* 0x0000000700677308 */ /* 0x0005e20000000800 */
[----:B---3--:R-:W-:Y:S02]  /*a480*/  F2FP.F16.F32.PACK_AB R9, R122, R121 ;  /* 0x000000797a09723e */ /* 0x008fe400000000ff */
[----:B------:R-:W-:Y:S01]  /*a490*/  F2FP.F16.F32.PACK_AB R10, R128, R127 ;  /* 0x0000007f800a723e */ /* 0x000fe200000000ff */
[----:B------:R-:W-:Y:S02]  /*a4a0*/  IMAD.MOV.U32 R205, RZ, RZ, R102 ;  /* 0x000000ffffcd7224 */ /* 0x000fe400078e0066 */
[----:B--2---:R-:W-:-:S04]  /*a4b0*/  FFMA.FTZ R7, R177, UR8, -R6 ;  /* 0x00000008b1077c23 */ /* 0x004fc80008010806 */
[----:B------:R2:W-:Y:S01]  /*a4c0*/  MUFU.EX2 R108, R7 ;  /* 0x00000007006c7308 */ /* 0x0005e20000000800 */
[----:B------:R-:W-:Y:S02]  /*a4d0*/  F2FP.F16.F32.PACK_AB R8, R126, R125 ;  /* 0x0000007d7e08723e */ /* 0x000fe400000000ff */
[----:B-1----:R-:W-:Y:S01]  /*a4e0*/  F2FP.F16.F32.PACK_AB R11, R124, R123 ;  /* 0x0000007b7c0b723e */ /* 0x002fe200000000ff */
[----:B--2---:R-:W-:-:S04]  /*a4f0*/  FFMA.FTZ R7, R170, UR8, -R6 ;  /* 0x00000008aa077c23 */ /* 0x004fc80008010806 */
[----:B------:R1:W-:Y:S02]  /*a500*/  MUFU.EX2 R109, R7 ;  /* 0x00000007006d7308 */ /* 0x0003e40000000800 */
[C---:B------:R-:W-:Y:S06]  /*a510*/  HMMA.16816.F32 R192, R8.reuse, R24, R84 ;  /* 0x0000001808c0723c */ /* 0x040fec0000001854 */
[----:B------:R-:W-:Y:S01]  /*a520*/  HMMA.16816.F32 R80, R8, R26, R80 ;  /* 0x0000001a0850723c */ /* 0x000fe20000001850 */
[----:B------:R-:W-:Y:S01]  /*a530*/  FFMA.FTZ R84, R179, UR8, -R0 ;  /* 0x00000008b3547c23 */ /* 0x000fe20008010800 */
[----:B------:R-:W-:Y:S01]  /*a540*/  MUFU.EX2 R114, R14 ;  /* 0x0000000e00727308 */ /* 0x000fe20000000800 */
[----:B------:R-:W-:Y:S01]  /*a550*/  LDSM.16.MT88.4 R24, [R219+0xb000] ;  /* 0x00b00000db18783b */ /* 0x000fe20000004200 */
[----:B-1----:R-:W-:-:S06]  /*a560*/  FFMA.FTZ R7, R171, UR8, -R6 ;  /* 0x00000008ab077c23 */ /* 0x002fcc0008010806 */
[----:B------:R1:W-:Y:S01]  /*a570*/  MUFU.EX2 R102, R7 ;  /* 0x0000000700667308 */ /* 0x0003e20000000800 */
[C---:B------:R-:W-:Y:S06]  /*a580*/  HMMA.16816.F32 R76, R8.reuse, R16, R76 ;  /* 0x00000010084c723c */ /* 0x040fec000000184c */
[C---:B------:R-:W-:Y:S06]  /*a590*/  HMMA.16816.F32 R72, R8.reuse, R18, R72 ;  /* 0x000000120848723c */ /* 0x040fec0000001848 */
[C---:B------:R-:W-:Y:S06]  /*a5a0*/  HMMA.16816.F32 R68, R8.reuse, R32, R68 ;  /* 0x000000200844723c */ /* 0x040fec0000001844 */
[----:B------:R-:W-:Y:S01]  /*a5b0*/  HMMA.16816.F32 R64, R8, R34, R64 ;  /* 0x000000220840723c */ /* 0x000fe20000001840 */
[----:B-1----:R-:W-:-:S05]  /*a5c0*/  FFMA.FTZ R7, R214, UR8, -R5 ;  /* 0x00000008d6077c23 */ /* 0x002fca0008010805 */
[C---:B------:R-:W-:Y:S01]  /*a5d0*/  HMMA.16816.F32 R60, R8.reuse, R36, R60 ;  /* 0x00000024083c723c */ /* 0x040fe2000000183c */
[----:B------:R1:W-:Y:S05]  /*a5e0*/  MUFU.EX2 R99, R7 ;  /* 0x0000000700637308 */ /* 0x0003ea0000000800 */
[----:B------:R-:W-:Y:S01]  /*a5f0*/  HMMA.16816.F32 R40, R8, R38, R28 ;  /* 0x000000260828723c */ /* 0x000fe2000000181c */
[--C-:B------:R-:W-:Y:S01]  /*a600*/  FFMA.FTZ R37, R186, UR8, -R0.reuse ;  /* 0x00000008ba257c23 */ /* 0x100fe20008010800 */
[--C-:B------:R-:W-:Y:S01]  /*a610*/  FFMA.FTZ R35, R202, UR8, -R5.reuse ;  /* 0x00000008ca237c23 */ /* 0x100fe20008010805 */
[--C-:B------:R-:W-:Y:S01]  /*a620*/  FFMA.FTZ R34, R201, UR8, -R5.reuse ;  /* 0x00000008c9227c23 */ /* 0x100fe20008010805 */
[----:B------:R-:W-:Y:S01]  /*a630*/  FFMA.FTZ R33, R198, UR8, -R5 ;  /* 0x00000008c6217c23 */ /* 0x000fe20008010805 */
[----:B------:R-:W-:Y:S01]  /*a640*/  FADD.FTZ R14, R174, R175 ;  /* 0x000000afae0e7221 */ /* 0x000fe20000010000 */
[----:B------:R-:W2:Y:S01]  /*a650*/  LDSM.16.MT88.4 R16, [R221+0xb000] ;  /* 0x00b00000dd10783b */ /* 0x000ea20000004200 */
[--C-:B------:R-:W-:Y:S01]  /*a660*/  FFMA.FTZ R8, R197, UR8, -R0.reuse ;  /* 0x00000008c5087c23 */ /* 0x100fe20008010800 */
[--C-:B------:R-:W-:Y:S01]  /*a670*/  FFMA.FTZ R38, R184, UR8, -R0.reuse ;  /* 0x00000008b8267c23 */ /* 0x100fe20008010800 */
[----:B------:R-:W-:Y:S01]  /*a680*/  FFMA.FTZ R39, R181, UR8, -R0 ;  /* 0x00000008b5277c23 */ /* 0x000fe20008010800 */
[--C-:B------:R-:W-:Y:S01]  /*a690*/  FFMA.FTZ R0, R203, UR8, -R5.reuse ;  /* 0x00000008cb007c23 */ /* 0x100fe20008010805 */
[----:B------:R-:W-:Y:S01]  /*a6a0*/  MUFU.EX2 R116, R22 ;  /* 0x0000001600747308 */ /* 0x000fe20000000800 */
[--C-:B-1----:R-:W-:Y:S01]  /*a6b0*/  FFMA.FTZ R7, R178, UR8, -R5.reuse ;  /* 0x00000008b2077c23 */ /* 0x102fe20008010805 */
[----:B------:R-:W-:Y:S06]  /*a6c0*/  LDSM.16.MT88.4 R28, [R220+0xb000] ;  /* 0x00b00000dc1c783b */ /* 0x000fec0000004200 */
[----:B------:R1:W3:Y:S08]  /*a6d0*/  MUFU.EX2 R85, R7 ;  /* 0x0000000700557308 */ /* 0x0002f00000000800 */
[----:B------:R4:W-:Y:S01]  /*a6e0*/  MUFU.EX2 R98, R0 ;  /* 0x0000000000627308 */ /* 0x0009e20000000800 */
[--C-:B-1----:R-:W-:Y:S01]  /*a6f0*/  FFMA.FTZ R7, R199, UR8, -R5.reuse ;  /* 0x00000008c7077c23 */ /* 0x102fe20008010805 */
[----:B----4-:R-:W-:Y:S01]  /*a700*/  FFMA.FTZ R0, R204, UR8, -R5 ;  /* 0x00000008cc007c23 */ /* 0x010fe20008010805 */
[----:B------:R-:W-:Y:S01]  /*a710*/  FADD.FTZ R5, R207, R205 ;  /* 0x000000cdcf057221 */ /* 0x000fe20000010000 */
[----:B------:R-:W-:Y:S01]  /*a720*/  MOV R207, R209 ;  /* 0x000000d100cf7202 */ /* 0x000fe20000000f00 */
[----:B------:R-:W-:Y:S01]  /*a730*/  IMAD.MOV.U32 R209, RZ, RZ, R180 ;  /* 0x000000ffffd17224 */ /* 0x000fe200078e00b4 */
[----:B------:R-:W-:-:S02]  /*a740*/  MOV R180, R165 ;  /* 0x000000a500b47202 */ /* 0x000fc40000000f00 */
[----:B------:R-:W-:Y:S02]  /*a750*/  MOV R205, R97 ;  /* 0x0000006100cd7202 */ /* 0x000fe40000000f00 */
[----:B------:R-:W-:Y:S01]  /*a760*/  MOV R97, R185 ;  /* 0x000000b900617202 */ /* 0x000fe20000000f00 */
[----:B------:R-:W-:Y:S01]  /*a770*/  IMAD.MOV.U32 R185, RZ, RZ, R166 ;  /* 0x000000ffffb97224 */ /* 0x000fe200078e00a6 */
[----:B------:R-:W-:Y:S01]  /*a780*/  MOV R165, R158 ;  /* 0x0000009e00a57202 */ /* 0x000fe20000000f00 */
[----:B------:R1:W4:Y:S01]  /*a790*/  MUFU.EX2 R96, R7 ;  /* 0x0000000700607308 */ /* 0x0003220000000800 */
        /* <DEDUP_REMOVED lines=8> */
[----:B------:R2:W5:Y:S01]  /*a820*/  LDL.LU R176, [R1+0xc4] ;  /* 0x0000c40001b07983 */ /* 0x0005620000300800 */
[----:B------:R-:W-:-:S03]  /*a830*/  MOV R141, R3 ;  /* 0x00000003008d7202 */ /* 0x000fc60000000f00 */
[----:B------:R-:W2:Y:S01]  /*a840*/  LDL.LU R3, [R1+0xc0] ;  /* 0x0000c00001037983 */ /* 0x000ea20000300800 */
[----:B-1----:R-:W-:-:S03]  /*a850*/  FFMA.FTZ R7, R200, UR8, -R6 ;  /* 0x00000008c8077c23 */ /* 0x002fc60008010806 */
[----:B------:R-:W2:Y:S01]  /*a860*/  LDL.LU R175, [R1+0xbc] ;  /* 0x0000bc0001af7983 */ /* 0x000ea20000300800 */
[----:B------:R1:W-:Y:S03]  /*a870*/  MUFU.EX2 R97, R7 ;  /* 0x0000000700617308 */ /* 0x0003e60000000800 */
[----:B------:R-:W2:Y:S01]  /*a880*/  LDL.LU R174, [R1+0xb8] ;  /* 0x0000b80001ae7983 */ /* 0x000ea20000300800 */
[----:B-1----:R-:W-:-:S03]  /*a890*/  FADD.FTZ R7, R151, R14 ;  /* 0x0000000e97077221 */ /* 0x002fc60000010000 */
[----:B------:R-:W2:Y:S01]  /*a8a0*/  LDL.LU R151, [R1+0x64] ;  /* 0x0000640001977983 */ /* 0x000ea20000300800 */
[----:B------:R-:W-:Y:S01]  /*a8b0*/  MUFU.EX2 R113, R21 ;  /* 0x0000001500717308 */ /* 0x000fe20000000800 */
[----:B---3--:R-:W-:Y:S02]  /*a8c0*/  F2FP.F16.F32.PACK_AB R9, R85, R99 ;  /* 0x000000635509723e */ /* 0x008fe400000000ff */
[----:B------:R-:W-:Y:S02]  /*a8d0*/  F2FP.F16.F32.PACK_AB R10, R102, R109 ;  /* 0x0000006d660a723e */ /* 0x000fe400000000ff */
[----:B----4-:R-:W-:-:S03]  /*a8e0*/  F2FP.F16.F32.PACK_AB R11, R98, R96 ;  /* 0x00000060620b723e */ /* 0x010fc600000000ff */
[----:B------:R1:W-:Y:S01]  /*a8f0*/  MUFU.EX2 R115, R20 ;  /* 0x0000001400737308 */ /* 0x0003e20000000800 */
[----:B------:R-:W-:Y:S01]  /*a900*/  FADD.FTZ R32, R187, R209 ;  /* 0x000000d1bb207221 */ /* 0x000fe20000010000 */
[----:B------:R-:W-:-:S06]  /*a910*/  MOV R159, R185 ;  /* 0x000000b9009f7202 */ /* 0x000fcc0000000f00 */
[----:B------:R3:W-:Y:S01]  /*a920*/  MUFU.EX2 R86, R8 ;  /* 0x0000000800567308 */ /* 0x0007e20000000800 */
[----:B------:R-:W-:Y:S01]  /*a930*/  MOV R206, R166 ;  /* 0x000000a600ce7202 */ /* 0x000fe20000000f00 */
[----:B------:R-:W-:Y:S01]  /*a940*/  IMAD.MOV.U32 R208, RZ, RZ, R158 ;  /* 0x000000ffffd07224 */ /* 0x000fe200078e009e */
[----:B-1----:R-:W1:Y:S05]  /*a950*/  LDSM.16.MT88.4 R20, [R218+0xb000] ;  /* 0x00b00000da14783b */ /* 0x002e6a0000004200 */
[----:B------:R4:W-:Y:S01]  /*a960*/  MUFU.EX2 R120, R12 ;  /* 0x0000000c00787308 */ /* 0x0009e20000000800 */
[----:B------:R-:W-:Y:S02]  /*a970*/  MOV R187, R141 ;  /* 0x0000008d00bb7202 */ /* 0x000fe40000000f00 */
[----:B---3--:R-:W-:-:S05]  /*a980*/  F2FP.F16.F32.PACK_AB R8, R108, R103 ;  /* 0x000000676c08723e */ /* 0x008fca00000000ff */
[----:B------:R3:W1:Y:S01]  /*a990*/  MUFU.EX2 R119, R15 ;  /* 0x0000000f00777308 */ /* 0x0006620000000800 */
[----:B------:R-:W-:Y:S01]  /*a9a0*/  IMAD.MOV.U32 R180, RZ, RZ, R140 ;  /* 0x000000ffffb47224 */ /* 0x000fe200078e008c */
[----:B------:R-:W-:Y:S02]  /*a9b0*/  MOV R185, R142 ;  /* 0x0000008e00b97202 */ /* 0x000fe40000000f00 */
[----:B------:R-:W-:Y:S02]  /*a9c0*/  MOV R166, R143 ;  /* 0x0000008f00a67202 */ /* 0x000fe40000000f00 */
[----:B------:R-:W-:Y:S01]  /*a9d0*/  MOV R209, R139 ;  /* 0x0000008b00d17202 */ /* 0x000fe20000000f00 */
[----:B----4-:R-:W-:Y:S01]  /*a9e0*/  FFMA.FTZ R12, R183, UR8, -R6 ;  /* 0x00000008b70c7c23 */ /* 0x010fe20008010806 */
[----:B--2---:R-:W-:Y:S01]  /*a9f0*/  HMMA.16816.F32 R140, R8, R18, R56 ;  /* 0x00000012088c723c */ /* 0x004fe20000001838 */
[----:B------:R-:W-:Y:S02]  /*aa00*/  IMAD.MOV.U32 R149, RZ, RZ, R208 ;  /* 0x000000ffff957224 */ /* 0x000fe400078e00d0 */
[----:B------:R-:W-:Y:S01]  /*aa10*/  MUFU.EX2 R56, R12 ;  /* 0x0000000c00387308 */ /* 0x000fe20000000800 */
[----:B---3--:R-:W-:Y:S01]  /*aa20*/  FADD.FTZ R15, R207, R205 ;  /* 0x000000cdcf0f7221 */ /* 0x008fe20000010000 */
[----:B------:R-:W-:Y:S01]  /*aa30*/  IMAD.MOV.U32 R207, RZ, RZ, R168 ;  /* 0x000000ffffcf7224 */ /* 0x000fe200078e00a8 */
        /* <DEDUP_REMOVED lines=11> */
[----:B------:R-:W-:Y:S01]  /*aaf0*/  FADD.FTZ R7, R172, R7 ;  /* 0x00000007ac077221 */ /* 0x000fe20000010000 */
        /* <DEDUP_REMOVED lines=8> */
[----:B------:R2:W-:Y:S01]  /*ab80*/  MUFU.EX2 R118, R13 ;  /* 0x0000000d00767308 */ /* 0x0005e20000000800 */
[----:B------:R-:W-:Y:S01]  /*ab90*/  MOV R210, R187 ;  /* 0x000000bb00d27202 */ /* 0x000fe20000000f00 */
[----:B------:R-:W-:Y:S01]  /*aba0*/  IMAD.MOV.U32 R187, RZ, RZ, R158 ;  /* 0x000000ffffbb7224 */ /* 0x000fe200078e009e */
[----:B------:R-:W-:-:S02]  /*abb0*/  MOV R180, R157 ;  /* 0x0000009d00b47202 */ /* 0x000fc40000000f00 */
[----:B------:R-:W-:Y:S01]  /*abc0*/  MOV R177, R133 ;  /* 0x0000008500b17202 */ /* 0x000fe20000000f00 */
[----:B------:R-:W-:Y:S01]  /*abd0*/  IMAD.MOV.U32 R172, RZ, RZ, R187 ;  /* 0x000000ffffac7224 */ /* 0x000fe200078e00bb */
[----:B------:R-:W-:Y:S01]  /*abe0*/  MOV R169, R180 ;  /* 0x000000b400a97202 */ /* 0x000fe20000000f00 */
[----:B------:R-:W-:Y:S01]  /*abf0*/  HMMA.16816.F32 R152, R8, R24, R52 ;  /* 0x000000180898723c */ /* 0x000fe20000001834 */
[----:B------:R-:W-:Y:S01]  /*ac00*/  FADD.FTZ R5, R4, R5 ;  /* 0x0000000504057221 */ /* 0x000fe20000010000 */
[--C-:B--2---:R-:W-:Y:S01]  /*ac10*/  FFMA.FTZ R13, R196, UR8, -R6.reuse ;  /* 0x00000008c40d7c23 */ /* 0x104fe20008010806 */
[----:B------:R-:W-:-:S03]  /*ac20*/  FFMA.FTZ R6, R182, UR8, -R6 ;  /* 0x00000008b6067c23 */ /* 0x000fc60008010806 */
[----:B------:R2:W-:Y:S01]  /*ac30*/  MUFU.EX2 R87, R13 ;  /* 0x0000000d00577308 */ /* 0x0005e20000000800 */
[C---:B------:R-:W-:Y:S07]  /*ac40*/  HMMA.16816.F32 R156, R8.reuse, R26, R48 ;  /* 0x0000001a089c723c */ /* 0x040fee0000001830 */
[----:B------:R3:W-:Y:S01]  /*ac50*/  MUFU.EX2 R52, R6 ;  /* 0x0000000600347308 */ /* 0x0007e20000000800 */
[----:B-1----:R-:W-:Y:S01]  /*ac60*/  HMMA.16816.F32 R196, R8, R20, R104 ;  /* 0x0000001408c4723c */ /* 0x002fe20000001868 */
[----:B------:R-:W-:-:S05]  /*ac70*/  IMAD.MOV.U32 R180, RZ, RZ, R166 ;  /* 0x000000ffffb47224 */ /* 0x000fca00078e00a6 */
[C---:B------:R-:W-:Y:S01]  /*ac80*/  HMMA.16816.F32 R200, R8.reuse, R22, R92 ;  /* 0x0000001608c8723c */ /* 0x040fe2000000185c */
[----:B------:R1:W4:Y:S05]  /*ac90*/  MUFU.EX2 R48, R0 ;  /* 0x0000000000307308 */ /* 0x00032a0000000800 */
[C---:B------:R-:W-:Y:S06]  /*aca0*/  HMMA.16816.F32 R136, R8.reuse, R16, R88 ;  /* 0x000000100888723c */ /* 0x040fec0000001858 */
[C---:B------:R-:W-:Y:S06]  /*acb0*/  HMMA.16816.F32 R188, R8.reuse, R28, R188 ;  /* 0x0000001c08bc723c */ /* 0x040fec00000018bc */
[----:B------:R-:W-:Y:S01]  /*acc0*/  HMMA.16816.F32 R44, R8, R30, R44 ;  /* 0x0000001e082c723c */ /* 0x000fe2000000182c */
[----:B------:R-:W-:Y:S01]  /*acd0*/  MOV R133, R146 ;  /* 0x0000009200857202 */ /* 0x000fe20000000f00 */
[----:B------:R-:W4:Y:S01]  /*ace0*/  MUFU.EX2 R35, R35 ;  /* 0x0000002300237308 */ /* 0x000f220000000800 */
[----:B------:R-:W-:-:S07]  /*acf0*/  F2FP.F16.F32.PACK_AB R14, R119, R115 ;  /* 0x00000073770e723e */ /* 0x000fce00000000ff */
[----:B------:R-:W4:Y:S08]  /*ad00*/  MUFU.EX2 R34, R34 ;  /* 0x0000002200227308 */ /* 0x000f300000000800 */
[----:B------:R-:W4:Y:S01]  /*ad10*/  MUFU.EX2 R33, R33 ;  /* 0x0000002100217308 */ /* 0x000f220000000800 */
[----:B--2---:R-:W-:Y:S01]  /*ad20*/  FADD.FTZ R13, R3, R32 ;  /* 0x00000020030d7221 */ /* 0x004fe20000010000 */
[----:B------:R-:W-:Y:S01]  /*ad30*/  FADD.FTZ R12, R151, R15 ;  /* 0x0000000f970c7221 */ /* 0x000fe20000010000 */
[----:B------:R-:W-:Y:S01]  /*ad40*/  MOV R151, R206 ;  /* 0x000000ce00977202 */ /* 0x000fe20000000f00 */
[----:B------:R-:W-:Y:S01]  /*ad50*/  IMAD.MOV.U32 R206, RZ, RZ, R207 ;  /* 0x000000ffffce7224 */ /* 0x000fe200078e00cf */
[----:B------:R-:W-:Y:S01]  /*ad60*/  MOV R207, R185 ;  /* 0x000000b900cf7202 */ /* 0x000fe20000000f00 */
[----:B------:R2:W5:Y:S01]  /*ad70*/  LDL.LU R3, [R1+0xb4] ;  /* 0x0000b40001037983 */ /* 0x0005620000300800 */
[----:B------:R-:W-:-:S02]  /*ad80*/  MOV R185, R167 ;  /* 0x000000a700b97202 */ /* 0x000fc40000000f00 */
[----:B------:R-:W-:Y:S01]  /*ad90*/  MOV R167, R144 ;  /* 0x0000009000a77202 */ /* 0x000fe20000000f00 */
[----:B---3--:R-:W-:Y:S01]  /*ada0*/  FADD.FTZ R6, R174, R12 ;  /* 0x0000000cae067221 */ /* 0x008fe20000010000 */
        /* <DEDUP_REMOVED lines=15> */
[----:B------:R2:W5:Y:S01]  /*aea0*/  LDL.LU R4, [R1+0xb0] ;  /* 0x0000b00001047983 */ /* 0x0005620000300800 */
        /* <DEDUP_REMOVED lines=17> */
[----:B-1----:R-:W-:Y:S01]  /*afc0*/  FADD.FTZ R0, R217, R32 ;  /* 0x00000020d9007221 */ /* 0x002fe20000010000 */
[----:B------:R-:W-:Y:S01]  /*afd0*/  MOV R172, R211 ;  /* 0x000000d300ac7202 */ /* 0x000fe20000000f00 */
[----:B------:R-:W-:Y:S01]  /*afe0*/  IMAD.MOV.U32 R211, RZ, RZ, R148 ;  /* 0x000000ffffd37224 */ /* 0x000fe200078e0094 */
        /* <DEDUP_REMOVED lines=20> */
[----:B------:R-:W1:Y:S01]  /*b130*/  LDSM.16.MT88.4 R184, [R218+0xb800] ;  /* 0x00b80000dab8783b */ /* 0x000e620000004200 */
        /* <DEDUP_REMOVED lines=36> */
[----:B------:R-:W-:Y:S01]  /*b380*/  FADD.FTZ R8, R93, R6 ;  /* 0x000000065d087221 */ /* 0x000fe20000010000 */
[----:B------:R-:W-:Y:S01]  /*b390*/  IMAD.MOV.U32 R106, RZ, RZ, R149 ;  /* 0x000000ffff6a7224 */ /* 0x000fe200078e0095 */
[----:B------:R-:W-:Y:S01]  /*b3a0*/  MOV R107, R151 ;  /* 0x00000097006b7202 */ /* 0x000fe20000000f00 */
[----:B------:R-:W-:Y:S01]  /*b3b0*/  FADD.FTZ R6, R94, R9 ;  /* 0x000000095e067221 */ /* 0x000fe20000010000 */
[----:B------:R-:W-:Y:S01]  /*b3c0*/  MOV R204, R180 ;  /* 0x000000b400cc7202 */ /* 0x000fe20000000f00 */
[----:B------:R-:W-:Y:S01]  /*b3d0*/  FADD.FTZ R5, R95, R0 ;  /* 0x000000005f057221 */ /* 0x000fe20000010000 */
[----:B------:R-:W-:Y:S01]  /*b3e0*/  FADD.FTZ R0, R104, R7 ;  /* 0x0000000768007221 */ /* 0x000fe20000010000 */
[----:B------:R-:W-:-:S02]  /*b3f0*/  IMAD.MOV.U32 R179, RZ, RZ, R168 ;  /* 0x000000ffffb37224 */ /* 0x000fc400078e00a8 */
[----:B------:R-:W-:Y:S01]  /*b400*/  FADD.FTZ R7, R105, R8 ;  /* 0x0000000869077221 */ /* 0x000fe20000010000 */
[----:B------:R-:W-:Y:S01]  /*b410*/  FADD.FTZ R8, R106, R6 ;  /* 0x000000066a087221 */ /* 0x000fe20000010000 */
[----:B------:R-:W-:Y:S01]  /*b420*/  MOV R178, R134 ;  /* 0x0000008600b27202 */ /* 0x000fe20000000f00 */
[----:B------:R-:W-:Y:S01]  /*b430*/  FADD.FTZ R6, R107, R5 ;  /* 0x000000056b067221 */ /* 0x000fe20000010000 */
[----:B------:R-:W-:Y:S01]  /*b440*/  MOV R212, R133 ;  /* 0x0000008500d47202 */ /* 0x000fe20000000f00 */
[----:B------:R-:W-:Y:S01]  /*b450*/  FADD.FTZ R5, R204, R0 ;  /* 0x00000000cc057221 */ /* 0x000fe20000010000 */
[----:B------:R-:W-:Y:S01]  /*b460*/  FADD.FTZ R0, R179, R7 ;  /* 0x00000007b3007221 */ /* 0x000fe20000010000 */
[----:B------:R-:W-:Y:S01]  /*b470*/  MOV R214, R135 ;  /* 0x0000008700d67202 */ /* 0x000fe20000000f00 */
[----:B------:R-:W-:Y:S01]  /*b480*/  IMAD.MOV.U32 R177, RZ, RZ, R150 ;  /* 0x000000ffffb17224 */ /* 0x000fe200078e0096 */
        /* <DEDUP_REMOVED lines=24> */
[----:B------:R-:W3:Y:S01]  /*b610*/  LDSM.16.MT88.4 R144, [R221+0xb800] ;  /* 0x00b80000dd90783b */ /* 0x000ee20000004200 */
[----:B------:R-:W-:Y:S01]  /*b620*/  FADD.FTZ R6, R243, R6 ;  /* 0x00000006f3067221 */ /* 0x000fe20000010000 */
[----:B------:R-:W-:Y:S01]  /*b630*/  FADD.FTZ R0, R233, R0 ;  /* 0x00000000e9007221 */ /* 0x000fe20000010000 */
[----:B------:R-:W-:Y:S01]  /*b640*/  FADD.FTZ R5, R237, R5 ;  /* 0x00000005ed057221 */ /* 0x000fe20000010000 */
[----:B------:R-:W2:Y:S01]  /*b650*/  LDSM.16.MT88.4 R160, [R219+0xb800] ;  /* 0x00b80000dba0783b */ /* 0x000ea20000004200 */
[----:B------:R-:W-:Y:S01]  /*b660*/  FADD.FTZ R6, R244, R6 ;  /* 0x00000006f4067221 */ /* 0x000fe20000010000 */
[----:B------:R-:W-:Y:S01]  /*b670*/  FADD.FTZ R0, R231, R0 ;  /* 0x00000000e7007221 */ /* 0x000fe20000010000 */
[----:B------:R-:W-:Y:S01]  /*b680*/  FADD.FTZ R5, R239, R5 ;  /* 0x00000005ef057221 */ /* 0x000fe20000010000 */
[----:B------:R1:W5:Y:S01]  /*b690*/  LDL.LU R173, [R1+0xac] ;  /* 0x0000ac0001ad7983 */ /* 0x0003620000300800 */
        /* <DEDUP_REMOVED lines=35> */
[----:B------:R-:W2:Y:S01]  /*b8d0*/  LDSM.16.MT88.4 R16, [R220+0xb800] ;  /* 0x00b80000dc10783b */ /* 0x000ea20000004200 */
[----:B------:R-:W-:Y:S01]  /*b8e0*/  FADD.FTZ R0, R98, R0 ;  /* 0x0000000062007221 */ /* 0x000fe20000010000 */
[----:B------:R-:W-:Y:S01]  /*b8f0*/  FADD.FTZ R5, R102, R5 ;  /* 0x0000000566057221 */ /* 0x000fe20000010000 */
[----:B------:R-:W-:Y:S01]  /*b900*/  FADD.FTZ R241, R122, R241 ;  /* 0x000000f17af17221 */ /* 0x000fe20000010000 */
[----:B------:R-:W-:Y:S01]  /*b910*/  FADD.FTZ R6, R114, R6 ;  /* 0x0000000672067221 */ /* 0x000fe20000010000 */
[----:B----4-:R-:W-:Y:S01]  /*b920*/  FADD.FTZ R0, R48, R0 ;  /* 0x0000000030007221 */ /* 0x010fe20000010000 */
        /* <DEDUP_REMOVED lines=10> */
[----:B------:R-:W-:Y:S02]  /*b9d0*/  HMMA.16816.F32 R192, R12, R20, R192 ;  /* 0x000000140cc0723c */ /* 0x000fe400000018c0 */
[----:B------:R4:W5:Y:S01]  /*b9e0*/  LDL.LU R228, [R1+0xa0] ;  /* 0x0000a00001e47983 */ /* 0x0009620000300800 */
[----:B------:R-:W1:Y:S01]  /*b9f0*/  MUFU.EX2 R37, R37 ;  /* 0x0000002500257308 */ /* 0x000e620000000800 */
[----:B------:R-:W-:-:S02]  /*ba00*/  FADD.FTZ R5, R56, R5 ;  /* 0x0000000538057221 */ /* 0x000fc40000010000 */
[----:B------:R4:W5:Y:S01]  /*ba10*/  LDL.LU R225, [R1+0x9c] ;  /* 0x00009c0001e17983 */ /* 0x0009620000300800 */
[C---:B------:R-:W-:Y:S01]  /*ba20*/  HMMA.16816.F32 R68, R12.reuse, R24, R68 ;  /* 0x000000180c44723c */ /* 0x040fe20000001844 */
[----:B------:R-:W-:Y:S02]  /*ba30*/  FADD.FTZ R241, R110, R241 ;  /* 0x000000f16ef17221 */ /* 0x000fe40000010000 */
[----:B------:R4:W5:Y:S01]  /*ba40*/  LDL.LU R224, [R1+0x98] ;  /* 0x0000980001e07983 */ /* 0x0009620000300800 */
[----:B------:R-:W3:Y:S01]  /*ba50*/  MUFU.EX2 R38, R38 ;  /* 0x0000002600267308 */ /* 0x000ee20000000800 */
[----:B------:R-:W-:Y:S01]  /*ba60*/  FADD.FTZ R6, R117, R6 ;  /* 0x0000000675067221 */ /* 0x000fe20000010000 */
[----:B------:R-:W-:Y:S01]  /*ba70*/  HMMA.16816.F32 R20, R12, R22, R80 ;  /* 0x000000160c14723c */ /* 0x000fe20000001850 */
[----:B------:R4:W5:Y:S01]  /*ba80*/  LDL.LU R222, [R1+0x94] ;  /* 0x0000940001de7983 */ /* 0x0009620000300800 */
[----:B------:R-:W-:-:S04]  /*ba90*/  FADD.FTZ R0, R33, R0 ;  /* 0x0000000021007221 */ /* 0x000fc80000010000 */
[----:B------:R-:W-:Y:S01]  /*baa0*/  MUFU.EX2 R39, R39 ;  /* 0x0000002700277308 */ /* 0x000fe20000000800 */
[----:B------:R-:W-:Y:S01]  /*bab0*/  HMMA.16816.F32 R64, R12, R26, R64 ;  /* 0x0000001a0c40723c */ /* 0x000fe20000001840 */
[----:B------:R4:W5:Y:S01]  /*bac0*/  LDL.LU R217, [R1+0x90] ;  /* 0x0000900001d97983 */ /* 0x0009620000300800 */
[----:B------:R-:W-:-:S04]  /*bad0*/  FADD.FTZ R5, R52, R5 ;  /* 0x0000000534057221 */ /* 0x000fc80000010000 */
[----:B------:R-:W-:Y:S01]  /*bae0*/  HMMA.16816.F32 R60, R12, R28, R60 ;  /* 0x0000001c0c3c723c */ /* 0x000fe2000000183c */
[----:B------:R-:W2:Y:S01]  /*baf0*/  MUFU.EX2 R84, R84 ;  /* 0x0000005400547308 */ /* 0x000ea20000000800 */
[----:B------:R4:W5:Y:S01]  /*bb00*/  LDL.LU R216, [R1+0x8c] ;  /* 0x00008c0001d87983 */ /* 0x0009620000300800 */
[----:B------:R-:W-:-:S03]  /*bb10*/  FADD.FTZ R241, R111, R241 ;  /* 0x000000f16ff17221 */ /* 0x000fc60000010000 */
[----:B------:R-:W-:Y:S01]  /*bb20*/  HMMA.16816.F32 R40, R12, R30, R40 ;  /* 0x0000001e0c28723c */ /* 0x000fe20000001828 */
[----:B------:R4:W5:Y:S04]  /*bb30*/  LDL.LU R101, [R1+0x88] ;  /* 0x0000880001657983 */ /* 0x0009680000300800 */
[----:B------:R4:W5:Y:S01]  /*bb40*/  LDL.LU R100, [R1+0x84] ;  /* 0x0000840001647983 */ /* 0x0009620000300800 */
[----:B------:R-:W-:-:S03]  /*bb50*/  FADD.FTZ R241, R112, R241 ;  /* 0x000000f170f17221 */ /* 0x000fc60000010000 */
[----:B------:R4:W5:Y:S04]  /*bb60*/  LDL.LU R2, [R1+0x80] ;  /* 0x0000800001027983 */ /* 0x0009680000300800 */
[----:B------:R4:W-:Y:S04]  /*bb70*/  STL [R1+0x14], R6 ;  /* 0x0000140601007387 */ /* 0x0009e80000100800 */
[----:B------:R4:W-:Y:S04]  /*bb80*/  STL [R1+0x10], R0 ;  /* 0x0000100001007387 */ /* 0x0009e80000100800 */
[----:B------:R4:W-:Y:S01]  /*bb90*/  STL [R1+0x18], R5 ;  /* 0x0000180501007387 */ /* 0x0009e20000100800 */
[----:B------:R-:W-:Y:S01]  /*bba0*/  FADD.FTZ R241, R86, R241 ;  /* 0x000000f156f17221 */ /* 0x000fe20000010000 */
[----:B------:R-:W-:-:S02]  /*bbb0*/  F2FP.F16.F32.PACK_AB R164, R87, R97 ;  /* 0x0000006157a4723e */ /* 0x000fc400000000ff */
[----:B------:R-:W-:Y:S01]  /*bbc0*/  F2FP.F16.F32.PACK_AB R165, R35, R48 ;  /* 0x0000003023a5723e */ /* 0x000fe200000000ff */
[----:B-1----:R-:W-:Y:S01]  /*bbd0*/  FADD.FTZ R241, R37, R241 ;  /* 0x000000f125f17221 */ /* 0x002fe20000010000 */
[----:B------:R-:W-:Y:S02]  /*bbe0*/  F2FP.F16.F32.PACK_AB R166, R52, R56 ;  /* 0x0000003834a6723e */ /* 0x000fe400000000ff */
[----:B------:R-:W-:Y:S02]  /*bbf0*/  F2FP.F16.F32.PACK_AB R167, R33, R34 ;  /* 0x0000002221a7723e */ /* 0x000fe400000000ff */
[----:B------:R-:W-:Y:S02]  /*bc00*/  F2FP.F16.F32.PACK_AB R168, R118, R114 ;  /* 0x0000007276a8723e */ /* 0x000fe400000000ff */
[----:B---3--:R-:W-:Y:S02]  /*bc10*/  F2FP.F16.F32.PACK_AB R169, R38, R37 ;  /* 0x0000002526a9723e */ /* 0x008fe400000000ff */
[----:B------:R-:W-:-:S02]  /*bc20*/  F2FP.F16.F32.PACK_AB R170, R117, R120 ;  /* 0x0000007875aa723e */ /* 0x000fc400000000ff */
[----:B--2---:R-:W-:Y:S01]  /*bc30*/  F2FP.F16.F32.PACK_AB R171, R84, R39 ;  /* 0x0000002754ab723e */ /* 0x004fe200000000ff */
[----:B------:R-:W-:Y:S01]  /*bc40*/  FADD.FTZ R241, R38, R241 ;  /* 0x000000f126f17221 */ /* 0x000fe20000010000 */
[----:B------:R-:W-:Y:S03]  /*bc50*/  HMMA.16816.F32 R196, R164, R184, R196 ;  /* 0x000000b8a4c4723c */ /* 0x000fe600000018c4 */
[----:B------:R-:W-:-:S03]  /*bc60*/  FADD.FTZ R241, R39, R241 ;  /* 0x000000f127f17221 */ /* 0x000fc60000010000 */
[----:B------:R-:W-:Y:S01]  /*bc70*/  HMMA.16816.F32 R200, R164, R186, R200 ;  /* 0x000000baa4c8723c */ /* 0x000fe200000018c8 */
[----:B------:R-:W-:-:S05]  /*bc80*/  FADD.FTZ R241, R84, R241 ;  /* 0x000000f154f17221 */ /* 0x000fca0000010000 */
[C---:B------:R-:W-:Y:S06]  /*bc90*/  HMMA.16816.F32 R136, R164.reuse, R144, R136 ;  /* 0x00000090a488723c */ /* 0x040fec0000001888 */
[C---:B------:R-:W-:Y:S06]  /*bca0*/  HMMA.16816.F32 R140, R164.reuse, R146, R140 ;  /* 0x00000092a48c723c */ /* 0x040fec000000188c */
[C---:B------:R-:W-:Y:S06]  /*bcb0*/  HMMA.16816.F32 R152, R164.reuse, R160, R152 ;  /* 0x000000a0a498723c */ /* 0x040fec0000001898 */
        /* <DEDUP_REMOVED lines=12> */
[----:B----4-:R-:W-:-:S15]  /*bd80*/  @!P0 BRA `(.L_x_408) ;  /* 0x0000006800608947 */ /* 0x010fde0003800000 */
[----:B------:R-:W2:Y:S01]  /*bd90*/  LDL R207, [R1+0x68] ;  /* 0x0000680001cf7983 */ /* 0x000ea20000100800 */
[----:B------:R-:W-:Y:S01]  /*bda0*/  ULDC UR4, c[0x0][0x2d0] ;  /* 0x0000b40000047ab9 */ /* 0x000fe20000000800 */
[----:B------:R-:W1:Y:S01]  /*bdb0*/  LDC.64 R248, c[0x0][0x250] ;  /* 0x00009400fff87b82 */ /* 0x000e620000000a00 */
[----:B-----5:R-:W-:Y:S01]  /*bdc0*/  ISETP.GE.AND P0, PT, R100, UR4, PT ;  /* 0x0000000464007c0c */ /* 0x020fe2000bf06270 */
[----:B------:R-:W3:Y:S01]  /*bdd0*/  S2R R209, SR_TID.X ;  /* 0x0000000000d17919 */ /* 0x000ee20000002100 */
[----:B------:R-:W-:Y:S01]  /*bde0*/  MOV R0, UR26 ;  /* 0x0000001a00007c02 */ /* 0x000fe20008000f00 */
[----:B------:R-:W-:Y:S01]  /*bdf0*/  IMAD R227, R3, 0x2, R224 ;  /* 0x0000000203e37824 */ /* 0x000fe200078e02e0 */
[----:B------:R-:W-:Y:S01]  /*be00*/  IADD3 R223, R217, R2, RZ ;  /* 0x00000002d9df7210 */ /* 0x000fe20007ffe0ff */
[----:B------:R-:W-:Y:S01]  /*be10*/  IMAD.MOV.U32 R172, RZ, RZ, R176 ;  /* 0x000000ffffac7224 */ /* 0x000fe200078e00b0 */
[----:B------:R-:W-:Y:S01]  /*be20*/  MOV R178, R175 ;  /* 0x000000af00b27202 */ /* 0x000fe20000000f00 */
[----:B------:R-:W-:Y:S01]  /*be30*/  IMAD.MOV.U32 R177, RZ, RZ, R173 ;  /* 0x000000ffffb17224 */ /* 0x000fe200078e00ad */
[----:B------:R-:W-:Y:S01]  /*be40*/  MOV R179, R174 ;  /* 0x000000ae00b37202 */ /* 0x000fe20000000f00 */
[----:B------:R-:W-:Y:S01]  /*be50*/  USHF.L.U64.HI UR7, UR6, 0x4, UR7 ;  /* 0x0000000406077899 */ /* 0x000fe20008010207 */
[----:B------:R-:W-:Y:S01]  /*be60*/  LEA R226, R4, R224, 0x1 ;  /* 0x000000e004e27211 */ /* 0x000fe200078e08ff */
[----:B------:R-:W-:-:S02]  /*be70*/  USHF.L.U32 UR6, UR6, 0x4, URZ ;  /* 0x0000000406067899 */ /* 0x000fc4000800063f */
[----:B------:R-:W4:Y:S01]  /*be80*/  @!P0 LDC.64 R8, c[0x0][0x220] ;  /* 0x00008800ff088b82 */ /* 0x000f220000000a00 */
[----:B------:R-:W-:Y:S01]  /*be90*/  ULEA.HI.SX32 UR20, UR20, 0xfffffffe, 0x19 ;  /* 0xfffffffe14147891 */ /* 0x000fe2000f8fca3f */
[----:B------:R-:W-:-:S06]  /*bea0*/  ULDC UR4, c[0x0][0x2ec] ;  /* 0x0000bb0000047ab9 */ /* 0x000fcc0000000800 */
[----:B------:R-:W4:Y:S01]  /*beb0*/  @!P0 LDC.64 R6, c[0x0][0x220] ;  /* 0x00008800ff068b82 */ /* 0x000f220000000a00 */
[C---:B-1----:R-:W-:Y:S02]  /*bec0*/  @!P0 IMAD R3, R249.reuse, 0x50, RZ ;  /* 0x00000050f9038824 */ /* 0x042fe400078e02ff */
[----:B------:R-:W-:-:S05]  /*bed0*/  @!P0 IMAD R2, R249, 0x60, RZ ;  /* 0x00000060f9028824 */ /* 0x000fca00078e02ff */
[----:B------:R-:W1:Y:S01]  /*bee0*/  @!P0 LDC.64 R10, c[0x0][0x220] ;  /* 0x00008800ff0a8b82 */ /* 0x000e620000000a00 */
[----:B---3--:R-:W-:Y:S01]  /*bef0*/  LOP3.LUT R209, R209, 0x3, RZ, 0xc0, !PT ;  /* 0x00000003d1d17812 */ /* 0x008fe200078ec0ff */
[----:B----4-:R3:W-:Y:S04]  /*bf00*/  @!P0 STL.64 [R1+0x68], R8 ;  /* 0x0000680801008387 */ /* 0x0107e80000100a00 */
[----:B------:R4:W-:Y:S04]  /*bf10*/  @!P0 STL.64 [R1+0x60], R6 ;  /* 0x0000600601008387 */ /* 0x0009e80000100a00 */
[----:B-1----:R1:W-:Y:S01]  /*bf20*/  @!P0 STL.64 [R1+0x58], R10 ;  /* 0x0000580a01008387 */ /* 0x0023e20000100a00 */
[----:B---3--:R-:W3:Y:S08]  /*bf30*/  @!P0 LDC.64 R8, c[0x0][0x220] ;  /* 0x00008800ff088b82 */ /* 0x008ef00000000a00 */
[----:B----4-:R-:W4:Y:S08]  /*bf40*/  @!P0 LDC.64 R6, c[0x0][0x220] ;  /* 0x00008800ff068b82 */ /* 0x010f300000000a00 */
[----:B-1----:R-:W1:Y:S01]  /*bf50*/  @!P0 LDC.64 R10, c[0x0][0x220] ;  /* 0x00008800ff0a8b82 */ /* 0x002e620000000a00 */
[----:B---3--:R3:W-:Y:S04]  /*bf60*/  @!P0 STL.64 [R1+0x50], R8 ;  /* 0x0000500801008387 */ /* 0x0087e80000100a00 */
[----:B----4-:R4:W-:Y:S04]  /*bf70*/  @!P0 STL.64 [R1+0x48], R6 ;  /* 0x0000480601008387 */ /* 0x0109e80000100a00 */
[----:B-1----:R-:W-:Y:S01]  /*bf80*/  @!P0 STL.64 [R1+0x40], R10 ;  /* 0x0000400a01008387 */ /* 0x002fe20000100a00 */
[----:B---3--:R-:W1:Y:S08]  /*bf90*/  @!P0 LDC.64 R8, c[0x0][0x220] ;  /* 0x00008800ff088b82 */ /* 0x008e700000000a00 */
[----:B----4-:R-:W3:Y:S01]  /*bfa0*/  @!P0 LDC.64 R6, c[0x0][0x220] ;  /* 0x00008800ff068b82 */ /* 0x010ee20000000a00 */
[----:B-1----:R-:W-:Y:S04]  /*bfb0*/  @!P0 STL.64 [R1+0x38], R8 ;  /* 0x0000380801008387 */ /* 0x002fe80000100a00 */
[----:B---3--:R-:W-:Y:S01]  /*bfc0*/  @!P0 STL.64 [R1+0x30], R6 ;  /* 0x0000300601008387 */ /* 0x008fe20000100a00 */
[----:B--2---:R-:W-:-:S05]  /*bfd0*/  IMAD R5, R209, -0x2, R207 ;  /* 0xfffffffed1057824 */ /* 0x004fca00078e02cf */
[----:B------:R-:W-:-:S05]  /*bfe0*/  IADD3 R0, R0, -UR17, R5 ;  /* 0x8000001100007c10 */ /* 0x000fca000fffe005 */
[----:B------:R1:W-:Y:S02]  /*bff0*/  STL [R1+0x2c], R0 ;  /* 0x00002c0001007387 */ /* 0x0003e40000100800 */
[----:B-1----:R-:W-:-:S05]  /*c000*/  @!P0 IMAD R0, R249, 0x30, RZ ;  /* 0x00000030f9008824 */ /* 0x002fca00078e02ff */
[----:B------:R1:W-:Y:S04]  /*c010*/  @!P0 STL [R1+0x28], R0 ;  /* 0x0000280001008387 */ /* 0x0003e80000100800 */
[----:B------:R2:W-:Y:S04]  /*c020*/  @!P0 STL [R1+0x24], R3 ;  /* 0x0000240301008387 */ /* 0x0005e80000100800 */
[----:B------:R2:W-:Y:S01]  /*c030*/  @!P0 STL [R1+0x20], R2 ;  /* 0x0000200201008387 */ /* 0x0005e20000100800 */
[----:B-1----:R-:W-:-:S05]  /*c040*/  @!P0 IMAD R0, R249, 0x70, RZ ;  /* 0x00000070f9008824 */ /* 0x002fca00078e02ff */
[----:B------:R2:W-:Y:S01]  /*c050*/  @!P0 STL [R1+0x1c], R0 ;  /* 0x00001c0001008387 */ /* 0x0005e20000100800 */
[----:B------:R-:W-:Y:S05]  /*c060*/  BRA `(.L_x_409) ;  /* 0x0000000800987947 */ /* 0x000fea0003800000 */
.L_x_411:
[----:B------:R-:W-:Y:S01]  /*c070*/  IMAD.U32 R0, RZ, RZ, UR20 ;  /* 0x00000014ff007e24 */ /* 0x000fe2000f8e00ff */
[----:B------:R-:W1:Y:S01]  /*c080*/  @!P0 LDC.64 R174, c[0x0][0x248] ;  /* 0x00009200ffae8b82 */ /* 0x000e620000000a00 */
[----:B------:R-:W2:Y:S02]  /*c090*/  LDL.64 R232, [R1+0x8] ;  /* 0x0000080001e87983 */ /* 0x000ea40000100a00 */
[----:B------:R-:W-:Y:S04]  /*c0a0*/  @!P0 VIADD R0, R0, 0xffffffff ;  /* 0xffffffff00008836 */ /* 0x000fe80000000000 */
[----:B------:R-:W3:Y:S01]  /*c0b0*/  LDL.64 R230, [R1] ;  /* 0x0000000001e67983 */ /* 0x000ee20000100a00 */
[----:B------:R-:W-:Y:S01]  /*c0c0*/  @!P0 SHF.R.S32.HI R2, RZ, 0x1f, R0 ;  /* 0x0000001fff028819 */ /* 0x000fe20000011400 */
[----:B------:R-:W4:Y:S04]  /*c0d0*/  @!P0 LDC.64 R208, c[0x0][0x218] ;  /* 0x00008600ffd08b82 */ /* 0x000f280000000a00 */
[----:B------:R1:W-:Y:S04]  /*c0e0*/  @P0 STS.128 [R228+0x4000], RZ ;  /* 0x004000ffe4000388 */ /* 0x0003e80000000c00 */
[----:B------:R-:W5:Y:S01]  /*c0f0*/  @!P0 LDC.64 R204, c[0x0][0x248] ;  /* 0x00009200ffcc8b82 */ /* 0x000f620000000a00 */
[-C--:B-1----:R-:W-:Y:S07]  /*c100*/  @!P0 IMAD R173, R2, R174.reuse, RZ ;  /* 0x000000ae02ad8224 */ /* 0x082fee00078e02ff */
[----:B------:R-:W1:Y:S01]  /*c110*/  @!P0 LDC.64 R210, c[0x0][0x218] ;  /* 0x00008600ffd28b82 */ /* 0x000e620000000a00 */
        /* <DEDUP_REMOVED lines=8> */
[----:B------:R-:W-:Y:S01]  /*c1a0*/  @!P0 SHF.R.S32.HI R173, RZ, 0x1f, R0 ;  /* 0x0000001fffad8819 */ /* 0x000fe20000011400 */
[----:B------:R-:W-:Y:S03]  /*c1b0*/  @!P0 IMAD.WIDE.U32 R2, R174, 0x30, R206 ;  /* 0x00000030ae028825 */ /* 0x000fe600078e00ce */
[----:B------:R-:W2:Y:S01]  /*c1c0*/  @!P0 LDC.64 R206, c[0x0][0x218] ;  /* 0x00008600ffce8b82 */ /* 0x000ea20000000a00 */
[----:B------:R-:W-:Y:S01]  /*c1d0*/  @!P0 IMAD.IADD R3, R175, 0x1, R3 ;  /* 0x00000001af038824 */ /* 0x000fe200078e0203 */
[C---:B----4-:R-:W-:Y:S01]  /*c1e0*/  @!P0 LEA R208, P2, R2.reuse, R208, 0x1 ;  /* 0x000000d002d08211 */ /* 0x050fe200078408ff */
[-C--:B-----5:R-:W-:Y:S03]  /*c1f0*/  @!P0 IMAD R173, R173, R204.reuse, RZ ;  /* 0x000000ccadad8224 */ /* 0x0a0fe600078e02ff */
[----:B------:R-:W-:Y:S01]  /*c200*/  @!P0 LEA.HI.X R209, R2, R209, R3, 0x1, P2 ;  /* 0x000000d102d18211 */ /* 0x000fe200010f0c03 */
[C---:B------:R-:W-:Y:S04]  /*c210*/  @!P0 IMAD.WIDE.U32 R2, R0.reuse, R204, RZ ;  /* 0x000000cc00028225 */ /* 0x040fe800078e00ff */
[----:B------:R-:W-:Y:S01]  /*c220*/  @!P0 IMAD R0, R0, R205, R173 ;  /* 0x000000cd00008224 */ /* 0x000fe200078e02ad */
[C---:B------:R-:W-:Y:S03]  /*c230*/  @!P0 LEA R174, P2, R2.reuse, R232, 0x7 ;  /* 0x000000e802ae8211 */ /* 0x040fe600078438ff */
[----:B------:R-:W-:Y:S05]  /*c240*/  @!P0 IMAD.IADD R0, R3, 0x1, R0 ;  /* 0x0000000103008824 */ /* 0x000fea00078e0200 */
[----:B------:R-:W-:Y:S01]  /*c250*/  @!P0 LEA.HI.X R175, R2, R231, R0, 0x7, P2 ;  /* 0x000000e702af8211 */ /* 0x000fe200010f3c00 */
[----:B------:R-:W-:Y:S02]  /*c260*/  @!P0 IMAD R0, R205, 0x50, RZ ;  /* 0x00000050cd008824 */ /* 0x000fe400078e02ff */
[----:B------:R-:W-:Y:S03]  /*c270*/  @!P0 IMAD.WIDE.U32 R2, R204, 0x50, R174 ;  /* 0x00000050cc028825 */ /* 0x000fe600078e00ae */
[----:B------:R-:W3:Y:S02]  /*c280*/  @!P0 LDC.64 R174, c[0x0][0x248] ;  /* 0x00009200ffae8b82 */ /* 0x000ee40000000a00 */
[----:B------:R-:W-:Y:S02]  /*c290*/  @!P0 IADD3 R0, R0, R3, RZ ;  /* 0x0000000300008210 */ /* 0x000fe40007ffe0ff */
[C---:B-1----:R-:W-:Y:S04]  /*c2a0*/  @!P0 LEA R210, P2, R2.reuse, R210, 0x1 ;  /* 0x000000d202d28211 */ /* 0x042fe800078408ff */
[----:B------:R-:W-:Y:S01]  /*c2b0*/  @!P0 LEA.HI.X R211, R2, R211, R0, 0x1, P2 ;  /* 0x000000d302d38211 */ /* 0x000fe200010f0c00 */
[----:B------:R-:W-:Y:S04]  /*c2c0*/  IMAD.U32 R2, RZ, RZ, UR20 ;  /* 0x00000014ff027e24 */ /* 0x000fe8000f8e00ff */
[----:B------:R-:W-:Y:S05]  /*c2d0*/  @!P0 VIADD R2, R2, 0xffffffff ;  /* 0xffffffff02028836 */ /* 0x000fea0000000000 */
[----:B------:R-:W-:Y:S05]  /*c2e0*/  @!P0 SHF.R.S32.HI R0, RZ, 0x1f, R2 ;  /* 0x0000001fff008819 */ /* 0x000fea0000011402 */
[-C--:B---3--:R-:W-:Y:S04]  /*c2f0*/  @!P0 IMAD R0, R0, R174.reuse, RZ ;  /* 0x000000ae00008224 */ /* 0x088fe800078e02ff */
[C---:B------:R-:W-:Y:S02]  /*c300*/  @!P0 IMAD R0, R2.reuse, R175, R0 ;  /* 0x000000af02008224 */ /* 0x040fe400078e0200 */
[----:B------:R-:W-:Y:S04]  /*c310*/  @!P0 IMAD.WIDE.U32 R2, R2, R174, RZ ;  /* 0x000000ae02028225 */ /* 0x000fe800078e00ff */
[----:B------:R-:W-:Y:S01]  /*c320*/  @!P0 IMAD.IADD R0, R3, 0x1, R0 ;  /* 0x0000000103008824 */ /* 0x000fe200078e0200 */
[C---:B------:R-:W-:Y:S01]  /*c330*/  @!P0 LEA R204, P2, R2.reuse, R232, 0x7 ;  /* 0x000000e802cc8211 */ /* 0x040fe200078438ff */
[----:B------:R-:W-:Y:S03]  /*c340*/  @!P0 IMAD R175, R175, 0x60, RZ ;  /* 0x00000060afaf8824 */ /* 0x000fe600078e02ff */
[----:B------:R-:W-:Y:S03]  /*c350*/  @!P0 LEA.HI.X R205, R2, R231, R0, 0x7, P2 ;  /* 0x000000e702cd8211 */ /* 0x000fe600010f3c00 */
[----:B------:R-:W-:Y:S03]  /*c360*/  @!P0 IMAD.WIDE.U32 R2, R174, 0x60, R204 ;  /* 0x00000060ae028825 */ /* 0x000fe600078e00cc */
[----:B------:R-:W1:Y:S02]  /*c370*/  @!P0 LDC.64 R204, c[0x0][0x218] ;  /* 0x00008600ffcc8b82 */ /* 0x000e640000000a00 */
[----:B------:R-:W-:Y:S02]  /*c380*/  @!P0 IADD3 R175, R175, R3, RZ ;  /* 0x00000003afaf8210 */ /* 0x000fe40007ffe0ff */
[C---:B--2---:R-:W-:Y:S04]  /*c390*/  @!P0 LEA R206, P2, R2.reuse, R206, 0x1 ;  /* 0x000000ce02ce8211 */ /* 0x044fe800078408ff */
[----:B------:R-:W-:Y:S01]  /*c3a0*/  @!P0 LEA.HI.X R207, R2, R207, R175, 0x1, P2 ;  /* 0x000000cf02cf8211 */ /* 0x000fe200010f0caf */
[----:B------:R-:W-:Y:S01]  /*c3b0*/  IMAD.U32 R2, RZ, RZ, UR20 ;  /* 0x00000014ff027e24 */ /* 0x000fe2000f8e00ff */
[----:B------:R-:W2:Y:S03]  /*c3c0*/  @!P0 LDC.64 R174, c[0x0][0x248] ;  /* 0x00009200ffae8b82 */ /* 0x000ea60000000a00 */
[----:B------:R-:W-:Y:S05]  /*c3d0*/  @!P0 VIADD R2, R2, 0xffffffff ;  /* 0xffffffff02028836 */ /* 0x000fea0000000000 */
[----:B------:R-:W-:Y:S05]  /*c3e0*/  @!P0 SHF.R.S32.HI R0, RZ, 0x1f, R2 ;  /* 0x0000001fff008819 */ /* 0x000fea0000011402 */
[-C--:B--2---:R-:W-:Y:S04]  /*c3f0*/  @!P0 IMAD R0, R0, R174.reuse, RZ ;  /* 0x000000ae00008224 */ /* 0x084fe800078e02ff */
[C---:B------:R-:W-:Y:S02]  /*c400*/  @!P0 IMAD R175, R2.reuse, R175, R0 ;  /* 0x000000af02af8224 */ /* 0x040fe400078e0200 */
[----:B------:R-:W-:Y:S05]  /*c410*/  @!P0 IMAD.WIDE.U32 R2, R2, R174, RZ ;  /* 0x000000ae02028225 */ /* 0x000fea00078e00ff */
[----:B------:R-:W-:Y:S02]  /*c420*/  @!P0 IADD3 R3, R3, R175, RZ ;  /* 0x000000af03038210 */ /* 0x000fe40007ffe0ff */
[C---:B------:R-:W-:Y:S01]  /*c430*/  @!P0 LEA R0, P2, R2.reuse, R232, 0x7 ;  /* 0x000000e802008211 */ /* 0x040fe200078438ff */
[----:B------:R-:W2:Y:S03]  /*c440*/  @!P0 LDC.64 R174, c[0x0][0x248] ;  /* 0x00009200ffae8b82 */ /* 0x000ea60000000a00 */
[----:B------:R-:W-:Y:S01]  /*c450*/  @!P0 LEA.HI.X R176, R2, R231, R3, 0x7, P2 ;  /* 0x000000e702b08211 */ /* 0x000fe200010f3c03 */
[----:B------:R-:W-:Y:S04]  /*c460*/  IMAD.U32 R2, RZ, RZ, UR20 ;  /* 0x00000014ff027e24 */ /* 0x000fe8000f8e00ff */
[----:B------:R-:W-:Y:S05]  /*c470*/  @!P0 VIADD R2, R2, 0xffffffff ;  /* 0xffffffff02028836 */ /* 0x000fea0000000000 */
[----:B------:R-:W-:Y:S05]  /*c480*/  @!P0 SHF.R.S32.HI R3, RZ, 0x1f, R2 ;  /* 0x0000001fff038819 */ /* 0x000fea0000011402 */
[-C--:B--2---:R-:W-:Y:S04]  /*c490*/  @!P0 IMAD R3, R3, R174.reuse, RZ ;  /* 0x000000ae03038224 */ /* 0x084fe800078e02ff */
[C---:B------:R-:W-:Y:S02]  /*c4a0*/  @!P0 IMAD R175, R2.reuse, R175, R3 ;  /* 0x000000af02af8224 */ /* 0x040fe400078e0203 */
[----:B------:R-:W-:Y:S03]  /*c4b0*/  @!P0 IMAD.WIDE.U32 R2, R2, R174, RZ ;  /* 0x000000ae02028225 */ /* 0x000fe600078e00ff */
[C---:B------:R-:W-:Y:S02]  /*c4c0*/  @!P0 LEA R174, P2, R2.reuse, R232, 0x7 ;  /* 0x000000e802ae8211 */ /* 0x040fe400078438ff */
[----:B------:R-:W-:Y:S04]  /*c4d0*/  @!P0 IADD3 R3, R3, R175, RZ ;  /* 0x000000af03038210 */ /* 0x000fe80007ffe0ff */
[----:B------:R-:W-:Y:S02]  /*c4e0*/  @!P0 LEA.HI.X R173, R2, R231, R3, 0x7, P2 ;  /* 0x000000e702ad8211 */ /* 0x000fe400010f3c03 */
[----:B------:R-:W2:Y:S02]  /*c4f0*/  @!P0 LDC.64 R2, c[0x0][0x218] ;  /* 0x00008600ff028b82 */ /* 0x000ea40000000a00 */
[C---:B--2---:R-:W-:Y:S04]  /*c500*/  @!P0 LEA R2, P2, R0.reuse, R2, 0x1 ;  /* 0x0000000200028211 */ /* 0x044fe800078408ff */
[----:B------:R-:W-:Y:S02]  /*c510*/  @!P0 LEA.HI.X R3, R0, R3, R176, 0x1, P2 ;  /* 0x0000000300038211 */ /* 0x000fe400010f0cb0 */
[----:B------:R-:W-:Y:S02]  /*c520*/  @!P0 IADD3 R0, P3, R174, UR31, RZ ;  /* 0x0000001fae008c10 */ /* 0x000fe4000ff7e0ff */
[----:B------:R-:W2:Y:S01]  /*c530*/  @!P0 LDC.64 R174, c[0x0][0x248] ;  /* 0x00009200ffae8b82 */ /* 0x000ea20000000a00 */
[----:B------:R-:W-:Y:S01]  /*c540*/  @!PT LDS RZ, [RZ] ;  /* 0x00000000fffff984 */ /* 0x000fe20000000800 */
[----:B------:R-:W-:Y:S01]  /*c550*/  @!PT LDS RZ, [RZ] ;  /* 0x00000000fffff984 */ /* 0x000fe20000000800 */
[----:B------:R-:W-:Y:S01]  /*c560*/  @!PT LDS RZ, [RZ] ;  /* 0x00000000fffff984 */ /* 0x000fe20000000800 */
[----:B------:R3:W-:Y:S01]  /*c570*/  @!P0 LDGSTS.E.BYPASS.LTC128B.128 [R228+0x4000], desc[UR24][R2.64] ;  /* 0x0400000002e48fae */ /* 0x0007e2000b901d58 */
[----:B------:R-:W-:Y:S05]  /*c580*/  @!P0 IADD3.X R173, R173, UR29, RZ, P3, !PT ;  /* 0x0000001dadad8c10 */ /* 0x000fea0009ffe4ff */
[----:B------:R4:W-:Y:S01]  /*c590*/  @P0 STS.128 [R228+0x4800], RZ ;  /* 0x004800ffe4000388 */ /* 0x0009e20000000c00 */
[----:B---3--:R-:W3:Y:S02]  /*c5a0*/  @!P0 LDC.64 R2, c[0x0][0x218] ;  /* 0x00008600ff028b82 */ /* 0x008ee40000000a00 */
[C---:B---3--:R-:W-:Y:S04]  /*c5b0*/  @!P0 LEA R2, P2, R0.reuse, R2, 0x1 ;  /* 0x0000000200028211 */ /* 0x048fe800078408ff */
[----:B------:R-:W-:Y:S05]  /*c5c0*/  @!P0 LEA.HI.X R3, R0, R3, R173, 0x1, P2 ;  /* 0x0000000300038211 */ /* 0x000fea00010f0cad */
        /* <DEDUP_REMOVED lines=8> */
[-C--:B--2---:R-:W-:Y:S04]  /*c650*/  @!P0 IMAD R0, R0, R174.reuse, RZ ;  /* 0x000000ae00008224 */ /* 0x084fe800078e02ff */
[C---:B------:R-:W-:Y:S02]  /*c660*/  @!P0 IMAD R0, R2.reuse, R175, R0 ;  /* 0x000000af02008224 */ /* 0x040fe400078e0200 */
[----:B------:R-:W-:Y:S05]  /*c670*/  @!P0 IMAD.WIDE.U32 R2, R2, R174, RZ ;  /* 0x000000ae02028225 */ /* 0x000fea00078e00ff */
[----:B------:R-:W-:Y:S02]  /*c680*/  @!P0 IADD3 R0, R3, R0, RZ ;  /* 0x0000000003008210 */ /* 0x000fe40007ffe0ff */
[C---:B------:R-:W-:Y:S04]  /*c690*/  @!P0 LEA R173, P2, R2.reuse, R232, 0x7 ;  /* 0x000000e802ad8211 */ /* 0x040fe800078438ff */
[----:B------:R-:W-:Y:S02]  /*c6a0*/  @!P0 LEA.HI.X R2, R2, R231, R0, 0x7, P2 ;  /* 0x000000e702028211 */ /* 0x000fe400010f3c00 */
[C---:B------:R-:W-:Y:S04]  /*c6b0*/  @!P0 LEA R0, P2, R174.reuse, R173, 0x5 ;  /* 0x000000adae008211 */ /* 0x040fe800078428ff */
[----:B------:R-:W-:Y:S02]  /*c6c0*/  @!P0 LEA.HI.X R174, R174, R2, R175, 0x5, P2 ;  /* 0x00000002aeae8211 */ /* 0x000fe400010f2caf */
[----:B------:R-:W2:Y:S02]  /*c6d0*/  @!P0 LDC.64 R2, c[0x0][0x218] ;  /* 0x00008600ff028b82 */ /* 0x000ea40000000a00 */
[C---:B--2---:R-:W-:Y:S04]  /*c6e0*/  @!P0 LEA R2, P2, R0.reuse, R2, 0x1 ;  /* 0x0000000200028211 */ /* 0x044fe800078408ff */
[----:B------:R-:W-:Y:S02]  /*c6f0*/  @!P0 LEA.HI.X R3, R0, R3, R174, 0x1, P2 ;  /* 0x0000000300038211 */ /* 0x000fe400010f0cae */
[----:B------:R-:W2:Y:S03]  /*c700*/  @!P0 LDC.64 R174, c[0x0][0x248] ;  /* 0x00009200ffae8b82 */ /* 0x000ea60000000a00 */
        /* <DEDUP_REMOVED lines=12> */
[----:B-----5:R-:W3:Y:S04]  /*c7d0*/  @!P0 LDC.64 R208, c[0x0][0x218] ;  /* 0x00008600ffd08b82 */ /* 0x020ee80000000a00 */
[----:B------:R-:W-:Y:S05]  /*c7e0*/  @!P0 SHF.R.S32.HI R0, RZ, 0x1f, R2 ;  /* 0x0000001fff008819 */ /* 0x000fea0000011402 */
[-C--:B--2---:R-:W-:Y:S04]  /*c7f0*/  @!P0 IMAD R0, R0, R174.reuse, RZ ;  /* 0x000000ae00008224 */ /* 0x084fe800078e02ff */
[C---:B------:R-:W-:Y:S02]  /*c800*/  @!P0 IMAD R0, R2.reuse, R175, R0 ;  /* 0x000000af02008224 */ /* 0x040fe400078e0200 */
[----:B------:R-:W-:Y:S03]  /*c810*/  @!P0 IMAD.WIDE.U32 R2, R2, R174, RZ ;  /* 0x000000ae02028225 */ /* 0x000fe600078e00ff */
[C---:B------:R-:W-:Y:S02]  /*c820*/  @!P0 LEA R173, P2, R2.reuse, R232, 0x7 ;  /* 0x000000e802ad8211 */ /* 0x040fe400078438ff */
[----:B------:R-:W-:Y:S04]  /*c830*/  @!P0 IADD3 R0, R3, R0, RZ ;  /* 0x0000000003008210 */ /* 0x000fe80007ffe0ff */
[----:B------:R-:W-:Y:S02]  /*c840*/  @!P0 LEA.HI.X R2, R2, R231, R0, 0x7, P2 ;  /* 0x000000e702028211 */ /* 0x000fe400010f3c00 */
[C---:B------:R-:W-:Y:S04]  /*c850*/  @!P0 LEA R0, P2, R174.reuse, R173, 0x6 ;  /* 0x000000adae008211 */ /* 0x040fe800078430ff */
[----:B------:R-:W-:Y:S02]  /*c860*/  @!P0 LEA.HI.X R2, R174, R2, R175, 0x6, P2 ;  /* 0x00000002ae028211 */ /* 0x000fe400010f34af */
[C---:B-1----:R-:W-:Y:S01]  /*c870*/  @!P0 LEA R204, P2, R0.reuse, R204, 0x1 ;  /* 0x000000cc00cc8211 */ /* 0x042fe200078408ff */
[----:B------:R-:W1:Y:S03]  /*c880*/  @!P0 LDC.64 R174, c[0x0][0x248] ;  /* 0x00009200ffae8b82 */ /* 0x000e660000000a00 */
        /* <DEDUP_REMOVED lines=17> */
[----:B------:R4:W-:Y:S01]  /*c9a0*/  @!P0 LDGSTS.E.BYPASS.LTC128B.128 [R228+0x7000], desc[UR24][R206.64] ;  /* 0x07000000cee48fae */ /* 0x0009e2000b901d58 */
[-C--:B-1----:R-:W-:Y:S05]  /*c9b0*/  @!P0 IMAD R0, R0, R174.reuse, RZ ;  /* 0x000000ae00008224 */ /* 0x082fea00078e02ff */
[----:B------:R4:W-:Y:S01]  /*c9c0*/  @P0 STS.128 [R228+0x7800], RZ ;  /* 0x007800ffe4000388 */ /* 0x0009e20000000c00 */
[C---:B------:R-:W-:Y:S02]  /*c9d0*/  @!P0 IMAD R0, R2.reuse, R175, R0 ;  /* 0x000000af02008224 */ /* 0x040fe400078e0200 */
[----:B------:R-:W-:Y:S03]  /*c9e0*/  @!P0 IMAD.WIDE.U32 R2, R2, R174, RZ ;  /* 0x000000ae02028225 */ /* 0x000fe600078e00ff */
[C---:B--2---:R-:W-:Y:S02]  /*c9f0*/  @!P0 LEA R204, P2, R2.reuse, R232, 0x7 ;  /* 0x000000e802cc8211 */ /* 0x044fe400078438ff */
[----:B------:R-:W-:Y:S04]  /*ca00*/  @!P0 IADD3 R0, R3, R0, RZ ;  /* 0x0000000003008210 */ /* 0x000fe80007ffe0ff */
        /* <DEDUP_REMOVED lines=12> */
.L_x_409:
[----:B-12---:R-:W2:Y:S01]  /*cad0*/  LDL.64 R2, [R1+0x70] ;  /* 0x0000700001027983 */ /* 0x006ea20000100a00 */
[----:B------:R-:W-:Y:S01]  /*cae0*/  USHF.R.S32.HI UR8, URZ, 0x1f, UR20 ;  /* 0x0000001f3f087899 */ /* 0x000fe20008011414 */
[C---:B------:R-:W-:Y:S01]  /*caf0*/  IMAD.WIDE.U32 R4, R248.reuse, UR20, RZ ;  /* 0x00000014f8047c25 */ /* 0x040fe2000f8e00ff */
[----:B------:R-:W-:Y:S04]  /*cb00*/  DEPBAR.LE SB0, 0x0 ;  /* 0x000080000000791a */ /* 0x000fe80000000000 */
[----:B------:R-:W3:Y:S01]  /*cb10*/  LDL R10, [R1+0x78] ;  /* 0x00007800010a7983 */ /* 0x000ee20000100800 */
[----:B------:R-:W-:Y:S03]  /*cb20*/  IMAD R0, R248, UR8, RZ ;  /* 0x00000008f8007c24 */ /* 0x000fe6000f8e02ff */
[----:B------:R-:W4:Y:S01]  /*cb30*/  LDL R9, [R1+0x60] ;  /* 0x0000600001097983 */ /* 0x000f220000100800 */
[----:B------:R-:W-:Y:S03]  /*cb40*/  IMAD R0, R249, UR20, R0 ;  /* 0x00000014f9007c24 */ /* 0x000fe6000f8e0200 */
        /* <DEDUP_REMOVED lines=20> */
[----:B--2---:R-:W-:Y:S01]  /*cc90*/  IMAD.IADD R3, R5, 0x1, R0 ;  /* 0x0000000105037824 */ /* 0x004fe200078e0200 */
[----:B------:R-:W-:Y:S04]  /*cca0*/  LEA R2, P1, R4, R2, 0x7 ;  /* 0x0000000204027211 */ /* 0x000fe800078238ff */
[----:B------:R-:W-:Y:S02]  /*ccb0*/  @!P0 IADD3 R0, P6, R2, UR6, RZ ;  /* 0x0000000602008c10 */ /* 0x000fe4000ffde0ff */
[----:B---3--:R-:W-:Y:S02]  /*ccc0*/  LEA.HI.X R3, R4, R10, R3, 0x7, P1 ;  /* 0x0000000a04037211 */ /* 0x008fe400008f3c03 */
[----:B------:R-:W2:Y:S01]  /*ccd0*/  LDL R10, [R1+0x38] ;  /* 0x00003800010a7983 */ /* 0x000ea20000100800 */
[CC--:B------:R-:W-:Y:S02]  /*cce0*/  @!P0 LEA R5, P4, R248.reuse, R2.reuse, 0x5 ;  /* 0x00000002f8058211 */ /* 0x0c0fe400078828ff */
[----:B------:R-:W-:Y:S02]  /*ccf0*/  @!P0 LEA R6, P2, R248, R2, 0x6 ;  /* 0x00000002f8068211 */ /* 0x000fe400078430ff */
[----:B----4-:R-:W-:Y:S02]  /*cd00*/  @!P0 LEA R22, P5, R0, R9, 0x1 ;  /* 0x0000000900168211 */ /* 0x010fe400078a08ff */
[C---:B-----5:R-:W-:Y:S02]  /*cd10*/  @!P0 LEA R20, P3, R5.reuse, R8, 0x1 ;  /* 0x0000000805148211 */ /* 0x060fe400078608ff */
[CCC-:B------:R-:W-:Y:S02]  /*cd20*/  @!P0 LEA.HI.X R8, R248.reuse, R3.reuse, R249.reuse, 0x5, P4 ;  /* 0x00000003f8088211 */ /* 0x1c0fe400020f2cf9 */
[----:B------:R-:W-:Y:S02]  /*cd30*/  @!P0 LEA.HI.X R9, R248, R3, R249, 0x6, P2 ;  /* 0x00000003f8098211 */ /* 0x000fe400010f34f9 */
[C---:B------:R-:W-:Y:S02]  /*cd40*/  @!P0 LEA R4, P2, R2.reuse, R32, 0x1 ;  /* 0x0000002002048211 */ /* 0x040fe400078408ff */
[----:B------:R-:W-:Y:S01]  /*cd50*/  @!P0 LEA.HI.X R21, R5, R30, R8, 0x1, P3 ;  /* 0x0000001e05158211 */ /* 0x000fe200018f0c08 */
[--C-:B------:R-:W-:Y:S01]  /*cd60*/  @!P0 IMAD.MOV.U32 R8, RZ, RZ, R2.reuse ;  /* 0x000000ffff088224 */ /* 0x100fe200078e0002 */
[----:B------:R-:W-:Y:S01]  /*cd70*/  @!P0 LEA.HI.X R5, R2, R12, R3, 0x1, P2 ;  /* 0x0000000c02058211 */ /* 0x000fe200010f0c03 */
[----:B------:R-:W-:Y:S01]  /*cd80*/  @!P0 IMAD.MOV.U32 R12, RZ, RZ, R2 ;  /* 0x000000ffff0c8224 */ /* 0x000fe200078e0002 */
[----:B------:R-:W-:Y:S03]  /*cd90*/  @!P0 LEA R18, P1, R6, R7, 0x1 ;  /* 0x0000000706128211 */ /* 0x000fe600078208ff */
[----:B------:R-:W-:Y:S01]  /*cda0*/  @!PT LDS RZ, [RZ] ;  /* 0x00000000fffff984 */ /* 0x000fe20000000800 */
[----:B------:R-:W-:Y:S01]  /*cdb0*/  @!PT LDS RZ, [RZ] ;  /* 0x00000000fffff984 */ /* 0x000fe20000000800 */
[----:B------:R-:W-:Y:S01]  /*cdc0*/  @!PT LDS RZ, [RZ] ;  /* 0x00000000fffff984 */ /* 0x000fe20000000800 */
[----:B------:R1:W-:Y:S01]  /*cdd0*/  @!P0 LDGSTS.E.BYPASS.LTC128B.128 [R228+0x8000], desc[UR24][R4.64] ;  /* 0x0800000004e48fae */ /* 0x0003e2000b901d58 */
[----:B------:R-:W-:Y:S03]  /*cde0*/  @!P0 IADD3.X R7, R3, UR7, RZ, P6, !PT ;  /* 0x0000000703078c10 */ /* 0x000fe6000b7fe4ff */
[----:B------:R-:W-:Y:S01]  /*cdf0*/  @P0 STS.128 [R228+0x8800], RZ ;  /* 0x008800ffe4000388 */ /* 0x000fe20000000c00 */
        /* <DEDUP_REMOVED lines=9> */
[----:B------:R-:W-:Y:S01]  /*ce90*/  @!P0 LDGSTS.E.BYPASS.LTC128B.128 [R228+0x9000], desc[UR24][R20.64] ;  /* 0x0900000014e48fae */ /* 0x000fe2000b901d58 */
[----:B------:R-:W-:Y:S01]  /*cea0*/  @!P0 LEA.HI.X R19, R6, R13, R9, 0x1, P1 ;  /* 0x0000000d06138211 */ /* 0x000fe200008f0c09 */
[--C-:B------:R-:W-:Y:S02]  /*ceb0*/  @!P0 IMAD.MOV.U32 R13, RZ, RZ, R3.reuse ;  /* 0x000000ffff0d8224 */ /* 0x100fe400078e0003 */
[----:B------:R-:W-:Y:S01]  /*cec0*/  @P0 STS.128 [R228+0x9800], RZ ;  /* 0x009800ffe4000388 */ /* 0x000fe20000000c00 */
[----:B------:R-:W-:Y:S02]  /*ced0*/  @!P0 IMAD.MOV.U32 R9, RZ, RZ, R3 ;  /* 0x000000ffff098224 */ /* 0x000fe400078e0003 */
[C---:B------:R-:W-:Y:S04]  /*cee0*/  @!P0 IMAD.WIDE.U32 R12, R248.reuse, 0x60, R12 ;  /* 0x00000060f80c8825 */ /* 0x040fe800078e000c */
[----:B-1----:R-:W-:Y:S04]  /*cef0*/  @!P0 IMAD.WIDE.U32 R4, R248, 0x30, R2 ;  /* 0x00000030f8048825 */ /* 0x002fe800078e0002 */
[----:B------:R-:W-:Y:S01]  /*cf00*/  @!P0 IMAD.IADD R0, R17, 0x1, R5 ;  /* 0x0000000111008824 */ /* 0x000fe200078e0205 */
[----:B------:R-:W-:Y:S01]  /*cf10*/  @!P0 LEA R16, P4, R4, R16, 0x1 ;  /* 0x0000001004108211 */ /* 0x000fe200078808ff */
[----:B------:R-:W-:Y:S03]  /*cf20*/  @!P0 IMAD.WIDE.U32 R2, R248, 0x50, R2 ;  /* 0x00000050f8028825 */ /* 0x000fe600078e0002 */
[----:B------:R-:W-:Y:S01]  /*cf30*/  @!P0 LEA.HI.X R17, R4, R27, R0, 0x1, P4 ;  /* 0x0000001b04118211 */ /* 0x000fe200020f0c00 */
[----:B------:R-:W-:Y:S01]  /*cf40*/  @!P0 IMAD.IADD R3, R15, 0x1, R3 ;  /* 0x000000010f038824 */ /* 0x000fe200078e0203 */
[C---:B------:R-:W-:Y:S01]  /*cf50*/  @!P0 LEA R14, P3, R2.reuse, R14, 0x1 ;  /* 0x0000000e020e8211 */ /* 0x040fe200078608ff */
[----:B------:R-:W-:Y:S02]  /*cf60*/  @!P0 IMAD.IADD R5, R11, 0x1, R13 ;  /* 0x000000010b058824 */ /* 0x000fe400078e020d */
[----:B------:R-:W-:Y:S01]  /*cf70*/  @!PT LDS RZ, [RZ] ;  /* 0x00000000fffff984 */ /* 0x000fe20000000800 */
[----:B------:R-:W-:Y:S01]  /*cf80*/  @!PT LDS RZ, [RZ] ;  /* 0x00000000fffff984 */ /* 0x000fe20000000800 */
[----:B------:R-:W-:Y:S01]  /*cf90*/  @!PT LDS RZ, [RZ] ;  /* 0x00000000fffff984 */ /* 0x000fe20000000800 */
[----:B------:R-:W-:Y:S01]  /*cfa0*/  @!P0 LDGSTS.E.BYPASS.LTC128B.128 [R228+0x9800], desc[UR24][R16.64] ;  /* 0x0980000010e48fae */ /* 0x000fe2000b901d58 */
[----:B------:R-:W-:Y:S01]  /*cfb0*/  @!P0 LEA.HI.X R15, R2, R26, R3, 0x1, P3 ;  /* 0x0000001a020f8211 */ /* 0x000fe200018f0c03 */
[----:B------:R-:W-:Y:S02]  /*cfc0*/  @!P0 IMAD.WIDE.U32 R8, R248, 0x70, R8 ;  /* 0x00000070f8088825 */ /* 0x000fe400078e0008 */
[----:B------:R-:W-:Y:S02]  /*cfd0*/  @P0 STS.128 [R228+0xa000], RZ ;  /* 0x00a000ffe4000388 */ /* 0x000fe40000000c00 */
[----:B------:R-:W-:Y:S01]  /*cfe0*/  @!P0 IMAD.IADD R7, R29, 0x1, R9 ;  /* 0x000000011d078824 */ /* 0x000fe200078e0209 */
[C---:B------:R-:W-:Y:S01]  /*cff0*/  @!P0 LEA R6, P1, R8.reuse, R28, 0x1 ;  /* 0x0000001c08068211 */ /* 0x040fe200078208ff */
[----:B------:R-:W-:Y:S01]  /*d000*/  @!PT LDS RZ, [RZ] ;  /* 0x00000000fffff984 */ /* 0x000fe20000000800 */
[----:B------:R-:W-:Y:S01]  /*d010*/  @!PT LDS RZ, [RZ] ;  /* 0x00000000fffff984 */ /* 0x000fe20000000800 */
[----:B------:R-:W-:Y:S01]  /*d020*/  @!PT LDS RZ, [RZ] ;  /* 0x00000000fffff984 */ /* 0x000fe20000000800 */
[----:B------:R1:W-:Y:S03]  /*d030*/  @!P0 LDGSTS.E.BYPASS.LTC128B.128 [R228+0xa000], desc[UR24][R18.64] ;  /* 0x0a00000012e48fae */ /* 0x0003e6000b901d58 */
[----:B------:R-:W-:Y:S01]  /*d040*/  @!P0 LEA.HI.X R7, R8, R24, R7, 0x1, P1 ;  /* 0x0000001808078211 */ /* 0x000fe200008f0c07 */
[----:B------:R-:W-:Y:S01]  /*d050*/  @P0 STS.128 [R228+0xa800], RZ ;  /* 0x00a800ffe4000388 */ /* 0x000fe20000000c00 */
[----:B------:R-:W-:Y:S03]  /*d060*/  ISETP.LT.AND P1, PT, RZ, UR20, PT ;  /* 0x00000014ff007c0c */ /* 0x000fe6000bf21270 */
[----:B------:R-:W-:Y:S01]  /*d070*/  @!PT LDS RZ, [RZ] ;  /* 0x00000000fffff984 */ /* 0x000fe20000000800 */
[----:B------:R-:W-:Y:S01]  /*d080*/  @!PT LDS RZ, [RZ] ;  /* 0x00000000fffff984 */ /* 0x000fe20000000800 */
[----:B------:R-:W-:Y:S01]  /*d090*/  @!PT LDS RZ, [RZ] ;  /* 0x00000000fffff984 */ /* 0x000fe20000000800 */
[----:B------:R-:W-:Y:S04]  /*d0a0*/  @!P0 LDGSTS.E.BYPASS.LTC128B.128 [R228+0xa800], desc[UR24][R14.64] ;  /* 0x0a8000000ee48fae */ /* 0x000fe8000b901d58 */
        /* <DEDUP_REMOVED lines=193> */
.L_x_410:
[----:B------:R-:W2:Y:S01]  /*dcc0*/  LDL R2, [R1+0x2c] ;  /* 0x00002c0001027983 */ /* 0x000ea20000100800 */
[----:B------:R-:W-:Y:S01]  /*dcd0*/  MOV R0, UR20 ;  /* 0x0000001400007c02 */ /* 0x000fe20008000f00 */
[----:B------:R-:W-:Y:S02]  /*dce0*/  UIADD3 UR20, UR20, -0x1, URZ ;  /* 0xffffffff14147890 */ /* 0x000fe4000fffe03f */
[----:B------:R-:W3:Y:S02]  /*dcf0*/  LDL.LU R208, [R1+0x10] ;  /* 0x0000100001d07983 */ /* 0x000ee40000300800 */
[----:B--2---:R-:W-:Y:S05]  /*dd00*/  IMAD R0, R0, -0x80, R2 ;  /* 0xffffff8000007824 */ /* 0x004fea00078e0202 */
[C---:B------:R-:W-:Y:S02]  /*dd10*/  IADD3 R2, R0.reuse, 0x47, RZ ;  /* 0x0000004700027810 */ /* 0x040fe40007ffe0ff */
[----:B----4-:R-:W-:Y:S02]  /*dd20*/  IADD3 R175, R0, 0x40, RZ ;  /* 0x0000004000af7810 */ /* 0x010fe40007ffe0ff */
[----:B------:R-:W-:Y:S02]  /*dd30*/  ISETP.GE.AND P2, PT, R2, RZ, PT ;  /* 0x000000ff0200720c */ /* 0x000fe40003f46270 */
[C---:B------:R-:W-:Y:S02]  /*dd40*/  IADD3 R174, R0.reuse, 0x3f, RZ ;  /* 0x0000003f00ae7810 */ /* 0x040fe40007ffe0ff */
[----:B------:R-:W-:Y:S02]  /*dd50*/  IADD3 R3, R0, 0x37, RZ ;  /* 0x0000003700037810 */ /* 0x000fe40007ffe0ff */
[----:B------:R-:W-:Y:S02]  /*dd60*/  ISETP.GE.AND P6, PT, R175, RZ, PT ;  /* 0x000000ffaf00720c */ /* 0x000fe40003fc6270 */
[----:B------:R-:W-:Y:S02]  /*dd70*/  ISETP.GE.AND P5, PT, R174, RZ, PT ;  /* 0x000000ffae00720c */ /* 0x000fe40003fa6270 */
[----:B------:R-:W-:Y:S02]  /*dd80*/  ISETP.GE.AND P3, PT, R3, RZ, PT ;  /* 0x000000ff0300720c */ /* 0x000fe40003f66270 */
[C---:B------:R-:W-:Y:S02]  /*dd90*/  IADD3 R173, R0.reuse, 0x38, RZ ;  /* 0x0000003800ad7810 */ /* 0x040fe40007ffe0ff */
[C---:B------:R-:W-:Y:S02]  /*dda0*/  @!P2 IADD3 R2, -R0.reuse, -0x47, RZ ;  /* 0xffffffb90002a810 */ /* 0x040fe40007ffe1ff */
[----:B------:R-:W-:Y:S02]  /*ddb0*/  ISETP.GE.AND P4, PT, R173, RZ, PT ;  /* 0x000000ffad00720c */ /* 0x000fe40003f86270 */
[----:B------:R-:W-:Y:S02]  /*ddc0*/  I2FP.F32.S32 R2, R2 ;  /* 0x0000000200027245 */ /* 0x000fe40000201400 */
[C---:B------:R-:W-:Y:S02]  /*ddd0*/  @!P6 IADD3 R175, -R0.reuse, -0x40, RZ ;  /* 0xffffffc000afe810 */ /* 0x040fe40007ffe1ff */
[----:B------:R-:W-:Y:S01]  /*dde0*/  @!P5 IADD3 R174, -R0, -0x3f, RZ ;  /* 0xffffffc100aed810 */ /* 0x000fe20007ffe1ff */
[----:B------:R-:W-:Y:S01]  /*ddf0*/  FFMA.FTZ R11, R2, -UR5, R11 ;  /* 0x80000005020b7c23 */ /* 0x000fe2000801000b */
[C---:B------:R-:W-:Y:S02]  /*de00*/  IADD3 R2, R0.reuse, 0x2f, RZ ;  /* 0x0000002f00027810 */ /* 0x040fe40007ffe0ff */
[----:B------:R-:W-:Y:S02]  /*de10*/  @!P3 IADD3 R3, -R0, -0x37, RZ ;  /* 0xffffffc90003b810 */ /* 0x000fe40007ffe1ff */
[----:B------:R-:W-:Y:S02]  /*de20*/  ISETP.GE.AND P3, PT, R2, RZ, PT ;  /* 0x000000ff0200720c */ /* 0x000fe40003f66270 */
[----:B------:R-:W-:Y:S02]  /*de30*/  I2FP.F32.S32 R175, R175 ;  /* 0x000000af00af7245 */ /* 0x000fe40000201400 */
[----:B------:R-:W-:Y:S02]  /*de40*/  I2FP.F32.S32 R174, R174 ;  /* 0x000000ae00ae7245 */ /* 0x000fe40000201400 */
[----:B------:R-:W-:Y:S01]  /*de50*/  IADD3 R204, R0, 0x30, RZ ;  /* 0x0000003000cc7810 */ /* 0x000fe20007ffe0ff */
[C---:B------:R-:W-:Y:S01]  /*de60*/  FFMA.FTZ R8, R175.reuse, -UR5, R8 ;  /* 0x80000005af087c23 */ /* 0x040fe20008010008 */
[----:B------:R-:W-:Y:S01]  /*de70*/  FFMA.FTZ R14, R175, -UR5, R14 ;  /* 0x80000005af0e7c23 */ /* 0x000fe2000801000e */
[C---:B------:R-:W-:Y:S01]  /*de80*/  FFMA.FTZ R9, R174.reuse, -UR5, R9 ;  /* 0x80000005ae097c23 */ /* 0x040fe20008010009 */
[----:B------:R-:W-:Y:S01]  /*de90*/  FFMA.FTZ R15, R174, -UR5, R15 ;  /* 0x80000005ae0f7c23 */ /* 0x000fe2000801000f */
[C---:B------:R-:W-:Y:S02]  /*dea0*/  IADD3 R175, R0.reuse, 0x27, RZ ;  /* 0x0000002700af7810 */ /* 0x040fe40007ffe0ff */
[----:B------:R-:W-:Y:S02]  /*deb0*/  IADD3 R174, R0, 0x20, RZ ;  /* 0x0000002000ae7810 */ /* 0x000fe40007ffe0ff */
[----:B------:R-:W-:Y:S02]  /*dec0*/  ISETP.GE.AND P2, PT, R204, RZ, PT ;  /* 0x000000ffcc00720c */ /* 0x000fe40003f46270 */
[C---:B------:R-:W-:Y:S02]  /*ded0*/  @!P4 IADD3 R173, -R0.reuse, -0x38, RZ ;  /* 0xffffffc800adc810 */ /* 0x040fe40007ffe1ff */
[----:B------:R-:W-:Y:S02]  /*dee0*/  @!P3 IADD3 R2, -R0, -0x2f, RZ ;  /* 0xffffffd10002b810 */ /* 0x000fe40007ffe1ff */
[----:B------:R-:W-:Y:S02]  /*def0*/  ISETP.GE.AND P5, PT, R175, RZ, PT ;  /* 0x000000ffaf00720c */ /* 0x000fe40003fa6270 */
[----:B------:R-:W-:Y:S02]  /*df00*/  ISETP.GE.AND P4, PT, R174, RZ, PT ;  /* 0x000000ffae00720c */ /* 0x000fe40003f86270 */
[----:B------:R-:W-:Y:S02]  /*df10*/  I2FP.F32.S32 R3, R3 ;  /* 0x0000000300037245 */ /* 0x000fe40000201400 */
[----:B------:R-:W-:Y:S02]  /*df20*/  I2FP.F32.S32 R2, R2 ;  /* 0x0000000200027245 */ /* 0x000fe40000201400 */
[----:B------:R-:W-:Y:S01]  /*df30*/  IADD3 R176, R0, 0x28, RZ ;  /* 0x0000002800b07810 */ /* 0x000fe20007ffe0ff */
[C---:B------:R-:W-:Y:S01]  /*df40*/  FFMA.FTZ R13, R3.reuse, -UR5, R13 ;  /* 0x80000005030d7c23 */ /* 0x040fe2000801000d */
[----:B------:R-:W-:Y:S01]  /*df50*/  FFMA.FTZ R27, R3, -UR5, R27 ;  /* 0x80000005031b7c23 */ /* 0x000fe2000801001b */
[----:B------:R-:W-:Y:S01]  /*df60*/  I2FP.F32.S32 R205, R173 ;  /* 0x000000ad00cd7245 */ /* 0x000fe20000201400 */
[----:B------:R-:W-:Y:S01]  /*df70*/  FFMA.FTZ R25, R2, -UR5, R25 ;  /* 0x8000000502197c23 */ /* 0x000fe20008010019 */
[----:B------:R-:W-:Y:S01]  /*df80*/  IADD3 R3, R0, 0x18, RZ ;  /* 0x0000001800037810 */ /* 0x000fe20007ffe0ff */
[----:B------:R-:W-:Y:S01]  /*df90*/  FFMA.FTZ R31, R2, -UR5, R31 ;  /* 0x80000005021f7c23 */ /* 0x000fe2000801001f */
[----:B------:R-:W-:Y:S01]  /*dfa0*/  ISETP.GE.AND P6, PT, R176, RZ, PT ;  /* 0x000000ffb000720c */ /* 0x000fe20003fc6270 */
[C---:B------:R-:W-:Y:S01]  /*dfb0*/  FFMA.FTZ R12, R205.reuse, -UR5, R12 ;  /* 0x80000005cd0c7c23 */ /* 0x040fe2000801000c */
[C---:B------:R-:W-:Y:S01]  /*dfc0*/  IADD3 R173, R0.reuse, 0x1f, RZ ;  /* 0x0000001f00ad7810 */ /* 0x040fe20007ffe0ff */
[----:B------:R-:W-:Y:S01]  /*dfd0*/  FFMA.FTZ R26, R205, -UR5, R26 ;  /* 0x80000005cd1a7c23 */ /* 0x000fe2000801001a */
[C---:B------:R-:W-:Y:S02]  /*dfe0*/  IADD3 R2, R0.reuse, 0x17, RZ ;  /* 0x0000001700027810 */ /* 0x040fe40007ffe0ff */
[C---:B------:R-:W-:Y:S02]  /*dff0*/  @!P2 IADD3 R204, -R0.reuse, -0x30, RZ ;  /* 0xffffffd000cca810 */ /* 0x040fe40007ffe1ff */
[----:B------:R-:W-:Y:S02]  /*e000*/  ISETP.GE.AND P2, PT, R3, RZ, PT ;  /* 0x000000ff0300720c */ /* 0x000fe40003f46270 */
[C---:B------:R-:W-:Y:S02]  /*e010*/  @!P5 IADD3 R175, -R0.reuse, -0x27, RZ ;  /* 0xffffffd900afd810 */ /* 0x040fe40007ffe1ff */
[----:B------:R-:W-:Y:S02]  /*e020*/  @!P4 IADD3 R174, -R0, -0x20, RZ ;  /* 0xffffffe000aec810 */ /* 0x000fe40007ffe1ff */
[----:B------:R-:W-:Y:S02]  /*e030*/  ISETP.GE.AND P3, PT, R173, RZ, PT ;  /* 0x000000ffad00720c */ /* 0x000fe40003f66270 */
[----:B------:R-:W-:Y:S02]  /*e040*/  ISETP.GE.AND P5, PT, R2, RZ, PT ;  /* 0x000000ff0200720c */ /* 0x000fe40003fa6270 */
[----:B------:R-:W-:Y:S02]  /*e050*/  I2FP.F32.S32 R207, R174 ;  /* 0x000000ae00cf7245 */ /* 0x000fe40000201400 */
[C---:B------:R-:W-:Y:S02]  /*e060*/  IADD3 R174, R0.reuse, 0x10, RZ ;  /* 0x0000001000ae7810 */ /* 0x040fe40007ffe0ff */
[----:B------:R-:W-:Y:S01]  /*e070*/  @!P6 IADD3 R176, -R0, -0x28, RZ ;  /* 0xffffffd800b0e810 */ /* 0x000fe20007ffe1ff */
[C---:B------:R-:W-:Y:S01]  /*e080*/  FFMA.FTZ R40, R207.reuse, -UR5, R40 ;  /* 0x80000005cf287c23 */ /* 0x040fe20008010028 */
[----:B------:R-:W-:Y:S01]  /*e090*/  ISETP.GE.AND P4, PT, R174, RZ, PT ;  /* 0x000000ffae00720c */ /* 0x000fe20003f86270 */
[----:B------:R-:W-:Y:S01]  /*e0a0*/  FFMA.FTZ R46, R207, -UR5, R46 ;  /* 0x80000005cf2e7c23 */ /* 0x000fe2000801002e */
[----:B------:R-:W-:Y:S02]  /*e0b0*/  I2FP.F32.S32 R204, R204 ;  /* 0x000000cc00cc7245 */ /* 0x000fe40000201400 */
[----:B------:R-:W-:Y:S02]  /*e0c0*/  I2FP.F32.S32 R175, R175 ;  /* 0x000000af00af7245 */ /* 0x000fe40000201400 */
[----:B------:R-:W-:Y:S01]  /*e0d0*/  I2FP.F32.S32 R176, R176 ;  /* 0x000000b000b07245 */ /* 0x000fe20000201400 */
[----:B------:R-:W-:Y:S01]  /*e0e0*/  FFMA.FTZ R24, R204, -UR5, R24 ;  /* 0x80000005cc187c23 */ /* 0x000fe20008010018 */
[C---:B------:R-:W-:Y:S01]  /*e0f0*/  @!P2 IADD3 R3, -R0.reuse, -0x18, RZ ;  /* 0xffffffe80003a810 */ /* 0x040fe20007ffe1ff */
[C---:B------:R-:W-:Y:S01]  /*e100*/  FFMA.FTZ R29, R175.reuse, -UR5, R29 ;  /* 0x80000005af1d7c23 */ /* 0x040fe2000801001d */
[C---:B------:R-:W-:Y:S01]  /*e110*/  @!P3 IADD3 R173, -R0.reuse, -0x1f, RZ ;  /* 0xffffffe100adb810 */ /* 0x040fe20007ffe1ff */
[----:B------:R-:W-:Y:S01]  /*e120*/  FFMA.FTZ R43, R175, -UR5, R43 ;  /* 0x80000005af2b7c23 */ /* 0x000fe2000801002b */
[----:B------:R-:W-:Y:S01]  /*e130*/  @!P5 IADD3 R2, -R0, -0x17, RZ ;  /* 0xffffffe90002d810 */ /* 0x000fe20007ffe1ff */
[----:B------:R-:W-:Y:S01]  /*e140*/  FFMA.FTZ R30, R204, -UR5, R30 ;  /* 0x80000005cc1e7c23 */ /* 0x000fe2000801001e */
[----:B------:R-:W-:Y:S01]  /*e150*/  I2FP.F32.S32 R204, R3 ;  /* 0x0000000300cc7245 */ /* 0x000fe20000201400 */
[----:B------:R-:W-:Y:S01]  /*e160*/  FFMA.FTZ R28, R176, -UR5, R28 ;  /* 0x80000005b01c7c23 */ /* 0x000fe2000801001c */
[----:B------:R-:W-:Y:S01]  /*e170*/  IADD3 R175, R0, 0x7, RZ ;  /* 0x0000000700af7810 */ /* 0x000fe20007ffe0ff */
[----:B------:R-:W-:Y:S01]  /*e180*/  FFMA.FTZ R42, R176, -UR5, R42 ;  /* 0x80000005b02a7c23 */ /* 0x000fe2000801002a */
[----:B------:R-:W-:Y:S01]  /*e190*/  I2FP.F32.S32 R206, R173 ;  /* 0x000000ad00ce7245 */ /* 0x000fe20000201400 */
[----:B------:R-:W-:Y:S01]  /*e1a0*/  FFMA.FTZ R44, R204, -UR5, R44 ;  /* 0x80000005cc2c7c23 */ /* 0x000fe2000801002c */
[----:B------:R-:W-:Y:S01]  /*e1b0*/  IADD3 R3, R0, -0x1, RZ ;  /* 0xffffffff00037810 */ /* 0x000fe20007ffe0ff */
[----:B------:R-:W-:Y:S01]  /*e1c0*/  FFMA.FTZ R58, R204, -UR5, R58 ;  /* 0x80000005cc3a7c23 */ /* 0x000fe2000801003a */
[----:B------:R-:W-:Y:S01]  /*e1d0*/  I2FP.F32.S32 R205, R2 ;  /* 0x0000000200cd7245 */ /* 0x000fe20000201400 */
[----:B------:R-:W-:Y:S01]  /*e1e0*/  FFMA.FTZ R41, R206, -UR5, R41 ;  /* 0x80000005ce297c23 */ /* 0x000fe20008010029 */
[----:B------:R-:W-:Y:S01]  /*e1f0*/  IADD3 R173, R0, 0xf, RZ ;  /* 0x0000000f00ad7810 */ /* 0x000fe20007ffe0ff */
[----:B------:R-:W-:Y:S01]  /*e200*/  FFMA.FTZ R47, R206, -UR5, R47 ;  /* 0x80000005ce2f7c23 */ /* 0x000fe2000801002f */
[C---:B------:R-:W-:Y:S01]  /*e210*/  IADD3 R176, R0.reuse, 0x8, RZ ;  /* 0x0000000800b07810 */ /* 0x040fe20007ffe0ff */
[C---:B------:R-:W-:Y:S01]  /*e220*/  FFMA.FTZ R45, R205.reuse, -UR5, R45 ;  /* 0x80000005cd2d7c23 */ /* 0x040fe2000801002d */
[C---:B------:R-:W-:Y:S01]  /*e230*/  IADD3 R2, R0.reuse, -0x40, RZ ;  /* 0xffffffc000027810 */ /* 0x040fe20007ffe0ff */
[----:B------:R-:W-:Y:S01]  /*e240*/  FFMA.FTZ R59, R205, -UR5, R59 ;  /* 0x80000005cd3b7c23 */ /* 0x000fe2000801003b */
[----:B------:R-:W-:Y:S02]  /*e250*/  ISETP.GE.AND P2, PT, R175, RZ, PT ;  /* 0x000000ffaf00720c */ /* 0x000fe40003f46270 */
[----:B------:R-:W-:Y:S02]  /*e260*/  ISETP.GE.AND P6, PT, R3, RZ, PT ;  /* 0x000000ff0300720c */ /* 0x000fe40003fc6270 */
[----:B------:R-:W-:Y:S02]  /*e270*/  @!P4 IADD3 R174, -R0, -0x10, RZ ;  /* 0xfffffff000aec810 */ /* 0x000fe40007ffe1ff */
[----:B------:R-:W-:Y:S02]  /*e280*/  ISETP.GE.AND P3, PT, R173, RZ, PT ;  /* 0x000000ffad00720c */ /* 0x000fe40003f66270 */
[----:B------:R-:W-:Y:S02]  /*e290*/  ISETP.GE.AND P5, PT, R176, RZ, PT ;  /* 0x000000ffb000720c */ /* 0x000fe40003fa6270 */
[----:B------:R-:W-:Y:S02]  /*e2a0*/  ISETP.GE.AND P4, PT, R2, RZ, PT ;  /* 0x000000ff0200720c */ /* 0x000fe40003f86270 */
[C---:B------:R-:W-:Y:S02]  /*e2b0*/  IADD3 R206, R0.reuse, 0x48, RZ ;  /* 0x0000004800ce7810 */ /* 0x040fe40007ffe0ff */
[C---:B------:R-:W-:Y:S02]  /*e2c0*/  IADD3 R205, R0.reuse, -0x8, RZ ;  /* 0xfffffff800cd7810 */ /* 0x040fe40007ffe0ff */
[C---:B------:R-:W-:Y:S02]  /*e2d0*/  IADD3 R204, R0.reuse, -0x9, RZ ;  /* 0xfffffff700cc7810 */ /* 0x040fe40007ffe0ff */
[C---:B------:R-:W-:Y:S02]  /*e2e0*/  @!P2 IADD3 R175, -R0.reuse, -0x7, RZ ;  /* 0xfffffff900afa810 */ /* 0x040fe40007ffe1ff */
[----:B------:R-:W-:Y:S02]  /*e2f0*/  @!P6 IADD3 R3, -R0, 0x1, RZ ;  /* 0x000000010003e810 */ /* 0x000fe40007ffe1ff */
[----:B------:R-:W-:Y:S02]  /*e300*/  ISETP.GE.AND P2, PT, R206, RZ, PT ;  /* 0x000000ffce00720c */ /* 0x000fe40003f46270 */
[C---:B------:R-:W-:Y:S02]  /*e310*/  @!P3 IADD3 R173, -R0.reuse, -0xf, RZ ;  /* 0xfffffff100adb810 */ /* 0x040fe40007ffe1ff */
[C---:B------:R-:W-:Y:S02]  /*e320*/  @!P5 IADD3 R176, -R0.reuse, -0x8, RZ ;  /* 0xfffffff800b0d810 */ /* 0x040fe40007ffe1ff */
[----:B------:R-:W-:Y:S02]  /*e330*/  ISETP.GE.AND P6, PT, R205, RZ, PT ;  /* 0x000000ffcd00720c */ /* 0x000fe40003fc6270 */
[----:B------:R-:W-:Y:S02]  /*e340*/  @!P4 IADD3 R2, -R0, 0x40, RZ ;  /* 0x000000400002c810 */ /* 0x000fe40007ffe1ff */
[----:B------:R-:W-:Y:S02]  /*e350*/  ISETP.GE.AND P5, PT, R204, RZ, PT ;  /* 0x000000ffcc00720c */ /* 0x000fe40003fa6270 */
[----:B------:R-:W-:Y:S02]  /*e360*/  I2FP.F32.S32 R175, R175 ;  /* 0x000000af00af7245 */ /* 0x000fe40000201400 */
[----:B------:R-:W-:Y:S02]  /*e370*/  I2FP.F32.S32 R174, R174 ;  /* 0x000000ae00ae7245 */ /* 0x000fe40000201400 */
[----:B------:R-:W-:Y:S01]  /*e380*/  I2FP.F32.S32 R173, R173 ;  /* 0x000000ad00ad7245 */ /* 0x000fe20000201400 */
[C---:B------:R-:W-:Y:S01]  /*e390*/  FFMA.FTZ R61, R175.reuse, -UR5, R61 ;  /* 0x80000005af3d7c23 */ /* 0x040fe2000801003d */
[----:B------:R-:W-:Y:S01]  /*e3a0*/  I2FP.F32.S32 R2, R2 ;  /* 0x0000000200027245 */ /* 0x000fe20000201400 */
[C---:B------:R-:W-:Y:S01]  /*e3b0*/  FFMA.FTZ R7, R175.reuse, -UR5, R7 ;  /* 0x80000005af077c23 */ /* 0x040fe20008010007 */
[----:B------:R-:W-:Y:S01]  /*e3c0*/  FFMA.FTZ R75, R175, -UR5, R75 ;  /* 0x80000005af4b7c23 */ /* 0x000fe2000801004b */
[----:B------:R-:W-:Y:S01]  /*e3d0*/  FFMA.FTZ R56, R174, -UR5, R56 ;  /* 0x80000005ae387c23 */ /* 0x000fe20008010038 */
[----:B------:R-:W-:Y:S01]  /*e3e0*/  IADD3 R175, R0, -0x11, RZ ;  /* 0xffffffef00af7810 */ /* 0x000fe20007ffe0ff */
[----:B------:R-:W-:Y:S01]  /*e3f0*/  FFMA.FTZ R62, R174, -UR5, R62 ;  /* 0x80000005ae3e7c23 */ /* 0x000fe2000801003e */
[C---:B------:R-:W-:Y:S01]  /*e400*/  FFMA.FTZ R57, R173.reuse, -UR5, R57 ;  /* 0x80000005ad397c23 */ /* 0x040fe20008010039 */
[----:B------:R-:W-:Y:S01]  /*e410*/  IADD3 R174, R0, -0x41, RZ ;  /* 0xffffffbf00ae7810 */ /* 0x000fe20007ffe0ff */
[----:B------:R-:W-:Y:S01]  /*e420*/  FFMA.FTZ R63, R173, -UR5, R63 ;  /* 0x80000005ad3f7c23 */ /* 0x000fe2000801003f */
[C---:B------:R-:W-:Y:S01]  /*e430*/  FFMA.FTZ R68, R2.reuse, -UR5, R68 ;  /* 0x8000000502447c23 */ /* 0x040fe20008010044 */
[----:B------:R-:W-:Y:S01]  /*e440*/  FFMA.FTZ R82, R2, -UR5, R82 ;  /* 0x8000000502527c23 */ /* 0x000fe20008010052 */
[C---:B------:R-:W-:Y:S02]  /*e450*/  IADD3 R173, R0.reuse, -0x48, RZ ;  /* 0xffffffb800ad7810 */ /* 0x040fe40007ffe0ff */
[C---:B------:R-:W-:Y:S02]  /*e460*/  IADD3 R2, R0.reuse, -0x49, RZ ;  /* 0xffffffb700027810 */ /* 0x040fe40007ffe0ff */
[C---:B------:R-:W-:Y:S02]  /*e470*/  @!P2 IADD3 R206, -R0.reuse, -0x48, RZ ;  /* 0xffffffb800cea810 */ /* 0x040fe40007ffe1ff */
[----:B------:R-:W-:Y:S02]  /*e480*/  ISETP.GE.AND P3, PT, R175, RZ, PT ;  /* 0x000000ffaf00720c */ /* 0x000fe40003f66270 */
[----:B------:R-:W-:Y:S02]  /*e490*/  @!P6 IADD3 R205, -R0, 0x8, RZ ;  /* 0x0000000800cde810 */ /* 0x000fe40007ffe1ff */
[----:B------:R-:W-:Y:S02]  /*e4a0*/  ISETP.GE.AND P2, PT, R174, RZ, PT ;  /* 0x000000ffae00720c */ /* 0x000fe40003f46270 */
[----:B------:R-:W-:Y:S02]  /*e4b0*/  @!P5 IADD3 R204, -R0, 0x9, RZ ;  /* 0x0000000900ccd810 */ /* 0x000fe40007ffe1ff */
[----:B------:R-:W-:Y:S02]  /*e4c0*/  ISETP.GE.AND P6, PT, R173, RZ, PT ;  /* 0x000000ffad00720c */ /* 0x000fe40003fc6270 */
[----:B------:R-:W-:Y:S02]  /*e4d0*/  ISETP.GE.AND P5, PT, R2, RZ, PT ;  /* 0x000000ff0200720c */ /* 0x000fe40003fa6270 */
[----:B------:R-:W-:Y:S02]  /*e4e0*/  I2FP.F32.S32 R206, R206 ;  /* 0x000000ce00ce7245 */ /* 0x000fe40000201400 */
[----:B------:R-:W-:Y:S02]  /*e4f0*/  I2FP.F32.S32 R176, R176 ;  /* 0x000000b000b07245 */ /* 0x000fe40000201400 */
[----:B------:R-:W-:Y:S01]  /*e500*/  @!P3 IADD3 R175, -R0, 0x11, RZ ;  /* 0x0000001100afb810 */ /* 0x000fe20007ffe1ff */
[----:B------:R-:W-:Y:S01]  /*e510*/  FFMA.FTZ R10, R206, -UR5, R10 ;  /* 0x80000005ce0a7c23 */ /* 0x000fe2000801000a */
[----:B------:R-:W-:Y:S01]  /*e520*/  @!P2 IADD3 R174, -R0, 0x41, RZ ;  /* 0x0000004100aea810 */ /* 0x000fe20007ffe1ff */
[C---:B------:R-:W-:Y:S01]  /*e530*/  FFMA.FTZ R60, R176.reuse, -UR5, R60 ;  /* 0x80000005b03c7c23 */ /* 0x040fe2000801003c */
[----:B------:R-:W-:Y:S01]  /*e540*/  I2FP.F32.S32 R206, R175 ;  /* 0x000000af00ce7245 */ /* 0x000fe20000201400 */
[----:B------:R-:W-:Y:S01]  /*e550*/  FFMA.FTZ R6, R176, -UR5, R6 ;  /* 0x80000005b0067c23 */ /* 0x000fe20008010006 */
[----:B------:R-:W-:Y:S01]  /*e560*/  @!P6 IADD3 R173, -R0, 0x48, RZ ;  /* 0x0000004800ade810 */ /* 0x000fe20007ffe1ff */
[----:B------:R-:W-:Y:S01]  /*e570*/  FFMA.FTZ R74, R176, -UR5, R74 ;  /* 0x80000005b04a7c23 */ /* 0x000fe2000801004a */
[----:B------:R-:W-:Y:S01]  /*e580*/  @!P5 IADD3 R2, -R0, 0x49, RZ ;  /* 0x000000490002d810 */ /* 0x000fe20007ffe1ff */
[C---:B------:R-:W-:Y:S01]  /*e590*/  FFMA.FTZ R89, R206.reuse, -UR5, R89 ;  /* 0x80000005ce597c23 */ /* 0x040fe20008010059 */
[----:B------:R-:W-:Y:S01]  /*e5a0*/  I2FP.F32.S32 R175, R174 ;  /* 0x000000ae00af7245 */ /* 0x000fe20000201400 */
[----:B------:R-:W-:Y:S01]  /*e5b0*/  FFMA.FTZ R21, R206, -UR5, R21 ;  /* 0x80000005ce157c23 */ /* 0x000fe20008010015 */
[----:B------:R-:W-:Y:S01]  /*e5c0*/  IADD3 R176, R0, -0x10, RZ ;  /* 0xfffffff000b07810 */ /* 0x000fe20007ffe0ff */
[----:B------:R-:W-:Y:S01]  /*e5d0*/  FFMA.FTZ R35, R206, -UR5, R35 ;  /* 0x80000005ce237c23 */ /* 0x000fe20008010023 */
[----:B------:R-:W-:Y:S01]  /*e5e0*/  I2FP.F32.S32 R174, R173 ;  /* 0x000000ad00ae7245 */ /* 0x000fe20000201400 */
[C---:B------:R-:W-:Y:S01]  /*e5f0*/  FFMA.FTZ R83, R175.reuse, -UR5, R83 ;  /* 0x80000005af537c23 */ /* 0x040fe20008010053 */
[----:B------:R-:W-:Y:S01]  /*e600*/  I2FP.F32.S32 R173, R2 ;  /* 0x0000000200ad7245 */ /* 0x000fe20000201400 */
[----:B------:R-:W-:Y:S01]  /*e610*/  FFMA.FTZ R69, R175, -UR5, R69 ;  /* 0x80000005af457c23 */ /* 0x000fe20008010045 */
[----:B------:R-:W-:Y:S01]  /*e620*/  IADD3 R2, R0, -0x50, RZ ;  /* 0xffffffb000027810 */ /* 0x000fe20007ffe0ff */
[----:B------:R-:W-:Y:S01]  /*e630*/  FFMA.FTZ R86, R174, -UR5, R86 ;  /* 0x80000005ae567c23 */ /* 0x000fe20008010056 */
[----:B------:R-:W-:Y:S01]  /*e640*/  ISETP.GE.AND P4, PT, R176, RZ, PT ;  /* 0x000000ffb000720c */ /* 0x000fe20003f86270 */
[----:B------:R-:W-:Y:S01]  /*e650*/  FFMA.FTZ R80, R174, -UR5, R80 ;  /* 0x80000005ae507c23 */ /* 0x000fe20008010050 */
[----:B------:R-:W-:Y:S01]  /*e660*/  ISETP.GE.AND P2, PT, R2, RZ, PT ;  /* 0x000000ff0200720c */ /* 0x000fe20003f46270 */
[C---:B------:R-:W-:Y:S01]  /*e670*/  FFMA.FTZ R87, R173.reuse, -UR5, R87 ;  /* 0x80000005ad577c23 */ /* 0x040fe20008010057 */
[----:B------:R-:W-:Y:S01]  /*e680*/  I2FP.F32.S32 R205, R205 ;  /* 0x000000cd00cd7245 */ /* 0x000fe20000201400 */
[----:B------:R-:W-:Y:S01]  /*e690*/  FFMA.FTZ R81, R173, -UR5, R81 ;  /* 0x80000005ad517c23 */ /* 0x000fe20008010051 */
[----:B------:R-:W-:Y:S01]  /*e6a0*/  IADD3 R174, R0, -0x58, RZ ;  /* 0xffffffa800ae7810 */ /* 0x000fe20007ffe0ff */
[----:B------:R-:W-:Y:S01]  /*e6b0*/  FFMA.FTZ R95, R206, -UR5, R95 ;  /* 0x80000005ce5f7c23 */ /* 0x000fe2000801005f */
[----:B------:R-:W-:Y:S01]  /*e6c0*/  I2FP.F32.S32 R204, R204 ;  /* 0x000000cc00cc7245 */ /* 0x000fe20000201400 */
[C---:B------:R-:W-:Y:S01]  /*e6d0*/  FFMA.FTZ R22, R205.reuse, -UR5, R22 ;  /* 0x80000005cd167c23 */ /* 0x040fe20008010016 */
[C---:B------:R-:W-:Y:S01]  /*e6e0*/  FFMA.FTZ R76, R205.reuse, -UR5, R76 ;  /* 0x80000005cd4c7c23 */ /* 0x040fe2000801004c */
[C---:B------:R-:W-:Y:S01]  /*e6f0*/  FFMA.FTZ R16, R205.reuse, -UR5, R16 ;  /* 0x80000005cd107c23 */ /* 0x040fe20008010010 */
[----:B------:R-:W-:Y:S01]  /*e700*/  FFMA.FTZ R90, R205, -UR5, R90 ;  /* 0x80000005cd5a7c23 */ /* 0x000fe2000801005a */
[----:B------:R-:W-:Y:S01]  /*e710*/  IADD3 R205, R0, -0x18, RZ ;  /* 0xffffffe800cd7810 */ /* 0x000fe20007ffe0ff */
[----:B------:R-:W-:Y:S01]  /*e720*/  FFMA.FTZ R23, R204, -UR5, R23 ;  /* 0x80000005cc177c23 */ /* 0x000fe20008010017 */
[----:B------:R-:W-:Y:S01]  /*e730*/  @!P4 IADD3 R176, -R0, 0x10, RZ ;  /* 0x0000001000b0c810 */ /* 0x000fe20007ffe1ff */
[C---:B------:R-:W-:Y:S01]  /*e740*/  FFMA.FTZ R77, R204.reuse, -UR5, R77 ;  /* 0x80000005cc4d7c23 */ /* 0x040fe2000801004d */
[----:B------:R-:W-:Y:S01]  /*e750*/  ISETP.GE.AND P4, PT, R205, RZ, PT ;  /* 0x000000ffcd00720c */ /* 0x000fe20003f86270 */
[----:B------:R-:W-:Y:S01]  /*e760*/  FFMA.FTZ R17, R204, -UR5, R17 ;  /* 0x80000005cc117c23 */ /* 0x000fe20008010011 */
[----:B------:R-:W-:Y:S01]  /*e770*/  @!P2 IADD3 R2, -R0, 0x50, RZ ;  /* 0x000000500002a810 */ /* 0x000fe20007ffe1ff */
[----:B------:R-:W-:Y:S01]  /*e780*/  FFMA.FTZ R91, R204, -UR5, R91 ;  /* 0x80000005cc5b7c23 */ /* 0x000fe2000801005b */
[----:B------:R-:W-:Y:S02]  /*e790*/  ISETP.GE.AND P2, PT, R174, RZ, PT ;  /* 0x000000ffae00720c */ /* 0x000fe40003f46270 */
[C---:B------:R-:W-:Y:S02]  /*e7a0*/  IADD3 R175, R0.reuse, -0x51, RZ ;  /* 0xffffffaf00af7810 */ /* 0x040fe40007ffe0ff */
[C---:B------:R-:W-:Y:S02]  /*e7b0*/  IADD3 R204, R0.reuse, -0x19, RZ ;  /* 0xffffffe700cc7810 */ /* 0x040fe40007ffe0ff */
[----:B------:R-:W-:Y:S02]  /*e7c0*/  ISETP.GE.AND P3, PT, R175, RZ, PT ;  /* 0x000000ffaf00720c */ /* 0x000fe40003f66270 */
[C---:B------:R-:W-:Y:S02]  /*e7d0*/  IADD3 R173, R0.reuse, -0x21, RZ ;  /* 0xffffffdf00ad7810 */ /* 0x040fe40007ffe0ff */
[----:B------:R-:W-:Y:S02]  /*e7e0*/  I2FP.F32.S32 R2, R2 ;  /* 0x0000000200027245 */ /* 0x000fe40000201400 */
[----:B------:R-:W-:Y:S02]  /*e7f0*/  @!P4 IADD3 R205, -R0, 0x18, RZ ;  /* 0x0000001800cdc810 */ /* 0x000fe40007ffe1ff */
[----:B------:R-:W-:Y:S01]  /*e800*/  ISETP.GE.AND P6, PT, R204, RZ, PT ;  /* 0x000000ffcc00720c */ /* 0x000fe20003fc6270 */
[C---:B------:R-:W-:Y:S01]  /*e810*/  FFMA.FTZ R98, R2.reuse, -UR5, R98 ;  /* 0x8000000502627c23 */ /* 0x040fe20008010062 */
[----:B------:R-:W-:Y:S01]  /*e820*/  ISETP.GE.AND P4, PT, R173, RZ, PT ;  /* 0x000000ffad00720c */ /* 0x000fe20003f86270 */
[----:B------:R-:W-:Y:S01]  /*e830*/  FFMA.FTZ R84, R2, -UR5, R84 ;  /* 0x8000000502547c23 */ /* 0x000fe20008010054 */
[C---:B------:R-:W-:Y:S02]  /*e840*/  @!P2 IADD3 R174, -R0.reuse, 0x58, RZ ;  /* 0x0000005800aea810 */ /* 0x040fe40007ffe1ff */
[C---:B------:R-:W-:Y:S02]  /*e850*/  IADD3 R2, R0.reuse, -0x59, RZ ;  /* 0xffffffa700027810 */ /* 0x040fe40007ffe0ff */
[----:B------:R-:W-:Y:S02]  /*e860*/  I2FP.F32.S32 R174, R174 ;  /* 0x000000ae00ae7245 */ /* 0x000fe40000201400 */
[----:B------:R-:W-:Y:S02]  /*e870*/  @!P3 IADD3 R175, -R0, 0x51, RZ ;  /* 0x0000005100afb810 */ /* 0x000fe40007ffe1ff */
[----:B------:R-:W-:Y:S01]  /*e880*/  ISETP.GE.AND P3, PT, R2, RZ, PT ;  /* 0x000000ff0200720c */ /* 0x000fe20003f66270 */
[C---:B------:R-:W-:Y:S01]  /*e890*/  FFMA.FTZ R96, R174.reuse, -UR5, R96 ;  /* 0x80000005ae607c23 */ /* 0x040fe20008010060 */
[----:B------:R-:W-:Y:S01]  /*e8a0*/  I2FP.F32.S32 R3, R3 ;  /* 0x0000000300037245 */ /* 0x000fe20000201400 */
[----:B------:R-:W-:Y:S01]  /*e8b0*/  FFMA.FTZ R102, R174, -UR5, R102 ;  /* 0x80000005ae667c23 */ /* 0x000fe20008010066 */
[C---:B------:R-:W-:Y:S02]  /*e8c0*/  IADD3 R174, R0.reuse, -0x61, RZ ;  /* 0xffffff9f00ae7810 */ /* 0x040fe40007ffe0ff */
[C---:B------:R-:W-:Y:S01]  /*e8d0*/  @!P6 IADD3 R204, -R0.reuse, 0x19, RZ ;  /* 0x0000001900cce810 */ /* 0x040fe20007ffe1ff */
[C---:B------:R-:W-:Y:S01]  /*e8e0*/  FFMA.FTZ R73, R3.reuse, -UR5, R73 ;  /* 0x8000000503497c23 */ /* 0x040fe20008010049 */
[----:B------:R-:W-:Y:S01]  /*e8f0*/  @!P4 IADD3 R173, -R0, 0x21, RZ ;  /* 0x0000002100adc810 */ /* 0x000fe20007ffe1ff */
[C---:B------:R-:W-:Y:S01]  /*e900*/  FFMA.FTZ R19, R3.reuse, -UR5, R19 ;  /* 0x8000000503137c23 */ /* 0x040fe20008010013 */
[C---:B------:R-:W-:Y:S01]  /*e910*/  FFMA.FTZ R5, R3.reuse, -UR5, R5 ;  /* 0x8000000503057c23 */ /* 0x040fe20008010005 */
[----:B------:R-:W-:Y:S01]  /*e920*/  FFMA.FTZ R79, R3, -UR5, R79 ;  /* 0x80000005034f7c23 */ /* 0x000fe2000801004f */
[----:B------:R-:W-:Y:S02]  /*e930*/  IABS R3, R0 ;  /* 0x0000000000037213 */ /* 0x000fe40000000000 */
[----:B------:R-:W-:Y:S02]  /*e940*/  ISETP.GE.AND P4, PT, R174, RZ, PT ;  /* 0x000000ffae00720c */ /* 0x000fe40003f86270 */
[----:B------:R-:W-:Y:S02]  /*e950*/  I2FP.F32.S32 R206, R204 ;  /* 0x000000cc00ce7245 */ /* 0x000fe40000201400 */
[----:B------:R-:W-:Y:S02]  /*e960*/  I2FP.F32.S32 R204, R173 ;  /* 0x000000ad00cc7245 */ /* 0x000fe40000201400 */
        /* <DEDUP_REMOVED lines=8> */
[----:B------:R-:W-:Y:S01]  /*e9f0*/  @!P3 IADD3 R2, -R0, 0x59, RZ ;  /* 0x000000590002b810 */ /* 0x000fe20007ffe1ff */
[C---:B------:R-:W-:Y:S01]  /*ea00*/  FFMA.FTZ R34, R176.reuse, -UR5, R34 ;  /* 0x80000005b0227c23 */ /* 0x040fe20008010022 */
[----:B------:R-:W-:Y:S01]  /*ea10*/  ISETP.GE.AND P3, PT, R173, RZ, PT ;  /* 0x000000ffad00720c */ /* 0x000fe20003f66270 */
[----:B------:R-:W-:Y:S01]  /*ea20*/  FFMA.FTZ R94, R176, -UR5, R94 ;  /* 0x80000005b05e7c23 */ /* 0x000fe2000801005e */
[C---:B------:R-:W-:Y:S01]  /*ea30*/  FFMA.FTZ R18, R3.reuse, -UR5, R18 ;  /* 0x8000000503127c23 */ /* 0x040fe20008010012 */
[C---:B------:R-:W-:Y:S01]  /*ea40*/  FFMA.FTZ R72, R3.reuse, -UR5, R72 ;  /* 0x8000000503487c23 */ /* 0x040fe20008010048 */
[C---:B------:R-:W-:Y:S01]  /*ea50*/  FFMA.FTZ R4, R3.reuse, -UR5, R4 ;  /* 0x8000000503047c23 */ /* 0x040fe20008010004 */
[C---:B------:R-:W-:Y:S01]  /*ea60*/  IADD3 R176, R0.reuse, -0x20, RZ ;  /* 0xffffffe000b07810 */ /* 0x040fe20007ffe0ff */
[----:B------:R-:W-:Y:S01]  /*ea70*/  FFMA.FTZ R78, R3, -UR5, R78 ;  /* 0x80000005034e7c23 */ /* 0x000fe2000801004e */
[C---:B------:R-:W-:Y:S01]  /*ea80*/  IADD3 R3, R0.reuse, -0x28, RZ ;  /* 0xffffffd800037810 */ /* 0x040fe20007ffe0ff */
[C---:B------:R-:W-:Y:S01]  /*ea90*/  FFMA.FTZ R99, R175.reuse, -UR5, R99 ;  /* 0x80000005af637c23 */ /* 0x040fe20008010063 */
[----:B------:R-:W-:Y:S01]  /*eaa0*/  FFMA.FTZ R85, R175, -UR5, R85 ;  /* 0x80000005af557c23 */ /* 0x000fe20008010055 */
[----:B------:R-:W-:Y:S01]  /*eab0*/  IADD3 R175, R0, -0x60, RZ ;  /* 0xffffffa000af7810 */ /* 0x000fe20007ffe0ff */
[----:B------:R-:W-:Y:S01]  /*eac0*/  FFMA.FTZ R51, R204, -UR5, R51 ;  /* 0x80000005cc337c23 */ /* 0x000fe20008010033 */
[----:B------:R-:W-:Y:S01]  /*ead0*/  @!P4 IADD3 R174, -R0, 0x61, RZ ;  /* 0x0000006100aec810 */ /* 0x000fe20007ffe1ff */
[----:B------:R-:W-:Y:S01]  /*eae0*/  FFMA.FTZ R37, R204, -UR5, R37 ;  /* 0x80000005cc257c23 */ /* 0x000fe20008010025 */
[----:B------:R-:W-:Y:S01]  /*eaf0*/  ISETP.GE.AND P5, PT, R176, RZ, PT ;  /* 0x000000ffb000720c */ /* 0x000fe20003fa6270 */
[----:B------:R-:W-:Y:S01]  /*eb00*/  FFMA.FTZ R111, R204, -UR5, R111 ;  /* 0x80000005cc6f7c23 */ /* 0x000fe2000801006f */
[----:B------:R-:W-:Y:S01]  /*eb10*/  ISETP.GE.AND P4, PT, R3, RZ, PT ;  /* 0x000000ff0300720c */ /* 0x000fe20003f86270 */
[C---:B------:R-:W-:Y:S01]  /*eb20*/  FFMA.FTZ R39, R206.reuse, -UR5, R39 ;  /* 0x80000005ce277c23 */ /* 0x040fe20008010027 */
[----:B------:R-:W-:Y:S01]  /*eb30*/  ISETP.GE.AND P2, PT, R175, RZ, PT ;  /* 0x000000ffaf00720c */ /* 0x000fe20003f46270 */
[C---:B------:R-:W-:Y:S01]  /*eb40*/  FFMA.FTZ R33, R206.reuse, -UR5, R33 ;  /* 0x80000005ce217c23 */ /* 0x040fe20008010021 */
[----:B------:R-:W-:Y:S01]  /*eb50*/  I2FP.F32.S32 R2, R2 ;  /* 0x0000000200027245 */ /* 0x000fe20000201400 */
[----:B------:R-:W-:Y:S01]  /*eb60*/  FFMA.FTZ R107, R206, -UR5, R107 ;  /* 0x80000005ce6b7c23 */ /* 0x000fe2000801006b */
[C---:B------:R-:W-:Y:S02]  /*eb70*/  @!P3 IADD3 R173, -R0.reuse, 0x68, RZ ;  /* 0x0000006800adb810 */ /* 0x040fe40007ffe1ff */
[----:B------:R-:W-:Y:S01]  /*eb80*/  IADD3 R204, R0, -0x29, RZ ;  /* 0xffffffd700cc7810 */ /* 0x000fe20007ffe0ff */
[C---:B------:R-:W-:Y:S01]  /*eb90*/  FFMA.FTZ R103, R2.reuse, -UR5, R103 ;  /* 0x8000000502677c23 */ /* 0x040fe20008010067 */
[----:B------:R-:W-:Y:S01]  /*eba0*/  I2FP.F32.S32 R173, R173 ;  /* 0x000000ad00ad7245 */ /* 0x000fe20000201400 */
[----:B------:R-:W-:Y:S01]  /*ebb0*/  FFMA.FTZ R97, R2, -UR5, R97 ;  /* 0x8000000502617c23 */ /* 0x000fe20008010061 */
[C---:B------:R-:W-:Y:S02]  /*ebc0*/  @!P5 IADD3 R176, -R0.reuse, 0x20, RZ ;  /* 0x0000002000b0d810 */ /* 0x040fe40007ffe1ff */
[C---:B------:R-:W-:Y:S01]  /*ebd0*/  IADD3 R2, R0.reuse, -0x69, RZ ;  /* 0xffffff9700027810 */ /* 0x040fe20007ffe0ff */
[C---:B------:R-:W-:Y:S01]  /*ebe0*/  FFMA.FTZ R118, R173.reuse, -UR5, R118 ;  /* 0x80000005ad767c23 */ /* 0x040fe20008010076 */
[----:B------:R-:W-:Y:S01]  /*ebf0*/  @!P4 IADD3 R3, -R0, 0x28, RZ ;  /* 0x000000280003c810 */ /* 0x000fe20007ffe1ff */
[----:B------:R-:W-:Y:S01]  /*ec00*/  FFMA.FTZ R112, R173, -UR5, R112 ;  /* 0x80000005ad707c23 */ /* 0x000fe20008010070 */
[----:B------:R-:W-:Y:S02]  /*ec10*/  ISETP.GE.AND P5, PT, R204, RZ, PT ;  /* 0x000000ffcc00720c */ /* 0x000fe40003fa6270 */
[C---:B------:R-:W-:Y:S02]  /*ec20*/  @!P2 IADD3 R175, -R0.reuse, 0x60, RZ ;  /* 0x0000006000afa810 */ /* 0x040fe40007ffe1ff */
[----:B------:R-:W-:Y:S02]  /*ec30*/  IADD3 R173, R0, -0x39, RZ ;  /* 0xffffffc700ad7810 */ /* 0x000fe40007ffe0ff */
[----:B------:R-:W-:Y:S02]  /*ec40*/  ISETP.GE.AND P2, PT, R2, RZ, PT ;  /* 0x000000ff0200720c */ /* 0x000fe40003f46270 */
[----:B------:R-:W-:Y:S02]  /*ec50*/  I2FP.F32.S32 R3, R3 ;  /* 0x0000000300037245 */ /* 0x000fe40000201400 */
[----:B------:R-:W-:Y:S02]  /*ec60*/  I2FP.F32.S32 R176, R176 ;  /* 0x000000b000b07245 */ /* 0x000fe40000201400 */
[----:B------:R-:W-:Y:S01]  /*ec70*/  I2FP.F32.S32 R205, R205 ;  /* 0x000000cd00cd7245 */ /* 0x000fe20000201400 */
[C---:B------:R-:W-:Y:S01]  /*ec80*/  FFMA.FTZ R54, R3.reuse, -UR5, R54 ;  /* 0x8000000503367c23 */ /* 0x040fe20008010036 */
[----:B------:R-:W-:Y:S01]  /*ec90*/  I2FP.F32.S32 R175, R175 ;  /* 0x000000af00af7245 */ /* 0x000fe20000201400 */
[----:B------:R-:W-:Y:S01]  /*eca0*/  FFMA.FTZ R108, R3, -UR5, R108 ;  /* 0x80000005036c7c23 */ /* 0x000fe2000801006c */
[----:B------:R-:W-:Y:S01]  /*ecb0*/  ISETP.GE.AND P6, PT, R173, RZ, PT ;  /* 0x000000ffad00720c */ /* 0x000fe20003fc6270 */
[C---:B------:R-:W-:Y:S01]  /*ecc0*/  FFMA.FTZ R48, R3.reuse, -UR5, R48 ;  /* 0x8000000503307c23 */ /* 0x040fe20008010030 */
[----:B------:R-:W-:Y:S01]  /*ecd0*/  FFMA.FTZ R122, R3, -UR5, R122 ;  /* 0x80000005037a7c23 */ /* 0x000fe2000801007a */
[----:B------:R-:W-:Y:S01]  /*ece0*/  IADD3 R3, R0, -0x70, RZ ;  /* 0xffffff9000037810 */ /* 0x000fe20007ffe0ff */
[C---:B------:R-:W-:Y:S01]  /*ecf0*/  FFMA.FTZ R104, R176.reuse, -UR5, R104 ;  /* 0x80000005b0687c23 */ /* 0x040fe20008010068 */
[C---:B------:R-:W-:Y:S01]  /*ed00*/  FFMA.FTZ R36, R176.reuse, -UR5, R36 ;  /* 0x80000005b0247c23 */ /* 0x040fe20008010024 */
[C---:B------:R-:W-:Y:S01]  /*ed10*/  FFMA.FTZ R50, R176.reuse, -UR5, R50 ;  /* 0x80000005b0327c23 */ /* 0x040fe20008010032 */
[----:B------:R-:W-:Y:S01]  /*ed20*/  FFMA.FTZ R110, R176, -UR5, R110 ;  /* 0x80000005b06e7c23 */ /* 0x000fe2000801006e */
[C---:B------:R-:W-:Y:S01]  /*ed30*/  FFMA.FTZ R92, R205.reuse, -UR5, R92 ;  /* 0x80000005cd5c7c23 */ /* 0x040fe2000801005c */
[C---:B------:R-:W-:Y:S01]  /*ed40*/  FFMA.FTZ R38, R205.reuse, -UR5, R38 ;  /* 0x80000005cd267c23 */ /* 0x040fe20008010026 */
[C---:B------:R-:W-:Y:S01]  /*ed50*/  IADD3 R176, R0.reuse, -0x30, RZ ;  /* 0xffffffd000b07810 */ /* 0x040fe20007ffe0ff */
[C---:B------:R-:W-:Y:S01]  /*ed60*/  FFMA.FTZ R32, R205.reuse, -UR5, R32 ;  /* 0x80000005cd207c23 */ /* 0x040fe20008010020 */
[----:B------:R-:W-:Y:S01]  /*ed70*/  FFMA.FTZ R106, R205, -UR5, R106 ;  /* 0x80000005cd6a7c23 */ /* 0x000fe2000801006a */
[C---:B------:R-:W-:Y:S01]  /*ed80*/  FFMA.FTZ R100, R175.reuse, -UR5, R100 ;  /* 0x80000005af647c23 */ /* 0x040fe20008010064 */
[----:B------:R-:W-:Y:S01]  /*ed90*/  FFMA.FTZ R114, R175, -UR5, R114 ;  /* 0x80000005af727c23 */ /* 0x000fe20008010072 */
[C---:B------:R-:W-:Y:S02]  /*eda0*/  IADD3 R175, R0.reuse, -0x31, RZ ;  /* 0xffffffcf00af7810 */ /* 0x040fe40007ffe0ff */
[C---:B------:R-:W-:Y:S02]  /*edb0*/  IADD3 R205, R0.reuse, -0x38, RZ ;  /* 0xffffffc800cd7810 */ /* 0x040fe40007ffe0ff */
[C---:B------:R-:W-:Y:S02]  /*edc0*/  @!P5 IADD3 R204, -R0.reuse, 0x29, RZ ;  /* 0x0000002900ccd810 */ /* 0x040fe40007ffe1ff */
[----:B------:R-:W-:Y:S02]  /*edd0*/  ISETP.GE.AND P5, PT, R3, RZ, PT ;  /* 0x000000ff0300720c */ /* 0x000fe40003fa6270 */
[----:B------:R-:W-:Y:S02]  /*ede0*/  @!P2 IADD3 R2, -R0, 0x69, RZ ;  /* 0x000000690002a810 */ /* 0x000fe40007ffe1ff */
[----:B------:R-:W-:Y:S02]  /*edf0*/  ISETP.GE.AND P4, PT, R176, RZ, PT ;  /* 0x000000ffb000720c */ /* 0x000fe40003f86270 */
[----:B------:R-:W-:Y:S02]  /*ee00*/  ISETP.GE.AND P3, PT, R175, RZ, PT ;  /* 0x000000ffaf00720c */ /* 0x000fe40003f66270 */
[----:B------:R-:W-:Y:S02]  /*ee10*/  ISETP.GE.AND P2, PT, R205, RZ, PT ;  /* 0x000000ffcd00720c */ /* 0x000fe40003f46270 */
[----:B------:R-:W-:Y:S02]  /*ee20*/  I2FP.F32.S32 R2, R2 ;  /* 0x0000000200027245 */ /* 0x000fe40000201400 */
[----:B------:R-:W-:Y:S02]  /*ee30*/  @!P6 IADD3 R173, -R0, 0x39, RZ ;  /* 0x0000003900ade810 */ /* 0x000fe40007ffe1ff */
[----:B------:R-:W-:Y:S01]  /*ee40*/  I2FP.F32.S32 R174, R174 ;  /* 0x000000ae00ae7245 */ /* 0x000fe20000201400 */
[C---:B------:R-:W-:Y:S01]  /*ee50*/  FFMA.FTZ R119, R2.reuse, -UR5, R119 ;  /* 0x8000000502777c23 */ /* 0x040fe20008010077 */
[----:B------:R-:W-:Y:S01]  /*ee60*/  I2FP.F32.S32 R207, R173 ;  /* 0x000000ad00cf7245 */ /* 0x000fe20000201400 */
[----:B------:R-:W-:Y:S01]  /*ee70*/  FFMA.FTZ R113, R2, -UR5, R113 ;  /* 0x8000000502717c23 */ /* 0x000fe20008010071 */
[----:B------:R-:W-:Y:S01]  /*ee80*/  FMNMX.FTZ R173, R6, R172, !PT ;  /* 0x000000ac06ad7209 */ /* 0x000fe20007810000 */
[----:B------:R-:W-:Y:S01]  /*ee90*/  FFMA.FTZ R101, R174, -UR5, R101 ;  /* 0x80000005ae657c23 */ /* 0x000fe20008010065 */
[----:B------:R-:W-:Y:S01]  /*eea0*/  IADD3 R2, R0, -0x71, RZ ;  /* 0xffffff8f00027810 */ /* 0x000fe20007ffe0ff */
[----:B------:R-:W-:Y:S01]  /*eeb0*/  FFMA.FTZ R115, R174, -UR5, R115 ;  /* 0x80000005ae737c23 */ /* 0x000fe20008010073 */
[C---:B------:R-:W-:Y:S01]  /*eec0*/  IADD3 R174, R0.reuse, -0x78, RZ ;  /* 0xffffff8800ae7810 */ /* 0x040fe20007ffe0ff */
[C---:B------:R-:W-:Y:S01]  /*eed0*/  FFMA.FTZ R71, R207.reuse, -UR5, R71 ;  /* 0x80000005cf477c23 */ /* 0x040fe20008010047 */
[C---:B------:R-:W-:Y:S01]  /*eee0*/  IADD3 R206, R0.reuse, -0x79, RZ ;  /* 0xffffff8700ce7810 */ /* 0x040fe20007ffe0ff */
[C---:B------:R-:W-:Y:S01]  /*eef0*/  FFMA.FTZ R65, R207.reuse, -UR5, R65 ;  /* 0x80000005cf417c23 */ /* 0x040fe20008010041 */
[C---:B------:R-:W-:Y:S01]  /*ef00*/  @!P5 IADD3 R3, -R0.reuse, 0x70, RZ ;  /* 0x000000700003d810 */ /* 0x040fe20007ffe1ff */
[----:B------:R-:W-:Y:S01]  /*ef10*/  FFMA.FTZ R125, R207, -UR5, R125 ;  /* 0x80000005cf7d7c23 */ /* 0x000fe2000801007d */
[----:B------:R-:W-:Y:S02]  /*ef20*/  FMNMX.FTZ R173, R7, R173, !PT ;  /* 0x000000ad07ad7209 */ /* 0x000fe40007810000 */
[C---:B------:R-:W-:Y:S02]  /*ef30*/  @!P4 IADD3 R176, -R0.reuse, 0x30, RZ ;  /* 0x0000003000b0c810 */ /* 0x040fe40007ffe1ff */
[C---:B------:R-:W-:Y:S02]  /*ef40*/  @!P3 IADD3 R175, -R0.reuse, 0x31, RZ ;  /* 0x0000003100afb810 */ /* 0x040fe40007ffe1ff */
[----:B------:R-:W-:Y:S02]  /*ef50*/  @!P2 IADD3 R205, -R0, 0x38, RZ ;  /* 0x0000003800cda810 */ /* 0x000fe40007ffe1ff */
[----:B------:R-:W-:Y:S02]  /*ef60*/  ISETP.GE.AND P4, PT, R2, RZ, PT ;  /* 0x000000ff0200720c */ /* 0x000fe40003f86270 */
[----:B------:R-:W-:Y:S02]  /*ef70*/  ISETP.GE.AND P2, PT, R206, RZ, PT ;  /* 0x000000ffce00720c */ /* 0x000fe40003f46270 */
[----:B------:R-:W-:Y:S02]  /*ef80*/  I2FP.F32.S32 R3, R3 ;  /* 0x0000000300037245 */ /* 0x000fe40000201400 */
[----:B------:R-:W-:Y:S02]  /*ef90*/  ISETP.GE.AND P3, PT, R174, RZ, PT ;  /* 0x000000ffae00720c */ /* 0x000fe40003f66270 */
[----:B------:R-:W-:Y:S01]  /*efa0*/  FMNMX.FTZ R173, R18, R173, !PT ;  /* 0x000000ad12ad7209 */ /* 0x000fe20007810000 */
[C---:B------:R-:W-:Y:S01]  /*efb0*/  FFMA.FTZ R116, R3.reuse, -UR5, R116 ;  /* 0x8000000503747c23 */ /* 0x040fe20008010074 */
[----:B------:R-:W-:Y:S01]  /*efc0*/  FFMA.FTZ R130, R3, -UR5, R130 ;  /* 0x8000000503827c23 */ /* 0x000fe20008010082 */
[----:B------:R-:W-:Y:S02]  /*efd0*/  I2FP.F32.S32 R176, R176 ;  /* 0x000000b000b07245 */ /* 0x000fe40000201400 */
[----:B------:R-:W-:Y:S02]  /*efe0*/  FMNMX.FTZ R3, R19, R173, !PT ;  /* 0x000000ad13037209 */ /* 0x000fe40007810000 */
[----:B------:R-:W-:Y:S01]  /*eff0*/  @!P4 IADD3 R2, -R0, 0x71, RZ ;  /* 0x000000710002c810 */ /* 0x000fe20007ffe1ff */
[----:B------:R-:W-:Y:S01]  /*f000*/  FFMA.FTZ R52, R176, -UR5, R52 ;  /* 0x80000005b0347c23 */ /* 0x000fe20008010034 */
[----:B------:R-:W-:Y:S01]  /*f010*/  FMNMX.FTZ R3, R22, R3, !PT ;  /* 0x0000000316037209 */ /* 0x000fe20007810000 */
[----:B------:R-:W-:Y:S01]  /*f020*/  FFMA.FTZ R120, R176, -UR5, R120 ;  /* 0x80000005b0787c23 */ /* 0x000fe20008010078 */
[----:B------:R-:W-:Y:S01]  /*f030*/  @!P3 IADD3 R174, -R0, 0x78, RZ ;  /* 0x0000007800aeb810 */ /* 0x000fe20007ffe1ff */
[----:B------:R-:W-:Y:S01]  /*f040*/  FFMA.FTZ R66, R176, -UR5, R66 ;  /* 0x80000005b0427c23 */ /* 0x000fe20008010042 */
[----:B------:R-:W-:Y:S01]  /*f050*/  @!P2 IADD3 R206, -R0, 0x79, RZ ;  /* 0x0000007900cea810 */ /* 0x000fe20007ffe1ff */
[----:B------:R-:W-:Y:S01]  /*f060*/  FFMA.FTZ R126, R176, -UR5, R126 ;  /* 0x80000005b07e7c23 */ /* 0x000fe2000801007e */
[----:B------:R-:W-:Y:S02]  /*f070*/  FMNMX.FTZ R3, R23, R3, !PT ;  /* 0x0000000317037209 */ /* 0x000fe40007810000 */
[----:B------:R-:W-:Y:S02]  /*f080*/  I2FP.F32.S32 R0, R175 ;  /* 0x000000af00007245 */ /* 0x000fe40000201400 */
[----:B------:R-:W-:Y:S02]  /*f090*/  I2FP.F32.S32 R2, R2 ;  /* 0x0000000200027245 */ /* 0x000fe40000201400 */
[----:B------:R-:W-:Y:S01]  /*f0a0*/  FMNMX.FTZ R176, R34, R3, !PT ;  /* 0x0000000322b07209 */ /* 0x000fe20007810000 */
[C---:B------:R-:W-:Y:S01]  /*f0b0*/  FFMA.FTZ R121, R0.reuse, -UR5, R121 ;  /* 0x8000000500797c23 */ /* 0x040fe20008010079 */
[C---:B------:R-:W-:Y:S01]  /*f0c0*/  FFMA.FTZ R53, R0.reuse, -UR5, R53 ;  /* 0x8000000500357c23 */ /* 0x040fe20008010035 */
[C---:B------:R-:W-:Y:S01]  /*f0d0*/  FFMA.FTZ R67, R0.reuse, -UR5, R67 ;  /* 0x8000000500437c23 */ /* 0x040fe20008010043 */
[----:B------:R-:W-:Y:S01]  /*f0e0*/  FFMA.FTZ R127, R0, -UR5, R127 ;  /* 0x80000005007f7c23 */ /* 0x000fe2000801007f */
[----:B------:R-:W-:Y:S01]  /*f0f0*/  FMNMX.FTZ R173, R4, R178, !PT ;  /* 0x000000b204ad7209 */ /* 0x000fe20007810000 */
[----:B------:R-:W-:Y:S01]  /*f100*/  FFMA.FTZ R117, R2, -UR5, R117 ;  /* 0x8000000502757c23 */ /* 0x000fe20008010075 */
[----:B------:R-:W-:Y:S01]  /*f110*/  FMNMX.FTZ R0, R10, R177, !PT ;  /* 0x000000b10a007209 */ /* 0x000fe20007810000 */
[----:B------:R-:W-:Y:S01]  /*f120*/  FFMA.FTZ R131, R2, -UR5, R131 ;  /* 0x8000000502837c23 */ /* 0x000fe20008010083 */
        /* <DEDUP_REMOVED lines=15> */
[----:B------:R-:W-:Y:S02]  /*f220*/  I2FP.F32.S32 R204, R204 ;  /* 0x000000cc00cc7245 */ /* 0x000fe40000201400 */
[----:B------:R-:W-:Y:S02]  /*f230*/  FMNMX.FTZ R0, R26, R0, !PT ;  /* 0x000000001a007209 */ /* 0x000fe40007810000 */
[----:B------:R-:W-:Y:S01]  /*f240*/  FMNMX.FTZ R2, R24, R2, !PT ;  /* 0x0000000218027209 */ /* 0x000fe20007810000 */
[C---:B------:R-:W-:Y:S01]  /*f250*/  FFMA.FTZ R55, R204.reuse, -UR5, R55 ;  /* 0x80000005cc377c23 */ /* 0x040fe20008010037 */
[----:B------:R-:W-:Y:S01]  /*f260*/  FMNMX.FTZ R176, R51, R176, !PT ;  /* 0x000000b033b07209 */ /* 0x000fe20007810000 */
[C---:B------:R-:W-:Y:S01]  /*f270*/  FFMA.FTZ R49, R204.reuse, -UR5, R49 ;  /* 0x80000005cc317c23 */ /* 0x040fe20008010031 */
[----:B------:R-:W-:Y:S01]  /*f280*/  FMNMX.FTZ R3, R21, R3, !PT ;  /* 0x0000000315037209 */ /* 0x000fe20007810000 */
[C---:B------:R-:W-:Y:S01]  /*f290*/  FFMA.FTZ R123, R204.reuse, -UR5, R123 ;  /* 0x80000005cc7b7c23 */ /* 0x040fe2000801007b */
        /* <DEDUP_REMOVED lines=96> */
[----:B------:R-:W-:Y:S01]  /*f8a0*/  FFMA.FTZ R128, R174, -UR5, R128 ;  /* 0x80000005ae807c23 */ /* 0x000fe20008010080 */
[----:B------:R-:W-:Y:S02]  /*f8b0*/  I2FP.F32.S32 R3, R206 ;  /* 0x000000ce00037245 */ /* 0x000fe40000201400 */
[----:B------:R-:W-:Y:S02]  /*f8c0*/  FMNMX.FTZ R2, R117, R2, !PT ;  /* 0x0000000275027209 */ /* 0x000fe40007810000 */
[----:B------:R-:W-:Y:S01]  /*f8d0*/  FMNMX.FTZ R0, R123, R0, !PT ;  /* 0x000000007b007209 */ /* 0x000fe20007810000 */
[----:B------:R-:W-:Y:S01]  /*f8e0*/  FFMA.FTZ R129, R3, -UR5, R129 ;  /* 0x8000000503817c23 */ /* 0x000fe20008010081 */
[----:B------:R-:W-:Y:S02]  /*f8f0*/  FMNMX.FTZ R174, R128, R2, !PT ;  /* 0x0000000280ae7209 */ /* 0x000fe40007810000 */
[----:B------:R-:W-:Y:S02]  /*f900*/  FMNMX.FTZ R0, R126, R0, !PT ;  /* 0x000000007e007209 */ /* 0x000fe40007810000 */
[----:B------:R-:W-:Y:S02]  /*f910*/  FMNMX.FTZ R174, R129, R174, !PT ;  /* 0x000000ae81ae7209 */ /* 0x000fe40007810000 */
[----:B------:R-:W-:Y:S02]  /*f920*/  FMNMX.FTZ R0, R127, R0, !PT ;  /* 0x000000007f007209 */ /* 0x000fe40007810000 */
[----:B-1----:R-:W-:Y:S01]  /*f930*/  FMNMX.FTZ R176, R176, R175, !PT ;  /* 0x000000afb0b07209 */ /* 0x002fe20007810000 */
[----:B------:R-:W1:Y:S01]  /*f940*/  SHFL.BFLY PT, R205, R174, 0x2, 0x1f ;  /* 0x0c401f00aecd7f89 */ /* 0x000e6200000e0000 */
[----:B------:R-:W-:Y:S07]  /*f950*/  FMNMX.FTZ R173, R109, R173, !PT ;  /* 0x000000ad6dad7209 */ /* 0x000fee0007810000 */
[----:B------:R-:W2:Y:S01]  /*f960*/  SHFL.BFLY PT, R2, R0, 0x2, 0x1f ;  /* 0x0c401f0000027f89 */ /* 0x000ea200000e0000 */
[----:B------:R-:W-:Y:S07]  /*f970*/  FMNMX.FTZ R173, R120, R173, !PT ;  /* 0x000000ad78ad7209 */ /* 0x000fee0007810000 */
[----:B------:R-:W4:Y:S01]  /*f980*/  SHFL.BFLY PT, R175, R176, 0x1, 0x1f ;  /* 0x0c201f00b0af7f89 */ /* 0x000f2200000e0000 */
[----:B------:R-:W-:Y:S04]  /*f990*/  FMNMX.FTZ R173, R121, R173, !PT ;  /* 0x000000ad79ad7209 */ /* 0x000fe80007810000 */
[----:B------:R-:W-:Y:S04]  /*f9a0*/  FMNMX.FTZ R173, R124, R173, !PT ;  /* 0x000000ad7cad7209 */ /* 0x000fe80007810000 */
[----:B------:R-:W-:Y:S05]  /*f9b0*/  FMNMX.FTZ R173, R125, R173, !PT ;  /* 0x000000ad7dad7209 */ /* 0x000fea0007810000 */
[----:B------:R-:W5:Y:S01]  /*f9c0*/  SHFL.BFLY PT, R204, R173, 0x2, 0x1f ;  /* 0x0c401f00adcc7f89 */ /* 0x000f6200000e0000 */
[----:B-1----:R-:W-:Y:S02]  /*f9d0*/  FMNMX.FTZ R174, R174, R205, !PT ;  /* 0x000000cdaeae7209 */ /* 0x002fe40007810000 */
[----:B--2---:R-:W-:Y:S05]  /*f9e0*/  FMNMX.FTZ R0, R0, R2, !PT ;  /* 0x0000000200007209 */ /* 0x004fea0007810000 */
[----:B------:R-:W1:Y:S01]  /*f9f0*/  SHFL.BFLY PT, R205, R174, 0x1, 0x1f ;  /* 0x0c201f00aecd7f89 */ /* 0x000e6200000e0000 */
[----:B----4-:R-:W-:Y:S07]  /*fa00*/  FMNMX.FTZ R176, R176, R175, !PT ;  /* 0x000000afb0b07209 */ /* 0x010fee0007810000 */
[----:B------:R-:W2:Y:S01]  /*fa10*/  SHFL.BFLY PT, R3, R0, 0x1, 0x1f ;  /* 0x0c201f0000037f89 */ /* 0x000ea200000e0000 */
[C---:B------:R-:W-:Y:S01]  /*fa20*/  FSETP.NEU.FTZ.AND P3, PT, R176.reuse, -INF , PT ;  /* 0xff800000b000780b */ /* 0x040fe20003f7d000 */
[----:B------:R-:W-:Y:S04]  /*fa30*/  FADD.FTZ R2, -R176, R172 ;  /* 0x000000acb0027221 */ /* 0x000fe80000010100 */
[----:B------:R-:W-:Y:S04]  /*fa40*/  FMUL.FTZ R2, R2, UR4 ;  /* 0x0000000402027c20 */ /* 0x000fe80008410000 */
[----:B------:R4:W3:Y:S01]  /*fa50*/  MUFU.EX2 R172, R2 ;  /* 0x0000000200ac7308 */ /* 0x0008e20000000800 */
[----:B-----5:R-:W-:Y:S05]  /*fa60*/  FMNMX.FTZ R204, R173, R204, !PT ;  /* 0x000000ccadcc7209 */ /* 0x020fea0007810000 */
[----:B------:R-:W5:Y:S01]  /*fa70*/  SHFL.BFLY PT, R206, R204, 0x1, 0x1f ;  /* 0x0c201f00ccce7f89 */ /* 0x000f6200000e0000 */
[----:B-1----:R-:W-:Y:S02]  /*fa80*/  FMNMX.FTZ R175, R174, R205, !PT ;  /* 0x000000cdaeaf7209 */ /* 0x002fe40007810000 */
[----:B--2---:R-:W-:Y:S04]  /*fa90*/  FMNMX.FTZ R173, R0, R3, !PT ;  /* 0x0000000300ad7209 */ /* 0x004fe80007810000 */
[----:B------:R-:W-:Y:S01]  /*faa0*/  FSETP.NEU.FTZ.AND P2, PT, R173, -INF , PT ;  /* 0xff800000ad00780b */ /* 0x000fe20003f5d000 */
[----:B----4-:R-:W-:Y:S01]  /*fab0*/  FADD.FTZ R2, -R175, R178 ;  /* 0x000000b2af027221 */ /* 0x010fe20000010100 */
[C---:B------:R-:W-:Y:S01]  /*fac0*/  FMUL.FTZ R178, R173.reuse, UR4 ;  /* 0x00000004adb27c20 */ /* 0x040fe20008410000 */
[----:B------:R-:W-:Y:S01]  /*fad0*/  FADD.FTZ R0, -R173, R177 ;  /* 0x000000b1ad007221 */ /* 0x000fe20000010100 */
[----:B------:R-:W-:Y:S01]  /*fae0*/  FMUL.FTZ R177, R176, UR4 ;  /* 0x00000004b0b17c20 */ /* 0x000fe20008410000 */
[----:B------:R-:W-:Y:S01]  /*faf0*/  FMUL.FTZ R2, R2, UR4 ;  /* 0x0000000402027c20 */ /* 0x000fe20008410000 */
[----:B---3--:R-:W-:Y:S01]  /*fb00*/  FMUL.FTZ R134, R172, R134 ;  /* 0x00000086ac867220 */ /* 0x008fe20000410000 */
[----:B------:R-:W-:Y:S01]  /*fb10*/  FMUL.FTZ R0, R0, UR4 ;  /* 0x0000000400007c20 */ /* 0x000fe20008410000 */
[----:B------:R-:W-:Y:S01]  /*fb20*/  FSEL R178, R178, RZ, P2 ;  /* 0x000000ffb2b27208 */ /* 0x000fe20001000000 */
[C---:B------:R-:W-:Y:S01]  /*fb30*/  FMUL.FTZ R135, R172.reuse, R135 ;  /* 0x00000087ac877220 */ /* 0x040fe20000410000 */
[----:B------:R-:W-:Y:S01]  /*fb40*/  FMUL.FTZ R146, R172, R146 ;  /* 0x00000092ac927220 */ /* 0x000fe20000410000 */
[----:B------:R-:W1:Y:S01]  /*fb50*/  MUFU.EX2 R3, R0 ;  /* 0x0000000000037308 */ /* 0x000e620000000800 */
[----:B------:R-:W-:Y:S01]  /*fb60*/  FSEL R177, R177, RZ, P3 ;  /* 0x000000ffb1b17208 */ /* 0x000fe20001800000 */
[--C-:B------:R-:W-:Y:S01]  /*fb70*/  FFMA.FTZ R213, R10, UR4, -R178.reuse ;  /* 0x000000040ad57c23 */ /* 0x100fe200080108b2 */
[--C-:B------:R-:W-:Y:S01]  /*fb80*/  FFMA.FTZ R15, R15, UR4, -R178.reuse ;  /* 0x000000040f0f7c23 */ /* 0x100fe200080108b2 */
[--C-:B------:R-:W-:Y:S01]  /*fb90*/  FFMA.FTZ R42, R42, UR4, -R178.reuse ;  /* 0x000000042a2a7c23 */ /* 0x100fe200080108b2 */
[--C-:B------:R-:W-:Y:S01]  /*fba0*/  FFMA.FTZ R43, R43, UR4, -R178.reuse ;  /* 0x000000042b2b7c23 */ /* 0x100fe200080108b2 */
[--C-:B------:R-:W-:Y:S01]  /*fbb0*/  FFMA.FTZ R46, R46, UR4, -R178.reuse ;  /* 0x000000042e2e7c23 */ /* 0x100fe200080108b2 */
[--C-:B------:R-:W-:Y:S03]  /*fbc0*/  FFMA.FTZ R47, R47, UR4, -R178.reuse ;  /* 0x000000042f2f7c23 */ /* 0x100fe600080108b2 */
[----:B------:R2:W-:Y:S01]  /*fbd0*/  MUFU.EX2 R233, R15 ;  /* 0x0000000f00e97308 */ /* 0x0005e20000000800 */
[--C-:B------:R-:W-:Y:S01]  /*fbe0*/  FFMA.FTZ R205, R6, UR4, -R177.reuse ;  /* 0x0000000406cd7c23 */ /* 0x100fe200080108b1 */
[--C-:B------:R-:W-:Y:S01]  /*fbf0*/  FFMA.FTZ R19, R19, UR4, -R177.reuse ;  /* 0x0000000413137c23 */ /* 0x100fe200080108b1 */
[--C-:B------:R-:W-:Y:S01]  /*fc00*/  FFMA.FTZ R240, R54, UR4, -R177.reuse ;  /* 0x0000000436f07c23 */ /* 0x100fe200080108b1 */
[--C-:B------:R-:W-:Y:S01]  /*fc10*/  FFMA.FTZ R207, R18, UR4, -R177.reuse ;  /* 0x0000000412cf7c23 */ /* 0x100fe200080108b1 */
[----:B------:R-:W-:Y:S01]  /*fc20*/  FMUL.FTZ R18, R172, R186 ;  /* 0x000000baac127220 */ /* 0x000fe20000410000 */
[----:B------:R-:W-:Y:S01]  /*fc30*/  FFMA.FTZ R229, R22, UR4, -R177 ;  /* 0x0000000416e57c23 */ /* 0x000fe200080108b1 */
[----:B------:R-:W-:Y:S03]  /*fc40*/  FMUL.FTZ R22, R172, R182 ;  /* 0x000000b6ac167220 */ /* 0x000fe60000410000 */
[----:B------:R-:W3:Y:S01]  /*fc50*/  MUFU.EX2 R213, R213 ;  /* 0x000000d500d57308 */ /* 0x000ee20000000800 */
[C---:B-1----:R-:W-:Y:S01]  /*fc60*/  FMUL.FTZ R10, R3.reuse, R198 ;  /* 0x000000c6030a7220 */ /* 0x042fe20000410000 */
[C---:B------:R-:W-:Y:S01]  /*fc70*/  FMUL.FTZ R138, R3.reuse, R138 ;  /* 0x0000008a038a7220 */ /* 0x040fe20000410000 */
[C---:B------:R-:W-:Y:S01]  /*fc80*/  FMUL.FTZ R139, R3.reuse, R139 ;  /* 0x0000008b038b7220 */ /* 0x040fe20000410000 */
[C---:B------:R-:W-:Y:S01]  /*fc90*/  FMUL.FTZ R142, R3.reuse, R142 ;  /* 0x0000008e038e7220 */ /* 0x040fe20000410000 */
[C---:B------:R-:W-:Y:S01]  /*fca0*/  FMUL.FTZ R143, R3.reuse, R143 ;  /* 0x0000008f038f7220 */ /* 0x040fe20000410000 */
[C---:B------:R-:W-:Y:S01]  /*fcb0*/  FMUL.FTZ R154, R3.reuse, R154 ;  /* 0x0000009a039a7220 */ /* 0x040fe20000410000 */
[C---:B------:R-:W-:Y:S03]  /*fcc0*/  FMUL.FTZ R155, R3.reuse, R155 ;  /* 0x0000009b039b7220 */ /* 0x040fe60000410000 */
[----:B------:R1:W-:Y:S01]  /*fcd0*/  MUFU.EX2 R234, R19 ;  /* 0x0000001300ea7308 */ /* 0x0003e20000000800 */
[----:B-----5:R-:W-:Y:S01]  /*fce0*/  FMNMX.FTZ R174, R204, R206, !PT ;  /* 0x000000ceccae7209 */ /* 0x020fe20007810000 */
[C---:B--2---:R-:W-:Y:S01]  /*fcf0*/  FMUL.FTZ R15, R3.reuse, R203 ;  /* 0x000000cb030f7220 */ /* 0x044fe20000410000 */
[C---:B------:R-:W-:Y:S01]  /*fd00*/  FMUL.FTZ R158, R3.reuse, R158 ;  /* 0x0000009e039e7220 */ /* 0x040fe20000410000 */
[C---:B------:R-:W-:Y:S01]  /*fd10*/  FMUL.FTZ R159, R3.reuse, R159 ;  /* 0x0000009f039f7220 */ /* 0x040fe20000410000 */
[C---:B------:R-:W-:Y:S01]  /*fd20*/  FSETP.NEU.FTZ.AND P2, PT, R174.reuse, -INF , PT ;  /* 0xff800000ae00780b */ /* 0x040fe20003f5d000 */
[C---:B------:R-:W-:Y:S01]  /*fd30*/  FMUL.FTZ R6, R174.reuse, UR4 ;  /* 0x00000004ae067c20 */ /* 0x040fe20008410000 */
[----:B------:R-:W-:Y:S03]  /*fd40*/  FMUL.FTZ R166, R3, R166 ;  /* 0x000000a603a67220 */ /* 0x000fe60000410000 */
[----:B------:R-:W2:Y:S01]  /*fd50*/  MUFU.EX2 R205, R205 ;  /* 0x000000cd00cd7308 */ /* 0x000ea20000000800 */
[----:B------:R-:W-:Y:S01]  /*fd60*/  FADD.FTZ R0, -R174, R179 ;  /* 0x000000b3ae007221 */ /* 0x000fe20000010100 */
[C---:B------:R-:W-:Y:S01]  /*fd70*/  FMUL.FTZ R179, R175.reuse, UR4 ;  /* 0x00000004afb37c20 */ /* 0x040fe20008410000 */
[----:B------:R-:W-:Y:S01]  /*fd80*/  FSETP.NEU.FTZ.AND P3, PT, R175, -INF , PT ;  /* 0xff800000af00780b */ /* 0x000fe20003f7d000 */
[--C-:B------:R-:W-:Y:S01]  /*fd90*/  FFMA.FTZ R206, R11, UR4, -R178.reuse ;  /* 0x000000040bce7c23 */ /* 0x100fe200080108b2 */
[----:B------:R-:W-:Y:S01]  /*fda0*/  FFMA.FTZ R215, R14, UR4, -R178 ;  /* 0x000000040ed77c23 */ /* 0x000fe200080108b2 */
[--C-:B------:R-:W-:Y:S01]  /*fdb0*/  FFMA.FTZ R231, R34, UR4, -R177.reuse ;  /* 0x0000000422e77c23 */ /* 0x100fe200080108b1 */
[----:B------:R-:W-:Y:S03]  /*fdc0*/  FSEL R179, R179, RZ, P3 ;  /* 0x000000ffb3b37208 */ /* 0x000fe60001800000 */
[----:B------:R-:W4:Y:S01]  /*fdd0*/  MUFU.EX2 R2, R2 ;  /* 0x0000000200027308 */ /* 0x000f220000000800 */
[----:B------:R-:W-:Y:S01]  /*fde0*/  FFMA.FTZ R232, R35, UR4, -R177 ;  /* 0x0000000423e87c23 */ /* 0x000fe200080108b1 */
[C---:B------:R-:W-:Y:S01]  /*fdf0*/  FMUL.FTZ R11, R3.reuse, R199 ;  /* 0x000000c7030b7220 */ /* 0x040fe20000410000 */
[C---:B------:R-:W-:Y:S01]  /*fe00*/  FMUL.FTZ R14, R3.reuse, R202 ;  /* 0x000000ca030e7220 */ /* 0x040fe20000410000 */
[C---:B------:R-:W-:Y:S01]  /*fe10*/  FMUL.FTZ R34, R3.reuse, R190 ;  /* 0x000000be03227220 */ /* 0x040fe20000410000 */
[C---:B------:R-:W-:Y:S01]  /*fe20*/  FMUL.FTZ R35, R3.reuse, R191 ;  /* 0x000000bf03237220 */ /* 0x040fe20000410000 */
[C---:B------:R-:W-:Y:S01]  /*fe30*/  FMUL.FTZ R167, R3.reuse, R167 ;  /* 0x000000a703a77220 */ /* 0x040fe20000410000 */
[----:B---3--:R-:W-:Y:S03]  /*fe40*/  FFMA.FTZ R3, R3, R208, R213 ;  /* 0x000000d003037223 */ /* 0x008fe600000100d5 */
[----:B------:R-:W-:Y:S01]  /*fe50*/  MUFU.EX2 R206, R206 ;  /* 0x000000ce00ce7308 */ /* 0x000fe20000000800 */
[----:B------:R-:W3:Y:S01]  /*fe60*/  LDSM.16.MT88.4 R208, [R218+0x8000] ;  /* 0x00800000dad0783b */ /* 0x000ee20000004200 */
[----:B------:R-:W-:Y:S01]  /*fe70*/  FSEL R54, R6, RZ, P2 ;  /* 0x000000ff06367208 */ /* 0x000fe20001000000 */
[----:B------:R-:W-:Y:S01]  /*fe80*/  FFMA.FTZ R16, R16, UR4, -R179 ;  /* 0x0000000410107c23 */ /* 0x000fe200080108b3 */
[----:B------:R-:W-:Y:S01]  /*fe90*/  FFMA.FTZ R230, R23, UR4, -R177 ;  /* 0x0000000417e67c23 */ /* 0x000fe200080108b1 */
[----:B------:R-:W-:Y:S01]  /*fea0*/  FFMA.FTZ R17, R17, UR4, -R179 ;  /* 0x0000000411117c23 */ /* 0x000fe200080108b3 */
[----:B------:R-:W-:Y:S01]  /*feb0*/  FFMA.FTZ R204, R7, UR4, -R177 ;  /* 0x0000000407cc7c23 */ /* 0x000fe200080108b1 */
[C---:B-1----:R-:W-:Y:S03]  /*fec0*/  FMUL.FTZ R19, R172.reuse, R187 ;  /* 0x000000bbac137220 */ /* 0x042fe60000410000 */
[----:B------:R4:W-:Y:S01]  /*fed0*/  MUFU.EX2 R243, R16 ;  /* 0x0000001000f37308 */ /* 0x0009e20000000800 */
[C---:B------:R-:W-:Y:S01]  /*fee0*/  FMUL.FTZ R23, R172.reuse, R183 ;  /* 0x000000b7ac177220 */ /* 0x040fe20000410000 */
[C---:B------:R-:W-:Y:S01]  /*fef0*/  FMUL.FTZ R7, R172.reuse, R195 ;  /* 0x000000c3ac077220 */ /* 0x040fe20000410000 */
[C---:B------:R-:W-:Y:S01]  /*ff00*/  FMUL.FTZ R147, R172.reuse, R147 ;  /* 0x00000093ac937220 */ /* 0x040fe20000410000 */
[C---:B------:R-:W-:Y:S01]  /*ff10*/  FMUL.FTZ R150, R172.reuse, R150 ;  /* 0x00000096ac967220 */ /* 0x040fe20000410000 */
[C---:B------:R-:W-:Y:S01]  /*ff20*/  FMUL.FTZ R151, R172.reuse, R151 ;  /* 0x00000097ac977220 */ /* 0x040fe20000410000 */
[C---:B------:R-:W-:Y:S01]  /*ff30*/  FMUL.FTZ R162, R172.reuse, R162 ;  /* 0x000000a2aca27220 */ /* 0x040fe20000410000 */
[C---:B------:R-:W-:Y:S03]  /*ff40*/  FMUL.FTZ R163, R172.reuse, R163 ;  /* 0x000000a3aca37220 */ /* 0x040fe60000410000 */
[----:B------:R-:W1:Y:S01]  /*ff50*/  MUFU.EX2 R204, R204 ;  /* 0x000000cc00cc7308 */ /* 0x000e620000000800 */
[C---:B------:R-:W-:Y:S01]  /*ff60*/  FMUL.FTZ R170, R172.reuse, R170 ;  /* 0x000000aaacaa7220 */ /* 0x040fe20000410000 */
[C---:B------:R-:W-:Y:S01]  /*ff70*/  FMUL.FTZ R171, R172.reuse, R171 ;  /* 0x000000abacab7220 */ /* 0x040fe20000410000 */
[C---:B------:R-:W-:Y:S01]  /*ff80*/  FMUL.FTZ R6, R172.reuse, R194 ;  /* 0x000000c2ac067220 */ /* 0x040fe20000410000 */
[----:B--2---:R-:W-:Y:S01]  /*ff90*/  FFMA.FTZ R172, R172, R241, R205 ;  /* 0x000000f1acac7223 */ /* 0x004fe200000100cd */
[--C-:B------:R-:W-:Y:S01]  /*ffa0*/  FFMA.FTZ R8, R8, UR4, -R54.reuse ;  /* 0x0000000408087c23 */ /* 0x100fe20008010836 */
[--C-:B------:R-:W-:Y:S01]  /*ffb0*/  FFMA.FTZ R9, R9, UR4, -R54.reuse ;  /* 0x0000000409097c23 */ /* 0x100fe20008010836 */
[--C-:B------:R-:W-:Y:S03]  /*ffc0*/  FFMA.FTZ R12, R12, UR4, -R54.reuse ;  /* 0x000000040c0c7c23 */ /* 0x100fe60008010836 */
[----:B------:R2:W-:Y:S01]  /*ffd0*/  MUFU.EX2 R241, R17 ;  /* 0x0000001100f17308 */ /* 0x0005e20000000800 */
[--C-:B------:R-:W-:Y:S01]  /*ffe0*/  FFMA.FTZ R4, R4, UR4, -R179.reuse ;  /* 0x0000000404047c23 */ /* 0x100fe200080108b3 */
[--C-:B------:R-:W-:Y:S01]  /*fff0*/  FFMA.FTZ R5, R5, UR4, -R179.reuse ;  /* 0x0000000405057c23 */ /* 0x100fe200080108b3 */
[--C-:B------:R-:W-:Y:S01]  /*10000*/  FFMA.FTZ R13, R13, UR4, -R54.reuse ;  /* 0x000000040d0d7c23 */ /* 0x100fe20008010836 */
[----:B----4-:R-:W-:Y:S01]  /*10010*/  FMUL.FTZ R16, R2, R184 ;  /* 0x000000b802107220 */ /* 0x010fe20000410000 */
        /* <DEDUP_REMOVED lines=9> */
[----:B------:R-:W-:Y:S01]  /*100b0*/  FFMA.FTZ R52, R52, UR4, -R179 ;  /* 0x0000000434347c23 */ /* 0x000fe200080108b3 */
[--C-:B------:R-:W-:Y:S03]  /*100c0*/  FFMA.FTZ R56, R56, UR4, -R54.reuse ;  /* 0x0000000438387c23 */ /* 0x100fe60008010836 */
[----:B------:R-:W-:Y:S01]  /*100d0*/  MUFU.EX2 R215, R215 ;  /* 0x000000d700d77308 */ /* 0x000fe20000000800 */
[----:B--2---:R-:W-:Y:S01]  /*100e0*/  FMUL.FTZ R17, R2, R185 ;  /* 0x000000b902117220 */ /* 0x004fe20000410000 */
[--C-:B------:R-:W-:Y:S01]  /*100f0*/  FFMA.FTZ R57, R57, UR4, -R54.reuse ;  /* 0x0000000439397c23 */ /* 0x100fe20008010836 */
[----:B------:R-:W2:Y:S01]  /*10100*/  LDSM.16.MT88.4 R184, [R221+0x8000] ;  /* 0x00800000ddb8783b */ /* 0x000ea20000004200 */
        /* <DEDUP_REMOVED lines=13> */
[----:B------:R-:W-:Y:S01]  /*101e0*/  FMUL.FTZ R0, R0, UR4 ;  /* 0x0000000400007c20 */ /* 0x000fe20008410000 */
[----:B------:R-:W-:Y:S01]  /*101f0*/  FFMA.FTZ R242, R66, UR4, -R177 ;  /* 0x0000000442f27c23 */ /* 0x000fe200080108b1 */
[--C-:B------:R-:W-:Y:S01]  /*10200*/  FFMA.FTZ R105, R105, UR4, -R54.reuse ;  /* 0x0000000469697c23 */ /* 0x100fe20008010836 */
[--C-:B------:R-:W-:Y:S01]  /*10210*/  FFMA.FTZ R108, R108, UR4, -R54.reuse ;  /* 0x000000046c6c7c23 */ /* 0x100fe20008010836 */
[--C-:B------:R-:W-:Y:S01]  /*10220*/  FFMA.FTZ R109, R109, UR4, -R54.reuse ;  /* 0x000000046d6d7c23 */ /* 0x100fe20008010836 */
[--C-:B------:R-:W-:Y:S01]  /*10230*/  FFMA.FTZ R120, R120, UR4, -R54.reuse ;  /* 0x0000000478787c23 */ /* 0x100fe20008010836 */
[--C-:B------:R-:W-:Y:S03]  /*10240*/  FFMA.FTZ R121, R121, UR4, -R54.reuse ;  /* 0x0000000479797c23 */ /* 0x100fe60008010836 */
[----:B------:R-:W4:Y:S01]  /*10250*/  MUFU.EX2 R0, R0 ;  /* 0x0000000000007308 */ /* 0x000f220000000800 */
[--C-:B------:R-:W-:Y:S01]  /*10260*/  FFMA.FTZ R124, R124, UR4, -R54.reuse ;  /* 0x000000047c7c7c23 */ /* 0x100fe20008010836 */
[----:B------:R-:W-:Y:S01]  /*10270*/  FFMA.FTZ R125, R125, UR4, -R54 ;  /* 0x000000047d7d7c23 */ /* 0x000fe20008010836 */
[C---:B-1----:R-:W-:Y:S01]  /*10280*/  F2FP.F16.F32.PACK_AB R205, R204.reuse, R205 ;  /* 0x000000cdcccd723e */ /* 0x042fe200000000ff */
[----:B------:R-:W-:Y:S01]  /*10290*/  FADD.FTZ R204, R204, R172 ;  /* 0x000000accccc7221 */ /* 0x000fe20000010000 */
[----:B------:R-:W-:Y:S01]  /*102a0*/  F2FP.F16.F32.PACK_AB R213, R206, R213 ;  /* 0x000000d5ced5723e */ /* 0x000fe200000000ff */
        /* <DEDUP_REMOVED lines=8> */
[----:B------:R-:W-:Y:S01]  /*10330*/  FMUL.FTZ R161, R2, R161 ;  /* 0x000000a102a17220 */ /* 0x000fe20000410000 */
[--C-:B------:R-:W-:Y:S03]  /*10340*/  FFMA.FTZ R20, R20, UR4, -R179.reuse ;  /* 0x0000000414147c23 */ /* 0x100fe600080108b3 */
[----:B------:R1:W5:Y:S01]  /*10350*/  MUFU.EX2 R198, R9 ;  /* 0x0000000900c67308 */ /* 0x0003620000000800 */
[C---:B----4-:R-:W-:Y:S01]  /*10360*/  FMUL.FTZ R136, R0.reuse, R136 ;  /* 0x0000008800887220 */ /* 0x050fe20000410000 */
[C---:B------:R-:W-:Y:S01]  /*10370*/  FMUL.FTZ R137, R0.reuse, R137 ;  /* 0x0000008900897220 */ /* 0x040fe20000410000 */
[C---:B------:R-:W-:Y:S01]  /*10380*/  FMUL.FTZ R140, R0.reuse, R140 ;  /* 0x0000008c008c7220 */ /* 0x040fe20000410000 */
[C---:B------:R-:W-:Y:S01]  /*10390*/  FMUL.FTZ R141, R0.reuse, R141 ;  /* 0x0000008d008d7220 */ /* 0x040fe20000410000 */
[C---:B------:R-:W-:Y:S01]  /*103a0*/  FMUL.FTZ R152, R0.reuse, R152 ;  /* 0x0000009800987220 */ /* 0x040fe20000410000 */
[C---:B------:R-:W-:Y:S01]  /*103b0*/  FMUL.FTZ R153, R0.reuse, R153 ;  /* 0x0000009900997220 */ /* 0x040fe20000410000 */
[C---:B------:R-:W-:Y:S03]  /*103c0*/  FMUL.FTZ R156, R0.reuse, R156 ;  /* 0x0000009c009c7220 */ /* 0x040fe60000410000 */
[----:B------:R4:W-:Y:S01]  /*103d0*/  MUFU.EX2 R199, R12 ;  /* 0x0000000c00c77308 */ /* 0x0009e20000000800 */
[C---:B------:R-:W-:Y:S01]  /*103e0*/  FMUL.FTZ R157, R0.reuse, R157 ;  /* 0x0000009d009d7220 */ /* 0x040fe20000410000 */
[----:B------:R-:W-:Y:S01]  /*103f0*/  FFMA.FTZ R21, R21, UR4, -R179 ;  /* 0x0000000415157c23 */ /* 0x000fe200080108b3 */
[C---:B------:R-:W-:Y:S01]  /*10400*/  FMUL.FTZ R164, R0.reuse, R164 ;  /* 0x000000a400a47220 */ /* 0x040fe20000410000 */
[----:B------:R-:W-:Y:S01]  /*10410*/  FMUL.FTZ R165, R0, R165 ;  /* 0x000000a500a57220 */ /* 0x000fe20000410000 */
[--C-:B------:R-:W-:Y:S01]  /*10420*/  FFMA.FTZ R27, R27, UR4, -R178.reuse ;  /* 0x000000041b1b7c23 */ /* 0x100fe200080108b2 */
[----:B------:R-:W-:Y:S01]  /*10430*/  FFMA.FTZ R236, R51, UR4, -R177 ;  /* 0x0000000433ec7c23 */ /* 0x000fe200080108b1 */
[----:B------:R-:W-:Y:S03]  /*10440*/  FFMA.FTZ R30, R30, UR4, -R178 ;  /* 0x000000041e1e7c23 */ /* 0x000fe600080108b2 */
[----:B------:R-:W3:Y:S01]  /*10450*/  MUFU.EX2 R202, R13 ;  /* 0x0000000d00ca7308 */ /* 0x000ee20000000800 */
[----:B------:R-:W-:Y:S01]  /*10460*/  FADD.FTZ R206, R206, R3 ;  /* 0x00000003cece7221 */ /* 0x000fe20000010000 */
[--C-:B------:R-:W-:Y:S01]  /*10470*/  FFMA.FTZ R246, R71, UR4, -R177.reuse ;  /* 0x0000000447f67c23 */ /* 0x100fe200080108b1 */
[----:B------:R-:W-:Y:S01]  /*10480*/  FADD.FTZ R3, R207, R204 ;  /* 0x000000cccf037221 */ /* 0x000fe20000010000 */
[----:B------:R-:W-:Y:S01]  /*10490*/  F2FP.F16.F32.PACK_AB R207, R234, R207 ;  /* 0x000000cfeacf723e */ /* 0x000fe200000000ff */
[----:B------:R-:W-:Y:S01]  /*104a0*/  FADD.FTZ R71, R215, R206 ;  /* 0x000000ced7477221 */ /* 0x000fe20000010000 */
[----:B------:R-:W-:Y:S01]  /*104b0*/  F2FP.F16.F32.PACK_AB R204, R238, R237 ;  /* 0x000000edeecc723e */ /* 0x000fe200000000ff */
[C---:B------:R-:W-:Y:S03]  /*104c0*/  FMUL.FTZ R4, R2.reuse, R192 ;  /* 0x000000c002047220 */ /* 0x040fe60000410000 */
[----:B------:R-:W-:Y:S01]  /*104d0*/  MUFU.EX2 R229, R229 ;  /* 0x000000e500e57308 */ /* 0x000fe20000000800 */
[----:B------:R-:W-:Y:S01]  /*104e0*/  F2FP.F16.F32.PACK_AB R206, R241, R243 ;  /* 0x000000f3f1ce723e */ /* 0x000fe200000000ff */
[----:B------:R-:W-:Y:S01]  /*104f0*/  FMUL.FTZ R5, R2, R193 ;  /* 0x000000c102057220 */ /* 0x000fe20000410000 */
[C---:B-1----:R-:W-:Y:S01]  /*10500*/  FMUL.FTZ R9, R0.reuse, R197 ;  /* 0x000000c500097220 */ /* 0x042fe20000410000 */
[----:B------:R-:W-:Y:S01]  /*10510*/  F2FP.F16.F32.PACK_AB R215, R233, R215 ;  /* 0x000000d7e9d7723e */ /* 0x000fe200000000ff */
[----:B------:R-:W-:Y:S01]  /*10520*/  FMUL.FTZ R8, R0, R196 ;  /* 0x000000c400087220 */ /* 0x000fe20000410000 */
[----:B-----5:R-:W-:Y:S01]  /*10530*/  F2FP.F16.F32.PACK_AB R212, R198, R66 ;  /* 0x00000042c6d4723e */ /* 0x020fe200000000ff */
[----:B----4-:R-:W-:Y:S03]  /*10540*/  FMUL.FTZ R12, R0, R200 ;  /* 0x000000c8000c7220 */ /* 0x010fe60000410000 */
[----:B------:R-:W-:Y:S01]  /*10550*/  MUFU.EX2 R230, R230 ;  /* 0x000000e600e67308 */ /* 0x000fe20000000800 */
[----:B---3--:R-:W-:Y:S01]  /*10560*/  F2FP.F16.F32.PACK_AB R214, R202, R199 ;  /* 0x000000c7cad6723e */ /* 0x008fe200000000ff */
[-C--:B------:R-:W-:Y:S05]  /*10570*/  HMMA.16816.F32 R4, R204, R208.reuse, R4 ;  /* 0x000000d0cc04723c */ /* 0x080fea0000001804 */
[----:B------:R-:W-:Y:S03]  /*10580*/  FMUL.FTZ R13, R0, R201 ;  /* 0x000000c9000d7220 */ /* 0x000fe60000410000 */
[----:B------:R-:W-:Y:S01]  /*10590*/  MUFU.EX2 R231, R231 ;  /* 0x000000e700e77308 */ /* 0x000fe20000000800 */
[C---:B------:R-:W-:Y:S04]  /*105a0*/  HMMA.16816.F32 R8, R212.reuse, R208, R8 ;  /* 0x000000d0d408723c */ /* 0x040fe80000001808 */
[--C-:B------:R-:W-:Y:S01]  /*105b0*/  FFMA.FTZ R239, R55, UR4, -R177.reuse ;  /* 0x0000000437ef7c23 */ /* 0x100fe200080108b1 */
[--C-:B------:R-:W-:Y:S01]  /*105c0*/  FFMA.FTZ R245, R82, UR4, -R177.reuse ;  /* 0x0000000452f57c23 */ /* 0x100fe200080108b1 */
[-C--:B------:R-:W-:Y:S03]  /*105d0*/  HMMA.16816.F32 R12, R212, R210.reuse, R12 ;  /* 0x000000d2d40c723c */ /* 0x080fe6000000180c */
[----:B------:R-:W1:Y:S02]  /*105e0*/  MUFU.EX2 R232, R232 ;  /* 0x000000e800e87308 */ /* 0x000e640000000800 */
[--C-:B------:R-:W-:Y:S01]  /*105f0*/  FFMA.FTZ R82, R83, UR4, -R177.reuse ;  /* 0x0000000453527c23 */ /* 0x100fe200080108b1 */
[C---:B------:R-:W-:Y:S07]  /*10600*/  HMMA.16816.F32 R16, R204.reuse, R210, R16 ;  /* 0x000000d2cc10723c */ /* 0x040fee0000001810 */
[----:B------:R3:W-:Y:S01]  /*10610*/  MUFU.EX2 R83, R20 ;  /* 0x0000001400537308 */ /* 0x0007e20000000800 */
[----:B------:R-:W-:Y:S01]  /*10620*/  FFMA.FTZ R55, R103, UR4, -R177 ;  /* 0x0000000467377c23 */ /* 0x000fe200080108b1 */
[-C--:B--2---:R-:W-:Y:S08]  /*10630*/  HMMA.16816.F32 R132, R204, R184.reuse, R132 ;  /* 0x000000b8cc84723c */ /* 0x084ff00000001884 */
[----:B------:R2:W-:Y:S01]  /*10640*/  MUFU.EX2 R103, R21 ;  /* 0x0000001500677308 */ /* 0x0005e20000000800 */
[C---:B------:R-:W-:Y:S04]  /*10650*/  HMMA.16816.F32 R136, R212.reuse, R184, R136 ;  /* 0x000000b8d488723c */ /* 0x040fe80000001888 */
[--C-:B------:R-:W-:Y:S02]  /*10660*/  FFMA.FTZ R32, R32, UR4, -R179.reuse ;  /* 0x0000000420207c23 */ /* 0x100fe400080108b3 */
[-C--:B------:R-:W-:Y:S03]  /*10670*/  HMMA.16816.F32 R140, R212, R186.reuse, R140 ;  /* 0x000000bad48c723c */ /* 0x080fe6000000188c */
[----:B------:R1:W-:Y:S02]  /*10680*/  MUFU.EX2 R51, R27 ;  /* 0x0000001b00337308 */ /* 0x0003e40000000800 */
[----:B------:R-:W-:Y:S01]  /*10690*/  FFMA.FTZ R33, R33, UR4, -R179 ;  /* 0x0000000421217c23 */ /* 0x000fe200080108b3 */
[C---:B------:R-:W-:Y:S01]  /*106a0*/  HMMA.16816.F32 R144, R204.reuse, R186, R144 ;  /* 0x000000bacc90723c */ /* 0x040fe20000001890 */
[----:B------:R-:W4:Y:S06]  /*106b0*/  LDSM.16.MT88.4 R184, [R219+0x8000] ;  /* 0x00800000dbb8783b */ /* 0x000f2c0000004200 */
[----:B------:R5:W-:Y:S01]  /*106c0*/  MUFU.EX2 R201, R32 ;  /* 0x0000002000c97308 */ /* 0x000be20000000800 */
[C---:B---3--:R-:W-:Y:S03]  /*106d0*/  FMUL.FTZ R20, R2.reuse, R180 ;  /* 0x000000b402147220 */ /* 0x048fe60000410000 */
[C---:B--2---:R-:W-:Y:S01]  /*106e0*/  FMUL.FTZ R21, R2.reuse, R181 ;  /* 0x000000b502157220 */ /* 0x044fe20000410000 */
[--C-:B------:R-:W-:Y:S01]  /*106f0*/  FFMA.FTZ R31, R31, UR4, -R178.reuse ;  /* 0x000000041f1f7c23 */ /* 0x100fe200080108b2 */
[----:B------:R-:W-:Y:S01]  /*10700*/  FMUL.FTZ R168, R2, R168 ;  /* 0x000000a802a87220 */ /* 0x000fe20000410000 */
[----:B------:R-:W-:Y:S03]  /*10710*/  LDSM.16.MT88.4 R180, [R218+0x8800] ;  /* 0x00880000dab4783b */ /* 0x000fe60000004200 */
[----:B------:R2:W3:Y:S01]  /*10720*/  MUFU.EX2 R208, R33 ;  /* 0x0000002100d07308 */ /* 0x0004e20000000800 */
[--C-:B------:R-:W-:Y:S01]  /*10730*/  FFMA.FTZ R26, R26, UR4, -R178.reuse ;  /* 0x000000041a1a7c23 */ /* 0x100fe200080108b2 */
[--C-:B------:R-:W-:Y:S01]  /*10740*/  FFMA.FTZ R235, R50, UR4, -R177.reuse ;  /* 0x0000000432eb7c23 */ /* 0x100fe200080108b1 */
[----:B------:R-:W-:Y:S01]  /*10750*/  FFMA.FTZ R244, R67, UR4, -R177 ;  /* 0x0000000443f47c23 */ /* 0x000fe200080108b1 */
[----:B------:R-:W-:Y:S01]  /*10760*/  FMUL.FTZ R169, R2, R169 ;  /* 0x000000a902a97220 */ /* 0x000fe20000410000 */
[----:B-1----:R-:W-:Y:S01]  /*10770*/  F2FP.F16.F32.PACK_AB R27, R232, R231 ;  /* 0x000000e7e81b723e */ /* 0x002fe200000000ff */
[----:B------:R-:W-:Y:S01]  /*10780*/  FFMA.FTZ R48, R48, UR4, -R179 ;  /* 0x0000000430307c23 */ /* 0x000fe200080108b3 */
[--C-:B------:R-:W-:Y:S03]  /*10790*/  FFMA.FTZ R38, R38, UR4, -R177.reuse ;  /* 0x0000000426267c23 */ /* 0x100fe600080108b1 */
[----:B------:R3:W-:Y:S01]  /*107a0*/  MUFU.EX2 R50, R26 ;  /* 0x0000001a00327308 */ /* 0x0007e20000000800 */
[----:B-----5:R-:W-:Y:S01]  /*107b0*/  FMUL.FTZ R32, R0, R188 ;  /* 0x000000bc00207220 */ /* 0x020fe20000410000 */
[----:B------:R-:W-:Y:S01]  /*107c0*/  FFMA.FTZ R39, R39, UR4, -R177 ;  /* 0x0000000427277c23 */ /* 0x000fe200080108b1 */
[--C-:B------:R-:W-:Y:S01]  /*107d0*/  FFMA.FTZ R36, R36, UR4, -R179.reuse ;  /* 0x0000000424247c23 */ /* 0x100fe200080108b3 */
[----:B------:R-:W-:Y:S01]  /*107e0*/  FFMA.FTZ R37, R37, UR4, -R179 ;  /* 0x0000000425257c23 */ /* 0x000fe200080108b3 */
[--C-:B------:R-:W-:Y:S01]  /*107f0*/  FFMA.FTZ R247, R70, UR4, -R177.reuse ;  /* 0x0000000446f77c23 */ /* 0x100fe200080108b1 */
[--C-:B------:R-:W-:Y:S01]  /*10800*/  FFMA.FTZ R86, R86, UR4, -R177.reuse ;  /* 0x0000000456567c23 */ /* 0x100fe200080108b1 */
[--C-:B------:R-:W-:Y:S03]  /*10810*/  FFMA.FTZ R251, R98, UR4, -R177.reuse ;  /* 0x0000000462fb7c23 */ /* 0x100fe600080108b1 */
[----:B------:R1:W-:Y:S01]  /*10820*/  MUFU.EX2 R67, R25 ;  /* 0x0000001900437308 */ /* 0x0003e20000000800 */
[----:B--2---:R-:W-:Y:S01]  /*10830*/  FMUL.FTZ R33, R0, R189 ;  /* 0x000000bd00217220 */ /* 0x004fe20000410000 */
[--C-:B------:R-:W-:Y:S01]  /*10840*/  FFMA.FTZ R252, R87, UR4, -R177.reuse ;  /* 0x0000000457fc7c23 */ /* 0x100fe200080108b1 */
[--C-:B------:R-:W-:Y:S01]  /*10850*/  FFMA.FTZ R250, R99, UR4, -R177.reuse ;  /* 0x0000000463fa7c23 */ /* 0x100fe200080108b1 */
[----:B------:R-:W-:Y:S01]  /*10860*/  FFMA.FTZ R119, R119, UR4, -R177 ;  /* 0x0000000477777c23 */ /* 0x000fe200080108b1 */
[----:B------:R-:W-:Y:S01]  /*10870*/  FFMA.FTZ R53, R53, UR4, -R179 ;  /* 0x0000000435357c23 */ /* 0x000fe200080108b3 */
[----:B------:R-:W-:Y:S01]  /*10880*/  FFMA.FTZ R118, R118, UR4, -R177 ;  /* 0x0000000476767c23 */ /* 0x000fe200080108b1 */
[--C-:B------:R-:W-:Y:S03]  /*10890*/  FFMA.FTZ R49, R49, UR4, -R179.reuse ;  /* 0x0000000431317c23 */ /* 0x100fe600080108b3 */
[----:B------:R-:W-:Y:S01]  /*108a0*/  MUFU.EX2 R87, R30 ;  /* 0x0000001e00577308 */ /* 0x000fe20000000800 */
[----:B---3--:R-:W-:Y:S01]  /*108b0*/  F2FP.F16.F32.PACK_AB R26, R208, R201 ;  /* 0x000000c9d01a723e */ /* 0x008fe200000000ff */
[--C-:B------:R-:W-:Y:S01]  /*108c0*/  FFMA.FTZ R65, R65, UR4, -R179.reuse ;  /* 0x0000000441417c23 */ /* 0x100fe200080108b3 */
[----:B------:R-:W-:Y:S01]  /*108d0*/  MOV R211, R119 ;  /* 0x0000007700d37202 */ /* 0x000fe20000000f00 */
[--C-:B------:R-:W-:Y:S01]  /*108e0*/  FFMA.FTZ R68, R68, UR4, -R179.reuse ;  /* 0x0000000444447c23 */ /* 0x100fe200080108b3 */
[----:B------:R-:W-:Y:S01]  /*108f0*/  MOV R210, R118 ;  /* 0x0000007600d27202 */ /* 0x000fe20000000f00 */
[-C--:B----4-:R-:W-:Y:S04]  /*10900*/  HMMA.16816.F32 R148, R204, R184.reuse, R148 ;  /* 0x000000b8cc94723c */ /* 0x090fe80000001894 */
[----:B------:R-:W2:Y:S01]  /*10910*/  MUFU.EX2 R99, R31 ;  /* 0x0000001f00637308 */ /* 0x000ea20000000800 */
[----:B-1----:R-:W-:Y:S01]  /*10920*/  F2FP.F16.F32.PACK_AB R25, R230, R229 ;  /* 0x000000e5e619723e */ /* 0x002fe200000000ff */
[----:B------:R-:W-:Y:S01]  /*10930*/  FFMA.FTZ R69, R69, UR4, -R179 ;  /* 0x0000000445457c23 */ /* 0x000fe200080108b3 */
[----:B------:R-:W-:Y:S01]  /*10940*/  FADD.FTZ R3, R234, R3 ;  /* 0x00000003ea037221 */ /* 0x000fe20000010000 */
[C---:B------:R-:W-:Y:S06]  /*10950*/  HMMA.16816.F32 R152, R212.reuse, R184, R152 ;  /* 0x000000b8d498723c */ /* 0x040fec0000001898 */
[----:B------:R-:W-:Y:S01]  /*10960*/  MUFU.EX2 R194, R28 ;  /* 0x0000001c00c27308 */ /* 0x000fe20000000800 */
[----:B------:R-:W-:Y:S01]  /*10970*/  FADD.FTZ R3, R229, R3 ;  /* 0x00000003e5037221 */ /* 0x000fe20000010000 */
[-C--:B------:R-:W-:Y:S03]  /*10980*/  HMMA.16816.F32 R156, R212, R186.reuse, R156 ;  /* 0x000000bad49c723c */ /* 0x080fe6000000189c */
[--C-:B------:R-:W-:Y:S05]  /*10990*/  FFMA.FTZ R102, R102, UR4, -R177.reuse ;  /* 0x0000000466667c23 */ /* 0x100fea00080108b1 */
[----:B------:R1:W3:Y:S01]  /*109a0*/  MUFU.EX2 R196, R29 ;  /* 0x0000001d00c47308 */ /* 0x0002e20000000800 */
[C---:B------:R-:W-:Y:S01]  /*109b0*/  HMMA.16816.F32 R160, R204.reuse, R186, R160 ;  /* 0x000000bacca0723c */ /* 0x040fe200000018a0 */
[----:B------:R-:W4:Y:S03]  /*109c0*/  LDSM.16.MT88.4 R184, [R220+0x8000] ;  /* 0x00800000dcb8783b */ /* 0x000f260000004200 */
[----:B--2---:R-:W-:Y:S01]  /*109d0*/  F2FP.F16.F32.PACK_AB R31, R99, R87 ;  /* 0x00000057631f723e */ /* 0x004fe200000000ff */
[--C-:B------:R-:W-:Y:S01]  /*109e0*/  FFMA.FTZ R114, R114, UR4, -R177.reuse ;  /* 0x0000000472727c23 */ /* 0x100fe200080108b1 */
[--C-:B------:R-:W-:Y:S03]  /*109f0*/  FFMA.FTZ R115, R115, UR4, -R177.reuse ;  /* 0x0000000473737c23 */ /* 0x100fe600080108b1 */
[----:B------:R-:W-:Y:S02]  /*10a00*/  MUFU.EX2 R235, R235 ;  /* 0x000000eb00eb7308 */ /* 0x000fe40000000800 */
[--C-:B------:R-:W-:Y:S01]  /*10a10*/  FFMA.FTZ R130, R130, UR4, -R177.reuse ;  /* 0x0000000482827c23 */ /* 0x100fe200080108b1 */
[----:B------:R-:W-:Y:S01]  /*10a20*/  FFMA.FTZ R177, R131, UR4, -R177 ;  /* 0x0000000483b17c23 */ /* 0x000fe200080108b1 */
[--C-:B------:R-:W-:Y:S01]  /*10a30*/  FFMA.FTZ R64, R64, UR4, -R179.reuse ;  /* 0x0000000440407c23 */ /* 0x100fe200080108b3 */
[--C-:B------:R-:W-:Y:S01]  /*10a40*/  FFMA.FTZ R58, R58, UR4, -R178.reuse ;  /* 0x000000043a3a7c23 */ /* 0x100fe200080108b2 */
[--C-:B------:R-:W-:Y:S04]  /*10a50*/  FFMA.FTZ R59, R59, UR4, -R178.reuse ;  /* 0x000000043b3b7c23 */ /* 0x100fe800080108b2 */
[----:B------:R-:W-:Y:S01]  /*10a60*/  MUFU.EX2 R236, R236 ;  /* 0x000000ec00ec7308 */ /* 0x000fe20000000800 */
[----:B-1----:R-:W-:Y:S01]  /*10a70*/  F2FP.F16.F32.PACK_AB R29, R51, R50 ;  /* 0x00000032331d723e */ /* 0x002fe200000000ff */
[--C-:B------:R-:W-:Y:S01]  /*10a80*/  FFMA.FTZ R62, R62, UR4, -R178.reuse ;  /* 0x000000043e3e7c23 */ /* 0x100fe200080108b2 */
[----:B---3--:R-:W-:Y:S01]  /*10a90*/  F2FP.F16.F32.PACK_AB R30, R196, R194 ;  /* 0x000000c2c41e723e */ /* 0x008fe200000000ff */
[--C-:B------:R-:W-:Y:S01]  /*10aa0*/  FFMA.FTZ R63, R63, UR4, -R178.reuse ;  /* 0x000000043f3f7c23 */ /* 0x100fe200080108b2 */
[----:B------:R-:W-:Y:S01]  /*10ab0*/  MOV R209, R130 ;  /* 0x0000008200d17202 */ /* 0x000fe20000000f00 */
        /* <DEDUP_REMOVED lines=20> */
[-C--:B----4-:R-:W-:Y:S03]  /*10c00*/  HMMA.16816.F32 R20, R204, R184.reuse, R20 ;  /* 0x000000b8cc14723c */ /* 0x090fe60000001814 */
[--C-:B------:R-:W-:Y:S01]  /*10c10*/  FFMA.FTZ R100, R100, UR4, -R179.reuse ;  /* 0x0000000464647c23 */ /* 0x100fe200080108b3 */
[--C-:B------:R-:W-:Y:S01]  /*10c20*/  FFMA.FTZ R101, R101, UR4, -R179.reuse ;  /* 0x0000000465657c23 */ /* 0x100fe200080108b3 */
[--C-:B------:R-:W-:Y:S03]  /*10c30*/  FFMA.FTZ R112, R112, UR4, -R179.reuse ;  /* 0x0000000470707c23 */ /* 0x100fe600080108b3 */
[----:B------:R-:W-:Y:S01]  /*10c40*/  MUFU.EX2 R98, R42 ;  /* 0x0000002a00627308 */ /* 0x000fe20000000800 */
[C---:B------:R-:W-:Y:S04]  /*10c50*/  HMMA.16816.F32 R32, R212.reuse, R184, R32 ;  /* 0x000000b8d420723c */ /* 0x040fe80000001820 */
[--C-:B------:R-:W-:Y:S01]  /*10c60*/  FFMA.FTZ R113, R113, UR4, -R179.reuse ;  /* 0x0000000471717c23 */ /* 0x100fe200080108b3 */
[----:B------:R-:W-:Y:S01]  /*10c70*/  FFMA.FTZ R116, R116, UR4, -R179 ;  /* 0x0000000474747c23 */ /* 0x000fe200080108b3 */
[-C--:B------:R-:W-:Y:S03]  /*10c80*/  HMMA.16816.F32 R164, R212, R186.reuse, R164 ;  /* 0x000000bad4a4723c */ /* 0x080fe600000018a4 */
[----:B------:R2:W-:Y:S02]  /*10c90*/  MUFU.EX2 R185, R48 ;  /* 0x0000003000b97308 */ /* 0x0005e40000000800 */
[----:B-1----:R-:W-:Y:S01]  /*10ca0*/  FADD.FTZ R49, R233, R71 ;  /* 0x00000047e9317221 */ /* 0x002fe20000010000 */
[----:B------:R-:W-:Y:S01]  /*10cb0*/  HMMA.16816.F32 R168, R204, R186, R168 ;  /* 0x000000bacca8723c */ /* 0x000fe200000018a8 */
[----:B------:R-:W3:Y:S06]  /*10cc0*/  LDL.LU R187, [R1+0x14] ;  /* 0x0000140001bb7983 */ /* 0x000eec0000300800 */
[----:B------:R-:W-:Y:S01]  /*10cd0*/  MUFU.EX2 R184, R38 ;  /* 0x0000002600b87308 */ /* 0x000fe20000000800 */
[----:B------:R-:W-:Y:S03]  /*10ce0*/  MOV R213, R55 ;  /* 0x0000003700d57202 */ /* 0x000fe60000000f00 */
[--C-:B------:R-:W-:Y:S01]  /*10cf0*/  FFMA.FTZ R117, R117, UR4, -R179.reuse ;  /* 0x0000000475757c23 */ /* 0x100fe200080108b3 */
[----:B------:R-:W-:Y:S01]  /*10d00*/  MOV R214, R114 ;  /* 0x0000007200d67202 */ /* 0x000fe20000000f00 */
[--C-:B------:R-:W-:Y:S04]  /*10d10*/  FFMA.FTZ R128, R128, UR4, -R179.reuse ;  /* 0x0000000480807c23 */ /* 0x100fe800080108b3 */
[----:B------:R1:W4:Y:S01]  /*10d20*/  MUFU.EX2 R55, R24 ;  /* 0x0000001800377308 */ /* 0x0003220000000800 */
[----:B--2---:R-:W-:Y:S01]  /*10d30*/  MOV R48, R86 ;  /* 0x0000005600307202 */ /* 0x004fe20000000f00 */
[----:B------:R-:W-:Y:S01]  /*10d40*/  FFMA.FTZ R179, R129, UR4, -R179 ;  /* 0x0000000481b37c23 */ /* 0x000fe200080108b3 */
[----:B------:R-:W-:Y:S02]  /*10d50*/  MOV R215, R115 ;  /* 0x0000007300d77202 */ /* 0x000fe40000000f00 */
[----:B------:R-:W-:Y:S05]  /*10d60*/  MOV R212, R102 ;  /* 0x0000006600d47202 */ /* 0x000fea0000000f00 */
[----:B------:R-:W-:Y:S10]  /*10d70*/  MUFU.EX2 R186, R39 ;  /* 0x0000002700ba7308 */ /* 0x000ff40000000800 */
[----:B------:R-:W2:Y:S01]  /*10d80*/  MUFU.EX2 R119, R43 ;  /* 0x0000002b00777308 */ /* 0x000ea20000000800 */
[----:B-1----:R-:W-:Y:S02]  /*10d90*/  F2FP.F16.F32.PACK_AB R24, R103, R83 ;  /* 0x000000536718723e */ /* 0x002fe400000000ff */
[----:B----4-:R-:W-:Y:S07]  /*10da0*/  F2FP.F16.F32.PACK_AB R28, R67, R55 ;  /* 0x00000037431c723e */ /* 0x010fee00000000ff */
[----:B------:R-:W-:Y:S01]  /*10db0*/  MUFU.EX2 R172, R46 ;  /* 0x0000002e00ac7308 */ /* 0x000fe20000000800 */
[-C--:B------:R-:W-:Y:S06]  /*10dc0*/  HMMA.16816.F32 R4, R24, R180.reuse, R4 ;  /* 0x000000b41804723c */ /* 0x080fec0000001804 */
[C---:B------:R-:W-:Y:S03]  /*10dd0*/  HMMA.16816.F32 R8, R28.reuse, R180, R8 ;  /* 0x000000b41c08723c */ /* 0x040fe60000001808 */
[----:B------:R-:W1:Y:S02]  /*10de0*/  MUFU.EX2 R200, R47 ;  /* 0x0000002f00c87308 */ /* 0x000e640000000800 */
[----:B--2---:R-:W-:Y:S01]  /*10df0*/  F2FP.F16.F32.PACK_AB R37, R119, R98 ;  /* 0x000000627725723e */ /* 0x004fe200000000ff */
[-C--:B------:R-:W-:Y:S07]  /*10e00*/  HMMA.16816.F32 R12, R28, R182.reuse, R12 ;  /* 0x000000b61c0c723c */ /* 0x080fee000000180c */
[----:B------:R-:W-:Y:S01]  /*10e10*/  MUFU.EX2 R70, R40 ;  /* 0x0000002800467308 */ /* 0x000fe20000000800 */
[C---:B------:R-:W-:Y:S01]  /*10e20*/  HMMA.16816.F32 R16, R24.reuse, R182, R16 ;  /* 0x000000b61810723c */ /* 0x040fe20000001810 */
[----:B------:R-:W2:Y:S08]  /*10e30*/  LDSM.16.MT88.4 R180, [R221+0x8800] ;  /* 0x00880000ddb4783b */ /* 0x000eb00000004200 */
[----:B------:R4:W5:Y:S02]  /*10e40*/  MUFU.EX2 R86, R41 ;  /* 0x0000002900567308 */ /* 0x0009640000000800 */
[----:B-1----:R-:W-:Y:S08]  /*10e50*/  F2FP.F16.F32.PACK_AB R39, R200, R172 ;  /* 0x000000acc827723e */ /* 0x002ff000000000ff */
[----:B------:R-:W-:Y:S10]  /*10e60*/  MUFU.EX2 R195, R44 ;  /* 0x0000002c00c37308 */ /* 0x000ff40000000800 */
[----:B------:R1:W2:Y:S01]  /*10e70*/  MUFU.EX2 R197, R45 ;  /* 0x0000002d00c57308 */ /* 0x0002a20000000800 */
[----:B----4-:R-:W-:Y:S01]  /*10e80*/  LDSM.16.MT88.4 R40, [R218+0xa000] ;  /* 0x00a00000da28783b */ /* 0x010fe20000004200 */
[----:B-----5:R-:W-:Y:S08]  /*10e90*/  F2FP.F16.F32.PACK_AB R36, R86, R70 ;  /* 0x000000465624723e */ /* 0x020ff000000000ff */
[----:B------:R-:W-:Y:S10]  /*10ea0*/  MUFU.EX2 R190, R240 ;  /* 0x000000f000be7308 */ /* 0x000ff40000000800 */
[----:B------:R-:W-:Y:S01]  /*10eb0*/  MUFU.EX2 R193, R239 ;  /* 0x000000ef00c17308 */ /* 0x000fe20000000800 */
[----:B-1----:R-:W-:Y:S01]  /*10ec0*/  LDSM.16.MT88.4 R44, [R221+0xa000] ;  /* 0x00a00000dd2c783b */ /* 0x002fe20000004200 */
[----:B--2---:R-:W-:Y:S01]  /*10ed0*/  F2FP.F16.F32.PACK_AB R38, R197, R195 ;  /* 0x000000c3c526723e */ /* 0x004fe200000000ff */
[-C--:B------:R-:W-:Y:S07]  /*10ee0*/  HMMA.16816.F32 R132, R24, R180.reuse, R132 ;  /* 0x000000b41884723c */ /* 0x080fee0000001884 */
[----:B------:R-:W-:Y:S01]  /*10ef0*/  MUFU.EX2 R192, R242 ;  /* 0x000000f200c07308 */ /* 0x000fe20000000800 */
[C---:B------:R-:W-:Y:S06]  /*10f00*/  HMMA.16816.F32 R136, R28.reuse, R180, R136 ;  /* 0x000000b41c88723c */ /* 0x040fec0000001888 */
[-C--:B------:R-:W-:Y:S03]  /*10f10*/  HMMA.16816.F32 R140, R28, R182.reuse, R140 ;  /* 0x000000b61c8c723c */ /* 0x080fe6000000188c */
[----:B------:R-:W-:Y:S03]  /*10f20*/  MUFU.EX2 R188, R53 ;  /* 0x0000003500bc7308 */ /* 0x000fe60000000800 */
[C---:B------:R-:W-:Y:S01]  /*10f30*/  HMMA.16816.F32 R144, R24.reuse, R182, R144 ;  /* 0x000000b61890723c */ /* 0x040fe20000001890 */
[----:B------:R-:W1:Y:S06]  /*10f40*/  LDSM.16.MT88.4 R180, [R219+0x8800] ;  /* 0x00880000dbb4783b */ /* 0x000e6c0000004200 */
[----:B------:R-:W-:Y:S10]  /*10f50*/  MUFU.EX2 R206, R65 ;  /* 0x0000004100ce7308 */ /* 0x000ff40000000800 */
[----:B------:R-:W-:Y:S10]  /*10f60*/  MUFU.EX2 R179, R179 ;  /* 0x000000b300b37308 */ /* 0x000ff40000000800 */
[----:B------:R-:W-:Y:S10]  /*10f70*/  MUFU.EX2 R207, R244 ;  /* 0x000000f400cf7308 */ /* 0x000ff40000000800 */
[----:B------:R-:W-:Y:S10]  /*10f80*/  MUFU.EX2 R189, R64 ;  /* 0x0000004000bd7308 */ /* 0x000ff40000000800 */
[----:B------:R2:W-:Y:S01]  /*10f90*/  MUFU.EX2 R130, R58 ;  /* 0x0000003a00827308 */ /* 0x0005e20000000800 */
[-C--:B-1----:R-:W-:Y:S09]  /*10fa0*/  HMMA.16816.F32 R148, R24, R180.reuse, R148 ;  /* 0x000000b41894723c */ /* 0x082ff20000001894 */
[----:B------:R1:W-:Y:S01]  /*10fb0*/  MUFU.EX2 R205, R63 ;  /* 0x0000003f00cd7308 */ /* 0x0003e20000000800 */
[C---:B------:R-:W-:Y:S09]  /*10fc0*/  HMMA.16816.F32 R152, R28.reuse, R180, R152 ;  /* 0x000000b41c98723c */ /* 0x040ff20000001898 */
[----:B------:R-:W-:Y:S02]  /*10fd0*/  MUFU.EX2 R115, R56 ;  /* 0x0000003800737308 */ /* 0x000fe40000000800 */
[--C-:B--2---:R-:W-:Y:S01]  /*10fe0*/  FFMA.FTZ R58, R123, UR4, -R178.reuse ;  /* 0x000000047b3a7c23 */ /* 0x104fe200080108b2 */
[-C--:B------:R-:W-:Y:S06]  /*10ff0*/  HMMA.16816.F32 R156, R28, R182.reuse, R156 ;  /* 0x000000b61c9c723c */ /* 0x080fec000000189c */
[C---:B------:R-:W-:Y:S01]  /*11000*/  HMMA.16816.F32 R160, R24.reuse, R182, R160 ;  /* 0x000000b618a0723c */ /* 0x040fe200000018a0 */
[----:B------:R-:W2:Y:S01]  /*11010*/  LDSM.16.MT88.4 R180, [R220+0x8800] ;  /* 0x00880000dcb4783b */ /* 0x000ea20000004200 */
[----:B------:R4:W-:Y:S03]  /*11020*/  MUFU.EX2 R114, R57 ;  /* 0x0000003900727308 */ /* 0x0009e60000000800 */
[--C-:B-1----:R-:W-:Y:S07]  /*11030*/  FFMA.FTZ R63, R111, UR4, -R178.reuse ;  /* 0x000000046f3f7c23 */ /* 0x102fee00080108b2 */
[----:B------:R-:W-:Y:S10]  /*11040*/  MUFU.EX2 R191, R60 ;  /* 0x0000003c00bf7308 */ /* 0x000ff40000000800 */
[----:B------:R-:W-:Y:S01]  /*11050*/  MUFU.EX2 R204, R61 ;  /* 0x0000003d00cc7308 */ /* 0x000fe20000000800 */
[--C-:B----4-:R-:W-:Y:S09]  /*11060*/  FFMA.FTZ R57, R126, UR4, -R178.reuse ;  /* 0x000000047e397c23 */ /* 0x110ff200080108b2 */
[----:B------:R-:W-:Y:S10]  /*11070*/  MUFU.EX2 R71, R247 ;  /* 0x000000f700477308 */ /* 0x000ff40000000800 */
[----:B------:R-:W-:Y:S01]  /*11080*/  MUFU.EX2 R102, R246 ;  /* 0x000000f600667308 */ /* 0x000fe20000000800 */
[-C--:B--2---:R-:W-:Y:S09]  /*11090*/  HMMA.16816.F32 R20, R24, R180.reuse, R20 ;  /* 0x000000b41814723c */ /* 0x084ff20000001814 */
[----:B------:R-:W-:Y:S01]  /*110a0*/  MUFU.EX2 R123, R245 ;  /* 0x000000f5007b7308 */ /* 0x000fe20000000800 */
[C---:B------:R-:W-:Y:S09]  /*110b0*/  HMMA.16816.F32 R32, R28.reuse, R180, R32 ;  /* 0x000000b41c20723c */ /* 0x040ff20000001820 */
[----:B------:R1:W2:Y:S01]  /*110c0*/  MUFU.EX2 R181, R59 ;  /* 0x0000003b00b57308 */ /* 0x0002a20000000800 */
[-C--:B------:R-:W-:Y:S01]  /*110d0*/  HMMA.16816.F32 R164, R28, R182.reuse, R164 ;  /* 0x000000b61ca4723c */ /* 0x080fe200000018a4 */
[----:B------:R-:W4:Y:S08]  /*110e0*/  LDSM.16.MT88.4 R28, [R218+0x9000] ;  /* 0x00900000da1c783b */ /* 0x000f300000004200 */
[----:B------:R-:W-:Y:S01]  /*110f0*/  MUFU.EX2 R111, R69 ;  /* 0x00000045006f7308 */ /* 0x000fe20000000800 */
[----:B------:R-:W-:Y:S07]  /*11100*/  HMMA.16816.F32 R168, R24, R182, R168 ;  /* 0x000000b618a8723c */ /* 0x000fee00000018a8 */
[----:B------:R-:W-:Y:S02]  /*11110*/  F2FP.F16.F32.PACK_AB R25, R186, R184 ;  /* 0x000000b8ba19723e */ /* 0x000fe400000000ff */
[----:B------:R5:W2:Y:S02]  /*11120*/  MUFU.EX2 R182, R52 ;  /* 0x0000003400b67308 */ /* 0x000aa40000000800 */
[----:B------:R-:W-:Y:S01]  /*11130*/  F2FP.F16.F32.PACK_AB R26, R203, R185 ;  /* 0x000000b9cb1a723e */ /* 0x000fe200000000ff */
[--C-:B-1----:R-:W-:Y:S01]  /*11140*/  FFMA.FTZ R59, R122, UR4, -R178.reuse ;  /* 0x000000047a3b7c23 */ /* 0x102fe200080108b2 */
[----:B------:R-:W-:Y:S01]  /*11150*/  F2FP.F16.F32.PACK_AB R27, R236, R235 ;  /* 0x000000ebec1b723e */ /* 0x000fe200000000ff */
[----:B------:R-:W-:Y:S01]  /*11160*/  FFMA.FTZ R178, R127, UR4, -R178 ;  /* 0x000000047fb27c23 */ /* 0x000fe200080108b2 */
[----:B------:R-:W-:Y:S04]  /*11170*/  F2FP.F16.F32.PACK_AB R24, R131, R118 ;  /* 0x000000768318723e */ /* 0x000fe800000000ff */
[----:B------:R3:W-:Y:S10]  /*11180*/  MUFU.EX2 R69, R48 ;  /* 0x0000003000457308 */ /* 0x0007f40000000800 */
[----:B------:R-:W-:Y:S01]  /*11190*/  MUFU.EX2 R178, R178 ;  /* 0x000000b200b27308 */ /* 0x000fe20000000800 */
[----:B-----5:R-:W5:Y:S09]  /*111a0*/  LDL.LU R52, [R1+0x18] ;  /* 0x0000180001347983 */ /* 0x020f720000300800 */
[----:B------:R-:W1:Y:S01]  /*111b0*/  MUFU.EX2 R183, R62 ;  /* 0x0000003e00b77308 */ /* 0x000e620000000800 */
[-C--:B----4-:R-:W-:Y:S09]  /*111c0*/  HMMA.16816.F32 R4, R24, R28.reuse, R4 ;  /* 0x0000001c1804723c */ /* 0x090ff20000001804 */
[----:B------:R-:W-:Y:S01]  /*111d0*/  MUFU.EX2 R127, R82 ;  /* 0x00000052007f7308 */ /* 0x000fe20000000800 */
[C---:B------:R-:W-:Y:S06]  /*111e0*/  HMMA.16816.F32 R8, R36.reuse, R28, R8 ;  /* 0x0000001c2408723c */ /* 0x040fec0000001808 */
[-C--:B------:R-:W-:Y:S03]  /*111f0*/  HMMA.16816.F32 R12, R36, R30.reuse, R12 ;  /* 0x0000001e240c723c */ /* 0x080fe6000000180c */
[----:B------:R-:W-:Y:S03]  /*11200*/  MUFU.EX2 R82, R68 ;  /* 0x0000004400527308 */ /* 0x000fe60000000800 */
[C---:B------:R-:W-:Y:S01]  /*11210*/  HMMA.16816.F32 R16, R24.reuse, R30, R16 ;  /* 0x0000001e1810723c */ /* 0x040fe20000001810 */
[----:B------:R-:W4:Y:S06]  /*11220*/  LDSM.16.MT88.4 R28, [R221+0x9000] ;  /* 0x00900000dd1c783b */ /* 0x000f2c0000004200 */
[----:B------:R-:W-:Y:S10]  /*11230*/  MUFU.EX2 R122, R80 ;  /* 0x00000050007a7308 */ /* 0x000ff40000000800 */
[----:B------:R-:W-:Y:S01]  /*11240*/  MUFU.EX2 R180, R81 ;  /* 0x0000005100b47308 */ /* 0x000fe20000000800 */
[----:B---3--:R-:W-:Y:S01]  /*11250*/  FFMA.FTZ R48, R2, R187, R237 ;  /* 0x000000bb02307223 */ /* 0x008fe200000100ed */
[----:B------:R-:W-:Y:S01]  /*11260*/  FADD.FTZ R2, R50, R49 ;  /* 0x0000003132027221 */ /* 0x000fe20000010000 */
[----:B------:R-:W-:Y:S07]  /*11270*/  FADD.FTZ R50, R230, R3 ;  /* 0x00000003e6327221 */ /* 0x000fee0000010000 */
[----:B------:R-:W-:Y:S01]  /*11280*/  MUFU.EX2 R74, R74 ;  /* 0x0000004a004a7308 */ /* 0x000fe20000000800 */
[----:B------:R-:W-:Y:S01]  /*11290*/  FADD.FTZ R48, R238, R48 ;  /* 0x00000030ee307221 */ /* 0x000fe20000010000 */
[----:B------:R-:W-:Y:S03]  /*112a0*/  FADD.FTZ R49, R51, R2 ;  /* 0x0000000233317221 */ /* 0x000fe60000010000 */
[----:B------:R-:W-:Y:S05]  /*112b0*/  FADD.FTZ R2, R243, R48 ;  /* 0x00000030f3027221 */ /* 0x000fea0000010000 */
[----:B------:R-:W3:Y:S01]  /*112c0*/  MUFU.EX2 R75, R75 ;  /* 0x0000004b004b7308 */ /* 0x000ee20000000800 */
[----:B------:R-:W-:Y:S04]  /*112d0*/  FADD.FTZ R2, R241, R2 ;  /* 0x00000002f1027221 */ /* 0x000fe80000010000 */
[----:B------:R-:W-:Y:S05]  /*112e0*/  FADD.FTZ R2, R83, R2 ;  /* 0x0000000253027221 */ /* 0x000fea0000010000 */
[----:B------:R-:W-:Y:S01]  /*112f0*/  MUFU.EX2 R80, R78 ;  /* 0x0000004e00507308 */ /* 0x000fe20000000800 */
[-C--:B----4-:R-:W-:Y:S09]  /*11300*/  HMMA.16816.F32 R132, R24, R28.reuse, R132 ;  /* 0x0000001c1884723c */ /* 0x090ff20000001884 */
[----:B------:R-:W4:Y:S01]  /*11310*/  MUFU.EX2 R81, R79 ;  /* 0x0000004f00517308 */ /* 0x000f220000000800 */
[C---:B------:R-:W-:Y:S09]  /*11320*/  HMMA.16816.F32 R136, R36.reuse, R28, R136 ;  /* 0x0000001c2488723c */ /* 0x040ff20000001888 */
[----:B------:R-:W-:Y:S01]  /*11330*/  MUFU.EX2 R72, R72 ;  /* 0x0000004800487308 */ /* 0x000fe20000000800 */
[-C--:B------:R-:W-:Y:S06]  /*11340*/  HMMA.16816.F32 R140, R36, R30.reuse, R140 ;  /* 0x0000001e248c723c */ /* 0x080fec000000188c */
[C---:B------:R-:W-:Y:S01]  /*11350*/  HMMA.16816.F32 R144, R24.reuse, R30, R144 ;  /* 0x0000001e1890723c */ /* 0x040fe20000001890 */
[----:B------:R-:W2:Y:S02]  /*11360*/  LDSM.16.MT88.4 R28, [R219+0x9000] ;  /* 0x00900000db1c783b */ /* 0x000ea40000004200 */
[----:B------:R-:W4:Y:S10]  /*11370*/  MUFU.EX2 R73, R73 ;  /* 0x0000004900497308 */ /* 0x000f340000000800 */
[----:B------:R-:W-:Y:S10]  /*11380*/  MUFU.EX2 R76, R76 ;  /* 0x0000004c004c7308 */ /* 0x000ff40000000800 */
[----:B------:R-:W4:Y:S10]  /*11390*/  MUFU.EX2 R77, R77 ;  /* 0x0000004d004d7308 */ /* 0x000f340000000800 */
[----:B------:R-:W-:Y:S10]  /*113a0*/  MUFU.EX2 R78, R252 ;  /* 0x000000fc004e7308 */ /* 0x000ff40000000800 */
[----:B------:R-:W-:Y:S01]  /*113b0*/  MUFU.EX2 R79, R251 ;  /* 0x000000fb004f7308 */ /* 0x000fe20000000800 */
[-C--:B--2---:R-:W-:Y:S09]  /*113c0*/  HMMA.16816.F32 R148, R24, R28.reuse, R148 ;  /* 0x0000001c1894723c */ /* 0x084ff20000001894 */
[----:B------:R-:W-:Y:S01]  /*113d0*/  MUFU.EX2 R126, R250 ;  /* 0x000000fa007e7308 */ /* 0x000fe20000000800 */
[C---:B------:R-:W-:Y:S09]  /*113e0*/  HMMA.16816.F32 R152, R36.reuse, R28, R152 ;  /* 0x0000001c2498723c */ /* 0x040ff20000001898 */
[----:B------:R-:W-:Y:S01]  /*113f0*/  MUFU.EX2 R84, R84 ;  /* 0x0000005400547308 */ /* 0x000fe20000000800 */
[-C--:B------:R-:W-:Y:S09]  /*11400*/  HMMA.16816.F32 R156, R36, R30.reuse, R156 ;  /* 0x0000001e249c723c */ /* 0x080ff2000000189c */
[----:B------:R-:W-:Y:S01]  /*11410*/  MUFU.EX2 R85, R85 ;  /* 0x0000005500557308 */ /* 0x000fe20000000800 */
[C---:B------:R-:W-:Y:S01]  /*11420*/  HMMA.16816.F32 R160, R24.reuse, R30, R160 ;  /* 0x0000001e18a0723c */ /* 0x040fe200000018a0 */
[----:B------:R-:W2:Y:S08]  /*11430*/  LDSM.16.MT88.4 R28, [R220+0x9000] ;  /* 0x00900000dc1c783b */ /* 0x000eb00000004200 */
[----:B------:R-:W-:Y:S10]  /*11440*/  MUFU.EX2 R96, R96 ;  /* 0x0000006000607308 */ /* 0x000ff40000000800 */
[----:B------:R-:W-:Y:S10]  /*11450*/  MUFU.EX2 R97, R97 ;  /* 0x0000006100617308 */ /* 0x000ff40000000800 */
[----:B------:R-:W-:Y:S10]  /*11460*/  MUFU.EX2 R90, R90 ;  /* 0x0000005a005a7308 */ /* 0x000ff40000000800 */
[----:B------:R-:W4:Y:S10]  /*11470*/  MUFU.EX2 R91, R91 ;  /* 0x0000005b005b7308 */ /* 0x000f340000000800 */
[----:B------:R-:W-:Y:S01]  /*11480*/  MUFU.EX2 R94, R94 ;  /* 0x0000005e005e7308 */ /* 0x000fe20000000800 */
[-C--:B--2---:R-:W-:Y:S06]  /*11490*/  HMMA.16816.F32 R20, R24, R28.reuse, R20 ;  /* 0x0000001c1814723c */ /* 0x084fec0000001814 */
[C---:B------:R-:W-:Y:S03]  /*114a0*/  HMMA.16816.F32 R32, R36.reuse, R28, R32 ;  /* 0x0000001c2420723c */ /* 0x040fe60000001820 */
[----:B------:R-:W2:Y:S03]  /*114b0*/  MUFU.EX2 R95, R95 ;  /* 0x0000005f005f7308 */ /* 0x000ea60000000800 */
[-C--:B------:R-:W-:Y:S01]  /*114c0*/  HMMA.16816.F32 R164, R36, R30.reuse, R164 ;  /* 0x0000001e24a4723c */ /* 0x080fe200000018a4 */
[----:B------:R-:W3:Y:S06]  /*114d0*/  LDSM.16.MT88.4 R36, [R218+0x9800] ;  /* 0x00980000da24783b */ /* 0x000eec0000004200 */
[----:B------:R-:W-:Y:S01]  /*114e0*/  MUFU.EX2 R88, R88 ;  /* 0x0000005800587308 */ /* 0x000fe20000000800 */
[----:B------:R-:W-:Y:S01]  /*114f0*/  F2FP.F16.F32.PACK_AB R29, R181, R130 ;  /* 0x00000082b51d723e */ /* 0x000fe200000000ff */
[----:B------:R-:W-:Y:S04]  /*11500*/  HMMA.16816.F32 R168, R24, R30, R168 ;  /* 0x0000001e18a8723c */ /* 0x000fe800000018a8 */
[----:B------:R-:W-:Y:S04]  /*11510*/  F2FP.F16.F32.PACK_AB R28, R114, R115 ;  /* 0x00000073721c723e */ /* 0x000fe800000000ff */
[----:B------:R-:W2:Y:S03]  /*11520*/  MUFU.EX2 R89, R89 ;  /* 0x0000005900597308 */ /* 0x000ea60000000800 */
[----:B------:R-:W-:Y:S02]  /*11530*/  F2FP.F16.F32.PACK_AB R25, R193, R190 ;  /* 0x000000bec119723e */ /* 0x000fe400000000ff */
[----:B------:R-:W-:Y:S02]  /*11540*/  F2FP.F16.F32.PACK_AB R27, R207, R192 ;  /* 0x000000c0cf1b723e */ /* 0x000fe400000000ff */
[----:B------:R-:W-:Y:S03]  /*11550*/  F2FP.F16.F32.PACK_AB R24, R188, R182 ;  /* 0x000000b6bc18723e */ /* 0x000fe600000000ff */
[----:B------:R-:W-:Y:S01]  /*11560*/  MUFU.EX2 R92, R92 ;  /* 0x0000005c005c7308 */ /* 0x000fe20000000800 */
[----:B------:R-:W-:Y:S02]  /*11570*/  F2FP.F16.F32.PACK_AB R26, R206, R189 ;  /* 0x000000bdce1a723e */ /* 0x000fe400000000ff */
[----:B-1----:R-:W-:Y:S02]  /*11580*/  F2FP.F16.F32.PACK_AB R31, R205, R183 ;  /* 0x000000b7cd1f723e */ /* 0x002fe400000000ff */
[----:B------:R-:W-:Y:S05]  /*11590*/  F2FP.F16.F32.PACK_AB R30, R204, R191 ;  /* 0x000000bfcc1e723e */ /* 0x000fea00000000ff */
[----:B------:R-:W1:Y:S10]  /*115a0*/  MUFU.EX2 R93, R93 ;  /* 0x0000005d005d7308 */ /* 0x000e740000000800 */
[----:B------:R-:W-:Y:S01]  /*115b0*/  MUFU.EX2 R68, R212 ;  /* 0x000000d400447308 */ /* 0x000fe20000000800 */
[-C--:B---3--:R-:W-:Y:S09]  /*115c0*/  HMMA.16816.F32 R4, R24, R36.reuse, R4 ;  /* 0x000000241804723c */ /* 0x088ff20000001804 */
[----:B------:R-:W-:Y:S01]  /*115d0*/  MUFU.EX2 R65, R214 ;  /* 0x000000d600417308 */ /* 0x000fe20000000800 */
[C---:B------:R-:W-:Y:S09]  /*115e0*/  HMMA.16816.F32 R8, R28.reuse, R36, R8 ;  /* 0x000000241c08723c */ /* 0x040ff20000001808 */
[----:B------:R-:W-:Y:S01]  /*115f0*/  MUFU.EX2 R64, R215 ;  /* 0x000000d700407308 */ /* 0x000fe20000000800 */
[-C--:B------:R-:W-:Y:S06]  /*11600*/  HMMA.16816.F32 R12, R28, R38.reuse, R12 ;  /* 0x000000261c0c723c */ /* 0x080fec000000180c */
[C---:B------:R-:W-:Y:S01]  /*11610*/  HMMA.16816.F32 R16, R24.reuse, R38, R16 ;  /* 0x000000261810723c */ /* 0x040fe20000001810 */
[----:B------:R-:W3:Y:S02]  /*11620*/  LDSM.16.MT88.4 R36, [R221+0x9800] ;  /* 0x00980000dd24783b */ /* 0x000ee40000004200 */
[----:B------:R-:W-:Y:S10]  /*11630*/  MUFU.EX2 R100, R100 ;  /* 0x0000006400647308 */ /* 0x000ff40000000800 */
[----:B------:R-:W-:Y:S10]  /*11640*/  MUFU.EX2 R101, R101 ;  /* 0x0000006500657308 */ /* 0x000ff40000000800 */
[----:B------:R-:W-:Y:S10]  /*11650*/  MUFU.EX2 R112, R112 ;  /* 0x0000007000707308 */ /* 0x000ff40000000800 */
[----:B------:R-:W-:Y:S10]  /*11660*/  MUFU.EX2 R113, R113 ;  /* 0x0000007100717308 */ /* 0x000ff40000000800 */
[----:B------:R-:W-:Y:S01]  /*11670*/  MUFU.EX2 R106, R106 ;  /* 0x0000006a006a7308 */ /* 0x000fe20000000800 */
[-C--:B---3--:R-:W-:Y:S09]  /*11680*/  HMMA.16816.F32 R132, R24, R36.reuse, R132 ;  /* 0x000000241884723c */ /* 0x088ff20000001884 */
[----:B------:R-:W3:Y:S02]  /*11690*/  MUFU.EX2 R107, R107 ;  /* 0x0000006b006b7308 */ /* 0x000ee40000000800 */
[----:B-----5:R-:W-:Y:S01]  /*116a0*/  FFMA.FTZ R0, R0, R52, R66 ;  /* 0x0000003400007223 */ /* 0x020fe20000010042 */
[----:B------:R-:W-:Y:S01]  /*116b0*/  FADD.FTZ R52, R103, R2 ;  /* 0x0000000267347221 */ /* 0x000fe20000010000 */
[----:B------:R-:W-:Y:S01]  /*116c0*/  FADD.FTZ R2, R231, R50 ;  /* 0x00000032e7027221 */ /* 0x000fe20000010000 */
[C---:B------:R-:W-:Y:S05]  /*116d0*/  HMMA.16816.F32 R136, R28.reuse, R36, R136 ;  /* 0x000000241c88723c */ /* 0x040fea0000001888 */
[----:B------:R-:W5:Y:S01]  /*116e0*/  MUFU.EX2 R66, R213 ;  /* 0x000000d500427308 */ /* 0x000f620000000800 */
[----:B------:R-:W-:Y:S01]  /*116f0*/  FADD.FTZ R56, R232, R2 ;  /* 0x00000002e8387221 */ /* 0x000fe20000010000 */
[-C--:B------:R-:W-:Y:S04]  /*11700*/  HMMA.16816.F32 R140, R28, R38.reuse, R140 ;  /* 0x000000261c8c723c */ /* 0x080fe8000000188c */
[----:B------:R-:W-:Y:S02]  /*11710*/  FADD.FTZ R2, R201, R52 ;  /* 0x00000034c9027221 */ /* 0x000fe40000010000 */
[C---:B------:R-:W-:Y:S01]  /*11720*/  HMMA.16816.F32 R144, R24.reuse, R38, R144 ;  /* 0x000000261890723c */ /* 0x040fe20000001890 */
[----:B------:R-:W4:Y:S01]  /*11730*/  LDSM.16.MT88.4 R36, [R219+0x9800] ;  /* 0x00980000db24783b */ /* 0x000f220000004200 */
[----:B------:R-:W-:Y:S03]  /*11740*/  MUFU.EX2 R110, R110 ;  /* 0x0000006e006e7308 */ /* 0x000fe60000000800 */
[----:B------:R-:W-:Y:S01]  /*11750*/  FADD.FTZ R2, R208, R2 ;  /* 0x00000002d0027221 */ /* 0x000fe20000010000 */
[----:B------:R-:W-:Y:S06]  /*11760*/  FADD.FTZ R0, R198, R0 ;  /* 0x00000000c6007221 */ /* 0x000fec0000010000 */
[----:B------:R-:W5:Y:S01]  /*11770*/  MUFU.EX2 R63, R63 ;  /* 0x0000003f003f7308 */ /* 0x000f620000000800 */
[----:B------:R-:W-:Y:S01]  /*11780*/  FADD.FTZ R52, R118, R2 ;  /* 0x0000000276347221 */ /* 0x000fe20000010000 */
[----:B------:R-:W-:Y:S04]  /*11790*/  FADD.FTZ R0, R199, R0 ;  /* 0x00000000c7007221 */ /* 0x000fe80000010000 */
[----:B------:R-:W-:Y:S04]  /*117a0*/  FADD.FTZ R0, R202, R0 ;  /* 0x00000000ca007221 */ /* 0x000fe80000010000 */
[----:B------:R-:W-:Y:S01]  /*117b0*/  MUFU.EX2 R104, R104 ;  /* 0x0000006800687308 */ /* 0x000fe20000000800 */
[----:B------:R-:W-:Y:S01]  /*117c0*/  FADD.FTZ R3, R55, R0 ;  /* 0x0000000037037221 */ /* 0x000fe20000010000 */
[----:B------:R-:W-:Y:S02]  /*117d0*/  FADD.FTZ R0, R87, R49 ;  /* 0x0000003157007221 */ /* 0x000fe40000010000 */
[----:B------:R-:W-:Y:S01]  /*117e0*/  LDSM.16.MT88.4 R48, [R219+0xa800] ;  /* 0x00a80000db30783b */ /* 0x000fe20000004200 */
[----:B------:R-:W-:Y:S01]  /*117f0*/  FADD.FTZ R3, R67, R3 ;  /* 0x0000000343037221 */ /* 0x000fe20000010000 */
[----:B------:R-:W-:Y:S04]  /*11800*/  FADD.FTZ R55, R99, R0 ;  /* 0x0000000063377221 */ /* 0x000fe80000010000 */
[----:B------:R-:W5:Y:S01]  /*11810*/  MUFU.EX2 R105, R105 ;  /* 0x0000006900697308 */ /* 0x000f620000000800 */
[----:B------:R-:W-:Y:S01]  /*11820*/  FADD.FTZ R0, R194, R3 ;  /* 0x00000003c2007221 */ /* 0x000fe20000010000 */
[----:B------:R-:W-:Y:S03]  /*11830*/  FADD.FTZ R3, R184, R56 ;  /* 0x00000038b8037221 */ /* 0x000fe60000010000 */
[----:B------:R-:W-:Y:S01]  /*11840*/  FADD.FTZ R53, R196, R0 ;  /* 0x00000000c4357221 */ /* 0x000fe20000010000 */
[----:B------:R-:W-:Y:S01]  /*11850*/  FADD.FTZ R0, R98, R55 ;  /* 0x0000003762007221 */ /* 0x000fe20000010000 */
[----:B------:R-:W-:Y:S03]  /*11860*/  FADD.FTZ R3, R186, R3 ;  /* 0x00000003ba037221 */ /* 0x000fe60000010000 */
[----:B------:R-:W-:Y:S01]  /*11870*/  MUFU.EX2 R108, R108 ;  /* 0x0000006c006c7308 */ /* 0x000fe20000000800 */
[----:B------:R-:W-:Y:S01]  /*11880*/  FADD.FTZ R2, R70, R53 ;  /* 0x0000003546027221 */ /* 0x000fe20000010000 */
[----:B------:R-:W-:Y:S01]  /*11890*/  FADD.FTZ R0, R119, R0 ;  /* 0x0000000077007221 */ /* 0x000fe20000010000 */
[----:B------:R-:W-:Y:S02]  /*118a0*/  FADD.FTZ R3, R235, R3 ;  /* 0x00000003eb037221 */ /* 0x000fe40000010000 */
[----:B------:R-:W-:Y:S01]  /*118b0*/  FADD.FTZ R2, R86, R2 ;  /* 0x0000000256027221 */ /* 0x000fe20000010000 */
[-C--:B----4-:R-:W-:Y:S04]  /*118c0*/  HMMA.16816.F32 R148, R24, R36.reuse, R148 ;  /* 0x000000241894723c */ /* 0x090fe80000001894 */
[----:B------:R-:W4:Y:S01]  /*118d0*/  MUFU.EX2 R109, R109 ;  /* 0x0000006d006d7308 */ /* 0x000f220000000800 */
[----:B------:R-:W-:Y:S01]  /*118e0*/  FADD.FTZ R2, R195, R2 ;  /* 0x00000002c3027221 */ /* 0x000fe20000010000 */
[----:B------:R-:W-:Y:S01]  /*118f0*/  FADD.FTZ R3, R236, R3 ;  /* 0x00000003ec037221 */ /* 0x000fe20000010000 */
[----:B------:R-:W-:Y:S01]  /*11900*/  FADD.FTZ R0, R172, R0 ;  /* 0x00000000ac007221 */ /* 0x000fe20000010000 */
[C---:B------:R-:W-:Y:S06]  /*11910*/  HMMA.16816.F32 R152, R28.reuse, R36, R152 ;  /* 0x000000241c98723c */ /* 0x040fec0000001898 */
[----:B------:R-:W-:Y:S01]  /*11920*/  MUFU.EX2 R62, R210 ;  /* 0x000000d2003e7308 */ /* 0x000fe20000000800 */
[----:B------:R-:W-:Y:S01]  /*11930*/  FADD.FTZ R0, R200, R0 ;  /* 0x00000000c8007221 */ /* 0x000fe20000010000 */
[-C--:B------:R-:W-:Y:S03]  /*11940*/  HMMA.16816.F32 R156, R28, R38.reuse, R156 ;  /* 0x000000261c9c723c */ /* 0x080fe6000000189c */
[----:B------:R-:W-:Y:S03]  /*11950*/  MOV R172, R176 ;  /* 0x000000b000ac7202 */ /* 0x000fe60000000f00 */
[C---:B------:R-:W-:Y:S01]  /*11960*/  HMMA.16816.F32 R160, R24.reuse, R38, R160 ;  /* 0x0000002618a0723c */ /* 0x040fe200000018a0 */
[----:B------:R-:W2:Y:S01]  /*11970*/  LDSM.16.MT88.4 R36, [R220+0x9800] ;  /* 0x00980000dc24783b */ /* 0x000ea20000004200 */
[----:B------:R-:W-:Y:S10]  /*11980*/  MUFU.EX2 R61, R211 ;  /* 0x000000d3003d7308 */ /* 0x000ff40000000800 */
[----:B------:R-:W-:Y:S10]  /*11990*/  MUFU.EX2 R60, R209 ;  /* 0x000000d1003c7308 */ /* 0x000ff40000000800 */
[----:B------:R-:W-:Y:S10]  /*119a0*/  MUFU.EX2 R177, R177 ;  /* 0x000000b100b17308 */ /* 0x000ff40000000800 */
        /* <DEDUP_REMOVED lines=8> */
[----:B------:R-:W-:Y:S01]  /*11a30*/  HMMA.16816.F32 R168, R24, R38, R168 ;  /* 0x0000002618a8723c */ /* 0x000fe200000018a8 */
[----:B------:R-:W2:Y:S03]  /*11a40*/  LDSM.16.MT88.4 R36, [R219+0xa000] ;  /* 0x00a00000db24783b */ /* 0x000ea60000004200 */
[----:B------:R-:W-:Y:S03]  /*11a50*/  F2FP.F16.F32.PACK_AB R29, R75, R74 ;  /* 0x0000004a4b1d723e */ /* 0x000fe600000000ff */
[----:B------:R-:W-:Y:S02]  /*11a60*/  F2FP.F16.F32.PACK_AB R25, R102, R71 ;  /* 0x000000476619723e */ /* 0x000fe400000000ff */
[----:B------:R-:W4:Y:S02]  /*11a70*/  MUFU.EX2 R58, R58 ;  /* 0x0000003a003a7308 */ /* 0x000f240000000800 */
[----:B------:R-:W-:Y:S02]  /*11a80*/  F2FP.F16.F32.PACK_AB R27, R127, R123 ;  /* 0x0000007b7f1b723e */ /* 0x000fe400000000ff */
[----:B------:R-:W-:Y:S02]  /*11a90*/  F2FP.F16.F32.PACK_AB R24, R111, R82 ;  /* 0x000000526f18723e */ /* 0x000fe400000000ff */
[----:B------:R-:W-:Y:S04]  /*11aa0*/  F2FP.F16.F32.PACK_AB R26, R180, R122 ;  /* 0x0000007ab41a723e */ /* 0x000fe800000000ff */
[----:B------:R-:W-:Y:S01]  /*11ab0*/  MUFU.EX2 R56, R120 ;  /* 0x0000007800387308 */ /* 0x000fe20000000800 */
[----:B------:R-:W-:Y:S02]  /*11ac0*/  F2FP.F16.F32.PACK_AB R31, R81, R80 ;  /* 0x00000050511f723e */ /* 0x000fe400000000ff */
[----:B------:R-:W-:Y:S02]  /*11ad0*/  F2FP.F16.F32.PACK_AB R28, R73, R72 ;  /* 0x00000048491c723e */ /* 0x000fe400000000ff */
[----:B------:R-:W-:Y:S01]  /*11ae0*/  F2FP.F16.F32.PACK_AB R30, R77, R76 ;  /* 0x0000004c4d1e723e */ /* 0x000fe200000000ff */
[-C--:B------:R-:W-:Y:S06]  /*11af0*/  HMMA.16816.F32 R4, R24, R40.reuse, R4 ;  /* 0x000000281804723c */ /* 0x080fec0000001804 */
        /* <DEDUP_REMOVED lines=8> */
[----:B------:R-:W3:Y:S05]  /*11b80*/  LDSM.16.MT88.4 R44, [R218+0xa800] ;  /* 0x00a80000da2c783b */ /* 0x000eea0000004200 */
[-C--:B--2---:R-:W-:Y:S06]  /*11b90*/  HMMA.16816.F32 R148, R24, R36.reuse, R148 ;  /* 0x000000241894723c */ /* 0x084fec0000001894 */
[C---:B------:R-:W-:Y:S06]  /*11ba0*/  HMMA.16816.F32 R152, R28.reuse, R36, R152 ;  /* 0x000000241c98723c */ /* 0x040fec0000001898 */
[-C--:B------:R-:W-:Y:S06]  /*11bb0*/  HMMA.16816.F32 R156, R28, R38.reuse, R156 ;  /* 0x000000261c9c723c */ /* 0x080fec000000189c */
[C---:B------:R-:W-:Y:S01]  /*11bc0*/  HMMA.16816.F32 R160, R24.reuse, R38, R160 ;  /* 0x0000002618a0723c */ /* 0x040fe200000018a0 */
[----:B------:R-:W2:Y:S05]  /*11bd0*/  LDSM.16.MT88.4 R36, [R221+0xa800] ;  /* 0x00a80000dd24783b */ /* 0x000eaa0000004200 */
[-C--:B-1----:R-:W-:Y:S06]  /*11be0*/  HMMA.16816.F32 R20, R24, R40.reuse, R20 ;  /* 0x000000281814723c */ /* 0x082fec0000001814 */
[C---:B------:R-:W-:Y:S06]  /*11bf0*/  HMMA.16816.F32 R32, R28.reuse, R40, R32 ;  /* 0x000000281c20723c */ /* 0x040fec0000001820 */
[-C--:B------:R-:W-:Y:S06]  /*11c00*/  HMMA.16816.F32 R164, R28, R42.reuse, R164 ;  /* 0x0000002a1ca4723c */ /* 0x080fec00000018a4 */
[----:B------:R-:W-:Y:S01]  /*11c10*/  HMMA.16816.F32 R168, R24, R42, R168 ;  /* 0x0000002a18a8723c */ /* 0x000fe200000018a8 */
[----:B------:R-:W1:Y:S04]  /*11c20*/  LDSM.16.MT88.4 R40, [R220+0xa800] ;  /* 0x00a80000dc28783b */ /* 0x000e680000004200 */
        /* <DEDUP_REMOVED lines=12> */
[----:B------:R-:W-:Y:S05]  /*11cf0*/  LDSM.16.MT88.4 R44, [R221+0xb000] ;  /* 0x00b00000dd2c783b */ /* 0x000fea0000004200 */
        /* <DEDUP_REMOVED lines=8> */
[C---:B------:R-:W-:Y:S01]  /*11d80*/  HMMA.16816.F32 R160, R24.reuse, R50, R160 ;  /* 0x0000003218a0723c */ /* 0x040fe200000018a0 */
[----:B------:R-:W3:Y:S05]  /*11d90*/  LDSM.16.MT88.4 R48, [R219+0xb000] ;  /* 0x00b00000db30783b */ /* 0x000eea0000004200 */
[-C--:B-1----:R-:W-:Y:S06]  /*11da0*/  HMMA.16816.F32 R20, R24, R40.reuse, R20 ;  /* 0x000000281814723c */ /* 0x082fec0000001814 */
[C---:B------:R-:W-:Y:S06]  /*11db0*/  HMMA.16816.F32 R32, R28.reuse, R40, R32 ;  /* 0x000000281c20723c */ /* 0x040fec0000001820 */
[-C--:B------:R-:W-:Y:S05]  /*11dc0*/  HMMA.16816.F32 R164, R28, R42.reuse, R164 ;  /* 0x0000002a1ca4723c */ /* 0x080fea00000018a4 */
[----:B------:R-:W-:Y:S01]  /*11dd0*/  FADD.FTZ R40, R131, R52 ;  /* 0x0000003483287221 */ /* 0x000fe20000010000 */
[----:B------:R-:W-:Y:S01]  /*11de0*/  HMMA.16816.F32 R168, R24, R42, R168 ;  /* 0x0000002a18a8723c */ /* 0x000fe200000018a8 */
[----:B------:R-:W1:Y:S04]  /*11df0*/  LDSM.16.MT88.4 R52, [R220+0xb000] ;  /* 0x00b00000dc34783b */ /* 0x000e680000004200 */
[----:B------:R-:W-:Y:S01]  /*11e00*/  F2FP.F16.F32.PACK_AB R29, R107, R106 ;  /* 0x0000006a6b1d723e */ /* 0x000fe200000000ff */
[----:B------:R-:W-:Y:S01]  /*11e10*/  FADD.FTZ R40, R185, R40 ;  /* 0x00000028b9287221 */ /* 0x000fe20000010000 */
[----:B-----5:R-:W-:Y:S01]  /*11e20*/  F2FP.F16.F32.PACK_AB R25, R66, R68 ;  /* 0x000000444219723e */ /* 0x020fe200000000ff */
[----:B------:R-:W-:Y:S01]  /*11e30*/  FADD.FTZ R41, R190, R3 ;  /* 0x00000003be297221 */ /* 0x000fe20000010000 */
[----:B------:R-:W5:Y:S02]  /*11e40*/  LDSM.16.MT88.4 R184, [R218+0xb800] ;  /* 0x00b80000dab8783b */ /* 0x000f640000004200 */
        /* <DEDUP_REMOVED lines=10> */
[----:B----4-:R-:W-:Y:S01]  /*11ef0*/  F2FP.F16.F32.PACK_AB R30, R109, R108 ;  /* 0x0000006c6d1e723e */ /* 0x010fe200000000ff */
[-C--:B--2---:R-:W-:Y:S03]  /*11f00*/  HMMA.16816.F32 R4, R24, R36.reuse, R4 ;  /* 0x000000241804723c */ /* 0x084fe60000001804 */
[----:B------:R-:W-:Y:S01]  /*11f10*/  FADD.FTZ R40, R193, R41 ;  /* 0x00000029c1287221 */ /* 0x000fe20000010000 */
[----:B------:R-:W-:Y:S01]  /*11f20*/  FADD.FTZ R0, R188, R0 ;  /* 0x00000000bc007221 */ /* 0x000fe20000010000 */
[----:B------:R-:W-:Y:S01]  /*11f30*/  FADD.FTZ R2, R181, R2 ;  /* 0x00000002b5027221 */ /* 0x000fe20000010000 */
        /* <DEDUP_REMOVED lines=8> */
[C---:B------:R-:W-:Y:S01]  /*11fc0*/  HMMA.16816.F32 R144, R24.reuse, R46, R144 ;  /* 0x0000002e1890723c */ /* 0x040fe20000001890 */
[----:B------:R-:W4:Y:S01]  /*11fd0*/  LDSM.16.MT88.4 R40, [R219+0xb800] ;  /* 0x00b80000db28783b */ /* 0x000f220000004200 */
[----:B------:R-:W-:Y:S03]  /*11fe0*/  MUFU.EX2 R47, R125 ;  /* 0x0000007d002f7308 */ /* 0x000fe60000000800 */
[----:B------:R-:W-:Y:S01]  /*11ff0*/  FADD.FTZ R44, R114, R3 ;  /* 0x00000003722c7221 */ /* 0x000fe20000010000 */
[-C--:B---3--:R-:W-:Y:S05]  /*12000*/  HMMA.16816.F32 R148, R24, R48.reuse, R148 ;  /* 0x000000301894723c */ /* 0x088fea0000001894 */
[----:B------:R-:W-:Y:S01]  /*12010*/  FADD.FTZ R46, R189, R0 ;  /* 0x00000000bd2e7221 */ /* 0x000fe20000010000 */
[C---:B------:R-:W-:Y:S01]  /*12020*/  HMMA.16816.F32 R152, R28.reuse, R48, R152 ;  /* 0x000000301c98723c */ /* 0x040fe20000001898 */
[----:B------:R-:W-:Y:S04]  /*12030*/  MUFU.EX2 R48, R124 ;  /* 0x0000007c00307308 */ /* 0x000fe80000000800 */
[----:B------:R-:W-:Y:S01]  /*12040*/  FADD.FTZ R3, R183, R2 ;  /* 0x00000002b7037221 */ /* 0x000fe20000010000 */
[-C--:B------:R-:W-:Y:S05]  /*12050*/  HMMA.16816.F32 R156, R28, R50.reuse, R156 ;  /* 0x000000321c9c723c */ /* 0x080fea000000189c */
[----:B------:R-:W3:Y:S01]  /*12060*/  MUFU.EX2 R49, R121 ;  /* 0x0000007900317308 */ /* 0x000ee20000000800 */
[----:B------:R-:W-:Y:S01]  /*12070*/  FADD.FTZ R0, R191, R44 ;  /* 0x0000002cbf007221 */ /* 0x000fe20000010000 */
[C---:B------:R-:W-:Y:S04]  /*12080*/  HMMA.16816.F32 R160, R24.reuse, R50, R160 ;  /* 0x0000003218a0723c */ /* 0x040fe800000018a0 */
[----:B------:R-:W-:Y:S02]  /*12090*/  FADD.FTZ R2, R207, R45 ;  /* 0x0000002dcf027221 */ /* 0x000fe40000010000 */
[-C--:B-1----:R-:W-:Y:S05]  /*120a0*/  HMMA.16816.F32 R20, R24, R52.reuse, R20 ;  /* 0x000000341814723c */ /* 0x082fea0000001814 */
        /* <DEDUP_REMOVED lines=8> */
[----:B------:R-:W-:Y:S04]  /*12130*/  F2FP.F16.F32.PACK_AB R25, R61, R62 ;  /* 0x0000003e3d19723e */ /* 0x000fe800000000ff */
[----:B------:R-:W-:Y:S02]  /*12140*/  F2FP.F16.F32.PACK_AB R27, R177, R60 ;  /* 0x0000003cb11b723e */ /* 0x000fe400000000ff */
[----:B------:R-:W-:Y:S02]  /*12150*/  F2FP.F16.F32.PACK_AB R24, R117, R116 ;  /* 0x000000747518723e */ /* 0x000fe400000000ff */
[----:B------:R-:W-:Y:S02]  /*12160*/  F2FP.F16.F32.PACK_AB R26, R179, R128 ;  /* 0x00000080b31a723e */ /* 0x000fe400000000ff */
[----:B------:R-:W-:Y:S02]  /*12170*/  F2FP.F16.F32.PACK_AB R31, R178, R57 ;  /* 0x00000039b21f723e */ /* 0x000fe400000000ff */
[----:B---3--:R-:W-:Y:S02]  /*12180*/  F2FP.F16.F32.PACK_AB R28, R49, R56 ;  /* 0x00000038311c723e */ /* 0x008fe400000000ff */
[----:B------:R-:W-:Y:S01]  /*12190*/  F2FP.F16.F32.PACK_AB R30, R47, R48 ;  /* 0x000000302f1e723e */ /* 0x000fe200000000ff */
[-C--:B-----5:R-:W-:Y:S06]  /*121a0*/  HMMA.16816.F32 R192, R24, R184.reuse, R4 ;  /* 0x000000b818c0723c */ /* 0x0a0fec0000001804 */
[C---:B------:R-:W-:Y:S05]  /*121b0*/  HMMA.16816.F32 R196, R28.reuse, R184, R8 ;  /* 0x000000b81cc4723c */ /* 0x040fea0000001808 */
[----:B------:R-:W-:Y:S01]  /*121c0*/  FADD.FTZ R4, R206, R46 ;  /* 0x0000002ece047221 */ /* 0x000fe20000010000 */
[-C--:B------:R-:W-:Y:S05]  /*121d0*/  HMMA.16816.F32 R200, R28, R186.reuse, R12 ;  /* 0x000000ba1cc8723c */ /* 0x080fea000000180c */
[----:B------:R-:W-:Y:S01]  /*121e0*/  FADD.FTZ R9, R82, R4 ;  /* 0x0000000452097221 */ /* 0x000fe20000010000 */
[C---:B------:R-:W-:Y:S01]  /*121f0*/  HMMA.16816.F32 R184, R24.reuse, R186, R16 ;  /* 0x000000ba18b8723c */ /* 0x040fe20000001810 */
[----:B------:R-:W1:Y:S04]  /*12200*/  LDSM.16.MT88.4 R4, [R220+0xb800] ;  /* 0x00b80000dc04783b */ /* 0x000e680000004200 */
        /* <DEDUP_REMOVED lines=10> */
[-C--:B----4-:R-:W-:Y:S04]  /*122b0*/  HMMA.16816.F32 R148, R24, R40.reuse, R148 ;  /* 0x000000281894723c */ /* 0x090fe80000001894 */
        /* <DEDUP_REMOVED lines=15> */
[-C--:B------:R-:W-:Y:S04]  /*123b0*/  HMMA.16816.F32 R164, R28, R6.reuse, R164 ;  /* 0x000000061ca4723c */ /* 0x080fe800000018a4 */
[----:B------:R-:W-:Y:S02]  /*123c0*/  FADD.FTZ R8, R76, R8 ;  /* 0x000000084c087221 */ /* 0x000fe40000010000 */
[----:B------:R-:W-:Y:S05]  /*123d0*/  HMMA.16816.F32 R168, R24, R6, R168 ;  /* 0x0000000618a8723c */ /* 0x000fea00000018a8 */
[----:B------:R-:W-:Y:S06]  /*123e0*/  FADD.FTZ R8, R77, R8 ;  /* 0x000000084d087221 */ /* 0x000fec0000010000 */
        /* <DEDUP_REMOVED lines=43> */
[----:B------:R-:W-:Y:S02]  /*126a0*/  MOV R177, R173 ;  /* 0x000000ad00b17202 */ /* 0x000fe40000000f00 */
[----:B------:R1:W-:Y:S01]  /*126b0*/  STL [R1+0x10], R3 ;  /* 0x0000100301007387 */ /* 0x0003e20000100800 */
[----:B------:R-:W-:Y:S02]  /*126c0*/  MOV R178, R175 ;  /* 0x000000af00b27202 */ /* 0x000fe40000000f00 */
[----:B------:R-:W-:Y:S01]  /*126d0*/  MOV R179, R174 ;  /* 0x000000ae00b37202 */ /* 0x000fe20000000f00 */
[----:B------:R1:W-:Y:S04]  /*126e0*/  STL [R1+0x14], R2 ;  /* 0x0000140201007387 */ /* 0x0003e80000100800 */
[----:B------:R1:W-:Y:S01]  /*126f0*/  STL [R1+0x18], R0 ;  /* 0x0000180001007387 */ /* 0x0003e20000100800 */
[----:B------:R-:W-:Y:S05]  /*12700*/  @P1 BRA `(.L_x_409) ;  /* 0xffffffa000f01947 */ /* 0x000fea000383ffff */
.L_x_408:
[----:B-1---5:R-:W2:Y:S04]  /*12710*/  LDL.LU R2, [R1+0x14] ;  /* 0x0000140001027983 */ /* 0x022ea80000300800 */
[----:B------:R-:W3:Y:S04]  /*12720*/  LDL.LU R13, [R1+0x18] ;  /* 0x00001800010d7983 */ /* 0x000ee80000300800 */
[----:B------:R-:W4:Y:S01]  /*12730*/  LDL.LU R12, [R1+0x10] ;  /* 0x00001000010c7983 */ /* 0x000f220000300800 */
[----:B------:R-:W1:Y:S01]  /*12740*/  S2UR UR6, SR_CgaCtaId ;  /* 0x00000000000679c3 */ /* 0x000e620000008800 */
[----:B------:R-:W-:Y:S01]  /*12750*/  UISETP.NE.AND UP0, UPT, UR15, -0x1, UPT ;  /* 0xffffffff0f00788c */ /* 0x000fe2000bf05270 */
[----:B------:R-:W-:Y:S01]  /*12760*/  IMAD.MOV.U32 R36, RZ, RZ, 0x20 ;  /* 0x00000020ff247424 */ /* 0x000fe200078e00ff */
[----:B------:R-:W1:Y:S01]  /*12770*/  S2R R11, SR_TID.X ;  /* 0x00000000000b7919 */ /* 0x000e620000002100 */
[----:B------:R-:W-:Y:S01]  /*12780*/  UMOV UR7, 0x400 ;  /* 0x0000040000077882 */ /* 0x000fe20000000000 */
[----:B------:R-:W1:Y:S01]  /*12790*/  SHFL.BFLY PT, R5, R241, 0x2, 0x1f ;  /* 0x0c401f00f1057f89 */ /* 0x000e6200000e0000 */
[----:B------:R-:W2:Y:S06]  /*127a0*/  S2R R46, SR_TID.X ;  /* 0x00000000002e7919 */ /* 0x000eac0000002100 */
[----:B------:R-:W-:-:S02]  /*127b0*/  @UP0 ULDC.64 UR4, c[0x0][0x298] ;  /* 0x0000a60000040ab9 */ /* 0x000fc40000000a00 */
[----:B------:R-:W-:-:S07]  /*127c0*/  @UP0 UIMAD.WIDE.U32 UR8, UR15, UR4, URZ ;  /* 0x000000040f0802a5 */ /* 0x000fce000f8e003f */
[----:B------:R-:W-:Y:S01]  /*127d0*/  @UP0 UMOV UR4, UR8 ;  /* 0x0000000800040c82 */ /* 0x000fe20008000000 */
[----:B-1----:R-:W-:Y:S02]  /*127e0*/  ULEA UR7, UR6, UR7, 0x18 ;  /* 0x0000000706077291 */ /* 0x002fe4000f8ec03f */
[----:B------:R-:W-:Y:S01]  /*127f0*/  @UP0 UIMAD UR6, UR15, UR5, UR9 ;  /* 0x000000050f0602a4 */ /* 0x000fe2000f8e0209 */
[----:B------:R-:W-:Y:S01]  /*12800*/  FADD.FTZ R5, R5, R241 ;  /* 0x000000f105057221 */ /* 0x000fe20000010000 */
[----:B------:R-:W-:-:S04]  /*12810*/  SHF.R.S32.HI R45, RZ, 0x1f, R11 ;  /* 0x0000001fff2d7819 */ /* 0x000fc8000001140b */
[----:B------:R-:W-:Y:S01]  /*12820*/  SHFL.BFLY PT, R41, R5, 0x1, 0x1f ;  /* 0x0c201f0005297f89 */ /* 0x000fe200000e0000 */
[CC--:B------:R-:W-:Y:S02]  /*12830*/  LEA.HI R3, R45.reuse, R11.reuse, RZ, 0x2 ;  /* 0x0000000b2d037211 */ /* 0x0c0fe400078f10ff */
[----:B------:R-:W-:Y:S02]  /*12840*/  LEA.HI R10, R45, R11, RZ, 0x5 ;  /* 0x0000000b2d0a7211 */ /* 0x000fe400078f28ff */
[--C-:B------:R-:W-:Y:S02]  /*12850*/  SHF.R.S32.HI R6, RZ, 0x2, R3.reuse ;  /* 0x00000002ff067819 */ /* 0x100fe40000011403 */
[----:B------:R-:W-:Y:S01]  /*12860*/  SHF.R.S32.HI R8, RZ, 0x5, R10 ;  /* 0x00000005ff087819 */ /* 0x000fe2000001140a */
[----:B--2---:R-:W1:Y:S04]  /*12870*/  SHFL.BFLY PT, R0, R2, 0x2, 0x1f ;  /* 0x0c401f0002007f89 */ /* 0x004e6800000e0000 */
[----:B---3--:R-:W2:Y:S04]  /*12880*/  SHFL.BFLY PT, R4, R13, 0x2, 0x1f ;  /* 0x0c401f000d047f89 */ /* 0x008ea800000e0000 */
[----:B----4-:R-:W3:Y:S01]  /*12890*/  SHFL.BFLY PT, R9, R12, 0x2, 0x1f ;  /* 0x0c401f000c097f89 */ /* 0x010ee200000e0000 */
[----:B-1----:R-:W-:Y:S01]  /*128a0*/  FADD.FTZ R0, R0, R2 ;  /* 0x0000000200007221 */ /* 0x002fe20000010000 */
[----:B------:R-:W-:-:S02]  /*128b0*/  SHF.R.S32.HI R2, RZ, 0x1f, R3 ;  /* 0x0000001fff027819 */ /* 0x000fc40000011403 */
[----:B------:R-:W-:Y:S01]  /*128c0*/  LOP3.LUT R3, R3, 0x3ffffffc, RZ, 0xc0, !PT ;  /* 0x3ffffffc03037812 */ /* 0x000fe200078ec0ff */
[----:B--2---:R-:W-:Y:S01]  /*128d0*/  FADD.FTZ R4, R4, R13 ;  /* 0x0000000d04047221 */ /* 0x004fe20000010000 */
[----:B------:R-:W-:Y:S01]  /*128e0*/  LEA.HI R2, R2, R6, RZ, 0x3 ;  /* 0x0000000602027211 */ /* 0x000fe200078f18ff */
[----:B------:R-:W1:Y:S02]  /*128f0*/  SHFL.BFLY PT, R40, R0, 0x1, 0x1f ;  /* 0x0c201f0000287f89 */ /* 0x000e6400000e0000 */
[----:B------:R-:W-:Y:S01]  /*12900*/  IMAD.IADD R7, R11, 0x1, -R3 ;  /* 0x000000010b077824 */ /* 0x000fe200078e0a03 */
[----:B------:R-:W-:Y:S01]  /*12910*/  LOP3.LUT R2, R2, 0xfffffff8, RZ, 0xc0, !PT ;  /* 0xfffffff802027812 */ /* 0x000fe200078ec0ff */
[----:B---3--:R-:W-:Y:S01]  /*12920*/  FADD.FTZ R3, R9, R12 ;  /* 0x0000000c09037221 */ /* 0x008fe20000010000 */
[----:B------:R2:W3:Y:S01]  /*12930*/  SHFL.BFLY PT, R42, R4, 0x1, 0x1f ;  /* 0x0c201f00042a7f89 */ /* 0x0004e200000e0000 */
[----:B------:R-:W-:Y:S02]  /*12940*/  IMAD R7, R8, 0x200, R7 ;  /* 0x0000020008077824 */ /* 0x000fe400078e0207 */
[----:B------:R-:W-:Y:S01]  /*12950*/  IMAD.IADD R2, R6, 0x1, -R2 ;  /* 0x0000000106027824 */ /* 0x000fe200078e0a02 */
[----:B------:R2:W4:Y:S03]  /*12960*/  SHFL.BFLY PT, R43, R3, 0x1, 0x1f ;  /* 0x0c201f00032b7f89 */ /* 0x00052600000e0000 */
[C---:B------:R-:W-:Y:S01]  /*12970*/  IMAD.SHL.U32 R6, R2.reuse, 0x40, RZ ;  /* 0x0000004002067824 */ /* 0x040fe200078e00ff */
[----:B------:R-:W-:-:S02]  /*12980*/  R2P PR, R2, 0x6 ;  /* 0x0000000602007804 */ /* 0x000fc40000000000 */
[----:B------:R-:W-:Y:S02]  /*12990*/  PLOP3.LUT P3, PT, PT, PT, UP0, 0x80, 0x0 ;  /* 0x000000000000781c */ /* 0x000fe40003f6f008 */
[----:B------:R-:W-:Y:S02]  /*129a0*/  LOP3.LUT R6, R6, 0x1c0, RZ, 0xc0, !PT ;  /* 0x000001c006067812 */ /* 0x000fe400078ec0ff */
[----:B------:R-:W-:Y:S02]  /*129b0*/  SEL R36, R36, 0xffffffe0, !P1 ;  /* 0xffffffe024247807 */ /* 0x000fe40004800000 */
[----:B------:R-:W-:Y:S01]  /*129c0*/  LEA.HI R21, R6, R6, RZ, 0x1d ;  /* 0x0000000606157211 */ /* 0x000fe200078fe8ff */
[----:B-1----:R-:W-:Y:S01]  /*129d0*/  FADD.FTZ R40, R0, R40 ;  /* 0x0000002800287221 */ /* 0x002fe20000010000 */
[----:B------:R-:W-:-:S03]  /*129e0*/  IMAD.MOV.U32 R0, RZ, RZ, 0x3f800000 ;  /* 0x3f800000ff007424 */ /* 0x000fc600078e00ff */
[----:B------:R-:W-:Y:S01]  /*129f0*/  IMAD.U32 R21, R7, 0x2, R21 ;  /* 0x0000000207157824 */ /* 0x000fe200078e0015 */
[----:B------:R-:W-:-:S04]  /*12a00*/  FSETP.NE.FTZ.AND P0, PT, R40, RZ, PT ;  /* 0x000000ff2800720b */ /* 0x000fc80003f15000 */
[----:B------:R-:W-:-:S05]  /*12a10*/  LEA R21, R21, UR7, 0x1 ;  /* 0x0000000715157c11 */ /* 0x000fca000f8e08ff */
[C---:B------:R-:W-:Y:S02]  /*12a20*/  VIADD R23, R21.reuse, 0x40 ;  /* 0x0000004015177836 */ /* 0x040fe40000000000 */
[----:B------:R-:W-:Y:S01]  /*12a30*/  @P2 VIADD R23, R21, 0xffffffc0 ;  /* 0xffffffc015172836 */ /* 0x000fe20000000000 */
[----:B--234-:R-:W-:Y:S06]  /*12a40*/  @P3 BRA `(.L_x_412) ;  /* 0x0000000000203947 */ /* 0x01cfec0003800000 */
        /* <DEDUP_REMOVED lines=8> */
.L_x_412:
[----:B------:R-:W-:Y:S01]  /*12ad0*/  ULDC.U8 UR5, c[0x0][0x3d8] ;  /* 0x0000f60000057ab9 */ /* 0x000fe20000000000 */
[----:B------:R-:W-:Y:S01]  /*12ae0*/  ULDC.U8 UR8, c[0x0][0x3d9] ;  /* 0x0000f64000087ab9 */ /* 0x000fe20000000000 */
[----:B------:R-:W-:Y:S01]  /*12af0*/  ISETP.NE.AND P3, PT, RZ, UR5, PT ;  /* 0x00000005ff007c0c */ /* 0x000fe2000bf65270 */
[----:B------:R1:W2:Y:S01]  /*12b00*/  @P0 MUFU.RCP R0, R40 ;  /* 0x0000002800000308 */ /* 0x0002a20000001000 */
[----:B------:R-:W-:Y:S01]  /*12b10*/  SHF.R.S32.HI R47, RZ, 0x1f, R46 ;  /* 0x0000001fff2f7819 */ /* 0x000fe2000001142e */
[----:B------:R-:W-:Y:S01]  /*12b20*/  FADD.FTZ R42, R4, R42 ;  /* 0x0000002a042a7221 */ /* 0x000fe20000010000 */
[----:B------:R-:W-:Y:S01]  /*12b30*/  ISETP.NE.OR P1, PT, RZ, UR8, !P3 ;  /* 0x00000008ff007c0c */ /* 0x000fe2000df25670 */
[----:B------:R-:W-:Y:S01]  /*12b40*/  FADD.FTZ R41, R5, R41 ;  /* 0x0000002905297221 */ /* 0x000fe20000010000 */
[----:B------:R-:W-:Y:S02]  /*12b50*/  PLOP3.LUT P6, PT, PT, PT, PT, 0x8, 0x0 ;  /* 0x000000000000781c */ /* 0x000fe40003fce170 */
[----:B------:R-:W-:-:S02]  /*12b60*/  CS2R R38, SRZ ;  /* 0x0000000000267805 */ /* 0x000fc4000001ff00 */
[----:B------:R-:W-:Y:S02]  /*12b70*/  LEA.HI R45, R45, R11, RZ, 0x3 ;  /* 0x0000000b2d2d7211 */ /* 0x000fe400078f18ff */
[----:B------:R-:W-:Y:S02]  /*12b80*/  LEA.HI R47, R47, R46, RZ, 0x3 ;  /* 0x0000002e2f2f7211 */ /* 0x000fe400078f18ff */
[----:B------:R-:W-:-:S03]  /*12b90*/  LOP3.LUT R4, R10, 0xffffffe0, RZ, 0xc0, !PT ;  /* 0xffffffe00a047812 */ /* 0x000fc600078ec0ff */
        /* <DEDUP_REMOVED lines=9> */
.L_x_413:
[----:B------:R-:W-:Y:S01]  /*12c30*/  ISETP.NE.AND P2, PT, RZ, UR8, PT ;  /* 0x00000008ff007c0c */ /* 0x000fe2000bf45270 */
[----:B------:R-:W-:Y:S01]  /*12c40*/  FADD.FTZ R43, R3, R43 ;  /* 0x0000002b032b7221 */ /* 0x000fe20000010000 */
[----:B------:R-:W-:Y:S01]  /*12c50*/  LOP3.LUT R2, R2, 0x1, RZ, 0xc0, !PT ;  /* 0x0000000102027812 */ /* 0x000fe200078ec0ff */
[C---:B--2---:R-:W-:Y:S01]  /*12c60*/  FMUL.FTZ R192, R0.reuse, R192 ;  /* 0x000000c000c07220 */ /* 0x044fe20000410000 */
[----:B------:R-:W-:Y:S01]  /*12c70*/  MOV R37, 0x10 ;  /* 0x0000001000257802 */ /* 0x000fe20000000f00 */
[----:B------:R-:W-:Y:S01]  /*12c80*/  FMUL.FTZ R6, R0, R193 ;  /* 0x000000c100067220 */ /* 0x000fe20000410000 */
[----:B------:R-:W-:Y:S01]  /*12c90*/  ISETP.NE.U32.AND P1, PT, R2, 0x1, PT ;  /* 0x000000010200780c */ /* 0x000fe20003f25070 */
[C---:B------:R-:W-:Y:S01]  /*12ca0*/  FMUL.FTZ R184, R0.reuse, R184 ;  /* 0x000000b800b87220 */ /* 0x040fe20000410000 */
[----:B------:R-:W-:Y:S01]  /*12cb0*/  FSETP.NE.FTZ.AND P4, PT, R41, RZ, PT ;  /* 0x000000ff2900720b */ /* 0x000fe20003f95000 */
[C---:B------:R-:W-:Y:S01]  /*12cc0*/  FMUL.FTZ R185, R0.reuse, R185 ;  /* 0x000000b900b97220 */ /* 0x040fe20000410000 */
[----:B------:R-:W-:Y:S01]  /*12cd0*/  SEL R37, R37, 0xfffffff0, P1 ;  /* 0xfffffff025257807 */ /* 0x000fe20000800000 */
[C---:B------:R-:W-:Y:S01]  /*12ce0*/  FMUL.FTZ R132, R0.reuse, R132 ;  /* 0x0000008400847220 */ /* 0x040fe20000410000 */
[----:B------:R-:W-:Y:S01]  /*12cf0*/  PLOP3.LUT P1, PT, PT, PT, PT, 0x8, 0x0 ;  /* 0x000000000000781c */ /* 0x000fe20003f2e170 */
[----:B------:R-:W2:Y:S01]  /*12d00*/  @!P2 LDC R44, c[0x0][0x2c4] ;  /* 0x0000b100ff2cab82 */ /* 0x000ea20000000800 */
[----:B------:R-:W-:Y:S01]  /*12d10*/  @!P2 PLOP3.LUT P1, PT, P3, PT, PT, 0x80, 0x0 ;  /* 0x000000000000a81c */ /* 0x000fe20001f2f070 */
[----:B------:R-:W-:Y:S01]  /*12d20*/  FMUL.FTZ R12, R0, R133 ;  /* 0x00000085000c7220 */ /* 0x000fe20000410000 */
[----:B------:R-:W-:Y:S01]  /*12d30*/  FSETP.NE.FTZ.AND P3, PT, R42, RZ, PT ;  /* 0x000000ff2a00720b */ /* 0x000fe20003f75000 */
[C---:B------:R-:W-:Y:S01]  /*12d40*/  FMUL.FTZ R144, R0.reuse, R144 ;  /* 0x0000009000907220 */ /* 0x040fe20000410000 */
        /* <DEDUP_REMOVED lines=11> */
[----:B------:R-:W3:Y:S01]  /*12e00*/  @P4 MUFU.RCP R3, R41 ;  /* 0x0000002900034308 */ /* 0x000ee20000001000 */
[----:B------:R-:W-:Y:S01]  /*12e10*/  MOV R0, 0x3f800000 ;  /* 0x3f80000000007802 */ /* 0x000fe20000000f00 */
[----:B------:R-:W4:Y:S01]  /*12e20*/  S2UR UR5, SR_CTAID.X ;  /* 0x00000000000579c3 */ /* 0x000f220000002500 */
[----:B------:R-:W-:Y:S01]  /*12e30*/  IADD3 R5, -R4, R11, RZ ;  /* 0x0000000b04057210 */ /* 0x000fe20007ffe1ff */
[----:B------:R-:W-:Y:S01]  /*12e40*/  BSSY B0, `(.L_x_414) ;  /* 0x00000da000007945 */ /* 0x000fe20003800000 */
[----:B------:R-:W-:-:S02]  /*12e50*/  LOP3.LUT R4, R47, 0xfffffff8, RZ, 0xc0, !PT ;  /* 0xfffffff82f047812 */ /* 0x000fc400078ec0ff */
[----:B------:R-:W-:Y:S01]  /*12e60*/  LOP3.LUT P5, RZ, R5, 0x3, RZ, 0xc0, !PT ;  /* 0x0000000305ff7812 */ /* 0x000fe200078ac0ff */
[----:B------:R-:W5:Y:S01]  /*12e70*/  @P3 MUFU.RCP R2, R42 ;  /* 0x0000002a00023308 */ /* 0x000f620000001000 */
[----:B------:R-:W-:Y:S01]  /*12e80*/  IADD3 R46, -R4, R46, RZ ;  /* 0x0000002e042e7210 */ /* 0x000fe20007ffe1ff */
[----:B--2---:R-:W2:Y:S01]  /*12e90*/  @P1 LDC R44, c[0x0][0x2e4] ;  /* 0x0000b900ff2c1b82 */ /* 0x004ea20000000800 */
[----:B------:R-:W-:Y:S02]  /*12ea0*/  FSETP.NE.FTZ.AND P1, PT, R43, RZ, PT ;  /* 0x000000ff2b00720b */ /* 0x000fe40003f35000 */
[----:B------:R-:W-:Y:S02]  /*12eb0*/  F2FP.F16.F32.PACK_AB R6, R6, R192 ;  /* 0x000000c00606723e */ /* 0x000fe400000000ff */
[----:B------:R-:W-:Y:S01]  /*12ec0*/  F2FP.F16.F32.PACK_AB R12, R12, R132 ;  /* 0x000000840c0c723e */ /* 0x000fe200000000ff */
[C---:B---3--:R-:W-:Y:S01]  /*12ed0*/  FMUL.FTZ R194, R3.reuse, R194 ;  /* 0x000000c203c27220 */ /* 0x048fe20000410000 */
[C---:B------:R-:W-:Y:S01]  /*12ee0*/  FMUL.FTZ R5, R3.reuse, R195 ;  /* 0x000000c303057220 */ /* 0x040fe20000410000 */
[C---:B------:R-:W-:Y:S01]  /*12ef0*/  FMUL.FTZ R186, R3.reuse, R186 ;  /* 0x000000ba03ba7220 */ /* 0x040fe20000410000 */
[C---:B------:R-:W-:Y:S01]  /*12f00*/  FMUL.FTZ R187, R3.reuse, R187 ;  /* 0x000000bb03bb7220 */ /* 0x040fe20000410000 */
[C---:B------:R-:W-:Y:S01]  /*12f10*/  FMUL.FTZ R134, R3.reuse, R134 ;  /* 0x0000008603867220 */ /* 0x040fe20000410000 */
[C---:B------:R-:W-:Y:S01]  /*12f20*/  FMUL.FTZ R11, R3.reuse, R135 ;  /* 0x00000087030b7220 */ /* 0x040fe20000410000 */
[----:B------:R-:W-:-:S02]  /*12f30*/  FMUL.FTZ R146, R3, R146 ;  /* 0x0000009203927220 */ /* 0x000fc40000410000 */
[----:B------:R-:W3:Y:S01]  /*12f40*/  @P1 MUFU.RCP R0, R43 ;  /* 0x0000002b00001308 */ /* 0x000ee20000001000 */
[C---:B-----5:R-:W-:Y:S01]  /*12f50*/  FMUL.FTZ R196, R2.reuse, R196 ;  /* 0x000000c402c47220 */ /* 0x060fe20000410000 */
        /* <DEDUP_REMOVED lines=42> */
[----:B------:R-:W-:-:S02]  /*13200*/  F2FP.F16.F32.PACK_AB R3, R185, R184 ;  /* 0x000000b8b903723e */ /* 0x000fc400000000ff */
[----:B------:R-:W-:Y:S01]  /*13210*/  F2FP.F16.F32.PACK_AB R2, R187, R186 ;  /* 0x000000babb02723e */ /* 0x000fe200000000ff */
[----:B------:R-:W-:Y:S01]  /*13220*/  STS [R21+0x400], R5 ;  /* 0x0004000515007388 */ /* 0x000fe20000000800 */
[----:B------:R-:W-:Y:S02]  /*13230*/  IADD3 R0, R21, R37, RZ ;  /* 0x0000002515007210 */ /* 0x000fe40007ffe0ff */
        /* <DEDUP_REMOVED lines=21> */
[----:B-----5:R-:W-:Y:S01]  /*13390*/  IADD3 R3, R0, R36, RZ ;  /* 0x0000002400037210 */ /* 0x020fe20007ffe0ff */
[----:B------:R-:W5:Y:S01]  /*133a0*/  @!P2 LDC R5, c[0x0][0x270] ;  /* 0x00009c00ff05ab82 */ /* 0x000f620000000800 */
[----:B------:R-:W-:Y:S02]  /*133b0*/  F2FP.F16.F32.PACK_AB R22, R22, R162 ;  /* 0x000000a21616723e */ /* 0x000fe400000000ff */
[----:B-1----:R-:W-:Y:S02]  /*133c0*/  IADD3 R2, R21, R36, RZ ;  /* 0x0000002415027210 */ /* 0x002fe40007ffe0ff */
[----:B------:R-:W-:Y:S02]  /*133d0*/  F2FP.F16.F32.PACK_AB R24, R24, R152 ;  /* 0x000000981818723e */ /* 0x000fe400000000ff */
[----:B------:R-:W-:Y:S01]  /*133e0*/  F2FP.F16.F32.PACK_AB R26, R155, R26 ;  /* 0x0000001a9b1a723e */ /* 0x000fe200000000ff */
[----:B------:R1:W-:Y:S01]  /*133f0*/  STS [R2], R12 ;  /* 0x0000000c02007388 */ /* 0x0003e20000000800 */
[----:B------:R-:W-:-:S02]  /*13400*/  F2FP.F16.F32.PACK_AB R25, R25, R156 ;  /* 0x0000009c1919723e */ /* 0x000fc400000000ff */
[----:B------:R-:W-:Y:S01]  /*13410*/  F2FP.F16.F32.PACK_AB R27, R159, R27 ;  /* 0x0000001b9f1b723e */ /* 0x000fe200000000ff */
[----:B------:R3:W-:Y:S01]  /*13420*/  STS [R2+0x400], R11 ;  /* 0x0004000b02007388 */ /* 0x0007e20000000800 */
[----:B------:R-:W-:Y:S01]  /*13430*/  F2FP.F16.F32.PACK_AB R31, R31, R180 ;  /* 0x000000b41f1f723e */ /* 0x000fe200000000ff */
[----:B----4-:R-:W4:Y:S01]  /*13440*/  @P0 MUFU.LG2 R7, R40 ;  /* 0x0000002800070308 */ /* 0x010f220000000c00 */
[----:B------:R-:W-:Y:S01]  /*13450*/  F2FP.F16.F32.PACK_AB R30, R30, R182 ;  /* 0x000000b61e1e723e */ /* 0x000fe200000000ff */
[----:B--2---:R-:W2:Y:S01]  /*13460*/  S2R R13, SR_CTAID.Y ;  /* 0x00000000000d7919 */ /* 0x004ea20000002600 */
[----:B------:R-:W-:Y:S02]  /*13470*/  F2FP.F16.F32.PACK_AB R29, R29, R168 ;  /* 0x000000a81d1d723e */ /* 0x000fe400000000ff */
[----:B------:R-:W-:Y:S01]  /*13480*/  IADD3 R0, R36, 0x400, R23 ;  /* 0x0000040024007810 */ /* 0x000fe20007ffe017 */
[----:B------:R-:W-:Y:S01]  /*13490*/  STS [R3], R9 ;  /* 0x0000000903007388 */ /* 0x000fe20000000800 */
[----:B------:R-:W-:Y:S01]  /*134a0*/  F2FP.F16.F32.PACK_AB R28, R28, R170 ;  /* 0x000000aa1c1c723e */ /* 0x000fe200000000ff */
[----:B------:R-:W2:Y:S01]  /*134b0*/  @P3 LDC R14, c[0x0][0x2e8] ;  /* 0x0000ba00ff0e3b82 */ /* 0x000ea20000000800 */
[C---:B------:R-:W-:Y:S01]  /*134c0*/  IADD3 R4, R37.reuse, R0, RZ ;  /* 0x0000000025047210 */ /* 0x040fe20007ffe0ff */
[----:B------:R5:W-:Y:S01]  /*134d0*/  STS [R3+0x400], R8 ;  /* 0x0004000803007388 */ /* 0x000be20000000800 */
[----:B------:R-:W-:-:S02]  /*134e0*/  IADD3 R0, R37, R23, RZ ;  /* 0x0000001725007210 */ /* 0x000fc40007ffe0ff */
[----:B------:R-:W-:Y:S01]  /*134f0*/  F2FP.F16.F32.PACK_AB R33, R33, R188 ;  /* 0x000000bc2121723e */ /* 0x000fe200000000ff */
[----:B------:R-:W-:Y:S01]  /*13500*/  STS [R2+0x2000], R10 ;  /* 0x0020000a02007388 */ /* 0x000fe20000000800 */
[----:B------:R-:W-:Y:S02]  /*13510*/  F2FP.F16.F32.PACK_AB R32, R191, R32 ;  /* 0x00000020bf20723e */ /* 0x000fe400000000ff */
[----:B------:R-:W-:Y:S01]  /*13520*/  @!P2 MOV R6, 0x1 ;  /* 0x000000010006a802 */ /* 0x000fe20000000f00 */
[----:B------:R2:W-:Y:S01]  /*13530*/  STS [R2+0x2400], R16 ;  /* 0x0024001002007388 */ /* 0x0005e20000000800 */
[----:B-1----:R-:W-:Y:S01]  /*13540*/  @P3 MUFU.LG2 R12, R42 ;  /* 0x0000002a000c3308 */ /* 0x002fe20000000c00 */
[----:B------:R-:W-:Y:S01]  /*13550*/  F2FP.F16.F32.PACK_AB R35, R35, R164 ;  /* 0x000000a42323723e */ /* 0x000fe200000000ff */
[----:B----4-:R-:W-:Y:S01]  /*13560*/  @P0 FMUL.FTZ R7, R7, 0.69314718246459960938 ;  /* 0x3f31721807070820 */ /* 0x010fe20000410000 */
[----:B------:R-:W-:Y:S01]  /*13570*/  STS [R3+0x2000], R15 ;  /* 0x0020000f03007388 */ /* 0x000fe20000000800 */
[----:B------:R-:W-:-:S02]  /*13580*/  F2FP.F16.F32.PACK_AB R34, R167, R34 ;  /* 0x00000022a722723e */ /* 0x000fc400000000ff */
[----:B------:R-:W-:Y:S01]  /*13590*/  MOV R21, 0x7f800000 ;  /* 0x7f80000000157802 */ /* 0x000fe20000000f00 */
[----:B------:R1:W-:Y:S01]  /*135a0*/  STS [R3+0x2400], R20 ;  /* 0x0024001403007388 */ /* 0x0003e20000000800 */
[----:B---3--:R-:W3:Y:S03]  /*135b0*/  @P4 MUFU.LG2 R11, R41 ;  /* 0x00000029000b4308 */ /* 0x008ee60000000c00 */
[----:B------:R-:W-:Y:S04]  /*135c0*/  STS [R23], R19 ;  /* 0x0000001317007388 */ /* 0x000fe80000000800 */
[----:B------:R-:W-:Y:S01]  /*135d0*/  STS [R23+0x400], R18 ;  /* 0x0004001217007388 */ /* 0x000fe20000000800 */
[----:B-----5:R-:W4:Y:S03]  /*135e0*/  @P2 LDC.64 R8, c[0x0][0x2c0] ;  /* 0x0000b000ff082b82 */ /* 0x020f260000000a00 */
[----:B------:R-:W-:Y:S04]  /*135f0*/  STS [R0], R17 ;  /* 0x0000001100007388 */ /* 0x000fe80000000800 */
[----:B------:R5:W-:Y:S01]  /*13600*/  STS [R0+0x400], R22 ;  /* 0x0004001600007388 */ /* 0x000be20000000800 */
[C---:B--2---:R-:W-:Y:S01]  /*13610*/  IADD3 R2, R36.reuse, R23, RZ ;  /* 0x0000001724027210 */ /* 0x044fe20007ffe0ff */
[----:B------:R-:W2:Y:S02]  /*13620*/  @P0 LDC R10, c[0x0][0x2e8] ;  /* 0x0000ba00ff0a0b82 */ /* 0x000ea40000000800 */
[----:B------:R3:W-:Y:S04]  /*13630*/  STS [R23+0x2000], R24 ;  /* 0x0020001817007388 */ /* 0x0007e80000000800 */
[----:B------:R3:W-:Y:S01]  /*13640*/  STS [R23+0x2400], R26 ;  /* 0x0024001a17007388 */ /* 0x0007e20000000800 */
[----:B-1----:R-:W-:Y:S01]  /*13650*/  IADD3 R3, R36, R0, RZ ;  /* 0x0000000024037210 */ /* 0x002fe20007ffe0ff */
[----:B------:R-:W1:Y:S01]  /*13660*/  @P4 LDC R15, c[0x0][0x2e8] ;  /* 0x0000ba00ff0f4b82 */ /* 0x000e620000000800 */
[----:B------:R-:W-:Y:S01]  /*13670*/  MOV R20, 0x7f800000 ;  /* 0x7f80000000147802 */ /* 0x000fe20000000f00 */
[----:B------:R-:W-:Y:S04]  /*13680*/  STS [R0+0x2000], R25 ;  /* 0x0020001900007388 */ /* 0x000fe80000000800 */
[----:B------:R4:W-:Y:S04]  /*13690*/  STS [R0+0x2400], R27 ;  /* 0x0024001b00007388 */ /* 0x0009e80000000800 */
[----:B------:R-:W-:Y:S04]  /*136a0*/  STS [R2], R31 ;  /* 0x0000001f02007388 */ /* 0x000fe80000000800 */
[----:B------:R-:W-:Y:S01]  /*136b0*/  STS [R2+0x400], R30 ;  /* 0x0004001e02007388 */ /* 0x000fe20000000800 */
[----:B-----5:R-:W-:-:S03]  /*136c0*/  MOV R22, 0x7f800000 ;  /* 0x7f80000000167802 */ /* 0x020fc60000000f00 */
[----:B------:R-:W-:Y:S01]  /*136d0*/  STS [R3], R29 ;  /* 0x0000001d03007388 */ /* 0x000fe20000000800 */
[----:B---3--:R-:W3:Y:S01]  /*136e0*/  S2R R24, SR_CTAID.Z ;  /* 0x0000000000187919 */ /* 0x008ee20000002700 */
[----:B------:R-:W-:Y:S01]  /*136f0*/  MOV R23, 0x7f800000 ;  /* 0x7f80000000177802 */ /* 0x000fe20000000f00 */
[----:B--2---:R-:W-:Y:S01]  /*13700*/  @P0 FFMA.FTZ R23, R175, R10, R7 ;  /* 0x0000000aaf170223 */ /* 0x004fe20000010007 */
[----:B------:R-:W-:Y:S01]  /*13710*/  @P4 FMUL.FTZ R7, R11, 0.69314718246459960938 ;  /* 0x3f3172180b074820 */ /* 0x000fe20000410000 */
[----:B------:R-:W-:Y:S03]  /*13720*/  STS [R4], R28 ;  /* 0x0000001c04007388 */ /* 0x000fe60000000800 */
[----:B-1----:R-:W-:Y:S01]  /*13730*/  @P4 FFMA.FTZ R22, R176, R15, R7 ;  /* 0x0000000fb0164223 */ /* 0x002fe20000010007 */
[----:B------:R-:W-:Y:S01]  /*13740*/  STS [R2+0x2000], R33 ;  /* 0x0020002102007388 */ /* 0x000fe20000000800 */
[----:B----4-:R-:W-:Y:S01]  /*13750*/  @P2 MOV R0, 0x1 ;  /* 0x0000000100002802 */ /* 0x010fe20000000f00 */
[----:B------:R-:W-:-:S02]  /*13760*/  @!P2 IMAD R0, R44, R5, RZ ;  /* 0x000000052c00a224 */ /* 0x000fc400078e02ff */
[----:B------:R1:W-:Y:S02]  /*13770*/  STS [R2+0x2400], R32 ;  /* 0x0024002002007388 */ /* 0x0003e40000000800 */
[----:B------:R-:W-:Y:S02]  /*13780*/  IMAD R0, R13, R0, RZ ;  /* 0x000000000d007224 */ /* 0x000fe400078e02ff */
[----:B------:R-:W2:Y:S01]  /*13790*/  @P1 LDC R13, c[0x0][0x2e8] ;  /* 0x0000ba00ff0d1b82 */ /* 0x000ea20000000800 */
[----:B------:R4:W-:Y:S02]  /*137a0*/  STS [R3+0x2000], R35 ;  /* 0x0020002303007388 */ /* 0x0009e40000000800 */
[----:B------:R-:W-:Y:S01]  /*137b0*/  SEL R5, R0, RZ, !P6 ;  /* 0x000000ff00057207 */ /* 0x000fe20007000000 */
[----:B------:R-:W-:Y:S01]  /*137c0*/  IMAD R0, R6, UR5, RZ ;  /* 0x0000000506007c24 */ /* 0x000fe2000f8e02ff */
[----:B------:R5:W-:Y:S04]  /*137d0*/  STS [R4+0x2000], R34 ;  /* 0x0020002204007388 */ /* 0x000be80000000800 */
[----:B------:R-:W-:Y:S01]  /*137e0*/  SHF.L.U32 R0, R0, 0x7, RZ ;  /* 0x0000000700007819 */ /* 0x000fe200000006ff */
[----:B-1----:R-:W-:Y:S01]  /*137f0*/  @P2 IMAD R2, R9, R8, RZ ;  /* 0x0000000809022224 */ /* 0x002fe200078e02ff */
[----:B------:R-:W-:Y:S01]  /*13800*/  @!P2 MOV R2, R44 ;  /* 0x0000002c0002a202 */ /* 0x000fe20000000f00 */
[----:B------:R-:W5:Y:S01]  /*13810*/  @P1 MUFU.LG2 R8, R43 ;  /* 0x0000002b00081308 */ /* 0x000f620000000c00 */
[----:B----4-:R-:W-:-:S03]  /*13820*/  SHF.R.S32.HI R3, RZ, 0x1f, R0 ;  /* 0x0000001fff037819 */ /* 0x010fc60000011400 */
[----:B---3--:R-:W-:Y:S02]  /*13830*/  IMAD R2, R24, R2, R5 ;  /* 0x0000000218027224 */ /* 0x008fe400078e0205 */
[----:B------:R-:W-:Y:S01]  /*13840*/  @P3 FMUL.FTZ R5, R12, 0.69314718246459960938 ;  /* 0x3f3172180c053820 */ /* 0x000fe20000410000 */
[----:B------:R-:W-:Y:S02]  /*13850*/  BAR.SYNC.DEFER_BLOCKING 0x0 ;  /* 0x0000000000007b1d */ /* 0x000fe40000010000 */
[--C-:B------:R-:W-:Y:S01]  /*13860*/  IADD3 R10, P2, P0, R0, R38, R2.reuse ;  /* 0x00000026000a7210 */ /* 0x100fe2000785e002 */
[----:B------:R-:W-:Y:S01]  /*13870*/  @P3 FFMA.FTZ R20, R174, R14, R5 ;  /* 0x0000000eae143223 */ /* 0x000fe20000010005 */
[----:B------:R-:W-:-:S04]  /*13880*/  SHF.R.S32.HI R9, RZ, 0x1f, R2 ;  /* 0x0000001fff097819 */ /* 0x000fc80000011402 */
[----:B------:R-:W-:Y:S01]  /*13890*/  IADD3.X R9, R3, R39, R9, P2, P0 ;  /* 0x0000002703097210 */ /* 0x000fe200017e0409 */
[----:B-----5:R-:W-:-:S04]  /*138a0*/  @P1 FMUL.FTZ R4, R8, 0.69314718246459960938 ;  /* 0x3f31721808041820 */ /* 0x020fc80000410000 */
[----:B--2---:R-:W-:Y:S01]  /*138b0*/  @P1 FFMA.FTZ R21, R173, R13, R4 ;  /* 0x0000000dad151223 */ /* 0x004fe20000010004 */
[----:B------:R-:W-:Y:S06]  /*138c0*/  @P5 BRA `(.L_x_415) ;  /* 0x0000000000c45947 */ /* 0x000fec0003800000 */
[----:B------:R-:W1:Y:S02]  /*138d0*/  S2R R4, SR_TID.X ;  /* 0x0000000000047919 */ /* 0x000e640000002100 */
[----:B-1----:R-:W-:-:S04]  /*138e0*/  SHF.R.S32.HI R2, RZ, 0x1f, R4 ;  /* 0x0000001fff027819 */ /* 0x002fc80000011404 */
[----:B------:R-:W-:-:S04]  /*138f0*/  LEA.HI R2, R2, R4, RZ, 0x5 ;  /* 0x0000000402027211 */ /* 0x000fc800078f28ff */
[----:B------:R-:W-:Y:S02]  /*13900*/  SHF.R.S32.HI R0, RZ, 0x5, R2 ;  /* 0x00000005ff007819 */ /* 0x000fe40000011402 */
[----:B------:R-:W-:Y:S02]  /*13910*/  LOP3.LUT R2, R2, 0xffffffe0, RZ, 0xc0, !PT ;  /* 0xffffffe002027812 */ /* 0x000fe400078ec0ff */
[----:B------:R-:W-:-:S03]  /*13920*/  SHF.R.S32.HI R3, RZ, 0x1f, R0 ;  /* 0x0000001fff037819 */ /* 0x000fc60000011400 */
[----:B------:R-:W-:Y:S01]  /*13930*/  IMAD.IADD R2, R4, 0x1, -R2 ;  /* 0x0000000104027824 */ /* 0x000fe200078e0a02 */
[----:B------:R-:W-:-:S04]  /*13940*/  LEA.HI R3, R3, R0, RZ, 0x2 ;  /* 0x0000000003037211 */ /* 0x000fc800078f10ff */
[----:B------:R-:W-:Y:S02]  /*13950*/  SHF.R.S32.HI R4, RZ, 0x1f, R2 ;  /* 0x0000001fff047819 */ /* 0x000fe40000011402 */
[----:B------:R-:W-:Y:S02]  /*13960*/  LOP3.LUT R3, R3, 0xfffffffc, RZ, 0xc0, !PT ;  /* 0xfffffffc03037812 */ /* 0x000fe400078ec0ff */
[----:B------:R-:W-:-:S03]  /*13970*/  LEA.HI R2, R4, R2, RZ, 0x2 ;  /* 0x0000000204027211 */ /* 0x000fc600078f10ff */
[----:B------:R-:W-:Y:S01]  /*13980*/  IMAD.IADD R3, R0, 0x1, -R3 ;  /* 0x0000000100037824 */ /* 0x000fe200078e0a03 */
[----:B------:R-:W-:-:S05]  /*13990*/  SHF.R.S32.HI R0, RZ, 0x2, R2 ;  /* 0x00000002ff007819 */ /* 0x000fca0000011402 */
        /* <DEDUP_REMOVED lines=19> */
[----:B------:R-:W-:Y:S02]  /*13ad0*/  @!P5 LEA.HI.X.SX32 R2, R2, R9, 0x1, P2 ;  /* 0x000000090202d211 */ /* 0x000fe400010f0eff */
[----:B------:R-:W-:-:S05]  /*13ae0*/  @!P3 IADD3 R10, P0, R5, R10, RZ ;  /* 0x0000000a050ab210 */ /* 0x000fca0007f1e0ff */
        /* <DEDUP_REMOVED lines=15> */
.L_x_415:
[----:B------:R-:W-:Y:S05]  /*13be0*/  BSYNC B0 ;  /* 0x0000000000007941 */ /* 0x000fea0003800000 */
.L_x_414:
        /* <DEDUP_REMOVED lines=45> */
.L_x_417:
[----:B------:R-:W-:Y:S05]  /*13ec0*/  BSYNC B0 ;  /* 0x0000000000007941 */ /* 0x000fea0003800000 */
.L_x_416:
        /* <DEDUP_REMOVED lines=18> */
.L_x_419:
[----:B------:R-:W-:Y:S05]  /*13ff0*/  BSYNC B0 ;  /* 0x0000000000007941 */ /* 0x000fea0003800000 */
.L_x_418:
        /* <DEDUP_REMOVED lines=16> */
.L_x_421:
[----:B------:R-:W-:Y:S05]  /*14100*/  BSYNC B0 ;  /* 0x0000000000007941 */ /* 0x000fea0003800000 */
.L_x_420:
        /* <DEDUP_REMOVED lines=16> */
.L_x_423:
[----:B------:R-:W-:Y:S05]  /*14210*/  BSYNC B0 ;  /* 0x0000000000007941 */ /* 0x000fea0003800000 */
.L_x_422:
        /* <DEDUP_REMOVED lines=16> */
.L_x_425:
[----:B------:R-:W-:Y:S05]  /*14320*/  BSYNC B0 ;  /* 0x0000000000007941 */ /* 0x000fea0003800000 */
.L_x_424:
        /* <DEDUP_REMOVED lines=16> */
.L_x_427:
[----:B------:R-:W-:Y:S05]  /*14430*/  BSYNC B0 ;  /* 0x0000000000007941 */ /* 0x000fea0003800000 */
.L_x_426:
        /* <DEDUP_REMOVED lines=16> */
.L_x_429:
[----:B------:R-:W-:Y:S05]  /*14540*/  BSYNC B0 ;  /* 0x0000000000007941 */ /* 0x000fea0003800000 */
.L_x_428:
        /* <DEDUP_REMOVED lines=15> */
.L_x_354:
        /* <DEDUP_REMOVED lines=10> */
[----:B------:R-:W-:Y:S01]  /*146e0*/  @UP4 ULDC.64 UR6, c[0x0][0x298] ;  /* 0x0000a60000064ab9 */ /* 0x000fe20000000a00 */
[----:B------:R-:W-:Y:S02]  /*146f0*/  @!UP4 USHF.R.S32.HI UR9, URZ, 0x1f, UR28 ;  /* 0x0000001f3f09c899 */ /* 0x000fe4000801141c */
[----:B------:R-:W-:Y:S01]  /*14700*/  @UP4 UIMAD.WIDE.U32 UR10, UR15, UR6, URZ ;  /* 0x000000060f0a42a5 */ /* 0x000fe2000f8e003f */
[----:B------:R-:W-:Y:S01]  /*14710*/  @!UP4 ULDC.64 UR4, c[0x0][0x290] ;  /* 0x0000a4000004cab9 */ /* 0x000fe20000000a00 */
[----:B------:R-:W-:Y:S02]  /*14720*/  @UP2 UMOV UR19, 0x1 ;  /* 0x0000000100132882 */ /* 0x000fe40000000000 */
[----:B------:R-:W-:Y:S02]  /*14730*/  @UP4 UIMAD UR7, UR15, UR7, UR11 ;  /* 0x000000070f0742a4 */ /* 0x000fe4000f8e020b */
[----:B------:R-:W-:Y:S01]  /*14740*/  @!UP4 UIMAD UR6, UR9, UR4, URZ ;  /* 0x000000040906c2a4 */ /* 0x000fe2000f8e023f */
[----:B------:R-:W-:Y:S01]  /*14750*/  ULDC.U8 UR11, c[0x0][0x3d8] ;  /* 0x0000f600000b7ab9 */ /* 0x000fe20000000000 */
[----:B------:R-:W-:-:S02]  /*14760*/  @!UP4 UIMAD.WIDE.U32 UR12, UR28, UR4, URZ ;  /* 0x000000041c0cc2a5 */ /* 0x000fc4000f8e003f */
[----:B------:R-:W-:Y:S02]  /*14770*/  UISETP.NE.AND UP0, UPT, UR11, URZ, !UP2 ;  /* 0x0000003f0b00728c */ /* 0x000fe4000d705270 */
[----:B------:R-:W-:Y:S02]  /*14780*/  UISETP.NE.AND UP3, UPT, UR11, URZ, UPT ;  /* 0x0000003f0b00728c */ /* 0x000fe4000bf65270 */
[----:B------:R-:W-:Y:S01]  /*14790*/  @!UP4 UIMAD UR6, UR28, UR5, UR6 ;  /* 0x000000051c06c2a4 */ /* 0x000fe2000f8e0206 */
[----:B-1----:R-:W-:Y:S01]  /*147a0*/  SHF.R.S32.HI R4, RZ, 0x1f, R14 ;  /* 0x0000001fff047819 */ /* 0x002fe2000001140e */
[----:B------:R-:W-:Y:S02]  /*147b0*/  UISETP.NE.OR UP3, UPT, UR8, URZ, !UP3 ;  /* 0x0000003f0800728c */ /* 0x000fe4000df65670 */
[----:B------:R-:W-:Y:S01]  /*147c0*/  @!UP4 UIADD3 UR7, UR13, UR6, URZ ;  /* 0x000000060d07c290 */ /* 0x000fe2000fffe03f */
[----:B------:R-:W-:Y:S01]  /*147d0*/  LEA.HI R4, R4, R14, RZ, 0x3 ;  /* 0x0000000e04047211 */ /* 0x000fe200078f18ff */
[----:B------:R-:W-:Y:S01]  /*147e0*/  UISETP.NE.OR UP1, UPT, UR15, -0x1, UP3 ;  /* 0xffffffff0f00788c */ /* 0x000fe20009f25670 */
[----:B------:R-:W-:-:S02]  /*147f0*/  @!UP2 ULDC UR8, c[0x0][0x2c4] ;  /* 0x0000b1000008aab9 */ /* 0x000fc40000000800 */
[----:B------:R-:W-:Y:S01]  /*14800*/  LOP3.LUT R0, R4, 0xfffffff8, RZ, 0xc0, !PT ;  /* 0xfffffff804007812 */ /* 0x000fe200078ec0ff */
[----:B------:R-:W-:Y:S01]  /*14810*/  @!UP4 UMOV UR10, UR12 ;  /* 0x0000000c000acc82 */ /* 0x000fe20008000000 */
[----:B------:R-:W-:Y:S01]  /*14820*/  @!UP2 ULDC UR11, c[0x0][0x270] ;  /* 0x00009c00000baab9 */ /* 0x000fe20000000800 */
[----:B------:R-:W-:Y:S01]  /*14830*/  @UP0 ULDC UR8, c[0x0][0x2e4] ;  /* 0x0000b90000080ab9 */ /* 0x000fe20000000800 */
[----:B------:R-:W-:Y:S01]  /*14840*/  @UP2 ULDC.64 UR4, c[0x0][0x2c0] ;  /* 0x0000b00000042ab9 */ /* 0x000fe20000000a00 */
[----:B------:R-:W-:Y:S01]  /*14850*/  IMAD.IADD R14, R14, 0x1, -R0 ;  /* 0x000000010e0e7824 */ /* 0x000fe200078e0a00 */
[----:B------:R-:W-:Y:S01]  /*14860*/  @!UP2 UIMAD UR19, UR8, UR11, URZ ;  /* 0x0000000b0813a2a4 */ /* 0x000fe2000f8e023f */
[----:B------:R-:W-:Y:S01]  /*14870*/  SHF.R.S32.HI R4, RZ, 0x3, R4 ;  /* 0x00000003ff047819 */ /* 0x000fe20000011404 */
[----:B------:R-:W-:Y:S01]  /*14880*/  @UP2 UIMAD UR14, UR5, UR4, URZ ;  /* 0x00000004050e22a4 */ /* 0x000fe2000f8e023f */
[----:B------:R-:W-:Y:S01]  /*14890*/  IMAD.SHL.U32 R0, R14, 0x8, RZ ;  /* 0x000000080e007824 */ /* 0x000fe200078e00ff */
[----:B------:R-:W-:Y:S01]  /*148a0*/  ULDC UR9, c[0x0][0x2d0] ;  /* 0x0000b40000097ab9 */ /* 0x000fe20000000800 */
[----:B------:R-:W-:Y:S01]  /*148b0*/  ULDC.64 UR4, c[0x0][0x2a0] ;  /* 0x0000a80000047ab9 */ /* 0x000fe20000000a00 */
[----:B------:R-:W-:Y:S01]  /*148c0*/  @UP2 ULDC UR20, c[0x0][0x2c0] ;  /* 0x0000b00000142ab9 */ /* 0x000fe20000000800 */
[----:B------:R-:W-:Y:S01]  /*148d0*/  UIMAD UR18, UR18, UR4, URZ ;  /* 0x00000004121272a4 */ /* 0x000fe2000f8e023f */
[C---:B------:R-:W-:Y:S01]  /*148e0*/  IADD3 R8, P1, R0.reuse, UR10, RZ ;  /* 0x0000000a00087c10 */ /* 0x040fe2000ff3e0ff */
[----:B------:R-:W-:Y:S01]  /*148f0*/  IMAD.U32 R6, RZ, RZ, UR4 ;  /* 0x00000004ff067e24 */ /* 0x000fe2000f8e00ff */
[C---:B------:R-:W-:Y:S01]  /*14900*/  ISETP.GE.AND P0, PT, R0.reuse, UR9, PT ;  /* 0x0000000900007c0c */ /* 0x040fe2000bf06270 */
[----:B------:R-:W-:Y:S01]  /*14910*/  @!UP3 ULDC UR4, c[0x0][0x2c4] ;  /* 0x0000b1000004bab9 */ /* 0x000fe20000000800 */
[----:B------:R-:W-:Y:S01]  /*14920*/  LEA.HI.X.SX32 R9, R0, UR7, 0x1, P1 ;  /* 0x0000000700097c11 */ /* 0x000fe200088f0eff */
[----:B------:R-:W-:Y:S01]  /*14930*/  UIMAD UR7, UR28, UR19, URZ ;  /* 0x000000131c0772a4 */ /* 0x000fe2000f8e023f */
[----:B------:R-:W-:Y:S01]  /*14940*/  ISETP.GE.OR P2, PT, R4, UR17, P0 ;  /* 0x0000001104007c0c */ /* 0x000fe20008746670 */
[----:B------:R-:W-:Y:S01]  /*14950*/  @!UP1 UIMAD UR15, UR28, UR4, URZ ;  /* 0x000000041c0f92a4 */ /* 0x000fe2000f8e023f */
[----:B------:R-:W-:Y:S01]  /*14960*/  SHF.R.S32.HI R5, RZ, 0x1f, R4 ;  /* 0x0000001fff057819 */ /* 0x000fe20000011404 */
[----:B------:R-:W-:Y:S01]  /*14970*/  USEL UR7, UR7, URZ, UP3 ;  /* 0x0000003f07077287 */ /* 0x000fe20009800000 */
[----:B------:R-:W-:Y:S01]  /*14980*/  IMAD.WIDE.U32 R8, R6, UR30, R8 ;  /* 0x0000001e06087c25 */ /* 0x000fe2000f8e0008 */
[----:B------:R-:W-:Y:S01]  /*14990*/  @!UP2 UMOV UR20, 0x1 ;  /* 0x000000010014a882 */ /* 0x000fe20000000000 */
[----:B------:R-:W-:Y:S01]  /*149a0*/  @!UP2 UMOV UR14, UR8 ;  /* 0x00000008000eac82 */ /* 0x000fe20008000000 */
[----:B------:R-:W-:Y:S01]  /*149b0*/  UIMAD UR6, UR23, UR20, URZ ;  /* 0x00000014170672a4 */ /* 0x000fe2000f8e023f */
[C---:B------:R-:W-:Y:S01]  /*149c0*/  VIADD R17, R4.reuse, 0x10 ;  /* 0x0000001004117836 */ /* 0x040fe20000000000 */
[----:B------:R-:W-:Y:S01]  /*149d0*/  UIMAD UR14, UR30, UR14, UR7 ;  /* 0x0000000e1e0e72a4 */ /* 0x000fe2000f8e0207 */
[C---:B------:R-:W-:Y:S01]  /*149e0*/  VIADD R18, R4.reuse, 0x20 ;  /* 0x0000002004127836 */ /* 0x040fe20000000000 */
[----:B------:R-:W-:Y:S01]  /*149f0*/  UIMAD UR5, UR30, UR5, UR18 ;  /* 0x000000051e0572a4 */ /* 0x000fe2000f8e0212 */
[C---:B------:R-:W-:Y:S01]  /*14a00*/  VIADD R20, R4.reuse, 0x40 ;  /* 0x0000004004147836 */ /* 0x040fe20000000000 */
[----:B------:R-:W-:Y:S01]  /*14a10*/  @!UP3 UMOV UR26, UR15 ;  /* 0x0000000f001abc82 */ /* 0x000fe20008000000 */
[----:B------:R-:W-:Y:S01]  /*14a20*/  USHF.R.S32.HI UR4, URZ, 0x1f, UR6 ;  /* 0x0000001f3f047899 */ /* 0x000fe20008011406 */
[----:B------:R-:W-:Y:S01]  /*14a30*/  VIADD R19, R4, 0x30 ;  /* 0x0000003004137836 */ /* 0x000fe20000000000 */
[----:B------:R-:W-:Y:S01]  /*14a40*/  @!UP3 USHF.R.S32.HI UR27, URZ, 0x1f, UR15 ;  /* 0x0000001f3f1bb899 */ /* 0x000fe2000801140f */
[----:B------:R-:W-:Y:S01]  /*14a50*/  VIADD R7, R9, UR5 ;  /* 0x0000000509077c36 */ /* 0x000fe20008000000 */
[----:B------:R-:W-:Y:S01]  /*14a60*/  USHF.R.S32.HI UR7, URZ, 0x1f, UR14 ;  /* 0x0000001f3f077899 */ /* 0x000fe2000801140e */
[----:B------:R-:W-:Y:S01]  /*14a70*/  IMAD.WIDE R2, R2, 0x80, R4 ;  /* 0x0000008002027825 */ /* 0x000fe200078e0204 */
[----:B------:R-:W-:Y:S01]  /*14a80*/  UIADD3 UR6, UP1, UP0, UR6, UR26, UR14 ;  /* 0x0000001a06067290 */ /* 0x000fe2000f83e00e */
[----:B------:R-:W-:-:S02]  /*14a90*/  ISETP.GE.AND P4, PT, R20, UR17, PT ;  /* 0x0000001114007c0c */ /* 0x000fc4000bf86270 */
[----:B------:R-:W-:Y:S01]  /*14aa0*/  ISETP.GE.OR P1, PT, R17, UR17, P0 ;  /* 0x0000001111007c0c */ /* 0x000fe20008726670 */
[----:B------:R-:W-:Y:S01]  /*14ab0*/  UIADD3.X UR26, UR4, UR27, UR7, UP1, UP0 ;  /* 0x0000001b041a7290 */ /* 0x000fe20008fe0407 */
        /* <DEDUP_REMOVED lines=17> */
.L_x_431:
[----:B------:R-:W-:Y:S05]  /*14bd0*/  BSYNC B0 ;  /* 0x0000000000007941 */ /* 0x000fea0003800000 */
.L_x_430:
        /* <DEDUP_REMOVED lines=16> */
.L_x_433:
[----:B------:R-:W-:Y:S05]  /*14ce0*/  BSYNC B0 ;  /* 0x0000000000007941 */ /* 0x000fea0003800000 */
.L_x_432:
        /* <DEDUP_REMOVED lines=16> */
.L_x_435:
[----:B------:R-:W-:Y:S05]  /*14df0*/  BSYNC B0 ;  /* 0x0000000000007941 */ /* 0x000fea0003800000 */
.L_x_434:
        /* <DEDUP_REMOVED lines=16> */
.L_x_437:
[----:B------:R-:W-:Y:S05]  /*14f00*/  BSYNC B0 ;  /* 0x0000000000007941 */ /* 0x000fea0003800000 */
.L_x_436:
        /* <DEDUP_REMOVED lines=16> */
.L_x_439:
[----:B------:R-:W-:Y:S05]  /*15010*/  BSYNC B0 ;  /* 0x0000000000007941 */ /* 0x000fea0003800000 */
.L_x_438:
        /* <DEDUP_REMOVED lines=25> */
.L_x_441:
[----:B------:R-:W-:Y:S05]  /*151b0*/  BSYNC B0 ;  /* 0x0000000000007941 */ /* 0x000fea0003800000 */
.L_x_440:
        /* <DEDUP_REMOVED lines=19> */
.L_x_443:
[----:B------:R-:W-:Y:S05]  /*152f0*/  BSYNC B0 ;  /* 0x0000000000007941 */ /* 0x000fea0003800000 */
.L_x_442:
        /* <DEDUP_REMOVED lines=16> */
.L_x_445:
[----:B------:R-:W-:Y:S05]  /*15400*/  BSYNC B0 ;  /* 0x0000000000007941 */ /* 0x000fea0003800000 */
.L_x_444:
        /* <DEDUP_REMOVED lines=11> */
.L_x_447:
[----:B------:R-:W-:Y:S05]  /*154c0*/  BSYNC B0 ;  /* 0x0000000000007941 */ /* 0x000fea0003800000 */
.L_x_446:
        /* <DEDUP_REMOVED lines=11> */
.L_x_449:
[----:B------:R-:W-:Y:S05]  /*15580*/  BSYNC B0 ;  /* 0x0000000000007941 */ /* 0x000fea0003800000 */
.L_x_448:
        /* <DEDUP_REMOVED lines=10> */
.L_x_451:
[----:B------:R-:W-:Y:S05]  /*15630*/  BSYNC B0 ;  /* 0x0000000000007941 */ /* 0x000fea0003800000 */
.L_x_450:
        /* <DEDUP_REMOVED lines=10> */
.L_x_453:
[----:B------:R-:W-:Y:S05]  /*156e0*/  BSYNC B0 ;  /* 0x0000000000007941 */ /* 0x000fea0003800000 */
.L_x_452:
        /* <DEDUP_REMOVED lines=10> */
.L_x_455:
[----:B------:R-:W-:Y:S05]  /*15790*/  BSYNC B0 ;  /* 0x0000000000007941 */ /* 0x000fea0003800000 */
.L_x_454:
        /* <DEDUP_REMOVED lines=10> */
.L_x_457:
[----:B------:R-:W-:Y:S05]  /*15840*/  BSYNC B0 ;  /* 0x0000000000007941 */ /* 0x000fea0003800000 */
.L_x_456:
        /* <DEDUP_REMOVED lines=10> */
.L_x_459:
[----:B------:R-:W-:Y:S05]  /*158f0*/  BSYNC B0 ;  /* 0x0000000000007941 */ /* 0x000fea0003800000 */
.L_x_458:
        /* <DEDUP_REMOVED lines=10> */
.L_x_460:
        /* <DEDUP_REMOVED lines=14> */
.L_x_2576:


//--------------------- .text._ZN5flash16flash_fwd_kernelI23Flash_fwd_kernel_traitsILi64ELi128ELi128ELi4ELb0ELb0EN7cutlass6half_tE19Flash_kernel_traitsILi64ELi128ELi128ELi4ES3_EELb0ELb0ELb0ELb1ELb0ELb0ELb1ELb0EEEvNS_16Flash_fwd_paramsE --------------------------
	.section	.text._ZN5flash16flash_fwd_kernelI23Flash_fwd_kernel_traitsILi64ELi128ELi128ELi4ELb0ELb0EN7cutlass6half_tE19Flash_kernel_traitsILi64ELi128ELi128ELi4ES3_EELb0ELb0ELb0ELb1ELb0ELb0ELb1ELb0EEEvNS_16Flash_fwd_paramsE,"ax",@progbits
	.align	128
        .global         _ZN5flash16flash_fwd_kernelI23Flash_fwd_kernel_traitsILi64ELi128ELi128ELi4ELb0ELb0EN7cutlass6half_tE19Flash_kernel_traitsILi64ELi128ELi128ELi4ES3_EELb0ELb0ELb0ELb1ELb0ELb0ELb1ELb0EEEvNS_16Flash_fwd_paramsE
        .type           _ZN5flash16flash_fwd_kernelI23Flash_fwd_kernel_traitsILi64ELi128ELi128ELi4ELb0ELb0EN7cutlass6half_tE19Flash_kernel_traitsILi64ELi128ELi128ELi4ES3_EELb0ELb0ELb0ELb1ELb0ELb0ELb1ELb0EEEvNS_16Flash_fwd_paramsE,@function
        .size           _ZN5flash16flash_fwd_kernelI23Flash_fwd_kernel_traitsILi64ELi128ELi128ELi4ELb0ELb0EN7cutlass6half_tE19Flash_kernel_traitsILi64ELi128ELi128ELi4ES3_EELb0ELb0ELb0ELb1ELb0ELb0ELb1ELb0EEEvNS_16Flash_fwd_paramsE,(.L_x_2577 - _ZN5flash16flash_fwd_kernelI23Flash_fwd_kernel_traitsILi64ELi128ELi128ELi4ELb0ELb0EN7cutlass6half_tE19Flash_kernel_traitsILi64ELi128ELi128ELi4ES3_EELb0ELb0ELb0ELb1ELb0ELb0ELb1ELb0EEEvNS_16Flash_fwd_paramsE)
        .other          _ZN5flash16flash_fwd_kernelI23Flash_fwd_kernel_traitsILi64ELi128ELi128ELi4ELb0ELb0EN7cutlass6half_tE19Flash_kernel_traitsILi64ELi128ELi128ELi4ES3_EELb0ELb0ELb0ELb1ELb0ELb0ELb1ELb0EEEvNS_16Flash_fwd_paramsE,@"STO_CUDA_ENTRY STV_DEFAULT"
_ZN5flash16flash_fwd_kernelI23Flash_fwd_kernel_traitsILi64ELi128ELi128ELi4ELb0ELb0EN7cutlass6half_tE19Flash_kernel_traitsILi64ELi128ELi128ELi4ES3_EELb0ELb0ELb0ELb1ELb0ELb0ELb1ELb0EEEvNS_16Flash_fwd_paramsE:
.text._ZN5flash16flash_fwd_kernelI23Flash_fwd_kernel_traitsILi64ELi128ELi128ELi4ELb0ELb0EN7cutlass6half_tE19Flash_kernel_traitsILi64ELi128ELi128ELi4ES3_EELb0ELb0ELb0ELb1ELb0ELb0ELb1ELb0EEEvNS_16Flash_fwd_paramsE:
        /* <DEDUP_REMOVED lines=56> */
.L_x_461:
[----:B------:R-:W-:-:S05]  /*0380*/  ULDC UR7, c[0x0][0x2c8] ;  /* 0x0000b20000077ab9 */ /* 0x000fca0000000800 */
.L_x_462:
        /* <DEDUP_REMOVED lines=26> */
[----:B------:R-:W-:Y:S01]  /*0530*/  IMAD.MOV.U32 R8, RZ, RZ, RZ ;  /* 0x000000ffff087224 */ /* 0x000fe200078e00ff */
        /* <DEDUP_REMOVED lines=13> */
[----:B------:R-:W-:Y:S01]  /*0610*/  @UP0 UIMAD.WIDE.U32 UR32, UR12, UR8, URZ ;  /* 0x000000080c2002a5 */ /* 0x000fe2000f8e003f */
[----:B------:R-:W1:Y:S01]  /*0620*/  I2F.RP R5, R6 ;  /* 0x0000000600057306 */ /* 0x000e620000209400 */
[----:B------:R-:W-:Y:S02]  /*0630*/  @!UP1 UIMAD UR5, UR28, UR5, UR7 ;  /* 0x000000051c0592a4 */ /* 0x000fe4000f8e0207 */
[----:B------:R-:W-:Y:S01]  /*0640*/  @UP0 UIMAD UR12, UR12, UR9, URZ ;  /* 0x000000090c0c02a4 */ /* 0x000fe2000f8e023f */
        /* <DEDUP_REMOVED lines=9> */
[----:B-1----:R-:W-:-:S04]  /*06e0*/  IMAD.MOV R3, RZ, RZ, -R9 ;  /* 0x000000ffff037224 */ /* 0x002fc800078e0a09 */
[----:B------:R-:W-:-:S04]  /*06f0*/  IMAD R3, R3, R6, RZ ;  /* 0x0000000603037224 */ /* 0x000fc800078e02ff */
[----:B------:R-:W-:-:S04]  /*0700*/  IMAD.HI.U32 R8, R9, R3, R8 ;  /* 0x0000000309087227 */ /* 0x000fc800078e0008 */
[----:B------:R-:W-:-:S04]  /*0710*/  IMAD.MOV.U32 R3, RZ, RZ, R2 ;  /* 0x000000ffff037224 */ /* 0x000fc800078e0002 */
[----:B------:R-:W-:Y:S01]  /*0720*/  IMAD.HI.U32 R2, R8, R3, RZ ;  /* 0x0000000308027227 */ /* 0x000fe200078e00ff */
[----:B------:R-:W-:-:S04]  /*0730*/  LEA.HI R8, R15, R0, RZ, 0x6 ;  /* 0x000000000f087211 */ /* 0x000fc800078f30ff */
[----:B------:R-:W-:-:S05]  /*0740*/  IADD3 R7, -R2, RZ, RZ ;  /* 0x000000ff02077210 */ /* 0x000fca0007ffe1ff */
[----:B------:R-:W-:Y:S01]  /*0750*/  IMAD R7, R6, R7, R3 ;  /* 0x0000000706077224 */ /* 0x000fe200078e0203 */
[----:B------:R-:W-:-:S04]  /*0760*/  LEA.HI R3, R15, R0, RZ, 0x3 ;  /* 0x000000000f037211 */ /* 0x000fc800078f18ff */
[----:B------:R-:W-:Y:S02]  /*0770*/  SHF.R.S32.HI R20, RZ, 0x3, R3 ;  /* 0x00000003ff147819 */ /* 0x000fe40000011403 */
[----:B------:R-:W-:-:S03]  /*0780*/  LOP3.LUT R3, R3, 0xfffffff8, RZ, 0xc0, !PT ;  /* 0xfffffff803037812 */ /* 0x000fc600078ec0ff */
[----:B------:R-:W-:Y:S02]  /*0790*/  IMAD.SHL.U32 R9, R20, 0x40, RZ ;  /* 0x0000004014097824 */ /* 0x000fe400078e00ff */
[----:B------:R-:W-:-:S03]  /*07a0*/  IMAD.IADD R3, R0, 0x1, -R3 ;  /* 0x0000000100037824 */ /* 0x000fc600078e0a03 */
[----:B------:R-:W-:Y:S02]  /*07b0*/  LOP3.LUT R9, R9, 0x1c0, RZ, 0xc0, !PT ;  /* 0x000001c009097812 */ /* 0x000fe400078ec0ff */
[----:B------:R-:W-:Y:S02]  /*07c0*/  SHF.L.U32 R200, R3, 0x3, RZ ;  /* 0x0000000303c87819 */ /* 0x000fe400000006ff */
        /* <DEDUP_REMOVED lines=16> */
.L_x_464:
[----:B------:R-:W-:Y:S01]  /*08d0*/  @UP0 UIADD3 UR5, UR10, UR6, URZ ;  /* 0x000000060a050290 */ /* 0x000fe2000fffe03f */
[----:B------:R-:W-:Y:S01]  /*08e0*/  IMAD.SHL.U32 R8, R8, 0x8, RZ ;  /* 0x0000000808087824 */ /* 0x000fe200078e00ff */
[----:B------:R-:W-:Y:S01]  /*08f0*/  LOP3.LUT R5, R10, R5, RZ, 0x3c, !PT ;  /* 0x000000050a057212 */ /* 0x000fe200078e3cff */
        /* <DEDUP_REMOVED lines=21> */
.L_x_465:
[----:B------:R-:W1:Y:S01]  /*0a50*/  S2UR UR19, SR_CgaCtaId ;  /* 0x00000000001379c3 */ /* 0x000e620000008800 */
[----:B------:R-:W-:Y:S01]  /*0a60*/  ULDC.64 UR10, c[0x0][0x258] ;  /* 0x00009600000a7ab9 */ /* 0x000fe20000000a00 */
[----:B------:R-:W-:Y:S01]  /*0a70*/  @!P1 IMAD.IADD R7, R7, 0x1, -R6 ;  /* 0x0000000107079824 */ /* 0x000fe200078e0a06 */
[----:B------:R-:W-:Y:S01]  /*0a80*/  UIMAD UR4, UR27, UR10, URZ ;  /* 0x0000000a1b0472a4 */ /* 0x000fe2000f8e023f */
[----:B------:R-:W-:Y:S01]  /*0a90*/  SHF.R.S32.HI R201, RZ, 0x1f, R200 ;  /* 0x0000001fffc97819 */ /* 0x000fe200000114c8 */
[----:B------:R-:W-:Y:S01]  /*0aa0*/  UIADD3 UR14, -UR23, UR17, URZ ;  /* 0x00000011170e7290 */ /* 0x000fe2000fffe13f */
[----:B------:R-:W-:Y:S01]  /*0ab0*/  IMAD.U32 R16, RZ, RZ, UR10 ;  /* 0x0000000aff107e24 */ /* 0x000fe2000f8e00ff */
[----:B------:R-:W-:Y:S01]  /*0ac0*/  UIMAD UR11, UR30, UR11, UR4 ;  /* 0x0000000b1e0b72a4 */ /* 0x000fe2000f8e0204 */
[----:B------:R-:W-:Y:S01]  /*0ad0*/  ISETP.GE.U32.AND P4, PT, R7, R6, PT ;  /* 0x000000060700720c */ /* 0x000fe20003f86070 */
[----:B------:R-:W-:Y:S01]  /*0ae0*/  VIADD R14, R20, 0x10 ;  /* 0x00000010140e7836 */ /* 0x000fe20000000000 */
[----:B------:R-:W-:Y:S01]  /*0af0*/  UMOV UR4, 0x400 ;  /* 0x0000040000047882 */ /* 0x000fe20000000000 */
[----:B------:R-:W-:Y:S01]  /*0b00*/  IADD3 R6, P0, R200, UR20, RZ ;  /* 0x00000014c8067c10 */ /* 0x000fe2000ff1e0ff */
[C---:B------:R-:W-:Y:S01]  /*0b10*/  VIADD R13, R20.reuse, 0x20 ;  /* 0x00000020140d7836 */ /* 0x040fe20000000000 */
[C---:B------:R-:W-:Y:S01]  /*0b20*/  ISETP.GE.AND P3, PT, R20.reuse, UR14, PT ;  /* 0x0000000e14007c0c */ /* 0x040fe2000bf66270 */
[C---:B------:R-:W-:Y:S01]  /*0b30*/  VIADD R12, R20.reuse, 0x30 ;  /* 0x00000030140c7836 */ /* 0x040fe20000000000 */
[----:B------:R-:W-:Y:S01]  /*0b40*/  IADD3.X R7, R201, UR13, RZ, P0, !PT ;  /* 0x0000000dc9077c10 */ /* 0x000fe200087fe4ff */
[----:B------:R-:W-:Y:S01]  /*0b50*/  VIADD R11, R20, 0x40 ;  /* 0x00000040140b7836 */ /* 0x000fe20000000000 */
[----:B------:R-:W-:Y:S01]  /*0b60*/  SHF.R.S32.HI R21, RZ, 0x1f, R20 ;  /* 0x0000001fff157819 */ /* 0x000fe20000011414 */
[----:B------:R-:W-:Y:S01]  /*0b70*/  @!P1 VIADD R2, R2, 0x1 ;  /* 0x0000000102029836 */ /* 0x000fe20000000000 */
[----:B------:R-:W-:Y:S01]  /*0b80*/  BSSY B0, `(.L_x_466) ;  /* 0x0000022000007945 */ /* 0x000fe20003800000 */
[----:B------:R-:W-:Y:S01]  /*0b90*/  IMAD.WIDE.U32 R16, R16, UR30, R6 ;  /* 0x0000001e10107c25 */ /* 0x000fe2000f8e0006 */
[----:B------:R-:W-:-:S02]  /*0ba0*/  ISETP.GE.AND P5, PT, R8, RZ, PT ;  /* 0x000000ff0800720c */ /* 0x000fc40003fa6270 */
[----:B------:R-:W-:Y:S01]  /*0bb0*/  ISETP.NE.AND P6, PT, R4, RZ, PT ;  /* 0x000000ff0400720c */ /* 0x000fe20003fc5270 */
[----:B-1----:R-:W-:Y:S01]  /*0bc0*/  ULEA UR4, UR19, UR4, 0x18 ;  /* 0x0000000413047291 */ /* 0x002fe2000f8ec03f */
[----:B------:R-:W-:Y:S01]  /*0bd0*/  IMAD.U32 R25, RZ, RZ, UR16 ;  /* 0x00000010ff197e24 */ /* 0x000fe2000f8e00ff */
[----:B------:R-:W-:Y:S01]  /*0be0*/  ISETP.GE.AND P2, PT, R14, UR14, PT ;  /* 0x0000000e0e007c0c */ /* 0x000fe2000bf46270 */
[----:B------:R-:W-:Y:S01]  /*0bf0*/  VIADD R23, R17, UR11 ;  /* 0x0000000b11177c36 */ /* 0x000fe20008000000 */
[----:B------:R-:W-:Y:S01]  /*0c00*/  ISETP.GE.AND P1, PT, R13, UR14, PT ;  /* 0x0000000e0d007c0c */ /* 0x000fe2000bf26270 */
[----:B------:R-:W-:Y:S01]  /*0c10*/  @P4 VIADD R2, R2, 0x1 ;  /* 0x0000000102024836 */ /* 0x000fe20000000000 */
[----:B------:R-:W-:Y:S01]  /*0c20*/  LEA R30, R5, UR4, 0x1 ;  /* 0x00000004051e7c11 */ /* 0x000fe2000f8e08ff */
[----:B------:R-:W-:Y:S01]  /*0c30*/  IMAD.WIDE R24, R25, 0x80, R20 ;  /* 0x0000008019187825 */ /* 0x000fe200078e0214 */
[----:B------:R-:W-:Y:S02]  /*0c40*/  ISETP.GE.AND P0, PT, R12, UR14, PT ;  /* 0x0000000e0c007c0c */ /* 0x000fe4000bf06270 */
[----:B------:R-:W-:Y:S01]  /*0c50*/  ISETP.GE.AND P4, PT, R11, UR14, PT ;  /* 0x0000000e0b007c0c */ /* 0x000fe2000bf86270 */
[----:B------:R1:W-:Y:S01]  /*0c60*/  STL [R1+0x48], R30 ;  /* 0x0000481e01007387 */ /* 0x0003e20000100800 */
[----:B------:R-:W-:Y:S01]  /*0c70*/  VIADD R10, R20, 0x50 ;  /* 0x00000050140a7836 */ /* 0x000fe20000000000 */
[----:B------:R-:W-:Y:S10]  /*0c80*/  @P3 BRA `(.L_x_467) ;  /* 0x0000000000443947 */ /* 0x000ff40003800000 */
        /* <DEDUP_REMOVED lines=17> */
.L_x_467:
[----:B------:R-:W-:Y:S05]  /*0da0*/  BSYNC B0 ;  /* 0x0000000000007941 */ /* 0x000fea0003800000 */
.L_x_466:
[----:B------:R-:W-:Y:S01]  /*0db0*/  BSSY B0, `(.L_x_468) ;  /* 0x0000019000007945 */ /* 0x000fe20003800000 */
[----:B------:R-:W-:Y:S01]  /*0dc0*/  ISETP.GE.AND P3, PT, R10, UR14, PT ;  /* 0x0000000e0a007c0c */ /* 0x000fe2000bf66270 */
[----:B---3--:R-:W-:Y:S01]  /*0dd0*/  VIADD R9, R20, 0x60 ;  /* 0x0000006014097836 */ /* 0x008fe20000000000 */
        /* <DEDUP_REMOVED lines=22> */
.L_x_469:
[----:B------:R-:W-:Y:S05]  /*0f40*/  BSYNC B0 ;  /* 0x0000000000007941 */ /* 0x000fea0003800000 */
.L_x_468:
        /* <DEDUP_REMOVED lines=10> */
[----:B----4-:R-:W-:Y:S01]  /*0ff0*/  IADD3 R6, P1, R24, 0x20, RZ ;  /* 0x0000002018067810 */ /* 0x010fe20007f3e0ff */
        /* <DEDUP_REMOVED lines=15> */
.L_x_471:
[----:B------:R-:W-:Y:S05]  /*10f0*/  BSYNC B0 ;  /* 0x0000000000007941 */ /* 0x000fea0003800000 */
.L_x_470:
[----:B----4-:R-:W-:Y:S01]  /*1100*/  SHF.R.S32.HI R7, RZ, 0x1f, R18 ;  /* 0x0000001fff077819 */ /* 0x010fe20000011412 */
        /* <DEDUP_REMOVED lines=24> */
.L_x_473:
[----:B------:R-:W-:Y:S05]  /*1290*/  BSYNC B0 ;  /* 0x0000000000007941 */ /* 0x000fea0003800000 */
.L_x_472:
        /* <DEDUP_REMOVED lines=18> */
[----:B------:R-:W-:Y:S01]  /*13c0*/  @!PT LDS RZ, [RZ] ;  /* 0x00000000fffff984 */ /* 0x000fe20000000800 */
[----:B------:R-:W-:Y:S01]  /*13d0*/  @!PT LDS RZ, [RZ] ;  /* 0x00000000fffff984 */ /* 0x000fe20000000800 */
[----:B------:R-:W-:Y:S01]  /*13e0*/  @!PT LDS RZ, [RZ] ;  /* 0x00000000fffff984 */ /* 0x000fe20000000800 */
[----:B------:R1:W-:Y:S02]  /*13f0*/  LDGSTS.E.BYPASS.LTC128B.128 [R30+0x2000], desc[UR24][R28.64] ;  /* 0x020000001c1e7fae */ /* 0x0003e4000b901d58 */
.L_x_475:
[----:B------:R-:W-:Y:S05]  /*1400*/  BSYNC B0 ;  /* 0x0000000000007941 */ /* 0x000fea0003800000 */
.L_x_474:
        /* <DEDUP_REMOVED lines=22> */
.L_x_477:
[----:B------:R-:W-:Y:S05]  /*1570*/  BSYNC B0 ;  /* 0x0000000000007941 */ /* 0x000fea0003800000 */
.L_x_476:
        /* <DEDUP_REMOVED lines=22> */
.L_x_479:
[----:B------:R-:W-:Y:S05]  /*16e0*/  BSYNC B0 ;  /* 0x0000000000007941 */ /* 0x000fea0003800000 */
.L_x_478:
        /* <DEDUP_REMOVED lines=15> */
[----:B------:R-:W-:Y:S02]  /*17e0*/  MOV R17, R23 ;  /* 0x0000001700117202 */ /* 0x000fe40000000f00 */
[----:B------:R-:W-:Y:S01]  /*17f0*/  IADD3.X R5, RZ, R25, RZ, P0, !PT ;  /* 0x00000019ff057210 */ /* 0x000fe200007fe4ff */
        /* <DEDUP_REMOVED lines=11> */
.L_x_481:
[----:B------:R-:W-:Y:S05]  /*18b0*/  BSYNC B0 ;  /* 0x0000000000007941 */ /* 0x000fea0003800000 */
.L_x_480:
[C---:B-1----:R-:W-:Y:S01]  /*18c0*/  IMAD R5, R21.reuse, UR8, RZ ;  /* 0x0000000815057c24 */ /* 0x042fe2000f8e02ff */
[----:B------:R-:W-:Y:S01]  /*18d0*/  SHF.R.S32.HI R17, RZ, 0x1f, R2 ;  /* 0x0000001fff117819 */ /* 0x000fe20000011402 */
[----:B------:R-:W-:Y:S01]  /*18e0*/  IMAD.WIDE.U32 R26, R20, UR8, R200 ;  /* 0x00000008141a7c25 */ /* 0x000fe2000f8e00c8 */
[----:B------:R-:W-:Y:S01]  /*18f0*/  ULDC.64 UR10, c[0x0][0x260] ;  /* 0x00009800000a7ab9 */ /* 0x000fe20000000a00 */
[----:B------:R-:W-:Y:S01]  /*1900*/  ULEA.HI.SX32 UR19, UR20, 0xffffffff, 0x19 ;  /* 0xffffffff14137891 */ /* 0x000fe2000f8fca3f */
[----:B------:R-:W-:Y:S01]  /*1910*/  BSSY B0, `(.L_x_482) ;  /* 0x0000036000007945 */ /* 0x000fe20003800000 */
[----:B------:R-:W-:Y:S01]  /*1920*/  IMAD R23, R21, UR6, RZ ;  /* 0x0000000615177c24 */ /* 0x000fe2000f8e02ff */
[----:B------:R-:W-:Y:S01]  /*1930*/  IADD3 R22, P1, R26, UR22, RZ ;  /* 0x000000161a167c10 */ /* 0x000fe2000ff3e0ff */
[C---:B------:R-:W-:Y:S01]  /*1940*/  IMAD R5, R20.reuse, UR9, R5 ;  /* 0x0000000914057c24 */ /* 0x040fe2000f8e0205 */
[----:B------:R-:W-:Y:S01]  /*1950*/  USHF.L.U32 UR22, UR8, 0x7, URZ ;  /* 0x0000000708167899 */ /* 0x000fe2000800063f */
[C---:B------:R-:W-:Y:S01]  /*1960*/  IMAD R4, R20.reuse, UR7, R23 ;  /* 0x0000000714047c24 */ /* 0x040fe2000f8e0217 */
[----:B------:R-:W-:Y:S01]  /*1970*/  USHF.L.U64.HI UR21, UR8, 0x7, UR9 ;  /* 0x0000000708157899 */ /* 0x000fe20008010209 */
[----:B------:R-:W-:Y:S01]  /*1980*/  IMAD.WIDE.U32 R24, R20, UR6, R200 ;  /* 0x0000000614187c25 */ /* 0x000fe2000f8e00c8 */
[----:B------:R-:W-:-:S02]  /*1990*/  IADD3.X R23, R27, UR12, R5, P1, !PT ;  /* 0x0000000c1b177c10 */ /* 0x000fc40008ffe405 */
[----:B------:R-:W-:Y:S01]  /*19a0*/  UIMAD UR12, UR21, UR19, URZ ;  /* 0x00000013150c72a4 */ /* 0x000fe2000f8e023f */
[----:B------:R-:W-:Y:S01]  /*19b0*/  IMAD R5, R17, UR10, RZ ;  /* 0x0000000a11057c24 */ /* 0x000fe2000f8e02ff */
[----:B------:R-:W-:Y:S01]  /*19c0*/  IADD3 R24, P0, R24, UR18, RZ ;  /* 0x0000001218187c10 */ /* 0x000fe2000ff1e0ff */
[C---:B------:R-:W-:Y:S01]  /*19d0*/  IMAD.WIDE.U32 R32, R2.reuse, UR10, R22 ;  /* 0x0000000a02207c25 */ /* 0x040fe2000f8e0016 */
[----:B------:R-:W-:Y:S01]  /*19e0*/  MOV R22, UR19 ;  /* 0x0000001300167c02 */ /* 0x000fe20008000f00 */
[----:B------:R-:W-:Y:S01]  /*19f0*/  UIMAD UR18, UR19, -0x80, UR26 ;  /* 0xffffff80131278a4 */ /* 0x000fe2000f8e021a */
[----:B------:R-:W-:Y:S01]  /*1a00*/  IADD3.X R25, R25, UR5, R4, P0, !PT ;  /* 0x0000000519197c10 */ /* 0x000fe200087fe404 */
[----:B------:R-:W-:Y:S01]  /*1a10*/  IMAD R16, R2, UR11, R5 ;  /* 0x0000000b02107c24 */ /* 0x000fe2000f8e0205 */
[----:B------:R-:W-:Y:S01]  /*1a20*/  MOV R28, R32 ;  /* 0x00000020001c7202 */ /* 0x000fe20000000f00 */
[----:B------:R-:W-:Y:S01]  /*1a30*/  ULDC.64 UR10, c[0x0][0x268] ;  /* 0x00009a00000a7ab9 */ /* 0x000fe20000000a00 */
[----:B------:R-:W-:Y:S01]  /*1a40*/  STL.64 [R1+0x58], R32 ;  /* 0x0000582001007387 */ /* 0x000fe20000100a00 */
[----:B------:R-:W-:Y:S01]  /*1a50*/  IMAD.IADD R29, R33, 0x1, R16 ;  /* 0x00000001211d7824 */ /* 0x000fe200078e0210 */
[----:B------:R-:W-:Y:S01]  /*1a60*/  R2P PR, R18, 0x6 ;  /* 0x0000000612007804 */ /* 0x000fe20000000000 */
[----:B------:R-:W-:Y:S01]  /*1a70*/  IMAD.MOV.U32 R6, RZ, RZ, 0x10 ;  /* 0x00000010ff067424 */ /* 0x000fe200078e00ff */
[----:B------:R-:W-:Y:S01]  /*1a80*/  USHF.R.S32.HI UR5, URZ, 0x1f, UR19 ;  /* 0x0000001f3f057899 */ /* 0x000fe20008011413 */
[----:B------:R-:W-:Y:S01]  /*1a90*/  IMAD.WIDE.U32 R22, R22, UR22, R28 ;  /* 0x0000001616167c25 */ /* 0x000fe2000f8e001c */
[----:B------:R1:W-:Y:S01]  /*1aa0*/  STL.64 [R1+0x60], R28 ;  /* 0x0000601c01007387 */ /* 0x0003e20000100a00 */
[----:B------:R-:W-:Y:S01]  /*1ab0*/  ISETP.GE.AND P0, PT, R14, UR18, PT ;  /* 0x000000120e007c0c */ /* 0x000fe2000bf06270 */
[----:B------:R-:W-:Y:S01]  /*1ac0*/  UIMAD UR12, UR5, UR22, UR12 ;  /* 0x00000016050c72a4 */ /* 0x000fe2000f8e020c */
[----:B------:R-:W-:Y:S01]  /*1ad0*/  SEL R6, R6, 0xfffffff0, !P1 ;  /* 0xfffffff006067807 */ /* 0x000fe20004800000 */
[----:B------:R-:W-:Y:S01]  /*1ae0*/  IMAD R17, R17, UR10, RZ ;  /* 0x0000000a11117c24 */ /* 0x000fe2000f8e02ff */
[----:B------:R-:W-:Y:S01]  /*1af0*/  ISETP.GE.AND P1, PT, R20, UR18, PT ;  /* 0x0000001214007c0c */ /* 0x000fe2000bf26270 */
[----:B------:R-:W-:Y:S01]  /*1b00*/  IMAD.MOV.U32 R5, RZ, RZ, 0x20 ;  /* 0x00000020ff057424 */ /* 0x000fe200078e00ff */
[----:B------:R-:W-:Y:S01]  /*1b10*/  ISETP.GE.AND P6, PT, R13, UR18, PT ;  /* 0x000000120d007c0c */ /* 0x000fe2000bfc6270 */
[----:B------:R-:W-:Y:S01]  /*1b20*/  IMAD R252, R2, UR11, R17 ;  /* 0x0000000b02fc7c24 */ /* 0x000fe2000f8e0211 */
[----:B------:R-:W-:-:S02]  /*1b30*/  ISETP.GE.AND P5, PT, R12, UR18, PT ;  /* 0x000000120c007c0c */ /* 0x000fc4000bfa6270 */
[----:B------:R-:W-:Y:S02]  /*1b40*/  SEL R4, R5, 0xffffffe0, !P2 ;  /* 0xffffffe005047807 */ /* 0x000fe40005000000 */
[----:B------:R-:W-:Y:S02]  /*1b50*/  ISETP.GE.AND P4, PT, R11, UR18, PT ;  /* 0x000000120b007c0c */ /* 0x000fe4000bf86270 */
[----:B------:R-:W-:Y:S02]  /*1b60*/  ISETP.GE.AND P3, PT, R10, UR18, PT ;  /* 0x000000120a007c0c */ /* 0x000fe4000bf66270 */
[----:B------:R-:W-:Y:S01]  /*1b70*/  ISETP.GE.AND P2, PT, R9, UR18, PT ;  /* 0x0000001209007c0c */ /* 0x000fe2000bf46270 */
[----:B-1----:R-:W-:-:S04]  /*1b80*/  IMAD.WIDE.U32 R28, R2, UR10, R24 ;  /* 0x0000000a021c7c25 */ /* 0x002fc8000f8e0018 */
[----:B------:R-:W-:Y:S01]  /*1b90*/  VIADD R25, R23, UR12 ;  /* 0x0000000c17197c36 */ /* 0x000fe20008000000 */
[----:B------:R1:W-:Y:S01]  /*1ba0*/  STL.64 [R1+0x50], R28 ;  /* 0x0000501c01007387 */ /* 0x0003e20000100a00 */
        /* <DEDUP_REMOVED lines=12> */
.L_x_483:
[----:B------:R-:W-:Y:S05]  /*1c70*/  BSYNC B0 ;  /* 0x0000000000007941 */ /* 0x000fea0003800000 */
.L_x_482:
        /* <DEDUP_REMOVED lines=9> */
[----:B-1----:R-:W-:Y:S01]  /*1d10*/  IADD3 R17, P0, R22, UR31, RZ ;  /* 0x0000001f16117c10 */ /* 0x002fe2000ff1e0ff */
[----:B------:R-:W-:-:S03]  /*1d20*/  ULDC.64 UR10, c[0x0][0x218] ;  /* 0x00008600000a7ab9 */ /* 0x000fc60000000a00 */
[----:B------:R-:W-:Y:S02]  /*1d30*/  IADD3.X R2, R25, UR29, RZ, P0, !PT ;  /* 0x0000001d19027c10 */ /* 0x000fe400087fe4ff */
[----:B------:R-:W-:-:S04]  /*1d40*/  LEA R16, P0, R17, UR10, 0x1 ;  /* 0x0000000a11107c11 */ /* 0x000fc8000f8008ff */
[----:B------:R-:W-:-:S05]  /*1d50*/  LEA.HI.X R17, R17, UR11, R2, 0x1, P0 ;  /* 0x0000000b11117c11 */ /* 0x000fca00080f0c02 */
[----:B------:R-:W-:Y:S01]  /*1d60*/  @!PT LDS RZ, [RZ] ;  /* 0x00000000fffff984 */ /* 0x000fe20000000800 */
[----:B------:R-:W-:Y:S01]  /*1d70*/  @!PT LDS RZ, [RZ] ;  /* 0x00000000fffff984 */ /* 0x000fe20000000800 */
[----:B------:R-:W-:Y:S01]  /*1d80*/  @!PT LDS RZ, [RZ] ;  /* 0x00000000fffff984 */ /* 0x000fe20000000800 */
[----:B------:R1:W-:Y:S04]  /*1d90*/  LDGSTS.E.BYPASS.LTC128B.128 [R30+0x4800], desc[UR24][R16.64] ;  /* 0x04800000101e7fae */ /* 0x0003e8000b901d58 */
.L_x_485:
[----:B------:R-:W-:Y:S05]  /*1da0*/  BSYNC B0 ;  /* 0x0000000000007941 */ /* 0x000fea0003800000 */
.L_x_484:
        /* <DEDUP_REMOVED lines=18> */
.L_x_487:
[----:B------:R-:W-:Y:S05]  /*1ed0*/  BSYNC B0 ;  /* 0x0000000000007941 */ /* 0x000fea0003800000 */
.L_x_486:
[----:B------:R-:W-:Y:S04]  /*1ee0*/  BSSY B0, `(.L_x_488) ;  /* 0x0000012000007945 */ /* 0x000fe80003800000 */
[----:B------:R-:W-:Y:S05]  /*1ef0*/  @P5 BRA `(.L_x_489) ;  /* 0x0000000000405947 */ /* 0x000fea0003800000 */
[----:B------:R-:W-:Y:S02]  /*1f00*/  ULDC UR10, c[0x0][0x2d0] ;  /* 0x0000b400000a7ab9 */ /* 0x000fe40000000800 */
[----:B------:R-:W-:-:S13]  /*1f10*/  ISETP.GE.AND P0, PT, R200, UR10, PT ;  /* 0x0000000ac8007c0c */ /* 0x000fda000bf06270 */
[----:B------:R1:W-:Y:S01]  /*1f20*/  @P0 STS.128 [R30+0x5800], RZ ;  /* 0x005800ff1e000388 */ /* 0x0003e20000000c00 */
[----:B------:R-:W-:Y:S05]  /*1f30*/  @P0 BRA `(.L_x_489) ;  /* 0x0000000000300947 */ /* 0x000fea0003800000 */
[----:B------:R-:W-:Y:S01]  /*1f40*/  MOV R24, R22 ;  /* 0x0000001600187202 */ /* 0x000fe20000000f00 */
[----:B-1----:R-:W-:Y:S01]  /*1f50*/  IMAD.U32 R17, RZ, RZ, UR8 ;  /* 0x00000008ff117e24 */ /* 0x002fe2000f8e00ff */
        /* <DEDUP_REMOVED lines=10> */
.L_x_489:
[----:B------:R-:W-:Y:S05]  /*2000*/  BSYNC B0 ;  /* 0x0000000000007941 */ /* 0x000fea0003800000 */
.L_x_488:
        /* <DEDUP_REMOVED lines=18> */
.L_x_491:
[----:B------:R-:W-:Y:S05]  /*2130*/  BSYNC B0 ;  /* 0x0000000000007941 */ /* 0x000fea0003800000 */
.L_x_490:
        /* <DEDUP_REMOVED lines=19> */
.L_x_493:
[----:B------:R-:W-:Y:S05]  /*2270*/  BSYNC B0 ;  /* 0x0000000000007941 */ /* 0x000fea0003800000 */
.L_x_492:
        /* <DEDUP_REMOVED lines=19> */
.L_x_495:
[----:B------:R-:W-:Y:S05]  /*23b0*/  BSYNC B0 ;  /* 0x0000000000007941 */ /* 0x000fea0003800000 */
.L_x_494:
        /* <DEDUP_REMOVED lines=18> */
.L_x_497:
[----:B------:R-:W-:Y:S05]  /*24e0*/  BSYNC B0 ;  /* 0x0000000000007941 */ /* 0x000fea0003800000 */
.L_x_496:
        /* <DEDUP_REMOVED lines=11> */
[----:B------:R-:W-:-:S04]  /*25a0*/  DEPBAR.LE SB0, 0x0 ;  /* 0x000080000000791a */ /* 0x000fc80000000000 */
[----:B------:R-:W-:Y:S02]  /*25b0*/  @UP1 UIMAD UR11, UR28, UR11, UR32 ;  /* 0x0000000b1c0b12a4 */ /* 0x000fe4000f8e0220 */
[----:B------:R-:W-:Y:S02]  /*25c0*/  @UP1 ULEA UR12, UP0, UR34, UR12, 0x2 ;  /* 0x0000000c220c1291 */ /* 0x000fe4000f80103f */
[----:B------:R-:W-:Y:S01]  /*25d0*/  @UP1 UIADD3 UR11, UR35, UR11, URZ ;  /* 0x0000000b230b1290 */ /* 0x000fe2000fffe03f */
[----:B------:R-:W-:Y:S01]  /*25e0*/  SHF.R.S32.HI R250, RZ, 0x4, R19 ;  /* 0x00000004fffa7819 */ /* 0x000fe20000011413 */
[----:B------:R-:W-:Y:S02]  /*25f0*/  @UP1 ULDC UR10, c[0x0][0x2e8] ;  /* 0x0000ba00000a1ab9 */ /* 0x000fe40000000800 */
[----:B------:R-:W-:Y:S01]  /*2600*/  @UP1 ULEA.HI.X UR13, UR34, UR13, UR11, 0x2, UP0 ;  /* 0x0000000d220d1291 */ /* 0x000fe200080f140b */
[----:B------:R-:W-:-:S05]  /*2610*/  IMAD.U32 R22, RZ, RZ, UR12 ;  /* 0x0000000cff167e24 */ /* 0x000fca000f8e00ff */
[----:B------:R-:W-:-:S05]  /*2620*/  IMAD.U32 R23, RZ, RZ, UR13 ;  /* 0x0000000dff177e24 */ /* 0x000fca000f8e00ff */
[----:B-1----:R-:W5:Y:S01]  /*2630*/  @P2 LDG.E R16, desc[UR24][R22.64] ;  /* 0x0000001816102981 */ /* 0x002f62000c1e1900 */
[----:B------:R-:W-:Y:S01]  /*2640*/  LEA.HI R17, R19, R250, RZ, 0x1 ;  /* 0x000000fa13117211 */ /* 0x000fe200078f08ff */
[----:B------:R-:W-:Y:S01]  /*2650*/  IMAD.SHL.U32 R2, R3, 0x40, RZ ;  /* 0x0000004003027824 */ /* 0x000fe200078e00ff */
[----:B------:R-:W5:Y:S01]  /*2660*/  @P2 MUFU.RCP R19, UR10 ;  /* 0x0000000a00132d08 */ /* 0x000f620008001000 */
[----:B------:R-:W-:Y:S01]  /*2670*/  ISETP.GE.AND P1, PT, R20, UR18, PT ;  /* 0x0000001214007c0c */ /* 0x000fe2000bf26270 */
[----:B------:R-:W-:Y:S01]  /*2680*/  BAR.SYNC.DEFER_BLOCKING 0x0 ;  /* 0x0000000000007b1d */ /* 0x000fe20000010000 */
[----:B------:R-:W-:Y:S01]  /*2690*/  LOP3.LUT R17, R17, 0xfffffffe, RZ, 0xc0, !PT ;  /* 0xfffffffe11117812 */ /* 0x000fe200078ec0ff */
[----:B------:R-:W-:Y:S01]  /*26a0*/  IMAD.SHL.U32 R21, R18, 0x40, RZ ;  /* 0x0000004012157824 */ /* 0x000fe200078e00ff */
[----:B------:R-:W-:Y:S01]  /*26b0*/  LOP3.LUT R18, R2, 0x1c0, RZ, 0xc0, !PT ;  /* 0x000001c002127812 */ /* 0x000fe200078ec0ff */
[----:B------:R-:W-:Y:S01]  /*26c0*/  UIMAD UR5, UR5, UR6, URZ ;  /* 0x00000006050572a4 */ /* 0x000fe2000f8e023f */
[----:B------:R-:W-:Y:S01]  /*26d0*/  IMAD.SHL.U32 R7, R7, 0x40, RZ ;  /* 0x0000004007077824 */ /* 0x000fe200078e00ff */
[----:B------:R-:W-:Y:S01]  /*26e0*/  UIMAD.WIDE.U32 UR12, UR19, UR6, URZ ;  /* 0x00000006130c72a5 */ /* 0x000fe2000f8e003f */
[----:B------:R-:W-:Y:S01]  /*26f0*/  IMAD.IADD R250, R250, 0x1, -R17 ;  /* 0x00000001fafa7824 */ /* 0x000fe200078e0a11 */
[----:B------:R-:W-:Y:S01]  /*2700*/  UIMAD UR5, UR19, UR7, UR5 ;  /* 0x00000007130572a4 */ /* 0x000fe2000f8e0205 */
[----:B------:R-:W-:Y:S01]  /*2710*/  IMAD.SHL.U32 R17, R20, 0x8, RZ ;  /* 0x0000000814117824 */ /* 0x000fe200078e00ff */
[----:B------:R-:W-:Y:S01]  /*2720*/  LOP3.LUT R21, R21, 0x1c0, RZ, 0xc0, !PT ;  /* 0x000001c015157812 */ /* 0x000fe200078ec0ff */
[----:B------:R-:W-:Y:S01]  /*2730*/  IMAD.SHL.U32 R2, R250, 0x8, RZ ;  /* 0x00000008fa027824 */ /* 0x000fe200078e00ff */
[----:B------:R-:W-:Y:S01]  /*2740*/  UIADD3 UR5, UR13, UR5, URZ ;  /* 0x000000050d057290 */ /* 0x000fe2000fffe03f */
[----:B------:R-:W-:Y:S01]  /*2750*/  LEA.HI R220, R15, R0, RZ, 0x5 ;  /* 0x000000000fdc7211 */ /* 0x000fe200078f28ff */
[----:B------:R-:W-:Y:S01]  /*2760*/  IMAD.IADD R252, R29, 0x1, R252 ;  /* 0x000000011dfc7824 */ /* 0x000fe200078e02fc */
[----:B------:R-:W-:Y:S01]  /*2770*/  LOP3.LUT R17, R18, 0x8, R17, 0xf8, !PT ;  /* 0x0000000812117812 */ /* 0x000fe200078ef811 */
[----:B------:R-:W-:Y:S01]  /*2780*/  BSSY B0, `(.L_x_498) ;  /* 0x0000025000007945 */ /* 0x000fe20003800000 */
[----:B------:R-:W-:-:S02]  /*2790*/  SHF.R.U32.HI R18, RZ, 0x3, R18 ;  /* 0x00000003ff127819 */ /* 0x000fc40000011612 */
[----:B------:R-:W-:Y:S01]  /*27a0*/  ISETP.GE.AND P4, PT, R11, UR18, PT ;  /* 0x000000120b007c0c */ /* 0x000fe2000bf86270 */
[----:B------:R-:W-:Y:S01]  /*27b0*/  IMAD.U32 R11, RZ, RZ, UR5 ;  /* 0x00000005ff0b7e24 */ /* 0x000fe2000f8e00ff */
[----:B------:R-:W-:Y:S01]  /*27c0*/  LOP3.LUT R17, R17, R18, RZ, 0x3c, !PT ;  /* 0x0000001211117212 */ /* 0x000fe200078e3cff */
[----:B------:R-:W-:Y:S01]  /*27d0*/  IMAD.U32 R18, RZ, RZ, UR12 ;  /* 0x0000000cff127e24 */ /* 0x000fe2000f8e00ff */
[----:B------:R-:W-:Y:S01]  /*27e0*/  ISETP.GE.AND P5, PT, R12, UR18, PT ;  /* 0x000000120c007c0c */ /* 0x000fe2000bfa6270 */
[----:B------:R1:W-:Y:S01]  /*27f0*/  @P1 STS.128 [R30+0x8000], RZ ;  /* 0x008000ff1e001388 */ /* 0x0003e20000000c00 */
[----:B------:R-:W-:Y:S01]  /*2800*/  LOP3.LUT R2, R21, 0x8, R2, 0xf8, !PT ;  /* 0x0000000815027812 */ /* 0x000fe200078ef802 */
[----:B------:R-:W-:Y:S01]  /*2810*/  UMOV UR5, URZ ;  /* 0x0000003f00057c82 */ /* 0x000fe20008000000 */
[----:B------:R-:W-:Y:S02]  /*2820*/  SHF.R.S32.HI R202, RZ, 0x5, R220 ;  /* 0x00000005ffca7819 */ /* 0x000fe400000114dc */
[----:B------:R-:W-:-:S02]  /*2830*/  LOP3.LUT R7, R7, 0xfffffe00, RZ, 0xc0, !PT ;  /* 0xfffffe0007077812 */ /* 0x000fc400078ec0ff */
[----:B------:R-:W-:Y:S02]  /*2840*/  SHF.R.U32.HI R21, RZ, 0x3, R21 ;  /* 0x00000003ff157819 */ /* 0x000fe40000011615 */
[----:B------:R-:W-:Y:S01]  /*2850*/  ISETP.GE.AND P6, PT, R13, UR18, PT ;  /* 0x000000120d007c0c */ /* 0x000fe2000bfc6270 */
[----:B------:R-:W-:Y:S01]  /*2860*/  IMAD R251, R202, 0x400, R7 ;  /* 0x00000400cafb7824 */ /* 0x000fe200078e0207 */
[----:B------:R-:W-:Y:S02]  /*2870*/  LOP3.LUT R2, R2, R21, RZ, 0x3c, !PT ;  /* 0x0000001502027212 */ /* 0x000fe400078e3cff */
[----:B------:R-:W-:Y:S02]  /*2880*/  ISETP.GE.AND P0, PT, R14, UR18, PT ;  /* 0x000000120e007c0c */ /* 0x000fe4000bf06270 */
[----:B------:R-:W-:Y:S01]  /*2890*/  ISETP.GE.AND P3, PT, R10, UR18, PT ;  /* 0x000000120a007c0c */ /* 0x000fe2000bf66270 */
[----:B-----5:R-:W-:Y:S01]  /*28a0*/  @P2 FMUL.FTZ R16, R16, R19 ;  /* 0x0000001310102220 */ /* 0x020fe20000410000 */
[----:B------:R-:W-:-:S04]  /*28b0*/  IMAD.U32 R19, RZ, RZ, UR13 ;  /* 0x0000000dff137e24 */ /* 0x000fc8000f8e00ff */
[----:B------:R-:W-:Y:S02]  /*28c0*/  @P2 R2UR UR10, R16 ;  /* 0x00000000100a22ca */ /* 0x000fe400000e0000 */
[----:B------:R-:W-:-:S04]  /*28d0*/  LEA R12, P2, R18, R28, 0x7 ;  /* 0x0000001c120c7211 */ /* 0x000fc800078438ff */
[----:B------:R-:W-:Y:S02]  /*28e0*/  LEA.HI.X R13, R18, R252, R11, 0x7, P2 ;  /* 0x000000fc120d7211 */ /* 0x000fe400010f3c0b */
[----:B------:R-:W-:-:S05]  /*28f0*/  ISETP.GE.AND P2, PT, R9, UR18, PT ;  /* 0x0000001209007c0c */ /* 0x000fca000bf46270 */
[----:B------:R-:W-:Y:S01]  /*2900*/  @UP1 UMOV UR5, UR10 ;  /* 0x0000000a00051c82 */ /* 0x000fe20008000000 */
[----:B-1----:R-:W-:Y:S07]  /*2910*/  @P1 BRA `(.L_x_499) ;  /* 0x00000000002c1947 */ /* 0x002fee0003800000 */
        /* <DEDUP_REMOVED lines=11> */
.L_x_499:
[----:B------:R-:W-:Y:S05]  /*29d0*/  BSYNC B0 ;  /* 0x0000000000007941 */ /* 0x000fea0003800000 */
.L_x_498:
        /* <DEDUP_REMOVED lines=24> */
.L_x_501:
[----:B------:R-:W-:Y:S05]  /*2b60*/  BSYNC B0 ;  /* 0x0000000000007941 */ /* 0x000fea0003800000 */
.L_x_500:
        /* <DEDUP_REMOVED lines=19> */
.L_x_503:
[----:B------:R-:W-:Y:S05]  /*2ca0*/  BSYNC B0 ;  /* 0x0000000000007941 */ /* 0x000fea0003800000 */
.L_x_502:
        /* <DEDUP_REMOVED lines=18> */
.L_x_505:
[----:B------:R-:W-:Y:S05]  /*2dd0*/  BSYNC B0 ;  /* 0x0000000000007941 */ /* 0x000fea0003800000 */
.L_x_504:
        /* <DEDUP_REMOVED lines=19> */
.L_x_507:
[----:B------:R-:W-:Y:S05]  /*2f10*/  BSYNC B0 ;  /* 0x0000000000007941 */ /* 0x000fea0003800000 */
.L_x_506:
        /* <DEDUP_REMOVED lines=20> */
.L_x_509:
[----:B------:R-:W-:Y:S05]  /*3060*/  BSYNC B0 ;  /* 0x0000000000007941 */ /* 0x000fea0003800000 */
.L_x_508:
        /* <DEDUP_REMOVED lines=20> */
.L_x_511:
[----:B------:R-:W-:Y:S05]  /*31b0*/  BSYNC B0 ;  /* 0x0000000000007941 */ /* 0x000fea0003800000 */
.L_x_510:
        /* <DEDUP_REMOVED lines=18> */
.L_x_513:
[----:B------:R-:W-:Y:S05]  /*32e0*/  BSYNC B0 ;  /* 0x0000000000007941 */ /* 0x000fea0003800000 */
.L_x_512:
[----:B------:R-:W-:Y:S01]  /*32f0*/  LDSM.16.M88.4 R48, [R251] ;  /* 0x00000000fb30783b */ /* 0x000fe20000000200 */
[----:B------:R-:W-:Y:S01]  /*3300*/  R2P PR, R3, 0x6 ;  /* 0x0000000603007804 */ /* 0x000fe20000000000 */
[----:B------:R-:W-:Y:S01]  /*3310*/  IMAD R44, R6, 0x2, R251 ;  /* 0x00000002062c7824 */ /* 0x000fe200078e02fb */
[----:B------:R-:W-:Y:S01]  /*3320*/  ULDC UR10, c[0x0][0x39c] ;  /* 0x0000e700000a7ab9 */ /* 0x000fe20000000800 */
[----:B------:R-:W5:Y:S01]  /*3330*/  LDSM.16.M88.4 R116, [R250+0x4000] ;  /* 0x00400000fa74783b */ /* 0x000f620000000200 */
[C---:B------:R-:W-:Y:S01]  /*3340*/  VIADD R249, R250.reuse, 0x4040 ;  /* 0x00004040faf97836 */ /* 0x040fe20000000000 */
[----:B------:R-:W-:Y:S01]  /*3350*/  SEL R5, R5, 0xffffffe0, !P1 ;  /* 0xffffffe005057807 */ /* 0x000fe20004800000 */
[----:B------:R-:W-:Y:S01]  /*3360*/  UISETP.GE.AND UP0, UPT, UR26, 0x81, UPT ;  /* 0x000000811a00788c */ /* 0x000fe2000bf06270 */
[----:B------:R-:W2:Y:S03]  /*3370*/  LDSM.16.M88.4 R52, [R251+0x2000] ;  /* 0x00200000fb34783b */ /* 0x000ea60000000200 */
[----:B------:R-:W-:Y:S01]  /*3380*/  IMAD.IADD R3, R250, 0x1, R5 ;  /* 0x00000001fa037824 */ /* 0x000fe200078e0205 */
[----:B------:R-:W3:Y:S04]  /*3390*/  LDSM.16.M88.4 R108, [R250+0x4800] ;  /* 0x00480000fa6c783b */ /* 0x000ee80000000200 */
[----:B------:R-:W1:Y:S04]  /*33a0*/  LDSM.16.M88.4 R100, [R250+0x5000] ;  /* 0x00500000fa64783b */ /* 0x000e680000000200 */
[----:B------:R-:W1:Y:S04]  /*33b0*/  LDSM.16.M88.4 R92, [R250+0x5800] ;  /* 0x00580000fa5c783b */ /* 0x000e680000000200 */
[----:B------:R-:W1:Y:S04]  /*33c0*/  LDSM.16.M88.4 R84, [R250+0x6000] ;  /* 0x00600000fa54783b */ /* 0x000e680000000200 */
[----:B------:R-:W1:Y:S04]  /*33d0*/  LDSM.16.M88.4 R76, [R250+0x6800] ;  /* 0x00680000fa4c783b */ /* 0x000e680000000200 */
[----:B------:R-:W1:Y:S04]  /*33e0*/  LDSM.16.M88.4 R64, [R250+0x7000] ;  /* 0x00700000fa40783b */ /* 0x000e680000000200 */
[----:B------:R-:W1:Y:S04]  /*33f0*/  LDSM.16.M88.4 R156, [R250+0x7800] ;  /* 0x00780000fa9c783b */ /* 0x000e680000000200 */
[----:B------:R-:W-:Y:S04]  /*3400*/  LDSM.16.M88.4 R152, [R44+0x2000] ;  /* 0x002000002c98783b */ /* 0x000fe80000000200 */
[----:B------:R-:W1:Y:S01]  /*3410*/  LDSM.16.M88.4 R148, [R3+0x4000] ;  /* 0x004000000394783b */ /* 0x000e620000000200 */
[-C--:B-----5:R-:W-:Y:S03]  /*3420*/  HMMA.16816.F32 R120, R48, R116.reuse, RZ ;  /* 0x000000743078723c */ /* 0x0a0fe600000018ff */
[----:B------:R-:W5:Y:S03]  /*3430*/  LDSM.16.M88.4 R44, [R44] ;  /* 0x000000002c2c783b */ /* 0x000f660000000200 */
[C---:B--2---:R-:W-:Y:S01]  /*3440*/  HMMA.16816.F32 R40, R52.reuse, R116, RZ ;  /* 0x000000743428723c */ /* 0x044fe200000018ff */
[----:B------:R-:W2:Y:S04]  /*3450*/  LDSM.16.M88.4 R144, [R3+0x4800] ;  /* 0x004800000390783b */ /* 0x000ea80000000200 */
[----:B------:R-:W2:Y:S01]  /*3460*/  LDSM.16.M88.4 R140, [R3+0x5000] ;  /* 0x00500000038c783b */ /* 0x000ea20000000200 */
[C---:B------:R-:W-:Y:S03]  /*3470*/  HMMA.16816.F32 R36, R52.reuse, R118, RZ ;  /* 0x000000763424723c */ /* 0x040fe600000018ff */
[----:B------:R-:W2:Y:S03]  /*3480*/  LDSM.16.M88.4 R136, [R3+0x5800] ;  /* 0x005800000388783b */ /* 0x000ea60000000200 */
[C---:B---3--:R-:W-:Y:S01]  /*3490*/  HMMA.16816.F32 R32, R52.reuse, R108, RZ ;  /* 0x0000006c3420723c */ /* 0x048fe200000018ff */
[----:B------:R-:W3:Y:S04]  /*34a0*/  LDSM.16.M88.4 R160, [R3+0x6000] ;  /* 0x0060000003a0783b */ /* 0x000ee80000000200 */
[----:B------:R-:W3:Y:S01]  /*34b0*/  LDSM.16.M88.4 R132, [R3+0x6800] ;  /* 0x006800000384783b */ /* 0x000ee20000000200 */
[C---:B-1--4-:R-:W-:Y:S03]  /*34c0*/  HMMA.16816.F32 R28, R52.reuse, R110, RZ ;  /* 0x0000006e341c723c */ /* 0x052fe600000018ff */
[----:B------:R-:W1:Y:S03]  /*34d0*/  LDSM.16.M88.4 R128, [R3+0x7000] ;  /* 0x007000000380783b */ /* 0x000e660000000200 */
[C---:B------:R-:W-:Y:S01]  /*34e0*/  HMMA.16816.F32 R24, R52.reuse, R100, RZ ;  /* 0x000000643418723c */ /* 0x040fe200000018ff */
[----:B------:R4:W1:Y:S04]  /*34f0*/  LDSM.16.M88.4 R124, [R3+0x7800] ;  /* 0x00780000037c783b */ /* 0x0008680000000200 */
[----:B------:R-:W0:Y:S01]  /*3500*/  LDGDEPBAR ;  /* 0x00000000000079af */ /* 0x000e220000000000 */
[C---:B------:R-:W-:Y:S06]  /*3510*/  HMMA.16816.F32 R20, R52.reuse, R102, RZ ;  /* 0x000000663414723c */ /* 0x040fec00000018ff */
[C---:B------:R-:W-:Y:S06]  /*3520*/  HMMA.16816.F32 R16, R52.reuse, R92, RZ ;  /* 0x0000005c3410723c */ /* 0x040fec00000018ff */
[C---:B------:R-:W-:Y:S06]  /*3530*/  HMMA.16816.F32 R12, R52.reuse, R94, RZ ;  /* 0x0000005e340c723c */ /* 0x040fec00000018ff */
[----:B------:R-:W-:Y:S01]  /*3540*/  HMMA.16816.F32 R8, R52, R84, RZ ;  /* 0x000000543408723c */ /* 0x000fe200000018ff */
[----:B----4-:R-:W-:-:S04]  /*3550*/  IMAD R3, R4, 0x2, R251 ;  /* 0x0000000204037824 */ /* 0x010fc800078e02fb */
[----:B------:R-:W-:Y:S01]  /*3560*/  IMAD R248, R6, 0x2, R3 ;  /* 0x0000000206f87824 */ /* 0x000fe200078e0203 */
[C---:B------:R-:W-:Y:S04]  /*3570*/  HMMA.16816.F32 R180, R52.reuse, R86, RZ ;  /* 0x0000005634b4723c */ /* 0x040fe800000018ff */
[----:B------:R-:W-:Y:S02]  /*3580*/  LDSM.16.M88.4 R216, [R248+0x2000] ;  /* 0x00200000f8d8783b */ /* 0x000fe40000000200 */
        /* <DEDUP_REMOVED lines=16> */
[-C--:B------:R-:W-:Y:S06]  /*3690*/  HMMA.16816.F32 R40, R152, R148.reuse, R40 ;  /* 0x000000949828723c */ /* 0x080fec0000001828 */
[----:B-----5:R-:W-:Y:S06]  /*36a0*/  HMMA.16816.F32 R120, R44, R148, R120 ;  /* 0x000000942c78723c */ /* 0x020fec0000001878 */
[----:B------:R-:W-:Y:S01]  /*36b0*/  HMMA.16816.F32 R72, R48, R64, RZ ;  /* 0x000000403048723c */ /* 0x000fe200000018ff */
[----:B------:R-:W-:-:S04]  /*36c0*/  VIADD R148, R250, 0x4000 ;  /* 0x00004000fa947836 */ /* 0x000fc80000000000 */
[----:B------:R-:W-:Y:S01]  /*36d0*/  @P2 VIADD R249, R148, 0xffffffc0 ;  /* 0xffffffc094f92836 */ /* 0x000fe20000000000 */
[----:B------:R-:W-:Y:S03]  /*36e0*/  HMMA.16816.F32 R64, R48, R66, RZ ;  /* 0x000000423040723c */ /* 0x000fe600000018ff */
[----:B------:R-:W-:-:S03]  /*36f0*/  IMAD.IADD R203, R5, 0x1, R249 ;  /* 0x0000000105cb7824 */ /* 0x000fc600078e02f9 */
[C---:B------:R-:W-:Y:S02]  /*3700*/  HMMA.16816.F32 R116, R48.reuse, R118, RZ ;  /* 0x000000763074723c */ /* 0x040fe400000018ff */
[----:B------:R-:W-:Y:S04]  /*3710*/  LDSM.16.M88.4 R212, [R203] ;  /* 0x00000000cbd4783b */ /* 0x000fe80000000200 */
[C---:B------:R-:W-:Y:S01]  /*3720*/  HMMA.16816.F32 R60, R48.reuse, R156, RZ ;  /* 0x0000009c303c723c */ /* 0x040fe200000018ff */
[----:B------:R-:W-:Y:S04]  /*3730*/  LDSM.16.M88.4 R192, [R203+0x2000] ;  /* 0x00200000cbc0783b */ /* 0x000fe80000000200 */
[----:B------:R-:W-:Y:S01]  /*3740*/  LDSM.16.M88.4 R204, [R203+0x1000] ;  /* 0x00100000cbcc783b */ /* 0x000fe20000000200 */
[----:B------:R-:W-:Y:S03]  /*3750*/  HMMA.16816.F32 R48, R48, R158, RZ ;  /* 0x0000009e3030723c */ /* 0x000fe600000018ff */
[----:B------:R-:W-:Y:S03]  /*3760*/  LDSM.16.M88.4 R156, [R3+0x2000] ;  /* 0x00200000039c783b */ /* 0x000fe60000000200 */
[C---:B------:R-:W-:Y:S01]  /*3770*/  HMMA.16816.F32 R36, R152.reuse, R150, R36 ;  /* 0x000000969824723c */ /* 0x040fe20000001824 */
[----:B------:R-:W-:Y:S04]  /*3780*/  LDSM.16.M88.4 R188, [R203+0x2800] ;  /* 0x00280000cbbc783b */ /* 0x000fe80000000200 */
[----:B------:R-:W-:Y:S01]  /*3790*/  LDSM.16.M88.4 R196, [R203+0x1800] ;  /* 0x00180000cbc4783b */ /* 0x000fe20000000200 */
[C---:B--2---:R-:W-:Y:S03]  /*37a0*/  HMMA.16816.F32 R32, R152.reuse, R144, R32 ;  /* 0x000000909820723c */ /* 0x044fe60000001820 */
[----:B------:R-:W-:Y:S03]  /*37b0*/  LDSM.16.M88.4 R184, [R203+0x3000] ;  /* 0x00300000cbb8783b */ /* 0x000fe60000000200 */
[C---:B------:R-:W-:Y:S01]  /*37c0*/  HMMA.16816.F32 R28, R152.reuse, R146, R28 ;  /* 0x00000092981c723c */ /* 0x040fe2000000181c */
[----:B------:R-:W-:Y:S04]  /*37d0*/  LDSM.16.M88.4 R208, [R203+0x800] ;  /* 0x00080000cbd0783b */ /* 0x000fe80000000200 */
[----:B------:R-:W-:Y:S01]  /*37e0*/  LDSM.16.M88.4 R164, [R203+0x3800] ;  /* 0x00380000cba4783b */ /* 0x000fe20000000200 */
[C---:B------:R-:W-:Y:S06]  /*37f0*/  HMMA.16816.F32 R24, R152.reuse, R140, R24 ;  /* 0x0000008c9818723c */ /* 0x040fec0000001818 */
[C---:B------:R-:W-:Y:S06]  /*3800*/  HMMA.16816.F32 R20, R152.reuse, R142, R20 ;  /* 0x0000008e9814723c */ /* 0x040fec0000001814 */
[C---:B------:R-:W-:Y:S06]  /*3810*/  HMMA.16816.F32 R16, R152.reuse, R136, R16 ;  /* 0x000000889810723c */ /* 0x040fec0000001810 */
[C---:B------:R-:W-:Y:S06]  /*3820*/  HMMA.16816.F32 R12, R152.reuse, R138, R12 ;  /* 0x0000008a980c723c */ /* 0x040fec000000180c */
[C---:B---3--:R-:W-:Y:S06]  /*3830*/  HMMA.16816.F32 R8, R152.reuse, R160, R8 ;  /* 0x000000a09808723c */ /* 0x048fec0000001808 */
[C---:B------:R-:W-:Y:S06]  /*3840*/  HMMA.16816.F32 R180, R152.reuse, R162, R180 ;  /* 0x000000a298b4723c */ /* 0x040fec00000018b4 */
[C---:B------:R-:W-:Y:S06]  /*3850*/  HMMA.16816.F32 R176, R152.reuse, R132, R176 ;  /* 0x0000008498b0723c */ /* 0x040fec00000018b0 */
[C---:B------:R-:W-:Y:S06]  /*3860*/  HMMA.16816.F32 R172, R152.reuse, R134, R172 ;  /* 0x0000008698ac723c */ /* 0x040fec00000018ac */
[C---:B-1----:R-:W-:Y:S06]  /*3870*/  HMMA.16816.F32 R168, R152.reuse, R128, R168 ;  /* 0x0000008098a8723c */ /* 0x042fec00000018a8 */
[C---:B------:R-:W-:Y:S06]  /*3880*/  HMMA.16816.F32 R56, R152.reuse, R124, R56 ;  /* 0x0000007c9838723c */ /* 0x040fec0000001838 */
[C---:B------:R-:W-:Y:S06]  /*3890*/  HMMA.16816.F32 R68, R152.reuse, R130, R68 ;  /* 0x000000829844723c */ /* 0x040fec0000001844 */
[----:B------:R-:W-:Y:S01]  /*38a0*/  HMMA.16816.F32 R52, R152, R126, R52 ;  /* 0x0000007e9834723c */ /* 0x000fe20000001834 */
[----:B------:R-:W1:Y:S05]  /*38b0*/  LDSM.16.M88.4 R152, [R249] ;  /* 0x00000000f998783b */ /* 0x000e6a0000000200 */
[C---:B------:R-:W-:Y:S06]  /*38c0*/  HMMA.16816.F32 R88, R44.reuse, R160, R88 ;  /* 0x000000a02c58723c */ /* 0x040fec0000001858 */
[C---:B------:R-:W-:Y:S01]  /*38d0*/  HMMA.16816.F32 R84, R44.reuse, R162, R84 ;  /* 0x000000a22c54723c */ /* 0x040fe20000001854 */
[----:B------:R2:W3:Y:S05]  /*38e0*/  LDSM.16.M88.4 R160, [R3] ;  /* 0x0000000003a0783b */ /* 0x0004ea0000000200 */
[C---:B------:R-:W-:Y:S06]  /*38f0*/  HMMA.16816.F32 R96, R44.reuse, R136, R96 ;  /* 0x000000882c60723c */ /* 0x040fec0000001860 */
[C---:B------:R-:W-:Y:S01]  /*3900*/  HMMA.16816.F32 R92, R44.reuse, R138, R92 ;  /* 0x0000008a2c5c723c */ /* 0x040fe2000000185c */
[----:B------:R-:W4:Y:S05]  /*3910*/  LDSM.16.M88.4 R136, [R249+0x2000] ;  /* 0x00200000f988783b */ /* 0x000f2a0000000200 */
[C---:B------:R-:W-:Y:S06]  /*3920*/  HMMA.16816.F32 R112, R44.reuse, R144, R112 ;  /* 0x000000902c70723c */ /* 0x040fec0000001870 */
[----:B------:R-:W-:Y:S01]  /*3930*/  HMMA.16816.F32 R108, R44, R146, R108 ;  /* 0x000000922c6c723c */ /* 0x000fe2000000186c */
[----:B------:R-:W5:Y:S01]  /*3940*/  LDSM.16.M88.4 R144, [R249+0x1000] ;  /* 0x00100000f990783b */ /* 0x000f620000000200 */
[----:B--2---:R-:W-:-:S04]  /*3950*/  LOP3.LUT R3, R220, 0xffffffe0, RZ, 0xc0, !PT ;  /* 0xffffffe0dc037812 */ /* 0x004fc800078ec0ff */
[----:B------:R-:W-:Y:S01]  /*3960*/  HMMA.16816.F32 R80, R44, R132, R80 ;  /* 0x000000842c50723c */ /* 0x000fe20000001850 */
[----:B------:R-:W-:-:S05]  /*3970*/  IMAD.IADD R3, R0, 0x1, -R3 ;  /* 0x0000000100037824 */ /* 0x000fca00078e0a03 */
[C---:B------:R-:W-:Y:S01]  /*3980*/  HMMA.16816.F32 R76, R44.reuse, R134, R76 ;  /* 0x000000862c4c723c */ /* 0x040fe2000000184c */
[----:B------:R-:W2:Y:S05]  /*3990*/  LDSM.16.M88.4 R132, [R249+0x2800] ;  /* 0x00280000f984783b */ /* 0x000eaa0000000200 */
[C---:B------:R-:W-:Y:S06]  /*39a0*/  HMMA.16816.F32 R104, R44.reuse, R140, R104 ;  /* 0x0000008c2c68723c */ /* 0x040fec0000001868 */
[C---:B------:R-:W-:Y:S01]  /*39b0*/  HMMA.16816.F32 R100, R44.reuse, R142, R100 ;  /* 0x0000008e2c64723c */ /* 0x040fe20000001864 */
[----:B------:R-:W2:Y:S05]  /*39c0*/  LDSM.16.M88.4 R140, [R249+0x1800] ;  /* 0x00180000f98c783b */ /* 0x000eaa0000000200 */
[C---:B------:R-:W-:Y:S06]  /*39d0*/  HMMA.16816.F32 R72, R44.reuse, R128, R72 ;  /* 0x000000802c48723c */ /* 0x040fec0000001848 */
[C---:B------:R-:W-:Y:S01]  /*39e0*/  HMMA.16816.F32 R64, R44.reuse, R130, R64 ;  /* 0x000000822c40723c */ /* 0x040fe20000001840 */
[----:B------:R-:W2:Y:S05]  /*39f0*/  LDSM.16.M88.4 R128, [R249+0x3000] ;  /* 0x00300000f980783b */ /* 0x000eaa0000000200 */
[C---:B------:R-:W-:Y:S01]  /*3a00*/  HMMA.16816.F32 R116, R44.reuse, R150, R116 ;  /* 0x000000962c74723c */ /* 0x040fe20000001874 */
[----:B------:R-:W2:Y:S05]  /*3a10*/  LDSM.16.M88.4 R148, [R249+0x800] ;  /* 0x00080000f994783b */ /* 0x000eaa0000000200 */
[C---:B------:R-:W-:Y:S06]  /*3a20*/  HMMA.16816.F32 R60, R44.reuse, R124, R60 ;  /* 0x0000007c2c3c723c */ /* 0x040fec000000183c */
[----:B------:R-:W-:Y:S01]  /*3a30*/  HMMA.16816.F32 R48, R44, R126, R48 ;  /* 0x0000007e2c30723c */ /* 0x000fe20000001830 */
[----:B------:R-:W2:Y:S04]  /*3a40*/  LDSM.16.M88.4 R124, [R249+0x3800] ;  /* 0x00380000f97c783b */ /* 0x000ea80000000200 */
[----:B------:R-:W2:Y:S01]  /*3a50*/  LDSM.16.M88.4 R44, [R248] ;  /* 0x00000000f82c783b */ /* 0x000ea20000000200 */
[----:B-1----:R-:W-:Y:S01]  /*3a60*/  HMMA.16816.F32 R40, R156, R152, R40 ;  /* 0x000000989c28723c */ /* 0x002fe20000001828 */
[----:B------:R-:W-:-:S05]  /*3a70*/  DEPBAR.LE SB0, 0x0 ;  /* 0x000080000000791a */ /* 0x000fca0000000000 */
[C---:B---3--:R-:W-:Y:S06]  /*3a80*/  HMMA.16816.F32 R116, R160.reuse, R154, R116 ;  /* 0x0000009aa074723c */ /* 0x048fec0000001874 */
[C---:B------:R-:W-:Y:S06]  /*3a90*/  HMMA.16816.F32 R120, R160.reuse, R152, R120 ;  /* 0x00000098a078723c */ /* 0x040fec0000001878 */
[-C--:B----4-:R-:W-:Y:S06]  /*3aa0*/  HMMA.16816.F32 R88, R160, R136.reuse, R88 ;  /* 0x00000088a058723c */ /* 0x090fec0000001858 */
[----:B------:R-:W-:Y:S06]  /*3ab0*/  HMMA.16816.F32 R8, R156, R136, R8 ;  /* 0x000000889c08723c */ /* 0x000fec0000001808 */
[C---:B-----5:R-:W-:Y:S06]  /*3ac0*/  HMMA.16816.F32 R100, R160.reuse, R146, R100 ;  /* 0x00000092a064723c */ /* 0x060fec0000001864 */
[C---:B--2---:R-:W-:Y:S06]  /*3ad0*/  HMMA.16816.F32 R80, R160.reuse, R132, R80 ;  /* 0x00000084a050723c */ /* 0x044fec0000001850 */
[-C--:B------:R-:W-:Y:S06]  /*3ae0*/  HMMA.16816.F32 R104, R160, R144.reuse, R104 ;  /* 0x00000090a068723c */ /* 0x080fec0000001868 */
[----:B------:R-:W-:Y:S06]  /*3af0*/  HMMA.16816.F32 R24, R156, R144, R24 ;  /* 0x000000909c18723c */ /* 0x000fec0000001818 */
[C---:B------:R-:W-:Y:S06]  /*3b00*/  HMMA.16816.F32 R96, R160.reuse, R140, R96 ;  /* 0x0000008ca060723c */ /* 0x040fec0000001860 */
[----:B------:R-:W-:Y:S06]  /*3b10*/  HMMA.16816.F32 R84, R160, R138, R84 ;  /* 0x0000008aa054723c */ /* 0x000fec0000001854 */
[----:B------:R-:W-:Y:S06]  /*3b20*/  HMMA.16816.F32 R20, R156, R146, R20 ;  /* 0x000000929c14723c */ /* 0x000fec0000001814 */
[----:B------:R-:W-:Y:S06]  /*3b30*/  HMMA.16816.F32 R92, R160, R142, R92 ;  /* 0x0000008ea05c723c */ /* 0x000fec000000185c */
        /* <DEDUP_REMOVED lines=9> */
[----:B------:R-:W-:Y:S06]  /*3bd0*/  HMMA.16816.F32 R48, R160, R126, R48 ;  /* 0x0000007ea030723c */ /* 0x000fec0000001830 */
[----:B------:R-:W-:Y:S06]  /*3be0*/  HMMA.16816.F32 R40, R216, R212, R40 ;  /* 0x000000d4d828723c */ /* 0x000fec0000001828 */
[----:B------:R-:W-:Y:S06]  /*3bf0*/  HMMA.16816.F32 R116, R44, R214, R116 ;  /* 0x000000d62c74723c */ /* 0x000fec0000001874 */
[----:B------:R-:W-:Y:S06]  /*3c00*/  HMMA.16816.F32 R68, R156, R130, R68 ;  /* 0x000000829c44723c */ /* 0x000fec0000001844 */
[C---:B------:R-:W-:Y:S06]  /*3c10*/  HMMA.16816.F32 R120, R44.reuse, R212, R120 ;  /* 0x000000d42c78723c */ /* 0x040fec0000001878 */
[-C--:B------:R-:W-:Y:S06]  /*3c20*/  HMMA.16816.F32 R88, R44, R192.reuse, R88 ;  /* 0x000000c02c58723c */ /* 0x080fec0000001858 */
[----:B------:R-:W-:Y:S06]  /*3c30*/  HMMA.16816.F32 R8, R216, R192, R8 ;  /* 0x000000c0d808723c */ /* 0x000fec0000001808 */
[C---:B------:R-:W-:Y:S06]  /*3c40*/  HMMA.16816.F32 R100, R44.reuse, R206, R100 ;  /* 0x000000ce2c64723c */ /* 0x040fec0000001864 */
[C---:B------:R-:W-:Y:S06]  /*3c50*/  HMMA.16816.F32 R80, R44.reuse, R188, R80 ;  /* 0x000000bc2c50723c */ /* 0x040fec0000001850 */
[----:B------:R-:W-:Y:S01]  /*3c60*/  HMMA.16816.F32 R104, R44, R204, R104 ;  /* 0x000000cc2c68723c */ /* 0x000fe20000001868 */
[----:B------:R-:W-:-:S05]  /*3c70*/  FMUL.FTZ R136, R89, UR10 ;  /* 0x0000000a59887c20 */ /* 0x000fca0008410000 */
[----:B------:R-:W-:Y:S01]  /*3c80*/  HMMA.16816.F32 R24, R216, R204, R24 ;  /* 0x000000ccd818723c */ /* 0x000fe20000001818 */
[----:B------:R-:W-:Y:S01]  /*3c90*/  FMUL.FTZ R89, R9, UR10 ;  /* 0x0000000a09597c20 */ /* 0x000fe20008410000 */
[----:B------:R-:W-:Y:S04]  /*3ca0*/  MUFU.TANH R136, R136 ;  /* 0x0000008800887308 */ /* 0x000fe80000002400 */
[C---:B------:R-:W-:Y:S01]  /*3cb0*/  HMMA.16816.F32 R96, R44.reuse, R196, R96 ;  /* 0x000000c42c60723c */ /* 0x040fe20000001860 */
[----:B------:R-:W-:Y:S01]  /*3cc0*/  FMUL.FTZ R130, R100, UR10 ;  /* 0x0000000a64827c20 */ /* 0x000fe20008410000 */
[----:B------:R-:W-:Y:S01]  /*3cd0*/  FMUL.FTZ R100, R91, UR10 ;  /* 0x0000000a5b647c20 */ /* 0x000fe20008410000 */
[----:B------:R-:W-:Y:S01]  /*3ce0*/  FMUL.FTZ R131, R101, UR10 ;  /* 0x0000000a65837c20 */ /* 0x000fe20008410000 */
[----:B------:R-:W-:Y:S02]  /*3cf0*/  MUFU.TANH R89, R89 ;  /* 0x0000005900597308 */ /* 0x000fe40000002400 */
[----:B------:R-:W-:Y:S01]  /*3d00*/  HMMA.16816.F32 R84, R44, R194, R84 ;  /* 0x000000c22c54723c */ /* 0x000fe20000001854 */
[----:B------:R-:W-:Y:S01]  /*3d10*/  FMUL.FTZ R9, R80, UR10 ;  /* 0x0000000a50097c20 */ /* 0x000fe20008410000 */
[----:B------:R-:W-:-:S04]  /*3d20*/  FMUL.FTZ R81, R81, UR10 ;  /* 0x0000000a51517c20 */ /* 0x000fc80008410000 */
[----:B------:R-:W-:Y:S01]  /*3d30*/  HMMA.16816.F32 R56, R156, R124, R56 ;  /* 0x0000007c9c38723c */ /* 0x000fe20000001838 */
[----:B------:R-:W-:Y:S01]  /*3d40*/  MUFU.TANH R9, R9 ;  /* 0x0000000900097308 */ /* 0x000fe20000002400 */
[----:B------:R-:W-:Y:S01]  /*3d50*/  FMUL.FTZ R106, R106, UR10 ;  /* 0x0000000a6a6a7c20 */ /* 0x000fe20008410000 */
[----:B------:R-:W-:-:S03]  /*3d60*/  FMUL.FTZ R107, R107, UR10 ;  /* 0x0000000a6b6b7c20 */ /* 0x000fc60008410000 */
[----:B------:R-:W-:Y:S01]  /*3d70*/  HMMA.16816.F32 R20, R216, R206, R20 ;  /* 0x000000ced814723c */ /* 0x000fe20000001814 */
[----:B------:R-:W-:Y:S01]  /*3d80*/  SHF.R.S32.HI R124, RZ, 0x1f, R3 ;  /* 0x0000001fff7c7819 */ /* 0x000fe20000011403 */
[----:B------:R-:W-:Y:S01]  /*3d90*/  FMUL.FTZ R26, R26, UR10 ;  /* 0x0000000a1a1a7c20 */ /* 0x000fe20008410000 */
[----:B------:R-:W-:Y:S02]  /*3da0*/  MUFU.TANH R81, R81 ;  /* 0x0000005100517308 */ /* 0x000fe40000002400 */
[----:B------:R-:W-:Y:S01]  /*3db0*/  LEA.HI R124, R124, R3, RZ, 0x2 ;  /* 0x000000037c7c7211 */ /* 0x000fe200078f10ff */
[----:B------:R-:W-:Y:S01]  /*3dc0*/  HMMA.16816.F32 R92, R44, R198, R92 ;  /* 0x000000c62c5c723c */ /* 0x000fe2000000185c */
[----:B------:R-:W-:Y:S02]  /*3dd0*/  IMAD.SHL.U32 R3, R0, 0x2, RZ ;  /* 0x0000000200037824 */ /* 0x000fe400078e00ff */
[----:B------:R-:W-:Y:S02]  /*3de0*/  FMUL.FTZ R98, R98, UR10 ;  /* 0x0000000a62627c20 */ /* 0x000fe40008410000 */
[----:B------:R-:W-:Y:S01]  /*3df0*/  MUFU.TANH R26, R26 ;  /* 0x0000001a001a7308 */ /* 0x000fe20000002400 */
[----:B------:R-:W-:Y:S01]  /*3e00*/  HMMA.16816.F32 R36, R216, R214, R36 ;  /* 0x000000d6d824723c */ /* 0x000fe20000001824 */
[----:B------:R-:W-:Y:S01]  /*3e10*/  LOP3.LUT R125, R3, 0x6, RZ, 0xc0, !PT ;  /* 0x00000006037d7812 */ /* 0x000fe200078ec0ff */
[----:B------:R-:W-:-:S02]  /*3e20*/  IMAD.IADD R3, R7, 0x1, R2 ;  /* 0x0000000107037824 */ /* 0x000fc400078e0202 */
[----:B------:R-:W-:Y:S01]  /*3e30*/  FMUL.FTZ R7, R118, UR10 ;  /* 0x0000000a76077c20 */ /* 0x000fe20008410000 */
[----:B------:R-:W-:Y:S01]  /*3e40*/  FMUL.FTZ R84, R84, UR10 ;  /* 0x0000000a54547c20 */ /* 0x000fe20008410000 */
[C---:B------:R-:W-:Y:S02]  /*3e50*/  HMMA.16816.F32 R16, R216.reuse, R196, R16 ;  /* 0x000000c4d810723c */ /* 0x040fe40000001810 */
[----:B------:R1:W-:Y:S04]  /*3e60*/  MUFU.TANH R80, R7 ;  /* 0x0000000700507308 */ /* 0x0003e80000002400 */
[----:B------:R-:W-:Y:S01]  /*3e70*/  HMMA.16816.F32 R12, R216, R198, R12 ;  /* 0x000000c6d80c723c */ /* 0x000fe2000000180c */
[----:B------:R-:W-:Y:S01]  /*3e80*/  FMUL.FTZ R20, R20, UR10 ;  /* 0x0000000a14147c20 */ /* 0x000fe20008410000 */
[----:B------:R-:W-:-:S02]  /*3e90*/  FMUL.FTZ R22, R22, UR10 ;  /* 0x0000000a16167c20 */ /* 0x000fc40008410000 */
[----:B------:R-:W-:Y:S02]  /*3ea0*/  MUFU.TANH R84, R84 ;  /* 0x0000005400547308 */ /* 0x000fe40000002400 */
[----:B------:R-:W-:Y:S01]  /*3eb0*/  HMMA.16816.F32 R76, R44, R190, R76 ;  /* 0x000000be2c4c723c */ /* 0x000fe2000000184c */
[----:B------:R-:W-:-:S05]  /*3ec0*/  FMUL.FTZ R92, R92, UR10 ;  /* 0x0000000a5c5c7c20 */ /* 0x000fca0008410000 */
[----:B------:R-:W-:Y:S01]  /*3ed0*/  MUFU.TANH R22, R22 ;  /* 0x0000001600167308 */ /* 0x000fe20000002400 */
[----:B------:R-:W-:Y:S01]  /*3ee0*/  HMMA.16816.F32 R72, R44, R184, R72 ;  /* 0x000000b82c48723c */ /* 0x000fe20000001848 */
[----:B------:R-:W-:Y:S01]  /*3ef0*/  FMUL.FTZ R36, R36, UR10 ;  /* 0x0000000a24247c20 */ /* 0x000fe20008410000 */
[----:B------:R-:W-:Y:S01]  /*3f00*/  FMUL.FTZ R38, R38, UR10 ;  /* 0x0000000a26267c20 */ /* 0x000fe20008410000 */
[----:B------:R-:W-:Y:S01]  /*3f10*/  FMUL.FTZ R39, R39, UR10 ;  /* 0x0000000a27277c20 */ /* 0x000fe20008410000 */
[----:B------:R-:W-:Y:S02]  /*3f20*/  FMUL.FTZ R37, R37, UR10 ;  /* 0x0000000a25257c20 */ /* 0x000fe40008410000 */
[----:B------:R-:W-:Y:S01]  /*3f30*/  HMMA.16816.F32 R52, R156, R126, R52 ;  /* 0x0000007e9c34723c */ /* 0x000fe20000001834 */
[----:B------:R-:W-:Y:S01]  /*3f40*/  FMUL.FTZ R101, R16, UR10 ;  /* 0x0000000a10657c20 */ /* 0x000fe20008410000 */
[----:B------:R-:W-:Y:S04]  /*3f50*/  MUFU.TANH R92, R92 ;  /* 0x0000005c005c7308 */ /* 0x000fe80000002400 */
[----:B------:R-:W-:Y:S01]  /*3f60*/  HMMA.16816.F32 R112, R44, R208, R112 ;  /* 0x000000d02c70723c */ /* 0x000fe20000001870 */
[----:B------:R-:W-:Y:S01]  /*3f70*/  SHF.R.S32.HI R127, RZ, 0x2, R124 ;  /* 0x00000002ff7f7819 */ /* 0x000fe2000001147c */
[----:B------:R-:W-:-:S02]  /*3f80*/  IMAD.U32 R124, RZ, RZ, UR19 ;  /* 0x00000013ff7c7e24 */ /* 0x000fc4000f8e00ff */
[----:B------:R-:W-:Y:S01]  /*3f90*/  FMUL.FTZ R126, R119, UR10 ;  /* 0x0000000a777e7c20 */ /* 0x000fe20008410000 */
[----:B------:R-:W-:Y:S01]  /*3fa0*/  MUFU.TANH R37, R37 ;  /* 0x0000002500257308 */ /* 0x000fe20000002400 */
[C---:B------:R-:W-:Y:S01]  /*3fb0*/  HMMA.16816.F32 R108, R44.reuse, R210, R108 ;  /* 0x000000d22c6c723c */ /* 0x040fe2000000186c */
[----:B------:R-:W-:Y:S02]  /*3fc0*/  IMAD R202, R202, 0x10, R127 ;  /* 0x00000010caca7824 */ /* 0x000fe400078e027f */
[----:B------:R-:W-:Y:S01]  /*3fd0*/  FMUL.FTZ R119, R79, UR10 ;  /* 0x0000000a4f777c20 */ /* 0x000fe20008410000 */
[----:B------:R-:W-:Y:S02]  /*3fe0*/  IMAD R2, R124, 0x80, R125 ;  /* 0x000000807c027824 */ /* 0x000fe400078e027d */
[----:B------:R-:W-:Y:S01]  /*3ff0*/  FMUL.FTZ R125, R105, UR10 ;  /* 0x0000000a697d7c20 */ /* 0x000fe20008410000 */
[----:B-1----:R-:W-:Y:S01]  /*4000*/  VIADD R7, R202, UR23 ;  /* 0x00000017ca077c36 */ /* 0x002fe20008000000 */
[C---:B------:R-:W-:Y:S01]  /*4010*/  HMMA.16816.F32 R60, R44.reuse, R164, R60 ;  /* 0x000000a42c3c723c */ /* 0x040fe2000000183c */
[----:B------:R-:W-:Y:S01]  /*4020*/  FMUL.FTZ R105, R27, UR10 ;  /* 0x0000000a1b697c20 */ /* 0x000fe20008410000 */
[----:B------:R-:W-:Y:S01]  /*4030*/  FMUL.FTZ R27, R99, UR10 ;  /* 0x0000000a631b7c20 */ /* 0x000fe20008410000 */
[----:B------:R-:W-:Y:S01]  /*4040*/  FMUL.FTZ R99, R11, UR10 ;  /* 0x0000000a0b637c20 */ /* 0x000fe20008410000 */
[----:B------:R-:W-:Y:S01]  /*4050*/  FMUL.FTZ R11, R85, UR10 ;  /* 0x0000000a550b7c20 */ /* 0x000fe20008410000 */
[----:B------:R-:W-:Y:S01]  /*4060*/  FMUL.FTZ R127, R102, UR10 ;  /* 0x0000000a667f7c20 */ /* 0x000fe20008410000 */
[----:B------:R-:W-:Y:S01]  /*4070*/  HMMA.16816.F32 R64, R44, R186, R64 ;  /* 0x000000ba2c40723c */ /* 0x000fe20000001840 */
[----:B------:R-:W-:Y:S01]  /*4080*/  FMUL.FTZ R102, R17, UR10 ;  /* 0x0000000a11667c20 */ /* 0x000fe20008410000 */
[----:B------:R-:W-:-:S02]  /*4090*/  VIADD R152, R2, 0x1 ;  /* 0x0000000102987836 */ /* 0x000fc40000000000 */
[----:B------:R-:W-:Y:S01]  /*40a0*/  FMUL.FTZ R17, R14, UR10 ;  /* 0x0000000a0e117c20 */ /* 0x000fe20008410000 */
[C---:B------:R-:W-:Y:S02]  /*40b0*/  VIADD R162, R2.reuse, 0x11 ;  /* 0x0000001102a27836 */ /* 0x040fe40000000000 */
[----:B------:R-:W-:Y:S01]  /*40c0*/  FMUL.FTZ R14, R73, UR10 ;  /* 0x0000000a490e7c20 */ /* 0x000fe20008410000 */
[----:B------:R-:W-:Y:S01]  /*40d0*/  HMMA.16816.F32 R48, R44, R166, R48 ;  /* 0x000000a62c30723c */ /* 0x000fe20000001830 */
[----:B------:R-:W-:Y:S01]  /*40e0*/  FMUL.FTZ R113, R113, UR10 ;  /* 0x0000000a71717c20 */ /* 0x000fe20008410000 */
[C---:B------:R-:W-:Y:S01]  /*40f0*/  VIADD R160, R2.reuse, 0x18 ;  /* 0x0000001802a07836 */ /* 0x040fe20000000000 */
[----:B------:R-:W-:Y:S01]  /*4100*/  MUFU.TANH R214, R11 ;  /* 0x0000000b00d67308 */ /* 0x000fe20000002400 */
[----:B------:R-:W-:Y:S02]  /*4110*/  VIADD R154, R2, 0x21 ;  /* 0x00000021029a7836 */ /* 0x000fe40000000000 */
[----:B------:R-:W-:Y:S01]  /*4120*/  FMUL.FTZ R72, R72, UR10 ;  /* 0x0000000a48487c20 */ /* 0x000fe20008410000 */
[----:B------:R-:W-:Y:S01]  /*4130*/  HMMA.16816.F32 R176, R156, R132, R176 ;  /* 0x000000849cb0723c */ /* 0x000fe200000018b0 */
[----:B------:R-:W-:Y:S01]  /*4140*/  FMUL.FTZ R46, R41, UR10 ;  /* 0x0000000a292e7c20 */ /* 0x000fe20008410000 */
[----:B------:R-:W-:Y:S01]  /*4150*/  FMUL.FTZ R44, R43, UR10 ;  /* 0x0000000a2b2c7c20 */ /* 0x000fe20008410000 */
[----:B------:R-:W-:Y:S01]  /*4160*/  FMUL.FTZ R43, R122, UR10 ;  /* 0x0000000a7a2b7c20 */ /* 0x000fe20008410000 */
[----:B------:R-:W-:Y:S01]  /*4170*/  FMUL.FTZ R122, R104, UR10 ;  /* 0x0000000a687a7c20 */ /* 0x000fe20008410000 */
[----:B------:R-:W-:Y:S01]  /*4180*/  FMUL.FTZ R45, R116, UR10 ;  /* 0x0000000a742d7c20 */ /* 0x000fe20008410000 */
[----:B------:R-:W-:Y:S01]  /*4190*/  HMMA.16816.F32 R68, R216, R186, R68 ;  /* 0x000000bad844723c */ /* 0x000fe20000001844 */
[----:B------:R-:W-:Y:S01]  /*41a0*/  FMUL.FTZ R132, R42, UR10 ;  /* 0x0000000a2a847c20 */ /* 0x000fe20008410000 */
[----:B------:R-:W-:Y:S01]  /*41b0*/  FMUL.FTZ R42, R121, UR10 ;  /* 0x0000000a792a7c20 */ /* 0x000fe20008410000 */
[----:B------:R-:W-:Y:S01]  /*41c0*/  FMUL.FTZ R121, R103, UR10 ;  /* 0x0000000a67797c20 */ /* 0x000fe20008410000 */
[----:B------:R-:W-:Y:S01]  /*41d0*/  FMUL.FTZ R104, R25, UR10 ;  /* 0x0000000a19687c20 */ /* 0x000fe20008410000 */
[----:B------:R1:W-:Y:S01]  /*41e0*/  MUFU.TANH R103, R46 ;  /* 0x0000002e00677308 */ /* 0x0003e20000002400 */
[C---:B------:R-:W-:Y:S01]  /*41f0*/  HMMA.16816.F32 R168, R156.reuse, R128, R168 ;  /* 0x000000809ca8723c */ /* 0x040fe200000018a8 */
        /* <DEDUP_REMOVED lines=10> */
[----:B------:R-:W-:Y:S01]  /*42a0*/  VIADD R90, R2, 0x8 ;  /* 0x00000008025a7836 */ /* 0x000fe20000000000 */
[----:B------:R-:W-:Y:S01]  /*42b0*/  MUFU.TANH R91, R45 ;  /* 0x0000002d005b7308 */ /* 0x000fe20000002400 */
[----:B------:R-:W-:Y:S01]  /*42c0*/  FMUL.FTZ R128, R117, UR10 ;  /* 0x0000000a75807c20 */ /* 0x000fe20008410000 */
[----:B------:R-:W-:Y:S01]  /*42d0*/  FMUL.FTZ R123, R109, UR10 ;  /* 0x0000000a6d7b7c20 */ /* 0x000fe20008410000 */
[----:B------:R-:W-:Y:S01]  /*42e0*/  HMMA.16816.F32 R172, R156, R134, R172 ;  /* 0x000000869cac723c */ /* 0x000fe200000018ac */
[----:B-1----:R-:W-:Y:S01]  /*42f0*/  FMUL.FTZ R46, R8, UR10 ;  /* 0x0000000a082e7c20 */ /* 0x002fe20008410000 */
[----:B------:R-:W-:-:S02]  /*4300*/  IMAD.U32 R8, RZ, RZ, UR26 ;  /* 0x0000001aff087e24 */ /* 0x000fc4000f8e00ff */
[----:B------:R-:W-:Y:S01]  /*4310*/  FMUL.FTZ R109, R78, UR10 ;  /* 0x0000000a4e6d7c20 */ /* 0x000fe20008410000 */
[----:B------:R-:W-:Y:S01]  /*4320*/  FMUL.FTZ R116, R86, UR10 ;  /* 0x0000000a56747c20 */ /* 0x000fe20008410000 */
[----:B------:R-:W1:Y:S01]  /*4330*/  MUFU.TANH R40, R40 ;  /* 0x0000002800287308 */ /* 0x000e620000002400 */
[----:B------:R-:W-:Y:S01]  /*4340*/  VIADD R78, R2, 0x9 ;  /* 0x00000009024e7836 */ /* 0x000fe20000000000 */
[----:B------:R-:W-:Y:S01]  /*4350*/  IADD3 R85, R8, -UR17, R7 ;  /* 0x8000001108557c10 */ /* 0x000fe2000fffe007 */
[----:B------:R-:W-:Y:S01]  /*4360*/  FMUL.FTZ R134, R97, UR10 ;  /* 0x0000000a61867c20 */ /* 0x000fe20008410000 */
[----:B------:R-:W-:Y:S01]  /*4370*/  FMUL.FTZ R97, R87, UR10 ;  /* 0x0000000a57617c20 */ /* 0x000fe20008410000 */
[----:B------:R-:W-:Y:S01]  /*4380*/  FMUL.FTZ R124, R108, UR10 ;  /* 0x0000000a6c7c7c20 */ /* 0x000fe20008410000 */
[----:B------:R-:W-:Y:S01]  /*4390*/  FMUL.FTZ R87, R68, UR10 ;  /* 0x0000000a44577c20 */ /* 0x000fe20008410000 */
[----:B------:R-:W-:Y:S01]  /*43a0*/  IMAD.IADD R79, R85, 0x1, -R2 ;  /* 0x00000001554f7824 */ /* 0x000fe200078e0a02 */
[----:B------:R2:W-:Y:S01]  /*43b0*/  MUFU.TANH R74, R36 ;  /* 0x00000024004a7308 */ /* 0x0005e20000002400 */
[----:B------:R-:W-:Y:S01]  /*43c0*/  FMUL.FTZ R68, R69, UR10 ;  /* 0x0000000a45447c20 */ /* 0x000fe20008410000 */
[----:B------:R-:W-:Y:S01]  /*43d0*/  FMUL.FTZ R133, R96, UR10 ;  /* 0x0000000a60857c20 */ /* 0x000fe20008410000 */
[----:B------:R-:W-:Y:S01]  /*43e0*/  IMAD.IADD R69, R85, 0x1, -R78 ;  /* 0x0000000155457824 */ /* 0x000fe200078e0a4e */
[----:B------:R-:W-:Y:S01]  /*43f0*/  IABS R79, R79 ;  /* 0x0000004f004f7213 */ /* 0x000fe20000000000 */
[----:B------:R-:W-:Y:S01]  /*4400*/  FMUL.FTZ R108, R24, UR10 ;  /* 0x0000000a186c7c20 */ /* 0x000fe20008410000 */
[----:B------:R-:W-:Y:S01]  /*4410*/  FMUL.FTZ R96, R18, UR10 ;  /* 0x0000000a12607c20 */ /* 0x000fe20008410000 */
[C---:B------:R-:W-:Y:S01]  /*4420*/  HMMA.16816.F32 R32, R156.reuse, R148, R32 ;  /* 0x000000949c20723c */ /* 0x040fe20000001820 */
[----:B------:R-:W3:Y:S01]  /*4430*/  MUFU.TANH R86, R128 ;  /* 0x0000008000567308 */ /* 0x000ee20000002400 */
[----:B------:R-:W-:Y:S01]  /*4440*/  I2FP.F32.S32 R79, R79 ;  /* 0x0000004f004f7245 */ /* 0x000fe20000201400 */
[----:B------:R-:W-:Y:S01]  /*4450*/  FMUL.FTZ R24, R21, UR10 ;  /* 0x0000000a15187c20 */ /* 0x000fe20008410000 */
[----:B------:R-:W-:Y:S01]  /*4460*/  FMUL.FTZ R18, R75, UR10 ;  /* 0x0000000a4b127c20 */ /* 0x000fe20008410000 */
[----:B------:R-:W-:Y:S01]  /*4470*/  FMUL.FTZ R21, R70, UR10 ;  /* 0x0000000a46157c20 */ /* 0x000fe20008410000 */
[----:B------:R-:W-:Y:S01]  /*4480*/  HMMA.16816.F32 R28, R156, R150, R28 ;  /* 0x000000969c1c723c */ /* 0x000fe2000000181c */
[----:B-1----:R-:W-:Y:S01]  /*4490*/  FFMA.FTZ R79, R79, -UR5, R40 ;  /* 0x800000054f4f7c23 */ /* 0x002fe20008010028 */
[C---:B------:R-:W-:Y:S01]  /*44a0*/  IMAD.IADD R75, R85.reuse, 0x1, -R152 ;  /* 0x00000001554b7824 */ /* 0x040fe200078e0a98 */
[----:B------:R-:W1:Y:S01]  /*44b0*/  MUFU.TANH R42, R42 ;  /* 0x0000002a002a7308 */ /* 0x000e620000002400 */
[----:B--2---:R-:W-:-:S02]  /*44c0*/  IMAD.IADD R36, R85, 0x1, -R90 ;  /* 0x0000000155247824 */ /* 0x004fc400078e0a5a */
[----:B------:R-:W-:Y:S01]  /*44d0*/  FMUL.FTZ R16, R71, UR10 ;  /* 0x0000000a47107c20 */ /* 0x000fe20008410000 */
[----:B------:R-:W-:Y:S01]  /*44e0*/  HMMA.16816.F32 R180, R156, R138, R180 ;  /* 0x0000008a9cb4723c */ /* 0x000fe200000018b4 */
[----:B------:R-:W-:Y:S01]  /*44f0*/  IMAD.IADD R40, R85, 0x1, -R162 ;  /* 0x0000000155287824 */ /* 0x000fe200078e0aa2 */
[----:B------:R-:W-:Y:S01]  /*4500*/  IABS R69, R69 ;  /* 0x0000004500457213 */ /* 0x000fe20000000000 */
[----:B------:R-:W-:Y:S01]  /*4510*/  FMUL.FTZ R47, R12, UR10 ;  /* 0x0000000a0c2f7c20 */ /* 0x000fe20008410000 */
[----:B------:R-:W-:Y:S01]  /*4520*/  IABS R36, R36 ;  /* 0x0000002400247213 */ /* 0x000fe20000000000 */
[----:B------:R-:W2:Y:S01]  /*4530*/  MUFU.TANH R113, R113 ;  /* 0x0000007100717308 */ /* 0x000ea20000002400 */
[----:B------:R-:W-:Y:S01]  /*4540*/  IABS R75, R75 ;  /* 0x0000004b004b7213 */ /* 0x000fe20000000000 */
[C---:B------:R-:W-:Y:S01]  /*4550*/  VIADD R158, R2.reuse, 0x19 ;  /* 0x00000019029e7836 */ /* 0x040fe20000000000 */
[----:B------:R-:W-:Y:S01]  /*4560*/  I2FP.F32.S32 R36, R36 ;  /* 0x0000002400247245 */ /* 0x000fe20000201400 */
[----:B------:R-:W-:Y:S01]  /*4570*/  FMUL.FTZ R12, R61, UR10 ;  /* 0x0000000a3d0c7c20 */ /* 0x000fe20008410000 */
[----:B------:R-:W-:Y:S01]  /*4580*/  IABS R40, R40 ;  /* 0x0000002800287213 */ /* 0x000fe20000000000 */
[----:B------:R-:W-:Y:S01]  /*4590*/  VIADD R156, R2, 0x20 ;  /* 0x00000020029c7836 */ /* 0x000fe20000000000 */
[----:B------:R-:W-:Y:S01]  /*45a0*/  I2FP.F32.S32 R61, R69 ;  /* 0x00000045003d7245 */ /* 0x000fe20000201400 */
[----:B------:R-:W4:Y:S01]  /*45b0*/  MUFU.TANH R73, R124 ;  /* 0x0000007c00497308 */ /* 0x000f220000002400 */
[----:B------:R-:W-:Y:S01]  /*45c0*/  FFMA.FTZ R71, R36, -UR5, R91 ;  /* 0x8000000524477c23 */ /* 0x000fe2000801005b */
[C---:B------:R-:W-:Y:S01]  /*45d0*/  IADD3 R36, R85.reuse, -R160, RZ ;  /* 0x800000a055247210 */ /* 0x040fe20007ffe0ff */
[----:B------:R-:W-:Y:S01]  /*45e0*/  IMAD.IADD R91, R85, 0x1, -R158 ;  /* 0x00000001555b7824 */ /* 0x000fe200078e0a9e */
[----:B------:R-:W-:Y:S01]  /*45f0*/  I2FP.F32.S32 R75, R75 ;  /* 0x0000004b004b7245 */ /* 0x000fe20000201400 */
[----:B---3--:R-:W-:Y:S01]  /*4600*/  FFMA.FTZ R86, R61, -UR5, R86 ;  /* 0x800000053d567c23 */ /* 0x008fe20008010056 */
[----:B------:R-:W-:Y:S01]  /*4610*/  IABS R36, R36 ;  /* 0x0000002400247213 */ /* 0x000fe20000000000 */
[----:B------:R-:W-:Y:S01]  /*4620*/  FMUL.FTZ R117, R94, UR10 ;  /* 0x0000000a5e757c20 */ /* 0x000fe20008410000 */
[----:B------:R-:W3:Y:S01]  /*4630*/  MUFU.TANH R70, R123 ;  /* 0x0000007b00467308 */ /* 0x000ee20000002400 */
[----:B------:R-:W-:Y:S01]  /*4640*/  IABS R91, R91 ;  /* 0x0000005b005b7213 */ /* 0x000fe20000000000 */
[----:B------:R-:W-:Y:S01]  /*4650*/  FMUL.FTZ R8, R63, UR10 ;  /* 0x0000000a3f087c20 */ /* 0x000fe20008410000 */
[----:B------:R-:W-:Y:S01]  /*4660*/  I2FP.F32.S32 R40, R40 ;  /* 0x0000002800287245 */ /* 0x000fe20000201400 */
[----:B------:R-:W-:Y:S01]  /*4670*/  VIADD R150, R2, 0x28 ;  /* 0x0000002802967836 */ /* 0x000fe20000000000 */
[----:B------:R-:W-:Y:S01]  /*4680*/  I2FP.F32.S32 R36, R36 ;  /* 0x0000002400247245 */ /* 0x000fe20000201400 */
[----:B------:R-:W-:Y:S01]  /*4690*/  FMUL.FTZ R94, R10, UR10 ;  /* 0x0000000a0a5e7c20 */ /* 0x000fe20008410000 */
[----:B------:R-:W-:Y:S01]  /*46a0*/  I2FP.F32.S32 R91, R91 ;  /* 0x0000005b005b7245 */ /* 0x000fe20000201400 */
[----:B------:R-:W5:Y:S01]  /*46b0*/  MUFU.TANH R69, R122 ;  /* 0x0000007a00457308 */ /* 0x000f620000002400 */
[----:B-1----:R-:W-:Y:S01]  /*46c0*/  FFMA.FTZ R75, R75, -UR5, R42 ;  /* 0x800000054b4b7c23 */ /* 0x002fe2000801002a */
[----:B--2---:R-:W-:Y:S01]  /*46d0*/  FFMA.FTZ R137, R40, -UR5, R113 ;  /* 0x8000000528897c23 */ /* 0x004fe20008010071 */
[----:B------:R-:W-:Y:S01]  /*46e0*/  FMUL.FTZ R10, R62, UR10 ;  /* 0x0000000a3e0a7c20 */ /* 0x000fe20008410000 */
[----:B------:R-:W-:-:S02]  /*46f0*/  VIADD R148, R2, 0x29 ;  /* 0x0000002902947836 */ /* 0x000fc40000000000 */
[----:B----4-:R-:W-:Y:S01]  /*4700*/  FFMA.FTZ R73, R36, -UR5, R73 ;  /* 0x8000000524497c23 */ /* 0x010fe20008010049 */
[C---:B------:R-:W-:Y:S01]  /*4710*/  IMAD.IADD R42, R85.reuse, 0x1, -R156 ;  /* 0x00000001552a7824 */ /* 0x040fe200078e0a9c */
[C---:B------:R-:W-:Y:S01]  /*4720*/  HMMA.16816.F32 R32, R216.reuse, R208, R32 ;  /* 0x000000d0d820723c */ /* 0x040fe20000001820 */
[----:B------:R-:W1:Y:S01]  /*4730*/  MUFU.TANH R61, R125 ;  /* 0x0000007d003d7308 */ /* 0x000e620000002400 */
[----:B------:R-:W-:Y:S02]  /*4740*/  IMAD.IADD R40, R85, 0x1, -R154 ;  /* 0x0000000155287824 */ /* 0x000fe400078e0a9a */
[----:B---3--:R-:W-:Y:S01]  /*4750*/  FFMA.FTZ R70, R91, -UR5, R70 ;  /* 0x800000055b467c23 */ /* 0x008fe20008010046 */
[C---:B------:R-:W-:Y:S01]  /*4760*/  IMAD.IADD R36, R85.reuse, 0x1, -R150 ;  /* 0x0000000155247824 */ /* 0x040fe200078e0a96 */
[----:B------:R-:W-:Y:S01]  /*4770*/  IABS R42, R42 ;  /* 0x0000002a002a7213 */ /* 0x000fe20000000000 */
[C---:B------:R-:W-:Y:S01]  /*4780*/  IMAD.IADD R91, R85.reuse, 0x1, -R148 ;  /* 0x00000001555b7824 */ /* 0x040fe200078e0a94 */
[----:B------:R-:W-:Y:S01]  /*4790*/  IABS R40, R40 ;  /* 0x0000002800287213 */ /* 0x000fe20000000000 */
[C---:B------:R-:W-:Y:S01]  /*47a0*/  VIADD R144, R2.reuse, 0x31 ;  /* 0x0000003102907836 */ /* 0x040fe20000000000 */
[----:B------:R-:W2:Y:S01]  /*47b0*/  MUFU.TANH R63, R130 ;  /* 0x00000082003f7308 */ /* 0x000ea20000002400 */
[----:B------:R-:W-:Y:S01]  /*47c0*/  IABS R36, R36 ;  /* 0x0000002400247213 */ /* 0x000fe20000000000 */
[----:B------:R-:W-:Y:S01]  /*47d0*/  VIADD R140, R2, 0x39 ;  /* 0x00000039028c7836 */ /* 0x000fe20000000000 */
[----:B------:R-:W-:Y:S01]  /*47e0*/  IABS R91, R91 ;  /* 0x0000005b005b7213 */ /* 0x000fe20000000000 */
[C---:B------:R-:W-:Y:S01]  /*47f0*/  HMMA.16816.F32 R28, R216.reuse, R210, R28 ;  /* 0x000000d2d81c723c */ /* 0x040fe2000000181c */
[----:B------:R-:W-:Y:S01]  /*4800*/  I2FP.F32.S32 R42, R42 ;  /* 0x0000002a002a7245 */ /* 0x000fe20000201400 */
[----:B------:R-:W-:Y:S01]  /*4810*/  FMUL.FTZ R135, R88, UR10 ;  /* 0x0000000a58877c20 */ /* 0x000fe20008410000 */
[----:B------:R-:W-:Y:S01]  /*4820*/  I2FP.F32.S32 R40, R40 ;  /* 0x0000002800287245 */ /* 0x000fe20000201400 */
[----:B------:R-:W3:Y:S01]  /*4830*/  MUFU.TANH R62, R131 ;  /* 0x00000083003e7308 */ /* 0x000ee20000002400 */
[----:B------:R-:W-:Y:S01]  /*4840*/  I2FP.F32.S32 R36, R36 ;  /* 0x0000002400247245 */ /* 0x000fe20000201400 */
[----:B-----5:R-:W-:Y:S01]  /*4850*/  FFMA.FTZ R69, R42, -UR5, R69 ;  /* 0x800000052a457c23 */ /* 0x020fe20008010045 */
[----:B------:R-:W-:Y:S01]  /*4860*/  I2FP.F32.S32 R91, R91 ;  /* 0x0000005b005b7245 */ /* 0x000fe20000201400 */
[----:B-1----:R-:W-:Y:S01]  /*4870*/  FFMA.FTZ R61, R40, -UR5, R61 ;  /* 0x80000005283d7c23 */ /* 0x002fe2000801003d */
[----:B------:R-:W-:Y:S01]  /*4880*/  VIADD R42, R2, 0x41 ;  /* 0x00000041022a7836 */ /* 0x000fe20000000000 */
[C---:B------:R-:W-:Y:S01]  /*4890*/  HMMA.16816.F32 R180, R216.reuse, R194, R180 ;  /* 0x000000c2d8b4723c */ /* 0x040fe200000018b4 */
[C---:B------:R-:W-:Y:S01]  /*48a0*/  IMAD.IADD R40, R85.reuse, 0x1, -R144 ;  /* 0x0000000155287824 */ /* 0x040fe200078e0a90 */
[----:B------:R-:W1:Y:S01]  /*48b0*/  MUFU.TANH R125, R134 ;  /* 0x00000086007d7308 */ /* 0x000e620000002400 */
[----:B--2---:R-:W-:Y:S01]  /*48c0*/  FFMA.FTZ R63, R36, -UR5, R63 ;  /* 0x80000005243f7c23 */ /* 0x004fe2000801003f */
[----:B------:R-:W-:Y:S01]  /*48d0*/  IMAD.IADD R36, R85, 0x1, -R140 ;  /* 0x0000000155247824 */ /* 0x000fe200078e0a8c */
[C---:B------:R-:W-:Y:S01]  /*48e0*/  IADD3 R122, R2.reuse, 0x58, RZ ;  /* 0x00000058027a7810 */ /* 0x040fe20007ffe0ff */
[C---:B------:R-:W-:Y:S01]  /*48f0*/  HMMA.16816.F32 R176, R216.reuse, R188, R176 ;  /* 0x000000bcd8b0723c */ /* 0x040fe200000018b0 */
[----:B------:R-:W-:Y:S01]  /*4900*/  IABS R40, R40 ;  /* 0x0000002800287213 */ /* 0x000fe20000000000 */
[----:B------:R-:W-:Y:S01]  /*4910*/  VIADD R124, R2, 0x51 ;  /* 0x00000051027c7836 */ /* 0x000fe20000000000 */
[----:B------:R-:W-:Y:S01]  /*4920*/  IABS R36, R36 ;  /* 0x0000002400247213 */ /* 0x000fe20000000000 */
[----:B------:R-:W2:Y:S01]  /*4930*/  MUFU.TANH R15, R15 ;  /* 0x0000000f000f7308 */ /* 0x000ea20000002400 */
[----:B---3--:R-:W-:Y:S01]  /*4940*/  FFMA.FTZ R62, R91, -UR5, R62 ;  /* 0x800000055b3e7c23 */ /* 0x008fe2000801003e */
[C---:B------:R-:W-:Y:S01]  /*4950*/  IMAD.IADD R91, R85.reuse, 0x1, -R42 ;  /* 0x00000001555b7824 */ /* 0x040fe200078e0a2a */
[----:B------:R-:W-:Y:S01]  /*4960*/  I2FP.F32.S32 R40, R40 ;  /* 0x0000002800287245 */ /* 0x000fe20000201400 */
[C---:B------:R-:W-:Y:S01]  /*4970*/  HMMA.16816.F32 R172, R216.reuse, R190, R172 ;  /* 0x000000bed8ac723c */ /* 0x040fe200000018ac */
[----:B------:R-:W-:Y:S01]  /*4980*/  I2FP.F32.S32 R36, R36 ;  /* 0x0000002400247245 */ /* 0x000fe20000201400 */
[C---:B------:R-:W-:Y:S01]  /*4990*/  IMAD.IADD R11, R85.reuse, 0x1, -R122 ;  /* 0x00000001550b7824 */ /* 0x040fe200078e0a7a */
[----:B------:R-:W-:Y:S01]  /*49a0*/  IABS R91, R91 ;  /* 0x0000005b005b7213 */ /* 0x000fe20000000000 */
[----:B------:R3:W-:Y:S01]  /*49b0*/  MUFU.TANH R118, R41 ;  /* 0x0000002900767308 */ /* 0x0007e20000002400 */
[----:B-1----:R-:W-:Y:S01]  /*49c0*/  FFMA.FTZ R125, R40, -UR5, R125 ;  /* 0x80000005287d7c23 */ /* 0x002fe2000801007d */
[C---:B------:R-:W-:Y:S01]  /*49d0*/  VIADD R134, R2.reuse, 0x50 ;  /* 0x0000005002867836 */ /* 0x040fe20000000000 */
[----:B------:R-:W-:Y:S01]  /*49e0*/  I2FP.F32.S32 R91, R91 ;  /* 0x0000005b005b7245 */ /* 0x000fe20000201400 */
[----:B------:R-:W-:Y:S01]  /*49f0*/  VIADD R40, R2, 0x48 ;  /* 0x0000004802287836 */ /* 0x000fe20000000000 */
[C---:B------:R-:W-:Y:S01]  /*4a00*/  HMMA.16816.F32 R168, R216.reuse, R184, R168 ;  /* 0x000000b8d8a8723c */ /* 0x040fe200000018a8 */
[----:B------:R-:W-:Y:S01]  /*4a10*/  IMAD.IADD R198, R85, 0x1, -R134 ;  /* 0x0000000155c67824 */ /* 0x000fe200078e0a86 */
[----:B------:R-:W-:Y:S01]  /*4a20*/  IABS R11, R11 ;  /* 0x0000000b000b7213 */ /* 0x000fe20000000000 */
[----:B------:R1:W-:Y:S01]  /*4a30*/  MUFU.TANH R88, R44 ;  /* 0x0000002c00587308 */ /* 0x0003e20000002400 */
[----:B--2---:R-:W-:Y:S01]  /*4a40*/  FFMA.FTZ R113, R36, -UR5, R15 ;  /* 0x8000000524717c23 */ /* 0x004fe2000801000f */
[C---:B------:R-:W-:Y:S01]  /*4a50*/  VIADD R36, R2.reuse, 0x60 ;  /* 0x0000006002247836 */ /* 0x040fe20000000000 */
[----:B------:R-:W-:Y:S01]  /*4a60*/  HMMA.16816.F32 R56, R216, R164, R56 ;  /* 0x000000a4d838723c */ /* 0x000fe20000001838 */
[----:B------:R-:W-:Y:S01]  /*4a70*/  IABS R198, R198 ;  /* 0x000000c600c67213 */ /* 0x000fe20000000000 */
[----:B------:R-:W-:-:S02]  /*4a80*/  VIADD R142, R2, 0x38 ;  /* 0x00000038028e7836 */ /* 0x000fc40000000000 */
[----:B------:R-:W-:Y:S01]  /*4a90*/  FMUL.FTZ R77, R77, UR10 ;  /* 0x0000000a4d4d7c20 */ /* 0x000fe20008410000 */
[----:B------:R-:W-:Y:S01]  /*4aa0*/  IMAD.IADD R196, R85, 0x1, -R124 ;  /* 0x0000000155c47824 */ /* 0x000fe200078e0a7c */
[----:B------:R-:W-:Y:S01]  /*4ab0*/  I2FP.F32.S32 R198, R198 ;  /* 0x000000c600c67245 */ /* 0x000fe20000201400 */
[----:B---3--:R-:W-:Y:S01]  /*4ac0*/  FMUL.FTZ R41, R13, UR10 ;  /* 0x0000000a0d297c20 */ /* 0x008fe20008410000 */
[----:B------:R-:W-:Y:S01]  /*4ad0*/  FMUL.FTZ R13, R60, UR10 ;  /* 0x0000000a3c0d7c20 */ /* 0x000fe20008410000 */
[----:B------:R-:W-:Y:S01]  /*4ae0*/  VIADD R60, R2, 0x49 ;  /* 0x00000049023c7836 */ /* 0x000fe20000000000 */
[----:B------:R-:W-:Y:S01]  /*4af0*/  HMMA.16816.F32 R52, R216, R166, R52 ;  /* 0x000000a6d834723c */ /* 0x000fe20000001834 */
[----:B------:R-:W-:Y:S01]  /*4b00*/  FFMA.FTZ R198, R198, -UR5, R9 ;  /* 0x80000005c6c67c23 */ /* 0x000fe20008010009 */
[----:B------:R-:W-:Y:S01]  /*4b10*/  MUFU.TANH R43, R43 ;  /* 0x0000002b002b7308 */ /* 0x000fe20000002400 */
[----:B------:R-:W-:Y:S01]  /*4b20*/  IMAD.IADD R15, R85, 0x1, -R60 ;  /* 0x00000001550f7824 */ /* 0x000fe200078e0a3c */
[----:B------:R-:W-:Y:S01]  /*4b30*/  I2FP.F32.S32 R11, R11 ;  /* 0x0000000b000b7245 */ /* 0x000fe20000201400 */
[----:B-1----:R-:W-:Y:S01]  /*4b40*/  FMUL.FTZ R44, R82, UR10 ;  /* 0x0000000a522c7c20 */ /* 0x002fe20008410000 */
[----:B------:R-:W-:Y:S01]  /*4b50*/  FMUL.FTZ R82, R76, UR10 ;  /* 0x0000000a4c527c20 */ /* 0x000fe20008410000 */
[----:B------:R-:W-:Y:S01]  /*4b60*/  FFMA.FTZ R218, R91, -UR5, R136 ;  /* 0x800000055bda7c23 */ /* 0x000fe20008010088 */
[C---:B------:R-:W-:Y:S01]  /*4b70*/  IMAD.IADD R91, R85.reuse, 0x1, -R40 ;  /* 0x00000001555b7824 */ /* 0x040fe200078e0a28 */
[----:B------:R-:W-:Y:S01]  /*4b80*/  IABS R15, R15 ;  /* 0x0000000f000f7213 */ /* 0x000fe20000000000 */
[----:B------:R-:W1:Y:S01]  /*4b90*/  MUFU.TANH R130, R82 ;  /* 0x0000005200827308 */ /* 0x000e620000002400 */
[C---:B------:R-:W-:Y:S01]  /*4ba0*/  VIADD R9, R85.reuse, 0x48 ;  /* 0x0000004855097836 */ /* 0x040fe20000000000 */
[----:B------:R-:W-:Y:S01]  /*4bb0*/  IABS R196, R196 ;  /* 0x000000c400c47213 */ /* 0x000fe20000000000 */
[----:B------:R-:W-:Y:S01]  /*4bc0*/  IMAD.IADD R123, R85, 0x1, -R142 ;  /* 0x00000001557b7824 */ /* 0x000fe200078e0a8e */
[----:B------:R-:W-:Y:S01]  /*4bd0*/  IABS R91, R91 ;  /* 0x0000005b005b7213 */ /* 0x000fe20000000000 */
[----:B------:R-:W-:Y:S01]  /*4be0*/  FMUL.FTZ R33, R33, UR10 ;  /* 0x0000000a21217c20 */ /* 0x000fe20008410000 */
[----:B------:R-:W-:Y:S01]  /*4bf0*/  I2FP.F32.S32 R15, R15 ;  /* 0x0000000f000f7245 */ /* 0x000fe20000201400 */
[----:B------:R-:W-:Y:S01]  /*4c00*/  FMUL.FTZ R112, R112, UR10 ;  /* 0x0000000a70707c20 */ /* 0x000fe20008410000 */
[----:B------:R-:W-:Y:S01]  /*4c10*/  I2FP.F32.S32 R91, R91 ;  /* 0x0000005b005b7245 */ /* 0x000fe20000201400 */
[----:B------:R-:W-:Y:S01]  /*4c20*/  MUFU.TANH R76, R126 ;  /* 0x0000007e004c7308 */ /* 0x000fe20000002400 */
[----:B------:R-:W-:Y:S01]  /*4c30*/  IABS R123, R123 ;  /* 0x0000007b007b7213 */ /* 0x000fe20000000000 */
[----:B------:R-:W-:Y:S01]  /*4c40*/  FFMA.FTZ R214, R15, -UR5, R214 ;  /* 0x800000050fd67c23 */ /* 0x000fe200080100d6 */
[----:B------:R-:W-:-:S02]  /*4c50*/  VIADD R15, R85, 0x8 ;  /* 0x00000008550f7836 */ /* 0x000fc40000000000 */
[----:B------:R-:W-:Y:S01]  /*4c60*/  FFMA.FTZ R216, R91, -UR5, R84 ;  /* 0x800000055bd87c23 */ /* 0x000fe20008010054 */
[----:B------:R-:W-:Y:S01]  /*4c70*/  IMAD.IADD R91, R85, 0x1, -R36 ;  /* 0x00000001555b7824 */ /* 0x000fe200078e0a24 */
[----:B------:R-:W-:Y:S01]  /*4c80*/  I2FP.F32.S32 R196, R196 ;  /* 0x000000c400c47245 */ /* 0x000fe20000201400 */
[----:B------:R-:W-:Y:S01]  /*4c90*/  IMAD.IADD R84, R15, 0x1, -R2 ;  /* 0x000000010f547824 */ /* 0x000fe200078e0a02 */
[----:B------:R-:W2:Y:S01]  /*4ca0*/  MUFU.TANH R126, R72 ;  /* 0x00000048007e7308 */ /* 0x000ea20000002400 */
[----:B-1----:R-:W-:Y:S01]  /*4cb0*/  FFMA.FTZ R130, R11, -UR5, R130 ;  /* 0x800000050b827c23 */ /* 0x002fe20008010082 */
[----:B------:R-:W-:Y:S01]  /*4cc0*/  IABS R91, R91 ;  /* 0x0000005b005b7213 */ /* 0x000fe20000000000 */
[----:B------:R-:W-:Y:S01]  /*4cd0*/  VIADD R11, R85, 0x40 ;  /* 0x00000040550b7836 */ /* 0x000fe20000000000 */
[----:B------:R-:W-:Y:S01]  /*4ce0*/  IABS R84, R84 ;  /* 0x0000005400547213 */ /* 0x000fe20000000000 */
[----:B------:R-:W-:Y:S01]  /*4cf0*/  FFMA.FTZ R196, R196, -UR5, R81 ;  /* 0x80000005c4c47c23 */ /* 0x000fe20008010051 */
[----:B------:R-:W-:Y:S01]  /*4d00*/  I2FP.F32.S32 R91, R91 ;  /* 0x0000005b005b7245 */ /* 0x000fe20000201400 */
[----:B------:R-:W-:Y:S01]  /*4d10*/  IMAD.IADD R81, R11, 0x1, -R2 ;  /* 0x000000010b517824 */ /* 0x000fe200078e0a02 */
[----:B------:R-:W-:Y:S01]  /*4d20*/  MUFU.TANH R132, R132 ;  /* 0x0000008400847308 */ /* 0x000fe20000002400 */
[----:B------:R-:W-:Y:S01]  /*4d30*/  I2FP.F32.S32 R84, R84 ;  /* 0x0000005400547245 */ /* 0x000fe20000201400 */
[----:B------:R-:W-:Y:S01]  /*4d40*/  FMUL.FTZ R34, R34, UR10 ;  /* 0x0000000a22227c20 */ /* 0x000fe20008410000 */
[----:B------:R-:W-:Y:S01]  /*4d50*/  I2FP.F32.S32 R123, R123 ;  /* 0x0000007b007b7245 */ /* 0x000fe20000201400 */
[----:B------:R-:W-:Y:S01]  /*4d60*/  VIADD R164, R2, 0x10 ;  /* 0x0000001002a47836 */ /* 0x000fe20000000000 */
[----:B------:R-:W-:Y:S01]  /*4d70*/  IABS R81, R81 ;  /* 0x0000005100517213 */ /* 0x000fe20000000000 */
[----:B------:R-:W-:Y:S01]  /*4d80*/  FFMA.FTZ R43, R84, -UR5, R43 ;  /* 0x80000005542b7c23 */ /* 0x000fe2000801002b */
[----:B------:R-:W-:Y:S01]  /*4d90*/  FMUL.FTZ R115, R115, UR10 ;  /* 0x0000000a73737c20 */ /* 0x000fe20008410000 */
[----:B------:R1:W-:Y:S01]  /*4da0*/  MUFU.TANH R82, R38 ;  /* 0x0000002600527308 */ /* 0x0003e20000002400 */
[----:B--2---:R-:W-:Y:S01]  /*4db0*/  FFMA.FTZ R126, R91, -UR5, R126 ;  /* 0x800000055b7e7c23 */ /* 0x004fe2000801007e */
[----:B------:R-:W-:-:S02]  /*4dc0*/  IMAD.IADD R91, R15, 0x1, -R90 ;  /* 0x000000010f5b7824 */ /* 0x000fc400078e0a5a */
[----:B------:R-:W-:Y:S01]  /*4dd0*/  FFMA.FTZ R123, R123, -UR5, R92 ;  /* 0x800000057b7b7c23 */ /* 0x000fe2000801005c */
[----:B------:R-:W-:Y:S01]  /*4de0*/  IMAD.IADD R92, R11, 0x1, -R152 ;  /* 0x000000010b5c7824 */ /* 0x000fe200078e0a98 */
[----:B------:R-:W-:Y:S01]  /*4df0*/  I2FP.F32.S32 R72, R81 ;  /* 0x0000005100487245 */ /* 0x000fe20000201400 */
[----:B------:R-:W-:Y:S01]  /*4e00*/  FMUL.FTZ R32, R32, UR10 ;  /* 0x0000000a20207c20 */ /* 0x000fe20008410000 */
[----:B------:R-:W-:Y:S01]  /*4e10*/  IABS R91, R91 ;  /* 0x0000005b005b7213 */ /* 0x000fe20000000000 */
[----:B------:R2:W-:Y:S01]  /*4e20*/  MUFU.TANH R128, R77 ;  /* 0x0000004d00807308 */ /* 0x0005e20000002400 */
[----:B------:R-:W-:Y:S01]  /*4e30*/  IABS R92, R92 ;  /* 0x0000005c005c7213 */ /* 0x000fe20000000000 */
[----:B------:R-:W-:Y:S01]  /*4e40*/  FMUL.FTZ R114, R114, UR10 ;  /* 0x0000000a72727c20 */ /* 0x000fe20008410000 */
[----:B------:R-:W-:Y:S01]  /*4e50*/  I2FP.F32.S32 R91, R91 ;  /* 0x0000005b005b7245 */ /* 0x000fe20000201400 */
[----:B------:R-:W-:Y:S01]  /*4e60*/  IMAD.IADD R139, R85, 0x1, -R164 ;  /* 0x00000001558b7824 */ /* 0x000fe200078e0aa4 */
[----:B------:R-:W-:Y:S01]  /*4e70*/  I2FP.F32.S32 R92, R92 ;  /* 0x0000005c005c7245 */ /* 0x000fe20000201400 */
[----:B------:R-:W-:Y:S01]  /*4e80*/  FMUL.FTZ R28, R28, UR10 ;  /* 0x0000000a1c1c7c20 */ /* 0x000fe20008410000 */
[----:B------:R-:W-:Y:S01]  /*4e90*/  ISETP.GE.AND P1, PT, R78, UR26, PT ;  /* 0x0000001a4e007c0c */ /* 0x000fe2000bf26270 */
[----:B------:R-:W3:Y:S01]  /*4ea0*/  MUFU.TANH R129, R129 ;  /* 0x0000008100817308 */ /* 0x000ee20000002400 */
[----:B-1----:R-:W-:-:S02]  /*4eb0*/  IMAD.IADD R38, R9, 0x1, -R2 ;  /* 0x0000000109267824 */ /* 0x002fc400078e0a02 */
[----:B------:R-:W-:Y:S01]  /*4ec0*/  FFMA.FTZ R91, R91, -UR5, R80 ;  /* 0x800000055b5b7c23 */ /* 0x000fe20008010050 */
[----:B------:R-:W-:Y:S01]  /*4ed0*/  IMAD.IADD R80, R11, 0x1, -R78 ;  /* 0x000000010b507824 */ /* 0x000fe200078e0a4e */
[----:B------:R-:W-:Y:S01]  /*4ee0*/  IABS R139, R139 ;  /* 0x0000008b008b7213 */ /* 0x000fe20000000000 */
[----:B------:R-:W-:Y:S01]  /*4ef0*/  FMUL.FTZ R35, R35, UR10 ;  /* 0x0000000a23237c20 */ /* 0x000fe20008410000 */
[----:B------:R-:W-:Y:S01]  /*4f00*/  FMUL.FTZ R29, R29, UR10 ;  /* 0x0000000a1d1d7c20 */ /* 0x000fe20008410000 */
[----:B------:R-:W-:Y:S01]  /*4f10*/  FMUL.FTZ R31, R31, UR10 ;  /* 0x0000000a1f1f7c20 */ /* 0x000fe20008410000 */
[----:B------:R-:W1:Y:S01]  /*4f20*/  MUFU.TANH R112, R112 ;  /* 0x0000007000707308 */ /* 0x000e620000002400 */
[----:B--2---:R-:W-:Y:S01]  /*4f30*/  IABS R77, R38 ;  /* 0x00000026004d7213 */ /* 0x004fe20000000000 */
[----:B------:R-:W-:Y:S01]  /*4f40*/  FMUL.FTZ R30, R30, UR10 ;  /* 0x0000000a1e1e7c20 */ /* 0x000fe20008410000 */
[----:B------:R-:W-:Y:S01]  /*4f50*/  I2FP.F32.S32 R139, R139 ;  /* 0x0000008b008b7245 */ /* 0x000fe20000201400 */
[----:B------:R-:W-:Y:S01]  /*4f60*/  FMUL.FTZ R45, R83, UR10 ;  /* 0x0000000a532d7c20 */ /* 0x000fe20008410000 */
[----:B------:R-:W-:Y:S01]  /*4f70*/  I2FP.F32.S32 R77, R77 ;  /* 0x0000004d004d7245 */ /* 0x000fe20000201400 */
[----:B------:R-:W-:Y:S01]  /*4f80*/  FMUL.FTZ R83, R169, UR10 ;  /* 0x0000000aa9537c20 */ /* 0x000fe20008410000 */
[----:B------:R-:W-:Y:S01]  /*4f90*/  ISETP.GE.AND P4, PT, R2, UR26, PT ;  /* 0x0000001a02007c0c */ /* 0x000fe2000bf86270 */
[----:B------:R2:W4:Y:S01]  /*4fa0*/  MUFU.TANH R38, R39 ;  /* 0x0000002700267308 */ /* 0x0005220000002400 */
[----:B---3--:R-:W-:Y:S01]  /*4fb0*/  FFMA.FTZ R129, R72, -UR5, R129 ;  /* 0x8000000548817c23 */ /* 0x008fe20008010081 */
[----:B------:R-:W-:Y:S01]  /*4fc0*/  FFMA.FTZ R84, R77, -UR5, R132 ;  /* 0x800000054d547c23 */ /* 0x000fe20008010084 */
[C---:B------:R-:W-:Y:S01]  /*4fd0*/  IMAD.IADD R77, R15.reuse, 0x1, -R152 ;  /* 0x000000010f4d7824 */ /* 0x040fe200078e0a98 */
[----:B------:R-:W-:Y:S01]  /*4fe0*/  ISETP.GE.AND P2, PT, R90, UR26, PT ;  /* 0x0000001a5a007c0c */ /* 0x000fe2000bf46270 */
[----:B------:R-:W-:Y:S01]  /*4ff0*/  IMAD.IADD R169, R15, 0x1, -R160 ;  /* 0x000000010fa97824 */ /* 0x000fe200078e0aa0 */
[----:B------:R-:W-:Y:S01]  /*5000*/  FSEL R159, R43, -INF , !P4 ;  /* 0xff8000002b9f7808 */ /* 0x000fe20006000000 */
[----:B------:R-:W-:Y:S01]  /*5010*/  IMAD.IADD R43, R9, 0x1, -R158 ;  /* 0x00000001092b7824 */ /* 0x000fe200078e0a9e */
[----:B------:R-:W-:Y:S01]  /*5020*/  IABS R77, R77 ;  /* 0x0000004d004d7213 */ /* 0x000fe20000000000 */
[----:B------:R3:W-:Y:S01]  /*5030*/  MUFU.TANH R72, R33 ;  /* 0x0000002100487308 */ /* 0x0007e20000002400 */
[----:B-1----:R-:W-:Y:S01]  /*5040*/  FFMA.FTZ R139, R139, -UR5, R112 ;  /* 0x800000058b8b7c23 */ /* 0x002fe20008010070 */
[----:B------:R-:W-:Y:S01]  /*5050*/  VIADD R112, R2, 0x59 ;  /* 0x0000005902707836 */ /* 0x000fe20000000000 */
[----:B------:R-:W-:Y:S01]  /*5060*/  I2FP.F32.S32 R77, R77 ;  /* 0x0000004d004d7245 */ /* 0x000fe20000201400 */
[----:B------:R-:W-:Y:S01]  /*5070*/  FMUL.FTZ R110, R110, UR10 ;  /* 0x0000000a6e6e7c20 */ /* 0x000fe20008410000 */
[----:B------:R-:W-:Y:S01]  /*5080*/  ISETP.GE.AND P5, PT, R160, UR26, PT ;  /* 0x0000001aa0007c0c */ /* 0x000fe2000bfa6270 */
[----:B------:R-:W-:Y:S01]  /*5090*/  IMAD.IADD R131, R85, 0x1, -R112 ;  /* 0x0000000155837824 */ /* 0x000fe200078e0a70 */
[----:B------:R-:W-:Y:S01]  /*50a0*/  IABS R43, R43 ;  /* 0x0000002b002b7213 */ /* 0x000fe20000000000 */
[----:B--2---:R-:W-:-:S02]  /*50b0*/  IMAD.IADD R39, R11, 0x1, -R90 ;  /* 0x000000010b277824 */ /* 0x004fc400078e0a5a */
[----:B------:R-:W-:Y:S01]  /*50c0*/  FFMA.FTZ R118, R77, -UR5, R118 ;  /* 0x800000054d767c23 */ /* 0x000fe20008010076 */
[----:B------:R-:W-:Y:S01]  /*50d0*/  FFMA.FTZ R77, R92, -UR5, R103 ;  /* 0x800000055c4d7c23 */ /* 0x000fe20008010067 */
[C---:B------:R-:W-:Y:S01]  /*50e0*/  IMAD.IADD R103, R9.reuse, 0x1, -R90 ;  /* 0x0000000109677824 */ /* 0x040fe200078e0a5a */
[----:B------:R1:W-:Y:S01]  /*50f0*/  MUFU.TANH R92, R34 ;  /* 0x00000022005c7308 */ /* 0x0003e20000002400 */
[----:B------:R-:W-:Y:S01]  /*5100*/  IABS R39, R39 ;  /* 0x0000002700277213 */ /* 0x000fe20000000000 */
[C---:B------:R-:W-:Y:S01]  /*5110*/  VIADD R146, R2.reuse, 0x30 ;  /* 0x0000003002927836 */ /* 0x040fe20000000000 */
[----:B------:R-:W-:Y:S01]  /*5120*/  IABS R131, R131 ;  /* 0x0000008300837213 */ /* 0x000fe20000000000 */
[----:B------:R-:W-:Y:S01]  /*5130*/  VIADD R138, R2, 0x40 ;  /* 0x00000040028a7836 */ /* 0x000fe20000000000 */
[----:B------:R-:W-:Y:S01]  /*5140*/  I2FP.F32.S32 R39, R39 ;  /* 0x0000002700277245 */ /* 0x000fe20000201400 */
[----:B---3--:R-:W-:Y:S01]  /*5150*/  IMAD.IADD R33, R9, 0x1, -R78 ;  /* 0x0000000109217824 */ /* 0x008fe200078e0a4e */
[----:B------:R-:W-:Y:S01]  /*5160*/  IABS R103, R103 ;  /* 0x0000006700677213 */ /* 0x000fe20000000000 */
[----:B------:R-:W2:Y:S01]  /*5170*/  MUFU.TANH R81, R114 ;  /* 0x0000007200517308 */ /* 0x000ea20000002400 */
[----:B------:R-:W-:Y:S01]  /*5180*/  I2FP.F32.S32 R131, R131 ;  /* 0x0000008300837245 */ /* 0x000fe20000201400 */
[----:B------:R-:W-:Y:S01]  /*5190*/  FFMA.FTZ R74, R39, -UR5, R74 ;  /* 0x80000005274a7c23 */ /* 0x000fe2000801004a */
[----:B------:R-:W-:Y:S01]  /*51a0*/  IMAD.IADD R39, R15, 0x1, -R78 ;  /* 0x000000010f277824 */ /* 0x000fe200078e0a4e */
[----:B------:R-:W-:Y:S01]  /*51b0*/  IABS R33, R33 ;  /* 0x0000002100217213 */ /* 0x000fe20000000000 */
[----:B------:R-:W-:Y:S01]  /*51c0*/  IMAD.IADD R236, R85, 0x1, -R146 ;  /* 0x0000000155ec7824 */ /* 0x000fe200078e0a92 */
[----:B------:R-:W-:Y:S01]  /*51d0*/  I2FP.F32.S32 R103, R103 ;  /* 0x0000006700677245 */ /* 0x000fe20000201400 */
[----:B------:R-:W-:Y:S01]  /*51e0*/  FFMA.FTZ R128, R131, -UR5, R128 ;  /* 0x8000000583807c23 */ /* 0x000fe20008010080 */
[----:B------:R-:W-:Y:S01]  /*51f0*/  IABS R39, R39 ;  /* 0x0000002700277213 */ /* 0x000fe20000000000 */
[----:B------:R-:W-:Y:S01]  /*5200*/  MUFU.TANH R115, R115 ;  /* 0x0000007300737308 */ /* 0x000fe20000002400 */
[----:B-1----:R-:W-:Y:S01]  /*5210*/  IABS R34, R80 ;  /* 0x0000005000227213 */ /* 0x002fe20000000000 */
[----:B------:R-:W-:Y:S01]  /*5220*/  IMAD.IADD R80, R15, 0x1, -R162 ;  /* 0x000000010f507824 */ /* 0x000fe200078e0aa2 */
[----:B------:R-:W-:Y:S01]  /*5230*/  I2FP.F32.S32 R39, R39 ;  /* 0x0000002700277245 */ /* 0x000fe20000201400 */
[----:B------:R-:W-:Y:S01]  /*5240*/  FFMA.FTZ R78, R103, -UR5, R82 ;  /* 0x80000005674e7c23 */ /* 0x000fe20008010052 */
[----:B------:R-:W-:Y:S01]  /*5250*/  I2FP.F32.S32 R34, R34 ;  /* 0x0000002200227245 */ /* 0x000fe20000201400 */
[----:B------:R-:W-:Y:S01]  /*5260*/  IMAD.IADD R131, R9, 0x1, -R152 ;  /* 0x0000000109837824 */ /* 0x000fe200078e0a98 */
[----:B------:R-:W-:Y:S01]  /*5270*/  I2FP.F32.S32 R33, R33 ;  /* 0x0000002100217245 */ /* 0x000fe20000201400 */
[----:B------:R-:W1:Y:S01]  /*5280*/  MUFU.TANH R32, R32 ;  /* 0x0000002000207308 */ /* 0x000e620000002400 */
[----:B------:R-:W-:Y:S01]  /*5290*/  FFMA.FTZ R76, R39, -UR5, R76 ;  /* 0x80000005274c7c23 */ /* 0x000fe2000801004c */
[----:B------:R-:W-:Y:S01]  /*52a0*/  FFMA.FTZ R39, R34, -UR5, R37 ;  /* 0x8000000522277c23 */ /* 0x000fe20008010025 */
[----:B------:R-:W-:-:S02]  /*52b0*/  IMAD.IADD R37, R11, 0x1, -R164 ;  /* 0x000000010b257824 */ /* 0x000fc400078e0aa4 */
[----:B----4-:R-:W-:Y:S01]  /*52c0*/  FFMA.FTZ R34, R33, -UR5, R38 ;  /* 0x8000000521227c23 */ /* 0x010fe20008010026 */
[----:B------:R-:W-:Y:S01]  /*52d0*/  IADD3 R38, -R164, R15, RZ ;  /* 0x0000000fa4267210 */ /* 0x000fe20007ffe1ff */
[----:B------:R-:W-:Y:S01]  /*52e0*/  IMAD.IADD R33, R9, 0x1, -R164 ;  /* 0x0000000109217824 */ /* 0x000fe200078e0aa4 */
[----:B------:R-:W-:Y:S01]  /*52f0*/  IABS R131, R131 ;  /* 0x0000008300837213 */ /* 0x000fe20000000000 */
[----:B------:R3:W4:Y:S01]  /*5300*/  MUFU.TANH R103, R28 ;  /* 0x0000001c00677308 */ /* 0x0007220000002400 */
[----:B------:R-:W-:Y:S01]  /*5310*/  IABS R38, R38 ;  /* 0x0000002600267213 */ /* 0x000fe20000000000 */
[--C-:B------:R-:W-:Y:S01]  /*5320*/  IMAD.IADD R220, R85, 0x1, -R138.reuse ;  /* 0x0000000155dc7824 */ /* 0x100fe200078e0a8a */
[----:B------:R-:W-:Y:S01]  /*5330*/  IABS R37, R37 ;  /* 0x0000002500257213 */ /* 0x000fe20000000000 */
[----:B------:R-:W-:Y:S01]  /*5340*/  IMAD.IADD R231, R11, 0x1, -R138 ;  /* 0x000000010be77824 */ /* 0x000fe200078e0a8a */
[----:B------:R-:W-:Y:S01]  /*5350*/  I2FP.F32.S32 R38, R38 ;  /* 0x0000002600267245 */ /* 0x000fe20000201400 */
[----:B------:R-:W-:Y:S01]  /*5360*/  FMUL.FTZ R111, R111, UR10 ;  /* 0x0000000a6f6f7c20 */ /* 0x000fe20008410000 */
[----:B------:R-:W-:Y:S01]  /*5370*/  I2FP.F32.S32 R37, R37 ;  /* 0x0000002500257245 */ /* 0x000fe20000201400 */
[----:B------:R-:W-:Y:S01]  /*5380*/  MUFU.TANH R35, R35 ;  /* 0x0000002300237308 */ /* 0x000fe20000002400 */
[----:B------:R-:W-:Y:S01]  /*5390*/  I2FP.F32.S32 R131, R131 ;  /* 0x0000008300837245 */ /* 0x000fe20000201400 */
[----:B--2---:R-:W-:Y:S01]  /*53a0*/  FFMA.FTZ R81, R38, -UR5, R81 ;  /* 0x8000000526517c23 */ /* 0x004fe20008010051 */
[----:B------:R-:W-:Y:S01]  /*53b0*/  I2FP.F32.S32 R43, R43 ;  /* 0x0000002b002b7245 */ /* 0x000fe20000201400 */
[----:B-1----:R-:W-:Y:S01]  /*53c0*/  FFMA.FTZ R38, R37, -UR5, R32 ;  /* 0x8000000525267c23 */ /* 0x002fe20008010020 */
[----:B------:R-:W-:-:S02]  /*53d0*/  IMAD.IADD R32, R11, 0x1, -R160 ;  /* 0x000000010b207824 */ /* 0x000fc400078e0aa0 */
[----:B------:R-:W-:Y:S01]  /*53e0*/  FFMA.FTZ R88, R131, -UR5, R88 ;  /* 0x8000000583587c23 */ /* 0x000fe20008010058 */
[----:B------:R-:W-:Y:S01]  /*53f0*/  IMAD.IADD R37, R11, 0x1, -R162 ;  /* 0x000000010b257824 */ /* 0x000fe200078e0aa2 */
[----:B------:R-:W1:Y:S01]  /*5400*/  MUFU.TANH R90, R31 ;  /* 0x0000001f005a7308 */ /* 0x000e620000002400 */
[----:B---3--:R-:W-:Y:S01]  /*5410*/  IABS R28, R80 ;  /* 0x00000050001c7213 */ /* 0x008fe20000000000 */
        /* <DEDUP_REMOVED lines=9> */
[----:B------:R-:W-:-:S02]  /*54b0*/  IMAD.IADD R28, R9, 0x1, -R162 ;  /* 0x00000001091c7824 */ /* 0x000fc400078e0aa2 */
[----:B----4-:R-:W-:Y:S01]  /*54c0*/  FFMA.FTZ R32, R32, -UR5, R103 ;  /* 0x8000000520207c23 */ /* 0x010fe20008010067 */
[----:B------:R-:W-:Y:S01]  /*54d0*/  IMAD.IADD R103, R11, 0x1, -R158 ;  /* 0x000000010b677824 */ /* 0x000fe200078e0a9e */
[----:B------:R-:W-:Y:S01]  /*54e0*/  ISETP.GE.AND P3, PT, R152, UR26, PT ;  /* 0x0000001a98007c0c */ /* 0x000fe2000bf66270 */
[----:B------:R-:W-:Y:S01]  /*54f0*/  FMUL.FTZ R181, R181, UR10 ;  /* 0x0000000ab5b57c20 */ /* 0x000fe20008410000 */
[----:B------:R-:W-:Y:S01]  /*5500*/  IABS R28, R28 ;  /* 0x0000001c001c7213 */ /* 0x000fe20000000000 */
[----:B------:R2:W3:Y:S01]  /*5510*/  MUFU.TANH R82, R106 ;  /* 0x0000006a00527308 */ /* 0x0004e20000002400 */
[----:B------:R-:W-:Y:S01]  /*5520*/  IABS R103, R103 ;  /* 0x0000006700677213 */ /* 0x000fe20000000000 */
[----:B-1----:R-:W-:Y:S01]  /*5530*/  FFMA.FTZ R43, R43, -UR5, R90 ;  /* 0x800000052b2b7c23 */ /* 0x002fe2000801005a */
[----:B------:R-:W-:Y:S01]  /*5540*/  I2FP.F32.S32 R28, R28 ;  /* 0x0000001c001c7245 */ /* 0x000fe20000201400 */
[----:B------:R-:W-:Y:S01]  /*5550*/  FMUL.FTZ R183, R183, UR10 ;  /* 0x0000000ab7b77c20 */ /* 0x000fe20008410000 */
[----:B------:R-:W-:Y:S01]  /*5560*/  I2FP.F32.S32 R103, R103 ;  /* 0x0000006700677245 */ /* 0x000fe20000201400 */
[C---:B------:R-:W-:Y:S01]  /*5570*/  IMAD.IADD R217, R15.reuse, 0x1, -R42 ;  /* 0x000000010fd97824 */ /* 0x040fe200078e0a2a */
[----:B------:R-:W-:Y:S01]  /*5580*/  I2FP.F32.S32 R37, R37 ;  /* 0x0000002500257245 */ /* 0x000fe20000201400 */
[----:B------:R-:W-:Y:S01]  /*5590*/  FFMA.FTZ R28, R28, -UR5, R35 ;  /* 0x800000051c1c7c23 */ /* 0x000fe20008010023 */
[--C-:B------:R-:W-:Y:S01]  /*55a0*/  IMAD.IADD R35, R15, 0x1, -R156.reuse ;  /* 0x000000010f237824 */ /* 0x100fe200078e0a9c */
[----:B------:R-:W1:Y:S01]  /*55b0*/  MUFU.TANH R30, R30 ;  /* 0x0000001e001e7308 */ /* 0x000e620000002400 */
[----:B------:R-:W-:Y:S01]  /*55c0*/  FSEL R90, R75, -INF , !P3 ;  /* 0xff8000004b5a7808 */ /* 0x000fe20005800000 */
[----:B------:R-:W-:Y:S01]  /*55d0*/  IMAD.IADD R75, R11, 0x1, -R156 ;  /* 0x000000010b4b7824 */ /* 0x000fe200078e0a9c */
[----:B------:R-:W-:Y:S01]  /*55e0*/  FSEL R77, R77, -INF , !P3 ;  /* 0xff8000004d4d7808 */ /* 0x000fe20005800000 */
[----:B------:R-:W-:Y:S01]  /*55f0*/  FFMA.FTZ R37, R37, -UR5, R72 ;  /* 0x8000000525257c23 */ /* 0x000fe20008010048 */
[----:B------:R-:W-:Y:S01]  /*5600*/  IABS R35, R35 ;  /* 0x0000002300237213 */ /* 0x000fe20000000000 */
[----:B------:R-:W-:Y:S01]  /*5610*/  IMAD.IADD R232, R9, 0x1, -R42 ;  /* 0x0000000109e87824 */ /* 0x000fe200078e0a2a */
[----:B------:R-:W-:Y:S01]  /*5620*/  FSEL R91, R91, -INF , !P2 ;  /* 0xff8000005b5b7808 */ /* 0x000fe20005000000 */
[----:B------:R4:W5:Y:S01]  /*5630*/  MUFU.TANH R29, R107 ;  /* 0x0000006b001d7308 */ /* 0x0009620000002400 */
[----:B------:R-:W-:Y:S01]  /*5640*/  I2FP.F32.S32 R35, R35 ;  /* 0x0000002300237245 */ /* 0x000fe20000201400 */
[C---:B--2---:R-:W-:Y:S01]  /*5650*/  IMAD.IADD R106, R15.reuse, 0x1, -R158 ;  /* 0x000000010f6a7824 */ /* 0x044fe200078e0a9e */
[----:B------:R-:W-:Y:S01]  /*5660*/  FSEL R78, R78, -INF , !P2 ;  /* 0xff8000004e4e7808 */ /* 0x000fe20005000000 */
[----:B------:R-:W-:Y:S01]  /*5670*/  IMAD.IADD R237, R15, 0x1, -R40 ;  /* 0x000000010fed7824 */ /* 0x000fe200078e0a28 */
[----:B------:R-:W-:Y:S01]  /*5680*/  IABS R33, R33 ;  /* 0x0000002100217213 */ /* 0x000fe20000000000 */
[----:B---3--:R-:W-:Y:S01]  /*5690*/  FFMA.FTZ R35, R35, -UR5, R82 ;  /* 0x8000000523237c23 */ /* 0x008fe20008010052 */
[----:B------:R-:W-:Y:S01]  /*56a0*/  IMAD.IADD R82, R11, 0x1, -R154 ;  /* 0x000000010b527824 */ /* 0x000fe200078e0a9a */
[----:B------:R2:W-:Y:S01]  /*56b0*/  MUFU.TANH R31, R104 ;  /* 0x00000068001f7308 */ /* 0x0005e20000002400 */
[----:B------:R-:W-:Y:S01]  /*56c0*/  I2FP.F32.S32 R33, R33 ;  /* 0x0000002100217245 */ /* 0x000fe20000201400 */
[----:B------:R-:W-:Y:S01]  /*56d0*/  FMUL.FTZ R178, R178, UR10 ;  /* 0x0000000ab2b27c20 */ /* 0x000fe20008410000 */
[----:B------:R-:W-:Y:S01]  /*56e0*/  ISETP.GE.AND P0, PT, R164, UR26, PT ;  /* 0x0000001aa4007c0c */ /* 0x000fe2000bf06270 */
[----:B------:R-:W-:Y:S01]  /*56f0*/  FMUL.FTZ R174, R174, UR10 ;  /* 0x0000000aaeae7c20 */ /* 0x000fe20008410000 */
[----:B------:R-:W-:Y:S01]  /*5700*/  ISETP.GE.AND P6, PT, R162, UR26, PT ;  /* 0x0000001aa2007c0c */ /* 0x000fe2000bfc6270 */
[----:B------:R-:W-:Y:S01]  /*5710*/  FFMA.FTZ R33, R33, -UR5, R92 ;  /* 0x8000000521217c23 */ /* 0x000fe2000801005c */
[----:B------:R-:W-:Y:S01]  /*5720*/  FSEL R81, R81, -INF , !P0 ;  /* 0xff80000051517808 */ /* 0x000fe20004000000 */
[----:B------:R3:W5:Y:S01]  /*5730*/  MUFU.TANH R240, R105 ;  /* 0x0000006900f07308 */ /* 0x0007620000002400 */
[----:B----4-:R-:W-:Y:S01]  /*5740*/  IABS R107, R160 ;  /* 0x000000a0006b7213 */ /* 0x010fe20000000000 */
[C---:B------:R-:W-:Y:S01]  /*5750*/  IMAD.IADD R219, R15.reuse, 0x1, -R140 ;  /* 0x000000010fdb7824 */ /* 0x040fe200078e0a8c */
[----:B------:R-:W-:Y:S01]  /*5760*/  IABS R169, R169 ;  /* 0x000000a900a97213 */ /* 0x000fe20000000000 */
[----:B------:R-:W-:Y:S01]  /*5770*/  IMAD.IADD R207, R15, 0x1, -R134 ;  /* 0x000000010fcf7824 */ /* 0x000fe200078e0a86 */
[----:B------:R-:W-:Y:S01]  /*5780*/  I2FP.F32.S32 R107, R107 ;  /* 0x0000006b006b7245 */ /* 0x000fe20000201400 */
[----:B------:R-:W-:Y:S01]  /*5790*/  FMUL.FTZ R180, R180, UR10 ;  /* 0x0000000ab4b47c20 */ /* 0x000fe20008410000 */
[----:B------:R-:W-:Y:S01]  /*57a0*/  I2FP.F32.S32 R169, R169 ;  /* 0x000000a900a97245 */ /* 0x000fe20000201400 */
[----:B------:R-:W-:Y:S01]  /*57b0*/  MUFU.TANH R121, R121 ;  /* 0x0000007900797308 */ /* 0x000fe20000002400 */
[----:B--2---:R-:W-:Y:S01]  /*57c0*/  FFMA.FTZ R104, R103, -UR5, R80 ;  /* 0x8000000567687c23 */ /* 0x004fe20008010050 */
[----:B------:R-:W-:Y:S01]  /*57d0*/  FSEL R103, R118, -INF , !P3 ;  /* 0xff80000076677808 */ /* 0x000fe20005800000 */
[----:B-1----:R-:W-:Y:S01]  /*57e0*/  FFMA.FTZ R72, R107, -UR5, R30 ;  /* 0x800000056b487c23 */ /* 0x002fe2000801001e */
[----:B------:R-:W-:Y:S01]  /*57f0*/  FSEL R80, R88, -INF , !P3 ;  /* 0xff80000058507808 */ /* 0x000fe20005800000 */
[----:B------:R-:W-:Y:S01]  /*5800*/  FMUL.FTZ R168, R168, UR10 ;  /* 0x0000000aa8a87c20 */ /* 0x000fe20008410000 */
[----:B------:R-:W-:Y:S01]  /*5810*/  ISETP.GE.AND P3, PT, R156, UR26, PT ;  /* 0x0000001a9c007c0c */ /* 0x000fe2000bf66270 */
[----:B------:R-:W-:Y:S01]  /*5820*/  IMAD.IADD R156, R9, 0x1, -R156 ;  /* 0x00000001099c7824 */ /* 0x000fe200078e0a9c */
[----:B------:R-:W-:Y:S01]  /*5830*/  FSEL R88, R71, -INF , !P2 ;  /* 0xff80000047587808 */ /* 0x000fe20005000000 */
[----:B------:R1:W-:Y:S01]  /*5840*/  MUFU.TANH R30, R20 ;  /* 0x00000014001e7308 */ /* 0x0003e20000002400 */
[----:B------:R-:W-:Y:S01]  /*5850*/  FSEL R71, R74, -INF , !P2 ;  /* 0xff8000004a477808 */ /* 0x000fe20005000000 */
[--C-:B------:R-:W-:Y:S01]  /*5860*/  IMAD.IADD R74, R15, 0x1, -R154.reuse ;  /* 0x000000010f4a7824 */ /* 0x100fe200078e0a9a */
[----:B------:R-:W-:Y:S01]  /*5870*/  ISETP.GE.AND P2, PT, R154, UR26, PT ;  /* 0x0000001a9a007c0c */ /* 0x000fe2000bf46270 */
[----:B------:R-:W-:Y:S01]  /*5880*/  IMAD.IADD R154, R9, 0x1, -R154 ;  /* 0x00000001099a7824 */ /* 0x000fe200078e0a9a */
[----:B---3--:R-:W-:Y:S01]  /*5890*/  IABS R105, R156 ;  /* 0x0000009c00697213 */ /* 0x008fe20000000000 */
[----:B------:R-:W-:Y:S01]  /*58a0*/  FMUL.FTZ R176, R176, UR10 ;  /* 0x0000000ab0b07c20 */ /* 0x000fe20008410000 */
[----:B------:R-:W-:Y:S01]  /*58b0*/  IABS R74, R74 ;  /* 0x0000004a004a7213 */ /* 0x000fe20000000000 */
[----:B------:R-:W2:Y:S01]  /*58c0*/  MUFU.TANH R24, R24 ;  /* 0x0000001800187308 */ /* 0x000ea20000002400 */
[----:B------:R-:W-:Y:S01]  /*58d0*/  I2FP.F32.S32 R105, R105 ;  /* 0x0000006900697245 */ /* 0x000fe20000201400 */
[----:B------:R-:W-:Y:S01]  /*58e0*/  FMUL.FTZ R179, R179, UR10 ;  /* 0x0000000ab3b37c20 */ /* 0x000fe20008410000 */
[----:B------:R-:W-:Y:S01]  /*58f0*/  IABS R107, R75 ;  /* 0x0000004b006b7213 */ /* 0x000fe20000000000 */
[----:B------:R-:W-:Y:S01]  /*5900*/  FMUL.FTZ R172, R172, UR10 ;  /* 0x0000000aacac7c20 */ /* 0x000fe20008410000 */
[----:B------:R-:W-:Y:S01]  /*5910*/  I2FP.F32.S32 R74, R74 ;  /* 0x0000004a004a7245 */ /* 0x000fe20000201400 */
[----:B------:R-:W-:Y:S01]  /*5920*/  FFMA.FTZ R242, R105, -UR5, R26 ;  /* 0x8000000569f27c23 */ /* 0x000fe2000801001a */
[----:B------:R-:W-:Y:S01]  /*5930*/  IABS R75, R154 ;  /* 0x0000009a004b7213 */ /* 0x000fe20000000000 */
[----:B------:R-:W-:Y:S01]  /*5940*/  IMAD.IADD R26, R15, 0x1, -R148 ;  /* 0x000000010f1a7824 */ /* 0x000fe200078e0a94 */
[----:B-1----:R-:W-:Y:S01]  /*5950*/  IABS R20, R82 ;  /* 0x0000005200147213 */ /* 0x002fe20000000000 */
[----:B-----5:R-:W-:Y:S01]  /*5960*/  FFMA.FTZ R105, R74, -UR5, R29 ;  /* 0x800000054a697c23 */ /* 0x020fe2000801001d */
[----:B------:R-:W-:Y:S01]  /*5970*/  I2FP.F32.S32 R75, R75 ;  /* 0x0000004b004b7245 */ /* 0x000fe20000201400 */
[----:B------:R-:W-:Y:S01]  /*5980*/  IMAD.IADD R29, R9, 0x1, -R150 ;  /* 0x00000001091d7824 */ /* 0x000fe200078e0a96 */
[----:B------:R-:W-:Y:S01]  /*5990*/  I2FP.F32.S32 R20, R20 ;  /* 0x0000001400147245 */ /* 0x000fe20000201400 */
[----:B------:R-:W1:Y:S01]  /*59a0*/  MUFU.TANH R127, R127 ;  /* 0x0000007f007f7308 */ /* 0x000e620000002400 */
[----:B------:R-:W-:Y:S01]  /*59b0*/  FSEL R74, R34, -INF , !P1 ;  /* 0xff800000224a7808 */ /* 0x000fe20004800000 */
[----:B------:R-:W-:-:S02]  /*59c0*/  IMAD.IADD R34, R11, 0x1, -R148 ;  /* 0x000000010b227824 */ /* 0x000fc400078e0a94 */
[----:B------:R-:W-:Y:S01]  /*59d0*/  FFMA.FTZ R240, R75, -UR5, R240 ;  /* 0x800000054bf07c23 */ /* 0x000fe200080100f0 */
[----:B------:R-:W-:Y:S01]  /*59e0*/  FFMA.FTZ R20, R20, -UR5, R31 ;  /* 0x8000000514147c23 */ /* 0x000fe2000801001f */
[----:B------:R-:W-:Y:S01]  /*59f0*/  FSEL R31, R39, -INF , !P1 ;  /* 0xff800000271f7808 */ /* 0x000fe20004800000 */
[--C-:B------:R-:W-:Y:S01]  /*5a00*/  IMAD.IADD R39, R11, 0x1, -R150.reuse ;  /* 0x000000010b277824 */ /* 0x100fe200078e0a96 */
[----:B------:R-:W-:Y:S01]  /*5a10*/  IABS R26, R26 ;  /* 0x0000001a001a7213 */ /* 0x000fe20000000000 */
[----:B------:R3:W-:Y:S01]  /*5a20*/  MUFU.TANH R235, R27 ;  /* 0x0000001b00eb7308 */ /* 0x0007e20000002400 */
[----:B------:R-:W-:Y:S01]  /*5a30*/  FSEL R75, R76, -INF , !P1 ;  /* 0xff8000004c4b7808 */ /* 0x000fe20004800000 */
[----:B------:R-:W-:Y:S01]  /*5a40*/  IMAD.IADD R76, R15, 0x1, -R150 ;  /* 0x000000010f4c7824 */ /* 0x000fe200078e0a96 */
[----:B------:R-:W-:Y:S01]  /*5a50*/  IABS R39, R39 ;  /* 0x0000002700277213 */ /* 0x000fe20000000000 */
[----:B------:R-:W-:Y:S01]  /*5a60*/  FMUL.FTZ R173, R173, UR10 ;  /* 0x0000000aadad7c20 */ /* 0x000fe20008410000 */
[----:B------:R-:W-:Y:S01]  /*5a70*/  IABS R29, R29 ;  /* 0x0000001d001d7213 */ /* 0x000fe20000000000 */
[----:B------:R-:W-:Y:S01]  /*5a80*/  FMUL.FTZ R175, R175, UR10 ;  /* 0x0000000aafaf7c20 */ /* 0x000fe20008410000 */
[----:B------:R-:W-:Y:S01]  /*5a90*/  IABS R34, R34 ;  /* 0x0000002200227213 */ /* 0x000fe20000000000 */
[----:B------:R-:W4:Y:S01]  /*5aa0*/  MUFU.TANH R110, R110 ;  /* 0x0000006e006e7308 */ /* 0x000f220000002400 */
[----:B------:R-:W-:Y:S01]  /*5ab0*/  I2FP.F32.S32 R39, R39 ;  /* 0x0000002700277245 */ /* 0x000fe20000201400 */
[----:B------:R-:W-:Y:S01]  /*5ac0*/  FMUL.FTZ R170, R170, UR10 ;  /* 0x0000000aaaaa7c20 */ /* 0x000fe20008410000 */
[----:B------:R-:W-:Y:S01]  /*5ad0*/  I2FP.F32.S32 R26, R26 ;  /* 0x0000001a001a7245 */ /* 0x000fe20000201400 */
[C---:B------:R-:W-:Y:S01]  /*5ae0*/  IMAD.IADD R225, R11.reuse, 0x1, -R122 ;  /* 0x000000010be17824 */ /* 0x040fe200078e0a7a */
[----:B------:R-:W-:Y:S01]  /*5af0*/  I2FP.F32.S32 R29, R29 ;  /* 0x0000001d001d7245 */ /* 0x000fe20000201400 */
[----:B------:R-:W-:Y:S01]  /*5b00*/  IMAD.IADD R229, R11, 0x1, -R134 ;  /* 0x000000010be57824 */ /* 0x000fe200078e0a86 */
[----:B------:R-:W-:Y:S01]  /*5b10*/  IABS R76, R76 ;  /* 0x0000004c004c7213 */ /* 0x000fe20000000000 */
[----:B------:R5:W-:Y:S01]  /*5b20*/  MUFU.TANH R241, R98 ;  /* 0x0000006200f17308 */ /* 0x000be20000002400 */
[----:B---3--:R-:W-:Y:S01]  /*5b30*/  I2FP.F32.S32 R27, R34 ;  /* 0x00000022001b7245 */ /* 0x008fe20000201400 */
[----:B------:R-:W-:Y:S01]  /*5b40*/  FFMA.FTZ R238, R29, -UR5, R22 ;  /* 0x800000051dee7c23 */ /* 0x000fe20008010016 */
[----:B------:R-:W-:Y:S01]  /*5b50*/  I2FP.F32.S32 R76, R76 ;  /* 0x0000004c004c7245 */ /* 0x000fe20000201400 */
[----:B------:R-:W-:Y:S01]  /*5b60*/  IMAD.IADD R22, R15, 0x1, -R144 ;  /* 0x000000010f167824 */ /* 0x000fe200078e0a90 */
[----:B------:R-:W-:Y:S01]  /*5b70*/  FSEL R82, R139, -INF , !P0 ;  /* 0xff8000008b527808 */ /* 0x000fe20004000000 */
[----:B--2---:R-:W-:Y:S01]  /*5b80*/  FFMA.FTZ R34, R27, -UR5, R24 ;  /* 0x800000051b227c23 */ /* 0x004fe20008010018 */
[----:B------:R-:W-:Y:S01]  /*5b90*/  FSEL R29, R38, -INF , !P0 ;  /* 0xff800000261d7808 */ /* 0x000fe20004000000 */
[----:B------:R-:W2:Y:S01]  /*5ba0*/  MUFU.TANH R25, R25 ;  /* 0x0000001900197308 */ /* 0x000ea20000002400 */
[----:B------:R-:W-:Y:S01]  /*5bb0*/  FSEL R27, R37, -INF , !P6 ;  /* 0xff800000251b7808 */ /* 0x000fe20007000000 */
[--C-:B------:R-:W-:Y:S01]  /*5bc0*/  IMAD.IADD R37, R15, 0x1, -R146.reuse ;  /* 0x000000010f257824 */ /* 0x100fe200078e0a92 */
[----:B------:R-:W-:Y:S01]  /*5bd0*/  FSEL R24, R28, -INF , !P6 ;  /* 0xff8000001c187808 */ /* 0x000fe20007000000 */
[----:B------:R-:W-:-:S02]  /*5be0*/  IMAD.IADD R28, R9, 0x1, -R146 ;  /* 0x00000001091c7824 */ /* 0x000fc400078e0a92 */
[----:B-1----:R-:W-:Y:S01]  /*5bf0*/  FFMA.FTZ R243, R76, -UR5, R127 ;  /* 0x800000054cf37c23 */ /* 0x002fe2000801007f */
[----:B------:R-:W-:Y:S01]  /*5c00*/  IADD3 R76, -R146, R11, RZ ;  /* 0x0000000b924c7210 */ /* 0x000fe20007ffe1ff */
[----:B----4-:R-:W-:Y:S01]  /*5c10*/  FFMA.FTZ R169, R169, -UR5, R110 ;  /* 0x80000005a9a97c23 */ /* 0x010fe2000801006e */
[----:B------:R-:W-:Y:S01]  /*5c20*/  MUFU.TANH R101, R101 ;  /* 0x0000006500657308 */ /* 0x000fe20000002400 */
[----:B-----5:R-:W-:Y:S01]  /*5c30*/  FFMA.FTZ R98, R39, -UR5, R30 ;  /* 0x8000000527627c23 */ /* 0x020fe2000801001e */
[----:B------:R-:W-:Y:S01]  /*5c40*/  FFMA.FTZ R39, R26, -UR5, R121 ;  /* 0x800000051a277c23 */ /* 0x000fe20008010079 */
[----:B------:R-:W-:Y:S01]  /*5c50*/  FSEL R26, R33, -INF , !P0 ;  /* 0xff800000211a7808 */ /* 0x000fe20004000000 */
[----:B------:R-:W-:Y:S01]  /*5c60*/  FMUL.FTZ R171, R171, UR10 ;  /* 0x0000000aabab7c20 */ /* 0x000fe20008410000 */
[----:B------:R-:W-:Y:S01]  /*5c70*/  ISETP.GE.AND P0, PT, R148, UR26, PT ;  /* 0x0000001a94007c0c */ /* 0x000fe2000bf06270 */
[----:B------:R-:W-:Y:S01]  /*5c80*/  IMAD.IADD R148, R9, 0x1, -R148 ;  /* 0x0000000109947824 */ /* 0x000fe200078e0a94 */
[----:B------:R-:W-:Y:S01]  /*5c90*/  IABS R28, R28 ;  /* 0x0000001c001c7213 */ /* 0x000fe20000000000 */
[----:B------:R1:W3:Y:S01]  /*5ca0*/  MUFU.TANH R33, R96 ;  /* 0x0000006000217308 */ /* 0x0002e20000002400 */
[----:B------:R-:W-:Y:S01]  /*5cb0*/  IABS R76, R76 ;  /* 0x0000004c004c7213 */ /* 0x000fe20000000000 */
[----:B------:R-:W-:Y:S01]  /*5cc0*/  FMUL.FTZ R48, R48, UR10 ;  /* 0x0000000a30307c20 */ /* 0x000fe20008410000 */
[----:B------:R-:W-:Y:S01]  /*5cd0*/  IABS R38, R148 ;  /* 0x0000009400267213 */ /* 0x000fe20000000000 */
[----:B------:R-:W-:Y:S01]  /*5ce0*/  FMUL.FTZ R57, R57, UR10 ;  /* 0x0000000a39397c20 */ /* 0x000fe20008410000 */
[----:B------:R-:W-:Y:S01]  /*5cf0*/  I2FP.F32.S32 R28, R28 ;  /* 0x0000001c001c7245 */ /* 0x000fe20000201400 */
[----:B------:R-:W-:Y:S01]  /*5d00*/  FMUL.FTZ R56, R56, UR10 ;  /* 0x0000000a38387c20 */ /* 0x000fe20008410000 */
[----:B------:R-:W-:Y:S01]  /*5d10*/  I2FP.F32.S32 R38, R38 ;  /* 0x0000002600267245 */ /* 0x000fe20000201400 */
[----:B------:R-:W4:Y:S01]  /*5d20*/  MUFU.TANH R117, R117 ;  /* 0x0000007500757308 */ /* 0x000f220000002400 */
[----:B------:R-:W-:Y:S01]  /*5d30*/  FSEL R92, R79, -INF , !P4 ;  /* 0xff8000004f5c7808 */ /* 0x000fe20006000000 */
[----:B------:R-:W-:Y:S01]  /*5d40*/  FMUL.FTZ R49, R49, UR10 ;  /* 0x0000000a31317c20 */ /* 0x000fe20008410000 */
[----:B------:R-:W-:Y:S01]  /*5d50*/  I2FP.F32.S32 R76, R76 ;  /* 0x0000004c004c7245 */ /* 0x000fe20000201400 */
[----:B--2---:R-:W-:Y:S01]  /*5d60*/  FFMA.FTZ R38, R38, -UR5, R25 ;  /* 0x8000000526267c23 */ /* 0x004fe20008010019 */
[----:B------:R-:W-:Y:S01]  /*5d70*/  FSEL R79, R129, -INF , !P4 ;  /* 0xff800000814f7808 */ /* 0x000fe20006000000 */
[----:B------:R-:W-:Y:S01]  /*5d80*/  FMUL.FTZ R65, R65, UR10 ;  /* 0x0000000a41417c20 */ /* 0x000fe20008410000 */
[----:B------:R-:W-:Y:S01]  /*5d90*/  FSEL R84, R84, -INF , !P4 ;  /* 0xff80000054547808 */ /* 0x000fe20006000000 */
[----:B------:R2:W-:Y:S01]  /*5da0*/  MUFU.TANH R234, R23 ;  /* 0x0000001700ea7308 */ /* 0x0005e20000002400 */
[----:B-1----:R-:W-:Y:S01]  /*5db0*/  IABS R96, R37 ;  /* 0x0000002500607213 */ /* 0x002fe20000000000 */
[----:B---3--:R-:W-:Y:S01]  /*5dc0*/  FFMA.FTZ R33, R28, -UR5, R33 ;  /* 0x800000051c217c23 */ /* 0x008fe20008010021 */
[----:B------:R-:W-:Y:S01]  /*5dd0*/  ISETP.GE.AND P4, PT, R158, UR26, PT ;  /* 0x0000001a9e007c0c */ /* 0x000fe2000bf86270 */
[----:B------:R-:W-:Y:S01]  /*5de0*/  FFMA.FTZ R37, R76, -UR5, R101 ;  /* 0x800000054c257c23 */ /* 0x000fe20008010065 */
[----:B------:R-:W-:Y:S01]  /*5df0*/  I2FP.F32.S32 R96, R96 ;  /* 0x0000006000607245 */ /* 0x000fe20000201400 */
[----:B------:R-:W-:Y:S01]  /*5e00*/  FMUL.FTZ R67, R67, UR10 ;  /* 0x0000000a43437c20 */ /* 0x000fe20008410000 */
[----:B------:R-:W-:Y:S01]  /*5e10*/  FSEL R28, R73, -INF , !P5 ;  /* 0xff800000491c7808 */ /* 0x000fe20006800000 */
[----:B------:R-:W-:Y:S01]  /*5e20*/  MUFU.TANH R47, R47 ;  /* 0x0000002f002f7308 */ /* 0x000fe20000002400 */
[----:B------:R-:W-:Y:S01]  /*5e30*/  FSEL R169, R169, -INF , !P5 ;  /* 0xff800000a9a97808 */ /* 0x000fe20006800000 */
[----:B------:R-:W-:Y:S01]  /*5e40*/  FFMA.FTZ R241, R96, -UR5, R241 ;  /* 0x8000000560f17c23 */ /* 0x000fe200080100f1 */
[----:B------:R-:W-:Y:S01]  /*5e50*/  IMAD.IADD R96, R15, 0x1, -R142 ;  /* 0x000000010f607824 */ /* 0x000fe200078e0a8e */
[----:B------:R-:W-:Y:S01]  /*5e60*/  FSEL R25, R32, -INF , !P5 ;  /* 0xff80000020197808 */ /* 0x000fe20006800000 */
[--C-:B------:R-:W-:Y:S01]  /*5e70*/  IMAD.IADD R32, R11, 0x1, -R144.reuse ;  /* 0x000000010b207824 */ /* 0x100fe200078e0a90 */
[----:B------:R-:W-:Y:S01]  /*5e80*/  FSEL R72, R72, -INF , !P5 ;  /* 0xff80000048487808 */ /* 0x000fe20006800000 */
[----:B------:R-:W-:Y:S01]  /*5e90*/  FMUL.FTZ R58, R58, UR10 ;  /* 0x0000000a3a3a7c20 */ /* 0x000fe20008410000 */
[----:B------:R-:W-:Y:S01]  /*5ea0*/  ISETP.GE.AND P5, PT, R144, UR26, PT ;  /* 0x0000001a90007c0c */ /* 0x000fe2000bfa6270 */
[----:B------:R-:W-:Y:S01]  /*5eb0*/  IMAD.IADD R144, R9, 0x1, -R144 ;  /* 0x0000000109907824 */ /* 0x000fe200078e0a90 */
[----:B------:R-:W-:Y:S01]  /*5ec0*/  IABS R22, R22 ;  /* 0x0000001600167213 */ /* 0x000fe20000000000 */
[----:B------:R-:W-:Y:S01]  /*5ed0*/  MUFU.TANH R41, R41 ;  /* 0x0000002900297308 */ /* 0x000fe20000002400 */
[----:B------:R-:W-:Y:S01]  /*5ee0*/  FSEL R76, R70, -INF , !P4 ;  /* 0xff800000464c7808 */ /* 0x000fe20006000000 */
[C---:B------:R-:W-:Y:S01]  /*5ef0*/  IMAD.IADD R70, R11.reuse, 0x1, -R142 ;  /* 0x000000010b467824 */ /* 0x040fe200078e0a8e */
[----:B--2---:R-:W-:Y:S01]  /*5f00*/  FSEL R23, R104, -INF , !P4 ;  /* 0xff80000068177808 */ /* 0x004fe20006000000 */
[----:B------:R-:W-:Y:S01]  /*5f10*/  IMAD.IADD R104, R11, 0x1, -R140 ;  /* 0x000000010b687824 */ /* 0x000fe200078e0a8c */
[----:B------:R-:W-:Y:S01]  /*5f20*/  IABS R96, R96 ;  /* 0x0000006000607213 */ /* 0x000fe20000000000 */
[----:B------:R-:W-:Y:S01]  /*5f30*/  FMUL.FTZ R59, R59, UR10 ;  /* 0x0000000a3b3b7c20 */ /* 0x000fe20008410000 */
[----:B------:R-:W-:Y:S01]  /*5f40*/  I2FP.F32.S32 R22, R22 ;  /* 0x0000001600167245 */ /* 0x000fe20000201400 */
[----:B------:R-:W1:Y:S01]  /*5f50*/  MUFU.TANH R102, R102 ;  /* 0x0000006600667308 */ /* 0x000e620000002400 */
[----:B------:R-:W-:Y:S01]  /*5f60*/  IABS R101, R32 ;  /* 0x0000002000657213 */ /* 0x000fe20000000000 */
[----:B------:R-:W-:Y:S01]  /*5f70*/  FMUL.FTZ R52, R52, UR10 ;  /* 0x0000000a34347c20 */ /* 0x000fe20008410000 */
[----:B------:R-:W-:Y:S01]  /*5f80*/  IABS R32, R144 ;  /* 0x0000009000207213 */ /* 0x000fe20000000000 */
[----:B------:R-:W-:Y:S01]  /*5f90*/  FFMA.FTZ R235, R22, -UR5, R235 ;  /* 0x8000000516eb7c23 */ /* 0x000fe200080100eb */
[----:B------:R-:W-:Y:S01]  /*5fa0*/  IABS R70, R70 ;  /* 0x0000004600467213 */ /* 0x000fe20000000000 */
[----:B------:R-:W-:Y:S01]  /*5fb0*/  FMUL.FTZ R53, R53, UR10 ;  /* 0x0000000a35357c20 */ /* 0x000fe20008410000 */
[----:B------:R-:W-:Y:S01]  /*5fc0*/  I2FP.F32.S32 R96, R96 ;  /* 0x0000006000607245 */ /* 0x000fe20000201400 */
[----:B------:R-:W2:Y:S01]  /*5fd0*/  MUFU.TANH R133, R133 ;  /* 0x0000008500857308 */ /* 0x000ea20000002400 */
[----:B------:R-:W-:Y:S01]  /*5fe0*/  IABS R104, R104 ;  /* 0x0000006800687213 */ /* 0x000fe20000000000 */
[----:B------:R-:W-:Y:S01]  /*5ff0*/  FMUL.FTZ R54, R54, UR10 ;  /* 0x0000000a36367c20 */ /* 0x000fe20008410000 */
[----:B------:R-:W-:Y:S01]  /*6000*/  FSEL R22, R43, -INF , !P4 ;  /* 0xff8000002b167808 */ /* 0x000fe20006000000 */
[----:B------:R-:W-:Y:S01]  /*6010*/  IMAD.IADD R43, R9, 0x1, -R142 ;  /* 0x00000001092b7824 */ /* 0x000fe200078e0a8e */
[----:B------:R-:W-:Y:S01]  /*6020*/  I2FP.F32.S32 R70, R70 ;  /* 0x0000004600467245 */ /* 0x000fe20000201400 */
[----:B----4-:R-:W-:Y:S01]  /*6030*/  FFMA.FTZ R221, R96, -UR5, R117 ;  /* 0x8000000560dd7c23 */ /* 0x010fe20008010075 */
[----:B------:R-:W-:Y:S01]  /*6040*/  FSEL R247, R61, -INF , !P2 ;  /* 0xff8000003df77808 */ /* 0x000fe20005000000 */
[----:B------:R3:W4:Y:S01]  /*6050*/  MUFU.TANH R222, R17 ;  /* 0x0000001100de7308 */ /* 0x0007220000002400 */
[----:B------:R-:W-:Y:S01]  /*6060*/  FSEL R244, R105, -INF , !P2 ;  /* 0xff80000069f47808 */ /* 0x000fe20005000000 */
[----:B------:R-:W-:Y:S01]  /*6070*/  IMAD.IADD R96, R15, 0x1, -R138 ;  /* 0x000000010f607824 */ /* 0x000fe200078e0a8a */
[----:B------:R-:W-:Y:S01]  /*6080*/  FSEL R245, R20, -INF , !P2 ;  /* 0xff80000014f57808 */ /* 0x000fe20005000000 */
[----:B------:R-:W-:Y:S01]  /*6090*/  IMAD.IADD R20, R11, 0x1, -R42 ;  /* 0x000000010b147824 */ /* 0x000fe200078e0a2a */
[----:B------:R-:W-:Y:S01]  /*60a0*/  FSEL R240, R240, -INF , !P2 ;  /* 0xff800000f0f07808 */ /* 0x000fe20005000000 */
[----:B------:R-:W-:Y:S01]  /*60b0*/  FMUL.FTZ R55, R55, UR10 ;  /* 0x0000000a37377c20 */ /* 0x000fe20008410000 */
[----:B------:R-:W-:Y:S01]  /*60c0*/  I2FP.F32.S32 R104, R104 ;  /* 0x0000006800687245 */ /* 0x000fe20000201400 */
[----:B------:R-:W5:Y:S01]  /*60d0*/  MUFU.TANH R94, R94 ;  /* 0x0000005e005e7308 */ /* 0x000f620000002400 */
[----:B------:R-:W-:Y:S01]  /*60e0*/  ISETP.GE.AND P2, PT, R138, UR26, PT ;  /* 0x0000001a8a007c0c */ /* 0x000fe2000bf46270 */
[----:B------:R-:W-:Y:S01]  /*60f0*/  IMAD.IADD R138, R9, 0x1, -R138 ;  /* 0x00000001098a7824 */ /* 0x000fe200078e0a8a */
[----:B------:R-:W-:Y:S01]  /*6100*/  IABS R236, R236 ;  /* 0x000000ec00ec7213 */ /* 0x000fe20000000000 */
[----:B------:R-:W-:Y:S01]  /*6110*/  FMUL.FTZ R66, R66, UR10 ;  /* 0x0000000a42427c20 */ /* 0x000fe20008410000 */
[----:B------:R-:W-:Y:S01]  /*6120*/  IABS R43, R43 ;  /* 0x0000002b002b7213 */ /* 0x000fe20000000000 */
[----:B------:R-:W-:Y:S01]  /*6130*/  FMUL.FTZ R50, R50, UR10 ;  /* 0x0000000a32327c20 */ /* 0x000fe20008410000 */
[----:B------:R-:W-:Y:S01]  /*6140*/  I2FP.F32.S32 R101, R101 ;  /* 0x0000006500657245 */ /* 0x000fe20000201400 */
[----:B------:R-:W5:Y:S01]  /*6150*/  MUFU.TANH R46, R46 ;  /* 0x0000002e002e7308 */ /* 0x000f620000002400 */
[----:B---3--:R-:W-:Y:S01]  /*6160*/  I2FP.F32.S32 R17, R32 ;  /* 0x0000002000117245 */ /* 0x008fe20000201400 */
[----:B------:R-:W-:Y:S01]  /*6170*/  FMUL.FTZ R51, R51, UR10 ;  /* 0x0000000a33337c20 */ /* 0x000fe20008410000 */
[----:B------:R-:W-:Y:S01]  /*6180*/  IABS R20, R20 ;  /* 0x0000001400147213 */ /* 0x000fe20000000000 */
[----:B-1----:R-:W-:Y:S01]  /*6190*/  FFMA.FTZ R32, R101, -UR5, R102 ;  /* 0x8000000565207c23 */ /* 0x002fe20008010066 */
[----:B------:R-:W-:Y:S01]  /*61a0*/  I2FP.F32.S32 R236, R236 ;  /* 0x000000ec00ec7245 */ /* 0x000fe20000201400 */
[----:B------:R-:W-:Y:S01]  /*61b0*/  FFMA.FTZ R234, R17, -UR5, R234 ;  /* 0x8000000511ea7c23 */ /* 0x000fe200080100ea */
[----:B------:R-:W-:Y:S01]  /*61c0*/  FFMA.FTZ R17, R70, -UR5, R47 ;  /* 0x8000000546117c23 */ /* 0x000fe2000801002f */
[----:B------:R-:W-:Y:S01]  /*61d0*/  FSEL R70, R35, -INF , !P3 ;  /* 0xff80000023467808 */ /* 0x000fe20005800000 */
[----:B------:R-:W-:Y:S01]  /*61e0*/  FFMA.FTZ R35, R104, -UR5, R41 ;  /* 0x8000000568237c23 */ /* 0x000fe20008010029 */
[----:B------:R-:W-:Y:S01]  /*61f0*/  IABS R41, R138 ;  /* 0x0000008a00297213 */ /* 0x000fe20000000000 */
[----:B------:R-:W1:Y:S01]  /*6200*/  MUFU.TANH R111, R111 ;  /* 0x0000006f006f7308 */ /* 0x000e620000002400 */
[----:B------:R-:W-:Y:S01]  /*6210*/  I2FP.F32.S32 R43, R43 ;  /* 0x0000002b002b7245 */ /* 0x000fe20000201400 */
[----:B--2---:R-:W-:Y:S01]  /*6220*/  FFMA.FTZ R236, R236, -UR5, R133 ;  /* 0x80000005ecec7c23 */ /* 0x004fe20008010085 */
[----:B------:R-:W-:Y:S01]  /*6230*/  FSEL R86, R86, -INF , !P1 ;  /* 0xff80000056567808 */ /* 0x000fe20004800000 */
[----:B------:R-:W-:Y:S01]  /*6240*/  IMAD.IADD R102, R9, 0x1, -R140 ;  /* 0x0000000109667824 */ /* 0x000fe200078e0a8c */
[----:B------:R-:W-:Y:S01]  /*6250*/  IABS R231, R231 ;  /* 0x000000e700e77213 */ /* 0x000fe20000000000 */
[----:B----4-:R-:W-:Y:S01]  /*6260*/  FFMA.FTZ R222, R43, -UR5, R222 ;  /* 0x800000052bde7c23 */ /* 0x010fe200080100de */
[----:B------:R-:W-:Y:S01]  /*6270*/  ISETP.GE.AND P1, PT, R150, UR26, PT ;  /* 0x0000001a96007c0c */ /* 0x000fe2000bf26270 */
[----:B------:R-:W2:Y:S01]  /*6280*/  MUFU.TANH R177, R177 ;  /* 0x000000b100b17308 */ /* 0x000ea20000002400 */
[----:B------:R-:W-:Y:S01]  /*6290*/  I2FP.F32.S32 R41, R41 ;  /* 0x0000002900297245 */ /* 0x000fe20000201400 */
[----:B------:R-:W-:Y:S01]  /*62a0*/  VIADD R104, R2, 0x69 ;  /* 0x0000006902687836 */ /* 0x000fe20000000000 */
[----:B------:R-:W-:-:S02]  /*62b0*/  I2FP.F32.S32 R20, R20 ;  /* 0x0000001400147245 */ /* 0x000fc40000201400 */
[----:B------:R-:W-:Y:S01]  /*62c0*/  FSEL R30, R137, -INF , !P6 ;  /* 0xff800000891e7808 */ /* 0x000fe20007000000 */
[----:B-----5:R-:W-:Y:S01]  /*62d0*/  FFMA.FTZ R230, R41, -UR5, R94 ;  /* 0x8000000529e67c23 */ /* 0x020fe2000801005e */
[----:B------:R-:W-:Y:S01]  /*62e0*/  FSEL R157, R157, -INF , !P6 ;  /* 0xff8000009d9d7808 */ /* 0x000fe20007000000 */
[----:B------:R-:W3:Y:S01]  /*62f0*/  MUFU.TANH R182, R182 ;  /* 0x000000b600b67308 */ /* 0x000ee20000002400 */
[----:B------:R-:W-:Y:S01]  /*6300*/  I2FP.F32.S32 R231, R231 ;  /* 0x000000e700e77245 */ /* 0x000fe20000201400 */
[----:B------:R-:W-:Y:S01]  /*6310*/  FFMA.FTZ R215, R20, -UR5, R89 ;  /* 0x8000000514d77c23 */ /* 0x000fe20008010059 */
[----:B------:R-:W-:Y:S01]  /*6320*/  ISETP.GE.AND P6, PT, R146, UR26, PT ;  /* 0x0000001a92007c0c */ /* 0x000fe2000bfc6270 */
[----:B------:R-:W-:Y:S01]  /*6330*/  IMAD.IADD R94, R15, 0x1, -R122 ;  /* 0x000000010f5e7824 */ /* 0x000fe200078e0a7a */
[----:B------:R-:W-:Y:S01]  /*6340*/  FSEL R63, R63, -INF , !P1 ;  /* 0xff8000003f3f7808 */ /* 0x000fe20004800000 */
[----:B------:R-:W-:Y:S01]  /*6350*/  FFMA.FTZ R231, R231, -UR5, R46 ;  /* 0x80000005e7e77c23 */ /* 0x000fe2000801002e */
[----:B------:R-:W-:Y:S01]  /*6360*/  FSEL R243, R243, -INF , !P1 ;  /* 0xff800000f3f37808 */ /* 0x000fe20004800000 */
[----:B------:R4:W-:Y:S01]  /*6370*/  MUFU.TANH R205, R45 ;  /* 0x0000002d00cd7308 */ /* 0x0009e20000002400 */
[----:B------:R-:W-:Y:S01]  /*6380*/  FSEL R43, R98, -INF , !P1 ;  /* 0xff800000622b7808 */ /* 0x000fe20004800000 */
[----:B------:R-:W-:Y:S01]  /*6390*/  IMAD.IADD R46, R15, 0x1, -R60 ;  /* 0x000000010f2e7824 */ /* 0x000fe200078e0a3c */
[----:B------:R-:W-:Y:S01]  /*63a0*/  FSEL R238, R238, -INF , !P1 ;  /* 0xff800000eeee7808 */ /* 0x000fe20004800000 */
[----:B------:R-:W-:Y:S01]  /*63b0*/  IMAD.IADD R105, R11, 0x1, -R104 ;  /* 0x000000010b697824 */ /* 0x000fe200078e0a68 */
[----:B------:R-:W-:-:S02]  /*63c0*/  ISETP.GE.AND P1, PT, R42, UR26, PT ;  /* 0x0000001a2a007c0c */ /* 0x000fc4000bf26270 */
[----:B------:R-:W-:Y:S01]  /*63d0*/  FSEL R62, R62, -INF , !P0 ;  /* 0xff8000003e3e7808 */ /* 0x000fe20004000000 */
[----:B------:R-:W5:Y:S01]  /*63e0*/  MUFU.TANH R181, R181 ;  /* 0x000000b500b57308 */ /* 0x000f620000002400 */
[----:B------:R-:W-:Y:S02]  /*63f0*/  FSEL R61, R39, -INF , !P0 ;  /* 0xff800000273d7808 */ /* 0x000fe40004000000 */
[----:B------:R-:W-:Y:S01]  /*6400*/  FSEL R41, R34, -INF , !P0 ;  /* 0xff80000022297808 */ /* 0x000fe20004000000 */
[--C-:B------:R-:W-:Y:S01]  /*6410*/  IMAD.IADD R34, R11, 0x1, -R40.reuse ;  /* 0x000000010b227824 */ /* 0x100fe200078e0a28 */
[----:B------:R-:W-:Y:S01]  /*6420*/  FSEL R42, R38, -INF , !P0 ;  /* 0xff800000262a7808 */ /* 0x000fe20004000000 */
[----:B------:R-:W-:Y:S01]  /*6430*/  IMAD.IADD R38, R9, 0x1, -R40 ;  /* 0x0000000109267824 */ /* 0x000fe200078e0a28 */
[----:B------:R-:W-:Y:S01]  /*6440*/  ISETP.GE.AND P0, PT, R40, UR26, PT ;  /* 0x0000001a28007c0c */ /* 0x000fe2000bf06270 */
[----:B------:R-:W5:Y:S01]  /*6450*/  MUFU.TANH R20, R183 ;  /* 0x000000b700147308 */ /* 0x000f620000002400 */
[----:B----4-:R-:W-:Y:S01]  /*6460*/  FSEL R45, R32, -INF , !P5 ;  /* 0xff800000202d7808 */ /* 0x010fe20006800000 */
[----:B------:R-:W-:Y:S01]  /*6470*/  IMAD.IADD R32, R11, 0x1, -R124 ;  /* 0x000000010b207824 */ /* 0x000fe200078e0a7c */
[----:B------:R-:W-:-:S02]  /*6480*/  IABS R106, R106 ;  /* 0x0000006a006a7213 */ /* 0x000fc40000000000 */
[----:B------:R-:W-:Y:S02]  /*6490*/  FSEL R236, R236, -INF , !P6 ;  /* 0xff800000ecec7808 */ /* 0x000fe40007000000 */
[----:B------:R-:W-:Y:S01]  /*64a0*/  FSEL R241, R241, -INF , !P6 ;  /* 0xff800000f1f17808 */ /* 0x000fe20007000000 */
[----:B------:R-:W4:Y:S01]  /*64b0*/  MUFU.TANH R108, R108 ;  /* 0x0000006c006c7308 */ /* 0x000f220000002400 */
[----:B------:R-:W-:Y:S01]  /*64c0*/  FSEL R47, R37, -INF , !P6 ;  /* 0xff800000252f7808 */ /* 0x000fe20007000000 */
[--C-:B------:R-:W-:Y:S01]  /*64d0*/  IMAD.IADD R37, R11, 0x1, -R60.reuse ;  /* 0x000000010b257824 */ /* 0x100fe200078e0a3c */
[----:B------:R-:W-:Y:S02]  /*64e0*/  FSEL R40, R33, -INF , !P6 ;  /* 0xff80000021287808 */ /* 0x000fe40007000000 */
[----:B------:R-:W-:Y:S01]  /*64f0*/  ISETP.GE.AND P6, PT, R60, UR26, PT ;  /* 0x0000001a3c007c0c */ /* 0x000fe2000bfc6270 */
[----:B------:R-:W-:Y:S01]  /*6500*/  IMAD.IADD R60, R9, 0x1, -R60 ;  /* 0x00000001093c7824 */ /* 0x000fe200078e0a3c */
[----:B------:R-:W-:Y:S01]  /*6510*/  I2FP.F32.S32 R106, R106 ;  /* 0x0000006a006a7245 */ /* 0x000fe20000201400 */
[----:B------:R-:W4:Y:S01]  /*6520*/  MUFU.TANH R120, R120 ;  /* 0x0000007800787308 */ /* 0x000f220000002400 */
[----:B------:R-:W-:-:S02]  /*6530*/  IABS R32, R32 ;  /* 0x0000002000207213 */ /* 0x000fc40000000000 */
[----:B------:R-:W-:Y:S01]  /*6540*/  IABS R33, R38 ;  /* 0x0000002600217213 */ /* 0x000fe20000000000 */
[----:B-1----:R-:W-:Y:S01]  /*6550*/  FFMA.FTZ R106, R106, -UR5, R111 ;  /* 0x800000056a6a7c23 */ /* 0x002fe2000801006f */
[----:B------:R-:W-:Y:S02]  /*6560*/  IABS R38, R37 ;  /* 0x0000002500267213 */ /* 0x000fe40000000000 */
[----:B------:R-:W-:Y:S01]  /*6570*/  IABS R37, R60 ;  /* 0x0000003c00257213 */ /* 0x000fe20000000000 */
[----:B------:R-:W1:Y:S01]  /*6580*/  MUFU.TANH R19, R19 ;  /* 0x0000001300137308 */ /* 0x000e620000002400 */
[----:B------:R-:W-:Y:S02]  /*6590*/  I2FP.F32.S32 R32, R32 ;  /* 0x0000002000207245 */ /* 0x000fe40000201400 */
[----:B------:R-:W-:Y:S02]  /*65a0*/  I2FP.F32.S32 R33, R33 ;  /* 0x0000002100217245 */ /* 0x000fe40000201400 */
[----:B------:R-:W-:Y:S01]  /*65b0*/  I2FP.F32.S32 R38, R38 ;  /* 0x0000002600267245 */ /* 0x000fe20000201400 */
[----:B--2---:R-:W-:Y:S01]  /*65c0*/  FFMA.FTZ R227, R32, -UR5, R177 ;  /* 0x8000000520e37c23 */ /* 0x004fe200080100b1 */
[----:B------:R-:W-:Y:S01]  /*65d0*/  I2FP.F32.S32 R37, R37 ;  /* 0x0000002500257245 */ /* 0x000fe20000201400 */
[----:B------:R-:W2:Y:S01]  /*65e0*/  MUFU.TANH R119, R119 ;  /* 0x0000007700777308 */ /* 0x000ea20000002400 */
[----:B------:R-:W-:Y:S01]  /*65f0*/  IABS R89, R34 ;  /* 0x0000002200597213 */ /* 0x000fe20000000000 */
[----:B---3--:R-:W-:Y:S01]  /*6600*/  FFMA.FTZ R34, R33, -UR5, R182 ;  /* 0x8000000521227c23 */ /* 0x008fe200080100b6 */
[----:B------:R-:W-:Y:S01]  /*6610*/  FSEL R73, R106, -INF , !P4 ;  /* 0xff8000006a497808 */ /* 0x000fe20006000000 */
[----:B------:R-:W-:Y:S01]  /*6620*/  IMAD.IADD R32, R15, 0x1, -R112 ;  /* 0x000000010f207824 */ /* 0x000fe200078e0a70 */
[----:B------:R-:W-:Y:S01]  /*6630*/  ISETP.GE.AND P4, PT, R142, UR26, PT ;  /* 0x0000001a8e007c0c */ /* 0x000fe2000bf86270 */
[----:B-----5:R-:W-:Y:S01]  /*6640*/  FFMA.FTZ R33, R38, -UR5, R181 ;  /* 0x8000000526217c23 */ /* 0x020fe200080100b5 */
[----:B------:R-:W-:Y:S01]  /*6650*/  I2FP.F32.S32 R107, R107 ;  /* 0x0000006b006b7245 */ /* 0x000fe20000201400 */
[----:B------:R-:W3:Y:S01]  /*6660*/  MUFU.TANH R135, R135 ;  /* 0x0000008700877308 */ /* 0x000ee20000002400 */
[----:B------:R-:W-:Y:S01]  /*6670*/  FFMA.FTZ R20, R37, -UR5, R20 ;  /* 0x8000000525147c23 */ /* 0x000fe20008010014 */
[----:B------:R-:W-:Y:S01]  /*6680*/  IMAD.IADD R38, R15, 0x1, -R124 ;  /* 0x000000010f267824 */ /* 0x000fe200078e0a7c */
[----:B------:R-:W-:Y:S01]  /*6690*/  IABS R219, R219 ;  /* 0x000000db00db7213 */ /* 0x000fe20000000000 */
[----:B----4-:R-:W-:Y:S01]  /*66a0*/  FFMA.FTZ R107, R107, -UR5, R108 ;  /* 0x800000056b6b7c23 */ /* 0x010fe2000801006c */
[----:B------:R-:W-:Y:S01]  /*66b0*/  IABS R102, R102 ;  /* 0x0000006600667213 */ /* 0x000fe20000000000 */
[----:B------:R-:W-:Y:S01]  /*66c0*/  VIADD R106, R2, 0x68 ;  /* 0x00000068026a7836 */ /* 0x000fe20000000000 */
[----:B------:R-:W-:Y:S01]  /*66d0*/  IADD3 R37, -R134, R9, RZ ;  /* 0x0000000986257210 */ /* 0x000fe20007ffe1ff */
[----:B------:R-:W4:Y:S01]  /*66e0*/  MUFU.TANH R95, R95 ;  /* 0x0000005f005f7308 */ /* 0x000f220000002400 */
[----:B------:R-:W-:Y:S01]  /*66f0*/  FSEL R39, R17, -INF , !P4 ;  /* 0xff80000011277808 */ /* 0x000fe20006000000 */
[----:B------:R-:W-:Y:S01]  /*6700*/  IMAD.IADD R17, R9, 0x1, -R122 ;  /* 0x0000000109117824 */ /* 0x000fe200078e0a7a */
[----:B------:R-:W-:Y:S01]  /*6710*/  IABS R32, R32 ;  /* 0x0000002000207213 */ /* 0x000fe20000000000 */
[----:B------:R-:W-:Y:S01]  /*6720*/  IMAD.IADD R101, R15, 0x1, -R106 ;  /* 0x000000010f657824 */ /* 0x000fe200078e0a6a */
[----:B------:R-:W-:-:S02]  /*6730*/  IABS R220, R220 ;  /* 0x000000dc00dc7213 */ /* 0x000fc40000000000 */
[----:B------:R-:W-:Y:S01]  /*6740*/  IABS R96, R96 ;  /* 0x0000006000607213 */ /* 0x000fe20000000000 */
[----:B------:R-:W5:Y:S01]  /*6750*/  MUFU.TANH R44, R44 ;  /* 0x0000002c002c7308 */ /* 0x000f620000002400 */
[----:B------:R-:W-:Y:S02]  /*6760*/  I2FP.F32.S32 R219, R219 ;  /* 0x000000db00db7245 */ /* 0x000fe40000201400 */
[----:B------:R-:W-:Y:S02]  /*6770*/  I2FP.F32.S32 R102, R102 ;  /* 0x0000006600667245 */ /* 0x000fe40000201400 */
[----:B------:R-:W-:Y:S01]  /*6780*/  IABS R207, R207 ;  /* 0x000000cf00cf7213 */ /* 0x000fe20000000000 */
[----:B------:R-:W-:Y:S01]  /*6790*/  FFMA.FTZ R219, R219, -UR5, R120 ;  /* 0x80000005dbdb7c23 */ /* 0x000fe20008010078 */
[----:B------:R-:W-:Y:S01]  /*67a0*/  IABS R37, R37 ;  /* 0x0000002500257213 */ /* 0x000fe20000000000 */
[----:B------:R-:W5:Y:S01]  /*67b0*/  MUFU.TANH R178, R178 ;  /* 0x000000b200b27308 */ /* 0x000f620000002400 */
[----:B------:R-:W-:Y:S01]  /*67c0*/  IABS R38, R38 ;  /* 0x0000002600267213 */ /* 0x000fe20000000000 */
[----:B-1----:R-:W-:Y:S01]  /*67d0*/  FFMA.FTZ R19, R102, -UR5, R19 ;  /* 0x8000000566137c23 */ /* 0x002fe20008010013 */
[----:B------:R-:W-:Y:S01]  /*67e0*/  IABS R217, R217 ;  /* 0x000000d900d97213 */ /* 0x000fe20000000000 */
[----:B------:R-:W-:Y:S01]  /*67f0*/  VIADD R102, R2, 0x70 ;  /* 0x0000007002667836 */ /* 0x000fe20000000000 */
[----:B------:R-:W-:-:S02]  /*6800*/  IABS R232, R232 ;  /* 0x000000e800e87213 */ /* 0x000fc40000000000 */
[----:B------:R-:W-:Y:S01]  /*6810*/  I2FP.F32.S32 R32, R32 ;  /* 0x0000002000207245 */ /* 0x000fe20000201400 */
[----:B------:R-:W1:Y:S01]  /*6820*/  MUFU.TANH R100, R100 ;  /* 0x0000006400647308 */ /* 0x000e620000002400 */
[----:B------:R-:W-:Y:S01]  /*6830*/  I2FP.F32.S32 R220, R220 ;  /* 0x000000dc00dc7245 */ /* 0x000fe20000201400 */
[----:B------:R-:W-:Y:S01]  /*6840*/  IMAD.IADD R108, R15, 0x1, -R102 ;  /* 0x000000010f6c7824 */ /* 0x000fe200078e0a66 */
[----:B------:R-:W-:Y:S01]  /*6850*/  I2FP.F32.S32 R96, R96 ;  /* 0x0000006000607245 */ /* 0x000fe20000201400 */
[----:B--2---:R-:W-:Y:S01]  /*6860*/  FFMA.FTZ R197, R32, -UR5, R119 ;  /* 0x8000000520c57c23 */ /* 0x004fe20008010077 */
[----:B------:R-:W-:Y:S01]  /*6870*/  IABS R46, R46 ;  /* 0x0000002e002e7213 */ /* 0x000fe20000000000 */
[----:B---3--:R-:W-:Y:S01]  /*6880*/  FFMA.FTZ R220, R220, -UR5, R135 ;  /* 0x80000005dcdc7c23 */ /* 0x008fe20008010087 */
[----:B------:R-:W-:Y:S01]  /*6890*/  I2FP.F32.S32 R207, R207 ;  /* 0x000000cf00cf7245 */ /* 0x000fe20000201400 */
[----:B------:R-:W2:Y:S01]  /*68a0*/  MUFU.TANH R99, R99 ;  /* 0x0000006300637308 */ /* 0x000ea20000002400 */
[----:B------:R-:W-:Y:S01]  /*68b0*/  I2FP.F32.S32 R37, R37 ;  /* 0x0000002500257245 */ /* 0x000fe20000201400 */
[----:B----4-:R-:W-:Y:S01]  /*68c0*/  FFMA.FTZ R233, R96, -UR5, R95 ;  /* 0x8000000560e97c23 */ /* 0x010fe2000801005f */
[----:B------:R-:W-:Y:S01]  /*68d0*/  I2FP.F32.S32 R38, R38 ;  /* 0x0000002600267245 */ /* 0x000fe20000201400 */
[----:B-----5:R-:W-:Y:S01]  /*68e0*/  FFMA.FTZ R207, R207, -UR5, R44 ;  /* 0x80000005cfcf7c23 */ /* 0x020fe2000801002c */
[----:B------:R-:W-:Y:S01]  /*68f0*/  IABS R17, R17 ;  /* 0x0000001100117213 */ /* 0x000fe20000000000 */
[----:B------:R-:W-:Y:S01]  /*6900*/  FFMA.FTZ R228, R37, -UR5, R178 ;  /* 0x8000000525e47c23 */ /* 0x000fe200080100b2 */
[----:B------:R-:W-:Y:S01]  /*6910*/  FSEL R69, R69, -INF , !P3 ;  /* 0xff80000045457808 */ /* 0x000fe20005800000 */
[----:B------:R-:W3:Y:S01]  /*6920*/  MUFU.TANH R97, R97 ;  /* 0x0000006100617308 */ /* 0x000ee20000002400 */
[----:B------:R-:W-:Y:S01]  /*6930*/  FSEL R246, R107, -INF , !P3 ;  /* 0xff8000006bf67808 */ /* 0x000fe20005800000 */
[----:B------:R-:W-:Y:S01]  /*6940*/  FFMA.FTZ R205, R38, -UR5, R205 ;  /* 0x8000000526cd7c23 */ /* 0x000fe200080100cd */
[----:B------:R-:W-:Y:S01]  /*6950*/  FSEL R242, R242, -INF , !P3 ;  /* 0xff800000f2f27808 */ /* 0x000fe20005800000 */
[----:B------:R-:W-:Y:S01]  /*6960*/  IMAD.IADD R32, R11, 0x1, -R36 ;  /* 0x000000010b207824 */ /* 0x000fe200078e0a24 */
[----:B------:R-:W-:Y:S01]  /*6970*/  ISETP.GE.AND P3, PT, R140, UR26, PT ;  /* 0x0000001a8c007c0c */ /* 0x000fe2000bf66270 */
[----:B------:R-:W-:Y:S01]  /*6980*/  IMAD.IADD R95, R85, 0x1, -R106 ;  /* 0x00000001555f7824 */ /* 0x000fe200078e0a6a */
[----:B------:R-:W-:Y:S01]  /*6990*/  I2FP.F32.S32 R217, R217 ;  /* 0x000000d900d97245 */ /* 0x000fe20000201400 */
[----:B------:R-:W4:Y:S01]  /*69a0*/  MUFU.TANH R174, R174 ;  /* 0x000000ae00ae7308 */ /* 0x000f220000002400 */
[----:B------:R-:W-:Y:S01]  /*69b0*/  I2FP.F32.S32 R232, R232 ;  /* 0x000000e800e87245 */ /* 0x000fe20000201400 */
[----:B------:R-:W-:Y:S01]  /*69c0*/  IMAD.IADD R107, R11, 0x1, -R102 ;  /* 0x000000010b6b7824 */ /* 0x000fe200078e0a66 */
[----:B------:R-:W-:Y:S01]  /*69d0*/  I2FP.F32.S32 R46, R46 ;  /* 0x0000002e002e7245 */ /* 0x000fe20000201400 */
[----:B-1----:R-:W-:Y:S01]  /*69e0*/  FFMA.FTZ R217, R217, -UR5, R100 ;  /* 0x80000005d9d97c23 */ /* 0x002fe20008010064 */
[----:B------:R-:W-:Y:S01]  /*69f0*/  I2FP.F32.S32 R17, R17 ;  /* 0x0000001100117245 */ /* 0x000fe20000201400 */
[----:B--2---:R-:W-:Y:S01]  /*6a00*/  FFMA.FTZ R232, R232, -UR5, R99 ;  /* 0x80000005e8e87c23 */ /* 0x004fe20008010063 */
[----:B------:R-:W-:Y:S01]  /*6a10*/  IABS R94, R94 ;  /* 0x0000005e005e7213 */ /* 0x000fe20000000000 */
[----:B------:R-:W1:Y:S01]  /*6a20*/  MUFU.TANH R109, R109 ;  /* 0x0000006d006d7308 */ /* 0x000e620000002400 */
[----:B------:R-:W-:Y:S01]  /*6a30*/  FSEL R44, R113, -INF , !P3 ;  /* 0xff800000712c7808 */ /* 0x000fe20005800000 */
[----:B---3--:R-:W-:Y:S01]  /*6a40*/  FFMA.FTZ R239, R46, -UR5, R97 ;  /* 0x800000052eef7c23 */ /* 0x008fe20008010061 */
[----:B------:R-:W-:Y:S01]  /*6a50*/  FSEL R219, R219, -INF , !P3 ;  /* 0xff800000dbdb7808 */ /* 0x000fe20005800000 */
[----:B------:R-:W-:Y:S01]  /*6a60*/  VIADD R100, R2, 0x71 ;  /* 0x0000007102647836 */ /* 0x000fe20000000000 */
[----:B------:R-:W-:Y:S01]  /*6a70*/  FSEL R37, R35, -INF , !P3 ;  /* 0xff80000023257808 */ /* 0x000fe20005800000 */
[----:B------:R-:W-:Y:S01]  /*6a80*/  IMAD.IADD R35, R15, 0x1, -R36 ;  /* 0x000000010f237824 */ /* 0x000fe200078e0a24 */
[----:B------:R-:W-:Y:S01]  /*6a90*/  FSEL R38, R19, -INF , !P3 ;  /* 0xff80000013267808 */ /* 0x000fe20005800000 */
[----:B------:R-:W2:Y:S01]  /*6aa0*/  MUFU.TANH R116, R116 ;  /* 0x0000007400747308 */ /* 0x000ea20000002400 */
[----:B------:R-:W-:Y:S01]  /*6ab0*/  ISETP.GE.AND P3, PT, R122, UR26, PT ;  /* 0x0000001a7a007c0c */ /* 0x000fe2000bf66270 */
[----:B----4-:R-:W-:Y:S01]  /*6ac0*/  FFMA.FTZ R224, R17, -UR5, R174 ;  /* 0x8000000511e07c23 */ /* 0x010fe200080100ae */
[----:B------:R-:W-:Y:S01]  /*6ad0*/  FSEL R46, R123, -INF , !P4 ;  /* 0xff8000007b2e7808 */ /* 0x000fe20006000000 */
[----:B------:R-:W-:Y:S01]  /*6ae0*/  IMAD.IADD R17, R11, 0x1, -R112 ;  /* 0x000000010b117824 */ /* 0x000fe200078e0a70 */
[----:B------:R-:W-:Y:S01]  /*6af0*/  FSEL R221, R221, -INF , !P4 ;  /* 0xff800000dddd7808 */ /* 0x000fe20006000000 */
[----:B------:R-:W-:Y:S01]  /*6b00*/  IMAD.IADD R19, R9, 0x1, -R36 ;  /* 0x0000000109137824 */ /* 0x000fe200078e0a24 */
[----:B------:R-:W-:Y:S01]  /*6b10*/  FSEL R222, R222, -INF , !P4 ;  /* 0xff800000dede7808 */ /* 0x000fe20006000000 */
[----:B------:R-:W3:Y:S01]  /*6b20*/  MUFU.TANH R180, R180 ;  /* 0x000000b400b47308 */ /* 0x000ee20000002400 */
[----:B------:R-:W-:Y:S01]  /*6b30*/  I2FP.F32.S32 R94, R94 ;  /* 0x0000005e005e7245 */ /* 0x000fe20000201400 */
[----:B------:R-:W-:Y:S01]  /*6b40*/  IMAD.IADD R99, R11, 0x1, -R106 ;  /* 0x000000010b637824 */ /* 0x000fe200078e0a6a */
[----:B------:R-:W-:Y:S01]  /*6b50*/  FSEL R220, R220, -INF , !P2 ;  /* 0xff800000dcdc7808 */ /* 0x000fe20005000000 */
[--C-:B------:R-:W-:Y:S01]  /*6b60*/  IMAD.IADD R110, R15, 0x1, -R100.reuse ;  /* 0x000000010f6e7824 */ /* 0x100fe200078e0a64 */
[----:B------:R-:W-:Y:S01]  /*6b70*/  FSEL R233, R233, -INF , !P2 ;  /* 0xff800000e9e97808 */ /* 0x000fe20005000000 */
[----:B-1----:R-:W-:Y:S01]  /*6b80*/  FFMA.FTZ R199, R94, -UR5, R109 ;  /* 0x800000055ec77c23 */ /* 0x002fe2000801006d */
[----:B------:R-:W-:Y:S01]  /*6b90*/  FSEL R231, R231, -INF , !P2 ;  /* 0xff800000e7e77808 */ /* 0x000fe20005000000 */
[----:B------:R-:W1:Y:S01]  /*6ba0*/  MUFU.TANH R119, R168 ;  /* 0x000000a800777308 */ /* 0x000e620000002400 */
[----:B------:R-:W-:Y:S01]  /*6bb0*/  FSEL R230, R230, -INF , !P2 ;  /* 0xff800000e6e67808 */ /* 0x000fe20005000000 */
[----:B------:R-:W-:Y:S01]  /*6bc0*/  IMAD.IADD R109, R11, 0x1, -R100 ;  /* 0x000000010b6d7824 */ /* 0x000fe200078e0a64 */
[----:B------:R-:W-:Y:S01]  /*6bd0*/  ISETP.GE.AND P4, PT, R124, UR26, PT ;  /* 0x0000001a7c007c0c */ /* 0x000fe2000bf86270 */
[C---:B------:R-:W-:Y:S01]  /*6be0*/  IMAD.IADD R124, R9.reuse, 0x1, -R124 ;  /* 0x00000001097c7824 */ /* 0x040fe200078e0a7c */
[----:B------:R-:W-:Y:S01]  /*6bf0*/  ISETP.GE.AND P2, PT, R112, UR26, PT ;  /* 0x0000001a70007c0c */ /* 0x000fe2000bf46270 */
[----:B------:R-:W-:Y:S01]  /*6c00*/  IMAD.IADD R112, R9, 0x1, -R112 ;  /* 0x0000000109707824 */ /* 0x000fe200078e0a70 */
[----:B------:R-:W-:Y:S01]  /*6c10*/  IABS R237, R237 ;  /* 0x000000ed00ed7213 */ /* 0x000fe20000000000 */
[----:B------:R-:W4:Y:S01]  /*6c20*/  MUFU.TANH R93, R93 ;  /* 0x0000005d005d7308 */ /* 0x000f220000002400 */
[----:B------:R-:W-:-:S02]  /*6c30*/  FSEL R218, R218, -INF , !P1 ;  /* 0xff800000dada7808 */ /* 0x000fc40004800000 */
[----:B------:R-:W-:Y:S02]  /*6c40*/  FSEL R217, R217, -INF , !P1 ;  /* 0xff800000d9d97808 */ /* 0x000fe40004800000 */
[----:B------:R-:W-:Y:S02]  /*6c50*/  FSEL R215, R215, -INF , !P1 ;  /* 0xff800000d7d77808 */ /* 0x000fe40004800000 */
[----:B------:R-:W-:Y:S01]  /*6c60*/  FSEL R232, R232, -INF , !P1 ;  /* 0xff800000e8e87808 */ /* 0x000fe20004800000 */
[----:B------:R-:W5:Y:S01]  /*6c70*/  MUFU.TANH R176, R176 ;  /* 0x000000b000b07308 */ /* 0x000f620000002400 */
[----:B------:R-:W-:Y:S02]  /*6c80*/  IABS R32, R32 ;  /* 0x0000002000207213 */ /* 0x000fe40000000000 */
[----:B------:R-:W-:Y:S02]  /*6c90*/  ISETP.GE.AND P1, PT, R36, UR26, PT ;  /* 0x0000001a24007c0c */ /* 0x000fe4000bf26270 */
[----:B------:R-:W-:-:S02]  /*6ca0*/  IABS R36, R35 ;  /* 0x0000002300247213 */ /* 0x000fc40000000000 */
[----:B------:R-:W-:Y:S01]  /*6cb0*/  IABS R94, R17 ;  /* 0x00000011005e7213 */ /* 0x000fe20000000000 */
[----:B------:R-:W5:Y:S01]  /*6cc0*/  MUFU.TANH R179, R179 ;  /* 0x000000b300b37308 */ /* 0x000f620000002400 */
[----:B------:R-:W-:Y:S02]  /*6cd0*/  I2FP.F32.S32 R237, R237 ;  /* 0x000000ed00ed7245 */ /* 0x000fe40000201400 */
[----:B------:R-:W-:Y:S02]  /*6ce0*/  I2FP.F32.S32 R89, R89 ;  /* 0x0000005900597245 */ /* 0x000fe40000201400 */
[----:B------:R-:W-:Y:S01]  /*6cf0*/  IABS R229, R229 ;  /* 0x000000e500e57213 */ /* 0x000fe20000000000 */
[----:B--2---:R-:W-:Y:S01]  /*6d00*/  FFMA.FTZ R237, R237, -UR5, R116 ;  /* 0x80000005eded7c23 */ /* 0x004fe20008010074 */
[----:B------:R-:W-:Y:S01]  /*6d10*/  IABS R226, R124 ;  /* 0x0000007c00e27213 */ /* 0x000fe20000000000 */
[----:B------:R-:W2:Y:S01]  /*6d20*/  MUFU.TANH R172, R172 ;  /* 0x000000ac00ac7308 */ /* 0x000ea20000002400 */
[----:B------:R-:W-:Y:S01]  /*6d30*/  IABS R225, R225 ;  /* 0x000000e100e17213 */ /* 0x000fe20000000000 */
[----:B---3--:R-:W-:Y:S01]  /*6d40*/  FFMA.FTZ R89, R89, -UR5, R180 ;  /* 0x8000000559597c23 */ /* 0x008fe200080100b4 */
[----:B------:R-:W-:-:S02]  /*6d50*/  IABS R212, R112 ;  /* 0x0000007000d47213 */ /* 0x000fc40000000000 */
[----:B------:R-:W-:Y:S01]  /*6d60*/  IABS R17, R19 ;  /* 0x0000001300117213 */ /* 0x000fe20000000000 */
[C---:B------:R-:W-:Y:S01]  /*6d70*/  IMAD.IADD R19, R85.reuse, 0x1, -R100 ;  /* 0x0000000155137824 */ /* 0x040fe200078e0a64 */
[----:B------:R-:W-:Y:S01]  /*6d80*/  I2FP.F32.S32 R32, R32 ;  /* 0x0000002000207245 */ /* 0x000fe20000201400 */
[----:B------:R-:W3:Y:S01]  /*6d90*/  MUFU.TANH R173, R173 ;  /* 0x000000ad00ad7308 */ /* 0x000ee20000002400 */
[----:B------:R-:W-:Y:S02]  /*6da0*/  I2FP.F32.S32 R36, R36 ;  /* 0x0000002400247245 */ /* 0x000fe40000201400 */
[----:B------:R-:W-:Y:S01]  /*6db0*/  I2FP.F32.S32 R229, R229 ;  /* 0x000000e500e57245 */ /* 0x000fe20000201400 */
[----:B-1----:R-:W-:Y:S01]  /*6dc0*/  FFMA.FTZ R119, R32, -UR5, R119 ;  /* 0x8000000520777c23 */ /* 0x002fe20008010077 */
[----:B------:R-:W-:Y:S01]  /*6dd0*/  I2FP.F32.S32 R226, R226 ;  /* 0x000000e200e27245 */ /* 0x000fe20000201400 */
[----:B------:R-:W-:Y:S01]  /*6de0*/  VIADD R32, R2, 0x61 ;  /* 0x0000006102207836 */ /* 0x000fe20000000000 */
[----:B------:R-:W-:Y:S01]  /*6df0*/  I2FP.F32.S32 R225, R225 ;  /* 0x000000e100e17245 */ /* 0x000fe20000201400 */
[----:B------:R-:W1:Y:S01]  /*6e00*/  MUFU.TANH R175, R175 ;  /* 0x000000af00af7308 */ /* 0x000e620000002400 */
[----:B------:R-:W-:Y:S01]  /*6e10*/  I2FP.F32.S32 R94, R94 ;  /* 0x0000005e005e7245 */ /* 0x000fe20000201400 */
[----:B----4-:R-:W-:Y:S01]  /*6e20*/  FFMA.FTZ R121, R36, -UR5, R93 ;  /* 0x8000000524797c23 */ /* 0x010fe2000801005d */
[----:B------:R-:W-:Y:S01]  /*6e30*/  I2FP.F32.S32 R212, R212 ;  /* 0x000000d400d47245 */ /* 0x000fe20000201400 */
[----:B------:R-:W-:Y:S01]  /*6e40*/  IMAD.IADD R93, R85, 0x1, -R102 ;  /* 0x00000001555d7824 */ /* 0x000fe200078e0a66 */
[----:B------:R-:W-:Y:S01]  /*6e50*/  I2FP.F32.S32 R17, R17 ;  /* 0x0000001100117245 */ /* 0x000fe20000201400 */
[----:B-----5:R-:W-:Y:S01]  /*6e60*/  FFMA.FTZ R229, R229, -UR5, R176 ;  /* 0x80000005e5e57c23 */ /* 0x020fe200080100b0 */
[----:B------:R-:W-:Y:S01]  /*6e70*/  FSEL R60, R125, -INF , !P5 ;  /* 0xff8000007d3c7808 */ /* 0x000fe20006800000 */
[----:B------:R-:W4:Y:S01]  /*6e80*/  MUFU.TANH R122, R170 ;  /* 0x000000aa007a7308 */ /* 0x000f220000002400 */
[----:B------:R-:W-:Y:S01]  /*6e90*/  FSEL R235, R235, -INF , !P5 ;  /* 0xff800000ebeb7808 */ /* 0x000fe20006800000 */
[----:B------:R-:W-:Y:S01]  /*6ea0*/  FFMA.FTZ R226, R226, -UR5, R179 ;  /* 0x80000005e2e27c23 */ /* 0x000fe200080100b3 */
[----:B------:R-:W-:Y:S01]  /*6eb0*/  FSEL R234, R234, -INF , !P5 ;  /* 0xff800000eaea7808 */ /* 0x000fe20006800000 */
[----:B--2---:R-:W-:Y:S01]  /*6ec0*/  FFMA.FTZ R225, R225, -UR5, R172 ;  /* 0x80000005e1e17c23 */ /* 0x004fe200080100ac */
[----:B---3--:R-:W-:Y:S01]  /*6ed0*/  FFMA.FTZ R223, R94, -UR5, R173 ;  /* 0x800000055edf7c23 */ /* 0x008fe200080100ad */
[----:B------:R-:W-:Y:S01]  /*6ee0*/  VIADD R36, R2, 0x78 ;  /* 0x0000007802247836 */ /* 0x000fe20000000000 */
[----:B------:R-:W-:Y:S01]  /*6ef0*/  ISETP.GE.AND P5, PT, R134, UR26, PT ;  /* 0x0000001a86007c0c */ /* 0x000fe2000bfa6270 */
[----:B------:R-:W-:-:S02]  /*6f00*/  VIADD R2, R2, 0x79 ;  /* 0x0000007902027836 */ /* 0x000fc40000000000 */
[----:B-1----:R-:W-:Y:S01]  /*6f10*/  FFMA.FTZ R212, R212, -UR5, R175 ;  /* 0x80000005d4d47c23 */ /* 0x002fe200080100af */
[----:B------:R-:W-:Y:S01]  /*6f20*/  FSEL R216, R216, -INF , !P0 ;  /* 0xff800000d8d87808 */ /* 0x000fe20004000000 */
[--C-:B------:R-:W-:Y:S01]  /*6f30*/  IMAD.IADD R96, R85, 0x1, -R32.reuse ;  /* 0x0000000155607824 */ /* 0x100fe200078e0a20 */
[----:B------:R-:W-:Y:S01]  /*6f40*/  FSEL R237, R237, -INF , !P0 ;  /* 0xff800000eded7808 */ /* 0x000fe20004000000 */
[--C-:B------:R-:W-:Y:S01]  /*6f50*/  IMAD.IADD R98, R15, 0x1, -R32.reuse ;  /* 0x000000010f627824 */ /* 0x100fe200078e0a20 */
[----:B------:R-:W-:Y:S01]  /*6f60*/  FSEL R35, R89, -INF , !P0 ;  /* 0xff80000059237808 */ /* 0x000fe20004000000 */
[----:B------:R-:W-:Y:S01]  /*6f70*/  IMAD.IADD R97, R11, 0x1, -R32 ;  /* 0x000000010b617824 */ /* 0x000fe200078e0a20 */
[----:B------:R-:W-:Y:S01]  /*6f80*/  FSEL R34, R34, -INF , !P0 ;  /* 0xff80000022227808 */ /* 0x000fe20004000000 */
[----:B----4-:R-:W-:Y:S01]  /*6f90*/  FFMA.FTZ R122, R17, -UR5, R122 ;  /* 0x80000005117a7c23 */ /* 0x010fe2000801007a */
[----:B------:R-:W-:Y:S01]  /*6fa0*/  ISETP.GE.AND P0, PT, R32, UR26, PT ;  /* 0x0000001a20007c0c */ /* 0x000fe2000bf06270 */
[----:B------:R-:W-:Y:S01]  /*6fb0*/  IMAD.IADD R89, R9, 0x1, -R32 ;  /* 0x0000000109597824 */ /* 0x000fe200078e0a20 */
[----:B------:R-:W1:Y:S01]  /*6fc0*/  MUFU.TANH R13, R13 ;  /* 0x0000000d000d7308 */ /* 0x000e620000002400 */
[----:B------:R-:W-:Y:S01]  /*6fd0*/  FSEL R214, R214, -INF , !P6 ;  /* 0xff800000d6d67808 */ /* 0x000fe20007000000 */
[----:B------:R-:W-:Y:S01]  /*6fe0*/  IMAD.IADD R94, R85, 0x1, -R104 ;  /* 0x00000001555e7824 */ /* 0x000fe200078e0a68 */
[----:B------:R-:W-:Y:S01]  /*6ff0*/  FSEL R239, R239, -INF , !P6 ;  /* 0xff800000efef7808 */ /* 0x000fe20007000000 */
[--C-:B------:R-:W-:Y:S01]  /*7000*/  IMAD.IADD R111, R15, 0x1, -R36.reuse ;  /* 0x000000010f6f7824 */ /* 0x100fe200078e0a24 */
[----:B------:R-:W-:Y:S01]  /*7010*/  FSEL R33, R33, -INF , !P6 ;  /* 0xff80000021217808 */ /* 0x000fe20007000000 */
[----:B------:R-:W-:Y:S01]  /*7020*/  IMAD.IADD R112, R11, 0x1, -R36 ;  /* 0x000000010b707824 */ /* 0x000fe200078e0a24 */
[----:B------:R-:W-:Y:S01]  /*7030*/  FSEL R32, R20, -INF , !P6 ;  /* 0xff80000014207808 */ /* 0x000fe20007000000 */
[----:B------:R-:W2:Y:S01]  /*7040*/  MUFU.TANH R12, R12 ;  /* 0x0000000c000c7308 */ /* 0x000ea20000002400 */
[----:B------:R-:W-:Y:S01]  /*7050*/  ISETP.GE.AND P6, PT, R106, UR26, PT ;  /* 0x0000001a6a007c0c */ /* 0x000fe2000bfc6270 */
[----:B------:R-:W-:Y:S01]  /*7060*/  IMAD.IADD R20, R9, 0x1, -R106 ;  /* 0x0000000109147824 */ /* 0x000fe200078e0a6a */
[----:B------:R-:W-:Y:S01]  /*7070*/  IABS R93, R93 ;  /* 0x0000005d005d7213 */ /* 0x000fe20000000000 */
[----:B------:R-:W-:Y:S01]  /*7080*/  IMAD.IADD R106, R15, 0x1, -R104 ;  /* 0x000000010f6a7824 */ /* 0x000fe200078e0a68 */
[C---:B------:R-:W-:Y:S01]  /*7090*/  IADD3 R17, R85.reuse, -R36, RZ ;  /* 0x8000002455117210 */ /* 0x040fe20007ffe0ff */
[--C-:B------:R-:W-:Y:S01]  /*70a0*/  IMAD.IADD R85, R85, 0x1, -R2.reuse ;  /* 0x0000000155557824 */ /* 0x100fe200078e0a02 */
[----:B------:R-:W-:Y:S01]  /*70b0*/  FSEL R198, R198, -INF , !P5 ;  /* 0xff800000c6c67808 */ /* 0x000fe20006800000 */
[--C-:B------:R-:W-:Y:S01]  /*70c0*/  IMAD.IADD R15, R15, 0x1, -R2.reuse ;  /* 0x000000010f0f7824 */ /* 0x100fe200078e0a02 */
[----:B------:R-:W-:Y:S01]  /*70d0*/  FSEL R207, R207, -INF , !P5 ;  /* 0xff800000cfcf7808 */ /* 0x000fe20006800000 */
[----:B------:R-:W-:Y:S01]  /*70e0*/  IMAD.IADD R11, R11, 0x1, -R2 ;  /* 0x000000010b0b7824 */ /* 0x000fe200078e0a02 */
[----:B------:R-:W-:Y:S01]  /*70f0*/  FSEL R229, R229, -INF , !P5 ;  /* 0xff800000e5e57808 */ /* 0x000fe20006800000 */
[----:B------:R-:W3:Y:S01]  /*7100*/  MUFU.TANH R14, R14 ;  /* 0x0000000e000e7308 */ /* 0x000ee20000002400 */
[----:B------:R-:W-:-:S02]  /*7110*/  FSEL R228, R228, -INF , !P5 ;  /* 0xff800000e4e47808 */ /* 0x000fc40006800000 */
[----:B------:R-:W-:Y:S02]  /*7120*/  FSEL R196, R196, -INF , !P4 ;  /* 0xff800000c4c47808 */ /* 0x000fe40006000000 */
[----:B------:R-:W-:Y:S02]  /*7130*/  FSEL R205, R205, -INF , !P4 ;  /* 0xff800000cdcd7808 */ /* 0x000fe40006000000 */
[----:B------:R-:W-:Y:S01]  /*7140*/  FSEL R227, R227, -INF , !P4 ;  /* 0xff800000e3e37808 */ /* 0x000fe20006000000 */
[----:B------:R-:W4:Y:S01]  /*7150*/  MUFU.TANH R18, R18 ;  /* 0x0000001200127308 */ /* 0x000f220000002400 */
[----:B------:R-:W-:Y:S02]  /*7160*/  FSEL R226, R226, -INF , !P4 ;  /* 0xff800000e2e27808 */ /* 0x000fe40006000000 */
[----:B------:R-:W-:Y:S02]  /*7170*/  FSEL R130, R130, -INF , !P3 ;  /* 0xff80000082827808 */ /* 0x000fe40005800000 */
[----:B------:R-:W-:-:S02]  /*7180*/  FSEL R199, R199, -INF , !P3 ;  /* 0xff800000c7c77808 */ /* 0x000fc40005800000 */
[----:B------:R-:W-:Y:S01]  /*7190*/  FSEL R225, R225, -INF , !P3 ;  /* 0xff800000e1e17808 */ /* 0x000fe20005800000 */
[----:B------:R-:W5:Y:S01]  /*71a0*/  MUFU.TANH R83, R83 ;  /* 0x0000005300537308 */ /* 0x000f620000002400 */
[----:B------:R-:W-:Y:S02]  /*71b0*/  FSEL R224, R224, -INF , !P3 ;  /* 0xff800000e0e07808 */ /* 0x000fe40005800000 */
[----:B------:R-:W-:Y:S02]  /*71c0*/  FSEL R128, R128, -INF , !P2 ;  /* 0xff80000080807808 */ /* 0x000fe40005000000 */
[----:B------:R-:W-:Y:S02]  /*71d0*/  FSEL R197, R197, -INF , !P2 ;  /* 0xff800000c5c57808 */ /* 0x000fe40005000000 */
[----:B------:R-:W-:Y:S01]  /*71e0*/  FSEL R223, R223, -INF , !P2 ;  /* 0xff800000dfdf7808 */ /* 0x000fe20005000000 */
[----:B------:R-:W5:Y:S01]  /*71f0*/  MUFU.TANH R171, R171 ;  /* 0x000000ab00ab7308 */ /* 0x000f620000002400 */
[----:B------:R-:W-:-:S02]  /*7200*/  FSEL R212, R212, -INF , !P2 ;  /* 0xff800000d4d47808 */ /* 0x000fc40005000000 */
[----:B------:R-:W-:Y:S02]  /*7210*/  FSEL R126, R126, -INF , !P1 ;  /* 0xff8000007e7e7808 */ /* 0x000fe40004800000 */
[----:B------:R-:W-:Y:S02]  /*7220*/  FSEL R121, R121, -INF , !P1 ;  /* 0xff80000079797808 */ /* 0x000fe40004800000 */
[----:B------:R-:W-:Y:S01]  /*7230*/  FSEL R119, R119, -INF , !P1 ;  /* 0xff80000077777808 */ /* 0x000fe20004800000 */
[----:B------:R-:W5:Y:S01]  /*7240*/  MUFU.TANH R21, R21 ;  /* 0x0000001500157308 */ /* 0x000f620000002400 */
[----:B------:R-:W-:Y:S02]  /*7250*/  FSEL R122, R122, -INF , !P1 ;  /* 0xff8000007a7a7808 */ /* 0x000fe40004800000 */
[----:B------:R-:W-:Y:S01]  /*7260*/  ISETP.GE.AND P5, PT, R104, UR26, PT ;  /* 0x0000001a68007c0c */ /* 0x000fe2000bfa6270 */
[C---:B------:R-:W-:Y:S01]  /*7270*/  IMAD.IADD R104, R9.reuse, 0x1, -R104 ;  /* 0x0000000109687824 */ /* 0x040fe200078e0a68 */
[----:B------:R-:W-:Y:S01]  /*7280*/  ISETP.GE.AND P4, PT, R102, UR26, PT ;  /* 0x0000001a66007c0c */ /* 0x000fe2000bf86270 */
[C---:B------:R-:W-:Y:S01]  /*7290*/  IMAD.IADD R102, R9.reuse, 0x1, -R102 ;  /* 0x0000000109667824 */ /* 0x040fe200078e0a66 */
[----:B------:R-:W-:Y:S01]  /*72a0*/  ISETP.GE.AND P3, PT, R100, UR26, PT ;  /* 0x0000001a64007c0c */ /* 0x000fe2000bf66270 */
[C---:B------:R-:W-:Y:S01]  /*72b0*/  IMAD.IADD R100, R9.reuse, 0x1, -R100 ;  /* 0x0000000109647824 */ /* 0x040fe200078e0a64 */
[----:B------:R-:W-:Y:S01]  /*72c0*/  ISETP.GE.AND P2, PT, R36, UR26, PT ;  /* 0x0000001a24007c0c */ /* 0x000fe2000bf46270 */
[C---:B------:R-:W-:Y:S01]  /*72d0*/  IMAD.IADD R36, R9.reuse, 0x1, -R36 ;  /* 0x0000000109247824 */ /* 0x040fe200078e0a24 */
[----:B------:R-:W-:Y:S01]  /*72e0*/  ISETP.GE.AND P1, PT, R2, UR26, PT ;  /* 0x0000001a02007c0c */ /* 0x000fe2000bf26270 */
[----:B------:R-:W-:-:S02]  /*72f0*/  IMAD.IADD R2, R9, 0x1, -R2 ;  /* 0x0000000109027824 */ /* 0x000fc400078e0a02 */
[----:B------:R-:W-:Y:S01]  /*7300*/  FMUL.FTZ R9, R64, UR10 ;  /* 0x0000000a40097c20 */ /* 0x000fe20008410000 */
[----:B------:R-:W-:Y:S01]  /*7310*/  IMAD.MOV.U32 R64, RZ, RZ, R93 ;  /* 0x000000ffff407224 */ /* 0x000fe200078e005d */
[----:B------:R-:W-:Y:S01]  /*7320*/  IABS R19, R19 ;  /* 0x0000001300137213 */ /* 0x000fe20000000000 */
[----:B------:R-:W5:Y:S01]  /*7330*/  MUFU.TANH R48, R48 ;  /* 0x0000003000307308 */ /* 0x000f620000002400 */
[----:B------:R-:W-:Y:S02]  /*7340*/  IABS R96, R96 ;  /* 0x0000006000607213 */ /* 0x000fe40000000000 */
[----:B------:R-:W-:Y:S02]  /*7350*/  I2FP.F32.S32 R64, R64 ;  /* 0x0000004000407245 */ /* 0x000fe40000201400 */
[----:B------:R-:W-:Y:S02]  /*7360*/  I2FP.F32.S32 R19, R19 ;  /* 0x0000001300137245 */ /* 0x000fe40000201400 */
[----:B------:R-:W-:Y:S01]  /*7370*/  IABS R98, R98 ;  /* 0x0000006200627213 */ /* 0x000fe20000000000 */
[----:B------:R-:W5:Y:S01]  /*7380*/  MUFU.TANH R57, R57 ;  /* 0x0000003900397308 */ /* 0x000f620000002400 */
[----:B------:R-:W-:Y:S01]  /*7390*/  IABS R97, R97 ;  /* 0x0000006100617213 */ /* 0x000fe20000000000 */
[----:B-1----:R-:W-:Y:S01]  /*73a0*/  FFMA.FTZ R13, R64, -UR5, R13 ;  /* 0x80000005400d7c23 */ /* 0x002fe2000801000d */
[----:B------:R-:W-:Y:S01]  /*73b0*/  IABS R89, R89 ;  /* 0x0000005900597213 */ /* 0x000fe20000000000 */
[----:B--2---:R-:W-:Y:S01]  /*73c0*/  FFMA.FTZ R12, R19, -UR5, R12 ;  /* 0x80000005130c7c23 */ /* 0x004fe2000801000c */
[----:B------:R-:W-:-:S02]  /*73d0*/  IABS R20, R20 ;  /* 0x0000001400147213 */ /* 0x000fc40000000000 */
[----:B------:R-:W-:Y:S01]  /*73e0*/  I2FP.F32.S32 R93, R96 ;  /* 0x00000060005d7245 */ /* 0x000fe20000201400 */
[----:B------:R-:W1:Y:S01]  /*73f0*/  MUFU.TANH R87, R87 ;  /* 0x0000005700577308 */ /* 0x000e620000002400 */
[----:B------:R-:W-:Y:S02]  /*7400*/  IABS R17, R17 ;  /* 0x0000001100117213 */ /* 0x000fe40000000000 */
[----:B------:R-:W-:Y:S01]  /*7410*/  I2FP.F32.S32 R19, R98 ;  /* 0x0000006200137245 */ /* 0x000fe20000201400 */
[----:B---3--:R-:W-:Y:S01]  /*7420*/  FFMA.FTZ R14, R93, -UR5, R14 ;  /* 0x800000055d0e7c23 */ /* 0x008fe2000801000e */
[----:B------:R-:W-:Y:S02]  /*7430*/  I2FP.F32.S32 R64, R97 ;  /* 0x0000006100407245 */ /* 0x000fe40000201400 */
[----:B------:R-:W-:Y:S01]  /*7440*/  I2FP.F32.S32 R124, R89 ;  /* 0x00000059007c7245 */ /* 0x000fe20000201400 */
[----:B------:R-:W2:Y:S01]  /*7450*/  MUFU.TANH R10, R10 ;  /* 0x0000000a000a7308 */ /* 0x000ea20000002400 */
[----:B------:R-:W-:Y:S01]  /*7460*/  I2FP.F32.S32 R20, R20 ;  /* 0x0000001400147245 */ /* 0x000fe20000201400 */
[----:B----4-:R-:W-:Y:S01]  /*7470*/  FFMA.FTZ R18, R19, -UR5, R18 ;  /* 0x8000000513127c23 */ /* 0x010fe20008010012 */
[----:B------:R-:W-:Y:S01]  /*7480*/  I2FP.F32.S32 R17, R17 ;  /* 0x0000001100117245 */ /* 0x000fe20000201400 */
[----:B-----5:R-:W-:Y:S01]  /*7490*/  FFMA.FTZ R64, R64, -UR5, R83 ;  /* 0x8000000540407c23 */ /* 0x020fe20008010053 */
[----:B------:R-:W-:Y:S01]  /*74a0*/  FFMA.FTZ R124, R124, -UR5, R171 ;  /* 0x800000057c7c7c23 */ /* 0x000fe200080100ab */
[----:B------:R-:W-:Y:S01]  /*74b0*/  IABS R109, R109 ;  /* 0x0000006d006d7213 */ /* 0x000fe20000000000 */
[----:B------:R-:W-:Y:S01]  /*74c0*/  FFMA.FTZ R21, R20, -UR5, R21 ;  /* 0x8000000514157c23 */ /* 0x000fe20008010015 */
[----:B------:R-:W3:Y:S01]  /*74d0*/  MUFU.TANH R56, R56 ;  /* 0x0000003800387308 */ /* 0x000ee20000002400 */
[----:B------:R-:W-:Y:S01]  /*74e0*/  IABS R85, R85 ;  /* 0x0000005500557213 */ /* 0x000fe20000000000 */
[----:B------:R-:W-:Y:S01]  /*74f0*/  FFMA.FTZ R204, R17, -UR5, R48 ;  /* 0x8000000511cc7c23 */ /* 0x000fe20008010030 */
[----:B------:R-:W-:-:S02]  /*7500*/  IABS R99, R99 ;  /* 0x0000006300637213 */ /* 0x000fc40000000000 */
[----:B------:R-:W-:Y:S02]  /*7510*/  IABS R108, R108 ;  /* 0x0000006c006c7213 */ /* 0x000fe40000000000 */
[----:B------:R-:W-:Y:S01]  /*7520*/  IABS R107, R107 ;  /* 0x0000006b006b7213 */ /* 0x000fe20000000000 */
[----:B------:R-:W4:Y:S01]  /*7530*/  MUFU.TANH R49, R49 ;  /* 0x0000003100317308 */ /* 0x000f220000002400 */
[----:B------:R-:W-:Y:S02]  /*7540*/  I2FP.F32.S32 R20, R109 ;  /* 0x0000006d00147245 */ /* 0x000fe40000201400 */
[----:B------:R-:W-:Y:S02]  /*7550*/  I2FP.F32.S32 R202, R85 ;  /* 0x0000005500ca7245 */ /* 0x000fe40000201400 */
[----:B------:R-:W-:Y:S01]  /*7560*/  I2FP.F32.S32 R48, R99 ;  /* 0x0000006300307245 */ /* 0x000fe20000201400 */
[----:B------:R-:W-:Y:S01]  /*7570*/  FFMA.FTZ R57, R20, -UR5, R57 ;  /* 0x8000000514397c23 */ /* 0x000fe20008010039 */
[----:B------:R-:W-:Y:S01]  /*7580*/  I2FP.F32.S32 R19, R108 ;  /* 0x0000006c00137245 */ /* 0x000fe20000201400 */
[----:B------:R-:W-:Y:S01]  /*7590*/  MUFU.TANH R68, R68 ;  /* 0x0000004400447308 */ /* 0x000fe20000002400 */
[----:B------:R-:W-:Y:S01]  /*75a0*/  I2FP.F32.S32 R17, R107 ;  /* 0x0000006b00117245 */ /* 0x000fe20000201400 */
[----:B-1----:R-:W-:Y:S01]  /*75b0*/  FFMA.FTZ R87, R48, -UR5, R87 ;  /* 0x8000000530577c23 */ /* 0x002fe20008010057 */
[----:B------:R-:W-:Y:S01]  /*75c0*/  FSEL R211, R14, -INF , !P0 ;  /* 0xff8000000ed37808 */ /* 0x000fe20004000000 */
[----:B--2---:R-:W-:Y:S01]  /*75d0*/  FFMA.FTZ R10, R19, -UR5, R10 ;  /* 0x80000005130a7c23 */ /* 0x004fe2000801000a */
[----:B------:R-:W-:Y:S01]  /*75e0*/  FSEL R131, R18, -INF , !P0 ;  /* 0xff80000012837808 */ /* 0x000fe20004000000 */
[----:B---3--:R-:W-:Y:S01]  /*75f0*/  FFMA.FTZ R56, R17, -UR5, R56 ;  /* 0x8000000511387c23 */ /* 0x008fe20008010038 */
[----:B------:R-:W-:Y:S01]  /*7600*/  FSEL R127, R64, -INF , !P0 ;  /* 0xff800000407f7808 */ /* 0x000fe20004000000 */
[----:B------:R-:W1:Y:S01]  /*7610*/  MUFU.TANH R65, R65 ;  /* 0x0000004100417308 */ /* 0x000e620000002400 */
[----:B------:R-:W-:Y:S01]  /*7620*/  FSEL R124, R124, -INF , !P0 ;  /* 0xff8000007c7c7808 */ /* 0x000fe20004000000 */
[----:B----4-:R-:W-:Y:S01]  /*7630*/  FFMA.FTZ R202, R202, -UR5, R49 ;  /* 0x80000005caca7c23 */ /* 0x010fe20008010031 */
[----:B------:R-:W-:-:S02]  /*7640*/  IABS R94, R94 ;  /* 0x0000005e005e7213 */ /* 0x000fc40000000000 */
[----:B------:R-:W-:Y:S02]  /*7650*/  IABS R106, R106 ;  /* 0x0000006a006a7213 */ /* 0x000fe40000000000 */
[----:B------:R-:W-:Y:S01]  /*7660*/  IABS R105, R105 ;  /* 0x0000006900697213 */ /* 0x000fe20000000000 */
[----:B------:R-:W2:Y:S01]  /*7670*/  MUFU.TANH R67, R67 ;  /* 0x0000004300437308 */ /* 0x000ea20000002400 */
[----:B------:R-:W-:Y:S02]  /*7680*/  IABS R11, R11 ;  /* 0x0000000b000b7213 */ /* 0x000fe40000000000 */
[----:B------:R-:W-:Y:S02]  /*7690*/  PLOP3.LUT P0, PT, PT, PT, UP0, 0x80, 0x0 ;  /* 0x000000000000781c */ /* 0x000fe40003f0f008 */
[----:B------:R-:W-:Y:S02]  /*76a0*/  IABS R95, R95 ;  /* 0x0000005f005f7213 */ /* 0x000fe40000000000 */
[----:B------:R-:W-:Y:S01]  /*76b0*/  IABS R101, R101 ;  /* 0x0000006500657213 */ /* 0x000fe20000000000 */
[----:B------:R-:W-:Y:S01]  /*76c0*/  MUFU.TANH R16, R16 ;  /* 0x0000001000107308 */ /* 0x000fe20000002400 */
[----:B------:R-:W-:-:S02]  /*76d0*/  IABS R104, R104 ;  /* 0x0000006800687213 */ /* 0x000fc40000000000 */
[----:B------:R-:W-:Y:S02]  /*76e0*/  IABS R102, R102 ;  /* 0x0000006600667213 */ /* 0x000fe40000000000 */
[----:B------:R-:W-:Y:S02]  /*76f0*/  IABS R110, R110 ;  /* 0x0000006e006e7213 */ /* 0x000fe40000000000 */
[----:B------:R-:W-:Y:S01]  /*7700*/  IABS R100, R100 ;  /* 0x0000006400647213 */ /* 0x000fe20000000000 */
[----:B------:R-:W-:Y:S01]  /*7710*/  MUFU.TANH R8, R8 ;  /* 0x0000000800087308 */ /* 0x000fe20000002400 */
[----:B------:R-:W-:Y:S02]  /*7720*/  IABS R111, R111 ;  /* 0x0000006f006f7213 */ /* 0x000fe40000000000 */
[----:B------:R-:W-:Y:S02]  /*7730*/  IABS R15, R15 ;  /* 0x0000000f000f7213 */ /* 0x000fe40000000000 */
[----:B------:R-:W-:-:S02]  /*7740*/  IABS R112, R112 ;  /* 0x0000007000707213 */ /* 0x000fc40000000000 */
[----:B------:R-:W-:Y:S01]  /*7750*/  IABS R36, R36 ;  /* 0x0000002400247213 */ /* 0x000fe20000000000 */
[----:B------:R-:W3:Y:S01]  /*7760*/  MUFU.TANH R9, R9 ;  /* 0x0000000900097308 */ /* 0x000ee20000002400 */
[----:B------:R-:W-:Y:S02]  /*7770*/  IABS R2, R2 ;  /* 0x0000000200027213 */ /* 0x000fe40000000000 */
[----:B------:R-:W-:Y:S02]  /*7780*/  I2FP.F32.S32 R94, R94 ;  /* 0x0000005e005e7245 */ /* 0x000fe40000201400 */
[----:B------:R-:W-:Y:S02]  /*7790*/  I2FP.F32.S32 R106, R106 ;  /* 0x0000006a006a7245 */ /* 0x000fe40000201400 */
[----:B------:R-:W-:Y:S01]  /*77a0*/  I2FP.F32.S32 R105, R105 ;  /* 0x0000006900697245 */ /* 0x000fe20000201400 */
[----:B------:R-:W4:Y:S01]  /*77b0*/  MUFU.TANH R66, R66 ;  /* 0x0000004200427308 */ /* 0x000f220000002400 */
[----:B------:R-:W-:Y:S01]  /*77c0*/  I2FP.F32.S32 R20, R11 ;  /* 0x0000000b00147245 */ /* 0x000fe20000201400 */
[----:B-1----:R-:W-:Y:S01]  /*77d0*/  FFMA.FTZ R209, R94, -UR5, R65 ;  /* 0x800000055ed17c23 */ /* 0x002fe20008010041 */
[----:B------:R-:W-:Y:S01]  /*77e0*/  I2FP.F32.S32 R96, R95 ;  /* 0x0000005f00607245 */ /* 0x000fe20000201400 */
[----:B--2---:R-:W-:Y:S01]  /*77f0*/  FFMA.FTZ R117, R106, -UR5, R67 ;  /* 0x800000056a757c23 */ /* 0x004fe20008010043 */
[----:B------:R-:W-:Y:S01]  /*7800*/  I2FP.F32.S32 R101, R101 ;  /* 0x0000006500657245 */ /* 0x000fe20000201400 */
[----:B------:R-:W-:Y:S01]  /*7810*/  FFMA.FTZ R68, R105, -UR5, R68 ;  /* 0x8000000569447c23 */ /* 0x000fe20008010044 */
[----:B------:R-:W-:Y:S01]  /*7820*/  I2FP.F32.S32 R49, R104 ;  /* 0x0000006800317245 */ /* 0x000fe20000201400 */
[----:B------:R-:W1:Y:S01]  /*7830*/  MUFU.TANH R58, R58 ;  /* 0x0000003a003a7308 */ /* 0x000e620000002400 */
[----:B------:R-:W-:Y:S01]  /*7840*/  I2FP.F32.S32 R17, R102 ;  /* 0x0000006600117245 */ /* 0x000fe20000201400 */
[----:B---3--:R-:W-:Y:S01]  /*7850*/  FFMA.FTZ R9, R96, -UR5, R9 ;  /* 0x8000000560097c23 */ /* 0x008fe20008010009 */
[----:B------:R-:W-:Y:S01]  /*7860*/  I2FP.F32.S32 R19, R110 ;  /* 0x0000006e00137245 */ /* 0x000fe20000201400 */
[----:B------:R-:W-:Y:S01]  /*7870*/  FFMA.FTZ R16, R49, -UR5, R16 ;  /* 0x8000000531107c23 */ /* 0x000fe20008010010 */
[----:B------:R-:W-:-:S02]  /*7880*/  I2FP.F32.S32 R100, R100 ;  /* 0x0000006400647245 */ /* 0x000fc40000201400 */
[----:B------:R-:W-:Y:S01]  /*7890*/  I2FP.F32.S32 R111, R111 ;  /* 0x0000006f006f7245 */ /* 0x000fe20000201400 */
[----:B------:R-:W2:Y:S01]  /*78a0*/  MUFU.TANH R59, R59 ;  /* 0x0000003b003b7308 */ /* 0x000ea20000002400 */
[----:B------:R-:W-:Y:S01]  /*78b0*/  I2FP.F32.S32 R48, R15 ;  /* 0x0000000f00307245 */ /* 0x000fe20000201400 */
[----:B----4-:R-:W-:Y:S01]  /*78c0*/  FFMA.FTZ R66, R101, -UR5, R66 ;  /* 0x8000000565427c23 */ /* 0x010fe20008010042 */
[----:B------:R-:W-:Y:S01]  /*78d0*/  I2FP.F32.S32 R107, R112 ;  /* 0x00000070006b7245 */ /* 0x000fe20000201400 */
[----:B------:R-:W-:Y:S01]  /*78e0*/  FFMA.FTZ R8, R19, -UR5, R8 ;  /* 0x8000000513087c23 */ /* 0x000fe20008010008 */
[----:B------:R-:W-:Y:S02]  /*78f0*/  I2FP.F32.S32 R11, R36 ;  /* 0x00000024000b7245 */ /* 0x000fe40000201400 */
[----:B------:R-:W-:Y:S01]  /*7900*/  I2FP.F32.S32 R2, R2 ;  /* 0x0000000200027245 */ /* 0x000fe20000201400 */
[----:B------:R-:W3:Y:S01]  /*7910*/  MUFU.TANH R52, R52 ;  /* 0x0000003400347308 */ /* 0x000ee20000002400 */
[----:B-1----:R-:W-:Y:S01]  /*7920*/  FFMA.FTZ R108, R17, -UR5, R58 ;  /* 0x80000005116c7c23 */ /* 0x002fe2000801003a */
[----:B------:R-:W-:-:S02]  /*7930*/  LOP3.LUT R36, R0, 0x3, RZ, 0xc0, !PT ;  /* 0x0000000300247812 */ /* 0x000fc400078ec0ff */
[----:B------:R-:W-:Y:S02]  /*7940*/  FSEL R210, R9, -INF , !P6 ;  /* 0xff80000009d27808 */ /* 0x000fe40007000000 */
[----:B------:R-:W-:Y:S02]  /*7950*/  FSEL R129, R66, -INF , !P6 ;  /* 0xff80000042817808 */ /* 0x000fe40007000000 */
[----:B------:R-:W1:Y:S01]  /*7960*/  MUFU.TANH R53, R53 ;  /* 0x0000003500357308 */ /* 0x000e620000002400 */
[----:B--2---:R-:W-:Y:S01]  /*7970*/  FFMA.FTZ R106, R100, -UR5, R59 ;  /* 0x80000005646a7c23 */ /* 0x004fe2000801003b */
[----:B------:R-:W-:Y:S02]  /*7980*/  FSEL R125, R87, -INF , !P6 ;  /* 0xff800000577d7808 */ /* 0x000fe40007000000 */
[----:B------:R-:W-:Y:S02]  /*7990*/  FSEL R112, R21, -INF , !P6 ;  /* 0xff80000015707808 */ /* 0x000fe40007000000 */
[----:B------:R-:W-:-:S02]  /*79a0*/  FSEL R209, R209, -INF , !P5 ;  /* 0xff800000d1d17808 */ /* 0x000fc40006800000 */
[----:B------:R-:W2:Y:S01]  /*79b0*/  MUFU.TANH R50, R50 ;  /* 0x0000003200327308 */ /* 0x000ea20000002400 */
[----:B---3--:R-:W-:Y:S01]  /*79c0*/  FFMA.FTZ R107, R107, -UR5, R52 ;  /* 0x800000056b6b7c23 */ /* 0x008fe20008010034 */
[----:B------:R-:W-:Y:S02]  /*79d0*/  FSEL R117, R117, -INF , !P5 ;  /* 0xff80000075757808 */ /* 0x000fe40006800000 */
[----:B------:R-:W-:Y:S02]  /*79e0*/  FSEL R123, R68, -INF , !P5 ;  /* 0xff800000447b7808 */ /* 0x000fe40006800000 */
[----:B------:R-:W-:Y:S02]  /*79f0*/  FSEL R110, R16, -INF , !P5 ;  /* 0xff800000106e7808 */ /* 0x000fe40006800000 */
[----:B------:R-:W3:Y:S01]  /*7a00*/  MUFU.TANH R54, R54 ;  /* 0x0000003600367308 */ /* 0x000ee20000002400 */
[----:B-1----:R-:W-:Y:S01]  /*7a10*/  FFMA.FTZ R105, R20, -UR5, R53 ;  /* 0x8000000514697c23 */ /* 0x002fe20008010035 */
[----:B------:R-:W-:-:S02]  /*7a20*/  FSEL R208, R13, -INF , !P4 ;  /* 0xff8000000dd07808 */ /* 0x000fc40006000000 */
        /* <DEDUP_REMOVED lines=12> */
[----:B------:R-:W-:Y:S01]  /*7af0*/  FSEL R114, R114, -INF , !P2 ;  /* 0xff80000072727808 */ /* 0x000fe20005000000 */
[----:B-1----:R-:W-:Y:S01]  /*7b00*/  FFMA.FTZ R113, R48, -UR5, R51 ;  /* 0x8000000530717c23 */ /* 0x002fe20008010033 */
[----:B------:R-:W-:-:S02]  /*7b10*/  FSEL R202, R202, -INF , !P1 ;  /* 0xff800000caca7808 */ /* 0x000fc40004800000 */
[----:B------:R-:W-:Y:S02]  /*7b20*/  FSEL R107, R107, -INF , !P2 ;  /* 0xff8000006b6b7808 */ /* 0x000fe40005000000 */
[----:B------:R-:W-:Y:S02]  /*7b30*/  FSEL R113, R113, -INF , !P1 ;  /* 0xff80000071717808 */ /* 0x000fe40004800000 */
[----:B------:R-:W-:Y:S01]  /*7b40*/  FSEL R94, R94, -INF , !P2 ;  /* 0xff8000005e5e7808 */ /* 0x000fe20005000000 */
[----:B--2---:R-:W-:Y:S01]  /*7b50*/  FFMA.FTZ R93, R2, -UR5, R55 ;  /* 0x80000005025d7c23 */ /* 0x004fe20008010037 */
[----:B------:R-:W-:-:S04]  /*7b60*/  FSEL R105, R105, -INF , !P1 ;  /* 0xff80000069697808 */ /* 0x000fc80004800000 */
[----:B------:R-:W-:Y:S01]  /*7b70*/  FSEL R93, R93, -INF , !P1 ;  /* 0xff8000005d5d7808 */ /* 0x000fe20004800000 */
[----:B------:R-:W-:Y:S06]  /*7b80*/  BAR.SYNC.DEFER_BLOCKING 0x0 ;  /* 0x0000000000007b1d */ /* 0x000fec0000010000 */
[----:B------:R-:W-:Y:S05]  /*7b90*/  @!P0 BRA `(.L_x_514) ;  /* 0x0000000400cc8947 */ /* 0x000fea0003800000 */
[----:B------:R-:W2:Y:S01]  /*7ba0*/  LDL.64 R192, [R1+0x60] ;  /* 0x0000600001c07983 */ /* 0x000ea20000100a00 */
[----:B------:R-:W-:-:S03]  /*7bb0*/  ULDC UR10, c[0x0][0x2d0] ;  /* 0x0000b400000a7ab9 */ /* 0x000fc60000000800 */
[----:B------:R-:W3:Y:S01]  /*7bc0*/  LDL R153, [R1+0x48] ;  /* 0x0000480001997983 */ /* 0x000ee20000100800 */
        /* <DEDUP_REMOVED lines=10> */
[----:B------:R-:W-:Y:S01]  /*7c70*/  IMAD.U32 R9, RZ, RZ, UR9 ;  /* 0x00000009ff097e24 */ /* 0x000fe2000f8e00ff */
[----:B------:R-:W-:Y:S01]  /*7c80*/  UIMAD UR10, UR10, UR22, UR11 ;  /* 0x000000160a0a72a4 */ /* 0x000fe2000f8e020b */
[----:B------:R-:W-:Y:S01]  /*7c90*/  IMAD.U32 R48, RZ, RZ, UR8 ;  /* 0x00000008ff307e24 */ /* 0x000fe2000f8e00ff */
[----:B------:R-:W1:Y:S01]  /*7ca0*/  @!P1 LDC.64 R20, c[0x0][0x218] ;  /* 0x00008600ff149b82 */ /* 0x000e620000000a00 */
[----:B------:R-:W-:Y:S01]  /*7cb0*/  IMAD.U32 R11, RZ, RZ, UR9 ;  /* 0x00000009ff0b7e24 */ /* 0x000fe2000f8e00ff */
[----:B------:R-:W-:Y:S01]  /*7cc0*/  VOTEU.ALL UP0, P1 ;  /* 0x00000000003f7886 */ /* 0x000fe20000800000 */
[----:B------:R-:W-:Y:S02]  /*7cd0*/  IMAD.U32 R59, RZ, RZ, UR8 ;  /* 0x00000008ff3b7e24 */ /* 0x000fe4000f8e00ff */
[----:B------:R-:W-:Y:S02]  /*7ce0*/  IMAD.U32 R0, RZ, RZ, UR8 ;  /* 0x00000008ff007e24 */ /* 0x000fe4000f8e00ff */
[----:B------:R-:W-:Y:S01]  /*7cf0*/  @!UP0 UIMAD UR12, UR9, 0x30, URZ ;  /* 0x00000030090c88a4 */ /* 0x000fe2000f8e023f */
[----:B------:R-:W4:Y:S01]  /*7d00*/  @!P1 LDC.64 R18, c[0x0][0x218] ;  /* 0x00008600ff129b82 */ /* 0x000f220000000a00 */
[----:B------:R-:W-:-:S07]  /*7d10*/  @!UP0 UIMAD UR11, UR9, 0x50, URZ ;  /* 0x00000050090b88a4 */ /* 0x000fce000f8e023f */
[----:B------:R-:W5:Y:S08]  /*7d20*/  @!P1 LDC.64 R16, c[0x0][0x218] ;  /* 0x00008600ff109b82 */ /* 0x000f700000000a00 */
[----:B------:R-:W5:Y:S08]  /*7d30*/  @!P1 LDC.64 R14, c[0x0][0x218] ;  /* 0x00008600ff0e9b82 */ /* 0x000f700000000a00 */
[----:B------:R-:W5:Y:S01]  /*7d40*/  @!P1 LDC.64 R12, c[0x0][0x218] ;  /* 0x00008600ff0c9b82 */ /* 0x000f620000000a00 */
[----:B--2---:R-:W-:-:S04]  /*7d50*/  IMAD.WIDE.U32 R52, R52, UR22, R192 ;  /* 0x0000001634347c25 */ /* 0x004fc8000f8e00c0 */
[----:B------:R-:W-:Y:S01]  /*7d60*/  VIADD R57, R53, UR10 ;  /* 0x0000000a35397c36 */ /* 0x000fe20008000000 */
[-C--:B------:R-:W-:Y:S01]  /*7d70*/  @!P1 LEA R51, P2, R51, R52.reuse, 0x6 ;  /* 0x0000003433339211 */ /* 0x080fe200078430ff */
[--C-:B------:R-:W-:Y:S01]  /*7d80*/  @!P1 IMAD.MOV.U32 R8, RZ, RZ, R52.reuse ;  /* 0x000000ffff089224 */ /* 0x100fe200078e0034 */
[----:B------:R-:W-:Y:S01]  /*7d90*/  @!P1 LEA R49, P3, R49, R52, 0x5 ;  /* 0x0000003431319211 */ /* 0x000fe200078628ff */
[--C-:B------:R-:W-:Y:S01]  /*7da0*/  @!P1 IMAD.MOV.U32 R66, RZ, RZ, R52.reuse ;  /* 0x000000ffff429224 */ /* 0x100fe200078e0034 */
[-C--:B------:R-:W-:Y:S01]  /*7db0*/  @!P1 LEA.HI.X R50, R56, R57.reuse, R9, 0x6, P2 ;  /* 0x0000003938329211 */ /* 0x080fe200010f3409 */
[----:B------:R-:W-:Y:S01]  /*7dc0*/  @!P1 IMAD.MOV.U32 R9, RZ, RZ, R57 ;  /* 0x000000ffff099224 */ /* 0x000fe200078e0039 */
[-C--:B------:R-:W-:Y:S01]  /*7dd0*/  @!P1 LEA.HI.X R48, R48, R57.reuse, R11, 0x5, P3 ;  /* 0x0000003930309211 */ /* 0x080fe200018f2c0b */
[----:B------:R-:W-:Y:S01]  /*7de0*/  @!P1 IMAD.MOV.U32 R56, RZ, RZ, R52 ;  /* 0x000000ffff389224 */ /* 0x000fe200078e0034 */
[----:B------:R-:W2:Y:S01]  /*7df0*/  @!P1 LDC.64 R10, c[0x0][0x218] ;  /* 0x00008600ff0a9b82 */ /* 0x000ea20000000a00 */
[----:B------:R-:W-:Y:S01]  /*7e00*/  @!P1 IMAD.WIDE.U32 R54, R54, 0x50, R8 ;  /* 0x0000005036369825 */ /* 0x000fe200078e0008 */
[C---:B------:R-:W-:Y:S01]  /*7e10*/  @!P1 IADD3 R2, P2, R52.reuse, UR31, RZ ;  /* 0x0000001f34029c10 */ /* 0x040fe2000ff5e0ff */
[----:B------:R-:W-:Y:S01]  /*7e20*/  @!UP0 UIMAD UR10, UR9, 0x60, URZ ;  /* 0x00000060090a88a4 */ /* 0x000fe2000f8e023f */
[----:B-1----:R-:W-:Y:S01]  /*7e30*/  @!P1 LEA R64, P3, R52, R20, 0x1 ;  /* 0x0000001434409211 */ /* 0x002fe200078608ff */
[----:B------:R-:W-:Y:S01]  /*7e40*/  @!P1 IMAD.WIDE.U32 R58, R59, 0x30, R56 ;  /* 0x000000303b3a9825 */ /* 0x000fe200078e0038 */
[----:B------:R-:W-:Y:S01]  /*7e50*/  @!P1 MOV R67, R57 ;  /* 0x0000003900439202 */ /* 0x000fe20000000f00 */
[----:B---3--:R1:W-:Y:S01]  /*7e60*/  @P1 STS.128 [R153+0x4000], RZ ;  /* 0x004000ff99001388 */ /* 0x0083e20000000c00 */
[----:B------:R-:W3:Y:S01]  /*7e70*/  @!P1 LDC.64 R8, c[0x0][0x218] ;  /* 0x00008600ff089b82 */ /* 0x000ee20000000a00 */
[----:B------:R-:W-:-:S02]  /*7e80*/  @!P1 IADD3.X R20, R57, UR29, RZ, P2, !PT ;  /* 0x0000001d39149c10 */ /* 0x000fc400097fe4ff */
[----:B----4-:R-:W-:Y:S01]  /*7e90*/  @!P1 LEA R18, P2, R2, R18, 0x1 ;  /* 0x0000001202129211 */ /* 0x010fe200078408ff */
[----:B------:R-:W-:Y:S01]  /*7ea0*/  @!P1 IMAD.WIDE.U32 R66, R0, 0x60, R66 ;  /* 0x0000006000429825 */ /* 0x000fe200078e0042 */
[----:B------:R-:W-:Y:S02]  /*7eb0*/  @!P1 LEA.HI.X R65, R52, R21, R57, 0x1, P3 ;  /* 0x0000001534419211 */ /* 0x000fe400018f0c39 */
[----:B------:R-:W-:Y:S01]  /*7ec0*/  @!P1 LEA.HI.X R19, R2, R19, R20, 0x1, P2 ;  /* 0x0000001302139211 */ /* 0x000fe200010f0c14 */
[----:B------:R-:W-:Y:S01]  /*7ed0*/  @!P1 VIADD R0, R59, UR12 ;  /* 0x0000000c3b009c36 */ /* 0x000fe20008000000 */
[----:B-----5:R-:W-:Y:S01]  /*7ee0*/  @!P1 LEA R16, P3, R49, R16, 0x1 ;  /* 0x0000001031109211 */ /* 0x020fe200078608ff */
[----:B------:R-:W-:Y:S01]  /*7ef0*/  @!PT LDS RZ, [RZ] ;  /* 0x00000000fffff984 */ /* 0x000fe20000000800 */
[----:B------:R-:W-:Y:S01]  /*7f00*/  @!PT LDS RZ, [RZ] ;  /* 0x00000000fffff984 */ /* 0x000fe20000000800 */
[----:B------:R-:W-:Y:S01]  /*7f10*/  @!PT LDS RZ, [RZ] ;  /* 0x00000000fffff984 */ /* 0x000fe20000000800 */
[----:B------:R1:W-:Y:S01]  /*7f20*/  @!P1 LDGSTS.E.BYPASS.LTC128B.128 [R153+0x4000], desc[UR24][R64.64] ;  /* 0x0400000040999fae */ /* 0x0003e2000b901d58 */
[C---:B------:R-:W-:Y:S01]  /*7f30*/  @!P1 LEA R14, P2, R58.reuse, R14, 0x1 ;  /* 0x0000000e3a0e9211 */ /* 0x040fe200078408ff */
[----:B------:R-:W-:Y:S01]  /*7f40*/  @!P1 VIADD R2, R67, UR10 ;  /* 0x0000000a43029c36 */ /* 0x000fe20008000000 */
[----:B------:R-:W-:Y:S01]  /*7f50*/  @!P1 LEA.HI.X R17, R49, R17, R48, 0x1, P3 ;  /* 0x0000001131119211 */ /* 0x000fe200018f0c30 */
[----:B------:R1:W-:Y:S01]  /*7f60*/  @P1 STS.128 [R153+0x4800], RZ ;  /* 0x004800ff99001388 */ /* 0x0003e20000000c00 */
[----:B------:R-:W-:Y:S01]  /*7f70*/  @!P1 LEA.HI.X R15, R58, R15, R0, 0x1, P2 ;  /* 0x0000000f3a0f9211 */ /* 0x000fe200010f0c00 */
[----:B------:R-:W-:Y:S01]  /*7f80*/  @!P1 VIADD R0, R55, UR11 ;  /* 0x0000000b37009c36 */ /* 0x000fe20008000000 */
[----:B------:R-:W-:Y:S01]  /*7f90*/  @!P1 LEA R12, P4, R51, R12, 0x1 ;  /* 0x0000000c330c9211 */ /* 0x000fe200078808ff */
[----:B------:R-:W-:Y:S01]  /*7fa0*/  @!PT LDS RZ, [RZ] ;  /* 0x00000000fffff984 */ /* 0x000fe20000000800 */
[----:B------:R-:W-:Y:S01]  /*7fb0*/  @!PT LDS RZ, [RZ] ;  /* 0x00000000fffff984 */ /* 0x000fe20000000800 */
[----:B------:R-:W-:Y:S01]  /*7fc0*/  @!PT LDS RZ, [RZ] ;  /* 0x00000000fffff984 */ /* 0x000fe20000000800 */
[----:B------:R1:W-:Y:S01]  /*7fd0*/  @!P1 LDGSTS.E.BYPASS.LTC128B.128 [R153+0x4800], desc[UR24][R18.64] ;  /* 0x0480000012999fae */ /* 0x0003e2000b901d58 */
[----:B--2---:R-:W-:-:S02]  /*7fe0*/  @!P1 LEA R10, P3, R54, R10, 0x1 ;  /* 0x0000000a360a9211 */ /* 0x004fc400078608ff */
[----:B------:R-:W-:Y:S01]  /*7ff0*/  @!P1 LEA.HI.X R13, R51, R13, R50, 0x1, P4 ;  /* 0x0000000d330d9211 */ /* 0x000fe200020f0c32 */
[----:B------:R1:W-:Y:S01]  /*8000*/  @P1 STS.128 [R153+0x5000], RZ ;  /* 0x005000ff99001388 */ /* 0x0003e20000000c00 */
[----:B------:R-:W-:Y:S02]  /*8010*/  @!P1 LEA.HI.X R11, R54, R11, R0, 0x1, P3 ;  /* 0x0000000b360b9211 */ /* 0x000fe400018f0c00 */
[C---:B---3--:R-:W-:Y:S01]  /*8020*/  @!P1 LEA R8, P2, R66.reuse, R8, 0x1 ;  /* 0x0000000842089211 */ /* 0x048fe200078408ff */
[----:B------:R-:W-:Y:S01]  /*8030*/  @!PT LDS RZ, [RZ] ;  /* 0x00000000fffff984 */ /* 0x000fe20000000800 */
[----:B------:R-:W-:Y:S01]  /*8040*/  @!PT LDS RZ, [RZ] ;  /* 0x00000000fffff984 */ /* 0x000fe20000000800 */
[----:B------:R-:W-:Y:S01]  /*8050*/  @!PT LDS RZ, [RZ] ;  /* 0x00000000fffff984 */ /* 0x000fe20000000800 */
[----:B------:R1:W-:Y:S03]  /*8060*/  @!P1 LDGSTS.E.BYPASS.LTC128B.128 [R153+0x5000], desc[UR24][R16.64] ;  /* 0x0500000010999fae */ /* 0x0003e6000b901d58 */
[----:B------:R-:W-:Y:S01]  /*8070*/  @!P1 LEA.HI.X R9, R66, R9, R2, 0x1, P2 ;  /* 0x0000000942099211 */ /* 0x000fe200010f0c02 */
[----:B------:R1:W-:Y:S04]  /*8080*/  @P1 STS.128 [R153+0x5800], RZ ;  /* 0x005800ff99001388 */ /* 0x0003e80000000c00 */
        /* <DEDUP_REMOVED lines=34> */
.L_x_516:
[----:B------:R-:W-:Y:S05]  /*82b0*/  BSYNC B0 ;  /* 0x0000000000007941 */ /* 0x000fea0003800000 */
.L_x_515:
[----:B------:R-:W0:Y:S02]  /*82c0*/  LDGDEPBAR ;  /* 0x00000000000079af */ /* 0x000e240000000000 */
.L_x_514:
[----:B-12---:R-:W-:Y:S01]  /*82d0*/  FMNMX.FTZ R9, R92, R90, !PT ;  /* 0x0000005a5c097209 */ /* 0x006fe20007810000 */
[----:B------:R-:W-:Y:S01]  /*82e0*/  ULDC UR8, c[0x0][0x2ec] ;  /* 0x0000bb0000087ab9 */ /* 0x000fe20000000800 */
[----:B------:R-:W-:Y:S02]  /*82f0*/  MOV R51, R247 ;  /* 0x000000f700337202 */ /* 0x000fe40000000f00 */
[----:B------:R-:W-:Y:S02]  /*8300*/  FMNMX.FTZ R9, R88, R9, !PT ;  /* 0x0000000958097209 */ /* 0x000fe40007810000 */
[----:B------:R-:W-:Y:S02]  /*8310*/  MOV R49, R246 ;  /* 0x000000f600317202 */ /* 0x000fe40000000f00 */
[----:B------:R-:W-:Y:S02]  /*8320*/  FMNMX.FTZ R9, R86, R9, !PT ;  /* 0x0000000956097209 */ /* 0x000fe40007810000 */
[----:B------:R-:W-:-:S02]  /*8330*/  MOV R48, R245 ;  /* 0x000000f500307202 */ /* 0x000fc40000000f00 */
[----:B------:R-:W-:Y:S02]  /*8340*/  FMNMX.FTZ R9, R82, R9, !PT ;  /* 0x0000000952097209 */ /* 0x000fe40007810000 */
[----:B------:R-:W-:Y:S02]  /*8350*/  MOV R50, R244 ;  /* 0x000000f400327202 */ /* 0x000fe40000000f00 */
[----:B------:R-:W-:Y:S02]  /*8360*/  FMNMX.FTZ R9, R30, R9, !PT ;  /* 0x000000091e097209 */ /* 0x000fe40007810000 */
[----:B------:R-:W-:Y:S02]  /*8370*/  LEA R247, R3, UR4, 0x1 ;  /* 0x0000000403f77c11 */ /* 0x000fe4000f8e08ff */
[----:B------:R-:W-:Y:S02]  /*8380*/  FMNMX.FTZ R9, R28, R9, !PT ;  /* 0x000000091c097209 */ /* 0x000fe40007810000 */
[----:B------:R-:W-:Y:S01]  /*8390*/  LEA R245, R4, R247, 0x1 ;  /* 0x000000f704f57211 */ /* 0x000fe200078e08ff */
[----:B------:R-:W-:Y:S01]  /*83a0*/  LDSM.16.MT88.4 R176, [R247+0x8000] ;  /* 0x00800000f7b0783b */ /* 0x000fe20000004200 */
[----:B------:R-:W-:-:S02]  /*83b0*/  FMNMX.FTZ R0, R76, R9, !PT ;  /* 0x000000094c007209 */ /* 0x000fc40007810000 */
[----:B------:R-:W-:Y:S01]  /*83c0*/  FMNMX.FTZ R9, R84, R80, !PT ;  /* 0x0000005054097209 */ /* 0x000fe20007810000 */
[----:B------:R-:W-:Y:S01]  /*83d0*/  LDSM.16.MT88.4 R192, [R245+0x8000] ;  /* 0x00800000f5c0783b */ /* 0x000fe20000004200 */
[----:B------:R-:W-:Y:S02]  /*83e0*/  FMNMX.FTZ R0, R69, R0, !PT ;  /* 0x0000000045007209 */ /* 0x000fe40007810000 */
[----:B------:R-:W-:Y:S01]  /*83f0*/  FMNMX.FTZ R9, R78, R9, !PT ;  /* 0x000000094e097209 */ /* 0x000fe20007810000 */
[----:B------:R-:W-:Y:S01]  /*8400*/  LDSM.16.MT88.4 R16, [R245+0x8800] ;  /* 0x00880000f510783b */ /* 0x000fe20000004200 */
        /* <DEDUP_REMOVED lines=65> */
[----:B-1----:R-:W-:Y:S02]  /*8820*/  FMNMX.FTZ R15, R2, R15, !PT ;  /* 0x0000000f020f7209 */ /* 0x002fe40007810000 */
[----:B------:R-:W-:Y:S02]  /*8830*/  FMNMX.FTZ R2, R159, R103, !PT ;  /* 0x000000679f027209 */ /* 0x000fe40007810000 */
[----:B------:R-:W-:Y:S01]  /*8840*/  FMNMX.FTZ R9, R34, R9, !PT ;  /* 0x0000000922097209 */ /* 0x000fe20007810000 */
[----:B------:R-:W-:Y:S01]  /*8850*/  SHFL.BFLY PT, R68, R15, 0x1, 0x1f ;  /* 0x0c201f000f447f89 */ /* 0x000fe200000e0000 */
        /* <DEDUP_REMOVED lines=31> */
[----:B------:R-:W1:Y:S01]  /*8a50*/  SHFL.BFLY PT, R2, R11, 0x1, 0x1f ;  /* 0x0c201f000b027f89 */ /* 0x000e6200000e0000 */
[----:B------:R-:W-:Y:S02]  /*8a60*/  FMNMX.FTZ R8, R221, R8, !PT ;  /* 0x00000008dd087209 */ /* 0x000fe40007810000 */
[----:B------:R-:W-:Y:S02]  /*8a70*/  FMNMX.FTZ R9, R93, R0, !PT ;  /* 0x000000005d097209 */ /* 0x000fe40007810000 */
[----:B------:R-:W-:Y:S02]  /*8a80*/  FMNMX.FTZ R8, R219, R8, !PT ;  /* 0x00000008db087209 */ /* 0x000fe40007810000 */
[----:B------:R-:W-:Y:S01]  /*8a90*/  FMNMX.FTZ R68, R15, R68, !PT ;  /* 0x000000440f447209 */ /* 0x000fe20007810000 */
[----:B------:R-:W2:Y:S01]  /*8aa0*/  SHFL.BFLY PT, R0, R9, 0x2, 0x1f ;  /* 0x0c401f0009007f89 */ /* 0x000ea200000e0000 */
[----:B------:R-:W-:-:S02]  /*8ab0*/  FMNMX.FTZ R8, R233, R8, !PT ;  /* 0x00000008e9087209 */ /* 0x000fc40007810000 */
[C---:B------:R-:W-:Y:S01]  /*8ac0*/  FSETP.NEU.FTZ.AND P1, PT, R68.reuse, -INF , PT ;  /* 0xff8000004400780b */ /* 0x040fe20003f3d000 */
[----:B------:R-:W-:Y:S01]  /*8ad0*/  FMUL.FTZ R213, R68, UR8 ;  /* 0x0000000844d57c20 */ /* 0x000fe20008410000 */
[----:B------:R-:W-:Y:S02]  /*8ae0*/  FMNMX.FTZ R8, R217, R8, !PT ;  /* 0x00000008d9087209 */ /* 0x000fe40007810000 */
[----:B------:R-:W-:Y:S02]  /*8af0*/  LEA R246, R6, R247, 0x1 ;  /* 0x000000f706f67211 */ /* 0x000fe400078e08ff */
[----:B------:R-:W-:Y:S02]  /*8b00*/  FMNMX.FTZ R8, R237, R8, !PT ;  /* 0x00000008ed087209 */ /* 0x000fe40007810000 */
[----:B------:R-:W-:Y:S01]  /*8b10*/  FSEL R213, R213, RZ, P1 ;  /* 0x000000ffd5d57208 */ /* 0x000fe20000800000 */
[----:B------:R-:W-:Y:S01]  /*8b20*/  LDSM.16.MT88.4 R184, [R246+0x8000] ;  /* 0x00800000f6b8783b */ /* 0x000fe20000004200 */
[----:B------:R-:W-:-:S02]  /*8b30*/  FMNMX.FTZ R8, R239, R8, !PT ;  /* 0x00000008ef087209 */ /* 0x000fc40007810000 */
[----:B------:R-:W-:Y:S01]  /*8b40*/  LEA R244, R6, R245, 0x1 ;  /* 0x000000f506f47211 */ /* 0x000fe200078e08ff */
[--C-:B------:R-:W-:Y:S01]  /*8b50*/  FFMA.FTZ R100, R92, UR8, -R213.reuse ;  /* 0x000000085c647c23 */ /* 0x100fe200080108d5 */
[----:B------:R-:W-:Y:S01]  /*8b60*/  FMNMX.FTZ R8, R207, R8, !PT ;  /* 0x00000008cf087209 */ /* 0x000fe20007810000 */
[--C-:B------:R-:W-:Y:S01]  /*8b70*/  FFMA.FTZ R99, R90, UR8, -R213.reuse ;  /* 0x000000085a637c23 */ /* 0x100fe200080108d5 */
[----:B-1----:R-:W-:Y:S01]  /*8b80*/  FMNMX.FTZ R2, R11, R2, !PT ;  /* 0x000000020b027209 */ /* 0x002fe20007810000 */
[--C-:B------:R-:W-:Y:S01]  /*8b90*/  FFMA.FTZ R98, R88, UR8, -R213.reuse ;  /* 0x0000000858627c23 */ /* 0x100fe200080108d5 */
[----:B------:R-:W-:Y:S01]  /*8ba0*/  FMNMX.FTZ R8, R205, R8, !PT ;  /* 0x00000008cd087209 */ /* 0x000fe20007810000 */
[--C-:B------:R-:W-:Y:S01]  /*8bb0*/  FFMA.FTZ R89, R86, UR8, -R213.reuse ;  /* 0x0000000856597c23 */ /* 0x100fe200080108d5 */
[C---:B------:R-:W-:Y:S01]  /*8bc0*/  FSETP.NEU.FTZ.AND P1, PT, R2.reuse, -INF , PT ;  /* 0xff8000000200780b */ /* 0x040fe20003f3d000 */
[----:B------:R-:W-:Y:S01]  /*8bd0*/  FMUL.FTZ R118, R2, UR8 ;  /* 0x0000000802767c20 */ /* 0x000fe20008410000 */
[----:B--2---:R-:W-:Y:S01]  /*8be0*/  FMNMX.FTZ R0, R9, R0, !PT ;  /* 0x0000000009007209 */ /* 0x004fe20007810000 */
[----:B------:R-:W-:Y:S01]  /*8bf0*/  MUFU.EX2 R100, R100 ;  /* 0x0000006400647308 */ /* 0x000fe20000000800 */
[----:B------:R-:W-:Y:S01]  /*8c00*/  FMNMX.FTZ R8, R199, R8, !PT ;  /* 0x00000008c7087209 */ /* 0x000fe20007810000 */
[--C-:B------:R-:W-:Y:S01]  /*8c10*/  FFMA.FTZ R86, R82, UR8, -R213.reuse ;  /* 0x0000000852567c23 */ /* 0x100fe200080108d5 */
[----:B------:R-:W-:Y:S01]  /*8c20*/  FSEL R118, R118, RZ, P1 ;  /* 0x000000ff76767208 */ /* 0x000fe20000800000 */
[----:B------:R-:W1:Y:S01]  /*8c30*/  SHFL.BFLY PT, R9, R0, 0x1, 0x1f ;  /* 0x0c201f0000097f89 */ /* 0x000e6200000e0000 */
[----:B------:R-:W-:Y:S01]  /*8c40*/  FMNMX.FTZ R8, R197, R8, !PT ;  /* 0x00000008c5087209 */ /* 0x000fe20007810000 */
[--C-:B------:R-:W-:Y:S01]  /*8c50*/  FFMA.FTZ R83, R30, UR8, -R213.reuse ;  /* 0x000000081e537c23 */ /* 0x100fe200080108d5 */
[--C-:B------:R-:W-:Y:S01]  /*8c60*/  FFMA.FTZ R69, R69, UR8, -R213.reuse ;  /* 0x0000000845457c23 */ /* 0x100fe200080108d5 */
[--C-:B------:R-:W-:Y:S01]  /*8c70*/  FFMA.FTZ R97, R79, UR8, -R118.reuse ;  /* 0x000000084f617c23 */ /* 0x100fe20008010876 */
[----:B------:R-:W-:Y:S01]  /*8c80*/  FMNMX.FTZ R8, R121, R8, !PT ;  /* 0x0000000879087209 */ /* 0x000fe20007810000 */
[--C-:B------:R-:W-:Y:S01]  /*8c90*/  FFMA.FTZ R96, R77, UR8, -R118.reuse ;  /* 0x000000084d607c23 */ /* 0x100fe20008010876 */
[--C-:B------:R-:W-:Y:S01]  /*8ca0*/  FFMA.FTZ R90, R71, UR8, -R118.reuse ;  /* 0x00000008475a7c23 */ /* 0x100fe20008010876 */
[--C-:B------:R-:W-:Y:S01]  /*8cb0*/  FFMA.FTZ R85, R31, UR8, -R118.reuse ;  /* 0x000000081f557c23 */ /* 0x100fe20008010876 */
[----:B------:R-:W-:Y:S01]  /*8cc0*/  FMNMX.FTZ R8, R131, R8, !PT ;  /* 0x0000000883087209 */ /* 0x000fe20007810000 */
[----:B------:R-:W2:Y:S01]  /*8cd0*/  MUFU.EX2 R99, R99 ;  /* 0x0000006300637308 */ /* 0x000ea20000000800 */
[--C-:B------:R-:W-:Y:S01]  /*8ce0*/  FFMA.FTZ R79, R27, UR8, -R118.reuse ;  /* 0x000000081b4f7c23 */ /* 0x100fe20008010876 */
        /* <DEDUP_REMOVED lines=8> */
[--C-:B------:R-:W-:Y:S01]  /*8d70*/  FFMA.FTZ R63, R63, UR8, -R213.reuse ;  /* 0x000000083f3f7c23 */ /* 0x100fe200080108d5 */
[----:B------:R-:W-:Y:S01]  /*8d80*/  FMNMX.FTZ R8, R116, R11, !PT ;  /* 0x0000000b74087209 */ /* 0x000fe20007810000 */
[--C-:B------:R-:W-:Y:S01]  /*8d90*/  FFMA.FTZ R62, R62, UR8, -R213.reuse ;  /* 0x000000083e3e7c23 */ /* 0x100fe200080108d5 */
[--C-:B------:R-:W-:Y:S01]  /*8da0*/  FFMA.FTZ R59, R46, UR8, -R213.reuse ;  /* 0x000000082e3b7c23 */ /* 0x100fe200080108d5 */
[----:B-1----:R-:W-:Y:S01]  /*8db0*/  FMNMX.FTZ R0, R0, R9, !PT ;  /* 0x0000000900007209 */ /* 0x002fe20007810000 */
[--C-:B------:R-:W-:Y:S01]  /*8dc0*/  FFMA.FTZ R58, R44, UR8, -R213.reuse ;  /* 0x000000082c3a7c23 */ /* 0x100fe200080108d5 */
[----:B------:R-:W-:Y:S01]  /*8dd0*/  FMNMX.FTZ R9, R115, R8, !PT ;  /* 0x0000000873097209 */ /* 0x000fe20007810000 */
[----:B------:R-:W1:Y:S01]  /*8de0*/  MUFU.EX2 R89, R89 ;  /* 0x0000005900597308 */ /* 0x000e620000000800 */
[C---:B------:R-:W-:Y:S01]  /*8df0*/  FSETP.NEU.FTZ.AND P1, PT, R0.reuse, -INF , PT ;  /* 0xff8000000000780b */ /* 0x040fe20003f3d000 */
[----:B------:R-:W-:Y:S01]  /*8e00*/  FMUL.FTZ R95, R0, UR8 ;  /* 0x00000008005f7c20 */ /* 0x000fe20008410000 */
[----:B------:R-:W-:Y:S01]  /*8e10*/  FMNMX.FTZ R12, R114, R9, !PT ;  /* 0x00000009720c7209 */ /* 0x000fe20007810000 */
[--C-:B------:R-:W-:Y:S01]  /*8e20*/  FFMA.FTZ R46, R45, UR8, -R118.reuse ;  /* 0x000000082d2e7c23 */ /* 0x100fe20008010876 */
[----:B------:R-:W-:Y:S01]  /*8e30*/  LDSM.16.MT88.4 R8, [R244+0x8000] ;  /* 0x00800000f408783b */ /* 0x000fe20000004200 */
[----:B--2---:R-:W-:Y:S01]  /*8e40*/  F2FP.F16.F32.PACK_AB R188, R99, R100 ;  /* 0x0000006463bc723e */ /* 0x004fe200000000ff */
[--C-:B------:R-:W-:Y:S01]  /*8e50*/  FFMA.FTZ R45, R39, UR8, -R118.reuse ;  /* 0x00000008272d7c23 */ /* 0x100fe20008010876 */
[----:B------:R-:W-:Y:S01]  /*8e60*/  FMNMX.FTZ R12, R113, R12, !PT ;  /* 0x0000000c710c7209 */ /* 0x000fe20007810000 */
[----:B------:R-:W-:Y:S01]  /*8e70*/  MUFU.EX2 R97, R97 ;  /* 0x0000006100617308 */ /* 0x000fe20000000800 */
[----:B------:R-:W-:Y:S01]  /*8e80*/  FSEL R95, R95, RZ, P1 ;  /* 0x000000ff5f5f7208 */ /* 0x000fe20000800000 */
[--C-:B------:R-:W-:Y:S01]  /*8e90*/  FFMA.FTZ R44, R37, UR8, -R118.reuse ;  /* 0x00000008252c7c23 */ /* 0x100fe20008010876 */
[--C-:B------:R-:W-:Y:S01]  /*8ea0*/  FFMA.FTZ R47, R47, UR8, -R118.reuse ;  /* 0x000000082f2f7c23 */ /* 0x100fe20008010876 */
[----:B------:R-:W2:Y:S01]  /*8eb0*/  SHFL.BFLY PT, R3, R12, 0x2, 0x1f ;  /* 0x0c401f000c037f89 */ /* 0x000ea200000e0000 */
[----:B------:R-:W-:Y:S01]  /*8ec0*/  FFMA.FTZ R60, R60, UR8, -R213 ;  /* 0x000000083c3c7c23 */ /* 0x000fe200080108d5 */
[--C-:B------:R-:W-:Y:S01]  /*8ed0*/  FFMA.FTZ R102, R84, UR8, -R95.reuse ;  /* 0x0000000854667c23 */ /* 0x100fe2000801085f */
[--C-:B------:R-:W-:Y:S01]  /*8ee0*/  FFMA.FTZ R101, R80, UR8, -R95.reuse ;  /* 0x0000000850657c23 */ /* 0x100fe2000801085f */
[--C-:B------:R-:W-:Y:S01]  /*8ef0*/  FFMA.FTZ R92, R78, UR8, -R95.reuse ;  /* 0x000000084e5c7c23 */ /* 0x100fe2000801085f */
[--C-:B------:R-:W-:Y:S01]  /*8f00*/  FFMA.FTZ R87, R74, UR8, -R95.reuse ;  /* 0x000000084a577c23 */ /* 0x100fe2000801085f */
[----:B------:R-:W3:Y:S01]  /*8f10*/  MUFU.EX2 R96, R96 ;  /* 0x0000006000607308 */ /* 0x000ee20000000800 */
[--C-:B------:R-:W-:Y:S01]  /*8f20*/  FFMA.FTZ R74, R25, UR8, -R118.reuse ;  /* 0x00000008194a7c23 */ /* 0x100fe20008010876 */
[--C-:B------:R-:W-:Y:S01]  /*8f30*/  FFMA.FTZ R84, R26, UR8, -R95.reuse ;  /* 0x000000081a547c23 */ /* 0x100fe2000801085f */
[--C-:B------:R-:W-:Y:S01]  /*8f40*/  FFMA.FTZ R77, R24, UR8, -R95.reuse ;  /* 0x00000008184d7c23 */ /* 0x100fe2000801085f */
[--C-:B------:R-:W-:Y:S01]  /*8f50*/  FFMA.FTZ R67, R22, UR8, -R95.reuse ;  /* 0x0000000816437c23 */ /* 0x100fe2000801085f */
[----:B------:R-:W-:Y:S01]  /*8f60*/  LDSM.16.MT88.4 R24, [R247+0x8800] ;  /* 0x00880000f718783b */ /* 0x000fe20000004200 */
[----:B-1----:R-:W-:Y:S01]  /*8f70*/  F2FP.F16.F32.PACK_AB R190, R89, R98 ;  /* 0x0000006259be723e */ /* 0x002fe200000000ff */
[----:B------:R-:W-:Y:S01]  /*8f80*/  FFMA.FTZ R72, R72, UR8, -R95 ;  /* 0x0000000848487c23 */ /* 0x000fe2000801085f */
[----:B------:R-:W-:Y:S01]  /*8f90*/  MUFU.EX2 R90, R90 ;  /* 0x0000005a005a7308 */ /* 0x000fe20000000800 */
[----:B------:R-:W-:Y:S01]  /*8fa0*/  LDSM.16.MT88.4 R20, [R246+0x8800] ;  /* 0x00880000f614783b */ /* 0x000fe20000004200 */
[----:B------:R-:W-:Y:S01]  /*8fb0*/  FFMA.FTZ R78, R28, UR8, -R213 ;  /* 0x000000081c4e7c23 */ /* 0x000fe200080108d5 */
[--C-:B------:R-:W-:Y:S01]  /*8fc0*/  FFMA.FTZ R66, R242, UR8, -R95.reuse ;  /* 0x00000008f2427c23 */ /* 0x100fe2000801085f */
[--C-:B------:R-:W-:Y:S01]  /*8fd0*/  FFMA.FTZ R43, R240, UR8, -R95.reuse ;  /* 0x00000008f02b7c23 */ /* 0x100fe2000801085f */
[--C-:B------:R-:W-:Y:S01]  /*8fe0*/  FFMA.FTZ R238, R238, UR8, -R95.reuse ;  /* 0x00000008eeee7c23 */ /* 0x100fe2000801085f */
[--C-:B------:R-:W-:Y:S01]  /*8ff0*/  FFMA.FTZ R40, R40, UR8, -R95.reuse ;  /* 0x0000000828287c23 */ /* 0x100fe2000801085f */
[--C-:B------:R-:W-:Y:S01]  /*9000*/  FFMA.FTZ R39, R234, UR8, -R95.reuse ;  /* 0x00000008ea277c23 */ /* 0x100fe2000801085f */
[----:B------:R-:W1:Y:S01]  /*9010*/  MUFU.EX2 R85, R85 ;  /* 0x0000005500557308 */ /* 0x000e620000000800 */
[----:B---3--:R-:W-:Y:S01]  /*9020*/  F2FP.F16.F32.PACK_AB R160, R96, R97 ;  /* 0x0000006160a0723e */ /* 0x008fe200000000ff */
[--C-:B------:R-:W-:Y:S01]  /*9030*/  FFMA.FTZ R37, R38, UR8, -R95.reuse ;  /* 0x0000000826257c23 */ /* 0x100fe2000801085f */
[----:B--2---:R-:W-:Y:S01]  /*9040*/  FMNMX.FTZ R12, R12, R3, !PT ;  /* 0x000000030c0c7209 */ /* 0x004fe20007810000 */
[--C-:B------:R-:W-:Y:S01]  /*9050*/  FFMA.FTZ R222, R222, UR8, -R95.reuse ;  /* 0x00000008dede7c23 */ /* 0x100fe2000801085f */
[--C-:B------:R-:W-:Y:S01]  /*9060*/  FFMA.FTZ R215, R215, UR8, -R118.reuse ;  /* 0x00000008d7d77c23 */ /* 0x100fe20008010876 */
[--C-:B------:R-:W-:Y:S01]  /*9070*/  FFMA.FTZ R230, R230, UR8, -R95.reuse ;  /* 0x00000008e6e67c23 */ /* 0x100fe2000801085f */
[--C-:B------:R-:W-:Y:S01]  /*9080*/  FFMA.FTZ R229, R229, UR8, -R118.reuse ;  /* 0x00000008e5e57c23 */ /* 0x100fe20008010876 */
[----:B------:R-:W2:Y:S01]  /*9090*/  SHFL.BFLY PT, R3, R12, 0x1, 0x1f ;  /* 0x0c201f000c037f89 */ /* 0x000ea200000e0000 */
[----:B------:R-:W-:Y:S01]  /*90a0*/  MUFU.EX2 R102, R102 ;  /* 0x0000006600667308 */ /* 0x000fe20000000800 */
[--C-:B------:R-:W-:Y:S01]  /*90b0*/  FFMA.FTZ R225, R225, UR8, -R118.reuse ;  /* 0x00000008e1e17c23 */ /* 0x100fe20008010876 */
[--C-:B------:R-:W-:Y:S01]  /*90c0*/  FFMA.FTZ R226, R226, UR8, -R95.reuse ;  /* 0x00000008e2e27c23 */ /* 0x100fe2000801085f */
[----:B------:R-:W-:Y:S01]  /*90d0*/  FFMA.FTZ R212, R212, UR8, -R95 ;  /* 0x00000008d4d47c23 */ /* 0x000fe2000801085f */
[--C-:B------:R-:W-:Y:S01]  /*90e0*/  FFMA.FTZ R198, R198, UR8, -R213.reuse ;  /* 0x00000008c6c67c23 */ /* 0x100fe200080108d5 */
[--C-:B------:R-:W-:Y:S01]  /*90f0*/  FFMA.FTZ R130, R130, UR8, -R213.reuse ;  /* 0x0000000882827c23 */ /* 0x100fe200080108d5 */
[--C-:B------:R-:W-:Y:S01]  /*9100*/  FFMA.FTZ R210, R210, UR8, -R213.reuse ;  /* 0x00000008d2d27c23 */ /* 0x100fe200080108d5 */
[----:B------:R-:W-:Y:S01]  /*9110*/  FFMA.FTZ R126, R126, UR8, -R213 ;  /* 0x000000087e7e7c23 */ /* 0x000fe200080108d5 */
[----:B------:R-:W3:Y:S01]  /*9120*/  MUFU.EX2 R101, R101 ;  /* 0x0000006500657308 */ /* 0x000ee20000000800 */
[----:B-1----:R-:W-:Y:S01]  /*9130*/  F2FP.F16.F32.PACK_AB R162, R85, R90 ;  /* 0x0000005a55a2723e */ /* 0x002fe200000000ff */
[--C-:B------:R-:W-:Y:S01]  /*9140*/  FFMA.FTZ R119, R119, UR8, -R118.reuse ;  /* 0x0000000877777c23 */ /* 0x100fe20008010876 */
[--C-:B------:R-:W-:Y:S01]  /*9150*/  FFMA.FTZ R125, R125, UR8, -R118.reuse ;  /* 0x000000087d7d7c23 */ /* 0x100fe20008010876 */
[--C-:B------:R-:W-:Y:S01]  /*9160*/  FFMA.FTZ R122, R122, UR8, -R95.reuse ;  /* 0x000000087a7a7c23 */ /* 0x100fe2000801085f */
[--C-:B------:R-:W-:Y:S01]  /*9170*/  FFMA.FTZ R112, R112, UR8, -R95.reuse ;  /* 0x0000000870707c23 */ /* 0x100fe2000801085f */
[----:B------:R-:W-:Y:S01]  /*9180*/  FFMA.FTZ R110, R110, UR8, -R95 ;  /* 0x000000086e6e7c23 */ /* 0x000fe2000801085f */
[----:B------:R-:W-:Y:S01]  /*9190*/  FFMA.FTZ R111, R111, UR8, -R118 ;  /* 0x000000086f6f7c23 */ /* 0x000fe20008010876 */
[----:B------:R-:W-:Y:S01]  /*91a0*/  MUFU.EX2 R92, R92 ;  /* 0x0000005c005c7308 */ /* 0x000fe20000000800 */
[----:B------:R-:W-:Y:S01]  /*91b0*/  FADD.FTZ R99, R100, R99 ;  /* 0x0000006364637221 */ /* 0x000fe20000010000 */
[----:B------:R-:W-:Y:S01]  /*91c0*/  FADD.FTZ R97, R97, R96 ;  /* 0x0000006061617221 */ /* 0x000fe20000010000 */
[--C-:B------:R-:W-:Y:S01]  /*91d0*/  FFMA.FTZ R206, R206, UR8, -R213.reuse ;  /* 0x00000008cece7c23 */ /* 0x100fe200080108d5 */
[----:B------:R-:W-:Y:S01]  /*91e0*/  FFMA.FTZ R204, R204, UR8, -R213 ;  /* 0x00000008cccc7c23 */ /* 0x000fe200080108d5 */
[----:B------:R-:W-:Y:S01]  /*91f0*/  FADD.FTZ R98, R98, R99 ;  /* 0x0000006362627221 */ /* 0x000fe20000010000 */
[----:B--2---:R-:W-:-:S02]  /*9200*/  FMNMX.FTZ R3, R12, R3, !PT ;  /* 0x000000030c037209 */ /* 0x004fc40007810000 */
[----:B------:R-:W1:Y:S01]  /*9210*/  MUFU.EX2 R87, R87 ;  /* 0x0000005700577308 */ /* 0x000e620000000800 */
[----:B------:R-:W2:Y:S01]  /*9220*/  LDSM.16.MT88.4 R12, [R244+0x8800] ;  /* 0x00880000f40c783b */ /* 0x000ea20000004200 */
[----:B---3--:R-:W-:Y:S01]  /*9230*/  F2FP.F16.F32.PACK_AB R161, R101, R102 ;  /* 0x0000006665a1723e */ /* 0x008fe200000000ff */
[----:B------:R-:W-:Y:S01]  /*9240*/  FADD.FTZ R101, R102, R101 ;  /* 0x0000006566657221 */ /* 0x000fe20000010000 */
[C---:B------:R-:W-:Y:S01]  /*9250*/  FMUL.FTZ R120, R3.reuse, UR8 ;  /* 0x0000000803787c20 */ /* 0x040fe20008410000 */
[----:B------:R-:W-:-:S03]  /*9260*/  FSETP.NEU.FTZ.AND P1, PT, R3, -INF , PT ;  /* 0xff8000000300780b */ /* 0x000fc60003f3d000 */
[----:B------:R-:W-:Y:S01]  /*9270*/  MUFU.EX2 R86, R86 ;  /* 0x0000005600567308 */ /* 0x000fe20000000800 */
[----:B------:R-:W-:-:S05]  /*9280*/  FSEL R120, R120, RZ, P1 ;  /* 0x000000ff78787208 */ /* 0x000fca0000800000 */
[--C-:B------:R-:W-:Y:S01]  /*9290*/  FFMA.FTZ R104, R159, UR8, -R120.reuse ;  /* 0x000000089f687c23 */ /* 0x100fe20008010878 */
[--C-:B------:R-:W-:Y:S01]  /*92a0*/  FFMA.FTZ R103, R103, UR8, -R120.reuse ;  /* 0x0000000867677c23 */ /* 0x100fe20008010878 */
[--C-:B------:R-:W-:Y:S01]  /*92b0*/  FFMA.FTZ R91, R91, UR8, -R120.reuse ;  /* 0x000000085b5b7c23 */ /* 0x100fe20008010878 */
[--C-:B------:R-:W-:Y:S01]  /*92c0*/  FFMA.FTZ R88, R75, UR8, -R120.reuse ;  /* 0x000000084b587c23 */ /* 0x100fe20008010878 */
[----:B-1----:R-:W-:Y:S01]  /*92d0*/  F2FP.F16.F32.PACK_AB R163, R87, R92 ;  /* 0x0000005c57a3723e */ /* 0x002fe200000000ff */
[----:B------:R-:W-:Y:S01]  /*92e0*/  FFMA.FTZ R75, R76, UR8, -R213 ;  /* 0x000000084c4b7c23 */ /* 0x000fe200080108d5 */
[----:B------:R-:W-:Y:S01]  /*92f0*/  MUFU.EX2 R104, R104 ;  /* 0x0000006800687308 */ /* 0x000fe20000000800 */
[--C-:B------:R-:W-:Y:S01]  /*9300*/  FFMA.FTZ R81, R81, UR8, -R120.reuse ;  /* 0x0000000851517c23 */ /* 0x100fe20008010878 */
[--C-:B------:R-:W-:Y:S01]  /*9310*/  FFMA.FTZ R80, R157, UR8, -R120.reuse ;  /* 0x000000089d507c23 */ /* 0x100fe20008010878 */
[--C-:B------:R-:W-:Y:S01]  /*9320*/  FFMA.FTZ R76, R169, UR8, -R120.reuse ;  /* 0x00000008a94c7c23 */ /* 0x100fe20008010878 */
[--C-:B------:R-:W-:Y:S01]  /*9330*/  FFMA.FTZ R73, R73, UR8, -R120.reuse ;  /* 0x0000000849497c23 */ /* 0x100fe20008010878 */
[C---:B------:R-:W-:Y:S01]  /*9340*/  HMMA.16816.F32 R140, R160.reuse, R176, RZ ;  /* 0x000000b0a08c723c */ /* 0x040fe200000018ff */
[----:B------:R-:W-:Y:S01]  /*9350*/  FFMA.FTZ R57, R50, UR8, -R120 ;  /* 0x0000000832397c23 */ /* 0x000fe20008010878 */
[--C-:B------:R-:W-:Y:S01]  /*9360*/  FFMA.FTZ R50, R48, UR8, -R118.reuse ;  /* 0x0000000830327c23 */ /* 0x100fe20008010876 */
[----:B------:R-:W1:Y:S01]  /*9370*/  MUFU.EX2 R103, R103 ;  /* 0x0000006700677308 */ /* 0x000e620000000800 */
[----:B------:R-:W-:Y:S01]  /*9380*/  FFMA.FTZ R48, R41, UR8, -R118 ;  /* 0x0000000829307c23 */ /* 0x000fe20008010876 */
[----:B------:R-:W-:Y:S01]  /*9390*/  FFMA.FTZ R41, R42, UR8, -R95 ;  /* 0x000000082a297c23 */ /* 0x000fe2000801085f */
[C---:B------:R-:W-:Y:S01]  /*93a0*/  HMMA.16816.F32 R132, R160.reuse, R178, RZ ;  /* 0x000000b2a084723c */ /* 0x040fe200000018ff */
[--C-:B------:R-:W-:Y:S01]  /*93b0*/  FFMA.FTZ R70, R70, UR8, -R120.reuse ;  /* 0x0000000846467c23 */ /* 0x100fe20008010878 */
[--C-:B------:R-:W-:Y:S01]  /*93c0*/  FFMA.FTZ R56, R243, UR8, -R120.reuse ;  /* 0x00000008f3387c23 */ /* 0x100fe20008010878 */
[--C-:B------:R-:W-:Y:S01]  /*93d0*/  FFMA.FTZ R55, R61, UR8, -R120.reuse ;  /* 0x000000083d377c23 */ /* 0x100fe20008010878 */
[--C-:B------:R-:W-:Y:S01]  /*93e0*/  FFMA.FTZ R61, R236, UR8, -R213.reuse ;  /* 0x00000008ec3d7c23 */ /* 0x100fe200080108d5 */
[----:B------:R-:W-:Y:S01]  /*93f0*/  MUFU.EX2 R91, R91 ;  /* 0x0000005b005b7308 */ /* 0x000fe20000000800 */
[C---:B------:R-:W-:Y:S01]  /*9400*/  HMMA.16816.F32 R148, R160.reuse, R184, RZ ;  /* 0x000000b8a094723c */ /* 0x040fe200000018ff */
[--C-:B------:R-:W-:Y:S01]  /*9410*/  FFMA.FTZ R54, R241, UR8, -R120.reuse ;  /* 0x00000008f1367c23 */ /* 0x100fe20008010878 */
[--C-:B------:R-:W-:Y:S01]  /*9420*/  FFMA.FTZ R53, R235, UR8, -R120.reuse ;  /* 0x00000008eb357c23 */ /* 0x100fe20008010878 */
[--C-:B------:R-:W-:Y:S01]  /*9430*/  FFMA.FTZ R52, R221, UR8, -R120.reuse ;  /* 0x00000008dd347c23 */ /* 0x100fe20008010878 */
[--C-:B------:R-:W-:Y:S01]  /*9440*/  FFMA.FTZ R51, R219, UR8, -R120.reuse ;  /* 0x00000008db337c23 */ /* 0x100fe20008010878 */
[--C-:B------:R-:W-:Y:S01]  /*9450*/  FFMA.FTZ R221, R218, UR8, -R213.reuse ;  /* 0x00000008dadd7c23 */ /* 0x100fe200080108d5 */
[C---:B------:R-:W-:Y:S01]  /*9460*/  HMMA.16816.F32 R136, R160.reuse, R186, RZ ;  /* 0x000000baa088723c */ /* 0x040fe200000018ff */
[----:B------:R-:W3:Y:S01]  /*9470*/  MUFU.EX2 R88, R88 ;  /* 0x0000005800587308 */ /* 0x000ee20000000800 */
[----:B-1----:R-:W-:Y:S01]  /*9480*/  F2FP.F16.F32.PACK_AB R189, R103, R104 ;  /* 0x0000006867bd723e */ /* 0x002fe200000000ff */
[----:B------:R-:W-:Y:S01]  /*9490*/  FFMA.FTZ R218, R233, UR8, -R120 ;  /* 0x00000008e9da7c23 */ /* 0x000fe20008010878 */
[----:B------:R-:W-:Y:S01]  /*94a0*/  FFMA.FTZ R219, R214, UR8, -R213 ;  /* 0x00000008d6db7c23 */ /* 0x000fe200080108d5 */
[--C-:B------:R-:W-:Y:S01]  /*94b0*/  FFMA.FTZ R233, R232, UR8, -R95.reuse ;  /* 0x00000008e8e97c23 */ /* 0x100fe2000801085f */
[C---:B------:R-:W-:Y:S01]  /*94c0*/  HMMA.16816.F32 R152, R160.reuse, R192, RZ ;  /* 0x000000c0a098723c */ /* 0x040fe200000018ff */
[----:B------:R-:W-:Y:S01]  /*94d0*/  FFMA.FTZ R214, R35, UR8, -R118 ;  /* 0x0000000823d67c23 */ /* 0x000fe20008010876 */
[--C-:B------:R-:W-:Y:S01]  /*94e0*/  FFMA.FTZ R235, R34, UR8, -R95.reuse ;  /* 0x0000000822eb7c23 */ /* 0x100fe2000801085f */
[----:B------:R-:W-:Y:S01]  /*94f0*/  MUFU.EX2 R82, R82 ;  /* 0x0000005200527308 */ /* 0x000fe20000000800 */
[--C-:B------:R-:W-:Y:S01]  /*9500*/  FFMA.FTZ R232, R32, UR8, -R95.reuse ;  /* 0x0000000820e87c23 */ /* 0x100fe2000801085f */
[--C-:B------:R-:W-:Y:S01]  /*9510*/  FFMA.FTZ R217, R217, UR8, -R120.reuse ;  /* 0x00000008d9d97c23 */ /* 0x100fe20008010878 */
[C---:B------:R-:W-:Y:S01]  /*9520*/  HMMA.16816.F32 R144, R160.reuse, R194, RZ ;  /* 0x000000c2a090723c */ /* 0x040fe200000018ff */
[--C-:B------:R-:W-:Y:S01]  /*9530*/  FFMA.FTZ R237, R237, UR8, -R120.reuse ;  /* 0x00000008eded7c23 */ /* 0x100fe20008010878 */
[----:B------:R-:W-:Y:S01]  /*9540*/  FFMA.FTZ R234, R239, UR8, -R120 ;  /* 0x00000008efea7c23 */ /* 0x000fe20008010878 */
[----:B------:R-:W-:Y:S01]  /*9550*/  FFMA.FTZ R236, R227, UR8, -R118 ;  /* 0x00000008e3ec7c23 */ /* 0x000fe20008010876 */
[----:B------:R-:W-:Y:S01]  /*9560*/  FFMA.FTZ R227, R224, UR8, -R95 ;  /* 0x00000008e0e37c23 */ /* 0x000fe2000801085f */
[----:B------:R-:W1:Y:S01]  /*9570*/  MUFU.EX2 R79, R79 ;  /* 0x0000004f004f7308 */ /* 0x000e620000000800 */
[----:B---3--:R-:W-:Y:S01]  /*9580*/  F2FP.F16.F32.PACK_AB R191, R88, R91 ;  /* 0x0000005b58bf723e */ /* 0x008fe200000000ff */
[----:B------:R-:W-:Y:S01]  /*9590*/  HMMA.16816.F32 R164, R160, R8, RZ ;  /* 0x00000008a0a4723c */ /* 0x000fe200000018ff */
[--C-:B------:R-:W-:Y:S01]  /*95a0*/  FFMA.FTZ R239, R196, UR8, -R213.reuse ;  /* 0x00000008c4ef7c23 */ /* 0x100fe200080108d5 */
[--C-:B------:R-:W-:Y:S01]  /*95b0*/  FFMA.FTZ R241, R128, UR8, -R213.reuse ;  /* 0x0000000880f17c23 */ /* 0x100fe200080108d5 */
[--C-:B------:R-:W-:Y:S01]  /*95c0*/  FFMA.FTZ R128, R207, UR8, -R120.reuse ;  /* 0x00000008cf807c23 */ /* 0x100fe20008010878 */
[--C-:B------:R-:W-:Y:S01]  /*95d0*/  FFMA.FTZ R205, R205, UR8, -R120.reuse ;  /* 0x00000008cdcd7c23 */ /* 0x100fe20008010878 */
[--C-:B------:R-:W-:Y:S01]  /*95e0*/  FFMA.FTZ R196, R199, UR8, -R120.reuse ;  /* 0x00000008c7c47c23 */ /* 0x100fe20008010878 */
[C---:B------:R-:W-:Y:S01]  /*95f0*/  HMMA.16816.F32 R156, R188.reuse, R176, RZ ;  /* 0x000000b0bc9c723c */ /* 0x040fe200000018ff */
[----:B------:R-:W-:Y:S01]  /*9600*/  MUFU.EX2 R74, R74 ;  /* 0x0000004a004a7308 */ /* 0x000fe20000000800 */
[----:B------:R-:W-:Y:S01]  /*9610*/  FFMA.FTZ R197, R197, UR8, -R120 ;  /* 0x00000008c5c57c23 */ /* 0x000fe20008010878 */
[--C-:B------:R-:W-:Y:S01]  /*9620*/  FFMA.FTZ R207, R211, UR8, -R213.reuse ;  /* 0x00000008d3cf7c23 */ /* 0x100fe200080108d5 */
[--C-:B------:R-:W-:Y:S01]  /*9630*/  FFMA.FTZ R199, R209, UR8, -R213.reuse ;  /* 0x00000008d1c77c23 */ /* 0x100fe200080108d5 */
[--C-:B------:R-:W-:Y:S01]  /*9640*/  FFMA.FTZ R211, R202, UR8, -R213.reuse ;  /* 0x00000008cad37c23 */ /* 0x100fe200080108d5 */
[C---:B------:R-:W-:Y:S01]  /*9650*/  HMMA.16816.F32 R168, R188.reuse, R184, RZ ;  /* 0x000000b8bca8723c */ /* 0x040fe200000018ff */
[----:B------:R-:W-:Y:S01]  /*9660*/  FFMA.FTZ R209, R208, UR8, -R213 ;  /* 0x00000008d0d17c23 */ /* 0x000fe200080108d5 */
[----:B------:R-:W-:Y:S01]  /*9670*/  FFMA.FTZ R224, R123, UR8, -R118 ;  /* 0x000000087be07c23 */ /* 0x000fe20008010876 */
[----:B------:R-:W3:Y:S01]  /*9680*/  MUFU.EX2 R71, R71 ;  /* 0x0000004700477308 */ /* 0x000ee20000000800 */
[----:B-1----:R-:W-:Y:S01]  /*9690*/  F2FP.F16.F32.PACK_AB R28, R79, R82 ;  /* 0x000000524f1c723e */ /* 0x002fe200000000ff */
[--C-:B------:R-:W-:Y:S01]  /*96a0*/  FFMA.FTZ R121, R121, UR8, -R120.reuse ;  /* 0x0000000879797c23 */ /* 0x100fe20008010878 */
[C---:B------:R-:W-:Y:S01]  /*96b0*/  HMMA.16816.F32 R172, R188.reuse, R192, RZ ;  /* 0x000000c0bcac723c */ /* 0x040fe200000018ff */
[--C-:B------:R-:W-:Y:S01]  /*96c0*/  FFMA.FTZ R208, R131, UR8, -R120.reuse ;  /* 0x0000000883d07c23 */ /* 0x100fe20008010878 */
[--C-:B------:R-:W-:Y:S01]  /*96d0*/  FFMA.FTZ R129, R129, UR8, -R120.reuse ;  /* 0x0000000881817c23 */ /* 0x100fe20008010878 */
[----:B------:R-:W-:Y:S01]  /*96e0*/  FFMA.FTZ R123, R124, UR8, -R95 ;  /* 0x000000087c7b7c23 */ /* 0x000fe2000801085f */
[--C-:B------:R-:W-:Y:S01]  /*96f0*/  FFMA.FTZ R117, R117, UR8, -R120.reuse ;  /* 0x0000000875757c23 */ /* 0x100fe20008010878 */
[----:B------:R-:W-:Y:S01]  /*9700*/  MUFU.EX2 R84, R84 ;  /* 0x0000005400547308 */ /* 0x000fe20000000800 */
[C---:B------:R-:W-:Y:S01]  /*9710*/  HMMA.16816.F32 R176, R188.reuse, R178, RZ ;  /* 0x000000b2bcb0723c */ /* 0x040fe200000018ff */
[----:B------:R-:W-:Y:S01]  /*9720*/  FADD.FTZ R104, R104, R103 ;  /* 0x0000006768687221 */ /* 0x000fe20000010000 */
[--C-:B------:R-:W-:Y:S01]  /*9730*/  FFMA.FTZ R116, R116, UR8, -R120.reuse ;  /* 0x0000000874747c23 */ /* 0x100fe20008010878 */
[--C-:B------:R-:W-:Y:S01]  /*9740*/  FFMA.FTZ R115, R115, UR8, -R120.reuse ;  /* 0x0000000873737c23 */ /* 0x100fe20008010878 */
[----:B------:R-:W-:Y:S01]  /*9750*/  FFMA.FTZ R114, R114, UR8, -R120 ;  /* 0x0000000872727c23 */ /* 0x000fe20008010878 */
[----:B------:R-:W-:Y:S01]  /*9760*/  FADD.FTZ R91, R91, R104 ;  /* 0x000000685b5b7221 */ /* 0x000fe20000010000 */
[----:B------:R-:W-:Y:S01]  /*9770*/  HMMA.16816.F32 R184, R188, R186, RZ ;  /* 0x000000babcb8723c */ /* 0x000fe200000018ff */
[----:B------:R-:W1:Y:S01]  /*9780*/  MUFU.EX2 R77, R77 ;  /* 0x0000004d004d7308 */ /* 0x000e620000000800 */
[----:B---3--:R-:W-:Y:S01]  /*9790*/  F2FP.F16.F32.PACK_AB R30, R71, R74 ;  /* 0x0000004a471e723e */ /* 0x008fe200000000ff */
[----:B------:R-:W-:-:S03]  /*97a0*/  FFMA.FTZ R113, R113, UR8, -R120 ;  /* 0x0000000871717c23 */ /* 0x000fc60008010878 */
[C---:B------:R-:W-:Y:S03]  /*97b0*/  HMMA.16816.F32 R192, R188.reuse, R194, RZ ;  /* 0x000000c2bcc0723c */ /* 0x040fe600000018ff */
[----:B------:R-:W-:Y:S03]  /*97c0*/  MUFU.EX2 R72, R72 ;  /* 0x0000004800487308 */ /* 0x000fe60000000800 */
[----:B------:R-:W-:Y:S05]  /*97d0*/  HMMA.16816.F32 R180, R188, R8, RZ ;  /* 0x00000008bcb4723c */ /* 0x000fea00000018ff */
[----:B------:R-:W3:Y:S01]  /*97e0*/  MUFU.EX2 R67, R67 ;  /* 0x0000004300437308 */ /* 0x000ee20000000800 */
[----:B------:R-:W-:Y:S01]  /*97f0*/  HMMA.16816.F32 R160, R160, R10, RZ ;  /* 0x0000000aa0a0723c */ /* 0x000fe200000018ff */
[----:B-1----:R-:W-:-:S05]  /*9800*/  F2FP.F16.F32.PACK_AB R29, R77, R84 ;  /* 0x000000544d1d723e */ /* 0x002fca00000000ff */
[----:B------:R-:W-:Y:S01]  /*9810*/  HMMA.16816.F32 R188, R188, R10, RZ ;  /* 0x0000000abcbc723c */ /* 0x000fe200000018ff */
[----:B------:R-:W1:Y:S08]  /*9820*/  MUFU.EX2 R83, R83 ;  /* 0x0000005300537308 */ /* 0x000e700000000800 */
[----:B------:R-:W-:Y:S01]  /*9830*/  MUFU.EX2 R78, R78 ;  /* 0x0000004e004e7308 */ /* 0x000fe20000000800 */
[----:B---3--:R-:W-:-:S07]  /*9840*/  F2FP.F16.F32.PACK_AB R31, R67, R72 ;  /* 0x00000048431f723e */ /* 0x008fce00000000ff */
[----:B------:R-:W3:Y:S01]  /*9850*/  MUFU.EX2 R75, R75 ;  /* 0x0000004b004b7308 */ /* 0x000ee20000000800 */
[----:B-1----:R-:W-:Y:S01]  /*9860*/  F2FP.F16.F32.PACK_AB R8, R83, R86 ;  /* 0x000000565308723e */ /* 0x002fe200000000ff */
[C---:B------:R-:W-:Y:S06]  /*9870*/  HMMA.16816.F32 R140, R28.reuse, R24, R140 ;  /* 0x000000181c8c723c */ /* 0x040fec000000188c */
[----:B------:R-:W-:Y:S01]  /*9880*/  MUFU.EX2 R81, R81 ;  /* 0x0000005100517308 */ /* 0x000fe20000000800 */
[C---:B------:R-:W-:Y:S06]  /*9890*/  HMMA.16816.F32 R132, R28.reuse, R26, R132 ;  /* 0x0000001a1c84723c */ /* 0x040fec0000001884 */
[----:B------:R-:W-:Y:S01]  /*98a0*/  HMMA.16816.F32 R148, R28, R20, R148 ;  /* 0x000000141c94723c */ /* 0x000fe20000001894 */
[----:B------:R-:W1:Y:S01]  /*98b0*/  MUFU.EX2 R80, R80 ;  /* 0x0000005000507308 */ /* 0x000e620000000800 */
[----:B---3--:R-:W-:-:S04]  /*98c0*/  F2FP.F16.F32.PACK_AB R10, R75, R78 ;  /* 0x0000004e4b0a723e */ /* 0x008fc800000000ff */
[C---:B------:R-:W-:Y:S03]  /*98d0*/  HMMA.16816.F32 R136, R28.reuse, R22, R136 ;  /* 0x000000161c88723c */ /* 0x040fe60000001888 */
[----:B------:R-:W-:Y:S03]  /*98e0*/  MUFU.EX2 R76, R76 ;  /* 0x0000004c004c7308 */ /* 0x000fe60000000800 */
[C---:B------:R-:W-:Y:S05]  /*98f0*/  HMMA.16816.F32 R152, R28.reuse, R16, R152 ;  /* 0x000000101c98723c */ /* 0x040fea0000001898 */
[----:B------:R-:W3:Y:S01]  /*9900*/  MUFU.EX2 R73, R73 ;  /* 0x0000004900497308 */ /* 0x000ee20000000800 */
[----:B-1----:R-:W-:Y:S01]  /*9910*/  F2FP.F16.F32.PACK_AB R9, R80, R81 ;  /* 0x000000515009723e */ /* 0x002fe200000000ff */
[C---:B------:R-:W-:Y:S06]  /*9920*/  HMMA.16816.F32 R144, R28.reuse, R18, R144 ;  /* 0x000000121c90723c */ /* 0x040fec0000001890 */
[C---:B--2---:R-:W-:Y:S01]  /*9930*/  HMMA.16816.F32 R164, R28.reuse, R12, R164 ;  /* 0x0000000c1ca4723c */ /* 0x044fe200000018a4 */
[----:B------:R-:W-:Y:S05]  /*9940*/  MUFU.EX2 R65, R65 ;  /* 0x0000004100417308 */ /* 0x000fea0000000800 */
[----:B------:R-:W-:Y:S01]  /*9950*/  HMMA.16816.F32 R160, R28, R14, R160 ;  /* 0x0000000e1ca0723c */ /* 0x000fe200000018a0 */
[----:B------:R-:W-:Y:S01]  /*9960*/  LDSM.16.MT88.4 R28, [R244+0xa000] ;  /* 0x00a00000f41c783b */ /* 0x000fe20000004200 */
[----:B---3--:R-:W-:Y:S01]  /*9970*/  F2FP.F16.F32.PACK_AB R11, R73, R76 ;  /* 0x0000004c490b723e */ /* 0x008fe200000000ff */
[----:B------:R-:W1:Y:S06]  /*9980*/  MUFU.EX2 R50, R50 ;  /* 0x0000003200327308 */ /* 0x000e6c0000000800 */
[C---:B------:R-:W-:Y:S02]  /*9990*/  HMMA.16816.F32 R156, R8.reuse, R24, R156 ;  /* 0x00000018089c723c */ /* 0x040fe4000000189c */
[----:B------:R-:W-:Y:S04]  /*99a0*/  MUFU.EX2 R49, R49 ;  /* 0x0000003100317308 */ /* 0x000fe80000000800 */
[C---:B------:R-:W-:Y:S01]  /*99b0*/  HMMA.16816.F32 R176, R8.reuse, R26, R176 ;  /* 0x0000001a08b0723c */ /* 0x040fe200000018b0 */
[----:B------:R-:W2:Y:S03]  /*99c0*/  LDSM.16.MT88.4 R24, [R247+0x9000] ;  /* 0x00900000f718783b */ /* 0x000ea60000004200 */
[----:B------:R-:W-:Y:S02]  /*99d0*/  MUFU.EX2 R48, R48 ;  /* 0x0000003000307308 */ /* 0x000fe40000000800 */
[C---:B------:R-:W-:Y:S06]  /*99e0*/  HMMA.16816.F32 R168, R8.reuse, R20, R168 ;  /* 0x0000001408a8723c */ /* 0x040fec00000018a8 */
[C---:B------:R-:W-:Y:S01]  /*99f0*/  HMMA.16816.F32 R184, R8.reuse, R22, R184 ;  /* 0x0000001608b8723c */ /* 0x040fe200000018b8 */
[----:B------:R-:W3:Y:S01]  /*9a00*/  LDSM.16.MT88.4 R20, [R246+0x9000] ;  /* 0x00900000f614783b */ /* 0x000ee20000004200 */
[----:B------:R-:W-:Y:S04]  /*9a10*/  MUFU.EX2 R66, R66 ;  /* 0x0000004200427308 */ /* 0x000fe80000000800 */
[C---:B------:R-:W-:Y:S04]  /*9a20*/  HMMA.16816.F32 R172, R8.reuse, R16, R172 ;  /* 0x0000001008ac723c */ /* 0x040fe800000018ac */
[----:B------:R-:W4:Y:S02]  /*9a30*/  MUFU.EX2 R43, R43 ;  /* 0x0000002b002b7308 */ /* 0x000f240000000800 */
[C---:B------:R-:W-:Y:S01]  /*9a40*/  HMMA.16816.F32 R192, R8.reuse, R18, R192 ;  /* 0x0000001208c0723c */ /* 0x040fe200000018c0 */
[----:B------:R-:W5:Y:S05]  /*9a50*/  LDSM.16.MT88.4 R16, [R245+0x9000] ;  /* 0x00900000f510783b */ /* 0x000f6a0000004200 */
[C---:B------:R-:W-:Y:S01]  /*9a60*/  HMMA.16816.F32 R180, R8.reuse, R12, R180 ;  /* 0x0000000c08b4723c */ /* 0x040fe200000018b4 */
[----:B------:R2:W-:Y:S05]  /*9a70*/  MUFU.EX2 R42, R238 ;  /* 0x000000ee002a7308 */ /* 0x0005ea0000000800 */
[----:B------:R-:W-:Y:S01]  /*9a80*/  HMMA.16816.F32 R188, R8, R14, R188 ;  /* 0x0000000e08bc723c */ /* 0x000fe200000018bc */
[----:B------:R-:W5:Y:S02]  /*9a90*/  LDSM.16.MT88.4 R12, [R244+0x9000] ;  /* 0x00900000f40c783b */ /* 0x000f640000004200 */
[----:B------:R-:W3:Y:S04]  /*9aa0*/  MUFU.EX2 R41, R41 ;  /* 0x0000002900297308 */ /* 0x000ee80000000800 */
[----:B-1----:R-:W-:-:S02]  /*9ab0*/  F2FP.F16.F32.PACK_AB R8, R50, R65 ;  /* 0x000000413208723e */ /* 0x002fc400000000ff */
[----:B----4-:R-:W-:Y:S02]  /*9ac0*/  F2FP.F16.F32.PACK_AB R9, R43, R66 ;  /* 0x000000422b09723e */ /* 0x010fe400000000ff */
[----:B------:R-:W-:Y:S01]  /*9ad0*/  MUFU.EX2 R69, R69 ;  /* 0x0000004500457308 */ /* 0x000fe20000000800 */
[----:B------:R-:W-:Y:S01]  /*9ae0*/  F2FP.F16.F32.PACK_AB R10, R48, R49 ;  /* 0x00000031300a723e */ /* 0x000fe200000000ff */
[----:B--2---:R-:W-:Y:S01]  /*9af0*/  FFMA.FTZ R238, R223, UR8, -R118 ;  /* 0x00000008dfee7c23 */ /* 0x004fe20008010876 */
[----:B------:R-:W-:-:S05]  /*9b00*/  FFMA.FTZ R223, R228, UR8, -R95 ;  /* 0x00000008e4df7c23 */ /* 0x000fca000801085f */
[----:B------:R-:W1:Y:S01]  /*9b10*/  MUFU.EX2 R64, R64 ;  /* 0x0000004000407308 */ /* 0x000e620000000800 */
[----:B---3--:R-:W-:-:S07]  /*9b20*/  F2FP.F16.F32.PACK_AB R11, R41, R42 ;  /* 0x0000002a290b723e */ /* 0x008fce00000000ff */
[----:B------:R-:W-:Y:S01]  /*9b30*/  MUFU.EX2 R63, R63 ;  /* 0x0000003f003f7308 */ /* 0x000fe20000000800 */
[C---:B------:R-:W-:Y:S06]  /*9b40*/  HMMA.16816.F32 R140, R8.reuse, R24, R140 ;  /* 0x00000018088c723c */ /* 0x040fec000000188c */
[C---:B------:R-:W-:Y:S01]  /*9b50*/  HMMA.16816.F32 R132, R8.reuse, R26, R132 ;  /* 0x0000001a0884723c */ /* 0x040fe20000001884 */
[----:B------:R-:W-:Y:S05]  /*9b60*/  MUFU.EX2 R62, R62 ;  /* 0x0000003e003e7308 */ /* 0x000fea0000000800 */
[C---:B------:R-:W-:Y:S03]  /*9b70*/  HMMA.16816.F32 R148, R8.reuse, R20, R148 ;  /* 0x000000140894723c */ /* 0x040fe60000001894 */
        /* <DEDUP_REMOVED lines=13> */
[----:B------:R-:W1:Y:S01]  /*9c50*/  MUFU.EX2 R46, R46 ;  /* 0x0000002e002e7308 */ /* 0x000e620000000800 */
[----:B---3--:R-:W-:-:S07]  /*9c60*/  F2FP.F16.F32.PACK_AB R11, R55, R56 ;  /* 0x00000038370b723e */ /* 0x008fce00000000ff */
        /* <DEDUP_REMOVED lines=13> */
[----:B------:R4:W-:Y:S03]  /*9d40*/  MUFU.EX2 R38, R222 ;  /* 0x000000de00267308 */ /* 0x0009e60000000800 */
[C---:B------:R-:W-:Y:S05]  /*9d50*/  HMMA.16816.F32 R180, R8.reuse, R12, R180 ;  /* 0x0000000c08b4723c */ /* 0x040fea00000018b4 */
[----:B------:R-:W2:Y:S01]  /*9d60*/  MUFU.EX2 R37, R37 ;  /* 0x0000002500257308 */ /* 0x000ea20000000800 */
[----:B------:R-:W-:Y:S01]  /*9d70*/  HMMA.16816.F32 R188, R8, R14, R188 ;  /* 0x0000000e08bc723c */ /* 0x000fe200000018bc */
[----:B------:R-:W5:Y:S06]  /*9d80*/  LDSM.16.MT88.4 R12, [R244+0x9800] ;  /* 0x00980000f40c783b */ /* 0x000f6c0000004200 */
[----:B------:R-:W-:Y:S01]  /*9d90*/  MUFU.EX2 R61, R61 ;  /* 0x0000003d003d7308 */ /* 0x000fe20000000800 */
[----:B-1----:R-:W-:Y:S01]  /*9da0*/  F2FP.F16.F32.PACK_AB R8, R46, R47 ;  /* 0x0000002f2e08723e */ /* 0x002fe200000000ff */
[--C-:B----4-:R-:W-:Y:S01]  /*9db0*/  FFMA.FTZ R222, R220, UR8, -R213.reuse ;  /* 0x00000008dcde7c23 */ /* 0x110fe200080108d5 */
[----:B------:R-:W-:Y:S01]  /*9dc0*/  F2FP.F16.F32.PACK_AB R9, R39, R40 ;  /* 0x000000282709723e */ /* 0x000fe200000000ff */
[----:B------:R-:W-:Y:S01]  /*9dd0*/  FFMA.FTZ R220, R216, UR8, -R213 ;  /* 0x00000008d8dc7c23 */ /* 0x000fe200080108d5 */
[----:B------:R-:W-:Y:S01]  /*9de0*/  F2FP.F16.F32.PACK_AB R10, R44, R45 ;  /* 0x0000002d2c0a723e */ /* 0x000fe200000000ff */
[--C-:B------:R-:W-:Y:S01]  /*9df0*/  FFMA.FTZ R216, R231, UR8, -R118.reuse ;  /* 0x00000008e7d87c23 */ /* 0x100fe20008010876 */
[----:B------:R-:W-:Y:S01]  /*9e00*/  FFMA.FTZ R231, R33, UR8, -R118 ;  /* 0x0000000821e77c23 */ /* 0x000fe20008010876 */
[----:B------:R-:W1:Y:S01]  /*9e10*/  MUFU.EX2 R60, R60 ;  /* 0x0000003c003c7308 */ /* 0x000e620000000800 */
[----:B--2---:R-:W-:Y:S01]  /*9e20*/  F2FP.F16.F32.PACK_AB R11, R37, R38 ;  /* 0x00000026250b723e */ /* 0x004fe200000000ff */
[----:B------:R-:W-:Y:S06]  /*9e30*/  LDSM.16.MT88.4 R32, [R245+0xa000] ;  /* 0x00a00000f520783b */ /* 0x000fec0000004200 */
[----:B------:R-:W-:Y:S01]  /*9e40*/  MUFU.EX2 R59, R59 ;  /* 0x0000003b003b7308 */ /* 0x000fe20000000800 */
[C---:B------:R-:W-:Y:S06]  /*9e50*/  HMMA.16816.F32 R140, R8.reuse, R24, R140 ;  /* 0x00000018088c723c */ /* 0x040fec000000188c */
        /* <DEDUP_REMOVED lines=38> */
[----:B----4-:R-:W-:Y:S02]  /*a0c0*/  F2FP.F16.F32.PACK_AB R9, R233, R230 ;  /* 0x000000e6e909723e */ /* 0x010fe400000000ff */
[----:B------:R-:W-:-:S03]  /*a0d0*/  F2FP.F16.F32.PACK_AB R10, R231, R214 ;  /* 0x000000d6e70a723e */ /* 0x000fc600000000ff */
[----:B------:R-:W1:Y:S01]  /*a0e0*/  MUFU.EX2 R221, R221 ;  /* 0x000000dd00dd7308 */ /* 0x000e620000000800 */
[----:B--2---:R-:W-:-:S07]  /*a0f0*/  F2FP.F16.F32.PACK_AB R11, R232, R235 ;  /* 0x000000ebe80b723e */ /* 0x004fce00000000ff */
        /* <DEDUP_REMOVED lines=8> */
[C---:B------:R-:W-:Y:S06]  /*a180*/  HMMA.16816.F32 R152, R8.reuse, R32, R152 ;  /* 0x000000200898723c */ /* 0x040fec0000001898 */
        /* <DEDUP_REMOVED lines=23> */
[----:B------:R-:W3:Y:S02]  /*a300*/  LDSM.16.MT88.4 R32, [R244+0xb000] ;  /* 0x00b00000f420783b */ /* 0x000ee40000004200 */
[----:B------:R-:W-:Y:S03]  /*a310*/  MUFU.EX2 R227, R227 ;  /* 0x000000e300e37308 */ /* 0x000fe60000000800 */
[C---:B------:R-:W-:Y:S05]  /*a320*/  HMMA.16816.F32 R180, R8.reuse, R28, R180 ;  /* 0x0000001c08b4723c */ /* 0x040fea00000018b4 */
[----:B------:R-:W5:Y:S01]  /*a330*/  MUFU.EX2 R212, R212 ;  /* 0x000000d400d47308 */ /* 0x000f620000000800 */
[----:B------:R-:W-:Y:S01]  /*a340*/  HMMA.16816.F32 R188, R8, R30, R188 ;  /* 0x0000001e08bc723c */ /* 0x000fe200000018bc */
[----:B------:R-:W3:Y:S06]  /*a350*/  LDSM.16.MT88.4 R28, [R247+0xb000] ;  /* 0x00b00000f71c783b */ /* 0x000eec0000004200 */
[----:B------:R-:W-:Y:S01]  /*a360*/  MUFU.EX2 R198, R198 ;  /* 0x000000c600c67308 */ /* 0x000fe20000000800 */
[----:B-1----:R-:W-:-:S02]  /*a370*/  F2FP.F16.F32.PACK_AB R8, R236, R229 ;  /* 0x000000e5ec08723e */ /* 0x002fc400000000ff */
[----:B----4-:R-:W-:Y:S02]  /*a380*/  F2FP.F16.F32.PACK_AB R9, R226, R223 ;  /* 0x000000dfe209723e */ /* 0x010fe400000000ff */
[----:B------:R-:W-:-:S03]  /*a390*/  F2FP.F16.F32.PACK_AB R10, R238, R225 ;  /* 0x000000e1ee0a723e */ /* 0x000fc600000000ff */
[----:B------:R-:W1:Y:S01]  /*a3a0*/  MUFU.EX2 R239, R239 ;  /* 0x000000ef00ef7308 */ /* 0x000e620000000800 */
[----:B-----5:R-:W-:-:S07]  /*a3b0*/  F2FP.F16.F32.PACK_AB R11, R212, R227 ;  /* 0x000000e3d40b723e */ /* 0x020fce00000000ff */
[----:B------:R-:W-:Y:S01]  /*a3c0*/  MUFU.EX2 R130, R130 ;  /* 0x0000008200827308 */ /* 0x000fe20000000800 */
[C---:B------:R-:W-:Y:S06]  /*a3d0*/  HMMA.16816.F32 R140, R8.reuse, R24, R140 ;  /* 0x00000018088c723c */ /* 0x040fec000000188c */
[C---:B------:R-:W-:Y:S01]  /*a3e0*/  HMMA.16816.F32 R132, R8.reuse, R26, R132 ;  /* 0x0000001a0884723c */ /* 0x040fe20000001884 */
[----:B------:R-:W-:Y:S05]  /*a3f0*/  MUFU.EX2 R241, R241 ;  /* 0x000000f100f17308 */ /* 0x000fea0000000800 */
[C---:B------:R-:W-:Y:S03]  /*a400*/  HMMA.16816.F32 R148, R8.reuse, R20, R148 ;  /* 0x000000140894723c */ /* 0x040fe60000001894 */
[----:B------:R-:W-:Y:S03]  /*a410*/  MUFU.EX2 R128, R128 ;  /* 0x0000008000807308 */ /* 0x000fe60000000800 */
[C---:B------:R-:W-:Y:S05]  /*a420*/  HMMA.16816.F32 R136, R8.reuse, R22, R136 ;  /* 0x000000160888723c */ /* 0x040fea0000001888 */
[----:B------:R-:W4:Y:S01]  /*a430*/  MUFU.EX2 R205, R205 ;  /* 0x000000cd00cd7308 */ /* 0x000f220000000800 */
[C---:B--2---:R-:W-:Y:S06]  /*a440*/  HMMA.16816.F32 R152, R8.reuse, R16, R152 ;  /* 0x000000100898723c */ /* 0x044fec0000001898 */
[C---:B------:R-:W-:Y:S01]  /*a450*/  HMMA.16816.F32 R144, R8.reuse, R18, R144 ;  /* 0x000000120890723c */ /* 0x040fe20000001890 */
[----:B------:R-:W-:Y:S05]  /*a460*/  MUFU.EX2 R196, R196 ;  /* 0x000000c400c47308 */ /* 0x000fea0000000800 */
[C---:B---3--:R-:W-:Y:S03]  /*a470*/  HMMA.16816.F32 R164, R8.reuse, R12, R164 ;  /* 0x0000000c08a4723c */ /* 0x048fe600000018a4 */
[----:B------:R-:W2:Y:S03]  /*a480*/  MUFU.EX2 R197, R197 ;  /* 0x000000c500c57308 */ /* 0x000ea60000000800 */
[----:B------:R-:W-:Y:S05]  /*a490*/  HMMA.16816.F32 R160, R8, R14, R160 ;  /* 0x0000000e08a0723c */ /* 0x000fea00000018a0 */
[----:B------:R3:W-:Y:S02]  /*a4a0*/  MUFU.EX2 R202, R210 ;  /* 0x000000d200ca7308 */ /* 0x0007e40000000800 */
[----:B-1----:R-:W-:-:S02]  /*a4b0*/  F2FP.F16.F32.PACK_AB R8, R239, R198 ;  /* 0x000000c6ef08723e */ /* 0x002fc400000000ff */
[----:B----4-:R-:W-:Y:S02]  /*a4c0*/  F2FP.F16.F32.PACK_AB R9, R205, R128 ;  /* 0x00000080cd09723e */ /* 0x010fe400000000ff */
[----:B------:R-:W-:Y:S02]  /*a4d0*/  F2FP.F16.F32.PACK_AB R10, R241, R130 ;  /* 0x00000082f10a723e */ /* 0x000fe400000000ff */
[----:B------:R-:W-:Y:S01]  /*a4e0*/  MUFU.EX2 R126, R126 ;  /* 0x0000007e007e7308 */ /* 0x000fe20000000800 */
[----:B--2---:R-:W-:-:S07]  /*a4f0*/  F2FP.F16.F32.PACK_AB R11, R197, R196 ;  /* 0x000000c4c50b723e */ /* 0x004fce00000000ff */
[C---:B------:R-:W-:Y:S01]  /*a500*/  HMMA.16816.F32 R156, R8.reuse, R24, R156 ;  /* 0x00000018089c723c */ /* 0x040fe2000000189c */
[----:B---3--:R-:W-:Y:S01]  /*a510*/  FFMA.FTZ R210, R127, UR8, -R118 ;  /* 0x000000087fd27c23 */ /* 0x008fe20008010876 */
[----:B------:R-:W-:Y:S04]  /*a520*/  MUFU.EX2 R207, R207 ;  /* 0x000000cf00cf7308 */ /* 0x000fe80000000800 */
[C---:B------:R-:W-:Y:S01]  /*a530*/  HMMA.16816.F32 R176, R8.reuse, R26, R176 ;  /* 0x0000001a08b0723c */ /* 0x040fe200000018b0 */
[----:B------:R-:W-:Y:S01]  /*a540*/  FADD.FTZ R24, R92, R101 ;  /* 0x000000655c187221 */ /* 0x000fe20000010000 */
[----:B------:R-:W-:Y:S02]  /*a550*/  FADD.FTZ R92, R88, R91 ;  /* 0x0000005b585c7221 */ /* 0x000fe40000010000 */
[----:B------:R-:W1:Y:S01]  /*a560*/  MUFU.EX2 R199, R199 ;  /* 0x000000c700c77308 */ /* 0x000e620000000800 */
[----:B------:R-:W-:Y:S01]  /*a570*/  FADD.FTZ R91, R87, R24 ;  /* 0x00000018575b7221 */ /* 0x000fe20000010000 */
[----:B------:R-:W-:Y:S01]  /*a580*/  HMMA.16816.F32 R168, R8, R20, R168 ;  /* 0x0000001408a8723c */ /* 0x000fe200000018a8 */
[----:B------:R-:W-:Y:S01]  /*a590*/  FADD.FTZ R81, R81, R92 ;  /* 0x0000005c51517221 */ /* 0x000fe20000010000 */
[----:B------:R-:W-:Y:S01]  /*a5a0*/  LDSM.16.MT88.4 R24, [R247+0xb800] ;  /* 0x00b80000f718783b */ /* 0x000fe20000004200 */
[----:B------:R-:W-:-:S02]  /*a5b0*/  FADD.FTZ R84, R84, R91 ;  /* 0x0000005b54547221 */ /* 0x000fc40000010000 */
[----:B------:R-:W-:Y:S01]  /*a5c0*/  FADD.FTZ R81, R80, R81 ;  /* 0x0000005150517221 */ /* 0x000fe20000010000 */
[----:B------:R-:W-:Y:S01]  /*a5d0*/  HMMA.16816.F32 R184, R8, R22, R184 ;  /* 0x0000001608b8723c */ /* 0x000fe200000018b8 */
[----:B------:R-:W-:Y:S01]  /*a5e0*/  MUFU.EX2 R121, R121 ;  /* 0x0000007900797308 */ /* 0x000fe20000000800 */
[----:B------:R-:W-:Y:S01]  /*a5f0*/  FADD.FTZ R77, R77, R84 ;  /* 0x000000544d4d7221 */ /* 0x000fe20000010000 */
[----:B------:R-:W-:-:S03]  /*a600*/  FADD.FTZ R76, R76, R81 ;  /* 0x000000514c4c7221 */ /* 0x000fc60000010000 */
[C---:B------:R-:W-:Y:S01]  /*a610*/  HMMA.16816.F32 R172, R8.reuse, R16, R172 ;  /* 0x0000001008ac723c */ /* 0x040fe200000018ac */
[----:B------:R-:W-:Y:S01]  /*a620*/  FADD.FTZ R72, R72, R77 ;  /* 0x0000004d48487221 */ /* 0x000fe20000010000 */
[----:B------:R-:W-:Y:S01]  /*a630*/  FADD.FTZ R73, R73, R76 ;  /* 0x0000004c49497221 */ /* 0x000fe20000010000 */
[----:B------:R-:W-:Y:S02]  /*a640*/  MUFU.EX2 R208, R208 ;  /* 0x000000d000d07308 */ /* 0x000fe40000000800 */
[----:B------:R-:W-:Y:S01]  /*a650*/  FADD.FTZ R67, R67, R72 ;  /* 0x0000004843437221 */ /* 0x000fe20000010000 */
[C---:B------:R-:W-:Y:S01]  /*a660*/  HMMA.16816.F32 R192, R8.reuse, R18, R192 ;  /* 0x0000001208c0723c */ /* 0x040fe200000018c0 */
[----:B------:R-:W-:Y:S01]  /*a670*/  FADD.FTZ R70, R70, R73 ;  /* 0x0000004946467221 */ /* 0x000fe20000010000 */
[----:B------:R-:W2:Y:S01]  /*a680*/  LDSM.16.MT88.4 R16, [R246+0xb000] ;  /* 0x00b00000f610783b */ /* 0x000ea20000004200 */
[----:B------:R-:W-:Y:S02]  /*a690*/  FADD.FTZ R66, R66, R67 ;  /* 0x0000004342427221 */ /* 0x000fe40000010000 */
[----:B------:R-:W-:Y:S01]  /*a6a0*/  MUFU.EX2 R129, R129 ;  /* 0x0000008100817308 */ /* 0x000fe20000000800 */
[----:B------:R-:W-:Y:S01]  /*a6b0*/  HMMA.16816.F32 R180, R8, R12, R180 ;  /* 0x0000000c08b4723c */ /* 0x000fe200000018b4 */
[----:B------:R-:W-:Y:S01]  /*a6c0*/  FADD.FTZ R57, R57, R70 ;  /* 0x0000004639397221 */ /* 0x000fe20000010000 */
[----:B------:R-:W-:-:S03]  /*a6d0*/  FADD.FTZ R43, R43, R66 ;  /* 0x000000422b2b7221 */ /* 0x000fc60000010000 */
[----:B------:R-:W-:Y:S01]  /*a6e0*/  FADD.FTZ R56, R56, R57 ;  /* 0x0000003938387221 */ /* 0x000fe20000010000 */
[----:B------:R-:W-:Y:S01]  /*a6f0*/  HMMA.16816.F32 R188, R8, R14, R188 ;  /* 0x0000000e08bc723c */ /* 0x000fe200000018bc */
[----:B------:R-:W-:Y:S01]  /*a700*/  MUFU.EX2 R119, R119 ;  /* 0x0000007700777308 */ /* 0x000fe20000000800 */
[----:B------:R-:W3:Y:S01]  /*a710*/  LDSM.16.MT88.4 R12, [R245+0xb000] ;  /* 0x00b00000f50c783b */ /* 0x000ee20000004200 */
[----:B------:R-:W-:Y:S01]  /*a720*/  FADD.FTZ R42, R42, R43 ;  /* 0x0000002b2a2a7221 */ /* 0x000fe20000010000 */
[----:B------:R-:W-:-:S03]  /*a730*/  FADD.FTZ R55, R55, R56 ;  /* 0x0000003837377221 */ /* 0x000fc60000010000 */
[--C-:B------:R-:W-:Y:S01]  /*a740*/  FFMA.FTZ R9, R109, UR8, -R118.reuse ;  /* 0x000000086d097c23 */ /* 0x100fe20008010876 */
[--C-:B------:R-:W-:Y:S01]  /*a750*/  FFMA.FTZ R8, R107, UR8, -R118.reuse ;  /* 0x000000086b087c23 */ /* 0x100fe20008010876 */
[----:B------:R-:W-:Y:S01]  /*a760*/  FFMA.FTZ R118, R105, UR8, -R118 ;  /* 0x0000000869767c23 */ /* 0x000fe20008010876 */
[----:B------:R-:W-:Y:S01]  /*a770*/  FFMA.FTZ R107, R94, UR8, -R95 ;  /* 0x000000085e6b7c23 */ /* 0x000fe2000801085f */
[----:B------:R-:W4:Y:S01]  /*a780*/  MUFU.EX2 R210, R210 ;  /* 0x000000d200d27308 */ /* 0x000f220000000800 */
[----:B------:R-:W-:Y:S01]  /*a790*/  FADD.FTZ R11, R89, R98 ;  /* 0x00000062590b7221 */ /* 0x000fe20000010000 */
[----:B------:R-:W-:Y:S01]  /*a7a0*/  FADD.FTZ R10, R90, R97 ;  /* 0x000000615a0a7221 */ /* 0x000fe20000010000 */
[--C-:B------:R-:W-:Y:S01]  /*a7b0*/  FFMA.FTZ R109, R108, UR8, -R95.reuse ;  /* 0x000000086c6d7c23 */ /* 0x100fe2000801085f */
[----:B------:R-:W-:Y:S01]  /*a7c0*/  FFMA.FTZ R108, R106, UR8, -R95 ;  /* 0x000000086a6c7c23 */ /* 0x000fe2000801085f */
[----:B------:R-:W-:Y:S01]  /*a7d0*/  FADD.FTZ R98, R86, R11 ;  /* 0x0000000b56627221 */ /* 0x000fe20000010000 */
[----:B------:R-:W-:Y:S01]  /*a7e0*/  FADD.FTZ R89, R85, R10 ;  /* 0x0000000a55597221 */ /* 0x000fe20000010000 */
[----:B------:R-:W-:Y:S01]  /*a7f0*/  FFMA.FTZ R106, R93, UR8, -R95 ;  /* 0x000000085d6a7c23 */ /* 0x000fe2000801085f */
[----:B------:R-:W-:Y:S01]  /*a800*/  MUFU.EX2 R125, R125 ;  /* 0x0000007d007d7308 */ /* 0x000fe20000000800 */
[----:B------:R-:W-:Y:S01]  /*a810*/  FADD.FTZ R83, R83, R98 ;  /* 0x0000006253537221 */ /* 0x000fe20000010000 */
[----:B-1----:R-:W-:Y:S01]  /*a820*/  F2FP.F16.F32.PACK_AB R10, R199, R202 ;  /* 0x000000cac70a723e */ /* 0x002fe200000000ff */
[----:B------:R-:W-:Y:S01]  /*a830*/  FADD.FTZ R82, R82, R89 ;  /* 0x0000005952527221 */ /* 0x000fe20000010000 */
[----:B------:R-:W-:Y:S01]  /*a840*/  FADD.FTZ R41, R41, R42 ;  /* 0x0000002a29297221 */ /* 0x000fe20000010000 */
[----:B------:R-:W-:Y:S01]  /*a850*/  FADD.FTZ R78, R78, R83 ;  /* 0x000000534e4e7221 */ /* 0x000fe20000010000 */
[----:B------:R-:W-:Y:S01]  /*a860*/  FADD.FTZ R54, R54, R55 ;  /* 0x0000003736367221 */ /* 0x000fe20000010000 */
[----:B------:R-:W-:Y:S01]  /*a870*/  FADD.FTZ R79, R79, R82 ;  /* 0x000000524f4f7221 */ /* 0x000fe20000010000 */
[----:B------:R-:W1:Y:S01]  /*a880*/  MUFU.EX2 R224, R224 ;  /* 0x000000e000e07308 */ /* 0x000e620000000800 */
[----:B----4-:R-:W-:Y:S01]  /*a890*/  F2FP.F16.F32.PACK_AB R20, R210, R119 ;  /* 0x00000077d214723e */ /* 0x010fe200000000ff */
[----:B------:R-:W-:Y:S01]  /*a8a0*/  FADD.FTZ R78, R75, R78 ;  /* 0x0000004e4b4e7221 */ /* 0x000fe20000010000 */
[----:B------:R-:W-:Y:S01]  /*a8b0*/  FADD.FTZ R40, R40, R41 ;  /* 0x0000002928287221 */ /* 0x000fe20000010000 */
[----:B------:R-:W-:-:S02]  /*a8c0*/  FADD.FTZ R53, R53, R54 ;  /* 0x0000003635357221 */ /* 0x000fc40000010000 */
[----:B------:R-:W-:Y:S01]  /*a8d0*/  FADD.FTZ R69, R69, R78 ;  /* 0x0000004e45457221 */ /* 0x000fe20000010000 */
[----:B------:R-:W-:Y:S01]  /*a8e0*/  FADD.FTZ R39, R39, R40 ;  /* 0x0000002827277221 */ /* 0x000fe20000010000 */
[----:B------:R-:W-:Y:S01]  /*a8f0*/  MUFU.EX2 R122, R122 ;  /* 0x0000007a007a7308 */ /* 0x000fe20000000800 */
[----:B------:R-:W-:Y:S01]  /*a900*/  FADD.FTZ R52, R52, R53 ;  /* 0x0000003534347221 */ /* 0x000fe20000010000 */
[----:B------:R-:W-:Y:S01]  /*a910*/  FADD.FTZ R64, R64, R69 ;  /* 0x0000004540407221 */ /* 0x000fe20000010000 */
[----:B------:R-:W-:Y:S02]  /*a920*/  FADD.FTZ R38, R38, R39 ;  /* 0x0000002726267221 */ /* 0x000fe40000010000 */
[----:B------:R-:W-:Y:S01]  /*a930*/  FADD.FTZ R51, R51, R52 ;  /* 0x0000003433337221 */ /* 0x000fe20000010000 */
[----:B------:R-:W-:Y:S01]  /*a940*/  FADD.FTZ R63, R63, R64 ;  /* 0x000000403f3f7221 */ /* 0x000fe20000010000 */
[----:B------:R-:W-:Y:S01]  /*a950*/  FADD.FTZ R37, R37, R38 ;  /* 0x0000002625257221 */ /* 0x000fe20000010000 */
[----:B------:R-:W4:Y:S01]  /*a960*/  MUFU.EX2 R123, R123 ;  /* 0x0000007b007b7308 */ /* 0x000f220000000800 */
[----:B-1----:R-:W-:Y:S01]  /*a970*/  F2FP.F16.F32.PACK_AB R22, R224, R125 ;  /* 0x0000007de016723e */ /* 0x002fe200000000ff */
        /* <DEDUP_REMOVED lines=19> */
[----:B------:R-:W4:Y:S01]  /*aab0*/  MUFU.EX2 R94, R117 ;  /* 0x00000075005e7308 */ /* 0x000f220000000800 */
[----:B------:R-:W-:Y:S01]  /*aac0*/  FADD.FTZ R205, R205, R128 ;  /* 0x00000080cdcd7221 */ /* 0x000fe20000010000 */
[----:B------:R-:W-:Y:S01]  /*aad0*/  FADD.FTZ R221, R221, R222 ;  /* 0x000000dedddd7221 */ /* 0x000fe20000010000 */
[----:B------:R-:W-:Y:S02]  /*aae0*/  FADD.FTZ R226, R226, R223 ;  /* 0x000000dfe2e27221 */ /* 0x000fe40000010000 */
[----:B------:R-:W-:Y:S01]  /*aaf0*/  FADD.FTZ R196, R196, R205 ;  /* 0x000000cdc4c47221 */ /* 0x000fe20000010000 */
[----:B------:R-:W-:Y:S01]  /*ab00*/  FADD.FTZ R220, R220, R221 ;  /* 0x000000dddcdc7221 */ /* 0x000fe20000010000 */
[----:B------:R-:W-:Y:S01]  /*ab10*/  FADD.FTZ R227, R227, R226 ;  /* 0x000000e2e3e37221 */ /* 0x000fe20000010000 */
[----:B------:R5:W-:Y:S01]  /*ab20*/  MUFU.EX2 R96, R9 ;  /* 0x0000000900607308 */ /* 0x000be20000000800 */
[----:B-1----:R-:W-:Y:S01]  /*ab30*/  F2FP.F16.F32.PACK_AB R23, R105, R112 ;  /* 0x000000706917723e */ /* 0x002fe200000000ff */
[----:B------:R-:W-:Y:S01]  /*ab40*/  FADD.FTZ R219, R219, R220 ;  /* 0x000000dcdbdb7221 */ /* 0x000fe20000010000 */
[----:B------:R-:W-:Y:S01]  /*ab50*/  FADD.FTZ R196, R197, R196 ;  /* 0x000000c4c5c47221 */ /* 0x000fe20000010000 */
[----:B------:R-:W-:-:S02]  /*ab60*/  FADD.FTZ R227, R212, R227 ;  /* 0x000000e3d4e37221 */ /* 0x000fc40000010000 */
[----:B------:R-:W-:Y:S02]  /*ab70*/  FADD.FTZ R198, R198, R219 ;  /* 0x000000dbc6c67221 */ /* 0x000fe40000010000 */
[----:B------:R1:W-:Y:S01]  /*ab80*/  MUFU.EX2 R95, R8 ;  /* 0x00000008005f7308 */ /* 0x0003e20000000800 */
[----:B----4-:R-:W-:Y:S01]  /*ab90*/  F2FP.F16.F32.PACK_AB R11, R94, R129 ;  /* 0x000000815e0b723e */ /* 0x010fe200000000ff */
[----:B------:R-:W-:Y:S01]  /*aba0*/  HMMA.16816.F32 R164, R20, R32, R164 ;  /* 0x0000002014a4723c */ /* 0x000fe200000018a4 */
[----:B------:R-:W-:Y:S01]  /*abb0*/  FADD.FTZ R239, R239, R198 ;  /* 0x000000c6efef7221 */ /* 0x000fe20000010000 */
[----:B------:R-:W-:-:S03]  /*abc0*/  FADD.FTZ R122, R122, R227 ;  /* 0x000000e37a7a7221 */ /* 0x000fc60000010000 */
[----:B------:R-:W-:Y:S01]  /*abd0*/  FADD.FTZ R130, R130, R239 ;  /* 0x000000ef82827221 */ /* 0x000fe20000010000 */
[C---:B------:R-:W-:Y:S01]  /*abe0*/  HMMA.16816.F32 R140, R20.reuse, R28, R140 ;  /* 0x0000001c148c723c */ /* 0x040fe2000000188c */
[C---:B-----5:R-:W-:Y:S01]  /*abf0*/  F2FP.F16.F32.PACK_AB R9, R208.reuse, R121 ;  /* 0x00000079d009723e */ /* 0x060fe200000000ff */
[----:B------:R-:W-:Y:S01]  /*ac00*/  MUFU.EX2 R209, R209 ;  /* 0x000000d100d17308 */ /* 0x000fe20000000800 */
[----:B------:R-:W-:Y:S01]  /*ac10*/  FADD.FTZ R241, R241, R130 ;  /* 0x00000082f1f17221 */ /* 0x000fe20000010000 */
[----:B------:R-:W-:Y:S01]  /*ac20*/  FADD.FTZ R121, R121, R196 ;  /* 0x000000c479797221 */ /* 0x000fe20000010000 */
[----:B------:R-:W-:Y:S01]  /*ac30*/  FADD.FTZ R123, R123, R122 ;  /* 0x0000007a7b7b7221 */ /* 0x000fe20000010000 */
[C---:B------:R-:W-:Y:S02]  /*ac40*/  HMMA.16816.F32 R132, R20.reuse, R30, R132 ;  /* 0x0000001e1484723c */ /* 0x040fe40000001884 */
[----:B------:R-:W-:Y:S01]  /*ac50*/  FADD.FTZ R208, R208, R121 ;  /* 0x00000079d0d07221 */ /* 0x000fe20000010000 */
[----:B-1----:R-:W-:Y:S01]  /*ac60*/  F2FP.F16.F32.PACK_AB R8, R207, R126 ;  /* 0x0000007ecf08723e */ /* 0x002fe200000000ff */
[----:B------:R-:W1:Y:S01]  /*ac70*/  MUFU.EX2 R206, R206 ;  /* 0x000000ce00ce7308 */ /* 0x000e620000000800 */
[----:B------:R-:W-:Y:S01]  /*ac80*/  FADD.FTZ R126, R126, R241 ;  /* 0x000000f17e7e7221 */ /* 0x000fe20000010000 */
[----:B--2---:R-:W-:Y:S01]  /*ac90*/  HMMA.16816.F32 R148, R20, R16, R148 ;  /* 0x000000101494723c */ /* 0x004fe20000001894 */
[----:B------:R-:W-:Y:S01]  /*aca0*/  FADD.FTZ R129, R129, R208 ;  /* 0x000000d081817221 */ /* 0x000fe20000010000 */
[----:B------:R-:W-:Y:S01]  /*acb0*/  FADD.FTZ R112, R112, R123 ;  /* 0x0000007b70707221 */ /* 0x000fe20000010000 */
        /* <DEDUP_REMOVED lines=11> */
[C---:B---3--:R-:W-:Y:S03]  /*ad70*/  HMMA.16816.F32 R152, R20.reuse, R12, R152 ;  /* 0x0000000c1498723c */ /* 0x048fe60000001898 */
[----:B------:R-:W-:Y:S02]  /*ad80*/  FADD.FTZ R65, R65, R32 ;  /* 0x0000002041417221 */ /* 0x000fe40000010000 */
[----:B------:R-:W-:Y:S01]  /*ad90*/  MUFU.EX2 R116, R116 ;  /* 0x0000007400747308 */ /* 0x000fe20000000800 */
[----:B------:R-:W-:Y:S01]  /*ada0*/  HMMA.16816.F32 R144, R20, R14, R144 ;  /* 0x0000000e1490723c */ /* 0x000fe20000001890 */
[----:B------:R-:W-:-:S04]  /*adb0*/  FADD.FTZ R50, R50, R65 ;  /* 0x0000004132327221 */ /* 0x000fc80000010000 */
[----:B------:R-:W-:Y:S01]  /*adc0*/  FADD.FTZ R49, R49, R50 ;  /* 0x0000003231317221 */ /* 0x000fe20000010000 */
[----:B------:R-:W-:Y:S01]  /*add0*/  HMMA.16816.F32 R160, R20, R34, R160 ;  /* 0x0000002214a0723c */ /* 0x000fe200000018a0 */
[----:B------:R-:W2:Y:S01]  /*ade0*/  LDSM.16.MT88.4 R20, [R246+0xb800] ;  /* 0x00b80000f614783b */ /* 0x000ea20000004200 */
[----:B------:R-:W3:Y:S01]  /*adf0*/  MUFU.EX2 R115, R115 ;  /* 0x0000007300737308 */ /* 0x000ee20000000800 */
[----:B------:R-:W-:-:S03]  /*ae00*/  FADD.FTZ R48, R48, R49 ;  /* 0x0000003130307221 */ /* 0x000fc60000010000 */
[----:B------:R-:W-:Y:S01]  /*ae10*/  HMMA.16816.F32 R168, R8, R16, R168 ;  /* 0x0000001008a8723c */ /* 0x000fe200000018a8 */
[----:B------:R-:W-:-:S03]  /*ae20*/  FADD.FTZ R47, R47, R48 ;  /* 0x000000302f2f7221 */ /* 0x000fc60000010000 */
[----:B------:R-:W-:Y:S01]  /*ae30*/  MUFU.EX2 R114, R114 ;  /* 0x0000007200727308 */ /* 0x000fe20000000800 */
[----:B------:R-:W-:Y:S01]  /*ae40*/  FADD.FTZ R46, R46, R47 ;  /* 0x0000002f2e2e7221 */ /* 0x000fe20000010000 */
[----:B------:R-:W-:Y:S01]  /*ae50*/  HMMA.16816.F32 R184, R8, R18, R184 ;  /* 0x0000001208b8723c */ /* 0x000fe200000018b8 */
[----:B------:R-:W4:Y:S02]  /*ae60*/  LDSM.16.MT88.4 R16, [R245+0xb800] ;  /* 0x00b80000f510783b */ /* 0x000f240000004200 */
[----:B------:R-:W-:-:S03]  /*ae70*/  FADD.FTZ R45, R45, R46 ;  /* 0x0000002e2d2d7221 */ /* 0x000fc60000010000 */
[C---:B------:R-:W-:Y:S01]  /*ae80*/  HMMA.16816.F32 R172, R8.reuse, R12, R172 ;  /* 0x0000000c08ac723c */ /* 0x040fe200000018ac */
[----:B------:R-:W-:Y:S01]  /*ae90*/  FADD.FTZ R45, R44, R45 ;  /* 0x0000002d2c2d7221 */ /* 0x000fe20000010000 */
[----:B------:R-:W5:Y:S03]  /*aea0*/  MUFU.EX2 R113, R113 ;  /* 0x0000007100717308 */ /* 0x000f660000000800 */
[----:B------:R-:W-:Y:S01]  /*aeb0*/  FADD.FTZ R216, R216, R45 ;  /* 0x0000002dd8d87221 */ /* 0x000fe20000010000 */
[C---:B------:R-:W-:Y:S01]  /*aec0*/  HMMA.16816.F32 R192, R8.reuse, R14, R192 ;  /* 0x0000000e08c0723c */ /* 0x040fe200000018c0 */
[----:B------:R-:W4:Y:S02]  /*aed0*/  LDSM.16.MT88.4 R12, [R244+0xb800] ;  /* 0x00b80000f40c783b */ /* 0x000f240000004200 */
[----:B------:R-:W-:Y:S01]  /*aee0*/  FADD.FTZ R215, R215, R216 ;  /* 0x000000d8d7d77221 */ /* 0x000fe20000010000 */
[----:B------:R-:W-:Y:S02]  /*aef0*/  MUFU.EX2 R85, R109 ;  /* 0x0000006d00557308 */ /* 0x000fe40000000800 */
[----:B------:R-:W-:Y:S01]  /*af00*/  HMMA.16816.F32 R156, R8, R28, R156 ;  /* 0x0000001c089c723c */ /* 0x000fe2000000189c */
[----:B------:R-:W-:-:S04]  /*af10*/  FADD.FTZ R214, R214, R215 ;  /* 0x000000d7d6d67221 */ /* 0x000fc80000010000 */
[----:B------:R-:W-:Y:S01]  /*af20*/  FADD.FTZ R214, R231, R214 ;  /* 0x000000d6e7d67221 */ /* 0x000fe20000010000 */
[----:B------:R-:W-:Y:S01]  /*af30*/  HMMA.16816.F32 R176, R8, R30, R176 ;  /* 0x0000001e08b0723c */ /* 0x000fe200000018b0 */
[----:B------:R-:W2:Y:S02]  /*af40*/  MUFU.EX2 R86, R108 ;  /* 0x0000006c00567308 */ /* 0x000ea40000000800 */
[----:B------:R-:W-:-:S03]  /*af50*/  FADD.FTZ R229, R229, R214 ;  /* 0x000000d6e5e57221 */ /* 0x000fc60000010000 */
[----:B------:R-:W-:Y:S01]  /*af60*/  HMMA.16816.F32 R188, R8, R34, R188 ;  /* 0x0000002208bc723c */ /* 0x000fe200000018bc */
[----:B------:R-:W-:Y:S02]  /*af70*/  FADD.FTZ R236, R236, R229 ;  /* 0x000000e5ecec7221 */ /* 0x000fe40000010000 */
[----:B------:R-:W4:Y:S02]  /*af80*/  MUFU.EX2 R93, R111 ;  /* 0x0000006f005d7308 */ /* 0x000f240000000800 */
[----:B------:R-:W-:Y:S02]  /*af90*/  FADD.FTZ R225, R225, R236 ;  /* 0x000000ece1e17221 */ /* 0x000fe40000010000 */
[----:B-1----:R-:W-:Y:S01]  /*afa0*/  F2FP.F16.F32.PACK_AB R8, R206, R209 ;  /* 0x000000d1ce08723e */ /* 0x002fe200000000ff */
[----:B------:R-:W-:Y:S01]  /*afb0*/  FADD.FTZ R209, R209, R202 ;  /* 0x000000cad1d17221 */ /* 0x000fe20000010000 */
[----:B------:R-:W-:Y:S01]  /*afc0*/  FADD.FTZ R238, R238, R225 ;  /* 0x000000e1eeee7221 */ /* 0x000fe20000010000 */
[----:B---3--:R-:W-:Y:S01]  /*afd0*/  F2FP.F16.F32.PACK_AB R9, R115, R116 ;  /* 0x000000747309723e */ /* 0x008fe200000000ff */
[----:B------:R-:W-:Y:S01]  /*afe0*/  MUFU.EX2 R87, R107 ;  /* 0x0000006b00577308 */ /* 0x000fe20000000800 */
[----:B------:R-:W-:Y:S01]  /*aff0*/  F2FP.F16.F32.PACK_AB R10, R211, R204 ;  /* 0x000000ccd30a723e */ /* 0x000fe200000000ff */
[----:B------:R-:W-:Y:S01]  /*b000*/  FADD.FTZ R119, R119, R238 ;  /* 0x000000ee77777221 */ /* 0x000fe20000010000 */
[----:B-----5:R-:W-:Y:S01]  /*b010*/  F2FP.F16.F32.PACK_AB R11, R113, R114 ;  /* 0x00000072710b723e */ /* 0x020fe200000000ff */
[----:B------:R-:W-:Y:S01]  /*b020*/  FADD.FTZ R209, R206, R209 ;  /* 0x000000d1ced17221 */ /* 0x000fe20000010000 */
[----:B--2---:R-:W-:Y:S01]  /*b030*/  F2FP.F16.F32.PACK_AB R29, R86, R85 ;  /* 0x00000055561d723e */ /* 0x004fe200000000ff */
[----:B------:R-:W-:Y:S01]  /*b040*/  FADD.FTZ R210, R210, R119 ;  /* 0x00000077d2d27221 */ /* 0x000fe20000010000 */
[----:B------:R-:W-:Y:S01]  /*b050*/  FADD.FTZ R116, R116, R129 ;  /* 0x0000008174747221 */ /* 0x000fe20000010000 */
[----:B------:R-:W1:Y:S01]  /*b060*/  MUFU.EX2 R88, R106 ;  /* 0x0000006a00587308 */ /* 0x000e620000000800 */
[----:B----4-:R-:W-:Y:S01]  /*b070*/  F2FP.F16.F32.PACK_AB R28, R96, R93 ;  /* 0x0000005d601c723e */ /* 0x010fe200000000ff */
[----:B------:R-:W-:Y:S01]  /*b080*/  FADD.FTZ R125, R125, R210 ;  /* 0x000000d27d7d7221 */ /* 0x000fe20000010000 */
[----:B------:R-:W-:Y:S01]  /*b090*/  FADD.FTZ R85, R85, R112 ;  /* 0x0000007055557221 */ /* 0x000fe20000010000 */
[----:B------:R-:W-:Y:S01]  /*b0a0*/  FADD.FTZ R204, R204, R209 ;  /* 0x000000d1cccc7221 */ /* 0x000fe20000010000 */
[----:B------:R-:W-:Y:S01]  /*b0b0*/  FADD.FTZ R115, R115, R116 ;  /* 0x0000007473737221 */ /* 0x000fe20000010000 */
[----:B------:R-:W-:Y:S01]  /*b0c0*/  FADD.FTZ R224, R224, R125 ;  /* 0x0000007de0e07221 */ /* 0x000fe20000010000 */
[----:B------:R-:W-:Y:S01]  /*b0d0*/  FADD.FTZ R86, R86, R85 ;  /* 0x0000005556567221 */ /* 0x000fe20000010000 */
[----:B------:R-:W2:Y:S01]  /*b0e0*/  MUFU.EX2 R90, R118 ;  /* 0x00000076005a7308 */ /* 0x000ea20000000800 */
[----:B------:R-:W-:Y:S01]  /*b0f0*/  HMMA.16816.F32 R156, R8, R24, R156 ;  /* 0x00000018089c723c */ /* 0x000fe2000000189c */
[----:B------:R-:W-:Y:S01]  /*b100*/  FADD.FTZ R93, R93, R224 ;  /* 0x000000e05d5d7221 */ /* 0x000fe20000010000 */
[----:B------:R-:W-:-:S03]  /*b110*/  FADD.FTZ R114, R114, R115 ;  /* 0x0000007372727221 */ /* 0x000fc60000010000 */
[----:B------:R-:W-:Y:S01]  /*b120*/  FADD.FTZ R96, R96, R93 ;  /* 0x0000005d60607221 */ /* 0x000fe20000010000 */
[----:B------:R-:W-:Y:S01]  /*b130*/  HMMA.16816.F32 R176, R8, R26, R176 ;  /* 0x0000001a08b0723c */ /* 0x000fe200000018b0 */
[----:B-1----:R-:W-:Y:S01]  /*b140*/  F2FP.F16.F32.PACK_AB R31, R88, R87 ;  /* 0x00000057581f723e */ /* 0x002fe200000000ff */
[----:B------:R-:W-:-:S04]  /*b150*/  FADD.FTZ R87, R87, R86 ;  /* 0x0000005657577221 */ /* 0x000fc80000010000 */
[----:B------:R-:W-:Y:S01]  /*b160*/  HMMA.16816.F32 R168, R8, R20, R168 ;  /* 0x0000001408a8723c */ /* 0x000fe200000018a8 */
[----:B--2---:R-:W-:Y:S01]  /*b170*/  F2FP.F16.F32.PACK_AB R30, R90, R95 ;  /* 0x0000005f5a1e723e */ /* 0x004fe200000000ff */
[----:B------:R-:W-:-:S04]  /*b180*/  FADD.FTZ R95, R95, R96 ;  /* 0x000000605f5f7221 */ /* 0x000fc80000010000 */
[C---:B------:R-:W-:Y:S06]  /*b190*/  HMMA.16816.F32 R184, R8.reuse, R22, R184 ;  /* 0x0000001608b8723c */ /* 0x040fec00000018b8 */
[C---:B------:R-:W-:Y:S06]  /*b1a0*/  HMMA.16816.F32 R172, R8.reuse, R16, R172 ;  /* 0x0000001008ac723c */ /* 0x040fec00000018ac */
[C---:B------:R-:W-:Y:S06]  /*b1b0*/  HMMA.16816.F32 R192, R8.reuse, R18, R192 ;  /* 0x0000001208c0723c */ /* 0x040fec00000018c0 */
[C---:B------:R-:W-:Y:S06]  /*b1c0*/  HMMA.16816.F32 R180, R8.reuse, R12, R180 ;  /* 0x0000000c08b4723c */ /* 0x040fec00000018b4 */
        /* <DEDUP_REMOVED lines=8> */
[C---:B------:R-:W-:Y:S06]  /*b250*/  HMMA.16816.F32 R148, R28.reuse, R20, R148 ;  /* 0x000000141c94723c */ /* 0x040fec0000001894 */
[C---:B------:R-:W-:Y:S06]  /*b260*/  HMMA.16816.F32 R136, R28.reuse, R22, R136 ;  /* 0x000000161c88723c */ /* 0x040fec0000001888 */
[----:B------:R-:W-:Y:S01]  /*b270*/  HMMA.16816.F32 R152, R28, R16, R152 ;  /* 0x000000101c98723c */ /* 0x000fe20000001898 */
[----:B-1----:R-:W-:-:S05]  /*b280*/  FADD.FTZ R8, R88, R87 ;  /* 0x0000005758087221 */ /* 0x002fca0000010000 */
[C---:B------:R-:W-:Y:S01]  /*b290*/  HMMA.16816.F32 R144, R28.reuse, R18, R144 ;  /* 0x000000121c90723c */ /* 0x040fe20000001890 */
[----:B------:R2:W-:Y:S05]  /*b2a0*/  STL [R1+0x80], R8 ;  /* 0x0000800801007387 */ /* 0x0005ea0000100800 */
[C---:B------:R-:W-:Y:S01]  /*b2b0*/  HMMA.16816.F32 R164, R28.reuse, R12, R164 ;  /* 0x0000000c1ca4723c */ /* 0x040fe200000018a4 */
[----:B------:R2:W-:Y:S05]  /*b2c0*/  STL [R1+0x78], R9 ;  /* 0x0000780901007387 */ /* 0x0005ea0000100800 */
[----:B------:R-:W-:Y:S01]  /*b2d0*/  HMMA.16816.F32 R160, R28, R14, R160 ;  /* 0x0000000e1ca0723c */ /* 0x000fe200000018a0 */
[----:B------:R-:W-:-:S08]  /*b2e0*/  NOP ;  /* 0x0000000000007918 */ /* 0x000fd00000000000 */
[----:B------:R-:W-:-:S15]  /*b2f0*/  @!P0 BRA `(.L_x_517) ;  /* 0x0000007c00008947 */ /* 0x000fde0003800000 */
[----:B------:R-:W-:Y:S01]  /*b300*/  ULDC UR4, c[0x0][0x2d0] ;  /* 0x0000b40000047ab9 */ /* 0x000fe20000000800 */
[----:B--2---:R-:W1:Y:S01]  /*b310*/  LDC.64 R8, c[0x0][0x250] ;  /* 0x00009400ff087b82 */ /* 0x004e620000000a00 */
[----:B------:R-:W-:Y:S01]  /*b320*/  ISETP.GE.AND P0, PT, R200, UR4, PT ;  /* 0x00000004c8007c0c */ /* 0x000fe2000bf06270 */
[----:B------:R-:W-:Y:S01]  /*b330*/  IMAD R36, R36, -0x2, R7 ;  /* 0xfffffffe24247824 */ /* 0x000fe200078e0207 */
[----:B------:R-:W-:Y:S01]  /*b340*/  MOV R7, UR26 ;  /* 0x0000001a00077c02 */ /* 0x000fe20008000f00 */
[----:B------:R-:W-:Y:S01]  /*b350*/  IMAD.MOV.U32 R199, RZ, RZ, R0 ;  /* 0x000000ffffc77224 */ /* 0x000fe200078e0000 */
[----:B------:R-:W-:Y:S01]  /*b360*/  MOV R197, R2 ;  /* 0x0000000200c57202 */ /* 0x000fe20000000f00 */
[----:B------:R-:W-:Y:S01]  /*b370*/  IMAD.MOV.U32 R196, RZ, RZ, R3 ;  /* 0x000000ffffc47224 */ /* 0x000fe200078e0003 */
[----:B------:R-:W-:Y:S01]  /*b380*/  IADD3 R7, R7, -UR17, R36 ;  /* 0x8000001107077c10 */ /* 0x000fe2000fffe024 */
[----:B------:R-:W-:Y:S01]  /*b390*/  IMAD R202, R6, 0x2, R251 ;  /* 0x0000000206ca7824 */ /* 0x000fe200078e02fb */
[----:B------:R-:W-:Y:S01]  /*b3a0*/  MOV R201, R68 ;  /* 0x0000004400c97202 */ /* 0x000fe20000000f00 */
[----:B------:R-:W-:Y:S01]  /*b3b0*/  USHF.L.U64.HI UR7, UR6, 0x4, UR7 ;  /* 0x0000000406077899 */ /* 0x000fe20008010207 */
[----:B------:R-:W-:Y:S01]  /*b3c0*/  IADD3 R200, R250, R5, RZ ;  /* 0x00000005fac87210 */ /* 0x000fe20007ffe0ff */
[----:B------:R-:W-:Y:S01]  /*b3d0*/  USHF.L.U32 UR6, UR6, 0x4, URZ ;  /* 0x0000000406067899 */ /* 0x000fe2000800063f */
[----:B------:R-:W-:Y:S01]  /*b3e0*/  LEA R198, R4, R251, 0x1 ;  /* 0x000000fb04c67211 */ /* 0x000fe200078e08ff */
[----:B------:R-:W2:Y:S01]  /*b3f0*/  @!P0 LDC.64 R12, c[0x0][0x220] ;  /* 0x00008800ff0c8b82 */ /* 0x000ea20000000a00 */
[----:B------:R-:W-:Y:S01]  /*b400*/  ULEA.HI.SX32 UR20, UR20, 0xfffffffe, 0x19 ;  /* 0xfffffffe14147891 */ /* 0x000fe2000f8fca3f */
[----:B------:R-:W-:Y:S01]  /*b410*/  ULDC UR8, c[0x0][0x39c] ;  /* 0x0000e70000087ab9 */ /* 0x000fe20000000800 */
[----:B------:R-:W-:-:S05]  /*b420*/  ULDC UR4, c[0x0][0x2ec] ;  /* 0x0000bb0000047ab9 */ /* 0x000fca0000000800 */
[----:B------:R-:W3:Y:S01]  /*b430*/  @!P0 LDC.64 R10, c[0x0][0x220] ;  /* 0x00008800ff0a8b82 */ /* 0x000ee20000000a00 */
[----:B-1----:R1:W-:Y:S07]  /*b440*/  STL.64 [R1+0x40], R8 ;  /* 0x0000400801007387 */ /* 0x0023ee0000100a00 */
[----:B------:R-:W4:Y:S01]  /*b450*/  @!P0 LDC.64 R14, c[0x0][0x220] ;  /* 0x00008800ff0e8b82 */ /* 0x000f220000000a00 */
[----:B--2---:R2:W-:Y:S04]  /*b460*/  @!P0 STL.64 [R1+0x38], R12 ;  /* 0x0000380c01008387 */ /* 0x0045e80000100a00 */
[----:B---3--:R3:W-:Y:S01]  /*b470*/  @!P0 STL.64 [R1+0x30], R10 ;  /* 0x0000300a01008387 */ /* 0x0087e20000100a00 */
[----:B-1----:R-:W-:-:S03]  /*b480*/  MOV R8, R9 ;  /* 0x0000000900087202 */ /* 0x002fc60000000f00 */
[----:B----4-:R1:W-:Y:S02]  /*b490*/  @!P0 STL.64 [R1+0x28], R14 ;  /* 0x0000280e01008387 */ /* 0x0103e40000100a00 */
[C---:B------:R-:W-:Y:S02]  /*b4a0*/  @!P0 IMAD R0, R8.reuse, 0x30, RZ ;  /* 0x0000003008008824 */ /* 0x040fe400078e02ff */
[C---:B------:R-:W-:Y:S02]  /*b4b0*/  @!P0 IMAD R3, R8.reuse, 0x50, RZ ;  /* 0x0000005008038824 */ /* 0x040fe400078e02ff */
[C---:B------:R-:W-:Y:S01]  /*b4c0*/  @!P0 IMAD R2, R8.reuse, 0x60, RZ ;  /* 0x0000006008028824 */ /* 0x040fe200078e02ff */
[----:B--2---:R-:W2:Y:S08]  /*b4d0*/  @!P0 LDC.64 R12, c[0x0][0x220] ;  /* 0x00008800ff0c8b82 */ /* 0x004eb00000000a00 */
[----:B---3--:R-:W3:Y:S08]  /*b4e0*/  @!P0 LDC.64 R10, c[0x0][0x220] ;  /* 0x00008800ff0a8b82 */ /* 0x008ef00000000a00 */
[----:B-1----:R-:W1:Y:S01]  /*b4f0*/  @!P0 LDC.64 R14, c[0x0][0x220] ;  /* 0x00008800ff0e8b82 */ /* 0x002e620000000a00 */
[----:B--2---:R2:W-:Y:S04]  /*b500*/  @!P0 STL.64 [R1+0x20], R12 ;  /* 0x0000200c01008387 */ /* 0x0045e80000100a00 */
[----:B---3--:R3:W-:Y:S04]  /*b510*/  @!P0 STL.64 [R1+0x18], R10 ;  /* 0x0000180a01008387 */ /* 0x0087e80000100a00 */
[----:B-1----:R-:W-:Y:S01]  /*b520*/  @!P0 STL.64 [R1+0x10], R14 ;  /* 0x0000100e01008387 */ /* 0x002fe20000100a00 */
[----:B--2---:R-:W1:Y:S08]  /*b530*/  @!P0 LDC.64 R12, c[0x0][0x220] ;  /* 0x00008800ff0c8b82 */ /* 0x004e700000000a00 */
[----:B---3--:R-:W2:Y:S01]  /*b540*/  @!P0 LDC.64 R10, c[0x0][0x220] ;  /* 0x00008800ff0a8b82 */ /* 0x008ea20000000a00 */
[----:B-1----:R-:W-:Y:S04]  /*b550*/  @!P0 STL.64 [R1+0x8], R12 ;  /* 0x0000080c01008387 */ /* 0x002fe80000100a00 */
[----:B--2---:R-:W-:Y:S04]  /*b560*/  @!P0 STL.64 [R1], R10 ;  /* 0x0000000a01008387 */ /* 0x004fe80000100a00 */
[----:B------:R-:W-:Y:S04]  /*b570*/  STL [R1+0x4c], R7 ;  /* 0x00004c0701007387 */ /* 0x000fe80000100800 */
[----:B------:R1:W-:Y:S04]  /*b580*/  @!P0 STL [R1+0x74], R0 ;  /* 0x0000740001008387 */ /* 0x0003e80000100800 */
[----:B------:R2:W-:Y:S04]  /*b590*/  @!P0 STL [R1+0x70], R3 ;  /* 0x0000700301008387 */ /* 0x0005e80000100800 */
[----:B------:R2:W-:Y:S01]  /*b5a0*/  @!P0 STL [R1+0x6c], R2 ;  /* 0x00006c0201008387 */ /* 0x0005e20000100800 */
[----:B-1----:R-:W-:-:S05]  /*b5b0*/  @!P0 IMAD R0, R8, 0x70, RZ ;  /* 0x0000007008008824 */ /* 0x002fca00078e02ff */
[----:B------:R2:W-:Y:S01]  /*b5c0*/  @!P0 STL [R1+0x68], R0 ;  /* 0x0000680001008387 */ /* 0x0005e20000100800 */
[----:B------:R-:W-:Y:S05]  /*b5d0*/  BRA `(.L_x_518) ;  /* 0x00000008009c7947 */ /* 0x000fea0003800000 */
.L_x_520:
[----:B-1----:R-:W-:Y:S01]  /*b5e0*/  IMAD.U32 R15, RZ, RZ, UR20 ;  /* 0x00000014ff0f7e24 */ /* 0x002fe2000f8e00ff */
[----:B------:R-:W1:Y:S01]  /*b5f0*/  @!P0 LDC.64 R18, c[0x0][0x248] ;  /* 0x00009200ff128b82 */ /* 0x000e620000000a00 */
[----:B------:R-:W2:Y:S01]  /*b600*/  LDL.64 R66, [R1+0x58] ;  /* 0x0000580001427983 */ /* 0x000ea20000100a00 */
[----:B------:R-:W-:Y:S01]  /*b610*/  MOV R41, UR20 ;  /* 0x0000001400297c02 */ /* 0x000fe20008000f00 */
[----:B------:R-:W-:Y:S04]  /*b620*/  @!P0 VIADD R15, R15, 0xffffffff ;  /* 0xffffffff0f0f8836 */ /* 0x000fe80000000000 */
[----:B------:R-:W3:Y:S01]  /*b630*/  LDL.64 R62, [R1+0x60] ;  /* 0x00006000013e7983 */ /* 0x000ee20000100a00 */
[----:B------:R-:W-:Y:S01]  /*b640*/  @!P0 VIADD R41, R41, 0xffffffff ;  /* 0xffffffff29298836 */ /* 0x000fe20000000000 */
[----:B------:R-:W-:Y:S04]  /*b650*/  @!P0 SHF.R.S32.HI R17, RZ, 0x1f, R15 ;  /* 0x0000001fff118819 */ /* 0x000fe8000001140f */
[----:B------:R-:W4:Y:S01]  /*b660*/  LDL R216, [R1+0x48] ;  /* 0x0000480001d87983 */ /* 0x000f220000100800 */
[-C--:B-1----:R-:W-:Y:S02]  /*b670*/  @!P0 IMAD R14, R17, R18.reuse, RZ ;  /* 0x00000012110e8224 */ /* 0x082fe400078e02ff */
[----:B------:R-:W1:Y:S01]  /*b680*/  @!P0 LDC.64 R16, c[0x0][0x218] ;  /* 0x00008600ff108b82 */ /* 0x000e620000000a00 */
[C---:B------:R-:W-:Y:S04]  /*b690*/  @!P0 IMAD.WIDE.U32 R44, R15.reuse, R18, RZ ;  /* 0x000000120f2c8225 */ /* 0x040fe800078e00ff */
[----:B------:R-:W-:Y:S04]  /*b6a0*/  @!P0 IMAD R14, R15, R19, R14 ;  /* 0x000000130f0e8224 */ /* 0x000fe800078e020e */
[----:B------:R-:W-:Y:S01]  /*b6b0*/  @!P0 IMAD.IADD R14, R45, 0x1, R14 ;  /* 0x000000012d0e8824 */ /* 0x000fe200078e020e */
[C---:B--2---:R-:W-:Y:S04]  /*b6c0*/  @!P0 LEA R48, P2, R44.reuse, R66, 0x7 ;  /* 0x000000422c308211 */ /* 0x044fe800078438ff */
[----:B---3--:R-:W-:Y:S01]  /*b6d0*/  @!P0 LEA.HI.X R49, R44, R63, R14, 0x7, P2 ;  /* 0x0000003f2c318211 */ /* 0x008fe200010f3c0e */
[----:B------:R-:W-:Y:S01]  /*b6e0*/  @!P0 IMAD R44, R19, 0x30, RZ ;  /* 0x00000030132c8824 */ /* 0x000fe200078e02ff */
[----:B------:R-:W2:Y:S01]  /*b6f0*/  @!P0 LDC.64 R14, c[0x0][0x248] ;  /* 0x00009200ff0e8b82 */ /* 0x000ea20000000a00 */
[----:B------:R-:W-:Y:S01]  /*b700*/  @!P0 SHF.R.S32.HI R19, RZ, 0x1f, R41 ;  /* 0x0000001fff138819 */ /* 0x000fe20000011429 */
[----:B----4-:R3:W-:Y:S01]  /*b710*/  @P0 STS.128 [R216+0x4000], RZ ;  /* 0x004000ffd8000388 */ /* 0x0107e20000000c00 */
[----:B------:R-:W-:Y:S04]  /*b720*/  @!P0 IMAD.WIDE.U32 R48, R18, 0x30, R48 ;  /* 0x0000003012308825 */ /* 0x000fe800078e0030 */
[----:B------:R-:W-:Y:S01]  /*b730*/  @!P0 IMAD.IADD R18, R44, 0x1, R49 ;  /* 0x000000012c128824 */ /* 0x000fe200078e0231 */
[C---:B-1----:R-:W-:Y:S04]  /*b740*/  @!P0 LEA R44, P2, R48.reuse, R16, 0x1 ;  /* 0x00000010302c8211 */ /* 0x042fe800078408ff */
[----:B------:R-:W-:Y:S01]  /*b750*/  @!P0 LEA.HI.X R45, R48, R17, R18, 0x1, P2 ;  /* 0x00000011302d8211 */ /* 0x000fe200010f0c12 */
[-C--:B--2---:R-:W-:Y:S02]  /*b760*/  @!P0 IMAD R16, R19, R14.reuse, RZ ;  /* 0x0000000e13108224 */ /* 0x084fe400078e02ff */
[C---:B------:R-:W-:Y:S04]  /*b770*/  @!P0 IMAD.WIDE.U32 R48, R41.reuse, R14, RZ ;  /* 0x0000000e29308225 */ /* 0x040fe800078e00ff */
[----:B------:R-:W-:Y:S01]  /*b780*/  @!P0 IMAD R16, R41, R15, R16 ;  /* 0x0000000f29108224 */ /* 0x000fe200078e0210 */
[C---:B------:R-:W-:Y:S03]  /*b790*/  @!P0 LEA R18, P2, R48.reuse, R66, 0x7 ;  /* 0x0000004230128211 */ /* 0x040fe600078438ff */
[----:B------:R-:W-:Y:S05]  /*b7a0*/  @!P0 IMAD.IADD R16, R49, 0x1, R16 ;  /* 0x0000000131108824 */ /* 0x000fea00078e0210 */
[----:B------:R-:W-:Y:S01]  /*b7b0*/  @!P0 LEA.HI.X R19, R48, R63, R16, 0x7, P2 ;  /* 0x0000003f30138211 */ /* 0x000fe200010f3c10 */
[----:B------:R-:W-:Y:S01]  /*b7c0*/  @!P0 IMAD R48, R15, 0x50, RZ ;  /* 0x000000500f308824 */ /* 0x000fe200078e02ff */
[----:B------:R-:W1:Y:S01]  /*b7d0*/  @!P0 LDC.64 R16, c[0x0][0x218] ;  /* 0x00008600ff108b82 */ /* 0x000e620000000a00 */
[----:B------:R-:W-:Y:S07]  /*b7e0*/  @!P0 IMAD.WIDE.U32 R50, R14, 0x50, R18 ;  /* 0x000000500e328825 */ /* 0x000fee00078e0012 */
[----:B------:R-:W2:Y:S01]  /*b7f0*/  @!P0 LDC.64 R14, c[0x0][0x248] ;  /* 0x00009200ff0e8b82 */ /* 0x000ea20000000a00 */
[----:B------:R-:W-:Y:S02]  /*b800*/  @!P0 IADD3 R48, R48, R51, RZ ;  /* 0x0000003330308210 */ /* 0x000fe40007ffe0ff */
[C---:B-1----:R-:W-:Y:S04]  /*b810*/  @!P0 LEA R18, P2, R50.reuse, R16, 0x1 ;  /* 0x0000001032128211 */ /* 0x042fe800078408ff */
[----:B------:R-:W-:Y:S01]  /*b820*/  @!P0 LEA.HI.X R19, R50, R17, R48, 0x1, P2 ;  /* 0x0000001132138211 */ /* 0x000fe200010f0c30 */
[----:B------:R-:W-:Y:S04]  /*b830*/  IMAD.U32 R17, RZ, RZ, UR20 ;  /* 0x00000014ff117e24 */ /* 0x000fe8000f8e00ff */
[----:B------:R-:W-:Y:S04]  /*b840*/  @!P0 VIADD R17, R17, 0xffffffff ;  /* 0xffffffff11118836 */ /* 0x000fe80000000000 */
[----:B--2---:R-:W-:Y:S01]  /*b850*/  @!P0 IMAD.WIDE.U32 R48, R17, R14, RZ ;  /* 0x0000000e11308225 */ /* 0x004fe200078e00ff */
[----:B------:R-:W-:Y:S02]  /*b860*/  @!P0 SHF.R.S32.HI R41, RZ, 0x1f, R17 ;  /* 0x0000001fff298819 */ /* 0x000fe40000011411 */
[C---:B------:R-:W-:Y:S03]  /*b870*/  @!P0 LEA R50, P2, R48.reuse, R66, 0x7 ;  /* 0x0000004230328211 */ /* 0x040fe600078438ff */
        /* <DEDUP_REMOVED lines=39> */
[----:B------:R-:W-:Y:S06]  /*baf0*/  @!P0 LDGSTS.E.BYPASS.LTC128B.128 [R216+0x4000], desc[UR24][R54.64] ;  /* 0x0400000036d88fae */ /* 0x000fec000b901d58 */
        /* <DEDUP_REMOVED lines=85> */
.L_x_518:
        /* <DEDUP_REMOVED lines=252> */
[----:B------:R-:W-:Y:S03]  /*d010*/  FMUL.FTZ R3, R5, UR8 ;  /* 0x0000000805037c20 */ /* 0x000fe60008410000 */
[----:B------:R-:W-:Y:S01]  /*d020*/  FMUL.FTZ R2, R7, UR8 ;  /* 0x0000000807027c20 */ /* 0x000fe20008410000 */
[----:B------:R-:W2:Y:S01]  /*d030*/  MUFU.TANH R0, R0 ;  /* 0x0000000000007308 */ /* 0x000ea20000002400 */
[----:B------:R-:W-:Y:S01]  /*d040*/  FMUL.FTZ R229, R8, UR8 ;  /* 0x0000000808e57c20 */ /* 0x000fe20008410000 */
[----:B------:R-:W-:Y:S01]  /*d050*/  FMUL.FTZ R10, R10, UR8 ;  /* 0x000000080a0a7c20 */ /* 0x000fe20008410000 */
[----:B------:R-:W-:Y:S01]  /*d060*/  FMUL.FTZ R11, R11, UR8 ;  /* 0x000000080b0b7c20 */ /* 0x000fe20008410000 */
[----:B------:R-:W-:Y:S02]  /*d070*/  FMUL.FTZ R9, R9, UR8 ;  /* 0x0000000809097c20 */ /* 0x000fe40008410000 */
[----:B------:R-:W-:Y:S01]  /*d080*/  FMUL.FTZ R13, R13, UR8 ;  /* 0x000000080d0d7c20 */ /* 0x000fe20008410000 */
[----:B------:R-:W-:Y:S03]  /*d090*/  FMUL.FTZ R238, R12, UR8 ;  /* 0x000000080cee7c20 */ /* 0x000fe60008410000 */
[----:B------:R3:W4:Y:S01]  /*d0a0*/  MUFU.TANH R225, R10 ;  /* 0x0000000a00e17308 */ /* 0x0007220000002400 */
[----:B------:R-:W-:Y:S01]  /*d0b0*/  FMUL.FTZ R14, R14, UR8 ;  /* 0x000000080e0e7c20 */ /* 0x000fe20008410000 */
[----:B------:R-:W-:Y:S01]  /*d0c0*/  FMUL.FTZ R15, R15, UR8 ;  /* 0x000000080f0f7c20 */ /* 0x000fe20008410000 */
[----:B------:R-:W-:Y:S01]  /*d0d0*/  FMUL.FTZ R7, R17, UR8 ;  /* 0x0000000811077c20 */ /* 0x000fe20008410000 */
[----:B------:R-:W-:Y:S06]  /*d0e0*/  FMUL.FTZ R19, R19, UR8 ;  /* 0x0000000813137c20 */ /* 0x000fec0008410000 */
[----:B------:R-:W2:Y:S10]  /*d0f0*/  MUFU.TANH R239, R13 ;  /* 0x0000000d00ef7308 */ /* 0x000eb40000002400 */
[----:B------:R-:W2:Y:S01]  /*d100*/  MUFU.TANH R234, R14 ;  /* 0x0000000e00ea7308 */ /* 0x000ea20000002400 */
[----:B---3--:R-:W-:Y:S01]  /*d110*/  FMUL.FTZ R10, R18, UR8 ;  /* 0x00000008120a7c20 */ /* 0x008fe20008410000 */
[-C--:B-1----:R-:W-:Y:S08]  /*d120*/  HMMA.16816.F32 R20, R204, R208.reuse, R20 ;  /* 0x000000d0cc14723c */ /* 0x082ff00000001814 */
[----:B------:R1:W3:Y:S01]  /*d130*/  MUFU.TANH R227, R11 ;  /* 0x0000000b00e37308 */ /* 0x0002e20000002400 */
[C---:B------:R-:W-:Y:S09]  /*d140*/  HMMA.16816.F32 R24, R212.reuse, R208, R24 ;  /* 0x000000d0d418723c */ /* 0x040ff20000001818 */
[----:B------:R5:W2:Y:S01]  /*d150*/  MUFU.TANH R230, R9 ;  /* 0x0000000900e67308 */ /* 0x000aa20000002400 */
[-C--:B------:R-:W-:Y:S06]  /*d160*/  HMMA.16816.F32 R28, R212, R210.reuse, R28 ;  /* 0x000000d2d41c723c */ /* 0x080fec000000181c */
[C---:B------:R-:W-:Y:S03]  /*d170*/  HMMA.16816.F32 R32, R204.reuse, R210, R32 ;  /* 0x000000d2cc20723c */ /* 0x040fe60000001820 */
[----:B------:R-:W2:Y:S01]  /*d180*/  MUFU.TANH R237, R15 ;  /* 0x0000000f00ed7308 */ /* 0x000ea20000002400 */
[----:B------:R-:W4:Y:S01]  /*d190*/  LDSM.16.M88.4 R208, [R203+0x1000] ;  /* 0x00100000cbd0783b */ /* 0x000f220000000200 */
[----:B-1----:R-:W-:Y:S01]  /*d1a0*/  FMUL.FTZ R11, R16, UR8 ;  /* 0x00000008100b7c20 */ /* 0x002fe20008410000 */
[----:B------:R-:W-:Y:S01]  /*d1b0*/  FMUL.FTZ R13, R23, UR8 ;  /* 0x00000008170d7c20 */ /* 0x000fe20008410000 */
[----:B------:R-:W-:Y:S01]  /*d1c0*/  FMUL.FTZ R5, R21, UR8 ;  /* 0x0000000815057c20 */ /* 0x000fe20008410000 */
[----:B------:R-:W-:Y:S05]  /*d1d0*/  FMUL.FTZ R22, R22, UR8 ;  /* 0x0000000816167c20 */ /* 0x000fea0008410000 */
[----:B------:R-:W1:Y:S01]  /*d1e0*/  MUFU.TANH R2, R2 ;  /* 0x0000000200027308 */ /* 0x000e620000002400 */
[----:B-----5:R-:W-:Y:S01]  /*d1f0*/  FMUL.FTZ R9, R20, UR8 ;  /* 0x0000000814097c20 */ /* 0x020fe20008410000 */
[----:B------:R-:W-:Y:S01]  /*d200*/  FMUL.FTZ R26, R26, UR8 ;  /* 0x000000081a1a7c20 */ /* 0x000fe20008410000 */
[----:B------:R-:W-:Y:S01]  /*d210*/  FMUL.FTZ R27, R27, UR8 ;  /* 0x000000081b1b7c20 */ /* 0x000fe20008410000 */
[----:B------:R-:W-:Y:S01]  /*d220*/  FMUL.FTZ R25, R25, UR8 ;  /* 0x0000000819197c20 */ /* 0x000fe20008410000 */
[----:B------:R-:W-:Y:S05]  /*d230*/  FMUL.FTZ R243, R24, UR8 ;  /* 0x0000000818f37c20 */ /* 0x000fea0008410000 */
[----:B------:R5:W1:Y:S01]  /*d240*/  MUFU.TANH R241, R26 ;  /* 0x0000001a00f17308 */ /* 0x000a620000002400 */
[----:B------:R-:W-:Y:S01]  /*d250*/  FMUL.FTZ R30, R30, UR8 ;  /* 0x000000081e1e7c20 */ /* 0x000fe20008410000 */
[----:B------:R-:W-:Y:S01]  /*d260*/  FMUL.FTZ R29, R29, UR8 ;  /* 0x000000081d1d7c20 */ /* 0x000fe20008410000 */
[----:B------:R-:W-:Y:S01]  /*d270*/  FMUL.FTZ R14, R28, UR8 ;  /* 0x000000081c0e7c20 */ /* 0x000fe20008410000 */
[----:B------:R-:W-:Y:S01]  /*d280*/  FMUL.FTZ R31, R31, UR8 ;  /* 0x000000081f1f7c20 */ /* 0x000fe20008410000 */
[----:B------:R-:W-:Y:S05]  /*d290*/  FMUL.FTZ R23, R33, UR8 ;  /* 0x0000000821177c20 */ /* 0x000fea0008410000 */
[----:B------:R-:W1:Y:S01]  /*d2a0*/  MUFU.TANH R12, R30 ;  /* 0x0000001e000c7308 */ /* 0x000e620000002400 */
[----:B------:R-:W-:Y:S09]  /*d2b0*/  FMUL.FTZ R21, R32, UR8 ;  /* 0x0000000820157c20 */ /* 0x000ff20008410000 */
[----:B------:R3:W1:Y:S01]  /*d2c0*/  MUFU.TANH R217, R29 ;  /* 0x0000001d00d97308 */ /* 0x0006620000002400 */
[----:B-----5:R-:W-:Y:S09]  /*d2d0*/  FMUL.FTZ R26, R34, UR8 ;  /* 0x00000008221a7c20 */ /* 0x020ff20008410000 */
[----:B------:R-:W1:Y:S01]  /*d2e0*/  MUFU.TANH R8, R14 ;  /* 0x0000000e00087308 */ /* 0x000e620000002400 */
[-C--:B----4-:R-:W-:Y:S06]  /*d2f0*/  HMMA.16816.F32 R36, R204, R208.reuse, R36 ;  /* 0x000000d0cc24723c */ /* 0x090fec0000001824 */
[C---:B------:R-:W-:Y:S03]  /*d300*/  HMMA.16816.F32 R40, R212.reuse, R208, R40 ;  /* 0x000000d0d428723c */ /* 0x040fe60000001828 */
[----:B------:R4:W1:Y:S03]  /*d310*/  MUFU.TANH R4, R31 ;  /* 0x0000001f00047308 */ /* 0x0008660000002400 */
[-C--:B------:R-:W-:Y:S07]  /*d320*/  HMMA.16816.F32 R44, R212, R210.reuse, R44 ;  /* 0x000000d2d42c723c */ /* 0x080fee000000182c */
[----:B------:R5:W1:Y:S01]  /*d330*/  MUFU.TANH R242, R27 ;  /* 0x0000001b00f27308 */ /* 0x000a620000002400 */
[C---:B------:R-:W-:Y:S01]  /*d340*/  HMMA.16816.F32 R48, R204.reuse, R210, R48 ;  /* 0x000000d2cc30723c */ /* 0x040fe20000001830 */
[----:B------:R-:W2:Y:S08]  /*d350*/  LDSM.16.M88.4 R208, [R203+0x1800] ;  /* 0x00180000cbd0783b */ /* 0x000eb00000000200 */
[----:B------:R1:W1:Y:S02]  /*d360*/  MUFU.TANH R222, R25 ;  /* 0x0000001900de7308 */ /* 0x0002640000002400 */
[----:B---3--:R-:W-:Y:S01]  /*d370*/  FMUL.FTZ R29, R39, UR8 ;  /* 0x00000008271d7c20 */ /* 0x008fe20008410000 */
[----:B------:R-:W-:Y:S01]  /*d380*/  FMUL.FTZ R30, R37, UR8 ;  /* 0x00000008251e7c20 */ /* 0x000fe20008410000 */
[----:B----4-:R-:W-:Y:S01]  /*d390*/  FMUL.FTZ R31, R36, UR8 ;  /* 0x00000008241f7c20 */ /* 0x010fe20008410000 */
[----:B------:R-:W-:Y:S05]  /*d3a0*/  FMUL.FTZ R42, R42, UR8 ;  /* 0x000000082a2a7c20 */ /* 0x000fea0008410000 */
[----:B------:R-:W3:Y:S01]  /*d3b0*/  MUFU.TANH R6, R6 ;  /* 0x0000000600067308 */ /* 0x000ee20000002400 */
[----:B------:R-:W-:Y:S01]  /*d3c0*/  FMUL.FTZ R43, R43, UR8 ;  /* 0x000000082b2b7c20 */ /* 0x000fe20008410000 */
[----:B-----5:R-:W-:Y:S01]  /*d3d0*/  FMUL.FTZ R27, R38, UR8 ;  /* 0x00000008261b7c20 */ /* 0x020fe20008410000 */
[----:B------:R-:W-:Y:S01]  /*d3e0*/  FMUL.FTZ R15, R40, UR8 ;  /* 0x00000008280f7c20 */ /* 0x000fe20008410000 */
[----:B------:R-:W-:Y:S01]  /*d3f0*/  FMUL.FTZ R41, R41, UR8 ;  /* 0x0000000829297c20 */ /* 0x000fe20008410000 */
[----:B------:R-:W-:Y:S01]  /*d400*/  FMUL.FTZ R14, R46, UR8 ;  /* 0x000000082e0e7c20 */ /* 0x000fe20008410000 */
[----:B------:R-:W-:Y:S01]  /*d410*/  FMUL.FTZ R46, R47, UR8 ;  /* 0x000000082f2e7c20 */ /* 0x000fe20008410000 */
[----:B------:R-:W-:Y:S03]  /*d420*/  FMUL.FTZ R47, R44, UR8 ;  /* 0x000000082c2f7c20 */ /* 0x000fe60008410000 */
[----:B------:R4:W2:Y:S01]  /*d430*/  MUFU.TANH R36, R42 ;  /* 0x0000002a00247308 */ /* 0x0008a20000002400 */
[----:B-1----:R-:W-:Y:S01]  /*d440*/  FMUL.FTZ R25, R35, UR8 ;  /* 0x0000000823197c20 */ /* 0x002fe20008410000 */
[----:B------:R-:W-:Y:S01]  /*d450*/  FMUL.FTZ R45, R45, UR8 ;  /* 0x000000082d2d7c20 */ /* 0x000fe20008410000 */
[----:B------:R-:W-:Y:S01]  /*d460*/  FMUL.FTZ R38, R48, UR8 ;  /* 0x0000000830267c20 */ /* 0x000fe20008410000 */
[----:B------:R-:W-:Y:S06]  /*d470*/  FMUL.FTZ R35, R49, UR8 ;  /* 0x0000000831237c20 */ /* 0x000fec0008410000 */
[----:B------:R-:W1:Y:S10]  /*d480*/  MUFU.TANH R32, R14 ;  /* 0x0000000e00207308 */ /* 0x000e740000002400 */
[----:B------:R5:W1:Y:S01]  /*d490*/  MUFU.TANH R24, R43 ;  /* 0x0000002b00187308 */ /* 0x000a620000002400 */
[----:B----4-:R-:W-:Y:S01]  /*d4a0*/  FMUL.FTZ R42, R50, UR8 ;  /* 0x00000008322a7c20 */ /* 0x010fe20008410000 */
[-C--:B--2---:R-:W-:Y:S08]  /*d4b0*/  HMMA.16816.F32 R52, R204, R208.reuse, R52 ;  /* 0x000000d0cc34723c */ /* 0x084ff00000001834 */
[----:B------:R-:W2:Y:S01]  /*d4c0*/  MUFU.TANH R3, R3 ;  /* 0x0000000300037308 */ /* 0x000ea20000002400 */
[C---:B------:R-:W-:Y:S09]  /*d4d0*/  HMMA.16816.F32 R56, R212.reuse, R208, R56 ;  /* 0x000000d0d438723c */ /* 0x040ff20000001838 */
[----:B------:R-:W4:Y:S01]  /*d4e0*/  MUFU.TANH R229, R229 ;  /* 0x000000e500e57308 */ /* 0x000f220000002400 */
[-C--:B------:R-:W-:Y:S03]  /*d4f0*/  HMMA.16816.F32 R60, R212, R210.reuse, R60 ;  /* 0x000000d2d43c723c */ /* 0x080fe6000000183c */
[----:B-----5:R-:W-:Y:S03]  /*d500*/  FMUL.FTZ R43, R51, UR8 ;  /* 0x00000008332b7c20 */ /* 0x020fe60008410000 */
[C---:B------:R-:W-:Y:S03]  /*d510*/  HMMA.16816.F32 R64, R204.reuse, R210, R64 ;  /* 0x000000d2cc40723c */ /* 0x040fe60000001840 */
[----:B------:R-:W1:Y:S01]  /*d520*/  MUFU.TANH R238, R238 ;  /* 0x000000ee00ee7308 */ /* 0x000e620000002400 */
[----:B------:R-:W5:Y:S01]  /*d530*/  LDSM.16.M88.4 R208, [R203+0x2000] ;  /* 0x00200000cbd0783b */ /* 0x000f620000000200 */
[----:B------:R-:W-:Y:S01]  /*d540*/  FMUL.FTZ R54, R54, UR8 ;  /* 0x0000000836367c20 */ /* 0x000fe20008410000 */
[----:B------:R-:W-:Y:S01]  /*d550*/  FMUL.FTZ R55, R55, UR8 ;  /* 0x0000000837377c20 */ /* 0x000fe20008410000 */
[----:B------:R-:W-:Y:S01]  /*d560*/  FMUL.FTZ R52, R52, UR8 ;  /* 0x0000000834347c20 */ /* 0x000fe20008410000 */
[----:B------:R-:W-:Y:S05]  /*d570*/  FMUL.FTZ R53, R53, UR8 ;  /* 0x0000000835357c20 */ /* 0x000fea0008410000 */
[----:B------:R-:W1:Y:S01]  /*d580*/  MUFU.TANH R39, R54 ;  /* 0x0000003600277308 */ /* 0x000e620000002400 */
[----:B------:R-:W-:Y:S01]  /*d590*/  FMUL.FTZ R58, R58, UR8 ;  /* 0x000000083a3a7c20 */ /* 0x000fe20008410000 */
[----:B------:R-:W-:Y:S01]  /*d5a0*/  FMUL.FTZ R59, R59, UR8 ;  /* 0x000000083b3b7c20 */ /* 0x000fe20008410000 */
[----:B------:R-:W-:Y:S01]  /*d5b0*/  FMUL.FTZ R14, R56, UR8 ;  /* 0x00000008380e7c20 */ /* 0x000fe20008410000 */
[----:B------:R-:W-:Y:S06]  /*d5c0*/  FMUL.FTZ R56, R57, UR8 ;  /* 0x0000000839387c20 */ /* 0x000fec0008410000 */
[----:B------:R-:W1:Y:S01]  /*d5d0*/  MUFU.TANH R37, R55 ;  /* 0x0000003700257308 */ /* 0x000e620000002400 */
[----:B------:R-:W-:Y:S01]  /*d5e0*/  FMUL.FTZ R57, R61, UR8 ;  /* 0x000000083d397c20 */ /* 0x000fe20008410000 */
[----:B------:R-:W-:Y:S01]  /*d5f0*/  FMUL.FTZ R62, R62, UR8 ;  /* 0x000000083e3e7c20 */ /* 0x000fe20008410000 */
[----:B------:R-:W-:Y:S01]  /*d600*/  FMUL.FTZ R63, R63, UR8 ;  /* 0x000000083f3f7c20 */ /* 0x000fe20008410000 */
[----:B------:R-:W-:Y:S06]  /*d610*/  FMUL.FTZ R60, R60, UR8 ;  /* 0x000000083c3c7c20 */ /* 0x000fec0008410000 */
[----:B------:R-:W1:Y:S10]  /*d620*/  MUFU.TANH R33, R52 ;  /* 0x0000003400217308 */ /* 0x000e740000002400 */
[----:B------:R3:W1:Y:S10]  /*d630*/  MUFU.TANH R34, R53 ;  /* 0x0000003500227308 */ /* 0x0006740000002400 */
[----:B------:R2:W1:Y:S01]  /*d640*/  MUFU.TANH R235, R58 ;  /* 0x0000003a00eb7308 */ /* 0x0004620000002400 */
[-C--:B-----5:R-:W-:Y:S06]  /*d650*/  HMMA.16816.F32 R68, R204, R208.reuse, R68 ;  /* 0x000000d0cc44723c */ /* 0x0a0fec0000001844 */
[C---:B------:R-:W-:Y:S03]  /*d660*/  HMMA.16816.F32 R72, R212.reuse, R208, R72 ;  /* 0x000000d0d448723c */ /* 0x040fe60000001848 */
[----:B------:R5:W1:Y:S01]  /*d670*/  MUFU.TANH R233, R59 ;  /* 0x0000003b00e97308 */ /* 0x000a620000002400 */
[----:B---3--:R-:W-:Y:S02]  /*d680*/  LDSM.16.M88.4 R52, [R203+0x3800] ;  /* 0x00380000cb34783b */ /* 0x008fe40000000200 */
[-C--:B------:R-:W-:Y:S07]  /*d690*/  HMMA.16816.F32 R76, R212, R210.reuse, R76 ;  /* 0x000000d2d44c723c */ /* 0x080fee000000184c */
[----:B------:R-:W3:Y:S01]  /*d6a0*/  MUFU.TANH R10, R10 ;  /* 0x0000000a000a7308 */ /* 0x000ee20000002400 */
[----:B--2---:R-:W-:Y:S01]  /*d6b0*/  FMUL.FTZ R58, R67, UR8 ;  /* 0x00000008433a7c20 */ /* 0x004fe20008410000 */
[C---:B------:R-:W-:Y:S01]  /*d6c0*/  HMMA.16816.F32 R80, R204.reuse, R210, R80 ;  /* 0x000000d2cc50723c */ /* 0x040fe20000001850 */
[----:B------:R-:W2:Y:S07]  /*d6d0*/  LDSM.16.M88.4 R208, [R203+0x2800] ;  /* 0x00280000cbd0783b */ /* 0x000eae0000000200 */
[----:B------:R1:W1:Y:S03]  /*d6e0*/  MUFU.TANH R226, R19 ;  /* 0x0000001300e27308 */ /* 0x0002660000002400 */
[----:B-----5:R-:W-:Y:S01]  /*d6f0*/  FMUL.FTZ R59, R66, UR8 ;  /* 0x00000008423b7c20 */ /* 0x020fe20008410000 */
[----:B------:R-:W-:Y:S01]  /*d700*/  FMUL.FTZ R68, R68, UR8 ;  /* 0x0000000844447c20 */ /* 0x000fe20008410000 */
[----:B------:R-:W-:Y:S01]  /*d710*/  FMUL.FTZ R69, R69, UR8 ;  /* 0x0000000845457c20 */ /* 0x000fe20008410000 */
[----:B------:R-:W-:Y:S04]  /*d720*/  FMUL.FTZ R74, R74, UR8 ;  /* 0x000000084a4a7c20 */ /* 0x000fe80008410000 */
[----:B------:R-:W1:Y:S01]  /*d730*/  MUFU.TANH R11, R11 ;  /* 0x0000000b000b7308 */ /* 0x000e620000002400 */
[----:B------:R-:W-:Y:S01]  /*d740*/  FMUL.FTZ R61, R75, UR8 ;  /* 0x000000084b3d7c20 */ /* 0x000fe20008410000 */
[----:B------:R-:W-:Y:S08]  /*d750*/  FMUL.FTZ R72, R72, UR8 ;  /* 0x0000000848487c20 */ /* 0x000ff00008410000 */
[----:B------:R-:W1:Y:S10]  /*d760*/  MUFU.TANH R7, R7 ;  /* 0x0000000700077308 */ /* 0x000e740000002400 */
[----:B------:R-:W1:Y:S10]  /*d770*/  MUFU.TANH R22, R22 ;  /* 0x0000001600167308 */ /* 0x000e740000002400 */
[----:B------:R-:W1:Y:S01]  /*d780*/  MUFU.TANH R13, R13 ;  /* 0x0000000d000d7308 */ /* 0x000e620000002400 */
[-C--:B--2---:R-:W-:Y:S09]  /*d790*/  HMMA.16816.F32 R84, R204, R208.reuse, R84 ;  /* 0x000000d0cc54723c */ /* 0x084ff20000001854 */
[----:B------:R-:W2:Y:S01]  /*d7a0*/  MUFU.TANH R9, R9 ;  /* 0x0000000900097308 */ /* 0x000ea20000002400 */
[C---:B------:R-:W-:Y:S09]  /*d7b0*/  HMMA.16816.F32 R88, R212.reuse, R208, R88 ;  /* 0x000000d0d458723c */ /* 0x040ff20000001858 */
[----:B------:R-:W1:Y:S01]  /*d7c0*/  MUFU.TANH R5, R5 ;  /* 0x0000000500057308 */ /* 0x000e620000002400 */
[-C--:B------:R-:W-:Y:S06]  /*d7d0*/  HMMA.16816.F32 R92, R212, R210.reuse, R92 ;  /* 0x000000d2d45c723c */ /* 0x080fec000000185c */
[C---:B------:R-:W-:Y:S03]  /*d7e0*/  HMMA.16816.F32 R96, R204.reuse, R210, R96 ;  /* 0x000000d2cc60723c */ /* 0x040fe60000001860 */
[----:B------:R-:W1:Y:S01]  /*d7f0*/  MUFU.TANH R243, R243 ;  /* 0x000000f300f37308 */ /* 0x000e620000002400 */
[----:B------:R-:W5:Y:S02]  /*d800*/  LDSM.16.M88.4 R208, [R203+0x3000] ;  /* 0x00300000cbd0783b */ /* 0x000f640000000200 */
[----:B------:R-:W-:Y:S07]  /*d810*/  DEPBAR.LE SB0, 0x0 ;  /* 0x000080000000791a */ /* 0x000fee0000000000 */
[----:B------:R-:W1:Y:S01]  /*d820*/  MUFU.TANH R26, R26 ;  /* 0x0000001a001a7308 */ /* 0x000e620000002400 */
[----:B------:R-:W-:Y:S09]  /*d830*/  BAR.SYNC.DEFER_BLOCKING 0x0 ;  /* 0x0000000000007b1d */ /* 0x000ff20000010000 */
[----:B------:R-:W1:Y:S10]  /*d840*/  MUFU.TANH R25, R25 ;  /* 0x0000001900197308 */ /* 0x000e740000002400 */
[----:B------:R-:W1:Y:S10]  /*d850*/  MUFU.TANH R21, R21 ;  /* 0x0000001500157308 */ /* 0x000e740000002400 */
[----:B------:R-:W1:Y:S10]  /*d860*/  MUFU.TANH R23, R23 ;  /* 0x0000001700177308 */ /* 0x000e740000002400 */
[----:B------:R-:W1:Y:S01]  /*d870*/  MUFU.TANH R27, R27 ;  /* 0x0000001b001b7308 */ /* 0x000e620000002400 */
[-C--:B-----5:R-:W-:Y:S06]  /*d880*/  HMMA.16816.F32 R100, R204, R208.reuse, R100 ;  /* 0x000000d0cc64723c */ /* 0x0a0fec0000001864 */
[C---:B------:R-:W-:Y:S03]  /*d890*/  HMMA.16816.F32 R104, R212.reuse, R208, R104 ;  /* 0x000000d0d468723c */ /* 0x040fe60000001868 */
[----:B------:R-:W1:Y:S03]  /*d8a0*/  MUFU.TANH R29, R29 ;  /* 0x0000001d001d7308 */ /* 0x000e660000002400 */
[-C--:B------:R-:W-:Y:S07]  /*d8b0*/  HMMA.16816.F32 R108, R212, R210.reuse, R108 ;  /* 0x000000d2d46c723c */ /* 0x080fee000000186c */
[----:B------:R-:W1:Y:S01]  /*d8c0*/  MUFU.TANH R31, R31 ;  /* 0x0000001f001f7308 */ /* 0x000e620000002400 */
[C---:B------:R-:W-:Y:S09]  /*d8d0*/  HMMA.16816.F32 R112, R204.reuse, R210, R112 ;  /* 0x000000d2cc70723c */ /* 0x040ff20000001870 */
[----:B------:R-:W1:Y:S01]  /*d8e0*/  MUFU.TANH R30, R30 ;  /* 0x0000001e001e7308 */ /* 0x000e620000002400 */
[-C--:B------:R-:W-:Y:S06]  /*d8f0*/  HMMA.16816.F32 R116, R204, R52.reuse, R116 ;  /* 0x00000034cc74723c */ /* 0x080fec0000001874 */
[C---:B------:R-:W-:Y:S03]  /*d900*/  HMMA.16816.F32 R120, R212.reuse, R52, R120 ;  /* 0x00000034d478723c */ /* 0x040fe60000001878 */
[----:B------:R1:W1:Y:S03]  /*d910*/  MUFU.TANH R28, R15 ;  /* 0x0000000f001c7308 */ /* 0x0002660000002400 */
[-C--:B------:R-:W-:Y:S07]  /*d920*/  HMMA.16816.F32 R124, R212, R54.reuse, R124 ;  /* 0x00000036d47c723c */ /* 0x080fee000000187c */
[----:B------:R1:W1:Y:S01]  /*d930*/  MUFU.TANH R20, R41 ;  /* 0x0000002900147308 */ /* 0x0002620000002400 */
[----:B------:R-:W-:Y:S09]  /*d940*/  HMMA.16816.F32 R128, R204, R54, R128 ;  /* 0x00000036cc80723c */ /* 0x000ff20000001880 */
[----:B------:R-:W1:Y:S10]  /*d950*/  MUFU.TANH R46, R46 ;  /* 0x0000002e002e7308 */ /* 0x000e740000002400 */
[----:B------:R-:W1:Y:S10]  /*d960*/  MUFU.TANH R47, R47 ;  /* 0x0000002f002f7308 */ /* 0x000e740000002400 */
[----:B------:R1:W1:Y:S10]  /*d970*/  MUFU.TANH R40, R45 ;  /* 0x0000002d00287308 */ /* 0x0002740000002400 */
[----:B------:R-:W1:Y:S10]  /*d980*/  MUFU.TANH R42, R42 ;  /* 0x0000002a002a7308 */ /* 0x000e740000002400 */
[----:B------:R-:W1:Y:S10]  /*d990*/  MUFU.TANH R43, R43 ;  /* 0x0000002b002b7308 */ /* 0x000e740000002400 */
[----:B------:R-:W1:Y:S10]  /*d9a0*/  MUFU.TANH R38, R38 ;  /* 0x0000002600267308 */ /* 0x000e740000002400 */
[----:B------:R-:W1:Y:S10]  /*d9b0*/  MUFU.TANH R35, R35 ;  /* 0x0000002300237308 */ /* 0x000e740000002400 */
[----:B------:R1:W1:Y:S10]  /*d9c0*/  MUFU.TANH R223, R14 ;  /* 0x0000000e00df7308 */ /* 0x0002740000002400 */
[----:B------:R1:W1:Y:S10]  /*d9d0*/  MUFU.TANH R221, R56 ;  /* 0x0000003800dd7308 */ /* 0x0002740000002400 */
[----:B------:R1:W1:Y:S10]  /*d9e0*/  MUFU.TANH R232, R62 ;  /* 0x0000003e00e87308 */ /* 0x0002740000002400 */
[----:B------:R1:W1:Y:S10]  /*d9f0*/  MUFU.TANH R231, R63 ;  /* 0x0000003f00e77308 */ /* 0x0002740000002400 */
[----:B------:R1:W1:Y:S10]  /*da00*/  MUFU.TANH R219, R60 ;  /* 0x0000003c00db7308 */ /* 0x0002740000002400 */
[----:B------:R-:W1:Y:S10]  /*da10*/  MUFU.TANH R57, R57 ;  /* 0x0000003900397308 */ /* 0x000e740000002400 */
[----:B------:R-:W1:Y:S10]  /*da20*/  MUFU.TANH R59, R59 ;  /* 0x0000003b003b7308 */ /* 0x000e740000002400 */
[----:B------:R-:W1:Y:S10]  /*da30*/  MUFU.TANH R58, R58 ;  /* 0x0000003a003a7308 */ /* 0x000e740000002400 */
[----:B------:R1:W1:Y:S10]  /*da40*/  MUFU.TANH R210, R68 ;  /* 0x0000004400d27308 */ /* 0x0002740000002400 */
[----:B------:R1:W1:Y:S10]  /*da50*/  MUFU.TANH R208, R69 ;  /* 0x0000004500d07308 */ /* 0x0002740000002400 */
[----:B------:R-:W1:Y:S10]  /*da60*/  MUFU.TANH R74, R74 ;  /* 0x0000004a004a7308 */ /* 0x000e740000002400 */
[----:B------:R-:W1:Y:S01]  /*da70*/  MUFU.TANH R61, R61 ;  /* 0x0000003d003d7308 */ /* 0x000e620000002400 */
[----:B--234-:R-:W-:Y:S05]  /*da80*/  @P1 BRA `(.L_x_520) ;  /* 0xffffffd800d41947 */ /* 0x01cfea000383ffff */
.L_x_519:
[----:B------:R2:W4:Y:S01]  /*da90*/  MUFU.TANH R215, R72 ;  /* 0x0000004800d77308 */ /* 0x0005220000002400 */
[----:B-1----:R-:W5:Y:S01]  /*daa0*/  LDL R14, [R1+0x4c] ;  /* 0x00004c00010e7983 */ /* 0x002f620000100800 */
[----:B---3--:R-:W-:Y:S01]  /*dab0*/  MOV R19, UR20 ;  /* 0x0000001400137c02 */ /* 0x008fe20008000f00 */
        /* <DEDUP_REMOVED lines=27> */
[----:B--2---:R-:W-:Y:S01]  /*dc70*/  FMUL.FTZ R72, R126, UR8 ;  /* 0x000000087e487c20 */ /* 0x004fe20008410000 */
        /* <DEDUP_REMOVED lines=11> */
[----:B------:R-:W-:Y:S08]  /*dd30*/  UIADD3 UR20, UR20, -0x1, URZ ;  /* 0xffffffff14147890 */ /* 0x000ff0000fffe03f */
[----:B------:R-:W1:Y:S10]  /*dd40*/  MUFU.TANH R220, R78 ;  /* 0x0000004e00dc7308 */ /* 0x000e740000002400 */
[----:B------:R-:W2:Y:S10]  /*dd50*/  MUFU.TANH R49, R49 ;  /* 0x0000003100317308 */ /* 0x000eb40000002400 */
[----:B------:R-:W3:Y:S10]  /*dd60*/  MUFU.TANH R216, R87 ;  /* 0x0000005700d87308 */ /* 0x000ef40000002400 */
[----:B------:R-:W-:Y:S10]  /*dd70*/  MUFU.TANH R213, R76 ;  /* 0x0000004c00d57308 */ /* 0x000ff40000002400 */
[----:B------:R-:W-:Y:S10]  /*dd80*/  MUFU.TANH R209, R88 ;  /* 0x0000005800d17308 */ /* 0x000ff40000002400 */
[----:B------:R-:W-:Y:S10]  /*dd90*/  MUFU.TANH R89, R89 ;  /* 0x0000005900597308 */ /* 0x000ff40000002400 */
[----:B------:R-:W-:Y:S10]  /*dda0*/  MUFU.TANH R228, R91 ;  /* 0x0000005b00e47308 */ /* 0x000ff40000002400 */
[----:B------:R4:W-:Y:S10]  /*ddb0*/  MUFU.TANH R204, R96 ;  /* 0x0000006000cc7308 */ /* 0x0009f40000002400 */
[----:B------:R-:W-:Y:S10]  /*ddc0*/  MUFU.TANH R236, R107 ;  /* 0x0000006b00ec7308 */ /* 0x000ff40000002400 */
[----:B------:R1:W-:Y:S01]  /*ddd0*/  MUFU.TANH R107, R105 ;  /* 0x00000069006b7308 */ /* 0x0003e20000002400 */
[----:B----4-:R-:W-:Y:S09]  /*dde0*/  FMUL.FTZ R96, R121, UR8 ;  /* 0x0000000879607c20 */ /* 0x010ff20008410000 */
[----:B------:R4:W-:Y:S10]  /*ddf0*/  MUFU.TANH R207, R93 ;  /* 0x0000005d00cf7308 */ /* 0x0009f40000002400 */
[----:B------:R2:W-:Y:S01]  /*de00*/  MUFU.TANH R205, R92 ;  /* 0x0000005c00cd7308 */ /* 0x0005e20000002400 */
[----:B-1----:R-:W-:Y:S09]  /*de10*/  FMUL.FTZ R105, R109, UR8 ;  /* 0x000000086d697c20 */ /* 0x002ff20008410000 */
[----:B------:R-:W-:Y:S01]  /*de20*/  MUFU.TANH R72, R72 ;  /* 0x0000004800487308 */ /* 0x000fe20000002400 */
[----:B----4-:R-:W-:Y:S09]  /*de30*/  FMUL.FTZ R93, R128, UR8 ;  /* 0x00000008805d7c20 */ /* 0x010ff20008410000 */
[----:B------:R-:W-:Y:S01]  /*de40*/  MUFU.TANH R206, R85 ;  /* 0x0000005500ce7308 */ /* 0x000fe20000002400 */
[----:B--2---:R-:W-:Y:S09]  /*de50*/  FMUL.FTZ R92, R129, UR8 ;  /* 0x00000008815c7c20 */ /* 0x004ff20008410000 */
[----:B------:R-:W-:Y:S10]  /*de60*/  MUFU.TANH R96, R96 ;  /* 0x0000006000607308 */ /* 0x000ff40000002400 */
[----:B------:R-:W-:Y:S10]  /*de70*/  MUFU.TANH R105, R105 ;  /* 0x0000006900697308 */ /* 0x000ff40000002400 */
[----:B------:R-:W-:Y:S10]  /*de80*/  MUFU.TANH R240, R123 ;  /* 0x0000007b00f07308 */ /* 0x000ff40000002400 */
[----:B------:R-:W-:Y:S10]  /*de90*/  MUFU.TANH R93, R93 ;  /* 0x0000005d005d7308 */ /* 0x000ff40000002400 */
[----:B------:R-:W-:Y:S01]  /*dea0*/  MUFU.TANH R92, R92 ;  /* 0x0000005c005c7308 */ /* 0x000fe20000002400 */
[----:B-----5:R-:W-:Y:S05]  /*deb0*/  IMAD R19, R19, -0x80, R14 ;  /* 0xffffff8013137824 */ /* 0x020fea00078e020e */
[C---:B------:R-:W-:Y:S02]  /*dec0*/  IADD3 R14, R19.reuse, 0x47, RZ ;  /* 0x00000047130e7810 */ /* 0x040fe40007ffe0ff */
[C---:B------:R-:W-:Y:S02]  /*ded0*/  IADD3 R16, R19.reuse, 0x40, RZ ;  /* 0x0000004013107810 */ /* 0x040fe40007ffe0ff */
[----:B------:R-:W-:Y:S02]  /*dee0*/  ISETP.GE.AND P2, PT, R14, RZ, PT ;  /* 0x000000ff0e00720c */ /* 0x000fe40003f46270 */
[----:B------:R-:W-:Y:S02]  /*def0*/  ISETP.GE.AND P6, PT, R16, RZ, PT ;  /* 0x000000ff1000720c */ /* 0x000fe40003fc6270 */
[C---:B------:R-:W-:Y:S02]  /*df00*/  IADD3 R45, R19.reuse, 0x37, RZ ;  /* 0x00000037132d7810 */ /* 0x040fe40007ffe0ff */
[C---:B------:R-:W-:Y:S02]  /*df10*/  IADD3 R15, R19.reuse, 0x48, RZ ;  /* 0x00000048130f7810 */ /* 0x040fe40007ffe0ff */
[C---:B------:R-:W-:Y:S02]  /*df20*/  IADD3 R18, R19.reuse, 0x3f, RZ ;  /* 0x0000003f13127810 */ /* 0x040fe40007ffe0ff */
[----:B------:R-:W-:Y:S02]  /*df30*/  IADD3 R17, R19, 0x38, RZ ;  /* 0x0000003813117810 */ /* 0x000fe40007ffe0ff */
[----:B------:R-:W-:Y:S02]  /*df40*/  ISETP.GE.AND P3, PT, R15, RZ, PT ;  /* 0x000000ff0f00720c */ /* 0x000fe40003f66270 */
[----:B------:R-:W-:Y:S02]  /*df50*/  @!P2 IADD3 R14, -R19, -0x47, RZ ;  /* 0xffffffb9130ea810 */ /* 0x000fe40007ffe1ff */
[----:B------:R-:W-:Y:S02]  /*df60*/  ISETP.GE.AND P2, PT, R45, RZ, PT ;  /* 0x000000ff2d00720c */ /* 0x000fe40003f46270 */
[----:B------:R-:W-:Y:S02]  /*df70*/  ISETP.GE.AND P5, PT, R18, RZ, PT ;  /* 0x000000ff1200720c */ /* 0x000fe40003fa6270 */
[----:B------:R-:W-:Y:S02]  /*df80*/  ISETP.GE.AND P4, PT, R17, RZ, PT ;  /* 0x000000ff1100720c */ /* 0x000fe40003f86270 */
[C---:B------:R-:W-:Y:S02]  /*df90*/  @!P6 IADD3 R16, -R19.reuse, -0x40, RZ ;  /* 0xffffffc01310e810 */ /* 0x040fe40007ffe1ff */
[----:B------:R-:W-:Y:S02]  /*dfa0*/  I2FP.F32.S32 R44, R14 ;  /* 0x0000000e002c7245 */ /* 0x000fe40000201400 */
[----:B------:R-:W-:Y:S02]  /*dfb0*/  I2FP.F32.S32 R14, R16 ;  /* 0x00000010000e7245 */ /* 0x000fe40000201400 */
[C---:B------:R-:W-:Y:S01]  /*dfc0*/  IADD3 R60, R19.reuse, 0x2f, RZ ;  /* 0x0000002f133c7810 */ /* 0x040fe20007ffe0ff */
[----:B------:R-:W-:Y:S01]  /*dfd0*/  FFMA.FTZ R16, R44, -UR5, R227 ;  /* 0x800000052c107c23 */ /* 0x000fe200080100e3 */
[C---:B------:R-:W-:Y:S01]  /*dfe0*/  IADD3 R44, R19.reuse, 0x30, RZ ;  /* 0x00000030132c7810 */ /* 0x040fe20007ffe0ff */
[----:B------:R1:W-:Y:S01]  /*dff0*/  MUFU.TANH R227, R90 ;  /* 0x0000005a00e37308 */ /* 0x0003e20000002400 */
[C---:B------:R-:W-:Y:S02]  /*e000*/  @!P2 IADD3 R45, -R19.reuse, -0x37, RZ ;  /* 0xffffffc9132da810 */ /* 0x040fe40007ffe1ff */
[C---:B------:R-:W-:Y:S02]  /*e010*/  @!P3 IADD3 R15, -R19.reuse, -0x48, RZ ;  /* 0xffffffb8130fb810 */ /* 0x040fe40007ffe1ff */
[C---:B------:R-:W-:Y:S02]  /*e020*/  @!P5 IADD3 R18, -R19.reuse, -0x3f, RZ ;  /* 0xffffffc11312d810 */ /* 0x040fe40007ffe1ff */
[----:B------:R-:W-:Y:S02]  /*e030*/  ISETP.GE.AND P2, PT, R60, RZ, PT ;  /* 0x000000ff3c00720c */ /* 0x000fe40003f46270 */
[C---:B------:R-:W-:Y:S02]  /*e040*/  @!P4 IADD3 R17, -R19.reuse, -0x38, RZ ;  /* 0xffffffc81311c810 */ /* 0x040fe40007ffe1ff */
[----:B------:R-:W-:Y:S02]  /*e050*/  ISETP.GE.AND P3, PT, R44, RZ, PT ;  /* 0x000000ff2c00720c */ /* 0x000fe40003f66270 */
[----:B------:R-:W-:Y:S02]  /*e060*/  I2FP.F32.S32 R41, R18 ;  /* 0x0000001200297245 */ /* 0x000fe40000201400 */
[----:B------:R-:W-:Y:S02]  /*e070*/  I2FP.F32.S32 R51, R17 ;  /* 0x0000001100337245 */ /* 0x000fe40000201400 */
[----:B------:R-:W-:Y:S01]  /*e080*/  IADD3 R54, R19, 0x27, RZ ;  /* 0x0000002713367810 */ /* 0x000fe20007ffe0ff */
[C---:B------:R-:W-:Y:S01]  /*e090*/  FFMA.FTZ R17, R41.reuse, -UR5, R230 ;  /* 0x8000000529117c23 */ /* 0x040fe200080100e6 */
[----:B------:R-:W-:Y:S01]  /*e0a0*/  FFMA.FTZ R18, R41, -UR5, R237 ;  /* 0x8000000529127c23 */ /* 0x000fe200080100ed */
[----:B------:R2:W-:Y:S01]  /*e0b0*/  MUFU.TANH R230, R95 ;  /* 0x0000005f00e67308 */ /* 0x0005e20000002400 */
[C---:B------:R-:W-:Y:S01]  /*e0c0*/  FFMA.FTZ R41, R51.reuse, -UR5, R238 ;  /* 0x8000000533297c23 */ /* 0x040fe200080100ee */
[----:B------:R-:W-:Y:S01]  /*e0d0*/  FFMA.FTZ R52, R51, -UR5, R241 ;  /* 0x8000000533347c23 */ /* 0x000fe200080100f1 */
[----:B------:R-:W-:Y:S01]  /*e0e0*/  IADD3 R51, R19, 0x20, RZ ;  /* 0x0000002013337810 */ /* 0x000fe20007ffe0ff */
[----:B-1----:R-:W-:Y:S01]  /*e0f0*/  FMUL.FTZ R90, R97, UR8 ;  /* 0x00000008615a7c20 */ /* 0x002fe20008410000 */
[C---:B------:R-:W-:Y:S01]  /*e100*/  @!P2 IADD3 R60, -R19.reuse, -0x2f, RZ ;  /* 0xffffffd1133ca810 */ /* 0x040fe20007ffe1ff */
[----:B------:R-:W-:Y:S01]  /*e110*/  FMUL.FTZ R97, R120, UR8 ;  /* 0x0000000878617c20 */ /* 0x000fe20008410000 */
[----:B------:R-:W-:Y:S03]  /*e120*/  @!P3 IADD3 R44, -R19, -0x30, RZ ;  /* 0xffffffd0132cb810 */ /* 0x000fe60007ffe1ff */
[----:B------:R-:W-:Y:S01]  /*e130*/  MUFU.TANH R238, R111 ;  /* 0x0000006f00ee7308 */ /* 0x000fe20000002400 */
[----:B------:R-:W-:Y:S02]  /*e140*/  ISETP.GE.AND P3, PT, R51, RZ, PT ;  /* 0x000000ff3300720c */ /* 0x000fe40003f66270 */
[----:B------:R-:W-:Y:S02]  /*e150*/  I2FP.F32.S32 R63, R60 ;  /* 0x0000003c003f7245 */ /* 0x000fe40000201400 */
[----:B------:R-:W-:Y:S02]  /*e160*/  ISETP.GE.AND P4, PT, R54, RZ, PT ;  /* 0x000000ff3600720c */ /* 0x000fe40003f86270 */
[----:B------:R-:W-:Y:S03]  /*e170*/  I2FP.F32.S32 R56, R44 ;  /* 0x0000002c00387245 */ /* 0x000fe60000201400 */
[----:B------:R-:W-:Y:S01]  /*e180*/  MUFU.TANH R90, R90 ;  /* 0x0000005a005a7308 */ /* 0x000fe20000002400 */
[----:B------:R-:W-:Y:S01]  /*e190*/  FFMA.FTZ R60, R63, -UR5, R4 ;  /* 0x800000053f3c7c23 */ /* 0x000fe20008010004 */
[----:B--2---:R-:W-:Y:S01]  /*e1a0*/  FMUL.FTZ R95, R116, UR8 ;  /* 0x00000008745f7c20 */ /* 0x004fe20008410000 */
[C---:B------:R-:W-:Y:S01]  /*e1b0*/  IADD3 R44, R19.reuse, 0x1f, RZ ;  /* 0x0000001f132c7810 */ /* 0x040fe20007ffe0ff */
[C---:B------:R-:W-:Y:S01]  /*e1c0*/  FFMA.FTZ R243, R56.reuse, -UR5, R243 ;  /* 0x8000000538f37c23 */ /* 0x040fe200080100f3 */
[C---:B------:R-:W-:Y:S01]  /*e1d0*/  IADD3 R55, R19.reuse, 0x28, RZ ;  /* 0x0000002813377810 */ /* 0x040fe20007ffe0ff */
[----:B------:R-:W-:Y:S01]  /*e1e0*/  FFMA.FTZ R56, R56, -UR5, R12 ;  /* 0x8000000538387c23 */ /* 0x000fe2000801000c */
[----:B------:R-:W-:Y:S03]  /*e1f0*/  @!P3 IADD3 R51, -R19, -0x20, RZ ;  /* 0xffffffe01333b810 */ /* 0x000fe60007ffe1ff */
[----:B------:R1:W-:Y:S01]  /*e200*/  MUFU.TANH R4, R84 ;  /* 0x0000005400047308 */ /* 0x0003e20000002400 */
[----:B------:R-:W-:Y:S01]  /*e210*/  ISETP.GE.AND P2, PT, R44, RZ, PT ;  /* 0x000000ff2c00720c */ /* 0x000fe20003f46270 */
[----:B------:R-:W-:Y:S01]  /*e220*/  FFMA.FTZ R69, R63, -UR5, R222 ;  /* 0x800000053f457c23 */ /* 0x000fe200080100de */
[----:B------:R-:W-:Y:S02]  /*e230*/  ISETP.GE.AND P5, PT, R55, RZ, PT ;  /* 0x000000ff3700720c */ /* 0x000fe40003fa6270 */
[----:B------:R-:W-:Y:S02]  /*e240*/  I2FP.F32.S32 R51, R51 ;  /* 0x0000003300337245 */ /* 0x000fe40000201400 */
[C---:B------:R-:W-:Y:S03]  /*e250*/  @!P4 IADD3 R54, -R19.reuse, -0x27, RZ ;  /* 0xffffffd91336c810 */ /* 0x040fe60007ffe1ff */
[----:B------:R2:W-:Y:S01]  /*e260*/  MUFU.TANH R237, R110 ;  /* 0x0000006e00ed7308 */ /* 0x0005e20000002400 */
[----:B------:R-:W-:Y:S01]  /*e270*/  IADD3 R12, R19, 0x7, RZ ;  /* 0x00000007130c7810 */ /* 0x000fe20007ffe0ff */
[----:B------:R-:W-:Y:S01]  /*e280*/  FFMA.FTZ R83, R51, -UR5, R32 ;  /* 0x8000000533537c23 */ /* 0x000fe20008010020 */
[C---:B------:R-:W-:Y:S02]  /*e290*/  IADD3 R32, R19.reuse, 0x18, RZ ;  /* 0x0000001813207810 */ /* 0x040fe40007ffe0ff */
[----:B------:R-:W-:Y:S02]  /*e2a0*/  I2FP.F32.S32 R54, R54 ;  /* 0x0000003600367245 */ /* 0x000fe40000201400 */
[----:B------:R-:W-:Y:S03]  /*e2b0*/  @!P2 IADD3 R44, -R19, -0x1f, RZ ;  /* 0xffffffe1132ca810 */ /* 0x000fe60007ffe1ff */
[----:B------:R-:W-:Y:S01]  /*e2c0*/  MUFU.TANH R97, R97 ;  /* 0x0000006100617308 */ /* 0x000fe20000002400 */
[----:B-1----:R-:W-:Y:S01]  /*e2d0*/  FFMA.FTZ R84, R51, -UR5, R28 ;  /* 0x8000000533547c23 */ /* 0x002fe2000801001c */
[C---:B------:R-:W-:Y:S01]  /*e2e0*/  @!P5 IADD3 R55, -R19.reuse, -0x28, RZ ;  /* 0xffffffd81337d810 */ /* 0x040fe20007ffe1ff */
[C---:B------:R-:W-:Y:S01]  /*e2f0*/  FFMA.FTZ R80, R54.reuse, -UR5, R24 ;  /* 0x8000000536507c23 */ /* 0x040fe20008010018 */
[C---:B------:R-:W-:Y:S01]  /*e300*/  IADD3 R28, R19.reuse, 0x17, RZ ;  /* 0x00000017131c7810 */ /* 0x040fe20007ffe0ff */
[----:B------:R-:W-:Y:S01]  /*e310*/  FFMA.FTZ R62, R54, -UR5, R217 ;  /* 0x80000005363e7c23 */ /* 0x000fe200080100d9 */
[----:B------:R-:W-:Y:S04]  /*e320*/  ISETP.GE.AND P2, PT, R32, RZ, PT ;  /* 0x000000ff2000720c */ /* 0x000fe80003f46270 */
[----:B------:R-:W-:Y:S01]  /*e330*/  MUFU.TANH R95, R95 ;  /* 0x0000005f005f7308 */ /* 0x000fe20000002400 */
[----:B------:R-:W-:Y:S01]  /*e340*/  I2FP.F32.S32 R55, R55 ;  /* 0x0000003700377245 */ /* 0x000fe20000201400 */
[----:B--2---:R-:W-:Y:S01]  /*e350*/  FMUL.FTZ R110, R112, UR8 ;  /* 0x00000008706e7c20 */ /* 0x004fe20008410000 */
[----:B------:R-:W-:Y:S02]  /*e360*/  IADD3 R24, R19, 0x10, RZ ;  /* 0x0000001013187810 */ /* 0x000fe40007ffe0ff */
[----:B------:R-:W-:Y:S01]  /*e370*/  ISETP.GE.AND P4, PT, R28, RZ, PT ;  /* 0x000000ff1c00720c */ /* 0x000fe20003f86270 */
[----:B------:R-:W-:Y:S01]  /*e380*/  FFMA.FTZ R79, R55, -UR5, R8 ;  /* 0x80000005374f7c23 */ /* 0x000fe20008010008 */
[----:B------:R-:W-:Y:S03]  /*e390*/  I2FP.F32.S32 R51, R44 ;  /* 0x0000002c00337245 */ /* 0x000fe60000201400 */
[----:B------:R-:W-:Y:S01]  /*e3a0*/  MUFU.TANH R110, R110 ;  /* 0x0000006e006e7308 */ /* 0x000fe20000002400 */
[----:B------:R-:W-:Y:S01]  /*e3b0*/  ISETP.GE.AND P3, PT, R24, RZ, PT ;  /* 0x000000ff1800720c */ /* 0x000fe20003f66270 */
[----:B------:R-:W-:Y:S01]  /*e3c0*/  FMUL.FTZ R44, R98, UR8 ;  /* 0x00000008622c7c20 */ /* 0x000fe20008410000 */
[----:B------:R-:W-:Y:S01]  /*e3d0*/  IADD3 R8, R19, 0xf, RZ ;  /* 0x0000000f13087810 */ /* 0x000fe20007ffe0ff */
[----:B------:R-:W-:Y:S01]  /*e3e0*/  FFMA.FTZ R82, R51, -UR5, R20 ;  /* 0x8000000533527c23 */ /* 0x000fe20008010014 */
[----:B------:R-:W-:Y:S01]  /*e3f0*/  @!P2 IADD3 R32, -R19, -0x18, RZ ;  /* 0xffffffe81320a810 */ /* 0x000fe20007ffe1ff */
[----:B------:R-:W-:Y:S01]  /*e400*/  FFMA.FTZ R81, R51, -UR5, R46 ;  /* 0x8000000533517c23 */ /* 0x000fe2000801002e */
[----:B------:R-:W-:Y:S03]  /*e410*/  IADD3 R20, R19, 0x8, RZ ;  /* 0x0000000813147810 */ /* 0x000fe60007ffe0ff */
[----:B------:R-:W-:Y:S01]  /*e420*/  MUFU.TANH R44, R44 ;  /* 0x0000002c002c7308 */ /* 0x000fe20000002400 */
[----:B------:R-:W-:Y:S01]  /*e430*/  ISETP.GE.AND P2, PT, R8, RZ, PT ;  /* 0x000000ff0800720c */ /* 0x000fe20003f46270 */
[----:B------:R-:W-:Y:S01]  /*e440*/  FMUL.FTZ R46, R99, UR8 ;  /* 0x00000008632e7c20 */ /* 0x000fe20008410000 */
[----:B------:R-:W-:Y:S01]  /*e450*/  @!P4 IADD3 R28, -R19, -0x17, RZ ;  /* 0xffffffe9131cc810 */ /* 0x000fe20007ffe1ff */
[----:B------:R-:W-:Y:S01]  /*e460*/  FMUL.FTZ R99, R124, UR8 ;  /* 0x000000087c637c20 */ /* 0x000fe20008410000 */
[----:B------:R-:W-:Y:S01]  /*e470*/  ISETP.GE.AND P4, PT, R20, RZ, PT ;  /* 0x000000ff1400720c */ /* 0x000fe20003f86270 */
[----:B------:R-:W-:Y:S01]  /*e480*/  FMUL.FTZ R98, R125, UR8 ;  /* 0x000000087d627c20 */ /* 0x000fe20008410000 */
[C---:B------:R-:W-:Y:S03]  /*e490*/  @!P3 IADD3 R24, -R19.reuse, -0x10, RZ ;  /* 0xfffffff01318b810 */ /* 0x040fe60007ffe1ff */
[----:B------:R-:W-:Y:S01]  /*e4a0*/  MUFU.TANH R46, R46 ;  /* 0x0000002e002e7308 */ /* 0x000fe20000002400 */
[----:B------:R-:W-:Y:S02]  /*e4b0*/  ISETP.GE.AND P3, PT, R12, RZ, PT ;  /* 0x000000ff0c00720c */ /* 0x000fe40003f66270 */
[----:B------:R-:W-:Y:S02]  /*e4c0*/  I2FP.F32.S32 R24, R24 ;  /* 0x0000001800187245 */ /* 0x000fe40000201400 */
[----:B------:R-:W-:Y:S02]  /*e4d0*/  I2FP.F32.S32 R32, R32 ;  /* 0x0000002000207245 */ /* 0x000fe40000201400 */
[C---:B------:R-:W-:Y:S03]  /*e4e0*/  @!P2 IADD3 R8, -R19.reuse, -0xf, RZ ;  /* 0xfffffff11308a810 */ /* 0x040fe60007ffe1ff */
[----:B------:R-:W-:Y:S01]  /*e4f0*/  MUFU.TANH R99, R99 ;  /* 0x0000006300637308 */ /* 0x000fe20000002400 */
[C---:B------:R-:W-:Y:S01]  /*e500*/  FFMA.FTZ R223, R24.reuse, -UR5, R223 ;  /* 0x8000000518df7c23 */ /* 0x040fe200080100df */
[----:B------:R-:W-:Y:S01]  /*e510*/  FFMA.FTZ R232, R24, -UR5, R232 ;  /* 0x8000000518e87c23 */ /* 0x000fe200080100e8 */
[C---:B------:R-:W-:Y:S01]  /*e520*/  @!P4 IADD3 R20, -R19.reuse, -0x8, RZ ;  /* 0xfffffff81314c810 */ /* 0x040fe20007ffe1ff */
[C---:B------:R-:W-:Y:S01]  /*e530*/  FFMA.FTZ R67, R32.reuse, -UR5, R47 ;  /* 0x8000000520437c23 */ /* 0x040fe2000801002f */
[----:B------:R-:W-:Y:S01]  /*e540*/  I2FP.F32.S32 R24, R8 ;  /* 0x0000000800187245 */ /* 0x000fe20000201400 */
[----:B------:R-:W-:Y:S01]  /*e550*/  FFMA.FTZ R235, R32, -UR5, R235 ;  /* 0x8000000520eb7c23 */ /* 0x000fe200080100eb */
[C---:B------:R-:W-:Y:S03]  /*e560*/  IADD3 R8, R19.reuse, -0x1, RZ ;  /* 0xffffffff13087810 */ /* 0x040fe60007ffe0ff */
[----:B------:R-:W-:Y:S01]  /*e570*/  MUFU.TANH R98, R98 ;  /* 0x0000006200627308 */ /* 0x000fe20000002400 */
[----:B------:R-:W-:Y:S01]  /*e580*/  I2FP.F32.S32 R47, R20 ;  /* 0x00000014002f7245 */ /* 0x000fe20000201400 */
[----:B------:R-:W-:Y:S01]  /*e590*/  FFMA.FTZ R221, R24, -UR5, R221 ;  /* 0x8000000518dd7c23 */ /* 0x000fe200080100dd */
[----:B------:R-:W-:Y:S01]  /*e5a0*/  ISETP.GE.AND P2, PT, R8, RZ, PT ;  /* 0x000000ff0800720c */ /* 0x000fe20003f46270 */
[----:B------:R-:W-:Y:S01]  /*e5b0*/  FFMA.FTZ R231, R24, -UR5, R231 ;  /* 0x8000000518e77c23 */ /* 0x000fe200080100e7 */
[----:B------:R-:W-:Y:S01]  /*e5c0*/  @!P3 IADD3 R12, -R19, -0x7, RZ ;  /* 0xfffffff9130cb810 */ /* 0x000fe20007ffe1ff */
[C---:B------:R-:W-:Y:S01]  /*e5d0*/  FFMA.FTZ R20, R47.reuse, -UR5, R0 ;  /* 0x800000052f147c23 */ /* 0x040fe20008010000 */
[----:B------:R-:W-:Y:S01]  /*e5e0*/  IABS R0, R19 ;  /* 0x0000001300007213 */ /* 0x000fe20000000000 */
[C---:B------:R-:W-:Y:S01]  /*e5f0*/  FFMA.FTZ R219, R47.reuse, -UR5, R219 ;  /* 0x800000052fdb7c23 */ /* 0x040fe200080100db */
[----:B------:R-:W-:Y:S01]  /*e600*/  I2FP.F32.S32 R73, R12 ;  /* 0x0000000c00497245 */ /* 0x000fe20000201400 */
[----:B------:R-:W-:Y:S01]  /*e610*/  FFMA.FTZ R74, R47, -UR5, R74 ;  /* 0x800000052f4a7c23 */ /* 0x000fe2000801004a */
[----:B------:R-:W-:Y:S02]  /*e620*/  I2FP.F32.S32 R47, R0 ;  /* 0x00000000002f7245 */ /* 0x000fe40000201400 */
[----:B------:R-:W-:Y:S01]  /*e630*/  IADD3 R0, R19, -0x41, RZ ;  /* 0xffffffbf13007810 */ /* 0x000fe20007ffe0ff */
[----:B------:R-:W-:Y:S01]  /*e640*/  FFMA.FTZ R24, R73, -UR5, R2 ;  /* 0x8000000549187c23 */ /* 0x000fe20008010002 */
[----:B------:R-:W-:Y:S01]  /*e650*/  IADD3 R2, R19, -0x40, RZ ;  /* 0xffffffc013027810 */ /* 0x000fe20007ffe0ff */
[C---:B------:R-:W-:Y:S01]  /*e660*/  FFMA.FTZ R10, R47.reuse, -UR5, R10 ;  /* 0x800000052f0a7c23 */ /* 0x040fe2000801000a */
[----:B------:R-:W-:Y:S01]  /*e670*/  I2FP.F32.S32 R50, R45 ;  /* 0x0000002d00327245 */ /* 0x000fe20000201400 */
[----:B------:R-:W-:Y:S01]  /*e680*/  FFMA.FTZ R215, R47, -UR5, R215 ;  /* 0x800000052fd77c23 */ /* 0x000fe200080100d7 */
[----:B------:R-:W-:Y:S01]  /*e690*/  @!P2 IADD3 R8, -R19, 0x1, RZ ;  /* 0x000000011308a810 */ /* 0x000fe20007ffe1ff */
[----:B------:R-:W-:Y:S01]  /*e6a0*/  FFMA.FTZ R220, R47, -UR5, R220 ;  /* 0x800000052fdc7c23 */ /* 0x000fe200080100dc */
[----:B------:R-:W-:Y:S01]  /*e6b0*/  ISETP.GE.AND P2, PT, R0, RZ, PT ;  /* 0x000000ff0000720c */ /* 0x000fe20003f46270 */
[----:B------:R-:W-:Y:S01]  /*e6c0*/  FFMA.FTZ R45, R50, -UR5, R239 ;  /* 0x80000005322d7c23 */ /* 0x000fe200080100ef */
[----:B------:R-:W-:Y:S01]  /*e6d0*/  ISETP.GE.AND P3, PT, R2, RZ, PT ;  /* 0x000000ff0200720c */ /* 0x000fe20003f66270 */
[----:B------:R-:W-:Y:S01]  /*e6e0*/  MUFU.TANH R239, R122 ;  /* 0x0000007a00ef7308 */ /* 0x000fe20000002400 */
[----:B------:R-:W-:Y:S01]  /*e6f0*/  FFMA.FTZ R53, R50, -UR5, R242 ;  /* 0x8000000532357c23 */ /* 0x000fe200080100f2 */
[----:B------:R-:W-:Y:S01]  /*e700*/  MOV R128, R79 ;  /* 0x0000004f00807202 */ /* 0x000fe20000000f00 */
[C---:B------:R-:W-:Y:S01]  /*e710*/  FFMA.FTZ R75, R73.reuse, -UR5, R57 ;  /* 0x80000005494b7c23 */ /* 0x040fe20008010039 */
[----:B------:R-:W-:Y:S01]  /*e720*/  MOV R87, R243 ;  /* 0x000000f300577202 */ /* 0x000fe20000000f00 */
[----:B------:R-:W-:Y:S01]  /*e730*/  FFMA.FTZ R73, R73, -UR5, R61 ;  /* 0x8000000549497c23 */ /* 0x000fe2000801003d */
[C---:B------:R-:W-:Y:S04]  /*e740*/  IADD3 R12, R19.reuse, -0x49, RZ ;  /* 0xffffffb7130c7810 */ /* 0x040fe80007ffe0ff */
[----:B------:R1:W2:Y:S01]  /*e750*/  MUFU.TANH R50, R86 ;  /* 0x0000005600327308 */ /* 0x0002a20000002400 */
[----:B------:R-:W-:Y:S02]  /*e760*/  I2FP.F32.S32 R8, R8 ;  /* 0x0000000800087245 */ /* 0x000fe40000201400 */
[C---:B------:R-:W-:Y:S02]  /*e770*/  @!P2 IADD3 R0, -R19.reuse, 0x41, RZ ;  /* 0x000000411300a810 */ /* 0x040fe40007ffe1ff */
[----:B------:R-:W-:Y:S01]  /*e780*/  ISETP.GE.AND P2, PT, R12, RZ, PT ;  /* 0x000000ff0c00720c */ /* 0x000fe20003f46270 */
[C---:B------:R-:W-:Y:S01]  /*e790*/  FFMA.FTZ R32, R8.reuse, -UR5, R3 ;  /* 0x8000000508207c23 */ /* 0x040fe20008010003 */
[----:B------:R-:W-:Y:S01]  /*e7a0*/  @!P3 IADD3 R2, -R19, 0x40, RZ ;  /* 0x000000401302b810 */ /* 0x000fe20007ffe1ff */
[C---:B------:R-:W-:Y:S01]  /*e7b0*/  FFMA.FTZ R218, R8.reuse, -UR5, R218 ;  /* 0x8000000508da7c23 */ /* 0x040fe200080100da */
[C---:B------:R-:W-:Y:S01]  /*e7c0*/  FFMA.FTZ R226, R8.reuse, -UR5, R226 ;  /* 0x8000000508e27c23 */ /* 0x040fe200080100e2 */
[----:B------:R-:W-:Y:S01]  /*e7d0*/  FFMA.FTZ R211, R8, -UR5, R211 ;  /* 0x8000000508d37c23 */ /* 0x000fe200080100d3 */
[----:B------:R-:W-:Y:S01]  /*e7e0*/  I2FP.F32.S32 R3, R2 ;  /* 0x0000000200037245 */ /* 0x000fe20000201400 */
[----:B------:R-:W-:Y:S01]  /*e7f0*/  FMUL.FTZ R2, R101, UR8 ;  /* 0x0000000865027c20 */ /* 0x000fe20008410000 */
[----:B------:R-:W-:Y:S01]  /*e800*/  I2FP.F32.S32 R51, R28 ;  /* 0x0000001c00337245 */ /* 0x000fe20000201400 */
[----:B------:R-:W-:Y:S01]  /*e810*/  FFMA.FTZ R28, R47, -UR5, R6 ;  /* 0x800000052f1c7c23 */ /* 0x000fe20008010006 */
[----:B------:R-:W-:Y:S01]  /*e820*/  IADD3 R8, R19, -0x10, RZ ;  /* 0xfffffff013087810 */ /* 0x000fe20007ffe0ff */
[----:B------:R-:W-:Y:S01]  /*e830*/  FFMA.FTZ R210, R3, -UR5, R210 ;  /* 0x8000000503d27c23 */ /* 0x000fe200080100d2 */
[----:B-1----:R-:W-:Y:S01]  /*e840*/  FFMA.FTZ R86, R55, -UR5, R36 ;  /* 0x8000000537567c23 */ /* 0x002fe20008010024 */
[----:B------:R-:W-:Y:S01]  /*e850*/  MUFU.TANH R2, R2 ;  /* 0x0000000200027308 */ /* 0x000fe20000002400 */
[----:B------:R-:W-:Y:S01]  /*e860*/  IADD3 R36, R19, -0x48, RZ ;  /* 0xffffffb813247810 */ /* 0x000fe20007ffe0ff */
[----:B------:R-:W-:Y:S01]  /*e870*/  FFMA.FTZ R224, R3, -UR5, R224 ;  /* 0x8000000503e07c23 */ /* 0x000fe200080100e0 */
[----:B------:R-:W-:Y:S01]  /*e880*/  IADD3 R3, R19, -0x9, RZ ;  /* 0xfffffff713037810 */ /* 0x000fe20007ffe0ff */
[----:B------:R-:W-:Y:S01]  /*e890*/  FFMA.FTZ R66, R51, -UR5, R40 ;  /* 0x8000000533427c23 */ /* 0x000fe20008010028 */
[----:B------:R-:W-:Y:S01]  /*e8a0*/  IADD3 R6, R19, -0x8, RZ ;  /* 0xfffffff813067810 */ /* 0x000fe20007ffe0ff */
[----:B------:R-:W-:Y:S01]  /*e8b0*/  FMUL.FTZ R40, R102, UR8 ;  /* 0x0000000866287c20 */ /* 0x000fe20008410000 */
[----:B------:R-:W-:Y:S01]  /*e8c0*/  I2FP.F32.S32 R47, R0 ;  /* 0x00000000002f7245 */ /* 0x000fe20000201400 */
[----:B------:R-:W-:Y:S01]  /*e8d0*/  FFMA.FTZ R233, R51, -UR5, R233 ;  /* 0x8000000533e97c23 */ /* 0x000fe200080100e9 */
[----:B------:R-:W-:Y:S01]  /*e8e0*/  @!P2 IADD3 R12, -R19, 0x49, RZ ;  /* 0x00000049130ca810 */ /* 0x000fe20007ffe1ff */
[----:B------:R-:W-:Y:S01]  /*e8f0*/  FMUL.FTZ R0, R100, UR8 ;  /* 0x0000000864007c20 */ /* 0x000fe20008410000 */
[----:B------:R-:W-:Y:S01]  /*e900*/  ISETP.GE.AND P3, PT, R36, RZ, PT ;  /* 0x000000ff2400720c */ /* 0x000fe20003f66270 */
[----:B------:R-:W-:Y:S01]  /*e910*/  MUFU.TANH R40, R40 ;  /* 0x0000002800287308 */ /* 0x000fe20000002400 */
[----:B------:R-:W-:Y:S01]  /*e920*/  ISETP.GE.AND P2, PT, R8, RZ, PT ;  /* 0x000000ff0800720c */ /* 0x000fe20003f46270 */
[----:B------:R-:W-:Y:S01]  /*e930*/  FFMA.FTZ R208, R47, -UR5, R208 ;  /* 0x800000052fd07c23 */ /* 0x000fe200080100d0 */
[----:B------:R-:W-:Y:S01]  /*e940*/  ISETP.GE.AND P4, PT, R3, RZ, PT ;  /* 0x000000ff0300720c */ /* 0x000fe20003f86270 */
[----:B------:R-:W-:Y:S01]  /*e950*/  FFMA.FTZ R222, R47, -UR5, R49 ;  /* 0x800000052fde7c23 */ /* 0x000fe20008010031 */
[----:B------:R-:W-:Y:S01]  /*e960*/  ISETP.GE.AND P5, PT, R6, RZ, PT ;  /* 0x000000ff0600720c */ /* 0x000fe20003fa6270 */
[----:B------:R-:W-:Y:S01]  /*e970*/  FMUL.FTZ R102, R130, UR8 ;  /* 0x0000000882667c20 */ /* 0x000fe20008410000 */
[----:B------:R-:W-:Y:S03]  /*e980*/  I2FP.F32.S32 R47, R12 ;  /* 0x0000000c002f7245 */ /* 0x000fe60000201400 */
[----:B------:R-:W-:Y:S01]  /*e990*/  MUFU.TANH R0, R0 ;  /* 0x0000000000007308 */ /* 0x000fe20000002400 */
[----:B------:R-:W-:Y:S01]  /*e9a0*/  I2FP.F32.S32 R48, R15 ;  /* 0x0000000f00307245 */ /* 0x000fe20000201400 */
[C---:B------:R-:W-:Y:S01]  /*e9b0*/  FFMA.FTZ R15, R14.reuse, -UR5, R229 ;  /* 0x800000050e0f7c23 */ /* 0x040fe200080100e5 */
[----:B------:R-:W-:Y:S01]  /*e9c0*/  FFMA.FTZ R14, R14, -UR5, R234 ;  /* 0x800000050e0e7c23 */ /* 0x000fe200080100ea */
[C---:B------:R-:W-:Y:S01]  /*e9d0*/  FFMA.FTZ R214, R47.reuse, -UR5, R214 ;  /* 0x800000052fd67c23 */ /* 0x040fe200080100d6 */
[----:B---3--:R-:W-:Y:S01]  /*e9e0*/  FFMA.FTZ R216, R47, -UR5, R216 ;  /* 0x800000052fd87c23 */ /* 0x008fe200080100d8 */
[C---:B------:R-:W-:Y:S01]  /*e9f0*/  IADD3 R47, R19.reuse, -0x50, RZ ;  /* 0xffffffb0132f7810 */ /* 0x040fe20007ffe0ff */
[----:B------:R-:W-:Y:S03]  /*ea00*/  FFMA.FTZ R225, R48, -UR5, R225 ;  /* 0x8000000530e17c23 */ /* 0x000fe600080100e1 */
[----:B------:R-:W-:Y:S01]  /*ea10*/  MUFU.TANH R229, R94 ;  /* 0x0000005e00e57308 */ /* 0x000fe20000002400 */
[C---:B------:R-:W-:Y:S02]  /*ea20*/  @!P3 IADD3 R36, -R19.reuse, 0x48, RZ ;  /* 0x000000481324b810 */ /* 0x040fe40007ffe1ff */
[C---:B------:R-:W-:Y:S02]  /*ea30*/  @!P2 IADD3 R8, -R19.reuse, 0x10, RZ ;  /* 0x000000101308a810 */ /* 0x040fe40007ffe1ff */
[----:B------:R-:W-:Y:S02]  /*ea40*/  @!P4 IADD3 R3, -R19, 0x9, RZ ;  /* 0x000000091303c810 */ /* 0x000fe40007ffe1ff */
[----:B------:R-:W-:Y:S03]  /*ea50*/  ISETP.GE.AND P2, PT, R47, RZ, PT ;  /* 0x000000ff2f00720c */ /* 0x000fe60003f46270 */
[----:B------:R-:W1:Y:S01]  /*ea60*/  MUFU.TANH R48, R77 ;  /* 0x0000004d00307308 */ /* 0x000e620000002400 */
[----:B------:R-:W-:Y:S02]  /*ea70*/  @!P5 IADD3 R6, -R19, 0x8, RZ ;  /* 0x000000081306d810 */ /* 0x000fe40007ffe1ff */
[----:B------:R-:W-:Y:S02]  /*ea80*/  I2FP.F32.S32 R49, R36 ;  /* 0x0000002400317245 */ /* 0x000fe40000201400 */
[----:B------:R-:W-:Y:S01]  /*ea90*/  I2FP.F32.S32 R54, R3 ;  /* 0x0000000300367245 */ /* 0x000fe20000201400 */
[----:B------:R-:W-:Y:S01]  /*eaa0*/  FMUL.FTZ R3, R104, UR8 ;  /* 0x0000000868037c20 */ /* 0x000fe20008410000 */
[----:B------:R-:W-:Y:S03]  /*eab0*/  I2FP.F32.S32 R6, R6 ;  /* 0x0000000600067245 */ /* 0x000fe60000201400 */
[----:B------:R-:W3:Y:S01]  /*eac0*/  MUFU.TANH R36, R103 ;  /* 0x0000006700247308 */ /* 0x000ee20000002400 */
[----:B--2---:R-:W-:Y:S01]  /*ead0*/  FFMA.FTZ R12, R49, -UR5, R50 ;  /* 0x80000005310c7c23 */ /* 0x004fe20008010032 */
[----:B------:R-:W-:Y:S01]  /*eae0*/  I2FP.F32.S32 R50, R8 ;  /* 0x0000000800327245 */ /* 0x000fe20000201400 */
[----:B------:R-:W-:Y:S01]  /*eaf0*/  FFMA.FTZ R8, R54, -UR5, R7 ;  /* 0x8000000536087c23 */ /* 0x000fe20008010007 */
[C---:B------:R-:W-:Y:S01]  /*eb00*/  FFMA.FTZ R213, R6.reuse, -UR5, R213 ;  /* 0x8000000506d57c23 */ /* 0x040fe200080100d5 */
[C---:B------:R-:W-:Y:S01]  /*eb10*/  FFMA.FTZ R11, R6.reuse, -UR5, R11 ;  /* 0x80000005060b7c23 */ /* 0x040fe2000801000b */
[C---:B------:R-:W-:Y:S01]  /*eb20*/  FFMA.FTZ R22, R6.reuse, -UR5, R22 ;  /* 0x8000000506167c23 */ /* 0x040fe20008010016 */
[C---:B------:R-:W-:Y:S03]  /*eb30*/  IADD3 R7, R19.reuse, -0x59, RZ ;  /* 0xffffffa713077810 */ /* 0x040fe60007ffe0ff */
[----:B------:R2:W-:Y:S01]  /*eb40*/  MUFU.TANH R234, R106 ;  /* 0x0000006a00ea7308 */ /* 0x0005e20000002400 */
[----:B------:R-:W-:Y:S01]  /*eb50*/  FFMA.FTZ R227, R6, -UR5, R227 ;  /* 0x8000000506e37c23 */ /* 0x000fe200080100e3 */
[C---:B------:R-:W-:Y:S01]  /*eb60*/  IADD3 R6, R19.reuse, -0x11, RZ ;  /* 0xffffffef13067810 */ /* 0x040fe20007ffe0ff */
[----:B------:R-:W-:Y:S01]  /*eb70*/  FFMA.FTZ R57, R50, -UR5, R9 ;  /* 0x8000000532397c23 */ /* 0x000fe20008010009 */
[----:B------:R-:W-:Y:S01]  /*eb80*/  @!P2 IADD3 R47, -R19, 0x50, RZ ;  /* 0x00000050132fa810 */ /* 0x000fe20007ffe1ff */
[----:B-1----:R-:W-:Y:S01]  /*eb90*/  FFMA.FTZ R91, R54, -UR5, R48 ;  /* 0x80000005365b7c23 */ /* 0x002fe20008010030 */
[----:B------:R-:W-:Y:S01]  /*eba0*/  ISETP.GE.AND P2, PT, R7, RZ, PT ;  /* 0x000000ff0700720c */ /* 0x000fe20003f46270 */
[----:B------:R-:W-:Y:S03]  /*ebb0*/  FFMA.FTZ R26, R50, -UR5, R26 ;  /* 0x80000005321a7c23 */ /* 0x000fe6000801001a */
[----:B------:R-:W1:Y:S01]  /*ebc0*/  MUFU.TANH R3, R3 ;  /* 0x0000000300037308 */ /* 0x000e620000002400 */
[----:B------:R-:W-:Y:S01]  /*ebd0*/  ISETP.GE.AND P3, PT, R6, RZ, PT ;  /* 0x000000ff0600720c */ /* 0x000fe20003f66270 */
[C---:B------:R-:W-:Y:S01]  /*ebe0*/  FFMA.FTZ R209, R50.reuse, -UR5, R209 ;  /* 0x8000000532d17c23 */ /* 0x040fe200080100d1 */
[----:B------:R-:W-:Y:S01]  /*ebf0*/  I2FP.F32.S32 R47, R47 ;  /* 0x0000002f002f7245 */ /* 0x000fe20000201400 */
[----:B------:R-:W-:Y:S01]  /*ec00*/  FFMA.FTZ R229, R50, -UR5, R229 ;  /* 0x8000000532e57c23 */ /* 0x000fe200080100e5 */
[C---:B------:R-:W-:Y:S01]  /*ec10*/  IADD3 R9, R19.reuse, -0x58, RZ ;  /* 0xffffffa813097810 */ /* 0x040fe20007ffe0ff */
[----:B------:R-:W-:Y:S01]  /*ec20*/  FFMA.FTZ R13, R54, -UR5, R13 ;  /* 0x80000005360d7c23 */ /* 0x000fe2000801000d */
[----:B------:R-:W-:Y:S03]  /*ec30*/  IADD3 R48, R19, -0x51, RZ ;  /* 0xffffffaf13307810 */ /* 0x000fe60007ffe0ff */
[----:B------:R-:W-:Y:S01]  /*ec40*/  MUFU.TANH R102, R102 ;  /* 0x0000006600667308 */ /* 0x000fe20000002400 */
[----:B------:R-:W-:Y:S01]  /*ec50*/  FFMA.FTZ R88, R47, -UR5, R4 ;  /* 0x800000052f587c23 */ /* 0x000fe20008010004 */
[C---:B------:R-:W-:Y:S01]  /*ec60*/  IADD3 R4, R19.reuse, -0x19, RZ ;  /* 0xffffffe713047810 */ /* 0x040fe20007ffe0ff */
[----:B--2---:R-:W-:Y:S01]  /*ec70*/  FMUL.FTZ R106, R118, UR8 ;  /* 0x00000008766a7c20 */ /* 0x004fe20008410000 */
[C---:B------:R-:W-:Y:S01]  /*ec80*/  @!P2 IADD3 R7, -R19.reuse, 0x59, RZ ;  /* 0x000000591307a810 */ /* 0x040fe20007ffe1ff */
[----:B------:R-:W-:Y:S01]  /*ec90*/  FFMA.FTZ R228, R54, -UR5, R228 ;  /* 0x8000000536e47c23 */ /* 0x000fe200080100e4 */
[----:B------:R-:W-:Y:S01]  /*eca0*/  @!P3 IADD3 R6, -R19, 0x11, RZ ;  /* 0x000000111306b810 */ /* 0x000fe20007ffe1ff */
[----:B------:R-:W-:Y:S01]  /*ecb0*/  FMUL.FTZ R94, R117, UR8 ;  /* 0x00000008755e7c20 */ /* 0x000fe20008410000 */
[----:B------:R-:W-:Y:S02]  /*ecc0*/  ISETP.GE.AND P2, PT, R4, RZ, PT ;  /* 0x000000ff0400720c */ /* 0x000fe40003f46270 */
[----:B------:R-:W2:Y:S01]  /*ecd0*/  MUFU.TANH R106, R106 ;  /* 0x0000006a006a7308 */ /* 0x000ea20000002400 */
[----:B------:R-:W-:Y:S01]  /*ece0*/  I2FP.F32.S32 R6, R6 ;  /* 0x0000000600067245 */ /* 0x000fe20000201400 */
[----:B------:R-:W-:Y:S01]  /*ecf0*/  FFMA.FTZ R44, R47, -UR5, R44 ;  /* 0x800000052f2c7c23 */ /* 0x000fe2000801002c */
[----:B------:R-:W-:Y:S01]  /*ed00*/  ISETP.GE.AND P3, PT, R9, RZ, PT ;  /* 0x000000ff0900720c */ /* 0x000fe20003f66270 */
[----:B------:R-:W-:Y:S01]  /*ed10*/  FMUL.FTZ R103, R108, UR8 ;  /* 0x000000086c677c20 */ /* 0x000fe20008410000 */
[----:B------:R-:W-:Y:S01]  /*ed20*/  I2FP.F32.S32 R7, R7 ;  /* 0x0000000700077245 */ /* 0x000fe20000201400 */
[C---:B------:R-:W-:Y:S01]  /*ed30*/  FFMA.FTZ R89, R6.reuse, -UR5, R89 ;  /* 0x8000000506597c23 */ /* 0x040fe20008010059 */
[C---:B------:R-:W-:Y:S03]  /*ed40*/  FFMA.FTZ R61, R6.reuse, -UR5, R5 ;  /* 0x80000005063d7c23 */ /* 0x040fe60008010005 */
[----:B------:R-:W-:Y:S01]  /*ed50*/  MUFU.TANH R94, R94 ;  /* 0x0000005e005e7308 */ /* 0x000fe20000002400 */
[C---:B------:R-:W-:Y:S01]  /*ed60*/  FFMA.FTZ R25, R6.reuse, -UR5, R25 ;  /* 0x8000000506197c23 */ /* 0x040fe20008010019 */
[----:B------:R-:W-:Y:S01]  /*ed70*/  FFMA.FTZ R230, R6, -UR5, R230 ;  /* 0x8000000506e67c23 */ /* 0x000fe200080100e6 */
[----:B------:R-:W-:Y:S01]  /*ed80*/  IADD3 R6, R19, -0x21, RZ ;  /* 0xffffffdf13067810 */ /* 0x000fe20007ffe0ff */
[----:B------:R-:W-:Y:S01]  /*ed90*/  FFMA.FTZ R90, R7, -UR5, R90 ;  /* 0x80000005075a7c23 */ /* 0x000fe2000801005a */
[----:B------:R-:W-:Y:S01]  /*eda0*/  @!P2 IADD3 R4, -R19, 0x19, RZ ;  /* 0x000000191304a810 */ /* 0x000fe20007ffe1ff */
[----:B---3--:R-:W-:Y:S01]  /*edb0*/  FFMA.FTZ R36, R7, -UR5, R36 ;  /* 0x8000000507247c23 */ /* 0x008fe20008010024 */
[----:B------:R-:W-:Y:S03]  /*edc0*/  ISETP.GE.AND P2, PT, R6, RZ, PT ;  /* 0x000000ff0600720c */ /* 0x000fe60003f46270 */
[----:B------:R-:W-:Y:S01]  /*edd0*/  MUFU.TANH R103, R103 ;  /* 0x0000006700677308 */ /* 0x000fe20000002400 */
[----:B------:R-:W-:Y:S01]  /*ede0*/  IADD3 R7, R19, -0x20, RZ ;  /* 0xffffffe013077810 */ /* 0x000fe20007ffe0ff */
[----:B------:R-:W-:Y:S01]  /*edf0*/  FMUL.FTZ R108, R113, UR8 ;  /* 0x00000008716c7c20 */ /* 0x000fe20008410000 */
[----:B------:R-:W-:Y:S01]  /*ee00*/  @!P3 IADD3 R9, -R19, 0x58, RZ ;  /* 0x000000581309b810 */ /* 0x000fe20007ffe1ff */
[----:B------:R-:W-:Y:S01]  /*ee10*/  FMUL.FTZ R104, R119, UR8 ;  /* 0x0000000877687c20 */ /* 0x000fe20008410000 */
[----:B------:R-:W-:Y:S01]  /*ee20*/  IADD3 R5, R19, -0x18, RZ ;  /* 0xffffffe813057810 */ /* 0x000fe20007ffe0ff */
[----:B------:R-:W-:Y:S01]  /*ee30*/  FFMA.FTZ R212, R49, -UR5, R212 ;  /* 0x8000000531d47c23 */ /* 0x000fe200080100d4 */
[----:B------:R-:W-:Y:S03]  /*ee40*/  ISETP.GE.AND P3, PT, R7, RZ, PT ;  /* 0x000000ff0700720c */ /* 0x000fe60003f66270 */
[----:B------:R-:W-:Y:S01]  /*ee50*/  MUFU.TANH R108, R108 ;  /* 0x0000006c006c7308 */ /* 0x000fe20000002400 */
[----:B------:R-:W-:Y:S02]  /*ee60*/  I2FP.F32.S32 R9, R9 ;  /* 0x0000000900097245 */ /* 0x000fe40000201400 */
[----:B------:R-:W-:Y:S02]  /*ee70*/  ISETP.GE.AND P5, PT, R5, RZ, PT ;  /* 0x000000ff0500720c */ /* 0x000fe40003fa6270 */
[----:B------:R-:W-:Y:S01]  /*ee80*/  @!P2 IADD3 R6, -R19, 0x21, RZ ;  /* 0x000000211306a810 */ /* 0x000fe20007ffe1ff */
[C---:B------:R-:W-:Y:S01]  /*ee90*/  FFMA.FTZ R204, R9.reuse, -UR5, R204 ;  /* 0x8000000509cc7c23 */ /* 0x040fe200080100cc */
[----:B------:R-:W-:Y:S03]  /*eea0*/  FFMA.FTZ R40, R9, -UR5, R40 ;  /* 0x8000000509287c23 */ /* 0x000fe60008010028 */
[----:B------:R-:W-:Y:S01]  /*eeb0*/  MUFU.TANH R104, R104 ;  /* 0x0000006800687308 */ /* 0x000fe20000002400 */
[----:B------:R-:W-:Y:S02]  /*eec0*/  I2FP.F32.S32 R9, R6 ;  /* 0x0000000600097245 */ /* 0x000fe40000201400 */
[----:B------:R-:W-:Y:S02]  /*eed0*/  ISETP.GE.AND P4, PT, R48, RZ, PT ;  /* 0x000000ff3000720c */ /* 0x000fe40003f86270 */
[----:B------:R-:W-:Y:S01]  /*eee0*/  I2FP.F32.S32 R50, R4 ;  /* 0x0000000400327245 */ /* 0x000fe20000201400 */
[C---:B------:R-:W-:Y:S01]  /*eef0*/  FFMA.FTZ R68, R9.reuse, -UR5, R30 ;  /* 0x8000000509447c23 */ /* 0x040fe2000801001e */
[C---:B------:R-:W-:Y:S01]  /*ef00*/  FFMA.FTZ R43, R9.reuse, -UR5, R43 ;  /* 0x80000005092b7c23 */ /* 0x040fe2000801002b */
[C---:B------:R-:W-:Y:S01]  /*ef10*/  FFMA.FTZ R107, R9.reuse, -UR5, R107 ;  /* 0x80000005096b7c23 */ /* 0x040fe2000801006b */
[----:B------:R-:W-:Y:S01]  /*ef20*/  FFMA.FTZ R238, R9, -UR5, R238 ;  /* 0x8000000509ee7c23 */ /* 0x000fe200080100ee */
[C---:B------:R-:W-:Y:S01]  /*ef30*/  @!P3 IADD3 R7, -R19.reuse, 0x20, RZ ;  /* 0x000000201307b810 */ /* 0x040fe20007ffe1ff */
[C---:B------:R-:W-:Y:S01]  /*ef40*/  FFMA.FTZ R76, R50.reuse, -UR5, R23 ;  /* 0x80000005324c7c23 */ /* 0x040fe20008010017 */
[C---:B------:R-:W-:Y:S01]  /*ef50*/  IADD3 R9, R19.reuse, -0x68, RZ ;  /* 0xffffff9813097810 */ /* 0x040fe20007ffe0ff */
[C---:B------:R-:W-:Y:S01]  /*ef60*/  FFMA.FTZ R207, R50.reuse, -UR5, R207 ;  /* 0x8000000532cf7c23 */ /* 0x040fe200080100cf */
[----:B------:R-:W-:Y:S01]  /*ef70*/  @!P5 IADD3 R5, -R19, 0x18, RZ ;  /* 0x000000181305d810 */ /* 0x000fe20007ffe1ff */
[C---:B------:R-:W-:Y:S01]  /*ef80*/  FFMA.FTZ R29, R50.reuse, -UR5, R29 ;  /* 0x80000005321d7c23 */ /* 0x040fe2000801001d */
[----:B------:R-:W-:Y:S01]  /*ef90*/  FFMA.FTZ R236, R50, -UR5, R236 ;  /* 0x8000000532ec7c23 */ /* 0x000fe200080100ec */
[----:B------:R-:W-:Y:S01]  /*efa0*/  I2FP.F32.S32 R50, R7 ;  /* 0x0000000700327245 */ /* 0x000fe20000201400 */
[----:B------:R-:W-:Y:S01]  /*efb0*/  FMUL.FTZ R4, R115, UR8 ;  /* 0x0000000873047c20 */ /* 0x000fe20008410000 */
[----:B------:R-:W-:Y:S02]  /*efc0*/  ISETP.GE.AND P3, PT, R9, RZ, PT ;  /* 0x000000ff0900720c */ /* 0x000fe40003f66270 */
[C---:B------:R-:W-:Y:S01]  /*efd0*/  IADD3 R7, R19.reuse, -0x60, RZ ;  /* 0xffffffa013077810 */ /* 0x040fe20007ffe0ff */
[C---:B-1----:R-:W-:Y:S01]  /*efe0*/  FFMA.FTZ R109, R50.reuse, -UR5, R3 ;  /* 0x80000005326d7c23 */ /* 0x042fe20008010003 */
[----:B------:R-:W-:Y:S01]  /*eff0*/  I2FP.F32.S32 R54, R5 ;  /* 0x0000000500367245 */ /* 0x000fe20000201400 */
[----:B------:R-:W-:Y:S01]  /*f000*/  MUFU.TANH R4, R4 ;  /* 0x0000000400047308 */ /* 0x000fe20000002400 */
[----:B------:R-:W-:Y:S01]  /*f010*/  IADD3 R5, R19, -0x61, RZ ;  /* 0xffffff9f13057810 */ /* 0x000fe20007ffe0ff */
[----:B------:R-:W-:Y:S01]  /*f020*/  FFMA.FTZ R77, R50, -UR5, R31 ;  /* 0x80000005324d7c23 */ /* 0x000fe2000801001f */
[----:B------:R-:W-:Y:S01]  /*f030*/  ISETP.GE.AND P2, PT, R7, RZ, PT ;  /* 0x000000ff0700720c */ /* 0x000fe20003f46270 */
[C---:B------:R-:W-:Y:S01]  /*f040*/  FFMA.FTZ R78, R54.reuse, -UR5, R21 ;  /* 0x80000005364e7c23 */ /* 0x040fe20008010015 */
[----:B------:R-:W-:Y:S01]  /*f050*/  @!P4 IADD3 R48, -R19, 0x51, RZ ;  /* 0x000000511330c810 */ /* 0x000fe20007ffe1ff */
[C---:B------:R-:W-:Y:S01]  /*f060*/  FFMA.FTZ R27, R54.reuse, -UR5, R27 ;  /* 0x80000005361b7c23 */ /* 0x040fe2000801001b */
[----:B------:R-:W-:Y:S01]  /*f070*/  ISETP.GE.AND P4, PT, R5, RZ, PT ;  /* 0x000000ff0500720c */ /* 0x000fe20003f86270 */
[----:B------:R-:W-:Y:S01]  /*f080*/  FFMA.FTZ R205, R54, -UR5, R205 ;  /* 0x8000000536cd7c23 */ /* 0x000fe200080100cd */
[----:B------:R-:W-:Y:S01]  /*f090*/  I2FP.F32.S32 R47, R48 ;  /* 0x00000030002f7245 */ /* 0x000fe20000201400 */
[----:B------:R-:W-:Y:S01]  /*f0a0*/  FMUL.FTZ R48, R114, UR8 ;  /* 0x0000000872307c20 */ /* 0x000fe20008410000 */
[C---:B------:R-:W-:Y:S01]  /*f0b0*/  @!P3 IADD3 R9, -R19.reuse, 0x68, RZ ;  /* 0x000000681309b810 */ /* 0x040fe20007ffe1ff */
[----:B------:R-:W-:Y:S01]  /*f0c0*/  FFMA.FTZ R234, R54, -UR5, R234 ;  /* 0x8000000536ea7c23 */ /* 0x000fe200080100ea */
[----:B------:R-:W-:Y:S01]  /*f0d0*/  IADD3 R6, R19, -0x69, RZ ;  /* 0xffffff9713067810 */ /* 0x000fe20007ffe0ff */
[----:B------:R-:W-:Y:S01]  /*f0e0*/  FFMA.FTZ R206, R47, -UR5, R206 ;  /* 0x800000052fce7c23 */ /* 0x000fe200080100ce */
[----:B------:R-:W-:Y:S01]  /*f0f0*/  I2FP.F32.S32 R9, R9 ;  /* 0x0000000900097245 */ /* 0x000fe20000201400 */
[----:B------:R-:W1:Y:S01]  /*f100*/  MUFU.TANH R48, R48 ;  /* 0x0000003000307308 */ /* 0x000e620000002400 */
[----:B------:R-:W-:Y:S01]  /*f110*/  IADD3 R3, R19, -0x28, RZ ;  /* 0xffffffd813037810 */ /* 0x000fe20007ffe0ff */
[----:B------:R-:W-:Y:S01]  /*f120*/  FFMA.FTZ R46, R47, -UR5, R46 ;  /* 0x800000052f2e7c23 */ /* 0x000fe2000801002e */
[----:B------:R-:W-:Y:S01]  /*f130*/  @!P2 IADD3 R7, -R19, 0x60, RZ ;  /* 0x000000601307a810 */ /* 0x000fe20007ffe1ff */
[C---:B------:R-:W-:Y:S01]  /*f140*/  FFMA.FTZ R110, R9.reuse, -UR5, R110 ;  /* 0x80000005096e7c23 */ /* 0x040fe2000801006e */
[----:B------:R-:W-:Y:S01]  /*f150*/  ISETP.GE.AND P2, PT, R6, RZ, PT ;  /* 0x000000ff0600720c */ /* 0x000fe20003f46270 */
[----:B--2---:R-:W-:Y:S01]  /*f160*/  FFMA.FTZ R106, R9, -UR5, R106 ;  /* 0x80000005096a7c23 */ /* 0x004fe2000801006a */
[----:B------:R-:W-:Y:S01]  /*f170*/  @!P4 IADD3 R5, -R19, 0x61, RZ ;  /* 0x000000611305c810 */ /* 0x000fe20007ffe1ff */
[C---:B------:R-:W-:Y:S01]  /*f180*/  FFMA.FTZ R42, R50.reuse, -UR5, R42 ;  /* 0x80000005322a7c23 */ /* 0x040fe2000801002a */
[----:B------:R-:W-:Y:S01]  /*f190*/  ISETP.GE.AND P4, PT, R3, RZ, PT ;  /* 0x000000ff0300720c */ /* 0x000fe20003f86270 */
[----:B------:R-:W-:Y:S01]  /*f1a0*/  FFMA.FTZ R237, R50, -UR5, R237 ;  /* 0x8000000532ed7c23 */ /* 0x000fe200080100ed */
[----:B------:R-:W-:Y:S01]  /*f1b0*/  IADD3 R9, R19, -0x29, RZ ;  /* 0xffffffd713097810 */ /* 0x000fe20007ffe0ff */
[----:B------:R-:W-:Y:S01]  /*f1c0*/  FMUL.FTZ R50, R70, UR8 ;  /* 0x0000000846327c20 */ /* 0x000fe20008410000 */
[----:B------:R-:W-:Y:S02]  /*f1d0*/  I2FP.F32.S32 R7, R7 ;  /* 0x0000000700077245 */ /* 0x000fe40000201400 */
[----:B------:R-:W-:Y:S02]  /*f1e0*/  ISETP.GE.AND P3, PT, R9, RZ, PT ;  /* 0x000000ff0900720c */ /* 0x000fe40003f66270 */
[----:B------:R-:W-:Y:S01]  /*f1f0*/  IADD3 R23, R19, -0x30, RZ ;  /* 0xffffffd013177810 */ /* 0x000fe20007ffe0ff */
[----:B------:R-:W-:Y:S01]  /*f200*/  MUFU.TANH R50, R50 ;  /* 0x0000003200327308 */ /* 0x000fe20000002400 */
[----:B------:R-:W-:Y:S01]  /*f210*/  I2FP.F32.S32 R5, R5 ;  /* 0x0000000500057245 */ /* 0x000fe20000201400 */
[----:B-1----:R-:W-:Y:S01]  /*f220*/  FFMA.FTZ R48, R7, -UR5, R48 ;  /* 0x8000000507307c23 */ /* 0x002fe20008010030 */
[----:B------:R-:W-:Y:S01]  /*f230*/  IADD3 R21, R19, -0x31, RZ ;  /* 0xffffffcf13157810 */ /* 0x000fe20007ffe0ff */
[----:B------:R-:W-:Y:S01]  /*f240*/  FFMA.FTZ R112, R7, -UR5, R0 ;  /* 0x8000000507707c23 */ /* 0x000fe20008010000 */
[----:B------:R-:W-:Y:S01]  /*f250*/  @!P2 IADD3 R6, -R19, 0x69, RZ ;  /* 0x000000691306a810 */ /* 0x000fe20007ffe1ff */
[----:B------:R-:W-:Y:S01]  /*f260*/  FFMA.FTZ R111, R5, -UR5, R2 ;  /* 0x80000005056f7c23 */ /* 0x000fe20008010002 */
[----:B------:R-:W-:Y:S01]  /*f270*/  ISETP.GE.AND P6, PT, R23, RZ, PT ;  /* 0x000000ff1700720c */ /* 0x000fe20003fc6270 */
[----:B------:R-:W-:Y:S01]  /*f280*/  FFMA.FTZ R30, R5, -UR5, R4 ;  /* 0x80000005051e7c23 */ /* 0x000fe20008010004 */
[----:B------:R-:W-:Y:S01]  /*f290*/  @!P4 IADD3 R3, -R19, 0x28, RZ ;  /* 0x000000281303c810 */ /* 0x000fe20007ffe1ff */
[----:B------:R-:W-:Y:S01]  /*f2a0*/  FMUL.FTZ R0, R127, UR8 ;  /* 0x000000087f007c20 */ /* 0x000fe20008410000 */
[----:B------:R-:W-:Y:S02]  /*f2b0*/  ISETP.GE.AND P5, PT, R21, RZ, PT ;  /* 0x000000ff1500720c */ /* 0x000fe40003fa6270 */
[C---:B------:R-:W-:Y:S02]  /*f2c0*/  IADD3 R7, R19.reuse, -0x70, RZ ;  /* 0xffffff9013077810 */ /* 0x040fe40007ffe0ff */
[----:B------:R-:W-:Y:S01]  /*f2d0*/  I2FP.F32.S32 R5, R6 ;  /* 0x0000000600057245 */ /* 0x000fe20000201400 */
[----:B------:R-:W-:Y:S01]  /*f2e0*/  MUFU.TANH R0, R0 ;  /* 0x0000000000007308 */ /* 0x000fe20000002400 */
[----:B------:R-:W-:Y:S02]  /*f2f0*/  IADD3 R6, R19, -0x71, RZ ;  /* 0xffffff8f13067810 */ /* 0x000fe40007ffe0ff */
[----:B------:R-:W-:Y:S01]  /*f300*/  I2FP.F32.S32 R3, R3 ;  /* 0x0000000300037245 */ /* 0x000fe20000201400 */
[----:B------:R-:W-:Y:S01]  /*f310*/  FFMA.FTZ R108, R5, -UR5, R108 ;  /* 0x80000005056c7c23 */ /* 0x000fe2000801006c */
[----:B------:R-:W-:Y:S01]  /*f320*/  @!P3 IADD3 R9, -R19, 0x29, RZ ;  /* 0x000000291309b810 */ /* 0x000fe20007ffe1ff */
[----:B------:R-:W-:Y:S01]  /*f330*/  FFMA.FTZ R104, R5, -UR5, R104 ;  /* 0x8000000505687c23 */ /* 0x000fe20008010068 */
[----:B------:R-:W-:Y:S01]  /*f340*/  ISETP.GE.AND P2, PT, R7, RZ, PT ;  /* 0x000000ff0700720c */ /* 0x000fe20003f46270 */
[C---:B------:R-:W-:Y:S01]  /*f350*/  FFMA.FTZ R122, R3.reuse, -UR5, R38 ;  /* 0x80000005037a7c23 */ /* 0x040fe20008010026 */
[----:B------:R-:W-:Y:S01]  /*f360*/  ISETP.GE.AND P4, PT, R6, RZ, PT ;  /* 0x000000ff0600720c */ /* 0x000fe20003f86270 */
[C---:B------:R-:W-:Y:S01]  /*f370*/  FFMA.FTZ R39, R3.reuse, -UR5, R39 ;  /* 0x8000000503277c23 */ /* 0x040fe20008010027 */
[----:B------:R-:W-:Y:S01]  /*f380*/  MOV R127, R62 ;  /* 0x0000003e007f7202 */ /* 0x000fe20000000f00 */
[----:B------:R-:W-:Y:S01]  /*f390*/  FFMA.FTZ R103, R3, -UR5, R103 ;  /* 0x8000000503677c23 */ /* 0x000fe20008010067 */
[----:B------:R-:W-:Y:S01]  /*f3a0*/  IADD3 R5, R19, -0x78, RZ ;  /* 0xffffff8813057810 */ /* 0x000fe20007ffe0ff */
[----:B------:R-:W-:Y:S01]  /*f3b0*/  FFMA.FTZ R239, R3, -UR5, R239 ;  /* 0x8000000503ef7c23 */ /* 0x000fe200080100ef */
[----:B------:R-:W-:Y:S01]  /*f3c0*/  I2FP.F32.S32 R62, R9 ;  /* 0x00000009003e7245 */ /* 0x000fe20000201400 */
[----:B------:R-:W-:Y:S01]  /*f3d0*/  FMUL.FTZ R38, R71, UR8 ;  /* 0x0000000847267c20 */ /* 0x000fe20008410000 */
[----:B------:R-:W1:Y:S01]  /*f3e0*/  MUFU.TANH R9, R131 ;  /* 0x0000008300097308 */ /* 0x000e620000002400 */
[C---:B------:R-:W-:Y:S02]  /*f3f0*/  IADD3 R3, R19.reuse, -0x39, RZ ;  /* 0xffffffc713037810 */ /* 0x040fe40007ffe0ff */
[C---:B------:R-:W-:Y:S01]  /*f400*/  @!P6 IADD3 R23, -R19.reuse, 0x30, RZ ;  /* 0x000000301317e810 */ /* 0x040fe20007ffe1ff */
[C---:B------:R-:W-:Y:S01]  /*f410*/  FFMA.FTZ R126, R62.reuse, -UR5, R35 ;  /* 0x800000053e7e7c23 */ /* 0x040fe20008010023 */
[----:B------:R-:W-:Y:S01]  /*f420*/  @!P5 IADD3 R21, -R19, 0x31, RZ ;  /* 0x000000311315d810 */ /* 0x000fe20007ffe1ff */
[C---:B------:R-:W-:Y:S01]  /*f430*/  FFMA.FTZ R37, R62.reuse, -UR5, R37 ;  /* 0x800000053e257c23 */ /* 0x040fe20008010025 */
[----:B------:R-:W-:Y:S03]  /*f440*/  ISETP.GE.AND P3, PT, R5, RZ, PT ;  /* 0x000000ff0500720c */ /* 0x000fe60003f66270 */
[----:B------:R-:W2:Y:S01]  /*f450*/  MUFU.TANH R38, R38 ;  /* 0x0000002600267308 */ /* 0x000ea20000002400 */
[----:B------:R-:W-:Y:S01]  /*f460*/  ISETP.GE.AND P5, PT, R3, RZ, PT ;  /* 0x000000ff0300720c */ /* 0x000fe20003fa6270 */
[C---:B------:R-:W-:Y:S01]  /*f470*/  FFMA.FTZ R105, R62.reuse, -UR5, R105 ;  /* 0x800000053e697c23 */ /* 0x040fe20008010069 */
[----:B------:R-:W-:Y:S01]  /*f480*/  I2FP.F32.S32 R54, R23 ;  /* 0x0000001700367245 */ /* 0x000fe20000201400 */
[----:B------:R-:W-:Y:S01]  /*f490*/  FFMA.FTZ R240, R62, -UR5, R240 ;  /* 0x800000053ef07c23 */ /* 0x000fe200080100f0 */
[C---:B------:R-:W-:Y:S02]  /*f4a0*/  @!P2 IADD3 R7, -R19.reuse, 0x70, RZ ;  /* 0x000000701307a810 */ /* 0x040fe40007ffe1ff */
[----:B------:R-:W-:Y:S01]  /*f4b0*/  @!P4 IADD3 R6, -R19, 0x71, RZ ;  /* 0x000000711306c810 */ /* 0x000fe20007ffe1ff */
[C---:B------:R-:W-:Y:S01]  /*f4c0*/  FFMA.FTZ R97, R54.reuse, -UR5, R97 ;  /* 0x8000000536617c23 */ /* 0x040fe20008010061 */
[C---:B------:R-:W-:Y:S01]  /*f4d0*/  FFMA.FTZ R72, R54.reuse, -UR5, R72 ;  /* 0x8000000536487c23 */ /* 0x040fe20008010048 */
[C---:B------:R-:W-:Y:S01]  /*f4e0*/  FFMA.FTZ R35, R54.reuse, -UR5, R33 ;  /* 0x8000000536237c23 */ /* 0x040fe20008010021 */
[----:B------:R-:W-:Y:S01]  /*f4f0*/  FFMA.FTZ R59, R54, -UR5, R59 ;  /* 0x80000005363b7c23 */ /* 0x000fe2000801003b */
[----:B------:R-:W-:Y:S02]  /*f500*/  I2FP.F32.S32 R71, R21 ;  /* 0x0000001500477245 */ /* 0x000fe40000201400 */
[----:B------:R-:W-:Y:S02]  /*f510*/  I2FP.F32.S32 R54, R7 ;  /* 0x0000000700367245 */ /* 0x000fe40000201400 */
[----:B------:R-:W-:Y:S01]  /*f520*/  I2FP.F32.S32 R7, R6 ;  /* 0x0000000600077245 */ /* 0x000fe20000201400 */
[----:B------:R-:W-:Y:S01]  /*f530*/  FFMA.FTZ R47, R71, -UR5, R34 ;  /* 0x80000005472f7c23 */ /* 0x000fe20008010022 */
[----:B------:R-:W-:Y:S01]  /*f540*/  @!P3 IADD3 R5, -R19, 0x78, RZ ;  /* 0x000000781305b810 */ /* 0x000fe20007ffe1ff */
[----:B------:R-:W-:Y:S01]  /*f550*/  FFMA.FTZ R96, R71, -UR5, R96 ;  /* 0x8000000547607c23 */ /* 0x000fe20008010060 */
[----:B------:R-:W-:Y:S01]  /*f560*/  @!P5 IADD3 R3, -R19, 0x39, RZ ;  /* 0x000000391303d810 */ /* 0x000fe20007ffe1ff */
[----:B------:R-:W-:Y:S01]  /*f570*/  FFMA.FTZ R94, R7, -UR5, R94 ;  /* 0x80000005075e7c23 */ /* 0x000fe2000801005e */
[----:B------:R-:W-:Y:S01]  /*f580*/  FFMA.FTZ R58, R71, -UR5, R58 ;  /* 0x80000005473a7c23 */ /* 0x000fe2000801003a */
[----:B-1----:R-:W-:Y:S01]  /*f590*/  FFMA.FTZ R34, R7, -UR5, R9 ;  /* 0x8000000507227c23 */ /* 0x002fe20008010009 */
[----:B------:R-:W-:Y:S01]  /*f5a0*/  FFMA.FTZ R71, R71, -UR5, R0 ;  /* 0x8000000547477c23 */ /* 0x000fe20008010000 */
[----:B------:R-:W-:Y:S01]  /*f5b0*/  FMNMX.FTZ R7, R20, R196, !PT ;  /* 0x000000c414077209 */ /* 0x000fe20007810000 */
[C---:B------:R-:W-:Y:S01]  /*f5c0*/  FFMA.FTZ R102, R54.reuse, -UR5, R102 ;  /* 0x8000000536667c23 */ /* 0x040fe20008010066 */
[----:B------:R-:W-:Y:S01]  /*f5d0*/  I2FP.F32.S32 R0, R5 ;  /* 0x0000000500007245 */ /* 0x000fe20000201400 */
[----:B------:R-:W-:Y:S01]  /*f5e0*/  FFMA.FTZ R95, R54, -UR5, R95 ;  /* 0x80000005365f7c23 */ /* 0x000fe2000801005f */
[----:B------:R-:W-:Y:S02]  /*f5f0*/  I2FP.F32.S32 R5, R3 ;  /* 0x0000000300057245 */ /* 0x000fe40000201400 */
[----:B------:R-:W-:Y:S01]  /*f600*/  FMNMX.FTZ R3, R225, R199, !PT ;  /* 0x000000c7e1037209 */ /* 0x000fe20007810000 */
[----:B------:R-:W-:Y:S01]  /*f610*/  FFMA.FTZ R93, R0, -UR5, R93 ;  /* 0x80000005005d7c23 */ /* 0x000fe2000801005d */
[----:B------:R-:W-:Y:S01]  /*f620*/  FMNMX.FTZ R7, R24, R7, !PT ;  /* 0x0000000718077209 */ /* 0x000fe20007810000 */
[C---:B--2---:R-:W-:Y:S01]  /*f630*/  FFMA.FTZ R38, R5.reuse, -UR5, R38 ;  /* 0x8000000505267c23 */ /* 0x044fe20008010026 */
        /* <DEDUP_REMOVED lines=12> */
[----:B------:R-:W1:Y:S01]  /*f700*/  MUFU.TANH R7, R64 ;  /* 0x0000004000077308 */ /* 0x000e620000002400 */
[----:B------:R-:W-:Y:S02]  /*f710*/  FMNMX.FTZ R0, R32, R9, !PT ;  /* 0x0000000920007209 */ /* 0x000fe40007810000 */
[----:B------:R-:W-:Y:S02]  /*f720*/  FMNMX.FTZ R6, R25, R6, !PT ;  /* 0x0000000619067209 */ /* 0x000fe40007810000 */
[----:B------:R-:W-:Y:S02]  /*f730*/  IADD3 R4, R19, -0x38, RZ ;  /* 0xffffffc813047810 */ /* 0x000fe40007ffe0ff */
[----:B------:R-:W-:Y:S02]  /*f740*/  FMNMX.FTZ R9, R11, R0, !PT ;  /* 0x000000000b097209 */ /* 0x000fe40007810000 */
[----:B------:R-:W-:Y:S02]  /*f750*/  FMNMX.FTZ R3, R56, R3, !PT ;  /* 0x0000000338037209 */ /* 0x000fe40007810000 */
[----:B------:R-:W-:Y:S02]  /*f760*/  FMNMX.FTZ R6, R27, R6, !PT ;  /* 0x000000061b067209 */ /* 0x000fe40007810000 */
[----:B------:R-:W-:Y:S02]  /*f770*/  ISETP.GE.AND P6, PT, R4, RZ, PT ;  /* 0x000000ff0400720c */ /* 0x000fe40003fc6270 */
        /* <DEDUP_REMOVED lines=8> */
[----:B------:R-:W2:Y:S01]  /*f800*/  MUFU.TANH R0, R65 ;  /* 0x0000004100007308 */ /* 0x000ea20000002400 */
[----:B------:R-:W-:Y:S02]  /*f810*/  FMNMX.FTZ R6, R43, R6, !PT ;  /* 0x000000062b067209 */ /* 0x000fe40007810000 */
[----:B------:R-:W-:Y:S02]  /*f820*/  @!P6 IADD3 R4, -R19, 0x38, RZ ;  /* 0x000000381304e810 */ /* 0x000fe40007ffe1ff */
[----:B------:R-:W-:Y:S02]  /*f830*/  FMNMX.FTZ R62, R83, R62, !PT ;  /* 0x0000003e533e7209 */ /* 0x000fe40007810000 */
[----:B------:R-:W-:Y:S02]  /*f840*/  FMNMX.FTZ R9, R78, R9, !PT ;  /* 0x000000094e097209 */ /* 0x000fe40007810000 */
[----:B------:R-:W-:Y:S02]  /*f850*/  FMNMX.FTZ R6, R39, R6, !PT ;  /* 0x0000000627067209 */ /* 0x000fe40007810000 */
[----:B------:R-:W-:Y:S02]  /*f860*/  I2FP.F32.S32 R4, R4 ;  /* 0x0000000400047245 */ /* 0x000fe40000201400 */
[----:B------:R-:W-:Y:S02]  /*f870*/  FMNMX.FTZ R62, R81, R62, !PT ;  /* 0x0000003e513e7209 */ /* 0x000fe40007810000 */
[----:B------:R-:W-:Y:S01]  /*f880*/  FMNMX.FTZ R9, R76, R9, !PT ;  /* 0x000000094c097209 */ /* 0x000fe20007810000 */
[C---:B-1----:R-:W-:Y:S01]  /*f890*/  FFMA.FTZ R31, R4.reuse, -UR5, R7 ;  /* 0x80000005041f7c23 */ /* 0x042fe20008010007 */
[----:B------:R-:W-:Y:S01]  /*f8a0*/  FMNMX.FTZ R6, R37, R6, !PT ;  /* 0x0000000625067209 */ /* 0x000fe20007810000 */
[C---:B------:R-:W-:Y:S01]  /*f8b0*/  FFMA.FTZ R50, R4.reuse, -UR5, R50 ;  /* 0x8000000504327c23 */ /* 0x040fe20008010032 */
[----:B------:R-:W-:Y:S01]  /*f8c0*/  MOV R33, R68 ;  /* 0x0000004400217202 */ /* 0x000fe20000000f00 */
[----:B--2---:R-:W-:Y:S01]  /*f8d0*/  FFMA.FTZ R23, R5, -UR5, R0 ;  /* 0x8000000505177c23 */ /* 0x004fe20008010000 */
        /* <DEDUP_REMOVED lines=54> */
[----:B------:R-:W-:Y:S02]  /*fc40*/  @!P2 IADD3 R2, -R19, 0x79, RZ ;  /* 0x000000791302a810 */ /* 0x000fe40007ffe1ff */
[----:B------:R-:W-:Y:S02]  /*fc50*/  FMNMX.FTZ R9, R111, R6, !PT ;  /* 0x000000066f097209 */ /* 0x000fe40007810000 */
[----:B------:R-:W-:Y:S02]  /*fc60*/  FMNMX.FTZ R3, R240, R3, !PT ;  /* 0x00000003f0037209 */ /* 0x000fe40007810000 */
[----:B------:R-:W-:Y:S02]  /*fc70*/  FMNMX.FTZ R6, R34, R7, !PT ;  /* 0x0000000722067209 */ /* 0x000fe40007810000 */
[----:B------:R-:W-:Y:S02]  /*fc80*/  I2FP.F32.S32 R7, R2 ;  /* 0x0000000200077245 */ /* 0x000fe40000201400 */
[----:B------:R-:W-:Y:S02]  /*fc90*/  FMNMX.FTZ R2, R72, R3, !PT ;  /* 0x0000000348027209 */ /* 0x000fe40007810000 */
[----:B------:R-:W1:Y:S01]  /*fca0*/  SHFL.BFLY PT, R3, R6, 0x2, 0x1f ;  /* 0x0c401f0006037f89 */ /* 0x000e6200000e0000 */
[----:B------:R-:W-:Y:S01]  /*fcb0*/  FMNMX.FTZ R54, R15, R197, !PT ;  /* 0x000000c50f367209 */ /* 0x000fe20007810000 */
[----:B------:R-:W-:Y:S01]  /*fcc0*/  FFMA.FTZ R92, R7, -UR5, R92 ;  /* 0x80000005075c7c23 */ /* 0x000fe2000801005c */
[----:B------:R-:W-:Y:S02]  /*fcd0*/  MOV R124, R69 ;  /* 0x00000045007c7202 */ /* 0x000fe40000000f00 */
        /* <DEDUP_REMOVED lines=11> */
[----:B-1----:R-:W-:Y:S02]  /*fd90*/  FMNMX.FTZ R4, R6, R3, !PT ;  /* 0x0000000306047209 */ /* 0x002fe40007810000 */
[----:B------:R-:W-:Y:S02]  /*fda0*/  FMNMX.FTZ R54, R128, R54, !PT ;  /* 0x0000003680367209 */ /* 0x000fe40007810000 */
[----:B------:R-:W-:Y:S03]  /*fdb0*/  FMNMX.FTZ R19, R93, R62, !PT ;  /* 0x0000003e5d137209 */ /* 0x000fe60007810000 */
[----:B------:R-:W1:Y:S01]  /*fdc0*/  SHFL.BFLY PT, R3, R4, 0x1, 0x1f ;  /* 0x0c201f0004037f89 */ /* 0x000e6200000e0000 */
[----:B------:R-:W-:Y:S02]  /*fdd0*/  FMNMX.FTZ R54, R127, R54, !PT ;  /* 0x000000367f367209 */ /* 0x000fe40007810000 */
[----:B------:R-:W-:Y:S02]  /*fde0*/  FMNMX.FTZ R21, R92, R19, !PT ;  /* 0x000000135c157209 */ /* 0x000fe40007810000 */
[----:B------:R-:W-:Y:S03]  /*fdf0*/  FMNMX.FTZ R54, R84, R54, !PT ;  /* 0x0000003654367209 */ /* 0x000fe60007810000 */
[----:B------:R-:W3:Y:S01]  /*fe00*/  SHFL.BFLY PT, R62, R21, 0x2, 0x1f ;  /* 0x0c401f00153e7f89 */ /* 0x000ee200000e0000 */
[----:B------:R-:W-:Y:S04]  /*fe10*/  FMNMX.FTZ R54, R82, R54, !PT ;  /* 0x0000003652367209 */ /* 0x000fe80007810000 */
[----:B------:R-:W-:Y:S04]  /*fe20*/  FMNMX.FTZ R54, R67, R54, !PT ;  /* 0x0000003643367209 */ /* 0x000fe80007810000 */
[----:B------:R-:W-:Y:S02]  /*fe30*/  FMNMX.FTZ R54, R66, R54, !PT ;  /* 0x0000003642367209 */ /* 0x000fe40007810000 */
[----:B--2---:R-:W-:Y:S02]  /*fe40*/  FMNMX.FTZ R7, R0, R7, !PT ;  /* 0x0000000700077209 */ /* 0x004fe40007810000 */
[----:B------:R-:W-:Y:S02]  /*fe50*/  FMNMX.FTZ R54, R223, R54, !PT ;  /* 0x00000036df367209 */ /* 0x000fe40007810000 */
[----:B-1----:R-:W-:Y:S01]  /*fe60*/  FMNMX.FTZ R3, R4, R3, !PT ;  /* 0x0000000304037209 */ /* 0x002fe20007810000 */
[----:B------:R-:W1:Y:S01]  /*fe70*/  SHFL.BFLY PT, R0, R7, 0x1, 0x1f ;  /* 0x0c201f0007007f89 */ /* 0x000e6200000e0000 */
[----:B------:R-:W-:Y:S02]  /*fe80*/  FMNMX.FTZ R54, R221, R54, !PT ;  /* 0x00000036dd367209 */ /* 0x000fe40007810000 */
[C---:B------:R-:W-:Y:S01]  /*fe90*/  FSETP.NEU.FTZ.AND P3, PT, R3.reuse, -INF , PT ;  /* 0xff8000000300780b */ /* 0x040fe20003f7d000 */
[----:B------:R-:W-:Y:S01]  /*fea0*/  FMUL.FTZ R101, R3, UR4 ;  /* 0x0000000403657c20 */ /* 0x000fe20008410000 */
[----:B------:R-:W-:Y:S02]  /*feb0*/  FMNMX.FTZ R54, R219, R54, !PT ;  /* 0x00000036db367209 */ /* 0x000fe40007810000 */
[----:B---3--:R-:W-:Y:S02]  /*fec0*/  FMNMX.FTZ R19, R21, R62, !PT ;  /* 0x0000003e15137209 */ /* 0x008fe40007810000 */
[----:B------:R-:W-:Y:S02]  /*fed0*/  FSEL R101, R101, RZ, P3 ;  /* 0x000000ff65657208 */ /* 0x000fe40001800000 */
[----:B------:R-:W-:Y:S01]  /*fee0*/  FMNMX.FTZ R54, R75, R54, !PT ;  /* 0x000000364b367209 */ /* 0x000fe20007810000 */
[----:B------:R-:W2:Y:S01]  /*fef0*/  SHFL.BFLY PT, R68, R19, 0x1, 0x1f ;  /* 0x0c201f0013447f89 */ /* 0x000ea200000e0000 */
[----:B------:R-:W-:Y:S01]  /*ff00*/  MOV R21, R67 ;  /* 0x0000004300157202 */ /* 0x000fe20000000f00 */
[--C-:B------:R-:W-:Y:S01]  /*ff10*/  FFMA.FTZ R79, R10, UR4, -R101.reuse ;  /* 0x000000040a4f7c23 */ /* 0x100fe20008010865 */
[--C-:B------:R-:W-:Y:S05]  /*ff20*/  FFMA.FTZ R116, R13, UR4, -R101.reuse ;  /* 0x000000040d747c23 */ /* 0x100fea0008010865 */
[----:B------:R-:W3:Y:S01]  /*ff30*/  LDL.LU R10, [R1+0x84] ;  /* 0x00008400010a7983 */ /* 0x000ee20000300800 */
[----:B------:R-:W-:Y:S01]  /*ff40*/  FMNMX.FTZ R54, R215, R54, !PT ;  /* 0x00000036d7367209 */ /* 0x000fe20007810000 */
[--C-:B------:R-:W-:Y:S01]  /*ff50*/  FFMA.FTZ R20, R20, UR4, -R101.reuse ;  /* 0x0000000414147c23 */ /* 0x100fe20008010865 */
[--C-:B------:R-:W-:Y:S01]  /*ff60*/  FFMA.FTZ R49, R39, UR4, -R101.reuse ;  /* 0x0000000427317c23 */ /* 0x100fe20008010865 */
[----:B------:R-:W-:Y:S01]  /*ff70*/  MUFU.EX2 R79, R79 ;  /* 0x0000004f004f7308 */ /* 0x000fe20000000800 */
[----:B------:R-:W4:Y:S01]  /*ff80*/  LDL.LU R13, [R1+0x80] ;  /* 0x00008000010d7983 */ /* 0x000f220000300800 */
[----:B------:R-:W-:Y:S01]  /*ff90*/  FMNMX.FTZ R54, R211, R54, !PT ;  /* 0x00000036d3367209 */ /* 0x000fe20007810000 */
[--C-:B------:R-:W-:Y:S01]  /*ffa0*/  FFMA.FTZ R118, R37, UR4, -R101.reuse ;  /* 0x0000000425767c23 */ /* 0x100fe20008010865 */
[----:B-1----:R-:W-:Y:S01]  /*ffb0*/  FMNMX.FTZ R0, R7, R0, !PT ;  /* 0x0000000007007209 */ /* 0x002fe20007810000 */
[--C-:B------:R-:W-:Y:S01]  /*ffc0*/  FFMA.FTZ R125, R48, UR4, -R101.reuse ;  /* 0x00000004307d7c23 */ /* 0x100fe20008010865 */
[----:B------:R-:W-:Y:S01]  /*ffd0*/  FMNMX.FTZ R54, R213, R54, !PT ;  /* 0x00000036d5367209 */ /* 0x000fe20007810000 */
[--C-:B------:R-:W-:Y:S03]  /*ffe0*/  FFMA.FTZ R242, R226, UR4, -R101.reuse ;  /* 0x00000004e2f27c23 */ /* 0x100fe60008010865 */
[----:B------:R-:W-:Y:S01]  /*fff0*/  MUFU.EX2 R20, R20 ;  /* 0x0000001400147308 */ /* 0x000fe20000000800 */
[C---:B------:R-:W-:Y:S01]  /*10000*/  FMUL.FTZ R243, R0.reuse, UR4 ;  /* 0x0000000400f37c20 */ /* 0x040fe20008410000 */
[----:B------:R-:W-:Y:S01]  /*10010*/  FMNMX.FTZ R54, R91, R54, !PT ;  /* 0x000000365b367209 */ /* 0x000fe20007810000 */
[--C-:B------:R-:W-:Y:S01]  /*10020*/  FFMA.FTZ R129, R29, UR4, -R101.reuse ;  /* 0x000000041d817c23 */ /* 0x100fe20008010865 */
[----:B------:R-:W-:Y:S01]  /*10030*/  FSETP.NEU.FTZ.AND P2, PT, R0, -INF , PT ;  /* 0xff8000000000780b */ /* 0x000fe20003f5d000 */
[--C-:B------:R-:W-:Y:S01]  /*10040*/  FFMA.FTZ R123, R22, UR4, -R101.reuse ;  /* 0x00000004167b7c23 */ /* 0x100fe20008010865 */
[----:B------:R-:W-:Y:S01]  /*10050*/  FMNMX.FTZ R54, R209, R54, !PT ;  /* 0x00000036d1367209 */ /* 0x000fe20007810000 */
[--C-:B------:R-:W-:Y:S03]  /*10060*/  FFMA.FTZ R65, R26, UR4, -R101.reuse ;  /* 0x000000041a417c23 */ /* 0x100fe60008010865 */
[----:B------:R-:W-:Y:S01]  /*10070*/  MUFU.EX2 R242, R242 ;  /* 0x000000f200f27308 */ /* 0x000fe20000000800 */
[----:B--2---:R-:W-:Y:S01]  /*10080*/  FMNMX.FTZ R68, R19, R68, !PT ;  /* 0x0000004413447209 */ /* 0x004fe20007810000 */
[--C-:B------:R-:W-:Y:S01]  /*10090*/  FFMA.FTZ R64, R25, UR4, -R101.reuse ;  /* 0x0000000419407c23 */ /* 0x100fe20008010865 */
[----:B------:R-:W-:Y:S01]  /*100a0*/  FMNMX.FTZ R54, R89, R54, !PT ;  /* 0x0000003659367209 */ /* 0x000fe20007810000 */
[----:B------:R-:W-:Y:S01]  /*100b0*/  FFMA.FTZ R117, R27, UR4, -R101 ;  /* 0x000000041b757c23 */ /* 0x000fe20008010865 */
[C---:B------:R-:W-:Y:S01]  /*100c0*/  FSETP.NEU.FTZ.AND P3, PT, R68.reuse, -INF , PT ;  /* 0xff8000004400780b */ /* 0x040fe20003f7d000 */
[C---:B------:R-:W-:Y:S01]  /*100d0*/  FMUL.FTZ R113, R68.reuse, UR4 ;  /* 0x0000000444717c20 */ /* 0x040fe20008410000 */
[----:B------:R-:W-:Y:S03]  /*100e0*/  FMNMX.FTZ R54, R205, R54, !PT ;  /* 0x00000036cd367209 */ /* 0x000fe60007810000 */
[----:B------:R-:W-:Y:S01]  /*100f0*/  MUFU.EX2 R125, R125 ;  /* 0x0000007d007d7308 */ /* 0x000fe20000000800 */
[----:B------:R-:W-:Y:S01]  /*10100*/  FSEL R243, R243, RZ, P2 ;  /* 0x000000fff3f37208 */ /* 0x000fe20001000000 */
[----:B------:R-:W-:Y:S01]  /*10110*/  FADD.FTZ R6, -R68, R201 ;  /* 0x000000c944067221 */ /* 0x000fe20000010100 */
[----:B------:R-:W-:Y:S01]  /*10120*/  FMNMX.FTZ R54, R207, R54, !PT ;  /* 0x00000036cf367209 */ /* 0x000fe20007810000 */
[----:B------:R-:W-:Y:S01]  /*10130*/  FFMA.FTZ R121, R42, UR4, -R101 ;  /* 0x000000042a797c23 */ /* 0x000fe20008010865 */
[----:B------:R-:W-:Y:S01]  /*10140*/  FSEL R113, R113, RZ, P3 ;  /* 0x000000ff71717208 */ /* 0x000fe20001800000 */
[----:B------:R-:W-:Y:S01]  /*10150*/  FMUL.FTZ R70, R6, UR4 ;  /* 0x0000000406467c20 */ /* 0x000fe20008410000 */
[----:B------:R-:W-:Y:S01]  /*10160*/  FMNMX.FTZ R54, R109, R54, !PT ;  /* 0x000000366d367209 */ /* 0x000fe20007810000 */
[----:B------:R-:W-:Y:S01]  /*10170*/  FFMA.FTZ R85, R225, UR4, -R243 ;  /* 0x00000004e1557c23 */ /* 0x000fe200080108f3 */
[----:B------:R-:W-:Y:S01]  /*10180*/  FFMA.FTZ R120, R43, UR4, -R101 ;  /* 0x000000042b787c23 */ /* 0x000fe20008010865 */
[----:B------:R-:W-:Y:S01]  /*10190*/  FFMA.FTZ R114, R11, UR4, -R113 ;  /* 0x000000040b727c23 */ /* 0x000fe20008010871 */
[----:B------:R-:W-:Y:S01]  /*101a0*/  FMNMX.FTZ R54, R107, R54, !PT ;  /* 0x000000366b367209 */ /* 0x000fe20007810000 */
[----:B------:R-:W1:Y:S01]  /*101b0*/  MUFU.EX2 R70, R70 ;  /* 0x0000004600467308 */ /* 0x000e620000000800 */
[--C-:B------:R-:W-:Y:S01]  /*101c0*/  FFMA.FTZ R29, R58, UR4, -R101.reuse ;  /* 0x000000043a1d7c23 */ /* 0x100fe20008010865 */
[--C-:B------:R-:W-:Y:S01]  /*101d0*/  FFMA.FTZ R226, R50, UR4, -R101.reuse ;  /* 0x0000000432e27c23 */ /* 0x100fe20008010865 */
[----:B------:R-:W-:Y:S01]  /*101e0*/  FMNMX.FTZ R54, R103, R54, !PT ;  /* 0x0000003667367209 */ /* 0x000fe20007810000 */
[--C-:B------:R-:W-:Y:S01]  /*101f0*/  FFMA.FTZ R225, R38, UR4, -R101.reuse ;  /* 0x0000000426e17c23 */ /* 0x100fe20008010865 */
[--C-:B------:R-:W-:Y:S01]  /*10200*/  FFMA.FTZ R131, R40, UR4, -R101.reuse ;  /* 0x0000000428837c23 */ /* 0x100fe20008010865 */
[--C-:B------:R-:W-:Y:S01]  /*10210*/  FFMA.FTZ R130, R36, UR4, -R101.reuse ;  /* 0x0000000424827c23 */ /* 0x100fe20008010865 */
[----:B------:R-:W-:Y:S03]  /*10220*/  FMNMX.FTZ R54, R105, R54, !PT ;  /* 0x0000003669367209 */ /* 0x000fe60007810000 */
[----:B------:R-:W-:Y:S01]  /*10230*/  MUFU.EX2 R85, R85 ;  /* 0x0000005500557308 */ /* 0x000fe20000000800 */
        /* <DEDUP_REMOVED lines=12> */
[----:B------:R-:W-:Y:S01]  /*10300*/  FFMA.FTZ R102, R102, UR4, -R101 ;  /* 0x0000000466667c23 */ /* 0x000fe20008010865 */
[----:B------:R-:W-:Y:S01]  /*10310*/  FFMA.FTZ R115, R8, UR4, -R113 ;  /* 0x0000000408737c23 */ /* 0x000fe20008010871 */
[----:B------:R-:W-:Y:S03]  /*10320*/  FMNMX.FTZ R5, R98, R9, !PT ;  /* 0x0000000962057209 */ /* 0x000fe60007810000 */
[----:B------:R-:W-:Y:S01]  /*10330*/  MUFU.EX2 R120, R120 ;  /* 0x0000007800787308 */ /* 0x000fe20000000800 */
[----:B------:R-:W-:Y:S01]  /*10340*/  FFMA.FTZ R241, R18, UR4, -R243 ;  /* 0x0000000412f17c23 */ /* 0x000fe200080108f3 */
[----:B------:R-:W-:Y:S01]  /*10350*/  MOV R25, R35 ;  /* 0x0000002300197202 */ /* 0x000fe20000000f00 */
[C---:B-1----:R-:W-:Y:S01]  /*10360*/  FMUL.FTZ R48, R70.reuse, R192 ;  /* 0x000000c046307220 */ /* 0x042fe20000410000 */
[----:B------:R-:W1:Y:S01]  /*10370*/  SHFL.BFLY PT, R2, R5, 0x2, 0x1f ;  /* 0x0c401f0005027f89 */ /* 0x000e6200000e0000 */
[----:B------:R-:W-:Y:S01]  /*10380*/  MOV R12, R23 ;  /* 0x00000017000c7202 */ /* 0x000fe20000000f00 */
[----:B------:R-:W-:Y:S01]  /*10390*/  FMUL.FTZ R36, R70, R172 ;  /* 0x000000ac46247220 */ /* 0x000fe20000410000 */
[----:B------:R-:W-:Y:S03]  /*103a0*/  FFMA.FTZ R126, R126, UR4, -R113 ;  /* 0x000000047e7e7c23 */ /* 0x000fe60008010871 */
[----:B------:R-:W-:Y:S01]  /*103b0*/  MUFU.EX2 R115, R115 ;  /* 0x0000007300737308 */ /* 0x000fe20000000800 */
[----:B------:R-:W-:Y:S01]  /*103c0*/  FFMA.FTZ R16, R16, UR4, -R243 ;  /* 0x0000000410107c23 */ /* 0x000fe200080108f3 */
[--C-:B------:R-:W-:Y:S01]  /*103d0*/  FFMA.FTZ R172, R214, UR4, -R113.reuse ;  /* 0x00000004d6ac7c23 */ /* 0x100fe20008010871 */
[--C-:B------:R-:W-:Y:S01]  /*103e0*/  FFMA.FTZ R214, R206, UR4, -R113.reuse ;  /* 0x00000004ced67c23 */ /* 0x100fe20008010871 */
[----:B------:R-:W-:Y:S01]  /*103f0*/  FFMA.FTZ R110, R110, UR4, -R113 ;  /* 0x000000046e6e7c23 */ /* 0x000fe20008010871 */
        /* <DEDUP_REMOVED lines=12> */
[----:B-1----:R-:W-:Y:S01]  /*104c0*/  FMNMX.FTZ R54, R5, R2, !PT ;  /* 0x0000000205367209 */ /* 0x002fe20007810000 */
[----:B------:R-:W-:Y:S01]  /*104d0*/  FADD.FTZ R2, -R3, R196 ;  /* 0x000000c403027221 */ /* 0x000fe20000010100 */
[----:B------:R-:W-:Y:S01]  /*104e0*/  FFMA.FTZ R196, R32, UR4, -R113 ;  /* 0x0000000420c47c23 */ /* 0x000fe20008010871 */
[----:B------:R-:W-:Y:S06]  /*104f0*/  MOV R32, R66 ;  /* 0x0000004200207202 */ /* 0x000fec0000000f00 */
[----:B------:R-:W-:Y:S01]  /*10500*/  MUFU.EX2 R226, R226 ;  /* 0x000000e200e27308 */ /* 0x000fe20000000800 */
[----:B------:R-:W-:Y:S01]  /*10510*/  FMUL.FTZ R5, R2, UR4 ;  /* 0x0000000402057c20 */ /* 0x000fe20008410000 */
[----:B------:R-:W1:Y:S01]  /*10520*/  SHFL.BFLY PT, R9, R54, 0x1, 0x1f ;  /* 0x0c201f0036097f89 */ /* 0x000e6200000e0000 */
[----:B------:R-:W-:Y:S01]  /*10530*/  FADD.FTZ R2, -R0, R199 ;  /* 0x000000c700027221 */ /* 0x000fe20000010100 */
[--C-:B------:R-:W-:Y:S03]  /*10540*/  FFMA.FTZ R199, R46, UR4, -R101.reuse ;  /* 0x000000042ec77c23 */ /* 0x100fe60008010865 */
[----:B------:R-:W-:Y:S03]  /*10550*/  FMUL.FTZ R4, R2, UR4 ;  /* 0x0000000402047c20 */ /* 0x000fe60008410000 */
[----:B------:R-:W2:Y:S10]  /*10560*/  MUFU.EX2 R5, R5 ;  /* 0x0000000500057308 */ /* 0x000eb40000000800 */
[----:B------:R-:W5:Y:S10]  /*10570*/  MUFU.EX2 R4, R4 ;  /* 0x0000000400047308 */ /* 0x000f740000000800 */
[----:B------:R-:W-:Y:S01]  /*10580*/  MUFU.EX2 R196, R196 ;  /* 0x000000c400c47308 */ /* 0x000fe20000000800 */
[C---:B--2---:R-:W-:Y:S01]  /*10590*/  FMUL.FTZ R55, R5.reuse, R183 ;  /* 0x000000b705377220 */ /* 0x044fe20000410000 */
[----:B-1----:R-:W-:Y:S01]  /*105a0*/  FMNMX.FTZ R2, R54, R9, !PT ;  /* 0x0000000936027209 */ /* 0x002fe20007810000 */
[----:B------:R-:W-:Y:S01]  /*105b0*/  FFMA.FTZ R9, R24, UR4, -R101 ;  /* 0x0000000418097c23 */ /* 0x000fe20008010865 */
[----:B------:R-:W-:Y:S01]  /*105c0*/  FFMA.FTZ R24, R14, UR4, -R243 ;  /* 0x000000040e187c23 */ /* 0x000fe200080108f3 */
[----:B------:R-:W-:Y:S01]  /*105d0*/  FMUL.FTZ R67, R5, R191 ;  /* 0x000000bf05437220 */ /* 0x000fe20000410000 */
[----:B------:R-:W-:Y:S01]  /*105e0*/  MOV R191, R81 ;  /* 0x0000005100bf7202 */ /* 0x000fe20000000f00 */
[----:B------:R-:W-:Y:S03]  /*105f0*/  FADD.FTZ R6, -R2, R197 ;  /* 0x000000c502067221 */ /* 0x000fe60000010100 */
[----:B------:R-:W-:Y:S01]  /*10600*/  MUFU.EX2 R225, R225 ;  /* 0x000000e100e17308 */ /* 0x000fe20000000800 */
[C---:B-----5:R-:W-:Y:S01]  /*10610*/  FMUL.FTZ R11, R4.reuse, R143 ;  /* 0x0000008f040b7220 */ /* 0x060fe20000410000 */
[----:B------:R-:W-:Y:S01]  /*10620*/  FMUL.FTZ R14, R4, R134 ;  /* 0x00000086040e7220 */ /* 0x000fe20000410000 */
[----:B------:R-:W-:Y:S01]  /*10630*/  MOV R134, R80 ;  /* 0x0000005000867202 */ /* 0x000fe20000000f00 */
[----:B------:R-:W-:Y:S01]  /*10640*/  FMUL.FTZ R100, R2, UR4 ;  /* 0x0000000402647c20 */ /* 0x000fe20008410000 */
[----:B------:R-:W-:Y:S01]  /*10650*/  MOV R143, R83 ;  /* 0x00000053008f7202 */ /* 0x000fe20000000f00 */
[----:B------:R-:W-:Y:S01]  /*10660*/  FMUL.FTZ R69, R6, UR4 ;  /* 0x0000000406457c20 */ /* 0x000fe20008410000 */
[----:B------:R-:W-:Y:S03]  /*10670*/  MOV R183, R82 ;  /* 0x0000005200b77202 */ /* 0x000fe60000000f00 */
[----:B------:R-:W-:Y:S01]  /*10680*/  MUFU.EX2 R9, R9 ;  /* 0x0000000900097308 */ /* 0x000fe20000000800 */
[----:B------:R-:W1:Y:S01]  /*10690*/  LDSM.16.MT88.4 R80, [R247+0x8000] ;  /* 0x00800000f750783b */ /* 0x000e620000004200 */
[----:B------:R-:W-:Y:S01]  /*106a0*/  FSETP.NEU.FTZ.AND P2, PT, R2, -INF , PT ;  /* 0xff8000000200780b */ /* 0x000fe20003f5d000 */
[----:B------:R-:W-:Y:S01]  /*106b0*/  FFMA.FTZ R6, R59, UR4, -R101 ;  /* 0x000000043b067c23 */ /* 0x000fe20008010865 */
[----:B------:R-:W-:Y:S01]  /*106c0*/  FFMA.FTZ R197, R28, UR4, -R113 ;  /* 0x000000041cc57c23 */ /* 0x000fe20008010871 */
[----:B------:R-:W-:Y:S01]  /*106d0*/  FFMA.FTZ R101, R34, UR4, -R101 ;  /* 0x0000000422657c23 */ /* 0x000fe20008010865 */
[----:B------:R-:W-:Y:S01]  /*106e0*/  FSEL R100, R100, RZ, P2 ;  /* 0x000000ff64647208 */ /* 0x000fe20001000000 */
[C---:B------:R-:W-:Y:S03]  /*106f0*/  FMUL.FTZ R7, R5.reuse, R159 ;  /* 0x0000009f05077220 */ /* 0x040fe60000410000 */
[----:B------:R-:W2:Y:S01]  /*10700*/  MUFU.EX2 R69, R69 ;  /* 0x0000004500457308 */ /* 0x000ea20000000800 */
[----:B------:R-:W-:Y:S01]  /*10710*/  MOV R44, R6 ;  /* 0x00000006002c7202 */ /* 0x000fe20000000f00 */
[C---:B------:R-:W-:Y:S01]  /*10720*/  FMUL.FTZ R6, R5.reuse, R158 ;  /* 0x0000009e05067220 */ /* 0x040fe20000410000 */
[C---:B------:R-:W-:Y:S01]  /*10730*/  FMUL.FTZ R18, R5.reuse, R178 ;  /* 0x000000b205127220 */ /* 0x040fe20000410000 */
[C---:B------:R-:W-:Y:S01]  /*10740*/  FMUL.FTZ R19, R5.reuse, R179 ;  /* 0x000000b305137220 */ /* 0x040fe20000410000 */
[C---:B------:R-:W-:Y:S01]  /*10750*/  FMUL.FTZ R22, R5.reuse, R170 ;  /* 0x000000aa05167220 */ /* 0x040fe20000410000 */
[C---:B------:R-:W-:Y:S01]  /*10760*/  FMUL.FTZ R23, R5.reuse, R171 ;  /* 0x000000ab05177220 */ /* 0x040fe20000410000 */
[C---:B------:R-:W-:Y:S03]  /*10770*/  FMUL.FTZ R34, R5.reuse, R186 ;  /* 0x000000ba05227220 */ /* 0x040fe60000410000 */
[----:B------:R-:W5:Y:S01]  /*10780*/  MUFU.EX2 R197, R197 ;  /* 0x000000c500c57308 */ /* 0x000f620000000800 */
[C---:B------:R-:W-:Y:S01]  /*10790*/  FMUL.FTZ R35, R5.reuse, R187 ;  /* 0x000000bb05237220 */ /* 0x040fe20000410000 */
[C---:B------:R-:W-:Y:S01]  /*107a0*/  FMUL.FTZ R38, R5.reuse, R174 ;  /* 0x000000ae05267220 */ /* 0x040fe20000410000 */
[C---:B------:R-:W-:Y:S01]  /*107b0*/  FMUL.FTZ R39, R5.reuse, R175 ;  /* 0x000000af05277220 */ /* 0x040fe20000410000 */
[C---:B------:R-:W-:Y:S01]  /*107c0*/  FMUL.FTZ R50, R5.reuse, R194 ;  /* 0x000000c205327220 */ /* 0x040fe20000410000 */
[C---:B------:R-:W-:Y:S01]  /*107d0*/  FMUL.FTZ R51, R5.reuse, R195 ;  /* 0x000000c305337220 */ /* 0x040fe20000410000 */
[C---:B------:R-:W-:Y:S01]  /*107e0*/  FMUL.FTZ R54, R5.reuse, R182 ;  /* 0x000000b605367220 */ /* 0x040fe20000410000 */
[----:B------:R-:W-:Y:S03]  /*107f0*/  FMUL.FTZ R66, R5, R190 ;  /* 0x000000be05427220 */ /* 0x000fe60000410000 */
[----:B------:R-:W1:Y:S01]  /*10800*/  MUFU.EX2 R24, R24 ;  /* 0x0000001800187308 */ /* 0x000e620000000800 */
[C---:B------:R-:W-:Y:S01]  /*10810*/  FMUL.FTZ R26, R4.reuse, R150 ;  /* 0x00000096041a7220 */ /* 0x040fe20000410000 */
[----:B------:R-:W-:Y:S01]  /*10820*/  FMUL.FTZ R46, R4, R146 ;  /* 0x00000092042e7220 */ /* 0x000fe20000410000 */
[----:B------:R-:W-:Y:S01]  /*10830*/  MOV R187, R118 ;  /* 0x0000007600bb7202 */ /* 0x000fe20000000f00 */
[--C-:B------:R-:W-:Y:S01]  /*10840*/  FFMA.FTZ R118, R41, UR4, -R100.reuse ;  /* 0x0000000429767c23 */ /* 0x100fe20008010864 */
[----:B------:R-:W-:Y:S01]  /*10850*/  MOV R150, R117 ;  /* 0x0000007500967202 */ /* 0x000fe20000000f00 */
[--C-:B------:R-:W-:Y:S01]  /*10860*/  FFMA.FTZ R117, R45, UR4, -R100.reuse ;  /* 0x000000042d757c23 */ /* 0x100fe20008010864 */
[----:B------:R-:W-:Y:S03]  /*10870*/  MOV R194, R49 ;  /* 0x0000003100c27202 */ /* 0x000fe60000000f00 */
[----:B------:R-:W-:Y:S01]  /*10880*/  MUFU.EX2 R224, R224 ;  /* 0x000000e000e07308 */ /* 0x000fe20000000800 */
[----:B------:R-:W-:Y:S01]  /*10890*/  FMUL.FTZ R49, R70, R193 ;  /* 0x000000c146317220 */ /* 0x000fe20000410000 */
[----:B------:R-:W-:Y:S01]  /*108a0*/  MOV R28, R47 ;  /* 0x0000002f001c7202 */ /* 0x000fe20000000f00 */
[C---:B------:R-:W-:Y:S01]  /*108b0*/  FMUL.FTZ R30, R4.reuse, R138 ;  /* 0x0000008a041e7220 */ /* 0x040fe20000410000 */
[C---:B------:R-:W-:Y:S01]  /*108c0*/  FMUL.FTZ R31, R4.reuse, R139 ;  /* 0x0000008b041f7220 */ /* 0x040fe20000410000 */
[C---:B------:R-:W-:Y:S01]  /*108d0*/  FMUL.FTZ R42, R4.reuse, R154 ;  /* 0x0000009a042a7220 */ /* 0x040fe20000410000 */
[----:B------:R-:W-:Y:S01]  /*108e0*/  MOV R179, R28 ;  /* 0x0000001c00b37202 */ /* 0x000fe20000000f00 */
        /* <DEDUP_REMOVED lines=8> */
[----:B------:R-:W-:Y:S03]  /*10970*/  MOV R190, R84 ;  /* 0x0000005400be7202 */ /* 0x000fe60000000f00 */
[----:B------:R-:W-:Y:S01]  /*10980*/  MUFU.EX2 R117, R117 ;  /* 0x0000007500757308 */ /* 0x000fe20000000800 */
[----:B------:R-:W-:Y:S01]  /*10990*/  MOV R159, R12 ;  /* 0x0000000c009f7202 */ /* 0x000fe20000000f00 */
[C---:B--2---:R-:W-:Y:S01]  /*109a0*/  FMUL.FTZ R28, R69.reuse, R136 ;  /* 0x00000088451c7220 */ /* 0x044fe20000410000 */
[----:B------:R-:W-:Y:S01]  /*109b0*/  MOV R138, R77 ;  /* 0x0000004d008a7202 */ /* 0x000fe20000000f00 */
[C---:B------:R-:W-:Y:S01]  /*109c0*/  FMUL.FTZ R40, R69.reuse, R152 ;  /* 0x0000009845287220 */ /* 0x040fe20000410000 */
[----:B------:R-:W-:Y:S01]  /*109d0*/  MOV R139, R76 ;  /* 0x0000004c008b7202 */ /* 0x000fe20000000f00 */
[----:B------:R-:W-:Y:S01]  /*109e0*/  FMUL.FTZ R41, R69, R153 ;  /* 0x0000009945297220 */ /* 0x000fe20000410000 */
[----:B------:R-:W-:Y:S03]  /*109f0*/  MOV R154, R78 ;  /* 0x0000004e009a7202 */ /* 0x000fe60000000f00 */
[----:B------:R-:W-:Y:S01]  /*10a00*/  MUFU.EX2 R172, R172 ;  /* 0x000000ac00ac7308 */ /* 0x000fe20000000800 */
[----:B------:R-:W-:Y:S01]  /*10a10*/  F2FP.F16.F32.PACK_AB R77, R9, R20 ;  /* 0x00000014094d723e */ /* 0x000fe200000000ff */
[----:B------:R-:W-:Y:S01]  /*10a20*/  FMUL.FTZ R45, R69, R145 ;  /* 0x00000091452d7220 */ /* 0x000fe20000410000 */
[----:B-----5:R-:W-:Y:S01]  /*10a30*/  F2FP.F16.F32.PACK_AB R76, R196, R197 ;  /* 0x000000c5c44c723e */ /* 0x020fe200000000ff */
[--C-:B------:R-:W-:Y:S01]  /*10a40*/  FFMA.FTZ R128, R128, UR4, -R100.reuse ;  /* 0x0000000480807c23 */ /* 0x100fe20008010864 */
[----:B------:R-:W-:Y:S01]  /*10a50*/  F2FP.F16.F32.PACK_AB R78, R115, R114 ;  /* 0x00000072734e723e */ /* 0x000fe200000000ff */
[--C-:B------:R-:W-:Y:S01]  /*10a60*/  FFMA.FTZ R127, R127, UR4, -R100.reuse ;  /* 0x000000047f7f7c23 */ /* 0x100fe20008010864 */
[----:B------:R-:W-:Y:S03]  /*10a70*/  MOV R151, R87 ;  /* 0x0000005700977202 */ /* 0x000fe60000000f00 */
[----:B------:R-:W-:Y:S01]  /*10a80*/  MUFU.EX2 R217, R217 ;  /* 0x000000d900d97308 */ /* 0x000fe20000000800 */
[----:B-1----:R-:W-:Y:S01]  /*10a90*/  F2FP.F16.F32.PACK_AB R87, R241, R24 ;  /* 0x00000018f157723e */ /* 0x002fe200000000ff */
[----:B------:R-:W-:Y:S01]  /*10aa0*/  FFMA.FTZ R153, R179, UR4, -R113 ;  /* 0x00000004b3997c23 */ /* 0x000fe20008010871 */
[----:B------:R-:W-:Y:S01]  /*10ab0*/  MOV R195, R21 ;  /* 0x0000001500c37202 */ /* 0x000fe20000000f00 */
[C---:B------:R-:W-:Y:S01]  /*10ac0*/  FMUL.FTZ R21, R70.reuse, R169 ;  /* 0x000000a946157220 */ /* 0x040fe20000410000 */
[----:B------:R-:W-:Y:S01]  /*10ad0*/  MOV R158, R25 ;  /* 0x00000019009e7202 */ /* 0x000fe20000000f00 */
[C---:B------:R-:W-:Y:S01]  /*10ae0*/  FMUL.FTZ R25, R69.reuse, R149 ;  /* 0x0000009545197220 */ /* 0x040fe20000410000 */
[----:B------:R-:W-:Y:S03]  /*10af0*/  MOV R170, R29 ;  /* 0x0000001d00aa7202 */ /* 0x000fe60000000f00 */
[----:B------:R1:W-:Y:S01]  /*10b00*/  MUFU.EX2 R169, R116 ;  /* 0x0000007400a97308 */ /* 0x0003e20000000800 */
[C---:B------:R-:W-:Y:S01]  /*10b10*/  FMUL.FTZ R29, R69.reuse, R137 ;  /* 0x00000089451d7220 */ /* 0x040fe20000410000 */
[----:B------:R-:W-:Y:S01]  /*10b20*/  MOV R186, R32 ;  /* 0x0000002000ba7202 */ /* 0x000fe20000000f00 */
[C---:B------:R-:W-:Y:S01]  /*10b30*/  FMUL.FTZ R32, R70.reuse, R184 ;  /* 0x000000b846207220 */ /* 0x040fe20000410000 */
[----:B------:R-:W-:Y:S01]  /*10b40*/  MOV R182, R33 ;  /* 0x0000002100b67202 */ /* 0x000fe20000000f00 */
[C---:B------:R-:W-:Y:S01]  /*10b50*/  FMUL.FTZ R33, R70.reuse, R185 ;  /* 0x000000b946217220 */ /* 0x040fe20000410000 */
[----:B------:R-:W-:Y:S01]  /*10b60*/  MOV R178, R37 ;  /* 0x0000002500b27202 */ /* 0x000fe20000000f00 */
[----:B------:R-:W-:Y:S03]  /*10b70*/  FMUL.FTZ R37, R70, R173 ;  /* 0x000000ad46257220 */ /* 0x000fe60000410000 */
[----:B------:R-:W-:Y:S01]  /*10b80*/  MUFU.EX2 R128, R128 ;  /* 0x0000008000807308 */ /* 0x000fe20000000800 */
[----:B------:R-:W-:Y:S01]  /*10b90*/  MOV R171, R44 ;  /* 0x0000002c00ab7202 */ /* 0x000fe20000000f00 */
[C---:B------:R-:W-:Y:S01]  /*10ba0*/  FMUL.FTZ R44, R69.reuse, R144 ;  /* 0x00000090452c7220 */ /* 0x040fe20000410000 */
[--C-:B------:R-:W-:Y:S01]  /*10bb0*/  FFMA.FTZ R149, R60, UR4, -R243.reuse ;  /* 0x000000043c957c23 */ /* 0x100fe200080108f3 */
[----:B------:R-:W-:Y:S01]  /*10bc0*/  FMUL.FTZ R60, R69, R160 ;  /* 0x000000a0453c7220 */ /* 0x000fe20000410000 */
[----:B------:R-:W2:Y:S01]  /*10bd0*/  LDL.LU R185, [R1+0x7c] ;  /* 0x00007c0001b97983 */ /* 0x000ea20000300800 */
[----:B------:R-:W-:Y:S01]  /*10be0*/  FFMA.FTZ R184, R72, UR4, -R243 ;  /* 0x0000000448b87c23 */ /* 0x000fe200080108f3 */
[--C-:B------:R-:W-:Y:S03]  /*10bf0*/  FFMA.FTZ R160, R138, UR4, -R113.reuse ;  /* 0x000000048aa07c23 */ /* 0x100fe60008010871 */
[----:B------:R-:W-:Y:S01]  /*10c00*/  MUFU.EX2 R127, R127 ;  /* 0x0000007f007f7308 */ /* 0x000fe20000000800 */
[--C-:B-1----:R-:W-:Y:S01]  /*10c10*/  FFMA.FTZ R116, R139, UR4, -R113.reuse ;  /* 0x000000048b747c23 */ /* 0x102fe20008010871 */
[----:B------:R-:W5:Y:S01]  /*10c20*/  LDL.LU R179, [R1+0x78] ;  /* 0x0000780001b37983 */ /* 0x000f620000300800 */
        /* <DEDUP_REMOVED lines=17> */
[--C-:B------:R-:W-:Y:S01]  /*10d40*/  FFMA.FTZ R109, R109, UR4, -R100.reuse ;  /* 0x000000046d6d7c23 */ /* 0x100fe20008010864 */
[----:B------:R-:W-:Y:S01]  /*10d50*/  FFMA.FTZ R103, R103, UR4, -R100 ;  /* 0x0000000467677c23 */ /* 0x000fe20008010864 */
[--C-:B------:R-:W-:Y:S01]  /*10d60*/  FFMA.FTZ R159, R235, UR4, -R243.reuse ;  /* 0x00000004eb9f7c23 */ /* 0x100fe200080108f3 */
[--C-:B------:R-:W-:Y:S03]  /*10d70*/  FFMA.FTZ R138, R231, UR4, -R243.reuse ;  /* 0x00000004e78a7c23 */ /* 0x100fe600080108f3 */
[----:B------:R-:W-:Y:S01]  /*10d80*/  MUFU.EX2 R160, R160 ;  /* 0x000000a000a07308 */ /* 0x000fe20000000800 */
[--C-:B------:R-:W-:Y:S09]  /*10d90*/  FFMA.FTZ R221, R227, UR4, -R243.reuse ;  /* 0x00000004e3dd7c23 */ /* 0x100ff200080108f3 */
[----:B------:R-:W-:Y:S10]  /*10da0*/  MUFU.EX2 R163, R163 ;  /* 0x000000a300a37308 */ /* 0x000ff40000000800 */
[----:B------:R1:W-:Y:S10]  /*10db0*/  MUFU.EX2 R136, R170 ;  /* 0x000000aa00887308 */ /* 0x0003f40000000800 */
[----:B------:R-:W-:Y:S10]  /*10dc0*/  MUFU.EX2 R158, R158 ;  /* 0x0000009e009e7308 */ /* 0x000ff40000000800 */
[----:B------:R-:W3:Y:S01]  /*10dd0*/  MUFU.EX2 R153, R153 ;  /* 0x0000009900997308 */ /* 0x000ee20000000800 */
[----:B-1----:R-:W-:Y:S09]  /*10de0*/  FFMA.FTZ R170, R71, UR4, -R243 ;  /* 0x0000000447aa7c23 */ /* 0x002ff200080108f3 */
[----:B------:R-:W-:Y:S10]  /*10df0*/  MUFU.EX2 R137, R137 ;  /* 0x0000008900897308 */ /* 0x000ff40000000800 */
[----:B------:R-:W-:Y:S01]  /*10e00*/  MUFU.EX2 R159, R159 ;  /* 0x0000009f009f7308 */ /* 0x000fe20000000800 */
[----:B---3--:R-:W-:Y:S01]  /*10e10*/  F2FP.F16.F32.PACK_AB R72, R153, R158 ;  /* 0x0000009e9948723e */ /* 0x008fe200000000ff */
[----:B------:R-:W-:Y:S01]  /*10e20*/  FFMA.FTZ R8, R5, R10, R20 ;  /* 0x0000000a05087223 */ /* 0x000fe20000010014 */
[--C-:B------:R-:W-:Y:S01]  /*10e30*/  FFMA.FTZ R5, R15, UR4, -R100.reuse ;  /* 0x000000040f057c23 */ /* 0x100fe20008010864 */
[C---:B------:R-:W-:Y:S01]  /*10e40*/  FMUL.FTZ R10, R4.reuse, R142 ;  /* 0x0000008e040a7220 */ /* 0x040fe20000410000 */
[----:B------:R-:W-:Y:S01]  /*10e50*/  MOV R142, R124 ;  /* 0x0000007c008e7202 */ /* 0x000fe20000000f00 */
[----:B------:R-:W-:Y:S04]  /*10e60*/  FFMA.FTZ R124, R17, UR4, -R100 ;  /* 0x00000004117c7c23 */ /* 0x000fe80008010864 */
[----:B------:R1:W-:Y:S01]  /*10e70*/  MUFU.EX2 R146, R5 ;  /* 0x0000000500927308 */ /* 0x0003e20000000800 */
[----:B------:R-:W-:Y:S01]  /*10e80*/  FADD.FTZ R12, R9, R8 ;  /* 0x00000008090c7221 */ /* 0x000fe20000010000 */
[C---:B------:R-:W-:Y:S01]  /*10e90*/  FMUL.FTZ R15, R4.reuse, R135 ;  /* 0x00000087040f7220 */ /* 0x040fe20000410000 */
[----:B----4-:R-:W-:Y:S01]  /*10ea0*/  FFMA.FTZ R13, R4, R13, R85 ;  /* 0x0000000d040d7223 */ /* 0x010fe20000010055 */
[----:B------:R-:W-:Y:S01]  /*10eb0*/  FMUL.FTZ R4, R70, R156 ;  /* 0x0000009c46047220 */ /* 0x000fe20000410000 */
[----:B------:R-:W-:Y:S01]  /*10ec0*/  FADD.FTZ R175, R79, R12 ;  /* 0x0000000c4faf7221 */ /* 0x000fe20000010000 */
[----:B------:R-:W-:Y:S01]  /*10ed0*/  F2FP.F16.F32.PACK_AB R79, R242, R79 ;  /* 0x0000004ff24f723e */ /* 0x000fe200000000ff */
[C---:B------:R-:W-:Y:S03]  /*10ee0*/  FMUL.FTZ R8, R69.reuse, R140 ;  /* 0x0000008c45087220 */ /* 0x040fe60000410000 */
[----:B------:R-:W3:Y:S01]  /*10ef0*/  MUFU.EX2 R124, R124 ;  /* 0x0000007c007c7308 */ /* 0x000ee20000000800 */
[----:B------:R-:W-:Y:S01]  /*10f00*/  MOV R135, R86 ;  /* 0x0000005600877202 */ /* 0x000fe20000000f00 */
[----:B------:R-:W-:Y:S01]  /*10f10*/  FMUL.FTZ R9, R69, R141 ;  /* 0x0000008d45097220 */ /* 0x000fe20000410000 */
[C---:B------:R-:W-:Y:S01]  /*10f20*/  F2FP.F16.F32.PACK_AB R85, R16.reuse, R85 ;  /* 0x000000551055723e */ /* 0x040fe200000000ff */
[----:B------:R-:W-:Y:S01]  /*10f30*/  FADD.FTZ R13, R16, R13 ;  /* 0x0000000d100d7221 */ /* 0x000fe20000010000 */
[----:B------:R-:W-:Y:S01]  /*10f40*/  F2FP.F16.F32.PACK_AB R86, R117, R118 ;  /* 0x000000767556723e */ /* 0x000fe200000000ff */
[C---:B------:R-:W-:Y:S01]  /*10f50*/  FMUL.FTZ R12, R69.reuse, R132 ;  /* 0x00000084450c7220 */ /* 0x040fe20000410000 */
[----:B------:R-:W-:Y:S01]  /*10f60*/  FMUL.FTZ R16, R70, R176 ;  /* 0x000000b046107220 */ /* 0x000fe20000410000 */
[----:B------:R-:W-:Y:S01]  /*10f70*/  FADD.FTZ R174, R24, R13 ;  /* 0x0000000d18ae7221 */ /* 0x000fe20000010000 */
[C---:B-1----:R-:W-:Y:S01]  /*10f80*/  FMUL.FTZ R5, R70.reuse, R157 ;  /* 0x0000009d46057220 */ /* 0x042fe20000410000 */
[C---:B------:R-:W-:Y:S01]  /*10f90*/  FMUL.FTZ R13, R69.reuse, R133 ;  /* 0x00000085450d7220 */ /* 0x040fe20000410000 */
[----:B------:R-:W-:Y:S01]  /*10fa0*/  FMUL.FTZ R17, R70, R177 ;  /* 0x000000b146117220 */ /* 0x000fe20000410000 */
[----:B------:R-:W-:Y:S01]  /*10fb0*/  FADD.FTZ R177, R242, R175 ;  /* 0x000000aff2b17221 */ /* 0x000fe20000010000 */
[----:B------:R-:W-:Y:S01]  /*10fc0*/  FMUL.FTZ R20, R70, R168 ;  /* 0x000000a846147220 */ /* 0x000fe20000410000 */
[----:B------:R-:W-:Y:S01]  /*10fd0*/  FMUL.FTZ R24, R69, R148 ;  /* 0x0000009445187220 */ /* 0x000fe20000410000 */
[----:B------:R1:W-:Y:S01]  /*10fe0*/  MUFU.EX2 R168, R123 ;  /* 0x0000007b00a87308 */ /* 0x0003e20000000800 */
[-C--:B------:R-:W-:Y:S05]  /*10ff0*/  HMMA.16816.F32 R4, R76, R80.reuse, R4 ;  /* 0x000000504c04723c */ /* 0x080fea0000001804 */
[----:B---3--:R-:W-:Y:S01]  /*11000*/  F2FP.F16.F32.PACK_AB R84, R124, R146 ;  /* 0x000000927c54723e */ /* 0x008fe200000000ff */
[--C-:B------:R-:W-:Y:S01]  /*11010*/  FFMA.FTZ R157, R57, UR4, -R113.reuse ;  /* 0x00000004399d7c23 */ /* 0x100fe20008010871 */
[----:B------:R-:W-:Y:S01]  /*11020*/  FMUL.FTZ R57, R69, R165 ;  /* 0x000000a545397220 */ /* 0x000fe20000410000 */
[--C-:B------:R-:W-:Y:S01]  /*11030*/  FFMA.FTZ R148, R61, UR4, -R113.reuse ;  /* 0x000000043d947c23 */ /* 0x100fe20008010871 */
[----:B------:R3:W-:Y:S02]  /*11040*/  MUFU.EX2 R133, R64 ;  /* 0x0000004000857308 */ /* 0x0007e40000000800 */
[----:B------:R-:W-:Y:S01]  /*11050*/  FMUL.FTZ R61, R69, R161 ;  /* 0x000000a1453d7220 */ /* 0x000fe20000410000 */
[C---:B------:R-:W-:Y:S04]  /*11060*/  HMMA.16816.F32 R8, R84.reuse, R80, R8 ;  /* 0x000000505408723c */ /* 0x040fe80000001808 */
[----:B-1----:R-:W-:Y:S03]  /*11070*/  FFMA.FTZ R123, R154, UR4, -R113 ;  /* 0x000000049a7b7c23 */ /* 0x002fe60008010871 */
[----:B------:R-:W-:Y:S01]  /*11080*/  MUFU.EX2 R157, R157 ;  /* 0x0000009d009d7308 */ /* 0x000fe20000000800 */
[-C--:B------:R-:W-:Y:S03]  /*11090*/  HMMA.16816.F32 R12, R84, R82.reuse, R12 ;  /* 0x00000052540c723c */ /* 0x080fe6000000180c */
[----:B------:R-:W-:Y:S03]  /*110a0*/  FFMA.FTZ R165, R223, UR4, -R100 ;  /* 0x00000004dfa57c23 */ /* 0x000fe60008010864 */
[C---:B------:R-:W-:Y:S01]  /*110b0*/  HMMA.16816.F32 R16, R76.reuse, R82, R16 ;  /* 0x000000524c10723c */ /* 0x040fe20000001810 */
[----:B------:R-:W1:Y:S02]  /*110c0*/  LDSM.16.MT88.4 R80, [R246+0x8000] ;  /* 0x00800000f650783b */ /* 0x000e640000004200 */
[----:B------:R-:W-:Y:S02]  /*110d0*/  MUFU.EX2 R148, R148 ;  /* 0x0000009400947308 */ /* 0x000fe40000000800 */
[----:B---3--:R-:W-:Y:S01]  /*110e0*/  FMUL.FTZ R64, R70, R188 ;  /* 0x000000bc46407220 */ /* 0x008fe20000410000 */
[----:B------:R-:W-:Y:S01]  /*110f0*/  FADD.FTZ R241, R241, R174 ;  /* 0x000000aef1f17221 */ /* 0x000fe20000010000 */
[----:B------:R-:W-:Y:S01]  /*11100*/  MOV R139, R142 ;  /* 0x0000008e008b7202 */ /* 0x000fe20000000f00 */
[----:B------:R-:W-:Y:S05]  /*11110*/  FFMA.FTZ R176, R52, UR4, -R243 ;  /* 0x0000000434b07c23 */ /* 0x000fea00080108f3 */
[----:B------:R-:W-:Y:S01]  /*11120*/  MUFU.EX2 R123, R123 ;  /* 0x0000007b007b7308 */ /* 0x000fe20000000800 */
[----:B------:R-:W-:Y:S01]  /*11130*/  FMUL.FTZ R52, R70, R180 ;  /* 0x000000b446347220 */ /* 0x000fe20000410000 */
[--C-:B------:R-:W-:Y:S01]  /*11140*/  FFMA.FTZ R162, R139, UR4, -R100.reuse ;  /* 0x000000048ba27c23 */ /* 0x100fe20008010864 */
[--C-:B------:R-:W-:Y:S01]  /*11150*/  FFMA.FTZ R139, R75, UR4, -R100.reuse ;  /* 0x000000044b8b7c23 */ /* 0x100fe20008010864 */
[----:B------:R-:W-:Y:S01]  /*11160*/  FFMA.FTZ R180, R208, UR4, -R113 ;  /* 0x00000004d0b47c23 */ /* 0x000fe20008010871 */
[----:B------:R-:W-:Y:S01]  /*11170*/  MOV R142, R182 ;  /* 0x000000b6008e7202 */ /* 0x000fe20000000f00 */
[----:B------:R-:W-:Y:S01]  /*11180*/  FFMA.FTZ R156, R233, UR4, -R243 ;  /* 0x00000004e99c7c23 */ /* 0x000fe200080108f3 */
[----:B------:R-:W-:Y:S03]  /*11190*/  MOV R182, R195 ;  /* 0x000000c300b67202 */ /* 0x000fe60000000f00 */
[----:B------:R-:W-:Y:S01]  /*111a0*/  MUFU.EX2 R176, R176 ;  /* 0x000000b000b07308 */ /* 0x000fe20000000800 */
[----:B------:R-:W-:Y:S01]  /*111b0*/  MOV R195, R186 ;  /* 0x000000ba00c37202 */ /* 0x000fe20000000f00 */
[--C-:B------:R-:W-:Y:S01]  /*111c0*/  FFMA.FTZ R155, R142, UR4, -R113.reuse ;  /* 0x000000048e9b7c23 */ /* 0x100fe20008010871 */
[----:B------:R-:W-:Y:S01]  /*111d0*/  MOV R186, R171 ;  /* 0x000000ab00ba7202 */ /* 0x000fe20000000f00 */
[----:B------:R-:W-:Y:S01]  /*111e0*/  FFMA.FTZ R142, R122, UR4, -R113 ;  /* 0x000000047a8e7c23 */ /* 0x000fe20008010871 */
[--C-:B------:R-:W-:Y:S01]  /*111f0*/  FFMA.FTZ R171, R53, UR4, -R243.reuse ;  /* 0x0000000435ab7c23 */ /* 0x100fe200080108f3 */
[----:B------:R-:W-:Y:S01]  /*11200*/  FMUL.FTZ R53, R70, R181 ;  /* 0x000000b546357220 */ /* 0x000fe20000410000 */
[----:B------:R-:W-:Y:S03]  /*11210*/  MOV R154, R151 ;  /* 0x00000097009a7202 */ /* 0x000fe60000000f00 */
[----:B------:R-:W3:Y:S01]  /*11220*/  MUFU.EX2 R145, R186 ;  /* 0x000000ba00917308 */ /* 0x000ee20000000800 */
[--C-:B------:R-:W-:Y:S01]  /*11230*/  FFMA.FTZ R122, R191, UR4, -R243.reuse ;  /* 0x00000004bf7a7c23 */ /* 0x100fe200080108f3 */
[----:B------:R-:W-:Y:S01]  /*11240*/  FFMA.FTZ R181, R73, UR4, -R243 ;  /* 0x0000000449b57c23 */ /* 0x000fe200080108f3 */
[----:B------:R-:W-:Y:S01]  /*11250*/  MOV R151, R150 ;  /* 0x0000009600977202 */ /* 0x000fe20000000f00 */
[--C-:B------:R-:W-:Y:S01]  /*11260*/  FFMA.FTZ R167, R154, UR4, -R100.reuse ;  /* 0x000000049aa77c23 */ /* 0x100fe20008010864 */
[----:B------:R-:W-:Y:S01]  /*11270*/  FFMA.FTZ R154, R178, UR4, -R113 ;  /* 0x00000004b29a7c23 */ /* 0x000fe20008010871 */
[--C-:B------:R-:W-:Y:S01]  /*11280*/  FFMA.FTZ R178, R218, UR4, -R243.reuse ;  /* 0x00000004dab27c23 */ /* 0x100fe200080108f3 */
[--C-:B------:R-:W-:Y:S01]  /*11290*/  FFMA.FTZ R150, R56, UR4, -R243.reuse ;  /* 0x0000000438967c23 */ /* 0x100fe200080108f3 */
[----:B------:R-:W-:Y:S02]  /*112a0*/  FMUL.FTZ R56, R69, R164 ;  /* 0x000000a445387220 */ /* 0x000fe40000410000 */
[----:B------:R-:W4:Y:S01]  /*112b0*/  MUFU.EX2 R171, R171 ;  /* 0x000000ab00ab7308 */ /* 0x000f220000000800 */
[--C-:B------:R-:W-:Y:S01]  /*112c0*/  FFMA.FTZ R164, R190, UR4, -R100.reuse ;  /* 0x00000004bea47c23 */ /* 0x100fe20008010864 */
[--C-:B------:R-:W-:Y:S01]  /*112d0*/  FFMA.FTZ R218, R228, UR4, -R243.reuse ;  /* 0x00000004e4da7c23 */ /* 0x100fe200080108f3 */
[-C--:B-1----:R-:W-:Y:S07]  /*112e0*/  HMMA.16816.F32 R20, R76, R80.reuse, R20 ;  /* 0x000000504c14723c */ /* 0x082fee0000001814 */
[----:B------:R-:W-:Y:S01]  /*112f0*/  MUFU.EX2 R174, R178 ;  /* 0x000000b200ae7308 */ /* 0x000fe20000000800 */
[----:B---3--:R-:W-:Y:S01]  /*11300*/  F2FP.F16.F32.PACK_AB R75, R136, R145 ;  /* 0x00000091884b723e */ /* 0x008fe200000000ff */
[C---:B------:R-:W-:Y:S08]  /*11310*/  HMMA.16816.F32 R24, R84.reuse, R80, R24 ;  /* 0x000000505418723c */ /* 0x040ff00000001818 */
[----:B------:R-:W-:Y:S01]  /*11320*/  MUFU.EX2 R150, R150 ;  /* 0x0000009600967308 */ /* 0x000fe20000000800 */
[-C--:B------:R-:W-:Y:S06]  /*11330*/  HMMA.16816.F32 R28, R84, R82.reuse, R28 ;  /* 0x00000052541c723c */ /* 0x080fec000000181c */
[C---:B------:R-:W-:Y:S01]  /*11340*/  HMMA.16816.F32 R32, R76.reuse, R82, R32 ;  /* 0x000000524c20723c */ /* 0x040fe20000001820 */
[----:B------:R-:W1:Y:S02]  /*11350*/  LDSM.16.MT88.4 R80, [R245+0x8000] ;  /* 0x00800000f550783b */ /* 0x000e640000004200 */
[----:B------:R-:W-:Y:S10]  /*11360*/  MUFU.EX2 R167, R167 ;  /* 0x000000a700a77308 */ /* 0x000ff40000000800 */
[----:B------:R-:W3:Y:S10]  /*11370*/  MUFU.EX2 R162, R162 ;  /* 0x000000a200a27308 */ /* 0x000ef40000000800 */
[----:B------:R-:W-:Y:S10]  /*11380*/  MUFU.EX2 R122, R122 ;  /* 0x0000007a007a7308 */ /* 0x000ff40000000800 */
[----:B------:R-:W-:Y:S10]  /*11390*/  MUFU.EX2 R164, R164 ;  /* 0x000000a400a47308 */ /* 0x000ff40000000800 */
[----:B------:R-:W-:Y:S01]  /*113a0*/  MUFU.EX2 R101, R101 ;  /* 0x0000006500657308 */ /* 0x000fe20000000800 */
[-C--:B-1----:R-:W-:Y:S09]  /*113b0*/  HMMA.16816.F32 R36, R76, R80.reuse, R36 ;  /* 0x000000504c24723c */ /* 0x082ff20000001824 */
[----:B------:R1:W3:Y:S01]  /*113c0*/  MUFU.EX2 R140, R65 ;  /* 0x00000041008c7308 */ /* 0x0002e20000000800 */
[C---:B------:R-:W-:Y:S09]  /*113d0*/  HMMA.16816.F32 R40, R84.reuse, R80, R40 ;  /* 0x000000505428723c */ /* 0x040ff20000001828 */
[----:B------:R4:W-:Y:S01]  /*113e0*/  MUFU.EX2 R141, R151 ;  /* 0x00000097008d7308 */ /* 0x0009e20000000800 */
[-C--:B------:R-:W-:Y:S09]  /*113f0*/  HMMA.16816.F32 R44, R84, R82.reuse, R44 ;  /* 0x00000052542c723c */ /* 0x080ff2000000182c */
[----:B------:R2:W-:Y:S01]  /*11400*/  MUFU.EX2 R132, R129 ;  /* 0x0000008100847308 */ /* 0x0005e20000000800 */
[C---:B------:R-:W-:Y:S01]  /*11410*/  HMMA.16816.F32 R48, R76.reuse, R82, R48 ;  /* 0x000000524c30723c */ /* 0x040fe20000001830 */
[----:B------:R-:W3:Y:S03]  /*11420*/  LDSM.16.MT88.4 R80, [R244+0x8000] ;  /* 0x00800000f450783b */ /* 0x000ee60000004200 */
[----:B-1----:R-:W-:Y:S05]  /*11430*/  FMUL.FTZ R65, R70, R189 ;  /* 0x000000bd46417220 */ /* 0x002fea0000410000 */
[----:B------:R-:W-:Y:S02]  /*11440*/  MUFU.EX2 R155, R155 ;  /* 0x0000009b009b7308 */ /* 0x000fe40000000800 */
[----:B----4-:R-:W-:Y:S02]  /*11450*/  MOV R151, R135 ;  /* 0x0000008700977202 */ /* 0x010fe40000000f00 */
[----:B------:R-:W-:Y:S02]  /*11460*/  MOV R135, R134 ;  /* 0x0000008600877202 */ /* 0x000fe40000000f00 */
[----:B------:R-:W-:Y:S01]  /*11470*/  MOV R134, R143 ;  /* 0x0000008f00867202 */ /* 0x000fe20000000f00 */
[--C-:B------:R-:W-:Y:S03]  /*11480*/  FFMA.FTZ R161, R151, UR4, -R243.reuse ;  /* 0x0000000497a17c23 */ /* 0x100fe600080108f3 */
[----:B------:R-:W-:Y:S01]  /*11490*/  MUFU.EX2 R143, R121 ;  /* 0x00000079008f7308 */ /* 0x000fe20000000800 */
[--C-:B------:R-:W-:Y:S01]  /*114a0*/  FFMA.FTZ R152, R135, UR4, -R243.reuse ;  /* 0x0000000487987c23 */ /* 0x100fe200080108f3 */
[--C-:B--2---:R-:W-:Y:S01]  /*114b0*/  FFMA.FTZ R129, R182, UR4, -R100.reuse ;  /* 0x00000004b6817c23 */ /* 0x104fe20008010864 */
[--C-:B------:R-:W-:Y:S01]  /*114c0*/  FFMA.FTZ R147, R134, UR4, -R243.reuse ;  /* 0x0000000486937c23 */ /* 0x100fe200080108f3 */
[--C-:B------:R-:W-:Y:S01]  /*114d0*/  FFMA.FTZ R182, R74, UR4, -R243.reuse ;  /* 0x000000044ab67c23 */ /* 0x100fe200080108f3 */
[----:B------:R-:W-:Y:S05]  /*114e0*/  FFMA.FTZ R151, R232, UR4, -R243 ;  /* 0x00000004e8977c23 */ /* 0x000fea00080108f3 */
[----:B------:R-:W-:Y:S10]  /*114f0*/  MUFU.EX2 R135, R194 ;  /* 0x000000c200877308 */ /* 0x000ff40000000800 */
[----:B------:R-:W1:Y:S10]  /*11500*/  MUFU.EX2 R134, R187 ;  /* 0x000000bb00867308 */ /* 0x000e740000000800 */
[----:B------:R2:W-:Y:S01]  /*11510*/  MUFU.EX2 R121, R126 ;  /* 0x0000007e00797308 */ /* 0x0005e20000000800 */
[-C--:B---3--:R-:W-:Y:S06]  /*11520*/  HMMA.16816.F32 R52, R76, R80.reuse, R52 ;  /* 0x000000504c34723c */ /* 0x088fec0000001834 */
[C---:B------:R-:W-:Y:S03]  /*11530*/  HMMA.16816.F32 R56, R84.reuse, R80, R56 ;  /* 0x000000505438723c */ /* 0x040fe60000001838 */
[----:B------:R-:W-:Y:S02]  /*11540*/  MUFU.EX2 R161, R161 ;  /* 0x000000a100a17308 */ /* 0x000fe40000000800 */
[----:B------:R-:W-:Y:S01]  /*11550*/  FFMA.FTZ R197, R70, R185, R197 ;  /* 0x000000b946c57223 */ /* 0x000fe200000100c5 */
[-C--:B------:R-:W-:Y:S01]  /*11560*/  HMMA.16816.F32 R60, R84, R82.reuse, R60 ;  /* 0x00000052543c723c */ /* 0x080fe2000000183c */
[----:B------:R-:W3:Y:S06]  /*11570*/  LDSM.16.MT88.4 R84, [R247+0x8800] ;  /* 0x00880000f754783b */ /* 0x000eec0000004200 */
[----:B------:R-:W-:Y:S01]  /*11580*/  MUFU.EX2 R152, R152 ;  /* 0x0000009800987308 */ /* 0x000fe20000000800 */
[----:B------:R-:W-:Y:S01]  /*11590*/  F2FP.F16.F32.PACK_AB R81, R171, R176 ;  /* 0x000000b0ab51723e */ /* 0x000fe200000000ff */
[----:B------:R-:W-:Y:S04]  /*115a0*/  HMMA.16816.F32 R64, R76, R82, R64 ;  /* 0x000000524c40723c */ /* 0x000fe80000001840 */
[----:B------:R-:W-:Y:S01]  /*115b0*/  F2FP.F16.F32.PACK_AB R80, R162, R167 ;  /* 0x000000a7a250723e */ /* 0x000fe200000000ff */
[--C-:B--2---:R-:W-:Y:S02]  /*115c0*/  FFMA.FTZ R126, R195, UR4, -R100.reuse ;  /* 0x00000004c37e7c23 */ /* 0x104fe40008010864 */
[----:B------:R-:W-:Y:S01]  /*115d0*/  F2FP.F16.F32.PACK_AB R77, R169, R168 ;  /* 0x000000a8a94d723e */ /* 0x000fe200000000ff */
[----:B------:R-:W-:Y:S01]  /*115e0*/  MUFU.EX2 R142, R142 ;  /* 0x0000008e008e7308 */ /* 0x000fe20000000800 */
[----:B------:R-:W-:Y:S02]  /*115f0*/  LDSM.16.MT88.4 R192, [R245+0xb800] ;  /* 0x00b80000f5c0783b */ /* 0x000fe40000004200 */
[----:B------:R-:W-:Y:S01]  /*11600*/  F2FP.F16.F32.PACK_AB R79, R133, R140 ;  /* 0x0000008c854f723e */ /* 0x000fe200000000ff */
[----:B------:R-:W-:Y:S01]  /*11610*/  FFMA.FTZ R70, R89, UR4, -R100 ;  /* 0x0000000459467c23 */ /* 0x000fe20008010864 */
[----:B------:R-:W-:Y:S01]  /*11620*/  F2FP.F16.F32.PACK_AB R76, R148, R157 ;  /* 0x0000009d944c723e */ /* 0x000fe200000000ff */
[----:B-----5:R-:W-:Y:S01]  /*11630*/  FFMA.FTZ R146, R69, R179, R146 ;  /* 0x000000b345927223 */ /* 0x020fe20000010092 */
[----:B------:R-:W-:Y:S01]  /*11640*/  F2FP.F16.F32.PACK_AB R78, R116, R123 ;  /* 0x0000007b744e723e */ /* 0x000fe200000000ff */
[----:B------:R-:W-:Y:S01]  /*11650*/  FADD.FTZ R168, R168, R177 ;  /* 0x000000b1a8a87221 */ /* 0x000fe20000010000 */
[----:B------:R-:W-:Y:S01]  /*11660*/  F2FP.F16.F32.PACK_AB R83, R149, R150 ;  /* 0x000000969553723e */ /* 0x000fe200000000ff */
[----:B------:R-:W-:Y:S01]  /*11670*/  LDSM.16.MT88.4 R88, [R246+0xa000] ;  /* 0x00a00000f658783b */ /* 0x000fe20000004200 */
[----:B------:R-:W-:Y:S01]  /*11680*/  F2FP.F16.F32.PACK_AB R82, R127, R128 ;  /* 0x000000807f52723e */ /* 0x000fe200000000ff */
[----:B------:R-:W-:Y:S01]  /*11690*/  MUFU.EX2 R147, R147 ;  /* 0x0000009300937308 */ /* 0x000fe20000000800 */
[----:B-1----:R-:W-:Y:S01]  /*116a0*/  F2FP.F16.F32.PACK_AB R73, R134, R135 ;  /* 0x000000878649723e */ /* 0x002fe200000000ff */
[----:B------:R-:W-:Y:S01]  /*116b0*/  FADD.FTZ R176, R176, R241 ;  /* 0x000000f1b0b07221 */ /* 0x000fe20000010000 */
[--C-:B------:R-:W-:Y:S01]  /*116c0*/  FFMA.FTZ R69, R112, UR4, -R113.reuse ;  /* 0x0000000470457c23 */ /* 0x100fe20008010871 */
[----:B------:R-:W-:Y:S01]  /*116d0*/  FADD.FTZ R169, R169, R168 ;  /* 0x000000a8a9a97221 */ /* 0x000fe20000010000 */
[--C-:B------:R-:W-:Y:S01]  /*116e0*/  FFMA.FTZ R168, R95, UR4, -R113.reuse ;  /* 0x000000045fa87c23 */ /* 0x100fe20008010871 */
[--C-:B------:R-:W-:Y:S01]  /*116f0*/  FFMA.FTZ R112, R111, UR4, -R113.reuse ;  /* 0x000000046f707c23 */ /* 0x100fe20008010871 */
[----:B------:R-:W-:Y:S03]  /*11700*/  FADD.FTZ R171, R171, R176 ;  /* 0x000000b0abab7221 */ /* 0x000fe60000010000 */
[----:B------:R-:W-:Y:S01]  /*11710*/  MUFU.EX2 R129, R129 ;  /* 0x0000008100817308 */ /* 0x000fe20000000800 */
[----:B------:R-:W-:Y:S01]  /*11720*/  FFMA.FTZ R111, R108, UR4, -R113 ;  /* 0x000000046c6f7c23 */ /* 0x000fe20008010871 */
[----:B------:R-:W-:Y:S01]  /*11730*/  FADD.FTZ R197, R196, R197 ;  /* 0x000000c5c4c57221 */ /* 0x000fe20000010000 */
[----:B------:R-:W-:Y:S03]  /*11740*/  FADD.FTZ R140, R140, R169 ;  /* 0x000000a98c8c7221 */ /* 0x000fe60000010000 */
[----:B------:R-:W-:Y:S01]  /*11750*/  FADD.FTZ R114, R114, R197 ;  /* 0x000000c572727221 */ /* 0x000fe20000010000 */
[-C--:B---3--:R-:W-:Y:S03]  /*11760*/  HMMA.16816.F32 R4, R76, R84.reuse, R4 ;  /* 0x000000544c04723c */ /* 0x088fe60000001804 */
[----:B------:R-:W-:Y:S01]  /*11770*/  MUFU.EX2 R126, R126 ;  /* 0x0000007e007e7308 */ /* 0x000fe20000000800 */
[----:B------:R-:W-:Y:S01]  /*11780*/  FADD.FTZ R140, R133, R140 ;  /* 0x0000008c858c7221 */ /* 0x000fe20000010000 */
[--C-:B------:R-:W-:Y:S01]  /*11790*/  FFMA.FTZ R133, R97, UR4, -R100.reuse ;  /* 0x0000000461857c23 */ /* 0x100fe20008010864 */
[----:B------:R-:W-:Y:S01]  /*117a0*/  MOV R197, R2 ;  /* 0x0000000200c57202 */ /* 0x000fe20000000f00 */
[C---:B------:R-:W-:Y:S06]  /*117b0*/  HMMA.16816.F32 R8, R80.reuse, R84, R8 ;  /* 0x000000545008723c */ /* 0x040fec0000001808 */
[----:B------:R-:W1:Y:S01]  /*117c0*/  MUFU.EX2 R154, R154 ;  /* 0x0000009a009a7308 */ /* 0x000e620000000800 */
[-C--:B------:R-:W-:Y:S09]  /*117d0*/  HMMA.16816.F32 R12, R80, R86.reuse, R12 ;  /* 0x00000056500c723c */ /* 0x080ff2000000180c */
[----:B------:R-:W-:Y:S01]  /*117e0*/  MUFU.EX2 R156, R156 ;  /* 0x0000009c009c7308 */ /* 0x000fe20000000800 */
[C---:B------:R-:W-:Y:S01]  /*117f0*/  HMMA.16816.F32 R16, R76.reuse, R86, R16 ;  /* 0x000000564c10723c */ /* 0x040fe20000001810 */
[----:B------:R-:W2:Y:S08]  /*11800*/  LDSM.16.MT88.4 R84, [R246+0x8800] ;  /* 0x00880000f654783b */ /* 0x000eb00000004200 */
[----:B------:R-:W-:Y:S02]  /*11810*/  MUFU.EX2 R151, R151 ;  /* 0x0000009700977308 */ /* 0x000fe40000000800 */
[----:B-1----:R-:W-:Y:S08]  /*11820*/  F2FP.F16.F32.PACK_AB R74, R137, R154 ;  /* 0x0000009a894a723e */ /* 0x002ff000000000ff */
[----:B------:R-:W-:Y:S10]  /*11830*/  MUFU.EX2 R138, R138 ;  /* 0x0000008a008a7308 */ /* 0x000ff40000000800 */
[----:B------:R-:W-:Y:S10]  /*11840*/  MUFU.EX2 R165, R165 ;  /* 0x000000a500a57308 */ /* 0x000ff40000000800 */
[----:B------:R-:W-:Y:S10]  /*11850*/  MUFU.EX2 R166, R166 ;  /* 0x000000a600a67308 */ /* 0x000ff40000000800 */
[----:B------:R-:W-:Y:S01]  /*11860*/  MUFU.EX2 R144, R144 ;  /* 0x0000009000907308 */ /* 0x000fe20000000800 */
[-C--:B--2---:R-:W-:Y:S06]  /*11870*/  HMMA.16816.F32 R20, R76, R84.reuse, R20 ;  /* 0x000000544c14723c */ /* 0x084fec0000001814 */
[C---:B------:R-:W-:Y:S03]  /*11880*/  HMMA.16816.F32 R24, R80.reuse, R84, R24 ;  /* 0x000000545018723c */ /* 0x040fe60000001818 */
[----:B------:R-:W-:Y:S03]  /*11890*/  MUFU.EX2 R139, R139 ;  /* 0x0000008b008b7308 */ /* 0x000fe60000000800 */
[-C--:B------:R-:W-:Y:S07]  /*118a0*/  HMMA.16816.F32 R28, R80, R86.reuse, R28 ;  /* 0x00000056501c723c */ /* 0x080fee000000181c */
[----:B------:R-:W-:Y:S01]  /*118b0*/  MUFU.EX2 R71, R222 ;  /* 0x000000de00477308 */ /* 0x000fe20000000800 */
[C---:B------:R-:W-:Y:S01]  /*118c0*/  HMMA.16816.F32 R32, R76.reuse, R86, R32 ;  /* 0x000000564c20723c */ /* 0x040fe20000001820 */
[----:B------:R-:W1:Y:S08]  /*118d0*/  LDSM.16.MT88.4 R84, [R245+0x8800] ;  /* 0x00880000f554783b */ /* 0x000e700000004200 */
[----:B------:R-:W-:Y:S10]  /*118e0*/  MUFU.EX2 R183, R183 ;  /* 0x000000b700b77308 */ /* 0x000ff40000000800 */
[----:B------:R-:W-:Y:S10]  /*118f0*/  MUFU.EX2 R180, R180 ;  /* 0x000000b400b47308 */ /* 0x000ff40000000800 */
[----:B------:R-:W-:Y:S10]  /*11900*/  MUFU.EX2 R173, R173 ;  /* 0x000000ad00ad7308 */ /* 0x000ff40000000800 */
[----:B------:R-:W-:Y:S10]  /*11910*/  MUFU.EX2 R182, R182 ;  /* 0x000000b600b67308 */ /* 0x000ff40000000800 */
[----:B------:R-:W-:Y:S01]  /*11920*/  MUFU.EX2 R181, R181 ;  /* 0x000000b500b57308 */ /* 0x000fe20000000800 */
[-C--:B-1----:R-:W-:Y:S09]  /*11930*/  HMMA.16816.F32 R36, R76, R84.reuse, R36 ;  /* 0x000000544c24723c */ /* 0x082ff20000001824 */
[----:B------:R1:W-:Y:S01]  /*11940*/  MUFU.EX2 R175, R220 ;  /* 0x000000dc00af7308 */ /* 0x0003e20000000800 */
[C---:B------:R-:W-:Y:S06]  /*11950*/  HMMA.16816.F32 R40, R80.reuse, R84, R40 ;  /* 0x000000545028723c */ /* 0x040fec0000001828 */
[-C--:B------:R-:W-:Y:S03]  /*11960*/  HMMA.16816.F32 R44, R80, R86.reuse, R44 ;  /* 0x00000056502c723c */ /* 0x080fe6000000182c */
[----:B------:R-:W-:Y:S03]  /*11970*/  MUFU.EX2 R219, R219 ;  /* 0x000000db00db7308 */ /* 0x000fe60000000800 */
[C---:B------:R-:W-:Y:S01]  /*11980*/  HMMA.16816.F32 R48, R76.reuse, R86, R48 ;  /* 0x000000564c30723c */ /* 0x040fe20000001830 */
[----:B------:R-:W2:Y:S06]  /*11990*/  LDSM.16.MT88.4 R84, [R244+0x8800] ;  /* 0x00880000f454783b */ /* 0x000eac0000004200 */
[----:B------:R-:W-:Y:S01]  /*119a0*/  MUFU.EX2 R212, R212 ;  /* 0x000000d400d47308 */ /* 0x000fe20000000800 */
[--C-:B-1----:R-:W-:Y:S03]  /*119b0*/  FFMA.FTZ R220, R205, UR4, -R100.reuse ;  /* 0x00000004cddc7c23 */ /* 0x102fe60008010864 */
[----:B------:R-:W-:Y:S06]  /*119c0*/  FFMA.FTZ R205, R207, UR4, -R100 ;  /* 0x00000004cfcd7c23 */ /* 0x000fec0008010864 */
        /* <DEDUP_REMOVED lines=8> */
[-C--:B------:R-:W-:Y:S01]  /*11a50*/  HMMA.16816.F32 R60, R80, R86.reuse, R60 ;  /* 0x00000056503c723c */ /* 0x080fe2000000183c */
[----:B------:R-:W1:Y:S02]  /*11a60*/  LDSM.16.MT88.4 R80, [R247+0x9000] ;  /* 0x00900000f750783b */ /* 0x000e640000004200 */
[----:B------:R-:W-:Y:S03]  /*11a70*/  F2FP.F16.F32.PACK_AB R85, R152, R161 ;  /* 0x000000a19855723e */ /* 0x000fe600000000ff */
[----:B------:R-:W-:Y:S03]  /*11a80*/  HMMA.16816.F32 R64, R76, R86, R64 ;  /* 0x000000564c40723c */ /* 0x000fe60000001840 */
[----:B------:R-:W-:Y:S02]  /*11a90*/  MUFU.EX2 R214, R214 ;  /* 0x000000d600d67308 */ /* 0x000fe40000000800 */
[----:B------:R-:W-:Y:S02]  /*11aa0*/  F2FP.F16.F32.PACK_AB R84, R163, R164 ;  /* 0x000000a4a354723e */ /* 0x000fe400000000ff */
[----:B------:R-:W-:Y:S01]  /*11ab0*/  F2FP.F16.F32.PACK_AB R77, R132, R141 ;  /* 0x0000008d844d723e */ /* 0x000fe200000000ff */
[----:B------:R-:W-:Y:S05]  /*11ac0*/  FADD.FTZ R141, R141, R140 ;  /* 0x0000008c8d8d7221 */ /* 0x000fea0000010000 */
[----:B------:R-:W-:Y:S01]  /*11ad0*/  MUFU.EX2 R211, R211 ;  /* 0x000000d300d37308 */ /* 0x000fe20000000800 */
[----:B------:R-:W-:Y:S01]  /*11ae0*/  F2FP.F16.F32.PACK_AB R79, R120, R143 ;  /* 0x0000008f784f723e */ /* 0x000fe200000000ff */
[----:B------:R-:W-:Y:S01]  /*11af0*/  FADD.FTZ R132, R132, R141 ;  /* 0x0000008d84847221 */ /* 0x000fe20000010000 */
[----:B------:R-:W-:Y:S02]  /*11b00*/  F2FP.F16.F32.PACK_AB R76, R155, R160 ;  /* 0x000000a09b4c723e */ /* 0x000fe400000000ff */
[----:B------:R-:W-:Y:S01]  /*11b10*/  F2FP.F16.F32.PACK_AB R78, R121, R142 ;  /* 0x0000008e794e723e */ /* 0x000fe200000000ff */
[----:B------:R-:W-:Y:S01]  /*11b20*/  FADD.FTZ R143, R143, R132 ;  /* 0x000000848f8f7221 */ /* 0x000fe20000010000 */
[----:B------:R-:W-:Y:S03]  /*11b30*/  F2FP.F16.F32.PACK_AB R87, R122, R147 ;  /* 0x000000937a57723e */ /* 0x000fe600000000ff */
[----:B------:R-:W-:Y:S01]  /*11b40*/  MUFU.EX2 R204, R204 ;  /* 0x000000cc00cc7308 */ /* 0x000fe20000000800 */
[----:B------:R-:W-:Y:S01]  /*11b50*/  F2FP.F16.F32.PACK_AB R86, R126, R129 ;  /* 0x000000817e56723e */ /* 0x000fe200000000ff */
[----:B------:R-:W-:Y:S04]  /*11b60*/  FADD.FTZ R120, R120, R143 ;  /* 0x0000008f78787221 */ /* 0x000fe80000010000 */
[----:B------:R-:W-:Y:S04]  /*11b70*/  FADD.FTZ R135, R135, R120 ;  /* 0x0000007887877221 */ /* 0x000fe80000010000 */
[----:B------:R-:W-:Y:S01]  /*11b80*/  MUFU.EX2 R221, R221 ;  /* 0x000000dd00dd7308 */ /* 0x000fe20000000800 */
[----:B------:R-:W-:Y:S04]  /*11b90*/  FADD.FTZ R134, R134, R135 ;  /* 0x0000008786867221 */ /* 0x000fe80000010000 */
[----:B------:R-:W-:Y:S05]  /*11ba0*/  FADD.FTZ R145, R145, R134 ;  /* 0x0000008691917221 */ /* 0x000fea0000010000 */
[----:B------:R-:W-:Y:S01]  /*11bb0*/  MUFU.EX2 R218, R218 ;  /* 0x000000da00da7308 */ /* 0x000fe20000000800 */
[-C--:B-1----:R-:W-:Y:S03]  /*11bc0*/  HMMA.16816.F32 R4, R76, R80.reuse, R4 ;  /* 0x000000504c04723c */ /* 0x082fe60000001804 */
[----:B------:R-:W-:Y:S03]  /*11bd0*/  FADD.FTZ R145, R136, R145 ;  /* 0x0000009188917221 */ /* 0x000fe60000010000 */
        /* <DEDUP_REMOVED lines=22> */
[----:B------:R-:W-:Y:S01]  /*11d40*/  MUFU.EX2 R106, R106 ;  /* 0x0000006a006a7308 */ /* 0x000fe20000000800 */
[-C--:B-1----:R-:W-:Y:S09]  /*11d50*/  HMMA.16816.F32 R36, R76, R80.reuse, R36 ;  /* 0x000000504c24723c */ /* 0x082ff20000001824 */
[----:B------:R-:W1:Y:S01]  /*11d60*/  MUFU.EX2 R102, R102 ;  /* 0x0000006600667308 */ /* 0x000e620000000800 */
[C---:B------:R-:W-:Y:S09]  /*11d70*/  HMMA.16816.F32 R40, R84.reuse, R80, R40 ;  /* 0x000000505428723c */ /* 0x040ff20000001828 */
[----:B------:R-:W-:Y:S01]  /*11d80*/  MUFU.EX2 R108, R234 ;  /* 0x000000ea006c7308 */ /* 0x000fe20000000800 */
[-C--:B------:R-:W-:Y:S06]  /*11d90*/  HMMA.16816.F32 R44, R84, R82.reuse, R44 ;  /* 0x00000052542c723c */ /* 0x080fec000000182c */
[C---:B------:R-:W-:Y:S01]  /*11da0*/  HMMA.16816.F32 R48, R76.reuse, R82, R48 ;  /* 0x000000524c30723c */ /* 0x040fe20000001830 */
[----:B------:R-:W2:Y:S02]  /*11db0*/  LDSM.16.MT88.4 R80, [R244+0x9000] ;  /* 0x00900000f450783b */ /* 0x000ea40000004200 */
[----:B------:R-:W-:Y:S02]  /*11dc0*/  MUFU.EX2 R119, R236 ;  /* 0x000000ec00777308 */ /* 0x000fe40000000800 */
[----:B-1----:R-:W-:Y:S08]  /*11dd0*/  F2FP.F16.F32.PACK_AB R191, R101, R102 ;  /* 0x0000006665bf723e */ /* 0x002ff000000000ff */
[----:B------:R-:W-:Y:S10]  /*11de0*/  MUFU.EX2 R109, R109 ;  /* 0x0000006d006d7308 */ /* 0x000ff40000000800 */
[----:B------:R-:W-:Y:S10]  /*11df0*/  MUFU.EX2 R103, R103 ;  /* 0x0000006700677308 */ /* 0x000ff40000000800 */
[----:B------:R-:W-:Y:S10]  /*11e00*/  MUFU.EX2 R239, R239 ;  /* 0x000000ef00ef7308 */ /* 0x000ff40000000800 */
[----:B------:R-:W-:Y:S01]  /*11e10*/  MUFU.EX2 R240, R240 ;  /* 0x000000f000f07308 */ /* 0x000fe20000000800 */
[-C--:B--2---:R-:W-:Y:S06]  /*11e20*/  HMMA.16816.F32 R52, R76, R80.reuse, R52 ;  /* 0x000000504c34723c */ /* 0x084fec0000001834 */
[C---:B------:R-:W-:Y:S06]  /*11e30*/  HMMA.16816.F32 R56, R84.reuse, R80, R56 ;  /* 0x000000505438723c */ /* 0x040fec0000001838 */
[-C--:B------:R-:W-:Y:S01]  /*11e40*/  HMMA.16816.F32 R60, R84, R82.reuse, R60 ;  /* 0x00000052543c723c */ /* 0x080fe2000000183c */
[----:B------:R-:W1:Y:S05]  /*11e50*/  LDSM.16.MT88.4 R84, [R247+0x9800] ;  /* 0x00980000f754783b */ /* 0x000e6a0000004200 */
[----:B------:R-:W-:Y:S03]  /*11e60*/  HMMA.16816.F32 R64, R76, R82, R64 ;  /* 0x000000524c40723c */ /* 0x000fe60000001840 */
[----:B------:R-:W2:Y:S04]  /*11e70*/  LDSM.16.MT88.4 R80, [R246+0x9800] ;  /* 0x00980000f650783b */ /* 0x000ea80000004200 */
[----:B------:R-:W-:Y:S04]  /*11e80*/  F2FP.F16.F32.PACK_AB R77, R156, R159 ;  /* 0x0000009f9c4d723e */ /* 0x000fe800000000ff */
[----:B------:R-:W-:Y:S02]  /*11e90*/  F2FP.F16.F32.PACK_AB R79, R138, R151 ;  /* 0x000000978a4f723e */ /* 0x000fe400000000ff */
[----:B------:R-:W-:Y:S02]  /*11ea0*/  F2FP.F16.F32.PACK_AB R76, R166, R165 ;  /* 0x000000a5a64c723e */ /* 0x000fe400000000ff */
[----:B------:R-:W-:Y:S01]  /*11eb0*/  F2FP.F16.F32.PACK_AB R78, R139, R144 ;  /* 0x000000908b4e723e */ /* 0x000fe200000000ff */
[-C--:B-1----:R-:W-:Y:S06]  /*11ec0*/  HMMA.16816.F32 R4, R72, R84.reuse, R4 ;  /* 0x000000544804723c */ /* 0x082fec0000001804 */
        /* <DEDUP_REMOVED lines=8> */
[----:B------:R-:W1:Y:S05]  /*11f50*/  LDSM.16.MT88.4 R80, [R245+0x9800] ;  /* 0x00980000f550783b */ /* 0x000e6a0000004200 */
[-C--:B-1----:R-:W-:Y:S06]  /*11f60*/  HMMA.16816.F32 R36, R72, R80.reuse, R36 ;  /* 0x000000504824723c */ /* 0x082fec0000001824 */
[C---:B------:R-:W-:Y:S06]  /*11f70*/  HMMA.16816.F32 R40, R76.reuse, R80, R40 ;  /* 0x000000504c28723c */ /* 0x040fec0000001828 */
[-C--:B------:R-:W-:Y:S06]  /*11f80*/  HMMA.16816.F32 R44, R76, R82.reuse, R44 ;  /* 0x000000524c2c723c */ /* 0x080fec000000182c */
[C---:B------:R-:W-:Y:S01]  /*11f90*/  HMMA.16816.F32 R48, R72.reuse, R82, R48 ;  /* 0x000000524830723c */ /* 0x040fe20000001830 */
[----:B------:R-:W1:Y:S05]  /*11fa0*/  LDSM.16.MT88.4 R80, [R244+0x9800] ;  /* 0x00980000f450783b */ /* 0x000e6a0000004200 */
[-C--:B-1----:R-:W-:Y:S06]  /*11fb0*/  HMMA.16816.F32 R52, R72, R80.reuse, R52 ;  /* 0x000000504834723c */ /* 0x082fec0000001834 */
[C---:B------:R-:W-:Y:S06]  /*11fc0*/  HMMA.16816.F32 R56, R76.reuse, R80, R56 ;  /* 0x000000504c38723c */ /* 0x040fec0000001838 */
[-C--:B------:R-:W-:Y:S06]  /*11fd0*/  HMMA.16816.F32 R60, R76, R82.reuse, R60 ;  /* 0x000000524c3c723c */ /* 0x080fec000000183c */
[----:B------:R-:W-:Y:S01]  /*11fe0*/  HMMA.16816.F32 R64, R72, R82, R64 ;  /* 0x000000524840723c */ /* 0x000fe20000001840 */
[----:B------:R-:W1:Y:S04]  /*11ff0*/  LDSM.16.MT88.4 R80, [R245+0xa000] ;  /* 0x00a00000f550783b */ /* 0x000e680000004200 */
[----:B------:R-:W-:Y:S02]  /*12000*/  F2FP.F16.F32.PACK_AB R77, R181, R182 ;  /* 0x000000b6b54d723e */ /* 0x000fe400000000ff */
        /* <DEDUP_REMOVED lines=25> */
[C---:B------:R-:W-:Y:S05]  /*121a0*/  HMMA.16816.F32 R48, R72.reuse, R82, R48 ;  /* 0x000000524830723c */ /* 0x040fea0000001830 */
[----:B------:R-:W-:Y:S01]  /*121b0*/  FADD.FTZ R118, R118, R81 ;  /* 0x0000005176767221 */ /* 0x000fe20000010000 */
[-C--:B--2---:R-:W-:Y:S05]  /*121c0*/  HMMA.16816.F32 R52, R72, R84.reuse, R52 ;  /* 0x000000544834723c */ /* 0x084fea0000001834 */
[----:B------:R-:W-:Y:S01]  /*121d0*/  FADD.FTZ R80, R115, R114 ;  /* 0x0000007273507221 */ /* 0x000fe20000010000 */
[C---:B------:R-:W-:Y:S01]  /*121e0*/  HMMA.16816.F32 R56, R76.reuse, R84, R56 ;  /* 0x000000544c38723c */ /* 0x040fe20000001838 */
[----:B------:R-:W-:Y:S04]  /*121f0*/  MUFU.EX2 R114, R237 ;  /* 0x000000ed00727308 */ /* 0x000fe80000000800 */
[--C-:B------:R-:W-:Y:S01]  /*12200*/  FFMA.FTZ R146, R94, UR4, -R113.reuse ;  /* 0x000000045e927c23 */ /* 0x100fe20008010871 */
[-C--:B------:R-:W-:Y:S05]  /*12210*/  HMMA.16816.F32 R60, R76, R86.reuse, R60 ;  /* 0x000000564c3c723c */ /* 0x080fea000000183c */
[----:B------:R-:W-:Y:S01]  /*12220*/  MUFU.EX2 R115, R238 ;  /* 0x000000ee00737308 */ /* 0x000fe20000000800 */
[----:B------:R-:W-:Y:S01]  /*12230*/  FADD.FTZ R118, R117, R118 ;  /* 0x0000007675767221 */ /* 0x000fe20000010000 */
[----:B------:R-:W-:Y:S01]  /*12240*/  HMMA.16816.F32 R64, R72, R86, R64 ;  /* 0x000000564840723c */ /* 0x000fe20000001840 */
[----:B------:R-:W-:Y:S03]  /*12250*/  LDSM.16.MT88.4 R84, [R244+0xa800] ;  /* 0x00a80000f454783b */ /* 0x000fe60000004200 */
[--C-:B------:R-:W-:Y:S01]  /*12260*/  FFMA.FTZ R117, R93, UR4, -R113.reuse ;  /* 0x000000045d757c23 */ /* 0x100fe20008010871 */
[----:B------:R-:W-:Y:S02]  /*12270*/  FADD.FTZ R93, R157, R80 ;  /* 0x000000509d5d7221 */ /* 0x000fe40000010000 */
[----:B------:R-:W-:Y:S01]  /*12280*/  F2FP.F16.F32.PACK_AB R73, R216, R217 ;  /* 0x000000d9d849723e */ /* 0x000fe200000000ff */
[----:B------:R-:W-:Y:S01]  /*12290*/  FFMA.FTZ R113, R92, UR4, -R113 ;  /* 0x000000045c717c23 */ /* 0x000fe20008010871 */
[----:B------:R-:W1:Y:S02]  /*122a0*/  LDSM.16.MT88.4 R80, [R246+0xa800] ;  /* 0x00a80000f650783b */ /* 0x000e640000004200 */
[----:B------:R-:W-:Y:S01]  /*122b0*/  F2FP.F16.F32.PACK_AB R75, R199, R208 ;  /* 0x000000d0c74b723e */ /* 0x000fe200000000ff */
[----:B------:R-:W-:Y:S01]  /*122c0*/  FADD.FTZ R176, R148, R93 ;  /* 0x0000005d94b07221 */ /* 0x000fe20000010000 */
[----:B------:R-:W-:Y:S01]  /*122d0*/  F2FP.F16.F32.PACK_AB R72, R214, R213 ;  /* 0x000000d5d648723e */ /* 0x000fe200000000ff */
[----:B------:R-:W-:Y:S01]  /*122e0*/  FFMA.FTZ R124, R105, UR4, -R100 ;  /* 0x00000004697c7c23 */ /* 0x000fe20008010864 */
[----:B------:R-:W-:Y:S01]  /*122f0*/  F2FP.F16.F32.PACK_AB R74, R204, R211 ;  /* 0x000000d3cc4a723e */ /* 0x000fe200000000ff */
[----:B------:R-:W-:Y:S01]  /*12300*/  MUFU.EX2 R113, R113 ;  /* 0x0000007100717308 */ /* 0x000fe20000000800 */
[----:B------:R-:W-:Y:S01]  /*12310*/  F2FP.F16.F32.PACK_AB R77, R218, R221 ;  /* 0x000000ddda4d723e */ /* 0x000fe200000000ff */
[----:B------:R-:W2:Y:S01]  /*12320*/  LDSM.16.MT88.4 R92, [R245+0xa800] ;  /* 0x00a80000f55c783b */ /* 0x000ea20000004200 */
[----:B------:R-:W-:Y:S01]  /*12330*/  F2FP.F16.F32.PACK_AB R79, R201, R206 ;  /* 0x000000cec94f723e */ /* 0x000fe200000000ff */
[----:B------:R-:W-:Y:S01]  /*12340*/  FADD.FTZ R157, R167, R118 ;  /* 0x00000076a79d7221 */ /* 0x000fe20000010000 */
[----:B------:R-:W-:Y:S01]  /*12350*/  F2FP.F16.F32.PACK_AB R76, R70, R209 ;  /* 0x000000d1464c723e */ /* 0x000fe200000000ff */
[-C--:B---3--:R-:W-:Y:S04]  /*12360*/  HMMA.16816.F32 R4, R72, R88.reuse, R4 ;  /* 0x000000584804723c */ /* 0x088fe80000001804 */
[----:B------:R-:W3:Y:S01]  /*12370*/  MUFU.EX2 R105, R104 ;  /* 0x0000006800697308 */ /* 0x000ee20000000800 */
[----:B------:R-:W-:Y:S01]  /*12380*/  F2FP.F16.F32.PACK_AB R78, R205, R220 ;  /* 0x000000dccd4e723e */ /* 0x000fe200000000ff */
[----:B------:R-:W-:Y:S01]  /*12390*/  FADD.FTZ R157, R162, R157 ;  /* 0x0000009da29d7221 */ /* 0x000fe20000010000 */
[----:B------:R-:W-:Y:S01]  /*123a0*/  FFMA.FTZ R118, R107, UR4, -R100 ;  /* 0x000000046b767c23 */ /* 0x000fe20008010864 */
[----:B------:R-:W-:Y:S03]  /*123b0*/  FADD.FTZ R148, R150, R171 ;  /* 0x000000ab96947221 */ /* 0x000fe60000010000 */
[----:B------:R-:W-:Y:S01]  /*123c0*/  FADD.FTZ R217, R217, R224 ;  /* 0x000000e0d9d97221 */ /* 0x000fe20000010000 */
[C---:B------:R-:W-:Y:S02]  /*123d0*/  HMMA.16816.F32 R8, R76.reuse, R88, R8 ;  /* 0x000000584c08723c */ /* 0x040fe40000001808 */
[----:B------:R-:W-:Y:S02]  /*123e0*/  MUFU.EX2 R104, R168 ;  /* 0x000000a800687308 */ /* 0x000fe40000000800 */
[----:B------:R-:W-:Y:S01]  /*123f0*/  FADD.FTZ R148, R149, R148 ;  /* 0x0000009495947221 */ /* 0x000fe20000010000 */
[----:B------:R-:W-:Y:S01]  /*12400*/  FADD.FTZ R217, R216, R217 ;  /* 0x000000d9d8d97221 */ /* 0x000fe20000010000 */
[-C--:B------:R-:W-:Y:S06]  /*12410*/  HMMA.16816.F32 R12, R76, R90.reuse, R12 ;  /* 0x0000005a4c0c723c */ /* 0x080fec000000180c */
[----:B------:R-:W4:Y:S01]  /*12420*/  MUFU.EX2 R107, R146 ;  /* 0x00000092006b7308 */ /* 0x000f220000000800 */
[----:B------:R-:W-:Y:S01]  /*12430*/  FADD.FTZ R89, R123, R176 ;  /* 0x000000b07b597221 */ /* 0x000fe20000010000 */
[C---:B------:R-:W-:Y:S01]  /*12440*/  HMMA.16816.F32 R16, R72.reuse, R90, R16 ;  /* 0x0000005a4810723c */ /* 0x040fe20000001810 */
[----:B------:R-:W-:Y:S03]  /*12450*/  LDSM.16.MT88.4 R176, [R247+0xb800] ;  /* 0x00b80000f7b0783b */ /* 0x000fe60000004200 */
[----:B------:R-:W-:Y:S02]  /*12460*/  FADD.FTZ R88, R128, R157 ;  /* 0x0000009d80587221 */ /* 0x000fe40000010000 */
[-C--:B-1----:R-:W-:Y:S02]  /*12470*/  HMMA.16816.F32 R20, R72, R80.reuse, R20 ;  /* 0x000000504814723c */ /* 0x082fe40000001814 */
[----:B------:R-:W-:Y:S03]  /*12480*/  MUFU.EX2 R118, R118 ;  /* 0x0000007600767308 */ /* 0x000fe60000000800 */
[----:B------:R-:W-:Y:S01]  /*12490*/  FADD.FTZ R127, R127, R88 ;  /* 0x000000587f7f7221 */ /* 0x000fe20000010000 */
[C---:B------:R-:W-:Y:S06]  /*124a0*/  HMMA.16816.F32 R24, R76.reuse, R80, R24 ;  /* 0x000000504c18723c */ /* 0x040fec0000001818 */
[----:B------:R-:W-:Y:S01]  /*124b0*/  MUFU.EX2 R124, R124 ;  /* 0x0000007c007c7308 */ /* 0x000fe20000000800 */
[--C-:B------:R-:W-:Y:S01]  /*124c0*/  FFMA.FTZ R128, R96, UR4, -R100.reuse ;  /* 0x0000000460807c23 */ /* 0x100fe20008010864 */
[-C--:B------:R-:W-:Y:S03]  /*124d0*/  HMMA.16816.F32 R28, R76, R82.reuse, R28 ;  /* 0x000000524c1c723c */ /* 0x080fe6000000181c */
[--C-:B------:R-:W-:Y:S03]  /*124e0*/  FFMA.FTZ R123, R99, UR4, -R100.reuse ;  /* 0x00000004637b7c23 */ /* 0x100fe60008010864 */
[C---:B------:R-:W-:Y:S01]  /*124f0*/  HMMA.16816.F32 R32, R72.reuse, R82, R32 ;  /* 0x000000524820723c */ /* 0x040fe20000001820 */
[----:B------:R-:W1:Y:S04]  /*12500*/  LDSM.16.MT88.4 R80, [R247+0xb000] ;  /* 0x00b00000f750783b */ /* 0x000e680000004200 */
[----:B------:R-:W-:Y:S01]  /*12510*/  FFMA.FTZ R100, R98, UR4, -R100 ;  /* 0x0000000462647c23 */ /* 0x000fe20008010864 */
[-C--:B--2---:R-:W-:Y:S01]  /*12520*/  HMMA.16816.F32 R36, R72, R92.reuse, R36 ;  /* 0x0000005c4824723c */ /* 0x084fe20000001824 */
[----:B------:R-:W-:Y:S02]  /*12530*/  MUFU.EX2 R123, R123 ;  /* 0x0000007b007b7308 */ /* 0x000fe40000000800 */
[----:B------:R-:W-:Y:S02]  /*12540*/  LDSM.16.MT88.4 R96, [R244+0xb000] ;  /* 0x00b00000f460783b */ /* 0x000fe40000004200 */
[----:B---3--:R-:W-:Y:S01]  /*12550*/  F2FP.F16.F32.PACK_AB R189, R105, R106 ;  /* 0x0000006a69bd723e */ /* 0x008fe200000000ff */
[C---:B------:R-:W-:Y:S05]  /*12560*/  HMMA.16816.F32 R40, R76.reuse, R92, R40 ;  /* 0x0000005c4c28723c */ /* 0x040fea0000001828 */
[----:B------:R-:W2:Y:S01]  /*12570*/  MUFU.EX2 R100, R100 ;  /* 0x0000006400647308 */ /* 0x000ea20000000800 */
[----:B----4-:R-:W-:Y:S01]  /*12580*/  F2FP.F16.F32.PACK_AB R188, R107, R104 ;  /* 0x000000686bbc723e */ /* 0x010fe200000000ff */
[-C--:B------:R-:W-:Y:S04]  /*12590*/  HMMA.16816.F32 R44, R76, R94.reuse, R44 ;  /* 0x0000005e4c2c723c */ /* 0x080fe8000000182c */
[----:B------:R-:W-:Y:S02]  /*125a0*/  FADD.FTZ R93, R116, R89 ;  /* 0x00000059745d7221 */ /* 0x000fe40000010000 */
[C---:B------:R-:W-:Y:S01]  /*125b0*/  HMMA.16816.F32 R48, R72.reuse, R94, R48 ;  /* 0x0000005e4830723c */ /* 0x040fe20000001830 */
[----:B------:R-:W3:Y:S04]  /*125c0*/  LDSM.16.MT88.4 R88, [R246+0xb000] ;  /* 0x00b00000f658783b */ /* 0x000ee80000004200 */
[----:B------:R-:W-:Y:S01]  /*125d0*/  FADD.FTZ R160, R160, R93 ;  /* 0x0000005da0a07221 */ /* 0x000fe20000010000 */
[-C--:B------:R-:W-:Y:S03]  /*125e0*/  HMMA.16816.F32 R52, R72, R84.reuse, R52 ;  /* 0x000000544834723c */ /* 0x080fe60000001834 */
[----:B------:R-:W4:Y:S02]  /*125f0*/  LDSM.16.MT88.4 R92, [R245+0xb000] ;  /* 0x00b00000f55c783b */ /* 0x000f240000004200 */
[----:B------:R-:W-:Y:S01]  /*12600*/  FADD.FTZ R116, R164, R127 ;  /* 0x0000007fa4747221 */ /* 0x000fe20000010000 */
[C---:B------:R-:W-:Y:S01]  /*12610*/  HMMA.16816.F32 R56, R76.reuse, R84, R56 ;  /* 0x000000544c38723c */ /* 0x040fe20000001838 */
[----:B------:R-:W5:Y:S04]  /*12620*/  MUFU.EX2 R84, R117 ;  /* 0x0000007500547308 */ /* 0x000f680000000800 */
[----:B--2---:R-:W-:Y:S01]  /*12630*/  F2FP.F16.F32.PACK_AB R162, R100, R123 ;  /* 0x0000007b64a2723e */ /* 0x004fe200000000ff */
        /* <DEDUP_REMOVED lines=19> */
[----:B-----5:R-:W-:Y:S01]  /*12770*/  F2FP.F16.F32.PACK_AB R190, R113, R84 ;  /* 0x0000005471be723e */ /* 0x020fe200000000ff */
[----:B------:R-:W-:Y:S01]  /*12780*/  FADD.FTZ R158, R158, R121 ;  /* 0x000000799e9e7221 */ /* 0x000fe20000010000 */
[----:B------:R-:W-:Y:S01]  /*12790*/  FADD.FTZ R156, R156, R159 ;  /* 0x0000009f9c9c7221 */ /* 0x000fe20000010000 */
[C---:B------:R-:W-:Y:S01]  /*127a0*/  HMMA.16816.F32 R8, R76.reuse, R80, R8 ;  /* 0x000000504c08723c */ /* 0x040fe20000001808 */
[----:B------:R1:W-:Y:S04]  /*127b0*/  MUFU.EX2 R80, R184 ;  /* 0x000000b800507308 */ /* 0x0003e80000000800 */
[----:B------:R-:W-:Y:S01]  /*127c0*/  FADD.FTZ R153, R153, R158 ;  /* 0x0000009e99997221 */ /* 0x000fe20000010000 */
[-C--:B------:R-:W-:Y:S05]  /*127d0*/  HMMA.16816.F32 R12, R76, R82.reuse, R12 ;  /* 0x000000524c0c723c */ /* 0x080fea000000180c */
[----:B------:R-:W2:Y:S01]  /*127e0*/  MUFU.EX2 R81, R170 ;  /* 0x000000aa00517308 */ /* 0x000ea20000000800 */
[----:B------:R-:W-:Y:S01]  /*127f0*/  FADD.FTZ R151, R151, R156 ;  /* 0x0000009c97977221 */ /* 0x000fe20000010000 */
[C---:B------:R-:W-:Y:S04]  /*12800*/  HMMA.16816.F32 R16, R72.reuse, R82, R16 ;  /* 0x000000524810723c */ /* 0x040fe80000001810 */
[----:B------:R-:W-:Y:S02]  /*12810*/  F2FP.F16.F32.PACK_AB R161, R240, R239 ;  /* 0x000000eff0a1723e */ /* 0x000fe400000000ff */
[-C--:B---3--:R-:W-:Y:S01]  /*12820*/  HMMA.16816.F32 R20, R72, R88.reuse, R20 ;  /* 0x000000584814723c */ /* 0x088fe20000001814 */
[----:B-1----:R-:W1:Y:S01]  /*12830*/  LDSM.16.MT88.4 R184, [R246+0xb800] ;  /* 0x00b80000f6b8783b */ /* 0x002e620000004200 */
[----:B------:R-:W-:Y:S03]  /*12840*/  MUFU.EX2 R82, R133 ;  /* 0x0000008500527308 */ /* 0x000fe60000000800 */
[----:B------:R-:W-:Y:S01]  /*12850*/  FADD.FTZ R116, R163, R116 ;  /* 0x00000074a3747221 */ /* 0x000fe20000010000 */
[C---:B------:R-:W-:Y:S06]  /*12860*/  HMMA.16816.F32 R24, R76.reuse, R88, R24 ;  /* 0x000000584c18723c */ /* 0x040fec0000001818 */
[----:B------:R-:W3:Y:S01]  /*12870*/  MUFU.EX2 R83, R128 ;  /* 0x0000008000537308 */ /* 0x000ee20000000800 */
[----:B--2---:R-:W-:Y:S01]  /*12880*/  F2FP.F16.F32.PACK_AB R163, R81, R80 ;  /* 0x0000005051a3723e */ /* 0x004fe200000000ff */
[-C--:B------:R-:W-:Y:S03]  /*12890*/  HMMA.16816.F32 R28, R76, R90.reuse, R28 ;  /* 0x0000005a4c1c723c */ /* 0x080fe6000000181c */
[----:B------:R-:W-:Y:S03]  /*128a0*/  FADD.FTZ R151, R138, R151 ;  /* 0x000000978a977221 */ /* 0x000fe60000010000 */
[C---:B------:R-:W-:Y:S05]  /*128b0*/  HMMA.16816.F32 R32, R72.reuse, R90, R32 ;  /* 0x0000005a4820723c */ /* 0x040fea0000001820 */
[----:B------:R-:W-:Y:S01]  /*128c0*/  FADD.FTZ R154, R154, R153 ;  /* 0x000000999a9a7221 */ /* 0x000fe20000010000 */
[-C--:B----4-:R-:W-:Y:S05]  /*128d0*/  HMMA.16816.F32 R36, R72, R92.reuse, R36 ;  /* 0x0000005c4824723c */ /* 0x090fea0000001824 */
[----:B---3--:R-:W-:Y:S01]  /*128e0*/  F2FP.F16.F32.PACK_AB R160, R83, R82 ;  /* 0x0000005253a0723e */ /* 0x008fe200000000ff */
[C---:B------:R-:W-:Y:S05]  /*128f0*/  HMMA.16816.F32 R40, R76.reuse, R92, R40 ;  /* 0x0000005c4c28723c */ /* 0x040fea0000001828 */
[----:B------:R-:W-:Y:S01]  /*12900*/  FADD.FTZ R182, R182, R151 ;  /* 0x00000097b6b67221 */ /* 0x000fe20000010000 */
[-C--:B------:R-:W-:Y:S05]  /*12910*/  HMMA.16816.F32 R44, R76, R94.reuse, R44 ;  /* 0x0000005e4c2c723c */ /* 0x080fea000000182c */
[----:B------:R-:W-:Y:S01]  /*12920*/  FADD.FTZ R182, R181, R182 ;  /* 0x000000b6b5b67221 */ /* 0x000fe20000010000 */
        /* <DEDUP_REMOVED lines=10> */
[-C--:B------:R-:W-:Y:S01]  /*129d0*/  HMMA.16816.F32 R156, R188, R176.reuse, R4 ;  /* 0x000000b0bc9c723c */ /* 0x080fe20000001804 */
[----:B------:R-:W2:Y:S04]  /*129e0*/  LDSM.16.MT88.4 R4, [R244+0xb800] ;  /* 0x00b80000f404783b */ /* 0x000ea80000004200 */
[----:B------:R-:W-:Y:S01]  /*129f0*/  FADD.FTZ R174, R174, R175 ;  /* 0x000000afaeae7221 */ /* 0x000fe20000010000 */
[C---:B------:R-:W-:Y:S05]  /*12a00*/  HMMA.16816.F32 R140, R160.reuse, R176, R8 ;  /* 0x000000b0a08c723c */ /* 0x040fea0000001808 */
        /* <DEDUP_REMOVED lines=38> */
[----:B------:R-:W-:Y:S04]  /*12c70*/  HMMA.16816.F32 R188, R188, R6, R64 ;  /* 0x00000006bcbc723c */ /* 0x000fe80000001840 */
[----:B------:R1:W-:Y:S01]  /*12c80*/  STL [R1+0x84], R4 ;  /* 0x0000840401007387 */ /* 0x0003e20000100800 */
[----:B------:R-:W-:Y:S01]  /*12c90*/  FADD.FTZ R114, R114, R119 ;  /* 0x0000007772727221 */ /* 0x000fe20000010000 */
[----:B------:R-:W-:Y:S01]  /*12ca0*/  FADD.FTZ R214, R214, R213 ;  /* 0x000000d5d6d67221 */ /* 0x000fe20000010000 */
[----:B------:R-:W-:Y:S01]  /*12cb0*/  FADD.FTZ R212, R212, R219 ;  /* 0x000000dbd4d47221 */ /* 0x000fe20000010000 */
[----:B------:R-:W-:Y:S03]  /*12cc0*/  MOV R199, R0 ;  /* 0x0000000000c77202 */ /* 0x000fe60000000f00 */
        /* <DEDUP_REMOVED lines=17> */
[----:B------:R3:W-:Y:S01]  /*12de0*/  STL [R1+0x80], R6 ;  /* 0x0000800601007387 */ /* 0x0007e20000100800 */
[----:B------:R-:W-:Y:S01]  /*12df0*/  FADD.FTZ R111, R111, R110 ;  /* 0x0000006e6f6f7221 */ /* 0x000fe20000010000 */
[----:B------:R-:W-:Y:S03]  /*12e00*/  FADD.FTZ R220, R205, R220 ;  /* 0x000000dccddc7221 */ /* 0x000fe60000010000 */
[----:B------:R-:W-:Y:S01]  /*12e10*/  FADD.FTZ R104, R104, R111 ;  /* 0x0000006f68687221 */ /* 0x000fe20000010000 */
[----:B------:R-:W-:Y:S03]  /*12e20*/  FADD.FTZ R109, R109, R220 ;  /* 0x000000dc6d6d7221 */ /* 0x000fe60000010000 */
[----:B------:R-:W-:Y:S01]  /*12e30*/  FADD.FTZ R107, R107, R104 ;  /* 0x000000686b6b7221 */ /* 0x000fe20000010000 */
[----:B------:R-:W-:Y:S03]  /*12e40*/  FADD.FTZ R118, R118, R109 ;  /* 0x0000006d76767221 */ /* 0x000fe60000010000 */
[----:B------:R-:W-:Y:S01]  /*12e50*/  FADD.FTZ R84, R84, R107 ;  /* 0x0000006b54547221 */ /* 0x000fe20000010000 */
[----:B------:R-:W-:Y:S03]  /*12e60*/  FADD.FTZ R103, R103, R118 ;  /* 0x0000007667677221 */ /* 0x000fe60000010000 */
[----:B------:R-:W-:Y:S01]  /*12e70*/  FADD.FTZ R5, R113, R84 ;  /* 0x0000005471057221 */ /* 0x000fe20000010000 */
[----:B------:R-:W-:Y:S04]  /*12e80*/  FADD.FTZ R103, R124, R103 ;  /* 0x000000677c677221 */ /* 0x000fe80000010000 */
[----:B------:R3:W-:Y:S01]  /*12e90*/  STL [R1+0x7c], R5 ;  /* 0x00007c0501007387 */ /* 0x0007e20000100800 */
[----:B------:R-:W-:Y:S04]  /*12ea0*/  FADD.FTZ R82, R82, R103 ;  /* 0x0000006752527221 */ /* 0x000fe80000010000 */
[----:B------:R-:W-:Y:S04]  /*12eb0*/  FADD.FTZ R82, R83, R82 ;  /* 0x0000005253527221 */ /* 0x000fe80000010000 */
[----:B------:R-:W-:Y:S04]  /*12ec0*/  FADD.FTZ R123, R123, R82 ;  /* 0x000000527b7b7221 */ /* 0x000fe80000010000 */
[----:B-1----:R-:W-:Y:S05]  /*12ed0*/  FADD.FTZ R4, R100, R123 ;  /* 0x0000007b64047221 */ /* 0x002fea0000010000 */
[----:B------:R3:W-:Y:S01]  /*12ee0*/  STL [R1+0x78], R4 ;  /* 0x0000780401007387 */ /* 0x0007e20000100800 */
[----:B------:R-:W-:Y:S05]  /*12ef0*/  @P1 BRA `(.L_x_518) ;  /* 0xffffff9000541947 */ /* 0x000fea000383ffff */
.L_x_517:
[----:B------:R-:W4:Y:S04]  /*12f00*/  LDL.LU R7, [R1+0x7c] ;  /* 0x00007c0001077983 */ /* 0x000f280000300800 */
[----:B---3--:R-:W3:Y:S04]  /*12f10*/  LDL.LU R6, [R1+0x84] ;  /* 0x0000840001067983 */ /* 0x008ee80000300800 */
[----:B------:R-:W5:Y:S04]  /*12f20*/  LDL.LU R18, [R1+0x78] ;  /* 0x0000780001127983 */ /* 0x000f680000300800 */
[----:B------:R-:W5:Y:S01]  /*12f30*/  LDL.LU R16, [R1+0x80] ;  /* 0x0000800001107983 */ /* 0x000f620000300800 */
[----:B------:R-:W1:Y:S01]  /*12f40*/  S2UR UR6, SR_CgaCtaId ;  /* 0x00000000000679c3 */ /* 0x000e620000008800 */
[----:B------:R-:W-:Y:S01]  /*12f50*/  UISETP.NE.AND UP0, UPT, UR15, -0x1, UPT ;  /* 0xffffffff0f00788c */ /* 0x000fe2000bf05270 */
[----:B------:R-:W2:Y:S01]  /*12f60*/  S2R R5, SR_TID.X ;  /* 0x0000000000057919 */ /* 0x000ea20000002100 */
[----:B------:R-:W-:-:S09]  /*12f70*/  UMOV UR7, 0x400 ;  /* 0x0000040000077882 */ /* 0x000fd20000000000 */
[----:B------:R-:W-:Y:S02]  /*12f80*/  @UP0 ULDC.64 UR4, c[0x0][0x298] ;  /* 0x0000a60000040ab9 */ /* 0x000fe40000000a00 */
[----:B------:R-:W-:-:S07]  /*12f90*/  @UP0 UIMAD.WIDE.U32 UR8, UR15, UR4, URZ ;  /* 0x000000040f0802a5 */ /* 0x000fce000f8e003f */
[----:B------:R-:W-:Y:S01]  /*12fa0*/  @UP0 UMOV UR4, UR8 ;  /* 0x0000000800040c82 */ /* 0x000fe20008000000 */
[----:B-1----:R-:W-:Y:S02]  /*12fb0*/  ULEA UR7, UR6, UR7, 0x18 ;  /* 0x0000000706077291 */ /* 0x002fe4000f8ec03f */
[----:B------:R-:W-:Y:S01]  /*12fc0*/  @UP0 UIMAD UR6, UR15, UR5, UR9 ;  /* 0x000000050f0602a4 */ /* 0x000fe2000f8e0209 */
[----:B--2---:R-:W-:-:S04]  /*12fd0*/  SHF.R.S32.HI R4, RZ, 0x1f, R5 ;  /* 0x0000001fff047819 */ /* 0x004fc80000011405 */
[----:B------:R-:W-:-:S04]  /*12fe0*/  LEA.HI R14, R4, R5, RZ, 0x2 ;  /* 0x00000005040e7211 */ /* 0x000fc800078f10ff */
[--C-:B------:R-:W-:Y:S01]  /*12ff0*/  SHF.R.S32.HI R8, RZ, 0x1f, R14.reuse ;  /* 0x0000001fff087819 */ /* 0x100fe2000001140e */
[----:B----4-:R-:W1:Y:S04]  /*13000*/  SHFL.BFLY PT, R12, R7, 0x2, 0x1f ;  /* 0x0c401f00070c7f89 */ /* 0x010e6800000e0000 */
[----:B---3--:R-:W2:Y:S04]  /*13010*/  SHFL.BFLY PT, R10, R6, 0x2, 0x1f ;  /* 0x0c401f00060a7f89 */ /* 0x008ea800000e0000 */
[----:B-----5:R-:W3:Y:S04]  /*13020*/  SHFL.BFLY PT, R9, R18, 0x2, 0x1f ;  /* 0x0c401f0012097f89 */ /* 0x020ee800000e0000 */
[----:B------:R-:W4:Y:S01]  /*13030*/  SHFL.BFLY PT, R17, R16, 0x2, 0x1f ;  /* 0x0c401f0010117f89 */ /* 0x000f2200000e0000 */
        /* <DEDUP_REMOVED lines=8> */
[----:B------:R-:W2:Y:S01]  /*130c0*/  S2R R6, SR_TID.X ;  /* 0x0000000000067919 */ /* 0x000ea20000002100 */
[----:B---3--:R-:W-:Y:S01]  /*130d0*/  FADD.FTZ R9, R9, R18 ;  /* 0x0000001209097221 */ /* 0x008fe20000010000 */
[----:B----4-:R-:W-:Y:S02]  /*130e0*/  FADD.FTZ R17, R17, R16 ;  /* 0x0000001011117221 */ /* 0x010fe40000010000 */
[----:B------:R-:W-:Y:S01]  /*130f0*/  IMAD.IADD R8, R7, 0x1, -R8 ;  /* 0x0000000107087824 */ /* 0x000fe200078e0a08 */
[----:B------:R-:W-:Y:S01]  /*13100*/  LEA.HI R7, R4, R5, RZ, 0x5 ;  /* 0x0000000504077211 */ /* 0x000fe200078f28ff */
[----:B------:R3:W4:Y:S02]  /*13110*/  SHFL.BFLY PT, R19, R10, 0x1, 0x1f ;  /* 0x0c201f000a137f89 */ /* 0x00072400000e0000 */
[C---:B------:R-:W-:Y:S01]  /*13120*/  IMAD.SHL.U32 R15, R8.reuse, 0x40, RZ ;  /* 0x00000040080f7824 */ /* 0x040fe200078e00ff */
[----:B------:R-:W-:Y:S01]  /*13130*/  SHF.R.S32.HI R13, RZ, 0x5, R7 ;  /* 0x00000005ff0d7819 */ /* 0x000fe20000011407 */
[----:B------:R3:W2:Y:S01]  /*13140*/  SHFL.BFLY PT, R18, R9, 0x1, 0x1f ;  /* 0x0c201f0009127f89 */ /* 0x0006a200000e0000 */
[----:B------:R-:W-:-:S02]  /*13150*/  R2P PR, R8, 0x6 ;  /* 0x0000000608007804 */ /* 0x000fc40000000000 */
[----:B------:R-:W-:Y:S01]  /*13160*/  LOP3.LUT R15, R15, 0x1c0, RZ, 0xc0, !PT ;  /* 0x000001c00f0f7812 */ /* 0x000fe200078ec0ff */
[----:B------:R-:W-:Y:S01]  /*13170*/  IMAD R13, R13, 0x200, R14 ;  /* 0x000002000d0d7824 */ /* 0x000fe200078e020e */
[----:B------:R-:W-:Y:S01]  /*13180*/  PLOP3.LUT P3, PT, PT, PT, UP0, 0x80, 0x0 ;  /* 0x000000000000781c */ /* 0x000fe20003f6f008 */
[----:B------:R3:W2:Y:S01]  /*13190*/  SHFL.BFLY PT, R16, R17, 0x1, 0x1f ;  /* 0x0c201f0011107f89 */ /* 0x0006a200000e0000 */
[----:B------:R-:W-:Y:S01]  /*131a0*/  LEA.HI R14, R15, R15, RZ, 0x1d ;  /* 0x0000000f0f0e7211 */ /* 0x000fe200078fe8ff */
[----:B------:R-:W-:Y:S02]  /*131b0*/  IMAD.MOV.U32 R15, RZ, RZ, 0x3f800000 ;  /* 0x3f800000ff0f7424 */ /* 0x000fe400078e00ff */
[----:B-1----:R-:W-:Y:S02]  /*131c0*/  FADD.FTZ R11, R12, R11 ;  /* 0x0000000b0c0b7221 */ /* 0x002fe40000010000 */
[----:B------:R-:W-:Y:S02]  /*131d0*/  IMAD.U32 R14, R13, 0x2, R14 ;  /* 0x000000020d0e7824 */ /* 0x000fe400078e000e */
[----:B------:R-:W-:Y:S01]  /*131e0*/  IMAD.MOV.U32 R13, RZ, RZ, 0x20 ;  /* 0x00000020ff0d7424 */ /* 0x000fe200078e00ff */
[----:B------:R-:W-:-:S02]  /*131f0*/  FSETP.NE.FTZ.AND P0, PT, R11, RZ, PT ;  /* 0x000000ff0b00720b */ /* 0x000fc40003f15000 */
[----:B------:R-:W-:Y:S02]  /*13200*/  LEA R14, R14, UR7, 0x1 ;  /* 0x000000070e0e7c11 */ /* 0x000fe4000f8e08ff */
[----:B------:R-:W-:-:S03]  /*13210*/  SEL R13, R13, 0xffffffe0, !P1 ;  /* 0xffffffe00d0d7807 */ /* 0x000fc60004800000 */
[C---:B------:R-:W-:Y:S02]  /*13220*/  VIADD R12, R14.reuse, 0x40 ;  /* 0x000000400e0c7836 */ /* 0x040fe40000000000 */
[----:B------:R-:W-:Y:S01]  /*13230*/  @P2 VIADD R12, R14, 0xffffffc0 ;  /* 0xffffffc00e0c2836 */ /* 0x000fe20000000000 */
[----:B----4-:R-:W-:Y:S06]  /*13240*/  @P3 BRA `(.L_x_521) ;  /* 0x0000000000203947 */ /* 0x010fec0003800000 */
        /* <DEDUP_REMOVED lines=8> */
.L_x_521:
[----:B------:R-:W-:Y:S01]  /*132d0*/  ULDC.U8 UR5, c[0x0][0x3d8] ;  /* 0x0000f60000057ab9 */ /* 0x000fe20000000000 */
[----:B------:R-:W-:Y:S01]  /*132e0*/  ULDC.U8 UR8, c[0x0][0x3d9] ;  /* 0x0000f64000087ab9 */ /* 0x000fe20000000000 */
[----:B------:R-:W-:Y:S01]  /*132f0*/  ISETP.NE.AND P3, PT, RZ, UR5, PT ;  /* 0x00000005ff007c0c */ /* 0x000fe2000bf65270 */
[----:B------:R1:W4:Y:S01]  /*13300*/  @P0 MUFU.RCP R15, R11 ;  /* 0x0000000b000f0308 */ /* 0x0003220000001000 */
[----:B---3--:R-:W-:Y:S01]  /*13310*/  FADD.FTZ R10, R10, R19 ;  /* 0x000000130a0a7221 */ /* 0x008fe20000010000 */
[----:B--2---:R-:W-:Y:S01]  /*13320*/  SHF.R.S32.HI R19, RZ, 0x1f, R6 ;  /* 0x0000001fff137819 */ /* 0x004fe20000011406 */
[----:B------:R-:W-:Y:S01]  /*13330*/  FADD.FTZ R9, R9, R18 ;  /* 0x0000001209097221 */ /* 0x000fe20000010000 */
[----:B------:R-:W-:Y:S02]  /*13340*/  ISETP.NE.OR P1, PT, RZ, UR8, !P3 ;  /* 0x00000008ff007c0c */ /* 0x000fe4000df25670 */
[----:B------:R-:W-:Y:S02]  /*13350*/  CS2R R22, SRZ ;  /* 0x0000000000167805 */ /* 0x000fe4000001ff00 */
[----:B------:R-:W-:-:S02]  /*13360*/  LEA.HI R18, R4, R5, RZ, 0x3 ;  /* 0x0000000504127211 */ /* 0x000fc400078f18ff */
[----:B------:R-:W-:Y:S02]  /*13370*/  PLOP3.LUT P6, PT, PT, PT, PT, 0x8, 0x0 ;  /* 0x000000000000781c */ /* 0x000fe40003fce170 */
[----:B------:R-:W-:Y:S02]  /*13380*/  LEA.HI R4, R19, R6, RZ, 0x3 ;  /* 0x0000000613047211 */ /* 0x000fe400078f18ff */
[----:B------:R-:W-:-:S03]  /*13390*/  LOP3.LUT R20, R7, 0xffffffe0, RZ, 0xc0, !PT ;  /* 0xffffffe007147812 */ /* 0x000fc600078ec0ff */
[----:B-1--4-:R-:W-:Y:S06]  /*133a0*/  @P1 BRA `(.L_x_522) ;  /* 0x0000000000201947 */ /* 0x012fec0003800000 */
        /* <DEDUP_REMOVED lines=8> */
.L_x_522:
[----:B------:R-:W-:Y:S01]  /*13430*/  ISETP.NE.AND P2, PT, RZ, UR8, PT ;  /* 0x00000008ff007c0c */ /* 0x000fe2000bf45270 */
[----:B------:R-:W-:Y:S01]  /*13440*/  FADD.FTZ R16, R17, R16 ;  /* 0x0000001011107221 */ /* 0x000fe20000010000 */
[----:B------:R-:W-:Y:S01]  /*13450*/  IADD3 R20, -R20, R5, RZ ;  /* 0x0000000514147210 */ /* 0x000fe20007ffe1ff */
[C---:B------:R-:W-:Y:S01]  /*13460*/  FMUL.FTZ R156, R15.reuse, R156 ;  /* 0x0000009c0f9c7220 */ /* 0x040fe20000410000 */
[----:B------:R-:W-:Y:S01]  /*13470*/  LOP3.LUT R5, R4, 0xfffffff8, RZ, 0xc0, !PT ;  /* 0xfffffff804057812 */ /* 0x000fe200078ec0ff */
[C---:B------:R-:W-:Y:S01]  /*13480*/  FMUL.FTZ R157, R15.reuse, R157 ;  /* 0x0000009d0f9d7220 */ /* 0x040fe20000410000 */
[----:B------:R-:W-:Y:S01]  /*13490*/  LOP3.LUT R8, R8, 0x1, RZ, 0xc0, !PT ;  /* 0x0000000108087812 */ /* 0x000fe200078ec0ff */
[----:B------:R-:W-:Y:S01]  /*134a0*/  FMUL.FTZ R176, R15, R176 ;  /* 0x000000b00fb07220 */ /* 0x000fe20000410000 */
[----:B------:R-:W-:Y:S01]  /*134b0*/  IADD3 R5, -R5, R6, RZ ;  /* 0x0000000605057210 */ /* 0x000fe20007ffe1ff */
[C---:B------:R-:W-:Y:S01]  /*134c0*/  FMUL.FTZ R177, R15.reuse, R177 ;  /* 0x000000b10fb17220 */ /* 0x040fe20000410000 */
[----:B------:R-:W-:Y:S01]  /*134d0*/  ISETP.NE.U32.AND P1, PT, R8, 0x1, PT ;  /* 0x000000010800780c */ /* 0x000fe20003f25070 */
[C---:B------:R-:W-:Y:S01]  /*134e0*/  FMUL.FTZ R168, R15.reuse, R168 ;  /* 0x000000a80fa87220 */ /* 0x040fe20000410000 */
[----:B------:R-:W-:Y:S01]  /*134f0*/  MOV R7, 0x10 ;  /* 0x0000001000077802 */ /* 0x000fe20000000f00 */
[----:B------:R-:W1:Y:S01]  /*13500*/  @!P2 LDC R6, c[0x0][0x2c4] ;  /* 0x0000b100ff06ab82 */ /* 0x000e620000000800 */
[----:B------:R-:W-:Y:S01]  /*13510*/  FSETP.NE.FTZ.AND P4, PT, R10, RZ, PT ;  /* 0x000000ff0a00720b */ /* 0x000fe20003f95000 */
[----:B------:R-:W-:Y:S01]  /*13520*/  FMUL.FTZ R169, R15, R169 ;  /* 0x000000a90fa97220 */ /* 0x000fe20000410000 */
        /* <DEDUP_REMOVED lines=8> */
[----:B------:R-:W-:Y:S01]  /*135b0*/  MOV R8, 0x3f800000 ;  /* 0x3f80000000087802 */ /* 0x000fe20000000f00 */
[C---:B------:R-:W-:Y:S01]  /*135c0*/  FMUL.FTZ R192, R15.reuse, R192 ;  /* 0x000000c00fc07220 */ /* 0x040fe20000410000 */
[----:B------:R-:W-:Y:S01]  /*135d0*/  MOV R17, 0x3f800000 ;  /* 0x3f80000000117802 */ /* 0x000fe20000000f00 */
[C---:B------:R-:W-:Y:S01]  /*135e0*/  FMUL.FTZ R193, R15.reuse, R193 ;  /* 0x000000c10fc17220 */ /* 0x040fe20000410000 */
[----:B------:R-:W-:Y:S01]  /*135f0*/  MOV R19, 0x3f800000 ;  /* 0x3f80000000137802 */ /* 0x000fe20000000f00 */
[C---:B------:R-:W-:Y:S01]  /*13600*/  FMUL.FTZ R180, R15.reuse, R180 ;  /* 0x000000b40fb47220 */ /* 0x040fe20000410000 */
[----:B------:R-:W2:Y:S01]  /*13610*/  @P4 MUFU.RCP R8, R10 ;  /* 0x0000000a00084308 */ /* 0x000ea20000001000 */
[C---:B------:R-:W-:Y:S01]  /*13620*/  FMUL.FTZ R181, R15.reuse, R181 ;  /* 0x000000b50fb57220 */ /* 0x040fe20000410000 */
[C---:B------:R-:W-:Y:S01]  /*13630*/  FMUL.FTZ R188, R15.reuse, R188 ;  /* 0x000000bc0fbc7220 */ /* 0x040fe20000410000 */
[----:B------:R-:W-:Y:S01]  /*13640*/  FMUL.FTZ R15, R15, R189 ;  /* 0x000000bd0f0f7220 */ /* 0x000fe20000410000 */
[----:B------:R-:W-:Y:S01]  /*13650*/  F2FP.F16.F32.PACK_AB R157, R157, R156 ;  /* 0x0000009c9d9d723e */ /* 0x000fe200000000ff */
[----:B------:R-:W3:Y:S01]  /*13660*/  S2UR UR5, SR_CTAID.X ;  /* 0x00000000000579c3 */ /* 0x000ee20000002500 */
[----:B------:R-:W-:Y:S01]  /*13670*/  F2FP.F16.F32.PACK_AB R176, R177, R176 ;  /* 0x000000b0b1b0723e */ /* 0x000fe200000000ff */
[----:B------:R-:W-:Y:S01]  /*13680*/  BSSY B0, `(.L_x_523) ;  /* 0x00000d6000007945 */ /* 0x000fe20003800000 */
[----:B------:R-:W4:Y:S01]  /*13690*/  @P3 MUFU.RCP R17, R9 ;  /* 0x0000000900113308 */ /* 0x000f220000001000 */
[----:B------:R-:W-:Y:S01]  /*136a0*/  F2FP.F16.F32.PACK_AB R188, R15, R188 ;  /* 0x000000bc0fbc723e */ /* 0x000fe200000000ff */
[----:B------:R-:W-:Y:S01]  /*136b0*/  STS [R14], R157 ;  /* 0x0000009d0e007388 */ /* 0x000fe20000000800 */
[----:B------:R-:W-:-:S02]  /*136c0*/  IADD3 R15, R14, R7, RZ ;  /* 0x000000070e0f7210 */ /* 0x000fc40007ffe0ff */
[----:B-1----:R-:W1:Y:S01]  /*136d0*/  @P1 LDC R6, c[0x0][0x2e4] ;  /* 0x0000b900ff061b82 */ /* 0x002e620000000800 */
[----:B------:R-:W-:Y:S02]  /*136e0*/  FSETP.NE.FTZ.AND P1, PT, R16, RZ, PT ;  /* 0x000000ff1000720b */ /* 0x000fe40003f35000 */
[----:B------:R-:W-:Y:S01]  /*136f0*/  LOP3.LUT P5, RZ, R20, 0x3, RZ, 0xc0, !PT ;  /* 0x0000000314ff7812 */ /* 0x000fe200078ac0ff */
[C---:B--2---:R-:W-:Y:S01]  /*13700*/  FMUL.FTZ R158, R8.reuse, R158 ;  /* 0x0000009e089e7220 */ /* 0x044fe20000410000 */
[C---:B------:R-:W-:Y:S01]  /*13710*/  FMUL.FTZ R159, R8.reuse, R159 ;  /* 0x0000009f089f7220 */ /* 0x040fe20000410000 */
[C---:B------:R-:W-:Y:S01]  /*13720*/  FMUL.FTZ R178, R8.reuse, R178 ;  /* 0x000000b208b27220 */ /* 0x040fe20000410000 */
[C---:B------:R-:W-:Y:S01]  /*13730*/  FMUL.FTZ R179, R8.reuse, R179 ;  /* 0x000000b308b37220 */ /* 0x040fe20000410000 */
[C---:B------:R-:W-:Y:S01]  /*13740*/  FMUL.FTZ R170, R8.reuse, R170 ;  /* 0x000000aa08aa7220 */ /* 0x040fe20000410000 */
[C---:B------:R-:W-:Y:S01]  /*13750*/  FMUL.FTZ R171, R8.reuse, R171 ;  /* 0x000000ab08ab7220 */ /* 0x040fe20000410000 */
[----:B------:R-:W-:Y:S01]  /*13760*/  F2FP.F16.F32.PACK_AB R159, R159, R158 ;  /* 0x0000009e9f9f723e */ /* 0x000fe200000000ff */
[C---:B------:R-:W-:Y:S01]  /*13770*/  FMUL.FTZ R186, R8.reuse, R186 ;  /* 0x000000ba08ba7220 */ /* 0x040fe20000410000 */
[C---:B----4-:R-:W-:Y:S01]  /*13780*/  FMUL.FTZ R140, R17.reuse, R140 ;  /* 0x0000008c118c7220 */ /* 0x050fe20000410000 */
[C---:B------:R-:W-:Y:S01]  /*13790*/  FMUL.FTZ R141, R17.reuse, R141 ;  /* 0x0000008d118d7220 */ /* 0x040fe20000410000 */
[----:B------:R-:W2:Y:S01]  /*137a0*/  @P1 MUFU.RCP R19, R16 ;  /* 0x0000001000131308 */ /* 0x000ea20000001000 */
[C---:B------:R-:W-:Y:S01]  /*137b0*/  FMUL.FTZ R132, R17.reuse, R132 ;  /* 0x0000008411847220 */ /* 0x040fe20000410000 */
[----:B------:R-:W-:Y:S01]  /*137c0*/  FMUL.FTZ R133, R17, R133 ;  /* 0x0000008511857220 */ /* 0x000fe20000410000 */
[----:B------:R-:W-:Y:S01]  /*137d0*/  F2FP.F16.F32.PACK_AB R178, R179, R178 ;  /* 0x000000b2b3b2723e */ /* 0x000fe200000000ff */
[C---:B------:R-:W-:Y:S01]  /*137e0*/  FMUL.FTZ R187, R8.reuse, R187 ;  /* 0x000000bb08bb7220 */ /* 0x040fe20000410000 */
[----:B------:R-:W-:Y:S01]  /*137f0*/  F2FP.F16.F32.PACK_AB R141, R141, R140 ;  /* 0x0000008c8d8d723e */ /* 0x000fe200000000ff */
[C---:B------:R-:W-:Y:S01]  /*13800*/  FMUL.FTZ R174, R8.reuse, R174 ;  /* 0x000000ae08ae7220 */ /* 0x040fe20000410000 */
[----:B------:R-:W-:Y:S01]  /*13810*/  F2FP.F16.F32.PACK_AB R132, R133, R132 ;  /* 0x000000848584723e */ /* 0x000fe200000000ff */
[C---:B------:R-:W-:Y:S01]  /*13820*/  FMUL.FTZ R175, R8.reuse, R175 ;  /* 0x000000af08af7220 */ /* 0x040fe20000410000 */
[----:B------:R-:W-:Y:S01]  /*13830*/  IADD3 R20, R13, 0x400, R12 ;  /* 0x000004000d147810 */ /* 0x000fe20007ffe00c */
[C---:B------:R-:W-:Y:S01]  /*13840*/  FMUL.FTZ R194, R8.reuse, R194 ;  /* 0x000000c208c27220 */ /* 0x040fe20000410000 */
[C---:B------:R-:W-:Y:S01]  /*13850*/  FMUL.FTZ R195, R8.reuse, R195 ;  /* 0x000000c308c37220 */ /* 0x040fe20000410000 */
[C---:B------:R-:W-:Y:S01]  /*13860*/  FMUL.FTZ R182, R8.reuse, R182 ;  /* 0x000000b608b67220 */ /* 0x040fe20000410000 */
[C---:B------:R-:W-:Y:S01]  /*13870*/  FMUL.FTZ R183, R8.reuse, R183 ;  /* 0x000000b708b77220 */ /* 0x040fe20000410000 */
[C---:B------:R-:W-:Y:S01]  /*13880*/  FMUL.FTZ R190, R8.reuse, R190 ;  /* 0x000000be08be7220 */ /* 0x040fe20000410000 */
[----:B------:R-:W-:Y:S01]  /*13890*/  FMUL.FTZ R191, R8, R191 ;  /* 0x000000bf08bf7220 */ /* 0x000fe20000410000 */
[----:B------:R-:W-:Y:S01]  /*138a0*/  FMUL.FTZ R148, R17, R148 ;  /* 0x0000009411947220 */ /* 0x000fe20000410000 */
[C---:B--2---:R-:W-:Y:S01]  /*138b0*/  FMUL.FTZ R143, R19.reuse, R143 ;  /* 0x0000008f138f7220 */ /* 0x044fe20000410000 */
[C---:B------:R-:W-:Y:S01]  /*138c0*/  FMUL.FTZ R142, R19.reuse, R142 ;  /* 0x0000008e138e7220 */ /* 0x040fe20000410000 */
[C---:B------:R-:W-:Y:S01]  /*138d0*/  FMUL.FTZ R135, R19.reuse, R135 ;  /* 0x0000008713877220 */ /* 0x040fe20000410000 */
[----:B------:R-:W-:Y:S01]  /*138e0*/  FMUL.FTZ R134, R19, R134 ;  /* 0x0000008613867220 */ /* 0x000fe20000410000 */
[----:B------:R-:W-:Y:S01]  /*138f0*/  FMUL.FTZ R149, R17, R149 ;  /* 0x0000009511957220 */ /* 0x000fe20000410000 */
[----:B------:R-:W-:Y:S01]  /*13900*/  FMUL.FTZ R151, R19, R151 ;  /* 0x0000009713977220 */ /* 0x000fe20000410000 */
[----:B------:R-:W-:Y:S01]  /*13910*/  F2FP.F16.F32.PACK_AB R143, R143, R142 ;  /* 0x0000008e8f8f723e */ /* 0x000fe200000000ff */
[----:B------:R-:W-:Y:S01]  /*13920*/  FMUL.FTZ R150, R19, R150 ;  /* 0x0000009613967220 */ /* 0x000fe20000410000 */
[----:B------:R-:W-:Y:S01]  /*13930*/  F2FP.F16.F32.PACK_AB R134, R135, R134 ;  /* 0x000000868786723e */ /* 0x000fe200000000ff */
[----:B------:R-:W-:Y:S01]  /*13940*/  STS [R14+0x400], R159 ;  /* 0x0004009f0e007388 */ /* 0x000fe20000000800 */
[C---:B------:R-:W-:Y:S01]  /*13950*/  FMUL.FTZ R139, R19.reuse, R139 ;  /* 0x0000008b138b7220 */ /* 0x040fe20000410000 */
[C---:B------:R-:W-:Y:S01]  /*13960*/  FMUL.FTZ R138, R19.reuse, R138 ;  /* 0x0000008a138a7220 */ /* 0x040fe20000410000 */
[C---:B------:R-:W-:Y:S01]  /*13970*/  FMUL.FTZ R155, R19.reuse, R155 ;  /* 0x0000009b139b7220 */ /* 0x040fe20000410000 */
[----:B------:R-:W-:Y:S01]  /*13980*/  STS [R15], R176 ;  /* 0x000000b00f007388 */ /* 0x000fe20000000800 */
[C---:B------:R-:W-:Y:S01]  /*13990*/  FMUL.FTZ R154, R19.reuse, R154 ;  /* 0x0000009a139a7220 */ /* 0x040fe20000410000 */
[C---:B------:R-:W-:Y:S01]  /*139a0*/  FMUL.FTZ R147, R19.reuse, R147 ;  /* 0x0000009313937220 */ /* 0x040fe20000410000 */
[C---:B------:R-:W-:Y:S01]  /*139b0*/  FMUL.FTZ R146, R19.reuse, R146 ;  /* 0x0000009213927220 */ /* 0x040fe20000410000 */
[----:B------:R-:W-:Y:S01]  /*139c0*/  STS [R15+0x400], R178 ;  /* 0x000400b20f007388 */ /* 0x000fe20000000800 */
[C---:B------:R-:W-:Y:S01]  /*139d0*/  FMUL.FTZ R167, R19.reuse, R167 ;  /* 0x000000a713a77220 */ /* 0x040fe20000410000 */
[C---:B------:R-:W-:Y:S01]  /*139e0*/  FMUL.FTZ R166, R19.reuse, R166 ;  /* 0x000000a613a67220 */ /* 0x040fe20000410000 */
[C---:B------:R-:W-:Y:S01]  /*139f0*/  FMUL.FTZ R163, R19.reuse, R163 ;  /* 0x000000a313a37220 */ /* 0x040fe20000410000 */
[----:B------:R-:W2:Y:S01]  /*13a00*/  S2R R8, SR_CTAID.Y ;  /* 0x0000000000087919 */ /* 0x000ea20000002600 */
[----:B------:R-:W-:Y:S01]  /*13a10*/  FMUL.FTZ R162, R19, R162 ;  /* 0x000000a213a27220 */ /* 0x000fe20000410000 */
[----:B------:R-:W-:Y:S01]  /*13a20*/  F2FP.F16.F32.PACK_AB R168, R169, R168 ;  /* 0x000000a8a9a8723e */ /* 0x000fe200000000ff */
[----:B------:R-:W4:Y:S01]  /*13a30*/  @P0 LDC R29, c[0x0][0x2e8] ;  /* 0x0000ba00ff1d0b82 */ /* 0x000f220000000800 */
[----:B------:R-:W-:Y:S01]  /*13a40*/  STS [R14+0x2000], R141 ;  /* 0x0020008d0e007388 */ /* 0x000fe20000000800 */
[----:B------:R-:W-:Y:S01]  /*13a50*/  F2FP.F16.F32.PACK_AB R170, R171, R170 ;  /* 0x000000aaabaa723e */ /* 0x000fe200000000ff */
[----:B------:R-:W5:Y:S01]  /*13a60*/  @P0 MUFU.LG2 R11, R11 ;  /* 0x0000000b000b0308 */ /* 0x000f620000000c00 */
[-C--:B------:R-:W-:Y:S01]  /*13a70*/  IADD3 R19, R14, R13.reuse, RZ ;  /* 0x0000000d0e137210 */ /* 0x080fe20007ffe0ff */
[----:B------:R-:W-:Y:S01]  /*13a80*/  STS [R14+0x2400], R143 ;  /* 0x0024008f0e007388 */ /* 0x000fe20000000800 */
[----:B------:R-:W-:Y:S01]  /*13a90*/  IADD3 R21, R15, R13, RZ ;  /* 0x0000000d0f157210 */ /* 0x000fe20007ffe0ff */
[----:B------:R-:W-:Y:S01]  /*13aa0*/  FMUL.FTZ R136, R17, R136 ;  /* 0x0000008811887220 */ /* 0x000fe20000410000 */
[C---:B------:R-:W-:Y:S01]  /*13ab0*/  IADD3 R25, R7.reuse, R20, RZ ;  /* 0x0000001407197210 */ /* 0x040fe20007ffe0ff */
[----:B------:R-:W-:Y:S01]  /*13ac0*/  STS [R15+0x2000], R132 ;  /* 0x002000840f007388 */ /* 0x000fe20000000800 */
[----:B------:R-:W-:Y:S01]  /*13ad0*/  IADD3 R27, R7, R12, RZ ;  /* 0x0000000c071b7210 */ /* 0x000fe20007ffe0ff */
[----:B------:R-:W3:Y:S01]  /*13ae0*/  @P2 LDC R20, c[0x0][0x2c0] ;  /* 0x0000b000ff142b82 */ /* 0x000ee20000000800 */
[----:B------:R-:W-:Y:S01]  /*13af0*/  F2FP.F16.F32.PACK_AB R184, R185, R184 ;  /* 0x000000b8b9b8723e */ /* 0x000fe200000000ff */
[----:B------:R1:W-:Y:S01]  /*13b00*/  STS [R15+0x2400], R134 ;  /* 0x002400860f007388 */ /* 0x0003e20000000800 */
[----:B------:R-:W-:Y:S01]  /*13b10*/  F2FP.F16.F32.PACK_AB R186, R187, R186 ;  /* 0x000000babbba723e */ /* 0x000fe200000000ff */
[----:B------:R-:W-:Y:S01]  /*13b20*/  FMUL.FTZ R137, R17, R137 ;  /* 0x0000008911897220 */ /* 0x000fe20000410000 */
[----:B------:R-:W-:Y:S01]  /*13b30*/  F2FP.F16.F32.PACK_AB R148, R149, R148 ;  /* 0x000000949594723e */ /* 0x000fe200000000ff */
[----:B------:R-:W-:Y:S01]  /*13b40*/  STS [R19], R168 ;  /* 0x000000a813007388 */ /* 0x000fe20000000800 */
[----:B------:R-:W-:Y:S01]  /*13b50*/  F2FP.F16.F32.PACK_AB R150, R151, R150 ;  /* 0x000000969796723e */ /* 0x000fe200000000ff */
[----:B------:R-:W5:Y:S01]  /*13b60*/  @!P2 LDC R7, c[0x0][0x270] ;  /* 0x00009c00ff07ab82 */ /* 0x000f620000000800 */
[----:B------:R-:W-:Y:S01]  /*13b70*/  @P2 MOV R31, 0x1 ;  /* 0x00000001001f2802 */ /* 0x000fe20000000f00 */
[----:B------:R-:W-:Y:S01]  /*13b80*/  STS [R19+0x400], R170 ;  /* 0x000400aa13007388 */ /* 0x000fe20000000800 */
[C---:B------:R-:W-:Y:S01]  /*13b90*/  FMUL.FTZ R152, R17.reuse, R152 ;  /* 0x0000009811987220 */ /* 0x040fe20000410000 */
[C---:B------:R-:W-:Y:S01]  /*13ba0*/  FMUL.FTZ R153, R17.reuse, R153 ;  /* 0x0000009911997220 */ /* 0x040fe20000410000 */
[C---:B------:R-:W-:Y:S01]  /*13bb0*/  FMUL.FTZ R144, R17.reuse, R144 ;  /* 0x0000009011907220 */ /* 0x040fe20000410000 */
[----:B------:R-:W-:Y:S01]  /*13bc0*/  STS [R21], R184 ;  /* 0x000000b815007388 */ /* 0x000fe20000000800 */
[----:B------:R-:W-:Y:S01]  /*13bd0*/  FMUL.FTZ R145, R17, R145 ;  /* 0x0000009111917220 */ /* 0x000fe20000410000 */
[----:B------:R-:W-:Y:S01]  /*13be0*/  F2FP.F16.F32.PACK_AB R136, R137, R136 ;  /* 0x000000888988723e */ /* 0x000fe200000000ff */
[----:B------:R-:W4:Y:S01]  /*13bf0*/  @P4 MUFU.LG2 R10, R10 ;  /* 0x0000000a000a4308 */ /* 0x000f220000000c00 */
[----:B------:R-:W-:Y:S01]  /*13c00*/  STS [R21+0x400], R186 ;  /* 0x000400ba15007388 */ /* 0x000fe20000000800 */
[----:B------:R-:W-:Y:S01]  /*13c10*/  F2FP.F16.F32.PACK_AB R138, R139, R138 ;  /* 0x0000008a8b8a723e */ /* 0x000fe200000000ff */
[----:B------:R-:W-:Y:S01]  /*13c20*/  FMUL.FTZ R164, R17, R164 ;  /* 0x000000a411a47220 */ /* 0x000fe20000410000 */
[----:B------:R-:W-:Y:S01]  /*13c30*/  F2FP.F16.F32.PACK_AB R173, R173, R172 ;  /* 0x000000acadad723e */ /* 0x000fe200000000ff */
[----:B------:R-:W-:Y:S01]  /*13c40*/  STS [R19+0x2000], R148 ;  /* 0x0020009413007388 */ /* 0x000fe20000000800 */
[----:B------:R-:W-:Y:S01]  /*13c50*/  F2FP.F16.F32.PACK_AB R175, R175, R174 ;  /* 0x000000aeafaf723e */ /* 0x000fe200000000ff */
[----:B------:R-:W-:Y:S01]  /*13c60*/  FMUL.FTZ R165, R17, R165 ;  /* 0x000000a511a57220 */ /* 0x000fe20000410000 */
[----:B------:R-:W4:Y:S01]  /*13c70*/  @P3 MUFU.LG2 R9, R9 ;  /* 0x0000000900093308 */ /* 0x000f220000000c00 */
[----:B------:R3:W-:Y:S01]  /*13c80*/  STS [R19+0x2400], R150 ;  /* 0x0024009613007388 */ /* 0x0007e20000000800 */
[----:B-1----:R-:W1:Y:S01]  /*13c90*/  @P2 LDC.64 R14, c[0x0][0x2c0] ;  /* 0x0000b000ff0e2b82 */ /* 0x002e620000000a00 */
[----:B------:R-:W-:Y:S01]  /*13ca0*/  F2FP.F16.F32.PACK_AB R192, R193, R192 ;  /* 0x000000c0c1c0723e */ /* 0x000fe200000000ff */
[----:B------:R-:W-:Y:S01]  /*13cb0*/  FMUL.FTZ R160, R17, R160 ;  /* 0x000000a011a07220 */ /* 0x000fe20000410000 */
[----:B------:R-:W-:Y:S01]  /*13cc0*/  F2FP.F16.F32.PACK_AB R194, R195, R194 ;  /* 0x000000c2c3c2723e */ /* 0x000fe200000000ff */
[----:B------:R-:W-:Y:S01]  /*13cd0*/  FMUL.FTZ R17, R17, R161 ;  /* 0x000000a111117220 */ /* 0x000fe20000410000 */
[----:B-----5:R-:W-:Y:S01]  /*13ce0*/  @!P2 IMAD R31, R6, R7, RZ ;  /* 0x00000007061fa224 */ /* 0x020fe200078e02ff */
[----:B------:R-:W5:Y:S01]  /*13cf0*/  @P1 MUFU.LG2 R16, R16 ;  /* 0x0000001000101308 */ /* 0x000f620000000c00 */
[----:B------:R-:W-:Y:S01]  /*13d00*/  @!P2 MOV R20, 0x1 ;  /* 0x000000010014a802 */ /* 0x000fe20000000f00 */
[----:B------:R-:W5:Y:S01]  /*13d10*/  @P1 LDC R7, c[0x0][0x2e8] ;  /* 0x0000ba00ff071b82 */ /* 0x000f620000000800 */
[----:B--2---:R-:W-:Y:S01]  /*13d20*/  IMAD R8, R8, R31, RZ ;  /* 0x0000001f08087224 */ /* 0x004fe200078e02ff */
[----:B------:R-:W-:Y:S01]  /*13d30*/  F2FP.F16.F32.PACK_AB R153, R153, R152 ;  /* 0x000000989999723e */ /* 0x000fe200000000ff */
[----:B------:R-:W-:Y:S01]  /*13d40*/  STS [R21+0x2000], R136 ;  /* 0x0020008815007388 */ /* 0x000fe20000000800 */
[----:B------:R-:W-:Y:S01]  /*13d50*/  F2FP.F16.F32.PACK_AB R155, R155, R154 ;  /* 0x0000009a9b9b723e */ /* 0x000fe200000000ff */
[----:B------:R-:W-:Y:S01]  /*13d60*/  @P0 FMUL.FTZ R11, R11, 0.69314718246459960938 ;  /* 0x3f3172180b0b0820 */ /* 0x000fe20000410000 */
[----:B------:R-:W-:Y:S01]  /*13d70*/  F2FP.F16.F32.PACK_AB R144, R145, R144 ;  /* 0x000000909190723e */ /* 0x000fe200000000ff */
[----:B------:R2:W-:Y:S01]  /*13d80*/  STS [R21+0x2400], R138 ;  /* 0x0024008a15007388 */ /* 0x0005e20000000800 */
[----:B------:R-:W-:Y:S01]  /*13d90*/  F2FP.F16.F32.PACK_AB R146, R147, R146 ;  /* 0x000000929392723e */ /* 0x000fe200000000ff */
[----:B----4-:R-:W-:Y:S01]  /*13da0*/  @P4 FMUL.FTZ R10, R10, 0.69314718246459960938 ;  /* 0x3f3172180a0a4820 */ /* 0x010fe20000410000 */
[----:B------:R-:W-:Y:S01]  /*13db0*/  F2FP.F16.F32.PACK_AB R180, R181, R180 ;  /* 0x000000b4b5b4723e */ /* 0x000fe200000000ff */
[----:B------:R-:W-:Y:S01]  /*13dc0*/  STS [R12], R173 ;  /* 0x000000ad0c007388 */ /* 0x000fe20000000800 */
[----:B------:R-:W-:Y:S01]  /*13dd0*/  F2FP.F16.F32.PACK_AB R182, R183, R182 ;  /* 0x000000b6b7b6723e */ /* 0x000fe200000000ff */
[----:B------:R-:W-:Y:S01]  /*13de0*/  @P3 FMUL.FTZ R9, R9, 0.69314718246459960938 ;  /* 0x3f31721809093820 */ /* 0x000fe20000410000 */
[----:B------:R-:W-:Y:S01]  /*13df0*/  SEL R8, R8, RZ, !P6 ;  /* 0x000000ff08087207 */ /* 0x000fe20007000000 */
[----:B------:R-:W-:Y:S01]  /*13e00*/  STS [R12+0x400], R175 ;  /* 0x000400af0c007388 */ /* 0x000fe20000000800 */
[----:B-1----:R-:W-:Y:S01]  /*13e10*/  @P2 IMAD R24, R15, R14, RZ ;  /* 0x0000000e0f182224 */ /* 0x002fe200078e02ff */
[----:B------:R-:W-:Y:S01]  /*13e20*/  @!P2 MOV R24, R6 ;  /* 0x000000060018a202 */ /* 0x000fe20000000f00 */
[----:B------:R-:W1:Y:S01]  /*13e30*/  @P4 LDC R14, c[0x0][0x2e8] ;  /* 0x0000ba00ff0e4b82 */ /* 0x000e620000000800 */
[----:B---3--:R-:W3:Y:S01]  /*13e40*/  S2R R19, SR_CTAID.Z ;  /* 0x0000000000137919 */ /* 0x008ee20000002700 */
[----:B------:R-:W-:Y:S01]  /*13e50*/  IMAD R6, R20, UR5, RZ ;  /* 0x0000000514067c24 */ /* 0x000fe2000f8e02ff */
[----:B------:R-:W-:Y:S01]  /*13e60*/  F2FP.F16.F32.PACK_AB R190, R191, R190 ;  /* 0x000000bebfbe723e */ /* 0x000fe200000000ff */
[----:B------:R-:W-:Y:S01]  /*13e70*/  STS [R27], R192 ;  /* 0x000000c01b007388 */ /* 0x000fe20000000800 */
[----:B------:R-:W-:-:S03]  /*13e80*/  F2FP.F16.F32.PACK_AB R164, R165, R164 ;  /* 0x000000a4a5a4723e */ /* 0x000fc600000000ff */
[----:B------:R-:W4:Y:S01]  /*13e90*/  @P3 LDC R15, c[0x0][0x2e8] ;  /* 0x0000ba00ff0f3b82 */ /* 0x000f220000000800 */
[----:B------:R-:W-:Y:S01]  /*13ea0*/  STS [R27+0x400], R194 ;  /* 0x000400c21b007388 */ /* 0x000fe20000000800 */
[----:B------:R-:W-:Y:S02]  /*13eb0*/  F2FP.F16.F32.PACK_AB R166, R167, R166 ;  /* 0x000000a6a7a6723e */ /* 0x000fe400000000ff */
[----:B------:R-:W-:Y:S01]  /*13ec0*/  F2FP.F16.F32.PACK_AB R17, R17, R160 ;  /* 0x000000a01111723e */ /* 0x000fe200000000ff */
[----:B------:R-:W-:Y:S01]  /*13ed0*/  STS [R12+0x2000], R153 ;  /* 0x002000990c007388 */ /* 0x000fe20000000800 */
[C---:B--2---:R-:W-:Y:S02]  /*13ee0*/  IADD3 R21, R13.reuse, R12, RZ ;  /* 0x0000000c0d157210 */ /* 0x044fe40007ffe0ff */
[----:B------:R-:W-:Y:S01]  /*13ef0*/  IADD3 R13, R13, R27, RZ ;  /* 0x0000001b0d0d7210 */ /* 0x000fe20007ffe0ff */
[----:B------:R2:W-:Y:S01]  /*13f00*/  STS [R12+0x2400], R155 ;  /* 0x0024009b0c007388 */ /* 0x0005e20000000800 */
[----:B------:R-:W-:-:S02]  /*13f10*/  F2FP.F16.F32.PACK_AB R162, R163, R162 ;  /* 0x000000a2a3a2723e */ /* 0x000fc400000000ff */
[----:B------:R-:W-:Y:S01]  /*13f20*/  SHF.L.U32 R6, R6, 0x7, RZ ;  /* 0x0000000706067819 */ /* 0x000fe200000006ff */
[----:B------:R-:W-:Y:S01]  /*13f30*/  STS [R27+0x2000], R144 ;  /* 0x002000901b007388 */ /* 0x000fe20000000800 */
[----:B------:R-:W-:Y:S01]  /*13f40*/  MOV R26, 0x7f800000 ;  /* 0x7f800000001a7802 */ /* 0x000fe20000000f00 */
[----:B-1----:R-:W-:Y:S02]  /*13f50*/  @P4 FFMA.FTZ R26, R3, R14, R10 ;  /* 0x0000000e031a4223 */ /* 0x002fe4000001000a */
[----:B------:R5:W-:Y:S04]  /*13f60*/  STS [R27+0x2400], R146 ;  /* 0x002400921b007388 */ /* 0x000be80000000800 */
[----:B------:R-:W-:Y:S04]  /*13f70*/  STS [R21], R180 ;  /* 0x000000b415007388 */ /* 0x000fe80000000800 */
[----:B------:R-:W-:Y:S04]  /*13f80*/  STS [R21+0x400], R182 ;  /* 0x000400b615007388 */ /* 0x000fe80000000800 */
[----:B------:R-:W-:Y:S04]  /*13f90*/  STS [R13], R188 ;  /* 0x000000bc0d007388 */ /* 0x000fe80000000800 */
[----:B------:R-:W-:Y:S01]  /*13fa0*/  STS [R25], R190 ;  /* 0x000000be19007388 */ /* 0x000fe20000000800 */
[----:B--2---:R-:W-:Y:S01]  /*13fb0*/  MOV R12, 0x7f800000 ;  /* 0x7f800000000c7802 */ /* 0x004fe20000000f00 */
[----:B------:R-:W-:Y:S01]  /*13fc0*/  @P0 FFMA.FTZ R12, R68, R29, R11 ;  /* 0x0000001d440c0223 */ /* 0x000fe2000001000b */
[----:B---3--:R-:W-:Y:S01]  /*13fd0*/  IMAD R11, R19, R24, R8 ;  /* 0x00000018130b7224 */ /* 0x008fe200078e0208 */
[----:B------:R-:W-:Y:S01]  /*13fe0*/  STS [R21+0x2000], R164 ;  /* 0x002000a415007388 */ /* 0x000fe20000000800 */
[----:B------:R-:W-:-:S03]  /*13ff0*/  MOV R24, 0x7f800000 ;  /* 0x7f80000000187802 */ /* 0x000fc60000000f00 */
[----:B------:R1:W-:Y:S01]  /*14000*/  STS [R21+0x2400], R166 ;  /* 0x002400a615007388 */ /* 0x0003e20000000800 */
[----:B-----5:R-:W-:-:S03]  /*14010*/  @P1 FMUL.FTZ R27, R16, 0.69314718246459960938 ;  /* 0x3f317218101b1820 */ /* 0x020fc60000410000 */
[----:B------:R2:W-:Y:S01]  /*14020*/  STS [R13+0x2000], R17 ;  /* 0x002000110d007388 */ /* 0x0005e20000000800 */
[----:B------:R-:W-:-:S03]  /*14030*/  @P1 FFMA.FTZ R24, R0, R7, R27 ;  /* 0x0000000700181223 */ /* 0x000fc6000001001b */
[----:B------:R3:W-:Y:S01]  /*14040*/  STS [R25+0x2000], R162 ;  /* 0x002000a219007388 */ /* 0x0007e20000000800 */
[----:B-1----:R-:W-:Y:S01]  /*14050*/  MOV R21, 0x7f800000 ;  /* 0x7f80000000157802 */ /* 0x002fe20000000f00 */
[----:B----4-:R-:W-:Y:S01]  /*14060*/  @P3 FFMA.FTZ R21, R2, R15, R9 ;  /* 0x0000000f02153223 */ /* 0x010fe20000010009 */
[----:B------:R-:W-:Y:S01]  /*14070*/  BAR.SYNC.DEFER_BLOCKING 0x0 ;  /* 0x0000000000007b1d */ /* 0x000fe20000010000 */
[--C-:B--2---:R-:W-:Y:S02]  /*14080*/  IADD3 R13, P2, P0, R6, R22, R11.reuse ;  /* 0x00000016060d7210 */ /* 0x104fe4000785e00b */
[----:B------:R-:W-:Y:S02]  /*14090*/  SHF.R.S32.HI R17, RZ, 0x1f, R6 ;  /* 0x0000001fff117819 */ /* 0x000fe40000011406 */
[----:B------:R-:W-:-:S04]  /*140a0*/  SHF.R.S32.HI R22, RZ, 0x1f, R11 ;  /* 0x0000001fff167819 */ /* 0x000fc8000001140b */
[----:B------:R-:W-:Y:S01]  /*140b0*/  IADD3.X R22, R17, R23, R22, P2, P0 ;  /* 0x0000001711167210 */ /* 0x000fe200017e0416 */
[----:B---3--:R-:W-:Y:S06]  /*140c0*/  @P5 BRA `(.L_x_524) ;  /* 0x0000000000c45947 */ /* 0x008fec0003800000 */
        /* <DEDUP_REMOVED lines=25> */
[-C--:B------:R-:W-:Y:S01]  /*14260*/  @!P6 IADD3 R0, P0, R16, R13.reuse, RZ ;  /* 0x0000000d1000e210 */ /* 0x080fe20007f1e0ff */
[----:B------:R-:W2:Y:S01]  /*14270*/  @!P5 LDC.64 R8, c[0x0][0x2b0] ;  /* 0x0000ac00ff08db82 */ /* 0x000ea20000000a00 */
[----:B------:R-:W-:Y:S01]  /*14280*/  @!P3 IMAD R23, R23, R20, RZ ;  /* 0x000000141717b224 */ /* 0x000fe200078e02ff */
[-C--:B------:R-:W-:Y:S02]  /*14290*/  @!P5 IADD3 R17, P2, R15, R13.reuse, RZ ;  /* 0x0000000d0f11d210 */ /* 0x080fe40007f5e0ff */
[----:B------:R-:W-:Y:S02]  /*142a0*/  @!P4 IADD3 R20, P1, R14, R13, RZ ;  /* 0x0000000d0e14c210 */ /* 0x000fe40007f3e0ff */
[----:B------:R-:W-:-:S02]  /*142b0*/  @!P6 LEA.HI.X.SX32 R16, R16, R22, 0x1, P0 ;  /* 0x000000161010e211 */ /* 0x000fc400000f0eff */
[----:B------:R-:W3:Y:S01]  /*142c0*/  @!P4 LDC.64 R6, c[0x0][0x2b0] ;  /* 0x0000ac00ff06cb82 */ /* 0x000ee20000000a00 */
[-C--:B------:R-:W-:Y:S02]  /*142d0*/  @!P4 LEA.HI.X.SX32 R14, R14, R22.reuse, 0x1, P1 ;  /* 0x000000160e0ec211 */ /* 0x080fe400008f0eff */
[----:B------:R-:W-:Y:S02]  /*142e0*/  @!P5 LEA.HI.X.SX32 R28, R15, R22, 0x1, P2 ;  /* 0x000000160f1cd211 */ /* 0x000fe400010f0eff */
[----:B------:R-:W-:-:S03]  /*142f0*/  @!P3 IADD3 R13, P0, R23, R13, RZ ;  /* 0x0000000d170db210 */ /* 0x000fc60007f1e0ff */
[----:B------:R-:W4:Y:S01]  /*14300*/  @!P3 LDC.64 R2, c[0x0][0x2b0] ;  /* 0x0000ac00ff02bb82 */ /* 0x000f220000000a00 */
[C---:B-1----:R-:W-:Y:S02]  /*14310*/  @!P6 LEA R10, P2, R0.reuse, R10, 0x2 ;  /* 0x0000000a000ae211 */ /* 0x042fe400078410ff */
        /* <DEDUP_REMOVED lines=12> */
.L_x_524:
[----:B------:R-:W-:Y:S05]  /*143e0*/  BSYNC B0 ;  /* 0x0000000000007941 */ /* 0x000fea0003800000 */
.L_x_523:
[----:B------:R-:W2:Y:S01]  /*143f0*/  LDL R22, [R1+0x48] ;  /* 0x0000480001167983 */ /* 0x000ea20000100800 */
[----:B------:R-:W-:Y:S01]  /*14400*/  SHF.R.S32.HI R4, RZ, 0x3, R4 ;  /* 0x00000003ff047819 */ /* 0x000fe20000011404 */
[----:B------:R-:W-:Y:S01]  /*14410*/  IMAD.SHL.U32 R5, R5, 0x8, RZ ;  /* 0x0000000805057824 */ /* 0x000fe200078e00ff */
[----:B------:R-:W-:Y:S01]  /*14420*/  UIMAD UR17, UR5, -0x80, UR17 ;  /* 0xffffff80051178a4 */ /* 0x000fe2000f8e0211 */
[----:B------:R-:W-:Y:S01]  /*14430*/  SHF.R.S32.HI R0, RZ, 0x3, R18 ;  /* 0x00000003ff007819 */ /* 0x000fe20000011412 */
[----:B------:R-:W-:Y:S01]  /*14440*/  IMAD.U32 R13, RZ, RZ, UR16 ;  /* 0x00000010ff0d7e24 */ /* 0x000fe2000f8e00ff */
[----:B------:R-:W-:Y:S01]  /*14450*/  ULDC UR5, c[0x0][0x2d0] ;  /* 0x0000b40000057ab9 */ /* 0x000fe20000000800 */
[C---:B-1----:R-:W-:Y:S01]  /*14460*/  VIADD R2, R4.reuse, 0x30 ;  /* 0x0000003004027836 */ /* 0x042fe20000000000 */
[C---:B------:R-:W-:Y:S01]  /*14470*/  ISETP.GE.AND P1, PT, R5.reuse, UR5, PT ;  /* 0x0000000505007c0c */ /* 0x040fe2000bf26270 */
[----:B------:R-:W-:Y:S01]  /*14480*/  VIADD R3, R4, 0x20 ;  /* 0x0000002004037836 */ /* 0x000fe20000000000 */
[----:B------:R-:W-:Y:S01]  /*14490*/  IADD3 R14, P3, R5, UR4, RZ ;  /* 0x00000004050e7c10 */ /* 0x000fe2000ff7e0ff */
[----:B------:R-:W-:Y:S01]  /*144a0*/  ULDC.64 UR4, c[0x0][0x2a0] ;  /* 0x0000a80000047ab9 */ /* 0x000fe20000000a00 */
[----:B------:R-:W-:Y:S01]  /*144b0*/  ISETP.GE.OR P5, PT, R2, UR14, P1 ;  /* 0x0000000e02007c0c */ /* 0x000fe20008fa6670 */
[----:B------:R-:W-:Y:S01]  /*144c0*/  BSSY B0, `(.L_x_525) ;  /* 0x0000021000007945 */ /* 0x000fe20003800000 */
[----:B------:R-:W-:Y:S01]  /*144d0*/  ISETP.GE.OR P2, PT, R0, UR17, P1 ;  /* 0x0000001100007c0c */ /* 0x000fe20008f46670 */
[C---:B------:R-:W-:Y:S01]  /*144e0*/  VIADD R0, R4.reuse, 0x40 ;  /* 0x0000004004007836 */ /* 0x040fe20000000000 */
[----:B------:R-:W-:Y:S01]  /*144f0*/  SHF.R.S32.HI R2, RZ, 0x1f, R5 ;  /* 0x0000001fff027819 */ /* 0x000fe20000011405 */
[----:B------:R-:W-:Y:S01]  /*14500*/  VIADD R5, R4, 0x50 ;  /* 0x0000005004057836 */ /* 0x000fe20000000000 */
[----:B------:R-:W-:-:S02]  /*14510*/  ISETP.GE.OR P6, PT, R3, UR14, P1 ;  /* 0x0000000e03007c0c */ /* 0x000fc40008fc6670 */
[----:B------:R-:W-:Y:S02]  /*14520*/  SHF.R.S32.HI R3, RZ, 0x1f, R19 ;  /* 0x0000001fff037819 */ /* 0x000fe40000011413 */
[----:B------:R-:W-:Y:S01]  /*14530*/  IADD3.X R15, R2, UR6, RZ, P3, !PT ;  /* 0x00000006020f7c10 */ /* 0x000fe20009ffe4ff */
[----:B------:R-:W-:Y:S01]  /*14540*/  VIADD R2, R4, 0x60 ;  /* 0x0000006004027836 */ /* 0x000fe20000000000 */
[----:B------:R-:W-:Y:S01]  /*14550*/  ISETP.GE.OR P4, PT, R0, UR14, P1 ;  /* 0x0000000e00007c0c */ /* 0x000fe20008f86670 */
[----:B------:R-:W-:Y:S01]  /*14560*/  IMAD R0, R3, UR4, RZ ;  /* 0x0000000403007c24 */ /* 0x000fe2000f8e02ff */
[----:B------:R-:W-:Y:S01]  /*14570*/  ISETP.GE.OR P3, PT, R5, UR14, P1 ;  /* 0x0000000e05007c0c */ /* 0x000fe20008f66670 */
[C---:B------:R-:W-:Y:S01]  /*14580*/  IMAD.WIDE.U32 R14, R19.reuse, UR4, R14 ;  /* 0x00000004130e7c25 */ /* 0x040fe2000f8e000e */
[----:B------:R-:W-:Y:S02]  /*14590*/  SHF.R.S32.HI R5, RZ, 0x1f, R4 ;  /* 0x0000001fff057819 */ /* 0x000fe40000011404 */
[----:B------:R-:W-:Y:S01]  /*145a0*/  LEA.HI.SX32 R18, R18, 0x10, 0x1d ;  /* 0x0000001012127811 */ /* 0x000fe200078feaff */
[----:B------:R-:W-:-:S02]  /*145b0*/  IMAD R17, R19, UR5, R0 ;  /* 0x0000000513117c24 */ /* 0x000fc4000f8e0200 */
[----:B------:R-:W-:Y:S01]  /*145c0*/  IMAD.WIDE R12, R13, 0x80, R4 ;  /* 0x000000800d0c7825 */ /* 0x000fe200078e0204 */
[----:B------:R-:W-:-:S03]  /*145d0*/  ISETP.GE.OR P0, PT, R18, UR17, P1 ;  /* 0x0000001112007c0c */ /* 0x000fc60008f06670 */
[----:B------:R-:W-:Y:S02]  /*145e0*/  VIADD R0, R4, 0x70 ;  /* 0x0000007004007836 */ /* 0x000fe40000000000 */
        /* <DEDUP_REMOVED lines=14> */
.L_x_526:
[----:B------:R-:W-:Y:S05]  /*146d0*/  BSYNC B0 ;  /* 0x0000000000007941 */ /* 0x000fea0003800000 */
.L_x_525:
        /* <DEDUP_REMOVED lines=18> */
.L_x_528:
[----:B------:R-:W-:Y:S05]  /*14800*/  BSYNC B0 ;  /* 0x0000000000007941 */ /* 0x000fea0003800000 */
.L_x_527:
        /* <DEDUP_REMOVED lines=16> */
.L_x_530:
[----:B------:R-:W-:Y:S05]  /*14910*/  BSYNC B0 ;  /* 0x0000000000007941 */ /* 0x000fea0003800000 */
.L_x_529:
        /* <DEDUP_REMOVED lines=16> */
.L_x_532:
[----:B------:R-:W-:Y:S05]  /*14a20*/  BSYNC B0 ;  /* 0x0000000000007941 */ /* 0x000fea0003800000 */
.L_x_531:
        /* <DEDUP_REMOVED lines=16> */
.L_x_534:
[----:B------:R-:W-:Y:S05]  /*14b30*/  BSYNC B0 ;  /* 0x0000000000007941 */ /* 0x000fea0003800000 */
.L_x_533:
        /* <DEDUP_REMOVED lines=16> */
.L_x_536:
[----:B------:R-:W-:Y:S05]  /*14c40*/  BSYNC B0 ;  /* 0x0000000000007941 */ /* 0x000fea0003800000 */
.L_x_535:
        /* <DEDUP_REMOVED lines=16> */
.L_x_538:
[----:B------:R-:W-:Y:S05]  /*14d50*/  BSYNC B0 ;  /* 0x0000000000007941 */ /* 0x000fea0003800000 */
.L_x_537:
        /* <DEDUP_REMOVED lines=15> */
.L_x_463:
        /* <DEDUP_REMOVED lines=89> */
.L_x_540:
[----:B------:R-:W-:Y:S05]  /*153e0*/  BSYNC B0 ;  /* 0x0000000000007941 */ /* 0x000fea0003800000 */
.L_x_539:
        /* <DEDUP_REMOVED lines=16> */
.L_x_542:
[----:B------:R-:W-:Y:S05]  /*154f0*/  BSYNC B0 ;  /* 0x0000000000007941 */ /* 0x000fea0003800000 */
.L_x_541:
        /* <DEDUP_REMOVED lines=16> */
.L_x_544:
[----:B------:R-:W-:Y:S05]  /*15600*/  BSYNC B0 ;  /* 0x0000000000007941 */ /* 0x000fea0003800000 */
.L_x_543:
        /* <DEDUP_REMOVED lines=16> */
.L_x_546:
[----:B------:R-:W-:Y:S05]  /*15710*/  BSYNC B0 ;  /* 0x0000000000007941 */ /* 0x000fea0003800000 */
.L_x_545:
        /* <DEDUP_REMOVED lines=16> */
.L_x_548:
[----:B------:R-:W-:Y:S05]  /*15820*/  BSYNC B0 ;  /* 0x0000000000007941 */ /* 0x000fea0003800000 */
.L_x_547:
        /* <DEDUP_REMOVED lines=25> */
.L_x_550:
[----:B------:R-:W-:Y:S05]  /*159c0*/  BSYNC B0 ;  /* 0x0000000000007941 */ /* 0x000fea0003800000 */
.L_x_549:
        /* <DEDUP_REMOVED lines=19> */
.L_x_552:
[----:B------:R-:W-:Y:S05]  /*15b00*/  BSYNC B0 ;  /* 0x0000000000007941 */ /* 0x000fea0003800000 */
.L_x_551:
        /* <DEDUP_REMOVED lines=17> */
.L_x_554:
[----:B------:R-:W-:Y:S05]  /*15c20*/  BSYNC B0 ;  /* 0x0000000000007941 */ /* 0x000fea0003800000 */
.L_x_553:
        /* <DEDUP_REMOVED lines=11> */
.L_x_556:
[----:B------:R-:W-:Y:S05]  /*15ce0*/  BSYNC B0 ;  /* 0x0000000000007941 */ /* 0x000fea0003800000 */
.L_x_555:
        /* <DEDUP_REMOVED lines=11> */
.L_x_558:
[----:B------:R-:W-:Y:S05]  /*15da0*/  BSYNC B0 ;  /* 0x0000000000007941 */ /* 0x000fea0003800000 */
.L_x_557:
        /* <DEDUP_REMOVED lines=10> */
.L_x_560:
[----:B------:R-:W-:Y:S05]  /*15e50*/  BSYNC B0 ;  /* 0x0000000000007941 */ /* 0x000fea0003800000 */
.L_x_559:
        /* <DEDUP_REMOVED lines=10> */
.L_x_562:
[----:B------:R-:W-:Y:S05]  /*15f00*/  BSYNC B0 ;  /* 0x0000000000007941 */ /* 0x000fea0003800000 */
.L_x_561:
        /* <DEDUP_REMOVED lines=10> */
.L_x_564:
[----:B------:R-:W-:Y:S05]  /*15fb0*/  BSYNC B0 ;  /* 0x0000000000007941 */ /* 0x000fea0003800000 */
.L_x_563:
        /* <DEDUP_REMOVED lines=10> */
.L_x_566:
[----:B------:R-:W-:Y:S05]  /*16060*/  BSYNC B0 ;  /* 0x0000000000007941 */ /* 0x000fea0003800000 */
.L_x_565:
        /* <DEDUP_REMOVED lines=10> */
.L_x_568:
[----:B------:R-:W-:Y:S05]  /*16110*/  BSYNC B0 ;  /* 0x0000000000007941 */ /* 0x000fea0003800000 */
.L_x_567:
        /* <DEDUP_REMOVED lines=10> */
.L_x_569:
        /* <DEDUP_REMOVED lines=12> */
.L_x_2577:


//--------------------- .text._ZN5flash16flash_fwd_kernelI23Flash_fwd_kernel_traitsILi64ELi128ELi128ELi4ELb0ELb0EN7cutlass6half_tE19Flash_kernel_traitsILi64ELi128ELi128ELi4ES3_EELb0ELb0ELb1ELb0ELb0ELb1ELb0ELb0EEEvNS_16Flash_fwd_paramsE --------------------------
	.section	.text._ZN5flash16flash_fwd_kernelI23Flash_fwd_kernel_traitsILi64ELi128ELi128ELi4ELb0ELb0EN7cutlass6half_tE19Flash_kernel_traitsILi64ELi128ELi128ELi4ES3_EELb0ELb0ELb1ELb0ELb0ELb1ELb0ELb0EEEvNS_16Flash_fwd_paramsE,"ax",@progbits
	.align	128
        .global         _ZN5flash16flash_fwd_kernelI23Flash_fwd_kernel_traitsILi64ELi128ELi128ELi4ELb0ELb0EN7cutlass6half_tE19Flash_kernel_traitsILi64ELi128ELi128ELi4ES3_EELb0ELb0ELb1ELb0ELb0ELb1ELb0ELb0EEEvNS_16Flash_fwd_paramsE
        .type           _ZN5flash16flash_fwd_kernelI23Flash_fwd_kernel_traitsILi64ELi128ELi128ELi4ELb0ELb0EN7cutlass6half_tE19Flash_kernel_traitsILi64ELi128ELi128ELi4ES3_EELb0ELb0ELb1ELb0ELb0ELb1ELb0ELb0EEEvNS_16Flash_fwd_paramsE,@function
        .size           _ZN5flash16flash_fwd_kernelI23Flash_fwd_kernel_traitsILi64ELi128ELi128ELi4ELb0ELb0EN7cutlass6half_tE19Flash_kernel_traitsILi64ELi128ELi128ELi4ES3_EELb0ELb0ELb1ELb0ELb0ELb1ELb0ELb0EEEvNS_16Flash_fwd_paramsE,(.L_x_2578 - _ZN5flash16flash_fwd_kernelI23Flash_fwd_kernel_traitsILi64ELi128ELi128ELi4ELb0ELb0EN7cutlass6half_tE19Flash_kernel_traitsILi64ELi128ELi128ELi4ES3_EELb0ELb0ELb1ELb0ELb0ELb1ELb0ELb0EEEvNS_16Flash_fwd_paramsE)
        .other          _ZN5flash16flash_fwd_kernelI23Flash_fwd_kernel_traitsILi64ELi128ELi128ELi4ELb0ELb0EN7cutlass6half_tE19Flash_kernel_traitsILi64ELi128ELi128ELi4ES3_EELb0ELb0ELb1ELb0ELb0ELb1ELb0ELb0EEEvNS_16Flash_fwd_paramsE,@"STO_CUDA_ENTRY STV_DEFAULT"
_ZN5flash16flash_fwd_kernelI23Flash_fwd_kernel_traitsILi64ELi128ELi128ELi4ELb0ELb0EN7cutlass6half_tE19Flash_kernel_traitsILi64ELi128ELi128ELi4ES3_EELb0ELb0ELb1ELb0ELb0ELb1ELb0ELb0EEEvNS_16Flash_fwd_paramsE:
.text._ZN5flash16flash_fwd_kernelI23Flash_fwd_kernel_traitsILi64ELi128ELi128ELi4ELb0ELb0EN7cutlass6half_tE19Flash_kernel_traitsILi64ELi128ELi128ELi4ES3_EELb0ELb0ELb1ELb0ELb0ELb1ELb0ELb0EEEvNS_16Flash_fwd_paramsE:
        /* <DEDUP_REMOVED lines=55> */
.L_x_570:
[----:B------:R-:W-:-:S05]  /*0370*/  ULDC UR5, c[0x0][0x2c8] ;  /* 0x0000b20000057ab9 */ /* 0x000fca0000000800 */
.L_x_571:
        /* <DEDUP_REMOVED lines=19> */
[----:B------:R-:W-:Y:S10]  /*04b0*/  @!P0 EXIT ;  /* 0x000000000000894d */ /* 0x000ff40003800000 */
[----:B------:R-:W-:Y:S01]  /*04c0*/  @!UP2 UIADD3 UR25, UR6, UR5, -UR19 ;  /* 0x000000050619a290 */ /* 0x000fe2000fffe813 */
[----:B------:R-:W1:Y:S01]  /*04d0*/  S2R R134, SR_TID.X ;  /* 0x0000000000867919 */ /* 0x000e620000002100 */
[----:B------:R-:W-:Y:S02]  /*04e0*/  UIADD3 UR6, -UR26, 0xff, UR24 ;  /* 0x000000ff1a067890 */ /* 0x000fe4000fffe118 */
[----:B------:R-:W-:Y:S01]  /*04f0*/  UIADD3 UR11, UR25, UR24, -UR26 ;  /* 0x00000018190b7290 */ /* 0x000fe2000fffe81a */
[----:B------:R-:W-:Y:S01]  /*0500*/  ULDC UR23, c[0x0][0x394] ;  /* 0x0000e50000177ab9 */ /* 0x000fe20000000800 */
[----:B------:R-:W-:Y:S01]  /*0510*/  ULDC UR22, c[0x0][0x398] ;  /* 0x0000e60000167ab9 */ /* 0x000fe20000000800 */
[----:B------:R-:W-:Y:S02]  /*0520*/  UIADD3 UR9, UR25, 0x7f, URZ ;  /* 0x0000007f19097890 */ /* 0x000fe4000fffe03f */
[----:B------:R-:W-:Y:S02]  /*0530*/  UIADD3 UR6, UR6, UR22, UR25 ;  /* 0x0000001606067290 */ /* 0x000fe4000fffe019 */
[----:B------:R-:W-:-:S02]  /*0540*/  UIADD3 UR11, UR11, -UR23, URZ ;  /* 0x800000170b0b7290 */ /* 0x000fc4000fffe03f */
[----:B------:R-:W-:Y:S02]  /*0550*/  USHF.R.S32.HI UR7, URZ, 0x1f, UR9 ;  /* 0x0000001f3f077899 */ /* 0x000fe40008011409 */
[----:B------:R-:W-:Y:S02]  /*0560*/  USHF.R.S32.HI UR5, URZ, 0x1f, UR6 ;  /* 0x0000001f3f057899 */ /* 0x000fe40008011406 */
[----:B------:R-:W-:Y:S02]  /*0570*/  USHF.R.S32.HI UR10, URZ, 0x1f, UR11 ;  /* 0x0000001f3f0a7899 */ /* 0x000fe4000801140b */
[----:B------:R-:W-:Y:S02]  /*0580*/  ULEA.HI UR7, UR7, UR9, URZ, 0x7 ;  /* 0x0000000907077291 */ /* 0x000fe4000f8f383f */
[----:B------:R-:W-:Y:S02]  /*0590*/  ULEA.HI UR5, UR5, UR6, URZ, 0x7 ;  /* 0x0000000605057291 */ /* 0x000fe4000f8f383f */
[----:B------:R-:W-:-:S02]  /*05a0*/  ULEA.HI UR10, UR10, UR11, URZ, 0x7 ;  /* 0x0000000b0a0a7291 */ /* 0x000fc4000f8f383f */
[----:B------:R-:W-:Y:S02]  /*05b0*/  USHF.R.S32.HI UR7, URZ, 0x7, UR7 ;  /* 0x000000073f077899 */ /* 0x000fe40008011407 */
[----:B------:R-:W-:Y:S02]  /*05c0*/  USHF.R.S32.HI UR5, URZ, 0x7, UR5 ;  /* 0x000000073f057899 */ /* 0x000fe40008011405 */
[----:B------:R-:W-:Y:S02]  /*05d0*/  USHF.R.S32.HI UR10, URZ, 0x7, UR10 ;  /* 0x000000073f0a7899 */ /* 0x000fe4000801140a */
[----:B------:R-:W-:Y:S02]  /*05e0*/  UISETP.LT.AND UP0, UPT, UR7, UR5, UPT ;  /* 0x000000050700728c */ /* 0x000fe4000bf01270 */
[----:B------:R-:W-:Y:S02]  /*05f0*/  UISETP.LT.AND UP1, UPT, URZ, UR10, UPT ;  /* 0x0000000a3f00728c */ /* 0x000fe4000bf21270 */
[----:B------:R-:W-:-:S02]  /*0600*/  USEL UR15, UR7, UR5, UP0 ;  /* 0x00000005070f7287 */ /* 0x000fc40008000000 */
[----:B------:R-:W-:-:S04]  /*0610*/  USEL UR12, URZ, UR10, !UP1 ;  /* 0x0000000a3f0c7287 */ /* 0x000fc8000c800000 */
[----:B------:R-:W-:-:S06]  /*0620*/  UISETP.GT.AND UP0, UPT, UR15, UR12, UPT ;  /* 0x0000000c0f00728c */ /* 0x000fcc000bf04270 */
[----:B------:R-:W-:-:S13]  /*0630*/  PLOP3.LUT P0, PT, PT, PT, UP0, 0x80, 0x0 ;  /* 0x000000000000781c */ /* 0x000fda0003f0f008 */
[----:B-1----:R-:W-:Y:S05]  /*0640*/  @P0 BRA `(.L_x_572) ;  /* 0x0000001000a00947 */ /* 0x002fea0003800000 */
[----:B------:R-:W-:Y:S01]  /*0650*/  UISETP.NE.AND UP1, UPT, UR13, -0x1, UPT ;  /* 0xffffffff0d00788c */ /* 0x000fe2000bf25270 */
[----:B------:R-:W-:Y:S01]  /*0660*/  SHF.R.S32.HI R4, RZ, 0x1f, R134 ;  /* 0x0000001fff047819 */ /* 0x000fe20000011486 */
[----:B------:R-:W-:Y:S01]  /*0670*/  ULDC.U8 UR5, c[0x0][0x3d9] ;  /* 0x0000f64000057ab9 */ /* 0x000fe20000000000 */
[----:B------:R-:W-:Y:S01]  /*0680*/  UIADD3 UR26, -UR24, UR26, URZ ;  /* 0x0000001a181a7290 */ /* 0x000fe2000fffe13f */
[----:B------:R-:W-:Y:S01]  /*0690*/  LOP3.LUT P1, RZ, R134, 0x7, RZ, 0xc0, !PT ;  /* 0x0000000786ff7812 */ /* 0x000fe2000782c0ff */
[----:B------:R-:W-:Y:S01]  /*06a0*/  UISETP.NE.AND UP2, UPT, UR5, URZ, UPT ;  /* 0x0000003f0500728c */ /* 0x000fe2000bf45270 */
[----:B------:R-:W-:Y:S01]  /*06b0*/  LEA.HI R4, R4, R134, RZ, 0x3 ;  /* 0x0000008604047211 */ /* 0x000fe200078f18ff */
[----:B------:R-:W-:Y:S01]  /*06c0*/  UMOV UR22, URZ ;  /* 0x0000003f00167c82 */ /* 0x000fe20008000000 */
[----:B------:R-:W-:Y:S01]  /*06d0*/  UMOV UR23, URZ ;  /* 0x0000003f00177c82 */ /* 0x000fe20008000000 */
[----:B------:R-:W-:Y:S01]  /*06e0*/  BSSY B0, `(.L_x_573) ;  /* 0x000004c000007945 */ /* 0x000fe20003800000 */
[----:B------:R-:W-:Y:S01]  /*06f0*/  LOP3.LUT R0, R4, 0x1ffffff8, RZ, 0xc0, !PT ;  /* 0x1ffffff804007812 */ /* 0x000fe200078ec0ff */
[----:B------:R-:W-:Y:S01]  /*0700*/  @UP1 ULDC.64 UR8, c[0x0][0x298] ;  /* 0x0000a60000081ab9 */ /* 0x000fe20000000a00 */
[----:B------:R-:W-:Y:S01]  /*0710*/  @!UP1 USHF.R.S32.HI UR12, URZ, 0x1f, UR18 ;  /* 0x0000001f3f0c9899 */ /* 0x000fe20008011412 */
[----:B------:R-:W-:Y:S01]  /*0720*/  SHF.R.S32.HI R4, RZ, 0x3, R4 ;  /* 0x00000003ff047819 */ /* 0x000fe20000011404 */
[----:B------:R-:W-:Y:S01]  /*0730*/  @UP1 UIMAD.WIDE.U32 UR10, UR13, UR8, URZ ;  /* 0x000000080d0a12a5 */ /* 0x000fe2000f8e003f */
[----:B------:R-:W-:Y:S01]  /*0740*/  IMAD.IADD R0, R134, 0x1, -R0 ;  /* 0x0000000186007824 */ /* 0x000fe200078e0a00 */
[----:B------:R-:W-:Y:S01]  /*0750*/  @!UP1 ULDC.64 UR6, c[0x0][0x290] ;  /* 0x0000a40000069ab9 */ /* 0x000fe20000000a00 */
[----:B------:R-:W-:Y:S01]  /*0760*/  ISETP.GE.AND P2, PT, R4, UR26, PT ;  /* 0x0000001a04007c0c */ /* 0x000fe2000bf46270 */
[----:B------:R-:W-:Y:S01]  /*0770*/  @UP1 UIMAD UR9, UR13, UR9, UR11 ;  /* 0x000000090d0912a4 */ /* 0x000fe2000f8e020b */
[----:B------:R-:W-:Y:S01]  /*0780*/  IMAD.SHL.U32 R0, R0, 0x8, RZ ;  /* 0x0000000800007824 */ /* 0x000fe200078e00ff */
[----:B------:R-:W-:Y:S01]  /*0790*/  @!UP1 UIMAD UR8, UR12, UR6, URZ ;  /* 0x000000060c0892a4 */ /* 0x000fe2000f8e023f */
[----:B------:R-:W-:Y:S01]  /*07a0*/  SHF.R.S32.HI R5, RZ, 0x1f, R4 ;  /* 0x0000001fff057819 */ /* 0x000fe20000011404 */
[----:B------:R-:W-:Y:S01]  /*07b0*/  ULDC.U8 UR11, c[0x0][0x3d8] ;  /* 0x0000f600000b7ab9 */ /* 0x000fe20000000000 */
[----:B------:R-:W-:Y:S01]  /*07c0*/  @!UP1 UIMAD.WIDE.U32 UR20, UR18, UR6, URZ ;  /* 0x00000006121492a5 */ /* 0x000fe2000f8e003f */
[C---:B------:R-:W-:Y:S01]  /*07d0*/  VIADD R14, R4.reuse, 0x10 ;  /* 0x00000010040e7836 */ /* 0x040fe20000000000 */
[----:B------:R-:W-:Y:S01]  /*07e0*/  UISETP.NE.AND UP3, UPT, UR11, URZ, UPT ;  /* 0x0000003f0b00728c */ /* 0x000fe2000bf65270 */
[C---:B------:R-:W-:Y:S01]  /*07f0*/  VIADD R15, R4.reuse, 0x20 ;  /* 0x00000020040f7836 */ /* 0x040fe20000000000 */
[----:B------:R-:W-:Y:S01]  /*0800*/  UISETP.NE.AND UP0, UPT, UR11, URZ, !UP2 ;  /* 0x0000003f0b00728c */ /* 0x000fe2000d705270 */
[C---:B------:R-:W-:Y:S01]  /*0810*/  VIADD R16, R4.reuse, 0x30 ;  /* 0x0000003004107836 */ /* 0x040fe20000000000 */
[----:B------:R-:W-:Y:S01]  /*0820*/  @!UP1 UIMAD UR8, UR18, UR7, UR8 ;  /* 0x00000007120892a4 */ /* 0x000fe2000f8e0208 */
[C---:B------:R-:W-:Y:S01]  /*0830*/  VIADD R18, R4.reuse, 0x40 ;  /* 0x0000004004127836 */ /* 0x040fe20000000000 */
[----:B------:R-:W-:Y:S01]  /*0840*/  UISETP.NE.OR UP3, UPT, UR5, URZ, !UP3 ;  /* 0x0000003f0500728c */ /* 0x000fe2000df65670 */
[----:B------:R-:W-:Y:S01]  /*0850*/  ISETP.GE.OR P5, PT, R4, UR26, P1 ;  /* 0x0000001a04007c0c */ /* 0x000fe20008fa6670 */
[----:B------:R-:W-:Y:S01]  /*0860*/  @!UP1 UIADD3 UR9, UR21, UR8, URZ ;  /* 0x0000000815099290 */ /* 0x000fe2000fffe03f */
[----:B------:R-:W-:Y:S01]  /*0870*/  ISETP.GE.AND P4, PT, R14, UR26, PT ;  /* 0x0000001a0e007c0c */ /* 0x000fe2000bf86270 */
[----:B------:R-:W-:Y:S01]  /*0880*/  @!UP1 UMOV UR10, UR20 ;  /* 0x00000014000a9c82 */ /* 0x000fe20008000000 */
[----:B------:R-:W-:Y:S01]  /*0890*/  @UP2 ULDC.64 UR6, c[0x0][0x2c0] ;  /* 0x0000b00000062ab9 */ /* 0x000fe20000000a00 */
[C---:B------:R-:W-:Y:S01]  /*08a0*/  IADD3 R2, P0, R0.reuse, UR10, RZ ;  /* 0x0000000a00027c10 */ /* 0x040fe2000ff1e0ff */
[----:B------:R-:W-:Y:S01]  /*08b0*/  USHF.R.S32.HI UR12, URZ, 0x1f, UR4 ;  /* 0x0000001f3f0c7899 */ /* 0x000fe20008011404 */
[----:B------:R-:W-:Y:S01]  /*08c0*/  ISETP.GE.AND P3, PT, R15, UR26, PT ;  /* 0x0000001a0f007c0c */ /* 0x000fe2000bf66270 */
[----:B------:R-:W-:Y:S01]  /*08d0*/  @UP2 UIMAD UR15, UR7, UR6, URZ ;  /* 0x00000006070f22a4 */ /* 0x000fe2000f8e023f */
[----:B------:R-:W-:Y:S01]  /*08e0*/  LEA.HI.X.SX32 R3, R0, UR9, 0x1, P0 ;  /* 0x0000000900037c11 */ /* 0x000fe200080f0eff */
[----:B------:R-:W-:Y:S01]  /*08f0*/  @!UP2 ULDC UR8, c[0x0][0x2c4] ;  /* 0x0000b1000008aab9 */ /* 0x000fe20000000800 */
[----:B------:R-:W-:Y:S01]  /*0900*/  ULDC.64 UR6, c[0x0][0x2a0] ;  /* 0x0000a80000067ab9 */ /* 0x000fe20000000a00 */
[----:B------:R-:W-:Y:S01]  /*0910*/  @!UP2 ULDC UR5, c[0x0][0x270] ;  /* 0x00009c000005aab9 */ /* 0x000fe20000000800 */
[----:B------:R-:W-:Y:S01]  /*0920*/  @UP0 ULDC UR8, c[0x0][0x2e4] ;  /* 0x0000b90000080ab9 */ /* 0x000fe20000000800 */
[----:B------:R-:W-:Y:S01]  /*0930*/  @UP2 UMOV UR9, 0x1 ;  /* 0x0000000100092882 */ /* 0x000fe20000000000 */
[----:B------:R-:W-:Y:S01]  /*0940*/  UIMAD UR12, UR12, UR6, URZ ;  /* 0x000000060c0c72a4 */ /* 0x000fe2000f8e023f */
[----:B------:R-:W-:Y:S01]  /*0950*/  IMAD.U32 R8, RZ, RZ, UR6 ;  /* 0x00000006ff087e24 */ /* 0x000fe2000f8e00ff */
[----:B------:R-:W-:Y:S01]  /*0960*/  @!UP2 UIMAD UR9, UR8, UR5, URZ ;  /* 0x000000050809a2a4 */ /* 0x000fe2000f8e023f */
[----:B------:R-:W-:Y:S01]  /*0970*/  ISETP.GE.AND P0, PT, R16, UR26, PT ;  /* 0x0000001a10007c0c */ /* 0x000fe2000bf06270 */
[----:B------:R-:W-:Y:S01]  /*0980*/  @!UP3 ULDC UR6, c[0x0][0x2c4] ;  /* 0x0000b1000006bab9 */ /* 0x000fe20000000800 */
[----:B------:R-:W-:Y:S01]  /*0990*/  @UP2 ULDC UR10, c[0x0][0x2c0] ;  /* 0x0000b000000a2ab9 */ /* 0x000fe20000000800 */
[----:B------:R-:W-:Y:S01]  /*09a0*/  @!UP3 UIMAD UR6, UR18, UR6, URZ ;  /* 0x000000061206b2a4 */ /* 0x000fe2000f8e023f */
[----:B------:R-:W-:Y:S01]  /*09b0*/  IMAD.WIDE.U32 R8, R8, UR4, R2 ;  /* 0x0000000408087c25 */ /* 0x000fe2000f8e0002 */
[----:B------:R-:W-:Y:S01]  /*09c0*/  UIMAD UR9, UR18, UR9, URZ ;  /* 0x00000009120972a4 */ /* 0x000fe2000f8e023f */
[----:B------:R-:W-:Y:S01]  /*09d0*/  ISETP.GE.AND P6, PT, R18, UR26, PT ;  /* 0x0000001a12007c0c */ /* 0x000fe2000bfc6270 */
[----:B------:R-:W-:Y:S01]  /*09e0*/  @!UP3 USEL UR6, UR6, UR13, !UP1 ;  /* 0x0000000d0606b287 */ /* 0x000fe2000c800000 */
[----:B------:R-:W-:Y:S01]  /*09f0*/  IMAD.U32 R2, RZ, RZ, UR14 ;  /* 0x0000000eff027e24 */ /* 0x000fe2000f8e00ff */
[----:B------:R-:W-:Y:S01]  /*0a00*/  USEL UR9, UR9, URZ, UP3 ;  /* 0x0000003f09097287 */ /* 0x000fe20009800000 */
[----:B------:R-:W-:Y:S01]  /*0a10*/  VIADD R20, R4, 0x50 ;  /* 0x0000005004147836 */ /* 0x000fe20000000000 */
[----:B------:R-:W-:Y:S01]  /*0a20*/  @!UP2 UMOV UR10, 0x1 ;  /* 0x00000001000aa882 */ /* 0x000fe20000000000 */
[----:B------:R-:W-:Y:S01]  /*0a30*/  @!UP2 UMOV UR15, UR8 ;  /* 0x00000008000fac82 */ /* 0x000fe20008000000 */
[----:B------:R-:W-:Y:S01]  /*0a40*/  UIMAD UR24, UR24, UR10, URZ ;  /* 0x0000000a181872a4 */ /* 0x000fe2000f8e023f */
[----:B------:R-:W-:Y:S01]  /*0a50*/  IMAD.WIDE R2, R2, 0x80, R4 ;  /* 0x0000008002027825 */ /* 0x000fe200078e0204 */
[----:B------:R-:W-:-:S02]  /*0a60*/  UIMAD UR15, UR4, UR15, UR9 ;  /* 0x0000000f040f72a4 */ /* 0x000fc4000f8e0209 */
[----:B------:R-:W-:Y:S01]  /*0a70*/  UIMAD UR7, UR4, UR7, UR12 ;  /* 0x00000007040772a4 */ /* 0x000fe2000f8e020c */
[----:B------:R-:W-:Y:S01]  /*0a80*/  @!UP3 UMOV UR22, UR6 ;  /* 0x000000060016bc82 */ /* 0x000fe20008000000 */
[----:B------:R-:W-:Y:S02]  /*0a90*/  @!UP3 USHF.R.S32.HI UR23, URZ, 0x1f, UR6 ;  /* 0x0000001f3f17b899 */ /* 0x000fe40008011406 */
[----:B------:R-:W-:Y:S02]  /*0aa0*/  USHF.R.S32.HI UR4, URZ, 0x1f, UR24 ;  /* 0x0000001f3f047899 */ /* 0x000fe40008011418 */
[----:B------:R-:W-:Y:S01]  /*0ab0*/  VIADD R7, R9, UR7 ;  /* 0x0000000709077c36 */ /* 0x000fe20008000000 */
[----:B------:R-:W-:Y:S02]  /*0ac0*/  USHF.R.S32.HI UR5, URZ, 0x1f, UR15 ;  /* 0x0000001f3f057899 */ /* 0x000fe4000801140f */
[----:B------:R-:W-:-:S04]  /*0ad0*/  UIADD3 UR6, UP1, UP0, UR24, UR22, UR15 ;  /* 0x0000001618067290 */ /* 0x000fc8000f83e00f */
[----:B------:R-:W-:Y:S01]  /*0ae0*/  UIADD3.X UR22, UR4, UR23, UR5, UP1, UP0 ;  /* 0x0000001704167290 */ /* 0x000fe20008fe0405 */
        /* <DEDUP_REMOVED lines=11> */
.L_x_574:
[----:B------:R-:W-:Y:S05]  /*0ba0*/  BSYNC B0 ;  /* 0x0000000000007941 */ /* 0x000fea0003800000 */
.L_x_573:
[----:B------:R-:W-:Y:S01]  /*0bb0*/  BSSY B0, `(.L_x_575) ;  /* 0x0000011000007945 */ /* 0x000fe20003800000 */
[----:B------:R-:W-:Y:S02]  /*0bc0*/  ISETP.GE.AND P2, PT, R20, UR26, PT ;  /* 0x0000001a14007c0c */ /* 0x000fe4000bf46270 */
        /* <DEDUP_REMOVED lines=15> */
.L_x_576:
[----:B------:R-:W-:Y:S05]  /*0cc0*/  BSYNC B0 ;  /* 0x0000000000007941 */ /* 0x000fea0003800000 */
.L_x_575:
        /* <DEDUP_REMOVED lines=17> */
.L_x_578:
[----:B------:R-:W-:Y:S05]  /*0de0*/  BSYNC B0 ;  /* 0x0000000000007941 */ /* 0x000fea0003800000 */
.L_x_577:
        /* <DEDUP_REMOVED lines=16> */
.L_x_580:
[----:B------:R-:W-:Y:S05]  /*0ef0*/  BSYNC B0 ;  /* 0x0000000000007941 */ /* 0x000fea0003800000 */
.L_x_579:
[----:B------:R-:W-:Y:S01]  /*0f00*/  BSSY B0, `(.L_x_581) ;  /* 0x0000010000007945 */ /* 0x000fe20003800000 */
[----:B------:R-:W-:-:S03]  /*0f10*/  ISETP.GE.OR P0, PT, R14, UR26, P1 ;  /* 0x0000001a0e007c0c */ /* 0x000fc60008f06670 */
        /* <DEDUP_REMOVED lines=14> */
.L_x_582:
[----:B------:R-:W-:Y:S05]  /*1000*/  BSYNC B0 ;  /* 0x0000000000007941 */ /* 0x000fea0003800000 */
.L_x_581:
        /* <DEDUP_REMOVED lines=16> */
.L_x_584:
[----:B------:R-:W-:Y:S05]  /*1110*/  BSYNC B0 ;  /* 0x0000000000007941 */ /* 0x000fea0003800000 */
.L_x_583:
        /* <DEDUP_REMOVED lines=15> */
.L_x_586:
[----:B------:R-:W-:Y:S05]  /*1210*/  BSYNC B0 ;  /* 0x0000000000007941 */ /* 0x000fea0003800000 */
.L_x_585:
[----:B------:R-:W-:Y:S04]  /*1220*/  BSSY B0, `(.L_x_587) ;  /* 0x000000e000007945 */ /* 0x000fe80003800000 */
        /* <DEDUP_REMOVED lines=13> */
.L_x_588:
[----:B------:R-:W-:Y:S05]  /*1300*/  BSYNC B0 ;  /* 0x0000000000007941 */ /* 0x000fea0003800000 */
.L_x_587:
[----:B------:R-:W-:Y:S04]  /*1310*/  BSSY B0, `(.L_x_589) ;  /* 0x000000a000007945 */ /* 0x000fe80003800000 */
        /* <DEDUP_REMOVED lines=9> */
.L_x_590:
[----:B------:R-:W-:Y:S05]  /*13b0*/  BSYNC B0 ;  /* 0x0000000000007941 */ /* 0x000fea0003800000 */
.L_x_589:
[----:B------:R-:W-:Y:S01]  /*13c0*/  BSSY B0, `(.L_x_591) ;  /* 0x000000f000007945 */ /* 0x000fe20003800000 */
[----:B------:R-:W-:Y:S02]  /*13d0*/  ISETP.GE.OR P5, PT, R16, UR26, P1 ;  /* 0x0000001a10007c0c */ /* 0x000fe40008fa6670 */
[----:B------:R-:W-:Y:S02]  /*13e0*/  ISETP.GE.OR P4, PT, R18, UR26, P1 ;  /* 0x0000001a12007c0c */ /* 0x000fe40008f86670 */
[----:B------:R-:W-:Y:S02]  /*13f0*/  ISETP.GE.OR P3, PT, R20, UR26, P1 ;  /* 0x0000001a14007c0c */ /* 0x000fe40008f66670 */
[----:B------:R-:W-:Y:S02]  /*1400*/  ISETP.GE.OR P2, PT, R19, UR26, P1 ;  /* 0x0000001a13007c0c */ /* 0x000fe40008f46670 */
[----:B------:R-:W-:Y:S01]  /*1410*/  ISETP.GE.OR P1, PT, R17, UR26, P1 ;  /* 0x0000001a11007c0c */ /* 0x000fe20008f26670 */
[----:B------:R-:W-:-:S12]  /*1420*/  @P0 BRA `(.L_x_592) ;  /* 0x0000000000200947 */ /* 0x000fd80003800000 */
        /* <DEDUP_REMOVED lines=8> */
.L_x_592:
[----:B------:R-:W-:Y:S05]  /*14b0*/  BSYNC B0 ;  /* 0x0000000000007941 */ /* 0x000fea0003800000 */
.L_x_591:
        /* <DEDUP_REMOVED lines=10> */
.L_x_594:
[----:B------:R-:W-:Y:S05]  /*1560*/  BSYNC B0 ;  /* 0x0000000000007941 */ /* 0x000fea0003800000 */
.L_x_593:
        /* <DEDUP_REMOVED lines=10> */
.L_x_596:
[----:B------:R-:W-:Y:S05]  /*1610*/  BSYNC B0 ;  /* 0x0000000000007941 */ /* 0x000fea0003800000 */
.L_x_595:
        /* <DEDUP_REMOVED lines=10> */
.L_x_598:
[----:B------:R-:W-:Y:S05]  /*16c0*/  BSYNC B0 ;  /* 0x0000000000007941 */ /* 0x000fea0003800000 */
.L_x_597:
        /* <DEDUP_REMOVED lines=10> */
.L_x_600:
[----:B------:R-:W-:Y:S05]  /*1770*/  BSYNC B0 ;  /* 0x0000000000007941 */ /* 0x000fea0003800000 */
.L_x_599:
        /* <DEDUP_REMOVED lines=10> */
.L_x_602:
[----:B------:R-:W-:Y:S05]  /*1820*/  BSYNC B0 ;  /* 0x0000000000007941 */ /* 0x000fea0003800000 */
.L_x_601:
        /* <DEDUP_REMOVED lines=10> */
.L_x_572:
[----:B------:R-:W1:Y:S01]  /*18d0*/  LDC R17, c[0x0][0x278] ;  /* 0x00009e00ff117b82 */ /* 0x000e620000000800 */
[----:B------:R-:W2:Y:S01]  /*18e0*/  S2R R11, SR_CTAID.Z ;  /* 0x00000000000b7919 */ /* 0x000ea20000002700 */
[----:B------:R-:W-:Y:S01]  /*18f0*/  SHF.R.S32.HI R50, RZ, 0x1f, R134 ;  /* 0x0000001fff327819 */ /* 0x000fe20000011486 */
[----:B------:R-:W-:Y:S02]  /*1900*/  UIADD3 UR5, -UR24, UR26, URZ ;  /* 0x0000001a18057290 */ /* 0x000fe4000fffe13f */
[----:B------:R-:W-:Y:S01]  /*1910*/  UISETP.NE.AND UP0, UPT, UR13, -0x1, UPT ;  /* 0xffffffff0d00788c */ /* 0x000fe2000bf05270 */
[CC--:B------:R-:W-:Y:S02]  /*1920*/  LEA.HI R4, R50.reuse, R134.reuse, RZ, 0x3 ;  /* 0x0000008632047211 */ /* 0x0c0fe400078f18ff */
[----:B------:R-:W-:Y:S02]  /*1930*/  LEA.HI R16, R50, R134, RZ, 0x6 ;  /* 0x0000008632107211 */ /* 0x000fe400078f30ff */
[----:B------:R-:W-:-:S03]  /*1940*/  SHF.R.S32.HI R12, RZ, 0x3, R4 ;  /* 0x00000003ff0c7819 */ /* 0x000fc60000011404 */
[----:B------:R-:W-:Y:S01]  /*1950*/  IMAD.SHL.U32 R16, R16, 0x8, RZ ;  /* 0x0000000810107824 */ /* 0x000fe200078e00ff */
[C---:B------:R-:W-:Y:S01]  /*1960*/  ISETP.GE.AND P3, PT, R12.reuse, UR5, PT ;  /* 0x000000050c007c0c */ /* 0x040fe2000bf66270 */
[C---:B------:R-:W-:Y:S01]  /*1970*/  VIADD R42, R12.reuse, 0x10 ;  /* 0x000000100c2a7836 */ /* 0x040fe20000000000 */
[----:B------:R-:W-:Y:S01]  /*1980*/  @UP0 ULDC.64 UR6, c[0x0][0x240] ;  /* 0x0000900000060ab9 */ /* 0x000fe20000000a00 */
[C---:B------:R-:W-:Y:S01]  /*1990*/  VIADD R41, R12.reuse, 0x20 ;  /* 0x000000200c297836 */ /* 0x040fe20000000000 */
[----:B------:R-:W-:Y:S01]  /*19a0*/  @UP0 UIMAD.WIDE.U32 UR20, UR13, UR6, URZ ;  /* 0x000000060d1402a5 */ /* 0x000fe2000f8e003f */
[----:B------:R-:W-:Y:S01]  /*19b0*/  VIADD R47, R12, 0x30 ;  /* 0x000000300c2f7836 */ /* 0x000fe20000000000 */
[----:B------:R-:W-:Y:S01]  /*19c0*/  ISETP.GE.AND P2, PT, R42, UR5, PT ;  /* 0x000000052a007c0c */ /* 0x000fe2000bf46270 */
[----:B------:R-:W-:Y:S01]  /*19d0*/  @!UP0 USHF.R.S32.HI UR10, URZ, 0x1f, UR18 ;  /* 0x0000001f3f0a8899 */ /* 0x000fe20008011412 */
[----:B------:R-:W-:Y:S01]  /*19e0*/  ISETP.GE.AND P1, PT, R41, UR5, PT ;  /* 0x0000000529007c0c */ /* 0x000fe2000bf26270 */
[----:B------:R-:W-:Y:S01]  /*19f0*/  @UP0 UIMAD UR9, UR13, UR7, UR21 ;  /* 0x000000070d0902a4 */ /* 0x000fe2000f8e0215 */
[----:B-1----:R-:W-:Y:S01]  /*1a00*/  IABS R0, R17 ;  /* 0x0000001100007213 */ /* 0x002fe20000000000 */
[C---:B------:R-:W-:Y:S01]  /*1a10*/  VIADD R48, R12.reuse, 0x40 ;  /* 0x000000400c307836 */ /* 0x040fe20000000000 */
[----:B------:R-:W-:Y:S01]  /*1a20*/  ISETP.GE.AND P0, PT, R47, UR5, PT ;  /* 0x000000052f007c0c */ /* 0x000fe2000bf06270 */
[----:B------:R-:W-:Y:S01]  /*1a30*/  @!UP0 ULDC.64 UR6, c[0x0][0x228] ;  /* 0x00008a0000068ab9 */ /* 0x000fe20000000a00 */
[----:B------:R-:W-:Y:S01]  /*1a40*/  SHF.R.S32.HI R13, RZ, 0x1f, R12 ;  /* 0x0000001fff0d7819 */ /* 0x000fe2000001140c */
[----:B------:R-:W-:Y:S01]  /*1a50*/  IMAD.MOV.U32 R14, RZ, RZ, R0 ;  /* 0x000000ffff0e7224 */ /* 0x000fe200078e0000 */
[----:B------:R-:W-:Y:S01]  /*1a60*/  @!UP0 UIMAD UR10, UR10, UR6, URZ ;  /* 0x000000060a0a82a4 */ /* 0x000fe2000f8e023f */
[----:B------:R-:W1:Y:S01]  /*1a70*/  @!P3 LDC.64 R20, c[0x0][0x210] ;  /* 0x00008400ff14bb82 */ /* 0x000e620000000a00 */
[----:B------:R-:W-:Y:S01]  /*1a80*/  @!UP0 UIMAD.WIDE.U32 UR28, UR18, UR6, URZ ;  /* 0x00000006121c82a5 */ /* 0x000fe2000f8e003f */
[----:B------:R-:W3:Y:S01]  /*1a90*/  I2F.RP R2, R14 ;  /* 0x0000000e00027306 */ /* 0x000ee20000209400 */
[----:B--2---:R-:W-:Y:S01]  /*1aa0*/  IABS R11, R11 ;  /* 0x0000000b000b7213 */ /* 0x004fe20000000000 */
[----:B------:R-:W2:Y:S01]  /*1ab0*/  @!P2 S2R R10, SR_CgaCtaId ;  /* 0x00000000000aa919 */ /* 0x000ea20000008800 */
[----:B------:R-:W-:Y:S01]  /*1ac0*/  @!UP0 UIMAD UR7, UR18, UR7, UR10 ;  /* 0x00000007120782a4 */ /* 0x000fe2000f8e020a */
[C---:B------:R-:W-:Y:S01]  /*1ad0*/  VIADD R44, R12.reuse, 0x50 ;  /* 0x000000500c2c7836 */ /* 0x040fe20000000000 */
[----:B------:R-:W-:Y:S01]  /*1ae0*/  UIADD3 UR21, UR15, -0x1, URZ ;  /* 0xffffffff0f157890 */ /* 0x000fe2000fffe03f */
[----:B------:R-:W4:Y:S01]  /*1af0*/  @!P1 S2R R8, SR_CgaCtaId ;  /* 0x0000000000089919 */ /* 0x000f220000008800 */
[----:B------:R-:W5:Y:S01]  /*1b00*/  @!P2 LDC.64 R18, c[0x0][0x240] ;  /* 0x00009000ff12ab82 */ /* 0x000f620000000a00 */
[----:B------:R-:W-:Y:S01]  /*1b10*/  @!UP0 UIADD3 UR9, UR29, UR7, URZ ;  /* 0x000000071d098290 */ /* 0x000fe2000fffe03f */
[C---:B------:R-:W-:Y:S01]  /*1b20*/  IADD3 R46, R12.reuse, 0x60, RZ ;  /* 0x000000600c2e7810 */ /* 0x040fe20007ffe0ff */
[----:B------:R-:W1:Y:S01]  /*1b30*/  @!P0 S2R R7, SR_CgaCtaId ;  /* 0x0000000000078919 */ /* 0x000e620000008800 */
[----:B------:R-:W-:Y:S01]  /*1b40*/  @!UP0 UMOV UR20, UR28 ;  /* 0x0000001c00148c82 */ /* 0x000fe20008000000 */
[----:B------:R-:W-:Y:S01]  /*1b50*/  ULDC.64 UR6, c[0x0][0x258] ;  /* 0x0000960000067ab9 */ /* 0x000fe20000000a00 */
[----:B------:R-:W-:Y:S01]  /*1b60*/  VIADD R43, R12, 0x70 ;  /* 0x000000700c2b7836 */ /* 0x000fe20000000000 */
[----:B------:R-:W-:Y:S01]  /*1b70*/  UISETP.NE.AND UP0, UPT, UR8, -0x1, UPT ;  /* 0xffffffff0800788c */ /* 0x000fe2000bf05270 */
[----:B---3--:R-:W3:Y:S01]  /*1b80*/  MUFU.RCP R2, R2 ;  /* 0x0000000200027308 */ /* 0x008ee20000001000 */
[----:B------:R-:W5:Y:S08]  /*1b90*/  S2UR UR10, SR_CgaCtaId ;  /* 0x00000000000a79c3 */ /* 0x000f700000008800 */
[----:B------:R-:W5:Y:S01]  /*1ba0*/  @!P2 LDC.64 R26, c[0x0][0x210] ;  /* 0x00008400ff1aab82 */ /* 0x000f620000000a00 */
[----:B---3--:R-:W-:-:S07]  /*1bb0*/  VIADD R2, R2, 0xffffffe ;  /* 0x0ffffffe02027836 */ /* 0x008fce0000000000 */
[----:B------:R-:W3:Y:S01]  /*1bc0*/  @!P1 LDC.64 R22, c[0x0][0x240] ;  /* 0x00009000ff169b82 */ /* 0x000ee20000000a00 */
[----:B------:R-:W2:Y:S07]  /*1bd0*/  F2I.FTZ.U32.TRUNC.NTZ R3, R2 ;  /* 0x0000000200037305 */ /* 0x000eae000021f000 */
[----:B------:R-:W3:Y:S08]  /*1be0*/  @!P1 LDC.64 R32, c[0x0][0x210] ;  /* 0x00008400ff209b82 */ /* 0x000ef00000000a00 */
[----:B------:R-:W3:Y:S01]  /*1bf0*/  @!P0 LDC.64 R24, c[0x0][0x240] ;  /* 0x00009000ff188b82 */ /* 0x000ee20000000a00 */
[----:B--2---:R-:W-:-:S02]  /*1c00*/  IMAD.MOV R0, RZ, RZ, -R3 ;  /* 0x000000ffff007224 */ /* 0x004fc400078e0a03 */
[----:B------:R-:W-:Y:S02]  /*1c10*/  IMAD.MOV.U32 R2, RZ, RZ, RZ ;  /* 0x000000ffff027224 */ /* 0x000fe400078e00ff */
[----:B------:R-:W-:-:S03]  /*1c20*/  IMAD R0, R0, R14, RZ ;  /* 0x0000000e00007224 */ /* 0x000fc600078e02ff */
[----:B------:R-:W2:Y:S01]  /*1c30*/  @!P0 LDC.64 R28, c[0x0][0x210] ;  /* 0x00008400ff1c8b82 */ /* 0x000ea20000000a00 */
[----:B------:R-:W-:Y:S01]  /*1c40*/  IMAD.HI.U32 R3, R3, R0, R2 ;  /* 0x0000000003037227 */ /* 0x000fe200078e0002 */
[----:B------:R-:W-:-:S03]  /*1c50*/  LOP3.LUT R2, R4, 0xfffffff8, RZ, 0xc0, !PT ;  /* 0xfffffff804027812 */ /* 0x000fc600078ec0ff */
[----:B------:R-:W-:Y:S02]  /*1c60*/  IMAD.SHL.U32 R0, R12, 0x40, RZ ;  /* 0x000000400c007824 */ /* 0x000fe400078e00ff */
[----:B------:R-:W-:Y:S02]  /*1c70*/  IMAD.IADD R49, R134, 0x1, -R2 ;  /* 0x0000000186317824 */ /* 0x000fe400078e0a02 */
[----:B------:R-:W-:Y:S01]  /*1c80*/  IMAD.HI.U32 R4, R3, R11, RZ ;  /* 0x0000000b03047227 */ /* 0x000fe200078e00ff */
[----:B------:R-:W-:-:S03]  /*1c90*/  LOP3.LUT R0, R0, 0x1c0, RZ, 0xc0, !PT ;  /* 0x000001c000007812 */ /* 0x000fc600078ec0ff */
[----:B------:R-:W-:Y:S01]  /*1ca0*/  IMAD.SHL.U32 R30, R49, 0x8, RZ ;  /* 0x00000008311e7824 */ /* 0x000fe200078e00ff */
[----:B------:R-:W-:Y:S01]  /*1cb0*/  SHF.R.U32.HI R5, RZ, 0x3, R0 ;  /* 0x00000003ff057819 */ /* 0x000fe20000011600 */
[----:B------:R-:W-:-:S03]  /*1cc0*/  IMAD.U32 R2, RZ, RZ, UR14 ;  /* 0x0000000eff027e24 */ /* 0x000fc6000f8e00ff */
[----:B------:R-:W-:Y:S01]  /*1cd0*/  LOP3.LUT R6, R0, 0x38, R30, 0xf8, !PT ;  /* 0x0000003800067812 */ /* 0x000fe200078ef81e */
[----:B------:R-:W-:Y:S01]  /*1ce0*/  IMAD.MOV R0, RZ, RZ, -R4 ;  /* 0x000000ffff007224 */ /* 0x000fe200078e0a04 */
[----:B------:R-:W-:Y:S01]  /*1cf0*/  SHF.R.S32.HI R31, RZ, 0x1f, R30 ;  /* 0x0000001fff1f7819 */ /* 0x000fe2000001141e */
[----:B------:R-:W-:Y:S01]  /*1d00*/  IMAD.WIDE R2, R2, 0x80, R12 ;  /* 0x0000008002027825 */ /* 0x000fe200078e020c */
[----:B------:R-:W-:Y:S02]  /*1d10*/  LOP3.LUT R9, R6, R5, RZ, 0x3c, !PT ;  /* 0x0000000506097212 */ /* 0x000fe400078e3cff */
[----:B------:R-:W-:Y:S01]  /*1d20*/  @!P2 MOV R5, 0x400 ;  /* 0x000004000005a802 */ /* 0x000fe20000000f00 */
[----:B------:R-:W-:Y:S01]  /*1d30*/  IMAD R0, R14, R0, R11 ;  /* 0x000000000e007224 */ /* 0x000fe200078e020b */
[----:B------:R-:W-:Y:S02]  /*1d40*/  @!P1 MOV R6, 0x400 ;  /* 0x0000040000069802 */ /* 0x000fe40000000f00 */
[----:B------:R-:W-:-:S02]  /*1d50*/  @!P2 LEA R35, R10, R5, 0x18 ;  /* 0x000000050a23a211 */ /* 0x000fc400078ec0ff */
[----:B------:R-:W-:Y:S01]  /*1d60*/  ISETP.GT.U32.AND P6, PT, R14, R0, PT ;  /* 0x000000000e00720c */ /* 0x000fe20003fc4070 */
[----:B------:R-:W3:Y:S01]  /*1d70*/  @!P3 LDC.64 R10, c[0x0][0x240] ;  /* 0x00009000ff0abb82 */ /* 0x000ee20000000a00 */
[----:B------:R-:W-:Y:S02]  /*1d80*/  @!P0 MOV R5, 0x400 ;  /* 0x0000040000058802 */ /* 0x000fe40000000f00 */
[----:B----4-:R-:W-:Y:S02]  /*1d90*/  @!P1 LEA R36, R8, R6, 0x18 ;  /* 0x0000000608249211 */ /* 0x010fe400078ec0ff */
[----:B------:R-:W-:Y:S01]  /*1da0*/  IADD3 R6, P5, R30, UR20, RZ ;  /* 0x000000141e067c10 */ /* 0x000fe2000ffbe0ff */
[----:B------:R-:W-:Y:S01]  /*1db0*/  UIMAD UR20, UR21, -0x80, UR25 ;  /* 0xffffff80151478a4 */ /* 0x000fe2000f8e0219 */
[----:B-1----:R-:W-:Y:S02]  /*1dc0*/  @!P0 LEA R37, R7, R5, 0x18 ;  /* 0x0000000507258211 */ /* 0x002fe400078ec0ff */
[----:B------:R-:W-:Y:S01]  /*1dd0*/  IADD3.X R7, R31, UR9, RZ, P5, !PT ;  /* 0x000000091f077c10 */ /* 0x000fe2000affe4ff */
[----:B------:R-:W-:Y:S01]  /*1de0*/  USHF.R.S32.HI UR9, URZ, 0x1f, UR4 ;  /* 0x0000001f3f097899 */ /* 0x000fe20008011404 */
[----:B------:R-:W-:Y:S01]  /*1df0*/  LOP3.LUT R5, R17, UR4, RZ, 0x3c, !PT ;  /* 0x0000000411057c12 */ /* 0x000fe2000f8e3cff */
[----:B------:R-:W-:Y:S01]  /*1e00*/  @!P6 IMAD.IADD R0, R0, 0x1, -R14 ;  /* 0x000000010000e824 */ /* 0x000fe200078e0a0e */
[----:B------:R-:W-:Y:S01]  /*1e10*/  LOP3.LUT R16, R9, 0xfffffe00, R16, 0xf8, !PT ;  /* 0xfffffe0009107812 */ /* 0x000fe200078ef810 */
[----:B------:R-:W-:Y:S01]  /*1e20*/  @!P6 VIADD R4, R4, 0x1 ;  /* 0x000000010404e836 */ /* 0x000fe20000000000 */
[----:B------:R-:W-:Y:S01]  /*1e30*/  UIMAD UR9, UR9, UR6, URZ ;  /* 0x00000006090972a4 */ /* 0x000fe2000f8e023f */
[----:B------:R-:W-:-:S02]  /*1e40*/  ISETP.GE.AND P5, PT, R5, RZ, PT ;  /* 0x000000ff0500720c */ /* 0x000fc40003fa6270 */
[----:B------:R-:W-:Y:S01]  /*1e50*/  ISETP.GE.U32.AND P4, PT, R0, R14, PT ;  /* 0x0000000e0000720c */ /* 0x000fe20003f86070 */
[----:B------:R-:W-:Y:S01]  /*1e60*/  IMAD.U32 R0, RZ, RZ, UR6 ;  /* 0x00000006ff007e24 */ /* 0x000fe2000f8e00ff */
[----:B------:R-:W-:Y:S01]  /*1e70*/  UIMAD UR7, UR4, UR7, UR9 ;  /* 0x00000007040772a4 */ /* 0x000fe2000f8e0209 */
[----:B------:R-:W-:Y:S01]  /*1e80*/  ISETP.NE.AND P6, PT, R17, RZ, PT ;  /* 0x000000ff1100720c */ /* 0x000fe20003fc5270 */
[----:B------:R-:W-:Y:S01]  /*1e90*/  @UP0 UIADD3 UR6, UR19, UR8, URZ ;  /* 0x0000000813060290 */ /* 0x000fe2000fffe03f */
[----:B------:R-:W-:Y:S01]  /*1ea0*/  IMAD.WIDE.U32 R6, R0, UR4, R6 ;  /* 0x0000000400067c25 */ /* 0x000fe2000f8e0006 */
[----:B------:R-:W-:Y:S02]  /*1eb0*/  UMOV UR4, 0x400 ;  /* 0x0000040000047882 */ /* 0x000fe40000000000 */
[----:B-----5:R-:W-:Y:S01]  /*1ec0*/  ULEA UR4, UR10, UR4, 0x18 ;  /* 0x000000040a047291 */ /* 0x020fe2000f8ec03f */
[----:B---3--:R-:W-:Y:S02]  /*1ed0*/  @!P3 IMAD R0, R3, R10, RZ ;  /* 0x0000000a0300b224 */ /* 0x008fe400078e02ff */
[----:B------:R-:W-:Y:S01]  /*1ee0*/  VIADD R5, R7, UR7 ;  /* 0x0000000707057c36 */ /* 0x000fe20008000000 */
[----:B------:R-:W-:Y:S01]  /*1ef0*/  @UP0 UIADD3 UR7, UR19, UR8, URZ ;  /* 0x0000000813070290 */ /* 0x000fe2000fffe03f */
[----:B------:R-:W-:Y:S01]  /*1f00*/  @P4 VIADD R4, R4, 0x1 ;  /* 0x0000000104044836 */ /* 0x000fe20000000000 */
[C---:B------:R-:W-:Y:S01]  /*1f10*/  @!P2 IADD3 R15, P4, R2.reuse, 0x10, RZ ;  /* 0x00000010020fa810 */ /* 0x040fe20007f9e0ff */
[----:B------:R-:W-:Y:S01]  /*1f20*/  @!P3 IMAD R0, R2, R11, R0 ;  /* 0x0000000b0200b224 */ /* 0x000fe200078e0200 */
[----:B------:R-:W-:Y:S01]  /*1f30*/  LEA R234, R16, UR4, 0x1 ;  /* 0x0000000410ea7c11 */ /* 0x000fe2000f8e08ff */
[----:B------:R-:W-:Y:S01]  /*1f40*/  IMAD.MOV.U32 R34, RZ, RZ, R4 ;  /* 0x000000ffff227224 */ /* 0x000fe200078e0004 */
[----:B------:R-:W-:Y:S01]  /*1f50*/  @UP0 ULDC.64 UR8, c[0x0][0x250] ;  /* 0x0000940000080ab9 */ /* 0x000fe20000000a00 */
[----:B------:R-:W-:Y:S01]  /*1f60*/  @!P2 IMAD.X R4, RZ, RZ, R3, P4 ;  /* 0x000000ffff04a224 */ /* 0x000fe200020e0603 */
[----:B------:R-:W-:Y:S01]  /*1f70*/  @UP0 ULDC.64 UR10, c[0x0][0x248] ;  /* 0x00009200000a0ab9 */ /* 0x000fe20000000a00 */
[----:B------:R-:W-:Y:S01]  /*1f80*/  @!P5 IMAD.MOV R34, RZ, RZ, -R34 ;  /* 0x000000ffff22d224 */ /* 0x000fe200078e0a22 */
[----:B------:R-:W-:Y:S01]  /*1f90*/  @!P6 LOP3.LUT R34, RZ, R17, RZ, 0x33, !PT ;  /* 0x00000011ff22e212 */ /* 0x000fe200078e33ff */
[----:B------:R-:W-:Y:S01]  /*1fa0*/  @!P2 IMAD R8, R4, R18, RZ ;  /* 0x000000120408a224 */ /* 0x000fe200078e02ff */
[----:B------:R-:W-:Y:S01]  /*1fb0*/  @!P1 IADD3 R17, P4, R2, 0x20, RZ ;  /* 0x0000002002119810 */ /* 0x000fe20007f9e0ff */
[----:B------:R-:W-:Y:S01]  /*1fc0*/  @!P3 IMAD.MOV.U32 R4, RZ, RZ, R6 ;  /* 0x000000ffff04b224 */ /* 0x000fe200078e0006 */
[----:B------:R-:W-:Y:S01]  /*1fd0*/  ISETP.GE.AND P6, PT, R42, UR20, PT ;  /* 0x000000142a007c0c */ /* 0x000fe2000bfc6270 */
[----:B------:R-:W-:Y:S01]  /*1fe0*/  @!P2 IMAD R19, R15, R19, R8 ;  /* 0x000000130f13a224 */ /* 0x000fe200078e0208 */
[----:B------:R-:W-:Y:S01]  /*1ff0*/  @UP0 UIMAD.WIDE.U32 UR28, UR7, UR8, URZ ;  /* 0x00000008071c02a5 */ /* 0x000fe2000f8e003f */
[----:B------:R-:W-:Y:S01]  /*2000*/  @!P3 IMAD.WIDE.U32 R10, R2, R10, R4 ;  /* 0x0000000a020ab225 */ /* 0x000fe200078e0004 */
[----:B------:R-:W-:-:S02]  /*2010*/  @UP0 UIMAD.WIDE.U32 UR30, UR6, UR10, URZ ;  /* 0x0000000a061e02a5 */ /* 0x000fc4000f8e003f */
[----:B------:R-:W-:Y:S01]  /*2020*/  @UP0 UIMAD UR7, UR7, UR9, URZ ;  /* 0x00000009070702a4 */ /* 0x000fe2000f8e023f */
[----:B------:R-:W-:Y:S01]  /*2030*/  @!P2 IMAD.MOV.U32 R8, RZ, RZ, R6 ;  /* 0x000000ffff08a224 */ /* 0x000fe200078e0006 */
[----:B------:R-:W-:Y:S01]  /*2040*/  @!P3 IADD3 R0, R11, R0, RZ ;  /* 0x000000000b00b210 */ /* 0x000fe20007ffe0ff */
[----:B------:R-:W-:Y:S01]  /*2050*/  @!P2 IMAD.MOV.U32 R9, RZ, RZ, R5 ;  /* 0x000000ffff09a224 */ /* 0x000fe200078e0005 */
[C---:B------:R-:W-:Y:S01]  /*2060*/  @!P3 LEA R14, P5, R10.reuse, R20, 0x1 ;  /* 0x000000140a0eb211 */ /* 0x040fe200078a08ff */
[----:B------:R-:W-:Y:S01]  /*2070*/  @UP0 UIMAD UR6, UR6, UR11, URZ ;  /* 0x0000000b060602a4 */ /* 0x000fe2000f8e023f */
[----:B------:R-:W-:Y:S02]  /*2080*/  @!P2 IMAD.WIDE.U32 R8, R15, R18, R8 ;  /* 0x000000120f08a225 */ /* 0x000fe400078e0008 */
[----:B------:R-:W-:Y:S01]  /*2090*/  @!P3 LEA.HI.X R15, R10, R21, R0, 0x1, P5 ;  /* 0x000000150a0fb211 */ /* 0x000fe200028f0c00 */
[----:B------:R-:W-:Y:S01]  /*20a0*/  @UP0 UIADD3 UR27, UR29, UR7, URZ ;  /* 0x000000071d1b0290 */ /* 0x000fe2000fffe03f */
[----:B------:R-:W-:Y:S01]  /*20b0*/  ISETP.GE.AND P5, PT, R48, UR5, PT ;  /* 0x0000000530007c0c */ /* 0x000fe2000bfa6270 */
[----:B------:R-:W-:Y:S01]  /*20c0*/  @!P1 IMAD.X R0, RZ, RZ, R3, P4 ;  /* 0x000000ffff009224 */ /* 0x000fe200020e0603 */
[----:B------:R-:W-:Y:S01]  /*20d0*/  @!P2 LEA R10, P4, R8, R26, 0x1 ;  /* 0x0000001a080aa211 */ /* 0x000fe200078808ff */
[----:B------:R-:W-:Y:S01]  /*20e0*/  @!P2 IMAD.IADD R9, R9, 0x1, R19 ;  /* 0x000000010909a824 */ /* 0x000fe200078e0213 */
[----:B------:R-:W-:Y:S01]  /*20f0*/  @!PT LDS RZ, [RZ] ;  /* 0x00000000fffff984 */ /* 0x000fe20000000800 */
[----:B------:R-:W-:Y:S01]  /*2100*/  @!PT LDS RZ, [RZ] ;  /* 0x00000000fffff984 */ /* 0x000fe20000000800 */
[----:B------:R-:W-:Y:S01]  /*2110*/  @!PT LDS RZ, [RZ] ;  /* 0x00000000fffff984 */ /* 0x000fe20000000800 */
[----:B------:R1:W-:Y:S01]  /*2120*/  @!P3 LDGSTS.E.BYPASS.LTC128B.128 [R234], desc[UR16][R14.64] ;  /* 0x000000000eeabfae */ /* 0x0003e2000b901d50 */
[----:B------:R-:W-:Y:S01]  /*2130*/  @!P1 IMAD R0, R0, R22, RZ ;  /* 0x0000001600009224 */ /* 0x000fe200078e02ff */
[----:B------:R-:W-:-:S02]  /*2140*/  @UP0 UIADD3 UR29, UR31, UR6, URZ ;  /* 0x000000061f1d0290 */ /* 0x000fc4000fffe03f */
[----:B------:R-:W-:Y:S01]  /*2150*/  @!P2 LEA.HI.X R11, R8, R27, R9, 0x1, P4 ;  /* 0x0000001b080ba211 */ /* 0x000fe200020f0c09 */
[----:B------:R-:W-:Y:S01]  /*2160*/  @!P1 IMAD.MOV.U32 R8, RZ, RZ, R6 ;  /* 0x000000ffff089224 */ /* 0x000fe200078e0006 */
[----:B------:R-:W-:Y:S01]  /*2170*/  ISETP.GE.AND P4, PT, R44, UR5, PT ;  /* 0x000000052c007c0c */ /* 0x000fe2000bf86270 */
[----:B------:R-:W-:Y:S02]  /*2180*/  @!P1 IMAD.MOV.U32 R9, RZ, RZ, R5 ;  /* 0x000000ffff099224 */ /* 0x000fe400078e0005 */
[----:B------:R-:W3:Y:S01]  /*2190*/  @!P5 LDC.64 R18, c[0x0][0x240] ;  /* 0x00009000ff12db82 */ /* 0x000ee20000000a00 */
[C---:B------:R-:W-:Y:S02]  /*21a0*/  @!P1 IMAD.WIDE.U32 R8, R17.reuse, R22, R8 ;  /* 0x0000001611089225 */ /* 0x040fe400078e0008 */
[----:B------:R-:W4:Y:S05]  /*21b0*/  @!P5 S2R R22, SR_CgaCtaId ;  /* 0x000000000016d919 */ /* 0x000f2a0000008800 */
[----:B------:R-:W5:Y:S02]  /*21c0*/  @!P5 LDC.64 R26, c[0x0][0x210] ;  /* 0x00008400ff1adb82 */ /* 0x000f640000000a00 */
[----:B------:R-:W4:Y:S01]  /*21d0*/  @!P4 S2R R21, SR_CgaCtaId ;  /* 0x000000000015c919 */ /* 0x000f220000008800 */
[----:B-1----:R-:W-:Y:S01]  /*21e0*/  @!P1 IMAD R14, R17, R23, R0 ;  /* 0x00000017110e9224 */ /* 0x002fe200078e0200 */
[----:B------:R-:W-:Y:S01]  /*21f0*/  @!P0 IADD3 R0, P3, R2, 0x30, RZ ;  /* 0x0000003002008810 */ /* 0x000fe20007f7e0ff */
[----:B------:R-:W-:-:S02]  /*2200*/  @!P2 IMAD R17, R16, 0x2, R35 ;  /* 0x000000021011a824 */ /* 0x000fc400078e0223 */
[----:B------:R-:W-:Y:S02]  /*2210*/  @!P1 IMAD.IADD R9, R9, 0x1, R14 ;  /* 0x0000000109099824 */ /* 0x000fe400078e020e */
[----:B------:R-:W-:Y:S01]  /*2220*/  @!P0 IMAD.X R15, RZ, RZ, R3, P3 ;  /* 0x000000ffff0f8224 */ /* 0x000fe200018e0603 */
[----:B------:R-:W-:Y:S01]  /*2230*/  @!P1 LEA R14, P3, R8, R32, 0x1 ;  /* 0x00000020080e9211 */ /* 0x000fe200078608ff */
[----:B------:R1:W-:Y:S01]  /*2240*/  @!P2 LDGSTS.E.BYPASS.LTC128B.128 [R17+0x800], desc[UR16][R10.64] ;  /* 0x008000000a11afae */ /* 0x0003e2000b901d50 */
[----:B------:R-:W-:Y:S01]  /*2250*/  ISETP.GE.AND P2, PT, R12, UR20, PT ;  /* 0x000000140c007c0c */ /* 0x000fe2000bf46270 */
[----:B------:R-:W-:Y:S01]  /*2260*/  @!P0 IMAD R20, R15, R24, RZ ;  /* 0x000000180f148224 */ /* 0x000fe200078e02ff */
[----:B------:R-:W-:Y:S01]  /*2270*/  @!P1 LEA.HI.X R15, R8, R33, R9, 0x1, P3 ;  /* 0x00000021080f9211 */ /* 0x000fe200018f0c09 */
[----:B------:R-:W-:Y:S01]  /*2280*/  @!P0 IMAD.MOV.U32 R8, RZ, RZ, R6 ;  /* 0x000000ffff088224 */ /* 0x000fe200078e0006 */
[----:B------:R-:W-:Y:S01]  /*2290*/  P2R R32, PR, RZ, 0x4 ;  /* 0x00000004ff207803 */ /* 0x000fe20000000000 */
[----:B------:R-:W-:-:S02]  /*22a0*/  @!P0 IMAD.MOV.U32 R9, RZ, RZ, R5 ;  /* 0x000000ffff098224 */ /* 0x000fc400078e0005 */
[----:B------:R-:W-:-:S04]  /*22b0*/  @!P0 IMAD.WIDE.U32 R8, R0, R24, R8 ;  /* 0x0000001800088225 */ /* 0x000fc800078e0008 */
[----:B-1----:R-:W-:Y:S01]  /*22c0*/  @!P0 IMAD R17, R0, R25, R20 ;  /* 0x0000001900118224 */ /* 0x002fe200078e0214 */
[----:B------:R-:W-:Y:S01]  /*22d0*/  @!P5 IADD3 R0, P2, R2, 0x40, RZ ;  /* 0x000000400200d810 */ /* 0x000fe20007f5e0ff */
[----:B------:R-:W-:Y:S01]  /*22e0*/  @!P1 IMAD R11, R16, 0x2, R36 ;  /* 0x00000002100b9824 */ /* 0x000fe200078e0224 */
[----:B--2---:R-:W-:Y:S01]  /*22f0*/  @!P0 LEA R10, P3, R8, R28, 0x1 ;  /* 0x0000001c080a8211 */ /* 0x004fe200078608ff */
[----:B------:R-:W-:Y:S01]  /*2300*/  @!P0 IMAD.IADD R17, R9, 0x1, R17 ;  /* 0x0000000109118824 */ /* 0x000fe200078e0211 */
[----:B------:R-:W1:Y:S01]  /*2310*/  @!P6 S2R R25, SR_CgaCtaId ;  /* 0x000000000019e919 */ /* 0x000e620000008800 */
[----:B------:R-:W-:Y:S01]  /*2320*/  @!P5 IMAD.X R9, RZ, RZ, R3, P2 ;  /* 0x000000ffff09d224 */ /* 0x000fe200010e0603 */
[----:B------:R-:W-:Y:S01]  /*2330*/  ISETP.GE.AND P2, PT, R43, UR5, PT ;  /* 0x000000052b007c0c */ /* 0x000fe2000bf46270 */
[----:B------:R2:W-:Y:S01]  /*2340*/  @!P1 LDGSTS.E.BYPASS.LTC128B.128 [R11+0x1000], desc[UR16][R14.64] ;  /* 0x010000000e0b9fae */ /* 0x0005e2000b901d50 */
[----:B------:R-:W-:-:S13]  /*2350*/  ISETP.NE.AND P1, PT, R32, RZ, PT ;  /* 0x000000ff2000720c */ /* 0x000fda0003f25270 */
[----:B------:R-:W4:Y:S01]  /*2360*/  @!P1 S2R R24, SR_CgaCtaId ;  /* 0x0000000000189919 */ /* 0x000f220000008800 */
[----:B--2---:R-:W-:Y:S01]  /*2370*/  @!P0 LEA.HI.X R11, R8, R29, R17, 0x1, P3 ;  /* 0x0000001d080b8211 */ /* 0x004fe200018f0c11 */
[----:B---3--:R-:W-:Y:S01]  /*2380*/  @!P5 IMAD R8, R9, R18, RZ ;  /* 0x000000120908d224 */ /* 0x008fe200078e02ff */
[----:B------:R-:W-:Y:S01]  /*2390*/  ISETP.GE.AND P3, PT, R46, UR5, PT ;  /* 0x000000052e007c0c */ /* 0x000fe2000bf66270 */
[----:B------:R-:W-:Y:S02]  /*23a0*/  @!P5 IMAD.MOV.U32 R9, RZ, RZ, R5 ;  /* 0x000000ffff09d224 */ /* 0x000fe400078e0005 */
[----:B------:R-:W-:Y:S02]  /*23b0*/  @!P5 IMAD R14, R0, R19, R8 ;  /* 0x00000013000ed224 */ /* 0x000fe400078e0208 */
[----:B------:R-:W-:-:S04]  /*23c0*/  @!P5 IMAD.MOV.U32 R8, RZ, RZ, R6 ;  /* 0x000000ffff08d224 */ /* 0x000fc800078e0006 */
[----:B------:R-:W-:Y:S02]  /*23d0*/  @!P5 IMAD.WIDE.U32 R8, R0, R18, R8 ;  /* 0x000000120008d225 */ /* 0x000fe400078e0008 */
[----:B------:R-:W2:Y:S02]  /*23e0*/  @!P4 LDC.64 R18, c[0x0][0x240] ;  /* 0x00009000ff12cb82 */ /* 0x000ea40000000a00 */
[----:B------:R-:W-:Y:S01]  /*23f0*/  @!P0 IMAD R0, R16, 0x2, R37 ;  /* 0x0000000210008824 */ /* 0x000fe200078e0225 */
[----:B------:R-:W3:Y:S04]  /*2400*/  @!P3 S2R R20, SR_CgaCtaId ;  /* 0x000000000014b919 */ /* 0x000ee80000008800 */
[----:B------:R5:W-:Y:S01]  /*2410*/  @!P0 LDGSTS.E.BYPASS.LTC128B.128 [R0+0x1800], desc[UR16][R10.64] ;  /* 0x018000000a008fae */ /* 0x000be2000b901d50 */
[----:B------:R-:W1:Y:S08]  /*2420*/  @!P4 LDC.64 R36, c[0x0][0x210] ;  /* 0x00008400ff24cb82 */ /* 0x000e700000000a00 */
[----:B------:R-:W1:Y:S01]  /*2430*/  @!P3 LDC.64 R28, c[0x0][0x240] ;  /* 0x00009000ff1cbb82 */ /* 0x000e620000000a00 */
[----:B-----5:R-:W-:Y:S01]  /*2440*/  @!P5 IMAD.IADD R0, R9, 0x1, R14 ;  /* 0x000000010900d824 */ /* 0x020fe200078e020e */
[----:B------:R-:W-:-:S02]  /*2450*/  @!P5 LEA R14, P0, R8, R26, 0x1 ;  /* 0x0000001a080ed211 */ /* 0x000fc400078008ff */
[----:B------:R-:W1:Y:S01]  /*2460*/  @!P2 S2R R26, SR_CgaCtaId ;  /* 0x00000000001aa919 */ /* 0x000e620000008800 */
[----:B------:R-:W-:Y:S02]  /*2470*/  @!P5 MOV R9, 0x400 ;  /* 0x000004000009d802 */ /* 0x000fe40000000f00 */
[----:B------:R-:W-:Y:S02]  /*2480*/  @!P5 LEA.HI.X R15, R8, R27, R0, 0x1, P0 ;  /* 0x0000001b080fd211 */ /* 0x000fe400000f0c00 */
[C---:B------:R-:W-:Y:S02]  /*2490*/  @!P4 IADD3 R17, P0, R2.reuse, 0x50, RZ ;  /* 0x000000500211c810 */ /* 0x040fe40007f1e0ff */
[----:B------:R-:W-:Y:S02]  /*24a0*/  @!P1 MOV R0, 0x400 ;  /* 0x0000040000009802 */ /* 0x000fe40000000f00 */
[----:B------:R-:W-:Y:S01]  /*24b0*/  @!P4 MOV R8, 0x400 ;  /* 0x000004000008c802 */ /* 0x000fe20000000f00 */
[----:B------:R-:W-:Y:S01]  /*24c0*/  @!P4 IMAD.X R11, RZ, RZ, R3, P0 ;  /* 0x000000ffff0bc224 */ /* 0x000fe200000e0603 */
[----:B------:R-:W-:-:S02]  /*24d0*/  @!P3 IADD3 R23, P0, R2, 0x60, RZ ;  /* 0x000000600217b810 */ /* 0x000fc40007f1e0ff */
[----:B----4-:R-:W-:Y:S02]  /*24e0*/  @!P1 LEA R45, R24, R0, 0x18 ;  /* 0x00000000182d9211 */ /* 0x010fe400078ec0ff */
[----:B------:R-:W-:Y:S01]  /*24f0*/  @!P3 MOV R0, 0x400 ;  /* 0x000004000000b802 */ /* 0x000fe20000000f00 */
[----:B------:R-:W-:Y:S01]  /*2500*/  @!P3 IMAD.X R27, RZ, RZ, R3, P0 ;  /* 0x000000ffff1bb224 */ /* 0x000fe200000e0603 */
[----:B------:R-:W-:Y:S02]  /*2510*/  PLOP3.LUT P0, PT, PT, PT, UP0, 0x80, 0x0 ;  /* 0x000000000000781c */ /* 0x000fe40003f0f008 */
[----:B------:R-:W-:Y:S02]  /*2520*/  @!P5 LEA R22, R22, R9, 0x18 ;  /* 0x000000091616d211 */ /* 0x000fe400078ec0ff */
[----:B------:R-:W-:Y:S02]  /*2530*/  @!P4 LEA R35, R21, R8, 0x18 ;  /* 0x000000081523c211 */ /* 0x000fe400078ec0ff */
[----:B---3--:R-:W-:-:S07]  /*2540*/  @!P3 LEA R39, R20, R0, 0x18 ;  /* 0x000000001427b211 */ /* 0x008fce00078ec0ff */
[----:B--2---:R-:W-:Y:S05]  /*2550*/  @P0 BRA `(.L_x_603) ;  /* 0x0000000000340947 */ /* 0x004fea0003800000 */
        /* <DEDUP_REMOVED lines=9> */
[----:B------:R-:W-:-:S03]  /*25f0*/  UMOV UR30, UR32 ;  /* 0x00000020001e7c82 */ /* 0x000fc60008000000 */
[----:B------:R-:W-:Y:S02]  /*2600*/  UIMAD UR7, UR18, UR7, UR29 ;  /* 0x00000007120772a4 */ /* 0x000fe4000f8e021d */
[----:B------:R-:W-:-:S04]  /*2610*/  UIMAD.WIDE.U32 UR30, UR18, UR6, UR30 ;  /* 0x00000006121e72a5 */ /* 0x000fc8000f8e001e */
[----:B------:R-:W-:Y:S02]  /*2620*/  UIADD3 UR29, UR31, UR7, URZ ;  /* 0x000000071f1d7290 */ /* 0x000fe4000fffe03f */
.L_x_603:
[----:B------:R-:W-:Y:S01]  /*2630*/  @!P2 IADD3 R33, P1, R2, 0x70, RZ ;  /* 0x000000700221a810 */ /* 0x000fe20007f3e0ff */
[----:B------:R-:W-:-:S12]  /*2640*/  @P0 BRA `(.L_x_604) ;  /* 0x0000000000340947 */ /* 0x000fd80003800000 */
        /* <DEDUP_REMOVED lines=8> */
[----:B------:R-:W-:-:S04]  /*26d0*/  UIMAD UR19, UR19, UR6, URZ ;  /* 0x00000006131372a4 */ /* 0x000fc8000f8e023f */
[----:B------:R-:W-:Y:S02]  /*26e0*/  UIMAD UR7, UR18, UR7, UR19 ;  /* 0x00000007120772a4 */ /* 0x000fe4000f8e0213 */
[----:B------:R-:W-:-:S04]  /*26f0*/  UIMAD.WIDE.U32 UR18, UR18, UR6, UR32 ;  /* 0x00000006121272a5 */ /* 0x000fc8000f8e0020 */
[----:B------:R-:W-:-:S03]  /*2700*/  UIADD3 UR27, UR19, UR7, URZ ;  /* 0x00000007131b7290 */ /* 0x000fc6000fffe03f */
[----:B------:R-:W-:-:S09]  /*2710*/  UMOV UR28, UR18 ;  /* 0x00000012001c7c82 */ /* 0x000fd20008000000 */
.L_x_604:
[----:B------:R-:W-:Y:S01]  /*2720*/  IMAD R0, R13, UR10, RZ ;  /* 0x0000000a0d007c24 */ /* 0x000fe2000f8e02ff */
[----:B------:R-:W2:Y:S01]  /*2730*/  @!P3 LDC.64 R20, c[0x0][0x210] ;  /* 0x00008400ff14bb82 */ /* 0x000ea20000000a00 */
[C---:B------:R-:W-:Y:S01]  /*2740*/  IMAD.WIDE.U32 R8, R12.reuse, UR10, R30 ;  /* 0x0000000a0c087c25 */ /* 0x040fe2000f8e001e */
[----:B------:R-:W-:Y:S01]  /*2750*/  @!P2 MOV R4, 0x400 ;  /* 0x000004000004a802 */ /* 0x000fe20000000f00 */
[----:B------:R-:W-:Y:S01]  /*2760*/  ULDC.64 UR6, c[0x0][0x260] ;  /* 0x0000980000067ab9 */ /* 0x000fe20000000a00 */
[----:B------:R-:W-:Y:S01]  /*2770*/  USHF.L.U32 UR31, UR10, 0x7, URZ ;  /* 0x000000070a1f7899 */ /* 0x000fe2000800063f */
[----:B------:R-:W-:Y:S01]  /*2780*/  IMAD R0, R12, UR11, R0 ;  /* 0x0000000b0c007c24 */ /* 0x000fe2000f8e0200 */
[----:B------:R-:W-:Y:S01]  /*2790*/  IADD3 R10, P0, R8, UR30, RZ ;  /* 0x0000001e080a7c10 */ /* 0x000fe2000ff1e0ff */
[----:B------:R-:W-:Y:S01]  /*27a0*/  @!P4 IMAD R2, R11, R18, RZ ;  /* 0x000000120b02c224 */ /* 0x000fe200078e02ff */
[----:B-1----:R-:W-:Y:S01]  /*27b0*/  @!P2 LEA R38, R26, R4, 0x18 ;  /* 0x000000041a26a211 */ /* 0x002fe200078ec0ff */
[----:B------:R-:W-:Y:S01]  /*27c0*/  @!P2 IMAD.X R7, RZ, RZ, R3, P1 ;  /* 0x000000ffff07a224 */ /* 0x000fe200008e0603 */
[----:B------:R-:W-:Y:S01]  /*27d0*/  IADD3.X R11, R9, UR29, R0, P0, !PT ;  /* 0x0000001d090b7c10 */ /* 0x000fe200087fe400 */
[----:B------:R-:W-:Y:S01]  /*27e0*/  @!P5 IMAD R0, R16, 0x2, R22 ;  /* 0x000000021000d824 */ /* 0x000fe200078e0216 */
[----:B------:R-:W-:Y:S01]  /*27f0*/  @!P6 MOV R3, 0x400 ;  /* 0x000004000003e802 */ /* 0x000fe20000000f00 */
[----:B------:R-:W-:Y:S01]  /*2800*/  @!P4 IMAD R4, R17, R19, R2 ;  /* 0x000000131104c224 */ /* 0x000fe200078e0202 */
[----:B------:R-:W-:Y:S01]  /*2810*/  USHF.L.U64.HI UR30, UR10, 0x7, UR11 ;  /* 0x000000070a1e7899 */ /* 0x000fe2000801020b */
[----:B------:R-:W-:Y:S01]  /*2820*/  @!P4 IMAD.MOV.U32 R2, RZ, RZ, R6 ;  /* 0x000000ffff02c224 */ /* 0x000fe200078e0006 */
[----:B------:R-:W-:Y:S01]  /*2830*/  @!P6 LEA R40, R25, R3, 0x18 ;  /* 0x000000031928e211 */ /* 0x000fe200078ec0ff */
[----:B------:R-:W-:Y:S01]  /*2840*/  @!PT LDS RZ, [RZ] ;  /* 0x00000000fffff984 */ /* 0x000fe20000000800 */
[----:B------:R-:W-:Y:S01]  /*2850*/  @!PT LDS RZ, [RZ] ;  /* 0x00000000fffff984 */ /* 0x000fe20000000800 */
[----:B------:R-:W-:Y:S01]  /*2860*/  @!PT LDS RZ, [RZ] ;  /* 0x00000000fffff984 */ /* 0x000fe20000000800 */
[----:B------:R1:W-:Y:S01]  /*2870*/  @!P5 LDGSTS.E.BYPASS.LTC128B.128 [R0+0x2000], desc[UR16][R14.64] ;  /* 0x020000000e00dfae */ /* 0x0003e2000b901d50 */
[----:B------:R-:W3:Y:S01]  /*2880*/  @!P2 LDC.64 R24, c[0x0][0x240] ;  /* 0x00009000ff18ab82 */ /* 0x000ee20000000a00 */
[----:B------:R-:W-:Y:S01]  /*2890*/  ISETP.NE.AND P5, PT, R32, RZ, PT ;  /* 0x000000ff2000720c */ /* 0x000fe20003fa5270 */
[--C-:B------:R-:W-:Y:S01]  /*28a0*/  @!P4 IMAD.MOV.U32 R3, RZ, RZ, R5.reuse ;  /* 0x000000ffff03c224 */ /* 0x100fe200078e0005 */
[----:B------:R-:W-:Y:S01]  /*28b0*/  SHF.R.S32.HI R32, RZ, 0x1f, R34 ;  /* 0x0000001fff207819 */ /* 0x000fe20000011422 */
[----:B------:R-:W-:Y:S01]  /*28c0*/  @!P2 IMAD.MOV.U32 R19, RZ, RZ, R5 ;  /* 0x000000ffff13a224 */ /* 0x000fe200078e0005 */
[----:B------:R-:W-:Y:S01]  /*28d0*/  USHF.R.S32.HI UR29, URZ, 0x1f, UR21 ;  /* 0x0000001f3f1d7899 */ /* 0x000fe20008011415 */
[----:B------:R-:W-:Y:S01]  /*28e0*/  @!P4 IMAD.WIDE.U32 R8, R17, R18, R2 ;  /* 0x000000121108c225 */ /* 0x000fe200078e0002 */
[----:B------:R-:W-:Y:S01]  /*28f0*/  UIMAD.WIDE.U32 UR18, UR10, 0x20, URZ ;  /* 0x000000200a1278a5 */ /* 0x000fe2000f8e003f */
[----:B------:R-:W-:Y:S01]  /*2900*/  LEA.HI R133, R50, R134, RZ, 0x5 ;  /* 0x0000008632857211 */ /* 0x000fe200078f28ff */
[----:B------:R-:W-:Y:S01]  /*2910*/  UIADD3 UR23, UR25, -UR23, -UR26 ;  /* 0x8000001719177290 */ /* 0x000fe2000fffe81a */
[----:B------:R-:W-:-:S02]  /*2920*/  @!P3 IMAD.MOV.U32 R2, RZ, RZ, R6 ;  /* 0x000000ffff02b224 */ /* 0x000fc400078e0006 */
[----:B------:R-:W-:Y:S01]  /*2930*/  @!P3 IMAD.MOV.U32 R3, RZ, RZ, R5 ;  /* 0x000000ffff03b224 */ /* 0x000fe200078e0005 */
[----:B------:R-:W-:Y:S01]  /*2940*/  SHF.R.S32.HI R132, RZ, 0x5, R133 ;  /* 0x00000005ff847819 */ /* 0x000fe20000011485 */
[----:B------:R-:W-:Y:S02]  /*2950*/  @!P4 IMAD.IADD R4, R9, 0x1, R4 ;  /* 0x000000010904c824 */ /* 0x000fe400078e0204 */
[----:B------:R-:W-:-:S04]  /*2960*/  @!P3 IMAD.WIDE.U32 R2, R23, R28, R2 ;  /* 0x0000001c1702b225 */ /* 0x000fc800078e0002 */
[----:B------:R-:W-:-:S04]  /*2970*/  IMAD.WIDE.U32 R54, R34, UR6, R10 ;  /* 0x0000000622367c25 */ /* 0x000fc8000f8e000a */
[----:B------:R-:W-:Y:S01]  /*2980*/  IMAD.MOV.U32 R52, RZ, RZ, R54 ;  /* 0x000000ffff347224 */ /* 0x000fe200078e0036 */
[----:B------:R-:W-:Y:S01]  /*2990*/  STL.64 [R1+0x118], R54 ;  /* 0x0001183601007387 */ /* 0x000fe20000100a00 */
[----:B-1----:R-:W-:Y:S01]  /*29a0*/  @!P3 IMAD R0, R27, R28, RZ ;  /* 0x0000001c1b00b224 */ /* 0x002fe200078e02ff */
[C---:B------:R-:W-:Y:S01]  /*29b0*/  @!P4 LEA R14, P0, R8.reuse, R36, 0x1 ;  /* 0x00000024080ec211 */ /* 0x040fe200078008ff */
[----:B------:R-:W1:Y:S01]  /*29c0*/  @!P5 LDC.64 R26, c[0x0][0x218] ;  /* 0x00008600ff1adb82 */ /* 0x000e620000000a00 */
[----:B------:R-:W-:Y:S02]  /*29d0*/  @!P2 IMAD.MOV.U32 R18, RZ, RZ, R6 ;  /* 0x000000ffff12a224 */ /* 0x000fe400078e0006 */
[----:B------:R-:W-:Y:S01]  /*29e0*/  @!P3 IMAD R5, R23, R29, R0 ;  /* 0x0000001d1705b224 */ /* 0x000fe200078e0200 */
[----:B------:R-:W-:Y:S01]  /*29f0*/  @!P4 LEA.HI.X R15, R8, R37, R4, 0x1, P0 ;  /* 0x00000025080fc211 */ /* 0x000fe200000f0c04 */
[----:B------:R-:W-:Y:S01]  /*2a00*/  IMAD R0, R32, UR6, RZ ;  /* 0x0000000620007c24 */ /* 0x000fe2000f8e02ff */
[----:B------:R-:W-:Y:S01]  /*2a10*/  UIMAD UR6, UR30, UR21, URZ ;  /* 0x000000151e0672a4 */ /* 0x000fe2000f8e023f */
[----:B------:R-:W-:Y:S01]  /*2a20*/  @!P3 IMAD.IADD R5, R3, 0x1, R5 ;  /* 0x000000010305b824 */ /* 0x000fe200078e0205 */
[----:B------:R-:W4:Y:S01]  /*2a30*/  @!P2 LDC.64 R22, c[0x0][0x210] ;  /* 0x00008400ff16ab82 */ /* 0x000f220000000a00 */
[----:B------:R-:W-:Y:S01]  /*2a40*/  IMAD R0, R34, UR7, R0 ;  /* 0x0000000722007c24 */ /* 0x000fe2000f8e0200 */
[C---:B--2---:R-:W-:Y:S01]  /*2a50*/  @!P3 LEA R8, P0, R2.reuse, R20, 0x1 ;  /* 0x000000140208b211 */ /* 0x044fe200078008ff */
[----:B------:R-:W-:Y:S01]  /*2a60*/  IMAD.U32 R3, RZ, RZ, UR21 ;  /* 0x00000015ff037e24 */ /* 0x000fe2000f8e00ff */
[----:B------:R-:W-:Y:S01]  /*2a70*/  UIMAD UR6, UR29, UR31, UR6 ;  /* 0x0000001f1d0672a4 */ /* 0x000fe2000f8e0206 */
[----:B------:R-:W-:Y:S01]  /*2a80*/  IMAD.IADD R53, R55, 0x1, R0 ;  /* 0x0000000137357824 */ /* 0x000fe200078e0200 */
[----:B------:R-:W-:Y:S01]  /*2a90*/  @!P3 LEA.HI.X R9, R2, R21, R5, 0x1, P0 ;  /* 0x000000150209b211 */ /* 0x000fe200000f0c05 */
[----:B------:R-:W-:Y:S01]  /*2aa0*/  IMAD.U32 R0, RZ, RZ, UR10 ;  /* 0x0000000aff007e24 */ /* 0x000fe2000f8e00ff */
[----:B------:R-:W-:Y:S01]  /*2ab0*/  ISETP.GE.AND P0, PT, R41, UR20, PT ;  /* 0x0000001429007c0c */ /* 0x000fe2000bf06270 */
[----:B------:R-:W-:Y:S01]  /*2ac0*/  IMAD.WIDE.U32 R2, R3, UR31, R52 ;  /* 0x0000001f03027c25 */ /* 0x000fe2000f8e0034 */
[----:B------:R-:W2:Y:S01]  /*2ad0*/  @!P6 LDC.64 R20, c[0x0][0x218] ;  /* 0x00008600ff14eb82 */ /* 0x000ea20000000a00 */
[----:B------:R-:W-:Y:S02]  /*2ae0*/  STL.64 [R1+0x110], R52 ;  /* 0x0001103401007387 */ /* 0x000fe40000100a00 */
[----:B---3--:R-:W-:Y:S01]  /*2af0*/  @!P2 IMAD R4, R7, R24, RZ ;  /* 0x000000180704a224 */ /* 0x008fe200078e02ff */
[----:B------:R-:W-:Y:S01]  /*2b00*/  @!P6 LEA R10, P1, R0, R2, 0x4 ;  /* 0x00000002000ae211 */ /* 0x000fe200078220ff */
[----:B------:R-:W-:-:S02]  /*2b10*/  IMAD.U32 R7, RZ, RZ, UR10 ;  /* 0x0000000aff077e24 */ /* 0x000fc4000f8e00ff */
[----:B------:R-:W-:Y:S02]  /*2b20*/  IMAD.U32 R6, RZ, RZ, UR11 ;  /* 0x0000000bff067e24 */ /* 0x000fe4000f8e00ff */
[----:B------:R-:W-:Y:S01]  /*2b30*/  VIADD R3, R3, UR6 ;  /* 0x0000000603037c36 */ /* 0x000fe20008000000 */
[----:B------:R-:W-:Y:S01]  /*2b40*/  USHF.L.U32 UR6, UR11, 0x5, URZ ;  /* 0x000000050b067899 */ /* 0x000fe2000800063f */
[----:B------:R-:W-:Y:S02]  /*2b50*/  @!P4 IMAD R0, R16, 0x2, R35 ;  /* 0x000000021000c824 */ /* 0x000fe400078e0223 */
[----:B------:R-:W-:Y:S01]  /*2b60*/  @!P2 IMAD R11, R33, R25, R4 ;  /* 0x00000019210ba224 */ /* 0x000fe200078e0204 */
[----:B------:R-:W-:Y:S01]  /*2b70*/  @!P6 LEA.HI.X R17, R7, R3, R6, 0x4, P1 ;  /* 0x000000030711e211 */ /* 0x000fe200008f2406 */
[----:B------:R-:W-:Y:S01]  /*2b80*/  @!P2 IMAD.WIDE.U32 R4, R33, R24, R18 ;  /* 0x000000182104a225 */ /* 0x000fe200078e0012 */
[----:B------:R3:W-:Y:S01]  /*2b90*/  @!P4 LDGSTS.E.BYPASS.LTC128B.128 [R0+0x2800], desc[UR16][R14.64] ;  /* 0x028000000e00cfae */ /* 0x0007e2000b901d50 */
[----:B------:R-:W-:-:S02]  /*2ba0*/  ISETP.GE.AND P4, PT, R44, UR20, PT ;  /* 0x000000142c007c0c */ /* 0x000fc4000bf86270 */
[----:B------:R-:W-:Y:S01]  /*2bb0*/  @!P3 IMAD R7, R16, 0x2, R39 ;  /* 0x000000021007b824 */ /* 0x000fe200078e0227 */
[----:B----4-:R-:W-:-:S04]  /*2bc0*/  @!P2 LEA R6, P1, R4, R22, 0x1 ;  /* 0x000000160406a211 */ /* 0x010fc800078208ff */
[----:B------:R1:W-:Y:S06]  /*2bd0*/  @!P3 LDGSTS.E.BYPASS.LTC128B.128 [R7+0x3000], desc[UR16][R8.64] ;  /* 0x030000000807bfae */ /* 0x0003ec000b901d50 */
[----:B------:R-:W4:Y:S01]  /*2be0*/  @!P4 S2R R19, SR_CgaCtaId ;  /* 0x000000000013c919 */ /* 0x000f220000008800 */
[----:B---3--:R-:W-:Y:S01]  /*2bf0*/  @!P2 IMAD.IADD R0, R5, 0x1, R11 ;  /* 0x000000010500a824 */ /* 0x008fe200078e020b */
[----:B------:R-:W3:Y:S01]  /*2c00*/  @!P0 S2R R14, SR_CgaCtaId ;  /* 0x00000000000e8919 */ /* 0x000ee20000008800 */
[----:B------:R-:W-:Y:S01]  /*2c10*/  @!P5 IMAD R5, R16, 0x2, R45 ;  /* 0x000000021005d824 */ /* 0x000fe200078e022d */
[----:B-1----:R-:W-:-:S02]  /*2c20*/  @!P5 LEA R8, P3, R2, R26, 0x1 ;  /* 0x0000001a0208d211 */ /* 0x002fc400078608ff */
[----:B------:R-:W-:Y:S01]  /*2c30*/  @!P2 LEA.HI.X R7, R4, R23, R0, 0x1, P1 ;  /* 0x000000170407a211 */ /* 0x000fe200008f0c00 */
[----:B------:R-:W-:Y:S01]  /*2c40*/  @!P2 IMAD R0, R16, 0x2, R38 ;  /* 0x000000021000a824 */ /* 0x000fe200078e0226 */
[----:B------:R-:W-:Y:S02]  /*2c50*/  @!P5 LEA.HI.X R9, R2, R27, R3, 0x1, P3 ;  /* 0x0000001b0209d211 */ /* 0x000fe400018f0c03 */
[----:B------:R-:W-:Y:S02]  /*2c60*/  ISETP.GE.AND P1, PT, R47, UR20, PT ;  /* 0x000000142f007c0c */ /* 0x000fe4000bf26270 */
[----:B------:R1:W-:Y:S01]  /*2c70*/  @!P2 LDGSTS.E.BYPASS.LTC128B.128 [R0+0x3800], desc[UR16][R6.64] ;  /* 0x038000000600afae */ /* 0x0003e2000b901d50 */
[----:B--2---:R-:W-:Y:S02]  /*2c80*/  @!P6 LEA R4, P2, R10, R20, 0x1 ;  /* 0x000000140a04e211 */ /* 0x004fe400078408ff */
[----:B------:R-:W-:Y:S01]  /*2c90*/  ISETP.GE.AND P3, PT, R46, UR20, PT ;  /* 0x000000142e007c0c */ /* 0x000fe2000bf66270 */
[----:B------:R2:W-:Y:S01]  /*2ca0*/  @!P5 LDGSTS.E.BYPASS.LTC128B.128 [R5+0x4000], desc[UR16][R8.64] ;  /* 0x040000000805dfae */ /* 0x0005e2000b901d50 */
[----:B------:R-:W-:-:S06]  /*2cb0*/  ISETP.GE.AND P5, PT, R48, UR20, PT ;  /* 0x0000001430007c0c */ /* 0x000fcc000bfa6270 */
[----:B------:R-:W-:-:S05]  /*2cc0*/  VOTEU.ALL UP0, P1 ;  /* 0x00000000003f7886 */ /* 0x000fca0000800000 */
[----:B------:R-:W5:Y:S02]  /*2cd0*/  @!P3 S2R R20, SR_CgaCtaId ;  /* 0x000000000014b919 */ /* 0x000f640000008800 */
[----:B------:R-:W4:Y:S01]  /*2ce0*/  @!P5 S2R R18, SR_CgaCtaId ;  /* 0x000000000012d919 */ /* 0x000f220000008800 */
[----:B-1----:R-:W-:Y:S01]  /*2cf0*/  @!P6 IMAD R0, R16, 0x2, R40 ;  /* 0x000000021000e824 */ /* 0x002fe200078e0228 */
[----:B--2---:R-:W1:Y:S01]  /*2d00*/  @!P0 LDC.64 R8, c[0x0][0x218] ;  /* 0x00008600ff088b82 */ /* 0x004e620000000a00 */
[----:B------:R-:W-:Y:S02]  /*2d10*/  @!P6 LEA.HI.X R5, R10, R21, R17, 0x1, P2 ;  /* 0x000000150a05e211 */ /* 0x000fe400010f0c11 */
[----:B------:R-:W2:Y:S01]  /*2d20*/  @!P1 S2R R17, SR_CgaCtaId ;  /* 0x0000000000119919 */ /* 0x000ea20000008800 */
[----:B------:R-:W-:Y:S02]  /*2d30*/  ISETP.GE.AND P2, PT, R43, UR20, PT ;  /* 0x000000142b007c0c */ /* 0x000fe4000bf46270 */
[----:B------:R3:W-:Y:S02]  /*2d40*/  @!P6 LDGSTS.E.BYPASS.LTC128B.128 [R0+0x4800], desc[UR16][R4.64] ;  /* 0x048000000400efae */ /* 0x0007e4000b901d50 */
[----:B------:R-:W5:Y:S09]  /*2d50*/  @!P1 LDC.64 R10, c[0x0][0x218] ;  /* 0x00008600ff0a9b82 */ /* 0x000f720000000a00 */
[----:B------:R-:W2:Y:S01]  /*2d60*/  @!P2 S2R R21, SR_CgaCtaId ;  /* 0x000000000015a919 */ /* 0x000ea20000008800 */
[----:B---3--:R-:W-:Y:S01]  /*2d70*/  @!P0 MOV R5, 0x400 ;  /* 0x0000040000058802 */ /* 0x008fe20000000f00 */
[----:B------:R-:W-:Y:S01]  /*2d80*/  IMAD.U32 R4, RZ, RZ, UR6 ;  /* 0x00000006ff047e24 */ /* 0x000fe2000f8e00ff */
[----:B------:R-:W-:Y:S01]  /*2d90*/  @!P0 IADD3 R0, P6, R2, UR18, RZ ;  /* 0x0000001202008c10 */ /* 0x000fe2000ffde0ff */
[----:B------:R-:W-:Y:S01]  /*2da0*/  @!UP0 UIMAD UR6, UR11, 0x30, URZ ;  /* 0x000000300b0688a4 */ /* 0x000fe2000f8e023f */
[----:B------:R-:W-:Y:S01]  /*2db0*/  @!P0 LEA R7, R14, R5, 0x18 ;  /* 0x000000050e078211 */ /* 0x000fe200078ec0ff */
[----:B------:R-:W-:Y:S01]  /*2dc0*/  IMAD.U32 R5, RZ, RZ, UR10 ;  /* 0x0000000aff057e24 */ /* 0x000fe2000f8e00ff */
[----:B------:R-:W-:Y:S01]  /*2dd0*/  @!P0 IADD3.X R6, R3, UR19, R4, P6, !PT ;  /* 0x0000001303068c10 */ /* 0x000fe2000b7fe404 */
[----:B------:R-:W3:Y:S01]  /*2de0*/  @!P5 LDC.64 R14, c[0x0][0x218] ;  /* 0x00008600ff0edb82 */ /* 0x000ee20000000a00 */
[C---:B-1----:R-:W-:Y:S01]  /*2df0*/  @!P0 LEA R8, P6, R0.reuse, R8, 0x1 ;  /* 0x0000000800088211 */ /* 0x042fe200078c08ff */
[----:B------:R-:W-:Y:S01]  /*2e00*/  @!P1 IMAD.WIDE.U32 R4, R5, 0x30, R2 ;  /* 0x0000003005049825 */ /* 0x000fe200078e0002 */
[----:B------:R-:W-:Y:S01]  /*2e10*/  VOTEU.ALL UP0, P4 ;  /* 0x00000000003f7886 */ /* 0x000fe20002000000 */
[----:B------:R-:W-:Y:S01]  /*2e20*/  USHF.L.U32 UR19, UR8, 0x7, URZ ;  /* 0x0000000708137899 */ /* 0x000fe2000800063f */
[----:B------:R-:W-:Y:S01]  /*2e30*/  @!P0 LEA.HI.X R9, R0, R9, R6, 0x1, P6 ;  /* 0x0000000900098211 */ /* 0x000fe200030f0c06 */
[----:B------:R-:W-:Y:S01]  /*2e40*/  @!P0 IMAD R0, R16, 0x2, R7 ;  /* 0x0000000210008824 */ /* 0x000fe200078e0207 */
[----:B-----5:R-:W-:Y:S01]  /*2e50*/  @!P1 LEA R6, P6, R4, R10, 0x1 ;  /* 0x0000000a04069211 */ /* 0x020fe200078c08ff */
[----:B------:R-:W-:Y:S01]  /*2e60*/  @!P1 VIADD R5, R5, UR6 ;  /* 0x0000000605059c36 */ /* 0x000fe20008000000 */
[----:B------:R-:W-:-:S02]  /*2e70*/  @!UP0 UIMAD UR6, UR11, 0x50, URZ ;  /* 0x000000500b0688a4 */ /* 0x000fc4000f8e023f */
[----:B------:R1:W-:Y:S01]  /*2e80*/  @!P0 LDGSTS.E.BYPASS.LTC128B.128 [R0+0x5000], desc[UR16][R8.64] ;  /* 0x0500000008008fae */ /* 0x0003e2000b901d50 */
[----:B------:R-:W-:Y:S01]  /*2e90*/  VOTEU.ALL UP0, P3 ;  /* 0x00000000003f7886 */ /* 0x000fe20001800000 */
[----:B------:R-:W-:Y:S02]  /*2ea0*/  @!P1 LEA.HI.X R7, R4, R11, R5, 0x1, P6 ;  /* 0x0000000b04079211 */ /* 0x000fe400030f0c05 */
[----:B------:R-:W-:Y:S02]  /*2eb0*/  @!P5 MOV R4, 0x400 ;  /* 0x000004000004d802 */ /* 0x000fe40000000f00 */
[----:B------:R-:W-:Y:S02]  /*2ec0*/  @!P4 MOV R5, 0x400 ;  /* 0x000004000005c802 */ /* 0x000fe40000000f00 */
[----:B----4-:R-:W-:Y:S02]  /*2ed0*/  @!P5 LEA R4, R18, R4, 0x18 ;  /* 0x000000041204d211 */ /* 0x010fe400078ec0ff */
[----:B------:R-:W-:-:S02]  /*2ee0*/  @!P4 LEA R5, R19, R5, 0x18 ;  /* 0x000000051305c211 */ /* 0x000fc400078ec0ff */
[----:B------:R-:W4:Y:S01]  /*2ef0*/  @!P4 LDC.64 R18, c[0x0][0x218] ;  /* 0x00008600ff12cb82 */ /* 0x000f220000000a00 */
[----:B------:R-:W-:Y:S01]  /*2f00*/  @!P5 IMAD R10, R16, 0x2, R4 ;  /* 0x00000002100ad824 */ /* 0x000fe200078e0204 */
[----:B------:R-:W-:Y:S01]  /*2f10*/  ISETP.GE.AND P0, PT, R42, UR20, PT ;  /* 0x000000142a007c0c */ /* 0x000fe2000bf06270 */
[----:B------:R-:W-:Y:S01]  /*2f20*/  IMAD.U32 R4, RZ, RZ, UR10 ;  /* 0x0000000aff047e24 */ /* 0x000fe2000f8e00ff */
[----:B------:R-:W-:Y:S01]  /*2f30*/  ISETP.GE.AND P6, PT, R41, UR20, PT ;  /* 0x0000001429007c0c */ /* 0x000fe2000bfc6270 */
[----:B------:R-:W-:Y:S02]  /*2f40*/  @!P4 IMAD R11, R16, 0x2, R5 ;  /* 0x00000002100bc824 */ /* 0x000fe400078e0205 */
[----:B------:R-:W-:Y:S01]  /*2f50*/  IMAD.U32 R5, RZ, RZ, UR10 ;  /* 0x0000000aff057e24 */ /* 0x000fe2000f8e00ff */
[----:B-1----:R-:W-:Y:S02]  /*2f60*/  @!P1 MOV R0, 0x400 ;  /* 0x0000040000009802 */ /* 0x002fe40000000f00 */
[----:B------:R-:W-:-:S02]  /*2f70*/  @!P3 MOV R8, 0x400 ;  /* 0x000004000008b802 */ /* 0x000fc40000000f00 */
[----:B--2---:R-:W-:Y:S02]  /*2f80*/  @!P1 LEA R0, R17, R0, 0x18 ;  /* 0x0000000011009211 */ /* 0x004fe400078ec0ff */
[----:B------:R-:W-:Y:S02]  /*2f90*/  @!P2 MOV R9, 0x400 ;  /* 0x000004000009a802 */ /* 0x000fe40000000f00 */
[----:B------:R-:W-:Y:S01]  /*2fa0*/  @!P3 LEA R8, R20, R8, 0x18 ;  /* 0x000000081408b211 */ /* 0x000fe200078ec0ff */
[----:B------:R-:W-:Y:S01]  /*2fb0*/  @!P1 IMAD R0, R16, 0x2, R0 ;  /* 0x0000000210009824 */ /* 0x000fe200078e0200 */
[----:B------:R-:W-:-:S03]  /*2fc0*/  @!P2 LEA R9, R21, R9, 0x18 ;  /* 0x000000091509a211 */ /* 0x000fc600078ec0ff */
[C---:B------:R-:W-:Y:S01]  /*2fd0*/  @!P3 IMAD R21, R16.reuse, 0x2, R8 ;  /* 0x000000021015b824 */ /* 0x040fe200078e0208 */
[----:B------:R1:W-:Y:S01]  /*2fe0*/  @!P1 LDGSTS.E.BYPASS.LTC128B.128 [R0+0x5800], desc[UR16][R6.64] ;  /* 0x0580000006009fae */ /* 0x0003e2000b901d50 */
[----:B------:R-:W-:Y:S02]  /*2ff0*/  @!P2 IMAD R20, R16, 0x2, R9 ;  /* 0x000000021014a824 */ /* 0x000fe400078e0209 */
[----:B------:R-:W2:Y:S01]  /*3000*/  @!P2 LDC.64 R16, c[0x0][0x218] ;  /* 0x00008600ff10ab82 */ /* 0x000ea20000000a00 */
[----:B-1----:R-:W-:Y:S01]  /*3010*/  IMAD.U32 R0, RZ, RZ, UR11 ;  /* 0x0000000bff007e24 */ /* 0x002fe2000f8e00ff */
[----:B------:R-:W-:-:S04]  /*3020*/  @!P5 LEA R6, P1, R4, R2, 0x6 ;  /* 0x000000020406d211 */ /* 0x000fc800078230ff */
[----:B------:R-:W-:Y:S01]  /*3030*/  @!P5 LEA.HI.X R0, R5, R3, R0, 0x6, P1 ;  /* 0x000000030500d211 */ /* 0x000fe200008f3400 */
[----:B------:R-:W-:Y:S01]  /*3040*/  @!P4 IMAD.WIDE.U32 R4, R4, 0x50, R2 ;  /* 0x000000500404c825 */ /* 0x000fe200078e0002 */
[----:B---3--:R-:W-:-:S04]  /*3050*/  @!P5 LEA R8, P1, R6, R14, 0x1 ;  /* 0x0000000e0608d211 */ /* 0x008fc800078208ff */
[----:B------:R-:W-:Y:S01]  /*3060*/  @!P5 LEA.HI.X R9, R6, R15, R0, 0x1, P1 ;  /* 0x0000000f0609d211 */ /* 0x000fe200008f0c00 */
[C---:B------:R-:W-:Y:S01]  /*3070*/  IMAD.WIDE.U32 R6, R12.reuse, UR8, R30 ;  /* 0x000000080c067c25 */ /* 0x040fe2000f8e001e */
[----:B------:R-:W1:Y:S03]  /*3080*/  @!P3 LDC.64 R14, c[0x0][0x218] ;  /* 0x00008600ff0ebb82 */ /* 0x000e660000000a00 */
[----:B------:R-:W-:Y:S01]  /*3090*/  IMAD R0, R13, UR8, RZ ;  /* 0x000000080d007c24 */ /* 0x000fe2000f8e02ff */
[----:B------:R3:W-:Y:S03]  /*30a0*/  @!P5 LDGSTS.E.BYPASS.LTC128B.128 [R10+0x6000], desc[UR16][R8.64] ;  /* 0x06000000080adfae */ /* 0x0007e6000b901d50 */
[----:B------:R-:W-:Y:S01]  /*30b0*/  IMAD R0, R12, UR9, R0 ;  /* 0x000000090c007c24 */ /* 0x000fe2000f8e0200 */
[----:B---3--:R-:W-:Y:S01]  /*30c0*/  IADD3 R8, P5, R6, UR28, RZ ;  /* 0x0000001c06087c10 */ /* 0x008fe2000ffbe0ff */
[----:B------:R-:W-:Y:S01]  /*30d0*/  @!P4 VIADD R10, R5, UR6 ;  /* 0x00000006050acc36 */ /* 0x000fe20008000000 */
[C---:B----4-:R-:W-:Y:S01]  /*30e0*/  @!P4 LEA R6, P1, R4.reuse, R18, 0x1 ;  /* 0x000000120406c211 */ /* 0x050fe200078208ff */
[----:B------:R-:W-:Y:S01]  /*30f0*/  IMAD.U32 R5, RZ, RZ, UR10 ;  /* 0x0000000aff057e24 */ /* 0x000fe2000f8e00ff */
[----:B------:R-:W-:Y:S01]  /*3100*/  @!UP0 UIMAD UR6, UR11, 0x60, URZ ;  /* 0x000000600b0688a4 */ /* 0x000fe2000f8e023f */
[----:B------:R-:W-:Y:S01]  /*3110*/  IADD3.X R9, R7, UR27, R0, P5, !PT ;  /* 0x0000001b07097c10 */ /* 0x000fe2000affe400 */
[----:B------:R-:W-:Y:S01]  /*3120*/  VOTEU.ALL UP0, P2 ;  /* 0x00000000003f7886 */ /* 0x000fe20001000000 */
[----:B------:R-:W-:Y:S01]  /*3130*/  @!P4 LEA.HI.X R7, R4, R19, R10, 0x1, P1 ;  /* 0x000000130407c211 */ /* 0x000fe200008f0c0a */
[----:B------:R-:W-:Y:S01]  /*3140*/  @!P3 IMAD.WIDE.U32 R4, R5, 0x60, R2 ;  /* 0x000000600504b825 */ /* 0x000fe200078e0002 */
[----:B------:R-:W-:-:S02]  /*3150*/  ISETP.GE.AND P1, PT, R12, UR20, PT ;  /* 0x000000140c007c0c */ /* 0x000fc4000bf26270 */
[----:B------:R-:W-:Y:S01]  /*3160*/  @!UP0 UIMAD UR18, UR11, 0x70, URZ ;  /* 0x000000700b1288a4 */ /* 0x000fe2000f8e023f */
[----:B------:R-:W-:Y:S01]  /*3170*/  IMAD.U32 R0, RZ, RZ, UR10 ;  /* 0x0000000aff007e24 */ /* 0x000fe2000f8e00ff */
[----:B------:R1:W-:Y:S01]  /*3180*/  @!P4 LDGSTS.E.BYPASS.LTC128B.128 [R11+0x6800], desc[UR16][R6.64] ;  /* 0x06800000060bcfae */ /* 0x0003e2000b901d50 */
[----:B------:R-:W-:Y:S01]  /*3190*/  @!P3 VIADD R5, R5, UR6 ;  /* 0x000000060505bc36 */ /* 0x000fe20008000000 */
[----:B------:R-:W-:Y:S01]  /*31a0*/  ULDC.64 UR6, c[0x0][0x268] ;  /* 0x00009a0000067ab9 */ /* 0x000fe20000000a00 */
[----:B------:R-:W-:-:S04]  /*31b0*/  @!P2 IMAD.WIDE.U32 R2, R0, 0x70, R2 ;  /* 0x000000700002a825 */ /* 0x000fc800078e0002 */
[----:B------:R-:W-:Y:S01]  /*31c0*/  @!P2 VIADD R3, R3, UR18 ;  /* 0x000000120303ac36 */ /* 0x000fe20008000000 */
[----:B------:R-:W-:Y:S01]  /*31d0*/  USHF.L.U64.HI UR18, UR8, 0x7, UR9 ;  /* 0x0000000708127899 */ /* 0x000fe20008010209 */
[----:B------:R-:W-:Y:S02]  /*31e0*/  IMAD R0, R32, UR6, RZ ;  /* 0x0000000620007c24 */ /* 0x000fe4000f8e02ff */
[----:B------:R-:W-:Y:S01]  /*31f0*/  IMAD.WIDE.U32 R36, R34, UR6, R8 ;  /* 0x0000000622247c25 */ /* 0x000fe2000f8e0008 */
[----:B------:R-:W-:Y:S01]  /*3200*/  UIMAD UR6, UR18, UR21, URZ ;  /* 0x00000015120672a4 */ /* 0x000fe2000f8e023f */
[----:B------:R-:W-:Y:S02]  /*3210*/  LEA.HI R8, R50, R134, RZ, 0x4 ;  /* 0x0000008632087211 */ /* 0x000fe400078f20ff */
[----:B------:R-:W-:Y:S01]  /*3220*/  IMAD R0, R34, UR7, R0 ;  /* 0x0000000722007c24 */ /* 0x000fe2000f8e0200 */
[----:B------:R-:W-:Y:S01]  /*3230*/  UIMAD UR6, UR29, UR19, UR6 ;  /* 0x000000131d0672a4 */ /* 0x000fe2000f8e0206 */
[----:B------:R-:W-:Y:S01]  /*3240*/  IMAD.MOV.U32 R28, RZ, RZ, R36 ;  /* 0x000000ffff1c7224 */ /* 0x000fe200078e0024 */
[----:B------:R-:W-:Y:S01]  /*3250*/  LOP3.LUT R13, R8, 0xfffffff0, RZ, 0xc0, !PT ;  /* 0xfffffff0080d7812 */ /* 0x000fe200078ec0ff */
[----:B------:R-:W-:Y:S01]  /*3260*/  IMAD.IADD R29, R37, 0x1, R0 ;  /* 0x00000001251d7824 */ /* 0x000fe200078e0200 */
[----:B------:R-:W-:Y:S01]  /*3270*/  UIMAD.WIDE.U32 UR28, UR8, 0x20, URZ ;  /* 0x00000020081c78a5 */ /* 0x000fe2000f8e003f */
[----:B------:R-:W-:Y:S01]  /*3280*/  IMAD.U32 R0, RZ, RZ, UR9 ;  /* 0x00000009ff007e24 */ /* 0x000fe2000f8e00ff */
[----:B------:R-:W-:Y:S01]  /*3290*/  STL.64 [R1+0xd0], R36 ;  /* 0x0000d02401007387 */ /* 0x000fe20000100a00 */
[----:B------:R-:W-:-:S03]  /*32a0*/  IMAD.SHL.U32 R12, R12, 0x8, RZ ;  /* 0x000000080c0c7824 */ /* 0x000fc600078e00ff */
[----:B------:R-:W-:Y:S01]  /*32b0*/  STL.64 [R1+0xb8], R28 ;  /* 0x0000b81c01007387 */ /* 0x000fe20000100a00 */
[C---:B-1----:R-:W-:Y:S01]  /*32c0*/  @!P3 LEA R6, P4, R4.reuse, R14, 0x1 ;  /* 0x0000000e0406b211 */ /* 0x042fe200078808ff */
[----:B------:R-:W1:Y:S03]  /*32d0*/  @!P0 LDC.64 R10, c[0x0][0x220] ;  /* 0x00008800ff0a8b82 */ /* 0x000e660000000a00 */
[----:B------:R-:W-:Y:S02]  /*32e0*/  @!P3 LEA.HI.X R7, R4, R15, R5, 0x1, P4 ;  /* 0x0000000f0407b211 */ /* 0x000fe400020f0c05 */
[----:B--2---:R-:W-:-:S03]  /*32f0*/  @!P2 LEA R4, P4, R2, R16, 0x1 ;  /* 0x000000100204a211 */ /* 0x004fc600078808ff */
[----:B------:R2:W-:Y:S01]  /*3300*/  @!P3 LDGSTS.E.BYPASS.LTC128B.128 [R21+0x7000], desc[UR16][R6.64] ;  /* 0x070000000615bfae */ /* 0x0005e2000b901d50 */
[----:B------:R-:W-:Y:S01]  /*3310*/  @!P2 LEA.HI.X R5, R2, R17, R3, 0x1, P4 ;  /* 0x000000110205a211 */ /* 0x000fe200020f0c03 */
[----:B------:R-:W3:Y:S01]  /*3320*/  @!P1 LDC.64 R14, c[0x0][0x220] ;  /* 0x00008800ff0e9b82 */ /* 0x000ee20000000a00 */
[----:B------:R-:W-:Y:S01]  /*3330*/  IMAD.U32 R2, RZ, RZ, UR21 ;  /* 0x00000015ff027e24 */ /* 0x000fe2000f8e00ff */
[----:B------:R-:W-:Y:S02]  /*3340*/  ISETP.GE.AND P4, PT, R47, UR20, PT ;  /* 0x000000142f007c0c */ /* 0x000fe4000bf86270 */
[----:B------:R4:W-:Y:S01]  /*3350*/  @!P2 LDGSTS.E.BYPASS.LTC128B.128 [R20+0x7800], desc[UR16][R4.64] ;  /* 0x078000000414afae */ /* 0x0009e2000b901d50 */
[----:B------:R-:W-:Y:S01]  /*3360*/  IMAD.WIDE.U32 R2, R2, UR19, R28 ;  /* 0x0000001302027c25 */ /* 0x000fe2000f8e001c */
[----:B------:R-:W-:Y:S02]  /*3370*/  ISETP.GE.AND P3, PT, R48, UR20, PT ;  /* 0x0000001430007c0c */ /* 0x000fe4000bf66270 */
[----:B------:R-:W0:Y:S01]  /*3380*/  LDGDEPBAR ;  /* 0x00000000000079af */ /* 0x000e220000000000 */
[----:B------:R-:W-:Y:S01]  /*3390*/  VIADD R3, R3, UR6 ;  /* 0x0000000603037c36 */ /* 0x000fe20008000000 */
[----:B------:R-:W-:-:S05]  /*33a0*/  USHF.L.U32 UR6, UR9, 0x5, URZ ;  /* 0x0000000509067899 */ /* 0x000fca000800063f */
[----:B------:R-:W-:Y:S01]  /*33b0*/  VOTEU.ALL UP0, P4 ;  /* 0x00000000003f7886 */ /* 0x000fe20002000000 */
[----:B--2---:R-:W-:Y:S02]  /*33c0*/  IMAD.U32 R6, RZ, RZ, UR8 ;  /* 0x00000008ff067e24 */ /* 0x004fe4000f8e00ff */
[----:B------:R-:W-:-:S03]  /*33d0*/  IMAD.U32 R7, RZ, RZ, UR8 ;  /* 0x00000008ff077e24 */ /* 0x000fc6000f8e00ff */
[----:B------:R-:W-:Y:S01]  /*33e0*/  @!P0 LEA R6, P5, R6, R2, 0x4 ;  /* 0x0000000206068211 */ /* 0x000fe200078a20ff */
[----:B----4-:R-:W2:Y:S01]  /*33f0*/  @!P3 LDC.64 R20, c[0x0][0x220] ;  /* 0x00008800ff14bb82 */ /* 0x010ea20000000a00 */
[----:B------:R-:W-:-:S07]  /*3400*/  DEPBAR.LE SB0, 0x0 ;  /* 0x000080000000791a */ /* 0x000fce0000000000 */
[----:B------:R-:W-:Y:S01]  /*3410*/  BAR.SYNC.DEFER_BLOCKING 0x0 ;  /* 0x0000000000007b1d */ /* 0x000fe20000010000 */
[----:B---3--:R-:W-:Y:S02]  /*3420*/  @!P1 LEA R4, P2, R2, R14, 0x1 ;  /* 0x0000000e02049211 */ /* 0x008fe400078408ff */
[----:B------:R-:W-:Y:S01]  /*3430*/  @!P0 LEA.HI.X R9, R7, R3, R0, 0x4, P5 ;  /* 0x0000000307098211 */ /* 0x000fe200028f2400 */
[----:B------:R-:W-:Y:S01]  /*3440*/  IMAD.IADD R0, R134, 0x1, -R13 ;  /* 0x0000000186007824 */ /* 0x000fe200078e0a0d */
[----:B------:R-:W-:Y:S01]  /*3450*/  @!P1 LEA.HI.X R5, R2, R15, R3, 0x1, P2 ;  /* 0x0000000f02059211 */ /* 0x000fe200010f0c03 */
[----:B------:R-:W-:Y:S01]  /*3460*/  IMAD.U32 R13, RZ, RZ, UR8 ;  /* 0x00000008ff0d7e24 */ /* 0x000fe2000f8e00ff */
[----:B------:R-:W-:Y:S01]  /*3470*/  SHF.R.S32.HI R7, RZ, 0x4, R8 ;  /* 0x00000004ff077819 */ /* 0x000fe20000011408 */
[----:B------:R-:W3:Y:S01]  /*3480*/  @!P6 LDC.64 R14, c[0x0][0x220] ;  /* 0x00008800ff0eeb82 */ /* 0x000ee20000000a00 */
[----:B------:R-:W-:Y:S02]  /*3490*/  ISETP.GE.AND P5, PT, R46, UR20, PT ;  /* 0x000000142e007c0c */ /* 0x000fe4000bfa6270 */
[----:B------:R-:W-:-:S11]  /*34a0*/  ISETP.GE.AND P2, PT, R44, UR20, PT ;  /* 0x000000142c007c0c */ /* 0x000fd6000bf46270 */
[----:B------:R-:W4:Y:S01]  /*34b0*/  @!P5 LDC.64 R16, c[0x0][0x220] ;  /* 0x00008800ff10db82 */ /* 0x000f220000000a00 */
[----:B------:R-:W-:Y:S01]  /*34c0*/  VOTEU.ALL UP1, P5 ;  /* 0x00000000003f7886 */ /* 0x000fe20002820000 */
[----:B------:R-:W-:Y:S01]  /*34d0*/  @P1 STS.128 [R234+0x8000], RZ ;  /* 0x008000ffea001388 */ /* 0x000fe20000000c00 */
[----:B------:R-:W-:-:S03]  /*34e0*/  VOTEU.ALL UP2, P2 ;  /* 0x00000000003f7886 */ /* 0x000fc60001040000 */
[----:B------:R-:W-:Y:S01]  /*34f0*/  @!PT LDS RZ, [RZ] ;  /* 0x00000000fffff984 */ /* 0x000fe20000000800 */
[----:B------:R-:W-:Y:S01]  /*3500*/  @!PT LDS RZ, [RZ] ;  /* 0x00000000fffff984 */ /* 0x000fe20000000800 */
[----:B------:R-:W-:Y:S01]  /*3510*/  @!PT LDS RZ, [RZ] ;  /* 0x00000000fffff984 */ /* 0x000fe20000000800 */
[----:B------:R5:W-:Y:S01]  /*3520*/  @!P1 LDGSTS.E.BYPASS.LTC128B.128 [R234+0x8000], desc[UR16][R4.64] ;  /* 0x0800000004ea9fae */ /* 0x000be2000b901d50 */
[----:B------:R-:W-:-:S03]  /*3530*/  @!UP1 UIMAD UR7, UR9, 0x60, URZ ;  /* 0x00000060090798a4 */ /* 0x000fc6000f8e023f */
[----:B------:R-:W-:Y:S01]  /*3540*/  @P0 STS.128 [R234+0x8800], RZ ;  /* 0x008800ffea000388 */ /* 0x000fe20000000c00 */
[----:B-----5:R-:W-:Y:S02]  /*3550*/  LEA.HI R5, R8, R7, RZ, 0x1 ;  /* 0x0000000708057211 */ /* 0x020fe400078f08ff */
[----:B------:R-:W-:Y:S02]  /*3560*/  SHF.R.S32.HI R8, RZ, 0x1f, R0 ;  /* 0x0000001fff087819 */ /* 0x000fe40000011400 */
[----:B-1----:R-:W-:Y:S02]  /*3570*/  @!P0 LEA R4, P1, R6, R10, 0x1 ;  /* 0x0000000a06048211 */ /* 0x002fe400078208ff */
[----:B------:R-:W-:Y:S02]  /*3580*/  LEA.HI R22, R8, R0, RZ, 0x3 ;  /* 0x0000000008167211 */ /* 0x000fe400078f18ff */
[----:B------:R-:W-:Y:S02]  /*3590*/  LOP3.LUT R8, R5, 0xfffffffe, RZ, 0xc0, !PT ;  /* 0xfffffffe05087812 */ /* 0x000fe400078ec0ff */
[----:B------:R-:W-:-:S02]  /*35a0*/  @!P0 LEA.HI.X R5, R6, R11, R9, 0x1, P1 ;  /* 0x0000000b06058211 */ /* 0x000fc400008f0c09 */
[----:B------:R-:W1:Y:S01]  /*35b0*/  @!P4 LDC.64 R10, c[0x0][0x220] ;  /* 0x00008800ff0acb82 */ /* 0x000e620000000a00 */
[----:B------:R-:W-:Y:S01]  /*35c0*/  LOP3.LUT R6, R22, 0xfffffff8, RZ, 0xc0, !PT ;  /* 0xfffffff816067812 */ /* 0x000fe200078ec0ff */
[----:B------:R-:W-:Y:S01]  /*35d0*/  IMAD.IADD R9, R7, 0x1, -R8 ;  /* 0x0000000107097824 */ /* 0x000fe200078e0a08 */
[----:B------:R-:W-:Y:S01]  /*35e0*/  @!PT LDS RZ, [RZ] ;  /* 0x00000000fffff984 */ /* 0x000fe20000000800 */
[----:B------:R-:W-:Y:S01]  /*35f0*/  @!PT LDS RZ, [RZ] ;  /* 0x00000000fffff984 */ /* 0x000fe20000000800 */
[----:B------:R-:W-:Y:S01]  /*3600*/  @!PT LDS RZ, [RZ] ;  /* 0x00000000fffff984 */ /* 0x000fe20000000800 */
[----:B------:R5:W-:Y:S01]  /*3610*/  @!P0 LDGSTS.E.BYPASS.LTC128B.128 [R234+0x8800], desc[UR16][R4.64] ;  /* 0x0880000004ea8fae */ /* 0x000be2000b901d50 */
[----:B------:R-:W-:Y:S01]  /*3620*/  ISETP.GE.AND P1, PT, R43, UR20, PT ;  /* 0x000000142b007c0c */ /* 0x000fe2000bf26270 */
[----:B------:R-:W-:Y:S01]  /*3630*/  @!UP2 UIMAD UR20, UR9, 0x50, URZ ;  /* 0x000000500914a8a4 */ /* 0x000fe2000f8e023f */
[----:B------:R-:W-:Y:S01]  /*3640*/  IMAD.IADD R23, R0, 0x1, -R6 ;  /* 0x0000000100177824 */ /* 0x000fe200078e0a06 */
[----:B------:R-:W-:Y:S01]  /*3650*/  @!P6 IADD3 R0, P0, R2, UR28, RZ ;  /* 0x0000001c0200ec10 */ /* 0x000fe2000ff1e0ff */
[----:B------:R-:W-:Y:S01]  /*3660*/  IMAD.SHL.U32 R6, R49, 0x40, RZ ;  /* 0x0000004031067824 */ /* 0x000fe200078e00ff */
[----:B------:R-:W-:Y:S01]  /*3670*/  @P6 STS.128 [R234+0x9000], RZ ;  /* 0x009000ffea006388 */ /* 0x000fe20000000c00 */
[----:B------:R-:W-:-:S03]  /*3680*/  IMAD.SHL.U32 R8, R9, 0x8, RZ ;  /* 0x0000000809087824 */ /* 0x000fc600078e00ff */
[----:B------:R-:W-:-:S04]  /*3690*/  LOP3.LUT R6, R6, 0x1c0, RZ, 0xc0, !PT ;  /* 0x000001c006067812 */ /* 0x000fc800078ec0ff */
[----:B------:R-:W-:Y:S02]  /*36a0*/  LOP3.LUT R12, R6, 0x8, R12, 0xf8, !PT ;  /* 0x00000008060c7812 */ /* 0x000fe400078ef80c */
[----:B------:R-:W-:-:S04]  /*36b0*/  SHF.R.U32.HI R6, RZ, 0x3, R6 ;  /* 0x00000003ff067819 */ /* 0x000fc80000011606 */
[----:B------:R-:W-:Y:S01]  /*36c0*/  LOP3.LUT R12, R12, R6, RZ, 0x3c, !PT ;  /* 0x000000060c0c7212 */ /* 0x000fe200078e3cff */
[----:B-----5:R-:W-:Y:S01]  /*36d0*/  IMAD.U32 R5, RZ, RZ, UR6 ;  /* 0x00000006ff057e24 */ /* 0x020fe2000f8e00ff */
[----:B------:R-:W-:Y:S01]  /*36e0*/  @!UP0 UIMAD UR6, UR9, 0x30, URZ ;  /* 0x00000030090688a4 */ /* 0x000fe2000f8e023f */
[----:B------:R-:W-:Y:S01]  /*36f0*/  IMAD.U32 R4, RZ, RZ, UR8 ;  /* 0x00000008ff047e24 */ /* 0x000fe2000f8e00ff */
[----:B------:R-:W-:Y:S02]  /*3700*/  VOTEU.ALL UP0, P1 ;  /* 0x00000000003f7886 */ /* 0x000fe40000800000 */
[----:B------:R-:W-:Y:S01]  /*3710*/  @!P6 IADD3.X R7, R3, UR29, R5, P0, !PT ;  /* 0x0000001d0307ec10 */ /* 0x000fe200087fe405 */
[----:B------:R-:W-:Y:S01]  /*3720*/  @!P4 IMAD.WIDE.U32 R4, R4, 0x30, R2 ;  /* 0x000000300404c825 */ /* 0x000fe200078e0002 */
[----:B---3--:R-:W-:-:S03]  /*3730*/  @!P6 LEA R14, P0, R0, R14, 0x1 ;  /* 0x0000000e000ee211 */ /* 0x008fc600078008ff */
[----:B------:R-:W-:Y:S01]  /*3740*/  @!P4 VIADD R5, R5, UR6 ;  /* 0x000000060505cc36 */ /* 0x000fe20008000000 */
[----:B------:R-:W-:Y:S01]  /*3750*/  @!P6 LEA.HI.X R15, R0, R15, R7, 0x1, P0 ;  /* 0x0000000f000fe211 */ /* 0x000fe200000f0c07 */
[----:B------:R-:W-:Y:S01]  /*3760*/  IMAD.SHL.U32 R0, R23, 0x40, RZ ;  /* 0x0000004017007824 */ /* 0x000fe200078e00ff */
[C---:B-1----:R-:W-:Y:S01]  /*3770*/  @!P4 LEA R10, P0, R4.reuse, R10, 0x1 ;  /* 0x0000000a040ac211 */ /* 0x042fe200078008ff */
[----:B------:R-:W-:Y:S01]  /*3780*/  IMAD.U32 R7, RZ, RZ, UR8 ;  /* 0x00000008ff077e24 */ /* 0x000fe2000f8e00ff */
[----:B------:R-:W-:Y:S01]  /*3790*/  @!UP0 UIMAD UR6, UR9, 0x70, URZ ;  /* 0x00000070090688a4 */ /* 0x000fe2000f8e023f */
[----:B------:R-:W-:Y:S01]  /*37a0*/  @!PT LDS RZ, [RZ] ;  /* 0x00000000fffff984 */ /* 0x000fe20000000800 */
[----:B------:R-:W-:Y:S01]  /*37b0*/  @!PT LDS RZ, [RZ] ;  /* 0x00000000fffff984 */ /* 0x000fe20000000800 */
[----:B------:R-:W-:Y:S01]  /*37c0*/  @!PT LDS RZ, [RZ] ;  /* 0x00000000fffff984 */ /* 0x000fe20000000800 */
[----:B------:R1:W-:Y:S01]  /*37d0*/  @!P6 LDGSTS.E.BYPASS.LTC128B.128 [R234+0x9000], desc[UR16][R14.64] ;  /* 0x090000000eeaefae */ /* 0x0003e2000b901d50 */
[----:B------:R-:W-:Y:S01]  /*37e0*/  @!P4 LEA.HI.X R11, R4, R11, R5, 0x1, P0 ;  /* 0x0000000b040bc211 */ /* 0x000fe200000f0c05 */
[----:B------:R-:W-:Y:S01]  /*37f0*/  IMAD.U32 R5, RZ, RZ, UR8 ;  /* 0x00000008ff057e24 */ /* 0x000fe2000f8e00ff */
[----:B------:R-:W-:Y:S01]  /*3800*/  LOP3.LUT R0, R0, 0x1c0, RZ, 0xc0, !PT ;  /* 0x000001c000007812 */ /* 0x000fe200078ec0ff */
[----:B------:R-:W-:Y:S01]  /*3810*/  IMAD.U32 R4, RZ, RZ, UR9 ;  /* 0x00000009ff047e24 */ /* 0x000fe2000f8e00ff */
[----:B------:R-:W-:Y:S01]  /*3820*/  @P4 STS.128 [R234+0x9800], RZ ;  /* 0x009800ffea004388 */ /* 0x000fe20000000c00 */
[----:B------:R-:W-:Y:S01]  /*3830*/  UISETP.GT.AND UP0, UPT, UR21, UR12, UPT ;  /* 0x0000000c1500728c */ /* 0x000fe2000bf04270 */
[----:B------:R-:W-:-:S02]  /*3840*/  LOP3.LUT R8, R0, 0x8, R8, 0xf8, !PT ;  /* 0x0000000800087812 */ /* 0x000fc400078ef808 */
[----:B------:R-:W-:Y:S01]  /*3850*/  SHF.R.U32.HI R6, RZ, 0x3, R0 ;  /* 0x00000003ff067819 */ /* 0x000fe20000011600 */
[----:B------:R-:W-:Y:S01]  /*3860*/  IMAD R0, R9, 0x200, R12 ;  /* 0x0000020009007824 */ /* 0x000fe200078e020c */
[----:B------:R-:W-:Y:S01]  /*3870*/  @!P3 LEA R18, P0, R5, R2, 0x6 ;  /* 0x000000020512b211 */ /* 0x000fe200078030ff */
[----:B------:R-:W-:Y:S01]  /*3880*/  IMAD.U32 R12, RZ, RZ, UR8 ;  /* 0x00000008ff0c7e24 */ /* 0x000fe2000f8e00ff */
[----:B------:R-:W-:Y:S01]  /*3890*/  LOP3.LUT R232, R8, R6, RZ, 0x3c, !PT ;  /* 0x0000000608e87212 */ /* 0x000fe200078e3cff */
[----:B------:R-:W-:Y:S01]  /*38a0*/  IMAD.U32 R6, RZ, RZ, UR8 ;  /* 0x00000008ff067e24 */ /* 0x000fe2000f8e00ff */
[----:B------:R-:W-:Y:S01]  /*38b0*/  @!P3 LEA.HI.X R19, R7, R3, R4, 0x6, P0 ;  /* 0x000000030713b211 */ /* 0x000fe200000f3404 */
[--C-:B------:R-:W-:Y:S01]  /*38c0*/  @!P5 IMAD.MOV.U32 R4, RZ, RZ, R2.reuse ;  /* 0x000000ffff04d224 */ /* 0x100fe200078e0002 */
[----:B------:R-:W-:Y:S01]  /*38d0*/  @!PT LDS RZ, [RZ] ;  /* 0x00000000fffff984 */ /* 0x000fe20000000800 */
[----:B------:R-:W-:Y:S01]  /*38e0*/  @!PT LDS RZ, [RZ] ;  /* 0x00000000fffff984 */ /* 0x000fe20000000800 */
[----:B------:R-:W-:Y:S01]  /*38f0*/  @!PT LDS RZ, [RZ] ;  /* 0x00000000fffff984 */ /* 0x000fe20000000800 */
[----:B------:R3:W-:Y:S01]  /*3900*/  @!P4 LDGSTS.E.BYPASS.LTC128B.128 [R234+0x9800], desc[UR16][R10.64] ;  /* 0x098000000aeacfae */ /* 0x0007e2000b901d50 */
[--C-:B------:R-:W-:Y:S01]  /*3910*/  @!P5 IMAD.MOV.U32 R5, RZ, RZ, R3.reuse ;  /* 0x000000ffff05d224 */ /* 0x100fe200078e0003 */
[----:B------:R-:W-:Y:S01]  /*3920*/  LEA R135, R0, UR4, 0x1 ;  /* 0x0000000400877c11 */ /* 0x000fe2000f8e08ff */
[----:B------:R-:W-:Y:S01]  /*3930*/  @!P1 IMAD.MOV.U32 R8, RZ, RZ, R2 ;  /* 0x000000ffff089224 */ /* 0x000fe200078e0002 */
[----:B------:R-:W-:Y:S01]  /*3940*/  @P3 STS.128 [R234+0xa000], RZ ;  /* 0x00a000ffea003388 */ /* 0x000fe20000000c00 */
[----:B------:R-:W-:-:S02]  /*3950*/  @!P1 IMAD.MOV.U32 R9, RZ, RZ, R3 ;  /* 0x000000ffff099224 */ /* 0x000fc400078e0003 */
[----:B------:R-:W-:Y:S01]  /*3960*/  @!P2 IMAD.WIDE.U32 R6, R6, 0x50, R2 ;  /* 0x000000500606a825 */ /* 0x000fe200078e0002 */
[----:B-1----:R-:W1:Y:S03]  /*3970*/  @!P1 LDC.64 R14, c[0x0][0x220] ;  /* 0x00008800ff0e9b82 */ /* 0x002e660000000a00 */
[----:B------:R-:W-:-:S04]  /*3980*/  @!P5 IMAD.WIDE.U32 R4, R12, 0x60, R4 ;  /* 0x000000600c04d825 */ /* 0x000fc800078e0004 */
[----:B------:R-:W-:Y:S01]  /*3990*/  @!P1 IMAD.WIDE.U32 R2, R13, 0x70, R8 ;  /* 0x000000700d029825 */ /* 0x000fe200078e0008 */
[C---:B--2---:R-:W-:Y:S01]  /*39a0*/  @!P3 LEA R8, P0, R18.reuse, R20, 0x1 ;  /* 0x000000141208b211 */ /* 0x044fe200078008ff */
[----:B------:R-:W2:Y:S02]  /*39b0*/  @!P2 LDC.64 R12, c[0x0][0x220] ;  /* 0x00008800ff0cab82 */ /* 0x000ea40000000a00 */
[----:B------:R-:W-:Y:S01]  /*39c0*/  @!P2 VIADD R7, R7, UR20 ;  /* 0x000000140707ac36 */ /* 0x000fe20008000000 */
[----:B------:R-:W-:Y:S01]  /*39d0*/  @!P3 LEA.HI.X R9, R18, R21, R19, 0x1, P0 ;  /* 0x000000151209b211 */ /* 0x000fe200000f0c13 */
[----:B------:R-:W-:Y:S02]  /*39e0*/  @!P5 VIADD R5, R5, UR7 ;  /* 0x000000070505dc36 */ /* 0x000fe40008000000 */
[----:B------:R-:W-:Y:S01]  /*39f0*/  @!P1 VIADD R3, R3, UR6 ;  /* 0x0000000603039c36 */ /* 0x000fe20008000000 */
[----:B------:R-:W-:Y:S01]  /*3a00*/  UIADD3 UR6, UR25, 0x1, -UR26 ;  /* 0x0000000119067890 */ /* 0x000fe2000fffe81a */
[----:B------:R-:W-:Y:S01]  /*3a10*/  @!PT LDS RZ, [RZ] ;  /* 0x00000000fffff984 */ /* 0x000fe20000000800 */
[----:B------:R-:W-:Y:S01]  /*3a20*/  @!PT LDS RZ, [RZ] ;  /* 0x00000000fffff984 */ /* 0x000fe20000000800 */
[----:B------:R-:W-:Y:S01]  /*3a30*/  @!PT LDS RZ, [RZ] ;  /* 0x00000000fffff984 */ /* 0x000fe20000000800 */
[----:B------:R-:W-:Y:S01]  /*3a40*/  @!P3 LDGSTS.E.BYPASS.LTC128B.128 [R234+0xa000], desc[UR16][R8.64] ;  /* 0x0a00000008eabfae */ /* 0x000fe2000b901d50 */
[----:B------:R-:W-:-:S02]  /*3a50*/  IMAD.MOV.U32 R0, RZ, RZ, 0x20 ;  /* 0x00000020ff007424 */ /* 0x000fc400078e00ff */
[----:B---3--:R-:W-:Y:S01]  /*3a60*/  IMAD.SHL.U32 R10, R22, 0x40, RZ ;  /* 0x00000040160a7824 */ /* 0x008fe200078e00ff */
[----:B------:R-:W-:Y:S01]  /*3a70*/  @P2 STS.128 [R234+0xa800], RZ ;  /* 0x00a800ffea002388 */ /* 0x000fe20000000c00 */
[----:B------:R-:W-:Y:S01]  /*3a80*/  VIADD R226, R135, 0x4040 ;  /* 0x0000404087e27836 */ /* 0x000fe20000000000 */
[----:B------:R-:W-:Y:S02]  /*3a90*/  UIADD3 UR6, UR6, UR22, URZ ;  /* 0x0000001606067290 */ /* 0x000fe4000fffe03f */
[----:B------:R-:W-:Y:S02]  /*3aa0*/  LOP3.LUT R227, R10, 0xfffffe00, RZ, 0xc0, !PT ;  /* 0xfffffe000ae37812 */ /* 0x000fe400078ec0ff */
[----:B--2---:R-:W-:Y:S02]  /*3ab0*/  @!P2 LEA R10, P4, R6, R12, 0x1 ;  /* 0x0000000c060aa211 */ /* 0x004fe400078808ff */
[----:B----4-:R-:W-:Y:S02]  /*3ac0*/  @!P5 LEA R12, P0, R4, R16, 0x1 ;  /* 0x00000010040cd211 */ /* 0x010fe400078008ff */
[----:B------:R-:W-:Y:S01]  /*3ad0*/  @!P2 LEA.HI.X R11, R6, R13, R7, 0x1, P4 ;  /* 0x0000000d060ba211 */ /* 0x000fe200020f0c07 */
[----:B------:R-:W-:Y:S01]  /*3ae0*/  IMAD R6, R132, 0x400, R227 ;  /* 0x0000040084067824 */ /* 0x000fe200078e02e3 */
[----:B------:R-:W-:-:S02]  /*3af0*/  @!P5 LEA.HI.X R13, R4, R17, R5, 0x1, P0 ;  /* 0x00000011040dd211 */ /* 0x000fc400000f0c05 */
[C---:B-1----:R-:W-:Y:S01]  /*3b00*/  @!P1 LEA R4, P0, R2.reuse, R14, 0x1 ;  /* 0x0000000e02049211 */ /* 0x042fe200078008ff */
[----:B------:R-:W-:Y:S01]  /*3b10*/  @!PT LDS RZ, [RZ] ;  /* 0x00000000fffff984 */ /* 0x000fe20000000800 */
[----:B------:R-:W-:Y:S01]  /*3b20*/  @!PT LDS RZ, [RZ] ;  /* 0x00000000fffff984 */ /* 0x000fe20000000800 */
[----:B------:R-:W-:Y:S01]  /*3b30*/  @!PT LDS RZ, [RZ] ;  /* 0x00000000fffff984 */ /* 0x000fe20000000800 */
[----:B------:R1:W-:Y:S03]  /*3b40*/  @!P2 LDGSTS.E.BYPASS.LTC128B.128 [R234+0xa800], desc[UR16][R10.64] ;  /* 0x0a8000000aeaafae */ /* 0x0003e6000b901d50 */
[----:B------:R-:W-:Y:S01]  /*3b50*/  @!P1 LEA.HI.X R5, R2, R15, R3, 0x1, P0 ;  /* 0x0000000f02059211 */ /* 0x000fe200000f0c03 */
[----:B------:R-:W-:Y:S01]  /*3b60*/  IMAD.IADD R2, R232, 0x1, R6 ;  /* 0x00000001e8027824 */ /* 0x000fe200078e0206 */
[----:B------:R-:W-:Y:S04]  /*3b70*/  @P5 STS.128 [R234+0xb000], RZ ;  /* 0x00b000ffea005388 */ /* 0x000fe80000000c00 */
[----:B------:R-:W-:Y:S01]  /*3b80*/  LEA R222, R2, UR4, 0x1 ;  /* 0x0000000402de7c11 */ /* 0x000fe2000f8e08ff */
[----:B------:R-:W-:Y:S01]  /*3b90*/  @!PT LDS RZ, [RZ] ;  /* 0x00000000fffff984 */ /* 0x000fe20000000800 */
[----:B------:R-:W-:Y:S01]  /*3ba0*/  @!PT LDS RZ, [RZ] ;  /* 0x00000000fffff984 */ /* 0x000fe20000000800 */
[----:B------:R-:W-:Y:S01]  /*3bb0*/  @!PT LDS RZ, [RZ] ;  /* 0x00000000fffff984 */ /* 0x000fe20000000800 */
[----:B------:R2:W-:Y:S01]  /*3bc0*/  @!P5 LDGSTS.E.BYPASS.LTC128B.128 [R234+0xb000], desc[UR16][R12.64] ;  /* 0x0b0000000ceadfae */ /* 0x0005e2000b901d50 */
[----:B------:R-:W-:-:S03]  /*3bd0*/  IMAD.MOV.U32 R2, RZ, RZ, 0x10 ;  /* 0x00000010ff027424 */ /* 0x000fc600078e00ff */
[----:B------:R-:W-:Y:S04]  /*3be0*/  @P1 STS.128 [R234+0xb800], RZ ;  /* 0x00b800ffea001388 */ /* 0x000fe80000000c00 */
[----:B------:R-:W-:Y:S01]  /*3bf0*/  @!PT LDS RZ, [RZ] ;  /* 0x00000000fffff984 */ /* 0x000fe20000000800 */
[----:B------:R-:W-:Y:S01]  /*3c00*/  @!PT LDS RZ, [RZ] ;  /* 0x00000000fffff984 */ /* 0x000fe20000000800 */
[----:B------:R-:W-:Y:S01]  /*3c10*/  @!PT LDS RZ, [RZ] ;  /* 0x00000000fffff984 */ /* 0x000fe20000000800 */
[----:B------:R3:W-:Y:S01]  /*3c20*/  @!P1 LDGSTS.E.BYPASS.LTC128B.128 [R234+0xb800], desc[UR16][R4.64] ;  /* 0x0b80000004ea9fae */ /* 0x0007e2000b901d50 */
[----:B------:R-:W-:-:S03]  /*3c30*/  R2P PR, R23, 0x6 ;  /* 0x0000000617007804 */ /* 0x000fc60000000000 */
[----:B------:R-:W-:Y:S02]  /*3c40*/  LDSM.16.M88.4 R64, [R135+0x4800] ;  /* 0x004800008740783b */ /* 0x000fe40000000200 */
[----:B------:R-:W-:Y:S02]  /*3c50*/  SEL R2, R2, 0xfffffff0, !P1 ;  /* 0xfffffff002027807 */ /* 0x000fe40004800000 */
[----:B------:R-:W-:Y:S01]  /*3c60*/  LDSM.16.M88.4 R40, [R135+0x7000] ;  /* 0x007000008728783b */ /* 0x000fe20000000200 */
[----:B------:R-:W-:Y:S02]  /*3c70*/  SEL R3, R0, 0xffffffe0, !P2 ;  /* 0xffffffe000037807 */ /* 0x000fe40005000000 */
[----:B------:R-:W-:Y:S01]  /*3c80*/  R2P PR, R49, 0x6 ;  /* 0x0000000631007804 */ /* 0x000fe20000000000 */
[----:B-1----:R-:W1:Y:S01]  /*3c90*/  LDSM.16.M88.4 R8, [R222+0x2000] ;  /* 0x00200000de08783b */ /* 0x002e620000000200 */
[--C-:B------:R-:W-:Y:S02]  /*3ca0*/  IMAD R225, R2, 0x2, R222.reuse ;  /* 0x0000000202e17824 */ /* 0x100fe400078e02de */
[----:B------:R-:W-:Y:S01]  /*3cb0*/  IMAD R223, R3, 0x2, R222 ;  /* 0x0000000203df7824 */ /* 0x000fe200078e02de */
[----:B------:R-:W-:Y:S01]  /*3cc0*/  LDSM.16.M88.4 R60, [R135+0x5000] ;  /* 0x00500000873c783b */ /* 0x000fe20000000200 */
[----:B------:R-:W-:-:S02]  /*3cd0*/  SEL R0, R0, 0xffffffe0, !P1 ;  /* 0xffffffe000007807 */ /* 0x000fc40004800000 */
[----:B------:R-:W-:Y:S01]  /*3ce0*/  IMAD R224, R2, 0x2, R223 ;  /* 0x0000000202e07824 */ /* 0x000fe200078e02df */
[----:B--2---:R-:W2:Y:S02]  /*3cf0*/  LDSM.16.M88.4 R12, [R222] ;  /* 0x00000000de0c783b */ /* 0x004ea40000000200 */
[----:B------:R-:W-:Y:S02]  /*3d00*/  IMAD.IADD R221, R135, 0x1, R0 ;  /* 0x0000000187dd7824 */ /* 0x000fe400078e0200 */
[----:B------:R-:W-:Y:S04]  /*3d10*/  LDSM.16.M88.4 R56, [R135+0x5800] ;  /* 0x005800008738783b */ /* 0x000fe80000000200 */
[----:B---3--:R-:W3:Y:S04]  /*3d20*/  LDSM.16.M88.4 R4, [R135+0x4000] ;  /* 0x004000008704783b */ /* 0x008ee80000000200 */
[----:B------:R-:W4:Y:S04]  /*3d30*/  LDSM.16.M88.4 R52, [R135+0x6000] ;  /* 0x006000008734783b */ /* 0x000f280000000200 */
[----:B------:R-:W5:Y:S04]  /*3d40*/  LDSM.16.M88.4 R44, [R135+0x6800] ;  /* 0x00680000872c783b */ /* 0x000f680000000200 */
[----:B------:R-:W5:Y:S04]  /*3d50*/  LDSM.16.M88.4 R36, [R135+0x7800] ;  /* 0x007800008724783b */ /* 0x000f680000000200 */
[----:B------:R-:W-:Y:S04]  /*3d60*/  LDSM.16.M88.4 R32, [R221+0x4000] ;  /* 0x00400000dd20783b */ /* 0x000fe80000000200 */
[----:B------:R-:W-:Y:S04]  /*3d70*/  LDSM.16.M88.4 R28, [R221+0x4800] ;  /* 0x00480000dd1c783b */ /* 0x000fe80000000200 */
[----:B------:R-:W-:Y:S01]  /*3d80*/  LDSM.16.M88.4 R48, [R221+0x6000] ;  /* 0x00600000dd30783b */ /* 0x000fe20000000200 */
[C---:B-1----:R-:W-:Y:S03]  /*3d90*/  HMMA.16816.F32 R112, R8.reuse, R64, RZ ;  /* 0x000000400870723c */ /* 0x042fe600000018ff */
[----:B------:R-:W-:Y:S03]  /*3da0*/  LDSM.16.M88.4 R68, [R221+0x6800] ;  /* 0x00680000dd44783b */ /* 0x000fe60000000200 */
[----:B------:R-:W-:Y:S01]  /*3db0*/  HMMA.16816.F32 R108, R8, R66, RZ ;  /* 0x00000042086c723c */ /* 0x000fe200000018ff */
[----:B------:R-:W-:Y:S04]  /*3dc0*/  LDSM.16.M88.4 R24, [R221+0x5000] ;  /* 0x00500000dd18783b */ /* 0x000fe80000000200 */
[----:B------:R-:W-:Y:S01]  /*3dd0*/  LDSM.16.M88.4 R20, [R221+0x5800] ;  /* 0x00580000dd14783b */ /* 0x000fe20000000200 */
[C---:B--2---:R-:W-:Y:S03]  /*3de0*/  HMMA.16816.F32 R188, R12.reuse, R42, RZ ;  /* 0x0000002a0cbc723c */ /* 0x044fe600000018ff */
[----:B------:R-:W-:Y:S03]  /*3df0*/  LDSM.16.M88.4 R116, [R221+0x7000] ;  /* 0x00700000dd74783b */ /* 0x000fe60000000200 */
[-C--:B---3--:R-:W-:Y:S01]  /*3e00*/  HMMA.16816.F32 R168, R12, R4.reuse, RZ ;  /* 0x000000040ca8723c */ /* 0x088fe200000018ff */
[----:B------:R-:W-:Y:S04]  /*3e10*/  LDSM.16.M88.4 R124, [R221+0x7800] ;  /* 0x00780000dd7c783b */ /* 0x000fe80000000200 */
[----:B------:R-:W-:Y:S01]  /*3e20*/  LDSM.16.M88.4 R16, [R225] ;  /* 0x00000000e110783b */ /* 0x000fe20000000200 */
[C---:B------:R-:W-:Y:S03]  /*3e30*/  HMMA.16816.F32 R128, R8.reuse, R4, RZ ;  /* 0x000000040880723c */ /* 0x040fe600000018ff */
[----:B------:R-:W0:Y:S03]  /*3e40*/  LDGDEPBAR ;  /* 0x00000000000079af */ /* 0x000e260000000000 */
[-C--:B------:R-:W-:Y:S06]  /*3e50*/  HMMA.16816.F32 R120, R8, R6.reuse, RZ ;  /* 0x000000060878723c */ /* 0x080fec00000018ff */
[----:B------:R-:W-:Y:S01]  /*3e60*/  HMMA.16816.F32 R164, R12, R6, RZ ;  /* 0x000000060ca4723c */ /* 0x000fe200000018ff */
[----:B------:R-:W1:Y:S05]  /*3e70*/  LDSM.16.M88.4 R4, [R225+0x2000] ;  /* 0x00200000e104783b */ /* 0x000e6a0000000200 */
[C---:B------:R-:W-:Y:S06]  /*3e80*/  HMMA.16816.F32 R104, R8.reuse, R60, RZ ;  /* 0x0000003c0868723c */ /* 0x040fec00000018ff */
[C---:B------:R-:W-:Y:S06]  /*3e90*/  HMMA.16816.F32 R100, R8.reuse, R62, RZ ;  /* 0x0000003e0864723c */ /* 0x040fec00000018ff */
[C---:B------:R-:W-:Y:S06]  /*3ea0*/  HMMA.16816.F32 R96, R8.reuse, R56, RZ ;  /* 0x000000380860723c */ /* 0x040fec00000018ff */
[C---:B------:R-:W-:Y:S06]  /*3eb0*/  HMMA.16816.F32 R92, R8.reuse, R58, RZ ;  /* 0x0000003a085c723c */ /* 0x040fec00000018ff */
[C---:B----4-:R-:W-:Y:S06]  /*3ec0*/  HMMA.16816.F32 R88, R8.reuse, R52, RZ ;  /* 0x000000340858723c */ /* 0x050fec00000018ff */
[C---:B------:R-:W-:Y:S06]  /*3ed0*/  HMMA.16816.F32 R84, R8.reuse, R54, RZ ;  /* 0x000000360854723c */ /* 0x040fec00000018ff */
[C---:B-----5:R-:W-:Y:S06]  /*3ee0*/  HMMA.16816.F32 R80, R8.reuse, R44, RZ ;  /* 0x0000002c0850723c */ /* 0x060fec00000018ff */
        /* <DEDUP_REMOVED lines=13> */
[----:B------:R-:W-:Y:S01]  /*3fc0*/  HMMA.16816.F32 R208, R12, R40, RZ ;  /* 0x000000280cd0723c */ /* 0x000fe200000018ff */
[----:B------:R-:W-:Y:S02]  /*3fd0*/  IMAD.MOV.U32 R47, RZ, RZ, R188 ;  /* 0x000000ffff2f7224 */ /* 0x000fe400078e00bc */
[----:B------:R-:W-:-:S03]  /*3fe0*/  IMAD.MOV.U32 R46, RZ, RZ, R189 ;  /* 0x000000ffff2e7224 */ /* 0x000fc600078e00bd */
[C---:B------:R-:W-:Y:S06]  /*3ff0*/  HMMA.16816.F32 R172, R12.reuse, R56, RZ ;  /* 0x000000380cac723c */ /* 0x040fec00000018ff */
[C---:B------:R-:W-:Y:S06]  /*4000*/  HMMA.16816.F32 R156, R12.reuse, R58, RZ ;  /* 0x0000003a0c9c723c */ /* 0x040fec00000018ff */
[C---:B------:R-:W-:Y:S06]  /*4010*/  HMMA.16816.F32 R152, R12.reuse, R52, RZ ;  /* 0x000000340c98723c */ /* 0x040fec00000018ff */
[C---:B------:R-:W-:Y:S06]  /*4020*/  HMMA.16816.F32 R148, R12.reuse, R54, RZ ;  /* 0x000000360c94723c */ /* 0x040fec00000018ff */
[----:B------:R-:W-:Y:S06]  /*4030*/  HMMA.16816.F32 R40, R12, R36, RZ ;  /* 0x000000240c28723c */ /* 0x000fec00000018ff */
[C---:B-1----:R-:W-:Y:S06]  /*4040*/  HMMA.16816.F32 R244, R4.reuse, R34, R120 ;  /* 0x0000002204f4723c */ /* 0x042fec0000001878 */
[----:B------:R-:W-:Y:S06]  /*4050*/  HMMA.16816.F32 R240, R4, R28, R112 ;  /* 0x0000001c04f0723c */ /* 0x000fec0000001870 */
[----:B------:R-:W-:Y:S01]  /*4060*/  HMMA.16816.F32 R248, R12, R38, RZ ;  /* 0x000000260cf8723c */ /* 0x000fe200000018ff */
[----:B------:R-:W-:Y:S05]  /*4070*/  LDSM.16.M88.4 R12, [R224+0x2000] ;  /* 0x00200000e00c783b */ /* 0x000fea0000000200 */
        /* <DEDUP_REMOVED lines=18> */
[----:B------:R-:W-:Y:S05]  /*41a0*/  LDSM.16.M88.4 R8, [R223] ;  /* 0x00000000df08783b */ /* 0x000fea0000000200 */
[----:B------:R-:W-:Y:S01]  /*41b0*/  HMMA.16816.F32 R56, R16, R28, R144 ;  /* 0x0000001c1038723c */ /* 0x000fe20000001890 */
[----:B------:R-:W-:-:S04]  /*41c0*/  VIADD R4, R135, 0x4000 ;  /* 0x0000400087047836 */ /* 0x000fc80000000000 */
[----:B------:R-:W-:Y:S01]  /*41d0*/  @P2 VIADD R226, R4, 0xffffffc0 ;  /* 0xffffffc004e22836 */ /* 0x000fe20000000000 */
[C---:B------:R-:W-:Y:S01]  /*41e0*/  HMMA.16816.F32 R52, R16.reuse, R30, R160 ;  /* 0x0000001e1034723c */ /* 0x040fe200000018a0 */
[----:B------:R-:W-:Y:S02]  /*41f0*/  LDSM.16.M88.4 R4, [R223+0x2000] ;  /* 0x00200000df04783b */ /* 0x000fe40000000200 */
[----:B------:R-:W-:Y:S02]  /*4200*/  IMAD.IADD R220, R0, 0x1, R226 ;  /* 0x0000000100dc7824 */ /* 0x000fe400078e02e2 */
[----:B------:R-:W1:Y:S01]  /*4210*/  LDSM.16.M88.4 R28, [R226] ;  /* 0x00000000e21c783b */ /* 0x000e620000000200 */
[C---:B------:R-:W-:Y:S03]  /*4220*/  HMMA.16816.F32 R44, R16.reuse, R24, R176 ;  /* 0x00000018102c723c */ /* 0x040fe600000018b0 */
[----:B------:R-:W-:Y:S03]  /*4230*/  LDSM.16.M88.4 R36, [R226+0x1000] ;  /* 0x00100000e224783b */ /* 0x000fe60000000200 */
[C---:B------:R-:W-:Y:S01]  /*4240*/  HMMA.16816.F32 R180, R16.reuse, R26, R180 ;  /* 0x0000001a10b4723c */ /* 0x040fe200000018b4 */
[----:B------:R-:W2:Y:S04]  /*4250*/  LDSM.16.M88.4 R24, [R226+0x800] ;  /* 0x00080000e218783b */ /* 0x000ea80000000200 */
[----:B------:R-:W3:Y:S01]  /*4260*/  LDSM.16.M88.4 R72, [R226+0x1800] ;  /* 0x00180000e248783b */ /* 0x000ee20000000200 */
[C---:B------:R-:W-:Y:S03]  /*4270*/  HMMA.16816.F32 R104, R16.reuse, R118, R104 ;  /* 0x000000761068723c */ /* 0x040fe60000001868 */
[----:B------:R-:W4:Y:S03]  /*4280*/  LDSM.16.M88.4 R92, [R226+0x2000] ;  /* 0x00200000e25c783b */ /* 0x000f260000000200 */
[C---:B------:R-:W-:Y:S01]  /*4290*/  HMMA.16816.F32 R60, R16.reuse, R32, R168 ;  /* 0x00000020103c723c */ /* 0x040fe200000018a8 */
[----:B------:R-:W5:Y:S04]  /*42a0*/  LDSM.16.M88.4 R100, [R226+0x2800] ;  /* 0x00280000e264783b */ /* 0x000f680000000200 */
[----:B------:R-:W5:Y:S01]  /*42b0*/  LDSM.16.M88.4 R108, [R226+0x3000] ;  /* 0x00300000e26c783b */ /* 0x000f620000000200 */
[C---:B------:R-:W-:Y:S03]  /*42c0*/  HMMA.16816.F32 R64, R16.reuse, R34, R164 ;  /* 0x000000221040723c */ /* 0x040fe600000018a4 */
[----:B------:R-:W5:Y:S03]  /*42d0*/  LDSM.16.M88.4 R128, [R226+0x3800] ;  /* 0x00380000e280783b */ /* 0x000f660000000200 */
[C---:B------:R-:W-:Y:S01]  /*42e0*/  HMMA.16816.F32 R172, R16.reuse, R20, R172 ;  /* 0x0000001410ac723c */ /* 0x040fe200000018ac */
[----:B------:R-:W-:Y:S05]  /*42f0*/  LDSM.16.M88.4 R32, [R220] ;  /* 0x00000000dc20783b */ /* 0x000fea0000000200 */
[----:B------:R-:W-:Y:S01]  /*4300*/  HMMA.16816.F32 R156, R16, R22, R156 ;  /* 0x00000016109c723c */ /* 0x000fe2000000189c */
[----:B------:R-:W5:Y:S01]  /*4310*/  LDSM.16.M88.4 R20, [R224] ;  /* 0x00000000e014783b */ /* 0x000f620000000200 */
[----:B------:R-:W-:-:S02]  /*4320*/  IMAD.MOV.U32 R252, RZ, RZ, R105 ;  /* 0x000000fffffc7224 */ /* 0x000fc400078e0069 */
[----:B------:R-:W-:Y:S02]  /*4330*/  IMAD.MOV.U32 R235, RZ, RZ, R106 ;  /* 0x000000ffffeb7224 */ /* 0x000fe400078e006a */
[----:B------:R-:W-:Y:S01]  /*4340*/  HMMA.16816.F32 R152, R16, R48, R152 ;  /* 0x000000301098723c */ /* 0x000fe20000001898 */
[----:B------:R-:W-:-:S05]  /*4350*/  IMAD.MOV.U32 R233, RZ, RZ, R107 ;  /* 0x000000ffffe97224 */ /* 0x000fca00078e006b */
[C---:B------:R-:W-:Y:S06]  /*4360*/  HMMA.16816.F32 R148, R16.reuse, R50, R148 ;  /* 0x000000321094723c */ /* 0x040fec0000001894 */
[C---:B------:R-:W-:Y:S06]  /*4370*/  HMMA.16816.F32 R184, R16.reuse, R68, R184 ;  /* 0x0000004410b8723c */ /* 0x040fec00000018b8 */
[C---:B------:R-:W-:Y:S06]  /*4380*/  HMMA.16816.F32 R192, R16.reuse, R70, R192 ;  /* 0x0000004610c0723c */ /* 0x040fec00000018c0 */
[C---:B------:R-:W-:Y:S06]  /*4390*/  HMMA.16816.F32 R208, R16.reuse, R116, R208 ;  /* 0x0000007410d0723c */ /* 0x040fec00000018d0 */
[C---:B------:R-:W-:Y:S06]  /*43a0*/  HMMA.16816.F32 R176, R16.reuse, R124, R40 ;  /* 0x0000007c10b0723c */ /* 0x040fec0000001828 */
[----:B------:R-:W-:Y:S01]  /*43b0*/  HMMA.16816.F32 R16, R16, R126, R248 ;  /* 0x0000007e1010723c */ /* 0x000fe200000018f8 */
[----:B------:R-:W-:-:S05]  /*43c0*/  IMAD.MOV.U32 R40, RZ, RZ, R104 ;  /* 0x000000ffff287224 */ /* 0x000fca00078e0068 */
[----:B-1----:R-:W-:Y:S01]  /*43d0*/  HMMA.16816.F32 R48, R4, R30, R244 ;  /* 0x0000001e0430723c */ /* 0x002fe200000018f4 */
[----:B------:R-:W-:-:S05]  /*43e0*/  IMAD.MOV.U32 R251, RZ, RZ, R40 ;  /* 0x000000fffffb7224 */ /* 0x000fca00078e0028 */
[C---:B------:R-:W-:Y:S06]  /*43f0*/  HMMA.16816.F32 R40, R4.reuse, R28, R204 ;  /* 0x0000001c0428723c */ /* 0x040fec00000018cc */
[----:B--2---:R-:W-:Y:S01]  /*4400*/  HMMA.16816.F32 R96, R4, R24, R240 ;  /* 0x000000180460723c */ /* 0x004fe200000018f0 */
[----:B------:R-:W-:-:S05]  /*4410*/  IMAD.MOV.U32 R206, RZ, RZ, R235 ;  /* 0x000000ffffce7224 */ /* 0x000fca00078e00eb */
[----:B------:R-:W-:Y:S01]  /*4420*/  IMAD.MOV.U32 R0, RZ, RZ, R16 ;  /* 0x000000ffff007224 */ /* 0x000fe200078e0010 */
[C---:B------:R-:W-:Y:S01]  /*4430*/  HMMA.16816.F32 R104, R4.reuse, R26, R236 ;  /* 0x0000001a0468723c */ /* 0x040fe200000018ec */
[----:B------:R-:W-:Y:S02]  /*4440*/  IMAD.MOV.U32 R250, RZ, RZ, R17 ;  /* 0x000000fffffa7224 */ /* 0x000fe400078e0011 */
[----:B------:R-:W-:Y:S02]  /*4450*/  IMAD.MOV.U32 R249, RZ, RZ, R18 ;  /* 0x000000fffff97224 */ /* 0x000fe400078e0012 */
[----:B------:R-:W-:Y:S01]  /*4460*/  IMAD.MOV.U32 R248, RZ, RZ, R19 ;  /* 0x000000fffff87224 */ /* 0x000fe200078e0013 */
[----:B------:R-:W-:Y:S01]  /*4470*/  HMMA.16816.F32 R116, R4, R36, R228 ;  /* 0x000000240474723c */ /* 0x000fe200000018e4 */
[----:B------:R-:W-:Y:S01]  /*4480*/  IMAD.MOV.U32 R207, RZ, RZ, R0 ;  /* 0x000000ffffcf7224 */ /* 0x000fe200078e0000 */
[----:B------:R-:W-:-:S04]  /*4490*/  LOP3.LUT R0, R133, 0xffffffe0, RZ, 0xc0, !PT ;  /* 0xffffffe085007812 */ /* 0x000fc800078ec0ff */
[----:B------:R-:W-:Y:S01]  /*44a0*/  HMMA.16816.F32 R16, R8, R28, R60 ;  /* 0x0000001c0810723c */ /* 0x000fe2000000183c */
[C---:B------:R-:W-:Y:S02]  /*44b0*/  IMAD.IADD R0, R134.reuse, 0x1, -R0 ;  /* 0x0000000186007824 */ /* 0x040fe400078e0a00 */
[----:B------:R-:W-:Y:S02]  /*44c0*/  IMAD.MOV.U32 R230, RZ, RZ, R249 ;  /* 0x000000ffffe67224 */ /* 0x000fe400078e00f9 */
[----:B------:R-:W-:Y:S01]  /*44d0*/  IMAD.SHL.U32 R134, R134, 0x2, RZ ;  /* 0x0000000286867824 */ /* 0x000fe200078e00ff */
[C---:B------:R-:W-:Y:S01]  /*44e0*/  HMMA.16816.F32 R124, R4.reuse, R38, R216 ;  /* 0x00000026047c723c */ /* 0x040fe200000018d8 */
[----:B------:R-:W-:Y:S02]  /*44f0*/  IMAD.MOV.U32 R228, RZ, RZ, R207 ;  /* 0x000000ffffe47224 */ /* 0x000fe400078e00cf */
[----:B------:R-:W-:Y:S01]  /*4500*/  IMAD.MOV.U32 R207, RZ, RZ, R233 ;  /* 0x000000ffffcf7224 */ /* 0x000fe200078e00e9 */
[----:B------:R-:W-:Y:S01]  /*4510*/  LOP3.LUT R205, R134, 0x6, RZ, 0xc0, !PT ;  /* 0x0000000686cd7812 */ /* 0x000fe200078ec0ff */
[----:B------:R-:W-:Y:S01]  /*4520*/  IMAD.MOV.U32 R229, RZ, RZ, R250 ;  /* 0x000000ffffe57224 */ /* 0x000fe200078e00fa */
[----:B---3--:R-:W-:Y:S01]  /*4530*/  HMMA.16816.F32 R136, R4, R72, R212 ;  /* 0x000000480488723c */ /* 0x008fe200000018d4 */
[----:B------:R-:W-:-:S05]  /*4540*/  IMAD.MOV.U32 R231, RZ, RZ, R248 ;  /* 0x000000ffffe77224 */ /* 0x000fca00078e00f8 */
[C---:B------:R-:W-:Y:S06]  /*4550*/  HMMA.16816.F32 R200, R4.reuse, R74, R200 ;  /* 0x0000004a04c8723c */ /* 0x040fec00000018c8 */
[C---:B----4-:R-:W-:Y:S06]  /*4560*/  HMMA.16816.F32 R196, R4.reuse, R92, R196 ;  /* 0x0000005c04c4723c */ /* 0x050fec00000018c4 */
[C---:B------:R-:W-:Y:S06]  /*4570*/  HMMA.16816.F32 R188, R4.reuse, R94, R188 ;  /* 0x0000005e04bc723c */ /* 0x040fec00000018bc */
[C---:B-----5:R-:W-:Y:S06]  /*4580*/  HMMA.16816.F32 R120, R4.reuse, R100, R120 ;  /* 0x000000640478723c */ /* 0x060fec0000001878 */
[C---:B------:R-:W-:Y:S06]  /*4590*/  HMMA.16816.F32 R140, R4.reuse, R102, R112 ;  /* 0x00000066048c723c */ /* 0x040fec0000001870 */
[C---:B------:R-:W-:Y:S06]  /*45a0*/  HMMA.16816.F32 R144, R4.reuse, R108, R88 ;  /* 0x0000006c0490723c */ /* 0x040fec0000001858 */
[C---:B------:R-:W-:Y:S06]  /*45b0*/  HMMA.16816.F32 R160, R4.reuse, R128, R80 ;  /* 0x0000008004a0723c */ /* 0x040fec0000001850 */
[C---:B------:R-:W-:Y:S06]  /*45c0*/  HMMA.16816.F32 R164, R4.reuse, R110, R84 ;  /* 0x0000006e04a4723c */ /* 0x040fec0000001854 */
[----:B------:R-:W-:Y:S06]  /*45d0*/  HMMA.16816.F32 R168, R4, R130, R76 ;  /* 0x0000008204a8723c */ /* 0x000fec000000184c */
[C---:B------:R-:W-:Y:S01]  /*45e0*/  HMMA.16816.F32 R56, R8.reuse, R24, R56 ;  /* 0x000000180838723c */ /* 0x040fe20000001838 */
[----:B------:R-:W-:Y:S01]  /*45f0*/  SHF.R.S32.HI R4, RZ, 0x1f, R0 ;  /* 0x0000001fff047819 */ /* 0x000fe20000011400 */
[----:B------:R-:W-:Y:S01]  /*4600*/  IMAD.U32 R6, RZ, RZ, UR6 ;  /* 0x00000006ff067e24 */ /* 0x000fe2000f8e00ff */
[----:B------:R-:W-:Y:S01]  /*4610*/  LEA R5, R132, UR24, 0x4 ;  /* 0x0000001884057c11 */ /* 0x000fe2000f8e20ff */
[----:B------:R-:W-:Y:S01]  /*4620*/  IMAD.U32 R7, RZ, RZ, UR6 ;  /* 0x00000006ff077e24 */ /* 0x000fe2000f8e00ff */
[----:B------:R-:W-:Y:S01]  /*4630*/  LEA.HI R4, R4, R0, RZ, 0x2 ;  /* 0x0000000004047211 */ /* 0x000fe200078f10ff */
[----:B------:R-:W-:Y:S01]  /*4640*/  HMMA.16816.F32 R60, R8, R26, R52 ;  /* 0x0000001a083c723c */ /* 0x000fe20000001834 */
[----:B------:R-:W-:-:S02]  /*4650*/  IMAD.U32 R0, RZ, RZ, UR21 ;  /* 0x00000015ff007e24 */ /* 0x000fc4000f8e00ff */
[----:B------:R-:W-:Y:S02]  /*4660*/  SHF.R.S32.HI R204, RZ, 0x2, R4 ;  /* 0x00000002ffcc7819 */ /* 0x000fe40000011404 */
[----:B------:R-:W-:Y:S01]  /*4670*/  IMAD R0, R0, 0x80, R205 ;  /* 0x0000008000007824 */ /* 0x000fe200078e02cd */
[----:B------:R-:W-:Y:S01]  /*4680*/  HMMA.16816.F32 R24, R20, R32, R16 ;  /* 0x000000201418723c */ /* 0x000fe20000001810 */
[----:B------:R-:W-:Y:S01]  /*4690*/  IMAD.MOV.U32 R205, RZ, RZ, R252 ;  /* 0x000000ffffcd7224 */ /* 0x000fe200078e00fc */
[----:B------:R1:W-:Y:S01]  /*46a0*/  STL [R1+0x100], R204 ;  /* 0x000100cc01007387 */ /* 0x0003e20000100800 */
[----:B------:R-:W-:Y:S02]  /*46b0*/  IMAD.IADD R5, R204, 0x1, R5 ;  /* 0x00000001cc057824 */ /* 0x000fe400078e0205 */
[----:B------:R-:W-:Y:S01]  /*46c0*/  VIADD R4, R0, 0x1 ;  /* 0x0000000100047836 */ /* 0x000fe20000000000 */
[----:B------:R-:W-:Y:S01]  /*46d0*/  HMMA.16816.F32 R64, R8, R30, R64 ;  /* 0x0000001e0840723c */ /* 0x000fe20000001840 */
[----:B------:R-:W-:Y:S01]  /*46e0*/  IMAD.U32 R16, RZ, RZ, UR6 ;  /* 0x00000006ff107e24 */ /* 0x000fe2000f8e00ff */
[--C-:B------:R-:W-:Y:S01]  /*46f0*/  IADD3 R18, R6, 0x48, R5.reuse ;  /* 0x0000004806127810 */ /* 0x100fe20007ffe005 */
[----:B------:R-:W-:Y:S01]  /*4700*/  IMAD.U32 R17, RZ, RZ, UR6 ;  /* 0x00000006ff117e24 */ /* 0x000fe2000f8e00ff */
[C---:B------:R-:W-:Y:S01]  /*4710*/  VIADDMNMX R241, R5.reuse, UR23, RZ, !PT ;  /* 0x0000001705f17c46 */ /* 0x040fe2000f8001ff */
[C---:B------:R-:W-:Y:S01]  /*4720*/  VIADD R6, R5.reuse, 0x8 ;  /* 0x0000000805067836 */ /* 0x040fe20000000000 */
[C---:B------:R-:W-:Y:S01]  /*4730*/  VIADDMNMX R249, R5.reuse, R16, UR25, PT ;  /* 0x0000001905f97e46 */ /* 0x040fe2000b800110 */
[----:B------:R-:W-:Y:S01]  /*4740*/  VIADD R16, R5, 0x40 ;  /* 0x0000004005107836 */ /* 0x000fe20000000000 */
[----:B------:R-:W-:Y:S01]  /*4750*/  IADD3 R17, R17, 0x8, R5 ;  /* 0x0000000811117810 */ /* 0x000fe20007ffe005 */
[----:B------:R-:W-:Y:S01]  /*4760*/  HMMA.16816.F32 R40, R12, R32, R40 ;  /* 0x000000200c28723c */ /* 0x000fe20000001828 */
[----:B------:R-:W-:-:S02]  /*4770*/  VIMNMX R243, R18, UR25, PT ;  /* 0x0000001912f37c48 */ /* 0x000fc4000bfe0100 */
[----:B------:R-:W-:Y:S02]  /*4780*/  VIMNMX R245, R17, UR25, PT ;  /* 0x0000001911f57c48 */ /* 0x000fe4000bfe0100 */
[----:B------:R-:W-:Y:S01]  /*4790*/  VIADDMNMX R237, R16, UR23, RZ, !PT ;  /* 0x0000001710ed7c46 */ /* 0x000fe2000f8001ff */
[----:B------:R-:W-:Y:S01]  /*47a0*/  HMMA.16816.F32 R28, R12, R34, R48 ;  /* 0x000000220c1c723c */ /* 0x000fe20000001830 */
[----:B------:R-:W2:Y:S01]  /*47b0*/  LDSM.16.M88.4 R16, [R220+0x800] ;  /* 0x00080000dc10783b */ /* 0x000ea20000000200 */
[-C--:B------:R-:W-:Y:S02]  /*47c0*/  ISETP.GE.AND P0, PT, R0, R249.reuse, PT ;  /* 0x000000f90000720c */ /* 0x080fe40003f06270 */
[----:B------:R-:W-:Y:S01]  /*47d0*/  IADD3 R7, R7, 0x40, R5 ;  /* 0x0000004007077810 */ /* 0x000fe20007ffe005 */
[----:B------:R-:W-:Y:S01]  /*47e0*/  VIADD R5, R5, 0x48 ;  /* 0x0000004805057836 */ /* 0x000fe20000000000 */
[----:B------:R-:W-:Y:S01]  /*47f0*/  VIADDMNMX R239, R6, UR23, RZ, !PT ;  /* 0x0000001706ef7c46 */ /* 0x000fe2000f8001ff */
[----:B------:R-:W-:Y:S01]  /*4800*/  HMMA.16816.F32 R68, R8, R36, R44 ;  /* 0x000000240844723c */ /* 0x000fe2000000182c */
[C---:B------:R-:W-:Y:S01]  /*4810*/  ISETP.GE.AND P6, PT, R4.reuse, R249, PT ;  /* 0x000000f90400720c */ /* 0x040fe20003fc6270 */
[----:B-1----:R-:W-:Y:S01]  /*4820*/  IMAD.MOV.U32 R204, RZ, RZ, R251 ;  /* 0x000000ffffcc7224 */ /* 0x002fe200078e00fb */
[-C--:B------:R-:W-:Y:S01]  /*4830*/  ISETP.GE.AND P4, PT, R4, R245.reuse, PT ;  /* 0x000000f50400720c */ /* 0x080fe20003f86270 */
[C---:B------:R-:W-:Y:S01]  /*4840*/  VIADD R6, R0.reuse, 0x50 ;  /* 0x0000005000067836 */ /* 0x040fe20000000000 */
[C---:B------:R-:W-:Y:S01]  /*4850*/  ISETP.GE.AND P5, PT, R0.reuse, R245, PT ;  /* 0x000000f50000720c */ /* 0x040fe20003fa6270 */
[----:B------:R-:W-:Y:S01]  /*4860*/  HMMA.16816.F32 R32, R20, R34, R64 ;  /* 0x000000221420723c */ /* 0x000fe20000001840 */
[----:B------:R-:W-:-:S02]  /*4870*/  ISETP.LT.OR P0, PT, R0, R241, P0 ;  /* 0x000000f10000720c */ /* 0x000fc40000701670 */
[----:B------:R-:W-:Y:S02]  /*4880*/  VIMNMX R247, R7, UR25, PT ;  /* 0x0000001907f77c48 */ /* 0x000fe4000bfe0100 */
[C---:B------:R-:W-:Y:S01]  /*4890*/  ISETP.LT.OR P6, PT, R4.reuse, R241, P6 ;  /* 0x000000f10400720c */ /* 0x040fe200037c1670 */
[C---:B------:R-:W-:Y:S01]  /*48a0*/  HMMA.16816.F32 R52, R8.reuse, R38, R180 ;  /* 0x000000260834723c */ /* 0x040fe200000018b4 */
[-C--:B------:R-:W-:Y:S02]  /*48b0*/  ISETP.LT.OR P4, PT, R4, R239.reuse, P4 ;  /* 0x000000ef0400720c */ /* 0x080fe40002781670 */
[----:B------:R-:W-:Y:S02]  /*48c0*/  ISETP.LT.OR P5, PT, R0, R239, P5 ;  /* 0x000000ef0000720c */ /* 0x000fe40002fa1670 */
[----:B------:R-:W-:Y:S01]  /*48d0*/  FSEL R80, R24, -INF , !P0 ;  /* 0xff80000018507808 */ /* 0x000fe20004000000 */
[----:B------:R-:W-:Y:S01]  /*48e0*/  HMMA.16816.F32 R48, R8, R72, R172 ;  /* 0x000000480830723c */ /* 0x000fe200000018ac */
[----:B------:R-:W-:Y:S01]  /*48f0*/  VIADDMNMX R235, R5, UR23, RZ, !PT ;  /* 0x0000001705eb7c46 */ /* 0x000fe2000f8001ff */
[----:B------:R-:W-:Y:S01]  /*4900*/  VIADD R5, R0, 0x9 ;  /* 0x0000000900057836 */ /* 0x000fe20000000000 */
[----:B------:R-:W-:-:S02]  /*4910*/  ISETP.GE.AND P3, PT, R4, R247, PT ;  /* 0x000000f70400720c */ /* 0x000fc40003f66270 */
[----:B------:R-:W-:Y:S01]  /*4920*/  ISETP.GE.AND P2, PT, R4, R243, PT ;  /* 0x000000f30400720c */ /* 0x000fe20003f46270 */
[----:B------:R-:W-:Y:S01]  /*4930*/  HMMA.16816.F32 R72, R8, R74, R156 ;  /* 0x0000004a0848723c */ /* 0x000fe2000000189c */
[C---:B------:R-:W-:Y:S02]  /*4940*/  ISETP.GE.AND P1, PT, R0.reuse, R247, PT ;  /* 0x000000f70000720c */ /* 0x040fe40003f26270 */
[----:B------:R-:W-:Y:S02]  /*4950*/  ISETP.GE.AND P0, PT, R0, R243, PT ;  /* 0x000000f30000720c */ /* 0x000fe40003f06270 */
[----:B------:R-:W-:Y:S02]  /*4960*/  FSEL R88, R26, -INF , !P5 ;  /* 0xff8000001a587808 */ /* 0x000fe40006800000 */
[----:B------:R-:W-:Y:S02]  /*4970*/  FSEL R77, R25, -INF , !P6 ;  /* 0xff800000194d7808 */ /* 0x000fe40007000000 */
[----:B------:R-:W-:Y:S01]  /*4980*/  FSEL R86, R27, -INF , !P4 ;  /* 0xff8000001b567808 */ /* 0x000fe20006000000 */
[----:B--2---:R-:W-:Y:S01]  /*4990*/  HMMA.16816.F32 R36, R12, R16, R96 ;  /* 0x000000100c24723c */ /* 0x004fe20000001860 */
[----:B------:R-:W1:Y:S01]  /*49a0*/  LDSM.16.M88.4 R24, [R220+0x1000] ;  /* 0x00100000dc18783b */ /* 0x000e620000000200 */
[----:B------:R-:W-:-:S02]  /*49b0*/  ISETP.LT.OR P3, PT, R4, R237, P3 ;  /* 0x000000ed0400720c */ /* 0x000fc40001f61670 */
[----:B------:R-:W-:Y:S01]  /*49c0*/  ISETP.LT.OR P2, PT, R4, R235, P2 ;  /* 0x000000eb0400720c */ /* 0x000fe20001741670 */
[C---:B------:R-:W-:Y:S01]  /*49d0*/  VIADD R4, R0.reuse, 0x8 ;  /* 0x0000000800047836 */ /* 0x040fe20000000000 */
[C---:B------:R-:W-:Y:S01]  /*49e0*/  ISETP.LT.OR P1, PT, R0.reuse, R237, P1 ;  /* 0x000000ed0000720c */ /* 0x040fe20000f21670 */
[----:B------:R-:W-:Y:S01]  /*49f0*/  HMMA.16816.F32 R44, R20, R18, R60 ;  /* 0x00000012142c723c */ /* 0x000fe2000000183c */
[----:B------:R-:W-:Y:S02]  /*4a00*/  ISETP.LT.OR P0, PT, R0, R235, P0 ;  /* 0x000000eb0000720c */ /* 0x000fe40000701670 */
[----:B------:R-:W-:Y:S02]  /*4a10*/  FSEL R90, R40, -INF , !P1 ;  /* 0xff800000285a7808 */ /* 0x000fe40004800000 */
[----:B------:R-:W-:Y:S01]  /*4a20*/  FSEL R113, R42, -INF , !P0 ;  /* 0xff8000002a717808 */ /* 0x000fe20004000000 */
[----:B------:R-:W-:Y:S01]  /*4a30*/  HMMA.16816.F32 R60, R8, R92, R152 ;  /* 0x0000005c083c723c */ /* 0x000fe20000001898 */
[----:B------:R-:W-:-:S02]  /*4a40*/  FSEL R89, R41, -INF , !P3 ;  /* 0xff80000029597808 */ /* 0x000fc40005800000 */
[----:B------:R-:W-:Y:S02]  /*4a50*/  FSEL R112, R43, -INF , !P2 ;  /* 0xff8000002b707808 */ /* 0x000fe40005000000 */
[C---:B------:R-:W-:Y:S01]  /*4a60*/  ISETP.GE.AND P5, PT, R4.reuse, R249, PT ;  /* 0x000000f90400720c */ /* 0x040fe20003fa6270 */
[----:B------:R-:W-:Y:S01]  /*4a70*/  HMMA.16816.F32 R40, R20, R16, R56 ;  /* 0x000000101428723c */ /* 0x000fe20000001838 */
[C---:B------:R-:W-:Y:S02]  /*4a80*/  ISETP.GE.AND P1, PT, R4.reuse, R245, PT ;  /* 0x000000f50400720c */ /* 0x040fe40003f26270 */
[C---:B------:R-:W-:Y:S02]  /*4a90*/  ISETP.GE.AND P0, PT, R4.reuse, R247, PT ;  /* 0x000000f70400720c */ /* 0x040fe40003f06270 */
[C---:B------:R-:W-:Y:S01]  /*4aa0*/  ISETP.GE.AND P3, PT, R4.reuse, R243, PT ;  /* 0x000000f30400720c */ /* 0x040fe20003f66270 */
[----:B------:R-:W-:Y:S01]  /*4ab0*/  HMMA.16816.F32 R56, R8, R102, R192 ;  /* 0x000000660838723c */ /* 0x000fe200000018c0 */
[----:B------:R-:W-:-:S02]  /*4ac0*/  ISETP.LT.OR P5, PT, R4, R241, P5 ;  /* 0x000000f10400720c */ /* 0x000fc40002fa1670 */
[C---:B------:R-:W-:Y:S02]  /*4ad0*/  ISETP.LT.OR P1, PT, R4.reuse, R239, P1 ;  /* 0x000000ef0400720c */ /* 0x040fe40000f21670 */
[C---:B------:R-:W-:Y:S02]  /*4ae0*/  ISETP.LT.OR P0, PT, R4.reuse, R237, P0 ;  /* 0x000000ed0400720c */ /* 0x040fe40000701670 */
[----:B------:R-:W-:Y:S01]  /*4af0*/  ISETP.LT.OR P3, PT, R4, R235, P3 ;  /* 0x000000eb0400720c */ /* 0x000fe20001f61670 */
[----:B------:R-:W-:Y:S01]  /*4b00*/  VIADD R4, R0, 0x10 ;  /* 0x0000001000047836 */ /* 0x000fe20000000000 */
[----:B------:R-:W-:Y:S02]  /*4b10*/  FSEL R83, R32, -INF , !P5 ;  /* 0xff80000020537808 */ /* 0x000fe40006800000 */
[----:B------:R-:W-:Y:S02]  /*4b20*/  FSEL R115, R34, -INF , !P1 ;  /* 0xff80000022737808 */ /* 0x000fe40004800000 */
[----:B------:R-:W-:-:S02]  /*4b30*/  ISETP.GE.AND P5, PT, R5, R247, PT ;  /* 0x000000f70500720c */ /* 0x000fc40003fa6270 */
[C---:B------:R-:W-:Y:S02]  /*4b40*/  ISETP.GE.AND P1, PT, R5.reuse, R243, PT ;  /* 0x000000f30500720c */ /* 0x040fe40003f26270 */
[C---:B------:R-:W-:Y:S02]  /*4b50*/  ISETP.GE.AND P6, PT, R5.reuse, R249, PT ;  /* 0x000000f90500720c */ /* 0x040fe40003fc6270 */
[C---:B------:R-:W-:Y:S02]  /*4b60*/  ISETP.GE.AND P4, PT, R5.reuse, R245, PT ;  /* 0x000000f50500720c */ /* 0x040fe40003f86270 */
[----:B------:R-:W-:Y:S02]  /*4b70*/  ISETP.GE.AND P2, PT, R4, R249, PT ;  /* 0x000000f90400720c */ /* 0x000fe40003f46270 */
[C---:B------:R-:W-:Y:S02]  /*4b80*/  ISETP.LT.OR P5, PT, R5.reuse, R237, P5 ;  /* 0x000000ed0500720c */ /* 0x040fe40002fa1670 */
[----:B------:R-:W-:-:S02]  /*4b90*/  ISETP.LT.OR P1, PT, R5, R235, P1 ;  /* 0x000000eb0500720c */ /* 0x000fc40000f21670 */
[C---:B------:R-:W-:Y:S02]  /*4ba0*/  ISETP.LT.OR P6, PT, R5.reuse, R241, P6 ;  /* 0x000000f10500720c */ /* 0x040fe400037c1670 */
[----:B------:R-:W-:Y:S01]  /*4bb0*/  ISETP.LT.OR P4, PT, R5, R239, P4 ;  /* 0x000000ef0500720c */ /* 0x000fe20002781670 */
[----:B------:R-:W-:Y:S01]  /*4bc0*/  VIADD R5, R0, 0x11 ;  /* 0x0000001100057836 */ /* 0x000fe20000000000 */
[----:B------:R-:W-:Y:S02]  /*4bd0*/  ISETP.LT.OR P2, PT, R4, R241, P2 ;  /* 0x000000f10400720c */ /* 0x000fe40001741670 */
[----:B------:R-:W-:Y:S02]  /*4be0*/  FSEL R85, R28, -INF , !P0 ;  /* 0xff8000001c557808 */ /* 0x000fe40004000000 */
[----:B------:R-:W-:Y:S02]  /*4bf0*/  FSEL R98, R30, -INF , !P3 ;  /* 0xff8000001e627808 */ /* 0x000fe40005800000 */
[----:B------:R-:W-:-:S02]  /*4c00*/  FSEL R84, R29, -INF , !P5 ;  /* 0xff8000001d547808 */ /* 0x000fc40006800000 */
[----:B------:R-:W-:Y:S02]  /*4c10*/  FSEL R97, R31, -INF , !P1 ;  /* 0xff8000001f617808 */ /* 0x000fe40004800000 */
[----:B------:R-:W-:Y:S01]  /*4c20*/  HMMA.16816.F32 R28, R12, R18, R104 ;  /* 0x000000120c1c723c */ /* 0x000fe20000001868 */
[----:B------:R-:W2:Y:S01]  /*4c30*/  LDSM.16.M88.4 R16, [R220+0x1800] ;  /* 0x00180000dc10783b */ /* 0x000ea20000000200 */
[----:B------:R-:W-:Y:S02]  /*4c40*/  FSEL R114, R35, -INF , !P4 ;  /* 0xff80000023727808 */ /* 0x000fe40006000000 */
[----:B------:R-:W-:Y:S02]  /*4c50*/  FSEL R67, R40, -INF , !P2 ;  /* 0xff80000028437808 */ /* 0x000fe40005000000 */
[C---:B------:R-:W-:Y:S02]  /*4c60*/  ISETP.GE.AND P3, PT, R4.reuse, R247, PT ;  /* 0x000000f70400720c */ /* 0x040fe40003f66270 */
[----:B------:R-:W-:-:S02]  /*4c70*/  ISETP.GE.AND P5, PT, R4, R243, PT ;  /* 0x000000f30400720c */ /* 0x000fc40003fa6270 */
[C---:B------:R-:W-:Y:S02]  /*4c80*/  ISETP.GE.AND P4, PT, R5.reuse, R247, PT ;  /* 0x000000f70500720c */ /* 0x040fe40003f86270 */
[C---:B------:R-:W-:Y:S02]  /*4c90*/  ISETP.GE.AND P2, PT, R5.reuse, R243, PT ;  /* 0x000000f30500720c */ /* 0x040fe40003f46270 */
[C---:B------:R-:W-:Y:S02]  /*4ca0*/  ISETP.GE.AND P0, PT, R4.reuse, R245, PT ;  /* 0x000000f50400720c */ /* 0x040fe40003f06270 */
[C---:B------:R-:W-:Y:S02]  /*4cb0*/  ISETP.LT.OR P3, PT, R4.reuse, R237, P3 ;  /* 0x000000ed0400720c */ /* 0x040fe40001f61670 */
[----:B------:R-:W-:Y:S02]  /*4cc0*/  ISETP.LT.OR P5, PT, R4, R235, P5 ;  /* 0x000000eb0400720c */ /* 0x000fe40002fa1670 */
[----:B------:R-:W-:-:S02]  /*4cd0*/  ISETP.LT.OR P4, PT, R5, R237, P4 ;  /* 0x000000ed0500720c */ /* 0x000fc40002781670 */
[----:B------:R-:W-:Y:S02]  /*4ce0*/  ISETP.LT.OR P2, PT, R5, R235, P2 ;  /* 0x000000eb0500720c */ /* 0x000fe40001741670 */
[----:B------:R-:W-:Y:S02]  /*4cf0*/  FSEL R76, R33, -INF , !P6 ;  /* 0xff800000214c7808 */ /* 0x000fe40007000000 */
[C---:B------:R-:W-:Y:S01]  /*4d00*/  ISETP.GE.AND P1, PT, R5.reuse, R249, PT ;  /* 0x000000f90500720c */ /* 0x040fe20003f26270 */
[----:B-1----:R-:W-:Y:S01]  /*4d10*/  HMMA.16816.F32 R32, R12, R24, R116 ;  /* 0x000000180c20723c */ /* 0x002fe20000001874 */
[----:B------:R-:W-:Y:S02]  /*4d20*/  ISETP.GE.AND P6, PT, R5, R245, PT ;  /* 0x000000f50500720c */ /* 0x000fe40003fc6270 */
[----:B------:R-:W-:Y:S01]  /*4d30*/  ISETP.LT.OR P0, PT, R4, R239, P0 ;  /* 0x000000ef0400720c */ /* 0x000fe20000701670 */
[----:B------:R-:W-:Y:S01]  /*4d40*/  VIADD R4, R0, 0x18 ;  /* 0x0000001800047836 */ /* 0x000fe20000000000 */
[----:B------:R-:W-:-:S02]  /*4d50*/  FSEL R79, R36, -INF , !P3 ;  /* 0xff800000244f7808 */ /* 0x000fc40005800000 */
[----:B------:R-:W-:Y:S02]  /*4d60*/  FSEL R96, R38, -INF , !P5 ;  /* 0xff80000026607808 */ /* 0x000fe40006800000 */
[----:B------:R-:W-:Y:S02]  /*4d70*/  FSEL R78, R37, -INF , !P4 ;  /* 0xff800000254e7808 */ /* 0x000fe40006000000 */
[----:B------:R-:W-:Y:S02]  /*4d80*/  FSEL R91, R39, -INF , !P2 ;  /* 0xff800000275b7808 */ /* 0x000fe40005000000 */
[----:B------:R-:W-:Y:S01]  /*4d90*/  HMMA.16816.F32 R36, R20, R24, R68 ;  /* 0x000000181424723c */ /* 0x000fe20000001844 */
[C---:B------:R-:W-:Y:S02]  /*4da0*/  ISETP.LT.OR P1, PT, R5.reuse, R241, P1 ;  /* 0x000000f10500720c */ /* 0x040fe40000f21670 */
[----:B------:R-:W-:Y:S01]  /*4db0*/  ISETP.LT.OR P6, PT, R5, R239, P6 ;  /* 0x000000ef0500720c */ /* 0x000fe200037c1670 */
[----:B------:R-:W-:Y:S01]  /*4dc0*/  VIADD R5, R0, 0x19 ;  /* 0x0000001900057836 */ /* 0x000fe20000000000 */
[----:B------:R-:W-:-:S02]  /*4dd0*/  FSEL R106, R42, -INF , !P0 ;  /* 0xff8000002a6a7808 */ /* 0x000fc40004000000 */
[C---:B------:R-:W-:Y:S02]  /*4de0*/  ISETP.GE.AND P0, PT, R4.reuse, R249, PT ;  /* 0x000000f90400720c */ /* 0x040fe40003f06270 */
[----:B------:R-:W-:Y:S02]  /*4df0*/  FSEL R66, R41, -INF , !P1 ;  /* 0xff80000029427808 */ /* 0x000fe40004800000 */
[C---:B------:R-:W-:Y:S02]  /*4e00*/  ISETP.GE.AND P3, PT, R4.reuse, R245, PT ;  /* 0x000000f50400720c */ /* 0x040fe40003f66270 */
[C---:B------:R-:W-:Y:S02]  /*4e10*/  ISETP.GE.AND P5, PT, R4.reuse, R247, PT ;  /* 0x000000f70400720c */ /* 0x040fe40003fa6270 */
[----:B------:R-:W-:Y:S02]  /*4e20*/  ISETP.GE.AND P1, PT, R4, R243, PT ;  /* 0x000000f30400720c */ /* 0x000fe40003f26270 */
[----:B------:R-:W-:-:S02]  /*4e30*/  FSEL R99, R43, -INF , !P6 ;  /* 0xff8000002b637808 */ /* 0x000fc40007000000 */
[C---:B------:R-:W-:Y:S01]  /*4e40*/  ISETP.GE.AND P6, PT, R5.reuse, R249, PT ;  /* 0x000000f90500720c */ /* 0x040fe20003fc6270 */
[----:B--2---:R-:W-:Y:S01]  /*4e50*/  HMMA.16816.F32 R40, R20, R16, R48 ;  /* 0x000000101428723c */ /* 0x004fe20000001830 */
[C---:B------:R-:W-:Y:S02]  /*4e60*/  ISETP.GE.AND P4, PT, R5.reuse, R245, PT ;  /* 0x000000f50500720c */ /* 0x040fe40003f86270 */
[C---:B------:R-:W-:Y:S02]  /*4e70*/  ISETP.LT.OR P0, PT, R4.reuse, R241, P0 ;  /* 0x000000f10400720c */ /* 0x040fe40000701670 */
[C---:B------:R-:W-:Y:S01]  /*4e80*/  ISETP.LT.OR P3, PT, R4.reuse, R239, P3 ;  /* 0x000000ef0400720c */ /* 0x040fe20001f61670 */
[----:B------:R-:W-:Y:S01]  /*4e90*/  HMMA.16816.F32 R48, R8, R100, R184 ;  /* 0x000000640830723c */ /* 0x000fe200000018b8 */
[C---:B------:R-:W-:Y:S02]  /*4ea0*/  ISETP.LT.OR P5, PT, R4.reuse, R237, P5 ;  /* 0x000000ed0400720c */ /* 0x040fe40002fa1670 */
[----:B------:R-:W-:Y:S01]  /*4eb0*/  ISETP.LT.OR P1, PT, R4, R235, P1 ;  /* 0x000000eb0400720c */ /* 0x000fe20000f21670 */
[----:B------:R-:W-:Y:S01]  /*4ec0*/  VIADD R4, R0, 0x20 ;  /* 0x0000002000047836 */ /* 0x000fe20000000000 */
[----:B------:R-:W-:-:S02]  /*4ed0*/  ISETP.LT.OR P6, PT, R5, R241, P6 ;  /* 0x000000f10500720c */ /* 0x000fc400037c1670 */
[C---:B------:R-:W-:Y:S02]  /*4ee0*/  ISETP.LT.OR P4, PT, R5.reuse, R239, P4 ;  /* 0x000000ef0500720c */ /* 0x040fe40002781670 */
[----:B------:R-:W-:Y:S02]  /*4ef0*/  FSEL R65, R44, -INF , !P0 ;  /* 0xff8000002c417808 */ /* 0x000fe40004000000 */
[C---:B------:R-:W-:Y:S02]  /*4f00*/  ISETP.GE.AND P2, PT, R5.reuse, R247, PT ;  /* 0x000000f70500720c */ /* 0x040fe40003f46270 */
[----:B------:R-:W-:Y:S02]  /*4f10*/  ISETP.GE.AND P0, PT, R5, R243, PT ;  /* 0x000000f30500720c */ /* 0x000fe40003f06270 */
[----:B------:R-:W-:Y:S02]  /*4f20*/  FSEL R105, R46, -INF , !P3 ;  /* 0xff8000002e697808 */ /* 0x000fe40005800000 */
[----:B------:R-:W-:-:S02]  /*4f30*/  FSEL R64, R45, -INF , !P6 ;  /* 0xff8000002d407808 */ /* 0x000fc40007000000 */
[----:B------:R-:W-:Y:S02]  /*4f40*/  FSEL R104, R47, -INF , !P4 ;  /* 0xff8000002f687808 */ /* 0x000fe40006000000 */
[----:B------:R-:W-:Y:S01]  /*4f50*/  ISETP.GE.AND P3, PT, R4, R249, PT ;  /* 0x000000f90400720c */ /* 0x000fe20003f66270 */
[----:B------:R-:W-:Y:S01]  /*4f60*/  HMMA.16816.F32 R44, R20, R26, R52 ;  /* 0x0000001a142c723c */ /* 0x000fe20000001834 */
[C---:B------:R-:W-:Y:S02]  /*4f70*/  ISETP.LT.OR P2, PT, R5.reuse, R237, P2 ;  /* 0x000000ed0500720c */ /* 0x040fe40001741670 */
[----:B------:R-:W-:Y:S01]  /*4f80*/  ISETP.LT.OR P0, PT, R5, R235, P0 ;  /* 0x000000eb0500720c */ /* 0x000fe20000701670 */
[----:B------:R-:W-:Y:S01]  /*4f90*/  VIADD R5, R0, 0x21 ;  /* 0x0000002100057836 */ /* 0x000fe20000000000 */
[----:B------:R-:W-:Y:S01]  /*4fa0*/  ISETP.LT.OR P3, PT, R4, R241, P3 ;  /* 0x000000f10400720c */ /* 0x000fe20001f61670 */
[----:B------:R-:W-:Y:S01]  /*4fb0*/  HMMA.16816.F32 R52, R8, R94, R148 ;  /* 0x0000005e0834723c */ /* 0x000fe20000001894 */
[----:B------:R-:W-:-:S02]  /*4fc0*/  FSEL R82, R28, -INF , !P5 ;  /* 0xff8000001c527808 */ /* 0x000fc40006800000 */
[----:B------:R-:W-:Y:S02]  /*4fd0*/  FSEL R87, R30, -INF , !P1 ;  /* 0xff8000001e577808 */ /* 0x000fe40004800000 */
[----:B------:R-:W-:Y:S02]  /*4fe0*/  FSEL R81, R29, -INF , !P2 ;  /* 0xff8000001d517808 */ /* 0x000fe40005000000 */
[----:B------:R-:W-:Y:S02]  /*4ff0*/  FSEL R92, R31, -INF , !P0 ;  /* 0xff8000001f5c7808 */ /* 0x000fe40004000000 */
[C---:B------:R-:W-:Y:S01]  /*5000*/  ISETP.GE.AND P5, PT, R4.reuse, R245, PT ;  /* 0x000000f50400720c */ /* 0x040fe20003fa6270 */
[----:B------:R-:W-:Y:S01]  /*5010*/  HMMA.16816.F32 R28, R12, R26, R124 ;  /* 0x0000001a0c1c723c */ /* 0x000fe2000000187c */
[C---:B------:R-:W-:Y:S01]  /*5020*/  ISETP.GE.AND P1, PT, R4.reuse, R247, PT ;  /* 0x000000f70400720c */ /* 0x040fe20003f26270 */
[----:B------:R-:W1:Y:S01]  /*5030*/  LDSM.16.M88.4 R24, [R220+0x2000] ;  /* 0x00200000dc18783b */ /* 0x000e620000000200 */
[----:B------:R-:W-:-:S02]  /*5040*/  ISETP.GE.AND P2, PT, R4, R243, PT ;  /* 0x000000f30400720c */ /* 0x000fc40003f46270 */
[----:B------:R-:W-:Y:S02]  /*5050*/  FSEL R154, R36, -INF , !P3 ;  /* 0xff800000249a7808 */ /* 0x000fe40005800000 */
[C---:B------:R-:W-:Y:S02]  /*5060*/  ISETP.GE.AND P0, PT, R5.reuse, R249, PT ;  /* 0x000000f90500720c */ /* 0x040fe40003f06270 */
[C---:B------:R-:W-:Y:S02]  /*5070*/  ISETP.GE.AND P6, PT, R5.reuse, R245, PT ;  /* 0x000000f50500720c */ /* 0x040fe40003fc6270 */
[C---:B------:R-:W-:Y:S02]  /*5080*/  ISETP.GE.AND P4, PT, R5.reuse, R247, PT ;  /* 0x000000f70500720c */ /* 0x040fe40003f86270 */
[----:B------:R-:W-:Y:S02]  /*5090*/  ISETP.GE.AND P3, PT, R5, R243, PT ;  /* 0x000000f30500720c */ /* 0x000fe40003f66270 */
[----:B------:R-:W-:-:S02]  /*50a0*/  ISETP.LT.OR P5, PT, R4, R239, P5 ;  /* 0x000000ef0400720c */ /* 0x000fc40002fa1670 */
[C---:B------:R-:W-:Y:S02]  /*50b0*/  ISETP.LT.OR P1, PT, R4.reuse, R237, P1 ;  /* 0x000000ed0400720c */ /* 0x040fe40000f21670 */
[----:B------:R-:W-:Y:S01]  /*50c0*/  ISETP.LT.OR P2, PT, R4, R235, P2 ;  /* 0x000000eb0400720c */ /* 0x000fe20001741670 */
[C---:B------:R-:W-:Y:S01]  /*50d0*/  VIADD R4, R0.reuse, 0x28 ;  /* 0x0000002800047836 */ /* 0x040fe20000000000 */
[C---:B------:R-:W-:Y:S02]  /*50e0*/  ISETP.LT.OR P0, PT, R5.reuse, R241, P0 ;  /* 0x000000f10500720c */ /* 0x040fe40000701670 */
[C---:B------:R-:W-:Y:S02]  /*50f0*/  ISETP.LT.OR P6, PT, R5.reuse, R239, P6 ;  /* 0x000000ef0500720c */ /* 0x040fe400037c1670 */
[C---:B------:R-:W-:Y:S02]  /*5100*/  ISETP.LT.OR P4, PT, R5.reuse, R237, P4 ;  /* 0x000000ed0500720c */ /* 0x040fe40002781670 */
[----:B------:R-:W-:Y:S01]  /*5110*/  ISETP.LT.OR P3, PT, R5, R235, P3 ;  /* 0x000000eb0500720c */ /* 0x000fe20001f61670 */
[----:B------:R-:W-:Y:S01]  /*5120*/  VIADD R5, R0, 0x29 ;  /* 0x0000002900057836 */ /* 0x000fe20000000000 */
[----:B------:R-:W-:-:S02]  /*5130*/  FSEL R152, R38, -INF , !P5 ;  /* 0xff80000026987808 */ /* 0x000fc40006800000 */
[----:B------:R-:W-:Y:S02]  /*5140*/  ISETP.GE.AND P5, PT, R4, R249, PT ;  /* 0x000000f90400720c */ /* 0x000fe40003fa6270 */
[----:B------:R-:W-:Y:S02]  /*5150*/  FSEL R153, R32, -INF , !P1 ;  /* 0xff80000020997808 */ /* 0x000fe40004800000 */
[----:B------:R-:W-:Y:S02]  /*5160*/  FSEL R155, R34, -INF , !P2 ;  /* 0xff800000229b7808 */ /* 0x000fe40005000000 */
[----:B------:R-:W-:Y:S02]  /*5170*/  FSEL R134, R37, -INF , !P0 ;  /* 0xff80000025867808 */ /* 0x000fe40004000000 */
[----:B------:R-:W-:Y:S02]  /*5180*/  FSEL R132, R39, -INF , !P6 ;  /* 0xff80000027847808 */ /* 0x000fe40007000000 */
[----:B------:R-:W-:Y:S01]  /*5190*/  FSEL R133, R33, -INF , !P4 ;  /* 0xff80000021857808 */ /* 0x000fe20006000000 */
[----:B------:R-:W-:Y:S01]  /*51a0*/  HMMA.16816.F32 R36, R12, R18, R200 ;  /* 0x000000120c24723c */ /* 0x000fe200000018c8 */
[----:B------:R-:W-:-:S02]  /*51b0*/  ISETP.GE.AND P1, PT, R4, R245, PT ;  /* 0x000000f50400720c */ /* 0x000fc40003f26270 */
[C---:B------:R-:W-:Y:S02]  /*51c0*/  ISETP.GE.AND P2, PT, R4.reuse, R247, PT ;  /* 0x000000f70400720c */ /* 0x040fe40003f46270 */
[C---:B------:R-:W-:Y:S02]  /*51d0*/  ISETP.GE.AND P0, PT, R4.reuse, R243, PT ;  /* 0x000000f30400720c */ /* 0x040fe40003f06270 */
[C---:B------:R-:W-:Y:S02]  /*51e0*/  ISETP.GE.AND P6, PT, R5.reuse, R249, PT ;  /* 0x000000f90500720c */ /* 0x040fe40003fc6270 */
[----:B------:R-:W-:Y:S02]  /*51f0*/  ISETP.GE.AND P4, PT, R5, R245, PT ;  /* 0x000000f50500720c */ /* 0x000fe40003f86270 */
[----:B------:R-:W-:Y:S02]  /*5200*/  ISETP.LT.OR P5, PT, R4, R241, P5 ;  /* 0x000000f10400720c */ /* 0x000fe40002fa1670 */
[----:B------:R-:W-:-:S02]  /*5210*/  FSEL R148, R35, -INF , !P3 ;  /* 0xff80000023947808 */ /* 0x000fc40005800000 */
[----:B------:R-:W-:Y:S01]  /*5220*/  HMMA.16816.F32 R32, R12, R16, R136 ;  /* 0x000000100c20723c */ /* 0x000fe20000001888 */
[C---:B------:R-:W-:Y:S02]  /*5230*/  ISETP.LT.OR P1, PT, R4.reuse, R239, P1 ;  /* 0x000000ef0400720c */ /* 0x040fe40000f21670 */
[C---:B------:R-:W-:Y:S02]  /*5240*/  ISETP.LT.OR P2, PT, R4.reuse, R237, P2 ;  /* 0x000000ed0400720c */ /* 0x040fe40001741670 */
[----:B------:R-:W-:Y:S01]  /*5250*/  ISETP.LT.OR P0, PT, R4, R235, P0 ;  /* 0x000000eb0400720c */ /* 0x000fe20000701670 */
[----:B------:R-:W-:Y:S01]  /*5260*/  VIADD R4, R0, 0x30 ;  /* 0x0000003000047836 */ /* 0x000fe20000000000 */
[C---:B------:R-:W-:Y:S02]  /*5270*/  ISETP.LT.OR P6, PT, R5.reuse, R241, P6 ;  /* 0x000000f10500720c */ /* 0x040fe400037c1670 */
[----:B------:R-:W-:Y:S02]  /*5280*/  ISETP.LT.OR P4, PT, R5, R239, P4 ;  /* 0x000000ef0500720c */ /* 0x000fe40002781670 */
[----:B------:R-:W-:-:S02]  /*5290*/  FSEL R126, R44, -INF , !P5 ;  /* 0xff8000002c7e7808 */ /* 0x000fc40006800000 */
[----:B------:R-:W-:Y:S02]  /*52a0*/  ISETP.GE.AND P5, PT, R5, R247, PT ;  /* 0x000000f70500720c */ /* 0x000fe40003fa6270 */
[----:B------:R-:W-:Y:S02]  /*52b0*/  FSEL R125, R46, -INF , !P1 ;  /* 0xff8000002e7d7808 */ /* 0x000fe40004800000 */
[----:B------:R-:W-:Y:S02]  /*52c0*/  FSEL R116, R45, -INF , !P6 ;  /* 0xff8000002d747808 */ /* 0x000fe40007000000 */
[----:B------:R-:W-:Y:S02]  /*52d0*/  FSEL R117, R47, -INF , !P4 ;  /* 0xff8000002f757808 */ /* 0x000fe40006000000 */
[C---:B------:R-:W-:Y:S01]  /*52e0*/  ISETP.GE.AND P1, PT, R5.reuse, R243, PT ;  /* 0x000000f30500720c */ /* 0x040fe20003f26270 */
[----:B------:R-:W-:Y:S01]  /*52f0*/  HMMA.16816.F32 R44, R20, R18, R72 ;  /* 0x00000012142c723c */ /* 0x000fe20000001848 */
[----:B------:R-:W-:Y:S01]  /*5300*/  ISETP.GE.AND P3, PT, R4, R249, PT ;  /* 0x000000f90400720c */ /* 0x000fe20003f66270 */
[----:B------:R-:W2:Y:S01]  /*5310*/  LDSM.16.M88.4 R16, [R220+0x2800] ;  /* 0x00280000dc10783b */ /* 0x000ea20000000200 */
[----:B------:R-:W-:-:S02]  /*5320*/  ISETP.LT.OR P5, PT, R5, R237, P5 ;  /* 0x000000ed0500720c */ /* 0x000fc40002fa1670 */
[----:B------:R-:W-:Y:S01]  /*5330*/  ISETP.LT.OR P1, PT, R5, R235, P1 ;  /* 0x000000eb0500720c */ /* 0x000fe20000f21670 */
[----:B------:R-:W-:Y:S01]  /*5340*/  VIADD R5, R0, 0x31 ;  /* 0x0000003100057836 */ /* 0x000fe20000000000 */
[----:B------:R-:W-:Y:S02]  /*5350*/  ISETP.LT.OR P3, PT, R4, R241, P3 ;  /* 0x000000f10400720c */ /* 0x000fe40001f61670 */
[----:B------:R-:W-:Y:S02]  /*5360*/  FSEL R118, R28, -INF , !P2 ;  /* 0xff8000001c767808 */ /* 0x000fe40005000000 */
[----:B------:R-:W-:Y:S02]  /*5370*/  FSEL R127, R30, -INF , !P0 ;  /* 0xff8000001e7f7808 */ /* 0x000fe40004000000 */
[----:B------:R-:W-:Y:S02]  /*5380*/  FSEL R124, R29, -INF , !P5 ;  /* 0xff8000001d7c7808 */ /* 0x000fe40006800000 */
[----:B------:R-:W-:-:S02]  /*5390*/  ISETP.GE.AND P2, PT, R4, R245, PT ;  /* 0x000000f50400720c */ /* 0x000fc40003f46270 */
[C---:B------:R-:W-:Y:S02]  /*53a0*/  ISETP.GE.AND P0, PT, R4.reuse, R247, PT ;  /* 0x000000f70400720c */ /* 0x040fe40003f06270 */
[----:B------:R-:W-:Y:S02]  /*53b0*/  ISETP.GE.AND P5, PT, R4, R243, PT ;  /* 0x000000f30400720c */ /* 0x000fe40003fa6270 */
[----:B------:R-:W-:Y:S02]  /*53c0*/  FSEL R180, R40, -INF , !P3 ;  /* 0xff80000028b47808 */ /* 0x000fe40005800000 */
[C---:B------:R-:W-:Y:S02]  /*53d0*/  ISETP.LT.OR P2, PT, R4.reuse, R239, P2 ;  /* 0x000000ef0400720c */ /* 0x040fe40001741670 */
[C---:B------:R-:W-:Y:S02]  /*53e0*/  ISETP.LT.OR P0, PT, R4.reuse, R237, P0 ;  /* 0x000000ed0400720c */ /* 0x040fe40000701670 */
[----:B------:R-:W-:Y:S01]  /*53f0*/  ISETP.LT.OR P5, PT, R4, R235, P5 ;  /* 0x000000eb0400720c */ /* 0x000fe20002fa1670 */
[----:B------:R-:W-:Y:S01]  /*5400*/  VIADD R4, R0, 0x38 ;  /* 0x0000003800047836 */ /* 0x000fe20000000000 */
[----:B------:R-:W-:-:S02]  /*5410*/  ISETP.GE.AND P4, PT, R5, R247, PT ;  /* 0x000000f70500720c */ /* 0x000fc40003f86270 */
[----:B------:R-:W-:Y:S02]  /*5420*/  ISETP.GE.AND P3, PT, R5, R243, PT ;  /* 0x000000f30500720c */ /* 0x000fe40003f66270 */
[----:B------:R-:W-:Y:S02]  /*5430*/  FSEL R119, R31, -INF , !P1 ;  /* 0xff8000001f777808 */ /* 0x000fe40004800000 */
[C---:B------:R-:W-:Y:S01]  /*5440*/  ISETP.LT.OR P4, PT, R5.reuse, R237, P4 ;  /* 0x000000ed0500720c */ /* 0x040fe20002781670 */
[----:B-1----:R-:W-:Y:S01]  /*5450*/  HMMA.16816.F32 R28, R12, R24, R196 ;  /* 0x000000180c1c723c */ /* 0x002fe200000018c4 */
[C---:B------:R-:W-:Y:S02]  /*5460*/  ISETP.LT.OR P3, PT, R5.reuse, R235, P3 ;  /* 0x000000eb0500720c */ /* 0x040fe40001f61670 */
[C---:B------:R-:W-:Y:S02]  /*5470*/  ISETP.GE.AND P1, PT, R5.reuse, R249, PT ;  /* 0x000000f90500720c */ /* 0x040fe40003f26270 */
[----:B------:R-:W-:-:S02]  /*5480*/  ISETP.GE.AND P6, PT, R5, R245, PT ;  /* 0x000000f50500720c */ /* 0x000fc40003fc6270 */
[----:B------:R-:W-:Y:S02]  /*5490*/  FSEL R174, R42, -INF , !P2 ;  /* 0xff8000002aae7808 */ /* 0x000fe40005000000 */
[----:B------:R-:W-:Y:S02]  /*54a0*/  ISETP.GE.AND P2, PT, R4, R249, PT ;  /* 0x000000f90400720c */ /* 0x000fe40003f46270 */
[----:B------:R-:W-:Y:S02]  /*54b0*/  FSEL R175, R32, -INF , !P0 ;  /* 0xff80000020af7808 */ /* 0x000fe40004000000 */
[----:B------:R-:W-:Y:S02]  /*54c0*/  FSEL R181, R34, -INF , !P5 ;  /* 0xff80000022b57808 */ /* 0x000fe40006800000 */
[----:B------:R-:W-:Y:S02]  /*54d0*/  FSEL R159, R33, -INF , !P4 ;  /* 0xff800000219f7808 */ /* 0x000fe40006000000 */
[----:B------:R-:W-:-:S02]  /*54e0*/  FSEL R173, R35, -INF , !P3 ;  /* 0xff80000023ad7808 */ /* 0x000fc40005800000 */
[C---:B------:R-:W-:Y:S01]  /*54f0*/  ISETP.LT.OR P1, PT, R5.reuse, R241, P1 ;  /* 0x000000f10500720c */ /* 0x040fe20000f21670 */
[----:B------:R-:W-:Y:S01]  /*5500*/  HMMA.16816.F32 R32, R20, R24, R60 ;  /* 0x000000181420723c */ /* 0x000fe2000000183c */
[----:B------:R-:W-:Y:S01]  /*5510*/  ISETP.LT.OR P6, PT, R5, R239, P6 ;  /* 0x000000ef0500720c */ /* 0x000fe200037c1670 */
[----:B------:R-:W-:Y:S01]  /*5520*/  VIADD R5, R0, 0x39 ;  /* 0x0000003900057836 */ /* 0x000fe20000000000 */
[C---:B------:R-:W-:Y:S02]  /*5530*/  ISETP.LT.OR P2, PT, R4.reuse, R241, P2 ;  /* 0x000000f10400720c */ /* 0x040fe40001741670 */
[----:B------:R-:W-:Y:S01]  /*5540*/  FSEL R172, R41, -INF , !P1 ;  /* 0xff80000029ac7808 */ /* 0x000fe20004800000 */
[----:B------:R-:W-:Y:S01]  /*5550*/  HMMA.16816.F32 R60, R8, R108, R208 ;  /* 0x0000006c083c723c */ /* 0x000fe200000018d0 */
[C---:B------:R-:W-:Y:S02]  /*5560*/  ISETP.GE.AND P0, PT, R4.reuse, R245, PT ;  /* 0x000000f50400720c */ /* 0x040fe40003f06270 */
[----:B------:R-:W-:-:S02]  /*5570*/  ISETP.GE.AND P5, PT, R4, R247, PT ;  /* 0x000000f70400720c */ /* 0x000fc40003fa6270 */
[----:B------:R-:W-:Y:S02]  /*5580*/  ISETP.GE.AND P1, PT, R4, R243, PT ;  /* 0x000000f30400720c */ /* 0x000fe40003f26270 */
[----:B------:R-:W-:Y:S02]  /*5590*/  FSEL R158, R43, -INF , !P6 ;  /* 0xff8000002b9e7808 */ /* 0x000fe40007000000 */
[----:B------:R-:W-:Y:S01]  /*55a0*/  FSEL R151, R44, -INF , !P2 ;  /* 0xff8000002c977808 */ /* 0x000fe20005000000 */
[----:B------:R-:W-:Y:S01]  /*55b0*/  HMMA.16816.F32 R40, R20, R26, R52 ;  /* 0x0000001a1428723c */ /* 0x000fe20000001834 */
[C---:B------:R-:W-:Y:S02]  /*55c0*/  ISETP.GE.AND P6, PT, R5.reuse, R249, PT ;  /* 0x000000f90500720c */ /* 0x040fe40003fc6270 */
[C---:B------:R-:W-:Y:S02]  /*55d0*/  ISETP.GE.AND P4, PT, R5.reuse, R245, PT ;  /* 0x000000f50500720c */ /* 0x040fe40003f86270 */
[C---:B------:R-:W-:Y:S01]  /*55e0*/  ISETP.GE.AND P3, PT, R5.reuse, R247, PT ;  /* 0x000000f70500720c */ /* 0x040fe20003f66270 */
[----:B------:R-:W-:Y:S01]  /*55f0*/  HMMA.16816.F32 R52, R8, R128, R176 ;  /* 0x000000800834723c */ /* 0x000fe200000018b0 */
[----:B------:R-:W-:-:S02]  /*5600*/  ISETP.GE.AND P2, PT, R5, R243, PT ;  /* 0x000000f30500720c */ /* 0x000fc40003f46270 */
[C---:B------:R-:W-:Y:S02]  /*5610*/  ISETP.LT.OR P0, PT, R4.reuse, R239, P0 ;  /* 0x000000ef0400720c */ /* 0x040fe40000701670 */
[C---:B------:R-:W-:Y:S02]  /*5620*/  ISETP.LT.OR P5, PT, R4.reuse, R237, P5 ;  /* 0x000000ed0400720c */ /* 0x040fe40002fa1670 */
[----:B------:R-:W-:Y:S01]  /*5630*/  ISETP.LT.OR P1, PT, R4, R235, P1 ;  /* 0x000000eb0400720c */ /* 0x000fe20000f21670 */
[----:B------:R-:W-:Y:S01]  /*5640*/  VIADD R4, R0, 0x40 ;  /* 0x0000004000047836 */ /* 0x000fe20000000000 */
[C---:B------:R-:W-:Y:S02]  /*5650*/  ISETP.LT.OR P6, PT, R5.reuse, R241, P6 ;  /* 0x000000f10500720c */ /* 0x040fe400037c1670 */
[C---:B------:R-:W-:Y:S02]  /*5660*/  ISETP.LT.OR P4, PT, R5.reuse, R239, P4 ;  /* 0x000000ef0500720c */ /* 0x040fe40002781670 */
[----:B------:R-:W-:-:S02]  /*5670*/  ISETP.LT.OR P3, PT, R5, R237, P3 ;  /* 0x000000ed0500720c */ /* 0x000fc40001f61670 */
[----:B------:R-:W-:Y:S01]  /*5680*/  ISETP.LT.OR P2, PT, R5, R235, P2 ;  /* 0x000000eb0500720c */ /* 0x000fe20001741670 */
[----:B------:R-:W-:Y:S01]  /*5690*/  VIADD R5, R0, 0x41 ;  /* 0x0000004100057836 */ /* 0x000fe20000000000 */
[----:B------:R-:W-:Y:S02]  /*56a0*/  FSEL R139, R46, -INF , !P0 ;  /* 0xff8000002e8b7808 */ /* 0x000fe40004000000 */
[----:B------:R-:W-:Y:S02]  /*56b0*/  FSEL R150, R36, -INF , !P5 ;  /* 0xff80000024967808 */ /* 0x000fe40006800000 */
[----:B------:R-:W-:Y:S02]  /*56c0*/  FSEL R157, R38, -INF , !P1 ;  /* 0xff800000269d7808 */ /* 0x000fe40004800000 */
[----:B------:R-:W-:Y:S02]  /*56d0*/  FSEL R156, R37, -INF , !P3 ;  /* 0xff800000259c7808 */ /* 0x000fe40005800000 */
[----:B------:R-:W-:-:S02]  /*56e0*/  ISETP.GE.AND P0, PT, R4, R249, PT ;  /* 0x000000f90400720c */ /* 0x000fc40003f06270 */
[C---:B------:R-:W-:Y:S02]  /*56f0*/  ISETP.GE.AND P5, PT, R4.reuse, R245, PT ;  /* 0x000000f50400720c */ /* 0x040fe40003fa6270 */
[C---:B------:R-:W-:Y:S02]  /*5700*/  ISETP.GE.AND P1, PT, R4.reuse, R247, PT ;  /* 0x000000f70400720c */ /* 0x040fe40003f26270 */
[----:B------:R-:W-:Y:S02]  /*5710*/  ISETP.GE.AND P3, PT, R4, R243, PT ;  /* 0x000000f30400720c */ /* 0x000fe40003f66270 */
[----:B------:R-:W-:Y:S02]  /*5720*/  FSEL R149, R39, -INF , !P2 ;  /* 0xff80000027957808 */ /* 0x000fe40005000000 */
[----:B------:R-:W-:Y:S01]  /*5730*/  ISETP.GE.AND P2, PT, R5, R249, PT ;  /* 0x000000f90500720c */ /* 0x000fe20003f46270 */
[----:B--2---:R-:W-:Y:S01]  /*5740*/  HMMA.16816.F32 R36, R20, R16, R48 ;  /* 0x000000101424723c */ /* 0x004fe20000001830 */
[----:B------:R-:W-:-:S02]  /*5750*/  FSEL R108, R45, -INF , !P6 ;  /* 0xff8000002d6c7808 */ /* 0x000fc40007000000 */
[----:B------:R-:W-:Y:S02]  /*5760*/  FSEL R109, R47, -INF , !P4 ;  /* 0xff8000002f6d7808 */ /* 0x000fe40006000000 */
[C---:B------:R-:W-:Y:S01]  /*5770*/  ISETP.LT.OR P0, PT, R4.reuse, R241, P0 ;  /* 0x000000f10400720c */ /* 0x040fe20000701670 */
[----:B------:R-:W-:Y:S01]  /*5780*/  HMMA.16816.F32 R44, R12, R26, R188 ;  /* 0x0000001a0c2c723c */ /* 0x000fe200000018bc */
[C---:B------:R-:W-:Y:S01]  /*5790*/  ISETP.LT.OR P5, PT, R4.reuse, R239, P5 ;  /* 0x000000ef0400720c */ /* 0x040fe20002fa1670 */
[----:B------:R-:W1:Y:S01]  /*57a0*/  LDSM.16.M88.4 R24, [R220+0x3000] ;  /* 0x00300000dc18783b */ /* 0x000e620000000200 */
        /* <DEDUP_REMOVED lines=9> */
[C---:B------:R-:W-:Y:S02]  /*5840*/  ISETP.GE.AND P5, PT, R4.reuse, R249, PT ;  /* 0x000000f90400720c */ /* 0x040fe40003fa6270 */
[C---:B------:R-:W-:Y:S02]  /*5850*/  ISETP.GE.AND P1, PT, R4.reuse, R245, PT ;  /* 0x000000f50400720c */ /* 0x040fe40003f26270 */
[----:B------:R-:W-:-:S02]  /*5860*/  ISETP.GE.AND P3, PT, R4, R247, PT ;  /* 0x000000f70400720c */ /* 0x000fc40003f66270 */
[C---:B------:R-:W-:Y:S02]  /*5870*/  ISETP.GE.AND P2, PT, R4.reuse, R243, PT ;  /* 0x000000f30400720c */ /* 0x040fe40003f46270 */
[C---:B------:R-:W-:Y:S02]  /*5880*/  ISETP.LT.OR P5, PT, R4.reuse, R241, P5 ;  /* 0x000000f10400720c */ /* 0x040fe40002fa1670 */
[C---:B------:R-:W-:Y:S02]  /*5890*/  ISETP.LT.OR P1, PT, R4.reuse, R239, P1 ;  /* 0x000000ef0400720c */ /* 0x040fe40000f21670 */
[C---:B------:R-:W-:Y:S02]  /*58a0*/  ISETP.LT.OR P3, PT, R4.reuse, R237, P3 ;  /* 0x000000ed0400720c */ /* 0x040fe40001f61670 */
[----:B------:R-:W-:Y:S01]  /*58b0*/  ISETP.LT.OR P2, PT, R4, R235, P2 ;  /* 0x000000eb0400720c */ /* 0x000fe20001741670 */
[----:B------:R-:W-:Y:S01]  /*58c0*/  VIADD R4, R0, 0x49 ;  /* 0x0000004900047836 */ /* 0x000fe20000000000 */
[----:B------:R-:W-:-:S02]  /*58d0*/  ISETP.GE.AND P6, PT, R5, R245, PT ;  /* 0x000000f50500720c */ /* 0x000fc40003fc6270 */
[----:B------:R-:W-:Y:S02]  /*58e0*/  FSEL R192, R32, -INF , !P0 ;  /* 0xff80000020c07808 */ /* 0x000fe40004000000 */
[C---:B------:R-:W-:Y:S02]  /*58f0*/  ISETP.GE.AND P0, PT, R5.reuse, R243, PT ;  /* 0x000000f30500720c */ /* 0x040fe40003f06270 */
[----:B------:R-:W-:Y:S02]  /*5900*/  FSEL R182, R40, -INF , !P5 ;  /* 0xff80000028b67808 */ /* 0x000fe40006800000 */
[----:B------:R-:W-:Y:S02]  /*5910*/  FSEL R179, R42, -INF , !P1 ;  /* 0xff8000002ab37808 */ /* 0x000fe40004800000 */
[----:B------:R-:W-:Y:S02]  /*5920*/  ISETP.LT.OR P6, PT, R5, R239, P6 ;  /* 0x000000ef0500720c */ /* 0x000fe400037c1670 */
[----:B------:R-:W-:-:S02]  /*5930*/  ISETP.GE.AND P5, PT, R4, R247, PT ;  /* 0x000000f70400720c */ /* 0x000fc40003fa6270 */
[C---:B------:R-:W-:Y:S02]  /*5940*/  ISETP.GE.AND P1, PT, R4.reuse, R243, PT ;  /* 0x000000f30400720c */ /* 0x040fe40003f26270 */
[----:B------:R-:W-:Y:S02]  /*5950*/  ISETP.LT.OR P0, PT, R5, R235, P0 ;  /* 0x000000eb0500720c */ /* 0x000fe40000701670 */
[----:B------:R-:W-:Y:S02]  /*5960*/  FSEL R184, R35, -INF , !P6 ;  /* 0xff80000023b87808 */ /* 0x000fe40007000000 */
[C---:B------:R-:W-:Y:S01]  /*5970*/  ISETP.LT.OR P5, PT, R4.reuse, R237, P5 ;  /* 0x000000ed0400720c */ /* 0x040fe20002fa1670 */
[----:B------:R-:W-:Y:S01]  /*5980*/  HMMA.16816.F32 R32, R12, R16, R120 ;  /* 0x000000100c20723c */ /* 0x000fe20000001878 */
[----:B------:R-:W-:Y:S02]  /*5990*/  ISETP.LT.OR P1, PT, R4, R235, P1 ;  /* 0x000000eb0400720c */ /* 0x000fe40000f21670 */
[----:B------:R-:W-:-:S02]  /*59a0*/  FSEL R187, R31, -INF , !P0 ;  /* 0xff8000001fbb7808 */ /* 0x000fc40004000000 */
[----:B------:R-:W-:Y:S02]  /*59b0*/  ISETP.GE.AND P4, PT, R5, R247, PT ;  /* 0x000000f70500720c */ /* 0x000fe40003f86270 */
[C---:B------:R-:W-:Y:S02]  /*59c0*/  ISETP.GE.AND P0, PT, R4.reuse, R249, PT ;  /* 0x000000f90400720c */ /* 0x040fe40003f06270 */
[----:B------:R-:W-:Y:S02]  /*59d0*/  ISETP.GE.AND P6, PT, R4, R245, PT ;  /* 0x000000f50400720c */ /* 0x000fe40003fc6270 */
[----:B------:R-:W-:Y:S02]  /*59e0*/  FSEL R178, R44, -INF , !P3 ;  /* 0xff8000002cb27808 */ /* 0x000fe40005800000 */
[----:B------:R-:W-:Y:S02]  /*59f0*/  FSEL R183, R46, -INF , !P2 ;  /* 0xff8000002eb77808 */ /* 0x000fe40005000000 */
[----:B------:R-:W-:-:S02]  /*5a00*/  FSEL R111, R45, -INF , !P5 ;  /* 0xff8000002d6f7808 */ /* 0x000fc40006800000 */
[----:B------:R-:W-:Y:S02]  /*5a10*/  FSEL R177, R47, -INF , !P1 ;  /* 0xff8000002fb17808 */ /* 0x000fe40004800000 */
[----:B------:R-:W-:Y:S01]  /*5a20*/  HMMA.16816.F32 R44, R20, R18, R56 ;  /* 0x00000012142c723c */ /* 0x000fe20000001838 */
[----:B------:R-:W-:Y:S01]  /*5a30*/  ISETP.LT.OR P4, PT, R5, R237, P4 ;  /* 0x000000ed0500720c */ /* 0x000fe20002781670 */
[----:B------:R-:W-:Y:S01]  /*5a40*/  VIADD R5, R0, 0x51 ;  /* 0x0000005100057836 */ /* 0x000fe20000000000 */
[C---:B------:R-:W-:Y:S02]  /*5a50*/  ISETP.LT.OR P0, PT, R4.reuse, R241, P0 ;  /* 0x000000f10400720c */ /* 0x040fe40000701670 */
[----:B------:R-:W-:Y:S01]  /*5a60*/  ISETP.LT.OR P6, PT, R4, R239, P6 ;  /* 0x000000ef0400720c */ /* 0x000fe200037c1670 */
[----:B------:R-:W-:Y:S01]  /*5a70*/  VIADD R4, R0, 0x58 ;  /* 0x0000005800047836 */ /* 0x000fe20000000000 */
[----:B------:R-:W-:Y:S01]  /*5a80*/  FSEL R185, R29, -INF , !P4 ;  /* 0xff8000001db97808 */ /* 0x000fe20006000000 */
[----:B------:R-:W-:Y:S01]  /*5a90*/  HMMA.16816.F32 R56, R8, R130, R228 ;  /* 0x000000820838723c */ /* 0x000fe200000018e4 */
[----:B------:R-:W-:Y:S01]  /*5aa0*/  FSEL R176, R41, -INF , !P0 ;  /* 0xff80000029b07808 */ /* 0x000fe20004000000 */
[----:B------:R-:W2:Y:S01]  /*5ab0*/  LDSM.16.M88.4 R28, [R220+0x3800] ;  /* 0x00380000dc1c783b */ /* 0x000ea20000000200 */
[----:B------:R-:W-:Y:S01]  /*5ac0*/  FSEL R110, R43, -INF , !P6 ;  /* 0xff8000002b6e7808 */ /* 0x000fe20007000000 */
[----:B------:R-:W-:-:S04]  /*5ad0*/  DEPBAR.LE SB0, 0x0 ;  /* 0x000080000000791a */ /* 0x000fc80000000000 */
[C---:B------:R-:W-:Y:S01]  /*5ae0*/  ISETP.GE.AND P4, PT, R6.reuse, R249, PT ;  /* 0x000000f90600720c */ /* 0x040fe20003f86270 */
[----:B------:R-:W-:Y:S01]  /*5af0*/  HMMA.16816.F32 R40, R12, R18, R140 ;  /* 0x000000120c28723c */ /* 0x000fe2000000188c */
[C---:B------:R-:W-:Y:S02]  /*5b00*/  ISETP.GE.AND P3, PT, R6.reuse, R245, PT ;  /* 0x000000f50600720c */ /* 0x040fe40003f66270 */
[C---:B------:R-:W-:Y:S02]  /*5b10*/  ISETP.LT.OR P4, PT, R6.reuse, R241, P4 ;  /* 0x000000f10600720c */ /* 0x040fe40002781670 */
[----:B------:R-:W-:Y:S01]  /*5b20*/  ISETP.GE.AND P5, PT, R5, R249, PT ;  /* 0x000000f90500720c */ /* 0x000fe20003fa6270 */
[----:B-1----:R-:W-:Y:S01]  /*5b30*/  HMMA.16816.F32 R16, R20, R24, R60 ;  /* 0x000000181410723c */ /* 0x002fe2000000183c */
[----:B------:R-:W-:Y:S01]  /*5b40*/  BAR.SYNC.DEFER_BLOCKING 0x0 ;  /* 0x0000000000007b1d */ /* 0x000fe20000010000 */
[C---:B------:R-:W-:Y:S02]  /*5b50*/  ISETP.LT.OR P3, PT, R6.reuse, R239, P3 ;  /* 0x000000ef0600720c */ /* 0x040fe40001f61670 */
[----:B------:R-:W-:-:S02]  /*5b60*/  ISETP.GE.AND P2, PT, R6, R247, PT ;  /* 0x000000f70600720c */ /* 0x000fc40003f46270 */
[----:B------:R-:W-:Y:S01]  /*5b70*/  ISETP.GE.AND P0, PT, R6, R243, PT ;  /* 0x000000f30600720c */ /* 0x000fe20003f06270 */
[----:B------:R-:W-:Y:S01]  /*5b80*/  HMMA.16816.F32 R8, R20, R26, R48 ;  /* 0x0000001a1408723c */ /* 0x000fe20000001830 */
[C---:B------:R-:W-:Y:S02]  /*5b90*/  ISETP.LT.OR P1, PT, R5.reuse, R241, P5 ;  /* 0x000000f10500720c */ /* 0x040fe40002f21670 */
[----:B------:R-:W-:Y:S02]  /*5ba0*/  FSEL R209, R36, -INF , !P4 ;  /* 0xff80000024d17808 */ /* 0x000fe40006000000 */
[C---:B------:R-:W-:Y:S02]  /*5bb0*/  ISETP.GE.AND P6, PT, R5.reuse, R245, PT ;  /* 0x000000f50500720c */ /* 0x040fe40003fc6270 */
[C---:B------:R-:W-:Y:S02]  /*5bc0*/  ISETP.GE.AND P5, PT, R5.reuse, R247, PT ;  /* 0x000000f70500720c */ /* 0x040fe40003fa6270 */
[----:B------:R-:W-:-:S02]  /*5bd0*/  ISETP.GE.AND P4, PT, R5, R243, PT ;  /* 0x000000f30500720c */ /* 0x000fc40003f86270 */
[----:B------:R-:W-:Y:S02]  /*5be0*/  FSEL R214, R38, -INF , !P3 ;  /* 0xff80000026d67808 */ /* 0x000fe40005800000 */
[C---:B------:R-:W-:Y:S02]  /*5bf0*/  ISETP.LT.OR P2, PT, R6.reuse, R237, P2 ;  /* 0x000000ed0600720c */ /* 0x040fe40001741670 */
[----:B------:R-:W-:Y:S02]  /*5c00*/  ISETP.LT.OR P0, PT, R6, R235, P0 ;  /* 0x000000eb0600720c */ /* 0x000fe40000701670 */
[----:B------:R-:W-:Y:S02]  /*5c10*/  ISETP.GE.AND P3, PT, R4, R249, PT ;  /* 0x000000f90400720c */ /* 0x000fe40003f66270 */
[C---:B------:R-:W-:Y:S02]  /*5c20*/  ISETP.LT.OR P6, PT, R5.reuse, R239, P6 ;  /* 0x000000ef0500720c */ /* 0x040fe400037c1670 */
[----:B------:R-:W-:-:S02]  /*5c30*/  ISETP.LT.OR P5, PT, R5, R237, P5 ;  /* 0x000000ed0500720c */ /* 0x000fc40002fa1670 */
[----:B------:R-:W-:Y:S01]  /*5c40*/  ISETP.LT.OR P4, PT, R5, R235, P4 ;  /* 0x000000eb0500720c */ /* 0x000fe20002781670 */
[----:B------:R-:W-:Y:S01]  /*5c50*/  VIADD R5, R0, 0x59 ;  /* 0x0000005900057836 */ /* 0x000fe20000000000 */
[----:B------:R-:W-:Y:S02]  /*5c60*/  FSEL R204, R32, -INF , !P2 ;  /* 0xff80000020cc7808 */ /* 0x000fe40005000000 */
[----:B------:R-:W-:Y:S02]  /*5c70*/  FSEL R205, R34, -INF , !P0 ;  /* 0xff80000022cd7808 */ /* 0x000fe40004000000 */
[----:B------:R-:W-:Y:S02]  /*5c80*/  FSEL R206, R37, -INF , !P1 ;  /* 0xff80000025ce7808 */ /* 0x000fe40004800000 */
[C---:B------:R-:W-:Y:S02]  /*5c90*/  ISETP.LT.OR P3, PT, R4.reuse, R241, P3 ;  /* 0x000000f10400720c */ /* 0x040fe40001f61670 */
[----:B------:R-:W-:-:S02]  /*5ca0*/  ISETP.GE.AND P2, PT, R4, R245, PT ;  /* 0x000000f50400720c */ /* 0x000fc40003f46270 */
[C---:B------:R-:W-:Y:S02]  /*5cb0*/  ISETP.GE.AND P0, PT, R4.reuse, R247, PT ;  /* 0x000000f70400720c */ /* 0x040fe40003f06270 */
[----:B------:R-:W-:Y:S02]  /*5cc0*/  ISETP.GE.AND P1, PT, R4, R243, PT ;  /* 0x000000f30400720c */ /* 0x000fe40003f26270 */
[----:B------:R-:W-:Y:S02]  /*5cd0*/  FSEL R211, R39, -INF , !P6 ;  /* 0xff80000027d37808 */ /* 0x000fe40007000000 */
[----:B------:R-:W-:Y:S01]  /*5ce0*/  FSEL R199, R33, -INF , !P5 ;  /* 0xff80000021c77808 */ /* 0x000fe20006800000 */
[----:B--2---:R-:W-:Y:S01]  /*5cf0*/  HMMA.16816.F32 R36, R20, R28, R52 ;  /* 0x0000001c1424723c */ /* 0x004fe20000001834 */
[----:B------:R-:W-:Y:S02]  /*5d00*/  FSEL R203, R35, -INF , !P4 ;  /* 0xff80000023cb7808 */ /* 0x000fe40006000000 */
[----:B------:R-:W-:-:S02]  /*5d10*/  FSEL R200, R44, -INF , !P3 ;  /* 0xff8000002cc87808 */ /* 0x000fc40005800000 */
[C---:B------:R-:W-:Y:S01]  /*5d20*/  ISETP.LT.OR P2, PT, R4.reuse, R239, P2 ;  /* 0x000000ef0400720c */ /* 0x040fe20001741670 */
[C---:B------:R-:W-:Y:S01]  /*5d30*/  HMMA.16816.F32 R32, R12.reuse, R24, R144 ;  /* 0x000000180c20723c */ /* 0x040fe20000001890 */
[C---:B------:R-:W-:Y:S02]  /*5d40*/  ISETP.LT.OR P0, PT, R4.reuse, R237, P0 ;  /* 0x000000ed0400720c */ /* 0x040fe40000701670 */
[----:B------:R-:W-:Y:S01]  /*5d50*/  ISETP.LT.OR P1, PT, R4, R235, P1 ;  /* 0x000000eb0400720c */ /* 0x000fe20000f21670 */
[----:B------:R-:W-:Y:S01]  /*5d60*/  VIADD R4, R0, 0x60 ;  /* 0x0000006000047836 */ /* 0x000fe20000000000 */
[C---:B------:R-:W-:Y:S01]  /*5d70*/  ISETP.GE.AND P5, PT, R5.reuse, R249, PT ;  /* 0x000000f90500720c */ /* 0x040fe20003fa6270 */
[----:B------:R-:W-:Y:S01]  /*5d80*/  HMMA.16816.F32 R52, R12, R28, R160 ;  /* 0x0000001c0c34723c */ /* 0x000fe200000018a0 */
[C---:B------:R-:W-:Y:S02]  /*5d90*/  ISETP.GE.AND P4, PT, R5.reuse, R245, PT ;  /* 0x000000f50500720c */ /* 0x040fe40003f86270 */
[----:B------:R-:W-:-:S02]  /*5da0*/  ISETP.GE.AND P6, PT, R5, R247, PT ;  /* 0x000000f70500720c */ /* 0x000fc40003fc6270 */
[C---:B------:R-:W-:Y:S01]  /*5db0*/  ISETP.GE.AND P3, PT, R5.reuse, R243, PT ;  /* 0x000000f30500720c */ /* 0x040fe20003f66270 */
[----:B------:R-:W-:Y:S01]  /*5dc0*/  HMMA.16816.F32 R24, R12, R26, R164 ;  /* 0x0000001a0c18723c */ /* 0x000fe200000018a4 */
[C---:B------:R-:W-:Y:S02]  /*5dd0*/  ISETP.LT.OR P5, PT, R5.reuse, R241, P5 ;  /* 0x000000f10500720c */ /* 0x040fe40002fa1670 */
[C---:B------:R-:W-:Y:S02]  /*5de0*/  ISETP.LT.OR P4, PT, R5.reuse, R239, P4 ;  /* 0x000000ef0500720c */ /* 0x040fe40002781670 */
[C---:B------:R-:W-:Y:S02]  /*5df0*/  ISETP.LT.OR P6, PT, R5.reuse, R237, P6 ;  /* 0x000000ed0500720c */ /* 0x040fe400037c1670 */
[----:B------:R-:W-:Y:S01]  /*5e00*/  ISETP.LT.OR P3, PT, R5, R235, P3 ;  /* 0x000000eb0500720c */ /* 0x000fe20001f61670 */
[----:B------:R-:W-:Y:S01]  /*5e10*/  VIADD R5, R0, 0x61 ;  /* 0x0000006100057836 */ /* 0x000fe20000000000 */
[----:B------:R-:W-:-:S02]  /*5e20*/  FMNMX.FTZ R6, R80, R77, !PT ;  /* 0x0000004d50067209 */ /* 0x000fc40007810000 */
[----:B------:R-:W-:Y:S02]  /*5e30*/  FSEL R207, R46, -INF , !P2 ;  /* 0xff8000002ecf7808 */ /* 0x000fe40005000000 */
[----:B------:R-:W-:Y:S02]  /*5e40*/  FSEL R196, R40, -INF , !P0 ;  /* 0xff80000028c47808 */ /* 0x000fe40004000000 */
[C---:B------:R-:W-:Y:S02]  /*5e50*/  ISETP.GE.AND P2, PT, R4.reuse, R249, PT ;  /* 0x000000f90400720c */ /* 0x040fe40003f46270 */
[----:B------:R-:W-:Y:S02]  /*5e60*/  ISETP.GE.AND P0, PT, R4, R245, PT ;  /* 0x000000f50400720c */ /* 0x000fe40003f06270 */
[----:B------:R-:W-:Y:S02]  /*5e70*/  FMNMX.FTZ R6, R83, R6, !PT ;  /* 0x0000000653067209 */ /* 0x000fe40007810000 */
[----:B------:R-:W-:-:S02]  /*5e80*/  FSEL R193, R45, -INF , !P5 ;  /* 0xff8000002dc17808 */ /* 0x000fc40006800000 */
[C---:B------:R-:W-:Y:S02]  /*5e90*/  ISETP.LT.OR P2, PT, R4.reuse, R241, P2 ;  /* 0x000000f10400720c */ /* 0x040fe40001741670 */
[----:B------:R-:W-:Y:S02]  /*5ea0*/  ISETP.LT.OR P0, PT, R4, R239, P0 ;  /* 0x000000ef0400720c */ /* 0x000fe40000701670 */
[----:B------:R-:W-:Y:S02]  /*5eb0*/  ISETP.GE.AND P5, PT, R5, R249, PT ;  /* 0x000000f90500720c */ /* 0x000fe40003fa6270 */
[----:B------:R-:W-:Y:S02]  /*5ec0*/  FMNMX.FTZ R6, R76, R6, !PT ;  /* 0x000000064c067209 */ /* 0x000fe40007810000 */
[----:B------:R-:W-:Y:S02]  /*5ed0*/  FSEL R202, R47, -INF , !P4 ;  /* 0xff8000002fca7808 */ /* 0x000fe40006000000 */
[----:B------:R-:W-:-:S02]  /*5ee0*/  ISETP.LT.OR P4, PT, R5, R241, P5 ;  /* 0x000000f10500720c */ /* 0x000fc40002f81670 */
[----:B------:R-:W-:Y:S02]  /*5ef0*/  FSEL R190, R16, -INF , !P2 ;  /* 0xff80000010be7808 */ /* 0x000fe40005000000 */
[----:B------:R-:W-:Y:S01]  /*5f00*/  FSEL R201, R18, -INF , !P0 ;  /* 0xff80000012c97808 */ /* 0x000fe20004000000 */
[----:B------:R-:W-:Y:S01]  /*5f10*/  VIADD R18, R0, 0x78 ;  /* 0x0000007800127836 */ /* 0x000fe20000000000 */
[C---:B------:R-:W-:Y:S02]  /*5f20*/  ISETP.GE.AND P5, PT, R5.reuse, R245, PT ;  /* 0x000000f50500720c */ /* 0x040fe40003fa6270 */
[C---:B------:R-:W-:Y:S02]  /*5f30*/  ISETP.GE.AND P2, PT, R5.reuse, R247, PT ;  /* 0x000000f70500720c */ /* 0x040fe40003f46270 */
[----:B------:R-:W-:Y:S02]  /*5f40*/  ISETP.GE.AND P0, PT, R5, R243, PT ;  /* 0x000000f30500720c */ /* 0x000fe40003f06270 */
[----:B------:R-:W-:-:S02]  /*5f50*/  FMNMX.FTZ R6, R67, R6, !PT ;  /* 0x0000000643067209 */ /* 0x000fc40007810000 */
[C---:B------:R-:W-:Y:S02]  /*5f60*/  ISETP.LT.OR P5, PT, R5.reuse, R239, P5 ;  /* 0x000000ef0500720c */ /* 0x040fe40002fa1670 */
[C---:B------:R-:W-:Y:S02]  /*5f70*/  ISETP.LT.OR P2, PT, R5.reuse, R237, P2 ;  /* 0x000000ed0500720c */ /* 0x040fe40001741670 */
[----:B------:R-:W-:Y:S02]  /*5f80*/  ISETP.LT.OR P0, PT, R5, R235, P0 ;  /* 0x000000eb0500720c */ /* 0x000fe40000701670 */
[----:B------:R-:W-:Y:S02]  /*5f90*/  FMNMX.FTZ R5, R66, R6, !PT ;  /* 0x0000000642057209 */ /* 0x000fe40007810000 */
[----:B------:R-:W-:Y:S02]  /*5fa0*/  FSEL R198, R42, -INF , !P1 ;  /* 0xff8000002ac67808 */ /* 0x000fe40004800000 */
[----:B------:R-:W-:-:S02]  /*5fb0*/  FSEL R194, R41, -INF , !P6 ;  /* 0xff80000029c27808 */ /* 0x000fc40007000000 */
[C---:B------:R-:W-:Y:S02]  /*5fc0*/  ISETP.GE.AND P1, PT, R4.reuse, R247, PT ;  /* 0x000000f70400720c */ /* 0x040fe40003f26270 */
[C---:B------:R-:W-:Y:S02]  /*5fd0*/  ISETP.GE.AND P6, PT, R4.reuse, R243, PT ;  /* 0x000000f30400720c */ /* 0x040fe40003fc6270 */
[----:B------:R-:W-:Y:S02]  /*5fe0*/  FMNMX.FTZ R5, R65, R5, !PT ;  /* 0x0000000541057209 */ /* 0x000fe40007810000 */
[C---:B------:R-:W-:Y:S02]  /*5ff0*/  ISETP.LT.OR P1, PT, R4.reuse, R237, P1 ;  /* 0x000000ed0400720c */ /* 0x040fe40000f21670 */
[----:B------:R-:W-:Y:S01]  /*6000*/  ISETP.LT.OR P6, PT, R4, R235, P6 ;  /* 0x000000eb0400720c */ /* 0x000fe200037c1670 */
[----:B------:R-:W-:Y:S01]  /*6010*/  VIADD R4, R0, 0x68 ;  /* 0x0000006800047836 */ /* 0x000fe20000000000 */
[----:B------:R-:W-:-:S02]  /*6020*/  FMNMX.FTZ R5, R64, R5, !PT ;  /* 0x0000000540057209 */ /* 0x000fc40007810000 */
[----:B------:R-:W-:Y:S02]  /*6030*/  FSEL R197, R43, -INF , !P3 ;  /* 0xff8000002bc57808 */ /* 0x000fe40005800000 */
[----:B------:R-:W-:Y:S02]  /*6040*/  FSEL R212, R32, -INF , !P1 ;  /* 0xff80000020d47808 */ /* 0x000fe40004800000 */
[----:B------:R-:W-:Y:S02]  /*6050*/  FSEL R213, R34, -INF , !P6 ;  /* 0xff80000022d57808 */ /* 0x000fe40007000000 */
[----:B------:R-:W-:Y:S02]  /*6060*/  FSEL R162, R17, -INF , !P4 ;  /* 0xff80000011a27808 */ /* 0x000fe40006000000 */
[C---:B------:R-:W-:Y:S02]  /*6070*/  ISETP.GE.AND P3, PT, R4.reuse, R249, PT ;  /* 0x000000f90400720c */ /* 0x040fe40003f66270 */
[----:B------:R-:W-:-:S02]  /*6080*/  ISETP.GE.AND P1, PT, R4, R245, PT ;  /* 0x000000f50400720c */ /* 0x000fc40003f26270 */
[C---:B------:R-:W-:Y:S02]  /*6090*/  ISETP.GE.AND P6, PT, R4.reuse, R247, PT ;  /* 0x000000f70400720c */ /* 0x040fe40003fc6270 */
[----:B------:R-:W-:Y:S02]  /*60a0*/  ISETP.GE.AND P4, PT, R4, R243, PT ;  /* 0x000000f30400720c */ /* 0x000fe40003f86270 */
[----:B------:R-:W-:Y:S02]  /*60b0*/  FMNMX.FTZ R5, R154, R5, !PT ;  /* 0x000000059a057209 */ /* 0x000fe40007810000 */
[C---:B------:R-:W-:Y:S02]  /*60c0*/  ISETP.LT.OR P3, PT, R4.reuse, R241, P3 ;  /* 0x000000f10400720c */ /* 0x040fe40001f61670 */
[C---:B------:R-:W-:Y:S02]  /*60d0*/  ISETP.LT.OR P1, PT, R4.reuse, R239, P1 ;  /* 0x000000ef0400720c */ /* 0x040fe40000f21670 */
[----:B------:R-:W-:-:S02]  /*60e0*/  ISETP.LT.OR P6, PT, R4, R237, P6 ;  /* 0x000000ed0400720c */ /* 0x000fc400037c1670 */
[----:B------:R-:W-:Y:S01]  /*60f0*/  ISETP.LT.OR P4, PT, R4, R235, P4 ;  /* 0x000000eb0400720c */ /* 0x000fe20002781670 */
[----:B------:R-:W-:Y:S01]  /*6100*/  VIADD R4, R0, 0x69 ;  /* 0x0000006900047836 */ /* 0x000fe20000000000 */
[----:B------:R-:W-:Y:S02]  /*6110*/  FMNMX.FTZ R5, R134, R5, !PT ;  /* 0x0000000586057209 */ /* 0x000fe40007810000 */
[----:B------:R-:W-:Y:S01]  /*6120*/  FSEL R195, R19, -INF , !P5 ;  /* 0xff80000013c37808 */ /* 0x000fe20006800000 */
[----:B------:R-:W-:Y:S01]  /*6130*/  VIADD R19, R0, 0x79 ;  /* 0x0000007900137836 */ /* 0x000fe20000000000 */
[----:B------:R-:W-:Y:S02]  /*6140*/  FMNMX.FTZ R5, R126, R5, !PT ;  /* 0x000000057e057209 */ /* 0x000fe40007810000 */
[----:B------:R-:W-:Y:S02]  /*6150*/  ISETP.GE.AND P5, PT, R4, R249, PT ;  /* 0x000000f90400720c */ /* 0x000fe40003fa6270 */
[----:B------:R-:W-:-:S02]  /*6160*/  FMNMX.FTZ R5, R116, R5, !PT ;  /* 0x0000000574057209 */ /* 0x000fc40007810000 */
[----:B------:R-:W-:Y:S02]  /*6170*/  FSEL R208, R33, -INF , !P2 ;  /* 0xff80000021d07808 */ /* 0x000fe40005000000 */
[----:B------:R-:W-:Y:S02]  /*6180*/  FSEL R210, R35, -INF , !P0 ;  /* 0xff80000023d27808 */ /* 0x000fe40004000000 */
[----:B------:R-:W-:Y:S01]  /*6190*/  ISETP.LT.OR P2, PT, R4, R241, P5 ;  /* 0x000000f10400720c */ /* 0x000fe20002f41670 */
[-C--:B------:R-:W-:Y:S01]  /*61a0*/  HMMA.16816.F32 R32, R12, R30.reuse, R168 ;  /* 0x0000001e0c20723c */ /* 0x080fe200000018a8 */
[----:B------:R-:W-:Y:S02]  /*61b0*/  FSEL R160, R8, -INF , !P3 ;  /* 0xff80000008a07808 */ /* 0x000fe40005800000 */
[C---:B------:R-:W-:Y:S02]  /*61c0*/  ISETP.GE.AND P0, PT, R4.reuse, R245, PT ;  /* 0x000000f50400720c */ /* 0x040fe40003f06270 */
[C---:B------:R-:W-:Y:S01]  /*61d0*/  ISETP.GE.AND P5, PT, R4.reuse, R247, PT ;  /* 0x000000f70400720c */ /* 0x040fe20003fa6270 */
[----:B------:R-:W-:Y:S01]  /*61e0*/  HMMA.16816.F32 R28, R20, R30, R56 ;  /* 0x0000001e141c723c */ /* 0x000fe20000001838 */
[----:B------:R-:W-:-:S02]  /*61f0*/  ISETP.GE.AND P3, PT, R4, R243, PT ;  /* 0x000000f30400720c */ /* 0x000fc40003f66270 */
[----:B------:R-:W-:Y:S02]  /*6200*/  FMNMX.FTZ R5, R180, R5, !PT ;  /* 0x00000005b4057209 */ /* 0x000fe40007810000 */
[C---:B------:R-:W-:Y:S02]  /*6210*/  ISETP.LT.OR P0, PT, R4.reuse, R239, P0 ;  /* 0x000000ef0400720c */ /* 0x040fe40000701670 */
[C---:B------:R-:W-:Y:S02]  /*6220*/  ISETP.LT.OR P5, PT, R4.reuse, R237, P5 ;  /* 0x000000ed0400720c */ /* 0x040fe40002fa1670 */
[----:B------:R-:W-:Y:S02]  /*6230*/  ISETP.LT.OR P3, PT, R4, R235, P3 ;  /* 0x000000eb0400720c */ /* 0x000fe40001f61670 */
[----:B------:R-:W-:Y:S01]  /*6240*/  FMNMX.FTZ R4, R172, R5, !PT ;  /* 0x00000005ac047209 */ /* 0x000fe20007810000 */
[----:B------:R-:W-:Y:S01]  /*6250*/  VIADD R5, R0, 0x70 ;  /* 0x0000007000057836 */ /* 0x000fe20000000000 */
[----:B------:R-:W-:-:S02]  /*6260*/  FSEL R146, R9, -INF , !P2 ;  /* 0xff80000009927808 */ /* 0x000fc40005000000 */
[----:B------:R-:W-:Y:S02]  /*6270*/  FMNMX.FTZ R4, R151, R4, !PT ;  /* 0x0000000497047209 */ /* 0x000fe40007810000 */
[----:B------:R-:W-:Y:S02]  /*6280*/  FSEL R163, R11, -INF , !P0 ;  /* 0xff8000000ba37808 */ /* 0x000fe40004000000 */
[----:B------:R-:W-:Y:S01]  /*6290*/  FMNMX.FTZ R6, R108, R4, !PT ;  /* 0x000000046c067209 */ /* 0x000fe20007810000 */
[----:B------:R-:W-:Y:S01]  /*62a0*/  VIADD R4, R0, 0x71 ;  /* 0x0000007100047836 */ /* 0x000fe20000000000 */
[-C--:B------:R-:W-:Y:S02]  /*62b0*/  ISETP.GE.AND P0, PT, R5, R249.reuse, PT ;  /* 0x000000f90500720c */ /* 0x080fe40003f06270 */
[----:B------:R-:W-:Y:S02]  /*62c0*/  FMNMX.FTZ R6, R192, R6, !PT ;  /* 0x00000006c0067209 */ /* 0x000fe40007810000 */
[----:B------:R-:W-:-:S02]  /*62d0*/  ISETP.GE.AND P2, PT, R4, R249, PT ;  /* 0x000000f90400720c */ /* 0x000fc40003f46270 */
[----:B------:R-:W-:Y:S02]  /*62e0*/  FMNMX.FTZ R6, R186, R6, !PT ;  /* 0x00000006ba067209 */ /* 0x000fe40007810000 */
[-C--:B------:R-:W-:Y:S02]  /*62f0*/  ISETP.LT.OR P0, PT, R5, R241.reuse, P0 ;  /* 0x000000f10500720c */ /* 0x080fe40000701670 */
[----:B------:R-:W-:Y:S02]  /*6300*/  FMNMX.FTZ R6, R182, R6, !PT ;  /* 0x00000006b6067209 */ /* 0x000fe40007810000 */
[----:B------:R-:W-:Y:S02]  /*6310*/  ISETP.LT.OR P2, PT, R4, R241, P2 ;  /* 0x000000f10400720c */ /* 0x000fe40001741670 */
[----:B------:R-:W-:Y:S02]  /*6320*/  FMNMX.FTZ R6, R176, R6, !PT ;  /* 0x00000006b0067209 */ /* 0x000fe40007810000 */
[----:B------:R-:W-:-:S02]  /*6330*/  FSEL R168, R10, -INF , !P1 ;  /* 0xff8000000aa87808 */ /* 0x000fc40004800000 */
[----:B------:R-:W-:Y:S02]  /*6340*/  FMNMX.FTZ R6, R209, R6, !PT ;  /* 0x00000006d1067209 */ /* 0x000fe40007810000 */
[----:B------:R-:W-:Y:S02]  /*6350*/  FSEL R145, R36, -INF , !P0 ;  /* 0xff80000024917808 */ /* 0x000fe40004000000 */
[----:B------:R-:W-:Y:S02]  /*6360*/  FSEL R143, R37, -INF , !P2 ;  /* 0xff800000258f7808 */ /* 0x000fe40005000000 */
[C---:B------:R-:W-:Y:S02]  /*6370*/  ISETP.GE.AND P1, PT, R5.reuse, R245, PT ;  /* 0x000000f50500720c */ /* 0x040fe40003f26270 */
[C---:B------:R-:W-:Y:S02]  /*6380*/  ISETP.GE.AND P0, PT, R5.reuse, R247, PT ;  /* 0x000000f70500720c */ /* 0x040fe40003f06270 */
[----:B------:R-:W-:-:S02]  /*6390*/  ISETP.GE.AND P2, PT, R5, R243, PT ;  /* 0x000000f30500720c */ /* 0x000fc40003f46270 */
[----:B------:R-:W-:Y:S02]  /*63a0*/  FMNMX.FTZ R6, R206, R6, !PT ;  /* 0x00000006ce067209 */ /* 0x000fe40007810000 */
[C---:B------:R-:W-:Y:S02]  /*63b0*/  ISETP.LT.OR P1, PT, R5.reuse, R239, P1 ;  /* 0x000000ef0500720c */ /* 0x040fe40000f21670 */
[C---:B------:R-:W-:Y:S02]  /*63c0*/  ISETP.LT.OR P0, PT, R5.reuse, R237, P0 ;  /* 0x000000ed0500720c */ /* 0x040fe40000701670 */
[----:B------:R-:W-:Y:S02]  /*63d0*/  ISETP.LT.OR P2, PT, R5, R235, P2 ;  /* 0x000000eb0500720c */ /* 0x000fe40001741670 */
[----:B------:R-:W-:Y:S02]  /*63e0*/  FMNMX.FTZ R5, R88, R86, !PT ;  /* 0x0000005658057209 */ /* 0x000fe40007810000 */
[----:B------:R-:W-:-:S02]  /*63f0*/  FMNMX.FTZ R6, R200, R6, !PT ;  /* 0x00000006c8067209 */ /* 0x000fc40007810000 */
[----:B------:R-:W-:Y:S02]  /*6400*/  FMNMX.FTZ R0, R115, R5, !PT ;  /* 0x0000000573007209 */ /* 0x000fe40007810000 */
[----:B------:R-:W-:Y:S02]  /*6410*/  FMNMX.FTZ R6, R193, R6, !PT ;  /* 0x00000006c1067209 */ /* 0x000fe40007810000 */
[----:B------:R-:W-:Y:S02]  /*6420*/  FSEL R161, R38, -INF , !P1 ;  /* 0xff80000026a17808 */ /* 0x000fe40004800000 */
[----:B------:R-:W-:Y:S02]  /*6430*/  ISETP.GE.AND P1, PT, R4, R245, PT ;  /* 0x000000f50400720c */ /* 0x000fe40003f26270 */
[----:B------:R-:W-:Y:S02]  /*6440*/  FMNMX.FTZ R5, R114, R0, !PT ;  /* 0x0000000072057209 */ /* 0x000fe40007810000 */
[----:B------:R-:W-:-:S02]  /*6450*/  FMNMX.FTZ R6, R190, R6, !PT ;  /* 0x00000006be067209 */ /* 0x000fc40007810000 */
[----:B------:R-:W-:Y:S02]  /*6460*/  ISETP.LT.OR P1, PT, R4, R239, P1 ;  /* 0x000000ef0400720c */ /* 0x000fe40000f21670 */
[----:B------:R-:W-:Y:S02]  /*6470*/  FMNMX.FTZ R0, R90, R89, !PT ;  /* 0x000000595a007209 */ /* 0x000fe40007810000 */
[----:B------:R-:W-:Y:S02]  /*6480*/  FMNMX.FTZ R5, R106, R5, !PT ;  /* 0x000000056a057209 */ /* 0x000fe40007810000 */
[----:B------:R-:W-:Y:S02]  /*6490*/  FMNMX.FTZ R6, R162, R6, !PT ;  /* 0x00000006a2067209 */ /* 0x000fe40007810000 */
[----:B------:R-:W-:Y:S02]  /*64a0*/  FSEL R147, R39, -INF , !P1 ;  /* 0xff80000027937808 */ /* 0x000fe40004800000 */
[----:B------:R-:W-:-:S02]  /*64b0*/  FMNMX.FTZ R0, R85, R0, !PT ;  /* 0x0000000055007209 */ /* 0x000fc40007810000 */
[----:B------:R-:W-:Y:S02]  /*64c0*/  ISETP.GE.AND P1, PT, R18, R249, PT ;  /* 0x000000f91200720c */ /* 0x000fe40003f26270 */
[----:B------:R-:W-:Y:S02]  /*64d0*/  FMNMX.FTZ R5, R99, R5, !PT ;  /* 0x0000000563057209 */ /* 0x000fe40007810000 */
[----:B------:R-:W-:Y:S02]  /*64e0*/  FMNMX.FTZ R7, R160, R6, !PT ;  /* 0x00000006a0077209 */ /* 0x000fe40007810000 */
[----:B------:R-:W-:Y:S02]  /*64f0*/  FMNMX.FTZ R0, R84, R0, !PT ;  /* 0x0000000054007209 */ /* 0x000fe40007810000 */
[----:B------:R-:W-:Y:S02]  /*6500*/  ISETP.LT.OR P1, PT, R18, R241, P1 ;  /* 0x000000f11200720c */ /* 0x000fe40000f21670 */
[----:B------:R-:W-:-:S02]  /*6510*/  FMNMX.FTZ R5, R105, R5, !PT ;  /* 0x0000000569057209 */ /* 0x000fc40007810000 */
[----:B------:R-:W-:Y:S02]  /*6520*/  FSEL R169, R52, -INF , !P0 ;  /* 0xff80000034a97808 */ /* 0x000fe40004000000 */
[----:B------:R-:W-:Y:S02]  /*6530*/  FMNMX.FTZ R7, R146, R7, !PT ;  /* 0x0000000792077209 */ /* 0x000fe40007810000 */
[----:B------:R-:W-:Y:S02]  /*6540*/  PLOP3.LUT P0, PT, PT, PT, UP0, 0x80, 0x0 ;  /* 0x000000000000781c */ /* 0x000fe40003f0f008 */
        /* <DEDUP_REMOVED lines=9> */
[----:B------:R-:W-:Y:S02]  /*65e0*/  FMNMX.FTZ R6, R82, R0, !PT ;  /* 0x0000000052067209 */ /* 0x000fe40007810000 */
[----:B------:R-:W-:Y:S02]  /*65f0*/  FMNMX.FTZ R0, R132, R5, !PT ;  /* 0x0000000584007209 */ /* 0x000fe40007810000 */
[----:B------:R-:W-:Y:S02]  /*6600*/  FSEL R140, R29, -INF , !P1 ;  /* 0xff8000001d8c7808 */ /* 0x000fe40004800000 */
[----:B------:R-:W-:Y:S02]  /*6610*/  FMNMX.FTZ R5, R141, R7, !PT ;  /* 0x000000078d057209 */ /* 0x000fe40007810000 */
[----:B------:R-:W-:Y:S02]  /*6620*/  FMNMX.FTZ R21, R81, R6, !PT ;  /* 0x0000000651157209 */ /* 0x000fe40007810000 */
[----:B------:R-:W-:-:S02]  /*6630*/  FMNMX.FTZ R22, R125, R0, !PT ;  /* 0x000000007d167209 */ /* 0x000fc40007810000 */
[----:B------:R-:W-:Y:S01]  /*6640*/  FMNMX.FTZ R20, R140, R5, !PT ;  /* 0x000000058c147209 */ /* 0x000fe20007810000 */
[----:B------:R-:W-:Y:S06]  /*6650*/  @!P0 BRA `(.L_x_605) ;  /* 0x00000000009c8947 */ /* 0x000fec0003800000 */
[----:B------:R-:W2:Y:S01]  /*6660*/  LDL.64 R250, [R1+0x110] ;  /* 0x0001100001fa7983 */ /* 0x000ea20000100a00 */
[----:B------:R-:W-:Y:S02]  /*6670*/  UIADD3 UR6, UR15, -0x2, URZ ;  /* 0xfffffffe0f067890 */ /* 0x000fe4000fffe03f */
[----:B------:R-:W-:Y:S02]  /*6680*/  USHF.L.U32 UR22, UR10, 0x5, URZ ;  /* 0x000000050a167899 */ /* 0x000fe4000800063f */
[----:B------:R-:W-:Y:S02]  /*6690*/  USHF.R.S32.HI UR20, URZ, 0x1f, UR6 ;  /* 0x0000001f3f147899 */ /* 0x000fe40008011406 */
[----:B------:R-:W-:Y:S01]  /*66a0*/  UIMAD UR30, UR30, UR6, URZ ;  /* 0x000000061e1e72a4 */ /* 0x000fe2000f8e023f */
[----:B------:R-:W-:Y:S02]  /*66b0*/  IMAD.U32 R0, RZ, RZ, UR6 ;  /* 0x00000006ff007e24 */ /* 0x000fe4000f8e00ff */
[----:B------:R-:W-:Y:S01]  /*66c0*/  ULDC.64 UR6, c[0x0][0x218] ;  /* 0x0000860000067ab9 */ /* 0x000fe20000000a00 */
[----:B------:R-:W-:Y:S01]  /*66d0*/  UIMAD UR20, UR20, UR31, UR30 ;  /* 0x0000001f141472a4 */ /* 0x000fe2000f8e021e */
[----:B--2---:R-:W-:-:S05]  /*66e0*/  IMAD.WIDE.U32 R6, R0, UR31, R250 ;  /* 0x0000001f00067c25 */ /* 0x004fca000f8e00fa */
[----:B------:R-:W-:Y:S01]  /*66f0*/  VIADD R0, R7, UR20 ;  /* 0x0000001407007c36 */ /* 0x000fe20008000000 */
[----:B------:R-:W-:Y:S01]  /*6700*/  LEA R8, P1, R6, UR6, 0x1 ;  /* 0x0000000606087c11 */ /* 0x000fe2000f8208ff */
[----:B------:R-:W-:-:S03]  /*6710*/  USHF.L.U64.HI UR6, UR10, 0x5, UR11 ;  /* 0x000000050a067899 */ /* 0x000fc6000801020b */
[----:B------:R-:W-:Y:S02]  /*6720*/  LEA.HI.X R9, R6, UR7, R0, 0x1, P1 ;  /* 0x0000000706097c11 */ /* 0x000fe400088f0c00 */
[----:B------:R-:W-:-:S03]  /*6730*/  IADD3 R6, P1, R8, UR22, RZ ;  /* 0x0000001608067c10 */ /* 0x000fc6000ff3e0ff */
[----:B------:R-:W-:Y:S01]  /*6740*/  @!PT LDS RZ, [RZ] ;  /* 0x00000000fffff984 */ /* 0x000fe20000000800 */
[----:B------:R-:W-:Y:S01]  /*6750*/  @!PT LDS RZ, [RZ] ;  /* 0x00000000fffff984 */ /* 0x000fe20000000800 */
[----:B------:R-:W-:Y:S01]  /*6760*/  @!PT LDS RZ, [RZ] ;  /* 0x00000000fffff984 */ /* 0x000fe20000000800 */
[----:B------:R-:W-:Y:S01]  /*6770*/  LDGSTS.E.BYPASS.LTC128B.128 [R234+0x4000], desc[UR16][R8.64] ;  /* 0x0400000008ea7fae */ /* 0x000fe2000b901d50 */
[----:B------:R-:W-:Y:S02]  /*6780*/  IADD3.X R7, R9, UR6, RZ, P1, !PT ;  /* 0x0000000609077c10 */ /* 0x000fe40008ffe4ff */
[----:B------:R-:W-:-:S03]  /*6790*/  IADD3 R16, P1, R6, UR22, RZ ;  /* 0x0000001606107c10 */ /* 0x000fc6000ff3e0ff */
[----:B------:R1:W-:Y:S01]  /*67a0*/  LDGSTS.E.BYPASS.LTC128B.128 [R234+0x4800], desc[UR16][R6.64] ;  /* 0x0480000006ea7fae */ /* 0x0003e2000b901d50 */
        /* <DEDUP_REMOVED lines=9> */
[----:B------:R-:W-:-:S05]  /*6840*/  IADD3.X R11, R13, UR6, RZ, P1, !PT ;  /* 0x000000060d0b7c10 */ /* 0x000fca0008ffe4ff */
[----:B------:R2:W-:Y:S01]  /*6850*/  LDGSTS.E.BYPASS.LTC128B.128 [R234+0x6800], desc[UR16][R10.64] ;  /* 0x068000000aea7fae */ /* 0x0005e2000b901d50 */
[----:B-1----:R-:W-:-:S04]  /*6860*/  IADD3 R6, P1, R10, UR22, RZ ;  /* 0x000000160a067c10 */ /* 0x002fc8000ff3e0ff */
[----:B------:R-:W-:Y:S02]  /*6870*/  IADD3.X R7, R11, UR6, RZ, P1, !PT ;  /* 0x000000060b077c10 */ /* 0x000fe40008ffe4ff */
[----:B------:R-:W-:-:S03]  /*6880*/  IADD3 R8, P1, R6, UR22, RZ ;  /* 0x0000001606087c10 */ /* 0x000fc6000ff3e0ff */
[----:B------:R2:W-:Y:S01]  /*6890*/  LDGSTS.E.BYPASS.LTC128B.128 [R234+0x7000], desc[UR16][R6.64] ;  /* 0x0700000006ea7fae */ /* 0x0005e2000b901d50 */
[----:B------:R-:W-:-:S05]  /*68a0*/  IADD3.X R9, R7, UR6, RZ, P1, !PT ;  /* 0x0000000607097c10 */ /* 0x000fca0008ffe4ff */
[----:B------:R2:W-:Y:S04]  /*68b0*/  LDGSTS.E.BYPASS.LTC128B.128 [R234+0x7800], desc[UR16][R8.64] ;  /* 0x0780000008ea7fae */ /* 0x0005e8000b901d50 */
[----:B------:R-:W0:Y:S02]  /*68c0*/  LDGDEPBAR ;  /* 0x00000000000079af */ /* 0x000e240000000000 */
.L_x_605:
[----:B------:R-:W-:Y:S01]  /*68d0*/  FMNMX.FTZ R0, R113, R112, !PT ;  /* 0x0000007071007209 */ /* 0x000fe20007810000 */
[----:B--2---:R-:W1:Y:S01]  /*68e0*/  SHFL.BFLY PT, R7, R20, 0x2, 0x1f ;  /* 0x0c401f0014077f89 */ /* 0x004e6200000e0000 */
[----:B------:R-:W-:Y:S01]  /*68f0*/  FMNMX.FTZ R5, R153, R21, !PT ;  /* 0x0000001599057209 */ /* 0x000fe20007810000 */
[----:B------:R-:W-:Y:S01]  /*6900*/  ULDC UR20, c[0x0][0x2ec] ;  /* 0x0000bb0000147ab9 */ /* 0x000fe20000000800 */
        /* <DEDUP_REMOVED lines=21> */
[----:B------:R-:W-:Y:S01]  /*6a60*/  FSEL R144, R24, -INF , !P6 ;  /* 0xff80000018907808 */ /* 0x000fe20007000000 */
[----:B------:R-:W-:Y:S01]  /*6a70*/  STL [R1+0x12c], R222 ;  /* 0x00012cde01007387 */ /* 0x000fe20000100800 */
[----:B------:R-:W-:-:S02]  /*6a80*/  ISETP.GE.AND P6, PT, R4, R247, PT ;  /* 0x000000f70400720c */ /* 0x000fc40003fc6270 */
[C---:B------:R-:W-:Y:S01]  /*6a90*/  ISETP.GE.AND P1, PT, R4.reuse, R243, PT ;  /* 0x000000f30400720c */ /* 0x040fe20003f26270 */
[----:B------:R-:W-:Y:S01]  /*6aa0*/  STL [R1+0x128], R221 ;  /* 0x000128dd01007387 */ /* 0x000fe20000100800 */
[----:B------:R-:W-:Y:S02]  /*6ab0*/  FMNMX.FTZ R6, R109, R6, !PT ;  /* 0x000000066d067209 */ /* 0x000fe40007810000 */
[----:B------:R-:W-:Y:S01]  /*6ac0*/  FMNMX.FTZ R5, R159, R5, !PT ;  /* 0x000000059f057209 */ /* 0x000fe20007810000 */
[----:B------:R-:W-:Y:S01]  /*6ad0*/  STL [R1+0x124], R220 ;  /* 0x000124dc01007387 */ /* 0x000fe20000100800 */
[----:B------:R-:W-:Y:S02]  /*6ae0*/  FMNMX.FTZ R0, R155, R0, !PT ;  /* 0x000000009b007209 */ /* 0x000fe40007810000 */
[----:B------:R-:W-:Y:S01]  /*6af0*/  ISETP.LT.OR P6, PT, R4, R237, P6 ;  /* 0x000000ed0400720c */ /* 0x000fe200037c1670 */
[----:B------:R-:W-:Y:S01]  /*6b00*/  STL [R1+0x120], R135 ;  /* 0x0001208701007387 */ /* 0x000fe20000100800 */
[----:B------:R-:W-:-:S02]  /*6b10*/  FMNMX.FTZ R6, R188, R6, !PT ;  /* 0x00000006bc067209 */ /* 0x000fc40007810000 */
[----:B------:R-:W-:Y:S01]  /*6b20*/  ISETP.LT.OR P1, PT, R4, R235, P1 ;  /* 0x000000eb0400720c */ /* 0x000fe20000f21670 */
        /* <DEDUP_REMOVED lines=31> */
[----:B------:R-:W-:Y:S02]  /*6d20*/  FSEL R142, R53, -INF , !P6 ;  /* 0xff800000358e7808 */ /* 0x000fe40007000000 */
[----:B------:R-:W-:Y:S02]  /*6d30*/  FMNMX.FTZ R0, R187, R0, !PT ;  /* 0x00000000bb007209 */ /* 0x000fe40007810000 */
[----:B------:R-:W-:Y:S02]  /*6d40*/  ISETP.GE.AND P6, PT, R18, R245, PT ;  /* 0x000000f51200720c */ /* 0x000fe40003fc6270 */
[----:B------:R-:W-:-:S02]  /*6d50*/  FMNMX.FTZ R5, R195, R5, !PT ;  /* 0x00000005c3057209 */ /* 0x000fc40007810000 */
[----:B------:R-:W-:Y:S02]  /*6d60*/  FMNMX.FTZ R4, R194, R4, !PT ;  /* 0x00000004c2047209 */ /* 0x000fe40007810000 */
[----:B------:R-:W-:Y:S02]  /*6d70*/  FMNMX.FTZ R0, R183, R0, !PT ;  /* 0x00000000b7007209 */ /* 0x000fe40007810000 */
[----:B------:R-:W-:Y:S02]  /*6d80*/  ISETP.LT.OR P6, PT, R18, R239, P6 ;  /* 0x000000ef1200720c */ /* 0x000fe400037c1670 */
[----:B------:R-:W-:Y:S02]  /*6d90*/  FMNMX.FTZ R5, R168, R5, !PT ;  /* 0x00000005a8057209 */ /* 0x000fe40007810000 */
[----:B------:R-:W-:Y:S02]  /*6da0*/  FMNMX.FTZ R4, R212, R4, !PT ;  /* 0x00000004d4047209 */ /* 0x000fe40007810000 */
[----:B------:R-:W-:-:S02]  /*6db0*/  FMNMX.FTZ R0, R177, R0, !PT ;  /* 0x00000000b1007209 */ /* 0x000fc40007810000 */
[----:B------:R-:W-:Y:S02]  /*6dc0*/  FSEL R120, R30, -INF , !P6 ;  /* 0xff8000001e787808 */ /* 0x000fe40007000000 */
[----:B------:R-:W-:Y:S02]  /*6dd0*/  ISETP.GE.AND P6, PT, R19, R245, PT ;  /* 0x000000f51300720c */ /* 0x000fe40003fc6270 */
[----:B------:R-:W-:Y:S02]  /*6de0*/  FMNMX.FTZ R5, R163, R5, !PT ;  /* 0x00000005a3057209 */ /* 0x000fe40007810000 */
[----:B------:R-:W-:Y:S02]  /*6df0*/  FMNMX.FTZ R4, R208, R4, !PT ;  /* 0x00000004d0047209 */ /* 0x000fe40007810000 */
[----:B------:R-:W-:Y:S02]  /*6e00*/  FMNMX.FTZ R0, R205, R0, !PT ;  /* 0x00000000cd007209 */ /* 0x000fe40007810000 */
[----:B------:R-:W-:-:S02]  /*6e10*/  ISETP.LT.OR P6, PT, R19, R239, P6 ;  /* 0x000000ef1300720c */ /* 0x000fc400037c1670 */
[----:B-1----:R-:W-:Y:S02]  /*6e20*/  FMNMX.FTZ R71, R6, R7, !PT ;  /* 0x0000000706477209 */ /* 0x002fe40007810000 */
[----:B------:R-:W-:Y:S02]  /*6e30*/  FMNMX.FTZ R5, R161, R5, !PT ;  /* 0x00000005a1057209 */ /* 0x000fe40007810000 */
[----:B------:R-:W-:Y:S01]  /*6e40*/  FSEL R138, R25, -INF , !P5 ;  /* 0xff800000198a7808 */ /* 0x000fe20006800000 */
[----:B------:R-:W-:Y:S01]  /*6e50*/  FMUL.FTZ R7, R71, UR20 ;  /* 0x0000001447077c20 */ /* 0x000fe20008410000 */
[----:B------:R-:W-:Y:S02]  /*6e60*/  FMNMX.FTZ R6, R144, R4, !PT ;  /* 0x0000000490067209 */ /* 0x000fe40007810000 */
[----:B------:R-:W-:Y:S02]  /*6e70*/  FMNMX.FTZ R0, R203, R0, !PT ;  /* 0x00000000cb007209 */ /* 0x000fe40007810000 */
[----:B------:R-:W-:-:S02]  /*6e80*/  FSEL R121, R31, -INF , !P6 ;  /* 0xff8000001f797808 */ /* 0x000fc40007000000 */
[----:B------:R-:W-:Y:S02]  /*6e90*/  FMNMX.FTZ R4, R147, R5, !PT ;  /* 0x0000000593047209 */ /* 0x000fe40007810000 */
[-C--:B------:R-:W-:Y:S02]  /*6ea0*/  ISETP.GE.AND P6, PT, R18, R247.reuse, PT ;  /* 0x000000f71200720c */ /* 0x080fe40003fc6270 */
[----:B------:R-:W-:Y:S02]  /*6eb0*/  FMNMX.FTZ R5, R138, R6, !PT ;  /* 0x000000068a057209 */ /* 0x000fe40007810000 */
[----:B------:R-:W-:Y:S02]  /*6ec0*/  FMNMX.FTZ R0, R198, R0, !PT ;  /* 0x00000000c6007209 */ /* 0x000fe40007810000 */
[----:B------:R-:W-:Y:S02]  /*6ed0*/  FMNMX.FTZ R6, R120, R4, !PT ;  /* 0x0000000478067209 */ /* 0x000fe40007810000 */
[----:B------:R-:W-:-:S02]  /*6ee0*/  ISETP.GE.AND P5, PT, R19, R247, PT ;  /* 0x000000f71300720c */ /* 0x000fc40003fa6270 */
[----:B------:R-:W-:Y:S02]  /*6ef0*/  ISETP.LT.OR P6, PT, R18, R237, P6 ;  /* 0x000000ed1200720c */ /* 0x000fe400037c1670 */
[----:B------:R-:W-:Y:S02]  /*6f00*/  FMNMX.FTZ R4, R169, R5, !PT ;  /* 0x00000005a9047209 */ /* 0x000fe40007810000 */
[----:B------:R-:W-:Y:S02]  /*6f10*/  FMNMX.FTZ R0, R197, R0, !PT ;  /* 0x00000000c5007209 */ /* 0x000fe40007810000 */
[----:B------:R-:W-:Y:S02]  /*6f20*/  FMNMX.FTZ R6, R121, R6, !PT ;  /* 0x0000000679067209 */ /* 0x000fe40007810000 */
[----:B------:R-:W-:Y:S02]  /*6f30*/  ISETP.LT.OR P5, PT, R19, R237, P5 ;  /* 0x000000ed1300720c */ /* 0x000fe40002fa1670 */
[----:B------:R-:W-:Y:S01]  /*6f40*/  FSEL R137, R32, -INF , !P6 ;  /* 0xff80000020897808 */ /* 0x000fe20007000000 */
[----:B------:R-:W1:Y:S01]  /*6f50*/  SHFL.BFLY PT, R70, R6, 0x2, 0x1f ;  /* 0x0c401f0006467f89 */ /* 0x000e6200000e0000 */
[----:B------:R-:W-:-:S02]  /*6f60*/  FMNMX.FTZ R4, R142, R4, !PT ;  /* 0x000000048e047209 */ /* 0x000fc40007810000 */
[----:B------:R-:W-:Y:S02]  /*6f70*/  FMNMX.FTZ R0, R213, R0, !PT ;  /* 0x00000000d5007209 */ /* 0x000fe40007810000 */
[----:B------:R-:W-:Y:S02]  /*6f80*/  FSEL R136, R33, -INF , !P5 ;  /* 0xff80000021887808 */ /* 0x000fe40006800000 */
[----:B------:R-:W-:Y:S02]  /*6f90*/  FMNMX.FTZ R69, R137, R4, !PT ;  /* 0x0000000489457209 */ /* 0x000fe40007810000 */
[----:B------:R-:W-:Y:S02]  /*6fa0*/  FSETP.NEU.FTZ.AND P5, PT, R71, -INF , PT ;  /* 0xff8000004700780b */ /* 0x000fe40003fbd000 */
[----:B------:R-:W-:Y:S02]  /*6fb0*/  FSEL R131, R26, -INF , !P4 ;  /* 0xff8000001a837808 */ /* 0x000fe40006000000 */
[----:B------:R-:W-:-:S02]  /*6fc0*/  FMNMX.FTZ R4, R210, R0, !PT ;  /* 0x00000000d2047209 */ /* 0x000fc40007810000 */
[----:B------:R-:W-:Y:S02]  /*6fd0*/  FSEL R7, R7, RZ, P5 ;  /* 0x000000ff07077208 */ /* 0x000fe40002800000 */
[----:B------:R-:W-:Y:S02]  /*6fe0*/  FSEL R130, R27, -INF , !P3 ;  /* 0xff8000001b827808 */ /* 0x000fe40005800000 */
[----:B------:R-:W-:Y:S01]  /*6ff0*/  FMNMX.FTZ R4, R131, R4, !PT ;  /* 0x0000000483047209 */ /* 0x000fe20007810000 */
[----:B------:R-:W-:Y:S01]  /*7000*/  FFMA.FTZ R0, R80, UR20, -R7 ;  /* 0x0000001450007c23 */ /* 0x000fe20008010807 */
[----:B------:R-:W-:Y:S02]  /*7010*/  FMNMX.FTZ R69, R136, R69, !PT ;  /* 0x0000004588457209 */ /* 0x000fe40007810000 */
[----:B------:R-:W-:Y:S01]  /*7020*/  ISETP.GE.AND P6, PT, R18, R243, PT ;  /* 0x000000f31200720c */ /* 0x000fe20003fc6270 */
[----:B------:R2:W-:Y:S01]  /*7030*/  MUFU.EX2 R248, R0 ;  /* 0x0000000000f87308 */ /* 0x0005e20000000800 */
[----:B------:R-:W-:Y:S01]  /*7040*/  FSEL R129, R54, -INF , !P2 ;  /* 0xff80000036817808 */ /* 0x000fe20005000000 */
[----:B------:R-:W3:Y:S01]  /*7050*/  SHFL.BFLY PT, R5, R69, 0x2, 0x1f ;  /* 0x0c401f0045057f89 */ /* 0x000ee200000e0000 */
[----:B------:R-:W-:-:S02]  /*7060*/  FMNMX.FTZ R4, R130, R4, !PT ;  /* 0x0000000482047209 */ /* 0x000fc40007810000 */
[----:B------:R-:W-:Y:S02]  /*7070*/  FSEL R128, R55, -INF , !P1 ;  /* 0xff80000037807808 */ /* 0x000fe40004800000 */
[----:B------:R-:W-:Y:S02]  /*7080*/  ISETP.LT.OR P6, PT, R18, R235, P6 ;  /* 0x000000eb1200720c */ /* 0x000fe400037c1670 */
[----:B------:R-:W-:Y:S02]  /*7090*/  ISETP.GE.AND P1, PT, R19, R243, PT ;  /* 0x000000f31300720c */ /* 0x000fe40003f26270 */
[----:B------:R-:W-:Y:S02]  /*70a0*/  FMNMX.FTZ R4, R129, R4, !PT ;  /* 0x0000000481047209 */ /* 0x000fe40007810000 */
[----:B------:R-:W-:Y:S02]  /*70b0*/  ISETP.LT.OR P1, PT, R19, R235, P1 ;  /* 0x000000eb1300720c */ /* 0x000fe40000f21670 */
[----:B------:R-:W-:Y:S01]  /*70c0*/  FSEL R123, R34, -INF , !P6 ;  /* 0xff800000227b7808 */ /* 0x000fe20007000000 */
[----:B--2---:R-:W-:Y:S01]  /*70d0*/  FFMA.FTZ R0, R77, UR20, -R7 ;  /* 0x000000144d007c23 */ /* 0x004fe20008010807 */
[----:B------:R-:W-:-:S02]  /*70e0*/  FMNMX.FTZ R4, R128, R4, !PT ;  /* 0x0000000480047209 */ /* 0x000fc40007810000 */
[----:B------:R-:W-:Y:S01]  /*70f0*/  FSEL R122, R35, -INF , !P1 ;  /* 0xff800000237a7808 */ /* 0x000fe20004800000 */
[----:B------:R2:W-:Y:S01]  /*7100*/  MUFU.EX2 R252, R0 ;  /* 0x0000000000fc7308 */ /* 0x0005e20000000800 */
[----:B------:R-:W-:Y:S02]  /*7110*/  FMNMX.FTZ R4, R123, R4, !PT ;  /* 0x000000047b047209 */ /* 0x000fe40007810000 */
[----:B-1----:R-:W-:Y:S02]  /*7120*/  FMNMX.FTZ R70, R6, R70, !PT ;  /* 0x0000004606467209 */ /* 0x002fe40007810000 */
[----:B---3--:R-:W-:-:S03]  /*7130*/  FMNMX.FTZ R69, R69, R5, !PT ;  /* 0x0000000545457209 */ /* 0x008fc60007810000 */
[----:B------:R-:W1:Y:S04]  /*7140*/  SHFL.BFLY PT, R6, R70, 0x1, 0x1f ;  /* 0x0c201f0046067f89 */ /* 0x000e6800000e0000 */
[----:B------:R-:W3:Y:S01]  /*7150*/  SHFL.BFLY PT, R5, R69, 0x1, 0x1f ;  /* 0x0c201f0045057f89 */ /* 0x000ee200000e0000 */
[----:B--2---:R-:W-:-:S04]  /*7160*/  FFMA.FTZ R0, R83, UR20, -R7 ;  /* 0x0000001453007c23 */ /* 0x004fc80008010807 */
[----:B------:R2:W-:Y:S01]  /*7170*/  MUFU.EX2 R233, R0 ;  /* 0x0000000000e97308 */ /* 0x0005e20000000800 */
[----:B-1----:R-:W-:-:S04]  /*7180*/  FMNMX.FTZ R70, R70, R6, !PT ;  /* 0x0000000646467209 */ /* 0x002fc80007810000 */
[C---:B------:R-:W-:Y:S01]  /*7190*/  FSETP.NEU.FTZ.AND P1, PT, R70.reuse, -INF , PT ;  /* 0xff8000004600780b */ /* 0x040fe20003f3d000 */
[----:B------:R-:W-:Y:S01]  /*71a0*/  FMUL.FTZ R6, R70, UR20 ;  /* 0x0000001446067c20 */ /* 0x000fe20008410000 */
[----:B--2---:R-:W-:Y:S01]  /*71b0*/  FMNMX.FTZ R0, R122, R4, !PT ;  /* 0x000000047a007209 */ /* 0x004fe20007810000 */
[----:B------:R-:W-:Y:S01]  /*71c0*/  FFMA.FTZ R4, R76, UR20, -R7 ;  /* 0x000000144c047c23 */ /* 0x000fe20008010807 */
[----:B---3--:R-:W-:Y:S02]  /*71d0*/  FMNMX.FTZ R69, R69, R5, !PT ;  /* 0x0000000545457209 */ /* 0x008fe40007810000 */
[----:B------:R-:W-:Y:S01]  /*71e0*/  FSEL R6, R6, RZ, P1 ;  /* 0x000000ff06067208 */ /* 0x000fe20000800000 */
[----:B------:R-:W1:Y:S01]  /*71f0*/  SHFL.BFLY PT, R8, R0, 0x2, 0x1f ;  /* 0x0c401f0000087f89 */ /* 0x000e6200000e0000 */
[----:B------:R2:W-:Y:S01]  /*7200*/  MUFU.EX2 R240, R4 ;  /* 0x0000000400f07308 */ /* 0x0005e20000000800 */
[C---:B------:R-:W-:Y:S01]  /*7210*/  FMUL.FTZ R5, R69.reuse, UR20 ;  /* 0x0000001445057c20 */ /* 0x040fe20008410000 */
[----:B------:R-:W-:Y:S01]  /*7220*/  FSETP.NEU.FTZ.AND P1, PT, R69, -INF , PT ;  /* 0xff8000004500780b */ /* 0x000fe20003f3d000 */
[--C-:B------:R-:W-:Y:S01]  /*7230*/  FFMA.FTZ R120, R120, UR20, -R6.reuse ;  /* 0x0000001478787c23 */ /* 0x100fe20008010806 */
[----:B------:R-:W-:-:S02]  /*7240*/  FFMA.FTZ R121, R121, UR20, -R6 ;  /* 0x0000001479797c23 */ /* 0x000fc40008010806 */
[----:B------:R-:W-:Y:S01]  /*7250*/  FSEL R5, R5, RZ, P1 ;  /* 0x000000ff05057208 */ /* 0x000fe20000800000 */
[----:B--2---:R-:W-:-:S04]  /*7260*/  FFMA.FTZ R4, R67, UR20, -R7 ;  /* 0x0000001443047c23 */ /* 0x004fc80008010807 */
[----:B------:R2:W-:Y:S01]  /*7270*/  MUFU.EX2 R234, R4 ;  /* 0x0000000400ea7308 */ /* 0x0005e20000000800 */
[----:B-1----:R-:W-:-:S05]  /*7280*/  FMNMX.FTZ R0, R0, R8, !PT ;  /* 0x0000000800007209 */ /* 0x002fca0007810000 */
[----:B------:R-:W1:Y:S01]  /*7290*/  SHFL.BFLY PT, R68, R0, 0x1, 0x1f ;  /* 0x0c201f0000447f89 */ /* 0x000e6200000e0000 */
[----:B--2---:R-:W-:-:S04]  /*72a0*/  FFMA.FTZ R4, R66, UR20, -R7 ;  /* 0x0000001442047c23 */ /* 0x004fc80008010807 */
[----:B------:R2:W-:Y:S01]  /*72b0*/  MUFU.EX2 R238, R4 ;  /* 0x0000000400ee7308 */ /* 0x0005e20000000800 */
[----:B-1----:R-:W-:Y:S01]  /*72c0*/  FMNMX.FTZ R68, R0, R68, !PT ;  /* 0x0000004400447209 */ /* 0x002fe20007810000 */
[----:B------:R-:W-:-:S03]  /*72d0*/  FFMA.FTZ R0, R84, UR20, -R5 ;  /* 0x0000001454007c23 */ /* 0x000fc60008010805 */
[----:B------:R-:W-:-:S03]  /*72e0*/  FSETP.NEU.FTZ.AND P1, PT, R68, -INF , PT ;  /* 0xff8000004400780b */ /* 0x000fc60003f3d000 */
[----:B------:R1:W-:Y:S01]  /*72f0*/  MUFU.EX2 R244, R0 ;  /* 0x0000000000f47308 */ /* 0x0003e20000000800 */
[----:B--2---:R-:W-:-:S07]  /*7300*/  FFMA.FTZ R4, R65, UR20, -R7 ;  /* 0x0000001441047c23 */ /* 0x004fce0008010807 */
[----:B------:R2:W-:Y:S01]  /*7310*/  MUFU.EX2 R221, R4 ;  /* 0x0000000400dd7308 */ /* 0x0005e20000000800 */
[----:B-1----:R-:W-:-:S07]  /*7320*/  FFMA.FTZ R0, R79, UR20, -R5 ;  /* 0x000000144f007c23 */ /* 0x002fce0008010805 */
[----:B------:R1:W-:Y:S01]  /*7330*/  MUFU.EX2 R229, R0 ;  /* 0x0000000000e57308 */ /* 0x0003e20000000800 */
[----:B--2---:R-:W-:-:S07]  /*7340*/  FFMA.FTZ R4, R64, UR20, -R7 ;  /* 0x0000001440047c23 */ /* 0x004fce0008010807 */
[----:B------:R2:W-:Y:S01]  /*7350*/  MUFU.EX2 R167, R4 ;  /* 0x0000000400a77308 */ /* 0x0005e20000000800 */
[----:B-1----:R-:W-:-:S07]  /*7360*/  FFMA.FTZ R0, R78, UR20, -R5 ;  /* 0x000000144e007c23 */ /* 0x002fce0008010805 */
[----:B------:R1:W-:Y:S01]  /*7370*/  MUFU.EX2 R250, R0 ;  /* 0x0000000000fa7308 */ /* 0x0003e20000000800 */
[----:B--2---:R-:W-:-:S07]  /*7380*/  FFMA.FTZ R4, R88, UR20, -R6 ;  /* 0x0000001458047c23 */ /* 0x004fce0008010806 */
[----:B------:R2:W-:Y:S01]  /*7390*/  MUFU.EX2 R236, R4 ;  /* 0x0000000400ec7308 */ /* 0x0005e20000000800 */
[----:B-1----:R-:W-:-:S04]  /*73a0*/  IADD3 R0, R227, R232, RZ ;  /* 0x000000e8e3007210 */ /* 0x002fc80007ffe0ff */
[----:B------:R-:W-:Y:S01]  /*73b0*/  LEA R216, R0, UR4, 0x1 ;  /* 0x0000000400d87c11 */ /* 0x000fe2000f8e08ff */
[----:B--2---:R-:W-:-:S03]  /*73c0*/  FFMA.FTZ R4, R86, UR20, -R6 ;  /* 0x0000001456047c23 */ /* 0x004fc60008010806 */
[----:B------:R-:W-:Y:S01]  /*73d0*/  LEA R217, R3, R216, 0x1 ;  /* 0x000000d803d97211 */ /* 0x000fe200078e08ff */
[C---:B------:R-:W-:Y:S01]  /*73e0*/  IMAD R219, R2.reuse, 0x2, R216 ;  /* 0x0000000202db7824 */ /* 0x040fe200078e02d8 */
[----:B------:R-:W1:Y:S01]  /*73f0*/  LDSM.16.MT88.4 R44, [R216+0x8000] ;  /* 0x00800000d82c783b */ /* 0x000e620000004200 */
[----:B------:R2:W-:Y:S02]  /*7400*/  MUFU.EX2 R231, R4 ;  /* 0x0000000400e77308 */ /* 0x0005e40000000800 */
[----:B------:R-:W-:Y:S01]  /*7410*/  IMAD R218, R2, 0x2, R217 ;  /* 0x0000000202da7824 */ /* 0x000fe200078e02d9 */
[----:B------:R-:W3:Y:S04]  /*7420*/  LDSM.16.MT88.4 R40, [R219+0x8000] ;  /* 0x00800000db28783b */ /* 0x000ee80000004200 */
[----:B------:R-:W-:Y:S04]  /*7430*/  LDSM.16.MT88.4 R32, [R218+0x8000] ;  /* 0x00800000da20783b */ /* 0x000fe80000004200 */
[----:B------:R-:W4:Y:S04]  /*7440*/  LDSM.16.MT88.4 R36, [R217+0x8000] ;  /* 0x00800000d924783b */ /* 0x000f280000004200 */
[----:B------:R-:W-:Y:S01]  /*7450*/  LDSM.16.MT88.4 R16, [R218+0x8800] ;  /* 0x00880000da10783b */ /* 0x000fe20000004200 */
[----:B--2---:R-:W-:-:S03]  /*7460*/  FFMA.FTZ R4, R90, UR20, -R5 ;  /* 0x000000145a047c23 */ /* 0x004fc60008010805 */
[----:B------:R-:W2:Y:S01]  /*7470*/  LDSM.16.MT88.4 R28, [R216+0x8800] ;  /* 0x00880000d81c783b */ /* 0x000ea20000004200 */
[----:B------:R1:W-:Y:S03]  /*7480*/  MUFU.EX2 R215, R4 ;  /* 0x0000000400d77308 */ /* 0x0003e60000000800 */
[----:B------:R-:W-:Y:S04]  /*7490*/  LDSM.16.MT88.4 R24, [R219+0x8800] ;  /* 0x00880000db18783b */ /* 0x000fe80000004200 */
[----:B------:R-:W2:Y:S01]  /*74a0*/  LDSM.16.MT88.4 R20, [R217+0x8800] ;  /* 0x00880000d914783b */ /* 0x000ea20000004200 */
[----:B-1----:R-:W-:-:S04]  /*74b0*/  FFMA.FTZ R4, R89, UR20, -R5 ;  /* 0x0000001459047c23 */ /* 0x002fc80008010805 */
[----:B------:R1:W3:Y:S02]  /*74c0*/  MUFU.EX2 R9, R4 ;  /* 0x0000000400097308 */ /* 0x0002e40000000800 */
[----:B-1----:R-:W-:Y:S01]  /*74d0*/  FFMA.FTZ R4, R85, UR20, -R5 ;  /* 0x0000001455047c23 */ /* 0x002fe20008010805 */
[----:B---3--:R-:W-:-:S05]  /*74e0*/  MOV R2, R9 ;  /* 0x0000000900027202 */ /* 0x008fca0000000f00 */
[----:B------:R1:W3:Y:S01]  /*74f0*/  MUFU.EX2 R226, R4 ;  /* 0x0000000400e27308 */ /* 0x0002e20000000800 */
[----:B------:R-:W-:Y:S01]  /*7500*/  F2FP.F16.F32.PACK_AB R12, R2, R215 ;  /* 0x000000d7020c723e */ /* 0x000fe200000000ff */
[----:B-1----:R-:W-:Y:S01]  /*7510*/  FMUL.FTZ R4, R68, UR20 ;  /* 0x0000001444047c20 */ /* 0x002fe20008410000 */
[----:B---3--:R-:W-:-:S04]  /*7520*/  F2FP.F16.F32.PACK_AB R14, R244, R226 ;  /* 0x000000e2f40e723e */ /* 0x008fc800000000ff */
[----:B------:R-:W-:-:S05]  /*7530*/  FSEL R4, R4, RZ, P1 ;  /* 0x000000ff04047208 */ /* 0x000fca0000800000 */
[--C-:B------:R-:W-:Y:S01]  /*7540*/  FFMA.FTZ R0, R112, UR20, -R4.reuse ;  /* 0x0000001470007c23 */ /* 0x100fe20008010804 */
[----:B------:R-:W-:-:S03]  /*7550*/  FFMA.FTZ R8, R113, UR20, -R4 ;  /* 0x0000001471087c23 */ /* 0x000fc60008010804 */
[----:B------:R1:W-:Y:S08]  /*7560*/  MUFU.EX2 R171, R0 ;  /* 0x0000000000ab7308 */ /* 0x0003f00000000800 */
[----:B------:R-:W3:Y:S01]  /*7570*/  MUFU.EX2 R245, R8 ;  /* 0x0000000800f57308 */ /* 0x000ee20000000800 */
[----:B-1----:R-:W-:-:S07]  /*7580*/  FFMA.FTZ R0, R98, UR20, -R4 ;  /* 0x0000001462007c23 */ /* 0x002fce0008010804 */
[----:B------:R1:W-:Y:S01]  /*7590*/  MUFU.EX2 R249, R0 ;  /* 0x0000000000f97308 */ /* 0x0003e20000000800 */
[----:B---3--:R-:W-:Y:S02]  /*75a0*/  F2FP.F16.F32.PACK_AB R13, R171, R245 ;  /* 0x000000f5ab0d723e */ /* 0x008fe400000000ff */
[----:B------:R-:W-:Y:S01]  /*75b0*/  F2FP.F16.F32.PACK_AB R8, R250, R229 ;  /* 0x000000e5fa08723e */ /* 0x000fe200000000ff */
[----:B-1----:R-:W-:-:S04]  /*75c0*/  FFMA.FTZ R0, R97, UR20, -R4 ;  /* 0x0000001461007c23 */ /* 0x002fc80008010804 */
[----:B------:R1:W3:Y:S02]  /*75d0*/  MUFU.EX2 R242, R0 ;  /* 0x0000000000f27308 */ /* 0x0002e40000000800 */
[----:B-1----:R-:W-:Y:S01]  /*75e0*/  FFMA.FTZ R0, R82, UR20, -R5 ;  /* 0x0000001452007c23 */ /* 0x002fe20008010805 */
[----:B---3--:R-:W-:-:S05]  /*75f0*/  F2FP.F16.F32.PACK_AB R15, R242, R249 ;  /* 0x000000f9f20f723e */ /* 0x008fca00000000ff */
[----:B------:R1:W-:Y:S02]  /*7600*/  MUFU.EX2 R228, R0 ;  /* 0x0000000000e47308 */ /* 0x0003e40000000800 */
[C---:B------:R-:W-:Y:S06]  /*7610*/  HMMA.16816.F32 R56, R12.reuse, R44, RZ ;  /* 0x0000002c0c38723c */ /* 0x040fec00000018ff */
[C---:B------:R-:W-:Y:S06]  /*7620*/  HMMA.16816.F32 R52, R12.reuse, R40, RZ ;  /* 0x000000280c34723c */ /* 0x040fec00000018ff */
[----:B----4-:R-:W-:Y:S01]  /*7630*/  HMMA.16816.F32 R48, R12, R36, RZ ;  /* 0x000000240c30723c */ /* 0x010fe200000018ff */
[----:B-1----:R-:W-:-:S04]  /*7640*/  FFMA.FTZ R0, R81, UR20, -R5 ;  /* 0x0000001451007c23 */ /* 0x002fc80008010805 */
[----:B------:R1:W3:Y:S01]  /*7650*/  MUFU.EX2 R247, R0 ;  /* 0x0000000000f77308 */ /* 0x0002e20000000800 */
[C---:B------:R-:W-:Y:S06]  /*7660*/  HMMA.16816.F32 R80, R12.reuse, R32, RZ ;  /* 0x000000200c50723c */ /* 0x040fec00000018ff */
[C---:B------:R-:W-:Y:S06]  /*7670*/  HMMA.16816.F32 R76, R12.reuse, R46, RZ ;  /* 0x0000002e0c4c723c */ /* 0x040fec00000018ff */
[----:B------:R-:W-:Y:S01]  /*7680*/  HMMA.16816.F32 R72, R12, R42, RZ ;  /* 0x0000002a0c48723c */ /* 0x000fe200000018ff */
[----:B-1----:R-:W-:Y:S01]  /*7690*/  FFMA.FTZ R0, R96, UR20, -R4 ;  /* 0x0000001460007c23 */ /* 0x002fe20008010804 */
[----:B---3--:R-:W-:-:S04]  /*76a0*/  F2FP.F16.F32.PACK_AB R10, R247, R228 ;  /* 0x000000e4f70a723e */ /* 0x008fc800000000ff */
[C---:B------:R-:W-:Y:S01]  /*76b0*/  HMMA.16816.F32 R64, R12.reuse, R38, RZ ;  /* 0x000000260c40723c */ /* 0x040fe200000018ff */
[----:B------:R1:W-:Y:S05]  /*76c0*/  MUFU.EX2 R223, R0 ;  /* 0x0000000000df7308 */ /* 0x0003ea0000000800 */
[----:B------:R-:W-:Y:S07]  /*76d0*/  HMMA.16816.F32 R60, R12, R34, RZ ;  /* 0x000000220c3c723c */ /* 0x000fee00000018ff */
[----:B------:R-:W-:-:S02]  /*76e0*/  F2FP.F16.F32.PACK_AB R12, R252, R248 ;  /* 0x000000f8fc0c723e */ /* 0x000fc400000000ff */
[----:B------:R-:W-:Y:S02]  /*76f0*/  F2FP.F16.F32.PACK_AB R14, R240, R233 ;  /* 0x000000e9f00e723e */ /* 0x000fe400000000ff */
[----:B------:R-:W-:Y:S01]  /*7700*/  F2FP.F16.F32.PACK_AB R13, R231, R236 ;  /* 0x000000ece70d723e */ /* 0x000fe200000000ff */
[----:B-1----:R-:W-:-:S04]  /*7710*/  FFMA.FTZ R0, R91, UR20, -R4 ;  /* 0x000000145b007c23 */ /* 0x002fc80008010804 */
[----:B------:R1:W3:Y:S02]  /*7720*/  MUFU.EX2 R222, R0 ;  /* 0x0000000000de7308 */ /* 0x0002e40000000800 */
[----:B-1----:R-:W-:Y:S01]  /*7730*/  FFMA.FTZ R0, R87, UR20, -R4 ;  /* 0x0000001457007c23 */ /* 0x002fe20008010804 */
[----:B---3--:R-:W-:-:S05]  /*7740*/  F2FP.F16.F32.PACK_AB R9, R222, R223 ;  /* 0x000000dfde09723e */ /* 0x008fca00000000ff */
[----:B------:R1:W-:Y:S02]  /*7750*/  MUFU.EX2 R135, R0 ;  /* 0x0000000000877308 */ /* 0x0003e40000000800 */
[----:B-1----:R-:W-:-:S06]  /*7760*/  FFMA.FTZ R0, R92, UR20, -R4 ;  /* 0x000000145c007c23 */ /* 0x002fcc0008010804 */
[----:B------:R1:W3:Y:S02]  /*7770*/  MUFU.EX2 R239, R0 ;  /* 0x0000000000ef7308 */ /* 0x0002e40000000800 */
[----:B-1----:R-:W-:Y:S01]  /*7780*/  FFMA.FTZ R0, R115, UR20, -R6 ;  /* 0x0000001473007c23 */ /* 0x002fe20008010806 */
[----:B---3--:R-:W-:-:S05]  /*7790*/  F2FP.F16.F32.PACK_AB R11, R239, R135 ;  /* 0x00000087ef0b723e */ /* 0x008fca00000000ff */
[----:B------:R1:W-:Y:S02]  /*77a0*/  MUFU.EX2 R170, R0 ;  /* 0x0000000000aa7308 */ /* 0x0003e40000000800 */
[C---:B--2---:R-:W-:Y:S06]  /*77b0*/  HMMA.16816.F32 R88, R8.reuse, R28, R56 ;  /* 0x0000001c0858723c */ /* 0x044fec0000001838 */
[C---:B------:R-:W-:Y:S06]  /*77c0*/  HMMA.16816.F32 R92, R8.reuse, R20, R48 ;  /* 0x00000014085c723c */ /* 0x040fec0000001830 */
[----:B------:R-:W-:Y:S01]  /*77d0*/  HMMA.16816.F32 R84, R8, R26, R72 ;  /* 0x0000001a0854723c */ /* 0x000fe20000001848 */
[----:B-1----:R-:W-:-:S04]  /*77e0*/  FFMA.FTZ R0, R114, UR20, -R6 ;  /* 0x0000001472007c23 */ /* 0x002fc80008010806 */
[----:B------:R1:W2:Y:S01]  /*77f0*/  MUFU.EX2 R227, R0 ;  /* 0x0000000000e37308 */ /* 0x0002a20000000800 */
[C---:B------:R-:W-:Y:S06]  /*7800*/  HMMA.16816.F32 R112, R8.reuse, R16, R80 ;  /* 0x000000100870723c */ /* 0x040fec0000001850 */
[C---:B------:R-:W-:Y:S06]  /*7810*/  HMMA.16816.F32 R80, R8.reuse, R30, R76 ;  /* 0x0000001e0850723c */ /* 0x040fec000000184c */
[----:B------:R-:W-:Y:S01]  /*7820*/  HMMA.16816.F32 R100, R8, R22, R64 ;  /* 0x000000160864723c */ /* 0x000fe20000001840 */
[----:B-1----:R-:W-:Y:S01]  /*7830*/  FFMA.FTZ R0, R106, UR20, -R6 ;  /* 0x000000146a007c23 */ /* 0x002fe20008010806 */
[----:B--2---:R-:W-:-:S03]  /*7840*/  F2FP.F16.F32.PACK_AB R15, R227, R170 ;  /* 0x000000aae30f723e */ /* 0x004fc600000000ff */
[----:B------:R1:W-:Y:S04]  /*7850*/  MUFU.EX2 R225, R0 ;  /* 0x0000000000e17308 */ /* 0x0003e80000000800 */
[C---:B------:R-:W-:Y:S06]  /*7860*/  HMMA.16816.F32 R48, R12.reuse, R44, RZ ;  /* 0x0000002c0c30723c */ /* 0x040fec00000018ff */
[C---:B------:R-:W-:Y:S06]  /*7870*/  HMMA.16816.F32 R56, R12.reuse, R46, RZ ;  /* 0x0000002e0c38723c */ /* 0x040fec00000018ff */
[----:B------:R-:W-:Y:S01]  /*7880*/  HMMA.16816.F32 R44, R12, R36, RZ ;  /* 0x000000240c2c723c */ /* 0x000fe200000018ff */
[----:B-1----:R-:W-:-:S04]  /*7890*/  FFMA.FTZ R0, R99, UR20, -R6 ;  /* 0x0000001463007c23 */ /* 0x002fc80008010806 */
[----:B------:R1:W2:Y:S01]  /*78a0*/  MUFU.EX2 R251, R0 ;  /* 0x0000000000fb7308 */ /* 0x0002a20000000800 */
[----:B------:R-:W-:Y:S06]  /*78b0*/  HMMA.16816.F32 R96, R8, R24, R52 ;  /* 0x000000180860723c */ /* 0x000fec0000001834 */
[----:B------:R-:W-:Y:S01]  /*78c0*/  HMMA.16816.F32 R52, R12, R40, RZ ;  /* 0x000000280c34723c */ /* 0x000fe200000018ff */
[----:B-1----:R-:W-:-:S04]  /*78d0*/  FFMA.FTZ R0, R105, UR20, -R6 ;  /* 0x0000001469007c23 */ /* 0x002fc80008010806 */
[----:B------:R1:W-:Y:S02]  /*78e0*/  MUFU.EX2 R220, R0 ;  /* 0x0000000000dc7308 */ /* 0x0003e40000000800 */
[----:B-1----:R-:W-:Y:S02]  /*78f0*/  FFMA.FTZ R0, R104, UR20, -R6 ;  /* 0x0000001468007c23 */ /* 0x002fe40008010806 */
[----:B------:R-:W-:Y:S04]  /*7900*/  HMMA.16816.F32 R104, R8, R18, R60 ;  /* 0x000000120868723c */ /* 0x000fe8000000183c */
[----:B------:R1:W3:Y:S03]  /*7910*/  MUFU.EX2 R237, R0 ;  /* 0x0000000000ed7308 */ /* 0x0002e60000000800 */
[----:B------:R-:W-:-:S02]  /*7920*/  F2FP.F16.F32.PACK_AB R10, R167, R221 ;  /* 0x000000dda70a723e */ /* 0x000fc400000000ff */
[----:B------:R-:W-:Y:S02]  /*7930*/  F2FP.F16.F32.PACK_AB R8, R238, R234 ;  /* 0x000000eaee08723e */ /* 0x000fe400000000ff */
[----:B--2---:R-:W-:Y:S01]  /*7940*/  F2FP.F16.F32.PACK_AB R9, R251, R225 ;  /* 0x000000e1fb09723e */ /* 0x004fe200000000ff */
[----:B-1----:R-:W-:Y:S01]  /*7950*/  FFMA.FTZ R0, R154, UR20, -R7 ;  /* 0x000000149a007c23 */ /* 0x002fe20008010807 */
[----:B---3--:R-:W-:-:S03]  /*7960*/  F2FP.F16.F32.PACK_AB R11, R237, R220 ;  /* 0x000000dced0b723e */ /* 0x008fc600000000ff */
[----:B------:R1:W2:Y:S04]  /*7970*/  MUFU.EX2 R3, R0 ;  /* 0x0000000000037308 */ /* 0x0002a80000000800 */
[----:B------:R-:W-:Y:S06]  /*7980*/  HMMA.16816.F32 R64, R8, R28, R48 ;  /* 0x0000001c0840723c */ /* 0x000fec0000001830 */
[C---:B------:R-:W-:Y:S06]  /*7990*/  HMMA.16816.F32 R48, R12.reuse, R42, RZ ;  /* 0x0000002a0c30723c */ /* 0x040fec00000018ff */
[----:B------:R-:W-:Y:S01]  /*79a0*/  HMMA.16816.F32 R40, R12, R38, RZ ;  /* 0x000000260c28723c */ /* 0x000fe200000018ff */
[----:B-1----:R-:W-:Y:S01]  /*79b0*/  FFMA.FTZ R0, R134, UR20, -R7 ;  /* 0x0000001486007c23 */ /* 0x002fe20008010807 */
[----:B------:R-:W-:-:S03]  /*79c0*/  IMAD.MOV.U32 R134, RZ, RZ, R229 ;  /* 0x000000ffff867224 */ /* 0x000fc600078e00e5 */
[----:B------:R1:W3:Y:S01]  /*79d0*/  MUFU.EX2 R166, R0 ;  /* 0x0000000000a67308 */ /* 0x0002e20000000800 */
[C---:B------:R-:W-:Y:S06]  /*79e0*/  HMMA.16816.F32 R36, R12.reuse, R32, RZ ;  /* 0x000000200c24723c */ /* 0x040fec00000018ff */
[----:B------:R-:W-:Y:S06]  /*79f0*/  HMMA.16816.F32 R12, R12, R34, RZ ;  /* 0x000000220c0c723c */ /* 0x000fec00000018ff */
[----:B------:R-:W-:Y:S01]  /*7a00*/  HMMA.16816.F32 R72, R8, R24, R52 ;  /* 0x000000180848723c */ /* 0x000fe20000001834 */
[----:B-1----:R-:W-:-:S05]  /*7a10*/  FFMA.FTZ R0, R126, UR20, -R7 ;  /* 0x000000147e007c23 */ /* 0x002fca0008010807 */
[C---:B------:R-:W-:Y:S01]  /*7a20*/  HMMA.16816.F32 R56, R8.reuse, R30, R56 ;  /* 0x0000001e0838723c */ /* 0x040fe20000001838 */
[----:B------:R-:W1:Y:S01]  /*7a30*/  LDSM.16.MT88.4 R28, [R216+0x9000] ;  /* 0x00900000d81c783b */ /* 0x000e620000004200 */
[----:B------:R4:W-:Y:S04]  /*7a40*/  MUFU.EX2 R241, R0 ;  /* 0x0000000000f17308 */ /* 0x0009e80000000800 */
[C---:B------:R-:W-:Y:S01]  /*7a50*/  HMMA.16816.F32 R48, R8.reuse, R26, R48 ;  /* 0x0000001a0830723c */ /* 0x040fe20000001830 */
[----:B------:R-:W-:Y:S05]  /*7a60*/  LDSM.16.MT88.4 R24, [R219+0x9000] ;  /* 0x00900000db18783b */ /* 0x000fea0000004200 */
[C---:B------:R-:W-:Y:S06]  /*7a70*/  HMMA.16816.F32 R60, R8.reuse, R20, R44 ;  /* 0x00000014083c723c */ /* 0x040fec000000182c */
[C---:B------:R-:W-:Y:S01]  /*7a80*/  HMMA.16816.F32 R40, R8.reuse, R22, R40 ;  /* 0x000000160828723c */ /* 0x040fe20000001828 */
[----:B----4-:R-:W-:Y:S01]  /*7a90*/  FFMA.FTZ R0, R116, UR20, -R7 ;  /* 0x0000001474007c23 */ /* 0x010fe20008010807 */
[----:B--2---:R-:W-:Y:S01]  /*7aa0*/  IMAD.MOV.U32 R116, RZ, RZ, R3 ;  /* 0x000000ffff747224 */ /* 0x004fe200078e0003 */
[----:B------:R-:W2:Y:S02]  /*7ab0*/  LDSM.16.MT88.4 R20, [R217+0x9000] ;  /* 0x00900000d914783b */ /* 0x000ea40000004200 */
[----:B------:R4:W-:Y:S01]  /*7ac0*/  MUFU.EX2 R3, R0 ;  /* 0x0000000000037308 */ /* 0x0009e20000000800 */
[C---:B------:R-:W-:Y:S06]  /*7ad0*/  HMMA.16816.F32 R36, R8.reuse, R16, R36 ;  /* 0x000000100824723c */ /* 0x040fec0000001824 */
[----:B------:R-:W-:Y:S01]  /*7ae0*/  HMMA.16816.F32 R32, R8, R18, R12 ;  /* 0x000000120820723c */ /* 0x000fe2000000180c */
[----:B------:R-:W2:Y:S06]  /*7af0*/  LDSM.16.MT88.4 R16, [R218+0x9000] ;  /* 0x00900000da10783b */ /* 0x000eac0000004200 */
[----:B---3--:R-:W-:Y:S01]  /*7b00*/  F2FP.F16.F32.PACK_AB R12, R166, R116 ;  /* 0x00000074a60c723e */ /* 0x008fe200000000ff */
[----:B----4-:R-:W-:Y:S01]  /*7b10*/  FFMA.FTZ R0, R152, UR20, -R6 ;  /* 0x0000001498007c23 */ /* 0x010fe20008010806 */
[----:B------:R-:W-:-:S03]  /*7b20*/  MOV R152, R167 ;  /* 0x000000a700987202 */ /* 0x000fc60000000f00 */
[----:B------:R3:W-:Y:S02]  /*7b30*/  MUFU.EX2 R246, R0 ;  /* 0x0000000000f67308 */ /* 0x0007e40000000800 */
[----:B---3--:R-:W-:-:S06]  /*7b40*/  FFMA.FTZ R0, R132, UR20, -R6 ;  /* 0x0000001484007c23 */ /* 0x008fcc0008010806 */
[----:B------:R3:W4:Y:S02]  /*7b50*/  MUFU.EX2 R165, R0 ;  /* 0x0000000000a57308 */ /* 0x0007240000000800 */
[----:B---3--:R-:W-:Y:S01]  /*7b60*/  FFMA.FTZ R0, R125, UR20, -R6 ;  /* 0x000000147d007c23 */ /* 0x008fe20008010806 */
[----:B----4-:R-:W-:-:S05]  /*7b70*/  F2FP.F16.F32.PACK_AB R13, R165, R246 ;  /* 0x000000f6a50d723e */ /* 0x010fca00000000ff */
[----:B------:R3:W-:Y:S02]  /*7b80*/  MUFU.EX2 R232, R0 ;  /* 0x0000000000e87308 */ /* 0x0007e40000000800 */
[----:B---3--:R-:W-:-:S06]  /*7b90*/  FFMA.FTZ R0, R117, UR20, -R6 ;  /* 0x0000001475007c23 */ /* 0x008fcc0008010806 */
[----:B------:R3:W4:Y:S02]  /*7ba0*/  MUFU.EX2 R154, R0 ;  /* 0x00000000009a7308 */ /* 0x0007240000000800 */
[----:B---3--:R-:W-:Y:S01]  /*7bb0*/  FFMA.FTZ R0, R153, UR20, -R5 ;  /* 0x0000001499007c23 */ /* 0x008fe20008010805 */
[----:B----4-:R-:W-:-:S05]  /*7bc0*/  F2FP.F16.F32.PACK_AB R15, R154, R232 ;  /* 0x000000e89a0f723e */ /* 0x010fca00000000ff */
[----:B------:R3:W-:Y:S02]  /*7bd0*/  MUFU.EX2 R164, R0 ;  /* 0x0000000000a47308 */ /* 0x0007e40000000800 */
[----:B---3--:R-:W-:Y:S01]  /*7be0*/  FFMA.FTZ R0, R133, UR20, -R5 ;  /* 0x0000001485007c23 */ /* 0x008fe20008010805 */
[----:B------:R-:W-:-:S05]  /*7bf0*/  MOV R133, R3 ;  /* 0x0000000300857202 */ /* 0x000fca0000000f00 */
[----:B------:R3:W4:Y:S01]  /*7c00*/  MUFU.EX2 R224, R0 ;  /* 0x0000000000e07308 */ /* 0x0007220000000800 */
[----:B------:R-:W-:-:S07]  /*7c10*/  F2FP.F16.F32.PACK_AB R14, R133, R241 ;  /* 0x000000f1850e723e */ /* 0x000fce00000000ff */
[C---:B-1----:R-:W-:Y:S06]  /*7c20*/  HMMA.16816.F32 R44, R12.reuse, R28, R64 ;  /* 0x0000001c0c2c723c */ /* 0x042fec0000001840 */
[----:B--2---:R-:W-:Y:S01]  /*7c30*/  HMMA.16816.F32 R40, R12, R22, R40 ;  /* 0x000000160c28723c */ /* 0x004fe20000001828 */
[----:B---3--:R-:W-:Y:S01]  /*7c40*/  FFMA.FTZ R0, R118, UR20, -R5 ;  /* 0x0000001476007c23 */ /* 0x008fe20008010805 */
[----:B----4-:R-:W-:-:S04]  /*7c50*/  F2FP.F16.F32.PACK_AB R8, R224, R164 ;  /* 0x000000a4e008723e */ /* 0x010fc800000000ff */
[C---:B------:R-:W-:Y:S01]  /*7c60*/  HMMA.16816.F32 R36, R12.reuse, R16, R36 ;  /* 0x000000100c24723c */ /* 0x040fe20000001824 */
[----:B------:R1:W-:Y:S05]  /*7c70*/  MUFU.EX2 R132, R0 ;  /* 0x0000000000847308 */ /* 0x0003ea0000000800 */
[----:B------:R-:W-:Y:S01]  /*7c80*/  HMMA.16816.F32 R32, R12, R18, R32 ;  /* 0x000000120c20723c */ /* 0x000fe20000001820 */
[----:B-1----:R-:W-:Y:S01]  /*7c90*/  FFMA.FTZ R0, R124, UR20, -R5 ;  /* 0x000000147c007c23 */ /* 0x002fe20008010805 */
[----:B------:R-:W-:-:S03]  /*7ca0*/  MOV R124, R152 ;  /* 0x00000098007c7202 */ /* 0x000fc60000000f00 */
[----:B------:R1:W2:Y:S02]  /*7cb0*/  MUFU.EX2 R153, R0 ;  /* 0x0000000000997308 */ /* 0x0002a40000000800 */
[----:B-1----:R-:W-:Y:S01]  /*7cc0*/  FFMA.FTZ R0, R155, UR20, -R4 ;  /* 0x000000149b007c23 */ /* 0x002fe20008010804 */
[----:B--2---:R-:W-:-:S05]  /*7cd0*/  F2FP.F16.F32.PACK_AB R10, R153, R132 ;  /* 0x00000084990a723e */ /* 0x004fca00000000ff */
[----:B------:R1:W-:Y:S02]  /*7ce0*/  MUFU.EX2 R167, R0 ;  /* 0x0000000000a77308 */ /* 0x0003e40000000800 */
[----:B-1----:R-:W-:-:S06]  /*7cf0*/  FFMA.FTZ R0, R148, UR20, -R4 ;  /* 0x0000001494007c23 */ /* 0x002fcc0008010804 */
[----:B------:R1:W2:Y:S02]  /*7d00*/  MUFU.EX2 R148, R0 ;  /* 0x0000000000947308 */ /* 0x0002a40000000800 */
[----:B-1----:R-:W-:Y:S01]  /*7d10*/  FFMA.FTZ R0, R127, UR20, -R4 ;  /* 0x000000147f007c23 */ /* 0x002fe20008010804 */
[----:B--2---:R-:W-:Y:S02]  /*7d20*/  F2FP.F16.F32.PACK_AB R9, R148, R167 ;  /* 0x000000a79409723e */ /* 0x004fe400000000ff */
[----:B------:R-:W-:-:S03]  /*7d30*/  MOV R127, R227 ;  /* 0x000000e3007f7202 */ /* 0x000fc60000000f00 */
[----:B------:R1:W-:Y:S02]  /*7d40*/  MUFU.EX2 R126, R0 ;  /* 0x00000000007e7308 */ /* 0x0003e40000000800 */
[----:B-1----:R-:W-:Y:S01]  /*7d50*/  FFMA.FTZ R0, R119, UR20, -R4 ;  /* 0x0000001477007c23 */ /* 0x002fe20008010804 */
[----:B------:R-:W-:-:S05]  /*7d60*/  MOV R119, R233 ;  /* 0x000000e900777202 */ /* 0x000fca0000000f00 */
[----:B------:R1:W2:Y:S02]  /*7d70*/  MUFU.EX2 R155, R0 ;  /* 0x00000000009b7308 */ /* 0x0002a40000000800 */
[----:B-1----:R-:W-:Y:S01]  /*7d80*/  FFMA.FTZ R0, R180, UR20, -R7 ;  /* 0x00000014b4007c23 */ /* 0x002fe20008010807 */
[----:B--2---:R-:W-:-:S05]  /*7d90*/  F2FP.F16.F32.PACK_AB R11, R155, R126 ;  /* 0x0000007e9b0b723e */ /* 0x004fca00000000ff */
[----:B------:R1:W-:Y:S02]  /*7da0*/  MUFU.EX2 R117, R0 ;  /* 0x0000000000757308 */ /* 0x0003e40000000800 */
[C---:B------:R-:W-:Y:S06]  /*7db0*/  HMMA.16816.F32 R52, R8.reuse, R28, R88 ;  /* 0x0000001c0834723c */ /* 0x040fec0000001858 */
[C---:B------:R-:W-:Y:S06]  /*7dc0*/  HMMA.16816.F32 R76, R8.reuse, R24, R96 ;  /* 0x00000018084c723c */ /* 0x040fec0000001860 */
[----:B------:R-:W-:Y:S01]  /*7dd0*/  HMMA.16816.F32 R64, R8, R30, R80 ;  /* 0x0000001e0840723c */ /* 0x000fe20000001850 */
[----:B-1----:R-:W-:-:S04]  /*7de0*/  FFMA.FTZ R0, R172, UR20, -R7 ;  /* 0x00000014ac007c23 */ /* 0x002fc80008010807 */
[----:B------:R1:W-:Y:S01]  /*7df0*/  MUFU.EX2 R118, R0 ;  /* 0x0000000000767308 */ /* 0x0003e20000000800 */
[C---:B------:R-:W-:Y:S01]  /*7e00*/  HMMA.16816.F32 R96, R12.reuse, R30, R56 ;  /* 0x0000001e0c60723c */ /* 0x040fe20000001838 */
[----:B------:R-:W2:Y:S05]  /*7e10*/  LDSM.16.MT88.4 R28, [R216+0x9800] ;  /* 0x00980000d81c783b */ /* 0x000eaa0000004200 */
[----:B------:R-:W-:Y:S06]  /*7e20*/  HMMA.16816.F32 R88, R12, R24, R72 ;  /* 0x000000180c58723c */ /* 0x000fec0000001848 */
[----:B------:R-:W-:Y:S01]  /*7e30*/  HMMA.16816.F32 R92, R8, R20, R92 ;  /* 0x00000014085c723c */ /* 0x000fe2000000185c */
[----:B-1----:R-:W-:-:S05]  /*7e40*/  FFMA.FTZ R0, R151, UR20, -R7 ;  /* 0x0000001497007c23 */ /* 0x002fca0008010807 */
[----:B------:R-:W-:Y:S01]  /*7e50*/  HMMA.16816.F32 R100, R8, R22, R100 ;  /* 0x000000160864723c */ /* 0x000fe20000001864 */
[----:B------:R1:W-:Y:S05]  /*7e60*/  MUFU.EX2 R180, R0 ;  /* 0x0000000000b47308 */ /* 0x0003ea0000000800 */
[----:B------:R-:W-:Y:S01]  /*7e70*/  HMMA.16816.F32 R72, R12, R20, R60 ;  /* 0x000000140c48723c */ /* 0x000fe2000000183c */
[----:B------:R-:W-:Y:S05]  /*7e80*/  LDSM.16.MT88.4 R20, [R217+0x9800] ;  /* 0x00980000d914783b */ /* 0x000fea0000004200 */
[C---:B------:R-:W-:Y:S06]  /*7e90*/  HMMA.16816.F32 R112, R8.reuse, R16, R112 ;  /* 0x000000100870723c */ /* 0x040fec0000001870 */
[C---:B------:R-:W-:Y:S01]  /*7ea0*/  HMMA.16816.F32 R104, R8.reuse, R18, R104 ;  /* 0x000000120868723c */ /* 0x040fe20000001868 */
[----:B-1----:R-:W-:Y:S01]  /*7eb0*/  FFMA.FTZ R0, R108, UR20, -R7 ;  /* 0x000000146c007c23 */ /* 0x002fe20008010807 */
[----:B------:R-:W1:Y:S03]  /*7ec0*/  LDSM.16.MT88.4 R16, [R218+0x9800] ;  /* 0x00980000da10783b */ /* 0x000e660000004200 */
[----:B------:R3:W4:Y:S01]  /*7ed0*/  MUFU.EX2 R229, R0 ;  /* 0x0000000000e57308 */ /* 0x0007220000000800 */
[-C--:B------:R-:W-:Y:S06]  /*7ee0*/  HMMA.16816.F32 R84, R8, R26.reuse, R84 ;  /* 0x0000001a0854723c */ /* 0x080fec0000001854 */
[----:B------:R-:W-:Y:S01]  /*7ef0*/  HMMA.16816.F32 R80, R12, R26, R48 ;  /* 0x0000001a0c50723c */ /* 0x000fe20000001830 */
[----:B------:R-:W1:Y:S01]  /*7f00*/  LDSM.16.MT88.4 R24, [R219+0x9800] ;  /* 0x00980000db18783b */ /* 0x000e620000004200 */
[----:B---3--:R-:W-:-:S05]  /*7f10*/  FFMA.FTZ R0, R174, UR20, -R6 ;  /* 0x00000014ae007c23 */ /* 0x008fca0008010806 */
[----:B----4-:R-:W-:Y:S01]  /*7f20*/  F2FP.F16.F32.PACK_AB R14, R229, R180 ;  /* 0x000000b4e50e723e */ /* 0x010fe200000000ff */
[----:B------:R-:W-:Y:S01]  /*7f30*/  IMAD.MOV.U32 R174, RZ, RZ, R232 ;  /* 0x000000ffffae7224 */ /* 0x000fe200078e00e8 */
[----:B------:R3:W-:Y:S02]  /*7f40*/  MUFU.EX2 R230, R0 ;  /* 0x0000000000e67308 */ /* 0x0007e40000000800 */
[----:B---3--:R-:W-:-:S06]  /*7f50*/  FFMA.FTZ R0, R158, UR20, -R6 ;  /* 0x000000149e007c23 */ /* 0x008fcc0008010806 */
[----:B------:R3:W4:Y:S02]  /*7f60*/  MUFU.EX2 R3, R0 ;  /* 0x0000000000037308 */ /* 0x0007240000000800 */
[----:B---3--:R-:W-:Y:S01]  /*7f70*/  FFMA.FTZ R0, R139, UR20, -R6 ;  /* 0x000000148b007c23 */ /* 0x008fe20008010806 */
[----:B----4-:R-:W-:-:S05]  /*7f80*/  IMAD.MOV.U32 R139, RZ, RZ, R3 ;  /* 0x000000ffff8b7224 */ /* 0x010fca00078e0003 */
[----:B------:R3:W-:Y:S02]  /*7f90*/  MUFU.EX2 R108, R0 ;  /* 0x00000000006c7308 */ /* 0x0007e40000000800 */
[----:B---3--:R-:W-:-:S06]  /*7fa0*/  FFMA.FTZ R0, R109, UR20, -R6 ;  /* 0x000000146d007c23 */ /* 0x008fcc0008010806 */
[----:B------:R3:W4:Y:S02]  /*7fb0*/  MUFU.EX2 R125, R0 ;  /* 0x00000000007d7308 */ /* 0x0007240000000800 */
[----:B---3--:R-:W-:Y:S01]  /*7fc0*/  FFMA.FTZ R0, R175, UR20, -R5 ;  /* 0x00000014af007c23 */ /* 0x008fe20008010805 */
[----:B------:R-:W-:Y:S02]  /*7fd0*/  MOV R175, R242 ;  /* 0x000000f200af7202 */ /* 0x000fe40000000f00 */
[----:B----4-:R-:W-:-:S03]  /*7fe0*/  F2FP.F16.F32.PACK_AB R15, R125, R108 ;  /* 0x0000006c7d0f723e */ /* 0x010fc600000000ff */
[----:B------:R3:W4:Y:S02]  /*7ff0*/  MUFU.EX2 R3, R0 ;  /* 0x0000000000037308 */ /* 0x0007240000000800 */
[----:B---3--:R-:W-:Y:S01]  /*8000*/  FFMA.FTZ R0, R159, UR20, -R5 ;  /* 0x000000149f007c23 */ /* 0x008fe20008010805 */
[----:B------:R-:W-:Y:S01]  /*8010*/  MOV R159, R118 ;  /* 0x00000076009f7202 */ /* 0x000fe20000000f00 */
[----:B------:R-:W-:-:S04]  /*8020*/  IMAD.MOV.U32 R118, RZ, RZ, R231 ;  /* 0x000000ffff767224 */ /* 0x000fc800078e00e7 */
[----:B------:R3:W2:Y:S02]  /*8030*/  MUFU.EX2 R158, R0 ;  /* 0x00000000009e7308 */ /* 0x0006a40000000800 */
[----:B---3--:R-:W-:-:S06]  /*8040*/  FFMA.FTZ R0, R150, UR20, -R5 ;  /* 0x0000001496007c23 */ /* 0x008fcc0008010805 */
[----:B------:R3:W-:Y:S02]  /*8050*/  MUFU.EX2 R109, R0 ;  /* 0x00000000006d7308 */ /* 0x0007e40000000800 */
[----:B---3--:R-:W-:Y:S01]  /*8060*/  FFMA.FTZ R0, R156, UR20, -R5 ;  /* 0x000000149c007c23 */ /* 0x008fe20008010805 */
[----:B----4-:R-:W-:-:S05]  /*8070*/  MOV R156, R3 ;  /* 0x00000003009c7202 */ /* 0x010fca0000000f00 */
[----:B------:R3:W4:Y:S01]  /*8080*/  MUFU.EX2 R3, R0 ;  /* 0x0000000000037308 */ /* 0x0007220000000800 */
[----:B--2---:R-:W-:Y:S01]  /*8090*/  F2FP.F16.F32.PACK_AB R8, R158, R156 ;  /* 0x0000009c9e08723e */ /* 0x004fe200000000ff */
[----:B---3--:R-:W-:Y:S01]  /*80a0*/  FFMA.FTZ R0, R181, UR20, -R4 ;  /* 0x00000014b5007c23 */ /* 0x008fe20008010804 */
[----:B----4-:R-:W-:-:S05]  /*80b0*/  F2FP.F16.F32.PACK_AB R10, R3, R109 ;  /* 0x0000006d030a723e */ /* 0x010fca00000000ff */
[----:B------:R2:W-:Y:S02]  /*80c0*/  MUFU.EX2 R150, R0 ;  /* 0x0000000000967308 */ /* 0x0005e40000000800 */
[----:B--2---:R-:W-:-:S06]  /*80d0*/  FFMA.FTZ R0, R173, UR20, -R4 ;  /* 0x00000014ad007c23 */ /* 0x004fcc0008010804 */
[----:B------:R2:W3:Y:S02]  /*80e0*/  MUFU.EX2 R151, R0 ;  /* 0x0000000000977308 */ /* 0x0004e40000000800 */
[----:B--2---:R-:W-:Y:S01]  /*80f0*/  FFMA.FTZ R0, R157, UR20, -R4 ;  /* 0x000000149d007c23 */ /* 0x004fe20008010804 */
[----:B------:R-:W-:Y:S01]  /*8100*/  IMAD.MOV.U32 R157, RZ, RZ, R230 ;  /* 0x000000ffff9d7224 */ /* 0x000fe200078e00e6 */
[----:B---3--:R-:W-:-:S04]  /*8110*/  F2FP.F16.F32.PACK_AB R9, R151, R150 ;  /* 0x000000969709723e */ /* 0x008fc800000000ff */
[----:B------:R2:W-:Y:S01]  /*8120*/  MUFU.EX2 R230, R0 ;  /* 0x0000000000e67308 */ /* 0x0005e20000000800 */
[----:B------:R-:W-:Y:S01]  /*8130*/  F2FP.F16.F32.PACK_AB R13, R139, R157 ;  /* 0x0000009d8b0d723e */ /* 0x000fe200000000ff */
[----:B--2---:R-:W-:Y:S01]  /*8140*/  FFMA.FTZ R0, R149, UR20, -R4 ;  /* 0x0000001495007c23 */ /* 0x004fe20008010804 */
[----:B------:R-:W-:Y:S01]  /*8150*/  MOV R149, R117 ;  /* 0x0000007500957202 */ /* 0x000fe20000000f00 */
[----:B------:R-:W-:Y:S01]  /*8160*/  IMAD.MOV.U32 R117, RZ, RZ, R134 ;  /* 0x000000ffff757224 */ /* 0x000fe200078e0086 */
[----:B------:R-:W-:-:S03]  /*8170*/  MOV R134, R252 ;  /* 0x000000fc00867202 */ /* 0x000fc60000000f00 */
[----:B------:R2:W3:Y:S01]  /*8180*/  MUFU.EX2 R181, R0 ;  /* 0x0000000000b57308 */ /* 0x0004e20000000800 */
[----:B------:R-:W-:-:S07]  /*8190*/  F2FP.F16.F32.PACK_AB R12, R159, R149 ;  /* 0x000000959f0c723e */ /* 0x000fce00000000ff */
[C---:B------:R-:W-:Y:S06]  /*81a0*/  HMMA.16816.F32 R44, R12.reuse, R28, R44 ;  /* 0x0000001c0c2c723c */ /* 0x040fec000000182c */
[C---:B-1----:R-:W-:Y:S01]  /*81b0*/  HMMA.16816.F32 R36, R12.reuse, R16, R36 ;  /* 0x000000100c24723c */ /* 0x042fe20000001824 */
[--C-:B--2---:R-:W-:Y:S01]  /*81c0*/  FFMA.FTZ R0, R192, UR20, -R7.reuse ;  /* 0x00000014c0007c23 */ /* 0x104fe20008010807 */
[----:B---3--:R-:W-:Y:S02]  /*81d0*/  F2FP.F16.F32.PACK_AB R11, R181, R230 ;  /* 0x000000e6b50b723e */ /* 0x008fe400000000ff */
[----:B------:R-:W-:Y:S01]  /*81e0*/  MOV R192, R244 ;  /* 0x000000f400c07202 */ /* 0x000fe20000000f00 */
[----:B------:R1:W-:Y:S01]  /*81f0*/  MUFU.EX2 R252, R0 ;  /* 0x0000000000fc7308 */ /* 0x0003e20000000800 */
[----:B------:R-:W-:Y:S06]  /*8200*/  HMMA.16816.F32 R32, R12, R18, R32 ;  /* 0x000000120c20723c */ /* 0x000fec0000001820 */
[C---:B------:R-:W-:Y:S06]  /*8210*/  HMMA.16816.F32 R48, R8.reuse, R28, R52 ;  /* 0x0000001c0830723c */ /* 0x040fec0000001834 */
[----:B------:R-:W-:Y:S01]  /*8220*/  HMMA.16816.F32 R52, R8, R20, R92 ;  /* 0x000000140834723c */ /* 0x000fe2000000185c */
[----:B-1----:R-:W-:Y:S01]  /*8230*/  FFMA.FTZ R0, R186, UR20, -R7 ;  /* 0x00000014ba007c23 */ /* 0x002fe20008010807 */
[----:B------:R-:W-:-:S04]  /*8240*/  MOV R186, R109 ;  /* 0x0000006d00ba7202 */ /* 0x000fc80000000f00 */
[-C--:B------:R-:W-:Y:S01]  /*8250*/  HMMA.16816.F32 R64, R8, R30.reuse, R64 ;  /* 0x0000001e0840723c */ /* 0x080fe20000001840 */
[----:B------:R1:W2:Y:S05]  /*8260*/  MUFU.EX2 R173, R0 ;  /* 0x0000000000ad7308 */ /* 0x0002aa0000000800 */
[----:B------:R-:W-:Y:S01]  /*8270*/  HMMA.16816.F32 R92, R12, R30, R96 ;  /* 0x0000001e0c5c723c */ /* 0x000fe20000001860 */
[----:B------:R-:W-:Y:S05]  /*8280*/  LDSM.16.MT88.4 R28, [R216+0xa000] ;  /* 0x00a00000d81c783b */ /* 0x000fea0000004200 */
[C---:B------:R-:W-:Y:S06]  /*8290*/  HMMA.16816.F32 R112, R8.reuse, R16, R112 ;  /* 0x000000100870723c */ /* 0x040fec0000001870 */
[----:B------:R-:W-:Y:S01]  /*82a0*/  HMMA.16816.F32 R104, R8, R18, R104 ;  /* 0x000000120868723c */ /* 0x000fe20000001868 */
[----:B-1----:R-:W-:Y:S01]  /*82b0*/  FFMA.FTZ R0, R182, UR20, -R7 ;  /* 0x00000014b6007c23 */ /* 0x002fe20008010807 */
[----:B------:R-:W-:Y:S01]  /*82c0*/  LDSM.16.MT88.4 R16, [R218+0xa000] ;  /* 0x00a00000da10783b */ /* 0x000fe20000004200 */
[----:B------:R-:W-:-:S02]  /*82d0*/  IMAD.MOV.U32 R182, RZ, RZ, R108 ;  /* 0x000000ffffb67224 */ /* 0x000fc400078e006c */
[----:B------:R1:W-:Y:S01]  /*82e0*/  MUFU.EX2 R172, R0 ;  /* 0x0000000000ac7308 */ /* 0x0003e20000000800 */
[C---:B------:R-:W-:Y:S06]  /*82f0*/  HMMA.16816.F32 R60, R8.reuse, R24, R76 ;  /* 0x00000018083c723c */ /* 0x040fec000000184c */
[----:B------:R-:W-:Y:S06]  /*8300*/  HMMA.16816.F32 R56, R8, R26, R84 ;  /* 0x0000001a0838723c */ /* 0x000fec0000001854 */
[----:B------:R-:W-:Y:S01]  /*8310*/  HMMA.16816.F32 R88, R12, R24, R88 ;  /* 0x000000180c58723c */ /* 0x000fe20000001858 */
[----:B-1----:R-:W-:Y:S01]  /*8320*/  FFMA.FTZ R0, R176, UR20, -R7 ;  /* 0x00000014b0007c23 */ /* 0x002fe20008010807 */
[----:B------:R-:W-:-:S04]  /*8330*/  MOV R176, R116 ;  /* 0x0000007400b07202 */ /* 0x000fc80000000f00 */
[----:B------:R-:W-:Y:S01]  /*8340*/  HMMA.16816.F32 R80, R12, R26, R80 ;  /* 0x0000001a0c50723c */ /* 0x000fe20000001850 */
[----:B------:R-:W-:Y:S01]  /*8350*/  MOV R116, R248 ;  /* 0x000000f800747202 */ /* 0x000fe20000000f00 */
[----:B------:R1:W3:Y:S01]  /*8360*/  MUFU.EX2 R152, R0 ;  /* 0x0000000000987308 */ /* 0x0002e20000000800 */
[----:B------:R-:W4:Y:S03]  /*8370*/  LDSM.16.MT88.4 R24, [R219+0xa000] ;  /* 0x00a00000db18783b */ /* 0x000f260000004200 */
[----:B------:R-:W-:Y:S06]  /*8380*/  HMMA.16816.F32 R76, R8, R22, R100 ;  /* 0x00000016084c723c */ /* 0x000fec0000001864 */
[C---:B------:R-:W-:Y:S06]  /*8390*/  HMMA.16816.F32 R72, R12.reuse, R20, R72 ;  /* 0x000000140c48723c */ /* 0x040fec0000001848 */
[----:B------:R-:W-:Y:S01]  /*83a0*/  HMMA.16816.F32 R40, R12, R22, R40 ;  /* 0x000000160c28723c */ /* 0x000fe20000001828 */
[----:B-1----:R-:W-:Y:S01]  /*83b0*/  FFMA.FTZ R0, R188, UR20, -R6 ;  /* 0x00000014bc007c23 */ /* 0x002fe20008010806 */
[----:B------:R-:W-:Y:S01]  /*83c0*/  MOV R188, R246 ;  /* 0x000000f600bc7202 */ /* 0x000fe20000000f00 */
[----:B------:R-:W1:Y:S02]  /*83d0*/  LDSM.16.MT88.4 R20, [R217+0xa000] ;  /* 0x00a00000d914783b */ /* 0x000e640000004200 */
[----:B------:R4:W-:Y:S02]  /*83e0*/  MUFU.EX2 R246, R0 ;  /* 0x0000000000f67308 */ /* 0x0009e40000000800 */
[----:B--2---:R-:W-:-:S02]  /*83f0*/  F2FP.F16.F32.PACK_AB R12, R173, R252 ;  /* 0x000000fcad0c723e */ /* 0x004fc400000000ff */
[----:B---3--:R-:W-:Y:S01]  /*8400*/  F2FP.F16.F32.PACK_AB R14, R152, R172 ;  /* 0x000000ac980e723e */ /* 0x008fe200000000ff */
[----:B----4-:R-:W-:Y:S01]  /*8410*/  FFMA.FTZ R0, R184, UR20, -R6 ;  /* 0x00000014b8007c23 */ /* 0x010fe20008010806 */
[----:B------:R-:W-:-:S03]  /*8420*/  IMAD.MOV.U32 R184, RZ, RZ, R251 ;  /* 0x000000ffffb87224 */ /* 0x000fc600078e00fb */
[----:B------:R2:W3:Y:S02]  /*8430*/  MUFU.EX2 R248, R0 ;  /* 0x0000000000f87308 */ /* 0x0004e40000000800 */
[----:B--2---:R-:W-:Y:S01]  /*8440*/  FFMA.FTZ R0, R179, UR20, -R6 ;  /* 0x00000014b3007c23 */ /* 0x004fe20008010806 */
[----:B------:R-:W-:Y:S02]  /*8450*/  MOV R179, R250 ;  /* 0x000000fa00b37202 */ /* 0x000fe40000000f00 */
[----:B---3--:R-:W-:-:S03]  /*8460*/  F2FP.F16.F32.PACK_AB R13, R248, R246 ;  /* 0x000000f6f80d723e */ /* 0x008fc600000000ff */
[----:B------:R2:W-:Y:S02]  /*8470*/  MUFU.EX2 R250, R0 ;  /* 0x0000000000fa7308 */ /* 0x0005e40000000800 */
[----:B--2---:R-:W-:-:S06]  /*8480*/  FFMA.FTZ R0, R110, UR20, -R6 ;  /* 0x000000146e007c23 */ /* 0x004fcc0008010806 */
[----:B------:R2:W3:Y:S02]  /*8490*/  MUFU.EX2 R251, R0 ;  /* 0x0000000000fb7308 */ /* 0x0004e40000000800 */
[----:B--2---:R-:W-:Y:S01]  /*84a0*/  FFMA.FTZ R0, R189, UR20, -R5 ;  /* 0x00000014bd007c23 */ /* 0x004fe20008010805 */
[----:B------:R-:W-:Y:S01]  /*84b0*/  IMAD.MOV.U32 R189, RZ, RZ, R238 ;  /* 0x000000ffffbd7224 */ /* 0x000fe200078e00ee */
[----:B---3--:R-:W-:-:S04]  /*84c0*/  F2FP.F16.F32.PACK_AB R15, R251, R250 ;  /* 0x000000fafb0f723e */ /* 0x008fc800000000ff */
[----:B------:R2:W-:Y:S03]  /*84d0*/  MUFU.EX2 R238, R0 ;  /* 0x0000000000ee7308 */ /* 0x0005e60000000800 */
[C---:B------:R-:W-:Y:S06]  /*84e0*/  HMMA.16816.F32 R88, R12.reuse, R24, R88 ;  /* 0x000000180c58723c */ /* 0x040fec0000001858 */
[----:B------:R-:W-:Y:S01]  /*84f0*/  HMMA.16816.F32 R80, R12, R26, R80 ;  /* 0x0000001a0c50723c */ /* 0x000fe20000001850 */
[----:B--2---:R-:W-:Y:S01]  /*8500*/  FFMA.FTZ R0, R185, UR20, -R5 ;  /* 0x00000014b9007c23 */ /* 0x004fe20008010805 */
[----:B------:R-:W-:-:S02]  /*8510*/  MOV R185, R117 ;  /* 0x0000007500b97202 */ /* 0x000fc40000000f00 */
[----:B------:R-:W-:Y:S02]  /*8520*/  MOV R117, R240 ;  /* 0x000000f000757202 */ /* 0x000fe40000000f00 */
[----:B------:R2:W3:Y:S02]  /*8530*/  MUFU.EX2 R240, R0 ;  /* 0x0000000000f07308 */ /* 0x0004e40000000800 */
[----:B--2---:R-:W-:Y:S01]  /*8540*/  FFMA.FTZ R0, R178, UR20, -R5 ;  /* 0x00000014b2007c23 */ /* 0x004fe20008010805 */
[----:B------:R-:W-:Y:S01]  /*8550*/  IMAD.MOV.U32 R178, RZ, RZ, R133 ;  /* 0x000000ffffb27224 */ /* 0x000fe200078e0085 */
[----:B------:R-:W-:-:S04]  /*8560*/  MOV R133, R236 ;  /* 0x000000ec00857202 */ /* 0x000fc80000000f00 */
[----:B------:R2:W-:Y:S01]  /*8570*/  MUFU.EX2 R242, R0 ;  /* 0x0000000000f27308 */ /* 0x0005e20000000800 */
[----:B---3--:R-:W-:Y:S01]  /*8580*/  F2FP.F16.F32.PACK_AB R8, R240, R238 ;  /* 0x000000eef008723e */ /* 0x008fe200000000ff */
[----:B--2---:R-:W-:-:S06]  /*8590*/  FFMA.FTZ R0, R111, UR20, -R5 ;  /* 0x000000146f007c23 */ /* 0x004fcc0008010805 */
[----:B------:R2:W3:Y:S02]  /*85a0*/  MUFU.EX2 R244, R0 ;  /* 0x0000000000f47308 */ /* 0x0004e40000000800 */
[----:B--2---:R-:W-:Y:S01]  /*85b0*/  FFMA.FTZ R0, R191, UR20, -R4 ;  /* 0x00000014bf007c23 */ /* 0x004fe20008010804 */
[----:B---3--:R-:W-:Y:S02]  /*85c0*/  F2FP.F16.F32.PACK_AB R10, R244, R242 ;  /* 0x000000f2f40a723e */ /* 0x008fe400000000ff */
[----:B------:R-:W-:-:S03]  /*85d0*/  MOV R191, R167 ;  /* 0x000000a700bf7202 */ /* 0x000fc60000000f00 */
[----:B------:R2:W-:Y:S02]  /*85e0*/  MUFU.EX2 R231, R0 ;  /* 0x0000000000e77308 */ /* 0x0005e40000000800 */
[----:B--2---:R-:W-:Y:S01]  /*85f0*/  FFMA.FTZ R0, R187, UR20, -R4 ;  /* 0x00000014bb007c23 */ /* 0x004fe20008010804 */
[----:B------:R-:W-:-:S05]  /*8600*/  IMAD.MOV.U32 R187, RZ, RZ, R166 ;  /* 0x000000ffffbb7224 */ /* 0x000fca00078e00a6 */
[----:B------:R2:W3:Y:S02]  /*8610*/  MUFU.EX2 R232, R0 ;  /* 0x0000000000e87308 */ /* 0x0004e40000000800 */
[----:B--2---:R-:W-:Y:S01]  /*8620*/  FFMA.FTZ R0, R183, UR20, -R4 ;  /* 0x00000014b7007c23 */ /* 0x004fe20008010804 */
[----:B---3--:R-:W-:Y:S02]  /*8630*/  F2FP.F16.F32.PACK_AB R9, R232, R231 ;  /* 0x000000e7e809723e */ /* 0x008fe400000000ff */
[----:B------:R-:W-:-:S03]  /*8640*/  MOV R183, R165 ;  /* 0x000000a500b77202 */ /* 0x000fc60000000f00 */
[----:B------:R2:W-:Y:S02]  /*8650*/  MUFU.EX2 R233, R0 ;  /* 0x0000000000e97308 */ /* 0x0005e40000000800 */
[----:B--2---:R-:W-:Y:S01]  /*8660*/  FFMA.FTZ R0, R177, UR20, -R4 ;  /* 0x00000014b1007c23 */ /* 0x004fe20008010804 */
[----:B------:R-:W-:Y:S02]  /*8670*/  MOV R177, R164 ;  /* 0x000000a400b17202 */ /* 0x000fe40000000f00 */
[----:B------:R-:W-:Y:S03]  /*8680*/  HMMA.16816.F32 R164, R12, R28, R44 ;  /* 0x0000001c0ca4723c */ /* 0x000fe6000000182c */
[----:B------:R2:W3:Y:S02]  /*8690*/  MUFU.EX2 R236, R0 ;  /* 0x0000000000ec7308 */ /* 0x0004e40000000800 */
[----:B--2---:R-:W-:Y:S01]  /*86a0*/  FFMA.FTZ R0, R204, UR20, -R5 ;  /* 0x00000014cc007c23 */ /* 0x004fe20008010805 */
[----:B---3--:R-:W-:-:S05]  /*86b0*/  F2FP.F16.F32.PACK_AB R11, R236, R233 ;  /* 0x000000e9ec0b723e */ /* 0x008fca00000000ff */
[----:B------:R2:W-:Y:S02]  /*86c0*/  MUFU.EX2 R227, R0 ;  /* 0x0000000000e37308 */ /* 0x0005e40000000800 */
[C---:B------:R-:W-:Y:S06]  /*86d0*/  HMMA.16816.F32 R108, R8.reuse, R28, R48 ;  /* 0x0000001c086c723c */ /* 0x040fec0000001830 */
[----:B------:R-:W-:Y:S01]  /*86e0*/  HMMA.16816.F32 R48, R8, R16, R112 ;  /* 0x000000100830723c */ /* 0x000fe20000001870 */
[--C-:B------:R-:W-:Y:S01]  /*86f0*/  FFMA.FTZ R29, R200, UR20, -R7.reuse ;  /* 0x00000014c81d7c23 */ /* 0x100fe20008010807 */
[----:B------:R-:W-:-:S04]  /*8700*/  FFMA.FTZ R28, R193, UR20, -R7 ;  /* 0x00000014c11c7c23 */ /* 0x000fc80008010807 */
[C---:B------:R-:W-:Y:S01]  /*8710*/  HMMA.16816.F32 R100, R8.reuse, R30, R64 ;  /* 0x0000001e0864723c */ /* 0x040fe20000001840 */
[----:B--2---:R-:W-:Y:S01]  /*8720*/  FFMA.FTZ R0, R199, UR20, -R5 ;  /* 0x00000014c7007c23 */ /* 0x004fe20008010805 */
[----:B------:R-:W-:Y:S01]  /*8730*/  IMAD.MOV.U32 R199, RZ, RZ, R228 ;  /* 0x000000ffffc77224 */ /* 0x000fe200078e00e4 */
[----:B------:R-:W-:Y:S01]  /*8740*/  MOV R114, R191 ;  /* 0x000000bf00727202 */ /* 0x000fe20000000f00 */
[----:B------:R-:W-:Y:S01]  /*8750*/  IMAD.MOV.U32 R115, RZ, RZ, R187 ;  /* 0x000000ffff737224 */ /* 0x000fe200078e00bb */
[----:B------:R2:W3:Y:S01]  /*8760*/  MUFU.EX2 R228, R0 ;  /* 0x0000000000e47308 */ /* 0x0004e20000000800 */
[----:B------:R-:W-:Y:S01]  /*8770*/  MOV R187, R189 ;  /* 0x000000bd00bb7202 */ /* 0x000fe20000000f00 */
[----:B------:R-:W-:Y:S01]  /*8780*/  HMMA.16816.F32 R84, R8, R26, R56 ;  /* 0x0000001a0854723c */ /* 0x000fe20000001838 */
[----:B------:R-:W-:Y:S01]  /*8790*/  MOV R113, R178 ;  /* 0x000000b200717202 */ /* 0x000fe20000000f00 */
[----:B------:R-:W-:Y:S01]  /*87a0*/  IMAD.MOV.U32 R178, RZ, RZ, R184 ;  /* 0x000000ffffb27224 */ /* 0x000fe200078e00b8 */
[----:B------:R-:W-:Y:S01]  /*87b0*/  MOV R189, R176 ;  /* 0x000000b000bd7202 */ /* 0x000fe20000000f00 */
[----:B------:R-:W-:Y:S01]  /*87c0*/  IMAD.MOV.U32 R176, RZ, RZ, R229 ;  /* 0x000000ffffb07224 */ /* 0x000fe200078e00e5 */
[----:B------:R-:W-:Y:S01]  /*87d0*/  MOV R191, R179 ;  /* 0x000000b300bf7202 */ /* 0x000fe20000000f00 */
[----:B------:R-:W-:Y:S01]  /*87e0*/  HMMA.16816.F32 R64, R12, R16, R36 ;  /* 0x000000100c40723c */ /* 0x000fe20000001824 */
[----:B------:R-:W-:Y:S01]  /*87f0*/  IMAD.MOV.U32 R179, RZ, RZ, R182 ;  /* 0x000000ffffb37224 */ /* 0x000fe200078e00b6 */
[----:B------:R-:W-:-:S02]  /*8800*/  MOV R184, R186 ;  /* 0x000000ba00b87202 */ /* 0x000fc40000000f00 */
[----:B------:R-:W-:Y:S01]  /*8810*/  MOV R182, R125 ;  /* 0x0000007d00b67202 */ /* 0x000fe20000000f00 */
[----:B------:R-:W-:Y:S01]  /*8820*/  IMAD.MOV.U32 R125, RZ, RZ, R215 ;  /* 0x000000ffff7d7224 */ /* 0x000fe200078e00d7 */
[C---:B-1----:R-:W-:Y:S01]  /*8830*/  HMMA.16816.F32 R56, R8.reuse, R20, R52 ;  /* 0x000000140838723c */ /* 0x042fe20000001834 */
[----:B------:R-:W-:Y:S01]  /*8840*/  FFMA.FTZ R38, R140, UR20, -R7 ;  /* 0x000000148c267c23 */ /* 0x000fe20008010807 */
[----:B------:R-:W-:Y:S01]  /*8850*/  MOV R186, R3 ;  /* 0x0000000300ba7202 */ /* 0x000fe20000000f00 */
[----:B--2---:R-:W-:Y:S01]  /*8860*/  FFMA.FTZ R0, R196, UR20, -R5 ;  /* 0x00000014c4007c23 */ /* 0x004fe20008010805 */
[----:B------:R-:W-:Y:S01]  /*8870*/  MOV R196, R177 ;  /* 0x000000b100c47202 */ /* 0x000fe20000000f00 */
[----:B------:R-:W-:Y:S01]  /*8880*/  FFMA.FTZ R3, R190, UR20, -R7 ;  /* 0x00000014be037c23 */ /* 0x000fe20008010807 */
[----:B------:R-:W-:Y:S01]  /*8890*/  MOV R177, R183 ;  /* 0x000000b700b17202 */ /* 0x000fe20000000f00 */
[----:B------:R-:W-:Y:S01]  /*88a0*/  IMAD.MOV.U32 R183, RZ, RZ, R185 ;  /* 0x000000ffffb77224 */ /* 0x000fe200078e00b9 */
[----:B------:R-:W-:Y:S01]  /*88b0*/  MOV R185, R188 ;  /* 0x000000bc00b97202 */ /* 0x000fe20000000f00 */
[----:B------:R1:W-:Y:S01]  /*88c0*/  MUFU.EX2 R229, R0 ;  /* 0x0000000000e57308 */ /* 0x0003e20000000800 */
[C---:B------:R-:W-:Y:S01]  /*88d0*/  HMMA.16816.F32 R52, R8.reuse, R22, R76 ;  /* 0x000000160834723c */ /* 0x040fe2000000184c */
[----:B------:R-:W-:Y:S01]  /*88e0*/  MOV R188, R230 ;  /* 0x000000e600bc7202 */ /* 0x000fe20000000f00 */
[----:B------:R-:W-:Y:S01]  /*88f0*/  FFMA.FTZ R37, R162, UR20, -R7 ;  /* 0x00000014a2257c23 */ /* 0x000fe20008010807 */
[----:B------:R-:W-:Y:S01]  /*8900*/  MOV R140, R183 ;  /* 0x000000b7008c7202 */ /* 0x000fe20000000f00 */
[----:B------:R-:W-:Y:S01]  /*8910*/  IMAD.MOV.U32 R183, RZ, RZ, R187 ;  /* 0x000000ffffb77224 */ /* 0x000fe200078e00bb */
[----:B------:R-:W-:Y:S01]  /*8920*/  MOV R187, R191 ;  /* 0x000000bf00bb7202 */ /* 0x000fe20000000f00 */
[C---:B------:R-:W-:Y:S01]  /*8930*/  HMMA.16816.F32 R96, R8.reuse, R24, R60 ;  /* 0x000000180860723c */ /* 0x040fe2000000183c */
[----:B------:R-:W-:Y:S01]  /*8940*/  MOV R191, R178 ;  /* 0x000000b200bf7202 */ /* 0x000fe20000000f00 */
[----:B------:R-:W2:Y:S01]  /*8950*/  LDSM.16.MT88.4 R24, [R216+0xa800] ;  /* 0x00a80000d818783b */ /* 0x000ea20000004200 */
[----:B------:R-:W-:Y:S01]  /*8960*/  IMAD.MOV.U32 R178, RZ, RZ, R185 ;  /* 0x000000ffffb27224 */ /* 0x000fe200078e00b9 */
[----:B------:R-:W-:Y:S01]  /*8970*/  MOV R185, R189 ;  /* 0x000000bd00b97202 */ /* 0x000fe20000000f00 */
[----:B------:R-:W-:Y:S01]  /*8980*/  FFMA.FTZ R36, R160, UR20, -R7 ;  /* 0x00000014a0247c23 */ /* 0x000fe20008010807 */
[----:B------:R-:W-:Y:S01]  /*8990*/  HMMA.16816.F32 R44, R8, R18, R104 ;  /* 0x00000012082c723c */ /* 0x000fe20000001868 */
[----:B------:R-:W-:Y:S01]  /*89a0*/  MOV R189, R179 ;  /* 0x000000b300bd7202 */ /* 0x000fe20000000f00 */
[----:B------:R-:W-:Y:S01]  /*89b0*/  IMAD.MOV.U32 R179, RZ, RZ, R184 ;  /* 0x000000ffffb37224 */ /* 0x000fe200078e00b8 */
[----:B------:R-:W-:Y:S01]  /*89c0*/  MOV R184, R188 ;  /* 0x000000bc00b87202 */ /* 0x000fe20000000f00 */
[----:B-1----:R-:W-:Y:S01]  /*89d0*/  FFMA.FTZ R0, R194, UR20, -R5 ;  /* 0x00000014c2007c23 */ /* 0x002fe20008010805 */
[----:B------:R-:W-:Y:S01]  /*89e0*/  MOV R188, R176 ;  /* 0x000000b000bc7202 */ /* 0x000fe20000000f00 */
[C---:B------:R-:W-:Y:S01]  /*89f0*/  HMMA.16816.F32 R76, R12.reuse, R20, R72 ;  /* 0x000000140c4c723c */ /* 0x040fe20000001848 */
[----:B------:R-:W-:Y:S01]  /*8a00*/  IMAD.MOV.U32 R176, RZ, RZ, R182 ;  /* 0x000000ffffb07224 */ /* 0x000fe200078e00b6 */
[----:B------:R1:W4:Y:S01]  /*8a10*/  MUFU.EX2 R230, R0 ;  /* 0x0000000000e67308 */ /* 0x0003220000000800 */
[----:B------:R-:W-:Y:S01]  /*8a20*/  MOV R182, R186 ;  /* 0x000000ba00b67202 */ /* 0x000fe20000000f00 */
[----:B------:R-:W-:Y:S01]  /*8a30*/  FFMA.FTZ R39, R141, UR20, -R7 ;  /* 0x000000148d277c23 */ /* 0x000fe20008010807 */
[----:B------:R-:W-:Y:S01]  /*8a40*/  MOV R186, R192 ;  /* 0x000000c000ba7202 */ /* 0x000fe20000000f00 */
[C---:B------:R-:W-:Y:S01]  /*8a50*/  HMMA.16816.F32 R104, R12.reuse, R30, R92 ;  /* 0x0000001e0c68723c */ /* 0x040fe2000000185c */
[----:B------:R-:W-:Y:S01]  /*8a60*/  IMAD.MOV.U32 R192, RZ, RZ, R119 ;  /* 0x000000ffffc07224 */ /* 0x000fe200078e0077 */
[----:B------:R-:W-:Y:S01]  /*8a70*/  MOV R119, R2 ;  /* 0x0000000200777202 */ /* 0x000fe20000000f00 */
[----:B------:R-:W-:Y:S01]  /*8a80*/  FFMA.FTZ R2, R197, UR20, -R4 ;  /* 0x00000014c5027c23 */ /* 0x000fe20008010804 */
[----:B---3--:R-:W-:Y:S01]  /*8a90*/  F2FP.F16.F32.PACK_AB R8, R228, R227 ;  /* 0x000000e3e408723e */ /* 0x008fe200000000ff */
[----:B------:R-:W-:Y:S01]  /*8aa0*/  IMAD.MOV.U32 R197, RZ, RZ, R187 ;  /* 0x000000ffffc57224 */ /* 0x000fe200078e00bb */
[C---:B------:R-:W-:Y:S01]  /*8ab0*/  HMMA.16816.F32 R72, R12.reuse, R22, R40 ;  /* 0x000000160c48723c */ /* 0x040fe20000001828 */
[----:B------:R-:W3:Y:S01]  /*8ac0*/  LDSM.16.MT88.4 R20, [R219+0xa800] ;  /* 0x00a80000db14783b */ /* 0x000ee20000004200 */
[--C-:B------:R-:W-:Y:S01]  /*8ad0*/  FFMA.FTZ R31, R206, UR20, -R7.reuse ;  /* 0x00000014ce1f7c23 */ /* 0x100fe20008010807 */
[----:B------:R-:W-:Y:S01]  /*8ae0*/  FFMA.FTZ R92, R163, UR20, -R6 ;  /* 0x00000014a35c7c23 */ /* 0x000fe20008010806 */
[----:B------:R2:W-:Y:S01]  /*8af0*/  MUFU.EX2 R206, R2 ;  /* 0x0000000200ce7308 */ /* 0x0005e20000000800 */
[----:B------:R-:W-:Y:S01]  /*8b00*/  MOV R163, R118 ;  /* 0x0000007600a37202 */ /* 0x000fe20000000f00 */
[----:B------:R-:W-:Y:S01]  /*8b10*/  HMMA.16816.F32 R60, R12, R18, R32 ;  /* 0x000000120c3c723c */ /* 0x000fe20000001820 */
[----:B------:R-:W3:Y:S01]  /*8b20*/  LDSM.16.MT88.4 R16, [R217+0xa800] ;  /* 0x00a80000d910783b */ /* 0x000ee20000004200 */
[----:B-1----:R-:W-:Y:S01]  /*8b30*/  FFMA.FTZ R0, R205, UR20, -R4 ;  /* 0x00000014cd007c23 */ /* 0x002fe20008010804 */
[----:B----4-:R-:W-:Y:S01]  /*8b40*/  F2FP.F16.F32.PACK_AB R10, R230, R229 ;  /* 0x000000e5e60a723e */ /* 0x010fe200000000ff */
[--C-:B------:R-:W-:Y:S01]  /*8b50*/  FFMA.FTZ R42, R146, UR20, -R7.reuse ;  /* 0x00000014922a7c23 */ /* 0x100fe20008010807 */
[----:B------:R-:W1:Y:S01]  /*8b60*/  LDSM.16.MT88.4 R12, [R218+0xa800] ;  /* 0x00a80000da0c783b */ /* 0x000e620000004200 */
[----:B------:R4:W-:Y:S01]  /*8b70*/  MUFU.EX2 R215, R0 ;  /* 0x0000000000d77308 */ /* 0x0009e20000000800 */
[--C-:B------:R-:W-:Y:S01]  /*8b80*/  FFMA.FTZ R32, R209, UR20, -R7.reuse ;  /* 0x00000014d1207c23 */ /* 0x100fe20008010807 */
[--C-:B------:R-:W-:Y:S01]  /*8b90*/  FFMA.FTZ R33, R168, UR20, -R6.reuse ;  /* 0x00000014a8217c23 */ /* 0x100fe20008010806 */
[--C-:B------:R-:W-:Y:S01]  /*8ba0*/  FFMA.FTZ R41, R145, UR20, -R7.reuse ;  /* 0x0000001491297c23 */ /* 0x100fe20008010807 */
[----:B------:R-:W-:Y:S01]  /*8bb0*/  FFMA.FTZ R40, R143, UR20, -R7 ;  /* 0x000000148f287c23 */ /* 0x000fe20008010807 */
[----:B------:R-:W-:Y:S01]  /*8bc0*/  MOV R168, R119 ;  /* 0x0000007700a87202 */ /* 0x000fe20000000f00 */
[--C-:B------:R-:W-:Y:S01]  /*8bd0*/  FFMA.FTZ R7, R207, UR20, -R6.reuse ;  /* 0x00000014cf077c23 */ /* 0x100fe20008010806 */
[--C-:B------:R-:W-:Y:S01]  /*8be0*/  FFMA.FTZ R30, R202, UR20, -R6.reuse ;  /* 0x00000014ca1e7c23 */ /* 0x100fe20008010806 */
[--C-:B------:R-:W-:Y:S01]  /*8bf0*/  FFMA.FTZ R35, R201, UR20, -R6.reuse ;  /* 0x00000014c9237c23 */ /* 0x100fe20008010806 */
[--C-:B--2---:R-:W-:Y:S01]  /*8c00*/  FFMA.FTZ R2, R214, UR20, -R6.reuse ;  /* 0x00000014d6027c23 */ /* 0x104fe20008010806 */
[--C-:B------:R-:W-:Y:S01]  /*8c10*/  FFMA.FTZ R34, R195, UR20, -R6.reuse ;  /* 0x00000014c3227c23 */ /* 0x100fe20008010806 */
[--C-:B------:R-:W-:Y:S01]  /*8c20*/  FFMA.FTZ R118, R161, UR20, -R6.reuse ;  /* 0x00000014a1767c23 */ /* 0x100fe20008010806 */
[----:B------:R-:W-:Y:S01]  /*8c30*/  FFMA.FTZ R119, R147, UR20, -R6 ;  /* 0x0000001493777c23 */ /* 0x000fe20008010806 */
[----:B------:R-:W-:Y:S01]  /*8c40*/  MOV R214, R183 ;  /* 0x000000b700d67202 */ /* 0x000fe20000000f00 */
[----:B------:R-:W-:Y:S01]  /*8c50*/  IMAD.MOV.U32 R147, RZ, RZ, R116 ;  /* 0x000000ffff937224 */ /* 0x000fe200078e0074 */
[----:B------:R-:W-:Y:S01]  /*8c60*/  MOV R141, R177 ;  /* 0x000000b1008d7202 */ /* 0x000fe20000000f00 */
[----:B------:R-:W-:-:S02]  /*8c70*/  IMAD.MOV.U32 R143, RZ, RZ, R115 ;  /* 0x000000ffff8f7224 */ /* 0x000fc400078e0073 */
[----:B----4-:R-:W-:Y:S01]  /*8c80*/  FFMA.FTZ R0, R203, UR20, -R4 ;  /* 0x00000014cb007c23 */ /* 0x010fe20008010804 */
        /* <DEDUP_REMOVED lines=11> */
[----:B------:R3:W-:Y:S01]  /*8d40*/  MUFU.EX2 R201, R31 ;  /* 0x0000001f00c97308 */ /* 0x0007e20000000800 */
[----:B------:R-:W-:Y:S01]  /*8d50*/  MOV R43, R132 ;  /* 0x00000084002b7202 */ /* 0x000fe20000000f00 */
[--C-:B------:R-:W-:Y:S01]  /*8d60*/  FFMA.FTZ R93, R128, UR20, -R4.reuse ;  /* 0x00000014805d7c23 */ /* 0x100fe20008010804 */
[----:B------:R-:W-:Y:S01]  /*8d70*/  MOV R95, R125 ;  /* 0x0000007d005f7202 */ /* 0x000fe20000000f00 */
[--C-:B------:R-:W-:Y:S01]  /*8d80*/  FFMA.FTZ R94, R123, UR20, -R4.reuse ;  /* 0x000000147b5e7c23 */ /* 0x100fe20008010804 */
[----:B------:R-:W-:-:S03]  /*8d90*/  FFMA.FTZ R116, R122, UR20, -R4 ;  /* 0x000000147a747c23 */ /* 0x000fc60008010804 */
[----:B------:R1:W-:Y:S01]  /*8da0*/  MUFU.EX2 R202, R29 ;  /* 0x0000001d00ca7308 */ /* 0x0003e20000000800 */
[----:B--2---:R-:W-:Y:S01]  /*8db0*/  FFMA.FTZ R0, R198, UR20, -R4 ;  /* 0x00000014c6007c23 */ /* 0x004fe20008010804 */
[----:B----4-:R-:W-:Y:S02]  /*8dc0*/  F2FP.F16.F32.PACK_AB R9, R209, R215 ;  /* 0x000000d7d109723e */ /* 0x010fe400000000ff */
[----:B------:R-:W-:-:S04]  /*8dd0*/  MOV R198, R191 ;  /* 0x000000bf00c67202 */ /* 0x000fc80000000f00 */
[----:B------:R-:W2:Y:S01]  /*8de0*/  MUFU.EX2 R205, R0 ;  /* 0x0000000000cd7308 */ /* 0x000ea20000000800 */
[----:B---3--:R-:W-:-:S07]  /*8df0*/  FFMA.FTZ R31, R142, UR20, -R5 ;  /* 0x000000148e1f7c23 */ /* 0x008fce0008010805 */
[----:B------:R3:W-:Y:S01]  /*8e00*/  MUFU.EX2 R204, R3 ;  /* 0x0000000300cc7308 */ /* 0x0007e20000000800 */
[----:B-1----:R-:W-:-:S07]  /*8e10*/  FFMA.FTZ R29, R169, UR20, -R5 ;  /* 0x00000014a91d7c23 */ /* 0x002fce0008010805 */
[----:B------:R1:W-:Y:S01]  /*8e20*/  MUFU.EX2 R132, R2 ;  /* 0x0000000200847308 */ /* 0x0003e20000000800 */
[----:B--2---:R-:W-:Y:S01]  /*8e30*/  F2FP.F16.F32.PACK_AB R11, R206, R205 ;  /* 0x000000cdce0b723e */ /* 0x004fe200000000ff */
[----:B------:R-:W-:Y:S01]  /*8e40*/  FFMA.FTZ R0, R211, UR20, -R6 ;  /* 0x00000014d3007c23 */ /* 0x000fe20008010806 */
[----:B------:R-:W-:Y:S02]  /*8e50*/  MOV R6, R134 ;  /* 0x0000008600067202 */ /* 0x000fe40000000f00 */
[----:B------:R-:W-:-:S03]  /*8e60*/  MOV R211, R186 ;  /* 0x000000ba00d37202 */ /* 0x000fc60000000f00 */
[----:B------:R-:W-:Y:S01]  /*8e70*/  HMMA.16816.F32 R108, R8, R24, R108 ;  /* 0x00000018086c723c */ /* 0x000fe2000000186c */
[----:B------:R2:W-:Y:S01]  /*8e80*/  MUFU.EX2 R134, R0 ;  /* 0x0000000000867308 */ /* 0x0005e20000000800 */
[----:B---3--:R-:W-:-:S04]  /*8e90*/  FFMA.FTZ R3, R208, UR20, -R5 ;  /* 0x00000014d0037c23 */ /* 0x008fc80008010805 */
[C---:B------:R-:W-:Y:S01]  /*8ea0*/  HMMA.16816.F32 R100, R8.reuse, R26, R100 ;  /* 0x0000001a0864723c */ /* 0x040fe20000001864 */
[--C-:B-1----:R-:W-:Y:S02]  /*8eb0*/  FFMA.FTZ R2, R144, UR20, -R5.reuse ;  /* 0x0000001490027c23 */ /* 0x102fe40008010805 */
[----:B------:R-:W-:Y:S03]  /*8ec0*/  MUFU.EX2 R200, R32 ;  /* 0x0000002000c87308 */ /* 0x000fe60000000800 */
[C---:B------:R-:W-:Y:S06]  /*8ed0*/  HMMA.16816.F32 R96, R8.reuse, R20, R96 ;  /* 0x000000140860723c */ /* 0x040fec0000001860 */
[C---:B------:R-:W-:Y:S01]  /*8ee0*/  HMMA.16816.F32 R84, R8.reuse, R22, R84 ;  /* 0x000000160854723c */ /* 0x040fe20000001854 */
[----:B--2---:R-:W-:Y:S01]  /*8ef0*/  FFMA.FTZ R0, R138, UR20, -R5 ;  /* 0x000000148a007c23 */ /* 0x004fe20008010805 */
[----:B------:R1:W-:Y:S04]  /*8f00*/  MUFU.EX2 R203, R28 ;  /* 0x0000001c00cb7308 */ /* 0x0003e80000000800 */
[C---:B------:R-:W-:Y:S04]  /*8f10*/  HMMA.16816.F32 R184, R8.reuse, R16, R56 ;  /* 0x0000001008b8723c */ /* 0x040fe80000001838 */
[----:B------:R-:W-:Y:S02]  /*8f20*/  MUFU.EX2 R133, R7 ;  /* 0x0000000700857308 */ /* 0x000fe40000000800 */
[C---:B------:R-:W-:Y:S01]  /*8f30*/  HMMA.16816.F32 R188, R8.reuse, R18, R52 ;  /* 0x0000001208bc723c */ /* 0x040fe20000001834 */
[----:B------:R-:W-:Y:S01]  /*8f40*/  MOV R59, R161 ;  /* 0x000000a1003b7202 */ /* 0x000fe20000000f00 */
[----:B------:R-:W-:Y:S01]  /*8f50*/  IMAD.MOV.U32 R58, RZ, RZ, R163 ;  /* 0x000000ffff3a7224 */ /* 0x000fe200078e00a3 */
[----:B------:R-:W-:Y:S01]  /*8f60*/  MOV R163, R143 ;  /* 0x0000008f00a37202 */ /* 0x000fe20000000f00 */
[----:B------:R-:W-:Y:S01]  /*8f70*/  IMAD.MOV.U32 R161, RZ, RZ, R211 ;  /* 0x000000ffffa17224 */ /* 0x000fe200078e00d3 */
[----:B------:R-:W-:Y:S01]  /*8f80*/  MOV R211, R214 ;  /* 0x000000d600d37202 */ /* 0x000fe20000000f00 */
[C---:B------:R-:W-:Y:S01]  /*8f90*/  HMMA.16816.F32 R192, R8.reuse, R12, R48 ;  /* 0x0000000c08c0723c */ /* 0x040fe20000001830 */
[--C-:B------:R-:W-:Y:S01]  /*8fa0*/  FFMA.FTZ R52, R137, UR20, -R5.reuse ;  /* 0x0000001489347c23 */ /* 0x100fe20008010805 */
[----:B------:R-:W-:Y:S01]  /*8fb0*/  FFMA.FTZ R53, R136, UR20, -R5 ;  /* 0x0000001488357c23 */ /* 0x000fe20008010805 */
[----:B------:R-:W-:Y:S01]  /*8fc0*/  MOV R214, R145 ;  /* 0x0000009100d67202 */ /* 0x000fe20000000f00 */
[----:B------:R-:W-:Y:S01]  /*8fd0*/  IMAD.MOV.U32 R145, RZ, RZ, R124 ;  /* 0x000000ffff917224 */ /* 0x000fe200078e007c */
[----:B------:R-:W-:Y:S01]  /*8fe0*/  MOV R143, R199 ;  /* 0x000000c7008f7202 */ /* 0x000fe20000000f00 */
[----:B------:R-:W-:Y:S01]  /*8ff0*/  HMMA.16816.F32 R112, R8, R14, R44 ;  /* 0x0000000e0870723c */ /* 0x000fe2000000182c */
[----:B------:R-:W-:Y:S01]  /*9000*/  IMAD.MOV.U32 R138, RZ, RZ, R226 ;  /* 0x000000ffff8a7224 */ /* 0x000fe200078e00e2 */
[----:B------:R2:W3:Y:S01]  /*9010*/  MUFU.EX2 R125, R30 ;  /* 0x0000001e007d7308 */ /* 0x0004e20000000800 */
[--C-:B-1----:R-:W-:Y:S01]  /*9020*/  FFMA.FTZ R28, R210, UR20, -R4.reuse ;  /* 0x00000014d21c7c23 */ /* 0x102fe20008010804 */
[----:B------:R-:W-:-:S03]  /*9030*/  FFMA.FTZ R55, R129, UR20, -R4 ;  /* 0x0000001481377c23 */ /* 0x000fc60008010804 */
[----:B------:R-:W-:Y:S01]  /*9040*/  FFMA.FTZ R8, R212, UR20, -R5 ;  /* 0x00000014d4087c23 */ /* 0x000fe20008010805 */
[----:B------:R-:W-:Y:S01]  /*9050*/  FADD.FTZ R5, R147, R6 ;  /* 0x0000000693057221 */ /* 0x000fe20000010000 */
[----:B------:R-:W-:Y:S01]  /*9060*/  MOV R6, R168 ;  /* 0x000000a800067202 */ /* 0x000fe20000000f00 */
[----:B------:R-:W-:Y:S01]  /*9070*/  IMAD.MOV.U32 R168, RZ, RZ, R141 ;  /* 0x000000ffffa87224 */ /* 0x000fe200078e008d */
[----:B------:R-:W-:Y:S01]  /*9080*/  MOV R147, R207 ;  /* 0x000000cf00937202 */ /* 0x000fe20000000f00 */
[----:B------:R-:W-:Y:S01]  /*9090*/  IMAD.MOV.U32 R199, RZ, RZ, R239 ;  /* 0x000000ffffc77224 */ /* 0x000fe200078e00ef */
[----:B------:R-:W-:Y:S01]  /*90a0*/  MOV R207, R140 ;  /* 0x0000008c00cf7202 */ /* 0x000fe20000000f00 */
[----:B------:R-:W-:Y:S02]  /*90b0*/  IMAD.MOV.U32 R140, RZ, RZ, R146 ;  /* 0x000000ffff8c7224 */ /* 0x000fe400078e0092 */
[----:B------:R-:W-:Y:S01]  /*90c0*/  FADD.FTZ R95, R95, R6 ;  /* 0x000000065f5f7221 */ /* 0x000fe20000010000 */
        /* <DEDUP_REMOVED lines=9> */
[----:B------:R1:W5:Y:S01]  /*9160*/  LDL.LU R237, [R1+0x158] ;  /* 0x0001580001ed7983 */ /* 0x0003620000300800 */
[----:B------:R-:W-:Y:S01]  /*9170*/  MOV R214, R140 ;  /* 0x0000008c00d67202 */ /* 0x000fe20000000f00 */
[----:B------:R-:W-:Y:S01]  /*9180*/  IMAD.MOV.U32 R140, RZ, RZ, R141 ;  /* 0x000000ffff8c7224 */ /* 0x000fe200078e008d */
[----:B------:R-:W-:-:S02]  /*9190*/  MOV R196, R247 ;  /* 0x000000f700c47202 */ /* 0x000fc40000000f00 */
[----:B------:R-:W-:Y:S01]  /*91a0*/  MOV R141, R143 ;  /* 0x0000008f008d7202 */ /* 0x000fe20000000f00 */
[----:B------:R1:W5:Y:S01]  /*91b0*/  LDL.LU R247, [R1+0x154] ;  /* 0x0001540001f77983 */ /* 0x0003620000300800 */
        /* <DEDUP_REMOVED lines=9> */
[----:B------:R-:W-:-:S02]  /*9250*/  IMAD.MOV.U32 R127, RZ, RZ, R117 ;  /* 0x000000ffff7f7224 */ /* 0x000fc400078e0075 */
[----:B------:R-:W-:Y:S01]  /*9260*/  FADD.FTZ R117, R245, R171 ;  /* 0x000000abf5757221 */ /* 0x000fe20000010000 */
[----:B------:R-:W-:Y:S01]  /*9270*/  MUFU.EX2 R124, R37 ;  /* 0x00000025007c7308 */ /* 0x000fe20000000800 */
[----:B------:R1:W5:Y:S01]  /*9280*/  LDL.LU R245, [R1+0x14c] ;  /* 0x00014c0001f57983 */ /* 0x0003620000300800 */
[----:B------:R-:W-:Y:S01]  /*9290*/  FADD.FTZ R54, R6, R5 ;  /* 0x0000000506367221 */ /* 0x000fe20000010000 */
[----:B--2---:R-:W-:Y:S01]  /*92a0*/  FADD.FTZ R30, R170, R4 ;  /* 0x00000004aa1e7221 */ /* 0x004fe20000010000 */
[----:B---3--:R-:W-:Y:S01]  /*92b0*/  F2FP.F16.F32.PACK_AB R7, R125, R133 ;  /* 0x000000857d07723e */ /* 0x008fe200000000ff */
[----:B------:R-:W2:Y:S01]  /*92c0*/  LDL.LU R226, [R1+0x148] ;  /* 0x0001480001e27983 */ /* 0x000ea20000300800 */
[----:B------:R-:W-:Y:S01]  /*92d0*/  F2FP.F16.F32.PACK_AB R4, R201, R200 ;  /* 0x000000c8c904723e */ /* 0x000fe200000000ff */
[----:B------:R-:W-:Y:S01]  /*92e0*/  IMAD.MOV.U32 R208, RZ, RZ, R180 ;  /* 0x000000ffffd07224 */ /* 0x000fe200078e00b4 */
[----:B------:R-:W-:Y:S02]  /*92f0*/  F2FP.F16.F32.PACK_AB R5, R134, R132 ;  /* 0x000000848605723e */ /* 0x000fe400000000ff */
[----:B------:R-:W-:-:S02]  /*9300*/  F2FP.F16.F32.PACK_AB R6, R203, R202 ;  /* 0x000000cacb06723e */ /* 0x000fc400000000ff */
[----:B------:R-:W-:Y:S02]  /*9310*/  MOV R212, R147 ;  /* 0x0000009300d47202 */ /* 0x000fe40000000f00 */
[----:B------:R-:W-:Y:S01]  /*9320*/  MOV R147, R161 ;  /* 0x000000a100937202 */ /* 0x000fe20000000f00 */
[----:B------:R-:W-:Y:S01]  /*9330*/  IMAD.MOV.U32 R161, RZ, RZ, R163 ;  /* 0x000000ffffa17224 */ /* 0x000fe200078e00a3 */
[----:B------:R-:W-:Y:S01]  /*9340*/  MOV R163, R214 ;  /* 0x000000d600a37202 */ /* 0x000fe20000000f00 */
[C---:B------:R-:W-:Y:S01]  /*9350*/  HMMA.16816.F32 R164, R4.reuse, R24, R164 ;  /* 0x0000001804a4723c */ /* 0x040fe200000018a4 */
[----:B------:R-:W-:Y:S01]  /*9360*/  MOV R214, R140 ;  /* 0x0000008c00d67202 */ /* 0x000fe20000000f00 */
[----:B------:R-:W-:Y:S01]  /*9370*/  IMAD.MOV.U32 R140, RZ, RZ, R141 ;  /* 0x000000ffff8c7224 */ /* 0x000fe200078e008d */
[----:B------:R-:W-:Y:S02]  /*9380*/  MOV R141, R143 ;  /* 0x0000008f008d7202 */ /* 0x000fe40000000f00 */
[----:B------:R-:W-:Y:S01]  /*9390*/  MOV R143, R145 ;  /* 0x00000091008f7202 */ /* 0x000fe20000000f00 */
[C---:B------:R-:W-:Y:S01]  /*93a0*/  HMMA.16816.F32 R104, R4.reuse, R26, R104 ;  /* 0x0000001a0468723c */ /* 0x040fe20000001868 */
[----:B------:R-:W3:Y:S01]  /*93b0*/  LDSM.16.MT88.4 R24, [R216+0xb000] ;  /* 0x00b00000d818783b */ /* 0x000ee20000004200 */
[----:B------:R-:W-:Y:S01]  /*93c0*/  IMAD.MOV.U32 R145, RZ, RZ, R146 ;  /* 0x000000ffff917224 */ /* 0x000fe200078e0092 */
[----:B------:R-:W-:Y:S01]  /*93d0*/  MOV R146, R196 ;  /* 0x000000c400927202 */ /* 0x000fe20000000f00 */
[----:B------:R-:W-:Y:S01]  /*93e0*/  MUFU.EX2 R128, R36 ;  /* 0x0000002400807308 */ /* 0x000fe20000000800 */
[----:B------:R-:W-:Y:S01]  /*93f0*/  MOV R144, R127 ;  /* 0x0000007f00907202 */ /* 0x000fe20000000f00 */
[----:B------:R-:W-:Y:S01]  /*9400*/  HMMA.16816.F32 R56, R4, R20, R88 ;  /* 0x000000140438723c */ /* 0x000fe20000001858 */
[----:B------:R-:W-:-:S02]  /*9410*/  MOV R180, R126 ;  /* 0x0000007e00b47202 */ /* 0x000fc40000000f00 */
[----:B------:R-:W-:-:S03]  /*9420*/  MOV R196, R43 ;  /* 0x0000002b00c47202 */ /* 0x000fc60000000f00 */
[----:B------:R-:W-:Y:S01]  /*9430*/  MUFU.EX2 R123, R42 ;  /* 0x0000002a007b7308 */ /* 0x000fe20000000800 */
[C---:B------:R-:W-:Y:S06]  /*9440*/  HMMA.16816.F32 R48, R4.reuse, R12, R64 ;  /* 0x0000000c0430723c */ /* 0x040fec0000001840 */
[C---:B------:R-:W-:Y:S01]  /*9450*/  HMMA.16816.F32 R44, R4.reuse, R14, R60 ;  /* 0x0000000e042c723c */ /* 0x040fe2000000183c */
[----:B------:R-:W-:Y:S01]  /*9460*/  MUFU.EX2 R127, R41 ;  /* 0x00000029007f7308 */ /* 0x000fe20000000800 */
[----:B------:R-:W-:Y:S07]  /*9470*/  LDSM.16.MT88.4 R12, [R217+0xb000] ;  /* 0x00b00000d90c783b */ /* 0x000fee0000004200 */
[----:B------:R4:W-:Y:S08]  /*9480*/  MUFU.EX2 R122, R40 ;  /* 0x00000028007a7308 */ /* 0x0009f00000000800 */
[----:B------:R-:W-:Y:S08]  /*9490*/  MUFU.EX2 R126, R39 ;  /* 0x00000027007e7308 */ /* 0x000ff00000000800 */
[----:B------:R1:W-:Y:S01]  /*94a0*/  MUFU.EX2 R129, R38 ;  /* 0x0000002600817308 */ /* 0x0003e20000000800 */
[C---:B----4-:R-:W-:Y:S01]  /*94b0*/  HMMA.16816.F32 R40, R4.reuse, R22, R80 ;  /* 0x000000160428723c */ /* 0x050fe20000001850 */
[----:B------:R-:W-:Y:S06]  /*94c0*/  LDSM.16.MT88.4 R20, [R218+0xb000] ;  /* 0x00b00000da14783b */ /* 0x000fec0000004200 */
[----:B------:R-:W-:Y:S08]  /*94d0*/  MUFU.EX2 R88, R35 ;  /* 0x0000002300587308 */ /* 0x000ff00000000800 */
[----:B------:R-:W-:Y:S01]  /*94e0*/  MUFU.EX2 R89, R34 ;  /* 0x0000002200597308 */ /* 0x000fe20000000800 */
[C---:B-1----:R-:W-:Y:S07]  /*94f0*/  HMMA.16816.F32 R36, R4.reuse, R16, R76 ;  /* 0x000000100424723c */ /* 0x042fee000000184c */
[----:B------:R1:W-:Y:S02]  /*9500*/  MUFU.EX2 R90, R33 ;  /* 0x00000021005a7308 */ /* 0x0003e40000000800 */
[----:B-1----:R-:W-:Y:S01]  /*9510*/  HMMA.16816.F32 R32, R4, R18, R72 ;  /* 0x000000120420723c */ /* 0x002fe20000001848 */
[----:B------:R-:W1:Y:S05]  /*9520*/  LDSM.16.MT88.4 R16, [R219+0xb000] ;  /* 0x00b00000db10783b */ /* 0x000e6a0000004200 */
[----:B------:R-:W-:Y:S08]  /*9530*/  MUFU.EX2 R80, R8 ;  /* 0x0000000800507308 */ /* 0x000ff00000000800 */
[----:B------:R4:W-:Y:S08]  /*9540*/  MUFU.EX2 R81, R3 ;  /* 0x0000000300517308 */ /* 0x0009f00000000800 */
[----:B------:R3:W-:Y:S08]  /*9550*/  MUFU.EX2 R76, R2 ;  /* 0x00000002004c7308 */ /* 0x0007f00000000800 */
[----:B------:R1:W-:Y:S08]  /*9560*/  MUFU.EX2 R66, R0 ;  /* 0x0000000000427308 */ /* 0x0003f00000000800 */
[----:B------:R-:W-:Y:S08]  /*9570*/  MUFU.EX2 R67, R9 ;  /* 0x0000000900437308 */ /* 0x000ff00000000800 */
[----:B------:R-:W1:Y:S08]  /*9580*/  MUFU.EX2 R73, R28 ;  /* 0x0000001c00497308 */ /* 0x000e700000000800 */
[----:B------:R-:W-:Y:S08]  /*9590*/  MUFU.EX2 R64, R11 ;  /* 0x0000000b00407308 */ /* 0x000ff00000000800 */
[----:B------:R-:W1:Y:S01]  /*95a0*/  MUFU.EX2 R65, R10 ;  /* 0x0000000a00417308 */ /* 0x000e620000000800 */
[----:B------:R-:W-:Y:S01]  /*95b0*/  FADD.FTZ R4, R138, R95 ;  /* 0x0000005f8a047221 */ /* 0x000fe20000010000 */
[----:B------:R-:W-:-:S02]  /*95c0*/  MOV R138, R144 ;  /* 0x00000090008a7202 */ /* 0x000fc40000000f00 */
[----:B------:R-:W-:Y:S01]  /*95d0*/  MOV R144, R208 ;  /* 0x000000d000907202 */ /* 0x000fe20000000f00 */
[----:B------:R-:W-:Y:S01]  /*95e0*/  IMAD.MOV.U32 R208, RZ, RZ, R212 ;  /* 0x000000ffffd07224 */ /* 0x000fe200078e00d4 */
[----:B------:R-:W-:Y:S01]  /*95f0*/  MOV R212, R175 ;  /* 0x000000af00d47202 */ /* 0x000fe20000000f00 */
[----:B----4-:R-:W-:Y:S01]  /*9600*/  FADD.FTZ R3, R249, R117 ;  /* 0x00000075f9037221 */ /* 0x010fe20000010000 */
[----:B---3--:R-:W-:Y:S01]  /*9610*/  FADD.FTZ R2, R138, R54 ;  /* 0x000000368a027221 */ /* 0x008fe20000010000 */
[----:B------:R-:W-:Y:S01]  /*9620*/  FADD.FTZ R8, R208, R4 ;  /* 0x00000004d0087221 */ /* 0x000fe20000010000 */
[----:B-1----:R-:W-:Y:S01]  /*9630*/  FADD.FTZ R0, R144, R30 ;  /* 0x0000001e90007221 */ /* 0x002fe20000010000 */
[----:B------:R-:W-:Y:S01]  /*9640*/  FADD.FTZ R3, R212, R3 ;  /* 0x00000003d4037221 */ /* 0x000fe20000010000 */
[----:B------:R-:W-:Y:S02]  /*9650*/  MOV R82, R207 ;  /* 0x000000cf00527202 */ /* 0x000fe40000000f00 */
[----:B------:R-:W-:-:S02]  /*9660*/  F2FP.F16.F32.PACK_AB R5, R73, R67 ;  /* 0x000000434905723e */ /* 0x000fc400000000ff */
[----:B------:R-:W-:Y:S02]  /*9670*/  F2FP.F16.F32.PACK_AB R6, R66, R76 ;  /* 0x0000004c4206723e */ /* 0x000fe400000000ff */
[----:B------:R-:W-:Y:S01]  /*9680*/  F2FP.F16.F32.PACK_AB R7, R65, R64 ;  /* 0x000000404107723e */ /* 0x000fe200000000ff */
[----:B------:R-:W-:Y:S01]  /*9690*/  IMAD.MOV.U32 R83, RZ, RZ, R211 ;  /* 0x000000ffff537224 */ /* 0x000fe200078e00d3 */
[----:B------:R-:W-:Y:S01]  /*96a0*/  F2FP.F16.F32.PACK_AB R4, R81, R80 ;  /* 0x000000505104723e */ /* 0x000fe200000000ff */
[----:B------:R-:W-:Y:S01]  /*96b0*/  FADD.FTZ R2, R234, R2 ;  /* 0x00000002ea027221 */ /* 0x000fe20000010000 */
[----:B------:R-:W-:Y:S01]  /*96c0*/  MOV R175, R174 ;  /* 0x000000ae00af7202 */ /* 0x000fe20000000f00 */
[----:B------:R-:W-:Y:S01]  /*96d0*/  IMAD.MOV.U32 R174, RZ, RZ, R241 ;  /* 0x000000ffffae7224 */ /* 0x000fe200078e00f1 */
        /* <DEDUP_REMOVED lines=9> */
[----:B------:R-:W-:Y:S01]  /*9770*/  MOV R211, R172 ;  /* 0x000000ac00d37202 */ /* 0x000fe20000000f00 */
[----:B------:R1:W-:Y:S01]  /*9780*/  MUFU.EX2 R72, R29 ;  /* 0x0000001d00487308 */ /* 0x0003e20000000800 */
[C---:B------:R-:W-:Y:S01]  /*9790*/  HMMA.16816.F32 R172, R4.reuse, R24, R108 ;  /* 0x0000001804ac723c */ /* 0x040fe2000000186c */
[----:B------:R-:W-:Y:S01]  /*97a0*/  FADD.FTZ R0, R91, R0 ;  /* 0x000000005b007221 */ /* 0x000fe20000010000 */
        /* <DEDUP_REMOVED lines=12> */
[----:B------:R-:W-:Y:S01]  /*9870*/  MUFU.EX2 R62, R52 ;  /* 0x00000034003e7308 */ /* 0x000fe20000000800 */
[----:B------:R-:W-:Y:S01]  /*9880*/  MOV R213, R176 ;  /* 0x000000b000d57202 */ /* 0x000fe20000000f00 */
[----:B-1----:R-:W-:Y:S01]  /*9890*/  FADD.FTZ R29, R130, R8 ;  /* 0x00000008821d7221 */ /* 0x002fe20000010000 */
[----:B------:R-:W-:Y:S01]  /*98a0*/  MOV R208, R182 ;  /* 0x000000b600d07202 */ /* 0x000fe20000000f00 */
[----:B------:R-:W-:Y:S01]  /*98b0*/  FADD.FTZ R0, R220, R0 ;  /* 0x00000000dc007221 */ /* 0x000fe20000010000 */
[----:B------:R-:W-:Y:S01]  /*98c0*/  MOV R142, R180 ;  /* 0x000000b4008e7202 */ /* 0x000fe20000000f00 */
[----:B------:R-:W-:Y:S01]  /*98d0*/  IMAD.MOV.U32 R95, RZ, RZ, R143 ;  /* 0x000000ffff5f7224 */ /* 0x000fe200078e008f */
[----:B------:R-:W-:Y:S01]  /*98e0*/  MOV R74, R145 ;  /* 0x00000091004a7202 */ /* 0x000fe20000000f00 */
[----:B------:R-:W-:Y:S01]  /*98f0*/  MUFU.EX2 R61, R53 ;  /* 0x00000035003d7308 */ /* 0x000fe20000000800 */
[----:B------:R-:W-:Y:S01]  /*9900*/  FADD.FTZ R2, R135, R28 ;  /* 0x0000001c87027221 */ /* 0x000fe20000010000 */
[----:B------:R-:W-:Y:S01]  /*9910*/  HMMA.16816.F32 R168, R4, R26, R100 ;  /* 0x0000001a04a8723c */ /* 0x000fe20000001864 */
[----:B------:R-:W-:Y:S01]  /*9920*/  MOV R82, R161 ;  /* 0x000000a100527202 */ /* 0x000fe20000000f00 */
[----:B------:R-:W-:Y:S01]  /*9930*/  FADD.FTZ R3, R111, R29 ;  /* 0x0000001d6f037221 */ /* 0x000fe20000010000 */
[----:B------:R-:W-:-:S03]  /*9940*/  IMAD.MOV.U32 R83, RZ, RZ, R147 ;  /* 0x000000ffff537224 */ /* 0x000fc600078e0093 */
[----:B------:R1:W-:Y:S01]  /*9950*/  MUFU.EX2 R60, R55 ;  /* 0x00000037003c7308 */ /* 0x0003e20000000800 */
[----:B------:R-:W-:Y:S01]  /*9960*/  HMMA.16816.F32 R180, R4, R16, R96 ;  /* 0x0000001004b4723c */ /* 0x000fe20000001860 */
[----:B------:R-:W-:Y:S01]  /*9970*/  IMAD.MOV.U32 R79, RZ, RZ, R214 ;  /* 0x000000ffff4f7224 */ /* 0x000fe200078e00d6 */
[----:B------:R-:W-:Y:S01]  /*9980*/  MOV R78, R162 ;  /* 0x000000a2004e7202 */ /* 0x000fe20000000f00 */
[----:B------:R-:W-:-:S04]  /*9990*/  IMAD.MOV.U32 R77, RZ, RZ, R160 ;  /* 0x000000ffff4d7224 */ /* 0x000fc800078e00a0 */
[----:B------:R-:W3:Y:S01]  /*99a0*/  MUFU.EX2 R92, R92 ;  /* 0x0000005c005c7308 */ /* 0x000ee20000000800 */
[C---:B------:R-:W-:Y:S01]  /*99b0*/  HMMA.16816.F32 R176, R4.reuse, R18, R84 ;  /* 0x0000001204b0723c */ /* 0x040fe20000001854 */
[----:B------:R-:W-:Y:S01]  /*99c0*/  MOV R91, R144 ;  /* 0x00000090005b7202 */ /* 0x000fe20000000f00 */
[----:B------:R-:W-:Y:S01]  /*99d0*/  FADD.FTZ R0, R95, R0 ;  /* 0x000000005f007221 */ /* 0x000fe20000010000 */
[----:B------:R-:W-:Y:S01]  /*99e0*/  F2FP.F16.F32.PACK_AB R9, R89, R88 ;  /* 0x000000585909723e */ /* 0x000fe200000000ff */
[----:B------:R4:W5:Y:S02]  /*99f0*/  LDL.LU R249, [R1+0x144] ;  /* 0x0001440001f97983 */ /* 0x0009640000300800 */
[----:B------:R-:W-:Y:S01]  /*9a00*/  HMMA.16816.F32 R184, R4, R12, R184 ;  /* 0x0000000c04b8723c */ /* 0x000fe200000018b8 */
[----:B------:R-:W-:Y:S01]  /*9a10*/  MOV R130, R138 ;  /* 0x0000008a00827202 */ /* 0x000fe20000000f00 */
[----:B------:R-:W-:-:S04]  /*9a20*/  FADD.FTZ R3, R74, R3 ;  /* 0x000000034a037221 */ /* 0x000fc80000010000 */
[----:B------:R-:W-:Y:S01]  /*9a30*/  HMMA.16816.F32 R188, R4, R14, R188 ;  /* 0x0000000e04bc723c */ /* 0x000fe200000018bc */
[----:B------:R-:W-:-:S05]  /*9a40*/  IMAD.MOV.U32 R74, RZ, RZ, R79 ;  /* 0x000000ffff4a7224 */ /* 0x000fca00078e004f */
[C---:B------:R-:W-:Y:S06]  /*9a50*/  HMMA.16816.F32 R192, R4.reuse, R20, R192 ;  /* 0x0000001404c0723c */ /* 0x040fec00000018c0 */
[----:B-1----:R-:W-:Y:S01]  /*9a60*/  HMMA.16816.F32 R52, R4, R22, R112 ;  /* 0x000000160434723c */ /* 0x002fe20000001870 */
[----:B------:R-:W-:Y:S01]  /*9a70*/  IMAD.MOV.U32 R141, RZ, RZ, R153 ;  /* 0x000000ffff8d7224 */ /* 0x000fe200078e0099 */
[----:B------:R-:W-:Y:S01]  /*9a80*/  MOV R214, R154 ;  /* 0x0000009a00d67202 */ /* 0x000fe20000000f00 */
[----:B------:R-:W-:Y:S01]  /*9a90*/  IMAD.MOV.U32 R103, RZ, RZ, R142 ;  /* 0x000000ffff677224 */ /* 0x000fe200078e008e */
[----:B------:R-:W-:Y:S01]  /*9aa0*/  MOV R143, R155 ;  /* 0x0000009b008f7202 */ /* 0x000fe20000000f00 */
[----:B------:R-:W1:Y:S01]  /*9ab0*/  MUFU.EX2 R118, R118 ;  /* 0x0000007600767308 */ /* 0x000e620000000800 */
[----:B------:R-:W-:Y:S01]  /*9ac0*/  MOV R95, R157 ;  /* 0x0000009d005f7202 */ /* 0x000fe20000000f00 */
[----:B------:R-:W-:Y:S01]  /*9ad0*/  FADD.FTZ R4, R117, R30 ;  /* 0x0000001e75047221 */ /* 0x000fe20000010000 */
[----:B------:R-:W-:Y:S01]  /*9ae0*/  FADD.FTZ R6, R75, R2 ;  /* 0x000000024b067221 */ /* 0x000fe20000010000 */
[----:B------:R-:W-:Y:S01]  /*9af0*/  MOV R75, R82 ;  /* 0x00000052004b7202 */ /* 0x000fe20000000f00 */
[----:B------:R-:W-:Y:S01]  /*9b00*/  LDSM.16.MT88.4 R144, [R217+0xb800] ;  /* 0x00b80000d990783b */ /* 0x000fe20000004200 */
[----:B------:R-:W-:Y:S01]  /*9b10*/  FADD.FTZ R4, R77, R4 ;  /* 0x000000044d047221 */ /* 0x000fe20000010000 */
[----:B------:R-:W-:Y:S01]  /*9b20*/  MOV R82, R131 ;  /* 0x0000008300527202 */ /* 0x000fe20000000f00 */
[----:B------:R-:W-:Y:S01]  /*9b30*/  FADD.FTZ R5, R78, R0 ;  /* 0x000000004e057221 */ /* 0x000fe20000010000 */
[----:B------:R-:W-:Y:S01]  /*9b40*/  MOV R77, R83 ;  /* 0x00000053004d7202 */ /* 0x000fe20000000f00 */
[----:B------:R-:W4:Y:S01]  /*9b50*/  MUFU.EX2 R119, R119 ;  /* 0x0000007700777308 */ /* 0x000f220000000800 */
[----:B------:R-:W-:Y:S01]  /*9b60*/  MOV R131, R137 ;  /* 0x0000008900837202 */ /* 0x000fe20000000f00 */
[----:B------:R-:W-:Y:S01]  /*9b70*/  IMAD.MOV.U32 R137, RZ, RZ, R199 ;  /* 0x000000ffff897224 */ /* 0x000fe200078e00c7 */
        /* <DEDUP_REMOVED lines=88> */
[----:B---3--:R-:W-:Y:S01]  /*a100*/  F2FP.F16.F32.PACK_AB R11, R92, R90 ;  /* 0x0000005a5c0b723e */ /* 0x008fe200000000ff */
[----:B------:R-:W-:Y:S01]  /*a110*/  FADD.FTZ R3, R88, R3 ;  /* 0x0000000358037221 */ /* 0x000fe20000010000 */
[----:B------:R-:W-:Y:S01]  /*a120*/  FADD.FTZ R2, R80, R2 ;  /* 0x0000000250027221 */ /* 0x000fe20000010000 */
[----:B------:R-:W-:Y:S01]  /*a130*/  FADD.FTZ R0, R67, R0 ;  /* 0x0000000043007221 */ /* 0x000fe20000010000 */
[----:B------:R-:W-:Y:S01]  /*a140*/  FADD.FTZ R4, R124, R4 ;  /* 0x000000047c047221 */ /* 0x000fe20000010000 */
[----:B------:R-:W3:Y:S01]  /*a150*/  MUFU.EX2 R63, R31 ;  /* 0x0000001f003f7308 */ /* 0x000ee20000000800 */
[----:B------:R-:W-:Y:S01]  /*a160*/  FADD.FTZ R3, R89, R3 ;  /* 0x0000000359037221 */ /* 0x000fe20000010000 */
[C---:B------:R-:W-:Y:S01]  /*a170*/  HMMA.16816.F32 R164, R8.reuse, R24, R164 ;  /* 0x0000001808a4723c */ /* 0x040fe200000018a4 */
[----:B------:R-:W-:Y:S01]  /*a180*/  FADD.FTZ R2, R81, R2 ;  /* 0x0000000251027221 */ /* 0x000fe20000010000 */
[----:B------:R-:W-:Y:S01]  /*a190*/  FADD.FTZ R0, R73, R0 ;  /* 0x0000000049007221 */ /* 0x000fe20000010000 */
[----:B------:R-:W-:Y:S01]  /*a1a0*/  FADD.FTZ R4, R128, R4 ;  /* 0x0000000480047221 */ /* 0x000fe20000010000 */
[----:B------:R-:W2:Y:S02]  /*a1b0*/  LDSM.16.MT88.4 R160, [R216+0xb800] ;  /* 0x00b80000d8a0783b */ /* 0x000ea40000004200 */
[----:B------:R-:W3:Y:S01]  /*a1c0*/  MUFU.EX2 R31, R93 ;  /* 0x0000005d001f7308 */ /* 0x000ee20000000800 */
[C---:B------:R-:W-:Y:S01]  /*a1d0*/  HMMA.16816.F32 R24, R8.reuse, R26, R104 ;  /* 0x0000001a0818723c */ /* 0x040fe20000001868 */
[----:B------:R-:W-:Y:S01]  /*a1e0*/  FADD.FTZ R3, R90, R3 ;  /* 0x000000035a037221 */ /* 0x000fe20000010000 */
[----:B------:R-:W-:Y:S01]  /*a1f0*/  FADD.FTZ R2, R76, R2 ;  /* 0x000000024c027221 */ /* 0x000fe20000010000 */
[----:B------:R-:W2:Y:S03]  /*a200*/  LDSM.16.MT88.4 R152, [R219+0xb800] ;  /* 0x00b80000db98783b */ /* 0x000ea60000004200 */
[C---:B------:R-:W-:Y:S01]  /*a210*/  HMMA.16816.F32 R56, R8.reuse, R16, R56 ;  /* 0x000000100838723c */ /* 0x040fe20000001838 */
[----:B------:R-:W-:Y:S01]  /*a220*/  MUFU.EX2 R17, R94 ;  /* 0x0000005e00117308 */ /* 0x000fe20000000800 */
[----:B------:R-:W-:Y:S01]  /*a230*/  FADD.FTZ R0, R64, R0 ;  /* 0x0000000040007221 */ /* 0x000fe20000010000 */
[----:B------:R1:W5:Y:S03]  /*a240*/  LDL.LU R241, [R1+0x140] ;  /* 0x0001400001f17983 */ /* 0x0003660000300800 */
[----:B------:R-:W-:Y:S01]  /*a250*/  HMMA.16816.F32 R40, R8, R18, R40 ;  /* 0x000000120828723c */ /* 0x000fe20000001828 */
[----:B------:R-:W-:-:S05]  /*a260*/  FADD.FTZ R4, R123, R4 ;  /* 0x000000047b047221 */ /* 0x000fca0000010000 */
[C---:B------:R-:W-:Y:S01]  /*a270*/  HMMA.16816.F32 R36, R8.reuse, R12, R36 ;  /* 0x0000000c0824723c */ /* 0x040fe20000001824 */
[----:B------:R-:W-:Y:S05]  /*a280*/  MUFU.EX2 R7, R121 ;  /* 0x0000007900077308 */ /* 0x000fea0000000800 */
[C---:B------:R-:W-:Y:S01]  /*a290*/  HMMA.16816.F32 R32, R8.reuse, R14, R32 ;  /* 0x0000000e0820723c */ /* 0x040fe20000001820 */
[----:B------:R-:W2:Y:S05]  /*a2a0*/  LDSM.16.MT88.4 R12, [R218+0xb800] ;  /* 0x00b80000da0c783b */ /* 0x000eaa0000004200 */
[C---:B------:R-:W-:Y:S06]  /*a2b0*/  HMMA.16816.F32 R48, R8.reuse, R20, R48 ;  /* 0x000000140830723c */ /* 0x040fec0000001830 */
[----:B------:R-:W-:Y:S01]  /*a2c0*/  HMMA.16816.F32 R44, R8, R22, R44 ;  /* 0x00000016082c723c */ /* 0x000fe2000000182c */
[----:B------:R-:W3:Y:S01]  /*a2d0*/  MUFU.EX2 R8, R120 ;  /* 0x0000007800087308 */ /* 0x000ee20000000800 */
[----:B------:R-:W-:Y:S01]  /*a2e0*/  FADD.FTZ R3, R92, R3 ;  /* 0x000000035c037221 */ /* 0x000fe20000010000 */
[----:B------:R-:W-:Y:S01]  /*a2f0*/  FADD.FTZ R2, R66, R2 ;  /* 0x0000000242027221 */ /* 0x000fe20000010000 */
[----:B------:R-:W-:Y:S01]  /*a300*/  FADD.FTZ R0, R65, R0 ;  /* 0x0000000041007221 */ /* 0x000fe20000010000 */
[----:B------:R-:W-:Y:S01]  /*a310*/  FADD.FTZ R4, R127, R4 ;  /* 0x000000047f047221 */ /* 0x000fe20000010000 */
[----:B-1----:R-:W-:-:S03]  /*a320*/  FADD.FTZ R3, R118, R3 ;  /* 0x0000000376037221 */ /* 0x002fc60000010000 */
[----:B------:R-:W1:Y:S01]  /*a330*/  MUFU.EX2 R16, R116 ;  /* 0x0000007400107308 */ /* 0x000e620000000800 */
[----:B------:R-:W-:Y:S01]  /*a340*/  FADD.FTZ R2, R72, R2 ;  /* 0x0000000248027221 */ /* 0x000fe20000010000 */
[----:B------:R-:W-:Y:S01]  /*a350*/  FADD.FTZ R0, R60, R0 ;  /* 0x000000003c007221 */ /* 0x000fe20000010000 */
[----:B------:R-:W-:Y:S01]  /*a360*/  FADD.FTZ R4, R122, R4 ;  /* 0x000000047a047221 */ /* 0x000fe20000010000 */
[----:B----4-:R-:W-:Y:S01]  /*a370*/  FADD.FTZ R3, R119, R3 ;  /* 0x0000000377037221 */ /* 0x010fe20000010000 */
[----:B---3--:R-:W-:Y:S01]  /*a380*/  FADD.FTZ R2, R63, R2 ;  /* 0x000000023f027221 */ /* 0x008fe20000010000 */
        /* <DEDUP_REMOVED lines=12> */
[----:B-1----:R-:W-:-:S03]  /*a450*/  FADD.FTZ R0, R16, R0 ;  /* 0x0000000010007221 */ /* 0x002fc60000010000 */
        /* <DEDUP_REMOVED lines=16> */
[----:B--2---:R-:W-:Y:S01]  /*a560*/  HMMA.16816.F32 R172, R196, R160, R172 ;  /* 0x000000a0c4ac723c */ /* 0x004fe200000018ac */
        /* <DEDUP_REMOVED lines=23> */
[----:B---3--:R-:W-:-:S15]  /*a6e0*/  @!P0 BRA `(.L_x_606) ;  /* 0x0000008800008947 */ /* 0x008fde0003800000 */
[----:B------:R-:W2:Y:S01]  /*a6f0*/  LDL.64 R212, [R1+0xb8] ;  /* 0x0000b80001d47983 */ /* 0x000ea20000100a00 */
[----:B------:R-:W-:Y:S01]  /*a700*/  UIADD3 UR21, UR15, -0x2, URZ ;  /* 0xfffffffe0f157890 */ /* 0x000fe2000fffe03f */
[----:B------:R-:W-:-:S04]  /*a710*/  DEPBAR.LE SB0, 0x0 ;  /* 0x000080000000791a */ /* 0x000fc80000000000 */
[----:B------:R-:W-:Y:S01]  /*a720*/  USHF.R.S32.HI UR4, URZ, 0x1f, UR21 ;  /* 0x0000001f3f047899 */ /* 0x000fe20008011415 */
[----:B------:R-:W-:Y:S01]  /*a730*/  IMAD.U32 R2, RZ, RZ, UR21 ;  /* 0x00000015ff027e24 */ /* 0x000fe2000f8e00ff */
[----:B------:R-:W-:Y:S01]  /*a740*/  UIMAD UR6, UR18, UR21, URZ ;  /* 0x00000015120672a4 */ /* 0x000fe2000f8e023f */
[----:B------:R-:W-:Y:S01]  /*a750*/  STL.64 [R1+0x140], R142 ;  /* 0x0001408e01007387 */ /* 0x000fe20000100a00 */
[----:B------:R-:W-:Y:S02]  /*a760*/  USHF.L.U32 UR22, UR8, 0x5, URZ ;  /* 0x0000000508167899 */ /* 0x000fe4000800063f */
[----:B------:R-:W-:Y:S01]  /*a770*/  UIMAD UR4, UR4, UR19, UR6 ;  /* 0x00000013040472a4 */ /* 0x000fe2000f8e0206 */
[----:B------:R-:W-:Y:S02]  /*a780*/  STL.64 [R1+0x138], R140 ;  /* 0x0001388c01007387 */ /* 0x000fe40000100a00 */
[----:B------:R-:W-:Y:S02]  /*a790*/  ULDC.64 UR6, c[0x0][0x220] ;  /* 0x0000880000067ab9 */ /* 0x000fe40000000a00 */
[----:B------:R-:W-:Y:S04]  /*a7a0*/  STL.64 [R1+0x130], R138 ;  /* 0x0001308a01007387 */ /* 0x000fe80000100a00 */
[----:B------:R-:W-:Y:S04]  /*a7b0*/  STL.64 [R1+0x128], R136 ;  /* 0x0001288801007387 */ /* 0x000fe80000100a00 */
[----:B------:R-:W-:Y:S04]  /*a7c0*/  STL [R1+0x124], R69 ;  /* 0x0001244501007387 */ /* 0x000fe80000100800 */
[----:B------:R-:W-:Y:S01]  /*a7d0*/  STL [R1+0x120], R68 ;  /* 0x0001204401007387 */ /* 0x000fe20000100800 */
[----:B------:R-:W-:Y:S01]  /*a7e0*/  BAR.SYNC.DEFER_BLOCKING 0x0 ;  /* 0x0000000000007b1d */ /* 0x000fe20000010000 */
[----:B--2---:R-:W-:-:S04]  /*a7f0*/  IMAD.WIDE.U32 R2, R2, UR19, R212 ;  /* 0x0000001302027c25 */ /* 0x004fc8000f8e00d4 */
        /* <DEDUP_REMOVED lines=8> */
[----:B-----5:R-:W-:Y:S01]  /*a880*/  LDGSTS.E.BYPASS.LTC128B.128 [R234+0x8000], desc[UR16][R4.64] ;  /* 0x0800000004ea7fae */ /* 0x020fe2000b901d50 */
[----:B------:R-:W-:Y:S02]  /*a890*/  IADD3.X R3, R5, UR4, RZ, P0, !PT ;  /* 0x0000000405037c10 */ /* 0x000fe400087fe4ff */
[----:B------:R-:W-:-:S03]  /*a8a0*/  IADD3 R12, P0, R2, UR22, RZ ;  /* 0x00000016020c7c10 */ /* 0x000fc6000ff1e0ff */
[----:B------:R1:W-:Y:S01]  /*a8b0*/  LDGSTS.E.BYPASS.LTC128B.128 [R234+0x8800], desc[UR16][R2.64] ;  /* 0x0880000002ea7fae */ /* 0x0003e2000b901d50 */
[----:B------:R-:W-:Y:S02]  /*a8c0*/  IADD3.X R13, R3, UR4, RZ, P0, !PT ;  /* 0x00000004030d7c10 */ /* 0x000fe400087fe4ff */
[----:B------:R-:W-:-:S03]  /*a8d0*/  IADD3 R10, P0, R12, UR22, RZ ;  /* 0x000000160c0a7c10 */ /* 0x000fc6000ff1e0ff */
[----:B------:R-:W-:Y:S01]  /*a8e0*/  LDGSTS.E.BYPASS.LTC128B.128 [R234+0x9000], desc[UR16][R12.64] ;  /* 0x090000000cea7fae */ /* 0x000fe2000b901d50 */
[----:B------:R-:W-:Y:S02]  /*a8f0*/  IADD3.X R11, R13, UR4, RZ, P0, !PT ;  /* 0x000000040d0b7c10 */ /* 0x000fe400087fe4ff */
[----:B------:R-:W-:-:S03]  /*a900*/  IADD3 R8, P0, R10, UR22, RZ ;  /* 0x000000160a087c10 */ /* 0x000fc6000ff1e0ff */
[----:B------:R-:W-:Y:S01]  /*a910*/  LDGSTS.E.BYPASS.LTC128B.128 [R234+0x9800], desc[UR16][R10.64] ;  /* 0x098000000aea7fae */ /* 0x000fe2000b901d50 */
[----:B------:R-:W-:Y:S02]  /*a920*/  IADD3.X R9, R11, UR4, RZ, P0, !PT ;  /* 0x000000040b097c10 */ /* 0x000fe400087fe4ff */
[----:B------:R-:W-:-:S03]  /*a930*/  IADD3 R6, P0, R8, UR22, RZ ;  /* 0x0000001608067c10 */ /* 0x000fc6000ff1e0ff */
[----:B------:R2:W-:Y:S01]  /*a940*/  LDGSTS.E.BYPASS.LTC128B.128 [R234+0xa000], desc[UR16][R8.64] ;  /* 0x0a00000008ea7fae */ /* 0x0005e2000b901d50 */
[----:B------:R-:W-:-:S05]  /*a950*/  IADD3.X R7, R9, UR4, RZ, P0, !PT ;  /* 0x0000000409077c10 */ /* 0x000fca00087fe4ff */
[----:B------:R-:W-:Y:S01]  /*a960*/  LDGSTS.E.BYPASS.LTC128B.128 [R234+0xa800], desc[UR16][R6.64] ;  /* 0x0a80000006ea7fae */ /* 0x000fe2000b901d50 */
[----:B-1----:R-:W-:-:S04]  /*a970*/  IADD3 R2, P0, R6, UR22, RZ ;  /* 0x0000001606027c10 */ /* 0x002fc8000ff1e0ff */
[----:B------:R-:W-:Y:S02]  /*a980*/  IADD3.X R3, R7, UR4, RZ, P0, !PT ;  /* 0x0000000407037c10 */ /* 0x000fe400087fe4ff */
[----:B------:R-:W-:-:S03]  /*a990*/  IADD3 R4, P0, R2, UR22, RZ ;  /* 0x0000001602047c10 */ /* 0x000fc6000ff1e0ff */
[----:B------:R-:W-:Y:S01]  /*a9a0*/  LDGSTS.E.BYPASS.LTC128B.128 [R234+0xb000], desc[UR16][R2.64] ;  /* 0x0b00000002ea7fae */ /* 0x000fe2000b901d50 */
[----:B------:R-:W-:-:S05]  /*a9b0*/  IADD3.X R5, R3, UR4, RZ, P0, !PT ;  /* 0x0000000403057c10 */ /* 0x000fca00087fe4ff */
[----:B------:R1:W-:Y:S04]  /*a9c0*/  LDGSTS.E.BYPASS.LTC128B.128 [R234+0xb800], desc[UR16][R4.64] ;  /* 0x0b80000004ea7fae */ /* 0x0003e8000b901d50 */
[----:B------:R-:W-:Y:S04]  /*a9d0*/  LDSM.16.M88.4 R16, [R222] ;  /* 0x00000000de10783b */ /* 0x000fe80000000200 */
[----:B------:R-:W3:Y:S04]  /*a9e0*/  LDSM.16.M88.4 R24, [R135+0x4000] ;  /* 0x004000008718783b */ /* 0x000ee80000000200 */
[----:B--2---:R-:W-:Y:S04]  /*a9f0*/  LDSM.16.M88.4 R8, [R225] ;  /* 0x00000000e108783b */ /* 0x004fe80000000200 */
[----:B------:R-:W-:Y:S04]  /*aa00*/  LDSM.16.M88.4 R52, [R221+0x4000] ;  /* 0x00400000dd34783b */ /* 0x000fe80000000200 */
[----:B------:R-:W2:Y:S04]  /*aa10*/  LDSM.16.M88.4 R84, [R135+0x4800] ;  /* 0x004800008754783b */ /* 0x000ea80000000200 */
[----:B------:R-:W4:Y:S04]  /*aa20*/  LDSM.16.M88.4 R12, [R222+0x2000] ;  /* 0x00200000de0c783b */ /* 0x000f280000000200 */
[----:B------:R-:W4:Y:S04]  /*aa30*/  LDSM.16.M88.4 R72, [R135+0x6000] ;  /* 0x006000008748783b */ /* 0x000f280000000200 */
[----:B------:R-:W4:Y:S04]  /*aa40*/  LDSM.16.M88.4 R64, [R135+0x6800] ;  /* 0x006800008740783b */ /* 0x000f280000000200 */
[----:B------:R-:W4:Y:S04]  /*aa50*/  LDSM.16.M88.4 R60, [R135+0x7000] ;  /* 0x00700000873c783b */ /* 0x000f280000000200 */
[----:B------:R-:W4:Y:S04]  /*aa60*/  LDSM.16.M88.4 R56, [R135+0x7800] ;  /* 0x007800008738783b */ /* 0x000f280000000200 */
[----:B------:R-:W4:Y:S01]  /*aa70*/  LDSM.16.M88.4 R76, [R135+0x5800] ;  /* 0x00580000874c783b */ /* 0x000f220000000200 */
[C---:B---3--:R-:W-:Y:S03]  /*aa80*/  HMMA.16816.F32 R136, R16.reuse, R24, RZ ;  /* 0x000000181088723c */ /* 0x048fe600000018ff */
[----:B------:R-:W3:Y:S04]  /*aa90*/  LDSM.16.M88.4 R48, [R221+0x4800] ;  /* 0x00480000dd30783b */ /* 0x000ee80000000200 */
[----:B-1----:R-:W-:Y:S04]  /*aaa0*/  LDSM.16.M88.4 R4, [R225+0x2000] ;  /* 0x00200000e104783b */ /* 0x002fe80000000200 */
[----:B------:R-:W1:Y:S01]  /*aab0*/  LDSM.16.M88.4 R36, [R221+0x6000] ;  /* 0x00600000dd24783b */ /* 0x000e620000000200 */
[----:B--2---:R-:W-:Y:S03]  /*aac0*/  HMMA.16816.F32 R208, R16, R84, RZ ;  /* 0x0000005410d0723c */ /* 0x004fe600000018ff */
[----:B------:R-:W2:Y:S04]  /*aad0*/  LDSM.16.M88.4 R32, [R221+0x6800] ;  /* 0x00680000dd20783b */ /* 0x000ea80000000200 */
[----:B------:R-:W2:Y:S01]  /*aae0*/  LDSM.16.M88.4 R28, [R221+0x7000] ;  /* 0x00700000dd1c783b */ /* 0x000ea20000000200 */
[----:B----4-:R-:W-:Y:S03]  /*aaf0*/  HMMA.16816.F32 R212, R12, R24, RZ ;  /* 0x000000180cd4723c */ /* 0x010fe600000018ff */
[----:B------:R-:W4:Y:S03]  /*ab00*/  LDSM.16.M88.4 R20, [R221+0x7800] ;  /* 0x00780000dd14783b */ /* 0x000f260000000200 */
[----:B------:R-:W-:Y:S01]  /*ab10*/  HMMA.16816.F32 R136, R8, R52, R136 ;  /* 0x000000340888723c */ /* 0x000fe20000001888 */
[----:B------:R-:W4:Y:S04]  /*ab20*/  LDSM.16.M88.4 R40, [R221+0x5800] ;  /* 0x00580000dd28783b */ /* 0x000f280000000200 */
[----:B------:R-:W4:Y:S01]  /*ab30*/  LDSM.16.M88.4 R80, [R135+0x5000] ;  /* 0x005000008750783b */ /* 0x000f220000000200 */
[----:B------:R-:W-:Y:S03]  /*ab40*/  HMMA.16816.F32 R112, R12, R72, RZ ;  /* 0x000000480c70723c */ /* 0x000fe600000018ff */
[----:B------:R-:W4:Y:S03]  /*ab50*/  LDSM.16.M88.4 R44, [R221+0x5000] ;  /* 0x00500000dd2c783b */ /* 0x000f260000000200 */
[-C--:B------:R-:W-:Y:S01]  /*ab60*/  HMMA.16816.F32 R108, R16, R64.reuse, RZ ;  /* 0x00000040106c723c */ /* 0x080fe200000018ff */
[----:B------:R-:W0:Y:S05]  /*ab70*/  LDGDEPBAR ;  /* 0x00000000000079af */ /* 0x000e2a0000000000 */
[----:B------:R-:W-:Y:S06]  /*ab80*/  HMMA.16816.F32 R104, R12, R64, RZ ;  /* 0x000000400c68723c */ /* 0x000fec00000018ff */
[----:B------:R-:W-:Y:S01]  /*ab90*/  HMMA.16816.F32 R100, R16, R60, RZ ;  /* 0x0000003c1064723c */ /* 0x000fe200000018ff */
[----:B------:R-:W-:-:S02]  /*aba0*/  IMAD.MOV.U32 R65, RZ, RZ, R136 ;  /* 0x000000ffff417224 */ /* 0x000fc400078e0088 */
[----:B------:R-:W-:-:S03]  /*abb0*/  IMAD.MOV.U32 R64, RZ, RZ, R137 ;  /* 0x000000ffff407224 */ /* 0x000fc600078e0089 */
[----:B------:R-:W-:Y:S06]  /*abc0*/  HMMA.16816.F32 R96, R12, R60, RZ ;  /* 0x0000003c0c60723c */ /* 0x000fec00000018ff */
[----:B------:R-:W-:Y:S01]  /*abd0*/  HMMA.16816.F32 R92, R16, R56, RZ ;  /* 0x00000038105c723c */ /* 0x000fe200000018ff */
[----:B------:R-:W-:Y:S02]  /*abe0*/  IMAD.MOV.U32 R61, RZ, RZ, R138 ;  /* 0x000000ffff3d7224 */ /* 0x000fe400078e008a */
[----:B------:R-:W-:-:S03]  /*abf0*/  IMAD.MOV.U32 R60, RZ, RZ, R139 ;  /* 0x000000ffff3c7224 */ /* 0x000fc600078e008b */
[----:B------:R-:W-:Y:S06]  /*ac00*/  HMMA.16816.F32 R204, R12, R84, RZ ;  /* 0x000000540ccc723c */ /* 0x000fec00000018ff */
[-C--:B------:R-:W-:Y:S06]  /*ac10*/  HMMA.16816.F32 R124, R16, R76.reuse, RZ ;  /* 0x0000004c107c723c */ /* 0x080fec00000018ff */
[----:B------:R-:W-:Y:S06]  /*ac20*/  HMMA.16816.F32 R120, R12, R76, RZ ;  /* 0x0000004c0c78723c */ /* 0x000fec00000018ff */
[----:B------:R-:W-:Y:S06]  /*ac30*/  HMMA.16816.F32 R116, R16, R72, RZ ;  /* 0x000000481074723c */ /* 0x000fec00000018ff */
[----:B---3--:R-:W-:Y:S06]  /*ac40*/  HMMA.16816.F32 R136, R8, R48, R208 ;  /* 0x000000300888723c */ /* 0x008fec00000018d0 */
[----:B------:R-:W-:Y:S06]  /*ac50*/  HMMA.16816.F32 R88, R12, R56, RZ ;  /* 0x000000380c58723c */ /* 0x000fec00000018ff */
[----:B-1----:R-:W-:Y:S06]  /*ac60*/  HMMA.16816.F32 R112, R4, R36, R112 ;  /* 0x000000240470723c */ /* 0x002fec0000001870 */
[-C--:B--2---:R-:W-:Y:S06]  /*ac70*/  HMMA.16816.F32 R108, R8, R32.reuse, R108 ;  /* 0x00000020086c723c */ /* 0x084fec000000186c */
[----:B------:R-:W-:Y:S01]  /*ac80*/  HMMA.16816.F32 R104, R4, R32, R104 ;  /* 0x000000200468723c */ /* 0x000fe20000001868 */
[----:B------:R-:W-:-:S02]  /*ac90*/  IMAD.MOV.U32 R25, RZ, RZ, R138 ;  /* 0x000000ffff197224 */ /* 0x000fc400078e008a */
[----:B------:R-:W-:-:S03]  /*aca0*/  IMAD.MOV.U32 R24, RZ, RZ, R139 ;  /* 0x000000ffff187224 */ /* 0x000fc600078e008b */
[-C--:B------:R-:W-:Y:S06]  /*acb0*/  HMMA.16816.F32 R100, R8, R28.reuse, R100 ;  /* 0x0000001c0864723c */ /* 0x080fec0000001864 */
[----:B------:R-:W-:Y:S01]  /*acc0*/  HMMA.16816.F32 R96, R4, R28, R96 ;  /* 0x0000001c0460723c */ /* 0x000fe20000001860 */
[----:B------:R-:W-:Y:S02]  /*acd0*/  IMAD.MOV.U32 R57, RZ, RZ, R114 ;  /* 0x000000ffff397224 */ /* 0x000fe400078e0072 */
[----:B------:R-:W-:-:S03]  /*ace0*/  IMAD.MOV.U32 R56, RZ, RZ, R115 ;  /* 0x000000ffff387224 */ /* 0x000fc600078e0073 */
[----:B----4-:R-:W-:Y:S01]  /*acf0*/  HMMA.16816.F32 R92, R8, R20, R92 ;  /* 0x00000014085c723c */ /* 0x010fe2000000185c */
[----:B------:R-:W-:Y:S02]  /*ad00*/  IMAD.MOV.U32 R238, RZ, RZ, R108 ;  /* 0x000000ffffee7224 */ /* 0x000fe400078e006c */
[----:B------:R-:W-:-:S03]  /*ad10*/  IMAD.MOV.U32 R236, RZ, RZ, R109 ;  /* 0x000000ffffec7224 */ /* 0x000fc600078e006d */
[----:B------:R-:W-:Y:S01]  /*ad20*/  HMMA.16816.F32 R212, R4, R52, R212 ;  /* 0x0000003404d4723c */ /* 0x000fe200000018d4 */
[----:B------:R-:W-:Y:S02]  /*ad30*/  IMAD.MOV.U32 R33, RZ, RZ, R106 ;  /* 0x000000ffff217224 */ /* 0x000fe400078e006a */
[----:B------:R-:W-:-:S03]  /*ad40*/  IMAD.MOV.U32 R32, RZ, RZ, R107 ;  /* 0x000000ffff207224 */ /* 0x000fc600078e006b */
[----:B------:R-:W-:Y:S01]  /*ad50*/  HMMA.16816.F32 R208, R4, R48, R204 ;  /* 0x0000003004d0723c */ /* 0x000fe200000018cc */
[----:B------:R-:W-:Y:S02]  /*ad60*/  IMAD.MOV.U32 R53, RZ, RZ, R136 ;  /* 0x000000ffff357224 */ /* 0x000fe400078e0088 */
[----:B------:R-:W-:Y:S02]  /*ad70*/  IMAD.MOV.U32 R52, RZ, RZ, R137 ;  /* 0x000000ffff347224 */ /* 0x000fe400078e0089 */
[----:B------:R-:W-:Y:S01]  /*ad80*/  IMAD.MOV.U32 R250, RZ, RZ, R100 ;  /* 0x000000fffffa7224 */ /* 0x000fe200078e0064 */
[-C--:B------:R-:W-:Y:S01]  /*ad90*/  HMMA.16816.F32 R124, R8, R40.reuse, R124 ;  /* 0x00000028087c723c */ /* 0x080fe2000000187c */
[----:B------:R-:W-:Y:S02]  /*ada0*/  IMAD.MOV.U32 R49, RZ, RZ, R113 ;  /* 0x000000ffff317224 */ /* 0x000fe400078e0071 */
[----:B------:R-:W-:Y:S02]  /*adb0*/  IMAD.MOV.U32 R48, RZ, RZ, R112 ;  /* 0x000000ffff307224 */ /* 0x000fe400078e0070 */
[----:B------:R-:W-:Y:S01]  /*adc0*/  IMAD.MOV.U32 R248, RZ, RZ, R101 ;  /* 0x000000fffff87224 */ /* 0x000fe200078e0065 */
[----:B------:R-:W-:Y:S01]  /*add0*/  HMMA.16816.F32 R120, R4, R40, R120 ;  /* 0x000000280478723c */ /* 0x000fe20000001878 */
[----:B------:R-:W-:-:S02]  /*ade0*/  IMAD.MOV.U32 R246, RZ, RZ, R102 ;  /* 0x000000fffff67224 */ /* 0x000fc400078e0066 */
[----:B------:R-:W-:Y:S02]  /*adf0*/  IMAD.MOV.U32 R244, RZ, RZ, R103 ;  /* 0x000000fffff47224 */ /* 0x000fe400078e0067 */
[----:B------:R-:W-:Y:S01]  /*ae00*/  IMAD.MOV.U32 R252, RZ, RZ, R96 ;  /* 0x000000fffffc7224 */ /* 0x000fe200078e0060 */
[----:B------:R-:W-:Y:S01]  /*ae10*/  HMMA.16816.F32 R116, R8, R36, R116 ;  /* 0x000000240874723c */ /* 0x000fe20000001874 */
[----:B------:R-:W-:Y:S02]  /*ae20*/  IMAD.MOV.U32 R41, RZ, RZ, R110 ;  /* 0x000000ffff297224 */ /* 0x000fe400078e006e */
[----:B------:R-:W-:Y:S02]  /*ae30*/  IMAD.MOV.U32 R40, RZ, RZ, R111 ;  /* 0x000000ffff287224 */ /* 0x000fe400078e006f */
[----:B------:R-:W-:Y:S01]  /*ae40*/  IMAD.MOV.U32 R251, RZ, RZ, R97 ;  /* 0x000000fffffb7224 */ /* 0x000fe200078e0061 */
[----:B------:R-:W-:Y:S01]  /*ae50*/  HMMA.16816.F32 R136, R4, R20, R88 ;  /* 0x000000140488723c */ /* 0x000fe20000001858 */
        /* <DEDUP_REMOVED lines=18> */
[C---:B------:R-:W-:Y:S06]  /*af80*/  HMMA.16816.F32 R100, R12.reuse, R78, RZ ;  /* 0x0000004e0c64723c */ /* 0x040fec00000018ff */
[C---:B------:R-:W-:Y:S06]  /*af90*/  HMMA.16816.F32 R96, R12.reuse, R74, RZ ;  /* 0x0000004a0c60723c */ /* 0x040fec00000018ff */
[C---:B------:R-:W-:Y:S06]  /*afa0*/  HMMA.16816.F32 R92, R12.reuse, R66, RZ ;  /* 0x000000420c5c723c */ /* 0x040fec00000018ff */
[C---:B------:R-:W-:Y:S06]  /*afb0*/  HMMA.16816.F32 R88, R12.reuse, R62, RZ ;  /* 0x0000003e0c58723c */ /* 0x040fec00000018ff */
[----:B------:R-:W-:Y:S06]  /*afc0*/  HMMA.16816.F32 R12, R12, R58, RZ ;  /* 0x0000003a0c0c723c */ /* 0x000fec00000018ff */
[----:B------:R-:W-:Y:S06]  /*afd0*/  HMMA.16816.F32 R84, R16, R86, RZ ;  /* 0x000000561054723c */ /* 0x000fec00000018ff */
[----:B------:R-:W-:Y:S06]  /*afe0*/  HMMA.16816.F32 R112, R4, R54, R112 ;  /* 0x000000360470723c */ /* 0x000fec0000001870 */
[----:B------:R-:W-:Y:S06]  /*aff0*/  HMMA.16816.F32 R200, R16, R80, RZ ;  /* 0x0000005010c8723c */ /* 0x000fec00000018ff */
[C---:B------:R-:W-:Y:S06]  /*b000*/  HMMA.16816.F32 R12, R4.reuse, R22, R12 ;  /* 0x00000016040c723c */ /* 0x040fec000000180c */
[----:B------:R-:W-:Y:S06]  /*b010*/  HMMA.16816.F32 R108, R4, R50, R108 ;  /* 0x00000032046c723c */ /* 0x000fec000000186c */
[C---:B------:R-:W-:Y:S06]  /*b020*/  HMMA.16816.F32 R72, R16.reuse, R74, RZ ;  /* 0x0000004a1048723c */ /* 0x040fec00000018ff */
[C---:B------:R-:W-:Y:S06]  /*b030*/  HMMA.16816.F32 R80, R16.reuse, R82, RZ ;  /* 0x000000521050723c */ /* 0x040fec00000018ff */
        /* <DEDUP_REMOVED lines=10> */
[----:B------:R-:W-:-:S05]  /*b0e0*/  IMAD.MOV.U32 R13, RZ, RZ, R52 ;  /* 0x000000ffff0d7224 */ /* 0x000fca00078e0034 */
[-C--:B------:R-:W-:Y:S06]  /*b0f0*/  HMMA.16816.F32 R200, R8, R44.reuse, R200 ;  /* 0x0000002c08c8723c */ /* 0x080fec00000018c8 */
[C---:B------:R-:W-:Y:S06]  /*b100*/  HMMA.16816.F32 R128, R4.reuse, R44, R128 ;  /* 0x0000002c0480723c */ /* 0x040fec0000001880 */
[----:B------:R-:W-:Y:S01]  /*b110*/  HMMA.16816.F32 R204, R4, R34, R92 ;  /* 0x0000002204cc723c */ /* 0x000fe2000000185c */
[----:B------:R-:W-:-:S02]  /*b120*/  IMAD.MOV.U32 R45, RZ, RZ, R118 ;  /* 0x000000ffff2d7224 */ /* 0x000fc400078e0076 */
[----:B------:R-:W-:-:S03]  /*b130*/  IMAD.MOV.U32 R44, RZ, RZ, R119 ;  /* 0x000000ffff2c7224 */ /* 0x000fc600078e0077 */
[C---:B------:R-:W-:Y:S06]  /*b140*/  HMMA.16816.F32 R52, R8.reuse, R54, R24 ;  /* 0x000000360834723c */ /* 0x040fec0000001818 */
[C---:B------:R-:W-:Y:S06]  /*b150*/  HMMA.16816.F32 R24, R8.reuse, R50, R84 ;  /* 0x000000320818723c */ /* 0x040fec0000001854 */
[----:B------:R-:W-:Y:S01]  /*b160*/  HMMA.16816.F32 R92, R8, R38, R72 ;  /* 0x00000026085c723c */ /* 0x000fe20000001848 */
[----:B------:R-:W-:-:S02]  /*b170*/  IMAD.MOV.U32 R50, RZ, RZ, R61 ;  /* 0x000000ffff327224 */ /* 0x000fc400078e003d */
[----:B------:R-:W-:-:S03]  /*b180*/  IMAD.MOV.U32 R51, RZ, RZ, R60 ;  /* 0x000000ffff337224 */ /* 0x000fc600078e003c */
[C---:B------:R-:W-:Y:S06]  /*b190*/  HMMA.16816.F32 R60, R16.reuse, R62, RZ ;  /* 0x0000003e103c723c */ /* 0x040fec00000018ff */
[----:B------:R-:W-:Y:S06]  /*b1a0*/  HMMA.16816.F32 R16, R16, R58, RZ ;  /* 0x0000003a1010723c */ /* 0x000fec00000018ff */
[C---:B------:R-:W-:Y:S06]  /*b1b0*/  HMMA.16816.F32 R116, R4.reuse, R38, R96 ;  /* 0x000000260474723c */ /* 0x040fec0000001860 */
[----:B------:R-:W-:Y:S06]  /*b1c0*/  HMMA.16816.F32 R140, R4, R30, R88 ;  /* 0x0000001e048c723c */ /* 0x000fec0000001858 */
[C---:B------:R-:W-:Y:S06]  /*b1d0*/  HMMA.16816.F32 R72, R8.reuse, R34, R64 ;  /* 0x000000220848723c */ /* 0x040fec0000001840 */
[----:B------:R-:W-:Y:S01]  /*b1e0*/  HMMA.16816.F32 R88, R8, R46, R80 ;  /* 0x0000002e0858723c */ /* 0x000fe20000001850 */
[----:B------:R-:W-:-:S02]  /*b1f0*/  IMAD.MOV.U32 R64, RZ, RZ, R12 ;  /* 0x000000ffff407224 */ /* 0x000fc400078e000c */
[----:B------:R-:W-:Y:S02]  /*b200*/  IMAD.MOV.U32 R65, RZ, RZ, R13 ;  /* 0x000000ffff417224 */ /* 0x000fe400078e000d */
[----:B------:R-:W-:Y:S01]  /*b210*/  IMAD.MOV.U32 R66, RZ, RZ, R14 ;  /* 0x000000ffff427224 */ /* 0x000fe200078e000e */
[C---:B------:R-:W-:Y:S01]  /*b220*/  HMMA.16816.F32 R96, R8.reuse, R42, R76 ;  /* 0x0000002a0860723c */ /* 0x040fe2000000184c */
[----:B------:R-:W-:Y:S02]  /*b230*/  IMAD.MOV.U32 R67, RZ, RZ, R15 ;  /* 0x000000ffff437224 */ /* 0x000fe400078e000f */
[----:B------:R-:W-:Y:S03]  /*b240*/  LDSM.16.M88.4 R12, [R226] ;  /* 0x00000000e20c783b */ /* 0x000fe60000000200 */
[C---:B------:R-:W-:Y:S06]  /*b250*/  HMMA.16816.F32 R60, R8.reuse, R30, R60 ;  /* 0x0000001e083c723c */ /* 0x040fec000000183c */
[----:B------:R-:W-:Y:S01]  /*b260*/  HMMA.16816.F32 R16, R8, R22, R16 ;  /* 0x000000160810723c */ /* 0x000fe20000001810 */
[----:B------:R-:W1:Y:S05]  /*b270*/  LDSM.16.M88.4 R8, [R223] ;  /* 0x00000000df08783b */ /* 0x000e6a0000000200 */
[C---:B------:R-:W-:Y:S06]  /*b280*/  HMMA.16816.F32 R104, R4.reuse, R46, R104 ;  /* 0x0000002e0468723c */ /* 0x040fec0000001868 */
[----:B------:R-:W-:Y:S01]  /*b290*/  HMMA.16816.F32 R100, R4, R42, R100 ;  /* 0x0000002a0464723c */ /* 0x000fe20000001864 */
[----:B------:R-:W2:Y:S05]  /*b2a0*/  LDSM.16.M88.4 R4, [R223+0x2000] ;  /* 0x00200000df04783b */ /* 0x000eaa0000000200 */
[C---:B-1----:R-:W-:Y:S06]  /*b2b0*/  HMMA.16816.F32 R80, R8.reuse, R12, R48 ;  /* 0x0000000c0850723c */ /* 0x042fec0000001830 */
[----:B------:R-:W-:Y:S06]  /*b2c0*/  HMMA.16816.F32 R48, R8, R14, R52 ;  /* 0x0000000e0830723c */ /* 0x000fec0000001834 */
[C---:B--2---:R-:W-:Y:S06]  /*b2d0*/  HMMA.16816.F32 R84, R4.reuse, R12, R212 ;  /* 0x0000000c0454723c */ /* 0x044fec00000018d4 */
[----:B------:R-:W-:Y:S01]  /*b2e0*/  HMMA.16816.F32 R76, R4, R14, R112 ;  /* 0x0000000e044c723c */ /* 0x000fe20000001870 */
[----:B------:R-:W1:Y:S01]  /*b2f0*/  LDSM.16.M88.4 R12, [R233] ;  /* 0x00000000e90c783b */ /* 0x000e620000000200 */
        /* <DEDUP_REMOVED lines=8> */
[-C--:B-1----:R-:W-:Y:S06]  /*b380*/  HMMA.16816.F32 R64, R8, R12.reuse, R64 ;  /* 0x0000000c0840723c */ /* 0x082fec0000001840 */
[C---:B------:R-:W-:Y:S06]  /*b390*/  HMMA.16816.F32 R56, R4.reuse, R12, R208 ;  /* 0x0000000c0438723c */ /* 0x040fec00000018d0 */
[----:B------:R-:W-:Y:S01]  /*b3a0*/  HMMA.16816.F32 R52, R4, R14, R108 ;  /* 0x0000000e0434723c */ /* 0x000fe2000000186c */
[----:B------:R-:W-:-:S02]  /*b3b0*/  IMAD.MOV.U32 R210, RZ, RZ, R29 ;  /* 0x000000ffffd27224 */ /* 0x000fc400078e001d */
[----:B------:R-:W-:Y:S02]  /*b3c0*/  IMAD.MOV.U32 R211, RZ, RZ, R28 ;  /* 0x000000ffffd37224 */ /* 0x000fe400078e001c */
[----:B------:R-:W-:Y:S01]  /*b3d0*/  IMAD.MOV.U32 R208, RZ, RZ, R252 ;  /* 0x000000ffffd07224 */ /* 0x000fe200078e00fc */
[----:B------:R-:W-:Y:S01]  /*b3e0*/  HMMA.16816.F32 R24, R8, R14, R24 ;  /* 0x0000000e0818723c */ /* 0x000fe20000001818 */
[----:B------:R-:W1:Y:S01]  /*b3f0*/  LDSM.16.M88.4 R12, [R232] ;  /* 0x00000000e80c783b */ /* 0x000e620000000200 */
[----:B------:R-:W-:Y:S02]  /*b400*/  IMAD.MOV.U32 R110, RZ, RZ, R45 ;  /* 0x000000ffff6e7224 */ /* 0x000fe400078e002d */
[----:B------:R-:W-:Y:S02]  /*b410*/  IMAD.MOV.U32 R111, RZ, RZ, R44 ;  /* 0x000000ffff6f7224 */ /* 0x000fe400078e002c */
[----:B------:R-:W-:Y:S02]  /*b420*/  IMAD.MOV.U32 R108, RZ, RZ, R242 ;  /* 0x000000ffff6c7224 */ /* 0x000fe400078e00f2 */
[----:B------:R-:W-:-:S02]  /*b430*/  IMAD.MOV.U32 R109, RZ, RZ, R240 ;  /* 0x000000ffff6d7224 */ /* 0x000fc400078e00f0 */
[----:B------:R-:W-:Y:S01]  /*b440*/  IMAD.MOV.U32 R209, RZ, RZ, R251 ;  /* 0x000000ffffd17224 */ /* 0x000fe200078e00fb */
[C---:B-1----:R-:W-:Y:S06]  /*b450*/  HMMA.16816.F32 R44, R8.reuse, R12, R200 ;  /* 0x0000000c082c723c */ /* 0x042fec00000018c8 */
[----:B------:R-:W-:Y:S01]  /*b460*/  HMMA.16816.F32 R20, R8, R14, R88 ;  /* 0x0000000e0814723c */ /* 0x000fe20000001858 */
[----:B------:R-:W-:Y:S02]  /*b470*/  IMAD.MOV.U32 R200, RZ, RZ, R37 ;  /* 0x000000ffffc87224 */ /* 0x000fe400078e0025 */
[----:B------:R-:W-:-:S02]  /*b480*/  IMAD.MOV.U32 R201, RZ, RZ, R36 ;  /* 0x000000ffffc97224 */ /* 0x000fc400078e0024 */
[----:B------:R-:W-:Y:S01]  /*b490*/  IMAD.MOV.U32 R202, RZ, RZ, R33 ;  /* 0x000000ffffca7224 */ /* 0x000fe200078e0021 */
[----:B------:R-:W-:Y:S01]  /*b4a0*/  HMMA.16816.F32 R36, R4, R12, R128 ;  /* 0x0000000c0424723c */ /* 0x000fe20000001880 */
[----:B------:R-:W-:-:S05]  /*b4b0*/  IMAD.MOV.U32 R203, RZ, RZ, R32 ;  /* 0x000000ffffcb7224 */ /* 0x000fca00078e0020 */
[----:B------:R-:W-:Y:S01]  /*b4c0*/  HMMA.16816.F32 R32, R4, R14, R104 ;  /* 0x0000000e0420723c */ /* 0x000fe20000001868 */
[----:B------:R-:W1:Y:S01]  /*b4d0*/  LDSM.16.M88.4 R12, [R231] ;  /* 0x00000000e70c783b */ /* 0x000e620000000200 */
[----:B------:R-:W-:Y:S02]  /*b4e0*/  IMAD.MOV.U32 R130, RZ, RZ, R41 ;  /* 0x000000ffff827224 */ /* 0x000fe400078e0029 */
[----:B------:R-:W-:Y:S02]  /*b4f0*/  IMAD.MOV.U32 R131, RZ, RZ, R40 ;  /* 0x000000ffff837224 */ /* 0x000fe400078e0028 */
[----:B------:R-:W-:Y:S02]  /*b500*/  IMAD.MOV.U32 R128, RZ, RZ, R238 ;  /* 0x000000ffff807224 */ /* 0x000fe400078e00ee */
[----:B------:R-:W-:Y:S01]  /*b510*/  IMAD.MOV.U32 R129, RZ, RZ, R236 ;  /* 0x000000ffff817224 */ /* 0x000fe200078e00ec */
[-C--:B-1----:R-:W-:Y:S06]  /*b520*/  HMMA.16816.F32 R40, R8, R12.reuse, R124 ;  /* 0x0000000c0828723c */ /* 0x082fec000000187c */
[C---:B------:R-:W-:Y:S06]  /*b530*/  HMMA.16816.F32 R28, R4.reuse, R12, R120 ;  /* 0x0000000c041c723c */ /* 0x040fec0000001878 */
[-C--:B------:R-:W-:Y:S06]  /*b540*/  HMMA.16816.F32 R88, R4, R14.reuse, R100 ;  /* 0x0000000e0458723c */ /* 0x080fec0000001864 */
[C---:B------:R-:W-:Y:S01]  /*b550*/  HMMA.16816.F32 R96, R8.reuse, R14, R96 ;  /* 0x0000000e0860723c */ /* 0x040fe20000001860 */
[----:B------:R-:W1:Y:S05]  /*b560*/  LDSM.16.M88.4 R12, [R230] ;  /* 0x00000000e60c783b */ /* 0x000e6a0000000200 */
[-C--:B-1----:R-:W-:Y:S06]  /*b570*/  HMMA.16816.F32 R100, R8, R12.reuse, R108 ;  /* 0x0000000c0864723c */ /* 0x082fec000000186c */
[C---:B------:R-:W-:Y:S06]  /*b580*/  HMMA.16816.F32 R104, R4.reuse, R12, R112 ;  /* 0x0000000c0468723c */ /* 0x040fec0000001870 */
[-C--:B------:R-:W-:Y:S06]  /*b590*/  HMMA.16816.F32 R112, R4, R14.reuse, R116 ;  /* 0x0000000e0470723c */ /* 0x080fec0000001874 */
        /* <DEDUP_REMOVED lines=11> */
[----:B------:R-:W-:Y:S06]  /*b650*/  HMMA.16816.F32 R120, R8, R12, R128 ;  /* 0x0000000c0878723c */ /* 0x000fec0000001880 */
[-C--:B------:R-:W-:Y:S06]  /*b660*/  HMMA.16816.F32 R204, R4, R14.reuse, R204 ;  /* 0x0000000e04cc723c */ /* 0x080fec00000018cc */
[C---:B------:R-:W-:Y:S01]  /*b670*/  HMMA.16816.F32 R200, R8.reuse, R14, R72 ;  /* 0x0000000e08c8723c */ /* 0x040fe20000001848 */
[----:B------:R-:W1:Y:S05]  /*b680*/  LDSM.16.M88.4 R12, [R228] ;  /* 0x00000000e40c783b */ /* 0x000e6a0000000200 */
[-C--:B-1----:R-:W-:Y:S06]  /*b690*/  HMMA.16816.F32 R128, R8, R12.reuse, R212 ;  /* 0x0000000c0880723c */ /* 0x082fec00000018d4 */
[C---:B------:R-:W-:Y:S06]  /*b6a0*/  HMMA.16816.F32 R72, R4.reuse, R12, R208 ;  /* 0x0000000c0448723c */ /* 0x040fec00000018d0 */
[-C--:B------:R-:W-:Y:S06]  /*b6b0*/  HMMA.16816.F32 R140, R4, R14.reuse, R140 ;  /* 0x0000000e048c723c */ /* 0x080fec000000188c */
[----:B------:R-:W-:Y:S06]  /*b6c0*/  HMMA.16816.F32 R12, R8, R14, R60 ;  /* 0x0000000e080c723c */ /* 0x000fec000000183c */
[----:B------:R-:W-:-:S02]  /*b6d0*/  IMAD.MOV.U32 R215, RZ, RZ, R129 ;  /* 0x000000ffffd77224 */ /* 0x000fc400078e0081 */
[----:B------:R-:W-:Y:S02]  /*b6e0*/  IMAD.MOV.U32 R212, RZ, RZ, R128 ;  /* 0x000000ffffd47224 */ /* 0x000fe400078e0080 */
[----:B------:R-:W-:Y:S02]  /*b6f0*/  IMAD.MOV.U32 R214, RZ, RZ, R130 ;  /* 0x000000ffffd67224 */ /* 0x000fe400078e0082 */
[----:B------:R-:W-:Y:S02]  /*b700*/  IMAD.MOV.U32 R129, RZ, RZ, R74 ;  /* 0x000000ffff817224 */ /* 0x000fe400078e004a */
        /* <DEDUP_REMOVED lines=9> */
[----:B------:R-:W1:Y:S01]  /*b7a0*/  LDSM.16.M88.4 R12, [R227] ;  /* 0x00000000e30c783b */ /* 0x000e620000000200 */
[----:B------:R-:W-:Y:S02]  /*b7b0*/  IMAD.MOV.U32 R208, RZ, RZ, R142 ;  /* 0x000000ffffd07224 */ /* 0x000fe400078e008e */
[----:B------:R-:W-:Y:S02]  /*b7c0*/  IMAD.MOV.U32 R131, RZ, RZ, R143 ;  /* 0x000000ffff837224 */ /* 0x000fe400078e008f */
[----:B------:R2:W5:Y:S04]  /*b7d0*/  LDL.LU.64 R142, [R1+0x140] ;  /* 0x00014000018e7983 */ /* 0x0005680000300a00 */
[----:B------:R2:W5:Y:S01]  /*b7e0*/  LDL.LU.64 R140, [R1+0x138] ;  /* 0x00013800018c7983 */ /* 0x0005620000300a00 */
[C---:B-1----:R-:W-:Y:S06]  /*b7f0*/  HMMA.16816.F32 R136, R4.reuse, R12, R136 ;  /* 0x0000000c0488723c */ /* 0x042fec0000001888 */
[----:B------:R-:W-:-:S15]  /*b800*/  HMMA.16816.F32 R4, R4, R14, R116 ;  /* 0x0000000e0404723c */ /* 0x000fde0000001874 */
[----:B------:R-:W-:-:S03]  /*b810*/  NOP ;  /* 0x0000000000007918 */ /* 0x000fc60000000000 */
[----:B------:R-:W-:Y:S02]  /*b820*/  IMAD.MOV.U32 R63, RZ, RZ, R136 ;  /* 0x000000ffff3f7224 */ /* 0x000fe400078e0088 */
[----:B------:R-:W-:Y:S02]  /*b830*/  IMAD.MOV.U32 R62, RZ, RZ, R137 ;  /* 0x000000ffff3e7224 */ /* 0x000fe400078e0089 */
[----:B------:R-:W-:Y:S02]  /*b840*/  IMAD.MOV.U32 R61, RZ, RZ, R138 ;  /* 0x000000ffff3d7224 */ /* 0x000fe400078e008a */
[----:B------:R-:W-:Y:S02]  /*b850*/  IMAD.MOV.U32 R119, RZ, RZ, R4 ;  /* 0x000000ffff777224 */ /* 0x000fe400078e0004 */
[----:B------:R-:W-:Y:S02]  /*b860*/  IMAD.MOV.U32 R118, RZ, RZ, R5 ;  /* 0x000000ffff767224 */ /* 0x000fe400078e0005 */
[----:B------:R-:W-:-:S02]  /*b870*/  IMAD.MOV.U32 R117, RZ, RZ, R6 ;  /* 0x000000ffff757224 */ /* 0x000fc400078e0006 */
[----:B------:R-:W-:Y:S02]  /*b880*/  IMAD.MOV.U32 R116, RZ, RZ, R7 ;  /* 0x000000ffff747224 */ /* 0x000fe400078e0007 */
[----:B------:R-:W-:Y:S01]  /*b890*/  HMMA.16816.F32 R4, R8, R12, R92 ;  /* 0x0000000c0804723c */ /* 0x000fe2000000185c */
[----:B------:R-:W-:Y:S02]  /*b8a0*/  IMAD.MOV.U32 R60, RZ, RZ, R139 ;  /* 0x000000ffff3c7224 */ /* 0x000fe400078e008b */
[----:B------:R2:W5:Y:S04]  /*b8b0*/  LDL.LU.64 R138, [R1+0x130] ;  /* 0x00013000018a7983 */ /* 0x0005680000300a00 */
[----:B------:R2:W5:-:S15]  /*b8c0*/  LDL.LU.64 R136, [R1+0x128] ;  /* 0x0001280001887983 */ /* 0x00055e0000300a00 */
[----:B------:R-:W-:-:S02]  /*b8d0*/  NOP ;  /* 0x0000000000007918 */ /* 0x000fc40000000000 */
[----:B------:R-:W-:Y:S02]  /*b8e0*/  IMAD.MOV.U32 R95, RZ, RZ, R5 ;  /* 0x000000ffff5f7224 */ /* 0x000fe400078e0005 */
[----:B------:R-:W-:Y:S02]  /*b8f0*/  IMAD.MOV.U32 R94, RZ, RZ, R6 ;  /* 0x000000ffff5e7224 */ /* 0x000fe400078e0006 */
[----:B------:R-:W-:Y:S02]  /*b900*/  IMAD.MOV.U32 R93, RZ, RZ, R7 ;  /* 0x000000ffff5d7224 */ /* 0x000fe400078e0007 */
[----:B------:R-:W-:Y:S02]  /*b910*/  IMAD.MOV.U32 R92, RZ, RZ, R4 ;  /* 0x000000ffff5c7224 */ /* 0x000fe400078e0004 */
[----:B------:R-:W-:Y:S01]  /*b920*/  HMMA.16816.F32 R4, R8, R14, R16 ;  /* 0x0000000e0804723c */ /* 0x000fe20000001810 */
[----:B------:R-:W-:Y:S04]  /*b930*/  LDSM.16.M88.4 R12, [R220] ;  /* 0x00000000dc0c783b */ /* 0x000fe80000000200 */
[----:B------:R-:W1:Y:S02]  /*b940*/  LDSM.16.M88.4 R8, [R224] ;  /* 0x00000000e008783b */ /* 0x000e640000000200 */
[----:B------:R-:W-:-:S02]  /*b950*/  IMAD.MOV.U32 R19, RZ, RZ, R3 ;  /* 0x000000ffff137224 */ /* 0x000fc400078e0003 */
[----:B------:R-:W-:-:S15]  /*b960*/  IMAD.MOV.U32 R18, RZ, RZ, R69 ;  /* 0x000000ffff127224 */ /* 0x000fde00078e0045 */
[----:B------:R-:W-:Y:S02]  /*b970*/  IMAD.MOV.U32 R17, RZ, RZ, R5 ;  /* 0x000000ffff117224 */ /* 0x000fe400078e0005 */
[----:B------:R-:W-:Y:S02]  /*b980*/  IMAD.MOV.U32 R16, RZ, RZ, R4 ;  /* 0x000000ffff107224 */ /* 0x000fe400078e0004 */
[----:B------:R-:W-:Y:S02]  /*b990*/  IMAD.MOV.U32 R75, RZ, RZ, R6 ;  /* 0x000000ffff4b7224 */ /* 0x000fe400078e0006 */
[----:B------:R-:W-:Y:S02]  /*b9a0*/  IMAD.MOV.U32 R74, RZ, RZ, R7 ;  /* 0x000000ffff4a7224 */ /* 0x000fe400078e0007 */
[----:B------:R-:W3:Y:S01]  /*b9b0*/  LDSM.16.M88.4 R4, [R224+0x2000] ;  /* 0x00200000e004783b */ /* 0x000ee20000000200 */
[----:B-1----:R-:W-:-:S15]  /*b9c0*/  HMMA.16816.F32 R80, R8, R12, R80 ;  /* 0x0000000c0850723c */ /* 0x002fde0000001850 */
[----:B------:R-:W-:-:S09]  /*b9d0*/  NOP ;  /* 0x0000000000007918 */ /* 0x000fd20000000000 */
[----:B------:R-:W-:Y:S02]  /*b9e0*/  IMAD.MOV.U32 R69, RZ, RZ, R82 ;  /* 0x000000ffff457224 */ /* 0x000fe400078e0052 */
[----:B------:R-:W-:Y:S01]  /*b9f0*/  IMAD.MOV.U32 R252, RZ, RZ, R81 ;  /* 0x000000fffffc7224 */ /* 0x000fe200078e0051 */
[----:B---3--:R-:W-:Y:S01]  /*ba00*/  HMMA.16816.F32 R84, R4, R12, R84 ;  /* 0x0000000c0454723c */ /* 0x008fe20000001854 */
[----:B------:R-:W-:-:S05]  /*ba10*/  IMAD.MOV.U32 R251, RZ, RZ, R83 ;  /* 0x000000fffffb7224 */ /* 0x000fca00078e0053 */
[-C--:B------:R-:W-:Y:S06]  /*ba20*/  HMMA.16816.F32 R76, R4, R14.reuse, R76 ;  /* 0x0000000e044c723c */ /* 0x080fec000000184c */
[----:B------:R-:W-:-:S12]  /*ba30*/  HMMA.16816.F32 R12, R8, R14, R48 ;  /* 0x0000000e080c723c */ /* 0x000fd80000001830 */
        /* <DEDUP_REMOVED lines=10> */
[----:B------:R-:W1:Y:S01]  /*bae0*/  LDSM.16.M88.4 R12, [R220+0x800] ;  /* 0x00080000dc0c783b */ /* 0x000e620000000200 */
[----:B------:R-:W-:Y:S02]  /*baf0*/  IMAD.MOV.U32 R68, RZ, RZ, R84 ;  /* 0x000000ffff447224 */ /* 0x000fe400078e0054 */
[----:B------:R-:W-:-:S02]  /*bb00*/  IMAD.MOV.U32 R0, RZ, RZ, R85 ;  /* 0x000000ffff007224 */ /* 0x000fc400078e0055 */
[----:B------:R-:W-:Y:S02]  /*bb10*/  IMAD.MOV.U32 R246, RZ, RZ, R76 ;  /* 0x000000fffff67224 */ /* 0x000fe400078e004c */
[----:B------:R-:W-:Y:S02]  /*bb20*/  IMAD.MOV.U32 R244, RZ, RZ, R78 ;  /* 0x000000fffff47224 */ /* 0x000fe400078e004e */
[----:B------:R-:W-:Y:S02]  /*bb30*/  IMAD.MOV.U32 R242, RZ, RZ, R77 ;  /* 0x000000fffff27224 */ /* 0x000fe400078e004d */
[----:B------:R-:W-:Y:S01]  /*bb40*/  IMAD.MOV.U32 R240, RZ, RZ, R79 ;  /* 0x000000fffff07224 */ /* 0x000fe200078e004f */
[----:B-1----:R-:W-:Y:S07]  /*bb50*/  HMMA.16816.F32 R48, R8, R12, R64 ;  /* 0x0000000c0830723c */ /* 0x002fee0000001840 */
[----:B------:R-:W-:-:S02]  /*bb60*/  IMAD.MOV.U32 R64, RZ, RZ, R210 ;  /* 0x000000ffff407224 */ /* 0x000fc400078e00d2 */
[----:B------:R-:W-:Y:S02]  /*bb70*/  IMAD.MOV.U32 R65, RZ, RZ, R209 ;  /* 0x000000ffff417224 */ /* 0x000fe400078e00d1 */
[----:B------:R-:W-:Y:S02]  /*bb80*/  IMAD.MOV.U32 R66, RZ, RZ, R208 ;  /* 0x000000ffff427224 */ /* 0x000fe400078e00d0 */
[----:B------:R-:W-:-:S11]  /*bb90*/  IMAD.MOV.U32 R67, RZ, RZ, R131 ;  /* 0x000000ffff437224 */ /* 0x000fd600078e0083 */
        /* <DEDUP_REMOVED lines=8> */
[----:B------:R-:W-:Y:S07]  /*bc20*/  HMMA.16816.F32 R212, R4, R12, R56 ;  /* 0x0000000c04d4723c */ /* 0x000fee0000001838 */
[----:B------:R-:W-:-:S02]  /*bc30*/  IMAD.MOV.U32 R59, RZ, RZ, R16 ;  /* 0x000000ffff3b7224 */ /* 0x000fc400078e0010 */
[----:B------:R-:W-:Y:S02]  /*bc40*/  IMAD.MOV.U32 R16, RZ, RZ, R211 ;  /* 0x000000ffff107224 */ /* 0x000fe400078e00d3 */
[----:B------:R-:W-:Y:S01]  /*bc50*/  IMAD.MOV.U32 R56, RZ, RZ, R130 ;  /* 0x000000ffff387224 */ /* 0x000fe200078e0082 */
[----:B------:R-:W-:Y:S01]  /*bc60*/  HMMA.16816.F32 R208, R4, R14, R52 ;  /* 0x0000000e04d0723c */ /* 0x000fe20000001834 */
[----:B------:R-:W-:Y:S02]  /*bc70*/  IMAD.MOV.U32 R57, RZ, RZ, R129 ;  /* 0x000000ffff397224 */ /* 0x000fe400078e0081 */
[----:B------:R-:W-:-:S03]  /*bc80*/  IMAD.MOV.U32 R58, RZ, RZ, R128 ;  /* 0x000000ffff3a7224 */ /* 0x000fc600078e0080 */
[----:B------:R-:W-:Y:S01]  /*bc90*/  HMMA.16816.F32 R128, R8, R14, R24 ;  /* 0x0000000e0880723c */ /* 0x000fe20000001818 */
[----:B------:R-:W1:Y:S01]  /*bca0*/  LDSM.16.M88.4 R12, [R220+0x1000] ;  /* 0x00100000dc0c783b */ /* 0x000e620000000200 */
[----:B------:R-:W-:Y:S02]  /*bcb0*/  IMAD.MOV.U32 R52, RZ, RZ, R119 ;  /* 0x000000ffff347224 */ /* 0x000fe400078e0077 */
[----:B------:R-:W-:Y:S02]  /*bcc0*/  IMAD.MOV.U32 R53, RZ, RZ, R118 ;  /* 0x000000ffff357224 */ /* 0x000fe400078e0076 */
[----:B------:R-:W-:Y:S02]  /*bcd0*/  IMAD.MOV.U32 R54, RZ, RZ, R117 ;  /* 0x000000ffff367224 */ /* 0x000fe400078e0075 */
[----:B------:R-:W-:Y:S02]  /*bce0*/  IMAD.MOV.U32 R25, RZ, RZ, R95 ;  /* 0x000000ffff197224 */ /* 0x000fe400078e005f */
[----:B------:R-:W-:-:S02]  /*bcf0*/  IMAD.MOV.U32 R26, RZ, RZ, R94 ;  /* 0x000000ffff1a7224 */ /* 0x000fc400078e005e */
[----:B------:R-:W-:Y:S02]  /*bd00*/  IMAD.MOV.U32 R27, RZ, RZ, R93 ;  /* 0x000000ffff1b7224 */ /* 0x000fe400078e005d */
[----:B------:R-:W-:Y:S02]  /*bd10*/  IMAD.MOV.U32 R24, RZ, RZ, R92 ;  /* 0x000000ffff187224 */ /* 0x000fe400078e005c */
[----:B------:R-:W-:Y:S01]  /*bd20*/  IMAD.MOV.U32 R55, RZ, RZ, R116 ;  /* 0x000000ffff377224 */ /* 0x000fe200078e0074 */
[-C--:B-1----:R-:W-:Y:S06]  /*bd30*/  HMMA.16816.F32 R92, R4, R12.reuse, R36 ;  /* 0x0000000c045c723c */ /* 0x082fec0000001824 */
[----:B------:R-:W-:Y:S01]  /*bd40*/  HMMA.16816.F32 R116, R8, R12, R44 ;  /* 0x0000000c0874723c */ /* 0x000fe2000000182c */
[----:B------:R-:W-:-:S02]  /*bd50*/  IMAD.MOV.U32 R36, RZ, RZ, R86 ;  /* 0x000000ffff247224 */ /* 0x000fc400078e0056 */
[----:B------:R-:W-:Y:S02]  /*bd60*/  IMAD.MOV.U32 R37, RZ, RZ, R87 ;  /* 0x000000ffff257224 */ /* 0x000fe400078e0057 */
[----:B------:R-:W-:Y:S01]  /*bd70*/  IMAD.MOV.U32 R38, RZ, RZ, R75 ;  /* 0x000000ffff267224 */ /* 0x000fe200078e004b */
[----:B------:R-:W-:Y:S01]  /*bd80*/  HMMA.16816.F32 R84, R4, R14, R32 ;  /* 0x0000000e0454723c */ /* 0x000fe20000001820 */
[----:B------:R-:W-:-:S05]  /*bd90*/  IMAD.MOV.U32 R39, RZ, RZ, R74 ;  /* 0x000000ffff277224 */ /* 0x000fca00078e004a */
[----:B------:R-:W-:Y:S01]  /*bda0*/  HMMA.16816.F32 R80, R8, R14, R20 ;  /* 0x0000000e0850723c */ /* 0x000fe20000001814 */
[----:B------:R-:W1:Y:S01]  /*bdb0*/  LDSM.16.M88.4 R12, [R220+0x1800] ;  /* 0x00180000dc0c783b */ /* 0x000e620000000200 */
[----:B------:R-:W-:Y:S02]  /*bdc0*/  IMAD.MOV.U32 R34, RZ, RZ, R73 ;  /* 0x000000ffff227224 */ /* 0x000fe400078e0049 */
[----:B------:R-:W-:Y:S02]  /*bdd0*/  IMAD.MOV.U32 R35, RZ, RZ, R72 ;  /* 0x000000ffff237224 */ /* 0x000fe400078e0048 */
[----:B------:R-:W-:Y:S02]  /*bde0*/  IMAD.MOV.U32 R33, RZ, RZ, R56 ;  /* 0x000000ffff217224 */ /* 0x000fe400078e0038 */
[----:B------:R-:W-:Y:S02]  /*bdf0*/  IMAD.MOV.U32 R32, RZ, RZ, R35 ;  /* 0x000000ffff207224 */ /* 0x000fe400078e0023 */
[----:B------:R-:W-:Y:S01]  /*be00*/  IMAD.MOV.U32 R35, RZ, RZ, R58 ;  /* 0x000000ffff237224 */ /* 0x000fe200078e003a */
[-C--:B-1----:R-:W-:Y:S06]  /*be10*/  HMMA.16816.F32 R44, R4, R12.reuse, R28 ;  /* 0x0000000c042c723c */ /* 0x082fec000000181c */
[----:B------:R-:W-:Y:S06]  /*be20*/  HMMA.16816.F32 R76, R8, R12, R40 ;  /* 0x0000000c084c723c */ /* 0x000fec0000001828 */
[-C--:B------:R-:W-:Y:S06]  /*be30*/  HMMA.16816.F32 R72, R4, R14.reuse, R88 ;  /* 0x0000000e0448723c */ /* 0x080fec0000001858 */
[----:B------:R-:W-:Y:S01]  /*be40*/  HMMA.16816.F32 R28, R8, R14, R96 ;  /* 0x0000000e081c723c */ /* 0x000fe20000001860 */
[----:B------:R-:W1:Y:S01]  /*be50*/  LDSM.16.M88.4 R12, [R220+0x2000] ;  /* 0x00200000dc0c783b */ /* 0x000e620000000200 */
[----:B------:R-:W-:-:S02]  /*be60*/  IMAD.MOV.U32 R91, RZ, RZ, R34 ;  /* 0x000000ffff5b7224 */ /* 0x000fc400078e0022 */
[----:B------:R-:W-:Y:S02]  /*be70*/  IMAD.MOV.U32 R34, RZ, RZ, R57 ;  /* 0x000000ffff227224 */ /* 0x000fe400078e0039 */
[----:B------:R-:W-:Y:S02]  /*be80*/  IMAD.MOV.U32 R90, RZ, RZ, R59 ;  /* 0x000000ffff5a7224 */ /* 0x000fe400078e003b */
[----:B------:R-:W-:Y:S02]  /*be90*/  IMAD.MOV.U32 R88, RZ, RZ, R91 ;  /* 0x000000ffff587224 */ /* 0x000fe400078e005b */
[----:B------:R-:W3:Y:S01]  /*bea0*/  S2R R91, SR_TID.X ;  /* 0x00000000005b7919 */ /* 0x000ee20000002100 */
[----:B------:R-:W-:Y:S02]  /*beb0*/  IMAD.MOV.U32 R98, RZ, RZ, R90 ;  /* 0x000000ffff627224 */ /* 0x000fe400078e005a */
[----:B------:R-:W-:Y:S02]  /*bec0*/  IMAD.MOV.U32 R90, RZ, RZ, R0 ;  /* 0x000000ffff5a7224 */ /* 0x000fe400078e0000 */
[----:B------:R-:W-:-:S02]  /*bed0*/  IMAD.U32 R0, RZ, RZ, UR21 ;  /* 0x00000015ff007e24 */ /* 0x000fc4000f8e00ff */
[----:B------:R-:W-:Y:S02]  /*bee0*/  IMAD.MOV.U32 R99, RZ, RZ, R69 ;  /* 0x000000ffff637224 */ /* 0x000fe400078e0045 */
[----:B------:R-:W-:Y:S01]  /*bef0*/  IMAD.MOV.U32 R89, RZ, RZ, R68 ;  /* 0x000000ffff597224 */ /* 0x000fe200078e0044 */
[----:B-1----:R-:W-:Y:S01]  /*bf00*/  HMMA.16816.F32 R40, R4, R12, R104 ;  /* 0x0000000c0428723c */ /* 0x002fe20000001868 */
[----:B---3--:R-:W-:-:S05]  /*bf10*/  IMAD.SHL.U32 R91, R91, 0x2, RZ ;  /* 0x000000025b5b7824 */ /* 0x008fca00078e00ff */
[----:B------:R-:W-:Y:S01]  /*bf20*/  HMMA.16816.F32 R56, R8, R12, R100 ;  /* 0x0000000c0838723c */ /* 0x000fe20000001864 */
[----:B------:R-:W-:Y:S01]  /*bf30*/  IMAD.MOV.U32 R104, RZ, RZ, R64 ;  /* 0x000000ffff687224 */ /* 0x000fe200078e0040 */
[----:B------:R-:W-:Y:S01]  /*bf40*/  LOP3.LUT R91, R91, 0x6, RZ, 0xc0, !PT ;  /* 0x000000065b5b7812 */ /* 0x000fe200078ec0ff */
[----:B------:R-:W-:Y:S02]  /*bf50*/  IMAD.MOV.U32 R105, RZ, RZ, R65 ;  /* 0x000000ffff697224 */ /* 0x000fe400078e0041 */
[----:B------:R-:W-:Y:S02]  /*bf60*/  IMAD.MOV.U32 R106, RZ, RZ, R66 ;  /* 0x000000ffff6a7224 */ /* 0x000fe400078e0042 */
[----:B------:R-:W-:Y:S02]  /*bf70*/  IMAD.MOV.U32 R107, RZ, RZ, R67 ;  /* 0x000000ffff6b7224 */ /* 0x000fe400078e0043 */
[----:B------:R-:W-:Y:S01]  /*bf80*/  HMMA.16816.F32 R64, R4, R14, R112 ;  /* 0x0000000e0440723c */ /* 0x000fe20000001870 */
[----:B------:R-:W-:-:S02]  /*bf90*/  IMAD.MOV.U32 R100, RZ, RZ, R36 ;  /* 0x000000ffff647224 */ /* 0x000fc400078e0024 */
[----:B------:R-:W-:Y:S02]  /*bfa0*/  IMAD.MOV.U32 R101, RZ, RZ, R37 ;  /* 0x000000ffff657224 */ /* 0x000fe400078e0025 */
[----:B------:R-:W-:Y:S02]  /*bfb0*/  IMAD.MOV.U32 R102, RZ, RZ, R38 ;  /* 0x000000ffff667224 */ /* 0x000fe400078e0026 */
[----:B------:R-:W-:Y:S02]  /*bfc0*/  IMAD.MOV.U32 R112, RZ, RZ, R24 ;  /* 0x000000ffff707224 */ /* 0x000fe400078e0018 */
[----:B------:R-:W-:Y:S02]  /*bfd0*/  IMAD.MOV.U32 R113, RZ, RZ, R25 ;  /* 0x000000ffff717224 */ /* 0x000fe400078e0019 */
[----:B------:R-:W-:Y:S02]  /*bfe0*/  IMAD.MOV.U32 R114, RZ, RZ, R26 ;  /* 0x000000ffff727224 */ /* 0x000fe400078e001a */
[----:B------:R-:W-:-:S02]  /*bff0*/  IMAD.MOV.U32 R115, RZ, RZ, R27 ;  /* 0x000000ffff737224 */ /* 0x000fc400078e001b */
[----:B------:R-:W-:Y:S01]  /*c000*/  HMMA.16816.F32 R24, R8, R14, R108 ;  /* 0x0000000e0818723c */ /* 0x000fe2000000186c */
[----:B------:R-:W1:Y:S01]  /*c010*/  LDSM.16.M88.4 R12, [R220+0x2800] ;  /* 0x00280000dc0c783b */ /* 0x000e620000000200 */
[----:B------:R-:W-:Y:S02]  /*c020*/  IMAD.MOV.U32 R103, RZ, RZ, R39 ;  /* 0x000000ffff677224 */ /* 0x000fe400078e0027 */
[----:B------:R-:W-:Y:S02]  /*c030*/  IMAD R0, R0, 0x80, R91 ;  /* 0x0000008000007824 */ /* 0x000fe400078e025b */
[----:B------:R-:W-:Y:S02]  /*c040*/  IMAD.MOV.U32 R91, RZ, RZ, R2 ;  /* 0x000000ffff5b7224 */ /* 0x000fe400078e0002 */
[----:B------:R-:W-:Y:S01]  /*c050*/  IMAD.MOV.U32 R108, RZ, RZ, R52 ;  /* 0x000000ffff6c7224 */ /* 0x000fe200078e0034 */
[C---:B------:R-:W-:Y:S01]  /*c060*/  ISETP.GE.AND P4, PT, R0.reuse, R249, PT ;  /* 0x000000f90000720c */ /* 0x040fe20003f86270 */
[----:B------:R-:W-:Y:S01]  /*c070*/  IMAD.MOV.U32 R109, RZ, RZ, R53 ;  /* 0x000000ffff6d7224 */ /* 0x000fe200078e0035 */
[C---:B------:R-:W-:Y:S01]  /*c080*/  ISETP.GE.AND P2, PT, R0.reuse, R245, PT ;  /* 0x000000f50000720c */ /* 0x040fe20003f46270 */
[----:B------:R-:W-:Y:S01]  /*c090*/  IMAD.MOV.U32 R110, RZ, RZ, R54 ;  /* 0x000000ffff6e7224 */ /* 0x000fe200078e0036 */
[C---:B------:R-:W-:Y:S01]  /*c0a0*/  ISETP.LT.OR P4, PT, R0.reuse, R241, P4 ;  /* 0x000000f10000720c */ /* 0x040fe20002781670 */
[----:B------:R-:W-:Y:S01]  /*c0b0*/  IMAD.MOV.U32 R111, RZ, RZ, R55 ;  /* 0x000000ffff6f7224 */ /* 0x000fe200078e0037 */
[C---:B------:R-:W-:Y:S01]  /*c0c0*/  ISETP.GE.AND P0, PT, R0.reuse, R247, PT ;  /* 0x000000f70000720c */ /* 0x040fe20003f06270 */
[C---:B------:R-:W-:Y:S01]  /*c0d0*/  VIADD R2, R0.reuse, 0x1 ;  /* 0x0000000100027836 */ /* 0x040fe20000000000 */
[----:B------:R-:W-:-:S02]  /*c0e0*/  ISETP.LT.OR P2, PT, R0, R239, P2 ;  /* 0x000000ef0000720c */ /* 0x000fc40001741670 */
[----:B------:R-:W-:Y:S02]  /*c0f0*/  ISETP.LT.OR P0, PT, R0, R237, P0 ;  /* 0x000000ed0000720c */ /* 0x000fe40000701670 */
[C---:B------:R-:W-:Y:S02]  /*c100*/  ISETP.GE.AND P6, PT, R2.reuse, R249, PT ;  /* 0x000000f90200720c */ /* 0x040fe40003fc6270 */
[C---:B------:R-:W-:Y:S02]  /*c110*/  ISETP.GE.AND P5, PT, R2.reuse, R245, PT ;  /* 0x000000f50200720c */ /* 0x040fe40003fa6270 */
[C---:B------:R-:W-:Y:S02]  /*c120*/  ISETP.GE.AND P3, PT, R2.reuse, R247, PT ;  /* 0x000000f70200720c */ /* 0x040fe40003f66270 */
[C---:B------:R-:W-:Y:S02]  /*c130*/  ISETP.GE.AND P1, PT, R2.reuse, R243, PT ;  /* 0x000000f30200720c */ /* 0x040fe40003f26270 */
[----:B------:R-:W-:-:S02]  /*c140*/  ISETP.LT.OR P6, PT, R2, R241, P6 ;  /* 0x000000f10200720c */ /* 0x000fc400037c1670 */
[C---:B------:R-:W-:Y:S02]  /*c150*/  ISETP.LT.OR P5, PT, R2.reuse, R239, P5 ;  /* 0x000000ef0200720c */ /* 0x040fe40002fa1670 */
[C---:B------:R-:W-:Y:S02]  /*c160*/  ISETP.LT.OR P3, PT, R2.reuse, R237, P3 ;  /* 0x000000ed0200720c */ /* 0x040fe40001f61670 */
[----:B------:R-:W-:Y:S01]  /*c170*/  ISETP.LT.OR P1, PT, R2, R235, P1 ;  /* 0x000000eb0200720c */ /* 0x000fe20000f21670 */
[----:B------:R-:W-:Y:S01]  /*c180*/  VIADD R2, R0, 0x8 ;  /* 0x0000000800027836 */ /* 0x000fe20000000000 */
[----:B------:R-:W-:Y:S01]  /*c190*/  FSEL R89, R89, -INF , !P0 ;  /* 0xff80000059597808 */ /* 0x000fe20004000000 */
[----:B-1----:R-:W-:Y:S03]  /*c1a0*/  HMMA.16816.F32 R52, R8, R12, R120 ;  /* 0x0000000c0834723c */ /* 0x002fe60000001878 */
[----:B------:R-:W-:-:S04]  /*c1b0*/  ISETP.GE.AND P0, PT, R2, R245, PT ;  /* 0x000000f50200720c */ /* 0x000fc80003f06270 */
[----:B------:R-:W-:Y:S01]  /*c1c0*/  ISETP.LT.OR P0, PT, R2, R239, P0 ;  /* 0x000000ef0200720c */ /* 0x000fe20000701670 */
[----:B------:R-:W-:Y:S01]  /*c1d0*/  HMMA.16816.F32 R36, R4, R12, R124 ;  /* 0x0000000c0424723c */ /* 0x000fe2000000187c */
[----:B------:R-:W-:Y:S02]  /*c1e0*/  IMAD.MOV.U32 R120, RZ, RZ, R63 ;  /* 0x000000ffff787224 */ /* 0x000fe400078e003f */
[----:B------:R-:W-:Y:S02]  /*c1f0*/  IMAD.MOV.U32 R121, RZ, RZ, R62 ;  /* 0x000000ffff797224 */ /* 0x000fe400078e003e */
[----:B------:R-:W-:Y:S01]  /*c200*/  IMAD.MOV.U32 R122, RZ, RZ, R61 ;  /* 0x000000ffff7a7224 */ /* 0x000fe200078e003d */
[----:B------:R-:W-:Y:S01]  /*c210*/  HMMA.16816.F32 R20, R8, R14, R200 ;  /* 0x0000000e0814723c */ /* 0x000fe200000018c8 */
[----:B------:R-:W-:-:S05]  /*c220*/  IMAD.MOV.U32 R123, RZ, RZ, R60 ;  /* 0x000000ffff7b7224 */ /* 0x000fca00078e003c */
[----:B------:R-:W-:Y:S01]  /*c230*/  HMMA.16816.F32 R60, R4, R14, R204 ;  /* 0x0000000e043c723c */ /* 0x000fe200000018cc */
[----:B------:R-:W1:Y:S05]  /*c240*/  LDSM.16.M88.4 R12, [R220+0x3000] ;  /* 0x00300000dc0c783b */ /* 0x000e6a0000000200 */
[-C--:B-1----:R-:W-:Y:S06]  /*c250*/  HMMA.16816.F32 R48, R8, R12.reuse, R48 ;  /* 0x0000000c0830723c */ /* 0x082fec0000001830 */
[C---:B------:R-:W-:Y:S06]  /*c260*/  HMMA.16816.F32 R32, R4.reuse, R12, R32 ;  /* 0x0000000c0420723c */ /* 0x040fec0000001820 */
[-C--:B------:R-:W-:Y:S06]  /*c270*/  HMMA.16816.F32 R104, R4, R14.reuse, R104 ;  /* 0x0000000e0468723c */ /* 0x080fec0000001868 */
[----:B------:R-:W-:Y:S01]  /*c280*/  HMMA.16816.F32 R16, R8, R14, R16 ;  /* 0x0000000e0810723c */ /* 0x000fe20000001810 */
[----:B------:R-:W1:Y:S01]  /*c290*/  LDSM.16.M88.4 R12, [R220+0x3800] ;  /* 0x00380000dc0c783b */ /* 0x000e620000000200 */
[----:B------:R-:W-:Y:S01]  /*c2a0*/  UISETP.GT.AND UP0, UPT, UR21, UR12, UPT ;  /* 0x0000000c1500728c */ /* 0x000fe2000bf04270 */
[----:B------:R-:W-:-:S04]  /*c2b0*/  DEPBAR.LE SB0, 0x0 ;  /* 0x000080000000791a */ /* 0x000fc80000000000 */
[C---:B-1----:R-:W-:Y:S06]  /*c2c0*/  HMMA.16816.F32 R120, R4.reuse, R12, R120 ;  /* 0x0000000c0478723c */ /* 0x042fec0000001878 */
[----:B------:R-:W-:-:S15]  /*c2d0*/  HMMA.16816.F32 R4, R4, R14, R108 ;  /* 0x0000000e0404723c */ /* 0x000fde000000186c */
[----:B------:R-:W-:-:S02]  /*c2e0*/  NOP ;  /* 0x0000000000007918 */ /* 0x000fc40000000000 */
[----:B------:R-:W-:Y:S01]  /*c2f0*/  STL.64 [R1+0x18], R122 ;  /* 0x0000187a01007387 */ /* 0x000fe20000100a00 */
[----:B------:R-:W-:Y:S02]  /*c300*/  IMAD.MOV.U32 R69, RZ, RZ, R120 ;  /* 0x000000ffff457224 */ /* 0x000fe400078e0078 */
[----:B------:R-:W-:-:S03]  /*c310*/  IMAD.MOV.U32 R68, RZ, RZ, R121 ;  /* 0x000000ffff447224 */ /* 0x000fc600078e0079 */
[----:B------:R-:W-:Y:S04]  /*c320*/  STL.64 [R1+0x70], R4 ;  /* 0x0000700401007387 */ /* 0x000fe80000100a00 */
[----:B------:R1:W-:Y:S02]  /*c330*/  STL.64 [R1+0x78], R6 ;  /* 0x0000780601007387 */ /* 0x0003e40000100a00 */
[C---:B-1----:R-:W-:Y:S06]  /*c340*/  HMMA.16816.F32 R4, R8.reuse, R12, R112 ;  /* 0x0000000c0804723c */ /* 0x042fec0000001870 */
[----:B------:R-:W-:Y:S01]  /*c350*/  HMMA.16816.F32 R8, R8, R14, R100 ;  /* 0x0000000e0808723c */ /* 0x000fe20000001864 */
[----:B------:R-:W-:Y:S01]  /*c360*/  FSEL R12, R98, -INF , !P4 ;  /* 0xff800000620c7808 */ /* 0x000fe20006000000 */
[----:B------:R-:W-:Y:S01]  /*c370*/  BAR.SYNC.DEFER_BLOCKING 0x0 ;  /* 0x0000000000007b1d */ /* 0x000fe20000010000 */
[----:B------:R-:W-:-:S02]  /*c380*/  ISETP.GE.AND P4, PT, R0, R243, PT ;  /* 0x000000f30000720c */ /* 0x000fc40003f86270 */
[----:B------:R-:W-:Y:S02]  /*c390*/  FSEL R13, R99, -INF , !P2 ;  /* 0xff800000630d7808 */ /* 0x000fe40005000000 */
[----:B------:R-:W-:Y:S02]  /*c3a0*/  ISETP.LT.OR P4, PT, R0, R235, P4 ;  /* 0x000000eb0000720c */ /* 0x000fe40002781670 */
[----:B------:R-:W-:Y:S02]  /*c3b0*/  FSEL R99, R90, -INF , !P3 ;  /* 0xff8000005a637808 */ /* 0x000fe40005800000 */
[----:B------:R-:W-:Y:S02]  /*c3c0*/  FSEL R97, R88, -INF , !P4 ;  /* 0xff80000058617808 */ /* 0x000fe40006000000 */
[C---:B------:R-:W-:Y:S02]  /*c3d0*/  ISETP.GE.AND P2, PT, R2.reuse, R249, PT ;  /* 0x000000f90200720c */ /* 0x040fe40003f46270 */
[----:B------:R-:W-:-:S02]  /*c3e0*/  ISETP.GE.AND P4, PT, R2, R247, PT ;  /* 0x000000f70200720c */ /* 0x000fc40003f86270 */
[C---:B------:R-:W-:Y:S02]  /*c3f0*/  ISETP.GE.AND P3, PT, R2.reuse, R243, PT ;  /* 0x000000f30200720c */ /* 0x040fe40003f66270 */
[C---:B------:R-:W-:Y:S02]  /*c400*/  ISETP.LT.OR P2, PT, R2.reuse, R241, P2 ;  /* 0x000000f10200720c */ /* 0x040fe40001741670 */
[C---:B------:R-:W-:Y:S02]  /*c410*/  ISETP.LT.OR P4, PT, R2.reuse, R237, P4 ;  /* 0x000000ed0200720c */ /* 0x040fe40002781670 */
[----:B------:R-:W-:Y:S01]  /*c420*/  ISETP.LT.OR P3, PT, R2, R235, P3 ;  /* 0x000000eb0200720c */ /* 0x000fe20001f61670 */
[----:B------:R-:W-:Y:S01]  /*c430*/  VIADD R2, R0, 0x9 ;  /* 0x0000000900027836 */ /* 0x000fe20000000000 */
[----:B------:R-:W-:Y:S02]  /*c440*/  FSEL R101, R91, -INF , !P1 ;  /* 0xff8000005b657808 */ /* 0x000fe40004800000 */
[----:B------:R-:W-:-:S02]  /*c450*/  FSEL R14, R252, -INF , !P6 ;  /* 0xff800000fc0e7808 */ /* 0x000fc40007000000 */
[----:B------:R-:W-:Y:S02]  /*c460*/  FSEL R90, R251, -INF , !P5 ;  /* 0xff800000fb5a7808 */ /* 0x000fe40006800000 */
[----:B------:R-:W-:Y:S02]  /*c470*/  FSEL R88, R250, -INF , !P2 ;  /* 0xff800000fa587808 */ /* 0x000fe40005000000 */
[C---:B------:R-:W-:Y:S02]  /*c480*/  ISETP.GE.AND P6, PT, R2.reuse, R249, PT ;  /* 0x000000f90200720c */ /* 0x040fe40003fc6270 */
[C---:B------:R-:W-:Y:S02]  /*c490*/  ISETP.GE.AND P5, PT, R2.reuse, R245, PT ;  /* 0x000000f50200720c */ /* 0x040fe40003fa6270 */
[C---:B------:R-:W-:Y:S02]  /*c4a0*/  ISETP.GE.AND P1, PT, R2.reuse, R247, PT ;  /* 0x000000f70200720c */ /* 0x040fe40003f26270 */
[----:B------:R-:W-:-:S02]  /*c4b0*/  ISETP.GE.AND P2, PT, R2, R243, PT ;  /* 0x000000f30200720c */ /* 0x000fc40003f46270 */
[C---:B------:R-:W-:Y:S02]  /*c4c0*/  ISETP.LT.OR P6, PT, R2.reuse, R241, P6 ;  /* 0x000000f10200720c */ /* 0x040fe400037c1670 */
[C---:B------:R-:W-:Y:S02]  /*c4d0*/  ISETP.LT.OR P5, PT, R2.reuse, R239, P5 ;  /* 0x000000ef0200720c */ /* 0x040fe40002fa1670 */
[C---:B------:R-:W-:Y:S02]  /*c4e0*/  ISETP.LT.OR P1, PT, R2.reuse, R237, P1 ;  /* 0x000000ed0200720c */ /* 0x040fe40000f21670 */
[----:B------:R-:W-:Y:S01]  /*c4f0*/  ISETP.LT.OR P2, PT, R2, R235, P2 ;  /* 0x000000eb0200720c */ /* 0x000fe20001741670 */
[----:B------:R-:W-:Y:S01]  /*c500*/  VIADD R2, R0, 0x10 ;  /* 0x0000001000027836 */ /* 0x000fe20000000000 */
[----:B------:R-:W-:Y:S02]  /*c510*/  FSEL R91, R248, -INF , !P0 ;  /* 0xff800000f85b7808 */ /* 0x000fe40004000000 */
[----:B------:R-:W-:-:S02]  /*c520*/  FSEL R98, R246, -INF , !P4 ;  /* 0xff800000f6627808 */ /* 0x000fc40006000000 */
[C---:B------:R-:W-:Y:S02]  /*c530*/  ISETP.GE.AND P0, PT, R2.reuse, R249, PT ;  /* 0x000000f90200720c */ /* 0x040fe40003f06270 */
[C---:B------:R-:W-:Y:S02]  /*c540*/  ISETP.GE.AND P4, PT, R2.reuse, R245, PT ;  /* 0x000000f50200720c */ /* 0x040fe40003f86270 */
[----:B------:R-:W-:Y:S02]  /*c550*/  ISETP.LT.OR P0, PT, R2, R241, P0 ;  /* 0x000000f10200720c */ /* 0x000fe40000701670 */
[----:B------:R-:W-:Y:S02]  /*c560*/  FSEL R102, R244, -INF , !P3 ;  /* 0xff800000f4667808 */ /* 0x000fe40005800000 */
[----:B------:R-:W-:Y:S02]  /*c570*/  FSEL R100, R242, -INF , !P1 ;  /* 0xff800000f2647808 */ /* 0x000fe40004800000 */
[----:B------:R-:W-:-:S02]  /*c580*/  ISETP.GE.AND P3, PT, R2, R247, PT ;  /* 0x000000f70200720c */ /* 0x000fc40003f66270 */
[----:B------:R-:W-:Y:S02]  /*c590*/  ISETP.GE.AND P1, PT, R2, R243, PT ;  /* 0x000000f30200720c */ /* 0x000fe40003f26270 */
[----:B------:R-:W-:Y:S02]  /*c5a0*/  FSEL R108, R134, -INF , !P0 ;  /* 0xff800000866c7808 */ /* 0x000fe40004000000 */
[C---:B------:R-:W-:Y:S02]  /*c5b0*/  ISETP.LT.OR P4, PT, R2.reuse, R239, P4 ;  /* 0x000000ef0200720c */ /* 0x040fe40002781670 */
[C---:B------:R-:W-:Y:S01]  /*c5c0*/  ISETP.LT.OR P3, PT, R2.reuse, R237, P3 ;  /* 0x000000ed0200720c */ /* 0x040fe20001f61670 */
[----:B------:R1:W-:Y:S01]  /*c5d0*/  STL [R1+0x8], R108 ;  /* 0x0000086c01007387 */ /* 0x0003e20000100800 */
[----:B------:R-:W-:Y:S01]  /*c5e0*/  ISETP.LT.OR P1, PT, R2, R235, P1 ;  /* 0x000000eb0200720c */ /* 0x000fe20000f21670 */
[----:B------:R-:W-:Y:S01]  /*c5f0*/  VIADD R2, R0, 0x11 ;  /* 0x0000001100027836 */ /* 0x000fe20000000000 */
        /* <DEDUP_REMOVED lines=12> */
[----:B-1----:R-:W-:Y:S02]  /*c6c0*/  FSEL R108, R133, -INF , !P4 ;  /* 0xff800000856c7808 */ /* 0x002fe40006000000 */
[----:B------:R-:W-:-:S02]  /*c6d0*/  FSEL R115, R212, -INF , !P3 ;  /* 0xff800000d4737808 */ /* 0x000fc40005800000 */
[C---:B------:R-:W-:Y:S01]  /*c6e0*/  ISETP.GE.AND P4, PT, R2.reuse, R249, PT ;  /* 0x000000f90200720c */ /* 0x040fe20003f86270 */
[----:B------:R1:W-:Y:S01]  /*c6f0*/  STL [R1+0x24], R108 ;  /* 0x0000246c01007387 */ /* 0x0003e20000100800 */
[C---:B------:R-:W-:Y:S02]  /*c700*/  ISETP.GE.AND P3, PT, R2.reuse, R245, PT ;  /* 0x000000f50200720c */ /* 0x040fe40003f66270 */
[----:B------:R-:W-:Y:S02]  /*c710*/  FSEL R3, R3, -INF , !P6 ;  /* 0xff80000003037808 */ /* 0x000fe40007000000 */
[C---:B------:R-:W-:Y:S02]  /*c720*/  ISETP.LT.OR P4, PT, R2.reuse, R241, P4 ;  /* 0x000000f10200720c */ /* 0x040fe40002781670 */
[----:B------:R-:W-:Y:S02]  /*c730*/  ISETP.LT.OR P3, PT, R2, R239, P3 ;  /* 0x000000ef0200720c */ /* 0x000fe40001f61670 */
[----:B------:R-:W-:-:S02]  /*c740*/  FSEL R109, R213, -INF , !P5 ;  /* 0xff800000d56d7808 */ /* 0x000fc40006800000 */
[----:B------:R-:W-:Y:S02]  /*c750*/  FSEL R246, R128, -INF , !P4 ;  /* 0xff80000080f67808 */ /* 0x000fe40006000000 */
[----:B------:R-:W-:Y:S02]  /*c760*/  FSEL R120, R130, -INF , !P3 ;  /* 0xff80000082787808 */ /* 0x000fe40005800000 */
[----:B-1----:R-:W-:Y:S02]  /*c770*/  FSEL R108, R214, -INF , !P1 ;  /* 0xff800000d66c7808 */ /* 0x002fe40004800000 */
[----:B------:R-:W-:-:S03]  /*c780*/  ISETP.GE.AND P1, PT, R2, R247, PT ;  /* 0x000000f70200720c */ /* 0x000fc60003f26270 */
[----:B------:R1:W-:Y:S01]  /*c790*/  STL [R1+0x4c], R108 ;  /* 0x00004c6c01007387 */ /* 0x0003e20000100800 */
[----:B------:R-:W-:Y:S02]  /*c7a0*/  ISETP.LT.OR P1, PT, R2, R237, P1 ;  /* 0x000000ed0200720c */ /* 0x000fe40000f21670 */
[----:B-1----:R-:W-:Y:S02]  /*c7b0*/  FSEL R108, R132, -INF , !P2 ;  /* 0xff800000846c7808 */ /* 0x002fe40005000000 */
[----:B------:R-:W-:-:S03]  /*c7c0*/  ISETP.GE.AND P2, PT, R2, R243, PT ;  /* 0x000000f30200720c */ /* 0x000fc60003f46270 */
[----:B------:R-:W-:Y:S01]  /*c7d0*/  STL [R1], R108 ;  /* 0x0000006c01007387 */ /* 0x000fe20000100800 */
[----:B------:R-:W-:Y:S01]  /*c7e0*/  ISETP.LT.OR P2, PT, R2, R235, P2 ;  /* 0x000000eb0200720c */ /* 0x000fe20001741670 */
[----:B------:R-:W-:Y:S02]  /*c7f0*/  VIADD R2, R0, 0x19 ;  /* 0x0000001900027836 */ /* 0x000fe40000000000 */
[----:B------:R1:W-:Y:S01]  /*c800*/  STL [R1+0x20], R3 ;  /* 0x0000200301007387 */ /* 0x0003e20000100800 */
[----:B------:R-:W-:Y:S02]  /*c810*/  FSEL R242, R210, -INF , !P2 ;  /* 0xff800000d2f27808 */ /* 0x000fe40005000000 */
[C---:B------:R-:W-:Y:S02]  /*c820*/  ISETP.GE.AND P6, PT, R2.reuse, R249, PT ;  /* 0x000000f90200720c */ /* 0x040fe40003fc6270 */
[C---:B------:R-:W-:Y:S02]  /*c830*/  ISETP.GE.AND P5, PT, R2.reuse, R245, PT ;  /* 0x000000f50200720c */ /* 0x040fe40003fa6270 */
[----:B------:R-:W-:-:S02]  /*c840*/  ISETP.GE.AND P4, PT, R2, R243, PT ;  /* 0x000000f30200720c */ /* 0x000fc40003f86270 */
[C---:B------:R-:W-:Y:S02]  /*c850*/  ISETP.LT.OR P6, PT, R2.reuse, R241, P6 ;  /* 0x000000f10200720c */ /* 0x040fe400037c1670 */
[C---:B------:R-:W-:Y:S02]  /*c860*/  ISETP.LT.OR P5, PT, R2.reuse, R239, P5 ;  /* 0x000000ef0200720c */ /* 0x040fe40002fa1670 */
[----:B------:R-:W-:Y:S02]  /*c870*/  ISETP.LT.OR P4, PT, R2, R235, P4 ;  /* 0x000000eb0200720c */ /* 0x000fe40002781670 */
[----:B------:R-:W-:Y:S02]  /*c880*/  FSEL R238, R129, -INF , !P6 ;  /* 0xff80000081ee7808 */ /* 0x000fe40007000000 */
[----:B------:R-:W-:Y:S02]  /*c890*/  FSEL R110, R211, -INF , !P4 ;  /* 0xff800000d36e7808 */ /* 0x000fe40006000000 */
[----:B------:R-:W-:-:S02]  /*c8a0*/  FSEL R250, R131, -INF , !P5 ;  /* 0xff80000083fa7808 */ /* 0x000fc40006800000 */
[----:B-1----:R-:W-:Y:S02]  /*c8b0*/  FSEL R3, R215, -INF , !P0 ;  /* 0xff800000d7037808 */ /* 0x002fe40004000000 */
[----:B------:R-:W-:-:S03]  /*c8c0*/  ISETP.GE.AND P0, PT, R2, R247, PT ;  /* 0x000000f70200720c */ /* 0x000fc60003f06270 */
[----:B------:R1:W-:Y:S01]  /*c8d0*/  STL [R1+0x48], R3 ;  /* 0x0000480301007387 */ /* 0x0003e20000100800 */
[----:B------:R-:W-:Y:S01]  /*c8e0*/  ISETP.LT.OR P0, PT, R2, R237, P0 ;  /* 0x000000ed0200720c */ /* 0x000fe20000701670 */
[----:B------:R-:W-:-:S05]  /*c8f0*/  VIADD R2, R0, 0x20 ;  /* 0x0000002000027836 */ /* 0x000fca0000000000 */
[C---:B------:R-:W-:Y:S02]  /*c900*/  ISETP.GE.AND P3, PT, R2.reuse, R249, PT ;  /* 0x000000f90200720c */ /* 0x040fe40003f66270 */
[C---:B------:R-:W-:Y:S02]  /*c910*/  ISETP.GE.AND P2, PT, R2.reuse, R247, PT ;  /* 0x000000f70200720c */ /* 0x040fe40003f46270 */
[C---:B------:R-:W-:Y:S02]  /*c920*/  ISETP.LT.OR P3, PT, R2.reuse, R241, P3 ;  /* 0x000000f10200720c */ /* 0x040fe40001f61670 */
[----:B------:R-:W-:Y:S02]  /*c930*/  ISETP.LT.OR P2, PT, R2, R237, P2 ;  /* 0x000000ed0200720c */ /* 0x000fe40001741670 */
[----:B------:R-:W-:Y:S02]  /*c940*/  FSEL R236, R116, -INF , !P3 ;  /* 0xff80000074ec7808 */ /* 0x000fe40005800000 */
[----:B-1----:R-:W-:-:S02]  /*c950*/  FSEL R3, R208, -INF , !P1 ;  /* 0xff800000d0037808 */ /* 0x002fc40004800000 */
[----:B------:R-:W-:-:S03]  /*c960*/  ISETP.GE.AND P1, PT, R2, R245, PT ;  /* 0x000000f50200720c */ /* 0x000fc60003f26270 */
[----:B------:R1:W-:Y:S01]  /*c970*/  STL [R1+0x44], R3 ;  /* 0x0000440301007387 */ /* 0x0003e20000100800 */
[----:B------:R-:W-:-:S04]  /*c980*/  ISETP.LT.OR P1, PT, R2, R239, P1 ;  /* 0x000000ef0200720c */ /* 0x000fc80000f21670 */
[----:B------:R-:W-:Y:S02]  /*c990*/  FSEL R118, R118, -INF , !P1 ;  /* 0xff80000076767808 */ /* 0x000fe40004800000 */
[----:B-1----:R-:W-:Y:S02]  /*c9a0*/  FSEL R3, R209, -INF , !P0 ;  /* 0xff800000d1037808 */ /* 0x002fe40004000000 */
[----:B------:R-:W-:-:S03]  /*c9b0*/  ISETP.GE.AND P0, PT, R2, R243, PT ;  /* 0x000000f30200720c */ /* 0x000fc60003f06270 */
[----:B------:R1:W-:Y:S01]  /*c9c0*/  STL [R1+0x40], R3 ;  /* 0x0000400301007387 */ /* 0x0003e20000100800 */
[----:B------:R-:W-:Y:S01]  /*c9d0*/  ISETP.LT.OR P0, PT, R2, R235, P0 ;  /* 0x000000eb0200720c */ /* 0x000fe20000701670 */
[----:B------:R-:W-:-:S03]  /*c9e0*/  VIADD R2, R0, 0x21 ;  /* 0x0000002100027836 */ /* 0x000fc60000000000 */
[----:B------:R-:W-:Y:S02]  /*c9f0*/  FSEL R116, R94, -INF , !P0 ;  /* 0xff8000005e747808 */ /* 0x000fe40004000000 */
        /* <DEDUP_REMOVED lines=9> */
[----:B------:R-:W-:Y:S02]  /*ca90*/  FSEL R215, R117, -INF , !P4 ;  /* 0xff80000075d77808 */ /* 0x000fe40006000000 */
[----:B-1----:R-:W-:Y:S02]  /*caa0*/  FSEL R3, R92, -INF , !P2 ;  /* 0xff8000005c037808 */ /* 0x002fe40005000000 */
[----:B------:R-:W-:-:S02]  /*cab0*/  ISETP.GE.AND P1, PT, R2, R249, PT ;  /* 0x000000f90200720c */ /* 0x000fc40003f26270 */
[C---:B------:R-:W-:Y:S01]  /*cac0*/  ISETP.GE.AND P2, PT, R2.reuse, R245, PT ;  /* 0x000000f50200720c */ /* 0x040fe20003f46270 */
[----:B------:R1:W-:Y:S01]  /*cad0*/  STL [R1+0x38], R3 ;  /* 0x0000380301007387 */ /* 0x0003e20000100800 */
[C---:B------:R-:W-:Y:S02]  /*cae0*/  ISETP.GE.AND P0, PT, R2.reuse, R247, PT ;  /* 0x000000f70200720c */ /* 0x040fe40003f06270 */
[C---:B------:R-:W-:Y:S02]  /*caf0*/  ISETP.GE.AND P4, PT, R2.reuse, R243, PT ;  /* 0x000000f30200720c */ /* 0x040fe40003f86270 */
        /* <DEDUP_REMOVED lines=8> */
[C---:B------:R-:W-:Y:S02]  /*cb80*/  ISETP.GE.AND P6, PT, R2.reuse, R249, PT ;  /* 0x000000f90200720c */ /* 0x040fe40003fc6270 */
[----:B------:R-:W-:-:S02]  /*cb90*/  ISETP.GE.AND P3, PT, R2, R247, PT ;  /* 0x000000f70200720c */ /* 0x000fc40003f66270 */
[C---:B------:R-:W-:Y:S02]  /*cba0*/  ISETP.GE.AND P1, PT, R2.reuse, R243, PT ;  /* 0x000000f30200720c */ /* 0x040fe40003f26270 */
[----:B-1----:R-:W-:Y:S02]  /*cbb0*/  FSEL R3, R93, -INF , !P5 ;  /* 0xff8000005d037808 */ /* 0x002fe40006800000 */
[C---:B------:R-:W-:Y:S02]  /*cbc0*/  ISETP.GE.AND P5, PT, R2.reuse, R245, PT ;  /* 0x000000f50200720c */ /* 0x040fe40003fa6270 */
[C---:B------:R-:W-:Y:S01]  /*cbd0*/  ISETP.LT.OR P6, PT, R2.reuse, R241, P6 ;  /* 0x000000f10200720c */ /* 0x040fe200037c1670 */
[----:B------:R1:W-:Y:S01]  /*cbe0*/  STL [R1+0x30], R3 ;  /* 0x0000300301007387 */ /* 0x0003e20000100800 */
        /* <DEDUP_REMOVED lines=10> */
[C---:B------:R-:W-:Y:S02]  /*cc90*/  ISETP.LT.OR P2, PT, R2.reuse, R241, P2 ;  /* 0x000000f10200720c */ /* 0x040fe40001741670 */
[C---:B------:R-:W-:Y:S02]  /*cca0*/  ISETP.LT.OR P0, PT, R2.reuse, R239, P0 ;  /* 0x000000ef0200720c */ /* 0x040fe40000701670 */
[C---:B------:R-:W-:Y:S02]  /*ccb0*/  ISETP.LT.OR P4, PT, R2.reuse, R237, P4 ;  /* 0x000000ed0200720c */ /* 0x040fe40002781670 */
[----:B-1----:R-:W-:Y:S02]  /*ccc0*/  FSEL R3, R85, -INF , !P3 ;  /* 0xff80000055037808 */ /* 0x002fe40005800000 */
[----:B------:R-:W-:-:S02]  /*ccd0*/  ISETP.GE.AND P3, PT, R2, R243, PT ;  /* 0x000000f30200720c */ /* 0x000fc40003f66270 */
[----:B------:R-:W-:Y:S01]  /*cce0*/  FSEL R87, R87, -INF , !P1 ;  /* 0xff80000057577808 */ /* 0x000fe20004800000 */
[----:B------:R1:W-:Y:S01]  /*ccf0*/  STL [R1+0x2c], R3 ;  /* 0x00002c0301007387 */ /* 0x0003e20000100800 */
[----:B------:R-:W-:Y:S01]  /*cd00*/  ISETP.LT.OR P3, PT, R2, R235, P3 ;  /* 0x000000eb0200720c */ /* 0x000fe20001f61670 */
[----:B------:R-:W-:Y:S01]  /*cd10*/  VIADD R2, R0, 0x31 ;  /* 0x0000003100027836 */ /* 0x000fe20000000000 */
[----:B------:R-:W-:Y:S02]  /*cd20*/  FSEL R207, R81, -INF , !P6 ;  /* 0xff80000051cf7808 */ /* 0x000fe40007000000 */
[----:B------:R-:W-:Y:S02]  /*cd30*/  FSEL R214, R83, -INF , !P5 ;  /* 0xff80000053d67808 */ /* 0x000fe40006800000 */
[----:B------:R-:W-:Y:S02]  /*cd40*/  FSEL R206, R76, -INF , !P2 ;  /* 0xff8000004cce7808 */ /* 0x000fe40005000000 */
[----:B------:R-:W-:-:S02]  /*cd50*/  ISETP.GE.AND P1, PT, R2, R249, PT ;  /* 0x000000f90200720c */ /* 0x000fc40003f26270 */
[C---:B------:R-:W-:Y:S02]  /*cd60*/  ISETP.GE.AND P6, PT, R2.reuse, R245, PT ;  /* 0x000000f50200720c */ /* 0x040fe40003fc6270 */
        /* <DEDUP_REMOVED lines=9> */
[----:B-1----:R-:W-:Y:S02]  /*ce00*/  FSEL R3, R46, -INF , !P3 ;  /* 0xff8000002e037808 */ /* 0x002fe40005800000 */
[----:B------:R-:W-:Y:S01]  /*ce10*/  FSEL R204, R77, -INF , !P1 ;  /* 0xff8000004dcc7808 */ /* 0x000fe20004800000 */
[----:B------:R1:W-:Y:S01]  /*ce20*/  STL [R1+0x28], R44 ;  /* 0x0000282c01007387 */ /* 0x0003e20000100800 */
        /* <DEDUP_REMOVED lines=13> */
[----:B------:R-:W-:Y:S02]  /*cf00*/  ISETP.GE.AND P6, PT, R2, R249, PT ;  /* 0x000000f90200720c */ /* 0x000fe40003fc6270 */
[----:B-1----:R-:W-:-:S02]  /*cf10*/  FSEL R44, R45, -INF , !P5 ;  /* 0xff8000002d2c7808 */ /* 0x002fc40006800000 */
        /* <DEDUP_REMOVED lines=21> */
[----:B---3--:R-:W-:Y:S02]  /*d070*/  FSEL R3, R75, -INF , !P0 ;  /* 0xff8000004b037808 */ /* 0x008fe40004000000 */
[----:B------:R-:W-:Y:S02]  /*d080*/  FSEL R134, R29, -INF , !P6 ;  /* 0xff8000001d867808 */ /* 0x000fe40007000000 */
[----:B------:R-:W-:Y:S01]  /*d090*/  FSEL R202, R31, -INF , !P5 ;  /* 0xff8000001fca7808 */ /* 0x000fe20006800000 */
[----:B------:R1:W-:Y:S01]  /*d0a0*/  STL [R1+0x94], R3 ;  /* 0x0000940301007387 */ /* 0x0003e20000100800 */
        /* <DEDUP_REMOVED lines=91> */
[----:B------:R-:W-:Y:S02]  /*d660*/  FSEL R127, R61, -INF , !P1 ;  /* 0xff8000003d7f7808 */ /* 0x000fe40004800000 */
[C---:B------:R-:W-:Y:S01]  /*d670*/  ISETP.GE.AND P0, PT, R2.reuse, R249, PT ;  /* 0x000000f90200720c */ /* 0x040fe20003f06270 */
[----:B------:R1:W-:Y:S01]  /*d680*/  STL [R1+0x6c], R3 ;  /* 0x00006c0301007387 */ /* 0x0003e20000100800 */
[----:B------:R-:W-:-:S02]  /*d690*/  ISETP.GE.AND P4, PT, R2, R245, PT ;  /* 0x000000f50200720c */ /* 0x000fc40003f86270 */
[C---:B------:R-:W-:Y:S02]  /*d6a0*/  ISETP.GE.AND P3, PT, R2.reuse, R247, PT ;  /* 0x000000f70200720c */ /* 0x040fe40003f66270 */
[C---:B------:R-:W-:Y:S02]  /*d6b0*/  ISETP.GE.AND P1, PT, R2.reuse, R243, PT ;  /* 0x000000f30200720c */ /* 0x040fe40003f26270 */
[C---:B------:R-:W-:Y:S02]  /*d6c0*/  ISETP.LT.OR P0, PT, R2.reuse, R241, P0 ;  /* 0x000000f10200720c */ /* 0x040fe40000701670 */
[C---:B------:R-:W-:Y:S02]  /*d6d0*/  ISETP.LT.OR P4, PT, R2.reuse, R239, P4 ;  /* 0x000000ef0200720c */ /* 0x040fe40002781670 */
[C---:B------:R-:W-:Y:S02]  /*d6e0*/  ISETP.LT.OR P3, PT, R2.reuse, R237, P3 ;  /* 0x000000ed0200720c */ /* 0x040fe40001f61670 */
[----:B------:R-:W-:Y:S01]  /*d6f0*/  ISETP.LT.OR P1, PT, R2, R235, P1 ;  /* 0x000000eb0200720c */ /* 0x000fe20000f21670 */
[----:B------:R-:W-:Y:S01]  /*d700*/  VIADD R2, R0, 0x61 ;  /* 0x0000006100027836 */ /* 0x000fe20000000000 */
[----:B------:R-:W-:-:S02]  /*d710*/  FSEL R79, R21, -INF , !P6 ;  /* 0xff800000154f7808 */ /* 0x000fc40007000000 */
[----:B------:R-:W-:Y:S02]  /*d720*/  FSEL R83, R23, -INF , !P5 ;  /* 0xff80000017537808 */ /* 0x000fe40006800000 */
[----:B------:R-:W-:Y:S02]  /*d730*/  FSEL R77, R48, -INF , !P0 ;  /* 0xff800000304d7808 */ /* 0x000fe40004000000 */
[C---:B------:R-:W-:Y:S02]  /*d740*/  ISETP.GE.AND P6, PT, R2.reuse, R245, PT ;  /* 0x000000f50200720c */ /* 0x040fe40003fc6270 */
[C---:B------:R-:W-:Y:S02]  /*d750*/  ISETP.GE.AND P5, PT, R2.reuse, R247, PT ;  /* 0x000000f70200720c */ /* 0x040fe40003fa6270 */
[----:B-1----:R-:W-:Y:S02]  /*d760*/  FSEL R3, R63, -INF , !P2 ;  /* 0xff8000003f037808 */ /* 0x002fe40005000000 */
[----:B------:R-:W-:-:S02]  /*d770*/  ISETP.GE.AND P2, PT, R2, R249, PT ;  /* 0x000000f90200720c */ /* 0x000fc40003f46270 */
[C---:B------:R-:W-:Y:S01]  /*d780*/  ISETP.GE.AND P0, PT, R2.reuse, R243, PT ;  /* 0x000000f30200720c */ /* 0x040fe20003f06270 */
[----:B------:R1:W-:Y:S01]  /*d790*/  STL [R1+0x68], R3 ;  /* 0x0000680301007387 */ /* 0x0003e20000100800 */
        /* <DEDUP_REMOVED lines=13> */
[----:B------:R-:W-:Y:S01]  /*d870*/  ISETP.LT.OR P4, PT, R2, R241, P4 ;  /* 0x000000f10200720c */ /* 0x000fe20002781670 */
[----:B-1----:R-:W-:Y:S01]  /*d880*/  VIADD R3, R0, 0x70 ;  /* 0x0000007000037836 */ /* 0x002fe20000000000 */
[C---:B------:R-:W-:Y:S02]  /*d890*/  ISETP.LT.OR P3, PT, R2.reuse, R239, P3 ;  /* 0x000000ef0200720c */ /* 0x040fe40001f61670 */
[C---:B------:R-:W-:Y:S02]  /*d8a0*/  ISETP.LT.OR P1, PT, R2.reuse, R237, P1 ;  /* 0x000000ed0200720c */ /* 0x040fe40000f21670 */
[----:B------:R-:W-:Y:S01]  /*d8b0*/  ISETP.LT.OR P2, PT, R2, R235, P2 ;  /* 0x000000eb0200720c */ /* 0x000fe20001741670 */
[----:B------:R-:W-:Y:S01]  /*d8c0*/  VIADD R2, R0, 0x69 ;  /* 0x0000006900027836 */ /* 0x000fe20000000000 */
[----:B------:R-:W-:-:S02]  /*d8d0*/  FSEL R31, R35, -INF , !P0 ;  /* 0xff800000231f7808 */ /* 0x000fc40004000000 */
[----:B------:R-:W-:Y:S02]  /*d8e0*/  FSEL R78, R51, -INF , !P6 ;  /* 0xff800000334e7808 */ /* 0x000fe40007000000 */
[C---:B------:R-:W-:Y:S02]  /*d8f0*/  ISETP.GE.AND P0, PT, R2.reuse, R245, PT ;  /* 0x000000f50200720c */ /* 0x040fe40003f06270 */
[----:B------:R-:W-:Y:S02]  /*d900*/  FSEL R121, R33, -INF , !P5 ;  /* 0xff80000021797808 */ /* 0x000fe40006800000 */
[----:B------:R-:W-:Y:S02]  /*d910*/  ISETP.LT.OR P0, PT, R2, R239, P0 ;  /* 0x000000ef0200720c */ /* 0x000fe40000701670 */
[----:B------:R-:W-:Y:S02]  /*d920*/  FSEL R30, R16, -INF , !P4 ;  /* 0xff800000101e7808 */ /* 0x000fe40006000000 */
[----:B------:R-:W-:-:S02]  /*d930*/  ISETP.GE.AND P6, PT, R2, R249, PT ;  /* 0x000000f90200720c */ /* 0x000fc40003fc6270 */
[C---:B------:R-:W-:Y:S02]  /*d940*/  ISETP.GE.AND P5, PT, R2.reuse, R247, PT ;  /* 0x000000f70200720c */ /* 0x040fe40003fa6270 */
[C---:B------:R-:W-:Y:S02]  /*d950*/  ISETP.GE.AND P4, PT, R2.reuse, R243, PT ;  /* 0x000000f30200720c */ /* 0x040fe40003f86270 */
[----:B------:R-:W-:Y:S02]  /*d960*/  FSEL R65, R19, -INF , !P0 ;  /* 0xff80000013417808 */ /* 0x000fe40004000000 */
[----:B------:R-:W-:Y:S02]  /*d970*/  ISETP.GE.AND P0, PT, R3, R245, PT ;  /* 0x000000f50300720c */ /* 0x000fe40003f06270 */
[C---:B------:R-:W-:Y:S02]  /*d980*/  ISETP.LT.OR P6, PT, R2.reuse, R241, P6 ;  /* 0x000000f10200720c */ /* 0x040fe400037c1670 */
[----:B------:R-:W-:-:S02]  /*d990*/  ISETP.LT.OR P5, PT, R2, R237, P5 ;  /* 0x000000ed0200720c */ /* 0x000fc40002fa1670 */
[----:B------:R-:W-:Y:S01]  /*d9a0*/  ISETP.LT.OR P4, PT, R2, R235, P4 ;  /* 0x000000eb0200720c */ /* 0x000fe20002781670 */
[----:B------:R-:W-:Y:S01]  /*d9b0*/  VIADD R2, R0, 0x71 ;  /* 0x0000007100027836 */ /* 0x000fe20000000000 */
[C---:B------:R-:W-:Y:S02]  /*d9c0*/  ISETP.LT.OR P0, PT, R3.reuse, R239, P0 ;  /* 0x000000ef0300720c */ /* 0x040fe40000701670 */
[----:B------:R-:W-:Y:S02]  /*d9d0*/  FSEL R119, R104, -INF , !P1 ;  /* 0xff80000068777808 */ /* 0x000fe40004800000 */
[-C--:B------:R-:W-:Y:S02]  /*d9e0*/  ISETP.GE.AND P1, PT, R3, R247.reuse, PT ;  /* 0x000000f70300720c */ /* 0x080fe40003f26270 */
[----:B------:R-:W-:Y:S02]  /*d9f0*/  FSEL R64, R6, -INF , !P0 ;  /* 0xff80000006407808 */ /* 0x000fe40004000000 */
[----:B------:R-:W-:-:S02]  /*da00*/  ISETP.GE.AND P0, PT, R2, R247, PT ;  /* 0x000000f70200720c */ /* 0x000fc40003f06270 */
[-C--:B------:R-:W-:Y:S02]  /*da10*/  ISETP.LT.OR P1, PT, R3, R237.reuse, P1 ;  /* 0x000000ed0300720c */ /* 0x080fe40000f21670 */
[----:B------:R-:W-:Y:S02]  /*da20*/  ISETP.LT.OR P0, PT, R2, R237, P0 ;  /* 0x000000ed0200720c */ /* 0x000fe40000701670 */
[----:B------:R-:W-:Y:S02]  /*da30*/  FSEL R80, R69, -INF , !P1 ;  /* 0xff80000045507808 */ /* 0x000fe40004800000 */
[----:B------:R2:W5:Y:S01]  /*da40*/  LDL.LU R69, [R1+0x124] ;  /* 0x0001240001457983 */ /* 0x0005620000300800 */
[----:B------:R-:W-:Y:S02]  /*da50*/  FSEL R76, R68, -INF , !P0 ;  /* 0xff800000444c7808 */ /* 0x000fe40004000000 */
[----:B------:R-:W-:Y:S01]  /*da60*/  FSEL R29, R17, -INF , !P6 ;  /* 0xff800000111d7808 */ /* 0x000fe20007000000 */
[----:B------:R2:W5:Y:S01]  /*da70*/  LDL.LU R68, [R1+0x120] ;  /* 0x0001200001447983 */ /* 0x0005620000300800 */
[----:B------:R-:W-:-:S02]  /*da80*/  FSEL R36, R106, -INF , !P2 ;  /* 0xff8000006a247808 */ /* 0x000fc40005000000 */
[CC--:B------:R-:W-:Y:S02]  /*da90*/  ISETP.GE.AND P6, PT, R3.reuse, R249.reuse, PT ;  /* 0x000000f90300720c */ /* 0x0c0fe40003fc6270 */
[C---:B------:R-:W-:Y:S02]  /*daa0*/  ISETP.GE.AND P2, PT, R2.reuse, R249, PT ;  /* 0x000000f90200720c */ /* 0x040fe40003f46270 */
[-C--:B------:R-:W-:Y:S02]  /*dab0*/  ISETP.LT.OR P6, PT, R3, R241.reuse, P6 ;  /* 0x000000f10300720c */ /* 0x080fe400037c1670 */
[----:B------:R-:W-:Y:S02]  /*dac0*/  ISETP.LT.OR P2, PT, R2, R241, P2 ;  /* 0x000000f10200720c */ /* 0x000fe40001741670 */
[----:B------:R-:W-:Y:S02]  /*dad0*/  FSEL R27, R4, -INF , !P6 ;  /* 0xff800000041b7808 */ /* 0x000fe40007000000 */
[----:B------:R-:W-:-:S02]  /*dae0*/  FSEL R25, R5, -INF , !P2 ;  /* 0xff80000005197808 */ /* 0x000fc40005000000 */
[C---:B------:R-:W-:Y:S02]  /*daf0*/  ISETP.GE.AND P6, PT, R2.reuse, R245, PT ;  /* 0x000000f50200720c */ /* 0x040fe40003fc6270 */
[C---:B------:R-:W-:Y:S02]  /*db00*/  ISETP.GE.AND P2, PT, R2.reuse, R243, PT ;  /* 0x000000f30200720c */ /* 0x040fe40003f46270 */
[C---:B------:R-:W-:Y:S02]  /*db10*/  ISETP.LT.OR P6, PT, R2.reuse, R239, P6 ;  /* 0x000000ef0200720c */ /* 0x040fe400037c1670 */
[----:B------:R-:W-:Y:S01]  /*db20*/  ISETP.LT.OR P2, PT, R2, R235, P2 ;  /* 0x000000eb0200720c */ /* 0x000fe20001741670 */
[C---:B------:R-:W-:Y:S01]  /*db30*/  VIADD R2, R0.reuse, 0x78 ;  /* 0x0000007800027836 */ /* 0x040fe20000000000 */
[----:B------:R-:W-:Y:S01]  /*db40*/  FSEL R28, R7, -INF , !P6 ;  /* 0xff800000071c7808 */ /* 0x000fe20007000000 */
[----:B------:R-:W-:Y:S01]  /*db50*/  VIADD R0, R0, 0x79 ;  /* 0x0000007900007836 */ /* 0x000fe20000000000 */
[----:B------:R-:W-:-:S02]  /*db60*/  FSEL R81, R105, -INF , !P5 ;  /* 0xff80000069517808 */ /* 0x000fc40006800000 */
[C---:B------:R-:W-:Y:S02]  /*db70*/  ISETP.GE.AND P5, PT, R2.reuse, R249, PT ;  /* 0x000000f90200720c */ /* 0x040fe40003fa6270 */
[----:B------:R-:W-:Y:S02]  /*db80*/  ISETP.GE.AND P6, PT, R2, R245, PT ;  /* 0x000000f50200720c */ /* 0x000fe40003fc6270 */
[----:B------:R-:W-:Y:S02]  /*db90*/  ISETP.GE.AND P1, PT, R0, R249, PT ;  /* 0x000000f90000720c */ /* 0x000fe40003f26270 */
[----:B------:R-:W-:Y:S02]  /*dba0*/  PLOP3.LUT P0, PT, PT, PT, UP0, 0x80, 0x0 ;  /* 0x000000000000781c */ /* 0x000fe40003f0f008 */
[C---:B------:R-:W-:Y:S02]  /*dbb0*/  ISETP.LT.OR P5, PT, R2.reuse, R241, P5 ;  /* 0x000000f10200720c */ /* 0x040fe40002fa1670 */
[----:B------:R-:W-:-:S02]  /*dbc0*/  ISETP.LT.OR P6, PT, R2, R239, P6 ;  /* 0x000000ef0200720c */ /* 0x000fc400037c1670 */
[----:B------:R-:W-:Y:S02]  /*dbd0*/  ISETP.LT.OR P1, PT, R0, R241, P1 ;  /* 0x000000f10000720c */ /* 0x000fe40000f21670 */
[----:B------:R-:W-:Y:S02]  /*dbe0*/  FSEL R23, R8, -INF , !P5 ;  /* 0xff80000008177808 */ /* 0x000fe40006800000 */
[----:B------:R-:W-:Y:S02]  /*dbf0*/  FSEL R26, R10, -INF , !P6 ;  /* 0xff8000000a1a7808 */ /* 0x000fe40007000000 */
[----:B------:R-:W-:Y:S02]  /*dc00*/  FSEL R22, R9, -INF , !P1 ;  /* 0xff80000009167808 */ /* 0x000fe40004800000 */
[----:B------:R-:W-:Y:S02]  /*dc10*/  ISETP.GE.AND P5, PT, R0, R245, PT ;  /* 0x000000f50000720c */ /* 0x000fe40003fa6270 */
[----:B------:R-:W-:-:S02]  /*dc20*/  ISETP.GE.AND P6, PT, R2, R247, PT ;  /* 0x000000f70200720c */ /* 0x000fc40003fc6270 */
[----:B------:R-:W-:Y:S02]  /*dc30*/  ISETP.GE.AND P1, PT, R2, R243, PT ;  /* 0x000000f30200720c */ /* 0x000fe40003f26270 */
[----:B------:R-:W-:Y:S02]  /*dc40*/  FSEL R67, R18, -INF , !P3 ;  /* 0xff80000012437808 */ /* 0x000fe40005800000 */
[----:B------:R-:W-:Y:S02]  /*dc50*/  ISETP.LT.OR P5, PT, R0, R239, P5 ;  /* 0x000000ef0000720c */ /* 0x000fe40002fa1670 */
[C---:B------:R-:W-:Y:S02]  /*dc60*/  ISETP.LT.OR P6, PT, R2.reuse, R237, P6 ;  /* 0x000000ed0200720c */ /* 0x040fe400037c1670 */
[----:B------:R-:W-:Y:S02]  /*dc70*/  ISETP.LT.OR P1, PT, R2, R235, P1 ;  /* 0x000000eb0200720c */ /* 0x000fe40000f21670 */
[----:B------:R-:W-:-:S02]  /*dc80*/  ISETP.GE.AND P3, PT, R3, R243, PT ;  /* 0x000000f30300720c */ /* 0x000fc40003f66270 */
[----:B------:R-:W-:Y:S02]  /*dc90*/  FMNMX.FTZ R2, R71, R12, !PT ;  /* 0x0000000c47027209 */ /* 0x000fe40007810000 */
[----:B------:R-:W-:Y:S02]  /*dca0*/  FSEL R24, R11, -INF , !P5 ;  /* 0xff8000000b187808 */ /* 0x000fe40006800000 */
[----:B------:R-:W-:Y:S02]  /*dcb0*/  ISETP.LT.OR P3, PT, R3, R235, P3 ;  /* 0x000000eb0300720c */ /* 0x000fe40001f61670 */
[----:B------:R-:W-:Y:S02]  /*dcc0*/  ISETP.GE.AND P5, PT, R0, R247, PT ;  /* 0x000000f70000720c */ /* 0x000fe40003fa6270 */
[----:B------:R-:W-:Y:S01]  /*dcd0*/  FMNMX.FTZ R5, R14, R2, !PT ;  /* 0x000000020e057209 */ /* 0x000fe20007810000 */
[----:B--2---:R-:W-:Y:S10]  /*dce0*/  @!P0 BRA `(.L_x_607) ;  /* 0x0000000000b08947 */ /* 0x004ff40003800000 */
[----:B------:R-:W2:Y:S04]  /*dcf0*/  LDL.64 R56, [R1+0x118] ;  /* 0x0001180001387983 */ /* 0x000ea80000100a00 */
[----:B------:R-:W3:Y:S01]  /*dd00*/  LDL.64 R46, [R1+0x110] ;  /* 0x00011000012e7983 */ /* 0x000ee20000100a00 */
[----:B------:R-:W-:-:S04]  /*dd10*/  UIADD3 UR15, UR15, -0x3, URZ ;  /* 0xfffffffd0f0f7890 */ /* 0x000fc8000fffe03f */
[----:B------:R-:W-:Y:S02]  /*dd20*/  USHF.R.S32.HI UR4, URZ, 0x1f, UR15 ;  /* 0x0000001f3f047899 */ /* 0x000fe4000801140f */
[----:B------:R-:W-:Y:S02]  /*dd30*/  UIMAD.WIDE.U32 UR6, UR15, UR10, URZ ;  /* 0x0000000a0f0672a5 */ /* 0x000fe4000f8e003f */
[----:B------:R-:W-:-:S04]  /*dd40*/  UIMAD UR4, UR4, UR10, URZ ;  /* 0x0000000a040472a4 */ /* 0x000fc8000f8e023f */
[----:B------:R-:W-:Y:S01]  /*dd50*/  UIMAD UR4, UR15, UR11, UR4 ;  /* 0x0000000b0f0472a4 */ /* 0x000fe2000f8e0204 */
[----:B------:R-:W-:Y:S02]  /*dd60*/  IMAD.U32 R3, RZ, RZ, UR6 ;  /* 0x00000006ff037e24 */ /* 0x000fe4000f8e00ff */
[----:B------:R-:W-:Y:S01]  /*dd70*/  IMAD.U32 R4, RZ, RZ, UR6 ;  /* 0x00000006ff047e24 */ /* 0x000fe2000f8e00ff */
[----:B------:R-:W-:-:S03]  /*dd80*/  UIADD3 UR4, UR7, UR4, URZ ;  /* 0x0000000407047290 */ /* 0x000fc6000fffe03f */
[----:B------:R-:W-:-:S03]  /*dd90*/  ULDC.64 UR6, c[0x0][0x218] ;  /* 0x0000860000067ab9 */ /* 0x000fc60000000a00 */
[----:B------:R-:W-:Y:S01]  /*dda0*/  IMAD.U32 R2, RZ, RZ, UR4 ;  /* 0x00000004ff027e24 */ /* 0x000fe2000f8e00ff */
[----:B------:R-:W-:Y:S01]  /*ddb0*/  USHF.L.U32 UR4, UR10, 0x5, URZ ;  /* 0x000000050a047899 */ /* 0x000fe2000800063f */
[----:B--2---:R-:W-:-:S04]  /*ddc0*/  LEA R3, P0, R3, R56, 0x7 ;  /* 0x0000003803037211 */ /* 0x004fc800078038ff */
[----:B---3--:R-:W-:Y:S02]  /*ddd0*/  LEA.HI.X R4, R4, R47, R2, 0x7, P0 ;  /* 0x0000002f04047211 */ /* 0x008fe400000f3c02 */
[----:B------:R-:W-:Y:S01]  /*dde0*/  LEA R2, P0, R3, UR6, 0x1 ;  /* 0x0000000603027c11 */ /* 0x000fe2000f8008ff */
[----:B------:R-:W-:-:S03]  /*ddf0*/  USHF.L.U64.HI UR6, UR10, 0x5, UR11 ;  /* 0x000000050a067899 */ /* 0x000fc6000801020b */
[----:B------:R-:W-:-:S05]  /*de00*/  LEA.HI.X R3, R3, UR7, R4, 0x1, P0 ;  /* 0x0000000703037c11 */ /* 0x000fca00080f0c04 */
[----:B------:R-:W-:Y:S01]  /*de10*/  @!PT LDS RZ, [RZ] ;  /* 0x00000000fffff984 */ /* 0x000fe20000000800 */
[----:B------:R-:W-:Y:S01]  /*de20*/  @!PT LDS RZ, [RZ] ;  /* 0x00000000fffff984 */ /* 0x000fe20000000800 */
[----:B------:R-:W-:Y:S01]  /*de30*/  @!PT LDS RZ, [RZ] ;  /* 0x00000000fffff984 */ /* 0x000fe20000000800 */
[----:B------:R1:W-:Y:S02]  /*de40*/  LDGSTS.E.BYPASS.LTC128B.128 [R234+0x4000], desc[UR16][R2.64] ;  /* 0x0400000002ea7fae */ /* 0x0003e4000b901d50 */
[----:B-1----:R-:W-:-:S04]  /*de50*/  IADD3 R2, P0, R2, UR4, RZ ;  /* 0x0000000402027c10 */ /* 0x002fc8000ff1e0ff */
[----:B------:R-:W-:-:S05]  /*de60*/  IADD3.X R3, R3, UR6, RZ, P0, !PT ;  /* 0x0000000603037c10 */ /* 0x000fca00087fe4ff */
        /* <DEDUP_REMOVED lines=18> */
[----:B------:R1:W-:Y:S04]  /*df90*/  LDGSTS.E.BYPASS.LTC128B.128 [R234+0x7800], desc[UR16][R2.64] ;  /* 0x0780000002ea7fae */ /* 0x0003e8000b901d50 */
[----:B------:R-:W0:Y:S02]  /*dfa0*/  LDGDEPBAR ;  /* 0x00000000000079af */ /* 0x000e240000000000 */
.L_x_607:
[----:B------:R-:W2:Y:S04]  /*dfb0*/  LDL.LU R4, [R1+0x20] ;  /* 0x0000200001047983 */ /* 0x000ea80000300800 */
[----:B-1----:R-:W3:Y:S04]  /*dfc0*/  LDL.LU R3, [R1+0x44] ;  /* 0x0000440001037983 */ /* 0x002ee80000300800 */
[----:B------:R-:W4:Y:S04]  /*dfd0*/  LDL.LU R2, [R1+0x40] ;  /* 0x0000400001027983 */ /* 0x000f280000300800 */
[----:B------:R-:W4:Y:S04]  /*dfe0*/  LDL.LU R33, [R1] ;  /* 0x0000000001217983 */ /* 0x000f280000300800 */
[----:B------:R-:W4:Y:S04]  /*dff0*/  LDL.LU R34, [R1+0x24] ;  /* 0x0000240001227983 */ /* 0x000f280000300800 */
[----:B------:R1:W-:Y:S04]  /*e000*/  STL [R1+0x170], R249 ;  /* 0x000170f901007387 */ /* 0x0003e80000100800 */
[----:B-1----:R-:W4:Y:S01]  /*e010*/  LDL.LU R249, [R1+0x8] ;  /* 0x0000080001f97983 */ /* 0x002f220000300800 */
[----:B------:R-:W-:Y:S01]  /*e020*/  MOV R61, R120 ;  /* 0x00000078003d7202 */ /* 0x000fe20000000f00 */
[----:B------:R-:W-:Y:S01]  /*e030*/  IMAD.MOV.U32 R37, RZ, RZ, R118 ;  /* 0x000000ffff257224 */ /* 0x000fe200078e0076 */
[----:B------:R-:W-:Y:S01]  /*e040*/  MOV R40, R115 ;  /* 0x0000007300287202 */ /* 0x000fe20000000f00 */
[----:B------:R-:W-:Y:S01]  /*e050*/  STL [R1+0x16c], R247 ;  /* 0x00016cf701007387 */ /* 0x000fe20000100800 */
[----:B------:R-:W-:Y:S01]  /*e060*/  MOV R60, R109 ;  /* 0x0000006d003c7202 */ /* 0x000fe20000000f00 */
[----:B------:R-:W-:Y:S01]  /*e070*/  IMAD.MOV.U32 R46, RZ, RZ, R110 ;  /* 0x000000ffff2e7224 */ /* 0x000fe200078e006e */
[----:B------:R-:W-:Y:S01]  /*e080*/  MOV R35, R242 ;  /* 0x000000f200237202 */ /* 0x000fe20000000f00 */
[----:B------:R-:W-:Y:S04]  /*e090*/  STL [R1+0x168], R245 ;  /* 0x000168f501007387 */ /* 0x000fe80000100800 */
        /* <DEDUP_REMOVED lines=15> */
[----:B------:R1:W-:Y:S04]  /*e190*/  STL [R1+0x128], R221 ;  /* 0x000128dd01007387 */ /* 0x0003e80000100800 */
[----:B------:R1:W-:Y:S04]  /*e1a0*/  STL [R1+0x124], R220 ;  /* 0x000124dc01007387 */ /* 0x0003e80000100800 */
[----:B------:R1:W-:Y:S04]  /*e1b0*/  STL [R1+0x120], R135 ;  /* 0x0001208701007387 */ /* 0x0003e80000100800 */
[----:B------:R-:W4:Y:S04]  /*e1c0*/  LDL.LU R17, [R1+0x70] ;  /* 0x0000700001117983 */ /* 0x000f280000300800 */
[----:B------:R-:W4:Y:S04]  /*e1d0*/  LDL.LU R16, [R1+0x74] ;  /* 0x0000740001107983 */ /* 0x000f280000300800 */
[----:B------:R-:W4:Y:S04]  /*e1e0*/  LDL.LU R11, [R1+0x18] ;  /* 0x00001800010b7983 */ /* 0x000f280000300800 */
[----:B------:R-:W4:Y:S01]  /*e1f0*/  LDL.LU R10, [R1+0x1c] ;  /* 0x00001c00010a7983 */ /* 0x000f220000300800 */
[----:B------:R-:W-:Y:S01]  /*e200*/  ISETP.GE.AND P0, PT, R0, R243, PT ;  /* 0x000000f30000720c */ /* 0x000fe20003f06270 */
[----:B-1----:R-:W-:-:S02]  /*e210*/  IMAD.MOV.U32 R221, RZ, RZ, R20 ;  /* 0x000000ffffdd7224 */ /* 0x002fc400078e0014 */
[----:B------:R-:W4:Y:S01]  /*e220*/  LDL.LU R9, [R1+0x78] ;  /* 0x0000780001097983 */ /* 0x000f220000300800 */
[----:B------:R-:W-:Y:S02]  /*e230*/  ISETP.LT.OR P5, PT, R0, R237, P5 ;  /* 0x000000ed0000720c */ /* 0x000fe40002fa1670 */
[----:B------:R-:W-:Y:S01]  /*e240*/  MOV R220, R116 ;  /* 0x0000007400dc7202 */ /* 0x000fe20000000f00 */
[----:B------:R-:W4:Y:S01]  /*e250*/  LDL.LU R8, [R1+0x7c] ;  /* 0x00007c0001087983 */ /* 0x000f220000300800 */
[----:B------:R-:W-:-:S03]  /*e260*/  MOV R135, R31 ;  /* 0x0000001f00877202 */ /* 0x000fc60000000f00 */
[----:B------:R-:W4:Y:S04]  /*e270*/  LDL.LU R247, [R1+0x68] ;  /* 0x0000680001f77983 */ /* 0x000f280000300800 */
        /* <DEDUP_REMOVED lines=8> */
[----:B------:R-:W4:Y:S01]  /*e300*/  LDL.LU R226, [R1+0x28] ;  /* 0x0000280001e27983 */ /* 0x000f220000300800 */
[----:B------:R-:W-:-:S02]  /*e310*/  ISETP.LT.OR P0, PT, R0, R235, P0 ;  /* 0x000000eb0000720c */ /* 0x000fc40000701670 */
[----:B------:R-:W-:Y:S01]  /*e320*/  FMNMX.FTZ R0, R70, R13, !PT ;  /* 0x0000000d46007209 */ /* 0x000fe20007810000 */
[----:B------:R-:W4:Y:S03]  /*e330*/  LDL.LU R52, [R1+0xf0] ;  /* 0x0000f00001347983 */ /* 0x000f260000300800 */
[----:B------:R-:W-:Y:S01]  /*e340*/  FMNMX.FTZ R0, R90, R0, !PT ;  /* 0x000000005a007209 */ /* 0x000fe20007810000 */
[----:B------:R-:W4:Y:S03]  /*e350*/  LDL.LU R51, [R1+0xf4] ;  /* 0x0000f40001337983 */ /* 0x000f260000300800 */
[----:B------:R-:W-:-:S04]  /*e360*/  FMNMX.FTZ R0, R91, R0, !PT ;  /* 0x000000005b007209 */ /* 0x000fc80007810000 */
[----:B------:R-:W-:Y:S01]  /*e370*/  FMNMX.FTZ R0, R96, R0, !PT ;  /* 0x0000000060007209 */ /* 0x000fe20007810000 */
[----:B--2---:R-:W-:Y:S01]  /*e380*/  IMAD.MOV.U32 R41, RZ, RZ, R4 ;  /* 0x000000ffff297224 */ /* 0x004fe200078e0004 */
[----:B---3--:R-:W-:Y:S01]  /*e390*/  MOV R31, R3 ;  /* 0x00000003001f7202 */ /* 0x008fe20000000f00 */
[----:B----4-:R-:W-:Y:S01]  /*e3a0*/  IMAD.MOV.U32 R32, RZ, RZ, R2 ;  /* 0x000000ffff207224 */ /* 0x010fe200078e0002 */
[----:B------:R-:W-:-:S04]  /*e3b0*/  FMNMX.FTZ R2, R88, R5, !PT ;  /* 0x0000000558027209 */ /* 0x000fc80007810000 */
[----:B------:R-:W-:Y:S02]  /*e3c0*/  FMNMX.FTZ R2, R15, R2, !PT ;  /* 0x000000020f027209 */ /* 0x000fe40007810000 */
[----:B------:R-:W-:-:S04]  /*e3d0*/  FMNMX.FTZ R0, R34, R0, !PT ;  /* 0x0000000022007209 */ /* 0x000fc80007810000 */
[----:B------:R-:W-:-:S04]  /*e3e0*/  FMNMX.FTZ R0, R41, R0, !PT ;  /* 0x0000000029007209 */ /* 0x000fc80007810000 */
[----:B------:R-:W-:Y:S02]  /*e3f0*/  FMNMX.FTZ R0, R61, R0, !PT ;  /* 0x000000003d007209 */ /* 0x000fe40007810000 */
[----:B------:R-:W-:-:S04]  /*e400*/  FMNMX.FTZ R2, R249, R2, !PT ;  /* 0x00000002f9027209 */ /* 0x000fc80007810000 */
[----:B------:R-:W-:-:S04]  /*e410*/  FMNMX.FTZ R2, R33, R2, !PT ;  /* 0x0000000221027209 */ /* 0x000fc80007810000 */
[----:B------:R-:W-:-:S04]  /*e420*/  FMNMX.FTZ R2, R246, R2, !PT ;  /* 0x00000002f6027209 */ /* 0x000fc80007810000 */
[----:B------:R-:W-:-:S04]  /*e430*/  FMNMX.FTZ R2, R238, R2, !PT ;  /* 0x00000002ee027209 */ /* 0x000fc80007810000 */
[----:B------:R-:W-:-:S04]  /*e440*/  FMNMX.FTZ R2, R236, R2, !PT ;  /* 0x00000002ec027209 */ /* 0x000fc80007810000 */
[----:B------:R-:W-:Y:S02]  /*e450*/  FMNMX.FTZ R2, R215, R2, !PT ;  /* 0x00000002d7027209 */ /* 0x000fe40007810000 */
[----:B------:R-:W-:Y:S02]  /*e460*/  FMNMX.FTZ R0, R250, R0, !PT ;  /* 0x00000000fa007209 */ /* 0x000fe40007810000 */
[----:B------:R-:W-:Y:S02]  /*e470*/  FMNMX.FTZ R2, R211, R2, !PT ;  /* 0x00000002d3027209 */ /* 0x000fe40007810000 */
[----:B------:R-:W-:Y:S02]  /*e480*/  FMNMX.FTZ R0, R37, R0, !PT ;  /* 0x0000000025007209 */ /* 0x000fe40007810000 */
[----:B------:R-:W-:-:S04]  /*e490*/  FMNMX.FTZ R2, R207, R2, !PT ;  /* 0x00000002cf027209 */ /* 0x000fc80007810000 */
[----:B------:R-:W-:Y:S02]  /*e4a0*/  FMNMX.FTZ R3, R206, R2, !PT ;  /* 0x00000002ce037209 */ /* 0x000fe40007810000 */
[----:B------:R-:W-:Y:S02]  /*e4b0*/  FMNMX.FTZ R2, R252, R0, !PT ;  /* 0x00000000fc027209 */ /* 0x000fe40007810000 */
[----:B-----5:R-:W-:Y:S02]  /*e4c0*/  FMNMX.FTZ R0, R69, R89, !PT ;  /* 0x0000005945007209 */ /* 0x020fe40007810000 */
        /* <DEDUP_REMOVED lines=34> */
[----:B------:R-:W-:-:S04]  /*e6f0*/  FMNMX.FTZ R2, R231, R2, !PT ;  /* 0x00000002e7027209 */ /* 0x000fc80007810000 */
        /* <DEDUP_REMOVED lines=44> */
[----:B------:R-:W-:-:S04]  /*e9c0*/  FMNMX.FTZ R4, R131, R3, !PT ;  /* 0x0000000383047209 */ /* 0x000fc80007810000 */
        /* <DEDUP_REMOVED lines=17> */
[----:B------:R-:W-:Y:S01]  /*eae0*/  FMNMX.FTZ R3, R247, R3, !PT ;  /* 0x00000003f7037209 */ /* 0x000fe20007810000 */
[----:B------:R-:W2:Y:S01]  /*eaf0*/  SHFL.BFLY PT, R6, R2, 0x2, 0x1f ;  /* 0x0c401f0002067f89 */ /* 0x000ea200000e0000 */
[----:B------:R-:W-:-:S02]  /*eb00*/  FSEL R20, R16, -INF , !P5 ;  /* 0xff80000010147808 */ /* 0x000fc40006800000 */
[----:B------:R-:W-:Y:S01]  /*eb10*/  FMNMX.FTZ R4, R21, R4, !PT ;  /* 0x0000000415047209 */ /* 0x000fe20007810000 */
[----:B------:R-:W-:Y:S01]  /*eb20*/  LDSM.16.MT88.4 R16, [R216+0x8000] ;  /* 0x00800000d810783b */ /* 0x000fe20000004200 */
[----:B------:R-:W-:Y:S02]  /*eb30*/  FMNMX.FTZ R3, R221, R3, !PT ;  /* 0x00000003dd037209 */ /* 0x000fe40007810000 */
[----:B------:R-:W-:Y:S02]  /*eb40*/  FMNMX.FTZ R7, R20, R4, !PT ;  /* 0x0000000414077209 */ /* 0x000fe40007810000 */
[----:B------:R-:W-:Y:S02]  /*eb50*/  FMNMX.FTZ R3, R135, R3, !PT ;  /* 0x0000000387037209 */ /* 0x000fe40007810000 */
[----:B-1----:R-:W-:Y:S02]  /*eb60*/  FMNMX.FTZ R50, R0, R5, !PT ;  /* 0x0000000500327209 */ /* 0x002fe40007810000 */
[----:B------:R-:W-:Y:S01]  /*eb70*/  FSEL R120, R107, -INF , !P4 ;  /* 0xff8000006b787808 */ /* 0x000fe20006000000 */
[----:B------:R-:W1:Y:S01]  /*eb80*/  SHFL.BFLY PT, R5, R7, 0x2, 0x1f ;  /* 0x0c401f0007057f89 */ /* 0x000e6200000e0000 */
[----:B------:R-:W-:-:S02]  /*eb90*/  FMNMX.FTZ R3, R36, R3, !PT ;  /* 0x0000000324037209 */ /* 0x000fc40007810000 */
[----:B------:R-:W-:Y:S02]  /*eba0*/  FSEL R118, R11, -INF , !P3 ;  /* 0xff8000000b767808 */ /* 0x000fe40005800000 */
[----:B------:R-:W-:Y:S02]  /*ebb0*/  FMNMX.FTZ R3, R120, R3, !PT ;  /* 0x0000000378037209 */ /* 0x000fe40007810000 */
[----:B------:R-:W-:Y:S02]  /*ebc0*/  FSEL R117, R10, -INF , !P2 ;  /* 0xff8000000a757808 */ /* 0x000fe40005000000 */
[----:B------:R-:W-:Y:S02]  /*ebd0*/  FMNMX.FTZ R4, R118, R3, !PT ;  /* 0x0000000376047209 */ /* 0x000fe40007810000 */
[----:B------:R-:W-:Y:S02]  /*ebe0*/  FSEL R116, R9, -INF , !P1 ;  /* 0xff80000009747808 */ /* 0x000fe40004800000 */
[----:B------:R-:W-:-:S02]  /*ebf0*/  FMNMX.FTZ R4, R117, R4, !PT ;  /* 0x0000000475047209 */ /* 0x000fc40007810000 */
[----:B--2---:R-:W-:Y:S02]  /*ec00*/  FMNMX.FTZ R2, R2, R6, !PT ;  /* 0x0000000602027209 */ /* 0x004fe40007810000 */
[----:B------:R-:W-:Y:S02]  /*ec10*/  FSEL R115, R8, -INF , !P0 ;  /* 0xff80000008737808 */ /* 0x000fe40004000000 */
[----:B------:R-:W-:Y:S01]  /*ec20*/  FMNMX.FTZ R4, R116, R4, !PT ;  /* 0x0000000474047209 */ /* 0x000fe20007810000 */
[----:B------:R-:W2:Y:S03]  /*ec30*/  SHFL.BFLY PT, R6, R2, 0x1, 0x1f ;  /* 0x0c201f0002067f89 */ /* 0x000ea600000e0000 */
[----:B------:R-:W-:Y:S02]  /*ec40*/  FMNMX.FTZ R4, R115, R4, !PT ;  /* 0x0000000473047209 */ /* 0x000fe40007810000 */
[----:B-1----:R-:W-:-:S03]  /*ec50*/  FMNMX.FTZ R5, R7, R5, !PT ;  /* 0x0000000507057209 */ /* 0x002fc60007810000 */
[----:B------:R-:W1:Y:S01]  /*ec60*/  SHFL.BFLY PT, R7, R4, 0x2, 0x1f ;  /* 0x0c401f0004077f89 */ /* 0x000e6200000e0000 */
[C---:B------:R-:W-:Y:S01]  /*ec70*/  FMUL.FTZ R3, R50.reuse, UR20 ;  /* 0x0000001432037c20 */ /* 0x040fe20008410000 */
[----:B------:R-:W-:-:S04]  /*ec80*/  FSETP.NEU.FTZ.AND P1, PT, R50, -INF , PT ;  /* 0xff8000003200780b */ /* 0x000fc80003f3d000 */
[----:B------:R-:W-:Y:S01]  /*ec90*/  FSEL R3, R3, RZ, P1 ;  /* 0x000000ff03037208 */ /* 0x000fe20000800000 */
[----:B------:R-:W3:Y:S04]  /*eca0*/  SHFL.BFLY PT, R8, R5, 0x1, 0x1f ;  /* 0x0c201f0005087f89 */ /* 0x000ee800000e0000 */
[----:B------:R-:W-:-:S04]  /*ecb0*/  FFMA.FTZ R0, R12, UR20, -R3 ;  /* 0x000000140c007c23 */ /* 0x000fc80008010803 */
[----:B------:R4:W-:Y:S01]  /*ecc0*/  MUFU.EX2 R12, R0 ;  /* 0x00000000000c7308 */ /* 0x0009e20000000800 */
[----:B--2---:R-:W-:-:S04]  /*ecd0*/  FMNMX.FTZ R47, R2, R6, !PT ;  /* 0x00000006022f7209 */ /* 0x004fc80007810000 */
[C---:B------:R-:W-:Y:S01]  /*ece0*/  FSETP.NEU.FTZ.AND P3, PT, R47.reuse, -INF , PT ;  /* 0xff8000002f00780b */ /* 0x040fe20003f7d000 */
[----:B------:R-:W-:Y:S01]  /*ecf0*/  FMUL.FTZ R2, R47, UR20 ;  /* 0x000000142f027c20 */ /* 0x000fe20008410000 */
[----:B-1----:R-:W-:Y:S01]  /*ed00*/  FMNMX.FTZ R4, R4, R7, !PT ;  /* 0x0000000704047209 */ /* 0x002fe20007810000 */
[----:B----4-:R-:W-:-:S04]  /*ed10*/  FFMA.FTZ R0, R14, UR20, -R3 ;  /* 0x000000140e007c23 */ /* 0x010fc80008010803 */
[----:B------:R1:W2:Y:S01]  /*ed20*/  MUFU.EX2 R9, R0 ;  /* 0x0000000000097308 */ /* 0x0002a20000000800 */
[----:B------:R-:W-:Y:S01]  /*ed30*/  FSEL R2, R2, RZ, P3 ;  /* 0x000000ff02027208 */ /* 0x000fe20001800000 */
[----:B------:R-:W4:Y:S01]  /*ed40*/  SHFL.BFLY PT, R6, R4, 0x1, 0x1f ;  /* 0x0c201f0004067f89 */ /* 0x000f2200000e0000 */
[----:B-1----:R-:W-:-:S05]  /*ed50*/  FFMA.FTZ R0, R88, UR20, -R3 ;  /* 0x0000001458007c23 */ /* 0x002fca0008010803 */
[----:B------:R1:W-:Y:S01]  /*ed60*/  MUFU.EX2 R63, R0 ;  /* 0x00000000003f7308 */ /* 0x0003e20000000800 */
[----:B---3--:R-:W-:Y:S01]  /*ed70*/  FMNMX.FTZ R10, R5, R8, !PT ;  /* 0x00000008050a7209 */ /* 0x008fe20007810000 */
[----:B-1----:R-:W-:-:S06]  /*ed80*/  FFMA.FTZ R0, R15, UR20, -R3 ;  /* 0x000000140f007c23 */ /* 0x002fcc0008010803 */
[----:B------:R1:W-:Y:S01]  /*ed90*/  MUFU.EX2 R225, R0 ;  /* 0x0000000000e17308 */ /* 0x0003e20000000800 */
[C---:B------:R-:W-:Y:S01]  /*eda0*/  FMUL.FTZ R5, R10.reuse, UR20 ;  /* 0x000000140a057c20 */ /* 0x040fe20008410000 */
[----:B------:R-:W-:Y:S01]  /*edb0*/  FSETP.NEU.FTZ.AND P2, PT, R10, -INF , PT ;  /* 0xff8000000a00780b */ /* 0x000fe20003f5d000 */
[----:B-1----:R-:W-:-:S05]  /*edc0*/  FFMA.FTZ R0, R13, UR20, -R2 ;  /* 0x000000140d007c23 */ /* 0x002fca0008010802 */
[----:B------:R1:W-:Y:S01]  /*edd0*/  MUFU.EX2 R13, R0 ;  /* 0x00000000000d7308 */ /* 0x0003e20000000800 */
[----:B----4-:R-:W-:Y:S01]  /*ede0*/  FMNMX.FTZ R242, R4, R6, !PT ;  /* 0x0000000604f27209 */ /* 0x010fe20007810000 */
[----:B-1----:R-:W-:-:S06]  /*edf0*/  FFMA.FTZ R0, R90, UR20, -R2 ;  /* 0x000000145a007c23 */ /* 0x002fcc0008010802 */
[----:B------:R1:W-:Y:S01]  /*ee00*/  MUFU.EX2 R241, R0 ;  /* 0x0000000000f17308 */ /* 0x0003e20000000800 */
[----:B--2---:R-:W-:Y:S02]  /*ee10*/  IMAD.MOV.U32 R88, RZ, RZ, R9 ;  /* 0x000000ffff587224 */ /* 0x004fe400078e0009 */
[----:B------:R-:W-:Y:S01]  /*ee20*/  FMUL.FTZ R8, R242, UR20 ;  /* 0x00000014f2087c20 */ /* 0x000fe20008410000 */
[----:B-1----:R-:W-:-:S04]  /*ee30*/  FFMA.FTZ R0, R91, UR20, -R2 ;  /* 0x000000145b007c23 */ /* 0x002fc80008010802 */
[----:B------:R1:W-:Y:S01]  /*ee40*/  MUFU.EX2 R48, R0 ;  /* 0x0000000000307308 */ /* 0x0003e20000000800 */
[----:B------:R-:W-:Y:S02]  /*ee50*/  FSETP.NEU.FTZ.AND P0, PT, R242, -INF , PT ;  /* 0xff800000f200780b */ /* 0x000fe40003f1d000 */
[----:B-1----:R-:W-:-:S05]  /*ee60*/  FSEL R0, R5, RZ, P2 ;  /* 0x000000ff05007208 */ /* 0x002fca0001000000 */
[----:B------:R-:W-:-:S04]  /*ee70*/  FFMA.FTZ R4, R99, UR20, -R0 ;  /* 0x0000001463047c23 */ /* 0x000fc80008010800 */
[----:B------:R1:W2:Y:S01]  /*ee80*/  MUFU.EX2 R9, R4 ;  /* 0x0000000400097308 */ /* 0x0002a20000000800 */
[----:B------:R-:W-:Y:S01]  /*ee90*/  FSEL R8, R8, RZ, P0 ;  /* 0x000000ff08087208 */ /* 0x000fe20000000000 */
[----:B------:R-:W-:Y:S01]  /*eea0*/  FFMA.FTZ R5, R96, UR20, -R2 ;  /* 0x0000001460057c23 */ /* 0x000fe20008010802 */
[----:B-1----:R-:W-:-:S05]  /*eeb0*/  FFMA.FTZ R4, R98, UR20, -R0 ;  /* 0x0000001462047c23 */ /* 0x002fca0008010800 */
[----:B------:R1:W-:Y:S08]  /*eec0*/  MUFU.EX2 R91, R4 ;  /* 0x00000004005b7308 */ /* 0x0003f00000000800 */
[----:B------:R3:W-:Y:S01]  /*eed0*/  MUFU.EX2 R224, R5 ;  /* 0x0000000500e07308 */ /* 0x0007e20000000800 */
[----:B-1----:R-:W-:-:S07]  /*eee0*/  FFMA.FTZ R4, R100, UR20, -R0 ;  /* 0x0000001464047c23 */ /* 0x002fce0008010800 */
[----:B------:R1:W-:Y:S01]  /*eef0*/  MUFU.EX2 R223, R4 ;  /* 0x0000000400df7308 */ /* 0x0003e20000000800 */
[----:B---3--:R-:W-:-:S07]  /*ef00*/  FFMA.FTZ R5, R89, UR20, -R0 ;  /* 0x0000001459057c23 */ /* 0x008fce0008010800 */
[----:B------:R3:W-:Y:S01]  /*ef10*/  MUFU.EX2 R110, R5 ;  /* 0x00000005006e7308 */ /* 0x0007e20000000800 */
[----:B-1----:R-:W-:-:S07]  /*ef20*/  FFMA.FTZ R4, R97, UR20, -R8 ;  /* 0x0000001461047c23 */ /* 0x002fce0008010808 */
[----:B------:R1:W-:Y:S01]  /*ef30*/  MUFU.EX2 R109, R4 ;  /* 0x00000004006d7308 */ /* 0x0003e20000000800 */
[----:B---3--:R-:W-:Y:S02]  /*ef40*/  FSEL R5, R50, RZ, P1 ;  /* 0x000000ff32057208 */ /* 0x008fe40000800000 */
[----:B------:R-:W-:-:S03]  /*ef50*/  MOV R89, R10 ;  /* 0x0000000a00597202 */ /* 0x000fc60000000f00 */
[----:B------:R-:W-:Y:S01]  /*ef60*/  FADD.FTZ R5, R71, -R5 ;  /* 0x8000000547057221 */ /* 0x000fe20000010000 */
[----:B-1----:R-:W-:-:S04]  /*ef70*/  FFMA.FTZ R4, R101, UR20, -R8 ;  /* 0x0000001465047c23 */ /* 0x002fc80008010808 */
[----:B------:R1:W-:Y:S01]  /*ef80*/  MUFU.EX2 R62, R4 ;  /* 0x00000004003e7308 */ /* 0x0003e20000000800 */
[----:B------:R-:W-:Y:S01]  /*ef90*/  FSEL R6, R47, RZ, P3 ;  /* 0x000000ff2f067208 */ /* 0x000fe20001800000 */
[----:B-1----:R-:W-:-:S06]  /*efa0*/  FFMA.FTZ R4, R102, UR20, -R8 ;  /* 0x0000001466047c23 */ /* 0x002fcc0008010808 */
[----:B------:R1:W-:Y:S01]  /*efb0*/  MUFU.EX2 R49, R4 ;  /* 0x0000000400317308 */ /* 0x0003e20000000800 */
[----:B------:R-:W-:-:S04]  /*efc0*/  FADD.FTZ R6, R70, -R6 ;  /* 0x8000000646067221 */ /* 0x000fc80000010000 */
[----:B------:R-:W-:Y:S01]  /*efd0*/  FMUL.FTZ R6, R6, UR20 ;  /* 0x0000001406067c20 */ /* 0x000fe20008410000 */
[----:B-1----:R-:W-:Y:S01]  /*efe0*/  FMUL.FTZ R4, R5, UR20 ;  /* 0x0000001405047c20 */ /* 0x002fe20008410000 */
[----:B------:R-:W-:-:S05]  /*eff0*/  FSEL R5, R89, RZ, P2 ;  /* 0x000000ff59057208 */ /* 0x000fca0001000000 */
[----:B------:R-:W-:Y:S01]  /*f000*/  FADD.FTZ R7, R69, -R5 ;  /* 0x8000000545077221 */ /* 0x000fe20000010000 */
[----:B------:R-:W-:Y:S01]  /*f010*/  FSEL R5, R242, RZ, P0 ;  /* 0x000000fff2057208 */ /* 0x000fe20000000000 */
[----:B------:R1:W-:Y:S04]  /*f020*/  MUFU.EX2 R11, R6 ;  /* 0x00000006000b7308 */ /* 0x0003e80000000800 */
[----:B------:R-:W-:Y:S01]  /*f030*/  FADD.FTZ R5, R68, -R5 ;  /* 0x8000000544057221 */ /* 0x000fe20000010000 */
[----:B------:R-:W-:-:S03]  /*f040*/  FMUL.FTZ R7, R7, UR20 ;  /* 0x0000001407077c20 */ /* 0x000fc60008410000 */
[----:B------:R-:W-:Y:S01]  /*f050*/  FMUL.FTZ R5, R5, UR20 ;  /* 0x0000001405057c20 */ /* 0x000fe20008410000 */
[----:B------:R-:W3:Y:S01]  /*f060*/  MUFU.EX2 R4, R4 ;  /* 0x0000000400047308 */ /* 0x000ee20000000800 */
[----:B-1----:R-:W-:Y:S01]  /*f070*/  FFMA.FTZ R6, R103, UR20, -R8 ;  /* 0x0000001467067c23 */ /* 0x002fe20008010808 */
[----:B--2---:R-:W-:-:S06]  /*f080*/  MOV R103, R9 ;  /* 0x0000000900677202 */ /* 0x004fcc0000000f00 */
[----:B------:R-:W1:Y:S08]  /*f090*/  MUFU.EX2 R10, R7 ;  /* 0x00000007000a7308 */ /* 0x000e700000000800 */
[----:B------:R-:W2:Y:S08]  /*f0a0*/  MUFU.EX2 R9, R5 ;  /* 0x0000000500097308 */ /* 0x000eb00000000800 */
[----:B------:R4:W4:Y:S01]  /*f0b0*/  MUFU.EX2 R222, R6 ;  /* 0x0000000600de7308 */ /* 0x0009220000000800 */
[-C--:B---3--:R-:W-:Y:S01]  /*f0c0*/  FFMA.FTZ R234, R52, R4.reuse, R12 ;  /* 0x0000000434ea7223 */ /* 0x088fe2000001000c */
[-C--:B------:R-:W-:Y:S01]  /*f0d0*/  FMUL.FTZ R164, R164, R4.reuse ;  /* 0x00000004a4a47220 */ /* 0x080fe20000410000 */
        /* <DEDUP_REMOVED lines=14> */
[----:B------:R-:W-:Y:S01]  /*f1c0*/  FMUL.FTZ R137, R137, R4 ;  /* 0x0000000489897220 */ /* 0x000fe20000410000 */
[-C--:B------:R-:W-:Y:S01]  /*f1d0*/  FFMA.FTZ R232, R51, R11.reuse, R13 ;  /* 0x0000000b33e87223 */ /* 0x080fe2000001000d */
[----:B------:R-:W-:Y:S01]  /*f1e0*/  F2FP.F16.F32.PACK_AB R12, R88, R12 ;  /* 0x0000000c580c723e */ /* 0x000fe200000000ff */
[----:B------:R-:W-:Y:S01]  /*f1f0*/  FMUL.FTZ R166, R166, R11 ;  /* 0x0000000ba6a67220 */ /* 0x000fe20000410000 */
[----:B------:R-:W-:Y:S01]  /*f200*/  F2FP.F16.F32.PACK_AB R13, R241, R13 ;  /* 0x0000000df10d723e */ /* 0x000fe200000000ff */
[----:B------:R-:W-:Y:S01]  /*f210*/  FMUL.FTZ R167, R167, R11 ;  /* 0x0000000ba7a77220 */ /* 0x000fe20000410000 */
[----:B------:R-:W-:Y:S01]  /*f220*/  F2FP.F16.F32.PACK_AB R14, R225, R63 ;  /* 0x0000003fe10e723e */ /* 0x000fe200000000ff */
[----:B-1----:R-:W-:Y:S01]  /*f230*/  FMUL.FTZ R172, R172, R10 ;  /* 0x0000000aacac7220 */ /* 0x002fe20000410000 */
[----:B------:R-:W-:Y:S01]  /*f240*/  F2FP.F16.F32.PACK_AB R15, R224, R48 ;  /* 0x00000030e00f723e */ /* 0x000fe200000000ff */
[----:B------:R-:W-:Y:S01]  /*f250*/  FMUL.FTZ R173, R173, R10 ;  /* 0x0000000aadad7220 */ /* 0x000fe20000410000 */
[-C--:B--2---:R-:W-:Y:S01]  /*f260*/  FMUL.FTZ R174, R174, R9.reuse ;  /* 0x00000009aeae7220 */ /* 0x084fe20000410000 */
[----:B------:R-:W-:Y:S01]  /*f270*/  FMUL.FTZ R175, R175, R9 ;  /* 0x00000009afaf7220 */ /* 0x000fe20000410000 */
[----:B------:R-:W-:Y:S01]  /*f280*/  F2FP.F16.F32.PACK_AB R4, R103, R110 ;  /* 0x0000006e6704723e */ /* 0x000fe200000000ff */
[----:B------:R-:W-:Y:S01]  /*f290*/  FMUL.FTZ R162, R162, R11 ;  /* 0x0000000ba2a27220 */ /* 0x000fe20000410000 */
[----:B------:R-:W-:Y:S01]  /*f2a0*/  F2FP.F16.F32.PACK_AB R5, R62, R109 ;  /* 0x0000006d3e05723e */ /* 0x000fe200000000ff */
[-C--:B------:R-:W-:Y:S01]  /*f2b0*/  FMUL.FTZ R168, R168, R10.reuse ;  /* 0x0000000aa8a87220 */ /* 0x080fe20000410000 */
[----:B----4-:R-:W-:Y:S01]  /*f2c0*/  F2FP.F16.F32.PACK_AB R6, R223, R91 ;  /* 0x0000005bdf06723e */ /* 0x010fe200000000ff */
[-C--:B------:R-:W-:Y:S01]  /*f2d0*/  FMUL.FTZ R169, R169, R10.reuse ;  /* 0x0000000aa9a97220 */ /* 0x080fe20000410000 */
[----:B------:R-:W-:Y:S01]  /*f2e0*/  F2FP.F16.F32.PACK_AB R7, R222, R49 ;  /* 0x00000031de07723e */ /* 0x000fe200000000ff */
[-C--:B------:R-:W-:Y:S01]  /*f2f0*/  FMUL.FTZ R170, R170, R9.reuse ;  /* 0x00000009aaaa7220 */ /* 0x080fe20000410000 */
[----:B------:R-:W-:Y:S01]  /*f300*/  FMUL.FTZ R171, R171, R9 ;  /* 0x00000009abab7220 */ /* 0x000fe20000410000 */
[----:B------:R-:W-:Y:S01]  /*f310*/  FMUL.FTZ R163, R163, R11 ;  /* 0x0000000ba3a37220 */ /* 0x000fe20000410000 */
[-C--:B------:R-:W-:Y:S06]  /*f320*/  HMMA.16816.F32 R104, R12, R16.reuse, R164 ;  /* 0x000000100c68723c */ /* 0x080fec00000018a4 */
[C---:B------:R-:W-:Y:S06]  /*f330*/  HMMA.16816.F32 R56, R4.reuse, R16, R172 ;  /* 0x000000100438723c */ /* 0x040fec00000018ac */
[-C--:B------:R-:W-:Y:S06]  /*f340*/  HMMA.16816.F32 R52, R4, R18.reuse, R168 ;  /* 0x000000120434723c */ /* 0x080fec00000018a8 */
[----:B------:R-:W-:Y:S01]  /*f350*/  HMMA.16816.F32 R96, R12, R18, R160 ;  /* 0x000000120c60723c */ /* 0x000fe200000018a0 */
[----:B------:R-:W1:Y:S01]  /*f360*/  LDSM.16.MT88.4 R16, [R219+0x8000] ;  /* 0x00800000db10783b */ /* 0x000e620000004200 */
[-C--:B------:R-:W-:Y:S01]  /*f370*/  FMUL.FTZ R176, R176, R10.reuse ;  /* 0x0000000ab0b07220 */ /* 0x080fe20000410000 */
[----:B------:R-:W-:Y:S01]  /*f380*/  FMUL.FTZ R177, R177, R10 ;  /* 0x0000000ab1b17220 */ /* 0x000fe20000410000 */
[-C--:B------:R-:W-:Y:S01]  /*f390*/  FMUL.FTZ R178, R178, R9.reuse ;  /* 0x00000009b2b27220 */ /* 0x080fe20000410000 */
[----:B------:R-:W-:Y:S01]  /*f3a0*/  FMUL.FTZ R179, R179, R9 ;  /* 0x00000009b3b37220 */ /* 0x000fe20000410000 */
[----:B------:R-:W-:Y:S01]  /*f3b0*/  MOV R167, R47 ;  /* 0x0000002f00a77202 */ /* 0x000fe20000000f00 */
[----:B------:R-:W-:Y:S01]  /*f3c0*/  IMAD.MOV.U32 R160, RZ, RZ, R44 ;  /* 0x000000ffffa07224 */ /* 0x000fe200078e002c */
[----:B------:R-:W-:-:S02]  /*f3d0*/  MOV R163, R46 ;  /* 0x0000002e00a37202 */ /* 0x000fc40000000f00 */
[----:B------:R-:W-:Y:S02]  /*f3e0*/  MOV R166, R45 ;  /* 0x0000002d00a67202 */ /* 0x000fe40000000f00 */
[----:B-1----:R-:W-:Y:S01]  /*f3f0*/  HMMA.16816.F32 R44, R4, R18, R176 ;  /* 0x00000012042c723c */ /* 0x002fe200000018b0 */
[----:B------:R-:W2:Y:S01]  /*f400*/  LDL.LU R177, [R1+0xf8] ;  /* 0x0000f80001b17983 */ /* 0x000ea20000300800 */
[-C--:B------:R-:W-:Y:S01]  /*f410*/  FMUL.FTZ R158, R158, R11.reuse ;  /* 0x0000000b9e9e7220 */ /* 0x080fe20000410000 */
[----:B------:R-:W-:Y:S01]  /*f420*/  FMUL.FTZ R159, R159, R11 ;  /* 0x0000000b9f9f7220 */ /* 0x000fe20000410000 */
[-C--:B------:R-:W-:Y:S01]  /*f430*/  FMUL.FTZ R180, R180, R10.reuse ;  /* 0x0000000ab4b47220 */ /* 0x080fe20000410000 */
[----:B------:R-:W-:Y:S01]  /*f440*/  FMUL.FTZ R181, R181, R10 ;  /* 0x0000000ab5b57220 */ /* 0x000fe20000410000 */
[-C--:B------:R-:W-:Y:S01]  /*f450*/  FMUL.FTZ R182, R182, R9.reuse ;  /* 0x00000009b6b67220 */ /* 0x080fe20000410000 */
[----:B------:R-:W-:Y:S01]  /*f460*/  FMUL.FTZ R183, R183, R9 ;  /* 0x00000009b7b77220 */ /* 0x000fe20000410000 */
[-C--:B------:R-:W-:Y:S01]  /*f470*/  FMUL.FTZ R154, R154, R11.reuse ;  /* 0x0000000b9a9a7220 */ /* 0x080fe20000410000 */
[----:B------:R-:W-:Y:S01]  /*f480*/  FMUL.FTZ R155, R155, R11 ;  /* 0x0000000b9b9b7220 */ /* 0x000fe20000410000 */
[----:B------:R-:W-:Y:S01]  /*f490*/  MOV R174, R74 ;  /* 0x0000004a00ae7202 */ /* 0x000fe20000000f00 */
[----:B------:R-:W-:Y:S01]  /*f4a0*/  IMAD.MOV.U32 R170, RZ, RZ, R50 ;  /* 0x000000ffffaa7224 */ /* 0x000fe200078e0032 */
[----:B------:R-:W-:Y:S01]  /*f4b0*/  MOV R169, R49 ;  /* 0x0000003100a97202 */ /* 0x000fe20000000f00 */
[----:B------:R-:W-:Y:S01]  /*f4c0*/  HMMA.16816.F32 R68, R12, R16, R156 ;  /* 0x000000100c44723c */ /* 0x000fe2000000189c */
[----:B------:R-:W-:-:S02]  /*f4d0*/  MOV R168, R48 ;  /* 0x0000003000a87202 */ /* 0x000fc40000000f00 */
[----:B------:R-:W-:-:S03]  /*f4e0*/  MOV R100, R72 ;  /* 0x0000004800647202 */ /* 0x000fc60000000f00 */
[----:B------:R-:W-:Y:S06]  /*f4f0*/  HMMA.16816.F32 R48, R4, R16, R180 ;  /* 0x000000100430723c */ /* 0x000fec00000018b4 */
[----:B------:R-:W-:Y:S01]  /*f500*/  HMMA.16816.F32 R72, R12, R18, R152 ;  /* 0x000000120c48723c */ /* 0x000fe20000001898 */
[----:B------:R-:W1:Y:S01]  /*f510*/  LDSM.16.MT88.4 R16, [R217+0x8000] ;  /* 0x00800000d910783b */ /* 0x000e620000004200 */
[-C--:B------:R-:W-:Y:S01]  /*f520*/  FMUL.FTZ R150, R150, R11.reuse ;  /* 0x0000000b96967220 */ /* 0x080fe20000410000 */
[----:B------:R-:W-:Y:S01]  /*f530*/  FMUL.FTZ R151, R151, R11 ;  /* 0x0000000b97977220 */ /* 0x000fe20000410000 */
[-C--:B------:R-:W-:Y:S01]  /*f540*/  FMUL.FTZ R184, R184, R10.reuse ;  /* 0x0000000ab8b87220 */ /* 0x080fe20000410000 */
[-C--:B------:R-:W-:Y:S01]  /*f550*/  FMUL.FTZ R185, R185, R10.reuse ;  /* 0x0000000ab9b97220 */ /* 0x080fe20000410000 */
[-C--:B------:R-:W-:Y:S01]  /*f560*/  FMUL.FTZ R186, R186, R9.reuse ;  /* 0x00000009baba7220 */ /* 0x080fe20000410000 */
[----:B------:R-:W-:Y:S01]  /*f570*/  FMUL.FTZ R187, R187, R9 ;  /* 0x00000009bbbb7220 */ /* 0x000fe20000410000 */
[----:B------:R-:W-:Y:S01]  /*f580*/  FMUL.FTZ R146, R146, R11 ;  /* 0x0000000b92927220 */ /* 0x000fe20000410000 */
[-C--:B------:R-:W-:Y:S01]  /*f590*/  FMUL.FTZ R188, R188, R10.reuse ;  /* 0x0000000abcbc7220 */ /* 0x080fe20000410000 */
[----:B------:R-:W-:Y:S01]  /*f5a0*/  FMUL.FTZ R189, R189, R10 ;  /* 0x0000000abdbd7220 */ /* 0x000fe20000410000 */
[-C--:B------:R-:W-:Y:S01]  /*f5b0*/  FMUL.FTZ R190, R190, R9.reuse ;  /* 0x00000009bebe7220 */ /* 0x080fe20000410000 */
[----:B------:R-:W-:Y:S01]  /*f5c0*/  FMUL.FTZ R191, R191, R9 ;  /* 0x00000009bfbf7220 */ /* 0x000fe20000410000 */
[----:B------:R-:W-:Y:S01]  /*f5d0*/  FMUL.FTZ R147, R147, R11 ;  /* 0x0000000b93937220 */ /* 0x000fe20000410000 */
        /* <DEDUP_REMOVED lines=9> */
[----:B--2---:R-:W-:-:S02]  /*f670*/  FFMA.FTZ R110, R177, R10, R110 ;  /* 0x0000000ab16e7223 */ /* 0x004fc4000001006e */
[----:B------:R-:W2:Y:S01]  /*f680*/  LDL.LU R177, [R1+0xfc] ;  /* 0x0000fc0001b17983 */ /* 0x000ea20000300800 */
[----:B------:R-:W-:Y:S01]  /*f690*/  MOV R162, R42 ;  /* 0x0000002a00a27202 */ /* 0x000fe20000000f00 */
[C---:B-1----:R-:W-:Y:S01]  /*f6a0*/  HMMA.16816.F32 R92, R12.reuse, R18, R144 ;  /* 0x000000120c5c723c */ /* 0x042fe20000001890 */
[----:B------:R-:W-:Y:S02]  /*f6b0*/  MOV R172, R39 ;  /* 0x0000002700ac7202 */ /* 0x000fe40000000f00 */
[----:B------:R-:W-:Y:S02]  /*f6c0*/  MOV R171, R84 ;  /* 0x0000005400ab7202 */ /* 0x000fe40000000f00 */
[----:B------:R-:W-:Y:S01]  /*f6d0*/  MOV R101, R38 ;  /* 0x0000002600657202 */ /* 0x000fe20000000f00 */
[-C--:B------:R-:W-:Y:S06]  /*f6e0*/  HMMA.16816.F32 R84, R12, R16.reuse, R148 ;  /* 0x000000100c54723c */ /* 0x080fec0000001894 */
[C---:B------:R-:W-:Y:S06]  /*f6f0*/  HMMA.16816.F32 R40, R4.reuse, R16, R184 ;  /* 0x000000100428723c */ /* 0x040fec00000018b8 */
[----:B------:R-:W-:Y:S01]  /*f700*/  HMMA.16816.F32 R36, R4, R18, R188 ;  /* 0x000000120424723c */ /* 0x000fe200000018bc */
[----:B------:R-:W1:Y:S01]  /*f710*/  LDSM.16.MT88.4 R16, [R218+0x8000] ;  /* 0x00800000da10783b */ /* 0x000e620000004200 */
[-C--:B------:R-:W-:Y:S01]  /*f720*/  FMUL.FTZ R192, R192, R10.reuse ;  /* 0x0000000ac0c07220 */ /* 0x080fe20000410000 */
[-C--:B------:R-:W-:Y:S01]  /*f730*/  FMUL.FTZ R193, R193, R10.reuse ;  /* 0x0000000ac1c17220 */ /* 0x080fe20000410000 */
[-C--:B------:R-:W-:Y:S01]  /*f740*/  FMUL.FTZ R196, R196, R10.reuse ;  /* 0x0000000ac4c47220 */ /* 0x080fe20000410000 */
[----:B------:R-:W-:Y:S01]  /*f750*/  FMUL.FTZ R197, R197, R10 ;  /* 0x0000000ac5c57220 */ /* 0x000fe20000410000 */
[-C--:B------:R-:W-:Y:S01]  /*f760*/  FMUL.FTZ R194, R194, R9.reuse ;  /* 0x00000009c2c27220 */ /* 0x080fe20000410000 */
[-C--:B------:R-:W-:Y:S01]  /*f770*/  FMUL.FTZ R195, R195, R9.reuse ;  /* 0x00000009c3c37220 */ /* 0x080fe20000410000 */
[-C--:B------:R-:W-:Y:S01]  /*f780*/  FMUL.FTZ R198, R198, R9.reuse ;  /* 0x00000009c6c67220 */ /* 0x080fe20000410000 */
[----:B------:R-:W-:Y:S01]  /*f790*/  FMUL.FTZ R199, R199, R9 ;  /* 0x00000009c7c77220 */ /* 0x000fe20000410000 */
[----:B------:R-:W-:Y:S01]  /*f7a0*/  IMAD.MOV.U32 R178, RZ, RZ, R33 ;  /* 0x000000ffffb27224 */ /* 0x000fe200078e0021 */
[----:B------:R-:W-:Y:S01]  /*f7b0*/  MOV R182, R62 ;  /* 0x0000003e00b67202 */ /* 0x000fe20000000f00 */
[----:B------:R-:W-:Y:S01]  /*f7c0*/  IMAD.MOV.U32 R183, RZ, RZ, R63 ;  /* 0x000000ffffb77224 */ /* 0x000fe200078e003f */
[----:B------:R-:W-:Y:S01]  /*f7d0*/  MOV R181, R61 ;  /* 0x0000003d00b57202 */ /* 0x000fe20000000f00 */
[----:B------:R-:W-:Y:S01]  /*f7e0*/  IMAD.MOV.U32 R157, RZ, RZ, R60 ;  /* 0x000000ffff9d7224 */ /* 0x000fe200078e003c */
[----:B------:R-:W-:Y:S01]  /*f7f0*/  MOV R159, R35 ;  /* 0x00000023009f7202 */ /* 0x000fe20000000f00 */
[----:B------:R-:W-:Y:S01]  /*f800*/  IMAD.MOV.U32 R179, RZ, RZ, R34 ;  /* 0x000000ffffb37224 */ /* 0x000fe200078e0022 */
[----:B------:R-:W-:-:S02]  /*f810*/  MOV R173, R32 ;  /* 0x0000002000ad7202 */ /* 0x000fc40000000f00 */
[----:B------:R-:W-:Y:S02]  /*f820*/  MOV R176, R178 ;  /* 0x000000b200b07202 */ /* 0x000fe40000000f00 */
[----:B------:R-:W-:Y:S01]  /*f830*/  MOV R178, R180 ;  /* 0x000000b400b27202 */ /* 0x000fe20000000f00 */
[C---:B-1----:R-:W-:Y:S06]  /*f840*/  HMMA.16816.F32 R60, R4.reuse, R16, R192 ;  /* 0x00000010043c723c */ /* 0x042fec00000018c0 */
[----:B------:R-:W-:Y:S07]  /*f850*/  HMMA.16816.F32 R32, R4, R18, R196 ;  /* 0x000000120420723c */ /* 0x000fee00000018c4 */
[--C-:B------:R-:W-:Y:S01]  /*f860*/  FFMA.FTZ R4, R249, UR20, -R3.reuse ;  /* 0x00000014f9047c23 */ /* 0x100fe20008010803 */
[----:B------:R-:W-:Y:S01]  /*f870*/  MOV R194, R157 ;  /* 0x0000009d00c27202 */ /* 0x000fe20000000f00 */
[--C-:B------:R-:W-:Y:S01]  /*f880*/  FFMA.FTZ R206, R206, UR20, -R3.reuse ;  /* 0x00000014cece7c23 */ /* 0x100fe20008010803 */
[--C-:B------:R-:W-:Y:S01]  /*f890*/  FFMA.FTZ R204, R204, UR20, -R3.reuse ;  /* 0x00000014cccc7c23 */ /* 0x100fe20008010803 */
[----:B------:R1:W-:Y:S01]  /*f8a0*/  MUFU.EX2 R180, R4 ;  /* 0x0000000400b47308 */ /* 0x0003e20000000800 */
[--C-:B------:R-:W-:Y:S01]  /*f8b0*/  FFMA.FTZ R203, R203, UR20, -R3.reuse ;  /* 0x00000014cbcb7c23 */ /* 0x100fe20008010803 */
[--C-:B------:R-:W-:Y:S01]  /*f8c0*/  FFMA.FTZ R147, R23, UR20, -R3.reuse ;  /* 0x0000001417937c23 */ /* 0x100fe20008010803 */
[--C-:B------:R-:W-:Y:S01]  /*f8d0*/  FFMA.FTZ R146, R22, UR20, -R3.reuse ;  /* 0x0000001416927c23 */ /* 0x100fe20008010803 */
[-C--:B------:R-:W-:Y:S01]  /*f8e0*/  FMUL.FTZ R142, R142, R11.reuse ;  /* 0x0000000b8e8e7220 */ /* 0x080fe20000410000 */
[-C--:B------:R-:W-:Y:S01]  /*f8f0*/  FMUL.FTZ R143, R143, R11.reuse ;  /* 0x0000000b8f8f7220 */ /* 0x080fe20000410000 */
[-C--:B------:R-:W-:Y:S01]  /*f900*/  FMUL.FTZ R138, R138, R11.reuse ;  /* 0x0000000b8a8a7220 */ /* 0x080fe20000410000 */
[----:B------:R-:W-:Y:S01]  /*f910*/  FMUL.FTZ R139, R139, R11 ;  /* 0x0000000b8b8b7220 */ /* 0x000fe20000410000 */
[--C-:B------:R-:W-:Y:S01]  /*f920*/  FFMA.FTZ R202, R202, UR20, -R2.reuse ;  /* 0x00000014caca7c23 */ /* 0x100fe20008010802 */
[--C-:B------:R-:W-:Y:S01]  /*f930*/  FFMA.FTZ R200, R200, UR20, -R2.reuse ;  /* 0x00000014c8c87c23 */ /* 0x100fe20008010802 */
[--C-:B------:R-:W-:Y:S01]  /*f940*/  FFMA.FTZ R133, R133, UR20, -R2.reuse ;  /* 0x0000001485857c23 */ /* 0x100fe20008010802 */
[----:B------:R-:W-:Y:S01]  /*f950*/  FFMA.FTZ R130, R130, UR20, -R2 ;  /* 0x0000001482827c23 */ /* 0x000fe20008010802 */
[--C-:B------:R-:W-:Y:S01]  /*f960*/  FFMA.FTZ R201, R201, UR20, -R0.reuse ;  /* 0x00000014c9c97c23 */ /* 0x100fe20008010800 */
[----:B------:R-:W-:Y:S01]  /*f970*/  FFMA.FTZ R131, R131, UR20, -R0 ;  /* 0x0000001483837c23 */ /* 0x000fe20008010800 */
[--C-:B------:R-:W-:Y:S01]  /*f980*/  FFMA.FTZ R120, R120, UR20, -R8.reuse ;  /* 0x0000001478787c23 */ /* 0x100fe20008010808 */
[--C-:B------:R-:W-:Y:S01]  /*f990*/  FFMA.FTZ R118, R118, UR20, -R8.reuse ;  /* 0x0000001476767c23 */ /* 0x100fe20008010808 */
[--C-:B------:R-:W-:Y:S01]  /*f9a0*/  FFMA.FTZ R117, R117, UR20, -R8.reuse ;  /* 0x0000001475757c23 */ /* 0x100fe20008010808 */
[----:B-1----:R-:W-:Y:S01]  /*f9b0*/  FFMA.FTZ R4, R176, UR20, -R3 ;  /* 0x00000014b0047c23 */ /* 0x002fe20008010803 */
[--C-:B------:R-:W-:Y:S01]  /*f9c0*/  FFMA.FTZ R116, R116, UR20, -R8.reuse ;  /* 0x0000001474747c23 */ /* 0x100fe20008010808 */
[----:B------:R-:W-:Y:S01]  /*f9d0*/  FFMA.FTZ R115, R115, UR20, -R8 ;  /* 0x0000001473737c23 */ /* 0x000fe20008010808 */
[----:B------:R1:W5:Y:S01]  /*f9e0*/  LDL.LU R249, [R1+0x170] ;  /* 0x0001700001f97983 */ /* 0x0003620000300800 */
[----:B------:R3:W-:Y:S01]  /*f9f0*/  MUFU.EX2 R185, R4 ;  /* 0x0000000400b97308 */ /* 0x0007e20000000800 */
[----:B------:R-:W-:-:S05]  /*fa00*/  MOV R176, R178 ;  /* 0x000000b200b07202 */ /* 0x000fca0000000f00 */
[----:B------:R-:W-:Y:S02]  /*fa10*/  IMAD.MOV.U32 R151, RZ, RZ, R176 ;  /* 0x000000ffff977224 */ /* 0x000fe400078e00b0 */
[--C-:B---3--:R-:W-:Y:S01]  /*fa20*/  FFMA.FTZ R4, R246, UR20, -R3.reuse ;  /* 0x00000014f6047c23 */ /* 0x108fe20008010803 */
[----:B------:R-:W-:Y:S01]  /*fa30*/  FFMA.FTZ R157, R113, UR20, -R3 ;  /* 0x00000014719d7c23 */ /* 0x000fe20008010803 */
[----:B------:R-:W-:Y:S01]  /*fa40*/  IMAD.MOV.U32 R197, RZ, RZ, R194 ;  /* 0x000000ffffc57224 */ /* 0x000fe200078e00c2 */
[C---:B------:R-:W-:Y:S06]  /*fa50*/  HMMA.16816.F32 R140, R12.reuse, R16, R140 ;  /* 0x000000100c8c723c */ /* 0x040fec000000188c */
[----:B------:R-:W-:Y:S01]  /*fa60*/  HMMA.16816.F32 R136, R12, R18, R136 ;  /* 0x000000120c88723c */ /* 0x000fe20000001888 */
[----:B------:R-:W-:Y:S01]  /*fa70*/  FFMA.FTZ R113, R226, UR20, -R0 ;  /* 0x00000014e2717c23 */ /* 0x000fe20008010800 */
[----:B--2---:R-:W-:Y:S01]  /*fa80*/  FFMA.FTZ R109, R177, R9, R109 ;  /* 0x00000009b16d7223 */ /* 0x004fe2000001006d */
[----:B------:R-:W-:Y:S01]  /*fa90*/  IMAD.MOV.U32 R177, RZ, RZ, R179 ;  /* 0x000000ffffb17224 */ /* 0x000fe200078e00b3 */
[----:B------:R-:W-:Y:S01]  /*faa0*/  MOV R179, R181 ;  /* 0x000000b500b37202 */ /* 0x000fe20000000f00 */
[----:B------:R-:W-:Y:S01]  /*fab0*/  IMAD.MOV.U32 R181, RZ, RZ, R182 ;  /* 0x000000ffffb57224 */ /* 0x000fe200078e00b6 */
[----:B------:R-:W-:-:S02]  /*fac0*/  MOV R182, R183 ;  /* 0x000000b700b67202 */ /* 0x000fc40000000f00 */
[----:B------:R-:W-:Y:S01]  /*fad0*/  MOV R183, R168 ;  /* 0x000000a800b77202 */ /* 0x000fe20000000f00 */
[----:B------:R-:W-:Y:S01]  /*fae0*/  IMAD.MOV.U32 R168, RZ, RZ, R169 ;  /* 0x000000ffffa87224 */ /* 0x000fe200078e00a9 */
[----:B------:R-:W-:Y:S01]  /*faf0*/  MOV R155, R177 ;  /* 0x000000b1009b7202 */ /* 0x000fe20000000f00 */
[----:B------:R-:W-:Y:S01]  /*fb00*/  IMAD.MOV.U32 R177, RZ, RZ, R179 ;  /* 0x000000ffffb17224 */ /* 0x000fe200078e00b3 */
[----:B------:R-:W-:Y:S02]  /*fb10*/  MOV R169, R170 ;  /* 0x000000aa00a97202 */ /* 0x000fe40000000f00 */
[----:B------:R-:W-:Y:S02]  /*fb20*/  MOV R170, R174 ;  /* 0x000000ae00aa7202 */ /* 0x000fe40000000f00 */
[----:B------:R-:W-:Y:S02]  /*fb30*/  MOV R179, R182 ;  /* 0x000000b600b37202 */ /* 0x000fe40000000f00 */
[----:B------:R-:W-:Y:S01]  /*fb40*/  MOV R178, R181 ;  /* 0x000000b500b27202 */ /* 0x000fe20000000f00 */
[----:B------:R2:W-:Y:S01]  /*fb50*/  MUFU.EX2 R182, R4 ;  /* 0x0000000400b67308 */ /* 0x0005e20000000800 */
        /* <DEDUP_REMOVED lines=8> */
[----:B--2---:R-:W-:-:S04]  /*fbe0*/  FFMA.FTZ R4, R238, UR20, -R3 ;  /* 0x00000014ee047c23 */ /* 0x004fc80008010803 */
[----:B------:R2:W3:Y:S01]  /*fbf0*/  MUFU.EX2 R9, R4 ;  /* 0x0000000400097308 */ /* 0x0004e20000000800 */
[----:B------:R-:W-:Y:S02]  /*fc00*/  MOV R177, R178 ;  /* 0x000000b200b17202 */ /* 0x000fe40000000f00 */
[----:B------:R-:W-:Y:S02]  /*fc10*/  MOV R176, R170 ;  /* 0x000000aa00b07202 */ /* 0x000fe40000000f00 */
[----:B------:R-:W-:Y:S01]  /*fc20*/  MOV R186, R152 ;  /* 0x0000009800ba7202 */ /* 0x000fe20000000f00 */
[----:B------:R-:W-:Y:S01]  /*fc30*/  IMAD.MOV.U32 R148, RZ, RZ, R154 ;  /* 0x000000ffff947224 */ /* 0x000fe200078e009a */
[----:B------:R-:W-:Y:S02]  /*fc40*/  MOV R152, R156 ;  /* 0x0000009c00987202 */ /* 0x000fe40000000f00 */
[----:B------:R-:W-:Y:S02]  /*fc50*/  MOV R187, R153 ;  /* 0x0000009900bb7202 */ /* 0x000fe40000000f00 */
[----:B------:R-:W-:Y:S01]  /*fc60*/  MOV R154, R160 ;  /* 0x000000a0009a7202 */ /* 0x000fe20000000f00 */
[----:B--2---:R-:W-:Y:S01]  /*fc70*/  FFMA.FTZ R4, R155, UR20, -R2 ;  /* 0x000000149b047c23 */ /* 0x004fe20008010802 */
[----:B------:R-:W-:Y:S01]  /*fc80*/  MOV R155, R183 ;  /* 0x000000b7009b7202 */ /* 0x000fe20000000f00 */
[----:B------:R-:W-:-:S02]  /*fc90*/  IMAD.MOV.U32 R183, RZ, RZ, R31 ;  /* 0x000000ffffb77224 */ /* 0x000fc400078e001f */
[----:B------:R2:W-:Y:S01]  /*fca0*/  MUFU.EX2 R178, R4 ;  /* 0x0000000400b27308 */ /* 0x0005e20000000800 */
[----:B------:R-:W-:Y:S02]  /*fcb0*/  MOV R149, R155 ;  /* 0x0000009b00957202 */ /* 0x000fe40000000f00 */
[----:B------:R-:W-:Y:S02]  /*fcc0*/  MOV R156, R241 ;  /* 0x000000f1009c7202 */ /* 0x000fe40000000f00 */
[----:B------:R-:W-:Y:S02]  /*fcd0*/  MOV R150, R176 ;  /* 0x000000b000967202 */ /* 0x000fe40000000f00 */
[----:B------:R-:W-:Y:S02]  /*fce0*/  MOV R153, R158 ;  /* 0x0000009e00997202 */ /* 0x000fe40000000f00 */
[----:B------:R-:W-:Y:S02]  /*fcf0*/  MOV R155, R161 ;  /* 0x000000a1009b7202 */ /* 0x000fe40000000f00 */
[----:B------:R-:W-:Y:S01]  /*fd00*/  MOV R192, R152 ;  /* 0x0000009800c07202 */ /* 0x000fe20000000f00 */
[----:B------:R-:W-:-:S02]  /*fd10*/  IMAD.MOV.U32 R181, RZ, RZ, R168 ;  /* 0x000000ffffb57224 */ /* 0x000fc400078e00a8 */
[----:B--2---:R-:W-:Y:S01]  /*fd20*/  FFMA.FTZ R4, R151, UR20, -R2 ;  /* 0x0000001497047c23 */ /* 0x004fe20008010802 */
[----:B------:R-:W-:Y:S01]  /*fd30*/  IMAD.MOV.U32 R151, RZ, RZ, R183 ;  /* 0x000000ffff977224 */ /* 0x000fe200078e00b7 */
[----:B------:R-:W-:Y:S02]  /*fd40*/  MOV R179, R169 ;  /* 0x000000a900b37202 */ /* 0x000fe40000000f00 */
[----:B------:R2:W-:Y:S01]  /*fd50*/  MUFU.EX2 R184, R4 ;  /* 0x0000000400b87308 */ /* 0x0005e20000000800 */
        /* <DEDUP_REMOVED lines=11> */
[----:B------:R-:W-:-:S02]  /*fe10*/  IMAD.MOV.U32 R187, RZ, RZ, R154 ;  /* 0x000000ffffbb7224 */ /* 0x000fc400078e009a */
[--C-:B------:R-:W-:Y:S01]  /*fe20*/  FFMA.FTZ R102, R236, UR20, -R3.reuse ;  /* 0x00000014ec667c23 */ /* 0x100fe20008010803 */
[----:B------:R-:W-:Y:S02]  /*fe30*/  IMAD.MOV.U32 R190, RZ, RZ, R156 ;  /* 0x000000ffffbe7224 */ /* 0x000fe400078e009c */
[--C-:B------:R-:W-:Y:S01]  /*fe40*/  FFMA.FTZ R101, R215, UR20, -R3.reuse ;  /* 0x00000014d7657c23 */ /* 0x100fe20008010803 */
[----:B--2---:R-:W-:Y:S01]  /*fe50*/  FFMA.FTZ R4, R186, UR20, -R2 ;  /* 0x00000014ba047c23 */ /* 0x004fe20008010802 */
[----:B------:R-:W-:Y:S01]  /*fe60*/  MOV R186, R155 ;  /* 0x0000009b00ba7202 */ /* 0x000fe20000000f00 */
[--C-:B------:R-:W-:Y:S01]  /*fe70*/  FFMA.FTZ R100, R211, UR20, -R3.reuse ;  /* 0x00000014d3647c23 */ /* 0x100fe20008010803 */
        /* <DEDUP_REMOVED lines=14> */
[----:B------:R-:W-:Y:S01]  /*ff60*/  FFMA.FTZ R148, R25, UR20, -R3 ;  /* 0x0000001419947c23 */ /* 0x000fe20008010803 */
[----:B------:R-:W-:Y:S01]  /*ff70*/  FFMA.FTZ R3, R192, UR20, -R0 ;  /* 0x00000014c0037c23 */ /* 0x000fe20008010800 */
[----:B------:R-:W-:-:S02]  /*ff80*/  MOV R198, R195 ;  /* 0x000000c300c67202 */ /* 0x000fc40000000f00 */
[----:B------:R-:W-:Y:S02]  /*ff90*/  MOV R199, R144 ;  /* 0x0000009000c77202 */ /* 0x000fe40000000f00 */
[----:B------:R-:W-:Y:S02]  /*ffa0*/  MOV R194, R177 ;  /* 0x000000b100c27202 */ /* 0x000fe40000000f00 */
[----:B------:R-:W-:Y:S01]  /*ffb0*/  MOV R192, R189 ;  /* 0x000000bd00c07202 */ /* 0x000fe20000000f00 */
[----:B------:R2:W-:Y:S01]  /*ffc0*/  MUFU.EX2 R177, R3 ;  /* 0x0000000300b17308 */ /* 0x0005e20000000800 */
[----:B------:R-:W-:Y:S01]  /*ffd0*/  IMAD.MOV.U32 R195, RZ, RZ, R103 ;  /* 0x000000ffffc37224 */ /* 0x000fe200078e0067 */
[----:B------:R-:W-:Y:S02]  /*ffe0*/  MOV R189, R239 ;  /* 0x000000ef00bd7202 */ /* 0x000fe40000000f00 */
[----:B------:R-:W-:Y:S02]  /*fff0*/  MOV R191, R183 ;  /* 0x000000b700bf7202 */ /* 0x000fe40000000f00 */
[----:B------:R-:W-:Y:S01]  /*10000*/  MOV R183, R88 ;  /* 0x0000005800b77202 */ /* 0x000fe20000000f00 */
[----:B--2---:R-:W-:Y:S01]  /*10010*/  FFMA.FTZ R3, R197, UR20, -R0 ;  /* 0x00000014c5037c23 */ /* 0x004fe20008010800 */
        /* <DEDUP_REMOVED lines=9> */
[----:B------:R2:W-:Y:S01]  /*100b0*/  MUFU.EX2 R238, R3 ;  /* 0x0000000300ee7308 */ /* 0x0005e20000000800 */
        /* <DEDUP_REMOVED lines=9> */
[----:B------:R-:W-:Y:S01]  /*10150*/  FFMA.FTZ R30, R193, UR20, -R2 ;  /* 0x00000014c11e7c23 */ /* 0x000fe20008010802 */
[----:B------:R-:W-:Y:S01]  /*10160*/  MOV R19, R5 ;  /* 0x0000000500137202 */ /* 0x000fe20000000f00 */
[----:B--2---:R-:W-:Y:S01]  /*10170*/  FFMA.FTZ R3, R197, UR20, -R0 ;  /* 0x00000014c5037c23 */ /* 0x004fe20008010800 */
[----:B------:R-:W-:Y:S01]  /*10180*/  IMAD.MOV.U32 R186, RZ, RZ, R183 ;  /* 0x000000ffffba7224 */ /* 0x000fe200078e00b7 */
[----:B------:R-:W-:Y:S01]  /*10190*/  MOV R183, R175 ;  /* 0x000000af00b77202 */ /* 0x000fe20000000f00 */
[----:B------:R-:W-:Y:S01]  /*101a0*/  IMAD.MOV.U32 R193, RZ, RZ, R145 ;  /* 0x000000ffffc17224 */ /* 0x000fe200078e0091 */
[----:B------:R2:W-:Y:S01]  /*101b0*/  MUFU.EX2 R236, R3 ;  /* 0x0000000300ec7308 */ /* 0x0005e20000000800 */
[----:B------:R-:W-:Y:S01]  /*101c0*/  MOV R11, R6 ;  /* 0x00000006000b7202 */ /* 0x000fe20000000f00 */
[--C-:B------:R-:W-:Y:S01]  /*101d0*/  FFMA.FTZ R103, R214, UR20, -R2.reuse ;  /* 0x00000014d6677c23 */ /* 0x100fe20008010802 */
[--C-:B------:R-:W-:Y:S01]  /*101e0*/  FFMA.FTZ R145, R212, UR20, -R2.reuse ;  /* 0x00000014d4917c23 */ /* 0x100fe20008010802 */
[----:B------:R-:W-:Y:S01]  /*101f0*/  FFMA.FTZ R144, R209, UR20, -R2 ;  /* 0x00000014d1907c23 */ /* 0x000fe20008010802 */
        /* <DEDUP_REMOVED lines=8> */
[----:B------:R-:W-:Y:S01]  /*10280*/  MOV R5, R194 ;  /* 0x000000c200057202 */ /* 0x000fe20000000f00 */
[--C-:B------:R-:W-:Y:S01]  /*10290*/  FFMA.FTZ R134, R205, UR20, -R2.reuse ;  /* 0x00000014cd867c23 */ /* 0x100fe20008010802 */
[----:B------:R-:W-:Y:S01]  /*102a0*/  FFMA.FTZ R132, R125, UR20, -R2 ;  /* 0x000000147d847c23 */ /* 0x000fe20008010802 */
        /* <DEDUP_REMOVED lines=8> */
[--C-:B----4-:R-:W-:Y:S01]  /*10330*/  FFMA.FTZ R4, R250, UR20, -R2.reuse ;  /* 0x00000014fa047c23 */ /* 0x110fe20008010802 */
[--C-:B------:R-:W-:Y:S01]  /*10340*/  FFMA.FTZ R194, R67, UR20, -R2.reuse ;  /* 0x0000001443c27c23 */ /* 0x100fe20008010802 */
[--C-:B------:R-:W-:Y:S01]  /*10350*/  FFMA.FTZ R198, R65, UR20, -R2.reuse ;  /* 0x0000001441c67c23 */ /* 0x100fe20008010802 */
[--C-:B------:R-:W-:Y:S01]  /*10360*/  FFMA.FTZ R209, R64, UR20, -R2.reuse ;  /* 0x0000001440d17c23 */ /* 0x100fe20008010802 */
[--C-:B------:R-:W-:Y:S01]  /*10370*/  FFMA.FTZ R211, R28, UR20, -R2.reuse ;  /* 0x000000141cd37c23 */ /* 0x100fe20008010802 */
[--C-:B------:R-:W-:Y:S01]  /*10380*/  FFMA.FTZ R212, R26, UR20, -R2.reuse ;  /* 0x000000141ad47c23 */ /* 0x100fe20008010802 */
[----:B------:R-:W-:Y:S01]  /*10390*/  FFMA.FTZ R214, R24, UR20, -R2 ;  /* 0x0000001418d67c23 */ /* 0x000fe20008010802 */
[----:B------:R-:W-:Y:S01]  /*103a0*/  FFMA.FTZ R2, R19, UR20, -R8 ;  /* 0x0000001413027c23 */ /* 0x000fe20008010808 */
[----:B------:R-:W-:Y:S01]  /*103b0*/  IMAD.MOV.U32 R16, RZ, RZ, R7 ;  /* 0x000000ffff107224 */ /* 0x000fe200078e0007 */
[----:B------:R-:W-:-:S02]  /*103c0*/  MOV R19, R11 ;  /* 0x0000000b00137202 */ /* 0x000fc40000000f00 */
[----:B------:R-:W-:Y:S01]  /*103d0*/  MOV R13, R17 ;  /* 0x00000011000d7202 */ /* 0x000fe20000000f00 */
[----:B------:R-:W-:Y:S01]  /*103e0*/  IMAD.MOV.U32 R14, RZ, RZ, R5 ;  /* 0x000000ffff0e7224 */ /* 0x000fe200078e0005 */
[----:B------:R-:W-:Y:S01]  /*103f0*/  MOV R7, R232 ;  /* 0x000000e800077202 */ /* 0x000fe20000000f00 */
[----:B------:R-:W-:Y:S01]  /*10400*/  IMAD.MOV.U32 R10, RZ, RZ, R19 ;  /* 0x000000ffff0a7224 */ /* 0x000fe200078e0013 */
[----:B------:R-:W-:Y:S01]  /*10410*/  MOV R12, R16 ;  /* 0x00000010000c7202 */ /* 0x000fe20000000f00 */
[----:B------:R-:W-:Y:S01]  /*10420*/  IMAD.MOV.U32 R6, RZ, RZ, R233 ;  /* 0x000000ffff067224 */ /* 0x000fe200078e00e9 */
[----:B------:R-:W2:Y:S01]  /*10430*/  LDSM.16.MT88.4 R16, [R216+0x8800] ;  /* 0x00880000d810783b */ /* 0x000ea20000004200 */
[----:B------:R-:W-:Y:S01]  /*10440*/  MOV R5, R7 ;  /* 0x0000000700057202 */ /* 0x000fe20000000f00 */
[----:B------:R-:W-:Y:S01]  /*10450*/  MUFU.EX2 R88, R4 ;  /* 0x0000000400587308 */ /* 0x000fe20000000800 */
[----:B------:R-:W-:Y:S01]  /*10460*/  MOV R7, R197 ;  /* 0x000000c500077202 */ /* 0x000fe20000000f00 */
[----:B------:R-:W-:Y:S01]  /*10470*/  IMAD.MOV.U32 R197, RZ, RZ, R193 ;  /* 0x000000ffffc57224 */ /* 0x000fe200078e00c1 */
[----:B------:R-:W-:Y:S01]  /*10480*/  MOV R193, R179 ;  /* 0x000000b300c17202 */ /* 0x000fe20000000f00 */
[----:B---3--:R-:W-:Y:S01]  /*10490*/  IMAD.MOV.U32 R250, RZ, RZ, R9 ;  /* 0x000000fffffa7224 */ /* 0x008fe200078e0009 */
[----:B------:R-:W-:Y:S01]  /*104a0*/  MOV R15, R6 ;  /* 0x00000006000f7202 */ /* 0x000fe20000000f00 */
[----:B------:R-:W-:Y:S02]  /*104b0*/  LDSM.16.MT88.4 R24, [R219+0x8800] ;  /* 0x00880000db18783b */ /* 0x000fe40000004200 */
[----:B------:R3:W-:Y:S01]  /*104c0*/  MUFU.EX2 R4, R3 ;  /* 0x0000000300047308 */ /* 0x0007e20000000800 */
[----:B------:R-:W-:Y:S01]  /*104d0*/  IMAD.MOV.U32 R6, RZ, RZ, R196 ;  /* 0x000000ffff067224 */ /* 0x000fe200078e00c4 */
[----:B------:R-:W-:-:S02]  /*104e0*/  MOV R196, R199 ;  /* 0x000000c700c47202 */ /* 0x000fc40000000f00 */
[----:B------:R-:W-:-:S04]  /*104f0*/  MOV R199, R188 ;  /* 0x000000bc00c77202 */ /* 0x000fc80000000f00 */
[----:B------:R4:W-:Y:S01]  /*10500*/  MUFU.EX2 R179, R2 ;  /* 0x0000000200b37308 */ /* 0x0009e20000000800 */
[----:B------:R-:W-:Y:S01]  /*10510*/  MOV R207, R5 ;  /* 0x0000000500cf7202 */ /* 0x000fe20000000f00 */
[----:B---3--:R-:W-:-:S06]  /*10520*/  FFMA.FTZ R3, R229, UR20, -R8 ;  /* 0x00000014e5037c23 */ /* 0x008fcc0008010808 */
[----:B------:R-:W-:Y:S01]  /*10530*/  MUFU.EX2 R215, R3 ;  /* 0x0000000300d77308 */ /* 0x000fe20000000800 */
[----:B----4-:R-:W-:Y:S01]  /*10540*/  FFMA.FTZ R2, R13, UR20, -R8 ;  /* 0x000000140d027c23 */ /* 0x010fe20008010808 */
[----:B------:R-:W-:-:S06]  /*10550*/  MOV R5, R199 ;  /* 0x000000c700057202 */ /* 0x000fcc0000000f00 */
[----:B------:R3:W4:Y:S01]  /*10560*/  MUFU.EX2 R3, R2 ;  /* 0x0000000200037308 */ /* 0x0007220000000800 */
[----:B------:R-:W-:Y:S01]  /*10570*/  IMAD.MOV.U32 R199, RZ, RZ, R186 ;  /* 0x000000ffffc77224 */ /* 0x000fe200078e00ba */
[----:B------:R-:W-:Y:S01]  /*10580*/  MOV R122, R15 ;  /* 0x0000000f007a7202 */ /* 0x000fe20000000f00 */
[----:B------:R-:W-:Y:S02]  /*10590*/  IMAD.MOV.U32 R188, RZ, RZ, R228 ;  /* 0x000000ffffbc7224 */ /* 0x000fe400078e00e4 */
[----:B---3--:R-:W-:-:S04]  /*105a0*/  FFMA.FTZ R2, R14, UR20, -R8 ;  /* 0x000000140e027c23 */ /* 0x008fc80008010808 */
[----:B------:R3:W1:Y:S01]  /*105b0*/  MUFU.EX2 R186, R2 ;  /* 0x0000000200ba7308 */ /* 0x0006620000000800 */
[----:B------:R-:W-:Y:S02]  /*105c0*/  IMAD.MOV.U32 R15, RZ, RZ, R197 ;  /* 0x000000ffff0f7224 */ /* 0x000fe400078e00c5 */
[----:B------:R-:W-:Y:S01]  /*105d0*/  FFMA.FTZ R112, R12, UR20, -R0 ;  /* 0x000000140c707c23 */ /* 0x000fe20008010800 */
[----:B------:R-:W-:Y:S01]  /*105e0*/  MOV R13, R7 ;  /* 0x00000007000d7202 */ /* 0x000fe20000000f00 */
[----:B------:R-:W-:Y:S01]  /*105f0*/  IMAD.MOV.U32 R12, RZ, RZ, R6 ;  /* 0x000000ffff0c7224 */ /* 0x000fe200078e0006 */
[----:B------:R-:W-:Y:S01]  /*10600*/  MOV R197, R190 ;  /* 0x000000be00c57202 */ /* 0x000fe20000000f00 */
[----:B------:R-:W-:Y:S02]  /*10610*/  IMAD.MOV.U32 R7, RZ, RZ, R188 ;  /* 0x000000ffff077224 */ /* 0x000fe400078e00bc */
[----:B------:R-:W-:Y:S01]  /*10620*/  FFMA.FTZ R190, R121, UR20, -R0 ;  /* 0x0000001479be7c23 */ /* 0x000fe20008010800 */
[----:B------:R-:W-:Y:S01]  /*10630*/  MOV R14, R196 ;  /* 0x000000c4000e7202 */ /* 0x000fe20000000f00 */
[----:B----4-:R-:W-:Y:S01]  /*10640*/  IMAD.MOV.U32 R121, RZ, RZ, R3 ;  /* 0x000000ffff797224 */ /* 0x010fe200078e0003 */
[----:B------:R-:W-:Y:S01]  /*10650*/  MOV R6, R193 ;  /* 0x000000c100067202 */ /* 0x000fe20000000f00 */
[----:B------:R-:W-:Y:S01]  /*10660*/  IMAD.MOV.U32 R83, RZ, RZ, R13 ;  /* 0x000000ffff537224 */ /* 0x000fe200078e000d */
[----:B------:R-:W-:Y:S01]  /*10670*/  MOV R77, R12 ;  /* 0x0000000c004d7202 */ /* 0x000fe20000000f00 */
[----:B------:R-:W-:Y:S01]  /*10680*/  IMAD.MOV.U32 R252, RZ, RZ, R5 ;  /* 0x000000fffffc7224 */ /* 0x000fe200078e0005 */
[----:B------:R-:W-:-:S02]  /*10690*/  MOV R82, R14 ;  /* 0x0000000e00527202 */ /* 0x000fc40000000f00 */
[----:B---3--:R-:W-:Y:S02]  /*106a0*/  MOV R2, R4 ;  /* 0x0000000400027202 */ /* 0x008fe40000000f00 */
[----:B------:R-:W-:Y:S02]  /*106b0*/  MOV R78, R15 ;  /* 0x0000000f004e7202 */ /* 0x000fe40000000f00 */
[----:B------:R-:W-:Y:S02]  /*106c0*/  MOV R67, R6 ;  /* 0x0000000600437202 */ /* 0x000fe40000000f00 */
[----:B------:R-:W-:Y:S02]  /*106d0*/  MOV R205, R7 ;  /* 0x0000000700cd7202 */ /* 0x000fe40000000f00 */
[----:B------:R-:W-:Y:S02]  /*106e0*/  F2FP.F16.F32.PACK_AB R12, R185, R180 ;  /* 0x000000b4b90c723e */ /* 0x000fe400000000ff */
[----:B------:R-:W-:-:S02]  /*106f0*/  F2FP.F16.F32.PACK_AB R13, R184, R178 ;  /* 0x000000b2b80d723e */ /* 0x000fc400000000ff */
[----:B------:R-:W-:Y:S02]  /*10700*/  F2FP.F16.F32.PACK_AB R14, R250, R182 ;  /* 0x000000b6fa0e723e */ /* 0x000fe400000000ff */
[----:B------:R-:W-:Y:S02]  /*10710*/  F2FP.F16.F32.PACK_AB R15, R88, R246 ;  /* 0x000000f6580f723e */ /* 0x000fe400000000ff */
[----:B------:R-:W-:Y:S02]  /*10720*/  F2FP.F16.F32.PACK_AB R4, R238, R177 ;  /* 0x000000b1ee04723e */ /* 0x000fe400000000ff */
[----:B------:R-:W-:Y:S02]  /*10730*/  F2FP.F16.F32.PACK_AB R5, R215, R179 ;  /* 0x000000b3d705723e */ /* 0x000fe400000000ff */
[----:B------:R-:W-:Y:S02]  /*10740*/  F2FP.F16.F32.PACK_AB R6, R2, R236 ;  /* 0x000000ec0206723e */ /* 0x000fe400000000ff */
[----:B-1----:R-:W-:-:S02]  /*10750*/  F2FP.F16.F32.PACK_AB R7, R186, R121 ;  /* 0x00000079ba07723e */ /* 0x002fc400000000ff */
[----:B------:R-:W-:Y:S02]  /*10760*/  MOV R79, R207 ;  /* 0x000000cf004f7202 */ /* 0x000fe40000000f00 */
[----:B------:R-:W-:Y:S01]  /*10770*/  MOV R66, R197 ;  /* 0x000000c500427202 */ /* 0x000fe20000000f00 */
[--C-:B------:R-:W-:Y:S01]  /*10780*/  FFMA.FTZ R197, R21, UR20, -R0.reuse ;  /* 0x0000001415c57c23 */ /* 0x100fe20008010800 */
[----:B------:R-:W-:Y:S01]  /*10790*/  MOV R207, R199 ;  /* 0x000000c700cf7202 */ /* 0x000fe20000000f00 */
[----:B------:R-:W-:Y:S01]  /*107a0*/  FFMA.FTZ R199, R20, UR20, -R0 ;  /* 0x0000001414c77c23 */ /* 0x000fe20008010800 */
[-C--:B--2---:R-:W-:Y:S01]  /*107b0*/  HMMA.16816.F32 R104, R12, R16.reuse, R104 ;  /* 0x000000100c68723c */ /* 0x084fe20000001868 */
[----:B------:R-:W1:Y:S05]  /*107c0*/  LDSM.16.MT88.4 R20, [R217+0x8800] ;  /* 0x00880000d914783b */ /* 0x000e6a0000004200 */
[C---:B------:R-:W-:Y:S06]  /*107d0*/  HMMA.16816.F32 R56, R4.reuse, R16, R56 ;  /* 0x000000100438723c */ /* 0x040fec0000001838 */
[-C--:B------:R-:W-:Y:S06]  /*107e0*/  HMMA.16816.F32 R52, R4, R18.reuse, R52 ;  /* 0x000000120434723c */ /* 0x080fec0000001834 */
[----:B------:R-:W-:Y:S01]  /*107f0*/  HMMA.16816.F32 R96, R12, R18, R96 ;  /* 0x000000120c60723c */ /* 0x000fe20000001860 */
[----:B------:R-:W2:Y:S01]  /*10800*/  LDSM.16.MT88.4 R16, [R218+0x8800] ;  /* 0x00880000da10783b */ /* 0x000ea20000004200 */
[----:B------:R-:W-:-:S02]  /*10810*/  MOV R196, R189 ;  /* 0x000000bd00c47202 */ /* 0x000fc40000000f00 */
[----:B------:R-:W-:Y:S01]  /*10820*/  MOV R193, R166 ;  /* 0x000000a600c17202 */ /* 0x000fe20000000f00 */
[----:B------:R-:W-:Y:S01]  /*10830*/  FFMA.FTZ R111, R251, UR20, -R0 ;  /* 0x00000014fb6f7c23 */ /* 0x000fe20008010800 */
[----:B------:R-:W-:Y:S01]  /*10840*/  IMAD.MOV.U32 R251, RZ, RZ, R220 ;  /* 0x000000fffffb7224 */ /* 0x000fe200078e00dc */
[----:B------:R-:W-:Y:S01]  /*10850*/  MOV R64, R195 ;  /* 0x000000c300407202 */ /* 0x000fe20000000f00 */
[----:B------:R-:W-:Y:S01]  /*10860*/  IMAD.MOV.U32 R244, RZ, RZ, R196 ;  /* 0x000000fffff47224 */ /* 0x000fe200078e00c4 */
[----:B------:R-:W-:Y:S01]  /*10870*/  MOV R3, R191 ;  /* 0x000000bf00037202 */ /* 0x000fe20000000f00 */
[----:B------:R-:W-:Y:S02]  /*10880*/  IMAD.MOV.U32 R65, RZ, RZ, R193 ;  /* 0x000000ffff417224 */ /* 0x000fe400078e00c1 */
        /* <DEDUP_REMOVED lines=16> */
[----:B------:R-:W-:-:S04]  /*10990*/  FFMA.FTZ R0, R251, UR20, -R8 ;  /* 0x00000014fb007c23 */ /* 0x000fc80008010808 */
[----:B------:R3:W-:Y:S01]  /*109a0*/  MUFU.EX2 R251, R0 ;  /* 0x0000000000fb7308 */ /* 0x0007e20000000800 */
[----:B-1----:R-:W-:Y:S01]  /*109b0*/  HMMA.16816.F32 R40, R4, R20, R40 ;  /* 0x000000140428723c */ /* 0x002fe20000001828 */
[----:B------:R-:W-:Y:S01]  /*109c0*/  MOV R173, R245 ;  /* 0x000000f500ad7202 */ /* 0x000fe20000000f00 */
[----:B---3--:R-:W-:-:S05]  /*109d0*/  FFMA.FTZ R0, R183, UR20, -R8 ;  /* 0x00000014b7007c23 */ /* 0x008fca0008010808 */
[----:B------:R1:W-:Y:S01]  /*109e0*/  MUFU.EX2 R183, R0 ;  /* 0x0000000000b77308 */ /* 0x0003e20000000800 */
[----:B------:R-:W-:Y:S01]  /*109f0*/  HMMA.16816.F32 R36, R4, R22, R36 ;  /* 0x000000160424723c */ /* 0x000fe20000001824 */
[----:B------:R-:W-:-:S05]  /*10a00*/  IMAD.MOV.U32 R174, RZ, RZ, R247 ;  /* 0x000000ffffae7224 */ /* 0x000fca00078e00f7 */
[C---:B------:R-:W-:Y:S06]  /*10a10*/  HMMA.16816.F32 R84, R12.reuse, R20, R84 ;  /* 0x000000140c54723c */ /* 0x040fec0000001854 */
[----:B------:R-:W-:Y:S01]  /*10a20*/  HMMA.16816.F32 R92, R12, R22, R92 ;  /* 0x000000160c5c723c */ /* 0x000fe2000000185c */
[----:B------:R-:W3:Y:S01]  /*10a30*/  LDSM.16.MT88.4 R20, [R216+0x9000] ;  /* 0x00900000d814783b */ /* 0x000ee20000004200 */
[----:B-1----:R-:W-:Y:S01]  /*10a40*/  FFMA.FTZ R0, R3, UR20, -R8 ;  /* 0x0000001403007c23 */ /* 0x002fe20008010808 */
[----:B------:R-:W-:-:S03]  /*10a50*/  MOV R3, R64 ;  /* 0x0000004000037202 */ /* 0x000fc60000000f00 */
[----:B--2---:R-:W-:Y:S01]  /*10a60*/  HMMA.16816.F32 R60, R4, R16, R60 ;  /* 0x00000010043c723c */ /* 0x004fe2000000183c */
[----:B------:R-:W-:Y:S01]  /*10a70*/  MOV R64, R65 ;  /* 0x0000004100407202 */ /* 0x000fe20000000f00 */
[----:B------:R-:W-:Y:S01]  /*10a80*/  IMAD.MOV.U32 R65, RZ, RZ, R78 ;  /* 0x000000ffff417224 */ /* 0x000fe200078e004e */
[----:B------:R-:W-:-:S03]  /*10a90*/  MOV R78, R82 ;  /* 0x00000052004e7202 */ /* 0x000fc60000000f00 */
[----:B------:R-:W-:Y:S01]  /*10aa0*/  HMMA.16816.F32 R32, R4, R18, R32 ;  /* 0x000000120420723c */ /* 0x000fe20000001820 */
        /* <DEDUP_REMOVED lines=9> */
[----:B------:R-:W-:-:S04]  /*10b40*/  IMAD.MOV.U32 R170, RZ, RZ, R171 ;  /* 0x000000ffffaa7224 */ /* 0x000fc800078e00ab */
[----:B------:R-:W-:Y:S01]  /*10b50*/  HMMA.16816.F32 R140, R12, R16, R140 ;  /* 0x000000100c8c723c */ /* 0x000fe2000000188c */
[----:B------:R-:W-:-:S05]  /*10b60*/  MOV R171, R172 ;  /* 0x000000ac00ab7202 */ /* 0x000fca0000000f00 */
[----:B------:R-:W-:Y:S01]  /*10b70*/  HMMA.16816.F32 R136, R12, R18, R136 ;  /* 0x000000120c88723c */ /* 0x000fe20000001888 */
[----:B------:R-:W-:Y:S04]  /*10b80*/  LDSM.16.MT88.4 R16, [R219+0x9000] ;  /* 0x00900000db10783b */ /* 0x000fe80000004200 */
[----:B------:R-:W1:Y:S01]  /*10b90*/  LDSM.16.MT88.4 R12, [R217+0x9000] ;  /* 0x00900000d90c783b */ /* 0x000e620000004200 */
[----:B------:R-:W-:Y:S01]  /*10ba0*/  MOV R172, R173 ;  /* 0x000000ad00ac7202 */ /* 0x000fe20000000f00 */
[----:B------:R-:W-:Y:S01]  /*10bb0*/  IMAD.MOV.U32 R173, RZ, RZ, R174 ;  /* 0x000000ffffad7224 */ /* 0x000fe200078e00ae */
[----:B------:R-:W-:Y:S01]  /*10bc0*/  MOV R174, R175 ;  /* 0x000000af00ae7202 */ /* 0x000fe20000000f00 */
[----:B------:R-:W-:Y:S01]  /*10bd0*/  IMAD.MOV.U32 R240, RZ, RZ, R135 ;  /* 0x000000fffff07224 */ /* 0x000fe200078e0087 */
[----:B------:R-:W-:Y:S01]  /*10be0*/  MOV R175, R89 ;  /* 0x0000005900af7202 */ /* 0x000fe20000000f00 */
[----:B------:R-:W-:Y:S01]  /*10bf0*/  IMAD.MOV.U32 R89, RZ, RZ, R221 ;  /* 0x000000ffff597224 */ /* 0x000fe200078e00dd */
[----:B------:R-:W-:Y:S01]  /*10c00*/  MUFU.EX2 R208, R28 ;  /* 0x0000001c00d07308 */ /* 0x000fe20000000800 */
[----:B------:R-:W-:Y:S01]  /*10c10*/  HMMA.16816.F32 R48, R4, R24, R48 ;  /* 0x000000180430723c */ /* 0x000fe20000001830 */
[----:B------:R2:W5:Y:S06]  /*10c20*/  LDL.LU R247, [R1+0x16c] ;  /* 0x00016c0001f77983 */ /* 0x00056c0000300800 */
[----:B------:R4:W-:Y:S08]  /*10c30*/  MUFU.EX2 R221, R0 ;  /* 0x0000000000dd7308 */ /* 0x0009f00000000800 */
[----:B------:R-:W3:Y:S08]  /*10c40*/  MUFU.EX2 R11, R11 ;  /* 0x0000000b000b7308 */ /* 0x000ef00000000800 */
[----:B------:R-:W-:Y:S01]  /*10c50*/  MUFU.EX2 R10, R10 ;  /* 0x0000000a000a7308 */ /* 0x000fe20000000800 */
[----:B----4-:R-:W-:-:S07]  /*10c60*/  FFMA.FTZ R0, R3, UR20, -R8 ;  /* 0x0000001403007c23 */ /* 0x010fce0008010808 */
[----:B------:R-:W4:Y:S01]  /*10c70*/  MUFU.EX2 R220, R9 ;  /* 0x0000000900dc7308 */ /* 0x000f220000000800 */
[----:B------:R-:W-:Y:S01]  /*10c80*/  HMMA.16816.F32 R44, R4, R26, R44 ;  /* 0x0000001a042c723c */ /* 0x000fe2000000182c */
[----:B------:R-:W-:Y:S01]  /*10c90*/  IMAD.MOV.U32 R24, RZ, RZ, R77 ;  /* 0x000000ffff187224 */ /* 0x000fe200078e004d */
[----:B------:R-:W-:Y:S01]  /*10ca0*/  MOV R25, R122 ;  /* 0x0000007a00197202 */ /* 0x000fe20000000f00 */
[----:B------:R-:W-:Y:S01]  /*10cb0*/  IMAD.MOV.U32 R128, RZ, RZ, R174 ;  /* 0x000000ffff807224 */ /* 0x000fe200078e00ae */
[----:B------:R-:W-:Y:S02]  /*10cc0*/  MOV R127, R173 ;  /* 0x000000ad007f7202 */ /* 0x000fe40000000f00 */
[----:B------:R-:W-:Y:S01]  /*10cd0*/  MOV R248, R175 ;  /* 0x000000af00f87202 */ /* 0x000fe20000000f00 */
[----:B------:R-:W2:Y:S01]  /*10ce0*/  MUFU.EX2 R135, R0 ;  /* 0x0000000000877308 */ /* 0x000ea20000000800 */
[----:B---3--:R-:W-:Y:S01]  /*10cf0*/  F2FP.F16.F32.PACK_AB R4, R11, R208 ;  /* 0x000000d00b04723e */ /* 0x008fe200000000ff */
[----:B------:R-:W-:Y:S01]  /*10d00*/  IMAD.MOV.U32 R28, RZ, RZ, R78 ;  /* 0x000000ffff1c7224 */ /* 0x000fe200078e004e */
[----:B------:R-:W-:Y:S01]  /*10d10*/  F2FP.F16.F32.PACK_AB R5, R183, R251 ;  /* 0x000000fbb705723e */ /* 0x000fe200000000ff */
[----:B------:R-:W-:Y:S01]  /*10d20*/  IMAD.MOV.U32 R119, RZ, RZ, R168 ;  /* 0x000000ffff777224 */ /* 0x000fe200078e00a8 */
[----:B------:R-:W-:Y:S01]  /*10d30*/  MOV R213, R64 ;  /* 0x0000004000d57202 */ /* 0x000fe20000000f00 */
[----:B------:R-:W-:Y:S01]  /*10d40*/  IMAD.MOV.U32 R123, RZ, RZ, R171 ;  /* 0x000000ffff7b7224 */ /* 0x000fe200078e00ab */
[----:B------:R-:W-:Y:S01]  /*10d50*/  MOV R210, R89 ;  /* 0x0000005900d27202 */ /* 0x000fe20000000f00 */
[----:B------:R-:W-:Y:S01]  /*10d60*/  MUFU.EX2 R114, R114 ;  /* 0x0000007200727308 */ /* 0x000fe20000000800 */
[----:B----4-:R-:W-:Y:S01]  /*10d70*/  F2FP.F16.F32.PACK_AB R6, R220, R10 ;  /* 0x0000000adc06723e */ /* 0x010fe200000000ff */
[----:B------:R3:W5:Y:S01]  /*10d80*/  LDL.LU R245, [R1+0x168] ;  /* 0x0001680001f57983 */ /* 0x0007620000300800 */
[----:B------:R-:W-:-:S02]  /*10d90*/  MOV R26, R82 ;  /* 0x00000052001a7202 */ /* 0x000fc40000000f00 */
[----:B--2---:R-:W-:-:S03]  /*10da0*/  F2FP.F16.F32.PACK_AB R7, R135, R221 ;  /* 0x000000dd8707723e */ /* 0x004fc600000000ff */
[----:B------:R-:W-:Y:S01]  /*10db0*/  MUFU.EX2 R206, R206 ;  /* 0x000000ce00ce7308 */ /* 0x000fe20000000800 */
[----:B------:R-:W-:Y:S01]  /*10dc0*/  MOV R27, R83 ;  /* 0x00000053001b7202 */ /* 0x000fe20000000f00 */
[----:B------:R3:W5:Y:S01]  /*10dd0*/  LDL.LU R241, [R1+0x164] ;  /* 0x0001640001f17983 */ /* 0x0007620000300800 */
[----:B------:R-:W-:Y:S02]  /*10de0*/  MOV R122, R172 ;  /* 0x000000ac007a7202 */ /* 0x000fe40000000f00 */
[----:B------:R-:W-:Y:S01]  /*10df0*/  MOV R9, R65 ;  /* 0x0000004100097202 */ /* 0x000fe20000000f00 */
[C---:B------:R-:W-:Y:S01]  /*10e00*/  HMMA.16816.F32 R172, R4.reuse, R20, R56 ;  /* 0x0000001404ac723c */ /* 0x040fe20000001838 */
[----:B------:R-:W-:Y:S01]  /*10e10*/  MOV R3, R79 ;  /* 0x0000004f00037202 */ /* 0x000fe20000000f00 */
[----:B------:R-:W-:Y:S01]  /*10e20*/  MUFU.EX2 R204, R204 ;  /* 0x000000cc00cc7308 */ /* 0x000fe20000000800 */
[----:B------:R-:W-:Y:S01]  /*10e30*/  MOV R65, R169 ;  /* 0x000000a900417202 */ /* 0x000fe20000000f00 */
[----:B------:R3:W5:Y:S01]  /*10e40*/  LDL.LU R239, [R1+0x160] ;  /* 0x0001600001ef7983 */ /* 0x0007620000300800 */
[----:B------:R-:W-:Y:S01]  /*10e50*/  MOV R64, R170 ;  /* 0x000000aa00407202 */ /* 0x000fe20000000f00 */
[----:B-1----:R-:W-:Y:S01]  /*10e60*/  HMMA.16816.F32 R76, R4, R12, R40 ;  /* 0x0000000c044c723c */ /* 0x002fe20000001828 */
[----:B------:R-:W-:Y:S01]  /*10e70*/  MOV R0, R91 ;  /* 0x0000005b00007202 */ /* 0x000fe20000000f00 */
[----:B------:R-:W-:Y:S01]  /*10e80*/  IMAD.MOV.U32 R59, RZ, RZ, R88 ;  /* 0x000000ffff3b7224 */ /* 0x000fe200078e0058 */
[----:B------:R-:W-:Y:S01]  /*10e90*/  MOV R58, R90 ;  /* 0x0000005a003a7202 */ /* 0x000fe20000000f00 */
[----:B------:R-:W-:-:S02]  /*10ea0*/  FFMA.FTZ R3, R3, UR20, -R8 ;  /* 0x0000001403037c23 */ /* 0x000fc40008010808 */
[C---:B------:R-:W-:Y:S01]  /*10eb0*/  HMMA.16816.F32 R80, R4.reuse, R18, R44 ;  /* 0x000000120450723c */ /* 0x040fe2000000182c */
[----:B------:R-:W-:Y:S02]  /*10ec0*/  IMAD.MOV.U32 R43, RZ, RZ, R25 ;  /* 0x000000ffff2b7224 */ /* 0x000fe400078e0019 */
[----:B------:R-:W-:Y:S01]  /*10ed0*/  FFMA.FTZ R122, R122, UR20, -R8 ;  /* 0x000000147a7a7c23 */ /* 0x000fe20008010808 */
[----:B------:R-:W-:Y:S01]  /*10ee0*/  MUFU.EX2 R203, R203 ;  /* 0x000000cb00cb7308 */ /* 0x000fe20000000800 */
[----:B------:R3:W5:Y:S01]  /*10ef0*/  LDL.LU R234, [R1+0x15c] ;  /* 0x00015c0001ea7983 */ /* 0x0007620000300800 */
[C---:B------:R-:W-:Y:S06]  /*10f00*/  HMMA.16816.F32 R168, R4.reuse, R22, R52 ;  /* 0x0000001604a8723c */ /* 0x040fec0000001834 */
[----:B------:R-:W-:Y:S01]  /*10f10*/  HMMA.16816.F32 R88, R4, R16, R48 ;  /* 0x000000100458723c */ /* 0x000fe20000001830 */
[----:B------:R-:W-:Y:S01]  /*10f20*/  IMAD.MOV.U32 R53, RZ, RZ, R26 ;  /* 0x000000ffff357224 */ /* 0x000fe200078e001a */
[----:B------:R-:W-:-:S02]  /*10f30*/  MOV R52, R27 ;  /* 0x0000001b00347202 */ /* 0x000fc40000000f00 */
[----:B------:R-:W-:Y:S02]  /*10f40*/  MOV R57, R59 ;  /* 0x0000003b00397202 */ /* 0x000fe40000000f00 */
[----:B------:R-:W-:Y:S01]  /*10f50*/  MOV R42, R58 ;  /* 0x0000003a002a7202 */ /* 0x000fe20000000f00 */
[----:B------:R-:W-:Y:S01]  /*10f60*/  IMAD.MOV.U32 R40, RZ, RZ, R205 ;  /* 0x000000ffff287224 */ /* 0x000fe200078e00cd */
[----:B------:R-:W-:Y:S02]  /*10f70*/  MOV R50, R24 ;  /* 0x0000001800327202 */ /* 0x000fe40000000f00 */
[----:B------:R-:W-:Y:S01]  /*10f80*/  MOV R41, R244 ;  /* 0x000000f400297202 */ /* 0x000fe20000000f00 */
[----:B------:R-:W1:Y:S01]  /*10f90*/  LDSM.16.MT88.4 R24, [R218+0x9000] ;  /* 0x00900000da18783b */ /* 0x000e620000004200 */
[----:B------:R-:W-:Y:S02]  /*10fa0*/  MOV R59, R121 ;  /* 0x00000079003b7202 */ /* 0x000fe40000000f00 */
[----:B------:R-:W-:Y:S01]  /*10fb0*/  MOV R58, R119 ;  /* 0x00000077003a7202 */ /* 0x000fe20000000f00 */
[----:B------:R-:W-:Y:S01]  /*10fc0*/  IMAD.MOV.U32 R56, RZ, RZ, R0 ;  /* 0x000000ffff387224 */ /* 0x000fe200078e0000 */
[----:B------:R-:W-:Y:S01]  /*10fd0*/  MOV R121, R127 ;  /* 0x0000007f00797202 */ /* 0x000fe20000000f00 */
[----:B------:R-:W-:Y:S01]  /*10fe0*/  MUFU.EX2 R134, R134 ;  /* 0x0000008600867308 */ /* 0x000fe20000000800 */
[----:B------:R-:W-:Y:S01]  /*10ff0*/  MOV R55, R9 ;  /* 0x0000000900377202 */ /* 0x000fe20000000f00 */
[----:B------:R-:W-:Y:S01]  /*11000*/  IMAD.MOV.U32 R9, RZ, RZ, R2 ;  /* 0x000000ffff097224 */ /* 0x000fe200078e0002 */
[----:B------:R-:W-:Y:S01]  /*11010*/  MOV R127, R240 ;  /* 0x000000f0007f7202 */ /* 0x000fe20000000f00 */
[----:B------:R3:W5:Y:S04]  /*11020*/  LDL.LU R233, [R1+0x158] ;  /* 0x0001580001e97983 */ /* 0x0007680000300800 */
[----:B------:R2:W-:Y:S01]  /*11030*/  MUFU.EX2 R240, R101 ;  /* 0x0000006500f07308 */ /* 0x0005e20000000800 */
[----:B------:R-:W-:Y:S01]  /*11040*/  MOV R119, R123 ;  /* 0x0000007b00777202 */ /* 0x000fe20000000f00 */
[----:B------:R-:W-:Y:S01]  /*11050*/  IMAD.MOV.U32 R49, RZ, RZ, R207 ;  /* 0x000000ffff317224 */ /* 0x000fe200078e00cf */
[----:B------:R-:W-:-:S02]  /*11060*/  MOV R123, R210 ;  /* 0x000000d2007b7202 */ /* 0x000fc40000000f00 */
[----:B------:R-:W-:-:S03]  /*11070*/  MOV R48, R187 ;  /* 0x000000bb00307202 */ /* 0x000fc60000000f00 */
[----:B------:R-:W-:Y:S01]  /*11080*/  MUFU.EX2 R205, R102 ;  /* 0x0000006600cd7308 */ /* 0x000fe20000000800 */
[----:B------:R-:W-:Y:S01]  /*11090*/  MOV R54, R28 ;  /* 0x0000001c00367202 */ /* 0x000fe20000000f00 */
[----:B------:R-:W-:Y:S01]  /*110a0*/  IMAD.MOV.U32 R2, RZ, RZ, R64 ;  /* 0x000000ffff027224 */ /* 0x000fe200078e0040 */
[----:B------:R-:W-:-:S05]  /*110b0*/  MOV R0, R67 ;  /* 0x0000004300007202 */ /* 0x000fca0000000f00 */
[----:B------:R-:W-:Y:S01]  /*110c0*/  MUFU.EX2 R244, R100 ;  /* 0x0000006400f47308 */ /* 0x000fe20000000800 */
[--C-:B--2---:R-:W-:Y:S01]  /*110d0*/  FFMA.FTZ R101, R213, UR20, -R8.reuse ;  /* 0x00000014d5657c23 */ /* 0x104fe20008010808 */
[----:B------:R-:W-:Y:S01]  /*110e0*/  MOV R51, R66 ;  /* 0x0000004200337202 */ /* 0x000fe20000000f00 */
[--C-:B------:R-:W-:Y:S01]  /*110f0*/  FFMA.FTZ R121, R121, UR20, -R8.reuse ;  /* 0x0000001479797c23 */ /* 0x100fe20008010808 */
[----:B------:R-:W-:Y:S01]  /*11100*/  FFMA.FTZ R127, R127, UR20, -R8 ;  /* 0x000000147f7f7c23 */ /* 0x000fe20008010808 */
[----:B------:R-:W-:Y:S01]  /*11110*/  FADD.FTZ R109, R53, R109 ;  /* 0x0000006d356d7221 */ /* 0x000fe20000010000 */
[----:B------:R3:W5:Y:S02]  /*11120*/  LDL.LU R232, [R1+0x154] ;  /* 0x0001540001e87983 */ /* 0x0007640000300800 */
[----:B------:R2:W-:Y:S01]  /*11130*/  MUFU.EX2 R213, R108 ;  /* 0x0000006c00d57308 */ /* 0x0005e20000000800 */
[----:B------:R-:W-:Y:S01]  /*11140*/  IMAD.MOV.U32 R28, RZ, RZ, R128 ;  /* 0x000000ffff1c7224 */ /* 0x000fe200078e0080 */
[----:B------:R-:W-:-:S06]  /*11150*/  MOV R128, R65 ;  /* 0x0000004100807202 */ /* 0x000fcc0000000f00 */
[----:B------:R-:W-:Y:S08]  /*11160*/  MUFU.EX2 R187, R31 ;  /* 0x0000001f00bb7308 */ /* 0x000ff00000000800 */
[----:B------:R-:W-:Y:S01]  /*11170*/  MUFU.EX2 R207, R30 ;  /* 0x0000001e00cf7308 */ /* 0x000fe20000000800 */
[----:B--2---:R-:W-:Y:S01]  /*11180*/  FFMA.FTZ R108, R58, UR20, -R8 ;  /* 0x000000143a6c7c23 */ /* 0x004fe20008010808 */
[----:B------:R-:W-:Y:S01]  /*11190*/  MOV R58, R59 ;  /* 0x0000003b003a7202 */ /* 0x000fe20000000f00 */
[----:B------:R-:W-:-:S05]  /*111a0*/  IMAD.MOV.U32 R59, RZ, RZ, R9 ;  /* 0x000000ffff3b7224 */ /* 0x000fca00078e0009 */
[----:B------:R-:W-:Y:S01]  /*111b0*/  MUFU.EX2 R210, R29 ;  /* 0x0000001d00d27308 */ /* 0x000fe20000000800 */
[C---:B-1----:R-:W-:Y:S01]  /*111c0*/  HMMA.16816.F32 R44, R4.reuse, R26, R32 ;  /* 0x0000001a042c723c */ /* 0x042fe20000001820 */
[--C-:B------:R-:W-:Y:S01]  /*111d0*/  FFMA.FTZ R2, R2, UR20, -R8.reuse ;  /* 0x0000001402027c23 */ /* 0x100fe20008010808 */
[--C-:B------:R-:W-:Y:S01]  /*111e0*/  FFMA.FTZ R0, R0, UR20, -R8.reuse ;  /* 0x0000001400007c23 */ /* 0x100fe20008010808 */
[--C-:B------:R-:W-:Y:S01]  /*111f0*/  FFMA.FTZ R100, R42, UR20, -R8.reuse ;  /* 0x000000142a647c23 */ /* 0x100fe20008010808 */
[--C-:B------:R-:W-:Y:S01]  /*11200*/  FFMA.FTZ R102, R43, UR20, -R8.reuse ;  /* 0x000000142b667c23 */ /* 0x100fe20008010808 */
[--C-:B------:R-:W-:Y:S01]  /*11210*/  FFMA.FTZ R119, R119, UR20, -R8.reuse ;  /* 0x0000001477777c23 */ /* 0x100fe20008010808 */
[--C-:B------:R-:W-:Y:S01]  /*11220*/  FFMA.FTZ R123, R123, UR20, -R8.reuse ;  /* 0x000000147b7b7c23 */ /* 0x100fe20008010808 */
[----:B------:R-:W1:Y:S01]  /*11230*/  MUFU.EX2 R9, R103 ;  /* 0x0000006700097308 */ /* 0x000e620000000800 */
[--C-:B------:R-:W-:Y:S01]  /*11240*/  FFMA.FTZ R32, R40, UR20, -R8.reuse ;  /* 0x0000001428207c23 */ /* 0x100fe20008010808 */
[--C-:B------:R-:W-:Y:S01]  /*11250*/  FFMA.FTZ R33, R41, UR20, -R8.reuse ;  /* 0x0000001429217c23 */ /* 0x100fe20008010808 */
[----:B------:R-:W-:Y:S01]  /*11260*/  FFMA.FTZ R128, R128, UR20, -R8 ;  /* 0x0000001480807c23 */ /* 0x000fe20008010808 */
[C---:B------:R-:W-:Y:S01]  /*11270*/  HMMA.16816.F32 R64, R4.reuse, R14, R36 ;  /* 0x0000000e0440723c */ /* 0x040fe20000001824 */
[----:B------:R3:W5:Y:S03]  /*11280*/  LDL.LU R231, [R1+0x150] ;  /* 0x0001500001e77983 */ /* 0x0007660000300800 */
[----:B------:R-:W2:Y:S01]  /*11290*/  MUFU.EX2 R8, R112 ;  /* 0x0000007000087308 */ /* 0x000ea20000000800 */
[----:B------:R3:W5:Y:S01]  /*112a0*/  LDL.LU R230, [R1+0x14c] ;  /* 0x00014c0001e67983 */ /* 0x0007620000300800 */
[----:B------:R-:W-:Y:S03]  /*112b0*/  HMMA.16816.F32 R60, R4, R24, R60 ;  /* 0x00000018043c723c */ /* 0x000fe6000000183c */
[----:B------:R3:W5:Y:S04]  /*112c0*/  LDL.LU R229, [R1+0x148] ;  /* 0x0001480001e57983 */ /* 0x0007680000300800 */
[----:B------:R-:W-:Y:S01]  /*112d0*/  FADD.FTZ R6, R49, R48 ;  /* 0x0000003031067221 */ /* 0x000fe20000010000 */
[----:B------:R-:W-:Y:S01]  /*112e0*/  FADD.FTZ R5, R51, R50 ;  /* 0x0000003233057221 */ /* 0x000fe20000010000 */
[----:B------:R-:W-:Y:S01]  /*112f0*/  FADD.FTZ R4, R52, R110 ;  /* 0x0000006e34047221 */ /* 0x000fe20000010000 */
[----:B-1----:R-:W-:Y:S01]  /*11300*/  F2FP.F16.F32.PACK_AB R7, R9, R213 ;  /* 0x000000d50907723e */ /* 0x002fe200000000ff */
[----:B------:R-:W-:Y:S01]  /*11310*/  FADD.FTZ R103, R54, R6 ;  /* 0x0000000636677221 */ /* 0x000fe20000010000 */
[----:B------:R-:W-:Y:S01]  /*11320*/  FADD.FTZ R35, R55, R5 ;  /* 0x0000000537237221 */ /* 0x000fe20000010000 */
[----:B------:R-:W-:Y:S01]  /*11330*/  FADD.FTZ R34, R56, R4 ;  /* 0x0000000438227221 */ /* 0x000fe20000010000 */
[----:B------:R-:W-:Y:S01]  /*11340*/  F2FP.F16.F32.PACK_AB R4, R240, R205 ;  /* 0x000000cdf004723e */ /* 0x000fe200000000ff */
[----:B------:R-:W-:Y:S01]  /*11350*/  MUFU.EX2 R32, R32 ;  /* 0x0000002000207308 */ /* 0x000fe20000000800 */
[----:B------:R-:W-:Y:S01]  /*11360*/  F2FP.F16.F32.PACK_AB R5, R210, R207 ;  /* 0x000000cfd205723e */ /* 0x000fe200000000ff */
[----:B------:R3:W5:Y:S01]  /*11370*/  LDL.LU R228, [R1+0x144] ;  /* 0x0001440001e47983 */ /* 0x0007620000300800 */
[----:B------:R-:W-:-:S02]  /*11380*/  F2FP.F16.F32.PACK_AB R6, R187, R244 ;  /* 0x000000f4bb06723e */ /* 0x000fc400000000ff */
[----:B------:R-:W-:Y:S01]  /*11390*/  MOV R110, R57 ;  /* 0x00000039006e7202 */ /* 0x000fe20000000f00 */
[----:B------:R3:W5:Y:S04]  /*113a0*/  LDL.LU R227, [R1+0x140] ;  /* 0x0001400001e37983 */ /* 0x0007680000300800 */
[C---:B------:R-:W-:Y:S01]  /*113b0*/  HMMA.16816.F32 R36, R4.reuse, R18, R72 ;  /* 0x000000120424723c */ /* 0x040fe20000001848 */
[----:B------:R1:W4:Y:S01]  /*113c0*/  MUFU.EX2 R75, R113 ;  /* 0x00000071004b7308 */ /* 0x0003220000000800 */
[----:B------:R3:W5:Y:S04]  /*113d0*/  LDL.LU R226, [R1+0x13c] ;  /* 0x00013c0001e27983 */ /* 0x0007680000300800 */
[C---:B------:R-:W-:Y:S06]  /*113e0*/  HMMA.16816.F32 R52, R4.reuse, R20, R104 ;  /* 0x000000140434723c */ /* 0x040fec0000001868 */
[----:B------:R-:W-:Y:S01]  /*113f0*/  HMMA.16816.F32 R48, R4, R22, R96 ;  /* 0x000000160430723c */ /* 0x000fe20000001860 */
[----:B------:R-:W-:Y:S01]  /*11400*/  MOV R107, R58 ;  /* 0x0000003a006b7202 */ /* 0x000fe20000000f00 */
[----:B------:R-:W-:Y:S01]  /*11410*/  IMAD.MOV.U32 R104, RZ, RZ, R59 ;  /* 0x000000ffff687224 */ /* 0x000fe200078e003b */
[----:B------:R-:W-:-:S02]  /*11420*/  MOV R105, R9 ;  /* 0x0000000900697202 */ /* 0x000fc40000000f00 */
[----:B-1----:R-:W-:Y:S02]  /*11430*/  MOV R113, R181 ;  /* 0x000000b500717202 */ /* 0x002fe40000000f00 */
[----:B------:R-:W-:Y:S01]  /*11440*/  IMAD.MOV.U32 R96, RZ, RZ, R28 ;  /* 0x000000ffff607224 */ /* 0x000fe200078e001c */
[----:B------:R2:W-:Y:S01]  /*11450*/  MUFU.EX2 R181, R111 ;  /* 0x0000006f00b57308 */ /* 0x0005e20000000800 */
[----:B------:R-:W-:Y:S01]  /*11460*/  MOV R106, R11 ;  /* 0x0000000b006a7202 */ /* 0x000fe20000000f00 */
[C---:B------:R-:W-:Y:S01]  /*11470*/  HMMA.16816.F32 R40, R4.reuse, R16, R68 ;  /* 0x000000100428723c */ /* 0x040fe20000001844 */
[----:B------:R-:W-:Y:S01]  /*11480*/  MOV R98, R10 ;  /* 0x0000000a00627202 */ /* 0x000fe20000000f00 */
[----:B------:R-:W1:Y:S04]  /*11490*/  LDSM.16.MT88.4 R16, [R216+0x9800] ;  /* 0x00980000d810783b */ /* 0x000e680000004200 */
[C---:B------:R-:W-:Y:S01]  /*114a0*/  HMMA.16816.F32 R20, R4.reuse, R12, R84 ;  /* 0x0000000c0414723c */ /* 0x040fe20000001854 */
[----:B------:R-:W-:Y:S05]  /*114b0*/  LDSM.16.MT88.4 R28, [R218+0x9800] ;  /* 0x00980000da1c783b */ /* 0x000fea0000004200 */
[----:B------:R-:W-:Y:S01]  /*114c0*/  HMMA.16816.F32 R56, R4, R14, R92 ;  /* 0x0000000e0438723c */ /* 0x000fe2000000185c */
[----:B------:R-:W3:Y:S01]  /*114d0*/  LDSM.16.MT88.4 R12, [R219+0x9800] ;  /* 0x00980000db0c783b */ /* 0x000ee20000004200 */
[----:B--2---:R-:W-:-:S03]  /*114e0*/  MOV R111, R8 ;  /* 0x00000008006f7202 */ /* 0x004fc60000000f00 */
[----:B------:R-:W2:Y:S01]  /*114f0*/  LDSM.16.MT88.4 R8, [R217+0x9800] ;  /* 0x00980000d908783b */ /* 0x000ea20000004200 */
[----:B------:R-:W-:Y:S01]  /*11500*/  MOV R97, R248 ;  /* 0x000000f800617202 */ /* 0x000fe20000000f00 */
[----:B------:R-:W-:Y:S01]  /*11510*/  IMAD.MOV.U32 R99, RZ, RZ, R186 ;  /* 0x000000ffff637224 */ /* 0x000fe200078e00ba */
[----:B------:R-:W-:Y:S08]  /*11520*/  MUFU.EX2 R248, R3 ;  /* 0x0000000300f87308 */ /* 0x000ff00000000800 */
[----:B------:R-:W1:Y:S08]  /*11530*/  MUFU.EX2 R186, R2 ;  /* 0x0000000200ba7308 */ /* 0x000e700000000800 */
[----:B------:R-:W3:Y:S01]  /*11540*/  MUFU.EX2 R112, R0 ;  /* 0x0000000000707308 */ /* 0x000ee20000000800 */
[----:B------:R-:W-:Y:S07]  /*11550*/  HMMA.16816.F32 R68, R4, R24, R140 ;  /* 0x000000180444723c */ /* 0x000fee000000188c */
[----:B----4-:R-:W-:-:S02]  /*11560*/  IMAD.MOV.U32 R142, RZ, RZ, R75 ;  /* 0x000000ffff8e7224 */ /* 0x010fc400078e004b */
[----:B------:R-:W-:Y:S01]  /*11570*/  HMMA.16816.F32 R72, R4, R26, R136 ;  /* 0x0000001a0448723c */ /* 0x000fe20000001888 */
[----:B------:R-:W-:Y:S06]  /*11580*/  MUFU.EX2 R202, R202 ;  /* 0x000000ca00ca7308 */ /* 0x000fec0000000800 */
[----:B------:R-:W-:Y:S01]  /*11590*/  MOV R137, R111 ;  /* 0x0000006f00897202 */ /* 0x000fe20000000f00 */
[----:B------:R-:W-:Y:S01]  /*115a0*/  IMAD.MOV.U32 R139, RZ, RZ, R32 ;  /* 0x000000ffff8b7224 */ /* 0x000fe200078e0020 */
[----:B------:R-:W-:Y:S01]  /*115b0*/  MOV R111, R113 ;  /* 0x00000071006f7202 */ /* 0x000fe20000000f00 */
[----:B------:R-:W-:Y:S01]  /*115c0*/  IMAD.MOV.U32 R27, RZ, RZ, R104 ;  /* 0x000000ffff1b7224 */ /* 0x000fe200078e0068 */
[----:B------:R-:W-:Y:S01]  /*115d0*/  MOV R26, R105 ;  /* 0x00000069001a7202 */ /* 0x000fe20000000f00 */
[----:B------:R-:W-:Y:S01]  /*115e0*/  MUFU.EX2 R113, R162 ;  /* 0x000000a200717308 */ /* 0x000fe20000000800 */
[----:B------:R-:W-:-:S02]  /*115f0*/  MOV R138, R114 ;  /* 0x00000072008a7202 */ /* 0x000fc40000000f00 */
[----:B------:R-:W-:-:S05]  /*11600*/  F2FP.F16.F32.PACK_AB R4, R137, R142 ;  /* 0x0000008e8904723e */ /* 0x000fca00000000ff */
[----:B------:R-:W-:Y:S01]  /*11610*/  MUFU.EX2 R104, R145 ;  /* 0x0000009100687308 */ /* 0x000fe20000000800 */
[----:B-1----:R-:W-:Y:S02]  /*11620*/  F2FP.F16.F32.PACK_AB R5, R186, R248 ;  /* 0x000000f8ba05723e */ /* 0x002fe400000000ff */
[----:B------:R-:W-:-:S05]  /*11630*/  F2FP.F16.F32.PACK_AB R6, R138, R181 ;  /* 0x000000b58a06723e */ /* 0x000fca00000000ff */
[----:B------:R-:W1:Y:S01]  /*11640*/  MUFU.EX2 R105, R144 ;  /* 0x0000009000697308 */ /* 0x000e620000000800 */
[----:B---3--:R-:W-:Y:S02]  /*11650*/  F2FP.F16.F32.PACK_AB R7, R139, R112 ;  /* 0x000000708b07723e */ /* 0x008fe400000000ff */
[----:B------:R-:W-:Y:S01]  /*11660*/  MOV R3, R252 ;  /* 0x000000fc00037202 */ /* 0x000fe20000000f00 */
[----:B------:R-:W-:Y:S01]  /*11670*/  IMAD.MOV.U32 R143, RZ, RZ, R97 ;  /* 0x000000ffff8f7224 */ /* 0x000fe200078e0061 */
[----:B------:R-:W-:Y:S02]  /*11680*/  MOV R32, R96 ;  /* 0x0000006000207202 */ /* 0x000fe40000000f00 */
[----:B------:R-:W-:Y:S01]  /*11690*/  MOV R140, R98 ;  /* 0x00000062008c7202 */ /* 0x000fe20000000f00 */
[----:B------:R-:W-:Y:S01]  /*116a0*/  HMMA.16816.F32 R172, R4, R16, R172 ;  /* 0x0000001004ac723c */ /* 0x000fe200000018ac */
[----:B------:R-:W-:-:S05]  /*116b0*/  MOV R24, R99 ;  /* 0x0000006300187202 */ /* 0x000fca0000000f00 */
[C---:B------:R-:W-:Y:S06]  /*116c0*/  HMMA.16816.F32 R168, R4.reuse, R18, R168 ;  /* 0x0000001204a8723c */ /* 0x040fec00000018a8 */
[C---:B------:R-:W-:Y:S06]  /*116d0*/  HMMA.16816.F32 R88, R4.reuse, R12, R88 ;  /* 0x0000000c0458723c */ /* 0x040fec0000001858 */
[C---:B------:R-:W-:Y:S06]  /*116e0*/  HMMA.16816.F32 R80, R4.reuse, R14, R80 ;  /* 0x0000000e0450723c */ /* 0x040fec0000001850 */
[C---:B--2---:R-:W-:Y:S06]  /*116f0*/  HMMA.16816.F32 R76, R4.reuse, R8, R76 ;  /* 0x00000008044c723c */ /* 0x044fec000000184c */
[C---:B------:R-:W-:Y:S06]  /*11700*/  HMMA.16816.F32 R92, R4.reuse, R10, R64 ;  /* 0x0000000a045c723c */ /* 0x040fec0000001840 */
[C---:B------:R-:W-:Y:S06]  /*11710*/  HMMA.16816.F32 R96, R4.reuse, R28, R60 ;  /* 0x0000001c0460723c */ /* 0x040fec000000183c */
[----:B------:R-:W-:Y:S01]  /*11720*/  HMMA.16816.F32 R84, R4, R30, R44 ;  /* 0x0000001e0454723c */ /* 0x000fe2000000182c */
[----:B------:R-:W-:-:S06]  /*11730*/  IMAD.MOV.U32 R66, RZ, RZ, R107 ;  /* 0x000000ffff427224 */ /* 0x000fcc00078e006b */
[----:B------:R-:W-:Y:S01]  /*11740*/  FADD.FTZ R4, R3, R109 ;  /* 0x0000006d03047221 */ /* 0x000fe20000010000 */
[----:B-1----:R-:W-:Y:S02]  /*11750*/  F2FP.F16.F32.PACK_AB R5, R105, R104 ;  /* 0x000000686905723e */ /* 0x002fe400000000ff */
[----:B------:R-:W-:Y:S01]  /*11760*/  F2FP.F16.F32.PACK_AB R6, R113, R203 ;  /* 0x000000cb7106723e */ /* 0x000fe200000000ff */
[----:B------:R-:W-:Y:S01]  /*11770*/  FADD.FTZ R64, R222, R4 ;  /* 0x00000004de407221 */ /* 0x000fe20000010000 */
[----:B------:R-:W-:Y:S02]  /*11780*/  F2FP.F16.F32.PACK_AB R4, R204, R206 ;  /* 0x000000cecc04723e */ /* 0x000fe400000000ff */
[----:B------:R-:W-:Y:S02]  /*11790*/  F2FP.F16.F32.PACK_AB R7, R202, R134 ;  /* 0x00000086ca07723e */ /* 0x000fe400000000ff */
[----:B------:R-:W-:Y:S01]  /*117a0*/  MOV R67, R106 ;  /* 0x0000006a00437202 */ /* 0x000fe20000000f00 */
[----:B------:R-:W-:Y:S01]  /*117b0*/  IMAD.MOV.U32 R65, RZ, RZ, R66 ;  /* 0x000000ffff417224 */ /* 0x000fe200078e0042 */
[----:B------:R-:W-:Y:S01]  /*117c0*/  MOV R25, R250 ;  /* 0x000000fa00197202 */ /* 0x000fe20000000f00 */
[----:B------:R1:W-:Y:S01]  /*117d0*/  MUFU.EX2 R114, R161 ;  /* 0x000000a100727308 */ /* 0x0003e20000000800 */
[----:B------:R-:W-:Y:S01]  /*117e0*/  MOV R66, R67 ;  /* 0x0000004300427202 */ /* 0x000fe20000000f00 */
[----:B------:R-:W-:Y:S01]  /*117f0*/  IMAD.MOV.U32 R162, RZ, RZ, R142 ;  /* 0x000000ffffa27224 */ /* 0x000fe200078e008e */
[----:B------:R-:W-:Y:S01]  /*11800*/  MOV R67, R140 ;  /* 0x0000008c00437202 */ /* 0x000fe20000000f00 */
[C---:B------:R-:W-:Y:S01]  /*11810*/  HMMA.16816.F32 R60, R4.reuse, R16, R52 ;  /* 0x00000010043c723c */ /* 0x040fe20000001834 */
[----:B------:R-:W-:Y:S01]  /*11820*/  MOV R140, R143 ;  /* 0x0000008f008c7202 */ /* 0x000fe20000000f00 */
[----:B------:R-:W-:Y:S01]  /*11830*/  FADD.FTZ R2, R224, R35 ;  /* 0x00000023e0027221 */ /* 0x000fe20000010000 */
[----:B------:R-:W-:Y:S01]  /*11840*/  FADD.FTZ R0, R223, R34 ;  /* 0x00000022df007221 */ /* 0x000fe20000010000 */
[----:B------:R-:W2:Y:S01]  /*11850*/  MUFU.EX2 R106, R150 ;  /* 0x00000096006a7308 */ /* 0x000ea20000000800 */
[----:B------:R-:W-:Y:S01]  /*11860*/  MOV R142, R32 ;  /* 0x00000020008e7202 */ /* 0x000fe20000000f00 */
[----:B------:R-:W-:Y:S01]  /*11870*/  IMAD.MOV.U32 R143, RZ, RZ, R111 ;  /* 0x000000ffff8f7224 */ /* 0x000fe200078e006f */
[----:B------:R-:W-:Y:S01]  /*11880*/  HMMA.16816.F32 R52, R4, R18, R48 ;  /* 0x000000120434723c */ /* 0x000fe20000001830 */
[----:B------:R-:W3:Y:S01]  /*11890*/  LDSM.16.MT88.4 R16, [R217+0xa000] ;  /* 0x00a00000d910783b */ /* 0x000ee20000004200 */
[----:B-1----:R-:W-:-:S03]  /*118a0*/  MOV R161, R112 ;  /* 0x0000007000a17202 */ /* 0x002fc60000000f00 */
[----:B------:R1:W4:Y:S01]  /*118b0*/  MUFU.EX2 R250, R160 ;  /* 0x000000a000fa7308 */ /* 0x0003220000000800 */
[----:B------:R-:W-:Y:S07]  /*118c0*/  HMMA.16816.F32 R48, R4, R14, R36 ;  /* 0x0000000e0430723c */ /* 0x000fee0000001824 */
[----:B------:R2:W-:Y:S08]  /*118d0*/  MUFU.EX2 R112, R33 ;  /* 0x0000002100707308 */ /* 0x0005f00000000800 */
[----:B------:R4:W-:Y:S01]  /*118e0*/  MUFU.EX2 R252, R159 ;  /* 0x0000009f00fc7308 */ /* 0x0009e20000000800 */
[----:B-1----:R-:W-:-:S07]  /*118f0*/  MOV R160, R26 ;  /* 0x0000001a00a07202 */ /* 0x002fce0000000f00 */
[----:B------:R1:W3:Y:S01]  /*11900*/  MUFU.EX2 R136, R158 ;  /* 0x0000009e00887308 */ /* 0x0002e20000000800 */
[----:B--2---:R-:W-:Y:S01]  /*11910*/  HMMA.16816.F32 R32, R4, R12, R40 ;  /* 0x0000000c0420723c */ /* 0x004fe20000001828 */
[----:B------:R-:W2:Y:S06]  /*11920*/  LDSM.16.MT88.4 R12, [R218+0xa000] ;  /* 0x00a00000da0c783b */ /* 0x000eac0000004200 */
[----:B------:R3:W-:Y:S01]  /*11930*/  MUFU.EX2 R111, R100 ;  /* 0x00000064006f7308 */ /* 0x0007e20000000800 */
[----:B----4-:R-:W-:Y:S01]  /*11940*/  MOV R159, R24 ;  /* 0x00000018009f7202 */ /* 0x010fe20000000f00 */
[----:B-1----:R-:W-:Y:S01]  /*11950*/  IMAD.MOV.U32 R158, RZ, RZ, R27 ;  /* 0x000000ffff9e7224 */ /* 0x002fe200078e001b */
[----:B---3--:R-:W-:-:S02]  /*11960*/  MOV R100, R25 ;  /* 0x0000001900647202 */ /* 0x008fc40000000f00 */
[----:B------:R-:W1:Y:S01]  /*11970*/  LDSM.16.MT88.4 R24, [R216+0xa000] ;  /* 0x00a00000d818783b */ /* 0x000e620000004200 */
[----:B------:R-:W-:Y:S01]  /*11980*/  HMMA.16816.F32 R44, R4, R8, R20 ;  /* 0x00000008042c723c */ /* 0x000fe20000001814 */
[----:B------:R-:W-:Y:S01]  /*11990*/  IMAD.MOV.U32 R145, RZ, RZ, R106 ;  /* 0x000000ffff917224 */ /* 0x000fe200078e006a */
[----:B------:R-:W-:Y:S01]  /*119a0*/  MUFU.EX2 R124, R124 ;  /* 0x0000007c007c7308 */ /* 0x000fe20000000800 */
[----:B------:R-:W3:Y:S04]  /*119b0*/  LDSM.16.MT88.4 R20, [R219+0xa000] ;  /* 0x00a00000db14783b */ /* 0x000ee80000004200 */
[----:B------:R-:W-:-:S03]  /*119c0*/  IMAD.MOV.U32 R9, RZ, RZ, R110 ;  /* 0x000000ffff097224 */ /* 0x000fc600078e006e */
[----:B------:R-:W4:Y:S01]  /*119d0*/  MUFU.EX2 R126, R126 ;  /* 0x0000007e007e7308 */ /* 0x000f220000000800 */
[----:B------:R-:W-:-:S07]  /*119e0*/  FADD.FTZ R3, R225, R103 ;  /* 0x00000067e1037221 */ /* 0x000fce0000010000 */
[----:B------:R-:W-:Y:S08]  /*119f0*/  MUFU.EX2 R125, R125 ;  /* 0x0000007d007d7308 */ /* 0x000ff00000000800 */
[----:B------:R-:W2:Y:S08]  /*11a00*/  MUFU.EX2 R129, R129 ;  /* 0x0000008100817308 */ /* 0x000eb00000000800 */
[----:B------:R-:W-:Y:S08]  /*11a10*/  MUFU.EX2 R110, R101 ;  /* 0x00000065006e7308 */ /* 0x000ff00000000800 */
[----:B------:R-:W1:Y:S08]  /*11a20*/  MUFU.EX2 R106, R102 ;  /* 0x00000066006a7308 */ /* 0x000e700000000800 */
[----:B------:R-:W-:Y:S08]  /*11a30*/  MUFU.EX2 R200, R200 ;  /* 0x000000c800c87308 */ /* 0x000ff00000000800 */
[----:B------:R-:W-:Y:S08]  /*11a40*/  MUFU.EX2 R133, R133 ;  /* 0x0000008500857308 */ /* 0x000ff00000000800 */
[----:B------:R-:W-:Y:S08]  /*11a50*/  MUFU.EX2 R130, R130 ;  /* 0x0000008200827308 */ /* 0x000ff00000000800 */
[----:B------:R-:W3:Y:S01]  /*11a60*/  MUFU.EX2 R132, R132 ;  /* 0x0000008400847308 */ /* 0x000ee20000000800 */
[----:B------:R-:W-:Y:S01]  /*11a70*/  FADD.FTZ R3, R180, R3 ;  /* 0x00000003b4037221 */ /* 0x000fe20000010000 */
[----:B------:R-:W-:Y:S01]  /*11a80*/  HMMA.16816.F32 R36, R4, R10, R56 ;  /* 0x0000000a0424723c */ /* 0x000fe20000001838 */
[----:B------:R-:W-:Y:S01]  /*11a90*/  FADD.FTZ R8, R179, R64 ;  /* 0x00000040b3087221 */ /* 0x000fe20000010000 */
[----:B------:R-:W-:Y:S01]  /*11aa0*/  FADD.FTZ R2, R178, R2 ;  /* 0x00000002b2027221 */ /* 0x000fe20000010000 */
[----:B------:R-:W-:-:S03]  /*11ab0*/  FADD.FTZ R3, R185, R3 ;  /* 0x00000003b9037221 */ /* 0x000fc60000010000 */
[C---:B------:R-:W-:Y:S01]  /*11ac0*/  HMMA.16816.F32 R40, R4.reuse, R30, R72 ;  /* 0x0000001e0428723c */ /* 0x040fe20000001848 */
[----:B------:R-:W-:Y:S01]  /*11ad0*/  MOV R10, R182 ;  /* 0x000000b6000a7202 */ /* 0x000fe20000000f00 */
[----:B------:R3:W3:Y:S01]  /*11ae0*/  MUFU.EX2 R107, R155 ;  /* 0x0000009b006b7308 */ /* 0x0006e20000000800 */
[----:B------:R-:W-:Y:S01]  /*11af0*/  MOV R11, R158 ;  /* 0x0000009e000b7202 */ /* 0x000fe20000000f00 */
[----:B------:R-:W-:Y:S01]  /*11b00*/  FADD.FTZ R64, R215, R8 ;  /* 0x00000008d7407221 */ /* 0x000fe20000010000 */
[----:B------:R-:W-:Y:S01]  /*11b10*/  MOV R144, R159 ;  /* 0x0000009f00907202 */ /* 0x000fe20000000f00 */
[----:B------:R-:W-:Y:S01]  /*11b20*/  HMMA.16816.F32 R56, R4, R28, R68 ;  /* 0x0000001c0438723c */ /* 0x000fe20000001844 */
[----:B------:R-:W-:Y:S01]  /*11b30*/  FADD.FTZ R3, R10, R3 ;  /* 0x000000030a037221 */ /* 0x000fe20000010000 */
[----:B------:R-:W-:Y:S02]  /*11b40*/  F2FP.F16.F32.PACK_AB R8, R250, R114 ;  /* 0x00000072fa08723e */ /* 0x000fe400000000ff */
[----:B------:R-:W-:Y:S01]  /*11b50*/  MUFU.EX2 R141, R154 ;  /* 0x0000009a008d7308 */ /* 0x000fe20000000800 */
[----:B------:R-:W-:Y:S01]  /*11b60*/  F2FP.F16.F32.PACK_AB R10, R136, R252 ;  /* 0x000000fc880a723e */ /* 0x000fe200000000ff */
[----:B------:R-:W-:Y:S01]  /*11b70*/  FADD.FTZ R2, R184, R2 ;  /* 0x00000002b8027221 */ /* 0x000fe20000010000 */
[----:B----4-:R-:W-:Y:S01]  /*11b80*/  F2FP.F16.F32.PACK_AB R4, R126, R124 ;  /* 0x0000007c7e04723e */ /* 0x010fe200000000ff */
[----:B------:R-:W-:Y:S01]  /*11b90*/  LDSM.16.MT88.4 R28, [R217+0xa800] ;  /* 0x00a80000d91c783b */ /* 0x000fe20000004200 */
[----:B------:R-:W-:-:S02]  /*11ba0*/  F2FP.F16.F32.PACK_AB R5, R111, R112 ;  /* 0x000000706f05723e */ /* 0x000fc400000000ff */
[----:B--2---:R-:W-:Y:S01]  /*11bb0*/  F2FP.F16.F32.PACK_AB R6, R129, R125 ;  /* 0x0000007d8106723e */ /* 0x004fe200000000ff */
[----:B------:R2:W-:Y:S01]  /*11bc0*/  MUFU.EX2 R101, R164 ;  /* 0x000000a400657308 */ /* 0x0005e20000000800 */
[----:B-1----:R-:W-:-:S07]  /*11bd0*/  F2FP.F16.F32.PACK_AB R7, R106, R110 ;  /* 0x0000006e6a07723e */ /* 0x002fce00000000ff */
[----:B------:R-:W-:Y:S01]  /*11be0*/  MUFU.EX2 R201, R201 ;  /* 0x000000c900c97308 */ /* 0x000fe20000000800 */
[----:B---3--:R-:W-:-:S07]  /*11bf0*/  MOV R155, R187 ;  /* 0x000000bb009b7202 */ /* 0x008fce0000000f00 */
[----:B------:R-:W1:Y:S01]  /*11c00*/  MUFU.EX2 R131, R131 ;  /* 0x0000008300837308 */ /* 0x000e620000000800 */
[----:B--2---:R-:W-:-:S07]  /*11c10*/  MOV R164, R11 ;  /* 0x0000000b00a47202 */ /* 0x004fce0000000f00 */
[----:B------:R-:W-:Y:S01]  /*11c20*/  MUFU.EX2 R108, R108 ;  /* 0x0000006c006c7308 */ /* 0x000fe20000000800 */
[----:B------:R-:W-:-:S07]  /*11c30*/  F2FP.F16.F32.PACK_AB R11, R132, R130 ;  /* 0x00000082840b723e */ /* 0x000fce00000000ff */
[----:B------:R-:W2:Y:S01]  /*11c40*/  MUFU.EX2 R119, R119 ;  /* 0x0000007700777308 */ /* 0x000ea20000000800 */
[----:B------:R-:W-:-:S07]  /*11c50*/  MOV R158, R186 ;  /* 0x000000ba009e7202 */ /* 0x000fce0000000f00 */
[----:B------:R-:W-:Y:S01]  /*11c60*/  MUFU.EX2 R122, R122 ;  /* 0x0000007a007a7308 */ /* 0x000fe20000000800 */
[C---:B------:R-:W-:Y:S07]  /*11c70*/  HMMA.16816.F32 R184, R4.reuse, R16, R76 ;  /* 0x0000001004b8723c */ /* 0x040fee000000184c */
[----:B------:R-:W-:Y:S08]  /*11c80*/  MUFU.EX2 R121, R121 ;  /* 0x0000007900797308 */ /* 0x000ff00000000800 */
[----:B------:R-:W-:Y:S08]  /*11c90*/  MUFU.EX2 R157, R157 ;  /* 0x0000009d009d7308 */ /* 0x000ff00000000800 */
[----:B------:R-:W-:Y:S01]  /*11ca0*/  MUFU.EX2 R156, R156 ;  /* 0x0000009c009c7308 */ /* 0x000fe20000000800 */
[----:B------:R-:W-:Y:S01]  /*11cb0*/  FADD.FTZ R0, R177, R0 ;  /* 0x00000000b1007221 */ /* 0x000fe20000010000 */
[----:B------:R3:W5:Y:S06]  /*11cc0*/  LDL.LU R225, [R1+0x138] ;  /* 0x0001380001e17983 */ /* 0x00076c0000300800 */
[----:B------:R4:W-:Y:S01]  /*11cd0*/  MUFU.EX2 R103, R165 ;  /* 0x000000a500677308 */ /* 0x0009e20000000800 */
[C---:B------:R-:W-:Y:S06]  /*11ce0*/  HMMA.16816.F32 R76, R4.reuse, R14, R84 ;  /* 0x0000000e044c723c */ /* 0x040fec0000001854 */
[C---:B------:R-:W-:Y:S06]  /*11cf0*/  HMMA.16816.F32 R172, R4.reuse, R24, R172 ;  /* 0x0000001804ac723c */ /* 0x040fec00000018ac */
[C---:B------:R-:W-:Y:S01]  /*11d00*/  HMMA.16816.F32 R168, R4.reuse, R26, R168 ;  /* 0x0000001a04a8723c */ /* 0x040fe200000018a8 */
[----:B------:R-:W-:Y:S01]  /*11d10*/  IMAD.MOV.U32 R154, RZ, RZ, R66 ;  /* 0x000000ffff9a7224 */ /* 0x000fe200078e0042 */
[----:B------:R-:W-:Y:S01]  /*11d20*/  MOV R150, R107 ;  /* 0x0000006b00967202 */ /* 0x000fe20000000f00 */
[----:B------:R-:W-:Y:S01]  /*11d30*/  IMAD.MOV.U32 R159, RZ, RZ, R183 ;  /* 0x000000ffff9f7224 */ /* 0x000fe200078e00b7 */
[----:B------:R-:W-:Y:S01]  /*11d40*/  MUFU.EX2 R102, R176 ;  /* 0x000000b000667308 */ /* 0x000fe20000000800 */
[----:B----4-:R-:W-:Y:S01]  /*11d50*/  IMAD.MOV.U32 R165, RZ, RZ, R9 ;  /* 0x000000ffffa57224 */ /* 0x010fe200078e0009 */
[----:B------:R-:W-:Y:S01]  /*11d60*/  F2FP.F16.F32.PACK_AB R9, R133, R200 ;  /* 0x000000c88509723e */ /* 0x000fe200000000ff */
[----:B------:R-:W-:Y:S05]  /*11d70*/  HMMA.16816.F32 R72, R4, R18, R92 ;  /* 0x000000120448723c */ /* 0x000fea000000185c */
[----:B------:R-:W-:Y:S01]  /*11d80*/  MUFU.EX2 R153, R153 ;  /* 0x0000009900997308 */ /* 0x000fe20000000800 */
[C---:B------:R-:W-:Y:S07]  /*11d90*/  HMMA.16816.F32 R68, R8.reuse, R24, R60 ;  /* 0x000000180844723c */ /* 0x040fee000000183c */
[----:B------:R-:W-:Y:S01]  /*11da0*/  MUFU.EX2 R152, R152 ;  /* 0x0000009800987308 */ /* 0x000fe20000000800 */
[----:B------:R-:W-:Y:S01]  /*11db0*/  HMMA.16816.F32 R84, R8, R26, R52 ;  /* 0x0000001a0854723c */ /* 0x000fe20000001834 */
[----:B------:R-:W4:Y:S01]  /*11dc0*/  LDSM.16.MT88.4 R24, [R216+0xa800] ;  /* 0x00a80000d818783b */ /* 0x000f220000004200 */
[----:B------:R-:W-:Y:S01]  /*11dd0*/  MOV R66, R181 ;  /* 0x000000b500427202 */ /* 0x000fe20000000f00 */
[----:B------:R-:W-:-:S02]  /*11de0*/  FADD.FTZ R0, R238, R0 ;  /* 0x00000000ee007221 */ /* 0x000fc40000010000 */
[----:B------:R3:W5:Y:S01]  /*11df0*/  LDL.LU R224, [R1+0x134] ;  /* 0x0001340001e07983 */ /* 0x0007620000300800 */
[C---:B------:R-:W-:Y:S01]  /*11e00*/  HMMA.16816.F32 R180, R4.reuse, R20, R88 ;  /* 0x0000001404b4723c */ /* 0x040fe20000001858 */
[----:B------:R1:W-:Y:S02]  /*11e10*/  MUFU.EX2 R107, R163 ;  /* 0x000000a3006b7308 */ /* 0x0003e40000000800 */
[----:B------:R3:W5:Y:S03]  /*11e20*/  LDL.LU R223, [R1+0x130] ;  /* 0x0001300001df7983 */ /* 0x0007660000300800 */
[----:B------:R-:W-:Y:S01]  /*11e30*/  HMMA.16816.F32 R88, R4, R12, R96 ;  /* 0x0000000c0458723c */ /* 0x000fe20000001860 */
[----:B------:R3:W5:Y:S02]  /*11e40*/  LDL.LU R222, [R1+0x12c] ;  /* 0x00012c0001de7983 */ /* 0x0007640000300800 */
[----:B------:R-:W-:Y:S03]  /*11e50*/  MUFU.EX2 R97, R188 ;  /* 0x000000bc00617308 */ /* 0x000fe60000000800 */
[----:B------:R-:W-:Y:S01]  /*11e60*/  HMMA.16816.F32 R52, R8, R16, R44 ;  /* 0x000000100834723c */ /* 0x000fe2000000182c */
[----:B-1----:R-:W-:-:S04]  /*11e70*/  MOV R163, R100 ;  /* 0x0000006400a37202 */ /* 0x002fc80000000f00 */
[----:B------:R-:W1:Y:S01]  /*11e80*/  MUFU.EX2 R100, R166 ;  /* 0x000000a600647308 */ /* 0x000e620000000800 */
[C---:B------:R-:W-:Y:S01]  /*11e90*/  HMMA.16816.F32 R60, R8.reuse, R20, R32 ;  /* 0x00000014083c723c */ /* 0x040fe20000001820 */
[----:B------:R-:W3:Y:S05]  /*11ea0*/  LDSM.16.MT88.4 R32, [R219+0xa800] ;  /* 0x00a80000db20783b */ /* 0x000eea0000004200 */
[----:B------:R-:W-:Y:S01]  /*11eb0*/  HMMA.16816.F32 R44, R8, R18, R36 ;  /* 0x00000012082c723c */ /* 0x000fe20000001824 */
[----:B------:R-:W3:Y:S05]  /*11ec0*/  LDSM.16.MT88.4 R36, [R218+0xa800] ;  /* 0x00a80000da24783b */ /* 0x000eea0000004200 */
[----:B------:R-:W-:Y:S06]  /*11ed0*/  HMMA.16816.F32 R176, R4, R22, R80 ;  /* 0x0000001604b0723c */ /* 0x000fec0000001850 */
[C---:B------:R-:W-:Y:S01]  /*11ee0*/  HMMA.16816.F32 R40, R8.reuse, R14, R40 ;  /* 0x0000000e0828723c */ /* 0x040fe20000001828 */
[----:B------:R-:W-:Y:S01]  /*11ef0*/  MUFU.EX2 R93, R189 ;  /* 0x000000bd005d7308 */ /* 0x000fe20000000800 */
[----:B------:R-:W-:Y:S04]  /*11f00*/  LDSM.16.MT88.4 R16, [R219+0xb000] ;  /* 0x00b00000db10783b */ /* 0x000fe80000004200 */
[C---:B------:R-:W-:Y:S01]  /*11f10*/  HMMA.16816.F32 R80, R8.reuse, R22, R48 ;  /* 0x000000160850723c */ /* 0x040fe20000001830 */
[----:B------:R-:W-:Y:S01]  /*11f20*/  F2FP.F16.F32.PACK_AB R4, R131, R201 ;  /* 0x000000c98304723e */ /* 0x000fe200000000ff */
[----:B------:R-:W3:Y:S04]  /*11f30*/  LDSM.16.MT88.4 R20, [R216+0xb000] ;  /* 0x00b00000d814783b */ /* 0x000ee80000004200 */
[----:B------:R-:W-:Y:S01]  /*11f40*/  HMMA.16816.F32 R48, R8, R12, R56 ;  /* 0x0000000c0830723c */ /* 0x000fe20000001838 */
[----:B--2---:R-:W-:Y:S01]  /*11f50*/  F2FP.F16.F32.PACK_AB R5, R119, R108 ;  /* 0x0000006c7705723e */ /* 0x004fe200000000ff */
[----:B------:R-:W2:Y:S01]  /*11f60*/  MUFU.EX2 R94, R190 ;  /* 0x000000be005e7308 */ /* 0x000ea20000000800 */
[----:B-1----:R-:W-:Y:S01]  /*11f70*/  F2FP.F16.F32.PACK_AB R6, R97, R100 ;  /* 0x000000646106723e */ /* 0x002fe200000000ff */
[----:B------:R-:W1:Y:S03]  /*11f80*/  LDSM.16.MT88.4 R12, [R217+0xb000] ;  /* 0x00b00000d90c783b */ /* 0x000e660000004200 */
[----:B------:R-:W-:Y:S01]  /*11f90*/  FADD.FTZ R8, R163, R3 ;  /* 0x00000003a3087221 */ /* 0x000fe20000010000 */
[----:B------:R-:W-:-:S02]  /*11fa0*/  F2FP.F16.F32.PACK_AB R7, R121, R122 ;  /* 0x0000007a7907723e */ /* 0x000fc400000000ff */
[----:B------:R-:W-:Y:S01]  /*11fb0*/  F2FP.F16.F32.PACK_AB R9, R102, R101 ;  /* 0x000000656609723e */ /* 0x000fe200000000ff */
[----:B------:R-:W-:Y:S01]  /*11fc0*/  FADD.FTZ R56, R205, R8 ;  /* 0x00000008cd387221 */ /* 0x000fe20000010000 */
[----:B------:R-:W-:Y:S02]  /*11fd0*/  F2FP.F16.F32.PACK_AB R8, R156, R157 ;  /* 0x0000009d9c08723e */ /* 0x000fe400000000ff */
[----:B------:R-:W-:Y:S02]  /*11fe0*/  F2FP.F16.F32.PACK_AB R10, R141, R150 ;  /* 0x000000968d0a723e */ /* 0x000fe400000000ff */
[----:B------:R-:W-:Y:S01]  /*11ff0*/  F2FP.F16.F32.PACK_AB R11, R107, R103 ;  /* 0x000000676b0b723e */ /* 0x000fe200000000ff */
[----:B------:R2:W-:Y:S01]  /*12000*/  MUFU.EX2 R92, R191 ;  /* 0x000000bf005c7308 */ /* 0x0005e20000000800 */
[C---:B----4-:R-:W-:Y:S06]  /*12010*/  HMMA.16816.F32 R172, R4.reuse, R24, R172 ;  /* 0x0000001804ac723c */ /* 0x050fec00000018ac */
[C---:B------:R-:W-:Y:S06]  /*12020*/  HMMA.16816.F32 R168, R4.reuse, R26, R168 ;  /* 0x0000001a04a8723c */ /* 0x040fec00000018a8 */
[----:B--2---:R-:W-:Y:S06]  /*12030*/  HMMA.16816.F32 R188, R4, R30, R72 ;  /* 0x0000001e04bc723c */ /* 0x004fec0000001848 */
[C---:B------:R-:W-:Y:S06]  /*12040*/  HMMA.16816.F32 R72, R8.reuse, R24, R68 ;  /* 0x000000180848723c */ /* 0x040fec0000001844 */
[----:B------:R-:W-:Y:S01]  /*12050*/  HMMA.16816.F32 R68, R8, R26, R84 ;  /* 0x0000001a0844723c */ /* 0x000fe20000001854 */
[----:B------:R-:W2:Y:S01]  /*12060*/  LDSM.16.MT88.4 R24, [R218+0xb000] ;  /* 0x00b00000da18783b */ /* 0x000ea20000004200 */
[----:B------:R-:W-:Y:S04]  /*12070*/  MUFU.EX2 R59, R193 ;  /* 0x000000c1003b7308 */ /* 0x000fe80000000800 */
[C---:B---3--:R-:W-:Y:S04]  /*12080*/  HMMA.16816.F32 R180, R4.reuse, R32, R180 ;  /* 0x0000002004b4723c */ /* 0x048fe800000018b4 */
[----:B------:R-:W-:Y:S02]  /*12090*/  MUFU.EX2 R123, R123 ;  /* 0x0000007b007b7308 */ /* 0x000fe40000000800 */
[C---:B------:R-:W-:Y:S06]  /*120a0*/  HMMA.16816.F32 R176, R4.reuse, R34, R176 ;  /* 0x0000002204b0723c */ /* 0x040fec00000018b0 */
[C---:B------:R-:W-:Y:S01]  /*120b0*/  HMMA.16816.F32 R184, R4.reuse, R28, R184 ;  /* 0x0000001c04b8723c */ /* 0x040fe200000018b8 */
[----:B------:R-:W3:Y:S05]  /*120c0*/  MUFU.EX2 R127, R127 ;  /* 0x0000007f007f7308 */ /* 0x000eea0000000800 */
[C---:B------:R-:W-:Y:S03]  /*120d0*/  HMMA.16816.F32 R88, R4.reuse, R36, R88 ;  /* 0x000000240458723c */ /* 0x040fe60000001858 */
[----:B------:R-:W-:Y:S03]  /*120e0*/  MUFU.EX2 R128, R128 ;  /* 0x0000008000807308 */ /* 0x000fe60000000800 */
[----:B------:R-:W-:Y:S05]  /*120f0*/  HMMA.16816.F32 R76, R4, R38, R76 ;  /* 0x00000026044c723c */ /* 0x000fea000000184c */
[----:B------:R-:W4:Y:S08]  /*12100*/  MUFU.EX2 R57, R120 ;  /* 0x0000007800397308 */ /* 0x000f300000000800 */
[----:B------:R1:W-:Y:S08]  /*12110*/  MUFU.EX2 R109, R167 ;  /* 0x000000a7006d7308 */ /* 0x0003f00000000800 */
[----:B------:R-:W2:Y:S01]  /*12120*/  MUFU.EX2 R148, R148 ;  /* 0x0000009400947308 */ /* 0x000ea20000000800 */
[----:B-1----:R-:W-:Y:S01]  /*12130*/  MOV R167, R65 ;  /* 0x0000004100a77202 */ /* 0x002fe20000000f00 */
[----:B------:R-:W-:Y:S01]  /*12140*/  FADD.FTZ R65, R246, R2 ;  /* 0x00000002f6417221 */ /* 0x000fe20000010000 */
[----:B------:R-:W-:-:S05]  /*12150*/  FADD.FTZ R2, R236, R0 ;  /* 0x00000000ec027221 */ /* 0x000fca0000010000 */
[----:B------:R-:W1:Y:S01]  /*12160*/  MUFU.EX2 R149, R149 ;  /* 0x0000009500957308 */ /* 0x000e620000000800 */
[----:B------:R-:W-:Y:S01]  /*12170*/  FADD.FTZ R0, R167, R64 ;  /* 0x00000040a7007221 */ /* 0x000fe20000010000 */
[----:B------:R-:W-:Y:S01]  /*12180*/  FADD.FTZ R3, R165, R65 ;  /* 0x00000041a5037221 */ /* 0x000fe20000010000 */
[----:B------:R-:W-:Y:S01]  /*12190*/  FADD.FTZ R2, R164, R2 ;  /* 0x00000002a4027221 */ /* 0x000fe20000010000 */
[----:B------:R-:W-:Y:S01]  /*121a0*/  MOV R87, R152 ;  /* 0x0000009800577202 */ /* 0x000fe20000000f00 */
[----:B------:R-:W-:Y:S01]  /*121b0*/  FADD.FTZ R0, R144, R0 ;  /* 0x0000000090007221 */ /* 0x000fe20000010000 */
[----:B------:R-:W-:Y:S02]  /*121c0*/  IMAD.MOV.U32 R86, RZ, RZ, R153 ;  /* 0x000000ffff567224 */ /* 0x000fe400078e0099 */
[----:B------:R-:W1:Y:S01]  /*121d0*/  MUFU.EX2 R151, R151 ;  /* 0x0000009700977308 */ /* 0x000e620000000800 */
[----:B------:R-:W-:Y:S01]  /*121e0*/  MOV R152, R154 ;  /* 0x0000009a00987202 */ /* 0x000fe20000000f00 */
[----:B------:R-:W-:Y:S01]  /*121f0*/  FADD.FTZ R3, R207, R3 ;  /* 0x00000003cf037221 */ /* 0x000fe20000010000 */
[----:B------:R-:W-:Y:S01]  /*12200*/  MOV R153, R159 ;  /* 0x0000009f00997202 */ /* 0x000fe20000000f00 */
[----:B------:R-:W-:Y:S01]  /*12210*/  IMAD.MOV.U32 R159, RZ, RZ, R66 ;  /* 0x000000ffff9f7224 */ /* 0x000fe200078e0042 */
[----:B------:R-:W-:Y:S01]  /*12220*/  MOV R154, R67 ;  /* 0x00000043009a7202 */ /* 0x000fe20000000f00 */
[----:B------:R-:W-:Y:S01]  /*12230*/  FADD.FTZ R2, R208, R2 ;  /* 0x00000002d0027221 */ /* 0x000fe20000010000 */
[----:B------:R-:W-:Y:S01]  /*12240*/  HMMA.16816.F32 R60, R8, R32, R60 ;  /* 0x00000020083c723c */ /* 0x000fe2000000183c */
[----:B------:R-:W-:Y:S01]  /*12250*/  FADD.FTZ R0, R251, R0 ;  /* 0x00000000fb007221 */ /* 0x000fe20000010000 */
[----:B------:R-:W-:Y:S01]  /*12260*/  F2FP.F16.F32.PACK_AB R4, R94, R93 ;  /* 0x0000005d5e04723e */ /* 0x000fe200000000ff */
[----:B------:R-:W-:Y:S01]  /*12270*/  FADD.FTZ R3, R210, R3 ;  /* 0x00000003d2037221 */ /* 0x000fe20000010000 */
[----:B---3--:R-:W-:-:S02]  /*12280*/  F2FP.F16.F32.PACK_AB R5, R127, R123 ;  /* 0x0000007b7f05723e */ /* 0x008fc400000000ff */
[----:B------:R-:W-:Y:S01]  /*12290*/  HMMA.16816.F32 R64, R8, R34, R80 ;  /* 0x000000220840723c */ /* 0x000fe20000001850 */
[----:B------:R-:W-:Y:S02]  /*122a0*/  F2FP.F16.F32.PACK_AB R6, R59, R92 ;  /* 0x0000005c3b06723e */ /* 0x000fe400000000ff */
[----:B----4-:R-:W-:-:S03]  /*122b0*/  F2FP.F16.F32.PACK_AB R7, R57, R128 ;  /* 0x000000803907723e */ /* 0x010fc600000000ff */
[----:B------:R-:W-:Y:S01]  /*122c0*/  HMMA.16816.F32 R52, R8, R28, R52 ;  /* 0x0000001c0834723c */ /* 0x000fe20000001834 */
[----:B------:R-:W-:Y:S01]  /*122d0*/  FADD.FTZ R2, R152, R2 ;  /* 0x0000000298027221 */ /* 0x000fe20000010000 */
[----:B------:R-:W-:-:S04]  /*122e0*/  FADD.FTZ R0, R153, R0 ;  /* 0x0000000099007221 */ /* 0x000fc80000010000 */
[----:B------:R-:W-:Y:S01]  /*122f0*/  HMMA.16816.F32 R44, R8, R30, R44 ;  /* 0x0000001e082c723c */ /* 0x000fe2000000182c */
[----:B--2---:R-:W-:-:S05]  /*12300*/  MOV R98, R148 ;  /* 0x0000009400627202 */ /* 0x004fca0000000f00 */
[----:B------:R-:W-:Y:S01]  /*12310*/  HMMA.16816.F32 R32, R8, R36, R48 ;  /* 0x000000240820723c */ /* 0x000fe20000001830 */
[----:B------:R-:W-:-:S05]  /*12320*/  IMAD.MOV.U32 R164, RZ, RZ, R155 ;  /* 0x000000ffffa47224 */ /* 0x000fca00078e009b */
[----:B------:R-:W-:Y:S01]  /*12330*/  HMMA.16816.F32 R40, R8, R38, R40 ;  /* 0x000000260828723c */ /* 0x000fe20000001828 */
[----:B------:R-:W-:Y:S01]  /*12340*/  MOV R148, R160 ;  /* 0x000000a000947202 */ /* 0x000fe20000000f00 */
[----:B------:R-:W-:-:S05]  /*12350*/  FADD.FTZ R3, R213, R3 ;  /* 0x00000003d5037221 */ /* 0x000fca0000010000 */
[----:B------:R-:W-:Y:S01]  /*12360*/  FADD.FTZ R8, R240, R56 ;  /* 0x00000038f0087221 */ /* 0x000fe20000010000 */
[----:B------:R-:W2:Y:S01]  /*12370*/  MUFU.EX2 R95, R192 ;  /* 0x000000c0005f7308 */ /* 0x000ea20000000800 */
[----:B------:R-:W-:Y:S02]  /*12380*/  FADD.FTZ R2, R154, R2 ;  /* 0x000000029a027221 */ /* 0x000fe40000010000 */
[----:B------:R-:W-:Y:S01]  /*12390*/  FADD.FTZ R28, R244, R8 ;  /* 0x00000008f41c7221 */ /* 0x000fe20000010000 */
[----:B------:R-:W-:Y:S01]  /*123a0*/  HMMA.16816.F32 R172, R4, R20, R172 ;  /* 0x0000001404ac723c */ /* 0x000fe200000018ac */
[----:B------:R-:W-:-:S03]  /*123b0*/  FADD.FTZ R0, R221, R0 ;  /* 0x00000000dd007221 */ /* 0x000fc60000010000 */
[----:B------:R-:W-:Y:S02]  /*123c0*/  MUFU.EX2 R96, R194 ;  /* 0x000000c200607308 */ /* 0x000fe40000000800 */
[----:B------:R-:W-:Y:S01]  /*123d0*/  HMMA.16816.F32 R168, R4, R22, R168 ;  /* 0x0000001604a8723c */ /* 0x000fe200000018a8 */
[----:B-1----:R-:W-:Y:S01]  /*123e0*/  MOV R205, R149 ;  /* 0x0000009500cd7202 */ /* 0x002fe20000000f00 */
[----:B------:R-:W-:-:S04]  /*123f0*/  IMAD.MOV.U32 R149, RZ, RZ, R162 ;  /* 0x000000ffff957224 */ /* 0x000fc800078e00a2 */
[----:B------:R1:W-:Y:S01]  /*12400*/  MUFU.EX2 R48, R195 ;  /* 0x000000c300307308 */ /* 0x0003e20000000800 */
[----:B------:R-:W-:Y:S01]  /*12410*/  HMMA.16816.F32 R180, R4, R16, R180 ;  /* 0x0000001004b4723c */ /* 0x000fe200000018b4 */
[----:B------:R-:W-:-:S05]  /*12420*/  FADD.FTZ R0, R135, R0 ;  /* 0x0000000087007221 */ /* 0x000fca0000010000 */
[C---:B------:R-:W-:Y:S06]  /*12430*/  HMMA.16816.F32 R176, R4.reuse, R18, R176 ;  /* 0x0000001204b0723c */ /* 0x040fec00000018b0 */
[C---:B------:R-:W-:Y:S06]  /*12440*/  HMMA.16816.F32 R184, R4.reuse, R12, R184 ;  /* 0x0000000c04b8723c */ /* 0x040fec00000018b8 */
[C---:B------:R-:W-:Y:S06]  /*12450*/  HMMA.16816.F32 R188, R4.reuse, R14, R188 ;  /* 0x0000000e04bc723c */ /* 0x040fec00000018bc */
[----:B------:R-:W-:Y:S01]  /*12460*/  HMMA.16816.F32 R76, R4, R26, R76 ;  /* 0x0000001a044c723c */ /* 0x000fe2000000184c */
[----:B------:R-:W-:Y:S01]  /*12470*/  MOV R208, R151 ;  /* 0x0000009700d07202 */ /* 0x000fe20000000f00 */
[----:B------:R-:W-:-:S02]  /*12480*/  IMAD.MOV.U32 R49, RZ, RZ, R158 ;  /* 0x000000ffff317224 */ /* 0x000fc400078e009e */
[----:B------:R-:W-:Y:S01]  /*12490*/  IMAD.MOV.U32 R50, RZ, RZ, R159 ;  /* 0x000000ffff327224 */ /* 0x000fe200078e009f */
[----:B------:R-:W-:Y:S01]  /*124a0*/  MOV R120, R138 ;  /* 0x0000008a00787202 */ /* 0x000fe20000000f00 */
[----:B-1----:R-:W-:Y:S01]  /*124b0*/  HMMA.16816.F32 R192, R4, R24, R88 ;  /* 0x0000001804c0723c */ /* 0x002fe20000001858 */
[----:B------:R-:W-:Y:S01]  /*124c0*/  MOV R151, R161 ;  /* 0x000000a100977202 */ /* 0x000fe20000000f00 */
[----:B------:R-:W-:Y:S01]  /*124d0*/  FADD.FTZ R0, R248, R0 ;  /* 0x00000000f8007221 */ /* 0x000fe20000010000 */
[----:B------:R-:W-:Y:S01]  /*124e0*/  IMAD.MOV.U32 R80, RZ, RZ, R139 ;  /* 0x000000ffff507224 */ /* 0x000fe200078e008b */
[----:B------:R-:W1:Y:S01]  /*124f0*/  MUFU.EX2 R58, R198 ;  /* 0x000000c6003a7308 */ /* 0x000e620000000800 */
[----:B------:R-:W-:Y:S01]  /*12500*/  MOV R81, R136 ;  /* 0x0000008800517202 */ /* 0x000fe20000000f00 */
[----:B------:R-:W-:Y:S02]  /*12510*/  IMAD.MOV.U32 R207, RZ, RZ, R145 ;  /* 0x000000ffffcf7224 */ /* 0x000fe400078e0091 */
[----:B------:R-:W-:Y:S01]  /*12520*/  FADD.FTZ R5, R164, R28 ;  /* 0x0000001ca4057221 */ /* 0x000fe20000010000 */
[----:B------:R-:W-:Y:S01]  /*12530*/  FADD.FTZ R4, R148, R3 ;  /* 0x0000000394047221 */ /* 0x000fe20000010000 */
[----:B------:R-:W-:Y:S01]  /*12540*/  FADD.FTZ R3, R220, R2 ;  /* 0x00000002dc037221 */ /* 0x000fe20000010000 */
[----:B------:R-:W-:Y:S01]  /*12550*/  MOV R82, R157 ;  /* 0x0000009d00527202 */ /* 0x000fe20000000f00 */
[----:B------:R-:W-:Y:S01]  /*12560*/  FADD.FTZ R2, R206, R5 ;  /* 0x00000005ce027221 */ /* 0x000fe20000010000 */
[----:B------:R-:W-:Y:S01]  /*12570*/  FADD.FTZ R4, R104, R4 ;  /* 0x0000000468047221 */ /* 0x000fe20000010000 */
[----:B------:R-:W-:Y:S01]  /*12580*/  FADD.FTZ R3, R149, R3 ;  /* 0x0000000395037221 */ /* 0x000fe20000010000 */
[----:B------:R-:W-:Y:S01]  /*12590*/  MUFU.EX2 R147, R147 ;  /* 0x0000009300937308 */ /* 0x000fe20000000800 */
        /* <DEDUP_REMOVED lines=23> */
[----:B------:R-:W3:Y:S01]  /*12710*/  MUFU.EX2 R146, R146 ;  /* 0x0000009200927308 */ /* 0x000ee20000000800 */
        /* <DEDUP_REMOVED lines=12> */
[----:B------:R-:W-:Y:S01]  /*127e0*/  FADD.FTZ R4, R83, R4 ;  /* 0x0000000453047221 */ /* 0x000fe20000010000 */
[----:B------:R-:W-:Y:S01]  /*127f0*/  F2FP.F16.F32.PACK_AB R8, R87, R86 ;  /* 0x000000565708723e */ /* 0x000fe200000000ff */
[----:B------:R-:W-:Y:S01]  /*12800*/  FADD.FTZ R3, R102, R3 ;  /* 0x0000000366037221 */ /* 0x000fe20000010000 */
[----:B--2---:R-:W-:Y:S01]  /*12810*/  F2FP.F16.F32.PACK_AB R9, R95, R109 ;  /* 0x0000006d5f09723e */ /* 0x004fe200000000ff */
[----:B------:R-:W-:Y:S01]  /*12820*/  FADD.FTZ R2, R131, R2 ;  /* 0x0000000283027221 */ /* 0x000fe20000010000 */
[----:B------:R-:W-:Y:S01]  /*12830*/  F2FP.F16.F32.PACK_AB R10, R207, R208 ;  /* 0x000000d0cf0a723e */ /* 0x000fe200000000ff */
[----:B------:R-:W2:Y:S01]  /*12840*/  LDSM.16.MT88.4 R160, [R216+0xb800] ;  /* 0x00b80000d8a0783b */ /* 0x000ea20000004200 */
[----:B-1----:R-:W-:Y:S01]  /*12850*/  F2FP.F16.F32.PACK_AB R11, R58, R96 ;  /* 0x000000603a0b723e */ /* 0x002fe200000000ff */
[----:B------:R-:W-:Y:S01]  /*12860*/  FADD.FTZ R0, R119, R0 ;  /* 0x0000000077007221 */ /* 0x000fe20000010000 */
[----:B------:R-:W-:Y:S01]  /*12870*/  MOV R85, R141 ;  /* 0x0000008d00557202 */ /* 0x000fe20000000f00 */
[----:B------:R-:W-:Y:S01]  /*12880*/  FADD.FTZ R4, R84, R4 ;  /* 0x0000000454047221 */ /* 0x000fe20000010000 */
[----:B------:R-:W-:Y:S01]  /*12890*/  FADD.FTZ R3, R103, R3 ;  /* 0x0000000367037221 */ /* 0x000fe20000010000 */
[----:B------:R-:W-:Y:S01]  /*128a0*/  FADD.FTZ R2, R100, R2 ;  /* 0x0000000264027221 */ /* 0x000fe20000010000 */
[----:B---3--:R-:W-:Y:S01]  /*128b0*/  MOV R236, R146 ;  /* 0x0000009200ec7202 */ /* 0x008fe20000000f00 */
[----:B------:R-:W-:-:S02]  /*128c0*/  IMAD.MOV.U32 R99, RZ, RZ, R147 ;  /* 0x000000ffff637224 */ /* 0x000fc400078e0093 */
[----:B------:R-:W-:Y:S01]  /*128d0*/  FADD.FTZ R0, R122, R0 ;  /* 0x000000007a007221 */ /* 0x000fe20000010000 */
[----:B------:R-:W1:Y:S01]  /*128e0*/  LDSM.16.MT88.4 R152, [R219+0xb800] ;  /* 0x00b80000db98783b */ /* 0x000e620000004200 */
[C---:B------:R-:W-:Y:S01]  /*128f0*/  HMMA.16816.F32 R52, R8.reuse, R12, R52 ;  /* 0x0000000c0834723c */ /* 0x040fe20000001834 */
[----:B------:R-:W-:Y:S01]  /*12900*/  FADD.FTZ R4, R85, R4 ;  /* 0x0000000455047221 */ /* 0x000fe20000010000 */
[----:B------:R-:W-:Y:S01]  /*12910*/  FADD.FTZ R3, R107, R3 ;  /* 0x000000036b037221 */ /* 0x000fe20000010000 */
[----:B------:R-:W3:Y:S01]  /*12920*/  LDSM.16.MT88.4 R144, [R217+0xb800] ;  /* 0x00b80000d990783b */ /* 0x000ee20000004200 */
[----:B------:R-:W-:Y:S02]  /*12930*/  FADD.FTZ R2, R97, R2 ;  /* 0x0000000261027221 */ /* 0x000fe40000010000 */
[C---:B------:R-:W-:Y:S01]  /*12940*/  HMMA.16816.F32 R44, R8.reuse, R14, R44 ;  /* 0x0000000e082c723c */ /* 0x040fe2000000182c */
[----:B------:R-:W4:Y:S01]  /*12950*/  LDSM.16.MT88.4 R12, [R218+0xb800] ;  /* 0x00b80000da0c783b */ /* 0x000f220000004200 */
[----:B------:R-:W-:Y:S01]  /*12960*/  FADD.FTZ R0, R121, R0 ;  /* 0x0000000079007221 */ /* 0x000fe20000010000 */
[----:B------:R-:W-:Y:S01]  /*12970*/  FADD.FTZ R4, R86, R4 ;  /* 0x0000000456047221 */ /* 0x000fe20000010000 */
[----:B------:R-:W-:Y:S01]  /*12980*/  FADD.FTZ R3, R109, R3 ;  /* 0x000000036d037221 */ /* 0x000fe20000010000 */
[----:B------:R-:W-:Y:S01]  /*12990*/  MUFU.EX2 R30, R118 ;  /* 0x00000076001e7308 */ /* 0x000fe20000000800 */
[C---:B------:R-:W-:Y:S01]  /*129a0*/  HMMA.16816.F32 R60, R8.reuse, R16, R60 ;  /* 0x00000010083c723c */ /* 0x040fe2000000183c */
[----:B------:R-:W-:Y:S01]  /*129b0*/  FADD.FTZ R2, R93, R2 ;  /* 0x000000025d027221 */ /* 0x000fe20000010000 */
[----:B------:R-:W-:Y:S01]  /*129c0*/  FADD.FTZ R0, R123, R0 ;  /* 0x000000007b007221 */ /* 0x000fe20000010000 */
[----:B------:R-:W-:Y:S01]  /*129d0*/  FADD.FTZ R4, R87, R4 ;  /* 0x0000000457047221 */ /* 0x000fe20000010000 */
[----:B------:R1:W5:Y:S03]  /*129e0*/  LDL.LU R221, [R1+0x128] ;  /* 0x0001280001dd7983 */ /* 0x0003660000300800 */
[----:B------:R-:W2:Y:S01]  /*129f0*/  MUFU.EX2 R17, R209 ;  /* 0x000000d100117308 */ /* 0x000ea20000000800 */
[----:B------:R-:W-:Y:S01]  /*12a00*/  FADD.FTZ R3, R95, R3 ;  /* 0x000000035f037221 */ /* 0x000fe20000010000 */
[----:B------:R-:W-:Y:S01]  /*12a10*/  FADD.FTZ R2, R94, R2 ;  /* 0x000000025e027221 */ /* 0x000fe20000010000 */
[----:B------:R-:W-:Y:S01]  /*12a20*/  HMMA.16816.F32 R72, R8, R20, R72 ;  /* 0x000000140848723c */ /* 0x000fe20000001848 */
[----:B------:R-:W-:-:S04]  /*12a30*/  FADD.FTZ R0, R127, R0 ;  /* 0x000000007f007221 */ /* 0x000fc80000010000 */
[----:B------:R-:W1:Y:S01]  /*12a40*/  MUFU.EX2 R16, R211 ;  /* 0x000000d300107308 */ /* 0x000e620000000800 */
[----:B------:R-:W-:Y:S01]  /*12a50*/  HMMA.16816.F32 R68, R8, R22, R68 ;  /* 0x000000160844723c */ /* 0x000fe20000001844 */
[----:B------:R-:W-:Y:S01]  /*12a60*/  FADD.FTZ R4, R208, R4 ;  /* 0x00000004d0047221 */ /* 0x000fe20000010000 */
[----:B------:R-:W-:-:S05]  /*12a70*/  FADD.FTZ R3, R96, R3 ;  /* 0x0000000360037221 */ /* 0x000fca0000010000 */
[----:B------:R-:W3:Y:S01]  /*12a80*/  MUFU.EX2 R37, R196 ;  /* 0x000000c400257308 */ /* 0x000ee20000000800 */
[----:B------:R-:W-:Y:S01]  /*12a90*/  HMMA.16816.F32 R64, R8, R18, R64 ;  /* 0x000000120840723c */ /* 0x000fe20000001840 */
[----:B------:R-:W-:Y:S01]  /*12aa0*/  FADD.FTZ R2, R92, R2 ;  /* 0x000000025c027221 */ /* 0x000fe20000010000 */
[----:B------:R-:W-:-:S04]  /*12ab0*/  FADD.FTZ R0, R128, R0 ;  /* 0x0000000080007221 */ /* 0x000fc80000010000 */
[C---:B------:R-:W-:Y:S01]  /*12ac0*/  HMMA.16816.F32 R32, R8.reuse, R24, R32 ;  /* 0x000000180820723c */ /* 0x040fe20000001820 */
[----:B------:R-:W4:Y:S05]  /*12ad0*/  MUFU.EX2 R29, R117 ;  /* 0x00000075001d7308 */ /* 0x000f2a0000000800 */
[----:B------:R-:W-:Y:S03]  /*12ae0*/  HMMA.16816.F32 R40, R8, R26, R40 ;  /* 0x0000001a0828723c */ /* 0x000fe60000001828 */
[----:B------:R-:W-:Y:S01]  /*12af0*/  MUFU.EX2 R36, R197 ;  /* 0x000000c500247308 */ /* 0x000fe20000000800 */
[----:B------:R-:W-:Y:S01]  /*12b00*/  FADD.FTZ R4, R207, R4 ;  /* 0x00000004cf047221 */ /* 0x000fe20000010000 */
[----:B------:R-:W-:-:S06]  /*12b10*/  FADD.FTZ R3, R58, R3 ;  /* 0x000000033a037221 */ /* 0x000fcc0000010000 */
[----:B------:R-:W-:Y:S01]  /*12b20*/  MUFU.EX2 R31, R199 ;  /* 0x000000c7001f7308 */ /* 0x000fe20000000800 */
[----:B------:R-:W-:-:S07]  /*12b30*/  FADD.FTZ R2, R59, R2 ;  /* 0x000000023b027221 */ /* 0x000fce0000010000 */
[----:B------:R-:W-:Y:S01]  /*12b40*/  MUFU.EX2 R7, R115 ;  /* 0x0000007300077308 */ /* 0x000fe20000000800 */
[----:B------:R-:W-:Y:S01]  /*12b50*/  FADD.FTZ R0, R57, R0 ;  /* 0x0000000039007221 */ /* 0x000fe20000010000 */
[----:B------:R-:W-:Y:S01]  /*12b60*/  F2FP.F16.F32.PACK_AB R136, R98, R205 ;  /* 0x000000cd6288723e */ /* 0x000fe200000000ff */
[----:B------:R1:W5:Y:S05]  /*12b70*/  LDL.LU R220, [R1+0x124] ;  /* 0x0001240001dc7983 */ /* 0x00036a0000300800 */
[----:B------:R-:W4:Y:S01]  /*12b80*/  MUFU.EX2 R9, R212 ;  /* 0x000000d400097308 */ /* 0x000f220000000800 */
[----:B------:R-:W-:-:S07]  /*12b90*/  FADD.FTZ R4, R205, R4 ;  /* 0x00000004cd047221 */ /* 0x000fce0000010000 */
[----:B------:R-:W4:Y:S01]  /*12ba0*/  MUFU.EX2 R20, R116 ;  /* 0x0000007400147308 */ /* 0x000f220000000800 */
[----:B--2---:R-:W-:Y:S01]  /*12bb0*/  FADD.FTZ R3, R17, R3 ;  /* 0x0000000311037221 */ /* 0x004fe20000010000 */
[----:B------:R-:W-:-:S06]  /*12bc0*/  FADD.FTZ R2, R48, R2 ;  /* 0x0000000230027221 */ /* 0x000fcc0000010000 */
[----:B------:R-:W2:Y:S01]  /*12bd0*/  MUFU.EX2 R8, R214 ;  /* 0x000000d600087308 */ /* 0x000ea20000000800 */
[----:B------:R-:W-:Y:S01]  /*12be0*/  FADD.FTZ R0, R30, R0 ;  /* 0x000000001e007221 */ /* 0x000fe20000010000 */
[----:B------:R-:W-:Y:S01]  /*12bf0*/  FADD.FTZ R4, R98, R4 ;  /* 0x0000000462047221 */ /* 0x000fe20000010000 */
[----:B-1----:R-:W-:Y:S01]  /*12c00*/  FADD.FTZ R3, R16, R3 ;  /* 0x0000000310037221 */ /* 0x002fe20000010000 */
[----:B---3--:R-:W-:Y:S01]  /*12c10*/  FADD.FTZ R2, R37, R2 ;  /* 0x0000000225027221 */ /* 0x008fe20000010000 */
[----:B----4-:R-:W-:Y:S01]  /*12c20*/  FADD.FTZ R0, R29, R0 ;  /* 0x000000001d007221 */ /* 0x010fe20000010000 */
        /* <DEDUP_REMOVED lines=8> */
[----:B------:R1:W5:Y:S01]  /*12cb0*/  LDL.LU R135, [R1+0x120] ;  /* 0x0001200001877983 */ /* 0x0003620000300800 */
[----:B------:R-:W-:-:S02]  /*12cc0*/  F2FP.F16.F32.PACK_AB R198, R31, R36 ;  /* 0x000000241fc6723e */ /* 0x000fc400000000ff */
[C---:B------:R-:W-:Y:S01]  /*12cd0*/  F2FP.F16.F32.PACK_AB R199, R7.reuse, R20 ;  /* 0x0000001407c7723e */ /* 0x040fe200000000ff */
[----:B--2---:R-:W-:Y:S01]  /*12ce0*/  FADD.FTZ R3, R8, R3 ;  /* 0x0000000308037221 */ /* 0x004fe20000010000 */
[----:B------:R-:W-:Y:S02]  /*12cf0*/  F2FP.F16.F32.PACK_AB R137, R16, R17 ;  /* 0x000000111089723e */ /* 0x000fe400000000ff */
[----:B------:R-:W-:Y:S02]  /*12d00*/  F2FP.F16.F32.PACK_AB R138, R236, R99 ;  /* 0x00000063ec8a723e */ /* 0x000fe400000000ff */
[----:B------:R-:W-:Y:S01]  /*12d10*/  F2FP.F16.F32.PACK_AB R139, R8, R9 ;  /* 0x00000009088b723e */ /* 0x000fe200000000ff */
[----:B------:R-:W-:Y:S01]  /*12d20*/  FADD.FTZ R0, R7, R0 ;  /* 0x0000000007007221 */ /* 0x000fe20000010000 */
[----:B------:R1:W-:Y:S01]  /*12d30*/  STL [R1+0xf0], R4 ;  /* 0x0000f00401007387 */ /* 0x0003e20000100800 */
[----:B------:R-:W-:Y:S01]  /*12d40*/  HMMA.16816.F32 R172, R196, R160, R172 ;  /* 0x000000a0c4ac723c */ /* 0x000fe200000018ac */
[----:B------:R-:W-:-:S02]  /*12d50*/  MOV R238, R140 ;  /* 0x0000008c00ee7202 */ /* 0x000fc40000000f00 */
[----:B------:R1:W-:Y:S01]  /*12d60*/  STL [R1+0xf4], R3 ;  /* 0x0000f40301007387 */ /* 0x0003e20000100800 */
[----:B------:R-:W-:Y:S01]  /*12d70*/  IMAD.MOV.U32 R246, RZ, RZ, R142 ;  /* 0x000000fffff67224 */ /* 0x000fe200078e008e */
[----:B------:R-:W-:Y:S01]  /*12d80*/  MOV R215, R143 ;  /* 0x0000008f00d77202 */ /* 0x000fe20000000f00 */
[C---:B------:R-:W-:Y:S01]  /*12d90*/  HMMA.16816.F32 R168, R196.reuse, R162, R168 ;  /* 0x000000a2c4a8723c */ /* 0x040fe200000018a8 */
[----:B------:R1:W-:Y:S04]  /*12da0*/  STL [R1+0xf8], R2 ;  /* 0x0000f80201007387 */ /* 0x0003e80000100800 */
[----:B------:R1:W-:Y:S01]  /*12db0*/  STL [R1+0xfc], R0 ;  /* 0x0000fc0001007387 */ /* 0x0003e20000100800 */
        /* <DEDUP_REMOVED lines=14> */
[----:B------:R-:W-:Y:S01]  /*12ea0*/  MOV R70, R246 ;  /* 0x000000f600467202 */ /* 0x000fe20000000f00 */
[----:B------:R-:W-:Y:S01]  /*12eb0*/  IMAD.MOV.U32 R71, RZ, RZ, R215 ;  /* 0x000000ffff477224 */ /* 0x000fe200078e00d7 */
[----:B------:R-:W-:-:S02]  /*12ec0*/  MOV R68, R242 ;  /* 0x000000f200447202 */ /* 0x000fc40000000f00 */
[----:B-1----:R-:W-:-:S15]  /*12ed0*/  MOV R69, R238 ;  /* 0x000000ee00457202 */ /* 0x002fde0000000f00 */
[----:B------:R-:W-:-:S04]  /*12ee0*/  NOP ;  /* 0x0000000000007918 */ /* 0x000fc80000000000 */
.L_x_606:
[----:B------:R-:W-:-:S06]  /*12ef0*/  UISETP.GT.AND UP0, UPT, UR21, UR12, UPT ;  /* 0x0000000c1500728c */ /* 0x000fcc000bf04270 */
[----:B------:R-:W-:-:S13]  /*12f00*/  PLOP3.LUT P0, PT, PT, PT, UP0, 0x80, 0x0 ;  /* 0x000000000000781c */ /* 0x000fda0003f0f008 */
[----:B------:R-:W-:Y:S05]  /*12f10*/  @!P0 BRA `(.L_x_608) ;  /* 0x0000008800248947 */ /* 0x000fea0003800000 */
[----:B------:R-:W2:Y:S01]  /*12f20*/  LDL.LU.64 R6, [R1+0xb8] ;  /* 0x0000b80001067983 */ /* 0x000ea20000300a00 */
[----:B------:R-:W-:Y:S01]  /*12f30*/  MOV R132, R70 ;  /* 0x0000004600847202 */ /* 0x000fe20000000f00 */
[----:B------:R-:W-:Y:S01]  /*12f40*/  IMAD.MOV.U32 R134, RZ, RZ, R68 ;  /* 0x000000ffff867224 */ /* 0x000fe200078e0044 */
[----:B------:R-:W-:Y:S01]  /*12f50*/  MOV R3, R71 ;  /* 0x0000004700037202 */ /* 0x000fe20000000f00 */
[----:B------:R-:W2:Y:S01]  /*12f60*/  LDL.LU.64 R4, [R1+0xd0] ;  /* 0x0000d00001047983 */ /* 0x000ea20000300a00 */
[----:B------:R-:W-:Y:S01]  /*12f70*/  MOV R133, R69 ;  /* 0x0000004500857202 */ /* 0x000fe20000000f00 */
[----:B------:R-:W-:Y:S02]  /*12f80*/  USHF.L.U64.HI UR15, UR8, 0x5, UR9 ;  /* 0x00000005080f7899 */ /* 0x000fe40008010209 */
[----:B------:R-:W-:Y:S02]  /*12f90*/  USHF.L.U32 UR20, UR8, 0x5, URZ ;  /* 0x0000000508147899 */ /* 0x000fe4000800063f */
[----:B------:R-:W-:-:S02]  /*12fa0*/  USHF.L.U64.HI UR22, UR10, 0x5, UR11 ;  /* 0x000000050a167899 */ /* 0x000fc4000801020b */
[----:B------:R-:W-:Y:S01]  /*12fb0*/  USHF.L.U32 UR23, UR10, 0x5, URZ ;  /* 0x000000050a177899 */ /* 0x000fe2000800063f */
[----:B------:R-:W-:Y:S01]  /*12fc0*/  ULDC UR4, c[0x0][0x2ec] ;  /* 0x0000bb0000047ab9 */ /* 0x000fe20000000800 */
[----:B------:R-:W-:Y:S01]  /*12fd0*/  ULDC.64 UR6, c[0x0][0x218] ;  /* 0x0000860000067ab9 */ /* 0x000fe20000000a00 */
[----:B------:R-:W-:Y:S01]  /*12fe0*/  ULDC.64 UR10, c[0x0][0x220] ;  /* 0x00008800000a7ab9 */ /* 0x000fe20000000a00 */
[----:B------:R-:W-:Y:S01]  /*12ff0*/  ULDC.64 UR8, c[0x0][0x248] ;  /* 0x0000920000087ab9 */ /* 0x000fe20000000a00 */
[----:B--2---:R-:W-:-:S05]  /*13000*/  IMAD.MOV.U32 R5, RZ, RZ, R7 ;  /* 0x000000ffff057224 */ /* 0x004fca00078e0007 */
[----:B------:R1:W-:Y:S01]  /*13010*/  STL.64 [R1+0x108], R4 ;  /* 0x0001080401007387 */ /* 0x0003e20000100a00 */
[----:B------:R-:W-:Y:S05]  /*13020*/  BRA `(.L_x_609) ;  /* 0x0000000000a87947 */ /* 0x000fea0003800000 */
.L_x_611:
[----:B------:R-:W2:Y:S01]  /*13030*/  LDL.64 R12, [R1+0x118] ;  /* 0x00011800010c7983 */ /* 0x000ea20000100a00 */
[----:B------:R-:W-:Y:S03]  /*13040*/  UIADD3 UR25, UR21, -0x2, URZ ;  /* 0xfffffffe15197890 */ /* 0x000fe6000fffe03f */
[----:B------:R-:W3:Y:S01]  /*13050*/  LDL.64 R10, [R1+0x110] ;  /* 0x00011000010a7983 */ /* 0x000ee20000100a00 */
[----:B------:R-:W-:Y:S02]  /*13060*/  USHF.R.S32.HI UR21, URZ, 0x1f, UR25 ;  /* 0x0000001f3f157899 */ /* 0x000fe40008011419 */
[----:B------:R-:W-:Y:S02]  /*13070*/  UIMAD.WIDE.U32 UR26, UR25, UR8, URZ ;  /* 0x00000008191a72a5 */ /* 0x000fe4000f8e003f */
[----:B------:R-:W-:Y:S04]  /*13080*/  UIMAD UR21, UR21, UR8, URZ ;  /* 0x00000008151572a4 */ /* 0x000fe8000f8e023f */
[----:B------:R-:W-:Y:S01]  /*13090*/  UIMAD UR21, UR25, UR9, UR21 ;  /* 0x00000009191572a4 */ /* 0x000fe2000f8e0215 */
[----:B------:R-:W-:Y:S02]  /*130a0*/  IMAD.U32 R5, RZ, RZ, UR26 ;  /* 0x0000001aff057e24 */ /* 0x000fe4000f8e00ff */
[----:B------:R-:W-:Y:S01]  /*130b0*/  IMAD.U32 R7, RZ, RZ, UR26 ;  /* 0x0000001aff077e24 */ /* 0x000fe2000f8e00ff */
[----:B------:R-:W-:Y:S06]  /*130c0*/  UIADD3 UR21, UR27, UR21, URZ ;  /* 0x000000151b157290 */ /* 0x000fec000fffe03f */
[----:B------:R-:W-:Y:S01]  /*130d0*/  IMAD.U32 R6, RZ, RZ, UR21 ;  /* 0x00000015ff067e24 */ /* 0x000fe2000f8e00ff */
[----:B--2---:R-:W-:Y:S04]  /*130e0*/  LEA R5, P0, R5, R12, 0x7 ;  /* 0x0000000c05057211 */ /* 0x004fe800078038ff */
[----:B---3--:R-:W-:Y:S02]  /*130f0*/  LEA.HI.X R6, R7, R11, R6, 0x7, P0 ;  /* 0x0000000b07067211 */ /* 0x008fe400000f3c06 */
[C---:B------:R-:W-:Y:S04]  /*13100*/  LEA R8, P0, R5.reuse, UR6, 0x1 ;  /* 0x0000000605087c11 */ /* 0x040fe8000f8008ff */
[----:B------:R-:W-:Y:S02]  /*13110*/  LEA.HI.X R9, R5, UR7, R6, 0x1, P0 ;  /* 0x0000000705097c11 */ /* 0x000fe400080f0c06 */
[----:B------:R-:W-:Y:S03]  /*13120*/  IADD3 R6, P0, R8, UR23, RZ ;  /* 0x0000001708067c10 */ /* 0x000fe6000ff1e0ff */
[----:B------:R-:W-:Y:S01]  /*13130*/  @!PT LDS RZ, [RZ] ;  /* 0x00000000fffff984 */ /* 0x000fe20000000800 */
[----:B------:R-:W-:Y:S01]  /*13140*/  @!PT LDS RZ, [RZ] ;  /* 0x00000000fffff984 */ /* 0x000fe20000000800 */
[----:B------:R-:W-:Y:S01]  /*13150*/  @!PT LDS RZ, [RZ] ;  /* 0x00000000fffff984 */ /* 0x000fe20000000800 */
[----:B------:R1:W-:Y:S01]  /*13160*/  LDGSTS.E.BYPASS.LTC128B.128 [R234+0x4000], desc[UR16][R8.64] ;  /* 0x0400000008ea7fae */ /* 0x0003e2000b901d50 */
[----:B------:R-:W-:Y:S02]  /*13170*/  IADD3.X R7, R9, UR22, RZ, P0, !PT ;  /* 0x0000001609077c10 */ /* 0x000fe400087fe4ff */
[----:B------:R-:W-:Y:S03]  /*13180*/  IADD3 R12, P0, R6, UR23, RZ ;  /* 0x00000017060c7c10 */ /* 0x000fe6000ff1e0ff */
[----:B------:R2:W-:Y:S01]  /*13190*/  LDGSTS.E.BYPASS.LTC128B.128 [R234+0x4800], desc[UR16][R6.64] ;  /* 0x0480000006ea7fae */ /* 0x0005e2000b901d50 */
[----:B------:R-:W-:Y:S02]  /*131a0*/  IADD3.X R13, R7, UR22, RZ, P0, !PT ;  /* 0x00000016070d7c10 */ /* 0x000fe400087fe4ff */
[----:B------:R-:W-:Y:S03]  /*131b0*/  IADD3 R14, P0, R12, UR23, RZ ;  /* 0x000000170c0e7c10 */ /* 0x000fe6000ff1e0ff */
[----:B------:R3:W-:Y:S01]  /*131c0*/  LDGSTS.E.BYPASS.LTC128B.128 [R234+0x5000], desc[UR16][R12.64] ;  /* 0x050000000cea7fae */ /* 0x0007e2000b901d50 */
[----:B------:R-:W-:Y:S02]  /*131d0*/  IADD3.X R15, R13, UR22, RZ, P0, !PT ;  /* 0x000000160d0f7c10 */ /* 0x000fe400087fe4ff */
[----:B------:R-:W-:Y:S03]  /*131e0*/  IADD3 R10, P0, R14, UR23, RZ ;  /* 0x000000170e0a7c10 */ /* 0x000fe6000ff1e0ff */
[----:B------:R4:W-:Y:S01]  /*131f0*/  LDGSTS.E.BYPASS.LTC128B.128 [R234+0x5800], desc[UR16][R14.64] ;  /* 0x058000000eea7fae */ /* 0x0009e2000b901d50 */
[----:B------:R-:W-:Y:S05]  /*13200*/  IADD3.X R11, R15, UR22, RZ, P0, !PT ;  /* 0x000000160f0b7c10 */ /* 0x000fea00087fe4ff */
[----:B------:R4:W-:Y:S01]  /*13210*/  LDGSTS.E.BYPASS.LTC128B.128 [R234+0x6000], desc[UR16][R10.64] ;  /* 0x060000000aea7fae */ /* 0x0009e2000b901d50 */
[----:B-1----:R-:W-:Y:S04]  /*13220*/  IADD3 R8, P0, R10, UR23, RZ ;  /* 0x000000170a087c10 */ /* 0x002fe8000ff1e0ff */
[----:B------:R-:W-:Y:S02]  /*13230*/  IADD3.X R9, R11, UR22, RZ, P0, !PT ;  /* 0x000000160b097c10 */ /* 0x000fe400087fe4ff */
[----:B--2---:R-:W-:Y:S03]  /*13240*/  IADD3 R6, P0, R8, UR23, RZ ;  /* 0x0000001708067c10 */ /* 0x004fe6000ff1e0ff */
[----:B------:R4:W-:Y:S01]  /*13250*/  LDGSTS.E.BYPASS.LTC128B.128 [R234+0x6800], desc[UR16][R8.64] ;  /* 0x0680000008ea7fae */ /* 0x0009e2000b901d50 */
[----:B------:R-:W-:Y:S02]  /*13260*/  IADD3.X R7, R9, UR22, RZ, P0, !PT ;  /* 0x0000001609077c10 */ /* 0x000fe400087fe4ff */
[----:B---3--:R-:W-:Y:S03]  /*13270*/  IADD3 R12, P0, R6, UR23, RZ ;  /* 0x00000017060c7c10 */ /* 0x008fe6000ff1e0ff */
[----:B------:R4:W-:Y:S01]  /*13280*/  LDGSTS.E.BYPASS.LTC128B.128 [R234+0x7000], desc[UR16][R6.64] ;  /* 0x0700000006ea7fae */ /* 0x0009e2000b901d50 */
[----:B------:R-:W-:Y:S05]  /*13290*/  IADD3.X R13, R7, UR22, RZ, P0, !PT ;  /* 0x00000016070d7c10 */ /* 0x000fea00087fe4ff */
[----:B------:R4:W-:Y:S04]  /*132a0*/  LDGSTS.E.BYPASS.LTC128B.128 [R234+0x7800], desc[UR16][R12.64] ;  /* 0x078000000cea7fae */ /* 0x0009e8000b901d50 */
[----:B------:R-:W0:Y:S01]  /*132b0*/  LDGDEPBAR ;  /* 0x00000000000079af */ /* 0x000e220000000000 */
[----:B------:R-:W-:Y:S05]  /*132c0*/  BRA `(.L_x_610) ;  /* 0x00000030009c7947 */ /* 0x000fea0003800000 */
.L_x_609:
[----:B--2---:R-:W2:Y:S01]  /*132d0*/  LDL.64 R6, [R1+0x108] ;  /* 0x0001080001067983 */ /* 0x004ea20000100a00 */
[----:B------:R-:W-:Y:S04]  /*132e0*/  DEPBAR.LE SB0, 0x0 ;  /* 0x000080000000791a */ /* 0x000fe80000000000 */
[----:B------:R-:W-:Y:S01]  /*132f0*/  UIADD3 UR24, UR21, -0x1, URZ ;  /* 0xffffffff15187890 */ /* 0x000fe2000fffe03f */
[----:B------:R-:W-:Y:S03]  /*13300*/  BAR.SYNC.DEFER_BLOCKING 0x0 ;  /* 0x0000000000007b1d */ /* 0x000fe60000010000 */
[----:B------:R-:W-:Y:S02]  /*13310*/  USHF.R.S32.HI UR26, URZ, 0x1f, UR24 ;  /* 0x0000001f3f1a7899 */ /* 0x000fe40008011418 */
[----:B------:R-:W-:Y:S01]  /*13320*/  UIMAD UR25, UR18, UR24, URZ ;  /* 0x00000018121972a4 */ /* 0x000fe2000f8e023f */
[----:B-1----:R-:W-:Y:S01]  /*13330*/  IMAD.U32 R4, RZ, RZ, UR24 ;  /* 0x00000018ff047e24 */ /* 0x002fe2000f8e00ff */
[----:B------:R-:W-:Y:S01]  /*13340*/  UISETP.GT.AND UP0, UPT, UR24, UR12, UPT ;  /* 0x0000000c1800728c */ /* 0x000fe2000bf04270 */
[----:B------:R-:W-:Y:S01]  /*13350*/  STL [R1+0x13c], R143 ;  /* 0x00013c8f01007387 */ /* 0x000fe20000100800 */
[----:B------:R-:W-:Y:S01]  /*13360*/  UIMAD UR25, UR26, UR19, UR25 ;  /* 0x000000131a1972a4 */ /* 0x000fe2000f8e0219 */
[----:B------:R-:W1:Y:S02]  /*13370*/  S2R R2, SR_TID.X ;  /* 0x0000000000027919 */ /* 0x000e640000002100 */
[----:B------:R-:W-:Y:S04]  /*13380*/  STL [R1+0x138], R142 ;  /* 0x0001388e01007387 */ /* 0x000fe80000100800 */
[----:B------:R-:W-:Y:S04]  /*13390*/  STL [R1+0x134], R141 ;  /* 0x0001348d01007387 */ /* 0x000fe80000100800 */
[----:B------:R-:W-:Y:S04]  /*133a0*/  STL [R1+0x130], R140 ;  /* 0x0001308c01007387 */ /* 0x000fe80000100800 */
[----:B------:R-:W-:Y:S04]  /*133b0*/  STL [R1+0x12c], R139 ;  /* 0x00012c8b01007387 */ /* 0x000fe80000100800 */
[----:B------:R-:W-:Y:S04]  /*133c0*/  STL [R1+0x128], R138 ;  /* 0x0001288a01007387 */ /* 0x000fe80000100800 */
[----:B------:R-:W-:Y:S04]  /*133d0*/  STL [R1+0x124], R137 ;  /* 0x0001248901007387 */ /* 0x000fe80000100800 */
[----:B------:R-:W-:Y:S01]  /*133e0*/  STL [R1+0x120], R136 ;  /* 0x0001208801007387 */ /* 0x000fe20000100800 */
[----:B--2---:R-:W-:Y:S04]  /*133f0*/  IMAD.WIDE.U32 R4, R4, UR19, R6 ;  /* 0x0000001304047c25 */ /* 0x004fe8000f8e0006 */
[----:B------:R-:W-:Y:S01]  /*13400*/  VIADD R0, R5, UR25 ;  /* 0x0000001905007c36 */ /* 0x000fe20008000000 */
[----:B------:R-:W-:Y:S01]  /*13410*/  LEA R6, P0, R4, UR10, 0x1 ;  /* 0x0000000a04067c11 */ /* 0x000fe2000f8008ff */
[----:B-1----:R-:W-:Y:S03]  /*13420*/  IMAD.SHL.U32 R2, R2, 0x2, RZ ;  /* 0x0000000202027824 */ /* 0x002fe600078e00ff */
[----:B------:R-:W-:Y:S01]  /*13430*/  LEA.HI.X R7, R4, UR11, R0, 0x1, P0 ;  /* 0x0000000b04077c11 */ /* 0x000fe200080f0c00 */
[----:B------:R-:W-:Y:S01]  /*13440*/  IMAD.U32 R0, RZ, RZ, UR24 ;  /* 0x00000018ff007e24 */ /* 0x000fe2000f8e00ff */
[----:B------:R-:W-:Y:S02]  /*13450*/  LOP3.LUT R2, R2, 0x6, RZ, 0xc0, !PT ;  /* 0x0000000602027812 */ /* 0x000fe400078ec0ff */
[----:B------:R-:W-:Y:S01]  /*13460*/  IADD3 R4, P0, R6, UR20, RZ ;  /* 0x0000001406047c10 */ /* 0x000fe2000ff1e0ff */
[----:B------:R-:W-:Y:S01]  /*13470*/  @!PT LDS RZ, [RZ] ;  /* 0x00000000fffff984 */ /* 0x000fe20000000800 */
[----:B------:R-:W-:Y:S01]  /*13480*/  @!PT LDS RZ, [RZ] ;  /* 0x00000000fffff984 */ /* 0x000fe20000000800 */
[----:B------:R-:W-:Y:S01]  /*13490*/  @!PT LDS RZ, [RZ] ;  /* 0x00000000fffff984 */ /* 0x000fe20000000800 */
[----:B-----5:R-:W-:Y:S02]  /*134a0*/  LDGSTS.E.BYPASS.LTC128B.128 [R234+0x8000], desc[UR16][R6.64] ;  /* 0x0800000006ea7fae */ /* 0x020fe4000b901d50 */
[----:B------:R-:W-:Y:S01]  /*134b0*/  IMAD R0, R0, 0x80, R2 ;  /* 0x0000008000007824 */ /* 0x000fe200078e0202 */
[----:B------:R-:W-:Y:S02]  /*134c0*/  IADD3.X R5, R7, UR15, RZ, P0, !PT ;  /* 0x0000000f07057c10 */ /* 0x000fe400087fe4ff */
[----:B------:R-:W-:Y:S01]  /*134d0*/  IADD3 R14, P0, R4, UR20, RZ ;  /* 0x00000014040e7c10 */ /* 0x000fe2000ff1e0ff */
[C---:B------:R-:W-:Y:S01]  /*134e0*/  VIADD R2, R0.reuse, 0x1 ;  /* 0x0000000100027836 */ /* 0x040fe20000000000 */
[-C--:B------:R-:W-:Y:S01]  /*134f0*/  ISETP.GE.AND P4, PT, R0, R241.reuse, PT ;  /* 0x000000f10000720c */ /* 0x080fe20003f86270 */
[----:B------:R1:W-:Y:S01]  /*13500*/  LDGSTS.E.BYPASS.LTC128B.128 [R234+0x8800], desc[UR16][R4.64] ;  /* 0x0880000004ea7fae */ /* 0x0003e2000b901d50 */
[----:B------:R-:W-:Y:S02]  /*13510*/  IADD3.X R15, R5, UR15, RZ, P0, !PT ;  /* 0x0000000f050f7c10 */ /* 0x000fe400087fe4ff */
[----:B------:R-:W-:Y:S02]  /*13520*/  ISETP.GE.AND P3, PT, R2, R241, PT ;  /* 0x000000f10200720c */ /* 0x000fe40003f66270 */
[----:B------:R-:W-:Y:S02]  /*13530*/  IADD3 R12, P0, R14, UR20, RZ ;  /* 0x000000140e0c7c10 */ /* 0x000fe4000ff1e0ff */
[-C--:B------:R-:W-:Y:S01]  /*13540*/  ISETP.GE.AND P1, PT, R0, R239.reuse, PT ;  /* 0x000000ef0000720c */ /* 0x080fe20003f26270 */
[----:B------:R-:W-:Y:S01]  /*13550*/  LDGSTS.E.BYPASS.LTC128B.128 [R234+0x9000], desc[UR16][R14.64] ;  /* 0x090000000eea7fae */ /* 0x000fe2000b901d50 */
[----:B------:R-:W-:Y:S02]  /*13560*/  IADD3.X R13, R15, UR15, RZ, P0, !PT ;  /* 0x0000000f0f0d7c10 */ /* 0x000fe400087fe4ff */
[----:B------:R-:W-:Y:S02]  /*13570*/  ISETP.GE.AND P2, PT, R2, R239, PT ;  /* 0x000000ef0200720c */ /* 0x000fe40003f46270 */
[----:B------:R-:W-:Y:S02]  /*13580*/  IADD3 R10, P0, R12, UR20, RZ ;  /* 0x000000140c0a7c10 */ /* 0x000fe4000ff1e0ff */
[-C--:B------:R-:W-:Y:S01]  /*13590*/  ISETP.GE.OR P3, PT, R2, R249.reuse, !P3 ;  /* 0x000000f90200720c */ /* 0x080fe20005f66670 */
[----:B------:R-:W-:Y:S01]  /*135a0*/  LDGSTS.E.BYPASS.LTC128B.128 [R234+0x9800], desc[UR16][R12.64] ;  /* 0x098000000cea7fae */ /* 0x000fe2000b901d50 */
[----:B------:R-:W-:Y:S02]  /*135b0*/  IADD3.X R11, R13, UR15, RZ, P0, !PT ;  /* 0x0000000f0d0b7c10 */ /* 0x000fe400087fe4ff */
[----:B------:R-:W-:Y:S02]  /*135c0*/  ISETP.GE.OR P4, PT, R0, R249, !P4 ;  /* 0x000000f90000720c */ /* 0x000fe40006786670 */
[----:B------:R-:W-:Y:S02]  /*135d0*/  IADD3 R8, P0, R10, UR20, RZ ;  /* 0x000000140a087c10 */ /* 0x000fe4000ff1e0ff */
[-C--:B------:R-:W-:Y:S01]  /*135e0*/  ISETP.GE.OR P2, PT, R2, R245.reuse, !P2 ;  /* 0x000000f50200720c */ /* 0x080fe20005746670 */
[----:B------:R-:W-:Y:S01]  /*135f0*/  LDGSTS.E.BYPASS.LTC128B.128 [R234+0xa000], desc[UR16][R10.64] ;  /* 0x0a0000000aea7fae */ /* 0x000fe2000b901d50 */
[----:B------:R-:W-:Y:S02]  /*13600*/  IADD3.X R9, R11, UR15, RZ, P0, !PT ;  /* 0x0000000f0b097c10 */ /* 0x000fe400087fe4ff */
[----:B------:R-:W-:Y:S02]  /*13610*/  ISETP.GE.OR P1, PT, R0, R245, !P1 ;  /* 0x000000f50000720c */ /* 0x000fe40004f26670 */
[----:B-1----:R-:W-:Y:S02]  /*13620*/  IADD3 R4, P0, R8, UR20, RZ ;  /* 0x0000001408047c10 */ /* 0x002fe4000ff1e0ff */
[C---:B------:R-:W-:Y:S01]  /*13630*/  ISETP.GE.AND P6, PT, R2.reuse, R237, PT ;  /* 0x000000ed0200720c */ /* 0x040fe20003fc6270 */
[----:B------:R-:W-:Y:S01]  /*13640*/  LDGSTS.E.BYPASS.LTC128B.128 [R234+0xa800], desc[UR16][R8.64] ;  /* 0x0a80000008ea7fae */ /* 0x000fe2000b901d50 */
[----:B------:R-:W-:Y:S02]  /*13650*/  IADD3.X R5, R9, UR15, RZ, P0, !PT ;  /* 0x0000000f09057c10 */ /* 0x000fe400087fe4ff */
[----:B------:R-:W-:Y:S02]  /*13660*/  ISETP.GE.OR P6, PT, R2, R247, !P6 ;  /* 0x000000f70200720c */ /* 0x000fe400077c6670 */
[----:B------:R-:W-:Y:S03]  /*13670*/  IADD3 R6, P0, R4, UR20, RZ ;  /* 0x0000001404067c10 */ /* 0x000fe6000ff1e0ff */
[----:B------:R-:W-:Y:S01]  /*13680*/  LDGSTS.E.BYPASS.LTC128B.128 [R234+0xb000], desc[UR16][R4.64] ;  /* 0x0b00000004ea7fae */ /* 0x000fe2000b901d50 */
[----:B------:R-:W-:Y:S02]  /*13690*/  IADD3.X R7, R5, UR15, RZ, P0, !PT ;  /* 0x0000000f05077c10 */ /* 0x000fe400087fe4ff */
[C---:B------:R-:W-:Y:S04]  /*136a0*/  ISETP.GE.AND P0, PT, R2.reuse, R235, PT ;  /* 0x000000eb0200720c */ /* 0x040fe80003f06270 */
[----:B------:R-:W-:Y:S01]  /*136b0*/  ISETP.GE.OR P0, PT, R2, R243, !P0 ;  /* 0x000000f30200720c */ /* 0x000fe20004706670 */
[----:B------:R1:W-:Y:S01]  /*136c0*/  LDGSTS.E.BYPASS.LTC128B.128 [R234+0xb800], desc[UR16][R6.64] ;  /* 0x0b80000006ea7fae */ /* 0x0003e2000b901d50 */
[----:B------:R-:W-:Y:S05]  /*136d0*/  VIADD R2, R0, 0x8 ;  /* 0x0000000800027836 */ /* 0x000fea0000000000 */
[C---:B------:R-:W-:Y:S02]  /*136e0*/  ISETP.GE.AND P5, PT, R2.reuse, R241, PT ;  /* 0x000000f10200720c */ /* 0x040fe40003fa6270 */
[----:B------:R-:W-:Y:S02]  /*136f0*/  LDSM.16.M88.4 R128, [R222] ;  /* 0x00000000de80783b */ /* 0x000fe40000000200 */
[----:B------:R-:W-:Y:S06]  /*13700*/  ISETP.GE.OR P5, PT, R2, R249, !P5 ;  /* 0x000000f90200720c */ /* 0x000fec0006fa6670 */
[----:B------:R-:W1:Y:S08]  /*13710*/  LDSM.16.M88.4 R16, [R135+0x4000] ;  /* 0x004000008710783b */ /* 0x000e700000000200 */
[----:B------:R-:W2:Y:S08]  /*13720*/  LDSM.16.M88.4 R124, [R222+0x2000] ;  /* 0x00200000de7c783b */ /* 0x000eb00000000200 */
[----:B------:R-:W3:Y:S08]  /*13730*/  LDSM.16.M88.4 R32, [R135+0x4800] ;  /* 0x004800008720783b */ /* 0x000ef00000000200 */
[----:B------:R-:W4:Y:S08]  /*13740*/  LDSM.16.M88.4 R48, [R135+0x5000] ;  /* 0x005000008730783b */ /* 0x000f300000000200 */
[----:B------:R-:W4:Y:S01]  /*13750*/  LDSM.16.M88.4 R64, [R135+0x5800] ;  /* 0x005800008740783b */ /* 0x000f220000000200 */
        /* <DEDUP_REMOVED lines=12> */
[----:B------:R-:W3:Y:S03]  /*13820*/  LDSM.16.M88.4 R208, [R221+0x4000] ;  /* 0x00400000ddd0783b */ /* 0x000ee60000000200 */
[C---:B------:R-:W-:Y:S05]  /*13830*/  HMMA.16816.F32 R32, R128.reuse, R34, RZ ;  /* 0x000000228020723c */ /* 0x040fea00000018ff */
[----:B------:R-:W3:Y:S01]  /*13840*/  LDSM.16.M88.4 R212, [R225+0x2000] ;  /* 0x00200000e1d4783b */ /* 0x000ee20000000200 */
[-C--:B----4-:R-:W-:Y:S06]  /*13850*/  HMMA.16816.F32 R36, R128, R48.reuse, RZ ;  /* 0x000000308024723c */ /* 0x090fec00000018ff */
[C---:B------:R-:W-:Y:S01]  /*13860*/  HMMA.16816.F32 R40, R124.reuse, R48, RZ ;  /* 0x000000307c28723c */ /* 0x040fe200000018ff */
[----:B------:R-:W0:Y:S05]  /*13870*/  LDGDEPBAR ;  /* 0x00000000000079af */ /* 0x000e2a0000000000 */
[-C--:B------:R-:W-:Y:S06]  /*13880*/  HMMA.16816.F32 R44, R124, R50.reuse, RZ ;  /* 0x000000327c2c723c */ /* 0x080fec00000018ff */
[C---:B------:R-:W-:Y:S06]  /*13890*/  HMMA.16816.F32 R48, R128.reuse, R50, RZ ;  /* 0x000000328030723c */ /* 0x040fec00000018ff */
[-C--:B------:R-:W-:Y:S06]  /*138a0*/  HMMA.16816.F32 R52, R128, R64.reuse, RZ ;  /* 0x000000408034723c */ /* 0x080fec00000018ff */
        /* <DEDUP_REMOVED lines=109> */
[----:B------:R-:W-:Y:S01]  /*13f80*/  FSEL R246, R5, -INF , !P3 ;  /* 0xff80000005f67808 */ /* 0x000fe20005800000 */
[-C--:B---3--:R-:W-:Y:S03]  /*13f90*/  HMMA.16816.F32 R20, R200, R208.reuse, R20 ;  /* 0x000000d0c814723c */ /* 0x088fe60000001814 */
[----:B------:R-:W-:Y:S02]  /*13fa0*/  ISETP.GE.AND P3, PT, R0, R237, PT ;  /* 0x000000ed0000720c */ /* 0x000fe40003f66270 */
[----:B------:R-:W-:Y:S01]  /*13fb0*/  FSEL R236, R4, -INF , !P4 ;  /* 0xff80000004ec7808 */ /* 0x000fe20006000000 */
[C---:B------:R-:W-:Y:S04]  /*13fc0*/  HMMA.16816.F32 R24, R204.reuse, R208, R24 ;  /* 0x000000d0cc18723c */ /* 0x040fe80000001818 */
[----:B------:R-:W-:Y:S02]  /*13fd0*/  ISETP.GE.OR P3, PT, R0, R247, !P3 ;  /* 0x000000f70000720c */ /* 0x000fe40005f66670 */
[----:B------:R-:W-:Y:S01]  /*13fe0*/  FSEL R244, R7, -INF , !P2 ;  /* 0xff80000007f47808 */ /* 0x000fe20005000000 */
[-C--:B------:R-:W-:Y:S03]  /*13ff0*/  HMMA.16816.F32 R28, R204, R210.reuse, R28 ;  /* 0x000000d2cc1c723c */ /* 0x080fe6000000181c */
[-C--:B------:R-:W-:Y:S02]  /*14000*/  ISETP.GE.AND P2, PT, R2, R235.reuse, PT ;  /* 0x000000eb0200720c */ /* 0x080fe40003f46270 */
[----:B------:R-:W-:Y:S01]  /*14010*/  ISETP.GE.AND P4, PT, R0, R235, PT ;  /* 0x000000eb0000720c */ /* 0x000fe20003f86270 */
[C---:B------:R-:W-:Y:S04]  /*14020*/  HMMA.16816.F32 R32, R200.reuse, R210, R32 ;  /* 0x000000d2c820723c */ /* 0x040fe80000001820 */
[-C--:B------:R-:W-:Y:S02]  /*14030*/  ISETP.GE.OR P2, PT, R2, R243.reuse, !P2 ;  /* 0x000000f30200720c */ /* 0x080fe40005746670 */
[----:B------:R-:W-:Y:S02]  /*14040*/  ISETP.GE.OR P4, PT, R0, R243, !P4 ;  /* 0x000000f30000720c */ /* 0x000fe40006786670 */
[----:B------:R-:W-:Y:S02]  /*14050*/  FSEL R211, R6, -INF , !P1 ;  /* 0xff80000006d37808 */ /* 0x000fe40004800000 */
[C---:B------:R-:W-:Y:S01]  /*14060*/  ISETP.GE.AND P1, PT, R2.reuse, R237, PT ;  /* 0x000000ed0200720c */ /* 0x040fe20003f26270 */
[----:B------:R-:W2:Y:S01]  /*14070*/  LDSM.16.M88.4 R4, [R220+0x1800] ;  /* 0x00180000dc04783b */ /* 0x000ea20000000200 */
[----:B------:R-:W-:Y:S02]  /*14080*/  FSEL R242, R9, -INF , !P6 ;  /* 0xff80000009f27808 */ /* 0x000fe40007000000 */
[----:B------:R-:W-:Y:S02]  /*14090*/  ISETP.GE.OR P1, PT, R2, R247, !P1 ;  /* 0x000000f70200720c */ /* 0x000fe40004f26670 */
[----:B------:R-:W-:Y:S01]  /*140a0*/  FSEL R248, R11, -INF , !P0 ;  /* 0xff8000000bf87808 */ /* 0x000fe20004000000 */
[-C--:B-1----:R-:W-:Y:S03]  /*140b0*/  HMMA.16816.F32 R36, R200, R212.reuse, R36 ;  /* 0x000000d4c824723c */ /* 0x082fe60000001824 */
[----:B------:R-:W-:Y:S02]  /*140c0*/  FSEL R238, R14, -INF , !P2 ;  /* 0xff8000000eee7808 */ /* 0x000fe40005000000 */
[----:B------:R-:W-:Y:S01]  /*140d0*/  FSEL R208, R16, -INF , !P5 ;  /* 0xff80000010d07808 */ /* 0x000fe20006800000 */
[C---:B------:R-:W-:Y:S06]  /*140e0*/  HMMA.16816.F32 R40, R204.reuse, R212, R40 ;  /* 0x000000d4cc28723c */ /* 0x040fec0000001828 */
[-C--:B------:R-:W-:Y:S05]  /*140f0*/  HMMA.16816.F32 R44, R204, R214.reuse, R44 ;  /* 0x000000d6cc2c723c */ /* 0x080fea000000182c */
[----:B------:R-:W-:Y:S01]  /*14100*/  FSEL R213, R8, -INF , !P3 ;  /* 0xff80000008d57808 */ /* 0x000fe20005800000 */
[C---:B------:R-:W-:Y:S04]  /*14110*/  HMMA.16816.F32 R48, R200.reuse, R214, R48 ;  /* 0x000000d6c830723c */ /* 0x040fe80000001830 */
[----:B------:R-:W-:Y:S02]  /*14120*/  ISETP.GE.AND P3, PT, R2, R239, PT ;  /* 0x000000ef0200720c */ /* 0x000fe40003f66270 */
[----:B------:R-:W-:Y:S02]  /*14130*/  FSEL R212, R10, -INF , !P4 ;  /* 0xff8000000ad47808 */ /* 0x000fe40006000000 */
[----:B------:R-:W-:Y:S03]  /*14140*/  ISETP.GE.OR P3, PT, R2, R245, !P3 ;  /* 0x000000f50200720c */ /* 0x000fe60005f66670 */
[----:B------:R-:W-:Y:S01]  /*14150*/  FSEL R215, R12, -INF , !P1 ;  /* 0xff8000000cd77808 */ /* 0x000fe20004800000 */
[----:B------:R-:W-:Y:S01]  /*14160*/  VIADD R2, R0, 0x9 ;  /* 0x0000000900027836 */ /* 0x000fe20000000000 */
[----:B------:R-:W-:Y:S01]  /*14170*/  FSEL R210, R18, -INF , !P3 ;  /* 0xff80000012d27808 */ /* 0x000fe20005800000 */
[-C--:B--2---:R-:W-:Y:S03]  /*14180*/  HMMA.16816.F32 R52, R200, R4.reuse, R52 ;  /* 0x00000004c834723c */ /* 0x084fe60000001834 */
[C---:B------:R-:W-:Y:S02]  /*14190*/  ISETP.GE.AND P4, PT, R2.reuse, R237, PT ;  /* 0x000000ed0200720c */ /* 0x040fe40003f86270 */
[C---:B------:R-:W-:Y:S01]  /*141a0*/  ISETP.GE.AND P0, PT, R2.reuse, R235, PT ;  /* 0x000000eb0200720c */ /* 0x040fe20003f06270 */
[C---:B------:R-:W-:Y:S04]  /*141b0*/  HMMA.16816.F32 R56, R204.reuse, R4, R56 ;  /* 0x00000004cc38723c */ /* 0x040fe80000001838 */
[C---:B------:R-:W-:Y:S02]  /*141c0*/  ISETP.GE.AND P6, PT, R2.reuse, R241, PT ;  /* 0x000000f10200720c */ /* 0x040fe40003fc6270 */
[C---:B------:R-:W-:Y:S01]  /*141d0*/  ISETP.GE.AND P1, PT, R2.reuse, R239, PT ;  /* 0x000000ef0200720c */ /* 0x040fe20003f26270 */
[-C--:B------:R-:W-:Y:S03]  /*141e0*/  HMMA.16816.F32 R60, R204, R6.reuse, R60 ;  /* 0x00000006cc3c723c */ /* 0x080fe6000000183c */
[C---:B------:R-:W-:Y:S02]  /*141f0*/  ISETP.GE.OR P4, PT, R2.reuse, R247, !P4 ;  /* 0x000000f70200720c */ /* 0x040fe40006786670 */
[C---:B------:R-:W-:Y:S01]  /*14200*/  ISETP.GE.OR P0, PT, R2.reuse, R243, !P0 ;  /* 0x000000f30200720c */ /* 0x040fe20004706670 */
[C---:B------:R-:W-:Y:S01]  /*14210*/  HMMA.16816.F32 R64, R200.reuse, R6, R64 ;  /* 0x00000006c840723c */ /* 0x040fe20000001840 */
[----:B------:R-:W1:Y:S03]  /*14220*/  LDSM.16.M88.4 R4, [R220+0x2000] ;  /* 0x00200000dc04783b */ /* 0x000e660000000200 */
[C---:B------:R-:W-:Y:S02]  /*14230*/  ISETP.GE.OR P6, PT, R2.reuse, R249, !P6 ;  /* 0x000000f90200720c */ /* 0x040fe400077c6670 */
[----:B------:R-:W-:Y:S01]  /*14240*/  ISETP.GE.OR P1, PT, R2, R245, !P1 ;  /* 0x000000f50200720c */ /* 0x000fe20004f26670 */
[----:B------:R-:W-:Y:S01]  /*14250*/  VIADD R2, R0, 0x10 ;  /* 0x0000001000027836 */ /* 0x000fe20000000000 */
[----:B------:R-:W-:Y:S03]  /*14260*/  FSEL R214, R13, -INF , !P4 ;  /* 0xff8000000dd67808 */ /* 0x000fe60006000000 */
[----:B------:R-:W-:Y:S02]  /*14270*/  FSEL R240, R15, -INF , !P0 ;  /* 0xff8000000ff07808 */ /* 0x000fe40004000000 */
[C---:B------:R-:W-:Y:S02]  /*14280*/  ISETP.GE.AND P0, PT, R2.reuse, R241, PT ;  /* 0x000000f10200720c */ /* 0x040fe40003f06270 */
[C---:B------:R-:W-:Y:S02]  /*14290*/  ISETP.GE.AND P2, PT, R2.reuse, R239, PT ;  /* 0x000000ef0200720c */ /* 0x040fe40003f46270 */
[C---:B------:R-:W-:Y:S02]  /*142a0*/  ISETP.GE.AND P4, PT, R2.reuse, R237, PT ;  /* 0x000000ed0200720c */ /* 0x040fe40003f86270 */
[C---:B------:R-:W-:Y:S02]  /*142b0*/  ISETP.GE.AND P5, PT, R2.reuse, R235, PT ;  /* 0x000000eb0200720c */ /* 0x040fe40003fa6270 */
[C---:B------:R-:W-:Y:S02]  /*142c0*/  ISETP.GE.OR P0, PT, R2.reuse, R249, !P0 ;  /* 0x000000f90200720c */ /* 0x040fe40004706670 */
[C---:B------:R-:W-:Y:S02]  /*142d0*/  ISETP.GE.OR P2, PT, R2.reuse, R245, !P2 ;  /* 0x000000f50200720c */ /* 0x040fe40005746670 */
[C---:B------:R-:W-:Y:S02]  /*142e0*/  ISETP.GE.OR P4, PT, R2.reuse, R247, !P4 ;  /* 0x000000f70200720c */ /* 0x040fe40006786670 */
[----:B------:R-:W-:Y:S01]  /*142f0*/  ISETP.GE.OR P5, PT, R2, R243, !P5 ;  /* 0x000000f30200720c */ /* 0x000fe20006fa6670 */
[----:B------:R-:W-:Y:S01]  /*14300*/  VIADD R2, R0, 0x11 ;  /* 0x0000001100027836 */ /* 0x000fe20000000000 */
[----:B------:R-:W-:Y:S02]  /*14310*/  FSEL R209, R17, -INF , !P6 ;  /* 0xff80000011d17808 */ /* 0x000fe40007000000 */
[----:B------:R-:W-:Y:S02]  /*14320*/  FSEL R19, R19, -INF , !P1 ;  /* 0xff80000013137808 */ /* 0x000fe40004800000 */
[----:B------:R-:W-:Y:S02]  /*14330*/  FSEL R143, R20, -INF , !P0 ;  /* 0xff800000148f7808 */ /* 0x000fe40004000000 */
[C---:B------:R-:W-:Y:S02]  /*14340*/  ISETP.GE.AND P3, PT, R2.reuse, R241, PT ;  /* 0x000000f10200720c */ /* 0x040fe40003f66270 */
[C---:B------:R-:W-:Y:S01]  /*14350*/  ISETP.GE.AND P1, PT, R2.reuse, R239, PT ;  /* 0x000000ef0200720c */ /* 0x040fe20003f26270 */
[----:B------:R-:W-:Y:S01]  /*14360*/  STL [R1+0x10], R143 ;  /* 0x0000108f01007387 */ /* 0x000fe20000100800 */
[C---:B------:R-:W-:Y:S02]  /*14370*/  ISETP.GE.AND P6, PT, R2.reuse, R237, PT ;  /* 0x000000ed0200720c */ /* 0x040fe40003fc6270 */
[C---:B------:R-:W-:Y:S01]  /*14380*/  ISETP.GE.AND P0, PT, R2.reuse, R235, PT ;  /* 0x000000eb0200720c */ /* 0x040fe20003f06270 */
[-C--:B-1----:R-:W-:Y:S03]  /*14390*/  HMMA.16816.F32 R68, R200, R4.reuse, R68 ;  /* 0x00000004c844723c */ /* 0x082fe60000001844 */
[C---:B------:R-:W-:Y:S02]  /*143a0*/  ISETP.GE.OR P3, PT, R2.reuse, R249, !P3 ;  /* 0x000000f90200720c */ /* 0x040fe40005f66670 */
[C---:B------:R-:W-:Y:S01]  /*143b0*/  ISETP.GE.OR P1, PT, R2.reuse, R245, !P1 ;  /* 0x000000f50200720c */ /* 0x040fe20004f26670 */
[C---:B------:R-:W-:Y:S04]  /*143c0*/  HMMA.16816.F32 R72, R204.reuse, R4, R72 ;  /* 0x00000004cc48723c */ /* 0x040fe80000001848 */
[C---:B------:R-:W-:Y:S02]  /*143d0*/  ISETP.GE.OR P6, PT, R2.reuse, R247, !P6 ;  /* 0x000000f70200720c */ /* 0x040fe400077c6670 */
[----:B------:R-:W-:Y:S01]  /*143e0*/  ISETP.GE.OR P0, PT, R2, R243, !P0 ;  /* 0x000000f30200720c */ /* 0x000fe20004706670 */
[----:B------:R-:W-:Y:S01]  /*143f0*/  VIADD R2, R0, 0x18 ;  /* 0x0000001800027836 */ /* 0x000fe20000000000 */
[----:B------:R-:W-:Y:S01]  /*14400*/  FSEL R142, R21, -INF , !P3 ;  /* 0xff800000158e7808 */ /* 0x000fe20005800000 */
[-C--:B------:R-:W-:Y:S03]  /*14410*/  HMMA.16816.F32 R76, R204, R6.reuse, R76 ;  /* 0x00000006cc4c723c */ /* 0x080fe6000000184c */
[----:B------:R-:W-:Y:S01]  /*14420*/  FSEL R140, R22, -INF , !P2 ;  /* 0xff800000168c7808 */ /* 0x000fe20005000000 */
[----:B------:R-:W-:Y:S01]  /*14430*/  STL [R1+0x8], R142 ;  /* 0x0000088e01007387 */ /* 0x000fe20000100800 */
[----:B------:R-:W-:Y:S01]  /*14440*/  FSEL R138, R23, -INF , !P1 ;  /* 0xff800000178a7808 */ /* 0x000fe20004800000 */
[C---:B------:R-:W-:Y:S02]  /*14450*/  HMMA.16816.F32 R80, R200.reuse, R6, R80 ;  /* 0x00000006c850723c */ /* 0x040fe40000001850 */
[----:B------:R-:W-:Y:S02]  /*14460*/  STL [R1+0x4], R140 ;  /* 0x0000048c01007387 */ /* 0x000fe40000100800 */
[----:B------:R-:W-:Y:S02]  /*14470*/  ISETP.GE.AND P1, PT, R2, R237, PT ;  /* 0x000000ed0200720c */ /* 0x000fe40003f26270 */
[----:B------:R-:W-:Y:S01]  /*14480*/  FSEL R24, R24, -INF , !P4 ;  /* 0xff80000018187808 */ /* 0x000fe20006000000 */
[----:B------:R-:W-:Y:S01]  /*14490*/  STL [R1+0x1c], R138 ;  /* 0x00001c8a01007387 */ /* 0x000fe20000100800 */
        /* <DEDUP_REMOVED lines=36> */
[----:B------:R-:W-:Y:S01]  /*146e0*/  FSEL R251, R35, -INF , !P1 ;  /* 0xff80000023fb7808 */ /* 0x000fe20004800000 */
[----:B------:R-:W-:Y:S01]  /*146f0*/  STL [R1], R141 ;  /* 0x0000008d01007387 */ /* 0x000fe20000100800 */
[----:B------:R-:W-:Y:S02]  /*14700*/  FSEL R139, R36, -INF , !P0 ;  /* 0xff800000248b7808 */ /* 0x000fe40004000000 */
[C---:B------:R-:W-:Y:S02]  /*14710*/  ISETP.GE.AND P4, PT, R2.reuse, R241, PT ;  /* 0x000000f10200720c */ /* 0x040fe40003f86270 */
[C---:B------:R-:W-:Y:S01]  /*14720*/  ISETP.GE.AND P1, PT, R2.reuse, R239, PT ;  /* 0x000000ef0200720c */ /* 0x040fe20003f26270 */
[----:B------:R-:W-:Y:S01]  /*14730*/  STL [R1+0x78], R139 ;  /* 0x0000788b01007387 */ /* 0x000fe20000100800 */
        /* <DEDUP_REMOVED lines=10> */
[----:B------:R-:W-:Y:S01]  /*147e0*/  STL [R1+0x70], R137 ;  /* 0x0000708901007387 */ /* 0x000fe20000100800 */
        /* <DEDUP_REMOVED lines=11> */
[----:B------:R-:W-:Y:S01]  /*148a0*/  FSEL R17, R43, -INF , !P0 ;  /* 0xff8000002b117808 */ /* 0x000fe20004000000 */
[----:B------:R-:W-:Y:S01]  /*148b0*/  IMAD.MOV.U32 R43, RZ, RZ, R28 ;  /* 0x000000ffff2b7224 */ /* 0x000fe200078e001c */
[C---:B------:R-:W-:Y:S01]  /*148c0*/  ISETP.GE.AND P3, PT, R2.reuse, R237, PT ;  /* 0x000000ed0200720c */ /* 0x040fe20003f66270 */
[----:B------:R-:W-:Y:S01]  /*148d0*/  IMAD.MOV.U32 R28, RZ, RZ, R27 ;  /* 0x000000ffff1c7224 */ /* 0x000fe200078e001b */
[----:B------:R-:W-:Y:S02]  /*148e0*/  ISETP.GE.AND P0, PT, R2, R235, PT ;  /* 0x000000eb0200720c */ /* 0x000fe40003f06270 */
[----:B------:R-:W-:Y:S01]  /*148f0*/  FSEL R33, R44, -INF , !P1 ;  /* 0xff8000002c217808 */ /* 0x000fe20004800000 */
[----:B------:R-:W-:Y:S01]  /*14900*/  IMAD.MOV.U32 R44, RZ, RZ, R29 ;  /* 0x000000ffff2c7224 */ /* 0x000fe200078e001d */
[C---:B------:R-:W-:Y:S02]  /*14910*/  ISETP.GE.OR P3, PT, R2.reuse, R247, !P3 ;  /* 0x000000f70200720c */ /* 0x040fe40005f66670 */
[----:B------:R-:W-:Y:S01]  /*14920*/  ISETP.GE.OR P0, PT, R2, R243, !P0 ;  /* 0x000000f30200720c */ /* 0x000fe20004706670 */
[----:B------:R-:W-:Y:S01]  /*14930*/  STL [R1+0x84], R33 ;  /* 0x0000842101007387 */ /* 0x000fe20000100800 */
[----:B------:R-:W-:Y:S01]  /*14940*/  FSEL R26, R45, -INF , !P3 ;  /* 0xff8000002d1a7808 */ /* 0x000fe20005800000 */
[----:B------:R-:W-:Y:S01]  /*14950*/  IMAD.MOV.U32 R45, RZ, RZ, R18 ;  /* 0x000000ffff2d7224 */ /* 0x000fe200078e0012 */
[----:B------:R-:W-:Y:S02]  /*14960*/  FSEL R14, R47, -INF , !P0 ;  /* 0xff8000002f0e7808 */ /* 0x000fe40004000000 */
[----:B------:R-:W-:Y:S01]  /*14970*/  FSEL R4, R48, -INF , !P4 ;  /* 0xff80000030047808 */ /* 0x000fe20006000000 */
[----:B------:R-:W-:Y:S01]  /*14980*/  STL [R1+0x88], R26 ;  /* 0x0000881a01007387 */ /* 0x000fe20000100800 */
[----:B------:R-:W-:Y:S01]  /*14990*/  FSEL R10, R41, -INF , !P6 ;  /* 0xff800000290a7808 */ /* 0x000fe20007000000 */
[----:B------:R-:W-:Y:S01]  /*149a0*/  IMAD.MOV.U32 R41, RZ, RZ, R23 ;  /* 0x000000ffff297224 */ /* 0x000fe200078e0017 */
[C---:B------:R-:W-:Y:S01]  /*149b0*/  ISETP.GE.AND P6, PT, R2.reuse, R241, PT ;  /* 0x000000f10200720c */ /* 0x040fe20003fc6270 */
[----:B------:R-:W-:Y:S01]  /*149c0*/  STL [R1+0x90], R14 ;  /* 0x0000900e01007387 */ /* 0x000fe20000100800 */
[C---:B------:R-:W-:Y:S02]  /*149d0*/  ISETP.GE.AND P1, PT, R2.reuse, R239, PT ;  /* 0x000000ef0200720c */ /* 0x040fe40003f26270 */
[C---:B------:R-:W-:Y:S01]  /*149e0*/  ISETP.GE.OR P6, PT, R2.reuse, R249, !P6 ;  /* 0x000000f90200720c */ /* 0x040fe200077c6670 */
[----:B------:R1:W-:Y:S01]  /*149f0*/  STL [R1+0x44], R4 ;  /* 0x0000440401007387 */ /* 0x0003e20000100800 */
[----:B------:R-:W-:Y:S01]  /*14a00*/  ISETP.GE.OR P1, PT, R2, R245, !P1 ;  /* 0x000000f50200720c */ /* 0x000fe20004f26670 */
[----:B------:R-:W-:Y:S01]  /*14a10*/  VIADD R2, R0, 0x30 ;  /* 0x0000003000027836 */ /* 0x000fe20000000000 */
[----:B------:R-:W-:Y:S01]  /*14a20*/  FSEL R42, R46, -INF , !P2 ;  /* 0xff8000002e2a7808 */ /* 0x000fe20005000000 */
[----:B------:R-:W-:Y:S01]  /*14a30*/  IMAD.MOV.U32 R46, RZ, RZ, R10 ;  /* 0x000000ffff2e7224 */ /* 0x000fe200078e000a */
[----:B------:R-:W-:Y:S01]  /*14a40*/  FSEL R15, R50, -INF , !P5 ;  /* 0xff800000320f7808 */ /* 0x000fe20006800000 */
[----:B------:R-:W-:Y:S01]  /*14a50*/  IMAD.MOV.U32 R50, RZ, RZ, R45 ;  /* 0x000000ffff327224 */ /* 0x000fe200078e002d */
        /* <DEDUP_REMOVED lines=10> */
[----:B-1----:R-:W-:Y:S02]  /*14b00*/  FSEL R4, R49, -INF , !P6 ;  /* 0xff80000031047808 */ /* 0x002fe40007000000 */
[----:B------:R-:W-:Y:S01]  /*14b10*/  FSEL R8, R52, -INF , !P0 ;  /* 0xff80000034087808 */ /* 0x000fe20004000000 */
[----:B------:R-:W-:Y:S01]  /*14b20*/  IMAD.MOV.U32 R52, RZ, RZ, R46 ;  /* 0x000000ffff347224 */ /* 0x000fe200078e002e */
[C---:B------:R-:W-:Y:S01]  /*14b30*/  ISETP.GE.AND P5, PT, R2.reuse, R241, PT ;  /* 0x000000f10200720c */ /* 0x040fe20003fa6270 */
[----:B------:R-:W-:Y:S01]  /*14b40*/  STL [R1+0x34], R4 ;  /* 0x0000340401007387 */ /* 0x000fe20000100800 */
[C---:B------:R-:W-:Y:S01]  /*14b50*/  ISETP.GE.AND P1, PT, R2.reuse, R239, PT ;  /* 0x000000ef0200720c */ /* 0x040fe20003f26270 */
[----:B------:R-:W-:Y:S01]  /*14b60*/  IMAD.MOV.U32 R46, RZ, RZ, R44 ;  /* 0x000000ffff2e7224 */ /* 0x000fe200078e002c */
[C---:B------:R-:W-:Y:S01]  /*14b70*/  ISETP.GE.AND P6, PT, R2.reuse, R237, PT ;  /* 0x000000ed0200720c */ /* 0x040fe20003fc6270 */
[----:B------:R-:W1:Y:S01]  /*14b80*/  LDSM.16.M88.4 R4, [R220+0x2800] ;  /* 0x00280000dc04783b */ /* 0x000e620000000200 */
[C---:B------:R-:W-:Y:S01]  /*14b90*/  ISETP.GE.AND P0, PT, R2.reuse, R235, PT ;  /* 0x000000eb0200720c */ /* 0x040fe20003f06270 */
[----:B------:R-:W-:Y:S01]  /*14ba0*/  IMAD.MOV.U32 R44, RZ, RZ, R17 ;  /* 0x000000ffff2c7224 */ /* 0x000fe200078e0011 */
[C---:B------:R-:W-:Y:S02]  /*14bb0*/  ISETP.GE.OR P5, PT, R2.reuse, R249, !P5 ;  /* 0x000000f90200720c */ /* 0x040fe40006fa6670 */
[C---:B------:R-:W-:Y:S02]  /*14bc0*/  ISETP.GE.OR P1, PT, R2.reuse, R245, !P1 ;  /* 0x000000f50200720c */ /* 0x040fe40004f26670 */
[C---:B------:R-:W-:Y:S01]  /*14bd0*/  ISETP.GE.OR P6, PT, R2.reuse, R247, !P6 ;  /* 0x000000f70200720c */ /* 0x040fe200077c6670 */
[----:B------:R-:W-:Y:S01]  /*14be0*/  STL [R1+0x64], R8 ;  /* 0x0000640801007387 */ /* 0x000fe20000100800 */
[----:B------:R-:W-:Y:S01]  /*14bf0*/  ISETP.GE.OR P0, PT, R2, R243, !P0 ;  /* 0x000000f30200720c */ /* 0x000fe20004706670 */
[----:B------:R-:W-:Y:S01]  /*14c00*/  VIADD R2, R0, 0x38 ;  /* 0x0000003800027836 */ /* 0x000fe20000000000 */
[----:B------:R-:W-:Y:S01]  /*14c10*/  FSEL R136, R53, -INF , !P5 ;  /* 0xff80000035887808 */ /* 0x000fe20006800000 */
[----:B------:R-:W-:Y:S01]  /*14c20*/  IMAD.MOV.U32 R53, RZ, RZ, R43 ;  /* 0x000000ffff357224 */ /* 0x000fe200078e002b */
[----:B------:R-:W-:Y:S01]  /*14c30*/  FSEL R54, R54, -INF , !P2 ;  /* 0xff80000036367808 */ /* 0x000fe20005000000 */
[----:B------:R-:W-:Y:S01]  /*14c40*/  IMAD.MOV.U32 R43, RZ, RZ, R21 ;  /* 0x000000ffff2b7224 */ /* 0x000fe200078e0015 */
[----:B------:R-:W-:Y:S01]  /*14c50*/  FSEL R48, R55, -INF , !P1 ;  /* 0xff80000037307808 */ /* 0x000fe20004800000 */
[----:B------:R-:W-:Y:S01]  /*14c60*/  STL [R1+0x60], R136 ;  /* 0x0000608801007387 */ /* 0x000fe20000100800 */
[----:B------:R-:W-:Y:S01]  /*14c70*/  FSEL R49, R56, -INF , !P3 ;  /* 0xff80000038317808 */ /* 0x000fe20005800000 */
[----:B------:R-:W-:Y:S01]  /*14c80*/  IMAD.MOV.U32 R55, RZ, RZ, R28 ;  /* 0x000000ffff377224 */ /* 0x000fe200078e001c */
[C---:B------:R-:W-:Y:S01]  /*14c90*/  ISETP.GE.AND P1, PT, R2.reuse, R237, PT ;  /* 0x000000ed0200720c */ /* 0x040fe20003f26270 */
[----:B------:R-:W-:Y:S01]  /*14ca0*/  STL [R1+0x58], R54 ;  /* 0x0000583601007387 */ /* 0x000fe20000100800 */
[C---:B------:R-:W-:Y:S01]  /*14cb0*/  ISETP.GE.AND P2, PT, R2.reuse, R235, PT ;  /* 0x000000eb0200720c */ /* 0x040fe20003f46270 */
[----:B------:R-:W-:Y:S01]  /*14cc0*/  IMAD.MOV.U32 R28, RZ, RZ, R22 ;  /* 0x000000ffff1c7224 */ /* 0x000fe200078e0016 */
[C---:B------:R-:W-:Y:S01]  /*14cd0*/  ISETP.GE.AND P5, PT, R2.reuse, R241, PT ;  /* 0x000000f10200720c */ /* 0x040fe20003fa6270 */
[----:B------:R-:W-:Y:S01]  /*14ce0*/  STL [R1+0x68], R48 ;  /* 0x0000683001007387 */ /* 0x000fe20000100800 */
[C---:B------:R-:W-:Y:S02]  /*14cf0*/  ISETP.GE.AND P3, PT, R2.reuse, R239, PT ;  /* 0x000000ef0200720c */ /* 0x040fe40003f66270 */
[C---:B------:R-:W-:Y:S02]  /*14d00*/  ISETP.GE.OR P1, PT, R2.reuse, R247, !P1 ;  /* 0x000000f70200720c */ /* 0x040fe40004f26670 */
[C---:B------:R-:W-:Y:S02]  /*14d10*/  ISETP.GE.OR P2, PT, R2.reuse, R243, !P2 ;  /* 0x000000f30200720c */ /* 0x040fe40005746670 */
[C---:B------:R-:W-:Y:S02]  /*14d20*/  ISETP.GE.OR P5, PT, R2.reuse, R249, !P5 ;  /* 0x000000f90200720c */ /* 0x040fe40006fa6670 */
[----:B------:R-:W-:Y:S01]  /*14d30*/  ISETP.GE.OR P3, PT, R2, R245, !P3 ;  /* 0x000000f50200720c */ /* 0x000fe20005f66670 */
[----:B------:R-:W-:Y:S01]  /*14d40*/  VIADD R2, R0, 0x39 ;  /* 0x0000003900027836 */ /* 0x000fe20000000000 */
[----:B------:R-:W-:Y:S01]  /*14d50*/  FSEL R30, R58, -INF , !P4 ;  /* 0xff8000003a1e7808 */ /* 0x000fe20006000000 */
[----:B------:R-:W-:Y:S01]  /*14d60*/  IMAD.MOV.U32 R58, RZ, RZ, R15 ;  /* 0x000000ffff3a7224 */ /* 0x000fe200078e000f */
[----:B------:R-:W-:Y:S01]  /*14d70*/  FSEL R34, R59, -INF , !P0 ;  /* 0xff8000003b227808 */ /* 0x000fe20004000000 */
[----:B------:R-:W-:Y:S01]  /*14d80*/  IMAD.MOV.U32 R59, RZ, RZ, R11 ;  /* 0x000000ffff3b7224 */ /* 0x000fe200078e000b */
[C---:B------:R-:W-:Y:S01]  /*14d90*/  ISETP.GE.AND P4, PT, R2.reuse, R237, PT ;  /* 0x000000ed0200720c */ /* 0x040fe20003f86270 */
[-C--:B-1----:R-:W-:Y:S03]  /*14da0*/  HMMA.16816.F32 R84, R200, R4.reuse, R84 ;  /* 0x00000004c854723c */ /* 0x082fe60000001854 */
[----:B------:R-:W-:Y:S02]  /*14db0*/  FSEL R16, R57, -INF , !P6 ;  /* 0xff80000039107808 */ /* 0x000fe40007000000 */
[C---:B------:R-:W-:Y:S01]  /*14dc0*/  ISETP.GE.AND P0, PT, R2.reuse, R235, PT ;  /* 0x000000eb0200720c */ /* 0x040fe20003f06270 */
[C---:B------:R-:W-:Y:S02]  /*14dd0*/  HMMA.16816.F32 R88, R204.reuse, R4, R88 ;  /* 0x00000004cc58723c */ /* 0x040fe40000001858 */
[----:B------:R-:W-:Y:S02]  /*14de0*/  STL [R1+0x98], R16 ;  /* 0x0000981001007387 */ /* 0x000fe40000100800 */
[C---:B------:R-:W-:Y:S02]  /*14df0*/  ISETP.GE.OR P4, PT, R2.reuse, R247, !P4 ;  /* 0x000000f70200720c */ /* 0x040fe40006786670 */
[C---:B------:R-:W-:Y:S01]  /*14e00*/  ISETP.GE.OR P0, PT, R2.reuse, R243, !P0 ;  /* 0x000000f30200720c */ /* 0x040fe20004706670 */
[-C--:B------:R-:W-:Y:S03]  /*14e10*/  HMMA.16816.F32 R92, R204, R6.reuse, R92 ;  /* 0x00000006cc5c723c */ /* 0x080fe6000000185c */
[C---:B------:R-:W-:Y:S02]  /*14e20*/  ISETP.GE.AND P6, PT, R2.reuse, R241, PT ;  /* 0x000000f10200720c */ /* 0x040fe40003fc6270 */
[----:B------:R-:W-:Y:S01]  /*14e30*/  FSEL R13, R61, -INF , !P4 ;  /* 0xff8000003d0d7808 */ /* 0x000fe20006000000 */
[C---:B------:R-:W-:Y:S04]  /*14e40*/  HMMA.16816.F32 R96, R200.reuse, R6, R96 ;  /* 0x00000006c860723c */ /* 0x040fe80000001860 */
[----:B------:R-:W-:Y:S01]  /*14e50*/  ISETP.GE.OR P6, PT, R2, R249, !P6 ;  /* 0x000000f90200720c */ /* 0x000fe200077c6670 */
[----:B------:R-:W-:Y:S01]  /*14e60*/  STL [R1+0x8c], R13 ;  /* 0x00008c0d01007387 */ /* 0x000fe20000100800 */
[----:B------:R-:W-:Y:S02]  /*14e70*/  FSEL R9, R63, -INF , !P0 ;  /* 0xff8000003f097808 */ /* 0x000fe40004000000 */
[----:B------:R-:W-:Y:S02]  /*14e80*/  FSEL R60, R60, -INF , !P1 ;  /* 0xff8000003c3c7808 */ /* 0x000fe40004800000 */
[----:B------:R-:W-:Y:S01]  /*14e90*/  ISETP.GE.AND P1, PT, R2, R239, PT ;  /* 0x000000ef0200720c */ /* 0x000fe20003f26270 */
[----:B------:R-:W-:Y:S01]  /*14ea0*/  STL [R1+0xac], R9 ;  /* 0x0000ac0901007387 */ /* 0x000fe20000100800 */
[----:B------:R-:W-:Y:S02]  /*14eb0*/  FSEL R64, R64, -INF , !P5 ;  /* 0xff80000040407808 */ /* 0x000fe40006800000 */
[----:B------:R-:W-:Y:S01]  /*14ec0*/  ISETP.GE.OR P1, PT, R2, R245, !P1 ;  /* 0x000000f50200720c */ /* 0x000fe20004f26670 */
[----:B------:R-:W-:Y:S01]  /*14ed0*/  VIADD R2, R0, 0x40 ;  /* 0x0000004000027836 */ /* 0x000fe20000000000 */
[----:B------:R-:W-:Y:S01]  /*14ee0*/  FSEL R65, R65, -INF , !P6 ;  /* 0xff80000041417808 */ /* 0x000fe20007000000 */
[----:B------:R-:W-:Y:S01]  /*14ef0*/  STL [R1+0x54], R64 ;  /* 0x0000544001007387 */ /* 0x000fe20000100800 */
[----:B------:R-:W-:Y:S02]  /*14f00*/  FSEL R38, R66, -INF , !P3 ;  /* 0xff80000042267808 */ /* 0x000fe40005800000 */
[C---:B------:R-:W-:Y:S01]  /*14f10*/  ISETP.GE.AND P0, PT, R2.reuse, R241, PT ;  /* 0x000000f10200720c */ /* 0x040fe20003f06270 */
[----:B------:R-:W-:Y:S01]  /*14f20*/  STL [R1+0x50], R65 ;  /* 0x0000504101007387 */ /* 0x000fe20000100800 */
[----:B------:R-:W-:Y:S02]  /*14f30*/  FSEL R36, R67, -INF , !P1 ;  /* 0xff80000043247808 */ /* 0x000fe40004800000 */
[----:B------:R-:W-:Y:S01]  /*14f40*/  ISETP.GE.OR P0, PT, R2, R249, !P0 ;  /* 0x000000f90200720c */ /* 0x000fe20004706670 */
[----:B------:R-:W-:Y:S01]  /*14f50*/  STL [R1+0x80], R38 ;  /* 0x0000802601007387 */ /* 0x000fe20000100800 */
[----:B------:R-:W-:Y:S02]  /*14f60*/  FSEL R32, R62, -INF , !P2 ;  /* 0xff8000003e207808 */ /* 0x000fe40005000000 */
[----:B------:R-:W-:Y:S01]  /*14f70*/  FSEL R4, R68, -INF , !P0 ;  /* 0xff80000044047808 */ /* 0x000fe20004000000 */
[----:B------:R-:W-:Y:S01]  /*14f80*/  STL [R1+0x7c], R36 ;  /* 0x00007c2401007387 */ /* 0x000fe20000100800 */
[C---:B------:R-:W-:Y:S02]  /*14f90*/  ISETP.GE.AND P2, PT, R2.reuse, R239, PT ;  /* 0x000000ef0200720c */ /* 0x040fe40003f46270 */
[C---:B------:R-:W-:Y:S01]  /*14fa0*/  ISETP.GE.AND P4, PT, R2.reuse, R237, PT ;  /* 0x000000ed0200720c */ /* 0x040fe20003f86270 */
[----:B------:R1:W-:Y:S01]  /*14fb0*/  STL [R1+0x74], R4 ;  /* 0x0000740401007387 */ /* 0x0003e20000100800 */
[C---:B------:R-:W-:Y:S02]  /*14fc0*/  ISETP.GE.AND P5, PT, R2.reuse, R235, PT ;  /* 0x000000eb0200720c */ /* 0x040fe40003fa6270 */
[C---:B------:R-:W-:Y:S02]  /*14fd0*/  ISETP.GE.OR P2, PT, R2.reuse, R245, !P2 ;  /* 0x000000f50200720c */ /* 0x040fe40005746670 */
[C---:B------:R-:W-:Y:S02]  /*14fe0*/  ISETP.GE.OR P4, PT, R2.reuse, R247, !P4 ;  /* 0x000000f70200720c */ /* 0x040fe40006786670 */
[----:B------:R-:W-:Y:S01]  /*14ff0*/  ISETP.GE.OR P5, PT, R2, R243, !P5 ;  /* 0x000000f30200720c */ /* 0x000fe20006fa6670 */
[----:B------:R-:W-:Y:S01]  /*15000*/  VIADD R2, R0, 0x41 ;  /* 0x0000004100027836 */ /* 0x000fe20000000000 */
[----:B------:R-:W-:Y:S02]  /*15010*/  FSEL R35, R70, -INF , !P2 ;  /* 0xff80000046237808 */ /* 0x000fe40005000000 */
[----:B------:R-:W-:Y:S02]  /*15020*/  FSEL R12, R72, -INF , !P4 ;  /* 0xff800000480c7808 */ /* 0x000fe40006000000 */
[C---:B------:R-:W-:Y:S02]  /*15030*/  ISETP.GE.AND P3, PT, R2.reuse, R241, PT ;  /* 0x000000f10200720c */ /* 0x040fe40003f66270 */
[C---:B------:R-:W-:Y:S02]  /*15040*/  ISETP.GE.AND P0, PT, R2.reuse, R235, PT ;  /* 0x000000eb0200720c */ /* 0x040fe40003f06270 */
[C---:B------:R-:W-:Y:S02]  /*15050*/  ISETP.GE.OR P3, PT, R2.reuse, R249, !P3 ;  /* 0x000000f90200720c */ /* 0x040fe40005f66670 */
[C---:B------:R-:W-:Y:S02]  /*15060*/  ISETP.GE.OR P0, PT, R2.reuse, R243, !P0 ;  /* 0x000000f30200720c */ /* 0x040fe40004706670 */
[C---:B------:R-:W-:Y:S02]  /*15070*/  ISETP.GE.AND P1, PT, R2.reuse, R239, PT ;  /* 0x000000ef0200720c */ /* 0x040fe40003f26270 */
[C---:B------:R-:W-:Y:S02]  /*15080*/  ISETP.GE.AND P6, PT, R2.reuse, R237, PT ;  /* 0x000000ed0200720c */ /* 0x040fe40003fc6270 */
[----:B-1----:R-:W-:Y:S02]  /*15090*/  FSEL R4, R69, -INF , !P3 ;  /* 0xff80000045047808 */ /* 0x002fe40005800000 */
[----:B------:R-:W-:Y:S02]  /*150a0*/  FSEL R37, R75, -INF , !P0 ;  /* 0xff8000004b257808 */ /* 0x000fe40004000000 */
[C---:B------:R-:W-:Y:S01]  /*150b0*/  ISETP.GE.OR P1, PT, R2.reuse, R245, !P1 ;  /* 0x000000f50200720c */ /* 0x040fe20004f26670 */
[----:B------:R-:W-:Y:S01]  /*150c0*/  STL [R1+0x5c], R4 ;  /* 0x00005c0401007387 */ /* 0x000fe20000100800 */
[----:B------:R-:W-:Y:S01]  /*150d0*/  ISETP.GE.OR P6, PT, R2, R247, !P6 ;  /* 0x000000f70200720c */ /* 0x000fe200077c6670 */
[----:B------:R-:W-:Y:S01]  /*150e0*/  VIADD R2, R0, 0x48 ;  /* 0x0000004800027836 */ /* 0x000fe20000000000 */
[----:B------:R-:W-:Y:S01]  /*150f0*/  FSEL R51, R71, -INF , !P1 ;  /* 0xff80000047337808 */ /* 0x000fe20004800000 */
[----:B------:R-:W-:Y:S01]  /*15100*/  STL [R1+0xa0], R35 ;  /* 0x0000a02301007387 */ /* 0x000fe20000100800 */
[----:B------:R-:W-:Y:S02]  /*15110*/  FSEL R31, R73, -INF , !P6 ;  /* 0xff800000491f7808 */ /* 0x000fe40007000000 */
[C---:B------:R-:W-:Y:S01]  /*15120*/  ISETP.GE.AND P1, PT, R2.reuse, R237, PT ;  /* 0x000000ed0200720c */ /* 0x040fe20003f26270 */
[----:B------:R-:W-:Y:S01]  /*15130*/  STL [R1+0xb0], R12 ;  /* 0x0000b00c01007387 */ /* 0x000fe20000100800 */
[C---:B------:R-:W-:Y:S02]  /*15140*/  ISETP.GE.AND P2, PT, R2.reuse, R235, PT ;  /* 0x000000eb0200720c */ /* 0x040fe40003f46270 */
[C---:B------:R-:W-:Y:S01]  /*15150*/  ISETP.GE.AND P3, PT, R2.reuse, R241, PT ;  /* 0x000000f10200720c */ /* 0x040fe20003f66270 */
[----:B------:R1:W-:Y:S01]  /*15160*/  STL [R1+0xd4], R37 ;  /* 0x0000d42501007387 */ /* 0x0003e20000100800 */
[C---:B------:R-:W-:Y:S02]  /*15170*/  ISETP.GE.AND P4, PT, R2.reuse, R239, PT ;  /* 0x000000ef0200720c */ /* 0x040fe40003f86270 */
[C---:B------:R-:W-:Y:S01]  /*15180*/  ISETP.GE.OR P1, PT, R2.reuse, R247, !P1 ;  /* 0x000000f70200720c */ /* 0x040fe20004f26670 */
[----:B------:R-:W2:Y:S01]  /*15190*/  LDSM.16.M88.4 R4, [R220+0x3000] ;  /* 0x00300000dc04783b */ /* 0x000ea20000000200 */
[C---:B------:R-:W-:Y:S02]  /*151a0*/  ISETP.GE.OR P2, PT, R2.reuse, R243, !P2 ;  /* 0x000000f30200720c */ /* 0x040fe40005746670 */
[C---:B------:R-:W-:Y:S02]  /*151b0*/  ISETP.GE.OR P3, PT, R2.reuse, R249, !P3 ;  /* 0x000000f90200720c */ /* 0x040fe40005f66670 */
[----:B------:R-:W-:Y:S01]  /*151c0*/  ISETP.GE.OR P4, PT, R2, R245, !P4 ;  /* 0x000000f50200720c */ /* 0x000fe20006786670 */
[----:B------:R-:W-:Y:S01]  /*151d0*/  VIADD R2, R0, 0x49 ;  /* 0x0000004900027836 */ /* 0x000fe20000000000 */
[----:B------:R-:W-:Y:S02]  /*151e0*/  FSEL R10, R76, -INF , !P1 ;  /* 0xff8000004c0a7808 */ /* 0x000fe40004800000 */
[----:B------:R-:W-:Y:S02]  /*151f0*/  FSEL R56, R74, -INF , !P5 ;  /* 0xff8000004a387808 */ /* 0x000fe40006800000 */
[C---:B------:R-:W-:Y:S01]  /*15200*/  ISETP.GE.AND P0, PT, R2.reuse, R235, PT ;  /* 0x000000eb0200720c */ /* 0x040fe20003f06270 */
[----:B------:R-:W-:Y:S01]  /*15210*/  STL [R1+0xc4], R10 ;  /* 0x0000c40a01007387 */ /* 0x000fe20000100800 */
[C---:B------:R-:W-:Y:S02]  /*15220*/  ISETP.GE.AND P6, PT, R2.reuse, R241, PT ;  /* 0x000000f10200720c */ /* 0x040fe40003fc6270 */
[C---:B------:R-:W-:Y:S02]  /*15230*/  ISETP.GE.OR P0, PT, R2.reuse, R243, !P0 ;  /* 0x000000f30200720c */ /* 0x040fe40004706670 */
[----:B------:R-:W-:Y:S02]  /*15240*/  ISETP.GE.OR P6, PT, R2, R249, !P6 ;  /* 0x000000f90200720c */ /* 0x000fe400077c6670 */
[----:B------:R-:W-:Y:S02]  /*15250*/  FSEL R23, R79, -INF , !P0 ;  /* 0xff8000004f177808 */ /* 0x000fe40004000000 */
[----:B-1----:R-:W-:Y:S02]  /*15260*/  FSEL R37, R80, -INF , !P3 ;  /* 0xff80000050257808 */ /* 0x002fe40005800000 */
[----:B------:R-:W-:Y:S01]  /*15270*/  FSEL R47, R81, -INF , !P6 ;  /* 0xff800000512f7808 */ /* 0x000fe20007000000 */
[----:B------:R1:W-:Y:S01]  /*15280*/  STL [R1+0xc8], R23 ;  /* 0x0000c81701007387 */ /* 0x0003e20000100800 */
[C---:B------:R-:W-:Y:S01]  /*15290*/  ISETP.GE.AND P5, PT, R2.reuse, R237, PT ;  /* 0x000000ed0200720c */ /* 0x040fe20003fa6270 */
[----:B------:R-:W-:Y:S01]  /*152a0*/  IMAD.MOV.U32 R81, RZ, RZ, R32 ;  /* 0x000000ffff517224 */ /* 0x000fe200078e0020 */
[C---:B------:R-:W-:Y:S01]  /*152b0*/  ISETP.GE.AND P1, PT, R2.reuse, R239, PT ;  /* 0x000000ef0200720c */ /* 0x040fe20003f26270 */
[----:B------:R-:W-:Y:S01]  /*152c0*/  STL [R1+0x3c], R37 ;  /* 0x00003c2501007387 */ /* 0x000fe20000100800 */
[C---:B------:R-:W-:Y:S02]  /*152d0*/  ISETP.GE.OR P5, PT, R2.reuse, R247, !P5 ;  /* 0x000000f70200720c */ /* 0x040fe40006fa6670 */
[----:B------:R-:W-:Y:S01]  /*152e0*/  ISETP.GE.OR P1, PT, R2, R245, !P1 ;  /* 0x000000f50200720c */ /* 0x000fe20004f26670 */
[----:B------:R3:W-:Y:S01]  /*152f0*/  STL [R1+0x38], R47 ;  /* 0x0000382f01007387 */ /* 0x0007e20000100800 */
[----:B------:R-:W-:Y:S01]  /*15300*/  FSEL R18, R77, -INF , !P5 ;  /* 0xff8000004d127808 */ /* 0x000fe20006800000 */
[----:B------:R-:W-:Y:S01]  /*15310*/  VIADD R2, R0, 0x50 ;  /* 0x0000005000027836 */ /* 0x000fe20000000000 */
[----:B------:R-:W-:Y:S01]  /*15320*/  FSEL R29, R78, -INF , !P2 ;  /* 0xff8000004e1d7808 */ /* 0x000fe20005000000 */
[----:B------:R-:W-:Y:S01]  /*15330*/  IMAD.MOV.U32 R78, RZ, RZ, R51 ;  /* 0x000000ffff4e7224 */ /* 0x000fe200078e0033 */
[----:B------:R-:W-:Y:S01]  /*15340*/  FSEL R27, R82, -INF , !P4 ;  /* 0xff800000521b7808 */ /* 0x000fe20006000000 */
[----:B------:R-:W-:Y:S01]  /*15350*/  IMAD.MOV.U32 R82, RZ, RZ, R18 ;  /* 0x000000ffff527224 */ /* 0x000fe200078e0012 */
[C---:B------:R-:W-:Y:S01]  /*15360*/  ISETP.GE.AND P0, PT, R2.reuse, R241, PT ;  /* 0x000000f10200720c */ /* 0x040fe20003f06270 */
[-C--:B--2---:R-:W-:Y:S02]  /*15370*/  HMMA.16816.F32 R100, R200, R4.reuse, R100 ;  /* 0x00000004c864723c */ /* 0x084fe40000001864 */
[----:B------:R-:W-:Y:S01]  /*15380*/  STL [R1+0xa4], R27 ;  /* 0x0000a41b01007387 */ /* 0x000fe20000100800 */
[C---:B------:R-:W-:Y:S02]  /*15390*/  ISETP.GE.AND P2, PT, R2.reuse, R239, PT ;  /* 0x000000ef0200720c */ /* 0x040fe40003f46270 */
[C---:B------:R-:W-:Y:S01]  /*153a0*/  ISETP.GE.AND P5, PT, R2.reuse, R237, PT ;  /* 0x000000ed0200720c */ /* 0x040fe20003fa6270 */
[C---:B------:R-:W-:Y:S04]  /*153b0*/  HMMA.16816.F32 R104, R204.reuse, R4, R104 ;  /* 0x00000004cc68723c */ /* 0x040fe80000001868 */
[C---:B------:R-:W-:Y:S02]  /*153c0*/  ISETP.GE.AND P3, PT, R2.reuse, R235, PT ;  /* 0x000000eb0200720c */ /* 0x040fe40003f66270 */
[C---:B------:R-:W-:Y:S01]  /*153d0*/  ISETP.GE.OR P0, PT, R2.reuse, R249, !P0 ;  /* 0x000000f90200720c */ /* 0x040fe20004706670 */
[-C--:B------:R-:W-:Y:S03]  /*153e0*/  HMMA.16816.F32 R108, R204, R6.reuse, R108 ;  /* 0x00000006cc6c723c */ /* 0x080fe6000000186c */
[C---:B------:R-:W-:Y:S02]  /*153f0*/  ISETP.GE.OR P2, PT, R2.reuse, R245, !P2 ;  /* 0x000000f50200720c */ /* 0x040fe40005746670 */
[C---:B------:R-:W-:Y:S01]  /*15400*/  ISETP.GE.OR P5, PT, R2.reuse, R247, !P5 ;  /* 0x000000f70200720c */ /* 0x040fe20006fa6670 */
[C---:B------:R-:W-:Y:S04]  /*15410*/  HMMA.16816.F32 R112, R200.reuse, R6, R112 ;  /* 0x00000006c870723c */ /* 0x040fe80000001870 */
[----:B------:R-:W-:Y:S01]  /*15420*/  ISETP.GE.OR P3, PT, R2, R243, !P3 ;  /* 0x000000f30200720c */ /* 0x000fe20005f66670 */
[----:B------:R-:W-:Y:S01]  /*15430*/  VIADD R2, R0, 0x51 ;  /* 0x0000005100027836 */ /* 0x000fe20000000000 */
[----:B-1----:R-:W-:Y:S01]  /*15440*/  FSEL R23, R83, -INF , !P1 ;  /* 0xff80000053177808 */ /* 0x002fe20004800000 */
[----:B------:R-:W-:Y:S01]  /*15450*/  IMAD.MOV.U32 R83, RZ, RZ, R34 ;  /* 0x000000ffff537224 */ /* 0x000fe200078e0022 */
[----:B---3--:R-:W-:Y:S02]  /*15460*/  FSEL R47, R84, -INF , !P0 ;  /* 0xff800000542f7808 */ /* 0x008fe40004000000 */
[C---:B------:R-:W-:Y:S01]  /*15470*/  ISETP.GE.AND P1, PT, R2.reuse, R239, PT ;  /* 0x000000ef0200720c */ /* 0x040fe20003f26270 */
[----:B------:R-:W-:Y:S01]  /*15480*/  STL [R1+0xa8], R23 ;  /* 0x0000a81701007387 */ /* 0x000fe20000100800 */
[C---:B------:R-:W-:Y:S01]  /*15490*/  ISETP.GE.AND P4, PT, R2.reuse, R241, PT ;  /* 0x000000f10200720c */ /* 0x040fe20003f86270 */
[----:B------:R-:W-:Y:S01]  /*154a0*/  IMAD.MOV.U32 R84, RZ, RZ, R55 ;  /* 0x000000ffff547224 */ /* 0x000fe200078e0037 */
[C---:B------:R-:W-:Y:S01]  /*154b0*/  ISETP.GE.AND P6, PT, R2.reuse, R237, PT ;  /* 0x000000ed0200720c */ /* 0x040fe20003fc6270 */
[----:B------:R1:W-:Y:S01]  /*154c0*/  STL [R1+0x30], R47 ;  /* 0x0000302f01007387 */ /* 0x0003e20000100800 */
[C---:B------:R-:W-:Y:S02]  /*154d0*/  ISETP.GE.OR P4, PT, R2.reuse, R249, !P4 ;  /* 0x000000f90200720c */ /* 0x040fe40006786670 */
[C---:B------:R-:W-:Y:S02]  /*154e0*/  ISETP.GE.OR P1, PT, R2.reuse, R245, !P1 ;  /* 0x000000f50200720c */ /* 0x040fe40004f26670 */
[----:B------:R-:W-:Y:S02]  /*154f0*/  FSEL R45, R85, -INF , !P4 ;  /* 0xff800000552d7808 */ /* 0x000fe40006000000 */
[C---:B------:R-:W-:Y:S02]  /*15500*/  ISETP.GE.OR P6, PT, R2.reuse, R247, !P6 ;  /* 0x000000f70200720c */ /* 0x040fe400077c6670 */
[----:B------:R-:W-:Y:S01]  /*15510*/  ISETP.GE.AND P0, PT, R2, R235, PT ;  /* 0x000000eb0200720c */ /* 0x000fe20003f06270 */
[----:B------:R2:W-:Y:S01]  /*15520*/  STL [R1+0x20], R45 ;  /* 0x0000202d01007387 */ /* 0x0005e20000100800 */
[----:B------:R-:W-:Y:S02]  /*15530*/  FSEL R17, R86, -INF , !P2 ;  /* 0xff80000056117808 */ /* 0x000fe40005000000 */
        /* <DEDUP_REMOVED lines=9> */
[----:B------:R-:W-:Y:S01]  /*155d0*/  ISETP.GE.OR P4, PT, R2, R249, !P4 ;  /* 0x000000f90200720c */ /* 0x000fe20006786670 */
[----:B------:R-:W-:Y:S01]  /*155e0*/  STL [R1+0xe0], R4 ;  /* 0x0000e00401007387 */ /* 0x000fe20000100800 */
[----:B-1----:R-:W-:Y:S02]  /*155f0*/  FSEL R47, R87, -INF , !P1 ;  /* 0xff800000572f7808 */ /* 0x002fe40004800000 */
[----:B------:R-:W-:Y:S01]  /*15600*/  FSEL R57, R96, -INF , !P4 ;  /* 0xff80000060397808 */ /* 0x000fe20006000000 */
[----:B------:R-:W1:Y:S01]  /*15610*/  LDSM.16.M88.4 R4, [R220+0x3800] ;  /* 0x00380000dc04783b */ /* 0x000e620000000200 */
[----:B------:R-:W-:Y:S01]  /*15620*/  ISETP.GE.AND P1, PT, R2, R237, PT ;  /* 0x000000ed0200720c */ /* 0x000fe20003f26270 */
[----:B------:R-:W-:Y:S04]  /*15630*/  DEPBAR.LE SB0, 0x0 ;  /* 0x000080000000791a */ /* 0x000fe80000000000 */
[----:B--2---:R-:W-:Y:S01]  /*15640*/  FSEL R45, R88, -INF , !P5 ;  /* 0xff800000582d7808 */ /* 0x004fe20006800000 */
[----:B------:R-:W-:Y:S01]  /*15650*/  BAR.SYNC.DEFER_BLOCKING 0x0 ;  /* 0x0000000000007b1d */ /* 0x000fe20000010000 */
[C---:B------:R-:W-:Y:S02]  /*15660*/  ISETP.GE.AND P5, PT, R2.reuse, R239, PT ;  /* 0x000000ef0200720c */ /* 0x040fe40003fa6270 */
[C---:B------:R-:W-:Y:S02]  /*15670*/  ISETP.GE.OR P1, PT, R2.reuse, R247, !P1 ;  /* 0x000000f70200720c */ /* 0x040fe40004f26670 */
[C---:B------:R-:W-:Y:S02]  /*15680*/  ISETP.GE.OR P2, PT, R2.reuse, R243, !P2 ;  /* 0x000000f30200720c */ /* 0x040fe40005746670 */
[----:B------:R-:W-:Y:S01]  /*15690*/  ISETP.GE.OR P5, PT, R2, R245, !P5 ;  /* 0x000000f50200720c */ /* 0x000fe20006fa6670 */
[----:B------:R2:W-:Y:S01]  /*156a0*/  STL [R1+0x14], R57 ;  /* 0x0000143901007387 */ /* 0x0005e20000100800 */
[----:B------:R-:W-:Y:S01]  /*156b0*/  FSEL R85, R92, -INF , !P1 ;  /* 0xff8000005c557808 */ /* 0x000fe20004800000 */
[----:B------:R-:W-:Y:S01]  /*156c0*/  VIADD R2, R0, 0x59 ;  /* 0x0000005900027836 */ /* 0x000fe20000000000 */
[----:B------:R-:W-:Y:S02]  /*156d0*/  FSEL R21, R94, -INF , !P2 ;  /* 0xff8000005e157808 */ /* 0x000fe40005000000 */
[----:B------:R-:W-:Y:S02]  /*156e0*/  FSEL R15, R98, -INF , !P5 ;  /* 0xff800000620f7808 */ /* 0x000fe40006800000 */
[C---:B------:R-:W-:Y:S02]  /*156f0*/  ISETP.GE.AND P6, PT, R2.reuse, R241, PT ;  /* 0x000000f10200720c */ /* 0x040fe40003fc6270 */
[C---:B------:R-:W-:Y:S02]  /*15700*/  ISETP.GE.AND P3, PT, R2.reuse, R237, PT ;  /* 0x000000ed0200720c */ /* 0x040fe40003f66270 */
[C---:B------:R-:W-:Y:S02]  /*15710*/  ISETP.GE.OR P6, PT, R2.reuse, R249, !P6 ;  /* 0x000000f90200720c */ /* 0x040fe400077c6670 */
[C---:B------:R-:W-:Y:S02]  /*15720*/  ISETP.GE.AND P0, PT, R2.reuse, R235, PT ;  /* 0x000000eb0200720c */ /* 0x040fe40003f06270 */
[C---:B------:R-:W-:Y:S02]  /*15730*/  ISETP.GE.AND P1, PT, R2.reuse, R239, PT ;  /* 0x000000ef0200720c */ /* 0x040fe40003f26270 */
[C---:B------:R-:W-:Y:S02]  /*15740*/  ISETP.GE.OR P3, PT, R2.reuse, R247, !P3 ;  /* 0x000000f70200720c */ /* 0x040fe40005f66670 */
[C---:B------:R-:W-:Y:S02]  /*15750*/  ISETP.GE.OR P0, PT, R2.reuse, R243, !P0 ;  /* 0x000000f30200720c */ /* 0x040fe40004706670 */
[----:B------:R-:W-:Y:S01]  /*15760*/  ISETP.GE.OR P1, PT, R2, R245, !P1 ;  /* 0x000000f50200720c */ /* 0x000fe20004f26670 */
[----:B------:R-:W-:Y:S01]  /*15770*/  VIADD R2, R0, 0x60 ;  /* 0x0000006000027836 */ /* 0x000fe20000000000 */
[----:B------:R-:W-:Y:S01]  /*15780*/  FSEL R87, R93, -INF , !P3 ;  /* 0xff8000005d577808 */ /* 0x000fe20005800000 */
[-C--:B-1----:R-:W-:Y:S05]  /*15790*/  HMMA.16816.F32 R116, R200, R4.reuse, R116 ;  /* 0x00000004c874723c */ /* 0x082fea0000001874 */
[----:B--2---:R-:W-:Y:S01]  /*157a0*/  FSEL R57, R97, -INF , !P6 ;  /* 0xff80000061397808 */ /* 0x004fe20007000000 */
[C---:B------:R-:W-:Y:S04]  /*157b0*/  HMMA.16816.F32 R120, R204.reuse, R4, R120 ;  /* 0x00000004cc78723c */ /* 0x040fe80000001878 */
[C---:B------:R-:W-:Y:S01]  /*157c0*/  ISETP.GE.AND P2, PT, R2.reuse, R239, PT ;  /* 0x000000ef0200720c */ /* 0x040fe20003f46270 */
[----:B------:R1:W-:Y:S01]  /*157d0*/  STL [R1+0xc], R57 ;  /* 0x00000c3901007387 */ /* 0x0003e20000100800 */
[----:B------:R-:W-:Y:S01]  /*157e0*/  FSEL R22, R95, -INF , !P0 ;  /* 0xff8000005f167808 */ /* 0x000fe20004000000 */
[-C--:B------:R-:W-:Y:S02]  /*157f0*/  HMMA.16816.F32 R124, R204, R6.reuse, R124 ;  /* 0x00000006cc7c723c */ /* 0x080fe4000000187c */
[----:B------:R-:W-:Y:S01]  /*15800*/  STL [R1+0xc0], R15 ;  /* 0x0000c00f01007387 */ /* 0x000fe20000100800 */
[----:B------:R-:W-:Y:S01]  /*15810*/  ISETP.GE.AND P0, PT, R2, R241, PT ;  /* 0x000000f10200720c */ /* 0x000fe20003f06270 */
[----:B------:R-:W-:Y:S01]  /*15820*/  VIADD R5, R0, 0x70 ;  /* 0x0000007000057836 */ /* 0x000fe20000000000 */
[C---:B------:R-:W-:Y:S01]  /*15830*/  ISETP.GE.AND P3, PT, R2.reuse, R237, PT ;  /* 0x000000ed0200720c */ /* 0x040fe20003f66270 */
[----:B------:R-:W-:Y:S04]  /*15840*/  HMMA.16816.F32 R128, R200, R6, R128 ;  /* 0x00000006c880723c */ /* 0x000fe80000001880 */
[----:B------:R-:W-:Y:S01]  /*15850*/  ISETP.GE.AND P4, PT, R2, R235, PT ;  /* 0x000000eb0200720c */ /* 0x000fe20003f86270 */
[----:B------:R-:W-:Y:S01]  /*15860*/  VIADD R4, R0, 0x71 ;  /* 0x0000007100047836 */ /* 0x000fe20000000000 */
[C---:B------:R-:W-:Y:S02]  /*15870*/  ISETP.GE.OR P0, PT, R2.reuse, R249, !P0 ;  /* 0x000000f90200720c */ /* 0x040fe40004706670 */
[C---:B------:R-:W-:Y:S02]  /*15880*/  ISETP.GE.OR P2, PT, R2.reuse, R245, !P2 ;  /* 0x000000f50200720c */ /* 0x040fe40005746670 */
[C---:B------:R-:W-:Y:S02]  /*15890*/  ISETP.GE.OR P3, PT, R2.reuse, R247, !P3 ;  /* 0x000000f70200720c */ /* 0x040fe40005f66670 */
[----:B------:R-:W-:Y:S01]  /*158a0*/  ISETP.GE.OR P4, PT, R2, R243, !P4 ;  /* 0x000000f30200720c */ /* 0x000fe20006786670 */
[----:B------:R-:W-:Y:S01]  /*158b0*/  VIADD R2, R0, 0x61 ;  /* 0x0000006100027836 */ /* 0x000fe20000000000 */
[----:B------:R-:W-:Y:S02]  /*158c0*/  FSEL R61, R102, -INF , !P2 ;  /* 0xff800000663d7808 */ /* 0x000fe40005000000 */
[----:B------:R-:W-:Y:S01]  /*158d0*/  FSEL R91, R100, -INF , !P0 ;  /* 0xff800000645b7808 */ /* 0x000fe20004000000 */
[----:B-1----:R-:W-:Y:S01]  /*158e0*/  IMAD.MOV.U32 R57, RZ, RZ, R53 ;  /* 0x000000ffff397224 */ /* 0x002fe200078e0035 */
[C---:B------:R-:W-:Y:S01]  /*158f0*/  ISETP.GE.AND P5, PT, R2.reuse, R237, PT ;  /* 0x000000ed0200720c */ /* 0x040fe20003fa6270 */
[----:B------:R-:W-:Y:S01]  /*15900*/  IMAD.MOV.U32 R53, RZ, RZ, R52 ;  /* 0x000000ffff357224 */ /* 0x000fe200078e0034 */
[C---:B------:R-:W-:Y:S01]  /*15910*/  ISETP.GE.AND P0, PT, R2.reuse, R235, PT ;  /* 0x000000eb0200720c */ /* 0x040fe20003f06270 */
[----:B------:R-:W-:Y:S01]  /*15920*/  IMAD.MOV.U32 R52, RZ, RZ, R50 ;  /* 0x000000ffff347224 */ /* 0x000fe200078e0032 */
[C---:B------:R-:W-:Y:S01]  /*15930*/  ISETP.GE.OR P5, PT, R2.reuse, R247, !P5 ;  /* 0x000000f70200720c */ /* 0x040fe20006fa6670 */
[----:B------:R-:W-:Y:S01]  /*15940*/  IMAD.MOV.U32 R50, RZ, RZ, R41 ;  /* 0x000000ffff327224 */ /* 0x000fe200078e0029 */
[----:B------:R-:W-:Y:S01]  /*15950*/  FSEL R41, R99, -INF , !P1 ;  /* 0xff80000063297808 */ /* 0x000fe20004800000 */
[----:B------:R-:W-:Y:S01]  /*15960*/  IMAD.MOV.U32 R80, RZ, RZ, R57 ;  /* 0x000000ffff507224 */ /* 0x000fe200078e0039 */
[C---:B------:R-:W-:Y:S01]  /*15970*/  ISETP.GE.AND P1, PT, R2.reuse, R239, PT ;  /* 0x000000ef0200720c */ /* 0x040fe20003f26270 */
[----:B------:R-:W-:Y:S01]  /*15980*/  IMAD.MOV.U32 R57, RZ, RZ, R50 ;  /* 0x000000ffff397224 */ /* 0x000fe200078e0032 */
[----:B------:R-:W-:Y:S01]  /*15990*/  FSEL R62, R105, -INF , !P5 ;  /* 0xff800000693e7808 */ /* 0x000fe20006800000 */
[----:B------:R-:W-:Y:S01]  /*159a0*/  IMAD.MOV.U32 R105, RZ, RZ, R61 ;  /* 0x000000ffff697224 */ /* 0x000fe200078e003d */
[C---:B------:R-:W-:Y:S01]  /*159b0*/  ISETP.GE.OR P1, PT, R2.reuse, R245, !P1 ;  /* 0x000000f50200720c */ /* 0x040fe20004f26670 */
[----:B------:R-:W-:Y:S01]  /*159c0*/  IMAD.MOV.U32 R61, RZ, RZ, R59 ;  /* 0x000000ffff3d7224 */ /* 0x000fe200078e003b */
[----:B------:R-:W-:Y:S01]  /*159d0*/  ISETP.GE.OR P0, PT, R2, R243, !P0 ;  /* 0x000000f30200720c */ /* 0x000fe20004706670 */
[----:B------:R-:W-:Y:S01]  /*159e0*/  IMAD.MOV.U32 R59, RZ, RZ, R52 ;  /* 0x000000ffff3b7224 */ /* 0x000fe200078e0034 */
[----:B------:R-:W-:Y:S02]  /*159f0*/  FSEL R11, R103, -INF , !P1 ;  /* 0xff800000670b7808 */ /* 0x000fe40004800000 */
[----:B------:R-:W-:Y:S02]  /*15a00*/  FSEL R63, R106, -INF , !P4 ;  /* 0xff8000006a3f7808 */ /* 0x000fe40006000000 */
[----:B------:R-:W-:Y:S01]  /*15a10*/  FMNMX.FTZ R7, R236, R3, !PT ;  /* 0x00000003ec077209 */ /* 0x000fe20007810000 */
[----:B------:R-:W-:Y:S01]  /*15a20*/  STL [R1+0xb4], R11 ;  /* 0x0000b40b01007387 */ /* 0x000fe20000100800 */
[----:B------:R-:W-:Y:S02]  /*15a30*/  FMNMX.FTZ R6, R211, R132, !PT ;  /* 0x00000084d3067209 */ /* 0x000fe40007810000 */
[----:B------:R-:W-:Y:S01]  /*15a40*/  FMNMX.FTZ R7, R246, R7, !PT ;  /* 0x00000007f6077209 */ /* 0x000fe20007810000 */
[----:B------:R-:W2:Y:S01]  /*15a50*/  LDL R93, [R1+0x74] ;  /* 0x00007400015d7983 */ /* 0x000ea20000100800 */
[----:B------:R-:W-:Y:S02]  /*15a60*/  FMNMX.FTZ R6, R244, R6, !PT ;  /* 0x00000006f4067209 */ /* 0x000fe40007810000 */
[----:B------:R-:W-:Y:S01]  /*15a70*/  FMNMX.FTZ R7, R208, R7, !PT ;  /* 0x00000007d0077209 */ /* 0x000fe20007810000 */
[----:B------:R1:W-:Y:S01]  /*15a80*/  STL [R1+0xe4], R62 ;  /* 0x0000e43e01007387 */ /* 0x0003e20000100800 */
[----:B------:R-:W-:Y:S02]  /*15a90*/  FMNMX.FTZ R6, R210, R6, !PT ;  /* 0x00000006d2067209 */ /* 0x000fe40007810000 */
[----:B------:R-:W-:Y:S01]  /*15aa0*/  FMNMX.FTZ R7, R209, R7, !PT ;  /* 0x00000007d1077209 */ /* 0x000fe20007810000 */
[----:B------:R-:W3:Y:S01]  /*15ab0*/  LDL R92, [R1+0x5c] ;  /* 0x00005c00015c7983 */ /* 0x000ee20000100800 */
[----:B------:R-:W-:Y:S02]  /*15ac0*/  FMNMX.FTZ R6, R19, R6, !PT ;  /* 0x0000000613067209 */ /* 0x000fe40007810000 */
[----:B------:R-:W-:Y:S01]  /*15ad0*/  FMNMX.FTZ R7, R143, R7, !PT ;  /* 0x000000078f077209 */ /* 0x000fe20007810000 */
[----:B------:R-:W4:Y:S01]  /*15ae0*/  LDL R95, [R1+0x38] ;  /* 0x00003800015f7983 */ /* 0x000f220000100800 */
[----:B------:R-:W-:Y:S02]  /*15af0*/  FMNMX.FTZ R6, R140, R6, !PT ;  /* 0x000000068c067209 */ /* 0x000fe40007810000 */
[----:B------:R-:W-:Y:S01]  /*15b00*/  FMNMX.FTZ R7, R142, R7, !PT ;  /* 0x000000078e077209 */ /* 0x000fe20007810000 */
[----:B------:R-:W4:Y:S01]  /*15b10*/  LDL R97, [R1+0x30] ;  /* 0x0000300001617983 */ /* 0x000f220000100800 */
[----:B------:R-:W-:Y:S02]  /*15b20*/  FMNMX.FTZ R6, R138, R6, !PT ;  /* 0x000000068a067209 */ /* 0x000fe40007810000 */
[----:B------:R-:W-:Y:S01]  /*15b30*/  FMNMX.FTZ R7, R250, R7, !PT ;  /* 0x00000007fa077209 */ /* 0x000fe20007810000 */
[----:B------:R-:W4:Y:S01]  /*15b40*/  LDL R99, [R1+0x20] ;  /* 0x0000200001637983 */ /* 0x000f220000100800 */
[C---:B------:R-:W-:Y:S02]  /*15b50*/  ISETP.GE.AND P6, PT, R2.reuse, R241, PT ;  /* 0x000000f10200720c */ /* 0x040fe40003fc6270 */
[----:B------:R-:W-:Y:S01]  /*15b60*/  FMNMX.FTZ R7, R141, R7, !PT ;  /* 0x000000078d077209 */ /* 0x000fe20007810000 */
[----:B------:R-:W4:Y:S01]  /*15b70*/  LDL R102, [R1+0x14] ;  /* 0x0000140001667983 */ /* 0x000f220000100800 */
[----:B------:R-:W-:Y:S01]  /*15b80*/  ISETP.GE.OR P6, PT, R2, R249, !P6 ;  /* 0x000000f90200720c */ /* 0x000fe200077c6670 */
[----:B------:R-:W-:Y:S01]  /*15b90*/  VIADD R2, R0, 0x68 ;  /* 0x0000006800027836 */ /* 0x000fe20000000000 */
[----:B------:R-:W-:Y:S01]  /*15ba0*/  FMNMX.FTZ R7, R139, R7, !PT ;  /* 0x000000078b077209 */ /* 0x000fe20007810000 */
[----:B------:R-:W4:Y:S01]  /*15bb0*/  LDL R103, [R1+0xc] ;  /* 0x00000c0001677983 */ /* 0x000f220000100800 */
[----:B-1----:R-:W-:Y:S02]  /*15bc0*/  FSEL R62, R107, -INF , !P0 ;  /* 0xff8000006b3e7808 */ /* 0x002fe40004000000 */
[----:B------:R-:W-:Y:S01]  /*15bd0*/  FMNMX.FTZ R7, R137, R7, !PT ;  /* 0x0000000789077209 */ /* 0x000fe20007810000 */
[----:B------:R1:W-:Y:S01]  /*15be0*/  STL [R1+0xe8], R63 ;  /* 0x0000e83f01007387 */ /* 0x0003e20000100800 */
[----:B------:R-:W-:Y:S02]  /*15bf0*/  FSEL R90, R101, -INF , !P6 ;  /* 0xff800000655a7808 */ /* 0x000fe40007000000 */
[----:B------:R-:W-:Y:S01]  /*15c00*/  FSEL R79, R104, -INF , !P3 ;  /* 0xff800000684f7808 */ /* 0x000fe20005800000 */
[----:B------:R1:W-:Y:S01]  /*15c10*/  STL [R1+0xec], R62 ;  /* 0x0000ec3e01007387 */ /* 0x0003e20000100800 */
[C---:B------:R-:W-:Y:S02]  /*15c20*/  ISETP.GE.AND P2, PT, R2.reuse, R241, PT ;  /* 0x000000f10200720c */ /* 0x040fe40003f46270 */
[C---:B------:R-:W-:Y:S01]  /*15c30*/  ISETP.GE.AND P1, PT, R2.reuse, R239, PT ;  /* 0x000000ef0200720c */ /* 0x040fe20003f26270 */
[----:B------:R-:W2:Y:S01]  /*15c40*/  LDL R89, [R1+0x44] ;  /* 0x0000440001597983 */ /* 0x000ea20000100800 */
[C---:B------:R-:W-:Y:S02]  /*15c50*/  ISETP.GE.AND P6, PT, R2.reuse, R237, PT ;  /* 0x000000ed0200720c */ /* 0x040fe40003fc6270 */
[C---:B------:R-:W-:Y:S01]  /*15c60*/  ISETP.GE.AND P3, PT, R2.reuse, R235, PT ;  /* 0x000000eb0200720c */ /* 0x040fe20003f66270 */
[----:B------:R-:W3:Y:S01]  /*15c70*/  LDL R88, [R1+0x34] ;  /* 0x0000340001587983 */ /* 0x000ee20000100800 */
[C---:B------:R-:W-:Y:S02]  /*15c80*/  ISETP.GE.OR P2, PT, R2.reuse, R249, !P2 ;  /* 0x000000f90200720c */ /* 0x040fe40005746670 */
[C---:B------:R-:W-:Y:S01]  /*15c90*/  ISETP.GE.OR P1, PT, R2.reuse, R245, !P1 ;  /* 0x000000f50200720c */ /* 0x040fe20004f26670 */
[----:B------:R2:W5:Y:S01]  /*15ca0*/  LDL.LU R143, [R1+0x13c] ;  /* 0x00013c00018f7983 */ /* 0x0005620000300800 */
[C---:B------:R-:W-:Y:S02]  /*15cb0*/  ISETP.GE.OR P6, PT, R2.reuse, R247, !P6 ;  /* 0x000000f70200720c */ /* 0x040fe400077c6670 */
[----:B------:R-:W-:Y:S01]  /*15cc0*/  ISETP.GE.OR P3, PT, R2, R243, !P3 ;  /* 0x000000f30200720c */ /* 0x000fe20005f66670 */
[----:B------:R2:W5:Y:S01]  /*15cd0*/  LDL.LU R142, [R1+0x138] ;  /* 0x00013800018e7983 */ /* 0x0005620000300800 */
[----:B------:R-:W-:Y:S01]  /*15ce0*/  FSEL R112, R112, -INF , !P2 ;  /* 0xff80000070707808 */ /* 0x000fe20005000000 */
[----:B------:R-:W-:Y:S01]  /*15cf0*/  VIADD R2, R0, 0x69 ;  /* 0x0000006900027836 */ /* 0x000fe20000000000 */
[----:B------:R-:W-:Y:S01]  /*15d00*/  FSEL R107, R114, -INF , !P1 ;  /* 0xff800000726b7808 */ /* 0x000fe20004800000 */
[----:B------:R2:W5:Y:S01]  /*15d10*/  LDL.LU R141, [R1+0x134] ;  /* 0x00013400018d7983 */ /* 0x0005620000300800 */
[----:B------:R-:W-:Y:S01]  /*15d20*/  ISETP.GE.AND P1, PT, R5, R239, PT ;  /* 0x000000ef0500720c */ /* 0x000fe20003f26270 */
[----:B-1----:R-:W-:Y:S01]  /*15d30*/  IMAD.MOV.U32 R63, RZ, RZ, R58 ;  /* 0x000000ffff3f7224 */ /* 0x002fe200078e003a */
[C---:B------:R-:W-:Y:S01]  /*15d40*/  ISETP.GE.AND P4, PT, R2.reuse, R241, PT ;  /* 0x000000f10200720c */ /* 0x040fe20003f86270 */
[----:B------:R1:W5:Y:S01]  /*15d50*/  LDL.LU R140, [R1+0x130] ;  /* 0x00013000018c7983 */ /* 0x0003620000300800 */
[C---:B------:R-:W-:Y:S01]  /*15d60*/  ISETP.GE.AND P0, PT, R2.reuse, R239, PT ;  /* 0x000000ef0200720c */ /* 0x040fe20003f06270 */
[----:B------:R-:W-:Y:S01]  /*15d70*/  IMAD.MOV.U32 R58, RZ, RZ, R53 ;  /* 0x000000ffff3a7224 */ /* 0x000fe200078e0035 */
[C---:B------:R-:W-:Y:S01]  /*15d80*/  ISETP.GE.OR P4, PT, R2.reuse, R249, !P4 ;  /* 0x000000f90200720c */ /* 0x040fe20006786670 */
[----:B------:R1:W5:Y:S01]  /*15d90*/  LDL.LU R139, [R1+0x12c] ;  /* 0x00012c00018b7983 */ /* 0x0003620000300800 */
[C---:B------:R-:W-:Y:S01]  /*15da0*/  ISETP.GE.AND P5, PT, R2.reuse, R237, PT ;  /* 0x000000ed0200720c */ /* 0x040fe20003fa6270 */
[----:B------:R-:W-:Y:S01]  /*15db0*/  IMAD.MOV.U32 R62, RZ, RZ, R49 ;  /* 0x000000ffff3e7224 */ /* 0x000fe200078e0031 */
[----:B------:R-:W-:Y:S01]  /*15dc0*/  ISETP.GE.AND P2, PT, R2, R235, PT ;  /* 0x000000eb0200720c */ /* 0x000fe20003f46270 */
[----:B------:R1:W5:Y:S01]  /*15dd0*/  LDL.LU R138, [R1+0x128] ;  /* 0x00012800018a7983 */ /* 0x0003620000300800 */
[----:B------:R-:W-:Y:S02]  /*15de0*/  FSEL R113, R113, -INF , !P4 ;  /* 0xff80000071717808 */ /* 0x000fe40006000000 */
[----:B------:R-:W-:Y:S01]  /*15df0*/  ISETP.GE.AND P4, PT, R4, R241, PT ;  /* 0x000000f10400720c */ /* 0x000fe20003f86270 */
[----:B------:R1:W5:Y:S01]  /*15e00*/  LDL.LU R137, [R1+0x124] ;  /* 0x0001240001897983 */ /* 0x0003620000300800 */
[C---:B------:R-:W-:Y:S02]  /*15e10*/  ISETP.GE.OR P0, PT, R2.reuse, R245, !P0 ;  /* 0x000000f50200720c */ /* 0x040fe40004706670 */
[C---:B------:R-:W-:Y:S02]  /*15e20*/  ISETP.GE.OR P5, PT, R2.reuse, R247, !P5 ;  /* 0x000000f70200720c */ /* 0x040fe40006fa6670 */
[----:B------:R-:W-:Y:S01]  /*15e30*/  ISETP.GE.OR P2, PT, R2, R243, !P2 ;  /* 0x000000f30200720c */ /* 0x000fe20005746670 */
[----:B------:R-:W-:Y:S01]  /*15e40*/  VIADD R2, R0, 0x78 ;  /* 0x0000007800027836 */ /* 0x000fe20000000000 */
[----:B------:R-:W-:Y:S01]  /*15e50*/  ISETP.GE.OR P4, PT, R4, R249, !P4 ;  /* 0x000000f90400720c */ /* 0x000fe20006786670 */
[----:B------:R-:W-:Y:S01]  /*15e60*/  VIADD R0, R0, 0x79 ;  /* 0x0000007900007836 */ /* 0x000fe20000000000 */
[----:B------:R-:W-:Y:S02]  /*15e70*/  ISETP.GE.OR P1, PT, R5, R245, !P1 ;  /* 0x000000f50500720c */ /* 0x000fe40004f26670 */
[----:B------:R-:W-:Y:S02]  /*15e80*/  FSEL R117, R117, -INF , !P4 ;  /* 0xff80000075757808 */ /* 0x000fe40006000000 */
[----:B------:R-:W-:Y:S02]  /*15e90*/  FSEL R118, R118, -INF , !P1 ;  /* 0xff80000076767808 */ /* 0x000fe40004800000 */
[-C--:B------:R-:W-:Y:S02]  /*15ea0*/  ISETP.GE.AND P4, PT, R2, R241.reuse, PT ;  /* 0x000000f10200720c */ /* 0x080fe40003f86270 */
[----:B------:R-:W-:Y:S02]  /*15eb0*/  ISETP.GE.AND P1, PT, R0, R241, PT ;  /* 0x000000f10000720c */ /* 0x000fe40003f26270 */
[-C--:B------:R-:W-:Y:S02]  /*15ec0*/  ISETP.GE.OR P4, PT, R2, R249.reuse, !P4 ;  /* 0x000000f90200720c */ /* 0x080fe40006786670 */
[----:B------:R-:W-:Y:S02]  /*15ed0*/  ISETP.GE.OR P1, PT, R0, R249, !P1 ;  /* 0x000000f90000720c */ /* 0x000fe40004f26670 */
[----:B------:R-:W-:Y:S02]  /*15ee0*/  FMNMX.FTZ R6, R252, R6, !PT ;  /* 0x00000006fc067209 */ /* 0x000fe40007810000 */
[----:B------:R-:W-:Y:S02]  /*15ef0*/  FSEL R104, R115, -INF , !P0 ;  /* 0xff80000073687808 */ /* 0x000fe40004000000 */
[----:B------:R-:W-:Y:S02]  /*15f00*/  FSEL R128, R128, -INF , !P4 ;  /* 0xff80000080807808 */ /* 0x000fe40006000000 */
[----:B------:R-:W-:Y:S02]  /*15f10*/  FSEL R129, R129, -INF , !P1 ;  /* 0xff80000081817808 */ /* 0x000fe40004800000 */
[C---:B------:R-:W-:Y:S02]  /*15f20*/  ISETP.GE.AND P0, PT, R5.reuse, R241, PT ;  /* 0x000000f10500720c */ /* 0x040fe40003f06270 */
[C---:B------:R-:W-:Y:S02]  /*15f30*/  ISETP.GE.AND P4, PT, R5.reuse, R237, PT ;  /* 0x000000ed0500720c */ /* 0x040fe40003f86270 */
[----:B------:R-:W-:Y:S02]  /*15f40*/  ISETP.GE.AND P1, PT, R5, R235, PT ;  /* 0x000000eb0500720c */ /* 0x000fe40003f26270 */
[----:B------:R-:W-:Y:S02]  /*15f50*/  FMNMX.FTZ R6, R251, R6, !PT ;  /* 0x00000006fb067209 */ /* 0x000fe40007810000 */
[C---:B------:R-:W-:Y:S02]  /*15f60*/  ISETP.GE.OR P0, PT, R5.reuse, R249, !P0 ;  /* 0x000000f90500720c */ /* 0x040fe40004706670 */
[C---:B------:R-:W-:Y:S02]  /*15f70*/  ISETP.GE.OR P4, PT, R5.reuse, R247, !P4 ;  /* 0x000000f70500720c */ /* 0x040fe40006786670 */
[----:B------:R-:W-:Y:S02]  /*15f80*/  ISETP.GE.OR P1, PT, R5, R243, !P1 ;  /* 0x000000f30500720c */ /* 0x000fe40004f26670 */
[----:B------:R-:W-:Y:S02]  /*15f90*/  FMNMX.FTZ R5, R213, R133, !PT ;  /* 0x00000085d5057209 */ /* 0x000fe40007810000 */
[----:B------:R-:W-:Y:S02]  /*15fa0*/  FMNMX.FTZ R6, R43, R6, !PT ;  /* 0x000000062b067209 */ /* 0x000fe40007810000 */
[----:B------:R-:W-:Y:S02]  /*15fb0*/  FMNMX.FTZ R5, R242, R5, !PT ;  /* 0x00000005f2057209 */ /* 0x000fe40007810000 */
[----:B------:R-:W-:Y:S02]  /*15fc0*/  FSEL R116, R116, -INF , !P0 ;  /* 0xff80000074747808 */ /* 0x000fe40004000000 */
[----:B------:R-:W-:Y:S02]  /*15fd0*/  FMNMX.FTZ R5, R215, R5, !PT ;  /* 0x00000005d7057209 */ /* 0x000fe40007810000 */
[C---:B------:R-:W-:Y:S04]  /*15fe0*/  ISETP.GE.AND P0, PT, R4.reuse, R239, PT ;  /* 0x000000ef0400720c */ /* 0x040fe80003f06270 */
[----:B------:R-:W-:Y:S04]  /*15ff0*/  ISETP.GE.OR P0, PT, R4, R245, !P0 ;  /* 0x000000f50400720c */ /* 0x000fe80004706670 */
[----:B------:R-:W-:Y:S02]  /*16000*/  FSEL R119, R119, -INF , !P0 ;  /* 0xff80000077777808 */ /* 0x000fe40004000000 */
[C---:B------:R-:W-:Y:S04]  /*16010*/  ISETP.GE.AND P0, PT, R2.reuse, R239, PT ;  /* 0x000000ef0200720c */ /* 0x040fe80003f06270 */
[----:B------:R-:W-:Y:S04]  /*16020*/  ISETP.GE.OR P0, PT, R2, R245, !P0 ;  /* 0x000000f50200720c */ /* 0x000fe80004706670 */
[----:B------:R-:W-:Y:S02]  /*16030*/  FSEL R130, R130, -INF , !P0 ;  /* 0xff80000082827808 */ /* 0x000fe40004000000 */
[C---:B------:R-:W-:Y:S04]  /*16040*/  ISETP.GE.AND P0, PT, R0.reuse, R239, PT ;  /* 0x000000ef0000720c */ /* 0x040fe80003f06270 */
[----:B------:R-:W-:Y:S04]  /*16050*/  ISETP.GE.OR P0, PT, R0, R245, !P0 ;  /* 0x000000f50000720c */ /* 0x000fe80004706670 */
[----:B------:R-:W-:Y:S02]  /*16060*/  FSEL R131, R131, -INF , !P0 ;  /* 0xff80000083837808 */ /* 0x000fe40004000000 */
[----:B------:R-:W-:Y:S02]  /*16070*/  PLOP3.LUT P0, PT, PT, PT, UP0, 0x80, 0x0 ;  /* 0x000000000000781c */ /* 0x000fe40003f0f008 */
[----:B--2---:R-:W-:Y:S04]  /*16080*/  FMNMX.FTZ R7, R89, R7, !PT ;  /* 0x0000000759077209 */ /* 0x004fe80007810000 */
[----:B---3--:R-:W-:Y:S04]  /*16090*/  FMNMX.FTZ R7, R88, R7, !PT ;  /* 0x0000000758077209 */ /* 0x008fe80007810000 */
[----:B------:R-:W-:Y:S02]  /*160a0*/  FMNMX.FTZ R8, R8, R7, !PT ;  /* 0x0000000708087209 */ /* 0x000fe40007810000 */
[----:B------:R-:W-:Y:S02]  /*160b0*/  FMNMX.FTZ R7, R39, R6, !PT ;  /* 0x0000000627077209 */ /* 0x000fe40007810000 */
[----:B------:R-:W-:Y:S02]  /*160c0*/  FMNMX.FTZ R8, R136, R8, !PT ;  /* 0x0000000888087209 */ /* 0x000fe40007810000 */
[----:B------:R-:W-:Y:S01]  /*160d0*/  FMNMX.FTZ R7, R63, R7, !PT ;  /* 0x000000073f077209 */ /* 0x000fe20007810000 */
[----:B------:R1:W5:Y:S01]  /*160e0*/  LDL.LU R136, [R1+0x120] ;  /* 0x0001200001887983 */ /* 0x0003620000300800 */
        /* <DEDUP_REMOVED lines=19> */
[----:B----4-:R-:W-:Y:S02]  /*16220*/  FMNMX.FTZ R71, R95, R71, !PT ;  /* 0x000000475f477209 */ /* 0x010fe40007810000 */
        /* <DEDUP_REMOVED lines=48> */
[----:B-1----:R-:W-:Y:S06]  /*16530*/  @P0 BRA `(.L_x_611) ;  /* 0xffffffc800bc0947 */ /* 0x002fec000383ffff */
.L_x_610:
[----:B------:R1:W-:Y:S01]  /*16540*/  STL [R1+0x138], R225 ;  /* 0x000138e101007387 */ /* 0x0003e20000100800 */
[----:B------:R-:W-:Y:S01]  /*16550*/  FMNMX.FTZ R5, R56, R17, !PT ;  /* 0x0000001138057209 */ /* 0x000fe20007810000 */
[----:B----4-:R-:W-:Y:S01]  /*16560*/  IMAD.MOV.U32 R12, RZ, RZ, R20 ;  /* 0x000000ffff0c7224 */ /* 0x010fe200078e0014 */
[----:B------:R-:W-:Y:S01]  /*16570*/  FSEL R115, R108, -INF , !P6 ;  /* 0xff8000006c737808 */ /* 0x000fe20007000000 */
[----:B------:R-:W2:Y:S01]  /*16580*/  SHFL.BFLY PT, R8, R71, 0x2, 0x1f ;  /* 0x0c401f0047087f89 */ /* 0x000ea200000e0000 */
[C---:B------:R-:W-:Y:S01]  /*16590*/  ISETP.GE.AND P0, PT, R4.reuse, R237, PT ;  /* 0x000000ed0400720c */ /* 0x040fe20003f06270 */
[----:B------:R-:W-:Y:S01]  /*165a0*/  IMAD.MOV.U32 R9, RZ, RZ, R39 ;  /* 0x000000ffff097224 */ /* 0x000fe200078e0027 */
[C---:B------:R-:W-:Y:S01]  /*165b0*/  ISETP.GE.AND P6, PT, R4.reuse, R235, PT ;  /* 0x000000eb0400720c */ /* 0x040fe20003fc6270 */
[----:B------:R-:W-:Y:S01]  /*165c0*/  UISETP.GT.AND UP0, UPT, UR24, UR12, UPT ;  /* 0x0000000c1800728c */ /* 0x000fe2000bf04270 */
[C---:B------:R-:W-:Y:S01]  /*165d0*/  ISETP.GE.OR P0, PT, R4.reuse, R247, !P0 ;  /* 0x000000f70400720c */ /* 0x040fe20004706670 */
[----:B------:R-:W-:Y:S01]  /*165e0*/  UMOV UR21, UR24 ;  /* 0x0000001800157c82 */ /* 0x000fe20008000000 */
[----:B------:R-:W-:Y:S02]  /*165f0*/  ISETP.GE.OR P6, PT, R4, R243, !P6 ;  /* 0x000000f30400720c */ /* 0x000fe400077c6670 */
[----:B------:R-:W-:Y:S02]  /*16600*/  FMNMX.FTZ R6, R118, R16, !PT ;  /* 0x0000001076067209 */ /* 0x000fe40007810000 */
[----:B------:R-:W-:Y:S02]  /*16610*/  FMNMX.FTZ R7, R45, R18, !PT ;  /* 0x000000122d077209 */ /* 0x000fe40007810000 */
[----:B------:R-:W-:Y:S02]  /*16620*/  FSEL R201, R111, -INF , !P2 ;  /* 0xff8000006fc97808 */ /* 0x000fe40005000000 */
[----:B------:R-:W-:Y:S02]  /*16630*/  MOV R111, R21 ;  /* 0x00000015006f7202 */ /* 0x000fe40000000f00 */
[----:B------:R-:W-:Y:S02]  /*16640*/  FMNMX.FTZ R70, R119, R6, !PT ;  /* 0x0000000677467209 */ /* 0x000fe40007810000 */
[----:B------:R-:W-:Y:S01]  /*16650*/  FMNMX.FTZ R6, R86, R7, !PT ;  /* 0x0000000756067209 */ /* 0x000fe20007810000 */
[----:B-1----:R-:W3:Y:S01]  /*16660*/  LDL.LU R225, [R1+0xc8] ;  /* 0x0000c80001e17983 */ /* 0x002ee20000300800 */
[----:B------:R-:W-:Y:S02]  /*16670*/  FSEL R200, R110, -INF , !P3 ;  /* 0xff8000006ec87808 */ /* 0x000fe40005800000 */
[----:B------:R-:W-:Y:S01]  /*16680*/  MOV R110, R22 ;  /* 0x00000016006e7202 */ /* 0x000fe20000000f00 */
[----:B------:R1:W-:Y:S01]  /*16690*/  STL [R1+0x134], R224 ;  /* 0x000134e001007387 */ /* 0x0003e20000100800 */
[----:B------:R-:W-:Y:S02]  /*166a0*/  FMNMX.FTZ R6, R85, R6, !PT ;  /* 0x0000000655067209 */ /* 0x000fe40007810000 */
[----:B------:R-:W-:Y:S02]  /*166b0*/  FMNMX.FTZ R70, R130, R70, !PT ;  /* 0x0000004682467209 */ /* 0x000fe40007810000 */
[----:B------:R-:W-:Y:S02]  /*166c0*/  FMNMX.FTZ R6, R87, R6, !PT ;  /* 0x0000000657067209 */ /* 0x000fe40007810000 */
[----:B------:R-:W-:Y:S02]  /*166d0*/  FMNMX.FTZ R70, R131, R70, !PT ;  /* 0x0000004683467209 */ /* 0x000fe40007810000 */
[----:B------:R-:W-:Y:S02]  /*166e0*/  FSEL R121, R121, -INF , !P0 ;  /* 0xff80000079797808 */ /* 0x000fe40004000000 */
[C---:B------:R-:W-:Y:S01]  /*166f0*/  ISETP.GE.AND P0, PT, R2.reuse, R235, PT ;  /* 0x000000eb0200720c */ /* 0x040fe20003f06270 */
[----:B------:R-:W4:Y:S01]  /*16700*/  SHFL.BFLY PT, R7, R70, 0x2, 0x1f ;  /* 0x0c401f0046077f89 */ /* 0x000f2200000e0000 */
[C---:B------:R-:W-:Y:S02]  /*16710*/  ISETP.GE.AND P3, PT, R2.reuse, R237, PT ;  /* 0x000000ed0200720c */ /* 0x040fe40003f66270 */
[----:B------:R-:W-:Y:S02]  /*16720*/  FSEL R114, R109, -INF , !P5 ;  /* 0xff8000006d727808 */ /* 0x000fe40006800000 */
[C---:B------:R-:W-:Y:S02]  /*16730*/  ISETP.GE.OR P0, PT, R2.reuse, R243, !P0 ;  /* 0x000000f30200720c */ /* 0x040fe40004706670 */
[----:B------:R-:W-:Y:S02]  /*16740*/  ISETP.GE.OR P3, PT, R2, R247, !P3 ;  /* 0x000000f70200720c */ /* 0x000fe40005f66670 */
[----:B------:R-:W-:Y:S02]  /*16750*/  FSEL R203, R122, -INF , !P1 ;  /* 0xff8000007acb7808 */ /* 0x000fe40004800000 */
[----:B------:R-:W-:Y:S01]  /*16760*/  FSEL R120, R120, -INF , !P4 ;  /* 0xff80000078787808 */ /* 0x000fe20006000000 */
[----:B-1----:R-:W3:Y:S01]  /*16770*/  LDL.LU R224, [R1+0xe8] ;  /* 0x0000e80001e07983 */ /* 0x002ee20000300800 */
[C---:B------:R-:W-:Y:S02]  /*16780*/  ISETP.GE.AND P1, PT, R0.reuse, R235, PT ;  /* 0x000000eb0000720c */ /* 0x040fe40003f26270 */
[C---:B------:R-:W-:Y:S01]  /*16790*/  ISETP.GE.AND P2, PT, R0.reuse, R237, PT ;  /* 0x000000ed0000720c */ /* 0x040fe20003f46270 */
[----:B------:R1:W-:Y:S01]  /*167a0*/  STL [R1+0x130], R223 ;  /* 0x000130df01007387 */ /* 0x0003e20000100800 */
[----:B------:R-:W-:Y:S01]  /*167b0*/  FSEL R202, R123, -INF , !P6 ;  /* 0xff8000007bca7808 */ /* 0x000fe20007000000 */
[----:B------:R-:W-:Y:S01]  /*167c0*/  IMAD.MOV.U32 R123, RZ, RZ, R29 ;  /* 0x000000ffff7b7224 */ /* 0x000fe200078e001d */
[C---:B------:R-:W-:Y:S02]  /*167d0*/  ISETP.GE.OR P1, PT, R0.reuse, R243, !P1 ;  /* 0x000000f30000720c */ /* 0x040fe40004f26670 */
[----:B------:R-:W-:Y:S02]  /*167e0*/  ISETP.GE.OR P2, PT, R0, R247, !P2 ;  /* 0x000000f70000720c */ /* 0x000fe40005746670 */
[----:B------:R-:W-:Y:S02]  /*167f0*/  FSEL R126, R126, -INF , !P0 ;  /* 0xff8000007e7e7808 */ /* 0x000fe40004000000 */
[----:B------:R-:W-:Y:S02]  /*16800*/  FSEL R124, R124, -INF , !P3 ;  /* 0xff8000007c7c7808 */ /* 0x000fe40005800000 */
[----:B------:R-:W-:Y:S02]  /*16810*/  FSEL R72, R127, -INF , !P1 ;  /* 0xff8000007f487808 */ /* 0x000fe40004800000 */
[----:B------:R-:W-:Y:S02]  /*16820*/  FSEL R125, R125, -INF , !P2 ;  /* 0xff8000007d7d7808 */ /* 0x000fe40005000000 */
[----:B------:R-:W-:Y:S02]  /*16830*/  MOV R11, R25 ;  /* 0x00000019000b7202 */ /* 0x000fe40000000f00 */
[----:B------:R-:W-:Y:S02]  /*16840*/  MOV R10, R24 ;  /* 0x00000018000a7202 */ /* 0x000fe40000000f00 */
[----:B------:R-:W-:Y:S01]  /*16850*/  MOV R127, R80 ;  /* 0x00000050007f7202 */ /* 0x000fe20000000f00 */
[----:B------:R-:W-:Y:S01]  /*16860*/  LDSM.16.MT88.4 R24, [R216+0x8000] ;  /* 0x00800000d818783b */ /* 0x000fe20000004200 */
[----:B------:R-:W-:Y:S02]  /*16870*/  MOV R109, R30 ;  /* 0x0000001e006d7202 */ /* 0x000fe40000000f00 */
[----:B------:R-:W-:Y:S05]  /*16880*/  MOV R122, R78 ;  /* 0x0000004e007a7202 */ /* 0x000fea0000000f00 */
[----:B-1----:R-:W3:Y:S04]  /*16890*/  LDL.LU R223, [R1+0xe0] ;  /* 0x0000e00001df7983 */ /* 0x002ee80000300800 */
[----:B------:R1:W-:Y:S04]  /*168a0*/  STL [R1+0x12c], R222 ;  /* 0x00012cde01007387 */ /* 0x0003e80000100800 */
[----:B-1----:R-:W3:Y:S04]  /*168b0*/  LDL.LU R222, [R1+0xec] ;  /* 0x0000ec0001de7983 */ /* 0x002ee80000300800 */
[----:B------:R1:W-:Y:S04]  /*168c0*/  STL [R1+0x128], R221 ;  /* 0x000128dd01007387 */ /* 0x0003e80000100800 */
[----:B-1----:R-:W3:Y:S04]  /*168d0*/  LDL.LU R221, [R1+0xe4] ;  /* 0x0000e40001dd7983 */ /* 0x002ee80000300800 */
[----:B------:R1:W-:Y:S04]  /*168e0*/  STL [R1+0x124], R220 ;  /* 0x000124dc01007387 */ /* 0x0003e80000100800 */
[----:B-1----:R-:W3:Y:S04]  /*168f0*/  LDL.LU R220, [R1+0xd4] ;  /* 0x0000d40001dc7983 */ /* 0x002ee80000300800 */
[----:B------:R1:W-:Y:S04]  /*16900*/  STL [R1+0x120], R135 ;  /* 0x0001208701007387 */ /* 0x0003e80000100800 */
[----:B-1----:R-:W3:Y:S04]  /*16910*/  LDL.LU R135, [R1+0xdc] ;  /* 0x0000dc0001877983 */ /* 0x002ee80000300800 */
[----:B------:R-:W3:Y:S04]  /*16920*/  LDL.LU R18, [R1+0xf0] ;  /* 0x0000f00001127983 */ /* 0x000ee80000300800 */
[----:B------:R-:W3:Y:S01]  /*16930*/  LDL.LU R13, [R1+0xf4] ;  /* 0x0000f400010d7983 */ /* 0x000ee20000300800 */
[----:B--2---:R-:W-:Y:S02]  /*16940*/  FMNMX.FTZ R71, R71, R8, !PT ;  /* 0x0000000847477209 */ /* 0x004fe40007810000 */
[----:B----4-:R-:W-:Y:S02]  /*16950*/  FMNMX.FTZ R70, R70, R7, !PT ;  /* 0x0000000746467209 */ /* 0x010fe40007810000 */
[----:B---3--:R-:W-:Y:S04]  /*16960*/  FMNMX.FTZ R5, R220, R5, !PT ;  /* 0x00000005dc057209 */ /* 0x008fe80007810000 */
[----:B------:R-:W-:Y:S04]  /*16970*/  FMNMX.FTZ R5, R29, R5, !PT ;  /* 0x000000051d057209 */ /* 0x000fe80007810000 */
[----:B------:R-:W-:Y:S04]  /*16980*/  FMNMX.FTZ R5, R225, R5, !PT ;  /* 0x00000005e1057209 */ /* 0x000fe80007810000 */
        /* <DEDUP_REMOVED lines=9> */
[----:B------:R-:W-:Y:S01]  /*16a20*/  FMNMX.FTZ R4, R224, R4, !PT ;  /* 0x00000004e0047209 */ /* 0x000fe20007810000 */
[----:B------:R-:W2:Y:S01]  /*16a30*/  SHFL.BFLY PT, R5, R70, 0x1, 0x1f ;  /* 0x0c201f0046057f89 */ /* 0x000ea200000e0000 */
        /* <DEDUP_REMOVED lines=8> */
[----:B-1----:R-:W-:Y:S01]  /*16ac0*/  FMNMX.FTZ R71, R71, R6, !PT ;  /* 0x0000000647477209 */ /* 0x002fe20007810000 */
[----:B------:R-:W1:Y:S01]  /*16ad0*/  SHFL.BFLY PT, R4, R69, 0x2, 0x1f ;  /* 0x0c401f0045047f89 */ /* 0x000e6200000e0000 */
[----:B------:R-:W-:Y:S02]  /*16ae0*/  FMNMX.FTZ R0, R202, R2, !PT ;  /* 0x00000002ca007209 */ /* 0x000fe40007810000 */
[C---:B------:R-:W-:Y:S01]  /*16af0*/  FSETP.NEU.FTZ.AND P3, PT, R71.reuse, -INF , PT ;  /* 0xff8000004700780b */ /* 0x040fe20003f7d000 */
[----:B------:R-:W-:Y:S01]  /*16b00*/  FMUL.FTZ R73, R71, UR4 ;  /* 0x0000000447497c20 */ /* 0x000fe20008410000 */
[----:B------:R-:W-:Y:S02]  /*16b10*/  FMNMX.FTZ R0, R126, R0, !PT ;  /* 0x000000007e007209 */ /* 0x000fe40007810000 */
[----:B--2---:R-:W-:Y:S02]  /*16b20*/  FMNMX.FTZ R70, R70, R5, !PT ;  /* 0x0000000546467209 */ /* 0x004fe40007810000 */
[----:B------:R-:W-:Y:S02]  /*16b30*/  FMNMX.FTZ R0, R72, R0, !PT ;  /* 0x0000000048007209 */ /* 0x000fe40007810000 */
[----:B------:R-:W-:Y:S01]  /*16b40*/  FSEL R73, R73, RZ, P3 ;  /* 0x000000ff49497208 */ /* 0x000fe20001800000 */
[C---:B------:R-:W-:Y:S01]  /*16b50*/  FMUL.FTZ R74, R70.reuse, UR4 ;  /* 0x00000004464a7c20 */ /* 0x040fe20008410000 */
[----:B------:R-:W-:Y:S01]  /*16b60*/  FSETP.NEU.FTZ.AND P2, PT, R70, -INF , PT ;  /* 0xff8000004600780b */ /* 0x000fe20003f5d000 */
[----:B------:R-:W2:Y:S02]  /*16b70*/  SHFL.BFLY PT, R2, R0, 0x2, 0x1f ;  /* 0x0c401f0000027f89 */ /* 0x000ea400000e0000 */
[--C-:B------:R-:W-:Y:S01]  /*16b80*/  FFMA.FTZ R89, R89, UR4, -R73.reuse ;  /* 0x0000000459597c23 */ /* 0x100fe20008010849 */
[----:B------:R-:W-:Y:S01]  /*16b90*/  FSEL R74, R74, RZ, P2 ;  /* 0x000000ff4a4a7208 */ /* 0x000fe20001000000 */
[--C-:B------:R-:W-:Y:S01]  /*16ba0*/  FFMA.FTZ R88, R88, UR4, -R73.reuse ;  /* 0x0000000458587c23 */ /* 0x100fe20008010849 */
[--C-:B------:R-:W-:Y:S01]  /*16bb0*/  FFMA.FTZ R95, R95, UR4, -R73.reuse ;  /* 0x000000045f5f7c23 */ /* 0x100fe20008010849 */
[--C-:B------:R-:W-:Y:S01]  /*16bc0*/  FFMA.FTZ R92, R92, UR4, -R73.reuse ;  /* 0x000000045c5c7c23 */ /* 0x100fe20008010849 */
[--C-:B------:R-:W-:Y:S01]  /*16bd0*/  FFMA.FTZ R93, R93, UR4, -R73.reuse ;  /* 0x000000045d5d7c23 */ /* 0x100fe20008010849 */
[--C-:B------:R-:W-:Y:S01]  /*16be0*/  FFMA.FTZ R97, R97, UR4, -R73.reuse ;  /* 0x0000000461617c23 */ /* 0x100fe20008010849 */
[--C-:B------:R-:W-:Y:S01]  /*16bf0*/  FFMA.FTZ R99, R99, UR4, -R73.reuse ;  /* 0x0000000463637c23 */ /* 0x100fe20008010849 */
[----:B-1----:R-:W-:Y:S01]  /*16c00*/  FMNMX.FTZ R69, R69, R4, !PT ;  /* 0x0000000445457209 */ /* 0x002fe20007810000 */
[--C-:B------:R-:W-:Y:S01]  /*16c10*/  FFMA.FTZ R4, R236, UR4, -R73.reuse ;  /* 0x00000004ec047c23 */ /* 0x100fe20008010849 */
[--C-:B------:R-:W-:Y:S01]  /*16c20*/  FFMA.FTZ R103, R103, UR4, -R73.reuse ;  /* 0x0000000467677c23 */ /* 0x100fe20008010849 */
[--C-:B------:R-:W-:Y:S01]  /*16c30*/  FFMA.FTZ R102, R102, UR4, -R73.reuse ;  /* 0x0000000466667c23 */ /* 0x100fe20008010849 */
[--C-:B------:R-:W-:Y:S01]  /*16c40*/  FFMA.FTZ R128, R128, UR4, -R73.reuse ;  /* 0x0000000480807c23 */ /* 0x100fe20008010849 */
[----:B------:R1:W-:Y:S01]  /*16c50*/  MUFU.EX2 R76, R4 ;  /* 0x00000004004c7308 */ /* 0x0003e20000000800 */
[----:B------:R-:W3:Y:S01]  /*16c60*/  SHFL.BFLY PT, R5, R69, 0x1, 0x1f ;  /* 0x0c201f0045057f89 */ /* 0x000ee200000e0000 */
[--C-:B------:R-:W-:Y:S08]  /*16c70*/  FFMA.FTZ R107, R107, UR4, -R74.reuse ;  /* 0x000000046b6b7c23 */ /* 0x100ff0000801084a */
[----:B------:R-:W-:Y:S01]  /*16c80*/  MUFU.EX2 R128, R128 ;  /* 0x0000008000807308 */ /* 0x000fe20000000800 */
[----:B--2---:R-:W-:Y:S01]  /*16c90*/  FMNMX.FTZ R0, R0, R2, !PT ;  /* 0x0000000200007209 */ /* 0x004fe20007810000 */
[--C-:B------:R-:W-:Y:S08]  /*16ca0*/  FFMA.FTZ R2, R208, UR4, -R73.reuse ;  /* 0x00000004d0027c23 */ /* 0x100ff00008010849 */
[----:B------:R2:W-:Y:S01]  /*16cb0*/  MUFU.EX2 R205, R2 ;  /* 0x0000000200cd7308 */ /* 0x0005e20000000800 */
[--C-:B-1----:R-:W-:Y:S01]  /*16cc0*/  FFMA.FTZ R4, R211, UR4, -R74.reuse ;  /* 0x00000004d3047c23 */ /* 0x102fe2000801084a */
[----:B------:R-:W-:Y:S08]  /*16cd0*/  MOV R211, R28 ;  /* 0x0000001c00d37202 */ /* 0x000ff00000000f00 */
[----:B------:R1:W-:Y:S01]  /*16ce0*/  MUFU.EX2 R77, R4 ;  /* 0x00000004004d7308 */ /* 0x0003e20000000800 */
[----:B---3--:R-:W-:Y:S04]  /*16cf0*/  FMNMX.FTZ R69, R69, R5, !PT ;  /* 0x0000000545457209 */ /* 0x008fe80007810000 */
[C---:B------:R-:W-:Y:S01]  /*16d00*/  FSETP.NEU.FTZ.AND P1, PT, R69.reuse, -INF , PT ;  /* 0xff8000004500780b */ /* 0x040fe20003f3d000 */
[----:B------:R-:W-:Y:S01]  /*16d10*/  FMUL.FTZ R75, R69, UR4 ;  /* 0x00000004454b7c20 */ /* 0x000fe20008410000 */
[----:B--2---:R-:W2:Y:S04]  /*16d20*/  SHFL.BFLY PT, R2, R0, 0x1, 0x1f ;  /* 0x0c201f0000027f89 */ /* 0x004ea800000e0000 */
[----:B------:R-:W-:Y:S01]  /*16d30*/  FSEL R75, R75, RZ, P1 ;  /* 0x000000ff4b4b7208 */ /* 0x000fe20000800000 */
[----:B-1----:R-:W-:Y:S01]  /*16d40*/  FFMA.FTZ R4, R246, UR4, -R73 ;  /* 0x00000004f6047c23 */ /* 0x002fe20008010849 */
[----:B------:R-:W-:Y:S03]  /*16d50*/  MOV R246, R12 ;  /* 0x0000000c00f67202 */ /* 0x000fe60000000f00 */
[----:B------:R1:W-:Y:S01]  /*16d60*/  MUFU.EX2 R98, R4 ;  /* 0x0000000400627308 */ /* 0x0003e20000000800 */
[----:B--2---:R-:W-:Y:S01]  /*16d70*/  FMNMX.FTZ R68, R0, R2, !PT ;  /* 0x0000000200447209 */ /* 0x004fe20007810000 */
[--C-:B------:R-:W-:Y:S01]  /*16d80*/  FFMA.FTZ R0, R242, UR4, -R75.reuse ;  /* 0x00000004f2007c23 */ /* 0x100fe2000801084b */
[----:B------:R-:W-:Y:S02]  /*16d90*/  MOV R242, R83 ;  /* 0x0000005300f27202 */ /* 0x000fe40000000f00 */
[C---:B------:R-:W-:Y:S05]  /*16da0*/  FSETP.NEU.FTZ.AND P0, PT, R68.reuse, -INF , PT ;  /* 0xff8000004400780b */ /* 0x040fea0003f1d000 */
[----:B------:R2:W-:Y:S01]  /*16db0*/  MUFU.EX2 R106, R0 ;  /* 0x00000000006a7308 */ /* 0x0005e20000000800 */
[----:B------:R-:W-:Y:S01]  /*16dc0*/  FMUL.FTZ R100, R68, UR4 ;  /* 0x0000000444647c20 */ /* 0x000fe20008410000 */
[----:B-1----:R-:W-:Y:S01]  /*16dd0*/  FFMA.FTZ R4, R244, UR4, -R74 ;  /* 0x00000004f4047c23 */ /* 0x002fe2000801084a */
[----:B------:R-:W-:Y:S03]  /*16de0*/  MOV R244, R81 ;  /* 0x0000005100f47202 */ /* 0x000fe60000000f00 */
[----:B------:R-:W-:Y:S04]  /*16df0*/  FSEL R100, R100, RZ, P0 ;  /* 0x000000ff64647208 */ /* 0x000fe80000000000 */
[----:B------:R1:W-:Y:S01]  /*16e00*/  MUFU.EX2 R108, R4 ;  /* 0x00000004006c7308 */ /* 0x0003e20000000800 */
[----:B------:R-:W-:Y:S01]  /*16e10*/  FFMA.FTZ R2, R248, UR4, -R100 ;  /* 0x00000004f8027c23 */ /* 0x000fe20008010864 */
[----:B------:R-:W-:Y:S01]  /*16e20*/  MOV R248, R41 ;  /* 0x0000002900f87202 */ /* 0x000fe20000000f00 */
[----:B--2---:R-:W-:Y:S01]  /*16e30*/  FFMA.FTZ R0, R215, UR4, -R75 ;  /* 0x00000004d7007c23 */ /* 0x004fe2000801084b */
[----:B------:R-:W-:Y:S06]  /*16e40*/  IMAD.MOV.U32 R215, RZ, RZ, R43 ;  /* 0x000000ffffd77224 */ /* 0x000fec00078e002b */
[----:B------:R2:W-:Y:S01]  /*16e50*/  MUFU.EX2 R206, R0 ;  /* 0x0000000000ce7308 */ /* 0x0005e20000000800 */
[----:B-1----:R-:W-:Y:S01]  /*16e60*/  FFMA.FTZ R4, R209, UR4, -R73 ;  /* 0x00000004d1047c23 */ /* 0x002fe20008010849 */
[----:B------:R-:W-:Y:S08]  /*16e70*/  MOV R209, R40 ;  /* 0x0000002800d17202 */ /* 0x000ff00000000f00 */
[----:B------:R1:W3:Y:S01]  /*16e80*/  MUFU.EX2 R208, R4 ;  /* 0x0000000400d07308 */ /* 0x0002e20000000800 */
[----:B--2---:R-:W-:Y:S01]  /*16e90*/  FFMA.FTZ R0, R214, UR4, -R75 ;  /* 0x00000004d6007c23 */ /* 0x004fe2000801084b */
[----:B------:R-:W-:Y:S08]  /*16ea0*/  MOV R214, R56 ;  /* 0x0000003800d67202 */ /* 0x000ff00000000f00 */
[----:B------:R2:W-:Y:S01]  /*16eb0*/  MUFU.EX2 R236, R0 ;  /* 0x0000000000ec7308 */ /* 0x0005e20000000800 */
[----:B-1----:R-:W-:Y:S01]  /*16ec0*/  FFMA.FTZ R4, R210, UR4, -R74 ;  /* 0x00000004d2047c23 */ /* 0x002fe2000801084a */
[----:B---3--:R-:W-:Y:S01]  /*16ed0*/  F2FP.F16.F32.PACK_AB R78, R208, R205 ;  /* 0x000000cdd04e723e */ /* 0x008fe200000000ff */
[----:B------:R-:W-:Y:S07]  /*16ee0*/  IMAD.MOV.U32 R210, RZ, RZ, R31 ;  /* 0x000000ffffd27224 */ /* 0x000fee00078e001f */
[----:B------:R1:W-:Y:S01]  /*16ef0*/  MUFU.EX2 R204, R4 ;  /* 0x0000000400cc7308 */ /* 0x0003e20000000800 */
[----:B--2---:R-:W-:Y:S09]  /*16f00*/  FFMA.FTZ R0, R212, UR4, -R100 ;  /* 0x00000004d4007c23 */ /* 0x004ff20008010864 */
[----:B------:R2:W-:Y:S01]  /*16f10*/  MUFU.EX2 R212, R2 ;  /* 0x0000000200d47308 */ /* 0x0005e20000000800 */
[----:B-1----:R-:W-:Y:S09]  /*16f20*/  FFMA.FTZ R4, R19, UR4, -R74 ;  /* 0x0000000413047c23 */ /* 0x002ff2000801084a */
[----:B------:R1:W-:Y:S10]  /*16f30*/  MUFU.EX2 R22, R0 ;  /* 0x0000000000167308 */ /* 0x0003f40000000800 */
[----:B------:R3:W4:Y:S01]  /*16f40*/  MUFU.EX2 R207, R4 ;  /* 0x0000000400cf7308 */ /* 0x0007220000000800 */
[--C-:B--2---:R-:W-:Y:S01]  /*16f50*/  FFMA.FTZ R2, R238, UR4, -R100.reuse ;  /* 0x00000004ee027c23 */ /* 0x104fe20008010864 */
[----:B------:R-:W-:Y:S02]  /*16f60*/  MOV R238, R42 ;  /* 0x0000002a00ee7202 */ /* 0x000fe40000000f00 */
[----:B------:R-:W2:Y:S06]  /*16f70*/  LDSM.16.MT88.4 R40, [R219+0x8000] ;  /* 0x00800000db28783b */ /* 0x000eac0000004200 */
[----:B------:R-:W-:Y:S01]  /*16f80*/  MUFU.EX2 R14, R2 ;  /* 0x00000002000e7308 */ /* 0x000fe20000000800 */
[----:B-1----:R-:W-:Y:S05]  /*16f90*/  FSEL R0, R71, RZ, P3 ;  /* 0x000000ff47007208 */ /* 0x002fea0001800000 */
[----:B------:R-:W-:Y:S01]  /*16fa0*/  FADD.FTZ R0, -R0, R3 ;  /* 0x0000000300007221 */ /* 0x000fe20000010100 */
[----:B------:R-:W-:Y:S01]  /*16fb0*/  FFMA.FTZ R3, R240, UR4, -R100 ;  /* 0x00000004f0037c23 */ /* 0x000fe20008010864 */
[----:B------:R-:W-:Y:S02]  /*16fc0*/  IMAD.MOV.U32 R240, RZ, RZ, R79 ;  /* 0x000000fffff07224 */ /* 0x000fe400078e004f */
[----:B---3--:R-:W-:Y:S01]  /*16fd0*/  FFMA.FTZ R4, R213, UR4, -R75 ;  /* 0x00000004d5047c23 */ /* 0x008fe2000801084b */
[----:B------:R-:W-:Y:S01]  /*16fe0*/  FMUL.FTZ R0, R0, UR4 ;  /* 0x0000000400007c20 */ /* 0x000fe20008410000 */
[----:B------:R1:W-:Y:S01]  /*16ff0*/  MUFU.EX2 R15, R3 ;  /* 0x00000003000f7308 */ /* 0x0003e20000000800 */
[----:B----4-:R-:W-:Y:S01]  /*17000*/  F2FP.F16.F32.PACK_AB R79, R207, R204 ;  /* 0x000000cccf4f723e */ /* 0x010fe200000000ff */
[----:B------:R-:W-:Y:S01]  /*17010*/  IMAD.MOV.U32 R213, RZ, RZ, R82 ;  /* 0x000000ffffd57224 */ /* 0x000fe200078e0052 */
[----:B------:R-:W-:Y:S07]  /*17020*/  F2FP.F16.F32.PACK_AB R82, R236, R206 ;  /* 0x000000ceec52723e */ /* 0x000fee00000000ff */
[----:B------:R3:W4:Y:S10]  /*17030*/  MUFU.EX2 R2, R0 ;  /* 0x0000000000027308 */ /* 0x0007340000000800 */
[----:B------:R2:W-:Y:S01]  /*17040*/  MUFU.EX2 R94, R4 ;  /* 0x00000004005e7308 */ /* 0x0005e20000000800 */
[----:B-1----:R-:W-:Y:S05]  /*17050*/  FSEL R3, R69, RZ, P1 ;  /* 0x000000ff45037208 */ /* 0x002fea0000800000 */
[----:B------:R-:W-:Y:S01]  /*17060*/  FADD.FTZ R3, -R3, R133 ;  /* 0x0000008503037221 */ /* 0x000fe20000010100 */
[----:B------:R-:W-:Y:S02]  /*17070*/  MOV R133, R11 ;  /* 0x0000000b00857202 */ /* 0x000fe40000000f00 */
[----:B---3--:R-:W-:Y:S01]  /*17080*/  FSEL R0, R70, RZ, P2 ;  /* 0x000000ff46007208 */ /* 0x008fe20001000000 */
[C---:B----4-:R-:W-:Y:S01]  /*17090*/  FMUL.FTZ R21, R2.reuse, R157 ;  /* 0x0000009d02157220 */ /* 0x050fe20000410000 */
[C---:B------:R-:W-:Y:S01]  /*170a0*/  FMUL.FTZ R20, R2.reuse, R156 ;  /* 0x0000009c02147220 */ /* 0x040fe20000410000 */
[C---:B------:R-:W-:Y:S01]  /*170b0*/  FMUL.FTZ R37, R2.reuse, R149 ;  /* 0x0000009502257220 */ /* 0x040fe20000410000 */
[----:B------:R-:W-:Y:S01]  /*170c0*/  FMUL.FTZ R5, R2, R165 ;  /* 0x000000a502057220 */ /* 0x000fe20000410000 */
[----:B------:R-:W-:Y:S01]  /*170d0*/  FADD.FTZ R0, -R0, R132 ;  /* 0x0000008400007221 */ /* 0x000fe20000010100 */
[----:B------:R-:W-:Y:S01]  /*170e0*/  FMUL.FTZ R16, R2, R160 ;  /* 0x000000a002107220 */ /* 0x000fe20000410000 */
[----:B------:R-:W3:Y:S01]  /*170f0*/  LDL.LU R132, [R1+0x10] ;  /* 0x0000100001847983 */ /* 0x000ee20000300800 */
[----:B--2---:R-:W-:Y:S01]  /*17100*/  FSEL R4, R68, RZ, P0 ;  /* 0x000000ff44047208 */ /* 0x004fe20000000000 */
[----:B------:R-:W-:Y:S01]  /*17110*/  FMUL.FTZ R0, R0, UR4 ;  /* 0x0000000400007c20 */ /* 0x000fe20008410000 */
[----:B------:R-:W-:Y:S01]  /*17120*/  IMAD.MOV.U32 R160, RZ, RZ, R58 ;  /* 0x000000ffffa07224 */ /* 0x000fe200078e003a */
[----:B------:R-:W2:Y:S01]  /*17130*/  LDL.LU R157, [R1+0x8] ;  /* 0x00000800019d7983 */ /* 0x000ea20000300800 */
[----:B------:R-:W-:Y:S01]  /*17140*/  MOV R165, R59 ;  /* 0x0000003b00a57202 */ /* 0x000fe20000000f00 */
[----:B------:R-:W1:Y:S01]  /*17150*/  MUFU.EX2 R8, R0 ;  /* 0x0000000000087308 */ /* 0x000e620000000800 */
[C---:B------:R-:W-:Y:S01]  /*17160*/  FMUL.FTZ R17, R2.reuse, R161 ;  /* 0x000000a102117220 */ /* 0x040fe20000410000 */
[----:B------:R-:W4:Y:S01]  /*17170*/  LDL.LU R156, [R1+0x4] ;  /* 0x00000400019c7983 */ /* 0x000f220000300800 */
[C---:B------:R-:W-:Y:S01]  /*17180*/  FMUL.FTZ R49, R2.reuse, R145 ;  /* 0x0000009102317220 */ /* 0x040fe20000410000 */
[C---:B------:R-:W-:Y:S01]  /*17190*/  FMUL.FTZ R32, R2.reuse, R152 ;  /* 0x0000009802207220 */ /* 0x040fe20000410000 */
[C---:B------:R-:W-:Y:S01]  /*171a0*/  FMUL.FTZ R33, R2.reuse, R153 ;  /* 0x0000009902217220 */ /* 0x040fe20000410000 */
[----:B------:R-:W4:Y:S01]  /*171b0*/  LDL.LU R149, [R1+0x1c] ;  /* 0x00001c0001957983 */ /* 0x000f220000300800 */
[C---:B------:R-:W-:Y:S01]  /*171c0*/  FMUL.FTZ R36, R2.reuse, R148 ;  /* 0x0000009402247220 */ /* 0x040fe20000410000 */
[C---:B------:R-:W-:Y:S01]  /*171d0*/  FMUL.FTZ R48, R2.reuse, R144 ;  /* 0x0000009002307220 */ /* 0x040fe20000410000 */
[C---:B-----5:R-:W-:Y:S01]  /*171e0*/  FMUL.FTZ R52, R2.reuse, R140 ;  /* 0x0000008c02347220 */ /* 0x060fe20000410000 */
[C---:B------:R-:W-:Y:S01]  /*171f0*/  FMUL.FTZ R53, R2.reuse, R141 ;  /* 0x0000008d02357220 */ /* 0x040fe20000410000 */
[C---:B------:R-:W-:Y:S01]  /*17200*/  FMUL.FTZ R64, R2.reuse, R136 ;  /* 0x0000008802407220 */ /* 0x040fe20000410000 */
[C---:B------:R-:W-:Y:S01]  /*17210*/  FMUL.FTZ R65, R2.reuse, R137 ;  /* 0x0000008902417220 */ /* 0x040fe20000410000 */
[----:B------:R-:W-:Y:S01]  /*17220*/  FFMA.FTZ R101, R2, R18, R76 ;  /* 0x0000001202657223 */ /* 0x000fe2000001004c */
[----:B------:R-:W-:Y:S01]  /*17230*/  MOV R161, R57 ;  /* 0x0000003900a17202 */ /* 0x000fe20000000f00 */
[----:B------:R-:W-:Y:S01]  /*17240*/  IMAD.MOV.U32 R152, RZ, RZ, R160 ;  /* 0x000000ffff987224 */ /* 0x000fe200078e00a0 */
[----:B------:R-:W-:Y:S01]  /*17250*/  MOV R160, R246 ;  /* 0x000000f600a07202 */ /* 0x000fe20000000f00 */
[----:B-1----:R-:W-:Y:S01]  /*17260*/  FMUL.FTZ R6, R8, R166 ;  /* 0x000000a608067220 */ /* 0x002fe20000410000 */
[----:B------:R-:W-:Y:S01]  /*17270*/  FADD.FTZ R0, -R4, R134 ;  /* 0x0000008604007221 */ /* 0x000fe20000010100 */
[----:B------:R-:W4:Y:S01]  /*17280*/  LDL.LU R166, [R1] ;  /* 0x0000000001a67983 */ /* 0x000f220000300800 */
[----:B------:R-:W-:Y:S01]  /*17290*/  FMUL.FTZ R4, R2, R164 ;  /* 0x000000a402047220 */ /* 0x000fe20000410000 */
[C---:B------:R-:W-:Y:S01]  /*172a0*/  FMUL.FTZ R50, R8.reuse, R146 ;  /* 0x0000009208327220 */ /* 0x040fe20000410000 */
[----:B------:R-:W-:Y:S02]  /*172b0*/  IMAD.MOV.U32 R134, RZ, RZ, R10 ;  /* 0x000000ffff867224 */ /* 0x000fe400078e000a */
[C---:B------:R-:W-:Y:S01]  /*172c0*/  FMUL.FTZ R7, R8.reuse, R167 ;  /* 0x000000a708077220 */ /* 0x040fe20000410000 */
[----:B------:R-:W-:Y:S02]  /*172d0*/  IMAD.MOV.U32 R144, RZ, RZ, R160 ;  /* 0x000000ffff907224 */ /* 0x000fe400078e00a0 */
[C---:B------:R-:W-:Y:S01]  /*172e0*/  FMUL.FTZ R66, R8.reuse, R138 ;  /* 0x0000008a08427220 */ /* 0x040fe20000410000 */
[----:B------:R-:W-:Y:S02]  /*172f0*/  IMAD.MOV.U32 R148, RZ, RZ, R134 ;  /* 0x000000ffff947224 */ /* 0x000fe400078e0086 */
        /* <DEDUP_REMOVED lines=14> */
[----:B------:R-:W-:Y:S01]  /*173e0*/  FMUL.FTZ R22, R8, R158 ;  /* 0x0000009e08167220 */ /* 0x000fe20000410000 */
[----:B------:R-:W-:Y:S01]  /*173f0*/  MOV R165, R46 ;  /* 0x0000002e00a57202 */ /* 0x000fe20000000f00 */
[----:B------:R-:W-:Y:S02]  /*17400*/  IMAD.MOV.U32 R134, RZ, RZ, R44 ;  /* 0x000000ffff867224 */ /* 0x000fe400078e002c */
[----:B------:R-:W-:Y:S01]  /*17410*/  FMUL.FTZ R3, R3, UR4 ;  /* 0x0000000403037c20 */ /* 0x000fe20008410000 */
[----:B------:R-:W1:Y:S01]  /*17420*/  LDSM.16.MT88.4 R56, [R217+0x8000] ;  /* 0x00800000d938783b */ /* 0x000e620000004200 */
[----:B------:R-:W-:Y:S01]  /*17430*/  MOV R160, R165 ;  /* 0x000000a500a07202 */ /* 0x000fe20000000f00 */
[----:B------:R-:W-:Y:S01]  /*17440*/  IMAD.MOV.U32 R165, RZ, RZ, R85 ;  /* 0x000000ffffa57224 */ /* 0x000fe200078e0055 */
[----:B------:R-:W-:Y:S01]  /*17450*/  F2FP.F16.F32.PACK_AB R80, R106, R94 ;  /* 0x0000005e6a50723e */ /* 0x000fe200000000ff */
[C---:B------:R-:W-:Y:S01]  /*17460*/  FMUL.FTZ R18, R8.reuse, R162 ;  /* 0x000000a208127220 */ /* 0x040fe20000410000 */
[----:B------:R-:W1:Y:S01]  /*17470*/  MUFU.EX2 R3, R3 ;  /* 0x0000000300037308 */ /* 0x000e620000000800 */
[C---:B------:R-:W-:Y:S01]  /*17480*/  FMUL.FTZ R38, R8.reuse, R150 ;  /* 0x0000009608267220 */ /* 0x040fe20000410000 */
[C---:B------:R-:W-:Y:S01]  /*17490*/  FMUL.FTZ R54, R8.reuse, R142 ;  /* 0x0000008e08367220 */ /* 0x040fe20000410000 */
[C---:B------:R-:W-:Y:S01]  /*174a0*/  FMUL.FTZ R67, R8.reuse, R139 ;  /* 0x0000008b08437220 */ /* 0x040fe20000410000 */
[----:B------:R-:W-:Y:S01]  /*174b0*/  FFMA.FTZ R96, R8, R13, R77 ;  /* 0x0000000d08607223 */ /* 0x000fe2000001004d */
[----:B------:R-:W-:Y:S01]  /*174c0*/  FMUL.FTZ R0, R0, UR4 ;  /* 0x0000000400007c20 */ /* 0x000fe20008410000 */
[----:B------:R-:W-:Y:S01]  /*174d0*/  F2FP.F16.F32.PACK_AB R81, R212, R140 ;  /* 0x0000008cd451723e */ /* 0x000fe200000000ff */
[----:B------:R-:W-:Y:S01]  /*174e0*/  IMAD.MOV.U32 R142, RZ, RZ, R14 ;  /* 0x000000ffff8e7224 */ /* 0x000fe200078e000e */
[----:B------:R-:W-:Y:S01]  /*174f0*/  F2FP.F16.F32.PACK_AB R76, R98, R76 ;  /* 0x0000004c624c723e */ /* 0x000fe200000000ff */
[C---:B------:R-:W-:Y:S01]  /*17500*/  FADD.FTZ R96, R108.reuse, R96 ;  /* 0x000000606c607221 */ /* 0x040fe20000010000 */
[----:B------:R-:W-:Y:S01]  /*17510*/  F2FP.F16.F32.PACK_AB R77, R108, R77 ;  /* 0x0000004d6c4d723e */ /* 0x000fe200000000ff */
[----:B------:R-:W1:Y:S01]  /*17520*/  MUFU.EX2 R0, R0 ;  /* 0x0000000000007308 */ /* 0x000e620000000800 */
[----:B------:R-:W-:Y:S01]  /*17530*/  MOV R150, R15 ;  /* 0x0000000f00967202 */ /* 0x000fe20000000f00 */
[----:B------:R-:W-:Y:S01]  /*17540*/  FFMA.FTZ R108, R104, UR4, -R74 ;  /* 0x00000004686c7c23 */ /* 0x000fe2000801084a */
[----:B------:R-:W-:Y:S01]  /*17550*/  MOV R246, R45 ;  /* 0x0000002d00f67202 */ /* 0x000fe20000000f00 */
[----:B------:R-:W-:Y:S01]  /*17560*/  FADD.FTZ R101, R98, R101 ;  /* 0x0000006562657221 */ /* 0x000fe20000010000 */
[----:B------:R-:W-:Y:S01]  /*17570*/  F2FP.F16.F32.PACK_AB R83, R150, R142 ;  /* 0x0000008e9653723e */ /* 0x000fe200000000ff */
[C---:B-1----:R-:W-:Y:S01]  /*17580*/  FMUL.FTZ R8, R3.reuse, R172 ;  /* 0x000000ac03087220 */ /* 0x042fe20000410000 */
[C---:B------:R-:W-:Y:S01]  /*17590*/  FMUL.FTZ R9, R3.reuse, R173 ;  /* 0x000000ad03097220 */ /* 0x040fe20000410000 */
[C---:B------:R-:W-:Y:S01]  /*175a0*/  FMUL.FTZ R12, R3.reuse, R168 ;  /* 0x000000a8030c7220 */ /* 0x040fe20000410000 */
[C---:B------:R-:W-:Y:S01]  /*175b0*/  FMUL.FTZ R13, R3.reuse, R169 ;  /* 0x000000a9030d7220 */ /* 0x040fe20000410000 */
[-C--:B------:R-:W-:Y:S01]  /*175c0*/  HMMA.16816.F32 R4, R76, R24.reuse, R4 ;  /* 0x000000184c04723c */ /* 0x080fe20000001804 */
[----:B------:R-:W-:Y:S04]  /*175d0*/  PLOP3.LUT P0, PT, PT, PT, UP0, 0x80, 0x0 ;  /* 0x000000000000781c */ /* 0x000fe80003f0f008 */
[C---:B------:R-:W-:Y:S01]  /*175e0*/  FMUL.FTZ R28, R3.reuse, R176 ;  /* 0x000000b0031c7220 */ /* 0x040fe20000410000 */
[C---:B------:R-:W-:Y:S01]  /*175f0*/  FMUL.FTZ R29, R3.reuse, R177 ;  /* 0x000000b1031d7220 */ /* 0x040fe20000410000 */
[C---:B------:R-:W-:Y:S01]  /*17600*/  FMUL.FTZ R10, R0.reuse, R174 ;  /* 0x000000ae000a7220 */ /* 0x040fe20000410000 */
[C---:B------:R-:W-:Y:S03]  /*17610*/  FMUL.FTZ R11, R0.reuse, R175 ;  /* 0x000000af000b7220 */ /* 0x040fe60000410000 */
[C---:B------:R-:W-:Y:S01]  /*17620*/  FMUL.FTZ R14, R0.reuse, R170 ;  /* 0x000000aa000e7220 */ /* 0x040fe20000410000 */
[C---:B------:R-:W-:Y:S01]  /*17630*/  FMUL.FTZ R15, R0.reuse, R171 ;  /* 0x000000ab000f7220 */ /* 0x040fe20000410000 */
[C---:B------:R-:W-:Y:S01]  /*17640*/  FMUL.FTZ R30, R0.reuse, R178 ;  /* 0x000000b2001e7220 */ /* 0x040fe20000410000 */
[C---:B------:R-:W-:Y:S01]  /*17650*/  FMUL.FTZ R31, R0.reuse, R179 ;  /* 0x000000b3001f7220 */ /* 0x040fe20000410000 */
[C---:B------:R-:W-:Y:S04]  /*17660*/  HMMA.16816.F32 R8, R80.reuse, R24, R8 ;  /* 0x000000185008723c */ /* 0x040fe80000001808 */
[C---:B------:R-:W-:Y:S01]  /*17670*/  FMUL.FTZ R44, R3.reuse, R188 ;  /* 0x000000bc032c7220 */ /* 0x040fe20000410000 */
[C---:B------:R-:W-:Y:S01]  /*17680*/  FMUL.FTZ R45, R3.reuse, R189 ;  /* 0x000000bd032d7220 */ /* 0x040fe20000410000 */
[-C--:B------:R-:W-:Y:S05]  /*17690*/  HMMA.16816.F32 R12, R80, R26.reuse, R12 ;  /* 0x0000001a500c723c */ /* 0x080fea000000180c */
[C---:B------:R-:W-:Y:S01]  /*176a0*/  FMUL.FTZ R24, R3.reuse, R180 ;  /* 0x000000b403187220 */ /* 0x040fe20000410000 */
[C---:B------:R-:W-:Y:S05]  /*176b0*/  HMMA.16816.F32 R16, R76.reuse, R26, R16 ;  /* 0x0000001a4c10723c */ /* 0x040fea0000001810 */
[C---:B------:R-:W-:Y:S01]  /*176c0*/  FMUL.FTZ R25, R3.reuse, R181 ;  /* 0x000000b503197220 */ /* 0x040fe20000410000 */
[-C--:B------:R-:W-:Y:S05]  /*176d0*/  HMMA.16816.F32 R20, R76, R40.reuse, R20 ;  /* 0x000000284c14723c */ /* 0x080fea0000001814 */
[C---:B------:R-:W-:Y:S01]  /*176e0*/  FMUL.FTZ R26, R0.reuse, R182 ;  /* 0x000000b6001a7220 */ /* 0x040fe20000410000 */
[C---:B------:R-:W-:Y:S01]  /*176f0*/  FMUL.FTZ R27, R0.reuse, R183 ;  /* 0x000000b7001b7220 */ /* 0x040fe20000410000 */
[C---:B------:R-:W-:Y:S06]  /*17700*/  FMUL.FTZ R46, R0.reuse, R190 ;  /* 0x000000be002e7220 */ /* 0x040fec0000410000 */
[C---:B------:R-:W-:Y:S06]  /*17710*/  HMMA.16816.F32 R24, R80.reuse, R40, R24 ;  /* 0x000000285018723c */ /* 0x040fec0000001818 */
[-C--:B------:R-:W-:Y:S05]  /*17720*/  HMMA.16816.F32 R28, R80, R42.reuse, R28 ;  /* 0x0000002a501c723c */ /* 0x080fea000000181c */
[C---:B------:R-:W-:Y:S01]  /*17730*/  FMUL.FTZ R40, R3.reuse, R184 ;  /* 0x000000b803287220 */ /* 0x040fe20000410000 */
[C---:B------:R-:W-:Y:S05]  /*17740*/  HMMA.16816.F32 R32, R76.reuse, R42, R32 ;  /* 0x0000002a4c20723c */ /* 0x040fea0000001820 */
[C---:B------:R-:W-:Y:S01]  /*17750*/  FMUL.FTZ R41, R3.reuse, R185 ;  /* 0x000000b903297220 */ /* 0x040fe20000410000 */
[-C--:B------:R-:W-:Y:S05]  /*17760*/  HMMA.16816.F32 R36, R76, R56.reuse, R36 ;  /* 0x000000384c24723c */ /* 0x080fea0000001824 */
[C---:B------:R-:W-:Y:S01]  /*17770*/  FMUL.FTZ R42, R0.reuse, R186 ;  /* 0x000000ba002a7220 */ /* 0x040fe20000410000 */
[----:B------:R-:W-:Y:S01]  /*17780*/  FMUL.FTZ R43, R0, R187 ;  /* 0x000000bb002b7220 */ /* 0x000fe20000410000 */
[----:B------:R-:W-:Y:S04]  /*17790*/  IMAD.MOV.U32 R185, RZ, RZ, R122 ;  /* 0x000000ffffb97224 */ /* 0x000fe800078e007a */
[--C-:B------:R-:W-:Y:S02]  /*177a0*/  FFMA.FTZ R122, R116, UR4, -R73.reuse ;  /* 0x00000004747a7c23 */ /* 0x100fe40008010849 */
[C---:B------:R-:W-:Y:S04]  /*177b0*/  HMMA.16816.F32 R40, R80.reuse, R56, R40 ;  /* 0x000000385028723c */ /* 0x040fe80000001828 */
[----:B------:R-:W-:Y:S03]  /*177c0*/  MUFU.EX2 R122, R122 ;  /* 0x0000007a007a7308 */ /* 0x000fe60000000800 */
[--C-:B------:R-:W-:Y:S01]  /*177d0*/  FFMA.FTZ R56, R252, UR4, -R74.reuse ;  /* 0x00000004fc387c23 */ /* 0x100fe2000801084a */
[C---:B------:R-:W-:Y:S06]  /*177e0*/  FMUL.FTZ R57, R3.reuse, R193 ;  /* 0x000000c103397220 */ /* 0x040fec0000410000 */
[----:B------:R1:W-:Y:S02]  /*177f0*/  MUFU.EX2 R139, R56 ;  /* 0x00000038008b7308 */ /* 0x0003e40000000800 */
[----:B-1----:R-:W-:Y:S01]  /*17800*/  FMUL.FTZ R56, R3, R192 ;  /* 0x000000c003387220 */ /* 0x002fe20000410000 */
[--C-:B---3--:R-:W-:Y:S07]  /*17810*/  FFMA.FTZ R2, R132, UR4, -R73.reuse ;  /* 0x0000000484027c23 */ /* 0x108fee0008010849 */
[----:B------:R2:W-:Y:S02]  /*17820*/  MUFU.EX2 R132, R2 ;  /* 0x0000000200847308 */ /* 0x0005e40000000800 */
[----:B--2---:R-:W-:Y:S01]  /*17830*/  FFMA.FTZ R2, R157, UR4, -R73 ;  /* 0x000000049d027c23 */ /* 0x004fe20008010849 */
[----:B------:R-:W-:Y:S02]  /*17840*/  MOV R157, R161 ;  /* 0x000000a1009d7202 */ /* 0x000fe40000000f00 */
[----:B------:R-:W-:Y:S05]  /*17850*/  MOV R161, R133 ;  /* 0x0000008500a17202 */ /* 0x000fea0000000f00 */
[----:B------:R4:W-:Y:S01]  /*17860*/  MUFU.EX2 R136, R2 ;  /* 0x0000000200887308 */ /* 0x0009e20000000800 */
[----:B------:R-:W-:Y:S02]  /*17870*/  MOV R141, R161 ;  /* 0x000000a1008d7202 */ /* 0x000fe40000000f00 */
[----:B------:R-:W-:Y:S02]  /*17880*/  MOV R161, R209 ;  /* 0x000000d100a17202 */ /* 0x000fe40000000f00 */
[----:B------:R-:W-:Y:S01]  /*17890*/  MOV R209, R86 ;  /* 0x0000005600d17202 */ /* 0x000fe20000000f00 */
[--C-:B----4-:R-:W-:Y:S01]  /*178a0*/  FFMA.FTZ R2, R156, UR4, -R74.reuse ;  /* 0x000000049c027c23 */ /* 0x110fe2000801084a */
[----:B------:R-:W-:Y:S01]  /*178b0*/  MOV R156, R164 ;  /* 0x000000a4009c7202 */ /* 0x000fe20000000f00 */
[----:B------:R-:W-:Y:S02]  /*178c0*/  IMAD.MOV.U32 R164, RZ, RZ, R47 ;  /* 0x000000ffffa47224 */ /* 0x000fe400078e002f */
[C---:B------:R-:W-:Y:S01]  /*178d0*/  FMUL.FTZ R47, R0.reuse, R191 ;  /* 0x000000bf002f7220 */ /* 0x040fe20000410000 */
[----:B------:R1:W-:Y:S06]  /*178e0*/  MUFU.EX2 R133, R2 ;  /* 0x0000000200857308 */ /* 0x0003ec0000000800 */
[-C--:B------:R-:W-:Y:S06]  /*178f0*/  HMMA.16816.F32 R44, R80, R58.reuse, R44 ;  /* 0x0000003a502c723c */ /* 0x080fec000000182c */
[C---:B------:R-:W-:Y:S05]  /*17900*/  HMMA.16816.F32 R48, R76.reuse, R58, R48 ;  /* 0x0000003a4c30723c */ /* 0x040fea0000001830 */
[--C-:B-1----:R-:W-:Y:S01]  /*17910*/  FFMA.FTZ R2, R149, UR4, -R74.reuse ;  /* 0x0000000495027c23 */ /* 0x102fe2000801084a */
[----:B------:R-:W-:Y:S01]  /*17920*/  IMAD.MOV.U32 R149, RZ, RZ, R211 ;  /* 0x000000ffff957224 */ /* 0x000fe200078e00d3 */
[----:B------:R-:W-:Y:S01]  /*17930*/  MOV R211, R87 ;  /* 0x0000005700d37202 */ /* 0x000fe20000000f00 */
[----:B------:R-:W-:Y:S01]  /*17940*/  FFMA.FTZ R58, R251, UR4, -R74 ;  /* 0x00000004fb3a7c23 */ /* 0x000fe2000801084a */
[----:B------:R1:W-:Y:S01]  /*17950*/  MUFU.EX2 R146, R2 ;  /* 0x0000000200927308 */ /* 0x0003e20000000800 */
[----:B------:R-:W2:Y:S01]  /*17960*/  LDSM.16.MT88.4 R84, [R218+0x8000] ;  /* 0x00800000da54783b */ /* 0x000ea20000004200 */
[----:B------:R-:W-:Y:S08]  /*17970*/  FMUL.FTZ R59, R0, R195 ;  /* 0x000000c3003b7220 */ /* 0x000ff00000410000 */
[----:B------:R3:W-:Y:S01]  /*17980*/  MUFU.EX2 R162, R58 ;  /* 0x0000003a00a27308 */ /* 0x0007e20000000800 */
[--C-:B-1----:R-:W-:Y:S09]  /*17990*/  FFMA.FTZ R2, R250, UR4, -R73.reuse ;  /* 0x00000004fa027c23 */ /* 0x102ff20008010849 */
[----:B------:R1:W-:Y:S01]  /*179a0*/  MUFU.EX2 R145, R2 ;  /* 0x0000000200917308 */ /* 0x0003e20000000800 */
[----:B---3--:R-:W-:Y:S01]  /*179b0*/  FMUL.FTZ R58, R0, R194 ;  /* 0x000000c2003a7220 */ /* 0x008fe20000410000 */
[----:B-1----:R-:W-:Y:S01]  /*179c0*/  FFMA.FTZ R2, R166, UR4, -R73 ;  /* 0x00000004a6027c23 */ /* 0x002fe20008010849 */
[----:B------:R-:W-:Y:S01]  /*179d0*/  IMAD.MOV.U32 R166, RZ, RZ, R141 ;  /* 0x000000ffffa67224 */ /* 0x000fe200078e008d */
[----:B------:R-:W-:Y:S01]  /*179e0*/  MOV R141, R149 ;  /* 0x00000095008d7202 */ /* 0x000fe20000000f00 */
[-C--:B--2---:R-:W-:Y:S05]  /*179f0*/  HMMA.16816.F32 R52, R76, R84.reuse, R52 ;  /* 0x000000544c34723c */ /* 0x084fea0000001834 */
[----:B------:R1:W-:Y:S01]  /*17a00*/  MUFU.EX2 R144, R2 ;  /* 0x0000000200907308 */ /* 0x0003e20000000800 */
[----:B------:R-:W-:Y:S01]  /*17a10*/  IMAD.MOV.U32 R149, RZ, RZ, R148 ;  /* 0x000000ffff957224 */ /* 0x000fe200078e0094 */
[----:B------:R-:W-:Y:S04]  /*17a20*/  MOV R148, R153 ;  /* 0x0000009900947202 */ /* 0x000fe80000000f00 */
[----:B------:R-:W-:Y:S01]  /*17a30*/  MOV R153, R152 ;  /* 0x0000009800997202 */ /* 0x000fe20000000f00 */
[----:B------:R-:W-:Y:S01]  /*17a40*/  IMAD.MOV.U32 R152, RZ, RZ, R157 ;  /* 0x000000ffff987224 */ /* 0x000fe200078e009d */
[----:B------:R-:W-:Y:S01]  /*17a50*/  MOV R157, R215 ;  /* 0x000000d7009d7202 */ /* 0x000fe20000000f00 */
[C---:B------:R-:W-:Y:S01]  /*17a60*/  HMMA.16816.F32 R56, R80.reuse, R84, R56 ;  /* 0x000000545038723c */ /* 0x040fe20000001838 */
[----:B------:R-:W2:Y:S03]  /*17a70*/  LDL.LU R215, [R1+0xa4] ;  /* 0x0000a40001d77983 */ /* 0x000ea60000300800 */
[----:B------:R-:W-:Y:S02]  /*17a80*/  MOV R159, R141 ;  /* 0x0000008d009f7202 */ /* 0x000fe40000000f00 */
[----:B------:R-:W-:Y:S01]  /*17a90*/  MOV R158, R149 ;  /* 0x00000095009e7202 */ /* 0x000fe20000000f00 */
[----:B------:R-:W-:Y:S01]  /*17aa0*/  IMAD.MOV.U32 R149, RZ, RZ, R157 ;  /* 0x000000ffff957224 */ /* 0x000fe200078e009d */
[----:B------:R-:W-:Y:S03]  /*17ab0*/  MOV R141, R152 ;  /* 0x00000098008d7202 */ /* 0x000fe60000000f00 */
[--C-:B-1----:R-:W-:Y:S01]  /*17ac0*/  FFMA.FTZ R2, R167, UR4, -R75.reuse ;  /* 0x00000004a7027c23 */ /* 0x102fe2000801084b */
[----:B------:R-:W-:Y:S01]  /*17ad0*/  MOV R167, R127 ;  /* 0x0000007f00a77202 */ /* 0x000fe20000000f00 */
[----:B------:R-:W-:Y:S02]  /*17ae0*/  IMAD.MOV.U32 R152, RZ, RZ, R62 ;  /* 0x000000ffff987224 */ /* 0x000fe400078e003e */
[----:B------:R-:W-:Y:S01]  /*17af0*/  FMUL.FTZ R62, R0, R198 ;  /* 0x000000c6003e7220 */ /* 0x000fe20000410000 */
[----:B------:R1:W-:Y:S01]  /*17b00*/  MUFU.EX2 R127, R2 ;  /* 0x00000002007f7308 */ /* 0x0003e20000000800 */
[----:B------:R-:W-:Y:S01]  /*17b10*/  MOV R157, R61 ;  /* 0x0000003d009d7202 */ /* 0x000fe20000000f00 */
[----:B------:R-:W-:Y:S08]  /*17b20*/  FMUL.FTZ R61, R3, R197 ;  /* 0x000000c5033d7220 */ /* 0x000ff00000410000 */
[----:B------:R-:W-:Y:S01]  /*17b30*/  MUFU.EX2 R198, R88 ;  /* 0x0000005800c67308 */ /* 0x000fe20000000800 */
[----:B-1----:R-:W-:Y:S01]  /*17b40*/  FFMA.FTZ R2, R166, UR4, -R75 ;  /* 0x00000004a6027c23 */ /* 0x002fe2000801084b */
[----:B------:R-:W-:Y:S08]  /*17b50*/  IMAD.MOV.U32 R166, RZ, RZ, R137 ;  /* 0x000000ffffa67224 */ /* 0x000ff000078e0089 */
[----:B------:R1:W3:Y:S02]  /*17b60*/  MUFU.EX2 R137, R2 ;  /* 0x0000000200897308 */ /* 0x0002e40000000800 */
[--C-:B-1----:R-:W-:Y:S01]  /*17b70*/  FFMA.FTZ R2, R167, UR4, -R75.reuse ;  /* 0x00000004a7027c23 */ /* 0x102fe2000801084b */
[----:B---3--:R-:W-:Y:S01]  /*17b80*/  F2FP.F16.F32.PACK_AB R84, R137, R127 ;  /* 0x0000007f8954723e */ /* 0x008fe200000000ff */
[----:B------:R-:W-:Y:S01]  /*17b90*/  IMAD.MOV.U32 R167, RZ, RZ, R148 ;  /* 0x000000ffffa77224 */ /* 0x000fe200078e0094 */
[----:B------:R-:W-:Y:S05]  /*17ba0*/  MOV R148, R156 ;  /* 0x0000009c00947202 */ /* 0x000fea0000000f00 */
[----:B------:R1:W-:Y:S01]  /*17bb0*/  MUFU.EX2 R138, R2 ;  /* 0x00000002008a7308 */ /* 0x0003e20000000800 */
[----:B------:R-:W-:Y:S01]  /*17bc0*/  MOV R156, R60 ;  /* 0x0000003c009c7202 */ /* 0x000fe20000000f00 */
[----:B------:R-:W-:Y:S08]  /*17bd0*/  FMUL.FTZ R60, R3, R196 ;  /* 0x000000c4033c7220 */ /* 0x000ff00000410000 */
[----:B------:R-:W-:Y:S01]  /*17be0*/  MUFU.EX2 R196, R89 ;  /* 0x0000005900c47308 */ /* 0x000fe20000000800 */
[----:B-1----:R-:W-:Y:S01]  /*17bf0*/  FFMA.FTZ R2, R166, UR4, -R75 ;  /* 0x00000004a6027c23 */ /* 0x002fe2000801084b */
[----:B------:R-:W-:Y:S02]  /*17c00*/  MOV R166, R153 ;  /* 0x0000009900a67202 */ /* 0x000fe40000000f00 */
[----:B------:R-:W-:Y:S06]  /*17c10*/  MOV R153, R63 ;  /* 0x0000003f00997202 */ /* 0x000fec0000000f00 */
[----:B------:R1:W3:Y:S01]  /*17c20*/  MUFU.EX2 R163, R2 ;  /* 0x0000000200a37308 */ /* 0x0002e20000000800 */
[----:B------:R-:W-:Y:S07]  /*17c30*/  FMUL.FTZ R63, R0, R199 ;  /* 0x000000c7003f7220 */ /* 0x000fee0000410000 */
[-C--:B------:R-:W-:Y:S01]  /*17c40*/  HMMA.16816.F32 R60, R80, R86.reuse, R60 ;  /* 0x00000056503c723c */ /* 0x080fe2000000183c */
[----:B------:R-:W4:Y:S05]  /*17c50*/  LDSM.16.MT88.4 R80, [R216+0x8800] ;  /* 0x00880000d850783b */ /* 0x000f2a0000004200 */
[----:B------:R-:W-:Y:S05]  /*17c60*/  HMMA.16816.F32 R64, R76, R86, R64 ;  /* 0x000000564c40723c */ /* 0x000fea0000001840 */
[----:B-1----:R-:W-:Y:S01]  /*17c70*/  FFMA.FTZ R2, R159, UR4, -R100 ;  /* 0x000000049f027c23 */ /* 0x002fe20008010864 */
[----:B------:R-:W-:Y:S01]  /*17c80*/  IMAD.MOV.U32 R159, RZ, RZ, R158 ;  /* 0x000000ffff9f7224 */ /* 0x000fe200078e009e */
[----:B------:R-:W-:Y:S02]  /*17c90*/  MOV R158, R167 ;  /* 0x000000a7009e7202 */ /* 0x000fe40000000f00 */
[----:B------:R1:W-:Y:S02]  /*17ca0*/  MUFU.EX2 R154, R2 ;  /* 0x00000002009a7308 */ /* 0x0003e40000000800 */
        /* <DEDUP_REMOVED lines=8> */
[----:B------:R-:W-:Y:S01]  /*17d30*/  MOV R155, R158 ;  /* 0x0000009e009b7202 */ /* 0x000fe20000000f00 */
[----:B------:R-:W2:Y:S01]  /*17d40*/  LDL.LU R160, [R1+0x88] ;  /* 0x0000880001a07983 */ /* 0x000ea20000300800 */
[----:B------:R-:W-:Y:S01]  /*17d50*/  IMAD.MOV.U32 R158, RZ, RZ, R141 ;  /* 0x000000ffff9e7224 */ /* 0x000fe200078e008d */
[----:B------:R-:W-:Y:S01]  /*17d60*/  MOV R141, R148 ;  /* 0x00000094008d7202 */ /* 0x000fe20000000f00 */
[----:B------:R-:W-:Y:S02]  /*17d70*/  IMAD.MOV.U32 R148, RZ, RZ, R153 ;  /* 0x000000ffff947224 */ /* 0x000fe400078e0099 */
[----:B-1----:R-:W-:Y:S01]  /*17d80*/  FFMA.FTZ R2, R159, UR4, -R100 ;  /* 0x000000049f027c23 */ /* 0x002fe20008010864 */
[----:B------:R-:W-:Y:S01]  /*17d90*/  IMAD.MOV.U32 R153, RZ, RZ, R156 ;  /* 0x000000ffff997224 */ /* 0x000fe200078e009c */
[----:B------:R-:W-:Y:S02]  /*17da0*/  MOV R159, R167 ;  /* 0x000000a7009f7202 */ /* 0x000fe40000000f00 */
[----:B------:R-:W-:Y:S02]  /*17db0*/  MOV R167, R149 ;  /* 0x0000009500a77202 */ /* 0x000fe40000000f00 */
[----:B------:R-:W-:Y:S02]  /*17dc0*/  MOV R149, R152 ;  /* 0x0000009800957202 */ /* 0x000fe40000000f00 */
[----:B------:R-:W-:Y:S02]  /*17dd0*/  MOV R152, R157 ;  /* 0x0000009d00987202 */ /* 0x000fe40000000f00 */
[----:B------:R1:W4:Y:S01]  /*17de0*/  MUFU.EX2 R157, R2 ;  /* 0x00000002009d7308 */ /* 0x0003220000000800 */
[----:B------:R-:W-:Y:S02]  /*17df0*/  MOV R151, R159 ;  /* 0x0000009f00977202 */ /* 0x000fe40000000f00 */
[----:B------:R-:W-:Y:S01]  /*17e00*/  MOV R159, R167 ;  /* 0x000000a7009f7202 */ /* 0x000fe20000000f00 */
[----:B------:R-:W-:Y:S01]  /*17e10*/  IMAD.MOV.U32 R167, RZ, RZ, R149 ;  /* 0x000000ffffa77224 */ /* 0x000fe200078e0095 */
[----:B------:R-:W-:Y:S02]  /*17e20*/  F2FP.F16.F32.PACK_AB R77, R146, R133 ;  /* 0x00000085924d723e */ /* 0x000fe400000000ff */
[----:B------:R-:W-:Y:S02]  /*17e30*/  F2FP.F16.F32.PACK_AB R78, R144, R145 ;  /* 0x00000091904e723e */ /* 0x000fe400000000ff */
[----:B------:R-:W-:Y:S02]  /*17e40*/  F2FP.F16.F32.PACK_AB R79, R162, R139 ;  /* 0x0000008ba24f723e */ /* 0x000fe400000000ff */
[----:B------:R-:W-:Y:S02]  /*17e50*/  F2FP.F16.F32.PACK_AB R76, R136, R132 ;  /* 0x00000084884c723e */ /* 0x000fe400000000ff */
[----:B---3--:R-:W-:Y:S01]  /*17e60*/  F2FP.F16.F32.PACK_AB R86, R163, R138 ;  /* 0x0000008aa356723e */ /* 0x008fe200000000ff */
[----:B-1----:R-:W-:Y:S01]  /*17e70*/  FFMA.FTZ R2, R155, UR4, -R100 ;  /* 0x000000049b027c23 */ /* 0x002fe20008010864 */
[----:B------:R-:W-:Y:S01]  /*17e80*/  IMAD.MOV.U32 R155, RZ, RZ, R158 ;  /* 0x000000ffff9b7224 */ /* 0x000fe200078e009e */
[----:B------:R-:W-:Y:S02]  /*17e90*/  MOV R158, R141 ;  /* 0x0000008d009e7202 */ /* 0x000fe40000000f00 */
[-C--:B----4-:R-:W-:Y:S03]  /*17ea0*/  HMMA.16816.F32 R4, R76, R80.reuse, R4 ;  /* 0x000000504c04723c */ /* 0x090fe60000001804 */
[----:B------:R-:W-:Y:S02]  /*17eb0*/  F2FP.F16.F32.PACK_AB R85, R157, R154 ;  /* 0x0000009a9d55723e */ /* 0x000fe400000000ff */
[----:B--2---:R-:W-:Y:S02]  /*17ec0*/  MOV R156, R160 ;  /* 0x000000a0009c7202 */ /* 0x004fe40000000f00 */
[----:B------:R-:W-:Y:S01]  /*17ed0*/  MOV R160, R165 ;  /* 0x000000a500a07202 */ /* 0x000fe20000000f00 */
[----:B------:R-:W-:Y:S03]  /*17ee0*/  IMAD.MOV.U32 R165, RZ, RZ, R209 ;  /* 0x000000ffffa57224 */ /* 0x000fe600078e00d1 */
[----:B------:R-:W-:Y:S02]  /*17ef0*/  MOV R209, R211 ;  /* 0x000000d300d17202 */ /* 0x000fe40000000f00 */
[----:B------:R-:W2:Y:S01]  /*17f00*/  LDL.LU R211, [R1+0x84] ;  /* 0x0000840001d37983 */ /* 0x000ea20000300800 */
[----:B------:R-:W-:Y:S02]  /*17f10*/  MOV R149, R156 ;  /* 0x0000009c00957202 */ /* 0x000fe40000000f00 */
[----:B------:R-:W-:Y:S02]  /*17f20*/  MOV R156, R160 ;  /* 0x000000a0009c7202 */ /* 0x000fe40000000f00 */
[----:B------:R1:W-:Y:S02]  /*17f30*/  MUFU.EX2 R160, R2 ;  /* 0x0000000200a07308 */ /* 0x0003e40000000800 */
[----:B-1----:R-:W-:Y:S01]  /*17f40*/  FFMA.FTZ R2, R151, UR4, -R100 ;  /* 0x0000000497027c23 */ /* 0x002fe20008010864 */
[----:B------:R-:W-:Y:S01]  /*17f50*/  MOV R151, R155 ;  /* 0x0000009b00977202 */ /* 0x000fe20000000f00 */
[----:B------:R-:W-:Y:S01]  /*17f60*/  IMAD.MOV.U32 R155, RZ, RZ, R159 ;  /* 0x000000ffff9b7224 */ /* 0x000fe200078e009f */
[----:B------:R-:W-:Y:S02]  /*17f70*/  MOV R159, R158 ;  /* 0x0000009e009f7202 */ /* 0x000fe40000000f00 */
[----:B------:R-:W-:Y:S01]  /*17f80*/  MOV R158, R167 ;  /* 0x000000a7009e7202 */ /* 0x000fe20000000f00 */
[----:B------:R-:W-:Y:S02]  /*17f90*/  IMAD.MOV.U32 R167, RZ, RZ, R161 ;  /* 0x000000ffffa77224 */ /* 0x000fe400078e00a1 */
[----:B------:R-:W1:Y:S02]  /*17fa0*/  MUFU.EX2 R161, R2 ;  /* 0x0000000200a17308 */ /* 0x000e640000000800 */
[----:B-1----:R-:W-:Y:S07]  /*17fb0*/  F2FP.F16.F32.PACK_AB R87, R161, R160 ;  /* 0x000000a0a157723e */ /* 0x002fee00000000ff */
        /* <DEDUP_REMOVED lines=12> */
[C---:B------:R-:W-:Y:S05]  /*18080*/  HMMA.16816.F32 R48, R76.reuse, R82, R48 ;  /* 0x000000524c30723c */ /* 0x040fea0000001830 */
[----:B--2---:R-:W-:Y:S01]  /*18090*/  IMAD.MOV.U32 R141, RZ, RZ, R211 ;  /* 0x000000ffff8d7224 */ /* 0x004fe200078e00d3 */
[----:B------:R-:W-:Y:S02]  /*180a0*/  MOV R211, R225 ;  /* 0x000000e100d37202 */ /* 0x000fe40000000f00 */
[----:B------:R2:W5:Y:S04]  /*180b0*/  LDL.LU R225, [R1+0x138] ;  /* 0x0001380001e17983 */ /* 0x0005680000300800 */
[----:B------:R-:W3:Y:S04]  /*180c0*/  LDL.LU R147, [R1+0x78] ;  /* 0x0000780001937983 */ /* 0x000ee80000300800 */
[----:B------:R-:W4:Y:S01]  /*180d0*/  LDL.LU R143, [R1+0x70] ;  /* 0x00007000018f7983 */ /* 0x000f220000300800 */
[----:B---3--:R-:W-:Y:S01]  /*180e0*/  FFMA.FTZ R2, R147, UR4, -R73 ;  /* 0x0000000493027c23 */ /* 0x008fe20008010849 */
[----:B------:R-:W-:Y:S02]  /*180f0*/  MOV R147, R151 ;  /* 0x0000009700937202 */ /* 0x000fe40000000f00 */
[----:B------:R-:W-:Y:S02]  /*18100*/  MOV R151, R155 ;  /* 0x0000009b00977202 */ /* 0x000fe40000000f00 */
[----:B------:R4:W-:Y:S01]  /*18110*/  MUFU.EX2 R155, R2 ;  /* 0x00000002009b7308 */ /* 0x0009e20000000800 */
[----:B------:R-:W-:Y:S01]  /*18120*/  IMAD.MOV.U32 R172, RZ, RZ, R147 ;  /* 0x000000ffffac7224 */ /* 0x000fe200078e0093 */
[----:B------:R-:W-:Y:S01]  /*18130*/  MOV R147, R159 ;  /* 0x0000009f00937202 */ /* 0x000fe20000000f00 */
[----:B----4-:R-:W-:Y:S01]  /*18140*/  FFMA.FTZ R2, R143, UR4, -R73 ;  /* 0x000000048f027c23 */ /* 0x010fe20008010849 */
[----:B------:R-:W-:Y:S01]  /*18150*/  MOV R143, R151 ;  /* 0x00000097008f7202 */ /* 0x000fe20000000f00 */
[----:B------:R-:W-:Y:S01]  /*18160*/  IMAD.MOV.U32 R151, RZ, RZ, R158 ;  /* 0x000000ffff977224 */ /* 0x000fe200078e009e */
[----:B------:R-:W-:Y:S04]  /*18170*/  MOV R158, R167 ;  /* 0x000000a7009e7202 */ /* 0x000fe80000000f00 */
[----:B------:R1:W-:Y:S01]  /*18180*/  MUFU.EX2 R159, R2 ;  /* 0x00000002009f7308 */ /* 0x0003e20000000800 */
        /* <DEDUP_REMOVED lines=9> */
[----:B------:R-:W3:Y:S01]  /*18220*/  LDL.LU R248, [R1+0x90] ;  /* 0x0000900001f87983 */ /* 0x000ee20000300800 */
[----:B------:R-:W-:Y:S01]  /*18230*/  IMAD.MOV.U32 R143, RZ, RZ, R151 ;  /* 0x000000ffff8f7224 */ /* 0x000fe200078e0097 */
[----:B------:R-:W-:Y:S02]  /*18240*/  MOV R151, R167 ;  /* 0x000000a700977202 */ /* 0x000fe40000000f00 */
[----:B------:R-:W-:Y:S01]  /*18250*/  MOV R167, R141 ;  /* 0x0000008d00a77202 */ /* 0x000fe20000000f00 */
[----:B-1----:R-:W-:Y:S01]  /*18260*/  FFMA.FTZ R2, R172, UR4, -R74 ;  /* 0x00000004ac027c23 */ /* 0x002fe2000801084a */
[----:B------:R-:W-:Y:S01]  /*18270*/  MOV R172, R147 ;  /* 0x0000009300ac7202 */ /* 0x000fe20000000f00 */
[----:B------:R-:W-:Y:S01]  /*18280*/  IMAD.MOV.U32 R141, RZ, RZ, R153 ;  /* 0x000000ffff8d7224 */ /* 0x000fe200078e0099 */
[----:B------:R-:W-:Y:S01]  /*18290*/  MOV R147, R158 ;  /* 0x0000009e00937202 */ /* 0x000fe20000000f00 */
[----:B------:R1:W-:Y:S01]  /*182a0*/  MUFU.EX2 R153, R2 ;  /* 0x0000000200997308 */ /* 0x0003e20000000800 */
[----:B------:R-:W-:Y:S01]  /*182b0*/  IMAD.MOV.U32 R158, RZ, RZ, R166 ;  /* 0x000000ffff9e7224 */ /* 0x000fe200078e00a6 */
[----:B------:R-:W-:Y:S02]  /*182c0*/  MOV R166, R149 ;  /* 0x0000009500a67202 */ /* 0x000fe40000000f00 */
[----:B------:R-:W-:Y:S02]  /*182d0*/  MOV R149, R240 ;  /* 0x000000f000957202 */ /* 0x000fe40000000f00 */
[----:B------:R-:W-:Y:S01]  /*182e0*/  MOV R240, R238 ;  /* 0x000000ee00f07202 */ /* 0x000fe20000000f00 */
[----:B-1----:R-:W-:Y:S01]  /*182f0*/  FFMA.FTZ R2, R173, UR4, -R74 ;  /* 0x00000004ad027c23 */ /* 0x002fe2000801084a */
[----:B------:R-:W-:Y:S02]  /*18300*/  MOV R173, R172 ;  /* 0x000000ac00ad7202 */ /* 0x000fe40000000f00 */
[----:B------:R-:W-:Y:S01]  /*18310*/  MOV R172, R143 ;  /* 0x0000008f00ac7202 */ /* 0x000fe20000000f00 */
[----:B------:R-:W-:Y:S01]  /*18320*/  IMAD.MOV.U32 R143, RZ, RZ, R147 ;  /* 0x000000ffff8f7224 */ /* 0x000fe200078e0093 */
[----:B------:R-:W-:Y:S01]  /*18330*/  MOV R147, R151 ;  /* 0x0000009700937202 */ /* 0x000fe20000000f00 */
[----:B------:R-:W-:Y:S01]  /*18340*/  IMAD.MOV.U32 R174, RZ, RZ, R173 ;  /* 0x000000ffffae7224 */ /* 0x000fe200078e00ad */
[----:B------:R-:W-:Y:S02]  /*18350*/  MOV R151, R158 ;  /* 0x0000009e00977202 */ /* 0x000fe40000000f00 */
[----:B------:R1:W-:Y:S01]  /*18360*/  MUFU.EX2 R158, R2 ;  /* 0x00000002009e7308 */ /* 0x0003e20000000800 */
        /* <DEDUP_REMOVED lines=8> */
[----:B-1----:R-:W-:Y:S01]  /*183f0*/  FFMA.FTZ R2, R174, UR4, -R74 ;  /* 0x00000004ae027c23 */ /* 0x002fe2000801084a */
[----:B------:R-:W-:Y:S01]  /*18400*/  IMAD.MOV.U32 R174, RZ, RZ, R173 ;  /* 0x000000ffffae7224 */ /* 0x000fe200078e00ad */
[----:B------:R-:W-:Y:S02]  /*18410*/  MOV R173, R172 ;  /* 0x000000ac00ad7202 */ /* 0x000fe40000000f00 */
[----:B------:R1:W-:Y:S01]  /*18420*/  MUFU.EX2 R175, R2 ;  /* 0x0000000200af7308 */ /* 0x0003e20000000800 */
[----:B------:R-:W-:Y:S01]  /*18430*/  MOV R172, R143 ;  /* 0x0000008f00ac7202 */ /* 0x000fe20000000f00 */
[----:B------:R-:W-:Y:S01]  /*18440*/  IMAD.MOV.U32 R143, RZ, RZ, R147 ;  /* 0x000000ffff8f7224 */ /* 0x000fe200078e0093 */
[----:B------:R-:W-:Y:S02]  /*18450*/  MOV R147, R151 ;  /* 0x0000009700937202 */ /* 0x000fe40000000f00 */
[----:B------:R-:W-:Y:S01]  /*18460*/  MOV R151, R167 ;  /* 0x000000a700977202 */ /* 0x000fe20000000f00 */
[----:B------:R-:W-:Y:S01]  /*18470*/  IMAD.MOV.U32 R167, RZ, RZ, R166 ;  /* 0x000000ffffa77224 */ /* 0x000fe200078e00a6 */
[----:B------:R-:W-:Y:S01]  /*18480*/  MOV R166, R141 ;  /* 0x0000008d00a67202 */ /* 0x000fe20000000f00 */
[----:B-1----:R-:W-:Y:S01]  /*18490*/  FFMA.FTZ R2, R174, UR4, -R74 ;  /* 0x00000004ae027c23 */ /* 0x002fe2000801084a */
[----:B------:R-:W-:Y:S02]  /*184a0*/  MOV R174, R173 ;  /* 0x000000ad00ae7202 */ /* 0x000fe40000000f00 */
[----:B------:R-:W-:Y:S01]  /*184b0*/  MOV R173, R172 ;  /* 0x000000ac00ad7202 */ /* 0x000fe20000000f00 */
[----:B------:R1:W-:Y:S01]  /*184c0*/  MUFU.EX2 R197, R2 ;  /* 0x0000000200c57308 */ /* 0x0003e20000000800 */
[----:B------:R-:W-:Y:S01]  /*184d0*/  IMAD.MOV.U32 R172, RZ, RZ, R143 ;  /* 0x000000ffffac7224 */ /* 0x000fe200078e008f */
[----:B------:R-:W-:Y:S02]  /*184e0*/  MOV R143, R147 ;  /* 0x00000093008f7202 */ /* 0x000fe40000000f00 */
[----:B------:R-:W-:Y:S01]  /*184f0*/  MOV R147, R151 ;  /* 0x0000009700937202 */ /* 0x000fe20000000f00 */
[----:B------:R-:W-:Y:S01]  /*18500*/  IMAD.MOV.U32 R151, RZ, RZ, R167 ;  /* 0x000000ffff977224 */ /* 0x000fe200078e00a7 */
[----:B------:R-:W-:Y:S02]  /*18510*/  MOV R167, R166 ;  /* 0x000000a600a77202 */ /* 0x000fe40000000f00 */
[----:B------:R-:W-:Y:S02]  /*18520*/  MOV R168, R173 ;  /* 0x000000ad00a87202 */ /* 0x000fe40000000f00 */
[----:B------:R-:W-:Y:S01]  /*18530*/  MOV R173, R143 ;  /* 0x0000008f00ad7202 */ /* 0x000fe20000000f00 */
[----:B------:R-:W-:Y:S02]  /*18540*/  IMAD.MOV.U32 R143, RZ, RZ, R151 ;  /* 0x000000ffff8f7224 */ /* 0x000fe400078e0097 */
[----:B-1----:R-:W-:Y:S01]  /*18550*/  FFMA.FTZ R2, R174, UR4, -R75 ;  /* 0x00000004ae027c23 */ /* 0x002fe2000801084b */
[----:B------:R-:W-:Y:S01]  /*18560*/  IMAD.MOV.U32 R174, RZ, RZ, R172 ;  /* 0x000000ffffae7224 */ /* 0x000fe200078e00ac */
[----:B------:R-:W-:Y:S02]  /*18570*/  MOV R172, R147 ;  /* 0x0000009300ac7202 */ /* 0x000fe40000000f00 */
[----:B------:R-:W-:Y:S01]  /*18580*/  MOV R147, R167 ;  /* 0x000000a700937202 */ /* 0x000fe20000000f00 */
[----:B---3--:R-:W-:Y:S02]  /*18590*/  IMAD.MOV.U32 R238, RZ, RZ, R248 ;  /* 0x000000ffffee7224 */ /* 0x008fe400078e00f8 */
[----:B------:R-:W3:Y:S02]  /*185a0*/  LDL.LU R248, [R1+0x68] ;  /* 0x0000680001f87983 */ /* 0x000ee40000300800 */
[----:B------:R-:W-:Y:S05]  /*185b0*/  IMAD.MOV.U32 R149, RZ, RZ, R238 ;  /* 0x000000ffff957224 */ /* 0x000fea00078e00ee */
[----:B------:R-:W-:Y:S04]  /*185c0*/  MOV R141, R149 ;  /* 0x00000095008d7202 */ /* 0x000fe80000000f00 */
[----:B------:R-:W-:Y:S04]  /*185d0*/  MOV R166, R141 ;  /* 0x0000008d00a67202 */ /* 0x000fe80000000f00 */
[----:B------:R-:W-:Y:S02]  /*185e0*/  MOV R151, R166 ;  /* 0x000000a600977202 */ /* 0x000fe40000000f00 */
[----:B---3--:R-:W-:Y:S02]  /*185f0*/  MOV R238, R248 ;  /* 0x000000f800ee7202 */ /* 0x008fe40000000f00 */
[----:B------:R-:W-:Y:S02]  /*18600*/  MOV R248, R242 ;  /* 0x000000f200f87202 */ /* 0x000fe40000000f00 */
[----:B------:R-:W3:Y:S01]  /*18610*/  LDL.LU R242, [R1+0xa8] ;  /* 0x0000a80001f27983 */ /* 0x000ee20000300800 */
[----:B------:R-:W-:Y:S01]  /*18620*/  IMAD.MOV.U32 R149, RZ, RZ, R238 ;  /* 0x000000ffff957224 */ /* 0x000fe200078e00ee */
[----:B------:R-:W-:Y:S03]  /*18630*/  MOV R238, R248 ;  /* 0x000000f800ee7202 */ /* 0x000fe60000000f00 */
[----:B------:R-:W-:Y:S01]  /*18640*/  IMAD.MOV.U32 R141, RZ, RZ, R149 ;  /* 0x000000ffff8d7224 */ /* 0x000fe200078e0095 */
[----:B------:R-:W-:Y:S03]  /*18650*/  MOV R149, R148 ;  /* 0x0000009400957202 */ /* 0x000fe60000000f00 */
[----:B------:R-:W-:Y:S01]  /*18660*/  IMAD.MOV.U32 R167, RZ, RZ, R141 ;  /* 0x000000ffffa77224 */ /* 0x000fe200078e008d */
[----:B------:R-:W-:Y:S01]  /*18670*/  MOV R166, R149 ;  /* 0x0000009500a67202 */ /* 0x000fe20000000f00 */
[----:B------:R-:W-:Y:S02]  /*18680*/  IMAD.MOV.U32 R149, RZ, RZ, R152 ;  /* 0x000000ffff957224 */ /* 0x000fe400078e0098 */
[----:B------:R1:W-:Y:S02]  /*18690*/  MUFU.EX2 R152, R2 ;  /* 0x0000000200987308 */ /* 0x0003e40000000800 */
[----:B-1----:R-:W-:Y:S01]  /*186a0*/  FFMA.FTZ R2, R168, UR4, -R75 ;  /* 0x00000004a8027c23 */ /* 0x002fe2000801084b */
[----:B------:R-:W-:Y:S02]  /*186b0*/  MOV R168, R174 ;  /* 0x000000ae00a87202 */ /* 0x000fe40000000f00 */
[----:B------:R-:W-:Y:S05]  /*186c0*/  MOV R174, R173 ;  /* 0x000000ad00ae7202 */ /* 0x000fea0000000f00 */
[----:B------:R1:W4:Y:S01]  /*186d0*/  MUFU.EX2 R169, R2 ;  /* 0x0000000200a97308 */ /* 0x0003220000000800 */
[----:B------:R-:W-:Y:S01]  /*186e0*/  IMAD.MOV.U32 R173, RZ, RZ, R172 ;  /* 0x000000ffffad7224 */ /* 0x000fe200078e00ac */
        /* <DEDUP_REMOVED lines=8> */
[----:B------:R-:W-:Y:S01]  /*18770*/  FFMA.FTZ R89, R170, UR4, -R75 ;  /* 0x00000004aa597c23 */ /* 0x000fe2000801084b */
        /* <DEDUP_REMOVED lines=8> */
[----:B------:R-:W-:Y:S01]  /*18800*/  MOV R143, R147 ;  /* 0x00000093008f7202 */ /* 0x000fe20000000f00 */
[----:B------:R-:W-:Y:S01]  /*18810*/  IMAD.MOV.U32 R171, RZ, RZ, R168 ;  /* 0x000000ffffab7224 */ /* 0x000fe200078e00a8 */
[----:B------:R-:W-:Y:S02]  /*18820*/  MOV R168, R172 ;  /* 0x000000ac00a87202 */ /* 0x000fe40000000f00 */
[----:B------:R-:W-:Y:S01]  /*18830*/  MOV R147, R151 ;  /* 0x0000009700937202 */ /* 0x000fe20000000f00 */
[----:B------:R-:W-:Y:S03]  /*18840*/  FFMA.FTZ R88, R171, UR4, -R100 ;  /* 0x00000004ab587c23 */ /* 0x000fe60008010864 */
[----:B------:R-:W-:Y:S01]  /*18850*/  MUFU.EX2 R172, R89 ;  /* 0x0000005900ac7308 */ /* 0x000fe20000000800 */
[----:B------:R-:W-:Y:S01]  /*18860*/  IMAD.MOV.U32 R171, RZ, RZ, R168 ;  /* 0x000000ffffab7224 */ /* 0x000fe200078e00a8 */
[----:B------:R-:W-:Y:S02]  /*18870*/  MOV R168, R143 ;  /* 0x0000008f00a87202 */ /* 0x000fe40000000f00 */
[----:B------:R-:W-:Y:S02]  /*18880*/  MOV R180, R170 ;  /* 0x000000aa00b47202 */ /* 0x000fe40000000f00 */
[----:B------:R-:W-:Y:S01]  /*18890*/  MOV R170, R174 ;  /* 0x000000ae00aa7202 */ /* 0x000fe20000000f00 */
[----:B------:R-:W-:Y:S01]  /*188a0*/  IMAD.MOV.U32 R174, RZ, RZ, R147 ;  /* 0x000000ffffae7224 */ /* 0x000fe200078e0093 */
[----:B------:R-:W-:Y:S02]  /*188b0*/  MOV R181, R171 ;  /* 0x000000ab00b57202 */ /* 0x000fe40000000f00 */
[----:B------:R-:W-:Y:S01]  /*188c0*/  MUFU.EX2 R147, R88 ;  /* 0x0000005800937308 */ /* 0x000fe20000000800 */
[----:B-1----:R-:W-:Y:S01]  /*188d0*/  FFMA.FTZ R2, R180, UR4, -R100 ;  /* 0x00000004b4027c23 */ /* 0x002fe20008010864 */
[----:B------:R-:W-:Y:S01]  /*188e0*/  MOV R180, R170 ;  /* 0x000000aa00b47202 */ /* 0x000fe20000000f00 */
[----:B------:R-:W-:Y:S01]  /*188f0*/  IMAD.MOV.U32 R171, RZ, RZ, R168 ;  /* 0x000000ffffab7224 */ /* 0x000fe200078e00a8 */
[----:B------:R-:W-:Y:S02]  /*18900*/  MOV R170, R174 ;  /* 0x000000ae00aa7202 */ /* 0x000fe40000000f00 */
[----:B------:R-:W-:Y:S03]  /*18910*/  MOV R182, R180 ;  /* 0x000000b400b67202 */ /* 0x000fe60000000f00 */
[----:B------:R-:W-:Y:S01]  /*18920*/  IMAD.MOV.U32 R180, RZ, RZ, R170 ;  /* 0x000000ffffb47224 */ /* 0x000fe200078e00aa */
[----:B---3--:R-:W-:Y:S01]  /*18930*/  MOV R248, R242 ;  /* 0x000000f200f87202 */ /* 0x008fe20000000f00 */
[----:B------:R-:W-:Y:S02]  /*18940*/  IMAD.MOV.U32 R242, RZ, RZ, R244 ;  /* 0x000000fffff27224 */ /* 0x000fe400078e00f4 */
[----:B------:R-:W3:Y:S04]  /*18950*/  LDL.LU R244, [R1+0xb0] ;  /* 0x0000b00001f47983 */ /* 0x000ee80000300800 */
[----:B------:R-:W2:Y:S02]  /*18960*/  LDL.LU R148, [R1+0x98] ;  /* 0x0000980001947983 */ /* 0x000ea40000300800 */
[----:B--2---:R-:W-:Y:S02]  /*18970*/  MOV R141, R148 ;  /* 0x00000094008d7202 */ /* 0x004fe40000000f00 */
[----:B------:R-:W2:Y:S03]  /*18980*/  LDL.LU R148, [R1+0x8c] ;  /* 0x00008c0001947983 */ /* 0x000ea60000300800 */
[----:B------:R-:W-:Y:S01]  /*18990*/  IMAD.MOV.U32 R166, RZ, RZ, R141 ;  /* 0x000000ffffa67224 */ /* 0x000fe200078e008d */
[----:B------:R-:W-:Y:S04]  /*189a0*/  MOV R141, R149 ;  /* 0x00000095008d7202 */ /* 0x000fe80000000f00 */
[----:B------:R-:W-:Y:S01]  /*189b0*/  MOV R167, R166 ;  /* 0x000000a600a77202 */ /* 0x000fe20000000f00 */
[----:B------:R-:W-:Y:S04]  /*189c0*/  IMAD.MOV.U32 R166, RZ, RZ, R141 ;  /* 0x000000ffffa67224 */ /* 0x000fe800078e008d */
[----:B------:R-:W-:Y:S01]  /*189d0*/  IMAD.MOV.U32 R151, RZ, RZ, R167 ;  /* 0x000000ffff977224 */ /* 0x000fe200078e00a7 */
[----:B------:R-:W-:Y:S04]  /*189e0*/  MOV R167, R166 ;  /* 0x000000a600a77202 */ /* 0x000fe80000000f00 */
[----:B------:R-:W-:Y:S02]  /*189f0*/  MOV R143, R151 ;  /* 0x00000097008f7202 */ /* 0x000fe40000000f00 */
[----:B------:R-:W-:Y:S02]  /*18a00*/  MOV R151, R167 ;  /* 0x000000a700977202 */ /* 0x000fe40000000f00 */
[----:B------:R-:W-:Y:S03]  /*18a10*/  MOV R168, R143 ;  /* 0x0000008f00a87202 */ /* 0x000fe60000000f00 */
[----:B------:R-:W-:Y:S05]  /*18a20*/  IMAD.MOV.U32 R174, RZ, RZ, R151 ;  /* 0x000000ffffae7224 */ /* 0x000fea00078e0097 */
[----:B------:R-:W-:Y:S02]  /*18a30*/  MOV R170, R174 ;  /* 0x000000ae00aa7202 */ /* 0x000fe40000000f00 */
[----:B--2---:R-:W-:Y:S01]  /*18a40*/  MOV R149, R148 ;  /* 0x0000009400957202 */ /* 0x004fe20000000f00 */
[----:B------:R-:W-:Y:S02]  /*18a50*/  IMAD.MOV.U32 R148, RZ, RZ, R109 ;  /* 0x000000ffff947224 */ /* 0x000fe400078e006d */
[----:B------:R-:W2:Y:S01]  /*18a60*/  LDL.LU R109, [R1+0xb4] ;  /* 0x0000b400016d7983 */ /* 0x000ea20000300800 */
[----:B------:R-:W-:Y:S02]  /*18a70*/  MOV R141, R149 ;  /* 0x00000095008d7202 */ /* 0x000fe40000000f00 */
[----:B------:R-:W-:Y:S02]  /*18a80*/  MOV R149, R148 ;  /* 0x0000009400957202 */ /* 0x000fe40000000f00 */
[----:B------:R-:W4:Y:S01]  /*18a90*/  LDL.LU R148, [R1+0xd8] ;  /* 0x0000d80001947983 */ /* 0x000f220000300800 */
[----:B------:R-:W-:Y:S02]  /*18aa0*/  MOV R166, R141 ;  /* 0x0000008d00a67202 */ /* 0x000fe40000000f00 */
[----:B------:R-:W-:Y:S03]  /*18ab0*/  IMAD.MOV.U32 R141, RZ, RZ, R149 ;  /* 0x000000ffff8d7224 */ /* 0x000fe600078e0095 */
[----:B------:R-:W-:Y:S02]  /*18ac0*/  IMAD.MOV.U32 R167, RZ, RZ, R166 ;  /* 0x000000ffffa77224 */ /* 0x000fe400078e00a6 */
[----:B------:R-:W-:Y:S03]  /*18ad0*/  MOV R166, R141 ;  /* 0x0000008d00a67202 */ /* 0x000fe60000000f00 */
[----:B------:R-:W-:Y:S02]  /*18ae0*/  MOV R143, R167 ;  /* 0x000000a7008f7202 */ /* 0x000fe40000000f00 */
[----:B------:R-:W-:Y:S04]  /*18af0*/  MOV R151, R166 ;  /* 0x000000a600977202 */ /* 0x000fe80000000f00 */
[----:B------:R-:W-:Y:S02]  /*18b00*/  MOV R174, R151 ;  /* 0x0000009700ae7202 */ /* 0x000fe40000000f00 */
[----:B----4-:R-:W-:Y:S02]  /*18b10*/  MOV R149, R148 ;  /* 0x0000009400957202 */ /* 0x010fe40000000f00 */
[----:B------:R-:W-:Y:S01]  /*18b20*/  MOV R148, R156 ;  /* 0x0000009c00947202 */ /* 0x000fe20000000f00 */
[----:B------:R-:W-:Y:S01]  /*18b30*/  IMAD.MOV.U32 R156, RZ, RZ, R165 ;  /* 0x000000ffff9c7224 */ /* 0x000fe200078e00a5 */
[----:B------:R-:W-:Y:S02]  /*18b40*/  MOV R165, R209 ;  /* 0x000000d100a57202 */ /* 0x000fe40000000f00 */
[----:B------:R-:W-:Y:S01]  /*18b50*/  MOV R141, R148 ;  /* 0x00000094008d7202 */ /* 0x000fe20000000f00 */
[----:B------:R-:W-:Y:S01]  /*18b60*/  IMAD.MOV.U32 R148, RZ, RZ, R156 ;  /* 0x000000ffff947224 */ /* 0x000fe200078e009c */
[----:B------:R-:W-:Y:S01]  /*18b70*/  MOV R156, R165 ;  /* 0x000000a5009c7202 */ /* 0x000fe20000000f00 */
[----:B------:R-:W4:Y:S01]  /*18b80*/  LDL.LU R209, [R1+0xac] ;  /* 0x0000ac0001d17983 */ /* 0x000f220000300800 */
[----:B------:R-:W-:Y:S01]  /*18b90*/  MOV R165, R164 ;  /* 0x000000a400a57202 */ /* 0x000fe20000000f00 */
[----:B------:R-:W-:Y:S01]  /*18ba0*/  IMAD.MOV.U32 R164, RZ, RZ, R224 ;  /* 0x000000ffffa47224 */ /* 0x000fe200078e00e0 */
[----:B------:R-:W-:Y:S01]  /*18bb0*/  MOV R166, R148 ;  /* 0x0000009400a67202 */ /* 0x000fe20000000f00 */
[----:B------:R-:W-:Y:S01]  /*18bc0*/  IMAD.MOV.U32 R167, RZ, RZ, R141 ;  /* 0x000000ffffa77224 */ /* 0x000fe200078e008d */
[----:B------:R-:W-:Y:S01]  /*18bd0*/  MOV R141, R156 ;  /* 0x0000009c008d7202 */ /* 0x000fe20000000f00 */
[----:B------:R-:W-:Y:S01]  /*18be0*/  IMAD.MOV.U32 R148, RZ, RZ, R165 ;  /* 0x000000ffff947224 */ /* 0x000fe200078e00a5 */
[----:B------:R-:W-:Y:S01]  /*18bf0*/  MOV R156, R164 ;  /* 0x000000a4009c7202 */ /* 0x000fe20000000f00 */
[----:B------:R1:W3:Y:S01]  /*18c00*/  MUFU.EX2 R165, R2 ;  /* 0x0000000200a57308 */ /* 0x0002e20000000800 */
[----:B------:R2:W5:Y:S01]  /*18c10*/  LDL.LU R224, [R1+0x134] ;  /* 0x0001340001e07983 */ /* 0x0005620000300800 */
[----:B------:R-:W-:Y:S01]  /*18c20*/  MOV R164, R246 ;  /* 0x000000f600a47202 */ /* 0x000fe20000000f00 */
[----:B------:R-:W-:Y:S01]  /*18c30*/  IMAD.MOV.U32 R246, RZ, RZ, R223 ;  /* 0x000000fffff67224 */ /* 0x000fe200078e00df */
[----:B------:R-:W-:Y:S01]  /*18c40*/  MOV R151, R167 ;  /* 0x000000a700977202 */ /* 0x000fe20000000f00 */
[----:B------:R2:W5:Y:S01]  /*18c50*/  LDL.LU R223, [R1+0x130] ;  /* 0x0001300001df7983 */ /* 0x0005620000300800 */
[----:B------:R-:W-:Y:S02]  /*18c60*/  MOV R167, R141 ;  /* 0x0000008d00a77202 */ /* 0x000fe40000000f00 */
[----:B------:R-:W-:Y:S01]  /*18c70*/  MOV R141, R148 ;  /* 0x00000094008d7202 */ /* 0x000fe20000000f00 */
[----:B------:R-:W-:Y:S01]  /*18c80*/  IMAD.MOV.U32 R148, RZ, RZ, R156 ;  /* 0x000000ffff947224 */ /* 0x000fe200078e009c */
[----:B------:R-:W-:Y:S02]  /*18c90*/  MOV R156, R164 ;  /* 0x000000a4009c7202 */ /* 0x000fe40000000f00 */
[----:B------:R-:W-:Y:S02]  /*18ca0*/  MOV R164, R134 ;  /* 0x0000008600a47202 */ /* 0x000fe40000000f00 */
[----:B------:R-:W2:Y:S01]  /*18cb0*/  LDL.LU R134, [R1+0xc0] ;  /* 0x0000c00001867983 */ /* 0x000ea20000300800 */
[----:B-1----:R-:W-:Y:S03]  /*18cc0*/  FFMA.FTZ R2, R181, UR4, -R100 ;  /* 0x00000004b5027c23 */ /* 0x002fe60008010864 */
[----:B------:R-:W3:Y:S01]  /*18cd0*/  LDL.LU R183, [R1+0x64] ;  /* 0x0000640001b77983 */ /* 0x000ee20000300800 */
[----:B------:R-:W-:Y:S02]  /*18ce0*/  MOV R181, R171 ;  /* 0x000000ab00b57202 */ /* 0x000fe40000000f00 */
[----:B------:R-:W-:Y:S01]  /*18cf0*/  MOV R171, R168 ;  /* 0x000000a800ab7202 */ /* 0x000fe20000000f00 */
[----:B------:R-:W4:Y:S01]  /*18d00*/  LDL.LU R176, [R1+0x60] ;  /* 0x0000600001b07983 */ /* 0x000f220000300800 */
[----:B------:R-:W-:Y:S02]  /*18d10*/  IMAD.MOV.U32 R168, RZ, RZ, R143 ;  /* 0x000000ffffa87224 */ /* 0x000fe400078e008f */
[----:B------:R-:W-:Y:S01]  /*18d20*/  IMAD.MOV.U32 R143, RZ, RZ, R166 ;  /* 0x000000ffff8f7224 */ /* 0x000fe200078e00a6 */
[----:B------:R-:W2:Y:S01]  /*18d30*/  LDL.LU R177, [R1+0x58] ;  /* 0x0000580001b17983 */ /* 0x000ea20000300800 */
[----:B------:R1:W-:Y:S03]  /*18d40*/  MUFU.EX2 R166, R2 ;  /* 0x0000000200a67308 */ /* 0x0003e60000000800 */
[----:B------:R-:W2:Y:S01]  /*18d50*/  LDL.LU R178, [R1+0x54] ;  /* 0x0000540001b27983 */ /* 0x000ea20000300800 */
[----:B-1----:R-:W-:Y:S01]  /*18d60*/  FFMA.FTZ R2, R182, UR4, -R100 ;  /* 0x00000004b6027c23 */ /* 0x002fe20008010864 */
[----:B------:R-:W-:Y:S01]  /*18d70*/  IMAD.MOV.U32 R182, RZ, RZ, R181 ;  /* 0x000000ffffb67224 */ /* 0x000fe200078e00b5 */
[----:B------:R-:W-:Y:S02]  /*18d80*/  MOV R181, R180 ;  /* 0x000000b400b57202 */ /* 0x000fe40000000f00 */
[----:B------:R-:W-:Y:S01]  /*18d90*/  MOV R180, R171 ;  /* 0x000000ab00b47202 */ /* 0x000fe20000000f00 */
[----:B------:R-:W-:Y:S01]  /*18da0*/  IMAD.MOV.U32 R171, RZ, RZ, R170 ;  /* 0x000000ffffab7224 */ /* 0x000fe200078e00aa */
[----:B------:R-:W-:Y:S02]  /*18db0*/  MOV R170, R168 ;  /* 0x000000a800aa7202 */ /* 0x000fe40000000f00 */
[----:B------:R-:W-:Y:S01]  /*18dc0*/  MOV R168, R174 ;  /* 0x000000ae00a87202 */ /* 0x000fe20000000f00 */
[----:B------:R-:W-:Y:S02]  /*18dd0*/  IMAD.MOV.U32 R174, RZ, RZ, R167 ;  /* 0x000000ffffae7224 */ /* 0x000fe400078e00a7 */
[----:B------:R3:W1:Y:S02]  /*18de0*/  MUFU.EX2 R167, R2 ;  /* 0x0000000200a77308 */ /* 0x0006640000000800 */
[--C-:B---3--:R-:W-:Y:S01]  /*18df0*/  FFMA.FTZ R2, R183, UR4, -R73.reuse ;  /* 0x00000004b7027c23 */ /* 0x108fe20008010849 */
[----:B------:R-:W-:Y:S02]  /*18e00*/  MOV R183, R182 ;  /* 0x000000b600b77202 */ /* 0x000fe40000000f00 */
[----:B------:R-:W-:Y:S01]  /*18e10*/  MOV R182, R181 ;  /* 0x000000b500b67202 */ /* 0x000fe20000000f00 */
[----:B------:R-:W-:Y:S01]  /*18e20*/  IMAD.MOV.U32 R181, RZ, RZ, R180 ;  /* 0x000000ffffb57224 */ /* 0x000fe200078e00b4 */
[----:B------:R-:W-:Y:S01]  /*18e30*/  MOV R180, R171 ;  /* 0x000000ab00b47202 */ /* 0x000fe20000000f00 */
[----:B----4-:R-:W-:Y:S01]  /*18e40*/  FFMA.FTZ R89, R176, UR4, -R73 ;  /* 0x00000004b0597c23 */ /* 0x010fe20008010849 */
[----:B------:R-:W-:Y:S01]  /*18e50*/  MOV R171, R170 ;  /* 0x000000aa00ab7202 */ /* 0x000fe20000000f00 */
[----:B--2---:R-:W-:Y:S01]  /*18e60*/  FFMA.FTZ R88, R177, UR4, -R74 ;  /* 0x00000004b1587c23 */ /* 0x004fe2000801084a */
[----:B------:R2:W-:Y:S01]  /*18e70*/  MUFU.EX2 R170, R2 ;  /* 0x0000000200aa7308 */ /* 0x0005e20000000800 */
        /* <DEDUP_REMOVED lines=8> */
[----:B------:R-:W-:Y:S01]  /*18f00*/  MUFU.EX2 R174, R89 ;  /* 0x0000005900ae7308 */ /* 0x000fe20000000800 */
[----:B------:R-:W-:Y:S01]  /*18f10*/  MOV R176, R183 ;  /* 0x000000b700b07202 */ /* 0x000fe20000000f00 */
[----:B------:R-:W-:Y:S01]  /*18f20*/  IMAD.MOV.U32 R183, RZ, RZ, R182 ;  /* 0x000000ffffb77224 */ /* 0x000fe200078e00b6 */
[----:B------:R-:W-:Y:S02]  /*18f30*/  MOV R182, R181 ;  /* 0x000000b500b67202 */ /* 0x000fe40000000f00 */
[----:B------:R-:W-:Y:S01]  /*18f40*/  MOV R181, R180 ;  /* 0x000000b400b57202 */ /* 0x000fe20000000f00 */
[----:B--2---:R-:W-:Y:S01]  /*18f50*/  FFMA.FTZ R2, R177, UR4, -R74 ;  /* 0x00000004b1027c23 */ /* 0x004fe2000801084a */
[----:B------:R-:W-:Y:S01]  /*18f60*/  IMAD.MOV.U32 R180, RZ, RZ, R171 ;  /* 0x000000ffffb47224 */ /* 0x000fe200078e00ab */
[----:B------:R-:W-:Y:S02]  /*18f70*/  MOV R177, R176 ;  /* 0x000000b000b17202 */ /* 0x000fe40000000f00 */
[----:B------:R-:W-:Y:S01]  /*18f80*/  MUFU.EX2 R171, R88 ;  /* 0x0000005800ab7308 */ /* 0x000fe20000000800 */
[----:B------:R-:W-:Y:S01]  /*18f90*/  MOV R176, R183 ;  /* 0x000000b700b07202 */ /* 0x000fe20000000f00 */
[----:B------:R-:W-:Y:S01]  /*18fa0*/  IMAD.MOV.U32 R183, RZ, RZ, R182 ;  /* 0x000000ffffb77224 */ /* 0x000fe200078e00b6 */
[----:B------:R-:W-:Y:S02]  /*18fb0*/  MOV R182, R181 ;  /* 0x000000b500b67202 */ /* 0x000fe40000000f00 */
[----:B------:R-:W-:Y:S01]  /*18fc0*/  MOV R181, R180 ;  /* 0x000000b400b57202 */ /* 0x000fe20000000f00 */
[----:B------:R-:W-:Y:S04]  /*18fd0*/  IMAD.MOV.U32 R180, RZ, RZ, R168 ;  /* 0x000000ffffb47224 */ /* 0x000fe800078e00a8 */
[----:B------:R2:W-:Y:S02]  /*18fe0*/  MUFU.EX2 R168, R2 ;  /* 0x0000000200a87308 */ /* 0x0005e40000000800 */
[--C-:B--2---:R-:W-:Y:S02]  /*18ff0*/  FFMA.FTZ R2, R178, UR4, -R73.reuse ;  /* 0x00000004b2027c23 */ /* 0x104fe40008010849 */
[----:B------:R-:W2:Y:S06]  /*19000*/  LDL.LU R178, [R1+0x50] ;  /* 0x0000500001b27983 */ /* 0x000eac0000300800 */
[----:B------:R2:W-:Y:S01]  /*19010*/  MUFU.EX2 R199, R2 ;  /* 0x0000000200c77308 */ /* 0x0005e20000000800 */
[----:B------:R-:W3:Y:S01]  /*19020*/  LDL.LU R80, [R1+0xf8] ;  /* 0x0000f80001507983 */ /* 0x000ee20000300800 */
[----:B--2---:R-:W-:Y:S03]  /*19030*/  FFMA.FTZ R2, R178, UR4, -R73 ;  /* 0x00000004b2027c23 */ /* 0x004fe60008010849 */
[----:B------:R-:W2:Y:S01]  /*19040*/  LDL.LU R178, [R1+0x80] ;  /* 0x0000800001b27983 */ /* 0x000ea20000300800 */
[----:B---3--:R-:W-:Y:S04]  /*19050*/  FFMA.FTZ R94, R3, R80, R94 ;  /* 0x00000050035e7223 */ /* 0x008fe8000001005e */
[----:B------:R3:W-:Y:S01]  /*19060*/  MUFU.EX2 R252, R2 ;  /* 0x0000000200fc7308 */ /* 0x0007e20000000800 */
[----:B------:R-:W4:Y:S01]  /*19070*/  LDSM.16.MT88.4 R80, [R218+0x8800] ;  /* 0x00880000da50783b */ /* 0x000f220000004200 */
[----:B------:R-:W-:Y:S01]  /*19080*/  FADD.FTZ R98, R106, R94 ;  /* 0x0000005e6a627221 */ /* 0x000fe20000010000 */
[-C--:B----4-:R-:W-:Y:S06]  /*19090*/  HMMA.16816.F32 R52, R76, R80.reuse, R52 ;  /* 0x000000504c34723c */ /* 0x090fec0000001834 */
[C---:B------:R-:W-:Y:S06]  /*190a0*/  HMMA.16816.F32 R56, R84.reuse, R80, R56 ;  /* 0x000000505438723c */ /* 0x040fec0000001838 */
[-C--:B------:R-:W-:Y:S01]  /*190b0*/  HMMA.16816.F32 R60, R84, R82.reuse, R60 ;  /* 0x00000052543c723c */ /* 0x080fe2000000183c */
[----:B------:R-:W-:Y:S04]  /*190c0*/  LDSM.16.MT88.4 R84, [R219+0x9000] ;  /* 0x00900000db54783b */ /* 0x000fe80000004200 */
[----:B------:R-:W-:Y:S01]  /*190d0*/  F2FP.F16.F32.PACK_AB R80, R169, R152 ;  /* 0x00000098a950723e */ /* 0x000fe200000000ff */
[----:B------:R-:W-:Y:S05]  /*190e0*/  HMMA.16816.F32 R64, R76, R82, R64 ;  /* 0x000000524c40723c */ /* 0x000fea0000001840 */
[----:B------:R-:W-:Y:S02]  /*190f0*/  F2FP.F16.F32.PACK_AB R81, R165, R147 ;  /* 0x00000093a551723e */ /* 0x000fe400000000ff */
[----:B------:R-:W-:Y:S04]  /*19100*/  F2FP.F16.F32.PACK_AB R76, R159, R155 ;  /* 0x0000009b9f4c723e */ /* 0x000fe800000000ff */
[----:B------:R-:W-:Y:S02]  /*19110*/  F2FP.F16.F32.PACK_AB R77, R158, R153 ;  /* 0x000000999e4d723e */ /* 0x000fe400000000ff */
[----:B------:R-:W-:Y:S02]  /*19120*/  F2FP.F16.F32.PACK_AB R78, R198, R196 ;  /* 0x000000c4c64e723e */ /* 0x000fe400000000ff */
[----:B------:R-:W-:Y:S02]  /*19130*/  F2FP.F16.F32.PACK_AB R79, R197, R175 ;  /* 0x000000afc54f723e */ /* 0x000fe400000000ff */
[----:B------:R-:W-:Y:S02]  /*19140*/  F2FP.F16.F32.PACK_AB R82, R172, R173 ;  /* 0x000000adac52723e */ /* 0x000fe400000000ff */
[----:B-1----:R-:W-:Y:S01]  /*19150*/  F2FP.F16.F32.PACK_AB R83, R167, R166 ;  /* 0x000000a6a753723e */ /* 0x002fe200000000ff */
[--C-:B--2---:R-:W-:Y:S02]  /*19160*/  FFMA.FTZ R3, R178, UR4, -R74.reuse ;  /* 0x00000004b2037c23 */ /* 0x104fe4000801084a */
[----:B------:R-:W3:Y:S02]  /*19170*/  LDL.LU R178, [R1+0x7c] ;  /* 0x00007c0001b27983 */ /* 0x000ee40000300800 */
[----:B------:R-:W-:Y:S01]  /*19180*/  MUFU.EX2 R250, R3 ;  /* 0x0000000300fa7308 */ /* 0x000fe20000000800 */
[----:B---3--:R-:W-:Y:S01]  /*19190*/  FFMA.FTZ R2, R178, UR4, -R74 ;  /* 0x00000004b2027c23 */ /* 0x008fe2000801084a */
[----:B------:R-:W-:Y:S02]  /*191a0*/  MOV R178, R177 ;  /* 0x000000b100b27202 */ /* 0x000fe40000000f00 */
[----:B------:R-:W-:Y:S06]  /*191b0*/  MOV R177, R176 ;  /* 0x000000b000b17202 */ /* 0x000fec0000000f00 */
        /* <DEDUP_REMOVED lines=9> */
[----:B------:R-:W-:Y:S02]  /*19250*/  MOV R164, R134 ;  /* 0x0000008600a47202 */ /* 0x000fe40000000f00 */
[----:B------:R-:W-:Y:S01]  /*19260*/  MOV R134, R240 ;  /* 0x000000f000867202 */ /* 0x000fe20000000f00 */
[----:B------:R-:W-:Y:S01]  /*19270*/  IMAD.MOV.U32 R240, RZ, RZ, R238 ;  /* 0x000000fffff07224 */ /* 0x000fe200078e00ee */
[----:B------:R-:W-:Y:S01]  /*19280*/  MOV R238, R248 ;  /* 0x000000f800ee7202 */ /* 0x000fe20000000f00 */
[----:B-1----:R-:W-:Y:S01]  /*19290*/  FFMA.FTZ R2, R178, UR4, -R75 ;  /* 0x00000004b2027c23 */ /* 0x002fe2000801084b */
[----:B------:R-:W-:Y:S01]  /*192a0*/  MOV R178, R177 ;  /* 0x000000b100b27202 */ /* 0x000fe20000000f00 */
[----:B------:R-:W-:Y:S01]  /*192b0*/  IMAD.MOV.U32 R177, RZ, RZ, R176 ;  /* 0x000000ffffb17224 */ /* 0x000fe200078e00b0 */
[----:B------:R-:W-:Y:S02]  /*192c0*/  MOV R176, R183 ;  /* 0x000000b700b07202 */ /* 0x000fe40000000f00 */
[----:B------:R-:W-:Y:S02]  /*192d0*/  MOV R183, R182 ;  /* 0x000000b600b77202 */ /* 0x000fe40000000f00 */
[----:B------:R-:W-:Y:S01]  /*192e0*/  MOV R182, R142 ;  /* 0x0000008e00b67202 */ /* 0x000fe20000000f00 */
[----:B------:R-:W-:Y:S01]  /*192f0*/  IMAD.MOV.U32 R142, RZ, RZ, R141 ;  /* 0x000000ffff8e7224 */ /* 0x000fe200078e008d */
[----:B------:R-:W-:Y:S02]  /*19300*/  MOV R141, R156 ;  /* 0x0000009c008d7202 */ /* 0x000fe40000000f00 */
[----:B------:R-:W-:Y:S02]  /*19310*/  MOV R156, R164 ;  /* 0x000000a4009c7202 */ /* 0x000fe40000000f00 */
[----:B------:R1:W-:Y:S01]  /*19320*/  MUFU.EX2 R164, R2 ;  /* 0x0000000200a47308 */ /* 0x0003e20000000800 */
[----:B------:R-:W-:Y:S02]  /*19330*/  MOV R248, R215 ;  /* 0x000000d700f87202 */ /* 0x000fe40000000f00 */
[----:B------:R-:W-:Y:S01]  /*19340*/  MOV R215, R242 ;  /* 0x000000f200d77202 */ /* 0x000fe20000000f00 */
[----:B------:R-:W-:Y:S01]  /*19350*/  IMAD.MOV.U32 R242, RZ, RZ, R210 ;  /* 0x000000fffff27224 */ /* 0x000fe200078e00d2 */
[----:B------:R-:W-:Y:S02]  /*19360*/  MOV R210, R209 ;  /* 0x000000d100d27202 */ /* 0x000fe40000000f00 */
[----:B------:R-:W-:Y:S02]  /*19370*/  MOV R209, R222 ;  /* 0x000000de00d17202 */ /* 0x000fe40000000f00 */
[----:B------:R2:W5:Y:S01]  /*19380*/  LDL.LU R222, [R1+0x12c] ;  /* 0x00012c0001de7983 */ /* 0x0005620000300800 */
[----:B------:R-:W-:Y:S02]  /*19390*/  MOV R179, R177 ;  /* 0x000000b100b37202 */ /* 0x000fe40000000f00 */
[----:B------:R-:W-:Y:S02]  /*193a0*/  MOV R177, R183 ;  /* 0x000000b700b17202 */ /* 0x000fe40000000f00 */
[----:B------:R-:W-:Y:S01]  /*193b0*/  MOV R183, R142 ;  /* 0x0000008e00b77202 */ /* 0x000fe20000000f00 */
[----:B------:R-:W-:Y:S01]  /*193c0*/  IMAD.MOV.U32 R142, RZ, RZ, R141 ;  /* 0x000000ffff8e7224 */ /* 0x000fe200078e008d */
[----:B------:R-:W-:Y:S01]  /*193d0*/  MOV R141, R134 ;  /* 0x00000086008d7202 */ /* 0x000fe20000000f00 */
[--C-:B-1----:R-:W-:Y:S01]  /*193e0*/  FFMA.FTZ R2, R178, UR4, -R75.reuse ;  /* 0x00000004b2027c23 */ /* 0x102fe2000801084b */
[----:B------:R-:W-:Y:S01]  /*193f0*/  IMAD.MOV.U32 R178, RZ, RZ, R176 ;  /* 0x000000ffffb27224 */ /* 0x000fe200078e00b0 */
[----:B------:R-:W-:Y:S01]  /*19400*/  MOV R176, R150 ;  /* 0x0000009600b07202 */ /* 0x000fe20000000f00 */
[----:B------:R-:W-:Y:S01]  /*19410*/  FFMA.FTZ R88, R177, UR4, -R100 ;  /* 0x00000004b1587c23 */ /* 0x000fe20008010864 */
[----:B------:R-:W-:Y:S01]  /*19420*/  MOV R150, R156 ;  /* 0x0000009c00967202 */ /* 0x000fe20000000f00 */
[----:B------:R-:W-:Y:S01]  /*19430*/  FFMA.FTZ R3, R179, UR4, -R75 ;  /* 0x00000004b3037c23 */ /* 0x000fe2000801084b */
[----:B------:R-:W-:Y:S01]  /*19440*/  MOV R156, R240 ;  /* 0x000000f0009c7202 */ /* 0x000fe20000000f00 */
[----:B------:R-:W-:Y:S01]  /*19450*/  IMAD.MOV.U32 R240, RZ, RZ, R238 ;  /* 0x000000fffff07224 */ /* 0x000fe200078e00ee */
[----:B------:R-:W-:Y:S02]  /*19460*/  MOV R238, R215 ;  /* 0x000000d700ee7202 */ /* 0x000fe40000000f00 */
[----:B------:R-:W-:Y:S01]  /*19470*/  MOV R215, R210 ;  /* 0x000000d200d77202 */ /* 0x000fe20000000f00 */
[----:B------:R-:W-:Y:S01]  /*19480*/  IMAD.MOV.U32 R210, RZ, RZ, R244 ;  /* 0x000000ffffd27224 */ /* 0x000fe200078e00f4 */
[----:B------:R-:W-:Y:S02]  /*19490*/  MOV R244, R246 ;  /* 0x000000f600f47202 */ /* 0x000fe40000000f00 */
[----:B------:R-:W3:Y:S01]  /*194a0*/  LDL.LU R246, [R1+0xa0] ;  /* 0x0000a00001f67983 */ /* 0x000ee20000300800 */
[----:B------:R-:W-:Y:S02]  /*194b0*/  MOV R134, R248 ;  /* 0x000000f800867202 */ /* 0x000fe40000000f00 */
[----:B------:R1:W4:Y:S01]  /*194c0*/  MUFU.EX2 R248, R2 ;  /* 0x0000000200f87308 */ /* 0x0003220000000800 */
        /* <DEDUP_REMOVED lines=8> */
[----:B------:R-:W-:Y:S01]  /*19550*/  IMAD.MOV.U32 R189, RZ, RZ, R141 ;  /* 0x000000ffffbd7224 */ /* 0x000fe200078e008d */
[----:B------:R-:W-:Y:S02]  /*19560*/  MOV R215, R210 ;  /* 0x000000d200d77202 */ /* 0x000fe40000000f00 */
[----:B------:R-:W-:Y:S01]  /*19570*/  MOV R210, R244 ;  /* 0x000000f400d27202 */ /* 0x000fe20000000f00 */
[----:B-1----:R-:W-:Y:S01]  /*19580*/  FFMA.FTZ R2, R178, UR4, -R75 ;  /* 0x00000004b2027c23 */ /* 0x002fe2000801084b */
[----:B------:R-:W-:Y:S01]  /*19590*/  MOV R187, R238 ;  /* 0x000000ee00bb7202 */ /* 0x000fe20000000f00 */
[----:B------:R-:W2:Y:S01]  /*195a0*/  LDL.LU R178, [R1+0x3c] ;  /* 0x00003c0001b27983 */ /* 0x000ea20000300800 */
[----:B------:R-:W-:Y:S01]  /*195b0*/  MOV R179, R142 ;  /* 0x0000008e00b37202 */ /* 0x000fe20000000f00 */
[----:B------:R-:W-:Y:S01]  /*195c0*/  IMAD.MOV.U32 R238, RZ, RZ, R215 ;  /* 0x000000ffffee7224 */ /* 0x000fe200078e00d7 */
[----:B------:R-:W-:Y:S02]  /*195d0*/  MOV R188, R134 ;  /* 0x0000008600bc7202 */ /* 0x000fe40000000f00 */
[----:B------:R-:W-:Y:S02]  /*195e0*/  MOV R184, R150 ;  /* 0x0000009600b87202 */ /* 0x000fe40000000f00 */
[----:B------:R-:W-:Y:S02]  /*195f0*/  MOV R190, R188 ;  /* 0x000000bc00be7202 */ /* 0x000fe40000000f00 */
[----:B------:R-:W-:Y:S02]  /*19600*/  MOV R150, R156 ;  /* 0x0000009c00967202 */ /* 0x000fe40000000f00 */
[----:B------:R-:W-:Y:S01]  /*19610*/  MOV R215, R111 ;  /* 0x0000006f00d77202 */ /* 0x000fe20000000f00 */
[--C-:B------:R-:W-:Y:S01]  /*19620*/  FFMA.FTZ R111, R113, UR4, -R73.reuse ;  /* 0x00000004716f7c23 */ /* 0x100fe20008010849 */
[----:B------:R-:W-:Y:S01]  /*19630*/  MOV R134, R110 ;  /* 0x0000006e00867202 */ /* 0x000fe20000000f00 */
[--C-:B------:R-:W-:Y:S01]  /*19640*/  FFMA.FTZ R110, R112, UR4, -R73.reuse ;  /* 0x00000004706e7c23 */ /* 0x100fe20008010849 */
[----:B------:R-:W-:Y:S01]  /*19650*/  MOV R141, R109 ;  /* 0x0000006d008d7202 */ /* 0x000fe20000000f00 */
[----:B------:R-:W-:Y:S01]  /*19660*/  MUFU.EX2 R156, R88 ;  /* 0x00000058009c7308 */ /* 0x000fe20000000800 */
[--C-:B------:R-:W-:Y:S01]  /*19670*/  FFMA.FTZ R109, R90, UR4, -R73.reuse ;  /* 0x000000045a6d7c23 */ /* 0x100fe20008010849 */
[----:B------:R-:W-:Y:S02]  /*19680*/  MOV R142, R210 ;  /* 0x000000d2008e7202 */ /* 0x000fe40000000f00 */
[----:B------:R-:W-:Y:S01]  /*19690*/  MOV R210, R123 ;  /* 0x0000007b00d27202 */ /* 0x000fe20000000f00 */
[--C-:B------:R-:W-:Y:S06]  /*196a0*/  FFMA.FTZ R123, R117, UR4, -R73.reuse ;  /* 0x00000004757b7c23 */ /* 0x100fec0008010849 */
[----:B------:R-:W-:Y:S01]  /*196b0*/  MUFU.EX2 R123, R123 ;  /* 0x0000007b007b7308 */ /* 0x000fe20000000800 */
[----:B---3--:R-:W-:Y:S09]  /*196c0*/  IMAD.MOV.U32 R244, RZ, RZ, R246 ;  /* 0x000000fffff47224 */ /* 0x008ff200078e00f6 */
[----:B------:R2:W-:Y:S01]  /*196d0*/  MUFU.EX2 R246, R3 ;  /* 0x0000000300f67308 */ /* 0x0005e20000000800 */
[----:B------:R-:W-:Y:S04]  /*196e0*/  MOV R186, R244 ;  /* 0x000000f400ba7202 */ /* 0x000fe80000000f00 */
[----:B------:R-:W-:Y:S05]  /*196f0*/  MOV R188, R186 ;  /* 0x000000ba00bc7202 */ /* 0x000fea0000000f00 */
[----:B------:R1:W3:Y:S01]  /*19700*/  MUFU.EX2 R244, R2 ;  /* 0x0000000200f47308 */ /* 0x0002e20000000800 */
[----:B------:R-:W-:Y:S01]  /*19710*/  MOV R186, R184 ;  /* 0x000000b800ba7202 */ /* 0x000fe20000000f00 */
[----:B--2---:R-:W-:Y:S01]  /*19720*/  FFMA.FTZ R3, R178, UR4, -R73 ;  /* 0x00000004b2037c23 */ /* 0x004fe20008010849 */
[----:B------:R-:W-:Y:S01]  /*19730*/  MOV R178, R176 ;  /* 0x000000b000b27202 */ /* 0x000fe20000000f00 */
[----:B------:R-:W-:Y:S02]  /*19740*/  IMAD.MOV.U32 R176, RZ, RZ, R105 ;  /* 0x000000ffffb07224 */ /* 0x000fe400078e0069 */
[--C-:B------:R-:W-:Y:S01]  /*19750*/  FFMA.FTZ R105, R91, UR4, -R73.reuse ;  /* 0x000000045b697c23 */ /* 0x100fe20008010849 */
[----:B------:R-:W-:Y:S01]  /*19760*/  FFMA.FTZ R73, R129, UR4, -R73 ;  /* 0x0000000481497c23 */ /* 0x000fe20008010849 */
[----:B-1----:R-:W-:Y:S01]  /*19770*/  FFMA.FTZ R2, R189, UR4, -R100 ;  /* 0x00000004bd027c23 */ /* 0x002fe20008010864 */
[----:B------:R-:W-:Y:S01]  /*19780*/  MOV R189, R187 ;  /* 0x000000bb00bd7202 */ /* 0x000fe20000000f00 */
[----:B------:R-:W-:Y:S01]  /*19790*/  IMAD.MOV.U32 R187, RZ, RZ, R185 ;  /* 0x000000ffffbb7224 */ /* 0x000fe200078e00b9 */
[----:B------:R-:W-:Y:S01]  /*197a0*/  MOV R185, R179 ;  /* 0x000000b300b97202 */ /* 0x000fe20000000f00 */
[----:B------:R-:W-:Y:S01]  /*197b0*/  IMAD.MOV.U32 R179, RZ, RZ, R177 ;  /* 0x000000ffffb37224 */ /* 0x000fe200078e00b1 */
[----:B------:R-:W-:Y:S01]  /*197c0*/  MOV R177, R182 ;  /* 0x000000b600b17202 */ /* 0x000fe20000000f00 */
[----:B------:R-:W1:Y:S01]  /*197d0*/  LDSM.16.MT88.4 R88, [R216+0x9000] ;  /* 0x00900000d858783b */ /* 0x000e620000004200 */
        /* <DEDUP_REMOVED lines=11> */
[----:B------:R-:W-:Y:S01]  /*19890*/  MOV R178, R183 ;  /* 0x000000b700b27202 */ /* 0x000fe20000000f00 */
[----:B------:R-:W-:Y:S02]  /*198a0*/  IMAD.MOV.U32 R183, RZ, RZ, R180 ;  /* 0x000000ffffb77224 */ /* 0x000fe400078e00b4 */
[--C-:B--2---:R-:W-:Y:S01]  /*198b0*/  FFMA.FTZ R2, R190, UR4, -R100.reuse ;  /* 0x00000004be027c23 */ /* 0x104fe20008010864 */
[----:B------:R-:W-:Y:S01]  /*198c0*/  MOV R190, R188 ;  /* 0x000000bc00be7202 */ /* 0x000fe20000000f00 */
[----:B------:R-:W-:Y:S01]  /*198d0*/  IMAD.MOV.U32 R193, RZ, RZ, R189 ;  /* 0x000000ffffc17224 */ /* 0x000fe200078e00bd */
[----:B------:R-:W-:Y:S01]  /*198e0*/  MOV R143, R151 ;  /* 0x00000097008f7202 */ /* 0x000fe20000000f00 */
[----:B------:R2:W-:Y:S01]  /*198f0*/  MUFU.EX2 R180, R2 ;  /* 0x0000000200b47308 */ /* 0x0005e20000000800 */
[----:B------:R-:W-:Y:S01]  /*19900*/  MOV R188, R185 ;  /* 0x000000b900bc7202 */ /* 0x000fe20000000f00 */
[----:B------:R-:W-:Y:S01]  /*19910*/  IMAD.MOV.U32 R195, RZ, RZ, R193 ;  /* 0x000000ffffc37224 */ /* 0x000fe200078e00c1 */
[----:B------:R-:W-:Y:S02]  /*19920*/  MOV R185, R179 ;  /* 0x000000b300b97202 */ /* 0x000fe40000000f00 */
[----:B------:R-:W-:Y:S02]  /*19930*/  MOV R179, R177 ;  /* 0x000000b100b37202 */ /* 0x000fe40000000f00 */
        /* <DEDUP_REMOVED lines=8> */
[----:B--2---:R-:W-:Y:S01]  /*199c0*/  FFMA.FTZ R2, R191, UR4, -R100 ;  /* 0x00000004bf027c23 */ /* 0x004fe20008010864 */
[-C--:B-1----:R-:W-:Y:S01]  /*199d0*/  HMMA.16816.F32 R4, R76, R88.reuse, R4 ;  /* 0x000000584c04723c */ /* 0x082fe20000001804 */
[----:B------:R2:W5:Y:S02]  /*199e0*/  LDL.LU R221, [R1+0x128] ;  /* 0x0001280001dd7983 */ /* 0x0005640000300800 */
[----:B------:R1:W2:Y:S01]  /*199f0*/  MUFU.EX2 R181, R2 ;  /* 0x0000000200b57308 */ /* 0x0002a20000000800 */
[----:B------:R-:W-:Y:S02]  /*19a00*/  MOV R143, R151 ;  /* 0x00000097008f7202 */ /* 0x000fe40000000f00 */
[C---:B------:R-:W-:Y:S05]  /*19a10*/  HMMA.16816.F32 R8, R80.reuse, R88, R8 ;  /* 0x000000585008723c */ /* 0x040fea0000001808 */
[----:B------:R-:W-:Y:S01]  /*19a20*/  MOV R151, R150 ;  /* 0x0000009600977202 */ /* 0x000fe20000000f00 */
[-C--:B------:R-:W-:Y:S05]  /*19a30*/  HMMA.16816.F32 R12, R80, R90.reuse, R12 ;  /* 0x0000005a500c723c */ /* 0x080fea000000180c */
[----:B------:R-:W-:Y:S01]  /*19a40*/  IMAD.MOV.U32 R150, RZ, RZ, R240 ;  /* 0x000000ffff967224 */ /* 0x000fe200078e00f0 */
[C---:B------:R-:W-:Y:S01]  /*19a50*/  HMMA.16816.F32 R16, R76.reuse, R90, R16 ;  /* 0x0000005a4c10723c */ /* 0x040fe20000001810 */
[----:B------:R-:W4:Y:S04]  /*19a60*/  LDSM.16.MT88.4 R88, [R217+0x9000] ;  /* 0x00900000d958783b */ /* 0x000f280000004200 */
[----:B------:R-:W-:Y:S01]  /*19a70*/  MOV R240, R214 ;  /* 0x000000d600f07202 */ /* 0x000fe20000000f00 */
[-C--:B------:R-:W-:Y:S05]  /*19a80*/  HMMA.16816.F32 R20, R76, R84.reuse, R20 ;  /* 0x000000544c14723c */ /* 0x080fea0000001814 */
[----:B------:R-:W-:Y:S01]  /*19a90*/  MOV R214, R220 ;  /* 0x000000dc00d67202 */ /* 0x000fe20000000f00 */
[C---:B------:R-:W-:Y:S01]  /*19aa0*/  HMMA.16816.F32 R24, R80.reuse, R84, R24 ;  /* 0x000000545018723c */ /* 0x040fe20000001818 */
[----:B------:R2:W5:Y:S04]  /*19ab0*/  LDL.LU R220, [R1+0x124] ;  /* 0x0001240001dc7983 */ /* 0x0005680000300800 */
[----:B------:R-:W-:Y:S01]  /*19ac0*/  MOV R190, R184 ;  /* 0x000000b800be7202 */ /* 0x000fe20000000f00 */
[-C--:B------:R-:W-:Y:S05]  /*19ad0*/  HMMA.16816.F32 R28, R80, R86.reuse, R28 ;  /* 0x00000056501c723c */ /* 0x080fea000000181c */
[----:B------:R-:W-:Y:S01]  /*19ae0*/  MOV R184, R178 ;  /* 0x000000b200b87202 */ /* 0x000fe20000000f00 */
[C---:B------:R-:W-:Y:S01]  /*19af0*/  HMMA.16816.F32 R32, R76.reuse, R86, R32 ;  /* 0x000000564c20723c */ /* 0x040fe20000001820 */
[----:B------:R-:W3:Y:S04]  /*19b00*/  LDSM.16.MT88.4 R84, [R218+0x9000] ;  /* 0x00900000da54783b */ /* 0x000ee80000004200 */
[----:B------:R-:W-:Y:S01]  /*19b10*/  MOV R178, R143 ;  /* 0x0000008f00b27202 */ /* 0x000fe20000000f00 */
[----:B-1----:R-:W-:Y:S01]  /*19b20*/  FFMA.FTZ R2, R194, UR4, -R74 ;  /* 0x00000004c2027c23 */ /* 0x002fe2000801084a */
[----:B------:R-:W-:Y:S02]  /*19b30*/  MOV R143, R135 ;  /* 0x00000087008f7202 */ /* 0x000fe40000000f00 */
[----:B------:R1:W5:Y:S02]  /*19b40*/  LDL.LU R135, [R1+0x120] ;  /* 0x0001200001877983 */ /* 0x0003640000300800 */
[----:B------:R-:W-:Y:S01]  /*19b50*/  MOV R194, R178 ;  /* 0x000000b200c27202 */ /* 0x000fe20000000f00 */
[----:B------:R-:W-:Y:S01]  /*19b60*/  IMAD.MOV.U32 R178, RZ, RZ, R238 ;  /* 0x000000ffffb27224 */ /* 0x000fe200078e00ee */
[----:B------:R-:W-:Y:S01]  /*19b70*/  MOV R191, R185 ;  /* 0x000000b900bf7202 */ /* 0x000fe20000000f00 */
[----:B------:R-:W2:Y:S01]  /*19b80*/  LDL.LU R238, [R1+0xc4] ;  /* 0x0000c40001ee7983 */ /* 0x000ea20000300800 */
[----:B------:R-:W-:Y:S01]  /*19b90*/  MOV R189, R177 ;  /* 0x000000b100bd7202 */ /* 0x000fe20000000f00 */
[-C--:B----4-:R-:W-:Y:S03]  /*19ba0*/  HMMA.16816.F32 R36, R76, R88.reuse, R36 ;  /* 0x000000584c24723c */ /* 0x090fe60000001824 */
[----:B------:R-:W-:Y:S02]  /*19bb0*/  MOV R177, R151 ;  /* 0x0000009700b17202 */ /* 0x000fe40000000f00 */
[----:B------:R-:W-:Y:S01]  /*19bc0*/  MOV R193, R191 ;  /* 0x000000bf00c17202 */ /* 0x000fe20000000f00 */
[C---:B------:R-:W-:Y:S05]  /*19bd0*/  HMMA.16816.F32 R40, R80.reuse, R88, R40 ;  /* 0x000000585028723c */ /* 0x040fea0000001828 */
[----:B------:R-:W-:Y:S01]  /*19be0*/  MOV R185, R183 ;  /* 0x000000b700b97202 */ /* 0x000fe20000000f00 */
[-C--:B------:R-:W-:Y:S05]  /*19bf0*/  HMMA.16816.F32 R44, R80, R90.reuse, R44 ;  /* 0x0000005a502c723c */ /* 0x080fea000000182c */
[----:B------:R-:W-:Y:S01]  /*19c00*/  MOV R183, R150 ;  /* 0x0000009600b77202 */ /* 0x000fe20000000f00 */
[C---:B------:R-:W-:Y:S01]  /*19c10*/  HMMA.16816.F32 R48, R76.reuse, R90, R48 ;  /* 0x0000005a4c30723c */ /* 0x040fe20000001830 */
[----:B------:R-:W4:Y:S04]  /*19c20*/  LDSM.16.MT88.4 R88, [R216+0x9800] ;  /* 0x00980000d858783b */ /* 0x000f280000004200 */
[----:B------:R-:W-:Y:S01]  /*19c30*/  MOV R191, R190 ;  /* 0x000000be00bf7202 */ /* 0x000fe20000000f00 */
[-C--:B---3--:R-:W-:Y:S05]  /*19c40*/  HMMA.16816.F32 R52, R76, R84.reuse, R52 ;  /* 0x000000544c34723c */ /* 0x088fea0000001834 */
[----:B------:R-:W-:Y:S01]  /*19c50*/  MOV R190, R189 ;  /* 0x000000bd00be7202 */ /* 0x000fe20000000f00 */
[C---:B------:R-:W-:Y:S05]  /*19c60*/  HMMA.16816.F32 R56, R80.reuse, R84, R56 ;  /* 0x000000545038723c */ /* 0x040fea0000001838 */
[----:B------:R-:W-:Y:S01]  /*19c70*/  IMAD.MOV.U32 R189, RZ, RZ, R179 ;  /* 0x000000ffffbd7224 */ /* 0x000fe200078e00b3 */
[-C--:B------:R-:W-:Y:S05]  /*19c80*/  HMMA.16816.F32 R60, R80, R86.reuse, R60 ;  /* 0x00000056503c723c */ /* 0x080fea000000183c */
[----:B------:R-:W-:Y:S01]  /*19c90*/  MOV R179, R177 ;  /* 0x000000b100b37202 */ /* 0x000fe20000000f00 */
[----:B------:R-:W-:Y:S01]  /*19ca0*/  IMAD.MOV.U32 R150, RZ, RZ, R240 ;  /* 0x000000ffff967224 */ /* 0x000fe200078e00f0 */
[----:B------:R-:W-:Y:S01]  /*19cb0*/  MOV R177, R183 ;  /* 0x000000b700b17202 */ /* 0x000fe20000000f00 */
[----:B------:R-:W-:Y:S01]  /*19cc0*/  MUFU.EX2 R240, R93 ;  /* 0x0000005d00f07308 */ /* 0x000fe20000000800 */
[----:B------:R-:W-:Y:S04]  /*19cd0*/  HMMA.16816.F32 R64, R76, R86, R64 ;  /* 0x000000564c40723c */ /* 0x000fe80000001840 */
[----:B------:R-:W-:Y:S01]  /*19ce0*/  MOV R151, R214 ;  /* 0x000000d600977202 */ /* 0x000fe20000000f00 */
[--C-:B------:R-:W-:Y:S01]  /*19cf0*/  FFMA.FTZ R84, R186, UR4, -R74.reuse ;  /* 0x00000004ba547c23 */ /* 0x100fe2000801084a */
[----:B------:R-:W-:Y:S03]  /*19d00*/  F2FP.F16.F32.PACK_AB R80, R248, R164 ;  /* 0x000000a4f850723e */ /* 0x000fe600000000ff */
[----:B------:R3:W-:Y:S02]  /*19d10*/  MUFU.EX2 R183, R2 ;  /* 0x0000000200b77308 */ /* 0x0007e40000000800 */
[----:B------:R-:W-:Y:S02]  /*19d20*/  MOV R113, R179 ;  /* 0x000000b300717202 */ /* 0x000fe40000000f00 */
[----:B------:R-:W-:Y:S02]  /*19d30*/  MOV R112, R178 ;  /* 0x000000b200707202 */ /* 0x000fe40000000f00 */
[----:B------:R-:W-:Y:S04]  /*19d40*/  MOV R214, R242 ;  /* 0x000000f200d67202 */ /* 0x000fe80000000f00 */
[----:B------:R-:W-:Y:S01]  /*19d50*/  MUFU.EX2 R242, R92 ;  /* 0x0000005c00f27308 */ /* 0x000fe20000000800 */
[----:B------:R-:W-:Y:S02]  /*19d60*/  F2FP.F16.F32.PACK_AB R76, R174, R170 ;  /* 0x000000aaae4c723e */ /* 0x000fe400000000ff */
[----:B------:R-:W-:Y:S02]  /*19d70*/  F2FP.F16.F32.PACK_AB R77, R168, R171 ;  /* 0x000000aba84d723e */ /* 0x000fe400000000ff */
[----:B------:R-:W-:Y:S02]  /*19d80*/  F2FP.F16.F32.PACK_AB R79, R251, R250 ;  /* 0x000000fafb4f723e */ /* 0x000fe400000000ff */
[----:B------:R-:W-:Y:S03]  /*19d90*/  F2FP.F16.F32.PACK_AB R82, R244, R246 ;  /* 0x000000f6f452723e */ /* 0x000fe600000000ff */
[----:B------:R-:W-:Y:S01]  /*19da0*/  MUFU.EX2 R186, R84 ;  /* 0x0000005400ba7308 */ /* 0x000fe20000000800 */
[--C-:B---3--:R-:W-:Y:S01]  /*19db0*/  FFMA.FTZ R2, R195, UR4, -R74.reuse ;  /* 0x00000004c3027c23 */ /* 0x108fe2000801084a */
[----:B------:R-:W-:Y:S02]  /*19dc0*/  F2FP.F16.F32.PACK_AB R81, R182, R156 ;  /* 0x0000009cb651723e */ /* 0x000fe400000000ff */
[----:B--2---:R-:W-:Y:S06]  /*19dd0*/  F2FP.F16.F32.PACK_AB R83, R181, R180 ;  /* 0x000000b4b553723e */ /* 0x004fec00000000ff */
[----:B------:R2:W-:Y:S10]  /*19de0*/  MUFU.EX2 R179, R2 ;  /* 0x0000000200b37308 */ /* 0x0005f40000000800 */
[----:B------:R3:W-:Y:S01]  /*19df0*/  MUFU.EX2 R178, R3 ;  /* 0x0000000300b27308 */ /* 0x0007e20000000800 */
[----:B--2---:R-:W-:Y:S01]  /*19e00*/  FFMA.FTZ R2, R113, UR4, -R74 ;  /* 0x0000000471027c23 */ /* 0x004fe2000801084a */
[----:B------:R-:W-:Y:S02]  /*19e10*/  IMAD.MOV.U32 R113, RZ, RZ, R112 ;  /* 0x000000ffff717224 */ /* 0x000fe400078e0070 */
[----:B---3--:R-:W-:Y:S06]  /*19e20*/  FFMA.FTZ R3, R213, UR4, -R75 ;  /* 0x00000004d5037c23 */ /* 0x008fec000801084b */
[----:B------:R2:W-:Y:S02]  /*19e30*/  MUFU.EX2 R213, R3 ;  /* 0x0000000300d57308 */ /* 0x0005e40000000800 */
[----:B--2---:R-:W-:Y:S01]  /*19e40*/  FADD.FTZ R3, R205, R101 ;  /* 0x00000065cd037221 */ /* 0x004fe20000010000 */
[----:B------:R-:W-:Y:S07]  /*19e50*/  MOV R195, R238 ;  /* 0x000000ee00c37202 */ /* 0x000fee0000000f00 */
[----:B------:R-:W-:Y:S01]  /*19e60*/  MUFU.EX2 R238, R95 ;  /* 0x0000005f00ee7308 */ /* 0x000fe20000000800 */
        /* <DEDUP_REMOVED lines=8> */
[----:B------:R-:W-:Y:S02]  /*19ef0*/  MOV R141, R215 ;  /* 0x000000d7008d7202 */ /* 0x000fe40000000f00 */
[----:B------:R2:W-:Y:S02]  /*19f00*/  MUFU.EX2 R215, R2 ;  /* 0x0000000200d77308 */ /* 0x0005e40000000800 */
[----:B--2---:R-:W-:Y:S01]  /*19f10*/  FFMA.FTZ R2, R177, UR4, -R74 ;  /* 0x00000004b1027c23 */ /* 0x004fe2000801084a */
[----:B------:R-:W-:Y:S07]  /*19f20*/  MOV R177, R214 ;  /* 0x000000d600b17202 */ /* 0x000fee0000000f00 */
[----:B------:R2:W-:Y:S01]  /*19f30*/  MUFU.EX2 R214, R2 ;  /* 0x0000000200d67308 */ /* 0x0005e20000000800 */
[--C-:B------:R-:W-:Y:S09]  /*19f40*/  FFMA.FTZ R93, R177, UR4, -R75.reuse ;  /* 0x00000004b15d7c23 */ /* 0x100ff2000801084b */
[----:B------:R-:W-:Y:S01]  /*19f50*/  MUFU.EX2 R177, R93 ;  /* 0x0000005d00b17308 */ /* 0x000fe20000000800 */
[----:B--2---:R-:W-:Y:S01]  /*19f60*/  FFMA.FTZ R2, R113, UR4, -R75 ;  /* 0x0000000471027c23 */ /* 0x004fe2000801084b */
[----:B------:R-:W-:Y:S01]  /*19f70*/  MOV R113, R112 ;  /* 0x0000007000717202 */ /* 0x000fe20000000f00 */
[----:B------:R-:W-:Y:S01]  /*19f80*/  IMAD.MOV.U32 R112, RZ, RZ, R195 ;  /* 0x000000ffff707224 */ /* 0x000fe200078e00c3 */
[----:B------:R-:W-:Y:S02]  /*19f90*/  MOV R195, R193 ;  /* 0x000000c100c37202 */ /* 0x000fe40000000f00 */
[----:B------:R-:W-:Y:S01]  /*19fa0*/  MOV R193, R192 ;  /* 0x000000c000c17202 */ /* 0x000fe20000000f00 */
[----:B------:R-:W-:Y:S01]  /*19fb0*/  FFMA.FTZ R92, R113, UR4, -R75 ;  /* 0x00000004715c7c23 */ /* 0x000fe2000801084b */
[----:B------:R-:W-:Y:S01]  /*19fc0*/  MOV R192, R188 ;  /* 0x000000bc00c07202 */ /* 0x000fe20000000f00 */
[----:B------:R-:W-:Y:S01]  /*19fd0*/  IMAD.MOV.U32 R188, RZ, RZ, R187 ;  /* 0x000000ffffbc7224 */ /* 0x000fe200078e00bb */
[----:B------:R-:W-:Y:S02]  /*19fe0*/  MOV R187, R176 ;  /* 0x000000b000bb7202 */ /* 0x000fe40000000f00 */
[----:B------:R2:W3:Y:S01]  /*19ff0*/  MUFU.EX2 R176, R2 ;  /* 0x0000000200b07308 */ /* 0x0004e20000000800 */
[----:B------:R-:W-:Y:S02]  /*1a000*/  MOV R113, R112 ;  /* 0x0000007000717202 */ /* 0x000fe40000000f00 */
[----:B------:R-:W-:Y:S01]  /*1a010*/  MOV R112, R199 ;  /* 0x000000c700707202 */ /* 0x000fe20000000f00 */
[----:B------:R-:W-:Y:S01]  /*1a020*/  IMAD.MOV.U32 R199, RZ, RZ, R193 ;  /* 0x000000ffffc77224 */ /* 0x000fe200078e00c1 */
[----:B------:R-:W-:Y:S02]  /*1a030*/  MOV R193, R192 ;  /* 0x000000c000c17202 */ /* 0x000fe40000000f00 */
[----:B------:R-:W-:Y:S02]  /*1a040*/  MOV R192, R188 ;  /* 0x000000bc00c07202 */ /* 0x000fe40000000f00 */
[----:B------:R-:W-:Y:S02]  /*1a050*/  MOV R116, R199 ;  /* 0x000000c700747202 */ /* 0x000fe40000000f00 */
[----:B------:R-:W-:Y:S01]  /*1a060*/  MOV R188, R187 ;  /* 0x000000bb00bc7202 */ /* 0x000fe20000000f00 */
[----:B------:R-:W-:Y:S01]  /*1a070*/  IMAD.MOV.U32 R187, RZ, RZ, R212 ;  /* 0x000000ffffbb7224 */ /* 0x000fe200078e00d4 */
[----:B------:R-:W-:Y:S01]  /*1a080*/  MOV R117, R112 ;  /* 0x0000007000757202 */ /* 0x000fe20000000f00 */
[----:B------:R-:W-:Y:S01]  /*1a090*/  FFMA.FTZ R84, R116, UR4, -R74 ;  /* 0x0000000474547c23 */ /* 0x000fe2000801084a */
[----:B------:R-:W-:Y:S01]  /*1a0a0*/  MOV R116, R190 ;  /* 0x000000be00747202 */ /* 0x000fe20000000f00 */
[----:B------:R1:W3:Y:S01]  /*1a0b0*/  MUFU.EX2 R212, R92 ;  /* 0x0000005c00d47308 */ /* 0x0002e20000000800 */
[----:B--2---:R-:W-:Y:S01]  /*1a0c0*/  FFMA.FTZ R2, R150, UR4, -R100 ;  /* 0x0000000496027c23 */ /* 0x004fe20008010864 */
[----:B------:R-:W-:Y:S01]  /*1a0d0*/  MOV R205, R117 ;  /* 0x0000007500cd7202 */ /* 0x000fe20000000f00 */
[----:B------:R-:W-:Y:S01]  /*1a0e0*/  IMAD.MOV.U32 R112, RZ, RZ, R192 ;  /* 0x000000ffff707224 */ /* 0x000fe200078e00c0 */
[----:B------:R-:W-:Y:S01]  /*1a0f0*/  MOV R199, R188 ;  /* 0x000000bc00c77202 */ /* 0x000fe20000000f00 */
[--C-:B------:R-:W-:Y:S01]  /*1a100*/  FFMA.FTZ R117, R118, UR4, -R74.reuse ;  /* 0x0000000476757c23 */ /* 0x100fe2000801084a */
[----:B------:R-:W-:Y:S01]  /*1a110*/  F2FP.F16.F32.PACK_AB R78, R252, R205 ;  /* 0x000000cdfc4e723e */ /* 0x000fe200000000ff */
[--C-:B------:R-:W-:Y:S03]  /*1a120*/  FFMA.FTZ R118, R119, UR4, -R74.reuse ;  /* 0x0000000477767c23 */ /* 0x100fe6000801084a */
[----:B------:R2:W-:Y:S01]  /*1a130*/  MUFU.EX2 R150, R2 ;  /* 0x0000000200967308 */ /* 0x0005e20000000800 */
[--C-:B------:R-:W-:Y:S01]  /*1a140*/  FFMA.FTZ R106, R199, UR4, -R74.reuse ;  /* 0x00000004c76a7c23 */ /* 0x100fe2000801084a */
[----:B------:R-:W-:Y:S01]  /*1a150*/  MOV R199, R194 ;  /* 0x000000c200c77202 */ /* 0x000fe20000000f00 */
[----:B------:R-:W-:Y:S01]  /*1a160*/  FFMA.FTZ R119, R130, UR4, -R74 ;  /* 0x0000000482777c23 */ /* 0x000fe2000801084a */
[----:B------:R-:W-:Y:S01]  /*1a170*/  MOV R188, R187 ;  /* 0x000000bb00bc7202 */ /* 0x000fe20000000f00 */
[-C--:B----4-:R-:W-:Y:S05]  /*1a180*/  HMMA.16816.F32 R4, R76, R88.reuse, R4 ;  /* 0x000000584c04723c */ /* 0x090fea0000001804 */
[----:B------:R4:W-:Y:S01]  /*1a190*/  MUFU.EX2 R190, R84 ;  /* 0x0000005400be7308 */ /* 0x0009e20000000800 */
[----:B-1----:R-:W1:Y:S01]  /*1a1a0*/  LDSM.16.MT88.4 R92, [R219+0x9800] ;  /* 0x00980000db5c783b */ /* 0x002e620000004200 */
[----:B------:R-:W-:Y:S01]  /*1a1b0*/  MOV R192, R209 ;  /* 0x000000d100c07202 */ /* 0x000fe20000000f00 */
[C---:B------:R-:W-:Y:S07]  /*1a1c0*/  HMMA.16816.F32 R8, R80.reuse, R88, R8 ;  /* 0x000000585008723c */ /* 0x040fee0000001808 */
[----:B------:R3:W-:Y:S01]  /*1a1d0*/  MUFU.EX2 R209, R97 ;  /* 0x0000006100d17308 */ /* 0x0007e20000000800 */
[-C--:B------:R-:W-:Y:S03]  /*1a1e0*/  HMMA.16816.F32 R12, R80, R90.reuse, R12 ;  /* 0x0000005a500c723c */ /* 0x080fe6000000180c */
[----:B--2---:R-:W-:Y:S03]  /*1a1f0*/  FFMA.FTZ R2, R151, UR4, -R100 ;  /* 0x0000000497027c23 */ /* 0x004fe60008010864 */
[C---:B------:R-:W-:Y:S01]  /*1a200*/  HMMA.16816.F32 R16, R76.reuse, R90, R16 ;  /* 0x0000005a4c10723c */ /* 0x040fe20000001810 */
[----:B------:R-:W-:Y:S02]  /*1a210*/  LDSM.16.MT88.4 R88, [R218+0x9800] ;  /* 0x00980000da58783b */ /* 0x000fe40000004200 */
[----:B------:R2:W-:Y:S02]  /*1a220*/  MUFU.EX2 R187, R99 ;  /* 0x0000006300bb7308 */ /* 0x0005e40000000800 */
[----:B------:R-:W-:Y:S04]  /*1a230*/  IMAD.MOV.U32 R129, RZ, RZ, R192 ;  /* 0x000000ffff817224 */ /* 0x000fe800078e00c0 */
[----:B----4-:R-:W4:Y:S04]  /*1a240*/  LDSM.16.MT88.4 R84, [R217+0x9800] ;  /* 0x00980000d954783b */ /* 0x010f280000004200 */
[----:B------:R1:W4:Y:S01]  /*1a250*/  MUFU.EX2 R151, R2 ;  /* 0x0000000200977308 */ /* 0x0003220000000800 */
[----:B---3--:R-:W-:Y:S01]  /*1a260*/  FADD.FTZ R97, R206, R98 ;  /* 0x00000062ce617221 */ /* 0x008fe20000010000 */
[----:B------:R-:W-:Y:S01]  /*1a270*/  FADD.FTZ R98, R208, R3 ;  /* 0x00000003d0627221 */ /* 0x000fe20000010000 */
[----:B------:R-:W-:Y:S01]  /*1a280*/  FFMA.FTZ R3, R189, UR4, -R75 ;  /* 0x00000004bd037c23 */ /* 0x000fe2000801084b */
[----:B------:R-:W-:Y:S06]  /*1a290*/  MOV R208, R129 ;  /* 0x0000008100d07202 */ /* 0x000fec0000000f00 */
[----:B------:R3:W-:Y:S01]  /*1a2a0*/  MUFU.EX2 R189, R3 ;  /* 0x0000000300bd7308 */ /* 0x0007e20000000800 */
[----:B--2---:R-:W-:Y:S01]  /*1a2b0*/  FFMA.FTZ R99, R112, UR4, -R74 ;  /* 0x0000000470637c23 */ /* 0x004fe2000801084a */
[----:B------:R-:W-:Y:S01]  /*1a2c0*/  IMAD.MOV.U32 R112, RZ, RZ, R191 ;  /* 0x000000ffff707224 */ /* 0x000fe200078e00bf */
[-C--:B-1----:R-:W-:Y:S07]  /*1a2d0*/  HMMA.16816.F32 R20, R76, R92.reuse, R20 ;  /* 0x0000005c4c14723c */ /* 0x082fee0000001814 */
[----:B------:R1:W-:Y:S01]  /*1a2e0*/  MUFU.EX2 R191, R103 ;  /* 0x0000006700bf7308 */ /* 0x0003e20000000800 */
[----:B------:R-:W-:Y:S01]  /*1a2f0*/  FFMA.FTZ R2, R210, UR4, -R100 ;  /* 0x00000004d2027c23 */ /* 0x000fe20008010864 */
[C---:B------:R-:W-:Y:S08]  /*1a300*/  HMMA.16816.F32 R24, R80.reuse, R92, R24 ;  /* 0x0000005c5018723c */ /* 0x040ff00000001818 */
[----:B------:R2:W-:Y:S03]  /*1a310*/  MUFU.EX2 R210, R2 ;  /* 0x0000000200d27308 */ /* 0x0005e60000000800 */
[----:B---3--:R-:W-:Y:S01]  /*1a320*/  FADD.FTZ R3, R132, R98 ;  /* 0x0000006284037221 */ /* 0x008fe20000010000 */
[-C--:B------:R-:W-:Y:S06]  /*1a330*/  HMMA.16816.F32 R28, R80, R94.reuse, R28 ;  /* 0x0000005e501c723c */ /* 0x080fec000000181c */
[----:B------:R3:W-:Y:S01]  /*1a340*/  MUFU.EX2 R130, R108 ;  /* 0x0000006c00827308 */ /* 0x0007e20000000800 */
[C---:B------:R-:W-:Y:S01]  /*1a350*/  HMMA.16816.F32 R32, R76.reuse, R94, R32 ;  /* 0x0000005e4c20723c */ /* 0x040fe20000001820 */
[----:B------:R-:W-:Y:S03]  /*1a360*/  LDSM.16.MT88.4 R92, [R219+0xa000] ;  /* 0x00a00000db5c783b */ /* 0x000fe60000004200 */
[----:B-1----:R-:W-:Y:S02]  /*1a370*/  FFMA.FTZ R103, R115, UR4, -R75 ;  /* 0x0000000473677c23 */ /* 0x002fe4000801084b */
[-C--:B----4-:R-:W-:Y:S03]  /*1a380*/  HMMA.16816.F32 R36, R76, R84.reuse, R36 ;  /* 0x000000544c24723c */ /* 0x090fe60000001824 */
[----:B------:R-:W-:Y:S02]  /*1a390*/  MUFU.EX2 R132, R111 ;  /* 0x0000006f00847308 */ /* 0x000fe40000000800 */
[--C-:B--2---:R-:W-:Y:S01]  /*1a3a0*/  FFMA.FTZ R2, R113, UR4, -R100.reuse ;  /* 0x0000000471027c23 */ /* 0x104fe20008010864 */
[C---:B------:R-:W-:Y:S07]  /*1a3b0*/  HMMA.16816.F32 R40, R80.reuse, R84, R40 ;  /* 0x000000545028723c */ /* 0x040fee0000001828 */
[----:B------:R-:W-:Y:S01]  /*1a3c0*/  MUFU.EX2 R119, R119 ;  /* 0x0000007700777308 */ /* 0x000fe20000000800 */
[----:B------:R-:W-:Y:S01]  /*1a3d0*/  MOV R113, R193 ;  /* 0x000000c100717202 */ /* 0x000fe20000000f00 */
[-C--:B------:R-:W-:Y:S03]  /*1a3e0*/  HMMA.16816.F32 R44, R80, R86.reuse, R44 ;  /* 0x00000056502c723c */ /* 0x080fe6000000182c */
[----:B------:R-:W-:Y:S03]  /*1a3f0*/  IMAD.MOV.U32 R193, RZ, RZ, R211 ;  /* 0x000000ffffc17224 */ /* 0x000fe600078e00d3 */
[C---:B------:R-:W-:Y:S02]  /*1a400*/  HMMA.16816.F32 R48, R76.reuse, R86, R48 ;  /* 0x000000564c30723c */ /* 0x040fe40000001830 */
[----:B------:R1:W2:Y:S01]  /*1a410*/  MUFU.EX2 R211, R2 ;  /* 0x0000000200d37308 */ /* 0x0002a20000000800 */
[----:B------:R-:W4:Y:S02]  /*1a420*/  LDSM.16.MT88.4 R84, [R216+0xa000] ;  /* 0x00a00000d854783b */ /* 0x000f240000004200 */
[----:B---3--:R-:W-:Y:S01]  /*1a430*/  FFMA.FTZ R108, R72, UR4, -R100 ;  /* 0x00000004486c7c23 */ /* 0x008fe20008010864 */
[-C--:B------:R-:W-:Y:S05]  /*1a440*/  HMMA.16816.F32 R52, R76, R88.reuse, R52 ;  /* 0x000000584c34723c */ /* 0x080fea0000001834 */
[----:B------:R-:W-:Y:S01]  /*1a450*/  FADD.FTZ R3, R136, R3 ;  /* 0x0000000388037221 */ /* 0x000fe20000010000 */
[C---:B------:R-:W-:Y:S05]  /*1a460*/  HMMA.16816.F32 R56, R80.reuse, R88, R56 ;  /* 0x000000585038723c */ /* 0x040fea0000001838 */
[----:B------:R-:W-:Y:S01]  /*1a470*/  FADD.FTZ R3, R145, R3 ;  /* 0x0000000391037221 */ /* 0x000fe20000010000 */
[-C--:B------:R-:W-:Y:S05]  /*1a480*/  HMMA.16816.F32 R60, R80, R90.reuse, R60 ;  /* 0x0000005a503c723c */ /* 0x080fea000000183c */
[----:B-1----:R-:W-:Y:S01]  /*1a490*/  FFMA.FTZ R2, R149, UR4, -R74 ;  /* 0x0000000495027c23 */ /* 0x002fe2000801084a */
[----:B------:R-:W-:Y:S01]  /*1a4a0*/  HMMA.16816.F32 R64, R76, R90, R64 ;  /* 0x0000005a4c40723c */ /* 0x000fe20000001840 */
[----:B------:R-:W-:Y:S02]  /*1a4b0*/  LDSM.16.MT88.4 R88, [R218+0xa000] ;  /* 0x00a00000da58783b */ /* 0x000fe40000004200 */
[----:B------:R1:W-:Y:S02]  /*1a4c0*/  MUFU.EX2 R149, R2 ;  /* 0x0000000200957308 */ /* 0x0003e40000000800 */
[----:B------:R-:W-:Y:S01]  /*1a4d0*/  F2FP.F16.F32.PACK_AB R80, R177, R176 ;  /* 0x000000b0b150723e */ /* 0x000fe200000000ff */
[----:B------:R-:W-:Y:S01]  /*1a4e0*/  FADD.FTZ R3, R144, R3 ;  /* 0x0000000390037221 */ /* 0x000fe20000010000 */
[----:B------:R-:W-:Y:S01]  /*1a4f0*/  F2FP.F16.F32.PACK_AB R76, R242, R240 ;  /* 0x000000f0f24c723e */ /* 0x000fe200000000ff */
[----:B------:R-:W-:Y:S03]  /*1a500*/  FFMA.FTZ R115, R124, UR4, -R75 ;  /* 0x000000047c737c23 */ /* 0x000fe6000801084b */
[----:B------:R-:W-:Y:S01]  /*1a510*/  F2FP.F16.F32.PACK_AB R77, R179, R183 ;  /* 0x000000b7b34d723e */ /* 0x000fe200000000ff */
[----:B------:R-:W-:Y:S01]  /*1a520*/  FADD.FTZ R3, R155, R3 ;  /* 0x000000039b037221 */ /* 0x000fe20000010000 */
[----:B------:R-:W-:Y:S02]  /*1a530*/  F2FP.F16.F32.PACK_AB R78, R238, R178 ;  /* 0x000000b2ee4e723e */ /* 0x000fe400000000ff */
[----:B------:R-:W-:Y:S02]  /*1a540*/  F2FP.F16.F32.PACK_AB R79, R214, R215 ;  /* 0x000000d7d64f723e */ /* 0x000fe400000000ff */
[----:B------:R-:W-:Y:S02]  /*1a550*/  F2FP.F16.F32.PACK_AB R82, R213, R212 ;  /* 0x000000d4d552723e */ /* 0x000fe400000000ff */
[----:B------:R-:W-:Y:S01]  /*1a560*/  F2FP.F16.F32.PACK_AB R81, R151, R150 ;  /* 0x000000969751723e */ /* 0x000fe200000000ff */
[----:B-1----:R-:W-:Y:S01]  /*1a570*/  FADD.FTZ R2, R204, R96 ;  /* 0x00000060cc027221 */ /* 0x002fe20000010000 */
[----:B------:R-:W-:Y:S01]  /*1a580*/  MOV R204, R193 ;  /* 0x000000c100cc7202 */ /* 0x000fe20000000f00 */
[-C--:B----4-:R-:W-:Y:S03]  /*1a590*/  HMMA.16816.F32 R4, R76, R84.reuse, R4 ;  /* 0x000000544c04723c */ /* 0x090fe60000001804 */
[----:B------:R-:W-:Y:S01]  /*1a5a0*/  FADD.FTZ R104, R207, R2 ;  /* 0x00000002cf687221 */ /* 0x000fe20000010000 */
[--C-:B------:R-:W-:Y:S01]  /*1a5b0*/  FFMA.FTZ R2, R148, UR4, -R75.reuse ;  /* 0x0000000494027c23 */ /* 0x100fe2000801084b */
[----:B------:R-:W-:Y:S01]  /*1a5c0*/  FFMA.FTZ R96, R113, UR4, -R74 ;  /* 0x0000000471607c23 */ /* 0x000fe2000801084a */
[----:B------:R-:W-:Y:S01]  /*1a5d0*/  MOV R113, R195 ;  /* 0x000000c300717202 */ /* 0x000fe20000000f00 */
[----:B------:R-:W-:Y:S01]  /*1a5e0*/  FADD.FTZ R104, R133, R104 ;  /* 0x0000006885687221 */ /* 0x000fe20000010000 */
[----:B------:R1:W-:Y:S03]  /*1a5f0*/  MUFU.EX2 R148, R2 ;  /* 0x0000000200947308 */ /* 0x0003e60000000800 */
[----:B------:R-:W-:Y:S01]  /*1a600*/  MOV R101, R113 ;  /* 0x0000007100657202 */ /* 0x000fe20000000f00 */
[----:B------:R-:W-:Y:S01]  /*1a610*/  FFMA.FTZ R74, R131, UR4, -R74 ;  /* 0x00000004834a7c23 */ /* 0x000fe2000801084a */
[----:B------:R-:W-:Y:S02]  /*1a620*/  MOV R113, R184 ;  /* 0x000000b800717202 */ /* 0x000fe40000000f00 */
[----:B--2---:R-:W-:Y:S03]  /*1a630*/  F2FP.F16.F32.PACK_AB R83, R211, R210 ;  /* 0x000000d2d353723e */ /* 0x004fe600000000ff */
[----:B------:R-:W-:Y:S01]  /*1a640*/  MUFU.EX2 R194, R96 ;  /* 0x0000006000c27308 */ /* 0x000fe20000000800 */
[--C-:B------:R-:W-:Y:S01]  /*1a650*/  FFMA.FTZ R101, R101, UR4, -R75.reuse ;  /* 0x0000000465657c23 */ /* 0x100fe2000801084b */
[----:B------:R-:W-:Y:S02]  /*1a660*/  MOV R207, R112 ;  /* 0x0000007000cf7202 */ /* 0x000fe40000000f00 */
[----:B------:R-:W-:Y:S01]  /*1a670*/  F2FP.F16.F32.PACK_AB R136, R123, R122 ;  /* 0x0000007a7b88723e */ /* 0x000fe200000000ff */
[C---:B------:R-:W-:Y:S05]  /*1a680*/  HMMA.16816.F32 R8, R80.reuse, R84, R8 ;  /* 0x000000545008723c */ /* 0x040fea0000001808 */
[----:B------:R-:W-:Y:S01]  /*1a690*/  MUFU.EX2 R112, R103 ;  /* 0x0000006700707308 */ /* 0x000fe20000000800 */
[--C-:B-1----:R-:W-:Y:S01]  /*1a6a0*/  FFMA.FTZ R2, R185, UR4, -R75.reuse ;  /* 0x00000004b9027c23 */ /* 0x102fe2000801084b */
[-C--:B------:R-:W-:Y:S08]  /*1a6b0*/  HMMA.16816.F32 R12, R80, R86.reuse, R12 ;  /* 0x00000056500c723c */ /* 0x080ff0000000180c */
[----:B------:R1:W-:Y:S01]  /*1a6c0*/  MUFU.EX2 R185, R2 ;  /* 0x0000000200b97308 */ /* 0x0003e20000000800 */
[C---:B------:R-:W-:Y:S01]  /*1a6d0*/  HMMA.16816.F32 R16, R76.reuse, R86, R16 ;  /* 0x000000564c10723c */ /* 0x040fe20000001810 */
[----:B------:R-:W-:Y:S05]  /*1a6e0*/  LDSM.16.MT88.4 R84, [R216+0xa800] ;  /* 0x00a80000d854783b */ /* 0x000fea0000004200 */
[-C--:B------:R-:W-:Y:S03]  /*1a6f0*/  HMMA.16816.F32 R20, R76, R92.reuse, R20 ;  /* 0x0000005c4c14723c */ /* 0x080fe60000001814 */
[----:B------:R-:W-:Y:S03]  /*1a700*/  MUFU.EX2 R129, R101 ;  /* 0x0000006500817308 */ /* 0x000fe60000000800 */
[C---:B------:R-:W-:Y:S07]  /*1a710*/  HMMA.16816.F32 R24, R80.reuse, R92, R24 ;  /* 0x0000005c5018723c */ /* 0x040fee0000001818 */
[----:B------:R2:W-:Y:S01]  /*1a720*/  MUFU.EX2 R195, R102 ;  /* 0x0000006600c37308 */ /* 0x0005e20000000800 */
[--C-:B-1----:R-:W-:Y:S01]  /*1a730*/  FFMA.FTZ R2, R116, UR4, -R75.reuse ;  /* 0x0000000474027c23 */ /* 0x102fe2000801084b */
[-C--:B------:R-:W-:Y:S08]  /*1a740*/  HMMA.16816.F32 R28, R80, R94.reuse, R28 ;  /* 0x0000005e501c723c */ /* 0x080ff0000000181c */
[----:B------:R1:W-:Y:S01]  /*1a750*/  MUFU.EX2 R193, R2 ;  /* 0x0000000200c17308 */ /* 0x0003e20000000800 */
[C---:B------:R-:W-:Y:S01]  /*1a760*/  HMMA.16816.F32 R32, R76.reuse, R94, R32 ;  /* 0x0000005e4c20723c */ /* 0x040fe20000001820 */
[----:B------:R-:W-:Y:S03]  /*1a770*/  LDSM.16.MT88.4 R92, [R219+0xa800] ;  /* 0x00a80000db5c783b */ /* 0x000fe60000004200 */
[----:B------:R-:W-:Y:S05]  /*1a780*/  MOV R116, R188 ;  /* 0x000000bc00747202 */ /* 0x000fea0000000f00 */
[----:B------:R-:W3:Y:S02]  /*1a790*/  MUFU.EX2 R133, R110 ;  /* 0x0000006e00857308 */ /* 0x000ee40000000800 */
[--C-:B--2---:R-:W-:Y:S01]  /*1a7a0*/  FFMA.FTZ R102, R204, UR4, -R75.reuse ;  /* 0x00000004cc667c23 */ /* 0x104fe2000801084b */
[----:B------:R-:W-:Y:S02]  /*1a7b0*/  IMAD.MOV.U32 R206, RZ, RZ, R116 ;  /* 0x000000ffffce7224 */ /* 0x000fe400078e0074 */
[--C-:B------:R-:W-:Y:S01]  /*1a7c0*/  FFMA.FTZ R116, R125, UR4, -R75.reuse ;  /* 0x000000047d747c23 */ /* 0x100fe2000801084b */
[----:B------:R-:W-:Y:S01]  /*1a7d0*/  MOV R204, R113 ;  /* 0x0000007100cc7202 */ /* 0x000fe20000000f00 */
[--C-:B------:R-:W-:Y:S03]  /*1a7e0*/  FFMA.FTZ R113, R120, UR4, -R75.reuse ;  /* 0x0000000478717c23 */ /* 0x100fe6000801084b */
[----:B------:R-:W-:Y:S01]  /*1a7f0*/  MUFU.EX2 R131, R107 ;  /* 0x0000006b00837308 */ /* 0x000fe20000000800 */
[--C-:B-1----:R-:W-:Y:S09]  /*1a800*/  FFMA.FTZ R2, R143, UR4, -R100.reuse ;  /* 0x000000048f027c23 */ /* 0x102ff20008010864 */
[----:B------:R1:W-:Y:S10]  /*1a810*/  MUFU.EX2 R184, R2 ;  /* 0x0000000200b87308 */ /* 0x0003f40000000800 */
[----:B------:R-:W-:Y:S10]  /*1a820*/  MUFU.EX2 R120, R118 ;  /* 0x0000007600787308 */ /* 0x000ff40000000800 */
[----:B------:R-:W-:Y:S01]  /*1a830*/  MUFU.EX2 R118, R73 ;  /* 0x0000004900767308 */ /* 0x000fe20000000800 */
[--C-:B-1----:R-:W-:Y:S09]  /*1a840*/  FFMA.FTZ R2, R142, UR4, -R100.reuse ;  /* 0x000000048e027c23 */ /* 0x102ff20008010864 */
[----:B------:R1:W-:Y:S10]  /*1a850*/  MUFU.EX2 R142, R109 ;  /* 0x0000006d008e7308 */ /* 0x0003f40000000800 */
[----:B------:R2:W-:Y:S10]  /*1a860*/  MUFU.EX2 R143, R2 ;  /* 0x00000002008f7308 */ /* 0x0005f40000000800 */
[----:B------:R-:W-:Y:S01]  /*1a870*/  MUFU.EX2 R107, R113 ;  /* 0x00000071006b7308 */ /* 0x000fe20000000800 */
[----:B-1----:R-:W4:Y:S01]  /*1a880*/  LDL.LU R109, [R1+0xfc] ;  /* 0x0000fc00016d7983 */ /* 0x002f220000300800 */
[--C-:B--2---:R-:W-:Y:S08]  /*1a890*/  FFMA.FTZ R2, R141, UR4, -R100.reuse ;  /* 0x000000048d027c23 */ /* 0x104ff00008010864 */
[----:B------:R1:W-:Y:S10]  /*1a8a0*/  MUFU.EX2 R141, R105 ;  /* 0x00000069008d7308 */ /* 0x0003f40000000800 */
[----:B------:R2:W-:Y:S01]  /*1a8b0*/  MUFU.EX2 R188, R2 ;  /* 0x0000000200bc7308 */ /* 0x0005e20000000800 */
[--C-:B-1----:R-:W-:Y:S01]  /*1a8c0*/  FFMA.FTZ R105, R114, UR4, -R75.reuse ;  /* 0x0000000472697c23 */ /* 0x102fe2000801084b */
[----:B------:R-:W-:Y:S08]  /*1a8d0*/  FFMA.FTZ R114, R121, UR4, -R75 ;  /* 0x0000000479727c23 */ /* 0x000ff0000801084b */
[----:B------:R-:W1:Y:S01]  /*1a8e0*/  MUFU.EX2 R121, R117 ;  /* 0x0000007500797308 */ /* 0x000e620000000800 */
[----:B--2---:R-:W-:Y:S09]  /*1a8f0*/  FFMA.FTZ R2, R134, UR4, -R100 ;  /* 0x0000000486027c23 */ /* 0x004ff20008010864 */
[----:B------:R-:W-:Y:S10]  /*1a900*/  MUFU.EX2 R134, R99 ;  /* 0x0000006300867308 */ /* 0x000ff40000000800 */
[----:B------:R2:W-:Y:S10]  /*1a910*/  MUFU.EX2 R192, R2 ;  /* 0x0000000200c07308 */ /* 0x0005f40000000800 */
[----:B------:R3:W-:Y:S10]  /*1a920*/  MUFU.EX2 R117, R74 ;  /* 0x0000004a00757308 */ /* 0x0007f40000000800 */
[----:B------:R1:W-:Y:S01]  /*1a930*/  MUFU.EX2 R111, R105 ;  /* 0x00000069006f7308 */ /* 0x0003e20000000800 */
[----:B--2---:R-:W-:Y:S01]  /*1a940*/  FADD.FTZ R2, R236, R97 ;  /* 0x00000061ec027221 */ /* 0x004fe20000010000 */
[----:B------:R-:W-:Y:S01]  /*1a950*/  MOV R236, R140 ;  /* 0x0000008c00ec7202 */ /* 0x000fe20000000f00 */
[----:B------:R-:W2:Y:S02]  /*1a960*/  LDSM.16.MT88.4 R96, [R217+0xa000] ;  /* 0x00a00000d960783b */ /* 0x000ea40000004200 */
[----:B------:R-:W-:Y:S05]  /*1a970*/  FADD.FTZ R2, R127, R2 ;  /* 0x000000027f027221 */ /* 0x000fea0000010000 */
[----:B------:R1:W-:Y:S01]  /*1a980*/  MUFU.EX2 R127, R102 ;  /* 0x00000066007f7308 */ /* 0x0003e20000000800 */
[----:B------:R-:W-:Y:S01]  /*1a990*/  FADD.FTZ R2, R137, R2 ;  /* 0x0000000289027221 */ /* 0x000fe20000010000 */
[----:B---3--:R-:W-:Y:S02]  /*1a9a0*/  F2FP.F16.F32.PACK_AB R74, R132, R133 ;  /* 0x00000085844a723e */ /* 0x008fe400000000ff */
[----:B-1----:R-:W-:Y:S06]  /*1a9b0*/  F2FP.F16.F32.PACK_AB R137, R120, R121 ;  /* 0x000000797889723e */ /* 0x002fec00000000ff */
[----:B------:R1:W3:Y:S01]  /*1a9c0*/  MUFU.EX2 R140, R106 ;  /* 0x0000006a008c7308 */ /* 0x0002e20000000800 */
[----:B------:R-:W-:Y:S01]  /*1a9d0*/  FFMA.FTZ R105, R202, UR4, -R100 ;  /* 0x00000004ca697c23 */ /* 0x000fe20008010864 */
[----:B------:R-:W-:Y:S01]  /*1a9e0*/  FADD.FTZ R102, R138, R2 ;  /* 0x000000028a667221 */ /* 0x000fe20000010000 */
[----:B------:R-:W-:Y:S03]  /*1a9f0*/  F2FP.F16.F32.PACK_AB R138, R118, R128 ;  /* 0x00000080768a723e */ /* 0x000fe600000000ff */
[----:B------:R-:W-:Y:S01]  /*1aa00*/  FADD.FTZ R72, R163, R102 ;  /* 0x00000066a3487221 */ /* 0x000fe20000010000 */
[----:B-1----:R-:W-:Y:S01]  /*1aa10*/  FFMA.FTZ R106, R126, UR4, -R100 ;  /* 0x000000047e6a7c23 */ /* 0x002fe20008010864 */
[----:B---3--:R-:W-:Y:S01]  /*1aa20*/  F2FP.F16.F32.PACK_AB R73, R140, R134 ;  /* 0x000000868c49723e */ /* 0x008fe200000000ff */
[-C--:B--2---:R-:W-:Y:S06]  /*1aa30*/  HMMA.16816.F32 R36, R76, R96.reuse, R36 ;  /* 0x000000604c24723c */ /* 0x084fec0000001824 */
[C---:B------:R-:W-:Y:S06]  /*1aa40*/  HMMA.16816.F32 R40, R80.reuse, R96, R40 ;  /* 0x000000605028723c */ /* 0x040fec0000001828 */
[-C--:B------:R-:W-:Y:S06]  /*1aa50*/  HMMA.16816.F32 R44, R80, R98.reuse, R44 ;  /* 0x00000062502c723c */ /* 0x080fec000000182c */
[C---:B------:R-:W-:Y:S01]  /*1aa60*/  HMMA.16816.F32 R48, R76.reuse, R98, R48 ;  /* 0x000000624c30723c */ /* 0x040fe20000001830 */
[----:B------:R-:W1:Y:S05]  /*1aa70*/  LDSM.16.MT88.4 R96, [R217+0xa800] ;  /* 0x00a80000d960783b */ /* 0x000e6a0000004200 */
[-C--:B------:R-:W-:Y:S06]  /*1aa80*/  HMMA.16816.F32 R52, R76, R88.reuse, R52 ;  /* 0x000000584c34723c */ /* 0x080fec0000001834 */
[C---:B------:R-:W-:Y:S06]  /*1aa90*/  HMMA.16816.F32 R56, R80.reuse, R88, R56 ;  /* 0x000000585038723c */ /* 0x040fec0000001838 */
[-C--:B------:R-:W-:Y:S06]  /*1aaa0*/  HMMA.16816.F32 R60, R80, R90.reuse, R60 ;  /* 0x0000005a503c723c */ /* 0x080fec000000183c */
[----:B------:R-:W-:Y:S01]  /*1aab0*/  HMMA.16816.F32 R64, R76, R90, R64 ;  /* 0x0000005a4c40723c */ /* 0x000fe20000001840 */
[----:B------:R-:W2:Y:S04]  /*1aac0*/  LDSM.16.MT88.4 R88, [R218+0xa800] ;  /* 0x00a80000da58783b */ /* 0x000ea80000004200 */
[----:B------:R-:W-:Y:S02]  /*1aad0*/  F2FP.F16.F32.PACK_AB R80, R187, R209 ;  /* 0x000000d1bb50723e */ /* 0x000fe400000000ff */
[----:B------:R-:W-:Y:S04]  /*1aae0*/  F2FP.F16.F32.PACK_AB R81, R186, R149 ;  /* 0x00000095ba51723e */ /* 0x000fe800000000ff */
[----:B------:R-:W-:Y:S02]  /*1aaf0*/  F2FP.F16.F32.PACK_AB R82, R191, R195 ;  /* 0x000000c3bf52723e */ /* 0x000fe400000000ff */
[----:B------:R-:W-:Y:S02]  /*1ab00*/  F2FP.F16.F32.PACK_AB R83, R194, R190 ;  /* 0x000000bec253723e */ /* 0x000fe400000000ff */
[----:B------:R-:W-:Y:S02]  /*1ab10*/  F2FP.F16.F32.PACK_AB R76, R185, R148 ;  /* 0x00000094b94c723e */ /* 0x000fe400000000ff */
[----:B------:R-:W-:Y:S02]  /*1ab20*/  F2FP.F16.F32.PACK_AB R78, R193, R189 ;  /* 0x000000bdc14e723e */ /* 0x000fe400000000ff */
[----:B------:R-:W-:Y:S01]  /*1ab30*/  F2FP.F16.F32.PACK_AB R77, R143, R184 ;  /* 0x000000b88f4d723e */ /* 0x000fe200000000ff */
[-C--:B------:R-:W-:Y:S05]  /*1ab40*/  HMMA.16816.F32 R4, R80, R84.reuse, R4 ;  /* 0x000000545004723c */ /* 0x080fea0000001804 */
[----:B------:R-:W-:Y:S07]  /*1ab50*/  F2FP.F16.F32.PACK_AB R79, R192, R188 ;  /* 0x000000bcc04f723e */ /* 0x000fee00000000ff */
        /* <DEDUP_REMOVED lines=18> */
[----:B------:R-:W-:Y:S01]  /*1ac80*/  HMMA.16816.F32 R64, R80, R90, R64 ;  /* 0x0000005a5040723c */ /* 0x000fe20000001840 */
[----:B------:R-:W-:Y:S04]  /*1ac90*/  MUFU.EX2 R83, R108 ;  /* 0x0000006c00537308 */ /* 0x000fe80000000800 */
[----:B------:R-:W-:Y:S01]  /*1aca0*/  F2FP.F16.F32.PACK_AB R72, R142, R141 ;  /* 0x0000008d8e48723e */ /* 0x000fe200000000ff */
[----:B------:R-:W-:Y:S01]  /*1acb0*/  FADD.FTZ R89, R159, R3 ;  /* 0x000000039f597221 */ /* 0x000fe20000010000 */
[----:B------:R-:W-:Y:S04]  /*1acc0*/  F2FP.F16.F32.PACK_AB R76, R127, R129 ;  /* 0x000000817f4c723e */ /* 0x000fe800000000ff */
[----:B------:R-:W-:Y:S01]  /*1acd0*/  MUFU.EX2 R90, R115 ;  /* 0x00000073005a7308 */ /* 0x000fe20000000800 */
[----:B------:R-:W-:Y:S01]  /*1ace0*/  F2FP.F16.F32.PACK_AB R78, R111, R112 ;  /* 0x000000706f4e723e */ /* 0x000fe200000000ff */
[----:B------:R-:W-:Y:S04]  /*1acf0*/  FADD.FTZ R80, R196, R89 ;  /* 0x00000059c4507221 */ /* 0x000fe80000010000 */
[----:B------:R-:W-:Y:S04]  /*1ad00*/  FADD.FTZ R81, R198, R80 ;  /* 0x00000050c6517221 */ /* 0x000fe80000010000 */
[----:B------:R-:W2:Y:S02]  /*1ad10*/  MUFU.EX2 R91, R114 ;  /* 0x00000072005b7308 */ /* 0x000ea40000000800 */
[----:B--2---:R-:W-:Y:S01]  /*1ad20*/  F2FP.F16.F32.PACK_AB R196, R91, R107 ;  /* 0x0000006b5bc4723e */ /* 0x004fe200000000ff */
[----:B----4-:R-:W-:Y:S01]  /*1ad30*/  FFMA.FTZ R75, R0, R109, R236 ;  /* 0x0000006d004b7223 */ /* 0x010fe200000100ec */
[----:B------:R-:W-:Y:S01]  /*1ad40*/  FADD.FTZ R0, R146, R104 ;  /* 0x0000006892007221 */ /* 0x000fe20000010000 */
[----:B------:R-:W-:Y:S03]  /*1ad50*/  FFMA.FTZ R104, R203, UR4, -R100 ;  /* 0x00000004cb687c23 */ /* 0x000fe60008010864 */
[----:B------:R-:W-:Y:S01]  /*1ad60*/  FADD.FTZ R101, R139, R0 ;  /* 0x000000008b657221 */ /* 0x000fe20000010000 */
[----:B------:R-:W-:Y:S01]  /*1ad70*/  FFMA.FTZ R0, R207, UR4, -R100 ;  /* 0x00000004cf007c23 */ /* 0x000fe20008010864 */
[----:B------:R-:W-:Y:S02]  /*1ad80*/  F2FP.F16.F32.PACK_AB R139, R117, R119 ;  /* 0x00000077758b723e */ /* 0x000fe400000000ff */
[----:B------:R-:W-:Y:S01]  /*1ad90*/  FADD.FTZ R2, R162, R101 ;  /* 0x00000065a2027221 */ /* 0x000fe20000010000 */
[----:B------:R2:W-:Y:S03]  /*1ada0*/  MUFU.EX2 R125, R0 ;  /* 0x00000000007d7308 */ /* 0x0005e60000000800 */
[----:B------:R-:W-:Y:S04]  /*1adb0*/  FADD.FTZ R2, R153, R2 ;  /* 0x0000000299027221 */ /* 0x000fe80000010000 */
[----:B------:R-:W-:Y:S01]  /*1adc0*/  FADD.FTZ R3, R158, R2 ;  /* 0x000000029e037221 */ /* 0x000fe20000010000 */
[----:B------:R-:W-:Y:S03]  /*1add0*/  FADD.FTZ R2, R169, R88 ;  /* 0x00000058a9027221 */ /* 0x000fe60000010000 */
[----:B------:R-:W-:Y:S01]  /*1ade0*/  FADD.FTZ R3, R175, R3 ;  /* 0x00000003af037221 */ /* 0x000fe20000010000 */
[----:B------:R-:W-:Y:S03]  /*1adf0*/  FADD.FTZ R2, R173, R2 ;  /* 0x00000002ad027221 */ /* 0x000fe60000010000 */
[----:B------:R-:W-:Y:S01]  /*1ae00*/  FADD.FTZ R82, R197, R3 ;  /* 0x00000003c5527221 */ /* 0x000fe20000010000 */
[----:B------:R-:W-:Y:S01]  /*1ae10*/  FADD.FTZ R80, R172, R2 ;  /* 0x00000002ac507221 */ /* 0x000fe20000010000 */
[----:B--2---:R-:W-:Y:S01]  /*1ae20*/  FFMA.FTZ R0, R208, UR4, -R100 ;  /* 0x00000004d0007c23 */ /* 0x004fe20008010864 */
[----:B------:R-:W-:Y:S02]  /*1ae30*/  FADD.FTZ R3, R170, R81 ;  /* 0x00000051aa037221 */ /* 0x000fe40000010000 */
[----:B------:R-:W-:Y:S01]  /*1ae40*/  FADD.FTZ R80, R164, R80 ;  /* 0x00000050a4507221 */ /* 0x000fe20000010000 */
[----:B------:R2:W4:Y:S01]  /*1ae50*/  MUFU.EX2 R124, R0 ;  /* 0x00000000007c7308 */ /* 0x0005220000000800 */
[----:B------:R-:W-:Y:S04]  /*1ae60*/  FADD.FTZ R3, R174, R3 ;  /* 0x00000003ae037221 */ /* 0x000fe80000010000 */
[----:B------:R-:W-:Y:S01]  /*1ae70*/  FADD.FTZ R3, R205, R3 ;  /* 0x00000003cd037221 */ /* 0x000fe20000010000 */
[--C-:B--2---:R-:W-:Y:S01]  /*1ae80*/  FFMA.FTZ R0, R200, UR4, -R100.reuse ;  /* 0x00000004c8007c23 */ /* 0x104fe20008010864 */
[----:B----4-:R-:W-:Y:S03]  /*1ae90*/  F2FP.F16.F32.PACK_AB R77, R124, R125 ;  /* 0x0000007d7c4d723e */ /* 0x010fe600000000ff */
[----:B------:R2:W-:Y:S02]  /*1aea0*/  MUFU.EX2 R109, R0 ;  /* 0x00000000006d7308 */ /* 0x0005e40000000800 */
[----:B--2---:R-:W-:Y:S02]  /*1aeb0*/  FFMA.FTZ R0, R201, UR4, -R100 ;  /* 0x00000004c9007c23 */ /* 0x004fe40008010864 */
[----:B------:R-:W2:Y:S06]  /*1aec0*/  LDSM.16.MT88.4 R100, [R218+0xb000] ;  /* 0x00b00000da64783b */ /* 0x000eac0000004200 */
[----:B------:R4:W3:Y:S02]  /*1aed0*/  MUFU.EX2 R110, R0 ;  /* 0x00000000006e7308 */ /* 0x0008e40000000800 */
[----:B----4-:R-:W-:Y:S01]  /*1aee0*/  FADD.FTZ R0, R206, R75 ;  /* 0x0000004bce007221 */ /* 0x010fe20000010000 */
[----:B------:R-:W-:Y:S02]  /*1aef0*/  F2FP.F16.F32.PACK_AB R75, R130, R131 ;  /* 0x00000083824b723e */ /* 0x000fe400000000ff */
[----:B---3--:R-:W-:Y:S01]  /*1af00*/  F2FP.F16.F32.PACK_AB R79, R110, R109 ;  /* 0x0000006d6e4f723e */ /* 0x008fe200000000ff */
[----:B------:R-:W-:Y:S04]  /*1af10*/  FADD.FTZ R0, R204, R0 ;  /* 0x00000000cc007221 */ /* 0x000fe80000010000 */
[-C--:B------:R-:W-:Y:S05]  /*1af20*/  HMMA.16816.F32 R4, R72, R84.reuse, R4 ;  /* 0x000000544804723c */ /* 0x080fea0000001804 */
[----:B------:R-:W-:Y:S01]  /*1af30*/  FADD.FTZ R0, R199, R0 ;  /* 0x00000000c7007221 */ /* 0x000fe20000010000 */
[C---:B------:R-:W-:Y:S01]  /*1af40*/  HMMA.16816.F32 R8, R76.reuse, R84, R8 ;  /* 0x000000544c08723c */ /* 0x040fe20000001808 */
[----:B------:R-:W-:Y:S04]  /*1af50*/  MUFU.EX2 R84, R106 ;  /* 0x0000006a00547308 */ /* 0x000fe80000000800 */
[----:B------:R-:W-:Y:S01]  /*1af60*/  FADD.FTZ R0, R154, R0 ;  /* 0x000000009a007221 */ /* 0x000fe20000010000 */
[-C--:B------:R-:W-:Y:S01]  /*1af70*/  HMMA.16816.F32 R12, R76, R86.reuse, R12 ;  /* 0x000000564c0c723c */ /* 0x080fe2000000180c */
[----:B------:R-:W-:Y:S04]  /*1af80*/  LDSM.16.MT88.4 R152, [R219+0xb800] ;  /* 0x00b80000db98783b */ /* 0x000fe80000004200 */
[----:B------:R-:W-:Y:S01]  /*1af90*/  MUFU.EX2 R85, R104 ;  /* 0x0000006800557308 */ /* 0x000fe20000000800 */
[----:B------:R-:W-:Y:S01]  /*1afa0*/  FADD.FTZ R0, R157, R0 ;  /* 0x000000009d007221 */ /* 0x000fe20000010000 */
[C---:B------:R-:W-:Y:S04]  /*1afb0*/  HMMA.16816.F32 R16, R72.reuse, R86, R16 ;  /* 0x000000564810723c */ /* 0x040fe80000001810 */
[----:B------:R-:W-:Y:S02]  /*1afc0*/  FADD.FTZ R0, R160, R0 ;  /* 0x00000000a0007221 */ /* 0x000fe40000010000 */
[-C--:B------:R-:W-:Y:S02]  /*1afd0*/  HMMA.16816.F32 R20, R72, R92.reuse, R20 ;  /* 0x0000005c4814723c */ /* 0x080fe40000001814 */
[----:B------:R-:W3:Y:S03]  /*1afe0*/  MUFU.EX2 R87, R116 ;  /* 0x0000007400577308 */ /* 0x000ee60000000800 */
[----:B------:R-:W-:Y:S01]  /*1aff0*/  FADD.FTZ R0, R161, R0 ;  /* 0x00000000a1007221 */ /* 0x000fe20000010000 */
[C---:B------:R-:W-:Y:S01]  /*1b000*/  HMMA.16816.F32 R24, R76.reuse, R92, R24 ;  /* 0x0000005c4c18723c */ /* 0x040fe20000001818 */
[----:B------:R-:W4:Y:S05]  /*1b010*/  LDSM.16.MT88.4 R160, [R216+0xb800] ;  /* 0x00b80000d8a0783b */ /* 0x000f2a0000004200 */
[----:B------:R-:W2:Y:S01]  /*1b020*/  MUFU.EX2 R86, R105 ;  /* 0x0000006900567308 */ /* 0x000ea20000000800 */
[----:B------:R-:W-:Y:S01]  /*1b030*/  FADD.FTZ R0, R147, R0 ;  /* 0x0000000093007221 */ /* 0x000fe20000010000 */
[-C--:B------:R-:W-:Y:S01]  /*1b040*/  HMMA.16816.F32 R28, R76, R94.reuse, R28 ;  /* 0x0000005e4c1c723c */ /* 0x080fe2000000181c */
[----:B------:R-:W4:Y:S02]  /*1b050*/  LDSM.16.MT88.4 R144, [R217+0xb800] ;  /* 0x00b80000d990783b */ /* 0x000f240000004200 */
[----:B------:R-:W-:Y:S03]  /*1b060*/  FADD.FTZ R0, R165, R0 ;  /* 0x00000000a5007221 */ /* 0x000fe60000010000 */
[C---:B------:R-:W-:Y:S05]  /*1b070*/  HMMA.16816.F32 R32, R72.reuse, R94, R32 ;  /* 0x0000005e4820723c */ /* 0x040fea0000001820 */
[----:B------:R-:W-:Y:S01]  /*1b080*/  FADD.FTZ R0, R166, R0 ;  /* 0x00000000a6007221 */ /* 0x000fe20000010000 */
[-C--:B-1----:R-:W-:Y:S05]  /*1b090*/  HMMA.16816.F32 R36, R72, R96.reuse, R36 ;  /* 0x000000604824723c */ /* 0x082fea0000001824 */
[----:B------:R-:W-:Y:S01]  /*1b0a0*/  FADD.FTZ R2, R167, R0 ;  /* 0x00000000a7027221 */ /* 0x000fe20000010000 */
[C---:B------:R-:W-:Y:S05]  /*1b0b0*/  HMMA.16816.F32 R40, R76.reuse, R96, R40 ;  /* 0x000000604c28723c */ /* 0x040fea0000001828 */
[----:B---3--:R-:W-:Y:S01]  /*1b0c0*/  F2FP.F16.F32.PACK_AB R198, R87, R90 ;  /* 0x0000005a57c6723e */ /* 0x008fe200000000ff */
[-C--:B------:R-:W-:Y:S05]  /*1b0d0*/  HMMA.16816.F32 R44, R76, R98.reuse, R44 ;  /* 0x000000624c2c723c */ /* 0x080fea000000182c */
[----:B--2---:R-:W-:Y:S01]  /*1b0e0*/  F2FP.F16.F32.PACK_AB R197, R86, R85 ;  /* 0x0000005556c5723e */ /* 0x004fe200000000ff */
        /* <DEDUP_REMOVED lines=20> */
[----:B------:R-:W-:Y:S01]  /*1b230*/  FADD.FTZ R0, R180, R2 ;  /* 0x00000002b4007221 */ /* 0x000fe20000010000 */
[----:B------:R-:W-:Y:S04]  /*1b240*/  FADD.FTZ R2, R252, R3 ;  /* 0x00000003fc027221 */ /* 0x000fe80000010000 */
[----:B------:R-:W-:Y:S01]  /*1b250*/  FADD.FTZ R3, R181, R0 ;  /* 0x00000000b5037221 */ /* 0x000fe20000010000 */
[----:B------:R-:W-:Y:S01]  /*1b260*/  FADD.FTZ R0, R240, R2 ;  /* 0x00000002f0007221 */ /* 0x000fe20000010000 */
[----:B------:R-:W-:Y:S01]  /*1b270*/  FADD.FTZ R2, R183, R4 ;  /* 0x00000004b7027221 */ /* 0x000fe20000010000 */
[----:B------:R-:W-:Y:S01]  /*1b280*/  FADD.FTZ R8, R176, R5 ;  /* 0x00000005b0087221 */ /* 0x000fe20000010000 */
[C---:B------:R-:W-:Y:S01]  /*1b290*/  HMMA.16816.F32 R180, R196.reuse, R152, R24 ;  /* 0x00000098c4b4723c */ /* 0x040fe20000001818 */
[----:B------:R-:W1:Y:S03]  /*1b2a0*/  LDSM.16.MT88.4 R4, [R218+0xb800] ;  /* 0x00b80000da04783b */ /* 0x000e660000004200 */
[----:B------:R-:W-:Y:S01]  /*1b2b0*/  FADD.FTZ R3, R150, R3 ;  /* 0x0000000396037221 */ /* 0x000fe20000010000 */
        /* <DEDUP_REMOVED lines=40> */
[-C--:B-1----:R-:W-:Y:S03]  /*1b540*/  HMMA.16816.F32 R140, R136, R4.reuse, R52 ;  /* 0x00000004888c723c */ /* 0x082fe60000001834 */
[----:B------:R-:W-:Y:S01]  /*1b550*/  FADD.FTZ R2, R125, R3 ;  /* 0x000000037d027221 */ /* 0x000fe20000010000 */
[----:B------:R-:W-:Y:S01]  /*1b560*/  FADD.FTZ R3, R127, R0 ;  /* 0x000000007f037221 */ /* 0x000fe20000010000 */
[----:B------:R-:W-:Y:S01]  /*1b570*/  IMAD.MOV.U32 R134, RZ, RZ, R68 ;  /* 0x000000ffff867224 */ /* 0x000fe200078e0044 */
[C---:B------:R-:W-:Y:S05]  /*1b580*/  HMMA.16816.F32 R192, R196.reuse, R4, R56 ;  /* 0x00000004c4c0723c */ /* 0x040fea0000001838 */
[----:B------:R-:W-:Y:S01]  /*1b590*/  FADD.FTZ R0, R124, R2 ;  /* 0x000000027c007221 */ /* 0x000fe20000010000 */
[----:B------:R-:W-:Y:S01]  /*1b5a0*/  FADD.FTZ R2, R131, R8 ;  /* 0x0000000883027221 */ /* 0x000fe20000010000 */
[----:B------:R-:W-:Y:S01]  /*1b5b0*/  FADD.FTZ R8, R112, R3 ;  /* 0x0000000370087221 */ /* 0x000fe20000010000 */
[----:B------:R-:W-:Y:S01]  /*1b5c0*/  MOV R133, R69 ;  /* 0x0000004500857202 */ /* 0x000fe20000000f00 */
[-C--:B------:R-:W-:Y:S03]  /*1b5d0*/  HMMA.16816.F32 R196, R196, R6.reuse, R60 ;  /* 0x00000006c4c4723c */ /* 0x080fe6000000183c */
        /* <DEDUP_REMOVED lines=21> */
[----:B------:R-:W-:Y:S01]  /*1b730*/  FADD.FTZ R3, R117, R3 ;  /* 0x0000000375037221 */ /* 0x000fe20000010000 */
[----:B------:R-:W-:Y:S01]  /*1b740*/  FADD.FTZ R2, R87, R2 ;  /* 0x0000000257027221 */ /* 0x000fe20000010000 */
[----:B------:R-:W-:Y:S03]  /*1b750*/  FADD.FTZ R0, R83, R0 ;  /* 0x0000000053007221 */ /* 0x000fe60000010000 */
[----:B------:R1:W-:Y:S04]  /*1b760*/  STL [R1+0xf4], R3 ;  /* 0x0000f40301007387 */ /* 0x0003e80000100800 */
[----:B------:R2:W-:Y:S04]  /*1b770*/  STL [R1+0xf8], R2 ;  /* 0x0000f80201007387 */ /* 0x0005e80000100800 */
[----:B------:R2:W-:Y:S01]  /*1b780*/  STL [R1+0xfc], R0 ;  /* 0x0000fc0001007387 */ /* 0x0005e20000100800 */
[----:B-1----:R-:W-:Y:S01]  /*1b790*/  MOV R3, R71 ;  /* 0x0000004700037202 */ /* 0x002fe20000000f00 */
[----:B------:R-:W-:Y:S06]  /*1b7a0*/  @P0 BRA `(.L_x_609) ;  /* 0xffffff7800c80947 */ /* 0x000fec000383ffff */
.L_x_608:
[----:B------:R-:W3:Y:S04]  /*1b7b0*/  LDL.LU R8, [R1+0xf0] ;  /* 0x0000f00001087983 */ /* 0x000ee80000300800 */
[----:B------:R-:W2:Y:S04]  /*1b7c0*/  LDL.LU R7, [R1+0xf4] ;  /* 0x0000f40001077983 */ /* 0x000ea80000300800 */
[----:B------:R-:W4:Y:S04]  /*1b7d0*/  LDL.LU R6, [R1+0xf8] ;  /* 0x0000f80001067983 */ /* 0x000f280000300800 */
[----:B------:R-:W4:Y:S01]  /*1b7e0*/  LDL.LU R5, [R1+0xfc] ;  /* 0x0000fc0001057983 */ /* 0x000f220000300800 */
[----:B------:R-:W1:Y:S01]  /*1b7f0*/  S2UR UR8, SR_CgaCtaId ;  /* 0x00000000000879c3 */ /* 0x000e620000008800 */
[----:B------:R-:W-:Y:S01]  /*1b800*/  UISETP.NE.AND UP0, UPT, UR13, -0x1, UPT ;  /* 0xffffffff0d00788c */ /* 0x000fe2000bf05270 */
[----:B------:R-:W-:Y:S01]  /*1b810*/  PLOP3.LUT P3, PT, PT, PT, PT, 0x8, 0x0 ;  /* 0x000000000000781c */ /* 0x000fe20003f6e170 */
[----:B------:R-:W1:Y:S01]  /*1b820*/  S2R R47, SR_TID.X ;  /* 0x00000000002f7919 */ /* 0x000e620000002100 */
[----:B------:R-:W-:-:S08]  /*1b830*/  IMAD.MOV.U32 R37, RZ, RZ, 0x20 ;  /* 0x00000020ff257424 */ /* 0x000fd000078e00ff */
[----:B------:R-:W-:Y:S02]  /*1b840*/  @UP0 ULDC.64 UR6, c[0x0][0x298] ;  /* 0x0000a60000060ab9 */ /* 0x000fe40000000a00 */
[----:B------:R-:W-:-:S03]  /*1b850*/  @UP0 UIMAD.WIDE.U32 UR10, UR13, UR6, URZ ;  /* 0x000000060d0a02a5 */ /* 0x000fc6000f8e003f */
[----:B------:R-:W-:Y:S01]  /*1b860*/  UMOV UR6, 0x400 ;  /* 0x0000040000067882 */ /* 0x000fe20000000000 */
[----:B------:R-:W-:Y:S02]  /*1b870*/  @UP0 UIMAD UR4, UR13, UR7, UR11 ;  /* 0x000000070d0402a4 */ /* 0x000fe4000f8e020b */
[----:B-1----:R-:W-:Y:S01]  /*1b880*/  ULEA UR8, UR8, UR6, 0x18 ;  /* 0x0000000608087291 */ /* 0x002fe2000f8ec03f */
[----:B------:R-:W-:-:S04]  /*1b890*/  SHF.R.S32.HI R12, RZ, 0x1f, R47 ;  /* 0x0000001fff0c7819 */ /* 0x000fc8000001142f */
[----:B------:R-:W-:-:S04]  /*1b8a0*/  LEA.HI R10, R12, R47, RZ, 0x2 ;  /* 0x0000002f0c0a7211 */ /* 0x000fc800078f10ff */
[----:B------:R-:W-:Y:S01]  /*1b8b0*/  SHF.R.S32.HI R11, RZ, 0x2, R10 ;  /* 0x00000002ff0b7819 */ /* 0x000fe2000001140a */
[----:B---3--:R-:W1:Y:S04]  /*1b8c0*/  SHFL.BFLY PT, R3, R8, 0x2, 0x1f ;  /* 0x0c401f0008037f89 */ /* 0x008e6800000e0000 */
[----:B--2---:R-:W2:Y:S04]  /*1b8d0*/  SHFL.BFLY PT, R2, R7, 0x2, 0x1f ;  /* 0x0c401f0007027f89 */ /* 0x004ea800000e0000 */
[----:B----4-:R-:W3:Y:S04]  /*1b8e0*/  SHFL.BFLY PT, R0, R6, 0x2, 0x1f ;  /* 0x0c401f0006007f89 */ /* 0x010ee800000e0000 */
[----:B------:R-:W4:Y:S01]  /*1b8f0*/  SHFL.BFLY PT, R4, R5, 0x2, 0x1f ;  /* 0x0c401f0005047f89 */ /* 0x000f2200000e0000 */
[----:B-1----:R-:W-:Y:S01]  /*1b900*/  FADD.FTZ R3, R3, R8 ;  /* 0x0000000803037221 */ /* 0x002fe20000010000 */
[----:B--2---:R-:W-:-:S04]  /*1b910*/  FADD.FTZ R2, R2, R7 ;  /* 0x0000000702027221 */ /* 0x004fc80000010000 */
[----:B------:R-:W1:Y:S01]  /*1b920*/  SHFL.BFLY PT, R7, R3, 0x1, 0x1f ;  /* 0x0c201f0003077f89 */ /* 0x000e6200000e0000 */
[----:B---3--:R-:W-:-:S03]  /*1b930*/  FADD.FTZ R0, R0, R6 ;  /* 0x0000000600007221 */ /* 0x008fc60000010000 */
[----:B------:R-:W2:Y:S01]  /*1b940*/  SHFL.BFLY PT, R6, R2, 0x1, 0x1f ;  /* 0x0c201f0002067f89 */ /* 0x000ea200000e0000 */
[----:B----4-:R-:W-:Y:S01]  /*1b950*/  FADD.FTZ R4, R4, R5 ;  /* 0x0000000504047221 */ /* 0x010fe20000010000 */
[----:B------:R-:W-:Y:S02]  /*1b960*/  SHF.R.S32.HI R5, RZ, 0x1f, R10 ;  /* 0x0000001fff057819 */ /* 0x000fe4000001140a */
[----:B------:R-:W3:Y:S02]  /*1b970*/  SHFL.BFLY PT, R8, R0, 0x1, 0x1f ;  /* 0x0c201f0000087f89 */ /* 0x000ee400000e0000 */
[----:B------:R-:W-:Y:S02]  /*1b980*/  LEA.HI R5, R5, R11, RZ, 0x3 ;  /* 0x0000000b05057211 */ /* 0x000fe400078f18ff */
[----:B------:R-:W4:Y:S01]  /*1b990*/  SHFL.BFLY PT, R9, R4, 0x1, 0x1f ;  /* 0x0c201f0004097f89 */ /* 0x000f2200000e0000 */
[----:B-1----:R-:W-:Y:S01]  /*1b9a0*/  FADD.FTZ R42, R3, R7 ;  /* 0x00000007032a7221 */ /* 0x002fe20000010000 */
[----:B------:R-:W-:Y:S01]  /*1b9b0*/  LOP3.LUT R3, R10, 0x3ffffffc, RZ, 0xc0, !PT ;  /* 0x3ffffffc0a037812 */ /* 0x000fe200078ec0ff */
[----:B--2---:R-:W-:Y:S01]  /*1b9c0*/  FADD.FTZ R43, R2, R6 ;  /* 0x00000006022b7221 */ /* 0x004fe20000010000 */
[----:B------:R-:W-:-:S02]  /*1b9d0*/  LOP3.LUT R2, R5, 0xfffffff8, RZ, 0xc0, !PT ;  /* 0xfffffff805027812 */ /* 0x000fc400078ec0ff */
[-C--:B------:R-:W-:Y:S01]  /*1b9e0*/  LEA.HI R5, R12, R47.reuse, RZ, 0x5 ;  /* 0x0000002f0c057211 */ /* 0x080fe200078f28ff */
[----:B---3--:R-:W-:Y:S01]  /*1b9f0*/  FADD.FTZ R45, R0, R8 ;  /* 0x00000008002d7221 */ /* 0x008fe20000010000 */
[----:B------:R-:W-:Y:S01]  /*1ba00*/  FSETP.NE.FTZ.AND P0, PT, R42, RZ, PT ;  /* 0x000000ff2a00720b */ /* 0x000fe20003f15000 */
[----:B------:R-:W-:Y:S01]  /*1ba10*/  IMAD.IADD R2, R11, 0x1, -R2 ;  /* 0x000000010b027824 */ /* 0x000fe200078e0a02 */
[----:B------:R-:W-:Y:S01]  /*1ba20*/  SHF.R.S32.HI R39, RZ, 0x5, R5 ;  /* 0x00000005ff277819 */ /* 0x000fe20000011405 */
[----:B------:R-:W-:Y:S01]  /*1ba30*/  IMAD.MOV.U32 R0, RZ, RZ, 0x3f800000 ;  /* 0x3f800000ff007424 */ /* 0x000fe200078e00ff */
[----:B------:R-:W-:Y:S01]  /*1ba40*/  IADD3 R3, -R3, R47, RZ ;  /* 0x0000002f03037210 */ /* 0x000fe20007ffe1ff */
[----:B------:R-:W-:Y:S01]  /*1ba50*/  IMAD.SHL.U32 R19, R2, 0x40, RZ ;  /* 0x0000004002137824 */ /* 0x000fe200078e00ff */
[----:B------:R-:W-:Y:S01]  /*1ba60*/  FSETP.NE.FTZ.AND P6, PT, R43, RZ, PT ;  /* 0x000000ff2b00720b */ /* 0x000fe20003fd5000 */
[----:B----4-:R-:W-:Y:S01]  /*1ba70*/  FADD.FTZ R44, R4, R9 ;  /* 0x00000009042c7221 */ /* 0x010fe20000010000 */
[----:B------:R-:W-:Y:S01]  /*1ba80*/  LOP3.LUT R5, R5, 0xffffffe0, RZ, 0xc0, !PT ;  /* 0xffffffe005057812 */ /* 0x000fe200078ec0ff */
[----:B------:R-:W-:Y:S01]  /*1ba90*/  IMAD R3, R39, 0x200, R3 ;  /* 0x0000020027037824 */ /* 0x000fe200078e0203 */
[----:B------:R-:W-:-:S02]  /*1baa0*/  LOP3.LUT R19, R19, 0x1c0, RZ, 0xc0, !PT ;  /* 0x000001c013137812 */ /* 0x000fc400078ec0ff */
[----:B------:R-:W-:Y:S01]  /*1bab0*/  R2P PR, R2, 0x6 ;  /* 0x0000000602007804 */ /* 0x000fe20000000000 */
[----:B------:R-:W1:Y:S01]  /*1bac0*/  @P0 MUFU.RCP R0, R42 ;  /* 0x0000002a00000308 */ /* 0x000e620000001000 */
[----:B------:R-:W-:Y:S01]  /*1bad0*/  LEA.HI R19, R19, R19, RZ, 0x1d ;  /* 0x0000001313137211 */ /* 0x000fe200078fe8ff */
[----:B------:R-:W-:Y:S01]  /*1bae0*/  IMAD.IADD R47, R47, 0x1, -R5 ;  /* 0x000000012f2f7824 */ /* 0x000fe200078e0a05 */
[----:B------:R-:W-:Y:S02]  /*1baf0*/  PLOP3.LUT P4, PT, PT, PT, UP0, 0x80, 0x0 ;  /* 0x000000000000781c */ /* 0x000fe40003f8f008 */
[----:B------:R-:W-:Y:S01]  /*1bb00*/  LEA R19, R3, R19, 0x1 ;  /* 0x0000001303137211 */ /* 0x000fe200078e08ff */
[----:B------:R-:W-:Y:S01]  /*1bb10*/  IMAD.MOV.U32 R3, RZ, RZ, 0x3f800000 ;  /* 0x3f800000ff037424 */ /* 0x000fe200078e00ff */
[----:B------:R-:W-:Y:S02]  /*1bb20*/  P2R R46, PR, RZ, 0x1 ;  /* 0x00000001ff2e7803 */ /* 0x000fe40000000000 */
[----:B------:R-:W-:-:S02]  /*1bb30*/  LEA R19, R19, UR8, 0x1 ;  /* 0x0000000813137c11 */ /* 0x000fc4000f8e08ff */
[----:B------:R-:W-:Y:S01]  /*1bb40*/  FSETP.NE.FTZ.AND P0, PT, R45, RZ, PT ;  /* 0x000000ff2d00720b */ /* 0x000fe20003f15000 */
[----:B------:R2:W3:Y:S01]  /*1bb50*/  @P6 MUFU.RCP R3, R43 ;  /* 0x0000002b00036308 */ /* 0x0004e20000001000 */
[C---:B------:R-:W-:Y:S01]  /*1bb60*/  IADD3 R20, R19.reuse, 0x40, RZ ;  /* 0x0000004013147810 */ /* 0x040fe20007ffe0ff */
[----:B------:R-:W-:Y:S01]  /*1bb70*/  @P2 VIADD R20, R19, 0xffffffc0 ;  /* 0xffffffc013142836 */ /* 0x000fe20000000000 */
[----:B------:R-:W-:Y:S01]  /*1bb80*/  SEL R37, R37, 0xffffffe0, !P1 ;  /* 0xffffffe025257807 */ /* 0x000fe20004800000 */
[C---:B-1----:R-:W-:Y:S01]  /*1bb90*/  FMUL.FTZ R164, R0.reuse, R164 ;  /* 0x000000a400a47220 */ /* 0x042fe20000410000 */
[C---:B------:R-:W-:Y:S01]  /*1bba0*/  FMUL.FTZ R6, R0.reuse, R165 ;  /* 0x000000a500067220 */ /* 0x040fe20000410000 */
[C---:B------:R-:W-:Y:S01]  /*1bbb0*/  FMUL.FTZ R160, R0.reuse, R160 ;  /* 0x000000a000a07220 */ /* 0x040fe20000410000 */
[C---:B------:R-:W-:Y:S01]  /*1bbc0*/  FMUL.FTZ R161, R0.reuse, R161 ;  /* 0x000000a100a17220 */ /* 0x040fe20000410000 */
[----:B------:R-:W-:Y:S01]  /*1bbd0*/  FMUL.FTZ R156, R0, R156 ;  /* 0x0000009c009c7220 */ /* 0x000fe20000410000 */
[----:B------:R-:W-:Y:S06]  /*1bbe0*/  @P4 BRA `(.L_x_612) ;  /* 0x00000000001c4947 */ /* 0x000fec0003800000 */
[----:B------:R-:W1:Y:S01]  /*1bbf0*/  S2UR UR8, SR_CTAID.Y ;  /* 0x00000000000879c3 */ /* 0x000e620000002600 */
[----:B------:R-:W-:Y:S01]  /*1bc00*/  ULDC.64 UR6, c[0x0][0x290] ;  /* 0x0000a40000067ab9 */ /* 0x000fe20000000a00 */
[----:B-1----:R-:W-:Y:S02]  /*1bc10*/  USHF.R.S32.HI UR4, URZ, 0x1f, UR8 ;  /* 0x0000001f3f047899 */ /* 0x002fe40008011408 */
[----:B------:R-:W-:Y:S02]  /*1bc20*/  UIMAD.WIDE.U32 UR10, UR8, UR6, URZ ;  /* 0x00000006080a72a5 */ /* 0x000fe4000f8e003f */
[----:B------:R-:W-:-:S04]  /*1bc30*/  UIMAD UR4, UR4, UR6, URZ ;  /* 0x00000006040472a4 */ /* 0x000fc8000f8e023f */
[----:B------:R-:W-:-:S04]  /*1bc40*/  UIMAD UR4, UR8, UR7, UR4 ;  /* 0x00000007080472a4 */ /* 0x000fc8000f8e0204 */
[----:B------:R-:W-:-:S12]  /*1bc50*/  UIADD3 UR4, UR11, UR4, URZ ;  /* 0x000000040b047290 */ /* 0x000fd8000fffe03f */
.L_x_612:
        /* <DEDUP_REMOVED lines=19> */
[----:B-1----:R-:W-:-:S04]  /*1bd90*/  @!UP0 UIMAD UR13, UR7, UR6, URZ ;  /* 0x00000006070d82a4 */ /* 0x002fc8000f8e023f */
[----:B------:R-:W-:Y:S02]  /*1bda0*/  USHF.R.S32.HI UR6, URZ, 0x1f, UR13 ;  /* 0x0000001f3f067899 */ /* 0x000fe4000801140d */
[----:B------:R-:W-:-:S04]  /*1bdb0*/  IMAD.U32 R40, RZ, RZ, UR13 ;  /* 0x0000000dff287e24 */ /* 0x000fc8000f8e00ff */
[----:B------:R-:W-:-:S07]  /*1bdc0*/  MOV R41, UR6 ;  /* 0x0000000600297c02 */ /* 0x000fce0008000f00 */
.L_x_613:
[----:B------:R-:W-:Y:S01]  /*1bdd0*/  FSETP.NE.FTZ.AND P5, PT, R44, RZ, PT ;  /* 0x000000ff2c00720b */ /* 0x000fe20003fb5000 */
[----:B------:R-:W-:Y:S01]  /*1bde0*/  FMUL.FTZ R30, R0, R137 ;  /* 0x00000089001e7220 */ /* 0x000fe20000410000 */
[----:B------:R-:W-:Y:S01]  /*1bdf0*/  LOP3.LUT R2, R2, 0x1, RZ, 0xc0, !PT ;  /* 0x0000000102027812 */ /* 0x000fe200078ec0ff */
[C---:B---3--:R-:W-:Y:S01]  /*1be00*/  FMUL.FTZ R166, R3.reuse, R166 ;  /* 0x000000a603a67220 */ /* 0x048fe20000410000 */
[----:B------:R-:W-:Y:S01]  /*1be10*/  MOV R0, 0x3f800000 ;  /* 0x3f80000000007802 */ /* 0x000fe20000000f00 */
[C---:B------:R-:W-:Y:S01]  /*1be20*/  FMUL.FTZ R5, R3.reuse, R167 ;  /* 0x000000a703057220 */ /* 0x040fe20000410000 */
[----:B------:R-:W-:Y:S01]  /*1be30*/  ISETP.NE.U32.AND P1, PT, R2, 0x1, PT ;  /* 0x000000010200780c */ /* 0x000fe20003f25070 */
[----:B------:R-:W-:Y:S01]  /*1be40*/  IMAD.MOV.U32 R2, RZ, RZ, 0x3f800000 ;  /* 0x3f800000ff027424 */ /* 0x000fe200078e00ff */
[----:B------:R-:W-:Y:S01]  /*1be50*/  ISETP.NE.AND P2, PT, RZ, UR8, PT ;  /* 0x00000008ff007c0c */ /* 0x000fe2000bf45270 */
[C---:B------:R-:W-:Y:S01]  /*1be60*/  FMUL.FTZ R162, R3.reuse, R162 ;  /* 0x000000a203a27220 */ /* 0x040fe20000410000 */
[----:B------:R-:W-:Y:S01]  /*1be70*/  MOV R38, 0x10 ;  /* 0x0000001000267802 */ /* 0x000fe20000000f00 */
[C---:B------:R-:W-:Y:S01]  /*1be80*/  FMUL.FTZ R163, R3.reuse, R163 ;  /* 0x000000a303a37220 */ /* 0x040fe20000410000 */
[C---:B------:R-:W-:Y:S01]  /*1be90*/  FMUL.FTZ R158, R3.reuse, R158 ;  /* 0x0000009e039e7220 */ /* 0x040fe20000410000 */
[----:B------:R-:W1:Y:S01]  /*1bea0*/  @P0 MUFU.RCP R2, R45 ;  /* 0x0000002d00020308 */ /* 0x000e620000001000 */
[----:B------:R-:W-:Y:S01]  /*1beb0*/  SEL R38, R38, 0xfffffff0, P1 ;  /* 0xfffffff026267807 */ /* 0x000fe20000800000 */
[C---:B------:R-:W-:Y:S01]  /*1bec0*/  FMUL.FTZ R12, R3.reuse, R159 ;  /* 0x0000009f030c7220 */ /* 0x040fe20000410000 */
[C---:B------:R-:W-:Y:S01]  /*1bed0*/  FMUL.FTZ R154, R3.reuse, R154 ;  /* 0x0000009a039a7220 */ /* 0x040fe20000410000 */
[C---:B------:R-:W-:Y:S01]  /*1bee0*/  FMUL.FTZ R8, R3.reuse, R155 ;  /* 0x0000009b03087220 */ /* 0x040fe20000410000 */
[C---:B------:R-:W-:Y:S01]  /*1bef0*/  FMUL.FTZ R150, R3.reuse, R150 ;  /* 0x0000009603967220 */ /* 0x040fe20000410000 */
[C---:B------:R-:W-:Y:S01]  /*1bf00*/  FMUL.FTZ R25, R3.reuse, R151 ;  /* 0x0000009703197220 */ /* 0x040fe20000410000 */
[C---:B------:R-:W-:Y:S01]  /*1bf10*/  FMUL.FTZ R146, R3.reuse, R146 ;  /* 0x0000009203927220 */ /* 0x040fe20000410000 */
[----:B------:R-:W3:Y:S01]  /*1bf20*/  @P5 MUFU.RCP R0, R44 ;  /* 0x0000002c00005308 */ /* 0x000ee20000001000 */
[----:B------:R-:W4:Y:S01]  /*1bf30*/  @!P2 LDC R18, c[0x0][0x2c4] ;  /* 0x0000b100ff12ab82 */ /* 0x000f220000000800 */
[C---:B------:R-:W-:Y:S01]  /*1bf40*/  FMUL.FTZ R21, R3.reuse, R147 ;  /* 0x0000009303157220 */ /* 0x040fe20000410000 */
[C---:B------:R-:W-:Y:S01]  /*1bf50*/  FMUL.FTZ R142, R3.reuse, R142 ;  /* 0x0000008e038e7220 */ /* 0x040fe20000410000 */
[C---:B------:R-:W-:Y:S01]  /*1bf60*/  FMUL.FTZ R33, R3.reuse, R143 ;  /* 0x0000008f03217220 */ /* 0x040fe20000410000 */
[C---:B------:R-:W-:Y:S01]  /*1bf70*/  FMUL.FTZ R138, R3.reuse, R138 ;  /* 0x0000008a038a7220 */ /* 0x040fe20000410000 */
[----:B------:R-:W-:Y:S01]  /*1bf80*/  FMUL.FTZ R29, R3, R139 ;  /* 0x0000008b031d7220 */ /* 0x000fe20000410000 */
[----:B------:R-:W-:Y:S01]  /*1bf90*/  F2FP.F16.F32.PACK_AB R6, R6, R164 ;  /* 0x000000a40606723e */ /* 0x000fe200000000ff */
[----:B------:R-:W2:Y:S01]  /*1bfa0*/  S2R R48, SR_TID.X ;  /* 0x0000000000307919 */ /* 0x000ea20000002100 */
[C---:B-1----:R-:W-:Y:S01]  /*1bfb0*/  FMUL.FTZ R172, R2.reuse, R172 ;  /* 0x000000ac02ac7220 */ /* 0x042fe20000410000 */
[C---:B------:R-:W-:Y:S01]  /*1bfc0*/  FMUL.FTZ R4, R2.reuse, R173 ;  /* 0x000000ad02047220 */ /* 0x040fe20000410000 */
[----:B------:R-:W-:Y:S01]  /*1bfd0*/  F2FP.F16.F32.PACK_AB R5, R5, R166 ;  /* 0x000000a60505723e */ /* 0x000fe200000000ff */
        /* <DEDUP_REMOVED lines=31> */
[----:B------:R-:W-:Y:S01]  /*1c1d0*/  IMAD.IADD R0, R19, 0x1, R38 ;  /* 0x0000000113007824 */ /* 0x000fe200078e0226 */
[----:B------:R-:W-:Y:S01]  /*1c1e0*/  F2FP.F16.F32.PACK_AB R2, R163, R162 ;  /* 0x000000a2a302723e */ /* 0x000fe200000000ff */
[----:B------:R1:W-:Y:S01]  /*1c1f0*/  STS [R19], R6 ;  /* 0x0000000613007388 */ /* 0x0003e20000000800 */
[----:B------:R-:W-:Y:S01]  /*1c200*/  PLOP3.LUT P1, PT, PT, PT, PT, 0x8, 0x0 ;  /* 0x000000000000781c */ /* 0x000fe20003f2e170 */
[----:B------:R-:W3:Y:S01]  /*1c210*/  S2UR UR6, SR_CTAID.X ;  /* 0x00000000000679c3 */ /* 0x000ee20000002500 */
[----:B------:R-:W-:Y:S01]  /*1c220*/  F2FP.F16.F32.PACK_AB R4, R4, R172 ;  /* 0x000000ac0404723e */ /* 0x000fe200000000ff */
[----:B------:R-:W-:Y:S01]  /*1c230*/  STS [R19+0x400], R5 ;  /* 0x0004000513007388 */ /* 0x000fe20000000800 */
[----:B------:R-:W-:Y:S01]  /*1c240*/  F2FP.F16.F32.PACK_AB R7, R175, R7 ;  /* 0x00000007af07723e */ /* 0x000fe200000000ff */
[----:B------:R-:W-:Y:S01]  /*1c250*/  BSSY B0, `(.L_x_614) ;  /* 0x00000af000007945 */ /* 0x000fe20003800000 */
[----:B------:R-:W-:Y:S01]  /*1c260*/  @!P2 PLOP3.LUT P1, PT, P4, PT, PT, 0x80, 0x0 ;  /* 0x000000000000a81c */ /* 0x000fe2000272f070 */
[----:B------:R2:W-:Y:S01]  /*1c270*/  STS [R0], R3 ;  /* 0x0000000300007388 */ /* 0x0005e20000000800 */
[----:B------:R-:W-:-:S02]  /*1c280*/  F2FP.F16.F32.PACK_AB R15, R15, R168 ;  /* 0x000000a80f0f723e */ /* 0x000fc400000000ff */
[----:B------:R-:W-:Y:S01]  /*1c290*/  F2FP.F16.F32.PACK_AB R14, R171, R14 ;  /* 0x0000000eab0e723e */ /* 0x000fe200000000ff */
[----:B------:R3:W-:Y:S01]  /*1c2a0*/  STS [R0+0x400], R2 ;  /* 0x0004000200007388 */ /* 0x0007e20000000800 */
[----:B------:R-:W-:Y:S02]  /*1c2b0*/  F2FP.F16.F32.PACK_AB R13, R13, R156 ;  /* 0x0000009c0d0d723e */ /* 0x000fe400000000ff */
[----:B------:R-:W-:Y:S01]  /*1c2c0*/  F2FP.F16.F32.PACK_AB R12, R12, R158 ;  /* 0x0000009e0c0c723e */ /* 0x000fe200000000ff */
[----:B------:R-:W-:Y:S01]  /*1c2d0*/  STS [R19+0x2000], R4 ;  /* 0x0020000413007388 */ /* 0x000fe20000000800 */
[----:B------:R-:W-:Y:S02]  /*1c2e0*/  F2FP.F16.F32.PACK_AB R9, R9, R152 ;  /* 0x000000980909723e */ /* 0x000fe400000000ff */
[----:B------:R-:W-:Y:S01]  /*1c2f0*/  F2FP.F16.F32.PACK_AB R8, R8, R154 ;  /* 0x0000009a0808723e */ /* 0x000fe200000000ff */
[----:B------:R3:W-:Y:S01]  /*1c300*/  STS [R19+0x2400], R7 ;  /* 0x0024000713007388 */ /* 0x0007e20000000800 */
[----:B------:R-:W-:Y:S01]  /*1c310*/  F2FP.F16.F32.PACK_AB R10, R183, R10 ;  /* 0x0000000ab70a723e */ /* 0x000fe200000000ff */
[----:B----4-:R-:W4:Y:S01]  /*1c320*/  @P1 LDC R18, c[0x0][0x2e4] ;  /* 0x0000b900ff121b82 */ /* 0x010f220000000800 */
[----:B------:R-:W-:Y:S01]  /*1c330*/  F2FP.F16.F32.PACK_AB R11, R11, R180 ;  /* 0x000000b40b0b723e */ /* 0x000fe200000000ff */
[----:B------:R-:W-:Y:S01]  /*1c340*/  STS [R0+0x2000], R15 ;  /* 0x0020000f00007388 */ /* 0x000fe20000000800 */
[----:B------:R-:W-:-:S02]  /*1c350*/  F2FP.F16.F32.PACK_AB R17, R17, R176 ;  /* 0x000000b01111723e */ /* 0x000fc400000000ff */
[----:B------:R-:W-:Y:S01]  /*1c360*/  F2FP.F16.F32.PACK_AB R16, R179, R16 ;  /* 0x00000010b310723e */ /* 0x000fe200000000ff */
[----:B------:R3:W-:Y:S01]  /*1c370*/  STS [R0+0x2400], R14 ;  /* 0x0024000e00007388 */ /* 0x0007e20000000800 */
[----:B------:R-:W-:Y:S01]  /*1c380*/  F2FP.F16.F32.PACK_AB R26, R26, R148 ;  /* 0x000000941a1a723e */ /* 0x000fe200000000ff */
[----:B-1----:R-:W1:Y:S01]  /*1c390*/  @P2 LDC R6, c[0x0][0x2c0] ;  /* 0x0000b000ff062b82 */ /* 0x002e620000000800 */
[----:B------:R-:W-:Y:S02]  /*1c3a0*/  F2FP.F16.F32.PACK_AB R25, R25, R150 ;  /* 0x000000961919723e */ /* 0x000fe400000000ff */
[----:B--2---:R-:W-:Y:S02]  /*1c3b0*/  IADD3 R3, R19, R37, RZ ;  /* 0x0000002513037210 */ /* 0x004fe40007ffe0ff */
[----:B------:R-:W-:Y:S01]  /*1c3c0*/  F2FP.F16.F32.PACK_AB R22, R22, R144 ;  /* 0x000000901616723e */ /* 0x000fe200000000ff */
[----:B---3--:R-:W-:Y:S02]  /*1c3d0*/  IMAD.IADD R2, R0, 0x1, R37 ;  /* 0x0000000100027824 */ /* 0x008fe400078e0225 */
[----:B------:R-:W-:Y:S01]  /*1c3e0*/  STS [R3], R13 ;  /* 0x0000000d03007388 */ /* 0x000fe20000000800 */
[----:B------:R-:W-:-:S02]  /*1c3f0*/  F2FP.F16.F32.PACK_AB R21, R21, R146 ;  /* 0x000000921515723e */ /* 0x000fc400000000ff */
[----:B------:R-:W-:Y:S01]  /*1c400*/  F2FP.F16.F32.PACK_AB R24, R24, R184 ;  /* 0x000000b81818723e */ /* 0x000fe200000000ff */
[----:B------:R2:W-:Y:S01]  /*1c410*/  STS [R3+0x400], R12 ;  /* 0x0004000c03007388 */ /* 0x0005e20000000800 */
[----:B------:R-:W-:Y:S01]  /*1c420*/  F2FP.F16.F32.PACK_AB R23, R187, R23 ;  /* 0x00000017bb17723e */ /* 0x000fe200000000ff */
[----:B------:R-:W4:Y:S02]  /*1c430*/  @!P2 LDC R7, c[0x0][0x270] ;  /* 0x00009c00ff07ab82 */ /* 0x000f240000000800 */
[----:B------:R-:W-:Y:S01]  /*1c440*/  STS [R2], R9 ;  /* 0x0000000902007388 */ /* 0x000fe20000000800 */
[----:B------:R-:W-:Y:S01]  /*1c450*/  F2FP.F16.F32.PACK_AB R27, R27, R188 ;  /* 0x000000bc1b1b723e */ /* 0x000fe200000000ff */
[----:B------:R-:W-:Y:S01]  /*1c460*/  IMAD.MOV.U32 R19, RZ, RZ, 0x7f800000 ;  /* 0x7f800000ff137424 */ /* 0x000fe200078e00ff */
[----:B------:R-:W-:Y:S01]  /*1c470*/  F2FP.F16.F32.PACK_AB R28, R191, R28 ;  /* 0x0000001cbf1c723e */ /* 0x000fe200000000ff */
[----:B------:R3:W-:Y:S01]  /*1c480*/  STS [R2+0x400], R8 ;  /* 0x0004000802007388 */ /* 0x0007e20000000800 */
[----:B------:R-:W-:-:S02]  /*1c490*/  F2FP.F16.F32.PACK_AB R34, R34, R140 ;  /* 0x0000008c2222723e */ /* 0x000fc400000000ff */
[--C-:B------:R-:W-:Y:S01]  /*1c4a0*/  IADD3 R0, R37, 0x400, R20.reuse ;  /* 0x0000040025007810 */ /* 0x100fe20007ffe014 */
[----:B------:R1:W-:Y:S01]  /*1c4b0*/  STS [R3+0x2400], R10 ;  /* 0x0024000a03007388 */ /* 0x0003e20000000800 */
[----:B------:R-:W-:Y:S01]  /*1c4c0*/  F2FP.F16.F32.PACK_AB R33, R33, R142 ;  /* 0x0000008e2121723e */ /* 0x000fe200000000ff */
[----:B------:R-:W-:Y:S01]  /*1c4d0*/  @!P2 IMAD.MOV.U32 R6, RZ, RZ, 0x1 ;  /* 0x00000001ff06a424 */ /* 0x000fe200078e00ff */
[C---:B------:R-:W-:Y:S01]  /*1c4e0*/  IADD3 R5, R38.reuse, R0, RZ ;  /* 0x0000000026057210 */ /* 0x040fe20007ffe0ff */
[----:B------:R-:W-:Y:S01]  /*1c4f0*/  IMAD.IADD R0, R38, 0x1, R20 ;  /* 0x0000000126007824 */ /* 0x000fe200078e0214 */
[----:B------:R4:W-:Y:S01]  /*1c500*/  STS [R3+0x2000], R11 ;  /* 0x0020000b03007388 */ /* 0x0009e20000000800 */
[----:B------:R-:W-:Y:S01]  /*1c510*/  F2FP.F16.F32.PACK_AB R30, R30, R136 ;  /* 0x000000881e1e723e */ /* 0x000fe200000000ff */
[----:B------:R-:W4:Y:S01]  /*1c520*/  @P0 LDC R15, c[0x0][0x2e8] ;  /* 0x0000ba00ff0f0b82 */ /* 0x000f220000000800 */
[----:B------:R-:W-:Y:S01]  /*1c530*/  IMAD.IADD R4, R37, 0x1, R0 ;  /* 0x0000000125047824 */ /* 0x000fe200078e0200 */
[----:B------:R4:W-:Y:S01]  /*1c540*/  STS [R2+0x2000], R17 ;  /* 0x0020001102007388 */ /* 0x0009e20000000800 */
[----:B------:R-:W-:Y:S01]  /*1c550*/  F2FP.F16.F32.PACK_AB R29, R29, R138 ;  /* 0x0000008a1d1d723e */ /* 0x000fe200000000ff */
[----:B------:R-:W-:Y:S01]  /*1c560*/  @P5 MUFU.LG2 R14, R44 ;  /* 0x0000002c000e5308 */ /* 0x000fe20000000c00 */
[----:B------:R-:W-:Y:S01]  /*1c570*/  F2FP.F16.F32.PACK_AB R32, R32, R192 ;  /* 0x000000c02020723e */ /* 0x000fe200000000ff */
[----:B------:R4:W-:Y:S01]  /*1c580*/  STS [R2+0x2400], R16 ;  /* 0x0024001002007388 */ /* 0x0009e20000000800 */
[----:B------:R-:W-:Y:S01]  /*1c590*/  F2FP.F16.F32.PACK_AB R31, R195, R31 ;  /* 0x0000001fc31f723e */ /* 0x000fe200000000ff */
[----:B--2---:R-:W2:Y:S01]  /*1c5a0*/  @P6 LDC R12, c[0x0][0x2e8] ;  /* 0x0000ba00ff0c6b82 */ /* 0x004ea20000000800 */
[----:B------:R-:W-:Y:S01]  /*1c5b0*/  F2FP.F16.F32.PACK_AB R35, R35, R196 ;  /* 0x000000c42323723e */ /* 0x000fe200000000ff */
[----:B------:R-:W2:Y:S01]  /*1c5c0*/  S2R R38, SR_CTAID.Z ;  /* 0x0000000000267919 */ /* 0x000ea20000002700 */
[----:B------:R-:W-:-:S02]  /*1c5d0*/  F2FP.F16.F32.PACK_AB R36, R199, R36 ;  /* 0x00000024c724723e */ /* 0x000fc400000000ff */
[----:B------:R-:W-:Y:S01]  /*1c5e0*/  ISETP.NE.AND P4, PT, R46, RZ, PT ;  /* 0x000000ff2e00720c */ /* 0x000fe20003f85270 */
[----:B------:R-:W-:Y:S02]  /*1c5f0*/  STS [R20], R26 ;  /* 0x0000001a14007388 */ /* 0x000fe40000000800 */
[----:B---3--:R-:W3:Y:S01]  /*1c600*/  @P2 LDC.64 R8, c[0x0][0x2c0] ;  /* 0x0000b000ff082b82 */ /* 0x008ee20000000a00 */
[----:B-1----:R-:W1:Y:S01]  /*1c610*/  S2R R10, SR_CTAID.Y ;  /* 0x00000000000a7919 */ /* 0x002e620000002600 */
[----:B------:R-:W-:Y:S01]  /*1c620*/  STS [R20+0x400], R25 ;  /* 0x0004001914007388 */ /* 0x000fe20000000800 */
[----:B----4-:R-:W-:Y:S01]  /*1c630*/  @P2 MOV R3, 0x1 ;  /* 0x0000000100032802 */ /* 0x010fe20000000f00 */
[----:B------:R-:W-:Y:S01]  /*1c640*/  @!P2 IMAD R3, R18, R7, RZ ;  /* 0x000000071203a224 */ /* 0x000fe200078e02ff */
[----:B------:R-:W-:Y:S01]  /*1c650*/  SHF.R.S32.HI R11, RZ, 0x1f, R48 ;  /* 0x0000001fff0b7819 */ /* 0x000fe20000011430 */
[----:B------:R4:W-:Y:S04]  /*1c660*/  STS [R0], R22 ;  /* 0x0000001600007388 */ /* 0x0009e80000000800 */
[----:B------:R-:W2:Y:S01]  /*1c670*/  @P4 LDC R13, c[0x0][0x2e8] ;  /* 0x0000ba00ff0d4b82 */ /* 0x000ea20000000800 */
[----:B------:R-:W-:Y:S01]  /*1c680*/  MOV R17, 0x7f800000 ;  /* 0x7f80000000117802 */ /* 0x000fe20000000f00 */
[----:B------:R1:W-:Y:S01]  /*1c690*/  STS [R0+0x400], R21 ;  /* 0x0004001500007388 */ /* 0x0003e20000000800 */
[----:B------:R-:W-:-:S02]  /*1c6a0*/  IADD3 R2, R37, R20, RZ ;  /* 0x0000001425027210 */ /* 0x000fc40007ffe0ff */
[----:B------:R-:W-:Y:S01]  /*1c6b0*/  LEA.HI R11, R11, R48, RZ, 0x3 ;  /* 0x000000300b0b7211 */ /* 0x000fe200078f18ff */
[----:B------:R-:W-:Y:S04]  /*1c6c0*/  STS [R20+0x2000], R24 ;  /* 0x0020001814007388 */ /* 0x000fe80000000800 */
[----:B------:R-:W-:Y:S04]  /*1c6d0*/  STS [R20+0x2400], R23 ;  /* 0x0024001714007388 */ /* 0x000fe80000000800 */
[----:B------:R-:W-:Y:S04]  /*1c6e0*/  STS [R0+0x2000], R27 ;  /* 0x0020001b00007388 */ /* 0x000fe80000000800 */
[----:B------:R3:W-:Y:S04]  /*1c6f0*/  STS [R0+0x2400], R28 ;  /* 0x0024001c00007388 */ /* 0x0007e80000000800 */
[----:B------:R-:W-:Y:S01]  /*1c700*/  STS [R2], R34 ;  /* 0x0000002202007388 */ /* 0x000fe20000000800 */
[----:B----4-:R-:W-:-:S03]  /*1c710*/  IMAD.MOV.U32 R22, RZ, RZ, 0x7f800000 ;  /* 0x7f800000ff167424 */ /* 0x010fc600078e00ff */
[----:B------:R-:W-:Y:S01]  /*1c720*/  STS [R2+0x400], R33 ;  /* 0x0004002102007388 */ /* 0x000fe20000000800 */
[----:B-1----:R-:W-:-:S03]  /*1c730*/  MOV R21, 0x7f800000 ;  /* 0x7f80000000157802 */ /* 0x002fc60000000f00 */
[----:B------:R-:W-:Y:S04]  /*1c740*/  STS [R4], R30 ;  /* 0x0000001e04007388 */ /* 0x000fe80000000800 */
[----:B------:R-:W-:Y:S04]  /*1c750*/  STS [R5], R29 ;  /* 0x0000001d05007388 */ /* 0x000fe80000000800 */
[----:B------:R-:W-:Y:S04]  /*1c760*/  STS [R2+0x2000], R32 ;  /* 0x0020002002007388 */ /* 0x000fe80000000800 */
[----:B------:R1:W-:Y:S01]  /*1c770*/  STS [R2+0x2400], R31 ;  /* 0x0024001f02007388 */ /* 0x0003e20000000800 */
[----:B---3--:R-:W-:Y:S01]  /*1c780*/  @P2 IMAD R0, R9, R8, RZ ;  /* 0x0000000809002224 */ /* 0x008fe200078e02ff */
[----:B------:R-:W-:Y:S01]  /*1c790*/  @!P2 MOV R0, R18 ;  /* 0x000000120000a202 */ /* 0x000fe20000000f00 */
[----:B------:R-:W3:Y:S01]  /*1c7a0*/  @P6 MUFU.LG2 R9, R43 ;  /* 0x0000002b00096308 */ /* 0x000ee20000000c00 */
[----:B------:R4:W-:Y:S01]  /*1c7b0*/  STS [R4+0x2000], R35 ;  /* 0x0020002304007388 */ /* 0x0009e20000000800 */
[----:B------:R-:W3:Y:S03]  /*1c7c0*/  @P5 LDC R18, c[0x0][0x2e8] ;  /* 0x0000ba00ff125b82 */ /* 0x000ee60000000800 */
[----:B------:R2:W-:Y:S05]  /*1c7d0*/  STS [R5+0x2000], R36 ;  /* 0x0020002405007388 */ /* 0x0005ea0000000800 */
[----:B------:R-:W-:Y:S01]  /*1c7e0*/  BAR.SYNC.DEFER_BLOCKING 0x0 ;  /* 0x0000000000007b1d */ /* 0x000fe20000010000 */
[----:B-1----:R-:W-:Y:S01]  /*1c7f0*/  IMAD R2, R10, R3, RZ ;  /* 0x000000030a027224 */ /* 0x002fe200078e02ff */
[----:B------:R-:W-:Y:S01]  /*1c800*/  SHF.R.S32.HI R10, RZ, 0x3, R11 ;  /* 0x00000003ff0a7819 */ /* 0x000fe2000001140b */
[----:B------:R-:W-:-:S03]  /*1c810*/  IMAD R3, R6, UR6, RZ ;  /* 0x0000000606037c24 */ /* 0x000fc6000f8e02ff */
[----:B----4-:R-:W1:Y:S01]  /*1c820*/  @P4 MUFU.LG2 R4, R42 ;  /* 0x0000002a00044308 */ /* 0x010e620000000c00 */
[----:B------:R-:W-:Y:S01]  /*1c830*/  SEL R2, R2, RZ, !P3 ;  /* 0x000000ff02027207 */ /* 0x000fe20005800000 */
[----:B------:R-:W-:-:S04]  /*1c840*/  IMAD.SHL.U32 R3, R3, 0x80, RZ ;  /* 0x0000008003037824 */ /* 0x000fc800078e00ff */
[----:B--2---:R-:W-:Y:S01]  /*1c850*/  IMAD R0, R38, R0, R2 ;  /* 0x0000000026007224 */ /* 0x004fe200078e0202 */
[----:B-----5:R2:W4:Y:S01]  /*1c860*/  LDS.128 R28, [R234+0x3800] ;  /* 0x00380000ea1c7984 */ /* 0x0205220000000c00 */
[----:B------:R-:W-:Y:S01]  /*1c870*/  SHF.R.S32.HI R8, RZ, 0x1f, R3 ;  /* 0x0000001fff087819 */ /* 0x000fe20000011403 */
[----:B------:R-:W2:Y:S02]  /*1c880*/  @P0 MUFU.LG2 R5, R45 ;  /* 0x0000002d00050308 */ /* 0x000ea40000000c00 */
[--C-:B------:R-:W-:Y:S01]  /*1c890*/  IADD3 R7, P2, P1, R3, R40, R0.reuse ;  /* 0x0000002803077210 */ /* 0x100fe2000795e000 */
[----:B---3--:R-:W-:Y:S01]  /*1c8a0*/  @P6 FMUL.FTZ R3, R9, 0.69314718246459960938 ;  /* 0x3f31721809036820 */ /* 0x008fe20000410000 */
[----:B------:R-:W-:Y:S02]  /*1c8b0*/  SHF.R.S32.HI R2, RZ, 0x1f, R0 ;  /* 0x0000001fff027819 */ /* 0x000fe40000011400 */
[----:B------:R-:W-:Y:S01]  /*1c8c0*/  IADD3 R0, R10, 0x10, RZ ;  /* 0x000000100a007810 */ /* 0x000fe20007ffe0ff */
[----:B------:R-:W-:Y:S01]  /*1c8d0*/  @P6 FFMA.FTZ R22, R70, R12, R3 ;  /* 0x0000000c46166223 */ /* 0x000fe20000010003 */
[----:B------:R-:W-:-:S02]  /*1c8e0*/  IADD3.X R8, R8, R41, R2, P2, P1 ;  /* 0x0000002908087210 */ /* 0x000fc400017e2402 */
[----:B------:R-:W-:Y:S02]  /*1c8f0*/  ISETP.NE.AND P1, PT, R46, RZ, PT ;  /* 0x000000ff2e00720c */ /* 0x000fe40003f25270 */
[----:B------:R-:W-:Y:S02]  /*1c900*/  ISETP.GE.AND P4, PT, R0, UR5, PT ;  /* 0x0000000500007c0c */ /* 0x000fe4000bf86270 */
[C---:B------:R-:W-:Y:S02]  /*1c910*/  IADD3 R0, R10.reuse, 0x30, RZ ;  /* 0x000000300a007810 */ /* 0x040fe40007ffe0ff */
[----:B------:R-:W-:Y:S02]  /*1c920*/  LOP3.LUT P6, RZ, R47, 0x3, RZ, 0xc0, !PT ;  /* 0x000000032fff7812 */ /* 0x000fe400078cc0ff */
[----:B------:R-:W-:Y:S02]  /*1c930*/  IADD3 R2, R10, 0x20, RZ ;  /* 0x000000200a027810 */ /* 0x000fe40007ffe0ff */
[----:B------:R-:W-:-:S02]  /*1c940*/  ISETP.GE.AND P2, PT, R0, UR5, PT ;  /* 0x0000000500007c0c */ /* 0x000fc4000bf46270 */
[----:B------:R-:W-:Y:S01]  /*1c950*/  ISETP.GE.AND P3, PT, R2, UR5, PT ;  /* 0x0000000502007c0c */ /* 0x000fe2000bf66270 */
[----:B-1----:R-:W-:Y:S01]  /*1c960*/  @P1 FMUL.FTZ R4, R4, 0.69314718246459960938 ;  /* 0x3f31721804041820 */ /* 0x002fe20000410000 */
[C---:B------:R-:W-:Y:S02]  /*1c970*/  IADD3 R0, R10.reuse, 0x50, RZ ;  /* 0x000000500a007810 */ /* 0x040fe40007ffe0ff */
[----:B------:R-:W-:Y:S01]  /*1c980*/  LOP3.LUT R3, R11, 0xfffffff8, RZ, 0xc0, !PT ;  /* 0xfffffff80b037812 */ /* 0x000fe200078ec0ff */
[----:B------:R-:W-:Y:S01]  /*1c990*/  @P1 FFMA.FTZ R21, R71, R13, R4 ;  /* 0x0000000d47151223 */ /* 0x000fe20000010004 */
[----:B--2---:R-:W-:Y:S01]  /*1c9a0*/  @P0 FMUL.FTZ R4, R5, 0.69314718246459960938 ;  /* 0x3f31721805040820 */ /* 0x004fe20000410000 */
[----:B------:R-:W-:-:S03]  /*1c9b0*/  IADD3 R2, R10, 0x40, RZ ;  /* 0x000000400a027810 */ /* 0x000fc60007ffe0ff */
[----:B------:R-:W-:Y:S01]  /*1c9c0*/  @P0 FFMA.FTZ R19, R69, R15, R4 ;  /* 0x0000000f45130223 */ /* 0x000fe20000010004 */
[----:B------:R-:W-:Y:S01]  /*1c9d0*/  ISETP.GE.AND P0, PT, R0, UR5, PT ;  /* 0x0000000500007c0c */ /* 0x000fe2000bf06270 */
[----:B------:R-:W-:Y:S01]  /*1c9e0*/  IMAD.IADD R0, R48, 0x1, -R3 ;  /* 0x0000000130007824 */ /* 0x000fe200078e0a03 */
[----:B------:R-:W-:Y:S01]  /*1c9f0*/  ISETP.GE.AND P1, PT, R2, UR5, PT ;  /* 0x0000000502007c0c */ /* 0x000fe2000bf26270 */
[----:B------:R-:W-:-:S03]  /*1ca00*/  @P5 FMUL.FTZ R2, R14, 0.69314718246459960938 ;  /* 0x3f3172180e025820 */ /* 0x000fc60000410000 */
[----:B------:R-:W-:Y:S01]  /*1ca10*/  SHF.L.U32 R16, R0, 0x3, RZ ;  /* 0x0000000300107819 */ /* 0x000fe200000006ff */
[----:B------:R-:W-:Y:S01]  /*1ca20*/  @P5 FFMA.FTZ R17, R68, R18, R2 ;  /* 0x0000001244115223 */ /* 0x000fe20000010002 */
[----:B----4-:R-:W-:Y:S07]  /*1ca30*/  @P6 BRA `(.L_x_615) ;  /* 0x0000000000c06947 */ /* 0x010fee0003800000 */
[----:B------:R-:W2:Y:S01]  /*1ca40*/  LDL.LU R49, [R1+0x100] ;  /* 0x0001000001317983 */ /* 0x000ea20000300800 */
[----:B------:R-:W-:Y:S02]  /*1ca50*/  SHF.R.S32.HI R0, RZ, 0x1f, R39 ;  /* 0x0000001fff007819 */ /* 0x000fe40000011427 */
[----:B------:R-:W-:Y:S02]  /*1ca60*/  P2R R24, PR, RZ, 0x2 ;  /* 0x00000002ff187803 */ /* 0x000fe40000000000 */
[----:B------:R-:W-:Y:S02]  /*1ca70*/  LEA.HI R0, R0, R39, RZ, 0x2 ;  /* 0x0000002700007211 */ /* 0x000fe400078f10ff */
[----:B------:R-:W-:Y:S02]  /*1ca80*/  P2R R23, PR, RZ, 0x1 ;  /* 0x00000001ff177803 */ /* 0x000fe40000000000 */
[----:B------:R-:W-:Y:S02]  /*1ca90*/  LOP3.LUT R0, R0, 0xffffffc, RZ, 0xc0, !PT ;  /* 0x0ffffffc00007812 */ /* 0x000fe400078ec0ff */
[----:B------:R-:W-:-:S03]  /*1caa0*/  P2R R20, PR, RZ, 0x4 ;  /* 0x00000004ff147803 */ /* 0x000fc60000000000 */
[----:B------:R-:W-:-:S04]  /*1cab0*/  IMAD.IADD R0, R39, 0x1, -R0 ;  /* 0x0000000127007824 */ /* 0x000fc800078e0a00 */
[----:B--2---:R-:W-:-:S04]  /*1cac0*/  IMAD R2, R0, 0x10, R49 ;  /* 0x0000001000027824 */ /* 0x004fc800078e0231 */
[C---:B------:R-:W-:Y:S01]  /*1cad0*/  VIADD R0, R2.reuse, 0x8 ;  /* 0x0000000802007836 */ /* 0x040fe20000000000 */
[C---:B------:R-:W-:Y:S01]  /*1cae0*/  ISETP.GE.AND P1, PT, R2.reuse, UR5, PT ;  /* 0x0000000502007c0c */ /* 0x040fe2000bf26270 */
[----:B------:R-:W-:-:S03]  /*1caf0*/  VIADD R12, R2, 0x40 ;  /* 0x00000040020c7836 */ /* 0x000fc60000000000 */
[----:B------:R-:W-:Y:S02]  /*1cb00*/  ISETP.GE.AND P0, PT, R0, UR5, PT ;  /* 0x0000000500007c0c */ /* 0x000fe4000bf06270 */
[----:B------:R-:W-:-:S07]  /*1cb10*/  ISETP.GE.AND P2, PT, R12, UR5, PT ;  /* 0x000000050c007c0c */ /* 0x000fce000bf46270 */
[----:B------:R-:W-:-:S04]  /*1cb20*/  @!P1 IMAD R3, R2, R6, RZ ;  /* 0x0000000602039224 */ /* 0x000fc800078e02ff */
[----:B------:R-:W-:Y:S01]  /*1cb30*/  @!P0 IMAD R0, R0, R6, RZ ;  /* 0x0000000600008224 */ /* 0x000fe200078e02ff */
[----:B------:R-:W-:-:S04]  /*1cb40*/  @!P1 IADD3 R4, P5, R3, R7, RZ ;  /* 0x0000000703049210 */ /* 0x000fc80007fbe0ff */
[----:B------:R-:W-:Y:S02]  /*1cb50*/  @!P1 LEA.HI.X.SX32 R9, R3, R8, 0x1, P5 ;  /* 0x0000000803099211 */ /* 0x000fe400028f0eff */
[----:B------:R-:W-:-:S04]  /*1cb60*/  @!P0 IADD3 R5, P5, R0, R7, RZ ;  /* 0x0000000700058210 */ /* 0x000fc80007fbe0ff */
[----:B------:R-:W-:Y:S01]  /*1cb70*/  @!P0 LEA.HI.X.SX32 R15, R0, R8, 0x1, P5 ;  /* 0x00000008000f8211 */ /* 0x000fe200028f0eff */
[----:B------:R-:W-:-:S05]  /*1cb80*/  @!P2 IMAD R0, R12, R6, RZ ;  /* 0x000000060c00a224 */ /* 0x000fca00078e02ff */
[----:B------:R-:W-:-:S04]  /*1cb90*/  @!P2 IADD3 R14, P5, R0, R7, RZ ;  /* 0x00000007000ea210 */ /* 0x000fc80007fbe0ff */
[----:B------:R-:W-:Y:S01]  /*1cba0*/  @!P2 LEA.HI.X.SX32 R18, R0, R8, 0x1, P5 ;  /* 0x000000080012a211 */ /* 0x000fe200028f0eff */
[----:B------:R-:W-:Y:S02]  /*1cbb0*/  VIADD R0, R2, 0x48 ;  /* 0x0000004802007836 */ /* 0x000fe40000000000 */
[----:B------:R-:W1:Y:S03]  /*1cbc0*/  @!P1 LDC.64 R2, c[0x0][0x2b0] ;  /* 0x0000ac00ff029b82 */ /* 0x000e660000000a00 */
[----:B------:R-:W-:-:S13]  /*1cbd0*/  ISETP.GE.AND P6, PT, R0, UR5, PT ;  /* 0x0000000500007c0c */ /* 0x000fda000bfc6270 */
[----:B------:R-:W-:-:S05]  /*1cbe0*/  @!P6 IMAD R0, R0, R6, RZ ;  /* 0x000000060000e224 */ /* 0x000fca00078e02ff */
[----:B------:R-:W-:-:S04]  /*1cbf0*/  @!P6 IADD3 R13, P5, R0, R7, RZ ;  /* 0x00000007000de210 */ /* 0x000fc80007fbe0ff */
[----:B------:R-:W-:Y:S02]  /*1cc00*/  @!P6 LEA.HI.X.SX32 R0, R0, R8, 0x1, P5 ;  /* 0x000000080000e211 */ /* 0x000fe400028f0eff */
[----:B-1----:R-:W-:-:S04]  /*1cc10*/  @!P1 LEA R8, P5, R4, R2, 0x2 ;  /* 0x0000000204089211 */ /* 0x002fc800078a10ff */
[----:B------:R-:W-:Y:S02]  /*1cc20*/  @!P1 LEA.HI.X R9, R4, R3, R9, 0x2, P5 ;  /* 0x0000000304099211 */ /* 0x000fe400028f1409 */
[----:B------:R-:W1:Y:S03]  /*1cc30*/  @!P0 LDC.64 R2, c[0x0][0x2b0] ;  /* 0x0000ac00ff028b82 */ /* 0x000e660000000a00 */
[----:B------:R2:W-:Y:S01]  /*1cc40*/  @!P1 STG.E desc[UR16][R8.64], R21 ;  /* 0x0000001508009986 */ /* 0x0005e2000c101910 */
[----:B------:R-:W-:Y:S02]  /*1cc50*/  ISETP.NE.AND P1, PT, R24, RZ, PT ;  /* 0x000000ff1800720c */ /* 0x000fe40003f25270 */
[----:B-1----:R-:W-:-:S04]  /*1cc60*/  @!P0 LEA R6, P5, R5, R2, 0x2 ;  /* 0x0000000205068211 */ /* 0x002fc800078a10ff */
[----:B------:R-:W-:Y:S02]  /*1cc70*/  @!P0 LEA.HI.X R7, R5, R3, R15, 0x2, P5 ;  /* 0x0000000305078211 */ /* 0x000fe400028f140f */
[----:B------:R-:W1:Y:S03]  /*1cc80*/  @!P2 LDC.64 R2, c[0x0][0x2b0] ;  /* 0x0000ac00ff02ab82 */ /* 0x000e660000000a00 */
[----:B------:R2:W-:Y:S01]  /*1cc90*/  @!P0 STG.E desc[UR16][R6.64], R22 ;  /* 0x0000001606008986 */ /* 0x0005e2000c101910 */
[----:B------:R-:W-:Y:S02]  /*1cca0*/  ISETP.NE.AND P0, PT, R23, RZ, PT ;  /* 0x000000ff1700720c */ /* 0x000fe40003f05270 */
[----:B-1----:R-:W-:-:S04]  /*1ccb0*/  @!P2 LEA R4, P5, R14, R2, 0x2 ;  /* 0x000000020e04a211 */ /* 0x002fc800078a10ff */
[----:B------:R-:W-:Y:S02]  /*1ccc0*/  @!P2 LEA.HI.X R5, R14, R3, R18, 0x2, P5 ;  /* 0x000000030e05a211 */ /* 0x000fe400028f1412 */
[----:B------:R-:W1:Y:S01]  /*1ccd0*/  @!P6 LDC.64 R2, c[0x0][0x2b0] ;  /* 0x0000ac00ff02eb82 */ /* 0x000e620000000a00 */
[----:B------:R-:W-:Y:S02]  /*1cce0*/  ISETP.NE.AND P2, PT, R20, RZ, PT ;  /* 0x000000ff1400720c */ /* 0x000fe40003f45270 */
[----:B-1----:R-:W-:-:S04]  /*1ccf0*/  @!P6 LEA R2, P5, R13, R2, 0x2 ;  /* 0x000000020d02e211 */ /* 0x002fc800078a10ff */
[----:B------:R-:W-:Y:S02]  /*1cd00*/  @!P6 LEA.HI.X R3, R13, R3, R0, 0x2, P5 ;  /* 0x000000030d03e211 */ /* 0x000fe400028f1400 */
[----:B------:R-:W-:-:S13]  /*1cd10*/  ISETP.GE.AND P5, PT, R12, UR5, PT ;  /* 0x000000050c007c0c */ /* 0x000fda000bfa6270 */
[----:B------:R2:W-:Y:S04]  /*1cd20*/  @!P5 STG.E desc[UR16][R4.64], R19 ;  /* 0x000000130400d986 */ /* 0x0005e8000c101910 */
[----:B------:R2:W-:Y:S02]  /*1cd30*/  @!P6 STG.E desc[UR16][R2.64], R17 ;  /* 0x000000110200e986 */ /* 0x0005e4000c101910 */
.L_x_615:
[----:B------:R-:W-:Y:S05]  /*1cd40*/  BSYNC B0 ;  /* 0x0000000000007941 */ /* 0x000fea0003800000 */
.L_x_614:
[----:B--2---:R-:W-:Y:S01]  /*1cd50*/  SHF.R.S32.HI R3, RZ, 0x1f, R16 ;  /* 0x0000001fff037819 */ /* 0x004fe20000011410 */
[----:B------:R-:W-:Y:S01]  /*1cd60*/  VIADD R0, R10, 0x60 ;  /* 0x000000600a007836 */ /* 0x000fe20000000000 */
[----:B------:R-:W-:Y:S01]  /*1cd70*/  IADD3 R2, P5, R16, UR10, RZ ;  /* 0x0000000a10027c10 */ /* 0x000fe2000ffbe0ff */
[----:B------:R-:W-:Y:S01]  /*1cd80*/  ULDC.64 UR6, c[0x0][0x2a0] ;  /* 0x0000a80000067ab9 */ /* 0x000fe20000000a00 */
[----:B------:R1:W2:Y:S01]  /*1cd90*/  LDS.128 R16, [R234] ;  /* 0x00000000ea107984 */ /* 0x0002a20000000c00 */
[----:B------:R-:W-:Y:S01]  /*1cda0*/  SHF.R.S32.HI R4, RZ, 0x1f, R38 ;  /* 0x0000001fff047819 */ /* 0x000fe20000011426 */
[----:B------:R-:W-:Y:S01]  /*1cdb0*/  IMAD.U32 R6, RZ, RZ, UR14 ;  /* 0x0000000eff067e24 */ /* 0x000fe2000f8e00ff */
[----:B------:R-:W-:Y:S01]  /*1cdc0*/  IADD3.X R3, R3, UR4, RZ, P5, !PT ;  /* 0x0000000403037c10 */ /* 0x000fe2000affe4ff */
[----:B------:R-:W-:Y:S01]  /*1cdd0*/  BSSY B0, `(.L_x_616) ;  /* 0x0000015000007945 */ /* 0x000fe20003800000 */
[----:B------:R-:W-:Y:S02]  /*1cde0*/  ISETP.GE.AND P5, PT, R10, UR5, PT ;  /* 0x000000050a007c0c */ /* 0x000fe4000bfa6270 */
[----:B------:R-:W-:Y:S01]  /*1cdf0*/  ISETP.GE.AND P6, PT, R0, UR5, PT ;  /* 0x0000000500007c0c */ /* 0x000fe2000bfc6270 */
[----:B------:R-:W-:Y:S01]  /*1ce00*/  IMAD R0, R4, UR6, RZ ;  /* 0x0000000604007c24 */ /* 0x000fe2000f8e02ff */
[----:B------:R-:W-:Y:S01]  /*1ce10*/  SHF.R.S32.HI R11, RZ, 0x1f, R10 ;  /* 0x0000001fff0b7819 */ /* 0x000fe2000001140a */
[----:B------:R-:W-:-:S04]  /*1ce20*/  IMAD.WIDE.U32 R12, R38, UR6, R2 ;  /* 0x00000006260c7c25 */ /* 0x000fc8000f8e0002 */
[----:B------:R-:W-:Y:S02]  /*1ce30*/  IMAD R0, R38, UR7, R0 ;  /* 0x0000000726007c24 */ /* 0x000fe4000f8e0200 */
[----:B------:R-:W-:Y:S01]  /*1ce40*/  IMAD.WIDE R6, R6, 0x80, R10 ;  /* 0x0000008006067825 */ /* 0x000fe200078e020a */
[----:B------:R-:W-:-:S03]  /*1ce50*/  IADD3 R10, R10, 0x70, RZ ;  /* 0x000000700a0a7810 */ /* 0x000fc60007ffe0ff */
[----:B------:R-:W-:Y:S01]  /*1ce60*/  IMAD.IADD R9, R0, 0x1, R13 ;  /* 0x0000000100097824 */ /* 0x000fe200078e020d */
[----:B------:R-:W-:Y:S06]  /*1ce70*/  @P5 BRA `(.L_x_617) ;  /* 0x0000000000285947 */ /* 0x000fec0003800000 */
        /* <DEDUP_REMOVED lines=9> */
[----:B--2---:R3:W-:Y:S02]  /*1cf10*/  STG.E.128 desc[UR16][R4.64], R16 ;  /* 0x0000001004007986 */ /* 0x0047e4000c101d10 */
.L_x_617:
[----:B------:R-:W-:Y:S05]  /*1cf20*/  BSYNC B0 ;  /* 0x0000000000007941 */ /* 0x000fea0003800000 */
.L_x_616:
[----:B--23--:R2:W3:Y:S01]  /*1cf30*/  LDS.128 R16, [R234+0x800] ;  /* 0x00080000ea107984 */ /* 0x00c4e20000000c00 */
[----:B------:R-:W-:Y:S01]  /*1cf40*/  BSSY B0, `(.L_x_618) ;  /* 0x0000010000007945 */ /* 0x000fe20003800000 */
[----:B------:R-:W-:-:S03]  /*1cf50*/  ISETP.GE.AND P5, PT, R10, UR5, PT ;  /* 0x000000050a007c0c */ /* 0x000fc6000bfa6270 */
[----:B------:R-:W-:Y:S10]  /*1cf60*/  @P4 BRA `(.L_x_619) ;  /* 0x0000000000344947 */ /* 0x000ff40003800000 */
        /* <DEDUP_REMOVED lines=13> */
.L_x_619:
[----:B------:R-:W-:Y:S05]  /*1d040*/  BSYNC B0 ;  /* 0x0000000000007941 */ /* 0x000fea0003800000 */
.L_x_618:
        /* <DEDUP_REMOVED lines=16> */
.L_x_621:
[----:B------:R-:W-:Y:S05]  /*1d150*/  BSYNC B0 ;  /* 0x0000000000007941 */ /* 0x000fea0003800000 */
.L_x_620:
        /* <DEDUP_REMOVED lines=16> */
.L_x_623:
[----:B------:R-:W-:Y:S05]  /*1d260*/  BSYNC B0 ;  /* 0x0000000000007941 */ /* 0x000fea0003800000 */
.L_x_622:
        /* <DEDUP_REMOVED lines=16> */
.L_x_625:
[----:B------:R-:W-:Y:S05]  /*1d370*/  BSYNC B0 ;  /* 0x0000000000007941 */ /* 0x000fea0003800000 */
.L_x_624:
        /* <DEDUP_REMOVED lines=16> */
.L_x_627:
[----:B------:R-:W-:Y:S05]  /*1d480*/  BSYNC B0 ;  /* 0x0000000000007941 */ /* 0x000fea0003800000 */
.L_x_626:
        /* <DEDUP_REMOVED lines=16> */
.L_x_629:
[----:B------:R-:W-:Y:S05]  /*1d590*/  BSYNC B0 ;  /* 0x0000000000007941 */ /* 0x000fea0003800000 */
.L_x_628:
[----:B------:R-:W-:Y:S05]  /*1d5a0*/  @P5 EXIT ;  /* 0x000000000000594d */ /* 0x000fea0003800000 */
[----:B------:R-:W-:Y:S01]  /*1d5b0*/  IADD3 R6, P0, R6, 0x70, RZ ;  /* 0x0000007006067810 */ /* 0x000fe20007f1e0ff */
        /* <DEDUP_REMOVED lines=13> */
.L_x_630:
        /* <DEDUP_REMOVED lines=15> */
.L_x_2578:


//--------------------- .text._ZN5flash16flash_fwd_kernelI23Flash_fwd_kernel_traitsILi64ELi128ELi128ELi4ELb0ELb0EN7cutlass6half_tE19Flash_kernel_traitsILi64ELi128ELi128ELi4ES3_EELb0ELb0ELb1ELb0ELb0ELb1ELb1ELb0EEEvNS_16Flash_fwd_paramsE --------------------------
	.section	.text._ZN5flash16flash_fwd_kernelI23Flash_fwd_kernel_traitsILi64ELi128ELi128ELi4ELb0ELb0EN7cutlass6half_tE19Flash_kernel_traitsILi64ELi128ELi128ELi4ES3_EELb0ELb0ELb1ELb0ELb0ELb1ELb1ELb0EEEvNS_16Flash_fwd_paramsE,"ax",@progbits
	.align	128
        .global         _ZN5flash16flash_fwd_kernelI23Flash_fwd_kernel_traitsILi64ELi128ELi128ELi4ELb0ELb0EN7cutlass6half_tE19Flash_kernel_traitsILi64ELi128ELi128ELi4ES3_EELb0ELb0ELb1ELb0ELb0ELb1ELb1ELb0EEEvNS_16Flash_fwd_paramsE
        .type           _ZN5flash16flash_fwd_kernelI23Flash_fwd_kernel_traitsILi64ELi128ELi128ELi4ELb0ELb0EN7cutlass6half_tE19Flash_kernel_traitsILi64ELi128ELi128ELi4ES3_EELb0ELb0ELb1ELb0ELb0ELb1ELb1ELb0EEEvNS_16Flash_fwd_paramsE,@function
        .size           _ZN5flash16flash_fwd_kernelI23Flash_fwd_kernel_traitsILi64ELi128ELi128ELi4ELb0ELb0EN7cutlass6half_tE19Flash_kernel_traitsILi64ELi128ELi128ELi4ES3_EELb0ELb0ELb1ELb0ELb0ELb1ELb1ELb0EEEvNS_16Flash_fwd_paramsE,(.L_x_2579 - _ZN5flash16flash_fwd_kernelI23Flash_fwd_kernel_traitsILi64ELi128ELi128ELi4ELb0ELb0EN7cutlass6half_tE19Flash_kernel_traitsILi64ELi128ELi128ELi4ES3_EELb0ELb0ELb1ELb0ELb0ELb1ELb1ELb0EEEvNS_16Flash_fwd_paramsE)
        .other          _ZN5flash16flash_fwd_kernelI23Flash_fwd_kernel_traitsILi64ELi128ELi128ELi4ELb0ELb0EN7cutlass6half_tE19Flash_kernel_traitsILi64ELi128ELi128ELi4ES3_EELb0ELb0ELb1ELb0ELb0ELb1ELb1ELb0EEEvNS_16Flash_fwd_paramsE,@"STO_CUDA_ENTRY STV_DEFAULT"
_ZN5flash16flash_fwd_kernelI23Flash_fwd_kernel_traitsILi64ELi128ELi128ELi4ELb0ELb0EN7cutlass6half_tE19Flash_kernel_traitsILi64ELi128ELi128ELi4ES3_EELb0ELb0ELb1ELb0ELb0ELb1ELb1ELb0EEEvNS_16Flash_fwd_paramsE:
.text._ZN5flash16flash_fwd_kernelI23Flash_fwd_kernel_traitsILi64ELi128ELi128ELi4ELb0ELb0EN7cutlass6half_tE19Flash_kernel_traitsILi64ELi128ELi128ELi4ES3_EELb0ELb0ELb1ELb0ELb0ELb1ELb1ELb0EEEvNS_16Flash_fwd_paramsE:
        /* <DEDUP_REMOVED lines=55> */
.L_x_631:
[----:B------:R-:W-:-:S05]  /*0370*/  ULDC UR5, c[0x0][0x2c8] ;  /* 0x0000b20000057ab9 */ /* 0x000fca0000000800 */
.L_x_632:
        /* <DEDUP_REMOVED lines=130> */
.L_x_635:
[----:B------:R-:W-:Y:S05]  /*0ba0*/  BSYNC B0 ;  /* 0x0000000000007941 */ /* 0x000fea0003800000 */
.L_x_634:
        /* <DEDUP_REMOVED lines=17> */
.L_x_637:
[----:B------:R-:W-:Y:S05]  /*0cc0*/  BSYNC B0 ;  /* 0x0000000000007941 */ /* 0x000fea0003800000 */
.L_x_636:
        /* <DEDUP_REMOVED lines=17> */
.L_x_639:
[----:B------:R-:W-:Y:S05]  /*0de0*/  BSYNC B0 ;  /* 0x0000000000007941 */ /* 0x000fea0003800000 */
.L_x_638:
        /* <DEDUP_REMOVED lines=16> */
.L_x_641:
[----:B------:R-:W-:Y:S05]  /*0ef0*/  BSYNC B0 ;  /* 0x0000000000007941 */ /* 0x000fea0003800000 */
.L_x_640:
        /* <DEDUP_REMOVED lines=16> */
.L_x_643:
[----:B------:R-:W-:Y:S05]  /*1000*/  BSYNC B0 ;  /* 0x0000000000007941 */ /* 0x000fea0003800000 */
.L_x_642:
        /* <DEDUP_REMOVED lines=16> */
.L_x_645:
[----:B------:R-:W-:Y:S05]  /*1110*/  BSYNC B0 ;  /* 0x0000000000007941 */ /* 0x000fea0003800000 */
.L_x_644:
        /* <DEDUP_REMOVED lines=15> */
.L_x_647:
[----:B------:R-:W-:Y:S05]  /*1210*/  BSYNC B0 ;  /* 0x0000000000007941 */ /* 0x000fea0003800000 */
.L_x_646:
        /* <DEDUP_REMOVED lines=14> */
.L_x_649:
[----:B------:R-:W-:Y:S05]  /*1300*/  BSYNC B0 ;  /* 0x0000000000007941 */ /* 0x000fea0003800000 */
.L_x_648:
        /* <DEDUP_REMOVED lines=10> */
.L_x_651:
[----:B------:R-:W-:Y:S05]  /*13b0*/  BSYNC B0 ;  /* 0x0000000000007941 */ /* 0x000fea0003800000 */
.L_x_650:
        /* <DEDUP_REMOVED lines=15> */
.L_x_653:
[----:B------:R-:W-:Y:S05]  /*14b0*/  BSYNC B0 ;  /* 0x0000000000007941 */ /* 0x000fea0003800000 */
.L_x_652:
        /* <DEDUP_REMOVED lines=10> */
.L_x_655:
[----:B------:R-:W-:Y:S05]  /*1560*/  BSYNC B0 ;  /* 0x0000000000007941 */ /* 0x000fea0003800000 */
.L_x_654:
        /* <DEDUP_REMOVED lines=10> */
.L_x_657:
[----:B------:R-:W-:Y:S05]  /*1610*/  BSYNC B0 ;  /* 0x0000000000007941 */ /* 0x000fea0003800000 */
.L_x_656:
        /* <DEDUP_REMOVED lines=10> */
.L_x_659:
[----:B------:R-:W-:Y:S05]  /*16c0*/  BSYNC B0 ;  /* 0x0000000000007941 */ /* 0x000fea0003800000 */
.L_x_658:
        /* <DEDUP_REMOVED lines=10> */
.L_x_661:
[----:B------:R-:W-:Y:S05]  /*1770*/  BSYNC B0 ;  /* 0x0000000000007941 */ /* 0x000fea0003800000 */
.L_x_660:
        /* <DEDUP_REMOVED lines=10> */
.L_x_663:
[----:B------:R-:W-:Y:S05]  /*1820*/  BSYNC B0 ;  /* 0x0000000000007941 */ /* 0x000fea0003800000 */
.L_x_662:
        /* <DEDUP_REMOVED lines=10> */
.L_x_633:
        /* <DEDUP_REMOVED lines=214> */
.L_x_664:
        /* <DEDUP_REMOVED lines=15> */
.L_x_665:
[----:B------:R-:W-:Y:S01]  /*2720*/  IMAD R0, R13, UR10, RZ ;  /* 0x0000000a0d007c24 */ /* 0x000fe2000f8e02ff */
[----:B------:R-:W2:Y:S01]  /*2730*/  @!P3 LDC.64 R20, c[0x0][0x210] ;  /* 0x00008400ff14bb82 */ /* 0x000ea20000000a00 */
[C---:B------:R-:W-:Y:S01]  /*2740*/  IMAD.WIDE.U32 R8, R12.reuse, UR10, R30 ;  /* 0x0000000a0c087c25 */ /* 0x040fe2000f8e001e */
[----:B------:R-:W-:Y:S01]  /*2750*/  @!P2 MOV R4, 0x400 ;  /* 0x000004000004a802 */ /* 0x000fe20000000f00 */
[----:B------:R-:W-:Y:S01]  /*2760*/  ULDC.64 UR6, c[0x0][0x260] ;  /* 0x0000980000067ab9 */ /* 0x000fe20000000a00 */
[----:B------:R-:W-:Y:S01]  /*2770*/  USHF.R.S32.HI UR31, URZ, 0x1f, UR21 ;  /* 0x0000001f3f1f7899 */ /* 0x000fe20008011415 */
        /* <DEDUP_REMOVED lines=21> */
[----:B------:R-:W-:Y:S01]  /*28d0*/  USHF.L.U32 UR30, UR10, 0x7, URZ ;  /* 0x000000070a1e7899 */ /* 0x000fe2000800063f */
[----:B------:R-:W-:Y:S01]  /*28e0*/  @!P4 IMAD.WIDE.U32 R8, R17, R18, R2 ;  /* 0x000000121108c225 */ /* 0x000fe200078e0002 */
[----:B------:R-:W-:Y:S01]  /*28f0*/  UIMAD.WIDE.U32 UR18, UR10, 0x20, URZ ;  /* 0x000000200a1278a5 */ /* 0x000fe2000f8e003f */
[----:B------:R-:W-:Y:S01]  /*2900*/  LEA.HI R233, R50, R234, RZ, 0x5 ;  /* 0x000000ea32e97211 */ /* 0x000fe200078f28ff */
[----:B------:R-:W-:Y:S01]  /*2910*/  UIMAD.WIDE.U32 UR32, UR8, 0x20, URZ ;  /* 0x00000020082078a5 */ /* 0x000fe2000f8e003f */
[----:B------:R-:W-:Y:S01]  /*2920*/  @!P3 IMAD.MOV.U32 R2, RZ, RZ, R6 ;  /* 0x000000ffff02b224 */ /* 0x000fe200078e0006 */
[----:B------:R-:W-:Y:S01]  /*2930*/  UIADD3 UR23, UR25, -UR23, -UR26 ;  /* 0x8000001719177290 */ /* 0x000fe2000fffe81a */
[----:B------:R-:W-:Y:S01]  /*2940*/  @!P3 IMAD.MOV.U32 R3, RZ, RZ, R5 ;  /* 0x000000ffff03b224 */ /* 0x000fe200078e0005 */
[----:B------:R-:W-:Y:S01]  /*2950*/  SHF.R.S32.HI R132, RZ, 0x5, R233 ;  /* 0x00000005ff847819 */ /* 0x000fe200000114e9 */
[----:B------:R-:W-:-:S02]  /*2960*/  @!P4 IMAD.IADD R4, R9, 0x1, R4 ;  /* 0x000000010904c824 */ /* 0x000fc400078e0204 */
        /* <DEDUP_REMOVED lines=145> */
[----:B------:R-:W-:Y:S01]  /*3280*/  STL.64 [R1+0xa8], R36 ;  /* 0x0000a82401007387 */ /* 0x000fe20000100a00 */
[----:B------:R-:W-:-:S02]  /*3290*/  IMAD.U32 R0, RZ, RZ, UR9 ;  /* 0x00000009ff007e24 */ /* 0x000fc4000f8e00ff */
[----:B------:R-:W-:Y:S01]  /*32a0*/  IMAD.SHL.U32 R12, R12, 0x8, RZ ;  /* 0x000000080c0c7824 */ /* 0x000fe200078e00ff */
        /* <DEDUP_REMOVED lines=115> */
[----:B------:R-:W-:Y:S01]  /*39e0*/  @!P5 VIADD R5, R5, UR7 ;  /* 0x000000070505dc36 */ /* 0x000fe20008000000 */
[----:B------:R-:W-:Y:S01]  /*39f0*/  ULDC UR20, c[0x0][0x39c] ;  /* 0x0000e70000147ab9 */ /* 0x000fe20000000800 */
        /* <DEDUP_REMOVED lines=37> */
[----:B------:R-:W-:Y:S02]  /*3c50*/  LDSM.16.M88.4 R16, [R222] ;  /* 0x00000000de10783b */ /* 0x000fe40000000200 */
[----:B------:R-:W-:Y:S02]  /*3c60*/  SEL R2, R2, 0xfffffff0, !P1 ;  /* 0xfffffff002027807 */ /* 0x000fe40004800000 */
[----:B------:R-:W4:Y:S01]  /*3c70*/  LDSM.16.M88.4 R20, [R135+0x4000] ;  /* 0x004000008714783b */ /* 0x000f220000000200 */
[----:B------:R-:W-:Y:S02]  /*3c80*/  SEL R3, R0, 0xffffffe0, !P2 ;  /* 0xffffffe000037807 */ /* 0x000fe40005000000 */
[----:B------:R-:W-:Y:S01]  /*3c90*/  R2P PR, R49, 0x6 ;  /* 0x0000000631007804 */ /* 0x000fe20000000000 */
[--C-:B------:R-:W-:Y:S01]  /*3ca0*/  IMAD R225, R2, 0x2, R222.reuse ;  /* 0x0000000202e17824 */ /* 0x100fe200078e02de */
[----:B------:R-:W5:Y:S01]  /*3cb0*/  LDSM.16.M88.4 R60, [R135+0x4800] ;  /* 0x00480000873c783b */ /* 0x000f620000000200 */
[----:B------:R-:W-:-:S02]  /*3cc0*/  IMAD R223, R3, 0x2, R222 ;  /* 0x0000000203df7824 */ /* 0x000fc400078e02de */
[----:B------:R-:W-:Y:S01]  /*3cd0*/  SEL R0, R0, 0xffffffe0, !P1 ;  /* 0xffffffe000007807 */ /* 0x000fe20004800000 */
[----:B-1----:R-:W-:Y:S01]  /*3ce0*/  LDSM.16.M88.4 R8, [R225+0x2000] ;  /* 0x00200000e108783b */ /* 0x002fe20000000200 */
[----:B------:R-:W-:-:S03]  /*3cf0*/  IMAD R224, R2, 0x2, R223 ;  /* 0x0000000202e07824 */ /* 0x000fc600078e02df */
[C---:B------:R-:W-:Y:S01]  /*3d00*/  IMAD.IADD R221, R135.reuse, 0x1, R0 ;  /* 0x0000000187dd7824 */ /* 0x040fe200078e0200 */
[----:B--2---:R-:W-:Y:S04]  /*3d10*/  LDSM.16.M88.4 R12, [R225] ;  /* 0x00000000e10c783b */ /* 0x004fe80000000200 */
[----:B------:R-:W-:Y:S04]  /*3d20*/  LDSM.16.M88.4 R32, [R221+0x4000] ;  /* 0x00400000dd20783b */ /* 0x000fe80000000200 */
[----:B---3--:R-:W1:Y:S04]  /*3d30*/  LDSM.16.M88.4 R4, [R222+0x2000] ;  /* 0x00200000de04783b */ /* 0x008e680000000200 */
[----:B------:R-:W-:Y:S04]  /*3d40*/  LDSM.16.M88.4 R24, [R223+0x2000] ;  /* 0x00200000df18783b */ /* 0x000fe80000000200 */
[----:B------:R-:W-:Y:S04]  /*3d50*/  LDSM.16.M88.4 R28, [R223] ;  /* 0x00000000df1c783b */ /* 0x000fe80000000200 */
[----:B------:R-:W2:Y:S04]  /*3d60*/  LDSM.16.M88.4 R64, [R135+0x5000] ;  /* 0x005000008740783b */ /* 0x000ea80000000200 */
[----:B------:R-:W-:Y:S01]  /*3d70*/  LDSM.16.M88.4 R56, [R135+0x5800] ;  /* 0x005800008738783b */ /* 0x000fe20000000200 */
[C---:B----4-:R-:W-:Y:S03]  /*3d80*/  HMMA.16816.F32 R40, R16.reuse, R20, RZ ;  /* 0x000000141028723c */ /* 0x050fe600000018ff */
[----:B------:R-:W-:Y:S03]  /*3d90*/  LDSM.16.M88.4 R52, [R135+0x6000] ;  /* 0x006000008734783b */ /* 0x000fe60000000200 */
[C---:B------:R-:W-:Y:S01]  /*3da0*/  HMMA.16816.F32 R76, R16.reuse, R22, RZ ;  /* 0x00000016104c723c */ /* 0x040fe200000018ff */
[----:B------:R-:W-:Y:S04]  /*3db0*/  LDSM.16.M88.4 R48, [R135+0x6800] ;  /* 0x006800008730783b */ /* 0x000fe80000000200 */
[----:B------:R-:W0:Y:S01]  /*3dc0*/  LDGDEPBAR ;  /* 0x00000000000079af */ /* 0x000e220000000000 */
[----:B-----5:R-:W-:Y:S06]  /*3dd0*/  HMMA.16816.F32 R148, R16, R62, RZ ;  /* 0x0000003e1094723c */ /* 0x020fec00000018ff */
[C---:B-1----:R-:W-:Y:S06]  /*3de0*/  HMMA.16816.F32 R36, R4.reuse, R20, RZ ;  /* 0x000000140424723c */ /* 0x042fec00000018ff */
[----:B------:R-:W-:Y:S01]  /*3df0*/  HMMA.16816.F32 R44, R4, R22, RZ ;  /* 0x00000016042c723c */ /* 0x000fe200000018ff */
[----:B------:R-:W-:-:S04]  /*3e00*/  VIADD R20, R135, 0x4000 ;  /* 0x0000400087147836 */ /* 0x000fc80000000000 */
[----:B------:R-:W-:Y:S01]  /*3e10*/  @P2 VIADD R226, R20, 0xffffffc0 ;  /* 0xffffffc014e22836 */ /* 0x000fe20000000000 */
[----:B------:R-:W-:Y:S03]  /*3e20*/  HMMA.16816.F32 R72, R12, R32, R40 ;  /* 0x000000200c48723c */ /* 0x000fe60000001828 */
[----:B------:R-:W-:Y:S01]  /*3e30*/  IMAD.IADD R220, R0, 0x1, R226 ;  /* 0x0000000100dc7824 */ /* 0x000fe200078e02e2 */
[----:B------:R-:W1:Y:S02]  /*3e40*/  LDSM.16.M88.4 R20, [R226] ;  /* 0x00000000e214783b */ /* 0x000e640000000200 */
[----:B------:R-:W-:Y:S06]  /*3e50*/  HMMA.16816.F32 R80, R4, R60, RZ ;  /* 0x0000003c0450723c */ /* 0x000fec00000018ff */
[C---:B------:R-:W-:Y:S01]  /*3e60*/  HMMA.16816.F32 R68, R8.reuse, R32, R36 ;  /* 0x000000200844723c */ /* 0x040fe20000001824 */
[----:B------:R-:W-:Y:S05]  /*3e70*/  LDSM.16.M88.4 R36, [R135+0x7800] ;  /* 0x007800008724783b */ /* 0x000fea0000000200 */
[-C--:B------:R-:W-:Y:S01]  /*3e80*/  HMMA.16816.F32 R40, R8, R34.reuse, R44 ;  /* 0x000000220828723c */ /* 0x080fe2000000182c */
[----:B------:R-:W3:Y:S05]  /*3e90*/  LDSM.16.M88.4 R44, [R135+0x7000] ;  /* 0x00700000872c783b */ /* 0x000eea0000000200 */
[----:B------:R-:W-:Y:S01]  /*3ea0*/  HMMA.16816.F32 R32, R12, R34, R76 ;  /* 0x000000220c20723c */ /* 0x000fe2000000184c */
[----:B------:R-:W-:Y:S05]  /*3eb0*/  LDSM.16.M88.4 R76, [R221+0x5800] ;  /* 0x00580000dd4c783b */ /* 0x000fea0000000200 */
[C---:B------:R-:W-:Y:S06]  /*3ec0*/  HMMA.16816.F32 R104, R4.reuse, R62, RZ ;  /* 0x0000003e0468723c */ /* 0x040fec00000018ff */
[C---:B--2---:R-:W-:Y:S06]  /*3ed0*/  HMMA.16816.F32 R100, R4.reuse, R64, RZ ;  /* 0x000000400464723c */ /* 0x044fec00000018ff */
[----:B------:R-:W-:Y:S06]  /*3ee0*/  HMMA.16816.F32 R96, R4, R66, RZ ;  /* 0x000000420460723c */ /* 0x000fec00000018ff */
[-C--:B-1----:R-:W-:Y:S06]  /*3ef0*/  HMMA.16816.F32 R108, R24, R20.reuse, R68 ;  /* 0x00000014186c723c */ /* 0x082fec0000001844 */
[----:B------:R-:W-:Y:S01]  /*3f00*/  HMMA.16816.F32 R84, R28, R20, R72 ;  /* 0x000000141c54723c */ /* 0x000fe20000001848 */
[----:B------:R-:W-:Y:S05]  /*3f10*/  LDSM.16.M88.4 R72, [R221+0x6000] ;  /* 0x00600000dd48783b */ /* 0x000fea0000000200 */
[-C--:B------:R-:W-:Y:S01]  /*3f20*/  HMMA.16816.F32 R92, R24, R22.reuse, R40 ;  /* 0x00000016185c723c */ /* 0x080fe20000001828 */
[----:B------:R-:W-:Y:S05]  /*3f30*/  LDSM.16.M88.4 R40, [R221+0x4800] ;  /* 0x00480000dd28783b */ /* 0x000fea0000000200 */
[----:B------:R-:W-:Y:S01]  /*3f40*/  HMMA.16816.F32 R88, R28, R22, R32 ;  /* 0x000000161c58723c */ /* 0x000fe20000001820 */
[----:B------:R-:W-:Y:S04]  /*3f50*/  LDSM.16.M88.4 R32, [R220] ;  /* 0x00000000dc20783b */ /* 0x000fe80000000200 */
[----:B------:R-:W1:Y:S01]  /*3f60*/  LDSM.16.M88.4 R20, [R224] ;  /* 0x00000000e014783b */ /* 0x000e620000000200 */
[C---:B------:R-:W-:Y:S06]  /*3f70*/  HMMA.16816.F32 R112, R4.reuse, R56, RZ ;  /* 0x000000380470723c */ /* 0x040fec00000018ff */
[C---:B------:R-:W-:Y:S06]  /*3f80*/  HMMA.16816.F32 R116, R4.reuse, R58, RZ ;  /* 0x0000003a0474723c */ /* 0x040fec00000018ff */
[C---:B------:R-:W-:Y:S06]  /*3f90*/  HMMA.16816.F32 R120, R4.reuse, R52, RZ ;  /* 0x000000340478723c */ /* 0x040fec00000018ff */
[C---:B------:R-:W-:Y:S06]  /*3fa0*/  HMMA.16816.F32 R124, R4.reuse, R54, RZ ;  /* 0x00000036047c723c */ /* 0x040fec00000018ff */
[C---:B------:R-:W-:Y:S06]  /*3fb0*/  HMMA.16816.F32 R128, R4.reuse, R48, RZ ;  /* 0x000000300480723c */ /* 0x040fec00000018ff */
[C---:B------:R-:W-:Y:S06]  /*3fc0*/  HMMA.16816.F32 R136, R4.reuse, R50, RZ ;  /* 0x000000320488723c */ /* 0x040fec00000018ff */
[C---:B---3--:R-:W-:Y:S06]  /*3fd0*/  HMMA.16816.F32 R140, R4.reuse, R44, RZ ;  /* 0x0000002c048c723c */ /* 0x048fec00000018ff */
[C---:B------:R-:W-:Y:S06]  /*3fe0*/  HMMA.16816.F32 R144, R4.reuse, R36, RZ ;  /* 0x000000240490723c */ /* 0x040fec00000018ff */
[C---:B------:R-:W-:Y:S06]  /*3ff0*/  HMMA.16816.F32 R152, R4.reuse, R46, RZ ;  /* 0x0000002e0498723c */ /* 0x040fec00000018ff */
[----:B------:R-:W-:Y:S01]  /*4000*/  HMMA.16816.F32 R156, R4, R38, RZ ;  /* 0x00000026049c723c */ /* 0x000fe200000018ff */
[----:B------:R-:W2:Y:S05]  /*4010*/  LDSM.16.M88.4 R4, [R224+0x2000] ;  /* 0x00200000e004783b */ /* 0x000eaa0000000200 */
[C---:B------:R-:W-:Y:S06]  /*4020*/  HMMA.16816.F32 R192, R16.reuse, R36, RZ ;  /* 0x0000002410c0723c */ /* 0x040fec00000018ff */
[----:B------:R-:W-:Y:S06]  /*4030*/  HMMA.16816.F32 R200, R16, R38, RZ ;  /* 0x0000002610c8723c */ /* 0x000fec00000018ff */
[----:B-1----:R-:W-:Y:S06]  /*4040*/  HMMA.16816.F32 R36, R20, R32, R84 ;  /* 0x000000201424723c */ /* 0x002fec0000001854 */
[C---:B------:R-:W-:Y:S06]  /*4050*/  HMMA.16816.F32 R168, R16.reuse, R56, RZ ;  /* 0x0000003810a8723c */ /* 0x040fec00000018ff */
[C---:B------:R-:W-:Y:S01]  /*4060*/  HMMA.16816.F32 R172, R16.reuse, R58, RZ ;  /* 0x0000003a10ac723c */ /* 0x040fe200000018ff */
[----:B------:R-:W1:Y:S05]  /*4070*/  LDSM.16.M88.4 R56, [R221+0x6800] ;  /* 0x00680000dd38783b */ /* 0x000e6a0000000200 */
[C---:B------:R-:W-:Y:S01]  /*4080*/  HMMA.16816.F32 R68, R16.reuse, R60, RZ ;  /* 0x0000003c1044723c */ /* 0x040fe200000018ff */
[----:B------:R-:W3:Y:S05]  /*4090*/  LDSM.16.M88.4 R60, [R221+0x5000] ;  /* 0x00500000dd3c783b */ /* 0x000eea0000000200 */
[----:B------:R-:W-:Y:S01]  /*40a0*/  HMMA.16816.F32 R160, R16, R64, RZ ;  /* 0x0000004010a0723c */ /* 0x000fe200000018ff */
[----:B------:R-:W-:-:S04]  /*40b0*/  FMUL.FTZ R0, R36, UR20 ;  /* 0x0000001424007c20 */ /* 0x000fc80008410000 */
[----:B------:R4:W-:Y:S01]  /*40c0*/  MUFU.TANH R232, R0 ;  /* 0x0000000000e87308 */ /* 0x0009e20000002400 */
[C---:B------:R-:W-:Y:S06]  /*40d0*/  HMMA.16816.F32 R164, R16.reuse, R66, RZ ;  /* 0x0000004210a4723c */ /* 0x040fec00000018ff */
[C---:B------:R-:W-:Y:S06]  /*40e0*/  HMMA.16816.F32 R176, R16.reuse, R52, RZ ;  /* 0x0000003410b0723c */ /* 0x040fec00000018ff */
[----:B------:R-:W-:Y:S01]  /*40f0*/  HMMA.16816.F32 R180, R16, R54, RZ ;  /* 0x0000003610b4723c */ /* 0x000fe200000018ff */
[----:B----4-:R-:W-:-:S05]  /*4100*/  FMUL.FTZ R0, R37, UR20 ;  /* 0x0000001425007c20 */ /* 0x010fca0008410000 */
[C---:B------:R-:W-:Y:S01]  /*4110*/  HMMA.16816.F32 R184, R16.reuse, R48, RZ ;  /* 0x0000003010b8723c */ /* 0x040fe200000018ff */
[----:B------:R4:W-:Y:S05]  /*4120*/  MUFU.TANH R227, R0 ;  /* 0x0000000000e37308 */ /* 0x0009ea0000002400 */
[C---:B------:R-:W-:Y:S06]  /*4130*/  HMMA.16816.F32 R188, R16.reuse, R50, RZ ;  /* 0x0000003210bc723c */ /* 0x040fec00000018ff */
[C---:B------:R-:W-:Y:S06]  /*4140*/  HMMA.16816.F32 R196, R16.reuse, R44, RZ ;  /* 0x0000002c10c4723c */ /* 0x040fec00000018ff */
[----:B------:R-:W-:Y:S01]  /*4150*/  HMMA.16816.F32 R204, R16, R46, RZ ;  /* 0x0000002e10cc723c */ /* 0x000fe200000018ff */
[----:B------:R-:W-:Y:S01]  /*4160*/  LDSM.16.M88.4 R16, [R226+0x800] ;  /* 0x00080000e210783b */ /* 0x000fe20000000200 */
[----:B----4-:R-:W-:-:S04]  /*4170*/  FMUL.FTZ R0, R38, UR20 ;  /* 0x0000001426007c20 */ /* 0x010fc80008410000 */
[----:B--2---:R-:W-:Y:S01]  /*4180*/  HMMA.16816.F32 R44, R4, R32, R108 ;  /* 0x00000020042c723c */ /* 0x004fe2000000186c */
[----:B------:R2:W4:Y:S05]  /*4190*/  MUFU.TANH R110, R0 ;  /* 0x00000000006e7308 */ /* 0x00052a0000002400 */
[-C--:B------:R-:W-:Y:S01]  /*41a0*/  HMMA.16816.F32 R48, R12, R40.reuse, R68 ;  /* 0x000000280c30723c */ /* 0x080fe20000001844 */
[----:B------:R-:W5:Y:S05]  /*41b0*/  LDSM.16.M88.4 R68, [R221+0x7000] ;  /* 0x00700000dd44783b */ /* 0x000f6a0000000200 */
[----:B------:R-:W-:Y:S01]  /*41c0*/  HMMA.16816.F32 R64, R8, R40, R80 ;  /* 0x000000280840723c */ /* 0x000fe20000001850 */
[----:B------:R-:W4:Y:S01]  /*41d0*/  LDSM.16.M88.4 R80, [R221+0x7800] ;  /* 0x00780000dd50783b */ /* 0x000f220000000200 */
[----:B--2---:R-:W-:-:S04]  /*41e0*/  FMUL.FTZ R0, R39, UR20 ;  /* 0x0000001427007c20 */ /* 0x004fc80008410000 */
[----:B------:R-:W-:Y:S01]  /*41f0*/  HMMA.16816.F32 R208, R8, R74, R124 ;  /* 0x0000004a08d0723c */ /* 0x000fe2000000187c */
[----:B------:R-:W2:Y:S01]  /*4200*/  LDSM.16.M88.4 R36, [R220+0x800] ;  /* 0x00080000dc24783b */ /* 0x000ea20000000200 */
[----:B------:R3:W-:Y:S04]  /*4210*/  MUFU.TANH R126, R0 ;  /* 0x00000000007e7308 */ /* 0x0007e80000002400 */
[----:B------:R-:W-:Y:S06]  /*4220*/  HMMA.16816.F32 R52, R20, R34, R88 ;  /* 0x000000221434723c */ /* 0x000fec0000001858 */
[----:B-1----:R-:W-:Y:S06]  /*4230*/  HMMA.16816.F32 R212, R8, R56, R128 ;  /* 0x0000003808d4723c */ /* 0x002fec0000001880 */
[----:B------:R-:W-:Y:S01]  /*4240*/  HMMA.16816.F32 R84, R4, R34, R92 ;  /* 0x000000220454723c */ /* 0x000fe2000000185c */
[----:B---3--:R-:W-:-:S04]  /*4250*/  FMUL.FTZ R0, R44, UR20 ;  /* 0x000000142c007c20 */ /* 0x008fc80008410000 */
[----:B------:R1:W3:Y:S01]  /*4260*/  MUFU.TANH R129, R0 ;  /* 0x0000000000817308 */ /* 0x0002e20000002400 */
[-C--:B------:R-:W-:Y:S06]  /*4270*/  HMMA.16816.F32 R32, R12, R42.reuse, R148 ;  /* 0x0000002a0c20723c */ /* 0x080fec0000001894 */
[C---:B------:R-:W-:Y:S06]  /*4280*/  HMMA.16816.F32 R104, R8.reuse, R42, R104 ;  /* 0x0000002a0868723c */ /* 0x040fec0000001868 */
[----:B------:R-:W-:Y:S01]  /*4290*/  HMMA.16816.F32 R100, R8, R60, R100 ;  /* 0x0000003c0864723c */ /* 0x000fe20000001864 */
[----:B-1----:R-:W-:-:S05]  /*42a0*/  FMUL.FTZ R0, R45, UR20 ;  /* 0x000000142d007c20 */ /* 0x002fca0008410000 */
[C---:B------:R-:W-:Y:S01]  /*42b0*/  HMMA.16816.F32 R96, R8.reuse, R62, R96 ;  /* 0x0000003e0860723c */ /* 0x040fe20000001860 */
[----:B------:R1:W3:Y:S05]  /*42c0*/  MUFU.TANH R125, R0 ;  /* 0x00000000007d7308 */ /* 0x0002ea0000002400 */
[C---:B------:R-:W-:Y:S06]  /*42d0*/  HMMA.16816.F32 R112, R8.reuse, R76, R112 ;  /* 0x0000004c0870723c */ /* 0x040fec0000001870 */
[C---:B------:R-:W-:Y:S06]  /*42e0*/  HMMA.16816.F32 R116, R8.reuse, R78, R116 ;  /* 0x0000004e0874723c */ /* 0x040fec0000001874 */
[----:B------:R-:W-:Y:S01]  /*42f0*/  HMMA.16816.F32 R120, R8, R72, R120 ;  /* 0x000000480878723c */ /* 0x000fe20000001878 */
[----:B-1----:R-:W-:-:S04]  /*4300*/  FMUL.FTZ R0, R46, UR20 ;  /* 0x000000142e007c20 */ /* 0x002fc80008410000 */
[----:B------:R1:W-:Y:S01]  /*4310*/  MUFU.TANH R133, R0 ;  /* 0x0000000000857308 */ /* 0x0003e20000002400 */
[C---:B------:R-:W-:Y:S06]  /*4320*/  HMMA.16816.F32 R216, R8.reuse, R58, R136 ;  /* 0x0000003a08d8723c */ /* 0x040fec0000001888 */
[C---:B-----5:R-:W-:Y:S06]  /*4330*/  HMMA.16816.F32 R244, R8.reuse, R68, R140 ;  /* 0x0000004408f4723c */ /* 0x060fec000000188c */
[----:B----4-:R-:W-:Y:S01]  /*4340*/  HMMA.16816.F32 R228, R8, R80, R144 ;  /* 0x0000005008e4723c */ /* 0x010fe20000001890 */
[----:B-1----:R-:W-:-:S05]  /*4350*/  FMUL.FTZ R0, R47, UR20 ;  /* 0x000000142f007c20 */ /* 0x002fca0008410000 */
[----:B------:R-:W-:Y:S01]  /*4360*/  HMMA.16816.F32 R44, R28, R16, R48 ;  /* 0x000000101c2c723c */ /* 0x000fe20000001830 */
[----:B------:R1:W4:Y:S05]  /*4370*/  MUFU.TANH R130, R0 ;  /* 0x0000000000827308 */ /* 0x00032a0000002400 */
[C---:B------:R-:W-:Y:S06]  /*4380*/  HMMA.16816.F32 R152, R8.reuse, R70, R152 ;  /* 0x000000460898723c */ /* 0x040fec0000001898 */
[----:B------:R-:W-:Y:S06]  /*4390*/  HMMA.16816.F32 R156, R8, R82, R156 ;  /* 0x00000052089c723c */ /* 0x000fec000000189c */
[----:B------:R-:W-:Y:S01]  /*43a0*/  HMMA.16816.F32 R8, R24, R16, R64 ;  /* 0x000000101808723c */ /* 0x000fe20000001840 */
[----:B-1----:R-:W-:-:S04]  /*43b0*/  FMUL.FTZ R0, R52, UR20 ;  /* 0x0000001434007c20 */ /* 0x002fc80008410000 */
[----:B------:R1:W5:Y:S01]  /*43c0*/  MUFU.TANH R88, R0 ;  /* 0x0000000000587308 */ /* 0x0003620000002400 */
[----:B--2---:R-:W-:Y:S06]  /*43d0*/  HMMA.16816.F32 R40, R20, R36, R44 ;  /* 0x000000241428723c */ /* 0x004fec000000182c */
[-C--:B------:R-:W-:Y:S06]  /*43e0*/  HMMA.16816.F32 R32, R28, R18.reuse, R32 ;  /* 0x000000121c20723c */ /* 0x080fec0000001820 */
[----:B------:R-:W-:Y:S01]  /*43f0*/  HMMA.16816.F32 R16, R24, R18, R104 ;  /* 0x000000121810723c */ /* 0x000fe20000001868 */
[----:B-1----:R-:W-:-:S05]  /*4400*/  FMUL.FTZ R0, R53, UR20 ;  /* 0x0000001435007c20 */ /* 0x002fca0008410000 */
[----:B------:R-:W-:Y:S01]  /*4410*/  HMMA.16816.F32 R48, R4, R36, R8 ;  /* 0x000000240430723c */ /* 0x000fe20000001808 */
[----:B------:R-:W1:Y:S01]  /*4420*/  LDSM.16.M88.4 R8, [R226+0x1000] ;  /* 0x00100000e208783b */ /* 0x000e620000000200 */
[----:B------:R2:W-:Y:S04]  /*4430*/  MUFU.TANH R95, R0 ;  /* 0x00000000005f7308 */ /* 0x0005e80000002400 */
[----:B------:R-:W-:Y:S06]  /*4440*/  HMMA.16816.F32 R64, R12, R62, R164 ;  /* 0x0000003e0c40723c */ /* 0x000fec00000018a4 */
[-C--:B------:R-:W-:Y:S01]  /*4450*/  HMMA.16816.F32 R44, R20, R38.reuse, R32 ;  /* 0x00000026142c723c */ /* 0x080fe20000001820 */
[----:B------:R-:W3:Y:S05]  /*4460*/  LDSM.16.M88.4 R32, [R220+0x1000] ;  /* 0x00100000dc20783b */ /* 0x000eea0000000200 */
[----:B------:R-:W-:Y:S01]  /*4470*/  HMMA.16816.F32 R36, R4, R38, R16 ;  /* 0x000000260424723c */ /* 0x000fe20000001810 */
[----:B--2---:R-:W-:-:S04]  /*4480*/  FMUL.FTZ R0, R54, UR20 ;  /* 0x0000001436007c20 */ /* 0x004fc80008410000 */
[----:B------:R2:W5:Y:S01]  /*4490*/  MUFU.TANH R144, R0 ;  /* 0x0000000000907308 */ /* 0x0005620000002400 */
[C---:B------:R-:W-:Y:S06]  /*44a0*/  HMMA.16816.F32 R184, R12.reuse, R56, R184 ;  /* 0x000000380cb8723c */ /* 0x040fec00000018b8 */
[C---:B------:R-:W-:Y:S06]  /*44b0*/  HMMA.16816.F32 R188, R12.reuse, R58, R188 ;  /* 0x0000003a0cbc723c */ /* 0x040fec00000018bc */
[----:B------:R-:W-:Y:S01]  /*44c0*/  HMMA.16816.F32 R196, R12, R68, R196 ;  /* 0x000000440cc4723c */ /* 0x000fe200000018c4 */
[----:B--2---:R-:W-:-:S05]  /*44d0*/  FMUL.FTZ R0, R55, UR20 ;  /* 0x0000001437007c20 */ /* 0x004fca0008410000 */
[C---:B------:R-:W-:Y:S01]  /*44e0*/  HMMA.16816.F32 R52, R12.reuse, R60, R160 ;  /* 0x0000003c0c34723c */ /* 0x040fe200000018a0 */
[----:B------:R2:W-:Y:S05]  /*44f0*/  MUFU.TANH R146, R0 ;  /* 0x0000000000927308 */ /* 0x0005ea0000002400 */
[C---:B------:R-:W-:Y:S06]  /*4500*/  HMMA.16816.F32 R60, R12.reuse, R76, R168 ;  /* 0x0000004c0c3c723c */ /* 0x040fec00000018a8 */
[C---:B------:R-:W-:Y:S06]  /*4510*/  HMMA.16816.F32 R76, R12.reuse, R78, R172 ;  /* 0x0000004e0c4c723c */ /* 0x040fec00000018ac */
[----:B------:R-:W-:Y:S01]  /*4520*/  HMMA.16816.F32 R192, R12, R80, R192 ;  /* 0x000000500cc0723c */ /* 0x000fe200000018c0 */
[----:B--2---:R-:W-:-:S04]  /*4530*/  FMUL.FTZ R0, R84, UR20 ;  /* 0x0000001454007c20 */ /* 0x004fc80008410000 */
[----:B------:R2:W-:Y:S01]  /*4540*/  MUFU.TANH R127, R0 ;  /* 0x00000000007f7308 */ /* 0x0005e20000002400 */
[----:B-1----:R-:W-:Y:S06]  /*4550*/  HMMA.16816.F32 R16, R28, R8, R52 ;  /* 0x000000081c10723c */ /* 0x002fec0000001834 */
[C---:B------:R-:W-:Y:S06]  /*4560*/  HMMA.16816.F32 R204, R12.reuse, R70, R204 ;  /* 0x000000460ccc723c */ /* 0x040fec00000018cc */
[----:B------:R-:W-:Y:S01]  /*4570*/  HMMA.16816.F32 R200, R12, R82, R200 ;  /* 0x000000520cc8723c */ /* 0x000fe200000018c8 */
[----:B--2---:R-:W-:-:S04]  /*4580*/  FMUL.FTZ R0, R85, UR20 ;  /* 0x0000001455007c20 */ /* 0x004fc80008410000 */
[----:B------:R1:W-:Y:S02]  /*4590*/  MUFU.TANH R124, R0 ;  /* 0x00000000007c7308 */ /* 0x0003e40000002400 */
[----:B-1----:R-:W-:-:S06]  /*45a0*/  FMUL.FTZ R0, R86, UR20 ;  /* 0x0000001456007c20 */ /* 0x002fcc0008410000 */
[----:B------:R1:W2:Y:S02]  /*45b0*/  MUFU.TANH R138, R0 ;  /* 0x00000000008a7308 */ /* 0x0002a40000002400 */
[----:B-1----:R-:W-:Y:S02]  /*45c0*/  FMUL.FTZ R0, R87, UR20 ;  /* 0x0000001457007c20 */ /* 0x002fe40008410000 */
[C---:B------:R-:W-:Y:S04]  /*45d0*/  HMMA.16816.F32 R84, R12.reuse, R72, R176 ;  /* 0x000000480c54723c */ /* 0x040fe800000018b0 */
[----:B------:R1:W2:Y:S02]  /*45e0*/  MUFU.TANH R136, R0 ;  /* 0x0000000000887308 */ /* 0x0002a40000002400 */
[----:B------:R-:W-:Y:S01]  /*45f0*/  HMMA.16816.F32 R72, R12, R74, R180 ;  /* 0x0000004a0c48723c */ /* 0x000fe200000018b4 */
[----:B-1----:R-:W-:-:S05]  /*4600*/  FMUL.FTZ R0, R40, UR20 ;  /* 0x0000001428007c20 */ /* 0x002fca0008410000 */
[----:B------:R1:W2:Y:S02]  /*4610*/  MUFU.TANH R108, R0 ;  /* 0x00000000006c7308 */ /* 0x0002a40000002400 */
[----:B-1----:R-:W-:-:S06]  /*4620*/  FMUL.FTZ R0, R41, UR20 ;  /* 0x0000001429007c20 */ /* 0x002fcc0008410000 */
[----:B------:R1:W-:Y:S02]  /*4630*/  MUFU.TANH R162, R0 ;  /* 0x0000000000a27308 */ /* 0x0003e40000002400 */
[----:B-1----:R-:W-:-:S06]  /*4640*/  FMUL.FTZ R0, R42, UR20 ;  /* 0x000000142a007c20 */ /* 0x002fcc0008410000 */
[----:B------:R1:W2:Y:S02]  /*4650*/  MUFU.TANH R143, R0 ;  /* 0x00000000008f7308 */ /* 0x0002a40000002400 */
[----:B-1----:R-:W-:Y:S02]  /*4660*/  FMUL.FTZ R0, R43, UR20 ;  /* 0x000000142b007c20 */ /* 0x002fe40008410000 */
[----:B------:R-:W-:Y:S04]  /*4670*/  HMMA.16816.F32 R40, R24, R8, R100 ;  /* 0x000000081828723c */ /* 0x000fe80000001864 */
[----:B------:R1:W-:Y:S02]  /*4680*/  MUFU.TANH R145, R0 ;  /* 0x0000000000917308 */ /* 0x0003e40000002400 */
[----:B-1----:R-:W-:-:S06]  /*4690*/  FMUL.FTZ R0, R48, UR20 ;  /* 0x0000001430007c20 */ /* 0x002fcc0008410000 */
[----:B------:R1:W-:Y:S02]  /*46a0*/  MUFU.TANH R94, R0 ;  /* 0x00000000005e7308 */ /* 0x0003e40000002400 */
[----:B-1----:R-:W-:-:S06]  /*46b0*/  FMUL.FTZ R0, R49, UR20 ;  /* 0x0000001431007c20 */ /* 0x002fcc0008410000 */
[----:B------:R1:W-:Y:S02]  /*46c0*/  MUFU.TANH R106, R0 ;  /* 0x00000000006a7308 */ /* 0x0003e40000002400 */
[----:B-1----:R-:W-:-:S06]  /*46d0*/  FMUL.FTZ R0, R50, UR20 ;  /* 0x0000001432007c20 */ /* 0x002fcc0008410000 */
[----:B------:R1:W2:Y:S02]  /*46e0*/  MUFU.TANH R134, R0 ;  /* 0x0000000000867308 */ /* 0x0002a40000002400 */
[----:B-1----:R-:W-:Y:S02]  /*46f0*/  FMUL.FTZ R0, R51, UR20 ;  /* 0x0000001433007c20 */ /* 0x002fe40008410000 */
[----:B---3--:R-:W-:Y:S01]  /*4700*/  HMMA.16816.F32 R48, R20, R32, R16 ;  /* 0x000000201430723c */ /* 0x008fe20000001810 */
[----:B------:R-:W1:Y:S03]  /*4710*/  LDSM.16.M88.4 R16, [R226+0x1800] ;  /* 0x00180000e210783b */ /* 0x000e660000000200 */
[----:B------:R3:W-:Y:S02]  /*4720*/  MUFU.TANH R105, R0 ;  /* 0x0000000000697308 */ /* 0x0007e40000002400 */
[----:B---3--:R-:W-:-:S06]  /*4730*/  FMUL.FTZ R0, R44, UR20 ;  /* 0x000000142c007c20 */ /* 0x008fcc0008410000 */
[----:B------:R3:W-:Y:S02]  /*4740*/  MUFU.TANH R111, R0 ;  /* 0x00000000006f7308 */ /* 0x0007e40000002400 */
[----:B---3--:R-:W-:Y:S01]  /*4750*/  FMUL.FTZ R0, R45, UR20 ;  /* 0x000000142d007c20 */ /* 0x008fe20008410000 */
[----:B-1----:R-:W-:Y:S05]  /*4760*/  HMMA.16816.F32 R52, R24, R16, R112 ;  /* 0x000000101834723c */ /* 0x002fea0000001870 */
[----:B------:R1:W-:Y:S02]  /*4770*/  MUFU.TANH R109, R0 ;  /* 0x00000000006d7308 */ /* 0x0003e40000002400 */
[----:B-1----:R-:W-:-:S06]  /*4780*/  FMUL.FTZ R0, R46, UR20 ;  /* 0x000000142e007c20 */ /* 0x002fcc0008410000 */
[----:B------:R1:W-:Y:S02]  /*4790*/  MUFU.TANH R141, R0 ;  /* 0x00000000008d7308 */ /* 0x0003e40000002400 */
[----:B-1----:R-:W-:Y:S02]  /*47a0*/  FMUL.FTZ R0, R47, UR20 ;  /* 0x000000142f007c20 */ /* 0x002fe40008410000 */
[----:B------:R-:W-:Y:S04]  /*47b0*/  HMMA.16816.F32 R44, R4, R32, R40 ;  /* 0x00000020042c723c */ /* 0x000fe80000001828 */
[----:B------:R1:W-:Y:S02]  /*47c0*/  MUFU.TANH R142, R0 ;  /* 0x00000000008e7308 */ /* 0x0003e40000002400 */
[----:B------:R-:W-:Y:S01]  /*47d0*/  HMMA.16816.F32 R40, R24, R10, R96 ;  /* 0x0000000a1828723c */ /* 0x000fe20000001860 */
[----:B-1----:R-:W-:-:S05]  /*47e0*/  FMUL.FTZ R0, R36, UR20 ;  /* 0x0000001424007c20 */ /* 0x002fca0008410000 */
[----:B------:R1:W3:-:S12]  /*47f0*/  MUFU.TANH R90, R0 ;  /* 0x00000000005a7308 */ /* 0x0002d80000002400 */
[----:B------:R-:W-:-:S06]  /*4800*/  FMUL.FTZ R8, R46, UR20 ;  /* 0x000000142e087c20 */ /* 0x000fcc0008410000 */
[----:B------:R-:W-:Y:S01]  /*4810*/  HMMA.16816.F32 R40, R4, R34, R40 ;  /* 0x000000220428723c */ /* 0x000fe20000001828 */
[----:B------:R4:W-:Y:S01]  /*4820*/  MUFU.TANH R99, R8 ;  /* 0x0000000800637308 */ /* 0x0009e20000002400 */
[----:B-1----:R-:W-:-:S07]  /*4830*/  FMUL.FTZ R0, R37, UR20 ;  /* 0x0000001425007c20 */ /* 0x002fce0008410000 */
[----:B------:R1:W-:Y:S01]  /*4840*/  MUFU.TANH R91, R0 ;  /* 0x00000000005b7308 */ /* 0x0003e20000002400 */
[----:B----4-:R-:W-:-:S07]  /*4850*/  FMUL.FTZ R8, R47, UR20 ;  /* 0x000000142f087c20 */ /* 0x010fce0008410000 */
[----:B------:R-:W-:Y:S01]  /*4860*/  MUFU.TANH R98, R8 ;  /* 0x0000000800627308 */ /* 0x000fe20000002400 */
[----:B-1----:R-:W-:-:S07]  /*4870*/  FMUL.FTZ R0, R38, UR20 ;  /* 0x0000001426007c20 */ /* 0x002fce0008410000 */
[----:B------:R1:W4:Y:S02]  /*4880*/  MUFU.TANH R131, R0 ;  /* 0x0000000000837308 */ /* 0x0003240000002400 */
[----:B-1----:R-:W-:Y:S02]  /*4890*/  FMUL.FTZ R0, R39, UR20 ;  /* 0x0000001427007c20 */ /* 0x002fe40008410000 */
[----:B------:R-:W-:Y:S04]  /*48a0*/  HMMA.16816.F32 R36, R28, R10, R64 ;  /* 0x0000000a1c24723c */ /* 0x000fe80000001840 */
[----:B------:R1:W4:Y:S03]  /*48b0*/  MUFU.TANH R137, R0 ;  /* 0x0000000000897308 */ /* 0x0003260000002400 */
[----:B------:R-:W-:-:S02]  /*48c0*/  IMAD.U32 R11, RZ, RZ, UR6 ;  /* 0x00000006ff0b7e24 */ /* 0x000fc4000f8e00ff */
[----:B-1----:R-:W-:-:S04]  /*48d0*/  FMUL.FTZ R0, R48, UR20 ;  /* 0x0000001430007c20 */ /* 0x002fc80008410000 */
[----:B------:R1:W-:Y:S11]  /*48e0*/  MUFU.TANH R161, R0 ;  /* 0x0000000000a17308 */ /* 0x0003f60000002400 */
[----:B------:R-:W-:Y:S01]  /*48f0*/  HMMA.16816.F32 R12, R20, R34, R36 ;  /* 0x00000022140c723c */ /* 0x000fe20000001824 */
[----:B------:R-:W5:Y:S01]  /*4900*/  LDSM.16.M88.4 R36, [R220+0x1800] ;  /* 0x00180000dc24783b */ /* 0x000f620000000200 */
[----:B-1----:R-:W-:-:S04]  /*4910*/  FMUL.FTZ R0, R49, UR20 ;  /* 0x0000001431007c20 */ /* 0x002fc80008410000 */
[----:B------:R1:W-:-:S15]  /*4920*/  MUFU.TANH R164, R0 ;  /* 0x0000000000a47308 */ /* 0x0003de0000002400 */
[----:B------:R-:W-:-:S03]  /*4930*/  NOP ;  /* 0x0000000000007918 */ /* 0x000fc60000000000 */
[----:B------:R-:W-:Y:S01]  /*4940*/  FMUL.FTZ R8, R12, UR20 ;  /* 0x000000140c087c20 */ /* 0x000fe20008410000 */
[----:B------:R-:W-:Y:S01]  /*4950*/  FMUL.FTZ R10, R14, UR20 ;  /* 0x000000140e0a7c20 */ /* 0x000fe20008410000 */
[----:B------:R-:W-:Y:S02]  /*4960*/  IMAD.U32 R12, RZ, RZ, UR6 ;  /* 0x00000006ff0c7e24 */ /* 0x000fe4000f8e00ff */
[----:B------:R-:W-:Y:S01]  /*4970*/  FMUL.FTZ R15, R15, UR20 ;  /* 0x000000140f0f7c20 */ /* 0x000fe20008410000 */
[----:B------:R2:W-:Y:S08]  /*4980*/  MUFU.TANH R93, R8 ;  /* 0x00000008005d7308 */ /* 0x0005f00000002400 */
[----:B------:R3:W-:Y:S01]  /*4990*/  MUFU.TANH R151, R10 ;  /* 0x0000000a00977308 */ /* 0x0007e20000002400 */
[----:B-1----:R-:W-:-:S07]  /*49a0*/  FMUL.FTZ R0, R50, UR20 ;  /* 0x0000001432007c20 */ /* 0x002fce0008410000 */
[----:B------:R1:W4:Y:S01]  /*49b0*/  MUFU.TANH R103, R0 ;  /* 0x0000000000677308 */ /* 0x0003220000002400 */
[----:B--2---:R-:W-:-:S07]  /*49c0*/  FMUL.FTZ R8, R13, UR20 ;  /* 0x000000140d087c20 */ /* 0x004fce0008410000 */
[----:B------:R2:W-:Y:S01]  /*49d0*/  MUFU.TANH R148, R8 ;  /* 0x0000000800947308 */ /* 0x0005e20000002400 */
[----:B---3--:R-:W-:-:S07]  /*49e0*/  IMAD.U32 R10, RZ, RZ, UR6 ;  /* 0x00000006ff0a7e24 */ /* 0x008fce000f8e00ff */
[----:B------:R3:W-:Y:S01]  /*49f0*/  MUFU.TANH R149, R15 ;  /* 0x0000000f00957308 */ /* 0x0007e20000002400 */
[----:B-1----:R-:W-:Y:S02]  /*4a00*/  FMUL.FTZ R0, R51, UR20 ;  /* 0x0000001433007c20 */ /* 0x002fe40008410000 */
[----:B------:R-:W-:Y:S05]  /*4a10*/  HMMA.16816.F32 R48, R28, R16, R60 ;  /* 0x000000101c30723c */ /* 0x000fea000000183c */
[----:B------:R1:W4:Y:S01]  /*4a20*/  MUFU.TANH R163, R0 ;  /* 0x0000000000a37308 */ /* 0x0003220000002400 */
[----:B--2---:R-:W-:Y:S01]  /*4a30*/  LEA R8, R132, UR24, 0x4 ;  /* 0x0000001884087c11 */ /* 0x004fe2000f8e20ff */
[----:B------:R-:W-:Y:S01]  /*4a40*/  HMMA.16816.F32 R60, R24, R18, R116 ;  /* 0x00000012183c723c */ /* 0x000fe20000001874 */
[----:B---3--:R-:W-:-:S05]  /*4a50*/  FMUL.FTZ R15, R40, UR20 ;  /* 0x00000014280f7c20 */ /* 0x008fca0008410000 */
[----:B------:R-:W-:Y:S01]  /*4a60*/  MUFU.TANH R101, R15 ;  /* 0x0000000f00657308 */ /* 0x000fe20000002400 */
[----:B-1----:R-:W-:-:S10]  /*4a70*/  FMUL.FTZ R0, R44, UR20 ;  /* 0x000000142c007c20 */ /* 0x002fd40008410000 */
[----:B-----5:R-:W-:Y:S01]  /*4a80*/  HMMA.16816.F32 R32, R20, R36, R48 ;  /* 0x000000241420723c */ /* 0x020fe20000001830 */
[----:B------:R1:W2:Y:S02]  /*4a90*/  MUFU.TANH R160, R0 ;  /* 0x0000000000a07308 */ /* 0x0002a40000002400 */
[----:B-1----:R-:W-:-:S03]  /*4aa0*/  FMUL.FTZ R0, R45, UR20 ;  /* 0x000000142d007c20 */ /* 0x002fc60008410000 */
[----:B------:R-:W-:Y:S03]  /*4ab0*/  HMMA.16816.F32 R44, R28, R18, R76 ;  /* 0x000000121c2c723c */ /* 0x000fe6000000184c */
[----:B------:R1:W3:-:S15]  /*4ac0*/  MUFU.TANH R150, R0 ;  /* 0x0000000000967308 */ /* 0x0002de0000002400 */
[----:B------:R-:W-:Y:S01]  /*4ad0*/  FMUL.FTZ R15, R32, UR20 ;  /* 0x00000014200f7c20 */ /* 0x000fe20008410000 */
[----:B------:R-:W-:Y:S01]  /*4ae0*/  FMUL.FTZ R34, R34, UR20 ;  /* 0x0000001422227c20 */ /* 0x000fe20008410000 */
[----:B------:R-:W-:Y:S01]  /*4af0*/  FMUL.FTZ R35, R35, UR20 ;  /* 0x0000001423237c20 */ /* 0x000fe20008410000 */
[----:B------:R-:W-:Y:S01]  /*4b00*/  HMMA.16816.F32 R16, R4, R36, R52 ;  /* 0x000000240410723c */ /* 0x000fe20000001834 */
[----:B------:R-:W-:Y:S08]  /*4b10*/  MUFU.TANH R92, R15 ;  /* 0x0000000f005c7308 */ /* 0x000ff00000002400 */
[----:B------:R-:W-:Y:S01]  /*4b20*/  MUFU.TANH R139, R34 ;  /* 0x00000022008b7308 */ /* 0x000fe20000002400 */
[----:B-1----:R-:W-:-:S05]  /*4b30*/  LOP3.LUT R0, R233, 0xffffffe0, RZ, 0xc0, !PT ;  /* 0xffffffe0e9007812 */ /* 0x002fca00078ec0ff */
[C---:B------:R-:W-:Y:S02]  /*4b40*/  IMAD.IADD R0, R234.reuse, 0x1, -R0 ;  /* 0x00000001ea007824 */ /* 0x040fe400078e0a00 */
[----:B------:R-:W-:Y:S01]  /*4b50*/  IMAD.SHL.U32 R234, R234, 0x2, RZ ;  /* 0x00000002eaea7824 */ /* 0x000fe200078e00ff */
[----:B------:R1:W-:Y:S02]  /*4b60*/  MUFU.TANH R114, R35 ;  /* 0x0000002300727308 */ /* 0x0003e40000002400 */
[----:B------:R-:W-:Y:S02]  /*4b70*/  SHF.R.S32.HI R9, RZ, 0x1f, R0 ;  /* 0x0000001fff097819 */ /* 0x000fe40000011400 */
[----:B------:R-:W-:Y:S02]  /*4b80*/  LOP3.LUT R236, R234, 0x6, RZ, 0xc0, !PT ;  /* 0x00000006eaec7812 */ /* 0x000fe400078ec0ff */
[----:B------:R-:W-:Y:S01]  /*4b90*/  LEA.HI R9, R9, R0, RZ, 0x2 ;  /* 0x0000000009097211 */ /* 0x000fe200078f10ff */
[----:B------:R-:W-:-:S03]  /*4ba0*/  IMAD.U32 R0, RZ, RZ, UR21 ;  /* 0x00000015ff007e24 */ /* 0x000fc6000f8e00ff */
[----:B------:R-:W-:Y:S01]  /*4bb0*/  SHF.R.S32.HI R235, RZ, 0x2, R9 ;  /* 0x00000002ffeb7819 */ /* 0x000fe20000011409 */
[----:B------:R-:W-:Y:S02]  /*4bc0*/  IMAD.U32 R9, RZ, RZ, UR6 ;  /* 0x00000006ff097e24 */ /* 0x000fe4000f8e00ff */
[----:B------:R-:W-:Y:S02]  /*4bd0*/  IMAD R0, R0, 0x80, R236 ;  /* 0x0000008000007824 */ /* 0x000fe400078e02ec */
[----:B------:R-:W-:Y:S01]  /*4be0*/  IMAD.IADD R8, R235, 0x1, R8 ;  /* 0x00000001eb087824 */ /* 0x000fe200078e0208 */
[----:B------:R5:W-:Y:S01]  /*4bf0*/  STL [R1+0xd0], R235 ;  /* 0x0000d0eb01007387 */ /* 0x000be20000100800 */
[----:B------:R-:W-:-:S03]  /*4c00*/  VIADD R13, R0, 0x1 ;  /* 0x00000001000d7836 */ /* 0x000fc60000000000 */
[----:B------:R-:W-:Y:S02]  /*4c10*/  VIADDMNMX R241, R8, R11, UR25, PT ;  /* 0x0000001908f17e46 */ /* 0x000fe4000b80010b */
[--C-:B------:R-:W-:Y:S01]  /*4c20*/  IADD3 R11, R12, 0x8, R8.reuse ;  /* 0x000000080c0b7810 */ /* 0x100fe20007ffe008 */
[C---:B------:R-:W-:Y:S01]  /*4c30*/  VIADD R12, R8.reuse, 0x40 ;  /* 0x00000040080c7836 */ /* 0x040fe20000000000 */
[--C-:B------:R-:W-:Y:S01]  /*4c40*/  IADD3 R14, R9, 0x48, R8.reuse ;  /* 0x00000048090e7810 */ /* 0x100fe20007ffe008 */
[----:B------:R-:W-:Y:S01]  /*4c50*/  VIADD R9, R8, 0x8 ;  /* 0x0000000808097836 */ /* 0x000fe20000000000 */
[----:B------:R-:W-:Y:S02]  /*4c60*/  IADD3 R10, R10, 0x40, R8 ;  /* 0x000000400a0a7810 */ /* 0x000fe40007ffe008 */
[C---:B------:R-:W-:Y:S01]  /*4c70*/  VIADDMNMX R236, R8.reuse, UR23, RZ, !PT ;  /* 0x0000001708ec7c46 */ /* 0x040fe2000f8001ff */
[----:B------:R-:W-:Y:S01]  /*4c80*/  VIADD R8, R8, 0x48 ;  /* 0x0000004808087836 */ /* 0x000fe20000000000 */
[----:B------:R-:W-:-:S02]  /*4c90*/  VIMNMX R239, R11, UR25, PT ;  /* 0x000000190bef7c48 */ /* 0x000fc4000bfe0100 */
[----:B------:R-:W-:Y:S02]  /*4ca0*/  VIMNMX R240, R10, UR25, PT ;  /* 0x000000190af07c48 */ /* 0x000fe4000bfe0100 */
[----:B------:R-:W-:Y:S02]  /*4cb0*/  VIADDMNMX R234, R8, UR23, RZ, !PT ;  /* 0x0000001708ea7c46 */ /* 0x000fe4000f8001ff */
[----:B------:R-:W-:Y:S01]  /*4cc0*/  VIMNMX R238, R14, UR25, PT ;  /* 0x000000190eee7c48 */ /* 0x000fe2000bfe0100 */
[----:B------:R-:W-:Y:S01]  /*4cd0*/  FMUL.FTZ R14, R33, UR20 ;  /* 0x00000014210e7c20 */ /* 0x000fe20008410000 */
[----:B------:R-:W-:Y:S01]  /*4ce0*/  VIADDMNMX R237, R12, UR23, RZ, !PT ;  /* 0x000000170ced7c46 */ /* 0x000fe2000f8001ff */
[----:B------:R-:W-:Y:S01]  /*4cf0*/  FMUL.FTZ R12, R41, UR20 ;  /* 0x00000014290c7c20 */ /* 0x000fe20008410000 */
[----:B------:R-:W-:Y:S01]  /*4d00*/  ISETP.GE.AND P2, PT, R13, R241, PT ;  /* 0x000000f10d00720c */ /* 0x000fe20003f46270 */
[----:B------:R-:W-:Y:S01]  /*4d10*/  MUFU.TANH R140, R14 ;  /* 0x0000000e008c7308 */ /* 0x000fe20000002400 */
[----:B-----5:R-:W-:Y:S01]  /*4d20*/  VIADDMNMX R235, R9, UR23, RZ, !PT ;  /* 0x0000001709eb7c46 */ /* 0x020fe2000f8001ff */
[----:B-1----:R-:W-:Y:S01]  /*4d30*/  HMMA.16816.F32 R32, R20, R38, R44 ;  /* 0x000000261420723c */ /* 0x002fe2000000182c */
[----:B------:R-:W1:Y:S01]  /*4d40*/  LDSM.16.M88.4 R8, [R226+0x2000] ;  /* 0x00200000e208783b */ /* 0x000e620000000200 */
[----:B------:R-:W-:-:S02]  /*4d50*/  ISETP.GE.AND P3, PT, R13, R239, PT ;  /* 0x000000ef0d00720c */ /* 0x000fc40003f66270 */
[C---:B------:R-:W-:Y:S01]  /*4d60*/  ISETP.GE.AND P6, PT, R13.reuse, R240, PT ;  /* 0x000000f00d00720c */ /* 0x040fe20003fc6270 */
[----:B------:R-:W5:Y:S01]  /*4d70*/  LDSM.16.M88.4 R44, [R226+0x3000] ;  /* 0x00300000e22c783b */ /* 0x000f620000000200 */
[C---:B------:R-:W-:Y:S01]  /*4d80*/  ISETP.GE.AND P0, PT, R13.reuse, R238, PT ;  /* 0x000000ee0d00720c */ /* 0x040fe20003f06270 */
[----:B------:R4:W-:Y:S01]  /*4d90*/  MUFU.TANH R147, R12 ;  /* 0x0000000c00937308 */ /* 0x0009e20000002400 */
[----:B------:R-:W-:Y:S02]  /*4da0*/  ISETP.GE.AND P1, PT, R0, R239, PT ;  /* 0x000000ef0000720c */ /* 0x000fe40003f26270 */
[C---:B------:R-:W-:Y:S02]  /*4db0*/  ISETP.LT.OR P2, PT, R13.reuse, R236, P2 ;  /* 0x000000ec0d00720c */ /* 0x040fe40001741670 */
[C---:B------:R-:W-:Y:S02]  /*4dc0*/  ISETP.LT.OR P3, PT, R13.reuse, R235, P3 ;  /* 0x000000eb0d00720c */ /* 0x040fe40001f61670 */
[----:B------:R-:W-:-:S02]  /*4dd0*/  ISETP.LT.OR P6, PT, R13, R237, P6 ;  /* 0x000000ed0d00720c */ /* 0x000fc400037c1670 */
[----:B------:R-:W-:Y:S01]  /*4de0*/  ISETP.LT.OR P0, PT, R13, R234, P0 ;  /* 0x000000ea0d00720c */ /* 0x000fe20000701670 */
[C---:B------:R-:W-:Y:S01]  /*4df0*/  VIADD R13, R0.reuse, 0x8 ;  /* 0x00000008000d7836 */ /* 0x040fe20000000000 */
[C---:B------:R-:W-:Y:S02]  /*4e00*/  ISETP.LT.OR P1, PT, R0.reuse, R235, P1 ;  /* 0x000000eb0000720c */ /* 0x040fe40000f21670 */
[-C--:B------:R-:W-:Y:S02]  /*4e10*/  ISETP.GE.AND P5, PT, R0, R241.reuse, PT ;  /* 0x000000f10000720c */ /* 0x080fe40003fa6270 */
[----:B------:R-:W-:Y:S01]  /*4e20*/  FSEL R128, R110, -INF , !P1 ;  /* 0xff8000006e807808 */ /* 0x000fe20004800000 */
[----:B----4-:R-:W-:Y:S01]  /*4e30*/  FMUL.FTZ R12, R42, UR20 ;  /* 0x000000142a0c7c20 */ /* 0x010fe20008410000 */
[C---:B------:R-:W-:Y:S02]  /*4e40*/  ISETP.LT.OR P5, PT, R0.reuse, R236, P5 ;  /* 0x000000ec0000720c */ /* 0x040fe40002fa1670 */
[----:B------:R-:W-:Y:S01]  /*4e50*/  ISETP.GE.AND P4, PT, R0, R240, PT ;  /* 0x000000f00000720c */ /* 0x000fe20003f86270 */
[----:B------:R4:W3:Y:S01]  /*4e60*/  MUFU.TANH R89, R12 ;  /* 0x0000000c00597308 */ /* 0x0008e20000002400 */
[----:B------:R-:W-:-:S02]  /*4e70*/  ISETP.GE.AND P1, PT, R13, R241, PT ;  /* 0x000000f10d00720c */ /* 0x000fc40003f26270 */
[----:B------:R-:W-:Y:S02]  /*4e80*/  FSEL R117, R232, -INF , !P5 ;  /* 0xff800000e8757808 */ /* 0x000fe40006800000 */
[C---:B------:R-:W-:Y:S02]  /*4e90*/  ISETP.LT.OR P4, PT, R0.reuse, R237, P4 ;  /* 0x000000ed0000720c */ /* 0x040fe40002781670 */
[----:B------:R-:W-:Y:S02]  /*4ea0*/  ISETP.LT.OR P1, PT, R13, R236, P1 ;  /* 0x000000ec0d00720c */ /* 0x000fe40000f21670 */
[----:B------:R-:W-:Y:S02]  /*4eb0*/  ISETP.GE.AND P5, PT, R0, R238, PT ;  /* 0x000000ee0000720c */ /* 0x000fe40003fa6270 */
[----:B------:R-:W-:Y:S01]  /*4ec0*/  FSEL R129, R129, -INF , !P4 ;  /* 0xff80000081817808 */ /* 0x000fe20006000000 */
[----:B-1----:R-:W-:Y:S01]  /*4ed0*/  HMMA.16816.F32 R56, R24, R8, R120 ;  /* 0x000000081838723c */ /* 0x002fe20000001878 */
[----:B------:R-:W-:-:S02]  /*4ee0*/  FSEL R125, R125, -INF , !P6 ;  /* 0xff8000007d7d7808 */ /* 0x000fc40007000000 */
[----:B------:R-:W-:Y:S01]  /*4ef0*/  FSEL R130, R130, -INF , !P0 ;  /* 0xff80000082827808 */ /* 0x000fe20004000000 */
[----:B----4-:R-:W-:Y:S01]  /*4f00*/  FMUL.FTZ R12, R43, UR20 ;  /* 0x000000142b0c7c20 */ /* 0x010fe20008410000 */
[----:B------:R-:W-:Y:S01]  /*4f10*/  ISETP.LT.OR P5, PT, R0, R234, P5 ;  /* 0x000000ea0000720c */ /* 0x000fe20002fa1670 */
[----:B------:R-:W-:Y:S01]  /*4f20*/  HMMA.16816.F32 R52, R28, R8, R84 ;  /* 0x000000081c34723c */ /* 0x000fe20000001854 */
[----:B------:R-:W-:Y:S01]  /*4f30*/  FSEL R122, R88, -INF , !P1 ;  /* 0xff800000587a7808 */ /* 0x000fe20004800000 */
[----:B------:R1:W4:Y:S01]  /*4f40*/  MUFU.TANH R113, R12 ;  /* 0x0000000c00717308 */ /* 0x0003220000002400 */
[----:B------:R-:W-:Y:S02]  /*4f50*/  FSEL R133, R133, -INF , !P5 ;  /* 0xff80000085857808 */ /* 0x000fe40006800000 */
[----:B------:R-:W-:Y:S01]  /*4f60*/  FSEL R119, R227, -INF , !P2 ;  /* 0xff800000e3777808 */ /* 0x000fe20005000000 */
[----:B------:R-:W-:Y:S01]  /*4f70*/  HMMA.16816.F32 R40, R4, R38, R60 ;  /* 0x000000260428723c */ /* 0x000fe2000000183c */
[----:B------:R-:W-:Y:S01]  /*4f80*/  FSEL R126, R126, -INF , !P3 ;  /* 0xff8000007e7e7808 */ /* 0x000fe20005800000 */
[----:B------:R-:W-:Y:S01]  /*4f90*/  FMUL.FTZ R8, R16, UR20 ;  /* 0x0000001410087c20 */ /* 0x000fe20008410000 */
[C---:B------:R-:W-:Y:S01]  /*4fa0*/  ISETP.GE.AND P5, PT, R13.reuse, R239, PT ;  /* 0x000000ef0d00720c */ /* 0x040fe20003fa6270 */
[----:B------:R-:W-:Y:S01]  /*4fb0*/  VIADD R9, R0, 0x11 ;  /* 0x0000001100097836 */ /* 0x000fe20000000000 */
[C---:B------:R-:W-:Y:S01]  /*4fc0*/  ISETP.GE.AND P2, PT, R13.reuse, R240, PT ;  /* 0x000000f00d00720c */ /* 0x040fe20003f46270 */
[----:B------:R2:W-:Y:S01]  /*4fd0*/  MUFU.TANH R96, R8 ;  /* 0x0000000800607308 */ /* 0x0005e20000002400 */
[C---:B------:R-:W-:Y:S01]  /*4fe0*/  ISETP.GE.AND P3, PT, R13.reuse, R238, PT ;  /* 0x000000ee0d00720c */ /* 0x040fe20003f66270 */
[----:B------:R-:W-:Y:S01]  /*4ff0*/  HMMA.16816.F32 R60, R24, R10, R208 ;  /* 0x0000000a183c723c */ /* 0x000fe200000018d0 */
[----:B------:R-:W-:-:S02]  /*5000*/  ISETP.LT.OR P5, PT, R13, R235, P5 ;  /* 0x000000eb0d00720c */ /* 0x000fc40002fa1670 */
[C---:B------:R-:W-:Y:S01]  /*5010*/  ISETP.LT.OR P2, PT, R13.reuse, R237, P2 ;  /* 0x000000ed0d00720c */ /* 0x040fe20001741670 */
[----:B-1----:R-:W-:Y:S01]  /*5020*/  VIADD R12, R0, 0x9 ;  /* 0x00000009000c7836 */ /* 0x002fe20000000000 */
[----:B------:R-:W-:Y:S01]  /*5030*/  ISETP.LT.OR P3, PT, R13, R234, P3 ;  /* 0x000000ea0d00720c */ /* 0x000fe20001f61670 */
[----:B------:R-:W-:Y:S01]  /*5040*/  FMUL.FTZ R13, R18, UR20 ;  /* 0x00000014120d7c20 */ /* 0x000fe20008410000 */
[----:B------:R-:W-:Y:S01]  /*5050*/  FSEL R144, R144, -INF , !P5 ;  /* 0xff80000090907808 */ /* 0x000fe20006800000 */
[----:B------:R-:W-:Y:S01]  /*5060*/  HMMA.16816.F32 R48, R28, R10, R72 ;  /* 0x0000000a1c30723c */ /* 0x000fe20000001848 */
[C---:B------:R-:W-:Y:S01]  /*5070*/  ISETP.GE.AND P4, PT, R12.reuse, R241, PT ;  /* 0x000000f10c00720c */ /* 0x040fe20003f86270 */
[----:B------:R-:W1:Y:S01]  /*5080*/  MUFU.TANH R88, R13 ;  /* 0x0000000d00587308 */ /* 0x000e620000002400 */
[C---:B------:R-:W-:Y:S02]  /*5090*/  ISETP.GE.AND P6, PT, R12.reuse, R239, PT ;  /* 0x000000ef0c00720c */ /* 0x040fe40003fc6270 */
[----:B------:R-:W-:Y:S01]  /*50a0*/  ISETP.GE.AND P0, PT, R12, R240, PT ;  /* 0x000000f00c00720c */ /* 0x000fe20003f06270 */
[----:B--2---:R-:W-:Y:S01]  /*50b0*/  VIADD R8, R0, 0x10 ;  /* 0x0000001000087836 */ /* 0x004fe20000000000 */
[----:B------:R-:W-:Y:S01]  /*50c0*/  ISETP.GE.AND P1, PT, R12, R238, PT ;  /* 0x000000ee0c00720c */ /* 0x000fe20003f26270 */
[----:B------:R-:W-:Y:S01]  /*50d0*/  FMUL.FTZ R10, R34, UR20 ;  /* 0x00000014220a7c20 */ /* 0x000fe20008410000 */
[C---:B------:R-:W-:Y:S01]  /*50e0*/  ISETP.LT.OR P4, PT, R12.reuse, R236, P4 ;  /* 0x000000ec0c00720c */ /* 0x040fe20002781670 */
[----:B-----5:R-:W-:Y:S01]  /*50f0*/  HMMA.16816.F32 R68, R24, R44, R244 ;  /* 0x0000002c1844723c */ /* 0x020fe200000018f4 */
[C---:B------:R-:W-:Y:S01]  /*5100*/  ISETP.LT.OR P6, PT, R12.reuse, R235, P6 ;  /* 0x000000eb0c00720c */ /* 0x040fe200037c1670 */
[----:B------:R2:W-:Y:S01]  /*5110*/  MUFU.TANH R85, R10 ;  /* 0x0000000a00557308 */ /* 0x0005e20000002400 */
[----:B------:R-:W-:-:S02]  /*5120*/  ISETP.LT.OR P0, PT, R12, R237, P0 ;  /* 0x000000ed0c00720c */ /* 0x000fc40000701670 */
[----:B------:R-:W-:Y:S01]  /*5130*/  ISETP.LT.OR P1, PT, R12, R234, P1 ;  /* 0x000000ea0c00720c */ /* 0x000fe20000f21670 */
[----:B------:R-:W-:Y:S01]  /*5140*/  FMUL.FTZ R12, R17, UR20 ;  /* 0x00000014110c7c20 */ /* 0x000fe20008410000 */
[----:B------:R-:W-:Y:S01]  /*5150*/  ISETP.GE.AND P5, PT, R8, R241, PT ;  /* 0x000000f10800720c */ /* 0x000fe20003fa6270 */
[----:B------:R-:W-:Y:S01]  /*5160*/  HMMA.16816.F32 R80, R24, R46, R152 ;  /* 0x0000002e1850723c */ /* 0x000fe20000001898 */
[----:B------:R-:W-:Y:S01]  /*5170*/  FSEL R138, R138, -INF , !P3 ;  /* 0xff8000008a8a7808 */ /* 0x000fe20005800000 */
[----:B------:R5:W1:Y:S01]  /*5180*/  MUFU.TANH R110, R12 ;  /* 0x0000000c006e7308 */ /* 0x000a620000002400 */
[----:B------:R-:W-:Y:S02]  /*5190*/  FSEL R118, R95, -INF , !P4 ;  /* 0xff8000005f767808 */ /* 0x000fe40006000000 */
[----:B------:R-:W-:Y:S02]  /*51a0*/  FSEL R146, R146, -INF , !P6 ;  /* 0xff80000092927808 */ /* 0x000fe40007000000 */
[----:B------:R-:W-:-:S02]  /*51b0*/  ISETP.GE.AND P3, PT, R8, R239, PT ;  /* 0x000000ef0800720c */ /* 0x000fc40003f66270 */
[C---:B------:R-:W-:Y:S02]  /*51c0*/  ISETP.GE.AND P4, PT, R8.reuse, R240, PT ;  /* 0x000000f00800720c */ /* 0x040fe40003f86270 */
[C---:B------:R-:W-:Y:S01]  /*51d0*/  ISETP.GE.AND P6, PT, R8.reuse, R238, PT ;  /* 0x000000ee0800720c */ /* 0x040fe20003fc6270 */
[----:B--2---:R-:W-:Y:S01]  /*51e0*/  FMUL.FTZ R10, R35, UR20 ;  /* 0x00000014230a7c20 */ /* 0x004fe20008410000 */
[C---:B------:R-:W-:Y:S02]  /*51f0*/  ISETP.LT.OR P5, PT, R8.reuse, R236, P5 ;  /* 0x000000ec0800720c */ /* 0x040fe40002fa1670 */
[C---:B------:R-:W-:Y:S01]  /*5200*/  ISETP.LT.OR P3, PT, R8.reuse, R235, P3 ;  /* 0x000000eb0800720c */ /* 0x040fe20001f61670 */
[----:B------:R2:W-:Y:S01]  /*5210*/  MUFU.TANH R104, R10 ;  /* 0x0000000a00687308 */ /* 0x0005e20000002400 */
[C---:B------:R-:W-:Y:S01]  /*5220*/  ISETP.LT.OR P4, PT, R8.reuse, R237, P4 ;  /* 0x000000ed0800720c */ /* 0x040fe20002781670 */
[----:B-----5:R-:W-:Y:S01]  /*5230*/  FMUL.FTZ R12, R19, UR20 ;  /* 0x00000014130c7c20 */ /* 0x020fe20008410000 */
[----:B------:R-:W-:Y:S01]  /*5240*/  ISETP.LT.OR P6, PT, R8, R234, P6 ;  /* 0x000000ea0800720c */ /* 0x000fe200037c1670 */
[----:B------:R-:W-:Y:S01]  /*5250*/  FMUL.FTZ R8, R32, UR20 ;  /* 0x0000001420087c20 */ /* 0x000fe20008410000 */
[----:B------:R-:W-:-:S03]  /*5260*/  FSEL R127, R127, -INF , !P2 ;  /* 0xff8000007f7f7808 */ /* 0x000fc60005000000 */
[----:B------:R5:W1:Y:S01]  /*5270*/  MUFU.TANH R107, R12 ;  /* 0x0000000c006b7308 */ /* 0x000a620000002400 */
[----:B------:R-:W-:Y:S02]  /*5280*/  FSEL R124, R124, -INF , !P0 ;  /* 0xff8000007c7c7808 */ /* 0x000fe40004000000 */
[----:B------:R-:W-:Y:S02]  /*5290*/  FSEL R136, R136, -INF , !P1 ;  /* 0xff80000088887808 */ /* 0x000fe40004800000 */
[----:B------:R-:W-:Y:S02]  /*52a0*/  FSEL R115, R108, -INF , !P5 ;  /* 0xff8000006c737808 */ /* 0x000fe40006800000 */
[C---:B------:R-:W-:Y:S01]  /*52b0*/  ISETP.GE.AND P2, PT, R9.reuse, R241, PT ;  /* 0x000000f10900720c */ /* 0x040fe20003f46270 */
[----:B------:R3:W1:Y:S01]  /*52c0*/  MUFU.TANH R95, R8 ;  /* 0x00000008005f7308 */ /* 0x0006620000002400 */
[C---:B------:R-:W-:Y:S01]  /*52d0*/  ISETP.GE.AND P0, PT, R9.reuse, R239, PT ;  /* 0x000000ef0900720c */ /* 0x040fe20003f06270 */
[----:B--2---:R-:W-:Y:S01]  /*52e0*/  FMUL.FTZ R10, R40, UR20 ;  /* 0x00000014280a7c20 */ /* 0x004fe20008410000 */
[----:B------:R-:W-:-:S02]  /*52f0*/  ISETP.GE.AND P1, PT, R9, R240, PT ;  /* 0x000000f00900720c */ /* 0x000fc40003f26270 */
[C---:B------:R-:W-:Y:S02]  /*5300*/  ISETP.GE.AND P5, PT, R9.reuse, R238, PT ;  /* 0x000000ee0900720c */ /* 0x040fe40003fa6270 */
[C---:B------:R-:W-:Y:S01]  /*5310*/  ISETP.LT.OR P2, PT, R9.reuse, R236, P2 ;  /* 0x000000ec0900720c */ /* 0x040fe20001741670 */
[----:B------:R2:W1:Y:S01]  /*5320*/  MUFU.TANH R97, R10 ;  /* 0x0000000a00617308 */ /* 0x0004620000002400 */
[----:B-----5:R-:W5:Y:S01]  /*5330*/  LDSM.16.M88.4 R12, [R220+0x2000] ;  /* 0x00200000dc0c783b */ /* 0x020f620000000200 */
[C---:B------:R-:W-:Y:S02]  /*5340*/  ISETP.LT.OR P0, PT, R9.reuse, R235, P0 ;  /* 0x000000eb0900720c */ /* 0x040fe40000701670 */
[C---:B------:R-:W-:Y:S02]  /*5350*/  ISETP.LT.OR P1, PT, R9.reuse, R237, P1 ;  /* 0x000000ed0900720c */ /* 0x040fe40000f21670 */
[----:B------:R-:W-:Y:S01]  /*5360*/  ISETP.LT.OR P5, PT, R9, R234, P5 ;  /* 0x000000ea0900720c */ /* 0x000fe20002fa1670 */
[----:B------:R-:W-:Y:S01]  /*5370*/  VIADD R9, R0, 0x18 ;  /* 0x0000001800097836 */ /* 0x000fe20000000000 */
[----:B------:R-:W-:Y:S01]  /*5380*/  FSEL R143, R143, -INF , !P3 ;  /* 0xff8000008f8f7808 */ /* 0x000fe20005800000 */
[----:B---3--:R-:W-:Y:S01]  /*5390*/  FMUL.FTZ R8, R33, UR20 ;  /* 0x0000001421087c20 */ /* 0x008fe20008410000 */
[----:B------:R-:W-:Y:S01]  /*53a0*/  FSEL R134, R134, -INF , !P6 ;  /* 0xff80000086867808 */ /* 0x000fe20007000000 */
[----:B------:R-:W3:Y:S01]  /*53b0*/  LDSM.16.M88.4 R32, [R226+0x2800] ;  /* 0x00280000e220783b */ /* 0x000ee20000000200 */
[----:B------:R-:W-:Y:S01]  /*53c0*/  FSEL R112, R162, -INF , !P2 ;  /* 0xff800000a2707808 */ /* 0x000fe20005000000 */
[----:B------:R4:W-:Y:S01]  /*53d0*/  MUFU.TANH R108, R8 ;  /* 0x00000008006c7308 */ /* 0x0009e20000002400 */
[----:B------:R-:W-:-:S02]  /*53e0*/  FSEL R145, R145, -INF , !P0 ;  /* 0xff80000091917808 */ /* 0x000fc40004000000 */
[----:B------:R-:W-:Y:S01]  /*53f0*/  ISETP.GE.AND P3, PT, R9, R241, PT ;  /* 0x000000f10900720c */ /* 0x000fe20003f66270 */
[----:B--2---:R-:W-:Y:S01]  /*5400*/  FMUL.FTZ R10, R43, UR20 ;  /* 0x000000142b0a7c20 */ /* 0x004fe20008410000 */
[C---:B------:R-:W-:Y:S02]  /*5410*/  ISETP.GE.AND P6, PT, R9.reuse, R239, PT ;  /* 0x000000ef0900720c */ /* 0x040fe40003fc6270 */
[C---:B------:R-:W-:Y:S01]  /*5420*/  ISETP.GE.AND P2, PT, R9.reuse, R240, PT ;  /* 0x000000f00900720c */ /* 0x040fe20003f46270 */
[----:B------:R-:W-:Y:S01]  /*5430*/  MUFU.TANH R100, R10 ;  /* 0x0000000a00647308 */ /* 0x000fe20000002400 */
[C---:B------:R-:W-:Y:S02]  /*5440*/  ISETP.GE.AND P0, PT, R9.reuse, R238, PT ;  /* 0x000000ee0900720c */ /* 0x040fe40003f06270 */
[C---:B------:R-:W-:Y:S02]  /*5450*/  ISETP.LT.OR P3, PT, R9.reuse, R236, P3 ;  /* 0x000000ec0900720c */ /* 0x040fe40001f61670 */
[----:B------:R-:W-:-:S02]  /*5460*/  ISETP.LT.OR P6, PT, R9, R235, P6 ;  /* 0x000000eb0900720c */ /* 0x000fc400037c1670 */
[C---:B------:R-:W-:Y:S02]  /*5470*/  ISETP.LT.OR P2, PT, R9.reuse, R237, P2 ;  /* 0x000000ed0900720c */ /* 0x040fe40001741670 */
[----:B------:R-:W-:Y:S01]  /*5480*/  ISETP.LT.OR P0, PT, R9, R234, P0 ;  /* 0x000000ea0900720c */ /* 0x000fe20000701670 */
[----:B------:R-:W-:Y:S01]  /*5490*/  FMUL.FTZ R9, R41, UR20 ;  /* 0x0000001429097c20 */ /* 0x000fe20008410000 */
[----:B----4-:R-:W-:Y:S01]  /*54a0*/  VIADD R8, R0, 0x19 ;  /* 0x0000001900087836 */ /* 0x010fe20000000000 */
[----:B------:R-:W-:Y:S02]  /*54b0*/  FSEL R121, R94, -INF , !P4 ;  /* 0xff8000005e797808 */ /* 0x000fe40006000000 */
[----:B------:R2:W-:Y:S01]  /*54c0*/  MUFU.TANH R102, R9 ;  /* 0x0000000900667308 */ /* 0x0005e20000002400 */
[----:B------:R-:W-:Y:S02]  /*54d0*/  FSEL R116, R106, -INF , !P1 ;  /* 0xff8000006a747808 */ /* 0x000fe40004800000 */
[----:B------:R-:W-:-:S02]  /*54e0*/  ISETP.GE.AND P4, PT, R8, R241, PT ;  /* 0x000000f10800720c */ /* 0x000fc40003f86270 */
[C---:B------:R-:W-:Y:S01]  /*54f0*/  ISETP.GE.AND P1, PT, R8.reuse, R239, PT ;  /* 0x000000ef0800720c */ /* 0x040fe20003f26270 */
[-C--:B-----5:R-:W-:Y:S01]  /*5500*/  HMMA.16816.F32 R16, R20, R12.reuse, R52 ;  /* 0x0000000c1410723c */ /* 0x0a0fe20000001834 */
[----:B------:R-:W4:Y:S01]  /*5510*/  LDSM.16.M88.4 R52, [R226+0x3800] ;  /* 0x00380000e234783b */ /* 0x000f220000000200 */
[C---:B------:R-:W-:Y:S02]  /*5520*/  ISETP.LT.OR P4, PT, R8.reuse, R236, P4 ;  /* 0x000000ec0800720c */ /* 0x040fe40002781670 */
[----:B------:R-:W-:Y:S02]  /*5530*/  ISETP.LT.OR P1, PT, R8, R235, P1 ;  /* 0x000000eb0800720c */ /* 0x000fe40000f21670 */
[----:B------:R-:W-:Y:S01]  /*5540*/  HMMA.16816.F32 R36, R4, R12, R56 ;  /* 0x0000000c0424723c */ /* 0x000fe20000001838 */
[----:B------:R-:W-:Y:S02]  /*5550*/  FSEL R123, R90, -INF , !P2 ;  /* 0xff8000005a7b7808 */ /* 0x000fe40005000000 */
[----:B------:R-:W-:Y:S01]  /*5560*/  FSEL R141, R141, -INF , !P6 ;  /* 0xff8000008d8d7808 */ /* 0x000fe20007000000 */
[----:B--2---:R-:W-:Y:S01]  /*5570*/  FMUL.FTZ R9, R42, UR20 ;  /* 0x000000142a097c20 */ /* 0x004fe20008410000 */
[----:B------:R-:W-:Y:S01]  /*5580*/  FSEL R131, R131, -INF , !P0 ;  /* 0xff80000083837808 */ /* 0x000fe20004000000 */
[----:B---3--:R-:W-:Y:S01]  /*5590*/  HMMA.16816.F32 R56, R24, R32, R212 ;  /* 0x000000201838723c */ /* 0x008fe200000018d4 */
[----:B------:R-:W-:Y:S01]  /*55a0*/  FSEL R109, R109, -INF , !P4 ;  /* 0xff8000006d6d7808 */ /* 0x000fe20006000000 */
[----:B------:R2:W3:Y:S01]  /*55b0*/  MUFU.TANH R84, R9 ;  /* 0x0000000900547308 */ /* 0x0004e20000002400 */
[----:B------:R-:W-:-:S02]  /*55c0*/  FSEL R142, R142, -INF , !P1 ;  /* 0xff8000008e8e7808 */ /* 0x000fc40004800000 */
[----:B------:R-:W-:Y:S01]  /*55d0*/  FSEL R132, R105, -INF , !P5 ;  /* 0xff80000069847808 */ /* 0x000fe20006800000 */
[----:B------:R-:W-:Y:S01]  /*55e0*/  HMMA.16816.F32 R64, R24, R34, R216 ;  /* 0x000000221840723c */ /* 0x000fe200000018d8 */
[----:B------:R-:W-:Y:S02]  /*55f0*/  FSEL R111, R111, -INF , !P3 ;  /* 0xff8000006f6f7808 */ /* 0x000fe40005800000 */
[----:B------:R-:W-:-:S03]  /*5600*/  ISETP.GE.AND P5, PT, R8, R240, PT ;  /* 0x000000f00800720c */ /* 0x000fc60003fa6270 */
[----:B------:R-:W-:Y:S01]  /*5610*/  FMUL.FTZ R10, R16, UR20 ;  /* 0x00000014100a7c20 */ /* 0x000fe20008410000 */
[C---:B------:R-:W-:Y:S01]  /*5620*/  ISETP.GE.AND P3, PT, R8.reuse, R238, PT ;  /* 0x000000ee0800720c */ /* 0x040fe20003f66270 */
[----:B------:R-:W-:Y:S01]  /*5630*/  HMMA.16816.F32 R40, R28, R32, R184 ;  /* 0x000000201c28723c */ /* 0x000fe200000018b8 */
[C---:B------:R-:W-:Y:S01]  /*5640*/  ISETP.LT.OR P5, PT, R8.reuse, R237, P5 ;  /* 0x000000ed0800720c */ /* 0x040fe20002fa1670 */
[----:B------:R5:W3:Y:S01]  /*5650*/  MUFU.TANH R90, R10 ;  /* 0x0000000a005a7308 */ /* 0x000ae20000002400 */
[----:B------:R-:W-:Y:S01]  /*5660*/  ISETP.LT.OR P3, PT, R8, R234, P3 ;  /* 0x000000ea0800720c */ /* 0x000fe20001f61670 */
[C---:B------:R-:W-:Y:S01]  /*5670*/  VIADD R8, R0.reuse, 0x21 ;  /* 0x0000002100087836 */ /* 0x040fe20000000000 */
[----:B------:R-:W-:Y:S01]  /*5680*/  FSEL R120, R91, -INF , !P5 ;  /* 0xff8000005b787808 */ /* 0x000fe20006800000 */
[----:B--2---:R-:W-:Y:S01]  /*5690*/  VIADD R9, R0, 0x20 ;  /* 0x0000002000097836 */ /* 0x004fe20000000000 */
[----:B------:R-:W-:Y:S02]  /*56a0*/  FSEL R137, R137, -INF , !P3 ;  /* 0xff80000089897808 */ /* 0x000fe40005800000 */
[----:B------:R-:W-:-:S02]  /*56b0*/  ISETP.GE.AND P2, PT, R8, R241, PT ;  /* 0x000000f10800720c */ /* 0x000fc40003f46270 */
[C---:B------:R-:W-:Y:S02]  /*56c0*/  ISETP.GE.AND P6, PT, R9.reuse, R241, PT ;  /* 0x000000f10900720c */ /* 0x040fe40003fc6270 */
[C---:B------:R-:W-:Y:S02]  /*56d0*/  ISETP.GE.AND P0, PT, R9.reuse, R239, PT ;  /* 0x000000ef0900720c */ /* 0x040fe40003f06270 */
[C---:B------:R-:W-:Y:S01]  /*56e0*/  ISETP.GE.AND P4, PT, R9.reuse, R240, PT ;  /* 0x000000f00900720c */ /* 0x040fe20003f86270 */
[C---:B----4-:R-:W-:Y:S01]  /*56f0*/  HMMA.16816.F32 R72, R24.reuse, R52, R228 ;  /* 0x000000341848723c */ /* 0x050fe200000018e4 */
[----:B------:R-:W-:Y:S01]  /*5700*/  ISETP.GE.AND P1, PT, R9, R238, PT ;  /* 0x000000ee0900720c */ /* 0x000fe20003f26270 */
[----:B-----5:R-:W-:Y:S01]  /*5710*/  FMUL.FTZ R10, R17, UR20 ;  /* 0x00000014110a7c20 */ /* 0x020fe20008410000 */
[C---:B------:R-:W-:Y:S02]  /*5720*/  ISETP.LT.OR P6, PT, R9.reuse, R236, P6 ;  /* 0x000000ec0900720c */ /* 0x040fe400037c1670 */
[C---:B------:R-:W-:Y:S01]  /*5730*/  ISETP.LT.OR P0, PT, R9.reuse, R235, P0 ;  /* 0x000000eb0900720c */ /* 0x040fe20000701670 */
[----:B------:R2:W-:Y:S01]  /*5740*/  MUFU.TANH R105, R10 ;  /* 0x0000000a00697308 */ /* 0x0005e20000002400 */
[C---:B------:R-:W-:Y:S01]  /*5750*/  ISETP.LT.OR P4, PT, R9.reuse, R237, P4 ;  /* 0x000000ed0900720c */ /* 0x040fe20002781670 */
[----:B------:R-:W-:Y:S01]  /*5760*/  HMMA.16816.F32 R76, R24, R54, R156 ;  /* 0x00000036184c723c */ /* 0x000fe2000000189c */
[----:B------:R-:W-:Y:S01]  /*5770*/  ISETP.LT.OR P1, PT, R9, R234, P1 ;  /* 0x000000ea0900720c */ /* 0x000fe20000f21670 */
[----:B------:R-:W-:Y:S01]  /*5780*/  FMUL.FTZ R9, R19, UR20 ;  /* 0x0000001413097c20 */ /* 0x000fe20008410000 */
[----:B------:R-:W-:-:S02]  /*5790*/  ISETP.GE.AND P5, PT, R8, R239, PT ;  /* 0x000000ef0800720c */ /* 0x000fc40003fa6270 */
[C---:B------:R-:W-:Y:S01]  /*57a0*/  ISETP.LT.OR P2, PT, R8.reuse, R236, P2 ;  /* 0x000000ec0800720c */ /* 0x040fe20001741670 */
[----:B------:R-:W-:Y:S01]  /*57b0*/  HMMA.16816.F32 R24, R20, R14, R48 ;  /* 0x0000000e1418723c */ /* 0x000fe20000001830 */
[----:B------:R4:W-:Y:S01]  /*57c0*/  MUFU.TANH R106, R9 ;  /* 0x00000009006a7308 */ /* 0x0009e20000002400 */
[----:B------:R-:W-:Y:S02]  /*57d0*/  ISETP.LT.OR P5, PT, R8, R235, P5 ;  /* 0x000000eb0800720c */ /* 0x000fe40002fa1670 */
[----:B------:R-:W-:Y:S02]  /*57e0*/  FSEL R159, R103, -INF , !P0 ;  /* 0xff800000679f7808 */ /* 0x000fe40004000000 */
[----:B------:R-:W-:Y:S01]  /*57f0*/  FSEL R162, R99, -INF , !P1 ;  /* 0xff80000063a27808 */ /* 0x000fe20004800000 */
[----:B------:R-:W-:Y:S01]  /*5800*/  HMMA.16816.F32 R48, R28, R52, R192 ;  /* 0x000000341c30723c */ /* 0x000fe200000018c0 */
[----:B------:R-:W-:Y:S01]  /*5810*/  FSEL R156, R164, -INF , !P2 ;  /* 0xff800000a49c7808 */ /* 0x000fe20005000000 */
[----:B--2---:R-:W-:Y:S01]  /*5820*/  FMUL.FTZ R10, R18, UR20 ;  /* 0x00000014120a7c20 */ /* 0x004fe20008410000 */
[----:B------:R-:W-:Y:S01]  /*5830*/  FSEL R157, R163, -INF , !P5 ;  /* 0xff800000a39d7808 */ /* 0x000fe20006800000 */
[----:B------:R-:W2:Y:S01]  /*5840*/  LDSM.16.M88.4 R16, [R220+0x2800] ;  /* 0x00280000dc10783b */ /* 0x000ea20000000200 */
[----:B------:R-:W-:Y:S01]  /*5850*/  FSEL R161, R161, -INF , !P6 ;  /* 0xff800000a1a17808 */ /* 0x000fe20007000000 */
[----:B------:R5:W3:Y:S01]  /*5860*/  MUFU.TANH R94, R10 ;  /* 0x0000000a005e7308 */ /* 0x000ae20000002400 */
[----:B------:R-:W-:-:S02]  /*5870*/  ISETP.GE.AND P3, PT, R8, R240, PT ;  /* 0x000000f00800720c */ /* 0x000fc40003f66270 */
[----:B------:R-:W-:Y:S01]  /*5880*/  ISETP.GE.AND P6, PT, R8, R238, PT ;  /* 0x000000ee0800720c */ /* 0x000fe20003fc6270 */
[----:B----4-:R-:W-:Y:S01]  /*5890*/  VIADD R9, R0, 0x28 ;  /* 0x0000002800097836 */ /* 0x010fe20000000000 */
[C---:B------:R-:W-:Y:S02]  /*58a0*/  ISETP.LT.OR P3, PT, R8.reuse, R237, P3 ;  /* 0x000000ed0800720c */ /* 0x040fe40001f61670 */
[----:B------:R-:W-:Y:S01]  /*58b0*/  ISETP.LT.OR P6, PT, R8, R234, P6 ;  /* 0x000000ea0800720c */ /* 0x000fe200037c1670 */
[----:B------:R-:W-:Y:S01]  /*58c0*/  VIADD R8, R0, 0x29 ;  /* 0x0000002900087836 */ /* 0x000fe20000000000 */
[----:B------:R-:W-:Y:S02]  /*58d0*/  ISETP.GE.AND P0, PT, R9, R241, PT ;  /* 0x000000f10900720c */ /* 0x000fe40003f06270 */
[----:B------:R-:W-:Y:S01]  /*58e0*/  FMUL.FTZ R12, R27, UR20 ;  /* 0x000000141b0c7c20 */ /* 0x000fe20008410000 */
[----:B------:R-:W-:Y:S01]  /*58f0*/  ISETP.GE.AND P1, PT, R9, R239, PT ;  /* 0x000000ef0900720c */ /* 0x000fe20003f26270 */
[----:B------:R-:W-:Y:S01]  /*5900*/  FMUL.FTZ R11, R25, UR20 ;  /* 0x00000014190b7c20 */ /* 0x000fe20008410000 */
[----:B------:R-:W-:-:S02]  /*5910*/  ISETP.GE.AND P2, PT, R9, R240, PT ;  /* 0x000000f00900720c */ /* 0x000fc40003f46270 */
[C---:B------:R-:W-:Y:S01]  /*5920*/  ISETP.GE.AND P5, PT, R9.reuse, R238, PT ;  /* 0x000000ee0900720c */ /* 0x040fe20003fa6270 */
[----:B-----5:R-:W-:Y:S01]  /*5930*/  FMUL.FTZ R10, R36, UR20 ;  /* 0x00000014240a7c20 */ /* 0x020fe20008410000 */
[C---:B------:R-:W-:Y:S02]  /*5940*/  ISETP.LT.OR P0, PT, R9.reuse, R236, P0 ;  /* 0x000000ec0900720c */ /* 0x040fe40000701670 */
[C---:B------:R-:W-:Y:S01]  /*5950*/  ISETP.LT.OR P1, PT, R9.reuse, R235, P1 ;  /* 0x000000eb0900720c */ /* 0x040fe20000f21670 */
[----:B------:R4:W5:Y:S01]  /*5960*/  MUFU.TANH R91, R10 ;  /* 0x0000000a005b7308 */ /* 0x0009620000002400 */
[C---:B------:R-:W-:Y:S02]  /*5970*/  ISETP.LT.OR P2, PT, R9.reuse, R237, P2 ;  /* 0x000000ed0900720c */ /* 0x040fe40001741670 */
[----:B------:R-:W-:Y:S01]  /*5980*/  ISETP.LT.OR P5, PT, R9, R234, P5 ;  /* 0x000000ea0900720c */ /* 0x000fe20002fa1670 */
[----:B------:R-:W-:Y:S01]  /*5990*/  FMUL.FTZ R9, R39, UR20 ;  /* 0x0000001427097c20 */ /* 0x000fe20008410000 */
[----:B------:R-:W-:-:S02]  /*59a0*/  FSEL R160, R160, -INF , !P4 ;  /* 0xff800000a0a07808 */ /* 0x000fc40006000000 */
[----:B------:R-:W-:Y:S01]  /*59b0*/  FSEL R155, R150, -INF , !P3 ;  /* 0xff800000969b7808 */ /* 0x000fe20005800000 */
[----:B------:R1:W-:Y:S01]  /*59c0*/  MUFU.TANH R99, R9 ;  /* 0x0000000900637308 */ /* 0x0003e20000002400 */
[C---:B------:R-:W-:Y:S02]  /*59d0*/  ISETP.GE.AND P4, PT, R8.reuse, R241, PT ;  /* 0x000000f10800720c */ /* 0x040fe40003f86270 */
[----:B------:R-:W-:Y:S02]  /*59e0*/  ISETP.GE.AND P3, PT, R8, R239, PT ;  /* 0x000000ef0800720c */ /* 0x000fe40003f66270 */
[----:B------:R-:W-:Y:S02]  /*59f0*/  FSEL R158, R98, -INF , !P6 ;  /* 0xff800000629e7808 */ /* 0x000fe40007000000 */
[----:B------:R-:W-:Y:S01]  /*5a00*/  FSEL R152, R101, -INF , !P2 ;  /* 0xff80000065987808 */ /* 0x000fe20005000000 */
[----:B----4-:R-:W-:Y:S01]  /*5a10*/  FMUL.FTZ R10, R37, UR20 ;  /* 0x00000014250a7c20 */ /* 0x010fe20008410000 */
[----:B------:R-:W-:Y:S01]  /*5a20*/  ISETP.LT.OR P4, PT, R8, R236, P4 ;  /* 0x000000ec0800720c */ /* 0x000fe20002781670 */
[----:B------:R-:W-:Y:S01]  /*5a30*/  MUFU.TANH R101, R12 ;  /* 0x0000000c00657308 */ /* 0x000fe20000002400 */
[----:B------:R-:W-:-:S02]  /*5a40*/  FSEL R154, R93, -INF , !P0 ;  /* 0xff8000005d9a7808 */ /* 0x000fc40004000000 */
[C---:B------:R-:W-:Y:S02]  /*5a50*/  ISETP.LT.OR P3, PT, R8.reuse, R235, P3 ;  /* 0x000000eb0800720c */ /* 0x040fe40001f61670 */
[----:B------:R-:W-:Y:S01]  /*5a60*/  ISETP.GE.AND P6, PT, R8, R240, PT ;  /* 0x000000f00800720c */ /* 0x000fe20003fc6270 */
[----:B-1----:R-:W-:Y:S01]  /*5a70*/  FMUL.FTZ R9, R24, UR20 ;  /* 0x0000001418097c20 */ /* 0x002fe20008410000 */
[----:B------:R-:W-:Y:S01]  /*5a80*/  ISETP.GE.AND P0, PT, R8, R238, PT ;  /* 0x000000ee0800720c */ /* 0x000fe20003f06270 */
[----:B------:R1:W-:Y:S01]  /*5a90*/  MUFU.TANH R103, R10 ;  /* 0x0000000a00677308 */ /* 0x0003e20000002400 */
[----:B------:R-:W-:Y:S02]  /*5aa0*/  FSEL R151, R151, -INF , !P1 ;  /* 0xff80000097977808 */ /* 0x000fe40004800000 */
[----:B------:R-:W-:Y:S02]  /*5ab0*/  FSEL R153, R89, -INF , !P5 ;  /* 0xff80000059997808 */ /* 0x000fe40006800000 */
[----:B------:R-:W-:-:S02]  /*5ac0*/  FSEL R148, R148, -INF , !P4 ;  /* 0xff80000094947808 */ /* 0x000fc40006000000 */
[----:B------:R-:W-:Y:S01]  /*5ad0*/  FSEL R149, R149, -INF , !P3 ;  /* 0xff80000095957808 */ /* 0x000fe20005800000 */
[----:B------:R4:W-:Y:S01]  /*5ae0*/  MUFU.TANH R98, R9 ;  /* 0x0000000900627308 */ /* 0x0009e20000002400 */
[C---:B------:R-:W-:Y:S02]  /*5af0*/  ISETP.LT.OR P6, PT, R8.reuse, R237, P6 ;  /* 0x000000ed0800720c */ /* 0x040fe400037c1670 */
[----:B------:R-:W-:Y:S01]  /*5b00*/  ISETP.LT.OR P0, PT, R8, R234, P0 ;  /* 0x000000ea0800720c */ /* 0x000fe20000701670 */
[----:B------:R-:W-:Y:S01]  /*5b10*/  VIADD R8, R0, 0x31 ;  /* 0x0000003100087836 */ /* 0x000fe20000000000 */
[----:B------:R-:W-:Y:S02]  /*5b20*/  FSEL R147, R147, -INF , !P6 ;  /* 0xff80000093937808 */ /* 0x000fe40007000000 */
[----:B------:R-:W-:Y:S01]  /*5b30*/  FSEL R150, R113, -INF , !P0 ;  /* 0xff80000071967808 */ /* 0x000fe20004000000 */
[----:B------:R3:W-:Y:S01]  /*5b40*/  MUFU.TANH R93, R11 ;  /* 0x0000000b005d7308 */ /* 0x0007e20000002400 */
[----:B-1----:R-:W-:Y:S01]  /*5b50*/  FMUL.FTZ R10, R38, UR20 ;  /* 0x00000014260a7c20 */ /* 0x002fe20008410000 */
[C---:B------:R-:W-:Y:S01]  /*5b60*/  ISETP.GE.AND P2, PT, R8.reuse, R241, PT ;  /* 0x000000f10800720c */ /* 0x040fe20003f46270 */
[----:B------:R-:W-:Y:S01]  /*5b70*/  HMMA.16816.F32 R36, R4, R14, R60 ;  /* 0x0000000e0424723c */ /* 0x000fe2000000183c */
[----:B------:R-:W-:-:S02]  /*5b80*/  ISETP.GE.AND P6, PT, R8, R239, PT ;  /* 0x000000ef0800720c */ /* 0x000fc40003fc6270 */
[C---:B------:R-:W-:Y:S02]  /*5b90*/  ISETP.LT.OR P2, PT, R8.reuse, R236, P2 ;  /* 0x000000ec0800720c */ /* 0x040fe40001741670 */
[----:B------:R-:W-:Y:S01]  /*5ba0*/  ISETP.GE.AND P0, PT, R8, R240, PT ;  /* 0x000000f00800720c */ /* 0x000fe20003f06270 */
[----:B----4-:R-:W-:Y:S01]  /*5bb0*/  VIADD R9, R0, 0x30 ;  /* 0x0000003000097836 */ /* 0x010fe20000000000 */
[----:B--2---:R-:W-:Y:S01]  /*5bc0*/  HMMA.16816.F32 R12, R20, R16, R40 ;  /* 0x00000010140c723c */ /* 0x004fe20000001828 */
[C---:B------:R-:W-:Y:S01]  /*5bd0*/  ISETP.LT.OR P6, PT, R8.reuse, R235, P6 ;  /* 0x000000eb0800720c */ /* 0x040fe200037c1670 */
[----:B------:R1:W2:Y:S01]  /*5be0*/  MUFU.TANH R86, R10 ;  /* 0x0000000a00567308 */ /* 0x0002a20000002400 */
[----:B------:R-:W-:Y:S02]  /*5bf0*/  ISETP.LT.OR P0, PT, R8, R237, P0 ;  /* 0x000000ed0800720c */ /* 0x000fe40000701670 */
[C---:B------:R-:W-:Y:S01]  /*5c00*/  ISETP.GE.AND P1, PT, R9.reuse, R241, PT ;  /* 0x000000f10900720c */ /* 0x040fe20003f26270 */
[----:B------:R-:W-:Y:S01]  /*5c10*/  HMMA.16816.F32 R40, R28, R46, R204 ;  /* 0x0000002e1c28723c */ /* 0x000fe200000018cc */
[----:B------:R-:W-:-:S02]  /*5c20*/  ISETP.GE.AND P5, PT, R9, R239, PT ;  /* 0x000000ef0900720c */ /* 0x000fc40003fa6270 */
[C---:B------:R-:W-:Y:S02]  /*5c30*/  ISETP.GE.AND P4, PT, R9.reuse, R240, PT ;  /* 0x000000f00900720c */ /* 0x040fe40003f86270 */
[C---:B------:R-:W-:Y:S02]  /*5c40*/  ISETP.GE.AND P3, PT, R9.reuse, R238, PT ;  /* 0x000000ee0900720c */ /* 0x040fe40003f66270 */
[C---:B------:R-:W-:Y:S02]  /*5c50*/  ISETP.LT.OR P1, PT, R9.reuse, R236, P1 ;  /* 0x000000ec0900720c */ /* 0x040fe40000f21670 */
[C---:B------:R-:W-:Y:S02]  /*5c60*/  ISETP.LT.OR P5, PT, R9.reuse, R235, P5 ;  /* 0x000000eb0900720c */ /* 0x040fe40002fa1670 */
[C---:B------:R-:W-:Y:S01]  /*5c70*/  ISETP.LT.OR P4, PT, R9.reuse, R237, P4 ;  /* 0x000000ed0900720c */ /* 0x040fe20002781670 */
[----:B---3--:R-:W-:Y:S01]  /*5c80*/  FMUL.FTZ R11, R38, UR20 ;  /* 0x00000014260b7c20 */ /* 0x008fe20008410000 */
[----:B------:R-:W-:Y:S01]  /*5c90*/  ISETP.LT.OR P3, PT, R9, R234, P3 ;  /* 0x000000ea0900720c */ /* 0x000fe20001f61670 */
[----:B------:R-:W-:Y:S01]  /*5ca0*/  FMUL.FTZ R9, R36, UR20 ;  /* 0x0000001424097c20 */ /* 0x000fe20008410000 */
[----:B------:R-:W-:Y:S01]  /*5cb0*/  FSEL R183, R92, -INF , !P1 ;  /* 0xff8000005cb77808 */ /* 0x000fe20004800000 */
[----:B-1----:R-:W-:Y:S01]  /*5cc0*/  FMUL.FTZ R10, R26, UR20 ;  /* 0x000000141a0a7c20 */ /* 0x002fe20008410000 */
[----:B------:R-:W-:Y:S01]  /*5cd0*/  ISETP.GE.AND P1, PT, R8, R238, PT ;  /* 0x000000ee0800720c */ /* 0x000fe20003f26270 */
[----:B------:R1:W-:Y:S01]  /*5ce0*/  MUFU.TANH R87, R9 ;  /* 0x0000000900577308 */ /* 0x0003e20000002400 */
[----:B------:R-:W-:Y:S01]  /*5cf0*/  HMMA.16816.F32 R24, R28, R34, R188 ;  /* 0x000000221c18723c */ /* 0x000fe200000018bc */
[----:B------:R-:W-:-:S02]  /*5d00*/  FSEL R180, R139, -INF , !P5 ;  /* 0xff8000008bb47808 */ /* 0x000fc40006800000 */
[----:B------:R-:W-:Y:S01]  /*5d10*/  ISETP.LT.OR P1, PT, R8, R234, P1 ;  /* 0x000000ea0800720c */ /* 0x000fe20000f21670 */
[----:B------:R-:W-:Y:S01]  /*5d20*/  FMUL.FTZ R8, R37, UR20 ;  /* 0x0000001425087c20 */ /* 0x000fe20008410000 */
[----:B------:R-:W-:Y:S01]  /*5d30*/  FSEL R185, R88, -INF , !P3 ;  /* 0xff80000058b97808 */ /* 0x000fe20005800000 */
[----:B------:R-:W-:Y:S01]  /*5d40*/  HMMA.16816.F32 R32, R4, R16, R56 ;  /* 0x000000100420723c */ /* 0x000fe20000001838 */
[----:B------:R-:W-:Y:S01]  /*5d50*/  FSEL R174, R140, -INF , !P2 ;  /* 0xff8000008cae7808 */ /* 0x000fe20005000000 */
[----:B------:R3:W-:Y:S01]  /*5d60*/  MUFU.TANH R92, R8 ;  /* 0x00000008005c7308 */ /* 0x0007e20000002400 */
[----:B------:R-:W-:Y:S02]  /*5d70*/  FSEL R175, R114, -INF , !P6 ;  /* 0xff80000072af7808 */ /* 0x000fe40007000000 */
[----:B------:R-:W-:Y:S02]  /*5d80*/  FSEL R182, R96, -INF , !P4 ;  /* 0xff80000060b67808 */ /* 0x000fe40006000000 */
[----:B------:R-:W-:Y:S01]  /*5d90*/  FSEL R171, R110, -INF , !P0 ;  /* 0xff8000006eab7808 */ /* 0x000fe20004000000 */
[C---:B------:R-:W-:Y:S01]  /*5da0*/  VIADD R17, R0.reuse, 0x49 ;  /* 0x0000004900117836 */ /* 0x040fe20000000000 */
[----:B------:R-:W-:Y:S01]  /*5db0*/  FSEL R177, R107, -INF , !P1 ;  /* 0xff8000006bb17808 */ /* 0x000fe20004800000 */
[C---:B-1----:R-:W-:Y:S01]  /*5dc0*/  VIADD R9, R0.reuse, 0x38 ;  /* 0x0000003800097836 */ /* 0x042fe20000000000 */
[----:B------:R1:W-:Y:S01]  /*5dd0*/  MUFU.TANH R89, R10 ;  /* 0x0000000a00597308 */ /* 0x0003e20000002400 */
[----:B------:R-:W-:-:S03]  /*5de0*/  VIADD R16, R0, 0x50 ;  /* 0x0000005000107836 */ /* 0x000fc60000000000 */
[C---:B------:R-:W-:Y:S02]  /*5df0*/  ISETP.GE.AND P5, PT, R9.reuse, R241, PT ;  /* 0x000000f10900720c */ /* 0x040fe40003fa6270 */
[C---:B------:R-:W-:Y:S01]  /*5e00*/  ISETP.GE.AND P3, PT, R9.reuse, R239, PT ;  /* 0x000000ef0900720c */ /* 0x040fe20003f66270 */
[----:B------:R-:W-:Y:S01]  /*5e10*/  HMMA.16816.F32 R24, R20, R18, R24 ;  /* 0x000000121418723c */ /* 0x000fe20000001818 */
[C---:B------:R-:W-:Y:S01]  /*5e20*/  ISETP.GE.AND P2, PT, R9.reuse, R240, PT ;  /* 0x000000f00900720c */ /* 0x040fe20003f46270 */
[----:B---3--:R-:W-:Y:S01]  /*5e30*/  VIADD R8, R0, 0x39 ;  /* 0x0000003900087836 */ /* 0x008fe20000000000 */
[C---:B------:R-:W-:Y:S01]  /*5e40*/  ISETP.GE.AND P6, PT, R9.reuse, R238, PT ;  /* 0x000000ee0900720c */ /* 0x040fe20003fc6270 */
[----:B------:R3:W4:Y:S01]  /*5e50*/  MUFU.TANH R62, R11 ;  /* 0x0000000b003e7308 */ /* 0x0007220000002400 */
[C---:B------:R-:W-:Y:S02]  /*5e60*/  ISETP.LT.OR P5, PT, R9.reuse, R236, P5 ;  /* 0x000000ec0900720c */ /* 0x040fe40002fa1670 */
[----:B------:R-:W-:-:S02]  /*5e70*/  ISETP.LT.OR P3, PT, R9, R235, P3 ;  /* 0x000000eb0900720c */ /* 0x000fc40001f61670 */
[----:B------:R-:W-:Y:S01]  /*5e80*/  ISETP.LT.OR P2, PT, R9, R237, P2 ;  /* 0x000000ed0900720c */ /* 0x000fe20001741670 */
[----:B-1----:R-:W-:Y:S01]  /*5e90*/  FMUL.FTZ R10, R39, UR20 ;  /* 0x00000014270a7c20 */ /* 0x002fe20008410000 */
[----:B------:R-:W-:Y:S01]  /*5ea0*/  ISETP.LT.OR P6, PT, R9, R234, P6 ;  /* 0x000000ea0900720c */ /* 0x000fe200037c1670 */
[----:B------:R-:W-:Y:S01]  /*5eb0*/  FMUL.FTZ R9, R12, UR20 ;  /* 0x000000140c097c20 */ /* 0x000fe20008410000 */
[----:B------:R-:W-:Y:S01]  /*5ec0*/  ISETP.GE.AND P4, PT, R8, R241, PT ;  /* 0x000000f10800720c */ /* 0x000fe20003f86270 */
[----:B------:R1:W-:Y:S01]  /*5ed0*/  MUFU.TANH R96, R10 ;  /* 0x0000000a00607308 */ /* 0x0003e20000002400 */
[----:B------:R-:W-:Y:S01]  /*5ee0*/  FSEL R166, R95, -INF , !P5 ;  /* 0xff8000005fa67808 */ /* 0x000fe20006800000 */
[----:B------:R-:W-:Y:S01]  /*5ef0*/  VIADD R12, R0, 0x48 ;  /* 0x00000048000c7836 */ /* 0x000fe20000000000 */
[C---:B------:R-:W-:Y:S01]  /*5f00*/  ISETP.LT.OR P4, PT, R8.reuse, R236, P4 ;  /* 0x000000ec0800720c */ /* 0x040fe20002781670 */
[----:B------:R-:W-:Y:S01]  /*5f10*/  HMMA.16816.F32 R36, R28, R44, R196 ;  /* 0x0000002c1c24723c */ /* 0x000fe200000018c4 */
[----:B------:R-:W-:-:S02]  /*5f20*/  ISETP.GE.AND P0, PT, R8, R239, PT ;  /* 0x000000ef0800720c */ /* 0x000fc40003f06270 */
[C---:B------:R-:W-:Y:S01]  /*5f30*/  ISETP.GE.AND P1, PT, R8.reuse, R240, PT ;  /* 0x000000f00800720c */ /* 0x040fe20003f26270 */
[----:B------:R5:W-:Y:S01]  /*5f40*/  MUFU.TANH R88, R9 ;  /* 0x0000000900587308 */ /* 0x000be20000002400 */
[----:B------:R-:W-:Y:S01]  /*5f50*/  ISETP.GE.AND P5, PT, R8, R238, PT ;  /* 0x000000ee0800720c */ /* 0x000fe20003fa6270 */
[----:B---3--:R-:W-:Y:S01]  /*5f60*/  FMUL.FTZ R11, R14, UR20 ;  /* 0x000000140e0b7c20 */ /* 0x008fe20008410000 */
[----:B------:R-:W-:Y:S01]  /*5f70*/  FSEL R165, R85, -INF , !P3 ;  /* 0xff80000055a57808 */ /* 0x000fe20005800000 */
[----:B------:R-:W-:Y:S01]  /*5f80*/  HMMA.16816.F32 R28, R28, R54, R200 ;  /* 0x000000361c1c723c */ /* 0x000fe200000018c8 */
[C---:B------:R-:W-:Y:S02]  /*5f90*/  ISETP.LT.OR P0, PT, R8.reuse, R235, P0 ;  /* 0x000000eb0800720c */ /* 0x040fe40000701670 */
[C---:B------:R-:W-:Y:S01]  /*5fa0*/  ISETP.LT.OR P1, PT, R8.reuse, R237, P1 ;  /* 0x000000ed0800720c */ /* 0x040fe20000f21670 */
[----:B------:R-:W-:Y:S01]  /*5fb0*/  MUFU.TANH R85, R11 ;  /* 0x0000000b00557308 */ /* 0x000fe20000002400 */
[----:B------:R-:W-:Y:S01]  /*5fc0*/  ISETP.LT.OR P5, PT, R8, R234, P5 ;  /* 0x000000ea0800720c */ /* 0x000fe20002fa1670 */
[----:B------:R-:W-:Y:S01]  /*5fd0*/  VIADD R8, R0, 0x41 ;  /* 0x0000004100087836 */ /* 0x000fe20000000000 */
[----:B------:R-:W-:Y:S01]  /*5fe0*/  FSEL R164, R97, -INF , !P2 ;  /* 0xff80000061a47808 */ /* 0x000fe20005000000 */
[----:B-1----:R-:W-:Y:S01]  /*5ff0*/  FMUL.FTZ R10, R13, UR20 ;  /* 0x000000140d0a7c20 */ /* 0x002fe20008410000 */
[----:B------:R-:W-:Y:S01]  /*6000*/  FSEL R167, R84, -INF , !P6 ;  /* 0xff80000054a77808 */ /* 0x000fe20007000000 */
[----:B------:R-:W-:Y:S01]  /*6010*/  FMUL.FTZ R13, R35, UR20 ;  /* 0x00000014230d7c20 */ /* 0x000fe20008410000 */
[----:B------:R-:W-:Y:S01]  /*6020*/  FSEL R139, R108, -INF , !P4 ;  /* 0xff8000006c8b7808 */ /* 0x000fe20006000000 */
[----:B------:R1:W-:Y:S01]  /*6030*/  MUFU.TANH R95, R10 ;  /* 0x0000000a005f7308 */ /* 0x0003e20000002400 */
[----:B-----5:R-:W-:Y:S01]  /*6040*/  VIADD R9, R0, 0x40 ;  /* 0x0000004000097836 */ /* 0x020fe20000000000 */
[----:B------:R-:W-:-:S02]  /*6050*/  FSEL R140, R104, -INF , !P0 ;  /* 0xff800000688c7808 */ /* 0x000fc40004000000 */
[----:B------:R-:W-:Y:S02]  /*6060*/  FSEL R110, R102, -INF , !P1 ;  /* 0xff800000666e7808 */ /* 0x000fe40004800000 */
[C---:B------:R-:W-:Y:S02]  /*6070*/  ISETP.GE.AND P3, PT, R9.reuse, R241, PT ;  /* 0x000000f10900720c */ /* 0x040fe40003f66270 */
[C---:B------:R-:W-:Y:S01]  /*6080*/  ISETP.GE.AND P2, PT, R9.reuse, R239, PT ;  /* 0x000000ef0900720c */ /* 0x040fe20003f46270 */
[----:B------:R3:W-:Y:S01]  /*6090*/  MUFU.TANH R63, R13 ;  /* 0x0000000d003f7308 */ /* 0x0007e20000002400 */
[C---:B------:R-:W-:Y:S02]  /*60a0*/  ISETP.LT.OR P3, PT, R9.reuse, R236, P3 ;  /* 0x000000ec0900720c */ /* 0x040fe40001f61670 */
[C---:B------:R-:W-:Y:S02]  /*60b0*/  ISETP.GE.AND P6, PT, R9.reuse, R240, PT ;  /* 0x000000f00900720c */ /* 0x040fe40003fc6270 */
[----:B------:R-:W-:-:S02]  /*60c0*/  ISETP.GE.AND P4, PT, R9, R238, PT ;  /* 0x000000ee0900720c */ /* 0x000fc40003f86270 */
[----:B------:R-:W-:Y:S01]  /*60d0*/  ISETP.LT.OR P2, PT, R9, R235, P2 ;  /* 0x000000eb0900720c */ /* 0x000fe20001741670 */
[----:B-1----:R-:W-:Y:S01]  /*60e0*/  FMUL.FTZ R10, R15, UR20 ;  /* 0x000000140f0a7c20 */ /* 0x002fe20008410000 */
[C---:B------:R-:W-:Y:S02]  /*60f0*/  ISETP.LT.OR P6, PT, R9.reuse, R237, P6 ;  /* 0x000000ed0900720c */ /* 0x040fe400037c1670 */
[----:B------:R-:W-:Y:S01]  /*6100*/  ISETP.LT.OR P4, PT, R9, R234, P4 ;  /* 0x000000ea0900720c */ /* 0x000fe20002781670 */
[----:B------:R-:W-:Y:S01]  /*6110*/  FMUL.FTZ R9, R32, UR20 ;  /* 0x0000001420097c20 */ /* 0x000fe20008410000 */
[----:B------:R-:W-:Y:S01]  /*6120*/  FSEL R108, R100, -INF , !P5 ;  /* 0xff800000646c7808 */ /* 0x000fe20006800000 */
[----:B------:R-:W-:Y:S01]  /*6130*/  MUFU.TANH R97, R10 ;  /* 0x0000000a00617308 */ /* 0x000fe20000002400 */
[----:B------:R-:W-:Y:S02]  /*6140*/  FSEL R209, R90, -INF , !P3 ;  /* 0xff8000005ad17808 */ /* 0x000fe40005800000 */
[----:B------:R-:W-:Y:S01]  /*6150*/  ISETP.GE.AND P0, PT, R8, R241, PT ;  /* 0x000000f10800720c */ /* 0x000fe20003f06270 */
[----:B---3--:R-:W-:Y:S01]  /*6160*/  FMUL.FTZ R13, R24, UR20 ;  /* 0x00000014180d7c20 */ /* 0x008fe20008410000 */
[----:B------:R-:W-:-:S02]  /*6170*/  ISETP.GE.AND P1, PT, R8, R239, PT ;  /* 0x000000ef0800720c */ /* 0x000fc40003f26270 */
[C---:B------:R-:W-:Y:S01]  /*6180*/  ISETP.GE.AND P5, PT, R8.reuse, R240, PT ;  /* 0x000000f00800720c */ /* 0x040fe20003fa6270 */
[----:B------:R1:W3:Y:S01]  /*6190*/  MUFU.TANH R84, R9 ;  /* 0x0000000900547308 */ /* 0x0002e20000002400 */
[C---:B------:R-:W-:Y:S02]  /*61a0*/  ISETP.GE.AND P3, PT, R8.reuse, R238, PT ;  /* 0x000000ee0800720c */ /* 0x040fe40003f66270 */
[C---:B------:R-:W-:Y:S02]  /*61b0*/  ISETP.LT.OR P0, PT, R8.reuse, R236, P0 ;  /* 0x000000ec0800720c */ /* 0x040fe40000701670 */
[C---:B------:R-:W-:Y:S02]  /*61c0*/  ISETP.LT.OR P1, PT, R8.reuse, R235, P1 ;  /* 0x000000eb0800720c */ /* 0x040fe40000f21670 */
[C---:B------:R-:W-:Y:S01]  /*61d0*/  ISETP.LT.OR P5, PT, R8.reuse, R237, P5 ;  /* 0x000000ed0800720c */ /* 0x040fe20002fa1670 */
[----:B------:R-:W-:Y:S01]  /*61e0*/  MUFU.TANH R60, R13 ;  /* 0x0000000d003c7308 */ /* 0x000fe20000002400 */
[----:B------:R-:W-:Y:S01]  /*61f0*/  ISETP.LT.OR P3, PT, R8, R234, P3 ;  /* 0x000000ea0800720c */ /* 0x000fe20001f61670 */
[----:B------:R-:W-:Y:S01]  /*6200*/  FMUL.FTZ R8, R34, UR20 ;  /* 0x0000001422087c20 */ /* 0x000fe20008410000 */
[----:B------:R-:W-:-:S02]  /*6210*/  FSEL R208, R94, -INF , !P2 ;  /* 0xff8000005ed07808 */ /* 0x000fc40005000000 */
[----:B------:R-:W-:Y:S02]  /*6220*/  FSEL R198, R91, -INF , !P6 ;  /* 0xff8000005bc67808 */ /* 0x000fe40007000000 */
[----:B--2---:R-:W-:Y:S01]  /*6230*/  FSEL R204, R86, -INF , !P4 ;  /* 0xff80000056cc7808 */ /* 0x004fe20006000000 */
[----:B------:R-:W-:Y:S01]  /*6240*/  MUFU.TANH R47, R8 ;  /* 0x00000008002f7308 */ /* 0x000fe20000002400 */
[----:B-1----:R-:W-:Y:S01]  /*6250*/  FMUL.FTZ R9, R33, UR20 ;  /* 0x0000001421097c20 */ /* 0x002fe20008410000 */
[----:B------:R-:W-:Y:S01]  /*6260*/  FSEL R196, R105, -INF , !P0 ;  /* 0xff80000069c47808 */ /* 0x000fe20004000000 */
[----:B------:R-:W-:Y:S01]  /*6270*/  HMMA.16816.F32 R32, R4, R18, R64 ;  /* 0x000000120420723c */ /* 0x000fe20000001840 */
[C---:B------:R-:W-:Y:S02]  /*6280*/  ISETP.GE.AND P2, PT, R12.reuse, R241, PT ;  /* 0x000000f10c00720c */ /* 0x040fe40003f46270 */
[C---:B------:R-:W-:Y:S02]  /*6290*/  ISETP.GE.AND P6, PT, R12.reuse, R239, PT ;  /* 0x000000ef0c00720c */ /* 0x040fe40003fc6270 */
[----:B------:R1:W-:Y:S01]  /*62a0*/  MUFU.TANH R90, R9 ;  /* 0x00000009005a7308 */ /* 0x0003e20000002400 */
[----:B------:R-:W-:Y:S01]  /*62b0*/  ISETP.GE.AND P4, PT, R12, R240, PT ;  /* 0x000000f00c00720c */ /* 0x000fe20003f86270 */
[----:B------:R-:W-:Y:S01]  /*62c0*/  FMUL.FTZ R18, R26, UR20 ;  /* 0x000000141a127c20 */ /* 0x000fe20008410000 */
[C---:B------:R-:W-:Y:S01]  /*62d0*/  ISETP.GE.AND P0, PT, R12.reuse, R238, PT ;  /* 0x000000ee0c00720c */ /* 0x040fe20003f06270 */
[----:B------:R-:W-:Y:S01]  /*62e0*/  FMUL.FTZ R19, R27, UR20 ;  /* 0x000000141b137c20 */ /* 0x000fe20008410000 */
[----:B------:R-:W-:-:S02]  /*62f0*/  ISETP.LT.OR P2, PT, R12, R236, P2 ;  /* 0x000000ec0c00720c */ /* 0x000fc40001741670 */
[C---:B------:R-:W-:Y:S01]  /*6300*/  ISETP.LT.OR P6, PT, R12.reuse, R235, P6 ;  /* 0x000000eb0c00720c */ /* 0x040fe200037c1670 */
[----:B------:R-:W2:Y:S01]  /*6310*/  MUFU.TANH R61, R18 ;  /* 0x00000012003d7308 */ /* 0x000ea20000002400 */
[C---:B------:R-:W-:Y:S02]  /*6320*/  ISETP.LT.OR P4, PT, R12.reuse, R237, P4 ;  /* 0x000000ed0c00720c */ /* 0x040fe40002781670 */
[----:B------:R-:W-:Y:S01]  /*6330*/  ISETP.LT.OR P0, PT, R12, R234, P0 ;  /* 0x000000ea0c00720c */ /* 0x000fe20000701670 */
[----:B------:R-:W-:Y:S01]  /*6340*/  FMUL.FTZ R12, R25, UR20 ;  /* 0x00000014190c7c20 */ /* 0x000fe20008410000 */
[----:B------:R-:W-:Y:S02]  /*6350*/  FSEL R191, R106, -INF , !P1 ;  /* 0xff8000006abf7808 */ /* 0x000fe40004800000 */
[----:B------:R-:W-:Y:S01]  /*6360*/  ISETP.GE.AND P1, PT, R17, R241, PT ;  /* 0x000000f11100720c */ /* 0x000fe20003f26270 */
[----:B------:R5:W-:Y:S01]  /*6370*/  MUFU.TANH R46, R12 ;  /* 0x0000000c002e7308 */ /* 0x000be20000002400 */
[----:B-1----:R-:W1:Y:S01]  /*6380*/  LDSM.16.M88.4 R8, [R220+0x3000] ;  /* 0x00300000dc08783b */ /* 0x002e620000000200 */
[----:B----4-:R-:W-:-:S02]  /*6390*/  FSEL R188, R62, -INF , !P0 ;  /* 0xff8000003ebc7808 */ /* 0x010fc40004000000 */
[----:B------:R-:W-:Y:S02]  /*63a0*/  ISETP.GE.AND P0, PT, R16, R240, PT ;  /* 0x000000f01000720c */ /* 0x000fe40003f06270 */
[----:B------:R-:W-:Y:S02]  /*63b0*/  ISETP.LT.OR P1, PT, R17, R236, P1 ;  /* 0x000000ec1100720c */ /* 0x000fe40000f21670 */
[----:B------:R-:W-:Y:S01]  /*63c0*/  FSEL R192, R103, -INF , !P5 ;  /* 0xff80000067c07808 */ /* 0x000fe20006800000 */
[----:B------:R-:W-:Y:S01]  /*63d0*/  MUFU.TANH R45, R19 ;  /* 0x00000013002d7308 */ /* 0x000fe20000002400 */
[----:B------:R-:W-:Y:S02]  /*63e0*/  FSEL R189, R98, -INF , !P2 ;  /* 0xff80000062bd7808 */ /* 0x000fe40005000000 */
[----:B------:R-:W-:Y:S02]  /*63f0*/  FSEL R190, R89, -INF , !P6 ;  /* 0xff80000059be7808 */ /* 0x000fe40007000000 */
[----:B------:R-:W-:-:S02]  /*6400*/  FSEL R184, R87, -INF , !P4 ;  /* 0xff80000057b87808 */ /* 0x000fc40006000000 */
[C---:B------:R-:W-:Y:S01]  /*6410*/  ISETP.LT.OR P0, PT, R16.reuse, R237, P0 ;  /* 0x000000ed1000720c */ /* 0x040fe20000701670 */
[----:B-----5:R-:W4:Y:S01]  /*6420*/  LDSM.16.M88.4 R12, [R220+0x3800] ;  /* 0x00380000dc0c783b */ /* 0x020f220000000200 */
[----:B------:R-:W-:Y:S01]  /*6430*/  ISETP.GE.AND P5, PT, R16, R241, PT ;  /* 0x000000f11000720c */ /* 0x000fe20003fa6270 */
[----:B------:R-:W-:-:S04]  /*6440*/  DEPBAR.LE SB0, 0x0 ;  /* 0x000080000000791a */ /* 0x000fc80000000000 */
[C---:B------:R-:W-:Y:S02]  /*6450*/  ISETP.GE.AND P2, PT, R17.reuse, R240, PT ;  /* 0x000000f01100720c */ /* 0x040fe40003f46270 */
[-C--:B------:R-:W-:Y:S02]  /*6460*/  ISETP.GE.AND P6, PT, R17, R238.reuse, PT ;  /* 0x000000ee1100720c */ /* 0x080fe40003fc6270 */
[C---:B------:R-:W-:Y:S02]  /*6470*/  ISETP.GE.AND P4, PT, R16.reuse, R239, PT ;  /* 0x000000ef1000720c */ /* 0x040fe40003f86270 */
[----:B------:R-:W-:Y:S02]  /*6480*/  FSEL R179, R93, -INF , !P1 ;  /* 0xff8000005db37808 */ /* 0x000fe40004800000 */
[----:B------:R-:W-:Y:S02]  /*6490*/  FSEL R195, R99, -INF , !P3 ;  /* 0xff80000063c37808 */ /* 0x000fe40005800000 */
[----:B------:R-:W-:-:S02]  /*64a0*/  ISETP.GE.AND P1, PT, R16, R238, PT ;  /* 0x000000ee1000720c */ /* 0x000fc40003f26270 */
[C---:B------:R-:W-:Y:S02]  /*64b0*/  ISETP.GE.AND P3, PT, R17.reuse, R239, PT ;  /* 0x000000ef1100720c */ /* 0x040fe40003f66270 */
[----:B---3--:R-:W-:Y:S02]  /*64c0*/  FSEL R202, R84, -INF , !P0 ;  /* 0xff80000054ca7808 */ /* 0x008fe40004000000 */
[C---:B------:R-:W-:Y:S01]  /*64d0*/  ISETP.LT.OR P2, PT, R17.reuse, R237, P2 ;  /* 0x000000ed1100720c */ /* 0x040fe20001741670 */
[-C--:B-1----:R-:W-:Y:S01]  /*64e0*/  HMMA.16816.F32 R24, R20, R8.reuse, R36 ;  /* 0x000000081418723c */ /* 0x082fe20000001824 */
[----:B------:R-:W-:Y:S02]  /*64f0*/  ISETP.LT.OR P6, PT, R17, R234, P6 ;  /* 0x000000ea1100720c */ /* 0x000fe400037c1670 */
[C---:B------:R-:W-:Y:S02]  /*6500*/  ISETP.LT.OR P5, PT, R16.reuse, R236, P5 ;  /* 0x000000ec1000720c */ /* 0x040fe40002fa1670 */
[CC--:B------:R-:W-:Y:S01]  /*6510*/  ISETP.LT.OR P4, PT, R16.reuse, R235.reuse, P4 ;  /* 0x000000eb1000720c */ /* 0x0c0fe20002781670 */
[C---:B------:R-:W-:Y:S01]  /*6520*/  HMMA.16816.F32 R36, R4.reuse, R8, R68 ;  /* 0x000000080424723c */ /* 0x040fe20000001844 */
[----:B------:R-:W-:Y:S01]  /*6530*/  ISETP.LT.OR P1, PT, R16, R234, P1 ;  /* 0x000000ea1000720c */ /* 0x000fe20000f21670 */
[----:B------:R-:W-:Y:S01]  /*6540*/  FMUL.FTZ R16, R33, UR20 ;  /* 0x0000001421107c20 */ /* 0x000fe20008410000 */
[----:B------:R-:W-:Y:S01]  /*6550*/  ISETP.LT.OR P3, PT, R17, R235, P3 ;  /* 0x000000eb1100720c */ /* 0x000fe20001f61670 */
[----:B------:R-:W-:Y:S01]  /*6560*/  FMUL.FTZ R17, R32, UR20 ;  /* 0x0000001420117c20 */ /* 0x000fe20008410000 */
[----:B------:R-:W-:Y:S01]  /*6570*/  FSEL R173, R92, -INF , !P2 ;  /* 0xff8000005cad7808 */ /* 0x000fe20005000000 */
[C---:B------:R-:W-:Y:S01]  /*6580*/  HMMA.16816.F32 R52, R4.reuse, R10, R80 ;  /* 0x0000000a0434723c */ /* 0x040fe20000001850 */
[----:B------:R-:W-:Y:S01]  /*6590*/  VIADD R8, R0, 0x58 ;  /* 0x0000005800087836 */ /* 0x000fe20000000000 */
[----:B------:R-:W-:Y:S01]  /*65a0*/  FSEL R172, R96, -INF , !P6 ;  /* 0xff80000060ac7808 */ /* 0x000fe20007000000 */
[----:B------:R-:W-:Y:S01]  /*65b0*/  VIADD R9, R0, 0x51 ;  /* 0x0000005100097836 */ /* 0x000fe20000000000 */
[----:B------:R-:W-:Y:S01]  /*65c0*/  FSEL R207, R88, -INF , !P5 ;  /* 0xff80000058cf7808 */ /* 0x000fe20006800000 */
[----:B------:R1:W-:Y:S01]  /*65d0*/  MUFU.TANH R44, R16 ;  /* 0x00000010002c7308 */ /* 0x0003e20000002400 */
[----:B----4-:R-:W-:Y:S01]  /*65e0*/  HMMA.16816.F32 R56, R4, R12, R72 ;  /* 0x0000000c0438723c */ /* 0x010fe20000001848 */
[----:B------:R-:W-:-:S02]  /*65f0*/  ISETP.GE.AND P0, PT, R8, R239, PT ;  /* 0x000000ef0800720c */ /* 0x000fc40003f06270 */
[----:B------:R-:W-:Y:S02]  /*6600*/  FSEL R211, R85, -INF , !P4 ;  /* 0xff80000055d37808 */ /* 0x000fe40006000000 */
[C---:B------:R-:W-:Y:S01]  /*6610*/  ISETP.LT.OR P0, PT, R8.reuse, R235, P0 ;  /* 0x000000eb0800720c */ /* 0x040fe20000701670 */
[----:B------:R-:W-:Y:S01]  /*6620*/  HMMA.16816.F32 R76, R4, R14, R76 ;  /* 0x0000000e044c723c */ /* 0x000fe2000000184c */
[----:B------:R-:W-:Y:S01]  /*6630*/  ISETP.GE.AND P2, PT, R8, R241, PT ;  /* 0x000000f10800720c */ /* 0x000fe20003f46270 */
[----:B------:R3:W4:Y:S01]  /*6640*/  MUFU.TANH R18, R17 ;  /* 0x0000001100127308 */ /* 0x0007220000002400 */
[C---:B------:R-:W-:Y:S02]  /*6650*/  ISETP.GE.AND P6, PT, R9.reuse, R239, PT ;  /* 0x000000ef0900720c */ /* 0x040fe40003fc6270 */
[----:B------:R-:W-:Y:S01]  /*6660*/  ISETP.GE.AND P5, PT, R9, R240, PT ;  /* 0x000000f00900720c */ /* 0x000fe20003fa6270 */
[C---:B------:R-:W-:Y:S01]  /*6670*/  HMMA.16816.F32 R48, R20.reuse, R12, R48 ;  /* 0x0000000c1430723c */ /* 0x040fe20000001830 */
[----:B------:R-:W-:Y:S01]  /*6680*/  FMUL.FTZ R4, R24, UR20 ;  /* 0x0000001418047c20 */ /* 0x000fe20008410000 */
[----:B------:R-:W-:Y:S01]  /*6690*/  FMUL.FTZ R5, R27, UR20 ;  /* 0x000000141b057c20 */ /* 0x000fe20008410000 */
[----:B------:R-:W-:Y:S01]  /*66a0*/  ISETP.GE.AND P4, PT, R9, R238, PT ;  /* 0x000000ee0900720c */ /* 0x000fe20003f86270 */
[----:B-1----:R-:W-:Y:S01]  /*66b0*/  FMUL.FTZ R16, R35, UR20 ;  /* 0x0000001423107c20 */ /* 0x002fe20008410000 */
[----:B------:R1:W1:Y:S01]  /*66c0*/  MUFU.TANH R33, R4 ;  /* 0x0000000400217308 */ /* 0x0002620000002400 */
[----:B------:R-:W-:Y:S01]  /*66d0*/  FMUL.FTZ R6, R26, UR20 ;  /* 0x000000141a067c20 */ /* 0x000fe20008410000 */
[----:B--2---:R-:W-:Y:S01]  /*66e0*/  FSEL R206, R61, -INF , !P0 ;  /* 0xff8000003dce7808 */ /* 0x004fe20004000000 */
[----:B------:R-:W-:Y:S01]  /*66f0*/  HMMA.16816.F32 R40, R20, R10, R40 ;  /* 0x0000000a1428723c */ /* 0x000fe20000001828 */
[----:B------:R-:W-:-:S02]  /*6700*/  ISETP.LT.OR P6, PT, R9, R235, P6 ;  /* 0x000000eb0900720c */ /* 0x000fc400037c1670 */
[C---:B------:R-:W-:Y:S02]  /*6710*/  ISETP.LT.OR P5, PT, R9.reuse, R237, P5 ;  /* 0x000000ed0900720c */ /* 0x040fe40002fa1670 */
[----:B------:R2:W2:Y:S01]  /*6720*/  MUFU.TANH R27, R5 ;  /* 0x00000005001b7308 */ /* 0x0004a20000002400 */
[----:B---3--:R-:W-:Y:S01]  /*6730*/  FMUL.FTZ R17, R34, UR20 ;  /* 0x0000001422117c20 */ /* 0x008fe20008410000 */
[----:B------:R-:W-:Y:S01]  /*6740*/  ISETP.LT.OR P4, PT, R9, R234, P4 ;  /* 0x000000ea0900720c */ /* 0x000fe20002781670 */
[----:B------:R-:W-:Y:S01]  /*6750*/  HMMA.16816.F32 R28, R20, R14, R28 ;  /* 0x0000000e141c723c */ /* 0x000fe2000000181c */
[----:B------:R-:W-:Y:S02]  /*6760*/  ISETP.LT.OR P2, PT, R8, R236, P2 ;  /* 0x000000ec0800720c */ /* 0x000fe40001741670 */
[----:B------:R-:W-:Y:S02]  /*6770*/  PLOP3.LUT P0, PT, PT, PT, UP0, 0x80, 0x0 ;  /* 0x000000000000781c */ /* 0x000fe40003f0f008 */
[----:B------:R-:W-:Y:S01]  /*6780*/  FSEL R170, R101, -INF , !P3 ;  /* 0xff80000065aa7808 */ /* 0x000fe20005800000 */
[----:B-1----:R-:W-:Y:S01]  /*6790*/  FMUL.FTZ R4, R25, UR20 ;  /* 0x0000001419047c20 */ /* 0x002fe20008410000 */
[----:B------:R-:W-:Y:S01]  /*67a0*/  ISETP.GE.AND P3, PT, R9, R241, PT ;  /* 0x000000f10900720c */ /* 0x000fe20003f66270 */
[----:B------:R-:W1:Y:S01]  /*67b0*/  MUFU.TANH R32, R17 ;  /* 0x0000001100207308 */ /* 0x000e620000002400 */
[----:B------:R-:W-:-:S02]  /*67c0*/  FSEL R210, R97, -INF , !P6 ;  /* 0xff80000061d27808 */ /* 0x000fc40007000000 */
[----:B------:R-:W-:Y:S02]  /*67d0*/  FSEL R197, R90, -INF , !P5 ;  /* 0xff8000005ac57808 */ /* 0x000fe40006800000 */
[----:B------:R-:W-:Y:S01]  /*67e0*/  FSEL R200, R63, -INF , !P4 ;  /* 0xff8000003fc87808 */ /* 0x000fe20006000000 */
[----:B--2---:R-:W-:Y:S01]  /*67f0*/  FMUL.FTZ R5, R36, UR20 ;  /* 0x0000001424057c20 */ /* 0x004fe20008410000 */
[----:B------:R-:W-:Y:S01]  /*6800*/  FSEL R199, R60, -INF , !P2 ;  /* 0xff8000003cc77808 */ /* 0x000fe20005000000 */
[----:B------:R2:W3:Y:S01]  /*6810*/  MUFU.TANH R35, R4 ;  /* 0x0000000400237308 */ /* 0x0004e20000002400 */
[----:B------:R-:W-:Y:S01]  /*6820*/  BAR.SYNC.DEFER_BLOCKING 0x0 ;  /* 0x0000000000007b1d */ /* 0x000fe20000010000 */
[----:B------:R-:W-:Y:S02]  /*6830*/  ISETP.LT.OR P3, PT, R9, R236, P3 ;  /* 0x000000ec0900720c */ /* 0x000fe40001f61670 */
[----:B------:R-:W-:Y:S02]  /*6840*/  FSEL R203, R47, -INF , !P1 ;  /* 0xff8000002fcb7808 */ /* 0x000fe40004800000 */
[----:B------:R-:W-:-:S02]  /*6850*/  ISETP.GE.AND P1, PT, R8, R240, PT ;  /* 0x000000f00800720c */ /* 0x000fc40003f26270 */
[----:B------:R1:W1:Y:S01]  /*6860*/  MUFU.TANH R34, R16 ;  /* 0x0000001000227308 */ /* 0x0002620000002400 */
[----:B------:R-:W-:Y:S02]  /*6870*/  FSEL R205, R95, -INF , !P3 ;  /* 0xff8000005fcd7808 */ /* 0x000fe40005800000 */
[C---:B------:R-:W-:Y:S02]  /*6880*/  ISETP.GE.AND P3, PT, R8.reuse, R238, PT ;  /* 0x000000ee0800720c */ /* 0x040fe40003f66270 */
[C---:B------:R-:W-:Y:S02]  /*6890*/  ISETP.LT.OR P1, PT, R8.reuse, R237, P1 ;  /* 0x000000ed0800720c */ /* 0x040fe40000f21670 */
[----:B------:R-:W-:Y:S01]  /*68a0*/  ISETP.LT.OR P3, PT, R8, R234, P3 ;  /* 0x000000ea0800720c */ /* 0x000fe20001f61670 */
[----:B------:R1:W1:Y:S01]  /*68b0*/  MUFU.TANH R26, R6 ;  /* 0x00000006001a7308 */ /* 0x0002620000002400 */
[----:B--2---:R-:W-:Y:S01]  /*68c0*/  VIADD R4, R0, 0x59 ;  /* 0x0000005900047836 */ /* 0x004fe20000000000 */
[----:B----4-:R-:W-:-:S04]  /*68d0*/  FSEL R193, R18, -INF , !P1 ;  /* 0xff80000012c17808 */ /* 0x010fc80004800000 */
[C---:B------:R-:W-:Y:S02]  /*68e0*/  ISETP.GE.AND P6, PT, R4.reuse, R241, PT ;  /* 0x000000f10400720c */ /* 0x040fe40003fc6270 */
[----:B------:R2:W4:Y:S01]  /*68f0*/  MUFU.TANH R25, R5 ;  /* 0x0000000500197308 */ /* 0x0005220000002400 */
[C---:B------:R-:W-:Y:S02]  /*6900*/  ISETP.GE.AND P5, PT, R4.reuse, R239, PT ;  /* 0x000000ef0400720c */ /* 0x040fe40003fa6270 */
[C---:B------:R-:W-:Y:S02]  /*6910*/  ISETP.GE.AND P4, PT, R4.reuse, R240, PT ;  /* 0x000000f00400720c */ /* 0x040fe40003f86270 */
[C---:B------:R-:W-:Y:S02]  /*6920*/  ISETP.GE.AND P2, PT, R4.reuse, R238, PT ;  /* 0x000000ee0400720c */ /* 0x040fe40003f46270 */
[C---:B------:R-:W-:Y:S02]  /*6930*/  ISETP.LT.OR P6, PT, R4.reuse, R236, P6 ;  /* 0x000000ec0400720c */ /* 0x040fe400037c1670 */
[----:B------:R-:W-:-:S02]  /*6940*/  ISETP.LT.OR P5, PT, R4, R235, P5 ;  /* 0x000000eb0400720c */ /* 0x000fc40002fa1670 */
[C---:B------:R-:W-:Y:S02]  /*6950*/  ISETP.LT.OR P4, PT, R4.reuse, R237, P4 ;  /* 0x000000ed0400720c */ /* 0x040fe40002781670 */
[----:B------:R-:W-:Y:S01]  /*6960*/  ISETP.LT.OR P2, PT, R4, R234, P2 ;  /* 0x000000ea0400720c */ /* 0x000fe20001741670 */
[----:B------:R-:W-:Y:S01]  /*6970*/  VIADD R4, R0, 0x60 ;  /* 0x0000006000047836 */ /* 0x000fe20000000000 */
[----:B------:R-:W-:-:S04]  /*6980*/  P2R R24, PR, RZ, 0x40 ;  /* 0x00000040ff187803 */ /* 0x000fc80000000000 */
[----:B------:R-:W-:Y:S01]  /*6990*/  ISETP.GE.AND P6, PT, R4, R241, PT ;  /* 0x000000f10400720c */ /* 0x000fe20003fc6270 */
[----:B-1234-:R-:W-:-:S12]  /*69a0*/  @!P0 BRA `(.L_x_666) ;  /* 0x00000000009c8947 */ /* 0x01efd80003800000 */
[----:B------:R-:W2:Y:S01]  /*69b0*/  LDL.64 R168, [R1+0xc0] ;  /* 0x0000c00001a87983 */ /* 0x000ea20000100a00 */
[----:B------:R-:W-:-:S04]  /*69c0*/  UIADD3 UR6, UR15, -0x2, URZ ;  /* 0xfffffffe0f067890 */ /* 0x000fc8000fffe03f */
        /* <DEDUP_REMOVED lines=9> */
[----:B------:R-:W-:Y:S01]  /*6a60*/  LEA.HI.X R19, R6, UR7, R5, 0x1, P1 ;  /* 0x0000000706137c11 */ /* 0x000fe200088f0c05 */
[----:B------:R-:W-:-:S04]  /*6a70*/  USHF.L.U32 UR7, UR10, 0x5, URZ ;  /* 0x000000050a077899 */ /* 0x000fc8000800063f */
[----:B------:R-:W-:Y:S01]  /*6a80*/  @!PT LDS RZ, [RZ] ;  /* 0x00000000fffff984 */ /* 0x000fe20000000800 */
[----:B------:R-:W-:Y:S01]  /*6a90*/  @!PT LDS RZ, [RZ] ;  /* 0x00000000fffff984 */ /* 0x000fe20000000800 */
[----:B------:R-:W-:Y:S01]  /*6aa0*/  @!PT LDS RZ, [RZ] ;  /* 0x00000000fffff984 */ /* 0x000fe20000000800 */
[----:B------:R1:W-:Y:S02]  /*6ab0*/  LDGSTS.E.BYPASS.LTC128B.128 [R242+0x4000], desc[UR16][R18.64] ;  /* 0x0400000012f27fae */ /* 0x0003e4000b901d50 */
[----:B------:R-:W-:-:S04]  /*6ac0*/  IADD3 R16, P1, R18, UR7, RZ ;  /* 0x0000000712107c10 */ /* 0x000fc8000ff3e0ff */
        /* <DEDUP_REMOVED lines=19> */
[----:B------:R1:W-:Y:S04]  /*6c00*/  LDGSTS.E.BYPASS.LTC128B.128 [R242+0x7800], desc[UR16][R20.64] ;  /* 0x0780000014f27fae */ /* 0x0003e8000b901d50 */
[----:B------:R-:W0:Y:S02]  /*6c10*/  LDGDEPBAR ;  /* 0x00000000000079af */ /* 0x000e240000000000 */
.L_x_666:
[----:B------:R-:W-:Y:S01]  /*6c20*/  FMNMX.FTZ R5, R117, R119, !PT ;  /* 0x0000007775057209 */ /* 0x000fe20007810000 */
[----:B-1----:R-:W-:Y:S01]  /*6c30*/  FMUL.FTZ R6, R37, UR20 ;  /* 0x0000001425067c20 */ /* 0x002fe20008410000 */
[----:B------:R-:W-:Y:S01]  /*6c40*/  FSEL R186, R32, -INF , !P3 ;  /* 0xff80000020ba7808 */ /* 0x000fe20005800000 */
[----:B------:R-:W-:Y:S01]  /*6c50*/  VIADD R7, R0, 0x61 ;  /* 0x0000006100077836 */ /* 0x000fe20000000000 */
[----:B------:R-:W-:Y:S01]  /*6c60*/  FMNMX.FTZ R5, R122, R5, !PT ;  /* 0x000000057a057209 */ /* 0x000fe20007810000 */
[----:B------:R1:W-:Y:S01]  /*6c70*/  MUFU.TANH R21, R6 ;  /* 0x0000000600157308 */ /* 0x0003e20000002400 */
[----:B------:R-:W-:Y:S01]  /*6c80*/  ISETP.NE.AND P3, PT, R24, RZ, PT ;  /* 0x000000ff1800720c */ /* 0x000fe20003f65270 */
[----:B------:R-:W-:Y:S01]  /*6c90*/  VIADD R8, R0, 0x68 ;  /* 0x0000006800087836 */ /* 0x000fe20000000000 */
[----:B------:R-:W-:Y:S01]  /*6ca0*/  FMNMX.FTZ R5, R118, R5, !PT ;  /* 0x0000000576057209 */ /* 0x000fe20007810000 */
[----:B------:R-:W-:Y:S01]  /*6cb0*/  VIADD R20, R0, 0x79 ;  /* 0x0000007900147836 */ /* 0x000fe20000000000 */
[----:B------:R-:W-:Y:S01]  /*6cc0*/  FSEL R181, R46, -INF , !P3 ;  /* 0xff8000002eb57808 */ /* 0x000fe20005800000 */
[----:B------:R-:W-:Y:S01]  /*6cd0*/  FMUL.FTZ R10, R43, UR20 ;  /* 0x000000142b0a7c20 */ /* 0x000fe20008410000 */
[----:B------:R-:W-:Y:S01]  /*6ce0*/  FMNMX.FTZ R5, R115, R5, !PT ;  /* 0x0000000573057209 */ /* 0x000fe20007810000 */
[----:B------:R-:W-:Y:S01]  /*6cf0*/  ULDC UR22, c[0x0][0x2ec] ;  /* 0x0000bb0000167ab9 */ /* 0x000fe20000000800 */
[----:B------:R-:W-:Y:S01]  /*6d00*/  FSEL R194, R45, -INF , !P5 ;  /* 0xff8000002dc27808 */ /* 0x000fe20006800000 */
[----:B------:R-:W-:Y:S01]  /*6d10*/  STL [R1+0xf4], R226 ;  /* 0x0000f4e201007387 */ /* 0x000fe20000100800 */
[----:B------:R-:W-:-:S02]  /*6d20*/  ISETP.GE.AND P1, PT, R4, R239, PT ;  /* 0x000000ef0400720c */ /* 0x000fc40003f26270 */
[C---:B------:R-:W-:Y:S01]  /*6d30*/  ISETP.GE.AND P3, PT, R4.reuse, R240, PT ;  /* 0x000000f00400720c */ /* 0x040fe20003f66270 */
[----:B------:R-:W-:Y:S01]  /*6d40*/  STL [R1+0xf0], R242 ;  /* 0x0000f0f201007387 */ /* 0x000fe20000100800 */
[----:B------:R-:W-:Y:S02]  /*6d50*/  ISETP.GE.AND P5, PT, R4, R238, PT ;  /* 0x000000ee0400720c */ /* 0x000fe40003fa6270 */
[----:B------:R-:W-:Y:S01]  /*6d60*/  FMNMX.FTZ R5, R112, R5, !PT ;  /* 0x0000000570057209 */ /* 0x000fe20007810000 */
[----:B-1----:R-:W-:Y:S01]  /*6d70*/  FMUL.FTZ R6, R38, UR20 ;  /* 0x0000001426067c20 */ /* 0x002fe20008410000 */
[C---:B------:R-:W-:Y:S01]  /*6d80*/  ISETP.LT.OR P6, PT, R4.reuse, R236, P6 ;  /* 0x000000ec0400720c */ /* 0x040fe200037c1670 */
[----:B------:R-:W-:Y:S01]  /*6d90*/  STL [R1+0xec], R225 ;  /* 0x0000ece101007387 */ /* 0x000fe20000100800 */
[C---:B------:R-:W-:Y:S01]  /*6da0*/  ISETP.LT.OR P1, PT, R4.reuse, R235, P1 ;  /* 0x000000eb0400720c */ /* 0x040fe20000f21670 */
[----:B------:R1:W2:Y:S01]  /*6db0*/  MUFU.TANH R9, R6 ;  /* 0x0000000600097308 */ /* 0x0002a20000002400 */
[C---:B------:R-:W-:Y:S01]  /*6dc0*/  ISETP.LT.OR P3, PT, R4.reuse, R237, P3 ;  /* 0x000000ed0400720c */ /* 0x040fe20001f61670 */
[----:B------:R-:W-:Y:S01]  /*6dd0*/  STL [R1+0xe8], R224 ;  /* 0x0000e8e001007387 */ /* 0x000fe20000100800 */
[----:B------:R-:W-:-:S02]  /*6de0*/  ISETP.LT.OR P5, PT, R4, R234, P5 ;  /* 0x000000ea0400720c */ /* 0x000fc40002fa1670 */
[----:B------:R-:W-:Y:S01]  /*6df0*/  FMNMX.FTZ R4, R111, R5, !PT ;  /* 0x000000056f047209 */ /* 0x000fe20007810000 */
[----:B------:R-:W-:Y:S01]  /*6e00*/  FMUL.FTZ R5, R48, UR20 ;  /* 0x0000001430057c20 */ /* 0x000fe20008410000 */
[----:B------:R-:W-:Y:S01]  /*6e10*/  FSEL R168, R44, -INF , !P4 ;  /* 0xff8000002ca87808 */ /* 0x000fe20006000000 */
[----:B------:R-:W-:Y:S01]  /*6e20*/  STL [R1+0xe4], R223 ;  /* 0x0000e4df01007387 */ /* 0x000fe20000100800 */
[----:B------:R-:W-:Y:S01]  /*6e30*/  FMNMX.FTZ R4, R109, R4, !PT ;  /* 0x000000046d047209 */ /* 0x000fe20007810000 */
[----:B------:R3:W-:Y:S01]  /*6e40*/  MUFU.TANH R17, R5 ;  /* 0x0000000500117308 */ /* 0x0007e20000002400 */
[----:B------:R-:W-:Y:S01]  /*6e50*/  FSEL R169, R33, -INF , !P6 ;  /* 0xff80000021a97808 */ /* 0x000fe20007000000 */
[----:B------:R-:W-:Y:S01]  /*6e60*/  STL [R1+0xe0], R222 ;  /* 0x0000e0de01007387 */ /* 0x000fe20000100800 */
[----:B------:R-:W-:Y:S02]  /*6e70*/  FMNMX.FTZ R4, R161, R4, !PT ;  /* 0x00000004a1047209 */ /* 0x000fe40007810000 */
[----:B------:R-:W-:Y:S01]  /*6e80*/  ISETP.GE.AND P4, PT, R7, R241, PT ;  /* 0x000000f10700720c */ /* 0x000fe20003f86270 */
[----:B------:R-:W-:Y:S01]  /*6e90*/  STL [R1+0xdc], R221 ;  /* 0x0000dcdd01007387 */ /* 0x000fe20000100800 */
[----:B------:R-:W-:Y:S01]  /*6ea0*/  FMNMX.FTZ R4, R156, R4, !PT ;  /* 0x000000049c047209 */ /* 0x000fe20007810000 */
[----:B-1----:R-:W-:Y:S01]  /*6eb0*/  FMUL.FTZ R6, R39, UR20 ;  /* 0x0000001427067c20 */ /* 0x002fe20008410000 */
[C---:B------:R-:W-:Y:S01]  /*6ec0*/  ISETP.GE.AND P6, PT, R7.reuse, R239, PT ;  /* 0x000000ef0700720c */ /* 0x040fe20003fc6270 */
[----:B------:R-:W-:Y:S01]  /*6ed0*/  STL [R1+0xd8], R220 ;  /* 0x0000d8dc01007387 */ /* 0x000fe20000100800 */
[----:B------:R-:W-:Y:S01]  /*6ee0*/  FMNMX.FTZ R4, R154, R4, !PT ;  /* 0x000000049a047209 */ /* 0x000fe20007810000 */
[----:B------:R1:W4:Y:S01]  /*6ef0*/  MUFU.TANH R16, R6 ;  /* 0x0000000600107308 */ /* 0x0003220000002400 */
[----:B------:R-:W-:Y:S01]  /*6f00*/  ISETP.LT.OR P4, PT, R7, R236, P4 ;  /* 0x000000ec0700720c */ /* 0x000fe20002781670 */
[----:B------:R-:W-:Y:S01]  /*6f10*/  STL [R1+0xd4], R135 ;  /* 0x0000d48701007387 */ /* 0x000fe20000100800 */
[----:B------:R-:W-:Y:S01]  /*6f20*/  FMNMX.FTZ R4, R148, R4, !PT ;  /* 0x0000000494047209 */ /* 0x000fe20007810000 */
[----:B---3--:R-:W-:Y:S01]  /*6f30*/  FMUL.FTZ R5, R49, UR20 ;  /* 0x0000001431057c20 */ /* 0x008fe20008410000 */
[----:B------:R-:W-:-:S02]  /*6f40*/  ISETP.LT.OR P6, PT, R7, R235, P6 ;  /* 0x000000eb0700720c */ /* 0x000fc400037c1670 */
[----:B------:R-:W-:Y:S01]  /*6f50*/  FMNMX.FTZ R4, R183, R4, !PT ;  /* 0x00000004b7047209 */ /* 0x000fe20007810000 */
[----:B------:R3:W-:Y:S01]  /*6f60*/  MUFU.TANH R15, R5 ;  /* 0x00000005000f7308 */ /* 0x0007e20000002400 */
[----:B------:R-:W-:Y:S02]  /*6f70*/  FSEL R176, R34, -INF , !P2 ;  /* 0xff80000022b07808 */ /* 0x000fe40005000000 */
[----:B------:R-:W-:Y:S02]  /*6f80*/  FMNMX.FTZ R4, R174, R4, !PT ;  /* 0x00000004ae047209 */ /* 0x000fe40007810000 */
[----:B------:R-:W-:Y:S02]  /*6f90*/  FSEL R187, R26, -INF , !P1 ;  /* 0xff8000001abb7808 */ /* 0x000fe40004800000 */
[----:B------:R-:W-:Y:S01]  /*6fa0*/  FMNMX.FTZ R4, R166, R4, !PT ;  /* 0x00000004a6047209 */ /* 0x000fe20007810000 */
[----:B-1----:R-:W-:Y:S01]  /*6fb0*/  FMUL.FTZ R6, R42, UR20 ;  /* 0x000000142a067c20 */ /* 0x002fe20008410000 */
[----:B------:R-:W-:-:S02]  /*6fc0*/  FSEL R201, R25, -INF , !P3 ;  /* 0xff80000019c97808 */ /* 0x000fc40005800000 */
[----:B------:R-:W-:Y:S01]  /*6fd0*/  FMNMX.FTZ R4, R139, R4, !PT ;  /* 0x000000048b047209 */ /* 0x000fe20007810000 */
[----:B------:R-:W-:Y:S01]  /*6fe0*/  MUFU.TANH R13, R6 ;  /* 0x00000006000d7308 */ /* 0x000fe20000002400 */
[----:B--2---:R-:W-:Y:S01]  /*6ff0*/  FSEL R63, R9, -INF , !P5 ;  /* 0xff800000093f7808 */ /* 0x004fe20006800000 */
[----:B------:R-:W-:Y:S01]  /*7000*/  VIADD R9, R0, 0x71 ;  /* 0x0000007100097836 */ /* 0x000fe20000000000 */
[----:B------:R-:W-:Y:S01]  /*7010*/  FMNMX.FTZ R4, R209, R4, !PT ;  /* 0x00000004d1047209 */ /* 0x000fe20007810000 */
[----:B---3--:R-:W-:Y:S01]  /*7020*/  FMUL.FTZ R5, R50, UR20 ;  /* 0x0000001432057c20 */ /* 0x008fe20008410000 */
[----:B------:R-:W-:Y:S02]  /*7030*/  FSEL R163, R35, -INF , !P4 ;  /* 0xff80000023a37808 */ /* 0x000fe40006000000 */
[----:B------:R-:W-:Y:S01]  /*7040*/  FMNMX.FTZ R4, R196, R4, !PT ;  /* 0x00000004c4047209 */ /* 0x000fe20007810000 */
[----:B------:R1:W-:Y:S01]  /*7050*/  MUFU.TANH R18, R5 ;  /* 0x0000000500127308 */ /* 0x0003e20000002400 */
[----:B------:R-:W-:-:S02]  /*7060*/  FSEL R178, R27, -INF , !P6 ;  /* 0xff8000001bb27808 */ /* 0x000fc40007000000 */
[----:B------:R-:W-:Y:S02]  /*7070*/  FMNMX.FTZ R4, R189, R4, !PT ;  /* 0x00000004bd047209 */ /* 0x000fe40007810000 */
[C---:B------:R-:W-:Y:S02]  /*7080*/  ISETP.GE.AND P2, PT, R8.reuse, R241, PT ;  /* 0x000000f10800720c */ /* 0x040fe40003f46270 */
[----:B------:R-:W-:Y:S02]  /*7090*/  FMNMX.FTZ R4, R179, R4, !PT ;  /* 0x00000004b3047209 */ /* 0x000fe40007810000 */
[C---:B------:R-:W-:Y:S02]  /*70a0*/  ISETP.GE.AND P1, PT, R7.reuse, R240, PT ;  /* 0x000000f00700720c */ /* 0x040fe40003f26270 */
[----:B------:R-:W-:Y:S02]  /*70b0*/  ISETP.GE.AND P3, PT, R7, R238, PT ;  /* 0x000000ee0700720c */ /* 0x000fe40003f66270 */
[----:B------:R-:W-:-:S02]  /*70c0*/  ISETP.GE.AND P5, PT, R8, R239, PT ;  /* 0x000000ef0800720c */ /* 0x000fc40003fa6270 */
[----:B------:R-:W-:Y:S01]  /*70d0*/  ISETP.GE.AND P4, PT, R8, R240, PT ;  /* 0x000000f00800720c */ /* 0x000fe20003f86270 */
[----:B-1----:R-:W-:Y:S01]  /*70e0*/  FMUL.FTZ R5, R52, UR20 ;  /* 0x0000001434057c20 */ /* 0x002fe20008410000 */
[----:B------:R-:W-:Y:S02]  /*70f0*/  ISETP.GE.AND P6, PT, R8, R238, PT ;  /* 0x000000ee0800720c */ /* 0x000fe40003fc6270 */
[----:B------:R-:W-:Y:S01]  /*7100*/  FMNMX.FTZ R4, R207, R4, !PT ;  /* 0x00000004cf047209 */ /* 0x000fe20007810000 */
[----:B------:R1:W2:Y:S01]  /*7110*/  MUFU.TANH R14, R5 ;  /* 0x00000005000e7308 */ /* 0x0002a20000002400 */
[C---:B------:R-:W-:Y:S02]  /*7120*/  ISETP.LT.OR P1, PT, R7.reuse, R237, P1 ;  /* 0x000000ed0700720c */ /* 0x040fe40000f21670 */
[----:B------:R-:W-:Y:S01]  /*7130*/  ISETP.LT.OR P3, PT, R7, R234, P3 ;  /* 0x000000ea0700720c */ /* 0x000fe20001f61670 */
[----:B------:R-:W-:Y:S01]  /*7140*/  VIADD R7, R0, 0x70 ;  /* 0x0000007000077836 */ /* 0x000fe20000000000 */
[----:B------:R-:W-:-:S02]  /*7150*/  ISETP.LT.OR P2, PT, R8, R236, P2 ;  /* 0x000000ec0800720c */ /* 0x000fc40001741670 */
[C---:B------:R-:W-:Y:S02]  /*7160*/  ISETP.LT.OR P5, PT, R8.reuse, R235, P5 ;  /* 0x000000eb0800720c */ /* 0x040fe40002fa1670 */
[C---:B------:R-:W-:Y:S02]  /*7170*/  ISETP.LT.OR P4, PT, R8.reuse, R237, P4 ;  /* 0x000000ed0800720c */ /* 0x040fe40002781670 */
[----:B------:R-:W-:Y:S02]  /*7180*/  ISETP.LT.OR P6, PT, R8, R234, P6 ;  /* 0x000000ea0800720c */ /* 0x000fe400037c1670 */
[C---:B------:R-:W-:Y:S02]  /*7190*/  IADD3 R8, R0.reuse, 0x69, RZ ;  /* 0x0000006900087810 */ /* 0x040fe40007ffe0ff */
[----:B------:R-:W-:Y:S01]  /*71a0*/  IADD3 R19, R0, 0x78, RZ ;  /* 0x0000007800137810 */ /* 0x000fe20007ffe0ff */
[----:B-1----:R-:W-:Y:S01]  /*71b0*/  FMUL.FTZ R5, R40, UR20 ;  /* 0x0000001428057c20 */ /* 0x002fe20008410000 */
[----:B------:R-:W-:Y:S01]  /*71c0*/  FMNMX.FTZ R0, R205, R4, !PT ;  /* 0x00000004cd007209 */ /* 0x000fe20007810000 */
[----:B------:R-:W-:Y:S01]  /*71d0*/  FMUL.FTZ R4, R28, UR20 ;  /* 0x000000141c047c20 */ /* 0x000fe20008410000 */
[----:B------:R-:W-:Y:S01]  /*71e0*/  FSEL R23, R21, -INF , !P1 ;  /* 0xff80000015177808 */ /* 0x000fe20004800000 */
[----:B------:R1:W3:Y:S01]  /*71f0*/  MUFU.TANH R12, R5 ;  /* 0x00000005000c7308 */ /* 0x0002e20000002400 */
[----:B------:R-:W-:-:S02]  /*7200*/  FMNMX.FTZ R0, R199, R0, !PT ;  /* 0x00000000c7007209 */ /* 0x000fc40007810000 */
[-C--:B------:R-:W-:Y:S02]  /*7210*/  ISETP.GE.AND P1, PT, R8, R241.reuse, PT ;  /* 0x000000f10800720c */ /* 0x080fe40003f26270 */
[----:B------:R-:W-:Y:S02]  /*7220*/  FMNMX.FTZ R0, R181, R0, !PT ;  /* 0x00000000b5007209 */ /* 0x000fe40007810000 */
[----:B----4-:R-:W-:Y:S01]  /*7230*/  FSEL R36, R16, -INF , !P3 ;  /* 0xff80000010247808 */ /* 0x010fe20005800000 */
[----:B------:R4:W-:Y:S01]  /*7240*/  MUFU.TANH R6, R4 ;  /* 0x0000000400067308 */ /* 0x0009e20000002400 */
[----:B------:R-:W-:Y:S01]  /*7250*/  ISETP.GE.AND P3, PT, R7, R241, PT ;  /* 0x000000f10700720c */ /* 0x000fe20003f66270 */
[----:B------:R-:W-:Y:S01]  /*7260*/  FMUL.FTZ R16, R55, UR20 ;  /* 0x0000001437107c20 */ /* 0x000fe20008410000 */
[-C--:B------:R-:W-:Y:S01]  /*7270*/  ISETP.LT.OR P1, PT, R8, R236.reuse, P1 ;  /* 0x000000ec0800720c */ /* 0x080fe20000f21670 */
[----:B------:R-:W-:Y:S01]  /*7280*/  STL [R1+0x10], R36 ;  /* 0x0000102401007387 */ /* 0x000fe20000100800 */
[----:B------:R-:W-:-:S02]  /*7290*/  ISETP.LT.OR P3, PT, R7, R236, P3 ;  /* 0x000000ec0700720c */ /* 0x000fc40001f61670 */
[----:B--2---:R-:W-:Y:S01]  /*72a0*/  FSEL R60, R14, -INF , !P4 ;  /* 0xff8000000e3c7808 */ /* 0x004fe20006000000 */
[----:B------:R-:W-:Y:S01]  /*72b0*/  STL [R1+0xf8], R241 ;  /* 0x0000f8f101007387 */ /* 0x000fe20000100800 */
[----:B-1----:R-:W-:Y:S01]  /*72c0*/  FMUL.FTZ R5, R41, UR20 ;  /* 0x0000001429057c20 */ /* 0x002fe20008410000 */
[----:B---3--:R-:W-:Y:S01]  /*72d0*/  FSEL R246, R12, -INF , !P2 ;  /* 0xff8000000cf67808 */ /* 0x008fe20005000000 */
[----:B------:R-:W-:Y:S01]  /*72e0*/  FMUL.FTZ R12, R76, UR20 ;  /* 0x000000144c0c7c20 */ /* 0x000fe20008410000 */
[-C--:B------:R-:W-:Y:S01]  /*72f0*/  ISETP.GE.AND P2, PT, R9, R241.reuse, PT ;  /* 0x000000f10900720c */ /* 0x080fe20003f46270 */
[----:B------:R-:W1:Y:S01]  /*7300*/  MUFU.TANH R11, R5 ;  /* 0x00000005000b7308 */ /* 0x000e620000002400 */
[----:B------:R-:W-:Y:S01]  /*7310*/  FSEL R244, R17, -INF , !P3 ;  /* 0xff80000011f47808 */ /* 0x000fe20005800000 */
[----:B------:R-:W-:Y:S01]  /*7320*/  FMUL.FTZ R17, R78, UR20 ;  /* 0x000000144e117c20 */ /* 0x000fe20008410000 */
[----:B------:R-:W-:Y:S01]  /*7330*/  ISETP.LT.OR P2, PT, R9, R236, P2 ;  /* 0x000000ec0900720c */ /* 0x000fe20001741670 */
[----:B------:R-:W-:Y:S01]  /*7340*/  STL [R1+0xfc], R236 ;  /* 0x0000fcec01007387 */ /* 0x000fe20000100800 */
[----:B----4-:R-:W-:Y:S01]  /*7350*/  FMNMX.FTZ R4, R169, R0, !PT ;  /* 0x00000000a9047209 */ /* 0x010fe20007810000 */
[----:B------:R-:W-:Y:S01]  /*7360*/  FMUL.FTZ R0, R29, UR20 ;  /* 0x000000141d007c20 */ /* 0x000fe20008410000 */
[----:B------:R-:W-:Y:S01]  /*7370*/  ISETP.GE.AND P3, PT, R20, R241, PT ;  /* 0x000000f11400720c */ /* 0x000fe20003f66270 */
[----:B------:R-:W-:Y:S01]  /*7380*/  MUFU.TANH R12, R12 ;  /* 0x0000000c000c7308 */ /* 0x000fe20000002400 */
[----:B------:R-:W-:Y:S01]  /*7390*/  FMNMX.FTZ R4, R163, R4, !PT ;  /* 0x00000004a3047209 */ /* 0x000fe20007810000 */
[----:B------:R-:W-:Y:S01]  /*73a0*/  STL [R1+0x100], R239 ;  /* 0x000100ef01007387 */ /* 0x000fe20000100800 */
[----:B------:R-:W-:-:S02]  /*73b0*/  FSEL R243, R15, -INF , !P2 ;  /* 0xff8000000ff37808 */ /* 0x000fc40005000000 */
[-C--:B------:R-:W-:Y:S01]  /*73c0*/  ISETP.LT.OR P2, PT, R20, R236.reuse, P3 ;  /* 0x000000ec1400720c */ /* 0x080fe20001f41670 */
[----:B------:R-:W-:Y:S01]  /*73d0*/  STL [R1+0x104], R235 ;  /* 0x000104eb01007387 */ /* 0x000fe20000100800 */
[C---:B------:R-:W-:Y:S01]  /*73e0*/  ISETP.GE.AND P3, PT, R8.reuse, R239, PT ;  /* 0x000000ef0800720c */ /* 0x040fe20003f66270 */
[----:B------:R2:W3:Y:S01]  /*73f0*/  MUFU.TANH R5, R0 ;  /* 0x0000000000057308 */ /* 0x0004e20000002400 */
[----:B-1----:R-:W-:Y:S01]  /*7400*/  FSEL R245, R11, -INF , !P1 ;  /* 0xff8000000bf57808 */ /* 0x002fe20004800000 */
[----:B------:R-:W-:Y:S01]  /*7410*/  STL [R1+0x108], R240 ;  /* 0x000108f001007387 */ /* 0x000fe20000100800 */
[C---:B------:R-:W-:Y:S02]  /*7420*/  ISETP.GE.AND P1, PT, R19.reuse, R241, PT ;  /* 0x000000f11300720c */ /* 0x040fe40003f26270 */
[----:B------:R-:W-:Y:S01]  /*7430*/  ISETP.LT.OR P3, PT, R8, R235, P3 ;  /* 0x000000eb0800720c */ /* 0x000fe20001f61670 */
[----:B------:R-:W-:Y:S01]  /*7440*/  STL [R1+0x10c], R237 ;  /* 0x00010ced01007387 */ /* 0x000fe20000100800 */
[----:B------:R-:W-:Y:S01]  /*7450*/  ISETP.LT.OR P1, PT, R19, R236, P1 ;  /* 0x000000ec1300720c */ /* 0x000fe20000f21670 */
[----:B------:R-:W1:Y:S01]  /*7460*/  MUFU.TANH R11, R10 ;  /* 0x0000000a000b7308 */ /* 0x000e620000002400 */
[----:B------:R-:W-:-:S02]  /*7470*/  ISETP.GE.AND P4, PT, R7, R240, PT ;  /* 0x000000f00700720c */ /* 0x000fc40003f86270 */
[----:B------:R-:W-:Y:S02]  /*7480*/  FSEL R233, R6, -INF , !P1 ;  /* 0xff80000006e97808 */ /* 0x000fe40004800000 */
[----:B------:R-:W-:Y:S02]  /*7490*/  ISETP.GE.AND P1, PT, R8, R238, PT ;  /* 0x000000ee0800720c */ /* 0x000fe40003f26270 */
[----:B------:R-:W-:Y:S02]  /*74a0*/  ISETP.LT.OR P4, PT, R7, R237, P4 ;  /* 0x000000ed0700720c */ /* 0x000fe40002781670 */
[----:B--2---:R-:W-:Y:S01]  /*74b0*/  FMNMX.FTZ R0, R246, R4, !PT ;  /* 0x00000004f6007209 */ /* 0x004fe20007810000 */
[----:B------:R-:W-:Y:S01]  /*74c0*/  FMUL.FTZ R4, R53, UR20 ;  /* 0x0000001435047c20 */ /* 0x000fe20008410000 */
[----:B---3--:R-:W-:Y:S02]  /*74d0*/  FSEL R232, R5, -INF , !P2 ;  /* 0xff80000005e87808 */ /* 0x008fe40005000000 */
[----:B------:R-:W-:Y:S01]  /*74e0*/  FMNMX.FTZ R0, R245, R0, !PT ;  /* 0x00000000f5007209 */ /* 0x000fe20007810000 */
[----:B------:R2:W3:Y:S01]  /*74f0*/  MUFU.TANH R10, R4 ;  /* 0x00000004000a7308 */ /* 0x0004e20000002400 */
[----:B------:R-:W-:-:S02]  /*7500*/  ISETP.GE.AND P2, PT, R8, R240, PT ;  /* 0x000000f00800720c */ /* 0x000fc40003f46270 */
[----:B------:R-:W-:Y:S02]  /*7510*/  FMNMX.FTZ R0, R244, R0, !PT ;  /* 0x00000000f4007209 */ /* 0x000fe40007810000 */
[C---:B------:R-:W-:Y:S02]  /*7520*/  ISETP.LT.OR P2, PT, R8.reuse, R237, P2 ;  /* 0x000000ed0800720c */ /* 0x040fe40001741670 */
[----:B------:R-:W-:Y:S02]  /*7530*/  FMNMX.FTZ R0, R243, R0, !PT ;  /* 0x00000000f3007209 */ /* 0x000fe40007810000 */
[----:B------:R-:W-:Y:S02]  /*7540*/  ISETP.LT.OR P1, PT, R8, R234, P1 ;  /* 0x000000ea0800720c */ /* 0x000fe40000f21670 */
[----:B------:R-:W-:Y:S02]  /*7550*/  FMNMX.FTZ R0, R233, R0, !PT ;  /* 0x00000000e9007209 */ /* 0x000fe40007810000 */
[----:B------:R-:W-:Y:S01]  /*7560*/  FSEL R252, R13, -INF , !P5 ;  /* 0xff8000000dfc7808 */ /* 0x000fe20006800000 */
[----:B------:R-:W-:Y:S01]  /*7570*/  FMUL.FTZ R13, R77, UR20 ;  /* 0x000000144d0d7c20 */ /* 0x000fe20008410000 */
[----:B------:R-:W-:Y:S01]  /*7580*/  FMNMX.FTZ R0, R232, R0, !PT ;  /* 0x00000000e8007209 */ /* 0x000fe20007810000 */
[----:B--2---:R-:W-:Y:S01]  /*7590*/  FMUL.FTZ R4, R56, UR20 ;  /* 0x0000001438047c20 */ /* 0x004fe20008410000 */
[----:B-1----:R-:W-:Y:S01]  /*75a0*/  FSEL R251, R11, -INF , !P3 ;  /* 0xff8000000bfb7808 */ /* 0x002fe20005800000 */
[----:B------:R-:W-:-:S02]  /*75b0*/  FMUL.FTZ R11, R54, UR20 ;  /* 0x00000014360b7c20 */ /* 0x000fc40008410000 */
[----:B------:R-:W1:Y:S01]  /*75c0*/  SHFL.BFLY PT, R5, R0, 0x2, 0x1f ;  /* 0x0c401f0000057f89 */ /* 0x000e6200000e0000 */
[----:B------:R2:W4:Y:S01]  /*75d0*/  MUFU.TANH R6, R4 ;  /* 0x0000000400067308 */ /* 0x0005220000002400 */
[C---:B------:R-:W-:Y:S02]  /*75e0*/  ISETP.GE.AND P5, PT, R7.reuse, R239, PT ;  /* 0x000000ef0700720c */ /* 0x040fe40003fa6270 */
[C---:B------:R-:W-:Y:S02]  /*75f0*/  ISETP.GE.AND P3, PT, R7.reuse, R238, PT ;  /* 0x000000ee0700720c */ /* 0x040fe40003f66270 */
[C---:B------:R-:W-:Y:S02]  /*7600*/  ISETP.LT.OR P5, PT, R7.reuse, R235, P5 ;  /* 0x000000eb0700720c */ /* 0x040fe40002fa1670 */
[----:B------:R-:W-:Y:S01]  /*7610*/  ISETP.LT.OR P3, PT, R7, R234, P3 ;  /* 0x000000ea0700720c */ /* 0x000fe20001f61670 */
[----:B------:R-:W-:Y:S01]  /*7620*/  FMUL.FTZ R7, R57, UR20 ;  /* 0x0000001439077c20 */ /* 0x000fe20008410000 */
[----:B---3--:R-:W-:Y:S01]  /*7630*/  FSEL R62, R10, -INF , !P2 ;  /* 0xff8000000a3e7808 */ /* 0x008fe20005000000 */
[----:B------:R-:W-:Y:S01]  /*7640*/  FMUL.FTZ R10, R59, UR20 ;  /* 0x000000143b0a7c20 */ /* 0x000fe20008410000 */
[----:B------:R-:W-:Y:S01]  /*7650*/  ISETP.GE.AND P2, PT, R9, R239, PT ;  /* 0x000000ef0900720c */ /* 0x000fe20003f46270 */
[----:B------:R3:W-:Y:S01]  /*7660*/  MUFU.TANH R15, R7 ;  /* 0x00000007000f7308 */ /* 0x0007e20000002400 */
[----:B------:R-:W-:Y:S01]  /*7670*/  FSEL R249, R18, -INF , !P5 ;  /* 0xff80000012f97808 */ /* 0x000fe20006800000 */
[----:B------:R-:W-:Y:S01]  /*7680*/  FMUL.FTZ R18, R79, UR20 ;  /* 0x000000144f127c20 */ /* 0x000fe20008410000 */
[----:B------:R-:W-:-:S02]  /*7690*/  ISETP.LT.OR P2, PT, R9, R235, P2 ;  /* 0x000000eb0900720c */ /* 0x000fc40001741670 */
[----:B--2---:R-:W-:Y:S02]  /*76a0*/  FMNMX.FTZ R4, R128, R126, !PT ;  /* 0x0000007e80047209 */ /* 0x004fe40007810000 */
[----:B----4-:R-:W-:Y:S01]  /*76b0*/  FSEL R61, R6, -INF , !P4 ;  /* 0xff800000063d7808 */ /* 0x010fe20006000000 */
[----:B------:R-:W-:Y:S01]  /*76c0*/  FMUL.FTZ R6, R51, UR20 ;  /* 0x0000001433067c20 */ /* 0x000fe20008410000 */
[----:B------:R-:W-:Y:S01]  /*76d0*/  FMNMX.FTZ R4, R144, R4, !PT ;  /* 0x0000000490047209 */ /* 0x000fe20007810000 */
[----:B------:R-:W-:Y:S01]  /*76e0*/  MUFU.TANH R11, R11 ;  /* 0x0000000b000b7308 */ /* 0x000fe20000002400 */
[----:B-1----:R-:W-:Y:S02]  /*76f0*/  FMNMX.FTZ R0, R0, R5, !PT ;  /* 0x0000000500007209 */ /* 0x002fe40007810000 */
[----:B------:R-:W-:Y:S02]  /*7700*/  FMNMX.FTZ R4, R146, R4, !PT ;  /* 0x0000000492047209 */ /* 0x000fe40007810000 */
[----:B------:R-:W-:Y:S01]  /*7710*/  ISETP.GE.AND P5, PT, R9, R240, PT ;  /* 0x000000f00900720c */ /* 0x000fe20003fa6270 */
[----:B------:R-:W1:Y:S01]  /*7720*/  SHFL.BFLY PT, R8, R0, 0x1, 0x1f ;  /* 0x0c201f0000087f89 */ /* 0x000e6200000e0000 */
[----:B------:R-:W-:Y:S01]  /*7730*/  FMNMX.FTZ R4, R143, R4, !PT ;  /* 0x000000048f047209 */ /* 0x000fe20007810000 */
[----:B------:R2:W4:Y:S01]  /*7740*/  MUFU.TANH R14, R6 ;  /* 0x00000006000e7308 */ /* 0x0005220000002400 */
[----:B---3--:R-:W-:Y:S01]  /*7750*/  FMUL.FTZ R7, R31, UR20 ;  /* 0x000000141f077c20 */ /* 0x008fe20008410000 */
[----:B------:R-:W-:-:S02]  /*7760*/  ISETP.GE.AND P4, PT, R9, R238, PT ;  /* 0x000000ee0900720c */ /* 0x000fc40003f86270 */
[----:B------:R-:W-:Y:S02]  /*7770*/  FMNMX.FTZ R5, R145, R4, !PT ;  /* 0x0000000491057209 */ /* 0x000fe40007810000 */
[----:B------:R-:W-:Y:S02]  /*7780*/  FMNMX.FTZ R4, R129, R125, !PT ;  /* 0x0000007d81047209 */ /* 0x000fe40007810000 */
[----:B------:R-:W-:Y:S01]  /*7790*/  FMNMX.FTZ R5, R141, R5, !PT ;  /* 0x000000058d057209 */ /* 0x000fe20007810000 */
[----:B------:R-:W-:Y:S01]  /*77a0*/  MUFU.TANH R7, R7 ;  /* 0x0000000700077308 */ /* 0x000fe20000002400 */
[----:B------:R-:W-:Y:S02]  /*77b0*/  FMNMX.FTZ R4, R127, R4, !PT ;  /* 0x000000047f047209 */ /* 0x000fe40007810000 */
[----:B------:R-:W-:Y:S02]  /*77c0*/  FMNMX.FTZ R5, R142, R5, !PT ;  /* 0x000000058e057209 */ /* 0x000fe40007810000 */
[----:B------:R-:W-:-:S02]  /*77d0*/  FMNMX.FTZ R4, R124, R4, !PT ;  /* 0x000000047c047209 */ /* 0x000fc40007810000 */
[----:B------:R-:W-:Y:S01]  /*77e0*/  FMNMX.FTZ R5, R159, R5, !PT ;  /* 0x000000059f057209 */ /* 0x000fe20007810000 */
[----:B--2---:R-:W-:Y:S01]  /*77f0*/  FMUL.FTZ R6, R30, UR20 ;  /* 0x000000141e067c20 */ /* 0x004fe20008410000 */
[----:B------:R-:W-:Y:S01]  /*7800*/  FMNMX.FTZ R4, R121, R4, !PT ;  /* 0x0000000479047209 */ /* 0x000fe20007810000 */
[----:B------:R-:W-:Y:S01]  /*7810*/  MUFU.TANH R21, R10 ;  /* 0x0000000a00157308 */ /* 0x000fe20000002400 */
[----:B------:R-:W-:Y:S02]  /*7820*/  FMNMX.FTZ R5, R157, R5, !PT ;  /* 0x000000059d057209 */ /* 0x000fe40007810000 */
[----:B------:R-:W-:Y:S02]  /*7830*/  FMNMX.FTZ R4, R116, R4, !PT ;  /* 0x0000000474047209 */ /* 0x000fe40007810000 */
[----:B-1----:R-:W-:Y:S02]  /*7840*/  FMNMX.FTZ R71, R0, R8, !PT ;  /* 0x0000000800477209 */ /* 0x002fe40007810000 */
[----:B------:R-:W-:Y:S01]  /*7850*/  FMNMX.FTZ R4, R123, R4, !PT ;  /* 0x000000047b047209 */ /* 0x000fe20007810000 */
[----:B------:R-:W1:Y:S01]  /*7860*/  MUFU.TANH R6, R6 ;  /* 0x0000000600067308 */ /* 0x000e620000002400 */
[----:B------:R-:W-:Y:S01]  /*7870*/  FMNMX.FTZ R0, R133, R130, !PT ;  /* 0x0000008285007209 */ /* 0x000fe20007810000 */
[----:B------:R-:W-:Y:S01]  /*7880*/  STL [R1+0x110], R71 ;  /* 0x0001104701007387 */ /* 0x000fe20000100800 */
[----:B------:R-:W-:-:S02]  /*7890*/  FMNMX.FTZ R4, R120, R4, !PT ;  /* 0x0000000478047209 */ /* 0x000fc40007810000 */
[----:B------:R-:W-:Y:S01]  /*78a0*/  FMNMX.FTZ R0, R138, R0, !PT ;  /* 0x000000008a007209 */ /* 0x000fe20007810000 */
[----:B------:R-:W-:Y:S01]  /*78b0*/  STL [R1+0x114], R238 ;  /* 0x000114ee01007387 */ /* 0x000fe20000100800 */
[----:B------:R-:W-:Y:S01]  /*78c0*/  FMNMX.FTZ R5, R151, R5, !PT ;  /* 0x0000000597057209 */ /* 0x000fe20007810000 */
[----:B------:R-:W-:Y:S01]  /*78d0*/  MUFU.TANH R10, R16 ;  /* 0x00000010000a7308 */ /* 0x000fe20000002400 */
[----:B------:R-:W-:Y:S01]  /*78e0*/  FMNMX.FTZ R4, R160, R4, !PT ;  /* 0x00000004a0047209 */ /* 0x000fe20007810000 */
[----:B------:R-:W-:Y:S01]  /*78f0*/  STL [R1+0x118], R234 ;  /* 0x000118ea01007387 */ /* 0x000fe20000100800 */
[----:B------:R-:W-:Y:S02]  /*7900*/  FMNMX.FTZ R0, R136, R0, !PT ;  /* 0x0000000088007209 */ /* 0x000fe40007810000 */
[----:B------:R-:W-:Y:S02]  /*7910*/  FMNMX.FTZ R5, R149, R5, !PT ;  /* 0x0000000595057209 */ /* 0x000fe40007810000 */
[----:B------:R-:W-:Y:S01]  /*7920*/  FMNMX.FTZ R4, R155, R4, !PT ;  /* 0x000000049b047209 */ /* 0x000fe20007810000 */
[----:B------:R-:W-:Y:S01]  /*7930*/  MUFU.TANH R8, R18 ;  /* 0x0000001200087308 */ /* 0x000fe20000002400 */
        /* <DEDUP_REMOVED lines=40> */
[----:B----4-:R-:W-:Y:S02]  /*7bc0*/  FSEL R231, R14, -INF , !P2 ;  /* 0xff8000000ee77808 */ /* 0x010fe40005000000 */
[----:B------:R-:W-:Y:S02]  /*7bd0*/  FMNMX.FTZ R70, R178, R70, !PT ;  /* 0x00000046b2467209 */ /* 0x000fe40007810000 */
[----:B------:R-:W-:-:S02]  /*7be0*/  ISETP.GE.AND P2, PT, R19, R239, PT ;  /* 0x000000ef1300720c */ /* 0x000fc40003f46270 */
[----:B------:R-:W-:Y:S02]  /*7bf0*/  FMNMX.FTZ R4, R168, R4, !PT ;  /* 0x00000004a8047209 */ /* 0x000fe40007810000 */
[----:B------:R-:W-:Y:S02]  /*7c00*/  FMNMX.FTZ R0, R188, R0, !PT ;  /* 0x00000000bc007209 */ /* 0x000fe40007810000 */
[----:B------:R-:W-:Y:S02]  /*7c10*/  FMNMX.FTZ R70, R252, R70, !PT ;  /* 0x00000046fc467209 */ /* 0x000fe40007810000 */
[----:B------:R-:W-:Y:S02]  /*7c20*/  ISETP.LT.OR P2, PT, R19, R235, P2 ;  /* 0x000000eb1300720c */ /* 0x000fe40001741670 */
[----:B------:R-:W-:Y:S02]  /*7c30*/  FMNMX.FTZ R69, R201, R4, !PT ;  /* 0x00000004c9457209 */ /* 0x000fe40007810000 */
[----:B------:R-:W-:-:S02]  /*7c40*/  FMNMX.FTZ R0, R172, R0, !PT ;  /* 0x00000000ac007209 */ /* 0x000fc40007810000 */
[----:B------:R-:W-:Y:S02]  /*7c50*/  FMNMX.FTZ R70, R251, R70, !PT ;  /* 0x00000046fb467209 */ /* 0x000fe40007810000 */
[----:B-1----:R-:W-:Y:S02]  /*7c60*/  FSEL R213, R6, -INF , !P2 ;  /* 0xff80000006d57808 */ /* 0x002fe40005000000 */
[----:B------:R-:W-:Y:S01]  /*7c70*/  ISETP.GE.AND P2, PT, R20, R239, PT ;  /* 0x000000ef1400720c */ /* 0x000fe20003f46270 */
[----:B------:R-:W1:Y:S01]  /*7c80*/  MUFU.TANH R6, R13 ;  /* 0x0000000d00067308 */ /* 0x000e620000002400 */
[----:B------:R-:W-:Y:S02]  /*7c90*/  FMNMX.FTZ R69, R23, R69, !PT ;  /* 0x0000004517457209 */ /* 0x000fe40007810000 */
[----:B------:R-:W-:Y:S02]  /*7ca0*/  FMNMX.FTZ R0, R203, R0, !PT ;  /* 0x00000000cb007209 */ /* 0x000fe40007810000 */
[----:B------:R-:W-:-:S02]  /*7cb0*/  FMNMX.FTZ R70, R249, R70, !PT ;  /* 0x00000046f9467209 */ /* 0x000fc40007810000 */
[----:B------:R-:W-:Y:S02]  /*7cc0*/  ISETP.LT.OR P5, PT, R9, R237, P5 ;  /* 0x000000ed0900720c */ /* 0x000fe40002fa1670 */
[----:B------:R-:W-:Y:S02]  /*7cd0*/  ISETP.LT.OR P2, PT, R20, R235, P2 ;  /* 0x000000eb1400720c */ /* 0x000fe40001741670 */
[----:B------:R-:W-:Y:S02]  /*7ce0*/  FMNMX.FTZ R69, R60, R69, !PT ;  /* 0x000000453c457209 */ /* 0x000fe40007810000 */
[----:B------:R-:W-:Y:S02]  /*7cf0*/  FMNMX.FTZ R0, R200, R0, !PT ;  /* 0x00000000c8007209 */ /* 0x000fe40007810000 */
[----:B------:R-:W-:Y:S02]  /*7d00*/  FMNMX.FTZ R70, R231, R70, !PT ;  /* 0x00000046e7467209 */ /* 0x000fe40007810000 */
[----:B------:R-:W-:Y:S01]  /*7d10*/  ISETP.LT.OR P4, PT, R9, R234, P4 ;  /* 0x000000ea0900720c */ /* 0x000fe20002781670 */
[----:B------:R-:W-:Y:S01]  /*7d20*/  FMUL.FTZ R9, R58, UR20 ;  /* 0x000000143a097c20 */ /* 0x000fe20008410000 */
[----:B------:R-:W-:-:S02]  /*7d30*/  FSEL R247, R15, -INF , !P5 ;  /* 0xff8000000ff77808 */ /* 0x000fc40006800000 */
[-C--:B------:R-:W-:Y:S01]  /*7d40*/  ISETP.GE.AND P5, PT, R19, R240.reuse, PT ;  /* 0x000000f01300720c */ /* 0x080fe20003fa6270 */
[----:B------:R-:W2:Y:S01]  /*7d50*/  MUFU.TANH R22, R9 ;  /* 0x0000000900167308 */ /* 0x000ea20000002400 */
[----:B------:R-:W-:Y:S01]  /*7d60*/  FSEL R212, R7, -INF , !P2 ;  /* 0xff80000007d47808 */ /* 0x000fe20005000000 */
[----:B------:R-:W-:Y:S01]  /*7d70*/  FMUL.FTZ R7, R71, UR22 ;  /* 0x0000001647077c20 */ /* 0x000fe20008410000 */
[----:B------:R-:W-:Y:S02]  /*7d80*/  FMNMX.FTZ R69, R62, R69, !PT ;  /* 0x000000453e457209 */ /* 0x000fe40007810000 */
[----:B------:R-:W-:Y:S02]  /*7d90*/  ISETP.GE.AND P2, PT, R20, R240, PT ;  /* 0x000000f01400720c */ /* 0x000fe40003f46270 */
[----:B------:R-:W-:Y:S01]  /*7da0*/  FMNMX.FTZ R0, R186, R0, !PT ;  /* 0x00000000ba007209 */ /* 0x000fe20007810000 */
[----:B------:R-:W3:Y:S01]  /*7db0*/  MUFU.TANH R9, R17 ;  /* 0x0000001100097308 */ /* 0x000ee20000002400 */
[----:B------:R-:W-:-:S02]  /*7dc0*/  FMNMX.FTZ R70, R213, R70, !PT ;  /* 0x00000046d5467209 */ /* 0x000fc40007810000 */
[----:B------:R-:W-:Y:S02]  /*7dd0*/  ISETP.LT.OR P5, PT, R19, R237, P5 ;  /* 0x000000ed1300720c */ /* 0x000fe40002fa1670 */
[----:B------:R-:W-:Y:S02]  /*7de0*/  FMNMX.FTZ R69, R61, R69, !PT ;  /* 0x000000453d457209 */ /* 0x000fe40007810000 */
[----:B------:R-:W-:Y:S02]  /*7df0*/  ISETP.LT.OR P2, PT, R20, R237, P2 ;  /* 0x000000ed1400720c */ /* 0x000fe40001741670 */
[----:B------:R-:W-:Y:S02]  /*7e00*/  FMNMX.FTZ R0, R176, R0, !PT ;  /* 0x00000000b0007209 */ /* 0x000fe40007810000 */
[----:B------:R-:W-:Y:S02]  /*7e10*/  FMNMX.FTZ R70, R212, R70, !PT ;  /* 0x00000046d4467209 */ /* 0x000fe40007810000 */
[----:B------:R-:W-:-:S02]  /*7e20*/  FSEL R230, R12, -INF , !P5 ;  /* 0xff8000000ce67808 */ /* 0x000fc40006800000 */
[----:B------:R-:W-:Y:S01]  /*7e30*/  FMNMX.FTZ R69, R247, R69, !PT ;  /* 0x00000045f7457209 */ /* 0x000fe20007810000 */
[----:B------:R-:W4:Y:S01]  /*7e40*/  SHFL.BFLY PT, R5, R70, 0x2, 0x1f ;  /* 0x0c401f0046057f89 */ /* 0x000f2200000e0000 */
[----:B-1----:R-:W-:Y:S02]  /*7e50*/  FSEL R229, R6, -INF , !P2 ;  /* 0xff80000006e57808 */ /* 0x002fe40005000000 */
[----:B------:R-:W-:Y:S02]  /*7e60*/  FMNMX.FTZ R0, R63, R0, !PT ;  /* 0x000000003f007209 */ /* 0x000fe40007810000 */
[----:B------:R-:W-:Y:S02]  /*7e70*/  FSETP.NEU.FTZ.AND P2, PT, R71, -INF , PT ;  /* 0xff8000004700780b */ /* 0x000fe40003f5d000 */
[----:B------:R-:W-:Y:S02]  /*7e80*/  FMNMX.FTZ R69, R230, R69, !PT ;  /* 0x00000045e6457209 */ /* 0x000fe40007810000 */
[----:B------:R-:W-:-:S02]  /*7e90*/  FSEL R228, R11, -INF , !P6 ;  /* 0xff8000000be47808 */ /* 0x000fc40007000000 */
[----:B------:R-:W-:Y:S02]  /*7ea0*/  FMNMX.FTZ R0, R36, R0, !PT ;  /* 0x0000000024007209 */ /* 0x000fe40007810000 */
[----:B------:R-:W-:Y:S02]  /*7eb0*/  FSEL R7, R7, RZ, P2 ;  /* 0x000000ff07077208 */ /* 0x000fe40001000000 */
[----:B------:R-:W-:Y:S02]  /*7ec0*/  FMNMX.FTZ R69, R229, R69, !PT ;  /* 0x00000045e5457209 */ /* 0x000fe40007810000 */
[----:B------:R-:W-:Y:S01]  /*7ed0*/  FSEL R227, R10, -INF , !P1 ;  /* 0xff8000000ae37808 */ /* 0x000fe20004800000 */
[----:B------:R-:W-:Y:S01]  /*7ee0*/  FFMA.FTZ R4, R117, UR22, -R7 ;  /* 0x0000001675047c23 */ /* 0x000fe20008010807 */
[----:B------:R-:W-:Y:S01]  /*7ef0*/  FMNMX.FTZ R0, R228, R0, !PT ;  /* 0x00000000e4007209 */ /* 0x000fe20007810000 */
[----:B------:R-:W1:Y:S01]  /*7f00*/  SHFL.BFLY PT, R6, R69, 0x2, 0x1f ;  /* 0x0c401f0045067f89 */ /* 0x000e6200000e0000 */
[----:B--2---:R-:W-:Y:S01]  /*7f10*/  FSEL R215, R22, -INF , !P3 ;  /* 0xff80000016d77808 */ /* 0x004fe20005800000 */
[----:B------:R2:W-:Y:S01]  /*7f20*/  MUFU.EX2 R14, R4 ;  /* 0x00000004000e7308 */ /* 0x0005e20000000800 */
[----:B------:R-:W-:-:S02]  /*7f30*/  FMNMX.FTZ R0, R227, R0, !PT ;  /* 0x00000000e3007209 */ /* 0x000fc40007810000 */
[----:B------:R-:W-:Y:S02]  /*7f40*/  FSEL R214, R21, -INF , !P4 ;  /* 0xff80000015d67808 */ /* 0x000fe40006000000 */
[----:B------:R-:W-:Y:S02]  /*7f50*/  FMNMX.FTZ R0, R215, R0, !PT ;  /* 0x00000000d7007209 */ /* 0x000fe40007810000 */
[C---:B------:R-:W-:Y:S02]  /*7f60*/  ISETP.GE.AND P5, PT, R19.reuse, R238, PT ;  /* 0x000000ee1300720c */ /* 0x040fe40003fa6270 */
[----:B----4-:R-:W-:Y:S02]  /*7f70*/  FMNMX.FTZ R70, R70, R5, !PT ;  /* 0x0000000546467209 */ /* 0x010fe40007810000 */
[----:B------:R-:W-:Y:S02]  /*7f80*/  ISETP.LT.OR P5, PT, R19, R234, P5 ;  /* 0x000000ea1300720c */ /* 0x000fe40002fa1670 */
[----:B------:R-:W-:Y:S01]  /*7f90*/  ISETP.GE.AND P1, PT, R20, R238, PT ;  /* 0x000000ee1400720c */ /* 0x000fe20003f26270 */
[----:B------:R-:W4:Y:S01]  /*7fa0*/  SHFL.BFLY PT, R5, R70, 0x1, 0x1f ;  /* 0x0c201f0046057f89 */ /* 0x000f2200000e0000 */
[----:B--2---:R-:W-:Y:S01]  /*7fb0*/  FFMA.FTZ R4, R119, UR22, -R7 ;  /* 0x0000001677047c23 */ /* 0x004fe20008010807 */
[----:B---3--:R-:W-:-:S02]  /*7fc0*/  FSEL R119, R9, -INF , !P5 ;  /* 0xff80000009777808 */ /* 0x008fc40006800000 */
[----:B------:R-:W-:Y:S01]  /*7fd0*/  ISETP.LT.OR P1, PT, R20, R234, P1 ;  /* 0x000000ea1400720c */ /* 0x000fe20000f21670 */
[----:B------:R2:W-:Y:S01]  /*7fe0*/  MUFU.EX2 R11, R4 ;  /* 0x00000004000b7308 */ /* 0x0005e20000000800 */
[----:B-1----:R-:W-:Y:S02]  /*7ff0*/  FMNMX.FTZ R69, R69, R6, !PT ;  /* 0x0000000645457209 */ /* 0x002fe40007810000 */
[----:B------:R-:W-:Y:S02]  /*8000*/  FSEL R117, R8, -INF , !P1 ;  /* 0xff80000008757808 */ /* 0x000fe40004800000 */
[----:B--2---:R-:W-:Y:S01]  /*8010*/  FMNMX.FTZ R4, R214, R0, !PT ;  /* 0x00000000d6047209 */ /* 0x004fe20007810000 */
[----:B------:R-:W-:Y:S01]  /*8020*/  FFMA.FTZ R0, R122, UR22, -R7 ;  /* 0x000000167a007c23 */ /* 0x000fe20008010807 */
[----:B----4-:R-:W-:Y:S02]  /*8030*/  FMNMX.FTZ R70, R70, R5, !PT ;  /* 0x0000000546467209 */ /* 0x010fe40007810000 */
[----:B------:R-:W-:-:S02]  /*8040*/  FMNMX.FTZ R4, R119, R4, !PT ;  /* 0x0000000477047209 */ /* 0x000fc40007810000 */
[C---:B------:R-:W-:Y:S01]  /*8050*/  FSETP.NEU.FTZ.AND P1, PT, R70.reuse, -INF , PT ;  /* 0xff8000004600780b */ /* 0x040fe20003f3d000 */
[----:B------:R-:W1:Y:S01]  /*8060*/  MUFU.EX2 R0, R0 ;  /* 0x0000000000007308 */ /* 0x000e620000000800 */
[----:B------:R-:W-:Y:S01]  /*8070*/  FMNMX.FTZ R68, R117, R4, !PT ;  /* 0x0000000475447209 */ /* 0x000fe20007810000 */
[----:B------:R-:W-:Y:S01]  /*8080*/  FMUL.FTZ R6, R70, UR22 ;  /* 0x0000001646067c20 */ /* 0x000fe20008410000 */
[----:B------:R-:W2:Y:S04]  /*8090*/  SHFL.BFLY PT, R4, R69, 0x1, 0x1f ;  /* 0x0c201f0045047f89 */ /* 0x000ea800000e0000 */
[----:B------:R-:W3:Y:S01]  /*80a0*/  SHFL.BFLY PT, R8, R68, 0x2, 0x1f ;  /* 0x0c401f0044087f89 */ /* 0x000ee200000e0000 */
[----:B------:R-:W-:-:S03]  /*80b0*/  FSEL R6, R6, RZ, P1 ;  /* 0x000000ff06067208 */ /* 0x000fc60000800000 */
[----:B-1----:R1:W-:Y:S04]  /*80c0*/  STL [R1+0x70], R0 ;  /* 0x0000700001007387 */ /* 0x0023e80000100800 */
[----:B------:R-:W-:Y:S01]  /*80d0*/  STL [R1+0x11c], R70 ;  /* 0x00011c4601007387 */ /* 0x000fe20000100800 */
[----:B--2---:R-:W-:-:S04]  /*80e0*/  FMNMX.FTZ R69, R69, R4, !PT ;  /* 0x0000000445457209 */ /* 0x004fc80007810000 */
[C---:B------:R-:W-:Y:S01]  /*80f0*/  FSETP.NEU.FTZ.AND P1, PT, R69.reuse, -INF , PT ;  /* 0xff8000004500780b */ /* 0x040fe20003f3d000 */
[----:B------:R-:W-:Y:S01]  /*8100*/  FMUL.FTZ R5, R69, UR22 ;  /* 0x0000001645057c20 */ /* 0x000fe20008410000 */
[----:B---3--:R-:W-:Y:S01]  /*8110*/  FMNMX.FTZ R68, R68, R8, !PT ;  /* 0x0000000844447209 */ /* 0x008fe20007810000 */
[----:B------:R-:W-:Y:S03]  /*8120*/  STL [R1+0x120], R69 ;  /* 0x0001204501007387 */ /* 0x000fe60000100800 */
[----:B------:R-:W-:Y:S01]  /*8130*/  FSEL R5, R5, RZ, P1 ;  /* 0x000000ff05057208 */ /* 0x000fe20000800000 */
[----:B------:R-:W2:Y:S01]  /*8140*/  SHFL.BFLY PT, R4, R68, 0x1, 0x1f ;  /* 0x0c201f0044047f89 */ /* 0x000ea200000e0000 */
[----:B-1----:R-:W-:-:S04]  /*8150*/  FFMA.FTZ R0, R118, UR22, -R7 ;  /* 0x0000001676007c23 */ /* 0x002fc80008010807 */
[----:B------:R1:W-:Y:S01]  /*8160*/  MUFU.EX2 R234, R0 ;  /* 0x0000000000ea7308 */ /* 0x0003e20000000800 */
[----:B--2---:R-:W-:Y:S01]  /*8170*/  FMNMX.FTZ R68, R68, R4, !PT ;  /* 0x0000000444447209 */ /* 0x004fe20007810000 */
[----:B-1----:R-:W-:-:S03]  /*8180*/  FFMA.FTZ R0, R115, UR22, -R7 ;  /* 0x0000001673007c23 */ /* 0x002fc60008010807 */
[----:B------:R-:W-:-:S03]  /*8190*/  FSETP.NEU.FTZ.AND P1, PT, R68, -INF , PT ;  /* 0xff8000004400780b */ /* 0x000fc60003f3d000 */
[----:B------:R1:W-:Y:S01]  /*81a0*/  MUFU.EX2 R237, R0 ;  /* 0x0000000000ed7308 */ /* 0x0003e20000000800 */
[----:B------:R-:W-:Y:S01]  /*81b0*/  FMUL.FTZ R4, R68, UR22 ;  /* 0x0000001644047c20 */ /* 0x000fe20008410000 */
        /* <DEDUP_REMOVED lines=12> */
[--C-:B-1----:R-:W-:Y:S01]  /*8280*/  FFMA.FTZ R0, R125, UR22, -R5.reuse ;  /* 0x000000167d007c23 */ /* 0x102fe20008010805 */
[----:B--2---:R-:W-:Y:S05]  /*8290*/  STL [R1+0x5c], R8 ;  /* 0x00005c0801007387 */ /* 0x004fea0000100800 */
[----:B------:R1:W2:Y:S02]  /*82a0*/  MUFU.EX2 R12, R0 ;  /* 0x00000000000c7308 */ /* 0x0002a40000000800 */
[--C-:B-1----:R-:W-:Y:S01]  /*82b0*/  FFMA.FTZ R0, R127, UR22, -R5.reuse ;  /* 0x000000167f007c23 */ /* 0x102fe20008010805 */
[----:B--2---:R-:W-:Y:S05]  /*82c0*/  STL [R1+0x54], R12 ;  /* 0x0000540c01007387 */ /* 0x004fea0000100800 */
[----:B------:R1:W-:Y:S01]  /*82d0*/  MUFU.EX2 R69, R0 ;  /* 0x0000000000457308 */ /* 0x0003e20000000800 */
[----:B------:R2:W-:Y:S01]  /*82e0*/  STL [R1+0x124], R68 ;  /* 0x0001244401007387 */ /* 0x0005e20000100800 */
[----:B-1----:R-:W-:-:S06]  /*82f0*/  FFMA.FTZ R0, R124, UR22, -R5 ;  /* 0x000000167c007c23 */ /* 0x002fcc0008010805 */
[----:B------:R1:W3:Y:S01]  /*8300*/  MUFU.EX2 R238, R0 ;  /* 0x0000000000ee7308 */ /* 0x0002e20000000800 */
[----:B--2---:R-:W2:Y:S01]  /*8310*/  LDL.LU R68, [R1+0x70] ;  /* 0x0000700001447983 */ /* 0x004ea20000300800 */
[----:B-1----:R-:W-:-:S06]  /*8320*/  FFMA.FTZ R0, R121, UR22, -R5 ;  /* 0x0000001679007c23 */ /* 0x002fcc0008010805 */
[----:B------:R1:W-:Y:S02]  /*8330*/  MUFU.EX2 R240, R0 ;  /* 0x0000000000f07308 */ /* 0x0003e40000000800 */
[----:B-1----:R-:W-:Y:S02]  /*8340*/  FFMA.FTZ R0, R116, UR22, -R5 ;  /* 0x0000001674007c23 */ /* 0x002fe40008010805 */
[----:B------:R-:W4:Y:S04]  /*8350*/  LDL.LU R116, [R1+0x5c] ;  /* 0x00005c0001747983 */ /* 0x000f280000300800 */
[----:B------:R1:W-:Y:S01]  /*8360*/  MUFU.EX2 R236, R0 ;  /* 0x0000000000ec7308 */ /* 0x0003e20000000800 */
[----:B------:R-:W-:Y:S01]  /*8370*/  FSEL R4, R4, RZ, P1 ;  /* 0x000000ff04047208 */ /* 0x000fe20000800000 */
[----:B-1----:R-:W-:-:S05]  /*8380*/  IMAD.IADD R0, R248, 0x1, R250 ;  /* 0x00000001f8007824 */ /* 0x002fca00078e02fa */
[----:B------:R-:W-:Y:S01]  /*8390*/  LEA R216, R0, UR4, 0x1 ;  /* 0x0000000400d87c11 */ /* 0x000fe2000f8e08ff */
[----:B------:R-:W-:-:S04]  /*83a0*/  FFMA.FTZ R0, R130, UR22, -R4 ;  /* 0x0000001682007c23 */ /* 0x000fc80008010804 */
[----:B------:R1:W-:Y:S01]  /*83b0*/  MUFU.EX2 R124, R0 ;  /* 0x00000000007c7308 */ /* 0x0003e20000000800 */
[----:B------:R-:W-:Y:S02]  /*83c0*/  IMAD R217, R3, 0x2, R216 ;  /* 0x0000000203d97824 */ /* 0x000fe400078e02d8 */
[--C-:B------:R-:W-:Y:S01]  /*83d0*/  FFMA.FTZ R8, R133, UR22, -R4.reuse ;  /* 0x0000001685087c23 */ /* 0x100fe20008010804 */
[----:B------:R-:W-:Y:S04]  /*83e0*/  LDSM.16.MT88.4 R44, [R216+0x8000] ;  /* 0x00800000d82c783b */ /* 0x000fe80000004200 */
[----:B------:R-:W4:Y:S01]  /*83f0*/  LDSM.16.MT88.4 R36, [R217+0x8000] ;  /* 0x00800000d924783b */ /* 0x000f220000004200 */
[----:B------:R-:W-:Y:S01]  /*8400*/  MOV R122, R23 ;  /* 0x00000017007a7202 */ /* 0x000fe20000000f00 */
[----:B------:R-:W-:Y:S01]  /*8410*/  IMAD.MOV.U32 R126, RZ, RZ, R13 ;  /* 0x000000ffff7e7224 */ /* 0x000fe200078e000d */
[----:B------:R-:W-:Y:S01]  /*8420*/  MOV R121, R14 ;  /* 0x0000000e00797202 */ /* 0x000fe20000000f00 */
[----:B------:R-:W-:Y:S01]  /*8430*/  LDSM.16.MT88.4 R28, [R216+0x8800] ;  /* 0x00880000d81c783b */ /* 0x000fe20000004200 */
[----:B-1----:R-:W-:Y:S01]  /*8440*/  FFMA.FTZ R0, R138, UR22, -R4 ;  /* 0x000000168a007c23 */ /* 0x002fe20008010804 */
[C---:B------:R-:W-:Y:S01]  /*8450*/  IMAD R218, R2.reuse, 0x2, R217 ;  /* 0x0000000202da7824 */ /* 0x040fe200078e02d9 */
[----:B------:R-:W-:Y:S01]  /*8460*/  LEA R219, R2, R216, 0x1 ;  /* 0x000000d802db7211 */ /* 0x000fe200078e08ff */
[----:B------:R-:W1:Y:S01]  /*8470*/  MUFU.EX2 R125, R8 ;  /* 0x00000008007d7308 */ /* 0x000e620000000800 */
[----:B------:R-:W-:Y:S04]  /*8480*/  LDSM.16.MT88.4 R20, [R217+0x8800] ;  /* 0x00880000d914783b */ /* 0x000fe80000004200 */
[----:B------:R-:W1:Y:S03]  /*8490*/  LDSM.16.MT88.4 R32, [R218+0x8000] ;  /* 0x00800000da20783b */ /* 0x000e660000004200 */
[----:B------:R3:W-:Y:S01]  /*84a0*/  MUFU.EX2 R70, R0 ;  /* 0x0000000000467308 */ /* 0x0007e20000000800 */
[----:B------:R-:W1:Y:S01]  /*84b0*/  LDSM.16.MT88.4 R40, [R219+0x8000] ;  /* 0x00800000db28783b */ /* 0x000e620000004200 */
[----:B---3--:R-:W-:-:S03]  /*84c0*/  F2FP.F16.F32.PACK_AB R14, R238, R69 ;  /* 0x00000045ee0e723e */ /* 0x008fc600000000ff */
[----:B------:R-:W3:Y:S04]  /*84d0*/  LDSM.16.MT88.4 R16, [R218+0x8800] ;  /* 0x00880000da10783b */ /* 0x000ee80000004200 */
[----:B------:R-:W3:Y:S01]  /*84e0*/  LDSM.16.MT88.4 R24, [R219+0x8800] ;  /* 0x00880000db18783b */ /* 0x000ee20000004200 */
[----:B------:R-:W-:-:S04]  /*84f0*/  FFMA.FTZ R0, R136, UR22, -R4 ;  /* 0x0000001688007c23 */ /* 0x000fc80008010804 */
[----:B------:R1:W3:Y:S02]  /*8500*/  MUFU.EX2 R71, R0 ;  /* 0x0000000000477308 */ /* 0x0002e40000000800 */
        /* <DEDUP_REMOVED lines=42> */
[----:B----4-:R-:W-:Y:S02]  /*87b0*/  F2FP.F16.F32.PACK_AB R12, R12, R116 ;  /* 0x000000740c0c723e */ /* 0x010fe400000000ff */
[----:B------:R-:W-:Y:S01]  /*87c0*/  F2FP.F16.F32.PACK_AB R13, R124, R125 ;  /* 0x0000007d7c0d723e */ /* 0x000fe200000000ff */
[----:B-1----:R-:W-:-:S04]  /*87d0*/  FFMA.FTZ R0, R155, UR22, -R5 ;  /* 0x000000169b007c23 */ /* 0x002fc80008010805 */
[----:B------:R1:W-:Y:S01]  /*87e0*/  MUFU.EX2 R148, R0 ;  /* 0x0000000000947308 */ /* 0x0003e20000000800 */
[----:B---3--:R-:W-:Y:S01]  /*87f0*/  F2FP.F16.F32.PACK_AB R15, R71, R70 ;  /* 0x00000046470f723e */ /* 0x008fe200000000ff */
[----:B-1----:R-:W-:-:S06]  /*8800*/  FFMA.FTZ R0, R152, UR22, -R5 ;  /* 0x0000001698007c23 */ /* 0x002fcc0008010805 */
[----:B------:R1:W-:Y:S01]  /*8810*/  MUFU.EX2 R161, R0 ;  /* 0x0000000000a17308 */ /* 0x0003e20000000800 */
[----:B------:R-:W-:Y:S01]  /*8820*/  HMMA.16816.F32 R48, R12, R36, RZ ;  /* 0x000000240c30723c */ /* 0x000fe200000018ff */
[----:B-1----:R-:W-:-:S06]  /*8830*/  FFMA.FTZ R0, R147, UR22, -R5 ;  /* 0x0000001693007c23 */ /* 0x002fcc0008010805 */
[----:B------:R1:W-:Y:S02]  /*8840*/  MUFU.EX2 R222, R0 ;  /* 0x0000000000de7308 */ /* 0x0003e40000000800 */
[----:B-1----:R-:W-:-:S06]  /*8850*/  FFMA.FTZ R0, R162, UR22, -R4 ;  /* 0x00000016a2007c23 */ /* 0x002fcc0008010804 */
[----:B------:R1:W-:Y:S01]  /*8860*/  MUFU.EX2 R138, R0 ;  /* 0x00000000008a7308 */ /* 0x0003e20000000800 */
[----:B------:R-:W-:Y:S01]  /*8870*/  IMAD.MOV.U32 R129, RZ, RZ, R11 ;  /* 0x000000ffff817224 */ /* 0x000fe200078e000b */
[----:B------:R-:W-:Y:S01]  /*8880*/  MOV R133, R10 ;  /* 0x0000000a00857202 */ /* 0x000fe20000000f00 */
[----:B-1----:R-:W-:-:S05]  /*8890*/  FFMA.FTZ R0, R158, UR22, -R4 ;  /* 0x000000169e007c23 */ /* 0x002fca0008010804 */
[----:B------:R1:W-:Y:S01]  /*88a0*/  MUFU.EX2 R141, R0 ;  /* 0x00000000008d7308 */ /* 0x0003e20000000800 */
[----:B------:R-:W-:Y:S01]  /*88b0*/  IMAD.MOV.U32 R131, RZ, RZ, R9 ;  /* 0x000000ffff837224 */ /* 0x000fe200078e0009 */
[----:B------:R-:W-:Y:S01]  /*88c0*/  MOV R109, R62 ;  /* 0x0000003e006d7202 */ /* 0x000fe20000000f00 */
[----:B------:R-:W-:Y:S01]  /*88d0*/  IMAD.MOV.U32 R127, RZ, RZ, R63 ;  /* 0x000000ffff7f7224 */ /* 0x000fe200078e003f */
[----:B------:R-:W-:Y:S01]  /*88e0*/  HMMA.16816.F32 R80, R12, R32, RZ ;  /* 0x000000200c50723c */ /* 0x000fe200000018ff */
[----:B------:R-:W-:Y:S02]  /*88f0*/  IMAD.MOV.U32 R111, RZ, RZ, R61 ;  /* 0x000000ffff6f7224 */ /* 0x000fe400078e003d */
[----:B-1----:R-:W-:-:S04]  /*8900*/  FFMA.FTZ R0, R153, UR22, -R4 ;  /* 0x0000001699007c23 */ /* 0x002fc80008010804 */
[----:B------:R1:W-:Y:S01]  /*8910*/  MUFU.EX2 R225, R0 ;  /* 0x0000000000e17308 */ /* 0x0003e20000000800 */
[----:B------:R-:W-:Y:S01]  /*8920*/  IMAD.MOV.U32 R118, RZ, RZ, R60 ;  /* 0x000000ffff767224 */ /* 0x000fe200078e003c */
[C---:B------:R-:W-:Y:S01]  /*8930*/  HMMA.16816.F32 R56, R12.reuse, R44, RZ ;  /* 0x0000002c0c38723c */ /* 0x040fe200000018ff */
[----:B------:R-:W-:Y:S02]  /*8940*/  F2FP.F16.F32.PACK_AB R8, R236, R240 ;  /* 0x000000f0ec08723e */ /* 0x000fe400000000ff */
[----:B--2---:R-:W-:Y:S02]  /*8950*/  F2FP.F16.F32.PACK_AB R9, R241, R235 ;  /* 0x000000ebf109723e */ /* 0x004fe400000000ff */
[----:B------:R-:W-:Y:S01]  /*8960*/  F2FP.F16.F32.PACK_AB R10, R130, R250 ;  /* 0x000000fa820a723e */ /* 0x000fe200000000ff */
[----:B------:R-:W-:Y:S01]  /*8970*/  HMMA.16816.F32 R52, R12, R40, RZ ;  /* 0x000000280c34723c */ /* 0x000fe200000018ff */
[----:B------:R-:W-:Y:S01]  /*8980*/  F2FP.F16.F32.PACK_AB R11, R242, R132 ;  /* 0x00000084f20b723e */ /* 0x000fe200000000ff */
[----:B-1----:R-:W-:-:S04]  /*8990*/  FFMA.FTZ R0, R150, UR22, -R4 ;  /* 0x0000001696007c23 */ /* 0x002fc80008010804 */
[C---:B------:R-:W-:Y:S01]  /*89a0*/  HMMA.16816.F32 R76, R12.reuse, R46, RZ ;  /* 0x0000002e0c4c723c */ /* 0x040fe200000018ff */
[----:B------:R1:W-:Y:S05]  /*89b0*/  MUFU.EX2 R221, R0 ;  /* 0x0000000000dd7308 */ /* 0x0003ea0000000800 */
[C---:B------:R-:W-:Y:S06]  /*89c0*/  HMMA.16816.F32 R72, R12.reuse, R42, RZ ;  /* 0x0000002a0c48723c */ /* 0x040fec00000018ff */
[C---:B------:R-:W-:Y:S06]  /*89d0*/  HMMA.16816.F32 R64, R12.reuse, R38, RZ ;  /* 0x000000260c40723c */ /* 0x040fec00000018ff */
[----:B------:R-:W-:Y:S01]  /*89e0*/  HMMA.16816.F32 R60, R12, R34, RZ ;  /* 0x000000220c3c723c */ /* 0x000fe200000018ff */
[----:B-1----:R-:W-:-:S04]  /*89f0*/  FFMA.FTZ R0, R183, UR22, -R7 ;  /* 0x00000016b7007c23 */ /* 0x002fc80008010807 */
[----:B------:R1:W-:Y:S02]  /*8a00*/  MUFU.EX2 R220, R0 ;  /* 0x0000000000dc7308 */ /* 0x0003e40000000800 */
[----:B------:R-:W-:Y:S02]  /*8a10*/  F2FP.F16.F32.PACK_AB R12, R129, R121 ;  /* 0x00000079810c723e */ /* 0x000fe400000000ff */
[----:B------:R-:W-:Y:S02]  /*8a20*/  F2FP.F16.F32.PACK_AB R14, R234, R68 ;  /* 0x00000044ea0e723e */ /* 0x000fe400000000ff */
[----:B------:R-:W-:Y:S02]  /*8a30*/  F2FP.F16.F32.PACK_AB R13, R133, R126 ;  /* 0x0000007e850d723e */ /* 0x000fe400000000ff */
[----:B------:R-:W-:Y:S01]  /*8a40*/  F2FP.F16.F32.PACK_AB R15, R144, R120 ;  /* 0x00000078900f723e */ /* 0x000fe200000000ff */
[----:B------:R-:W-:Y:S01]  /*8a50*/  HMMA.16816.F32 R92, R8, R20, R48 ;  /* 0x00000014085c723c */ /* 0x000fe20000001830 */
[----:B-1----:R-:W-:-:S05]  /*8a60*/  FFMA.FTZ R0, R174, UR22, -R7 ;  /* 0x00000016ae007c23 */ /* 0x002fca0008010807 */
[----:B------:R-:W-:Y:S01]  /*8a70*/  HMMA.16816.F32 R48, R12, R44, RZ ;  /* 0x0000002c0c30723c */ /* 0x000fe200000018ff */
[----:B------:R1:W-:Y:S02]  /*8a80*/  MUFU.EX2 R160, R0 ;  /* 0x0000000000a07308 */ /* 0x0003e40000000800 */
[----:B-1----:R-:W-:-:S06]  /*8a90*/  FFMA.FTZ R0, R166, UR22, -R7 ;  /* 0x00000016a6007c23 */ /* 0x002fcc0008010807 */
[----:B------:R1:W-:Y:S01]  /*8aa0*/  MUFU.EX2 R2, R0 ;  /* 0x0000000000027308 */ /* 0x0003e20000000800 */
[----:B------:R-:W-:Y:S01]  /*8ab0*/  HMMA.16816.F32 R112, R8, R16, R80 ;  /* 0x000000100870723c */ /* 0x000fe20000001850 */
[----:B-1----:R-:W-:-:S06]  /*8ac0*/  FFMA.FTZ R0, R139, UR22, -R7 ;  /* 0x000000168b007c23 */ /* 0x002fcc0008010807 */
[----:B------:R1:W-:Y:S01]  /*8ad0*/  MUFU.EX2 R158, R0 ;  /* 0x00000000009e7308 */ /* 0x0003e20000000800 */
[C---:B------:R-:W-:Y:S06]  /*8ae0*/  HMMA.16816.F32 R88, R8.reuse, R28, R56 ;  /* 0x0000001c0858723c */ /* 0x040fec0000001838 */
[----:B------:R-:W-:Y:S01]  /*8af0*/  HMMA.16816.F32 R96, R8, R24, R52 ;  /* 0x000000180860723c */ /* 0x000fe20000001834 */
[----:B-1----:R-:W-:-:S05]  /*8b00*/  FFMA.FTZ R0, R180, UR22, -R6 ;  /* 0x00000016b4007c23 */ /* 0x002fca0008010806 */
[C---:B------:R-:W-:Y:S01]  /*8b10*/  HMMA.16816.F32 R80, R8.reuse, R30, R76 ;  /* 0x0000001e0850723c */ /* 0x040fe2000000184c */
[----:B------:R1:W-:Y:S05]  /*8b20*/  MUFU.EX2 R135, R0 ;  /* 0x0000000000877308 */ /* 0x0003ea0000000800 */
[C---:B------:R-:W-:Y:S06]  /*8b30*/  HMMA.16816.F32 R84, R8.reuse, R26, R72 ;  /* 0x0000001a0854723c */ /* 0x040fec0000001848 */
[C---:B------:R-:W-:Y:S06]  /*8b40*/  HMMA.16816.F32 R100, R8.reuse, R22, R64 ;  /* 0x000000160864723c */ /* 0x040fec0000001840 */
[----:B------:R-:W-:Y:S01]  /*8b50*/  HMMA.16816.F32 R104, R8, R18, R60 ;  /* 0x000000120868723c */ /* 0x000fe2000000183c */
[----:B-1----:R-:W-:-:S06]  /*8b60*/  FFMA.FTZ R0, R175, UR22, -R6 ;  /* 0x00000016af007c23 */ /* 0x002fcc0008010806 */
[----:B------:R-:W-:Y:S02]  /*8b70*/  F2FP.F16.F32.PACK_AB R8, R239, R237 ;  /* 0x000000edef08723e */ /* 0x000fe400000000ff */
[----:B------:R-:W-:Y:S02]  /*8b80*/  F2FP.F16.F32.PACK_AB R9, R145, R143 ;  /* 0x0000008f9109723e */ /* 0x000fe400000000ff */
[----:B------:R-:W-:Y:S02]  /*8b90*/  F2FP.F16.F32.PACK_AB R10, R131, R226 ;  /* 0x000000e2830a723e */ /* 0x000fe400000000ff */
[----:B------:R-:W-:Y:S01]  /*8ba0*/  F2FP.F16.F32.PACK_AB R11, R134, R146 ;  /* 0x00000092860b723e */ /* 0x000fe200000000ff */
[----:B------:R1:W-:Y:S01]  /*8bb0*/  MUFU.EX2 R162, R0 ;  /* 0x0000000000a27308 */ /* 0x0003e20000000800 */
[----:B------:R-:W-:Y:S06]  /*8bc0*/  HMMA.16816.F32 R56, R12, R46, RZ ;  /* 0x0000002e0c38723c */ /* 0x000fec00000018ff */
[----:B------:R-:W-:Y:S01]  /*8bd0*/  HMMA.16816.F32 R64, R8, R28, R48 ;  /* 0x0000001c0840723c */ /* 0x000fe20000001830 */
[----:B-1----:R-:W-:-:S05]  /*8be0*/  FFMA.FTZ R0, R165, UR22, -R6 ;  /* 0x00000016a5007c23 */ /* 0x002fca0008010806 */
[C---:B------:R-:W-:Y:S01]  /*8bf0*/  HMMA.16816.F32 R52, R12.reuse, R40, RZ ;  /* 0x000000280c34723c */ /* 0x040fe200000018ff */
[----:B------:R1:W2:Y:S05]  /*8c00*/  MUFU.EX2 R123, R0 ;  /* 0x00000000007b7308 */ /* 0x0002aa0000000800 */
[C---:B------:R-:W-:Y:S06]  /*8c10*/  HMMA.16816.F32 R48, R12.reuse, R42, RZ ;  /* 0x0000002a0c30723c */ /* 0x040fec00000018ff */
[C---:B------:R-:W-:Y:S06]  /*8c20*/  HMMA.16816.F32 R44, R12.reuse, R36, RZ ;  /* 0x000000240c2c723c */ /* 0x040fec00000018ff */
[----:B------:R-:W-:Y:S01]  /*8c30*/  HMMA.16816.F32 R40, R12, R38, RZ ;  /* 0x000000260c28723c */ /* 0x000fe200000018ff */
[----:B-1----:R-:W-:-:S05]  /*8c40*/  FFMA.FTZ R0, R140, UR22, -R6 ;  /* 0x000000168c007c23 */ /* 0x002fca0008010806 */
[C---:B------:R-:W-:Y:S01]  /*8c50*/  HMMA.16816.F32 R36, R12.reuse, R32, RZ ;  /* 0x000000200c24723c */ /* 0x040fe200000018ff */
[----:B------:R1:W-:Y:S05]  /*8c60*/  MUFU.EX2 R149, R0 ;  /* 0x0000000000957308 */ /* 0x0003ea0000000800 */
[----:B------:R-:W-:Y:S01]  /*8c70*/  HMMA.16816.F32 R12, R12, R34, RZ ;  /* 0x000000220c0c723c */ /* 0x000fe200000018ff */
[----:B--2---:R-:W-:Y:S02]  /*8c80*/  IMAD.MOV.U32 R140, RZ, RZ, R123 ;  /* 0x000000ffff8c7224 */ /* 0x004fe400078e007b */
[----:B-1----:R-:W-:-:S04]  /*8c90*/  FFMA.FTZ R0, R182, UR22, -R5 ;  /* 0x00000016b6007c23 */ /* 0x002fc80008010805 */
[----:B------:R1:W-:Y:S01]  /*8ca0*/  MUFU.EX2 R154, R0 ;  /* 0x00000000009a7308 */ /* 0x0003e20000000800 */
[----:B------:R-:W-:Y:S01]  /*8cb0*/  HMMA.16816.F32 R72, R8, R24, R52 ;  /* 0x000000180848723c */ /* 0x000fe20000001834 */
[----:B-1----:R-:W-:-:S06]  /*8cc0*/  FFMA.FTZ R0, R171, UR22, -R5 ;  /* 0x00000016ab007c23 */ /* 0x002fcc0008010805 */
[----:B------:R1:W2:Y:S01]  /*8cd0*/  MUFU.EX2 R123, R0 ;  /* 0x00000000007b7308 */ /* 0x0002a20000000800 */
[C---:B------:R-:W-:Y:S01]  /*8ce0*/  HMMA.16816.F32 R56, R8.reuse, R30, R56 ;  /* 0x0000001e0838723c */ /* 0x040fe20000001838 */
[----:B------:R-:W3:Y:S05]  /*8cf0*/  LDSM.16.MT88.4 R28, [R216+0x9000] ;  /* 0x00900000d81c783b */ /* 0x000eea0000004200 */
[----:B------:R-:W-:Y:S01]  /*8d00*/  HMMA.16816.F32 R48, R8, R26, R48 ;  /* 0x0000001a0830723c */ /* 0x000fe20000001830 */
[----:B------:R-:W4:Y:S01]  /*8d10*/  LDSM.16.MT88.4 R24, [R219+0x9000] ;  /* 0x00900000db18783b */ /* 0x000f220000004200 */
[----:B-1----:R-:W-:-:S04]  /*8d20*/  FFMA.FTZ R0, R164, UR22, -R5 ;  /* 0x00000016a4007c23 */ /* 0x002fc80008010805 */
[----:B------:R1:W-:Y:S01]  /*8d30*/  MUFU.EX2 R139, R0 ;  /* 0x00000000008b7308 */ /* 0x0003e20000000800 */
        /* <DEDUP_REMOVED lines=8> */
[----:B------:R-:W-:Y:S01]  /*8dc0*/  MOV R248, R127 ;  /* 0x0000007f00f87202 */ /* 0x000fe20000000f00 */
[----:B-1----:R-:W-:-:S04]  /*8dd0*/  FFMA.FTZ R0, R185, UR22, -R4 ;  /* 0x00000016b9007c23 */ /* 0x002fc80008010804 */
[----:B------:R1:W-:Y:S02]  /*8de0*/  MUFU.EX2 R155, R0 ;  /* 0x00000000009b7308 */ /* 0x0003e40000000800 */
[----:B-1----:R-:W-:-:S06]  /*8df0*/  FFMA.FTZ R0, R177, UR22, -R4 ;  /* 0x00000016b1007c23 */ /* 0x002fcc0008010804 */
[----:B------:R1:W2:Y:S02]  /*8e00*/  MUFU.EX2 R127, R0 ;  /* 0x00000000007f7308 */ /* 0x0002a40000000800 */
[----:B-1----:R-:W-:-:S06]  /*8e10*/  FFMA.FTZ R0, R167, UR22, -R4 ;  /* 0x00000016a7007c23 */ /* 0x002fcc0008010804 */
[----:B------:R1:W-:Y:S01]  /*8e20*/  MUFU.EX2 R150, R0 ;  /* 0x0000000000967308 */ /* 0x0003e20000000800 */
[----:B------:R-:W-:Y:S01]  /*8e30*/  IMAD.MOV.U32 R177, RZ, RZ, R2 ;  /* 0x000000ffffb17224 */ /* 0x000fe200078e0002 */
[----:B------:R-:W-:Y:S01]  /*8e40*/  F2FP.F16.F32.PACK_AB R12, R128, R137 ;  /* 0x00000089800c723e */ /* 0x000fe200000000ff */
[----:B-1----:R-:W-:-:S05]  /*8e50*/  FFMA.FTZ R0, R108, UR22, -R4 ;  /* 0x000000166c007c23 */ /* 0x002fca0008010804 */
[----:B------:R1:W2:Y:S01]  /*8e60*/  MUFU.EX2 R159, R0 ;  /* 0x00000000009f7308 */ /* 0x0002a20000000800 */
[----:B------:R-:W-:Y:S02]  /*8e70*/  F2FP.F16.F32.PACK_AB R13, R156, R136 ;  /* 0x000000889c0d723e */ /* 0x000fe400000000ff */
[----:B------:R-:W-:Y:S02]  /*8e80*/  F2FP.F16.F32.PACK_AB R14, R224, R3 ;  /* 0x00000003e00e723e */ /* 0x000fe400000000ff */
[----:B------:R-:W-:Y:S02]  /*8e90*/  F2FP.F16.F32.PACK_AB R15, R223, R151 ;  /* 0x00000097df0f723e */ /* 0x000fe400000000ff */
[----:B------:R-:W-:Y:S01]  /*8ea0*/  F2FP.F16.F32.PACK_AB R8, R148, R142 ;  /* 0x0000008e9408723e */ /* 0x000fe200000000ff */
[----:B-1----:R-:W-:-:S04]  /*8eb0*/  FFMA.FTZ R0, R209, UR22, -R7 ;  /* 0x00000016d1007c23 */ /* 0x002fc80008010807 */
[----:B------:R1:W-:Y:S01]  /*8ec0*/  MUFU.EX2 R153, R0 ;  /* 0x0000000000997308 */ /* 0x0003e20000000800 */
[----:B------:R-:W-:Y:S02]  /*8ed0*/  F2FP.F16.F32.PACK_AB R9, R141, R138 ;  /* 0x0000008a8d09723e */ /* 0x000fe400000000ff */
[----:B------:R-:W-:Y:S02]  /*8ee0*/  F2FP.F16.F32.PACK_AB R10, R222, R161 ;  /* 0x000000a1de0a723e */ /* 0x000fe400000000ff */
[----:B------:R-:W-:Y:S01]  /*8ef0*/  F2FP.F16.F32.PACK_AB R11, R221, R225 ;  /* 0x000000e1dd0b723e */ /* 0x000fe200000000ff */
[----:B-1----:R-:W-:-:S04]  /*8f00*/  FFMA.FTZ R0, R196, UR22, -R7 ;  /* 0x00000016c4007c23 */ /* 0x002fc80008010807 */
[----:B------:R1:W2:Y:S01]  /*8f10*/  MUFU.EX2 R2, R0 ;  /* 0x0000000000027308 */ /* 0x0002a20000000800 */
[-C--:B---3--:R-:W-:Y:S06]  /*8f20*/  HMMA.16816.F32 R44, R12, R28.reuse, R64 ;  /* 0x0000001c0c2c723c */ /* 0x088fec0000001840 */
[----:B------:R-:W-:Y:S01]  /*8f30*/  HMMA.16816.F32 R52, R8, R28, R88 ;  /* 0x0000001c0834723c */ /* 0x000fe20000001858 */
[----:B-1----:R-:W-:-:S05]  /*8f40*/  FFMA.FTZ R0, R189, UR22, -R7 ;  /* 0x00000016bd007c23 */ /* 0x002fca0008010807 */
[C---:B----4-:R-:W-:Y:S01]  /*8f50*/  HMMA.16816.F32 R76, R8.reuse, R24, R96 ;  /* 0x00000018084c723c */ /* 0x050fe20000001860 */
[----:B------:R1:W3:Y:S05]  /*8f60*/  MUFU.EX2 R110, R0 ;  /* 0x00000000006e7308 */ /* 0x0002ea0000000800 */
[-C--:B------:R-:W-:Y:S06]  /*8f70*/  HMMA.16816.F32 R64, R8, R30.reuse, R80 ;  /* 0x0000001e0840723c */ /* 0x080fec0000001850 */
[----:B------:R-:W-:Y:S01]  /*8f80*/  HMMA.16816.F32 R96, R12, R30, R56 ;  /* 0x0000001e0c60723c */ /* 0x000fe20000001838 */
[----:B------:R-:W4:Y:S01]  /*8f90*/  LDSM.16.MT88.4 R28, [R216+0x9800] ;  /* 0x00980000d81c783b */ /* 0x000f220000004200 */
[----:B-1----:R-:W-:-:S04]  /*8fa0*/  FFMA.FTZ R0, R179, UR22, -R7 ;  /* 0x00000016b3007c23 */ /* 0x002fc80008010807 */
[----:B------:R-:W-:Y:S01]  /*8fb0*/  HMMA.16816.F32 R88, R12, R24, R72 ;  /* 0x000000180c58723c */ /* 0x000fe20000001848 */
[----:B------:R1:W-:Y:S05]  /*8fc0*/  MUFU.EX2 R183, R0 ;  /* 0x0000000000b77308 */ /* 0x0003ea0000000800 */
[C---:B--2---:R-:W-:Y:S06]  /*8fd0*/  HMMA.16816.F32 R92, R8.reuse, R20, R92 ;  /* 0x00000014085c723c */ /* 0x044fec000000185c */
[----:B------:R-:W-:Y:S06]  /*8fe0*/  HMMA.16816.F32 R100, R8, R22, R100 ;  /* 0x000000160864723c */ /* 0x000fec0000001864 */
[----:B------:R-:W-:Y:S01]  /*8ff0*/  HMMA.16816.F32 R72, R12, R20, R60 ;  /* 0x000000140c48723c */ /* 0x000fe2000000183c */
[----:B-1----:R-:W-:-:S05]  /*9000*/  FFMA.FTZ R0, R208, UR22, -R6 ;  /* 0x00000016d0007c23 */ /* 0x002fca0008010806 */
[----:B------:R-:W-:Y:S01]  /*9010*/  HMMA.16816.F32 R40, R12, R22, R40 ;  /* 0x000000160c28723c */ /* 0x000fe20000001828 */
[----:B------:R-:W1:Y:S01]  /*9020*/  LDSM.16.MT88.4 R20, [R217+0x9800] ;  /* 0x00980000d914783b */ /* 0x000e620000004200 */
[----:B------:R2:W-:Y:S04]  /*9030*/  MUFU.EX2 R152, R0 ;  /* 0x0000000000987308 */ /* 0x0005e80000000800 */
[C---:B------:R-:W-:Y:S06]  /*9040*/  HMMA.16816.F32 R112, R8.reuse, R16, R112 ;  /* 0x000000100870723c */ /* 0x040fec0000001870 */
[----:B------:R-:W-:Y:S06]  /*9050*/  HMMA.16816.F32 R104, R8, R18, R104 ;  /* 0x000000120868723c */ /* 0x000fec0000001868 */
[----:B------:R-:W-:Y:S01]  /*9060*/  HMMA.16816.F32 R36, R12, R16, R36 ;  /* 0x000000100c24723c */ /* 0x000fe20000001824 */
[----:B--2---:R-:W-:-:S05]  /*9070*/  FFMA.FTZ R0, R191, UR22, -R6 ;  /* 0x00000016bf007c23 */ /* 0x004fca0008010806 */
[----:B------:R-:W-:Y:S01]  /*9080*/  HMMA.16816.F32 R32, R12, R18, R32 ;  /* 0x000000120c20723c */ /* 0x000fe20000001820 */
[----:B------:R-:W2:Y:S01]  /*9090*/  LDSM.16.MT88.4 R16, [R218+0x9800] ;  /* 0x00980000da10783b */ /* 0x000ea20000004200 */
[----:B------:R3:W2:Y:S04]  /*90a0*/  MUFU.EX2 R191, R0 ;  /* 0x0000000000bf7308 */ /* 0x0006a80000000800 */
[-C--:B------:R-:W-:Y:S06]  /*90b0*/  HMMA.16816.F32 R84, R8, R26.reuse, R84 ;  /* 0x0000001a0854723c */ /* 0x080fec0000001854 */
[----:B------:R-:W-:Y:S01]  /*90c0*/  HMMA.16816.F32 R80, R12, R26, R48 ;  /* 0x0000001a0c50723c */ /* 0x000fe20000001830 */
[----:B------:R-:W2:Y:S01]  /*90d0*/  LDSM.16.MT88.4 R24, [R219+0x9800] ;  /* 0x00980000db18783b */ /* 0x000ea20000004200 */
[----:B---3--:R-:W-:-:S04]  /*90e0*/  FFMA.FTZ R0, R190, UR22, -R6 ;  /* 0x00000016be007c23 */ /* 0x008fc80008010806 */
[----:B------:R3:W-:Y:S02]  /*90f0*/  MUFU.EX2 R196, R0 ;  /* 0x0000000000c47308 */ /* 0x0007e40000000800 */
[----:B---3--:R-:W-:-:S06]  /*9100*/  FFMA.FTZ R0, R170, UR22, -R6 ;  /* 0x00000016aa007c23 */ /* 0x008fcc0008010806 */
[----:B------:R3:W2:Y:S01]  /*9110*/  MUFU.EX2 R180, R0 ;  /* 0x0000000000b47308 */ /* 0x0006a20000000800 */
[----:B------:R-:W-:Y:S02]  /*9120*/  F2FP.F16.F32.PACK_AB R8, R123, R154 ;  /* 0x0000009a7b08723e */ /* 0x000fe400000000ff */
[----:B------:R-:W-:Y:S02]  /*9130*/  F2FP.F16.F32.PACK_AB R9, R127, R155 ;  /* 0x0000009b7f09723e */ /* 0x000fe400000000ff */
[----:B------:R-:W-:Y:S01]  /*9140*/  F2FP.F16.F32.PACK_AB R10, R157, R139 ;  /* 0x0000008b9d0a723e */ /* 0x000fe200000000ff */
[----:B---3--:R-:W-:-:S04]  /*9150*/  FFMA.FTZ R0, R198, UR22, -R5 ;  /* 0x00000016c6007c23 */ /* 0x008fc80008010805 */
[----:B------:R3:W-:Y:S01]  /*9160*/  MUFU.EX2 R147, R0 ;  /* 0x0000000000937308 */ /* 0x0007e20000000800 */
[----:B------:R-:W-:Y:S02]  /*9170*/  F2FP.F16.F32.PACK_AB R11, R159, R150 ;  /* 0x000000969f0b723e */ /* 0x000fe400000000ff */
[----:B------:R-:W-:Y:S02]  /*9180*/  F2FP.F16.F32.PACK_AB R12, R160, R220 ;  /* 0x000000dca00c723e */ /* 0x000fe400000000ff */
[----:B------:R-:W-:Y:S02]  /*9190*/  F2FP.F16.F32.PACK_AB R13, R162, R135 ;  /* 0x00000087a20d723e */ /* 0x000fe400000000ff */
[----:B------:R-:W-:Y:S01]  /*91a0*/  F2FP.F16.F32.PACK_AB R14, R158, R177 ;  /* 0x000000b19e0e723e */ /* 0x000fe200000000ff */
[----:B---3--:R-:W-:-:S04]  /*91b0*/  FFMA.FTZ R0, R192, UR22, -R5 ;  /* 0x00000016c0007c23 */ /* 0x008fc80008010805 */
[----:B------:R3:W2:Y:S01]  /*91c0*/  MUFU.EX2 R179, R0 ;  /* 0x0000000000b37308 */ /* 0x0006a20000000800 */
[----:B------:R-:W-:Y:S01]  /*91d0*/  F2FP.F16.F32.PACK_AB R15, R149, R140 ;  /* 0x0000008c950f723e */ /* 0x000fe200000000ff */
[----:B----4-:R-:W-:Y:S01]  /*91e0*/  HMMA.16816.F32 R48, R8, R28, R52 ;  /* 0x0000001c0830723c */ /* 0x010fe20000001834 */
[----:B------:R-:W-:Y:S02]  /*91f0*/  IMAD.MOV.U32 R170, RZ, RZ, R2 ;  /* 0x000000ffffaa7224 */ /* 0x000fe400078e0002 */
[----:B---3--:R-:W-:-:S04]  /*9200*/  FFMA.FTZ R0, R184, UR22, -R5 ;  /* 0x00000016b8007c23 */ /* 0x008fc80008010805 */
[----:B------:R3:W-:Y:S01]  /*9210*/  MUFU.EX2 R198, R0 ;  /* 0x0000000000c67308 */ /* 0x0007e20000000800 */
[----:B-1----:R-:W-:Y:S06]  /*9220*/  HMMA.16816.F32 R52, R8, R20, R92 ;  /* 0x000000140834723c */ /* 0x002fec000000185c */
[----:B------:R-:W-:Y:S01]  /*9230*/  HMMA.16816.F32 R44, R12, R28, R44 ;  /* 0x0000001c0c2c723c */ /* 0x000fe2000000182c */
[----:B---3--:R-:W-:-:S05]  /*9240*/  FFMA.FTZ R0, R173, UR22, -R5 ;  /* 0x00000016ad007c23 */ /* 0x008fca0008010805 */
[-C--:B------:R-:W-:Y:S01]  /*9250*/  HMMA.16816.F32 R64, R8, R30.reuse, R64 ;  /* 0x0000001e0840723c */ /* 0x080fe20000001840 */
[----:B------:R1:W-:Y:S05]  /*9260*/  MUFU.EX2 R175, R0 ;  /* 0x0000000000af7308 */ /* 0x0003ea0000000800 */
[----:B------:R-:W-:Y:S01]  /*9270*/  HMMA.16816.F32 R92, R12, R30, R96 ;  /* 0x0000001e0c5c723c */ /* 0x000fe20000001860 */
[----:B------:R-:W3:Y:S05]  /*9280*/  LDSM.16.MT88.4 R28, [R216+0xa000] ;  /* 0x00a00000d81c783b */ /* 0x000eea0000004200 */
[C---:B--2---:R-:W-:Y:S06]  /*9290*/  HMMA.16816.F32 R112, R8.reuse, R16, R112 ;  /* 0x000000100870723c */ /* 0x044fec0000001870 */
[----:B------:R-:W-:Y:S01]  /*92a0*/  HMMA.16816.F32 R104, R8, R18, R104 ;  /* 0x000000120868723c */ /* 0x000fe20000001868 */
[----:B-1----:R-:W-:-:S05]  /*92b0*/  FFMA.FTZ R0, R204, UR22, -R4 ;  /* 0x00000016cc007c23 */ /* 0x002fca0008010804 */
[C---:B------:R-:W-:Y:S01]  /*92c0*/  HMMA.16816.F32 R36, R12.reuse, R16, R36 ;  /* 0x000000100c24723c */ /* 0x040fe20000001824 */
[----:B------:R1:W-:Y:S05]  /*92d0*/  MUFU.EX2 R2, R0 ;  /* 0x0000000000027308 */ /* 0x0003ea0000000800 */
[----:B------:R-:W-:Y:S01]  /*92e0*/  HMMA.16816.F32 R32, R12, R18, R32 ;  /* 0x000000120c20723c */ /* 0x000fe20000001820 */
[----:B------:R-:W2:Y:S05]  /*92f0*/  LDSM.16.MT88.4 R16, [R218+0xa000] ;  /* 0x00a00000da10783b */ /* 0x000eaa0000004200 */
[----:B------:R-:W-:Y:S01]  /*9300*/  HMMA.16816.F32 R60, R8, R24, R76 ;  /* 0x00000018083c723c */ /* 0x000fe2000000184c */
[----:B-1----:R-:W-:-:S05]  /*9310*/  FFMA.FTZ R0, R195, UR22, -R4 ;  /* 0x00000016c3007c23 */ /* 0x002fca0008010804 */
[----:B------:R-:W-:Y:S01]  /*9320*/  HMMA.16816.F32 R56, R8, R26, R84 ;  /* 0x0000001a0838723c */ /* 0x000fe20000001854 */
[----:B------:R1:W4:Y:S05]  /*9330*/  MUFU.EX2 R189, R0 ;  /* 0x0000000000bd7308 */ /* 0x00032a0000000800 */
[C---:B------:R-:W-:Y:S06]  /*9340*/  HMMA.16816.F32 R88, R12.reuse, R24, R88 ;  /* 0x000000180c58723c */ /* 0x040fec0000001858 */
[----:B------:R-:W-:Y:S01]  /*9350*/  HMMA.16816.F32 R80, R12, R26, R80 ;  /* 0x0000001a0c50723c */ /* 0x000fe20000001850 */
[----:B------:R-:W2:Y:S05]  /*9360*/  LDSM.16.MT88.4 R24, [R219+0xa000] ;  /* 0x00a00000db18783b */ /* 0x000eaa0000004200 */
[----:B------:R-:W-:Y:S01]  /*9370*/  HMMA.16816.F32 R76, R8, R22, R100 ;  /* 0x00000016084c723c */ /* 0x000fe20000001864 */
[----:B-1----:R-:W-:-:S05]  /*9380*/  FFMA.FTZ R0, R188, UR22, -R4 ;  /* 0x00000016bc007c23 */ /* 0x002fca0008010804 */
[C---:B------:R-:W-:Y:S06]  /*9390*/  HMMA.16816.F32 R72, R12.reuse, R20, R72 ;  /* 0x000000140c48723c */ /* 0x040fec0000001848 */
[----:B------:R-:W-:Y:S01]  /*93a0*/  HMMA.16816.F32 R40, R12, R22, R40 ;  /* 0x000000160c28723c */ /* 0x000fe20000001828 */
[----:B------:R-:W1:Y:S01]  /*93b0*/  LDSM.16.MT88.4 R20, [R217+0xa000] ;  /* 0x00a00000d914783b */ /* 0x000e620000004200 */
[----:B------:R3:W-:Y:S02]  /*93c0*/  MUFU.EX2 R182, R0 ;  /* 0x0000000000b67308 */ /* 0x0007e40000000800 */
[----:B---3--:R-:W-:-:S06]  /*93d0*/  FFMA.FTZ R0, R172, UR22, -R4 ;  /* 0x00000016ac007c23 */ /* 0x008fcc0008010804 */
[----:B------:R-:W3:Y:S01]  /*93e0*/  MUFU.EX2 R174, R0 ;  /* 0x0000000000ae7308 */ /* 0x000ee20000000800 */
[----:B------:R-:W-:Y:S02]  /*93f0*/  MOV R172, R110 ;  /* 0x0000006e00ac7202 */ /* 0x000fe40000000f00 */
[----:B------:R-:W-:Y:S02]  /*9400*/  F2FP.F16.F32.PACK_AB R12, R170, R153 ;  /* 0x00000099aa0c723e */ /* 0x000fe400000000ff */
[----:B------:R-:W-:Y:S02]  /*9410*/  F2FP.F16.F32.PACK_AB R13, R191, R152 ;  /* 0x00000098bf0d723e */ /* 0x000fe400000000ff */
[----:B------:R-:W-:Y:S02]  /*9420*/  F2FP.F16.F32.PACK_AB R14, R183, R172 ;  /* 0x000000acb70e723e */ /* 0x000fe400000000ff */
[----:B------:R-:W-:Y:S02]  /*9430*/  F2FP.F16.F32.PACK_AB R15, R180, R196 ;  /* 0x000000c4b40f723e */ /* 0x000fe400000000ff */
[----:B------:R-:W-:-:S02]  /*9440*/  F2FP.F16.F32.PACK_AB R8, R179, R147 ;  /* 0x00000093b308723e */ /* 0x000fc400000000ff */
[----:B----4-:R-:W-:Y:S02]  /*9450*/  F2FP.F16.F32.PACK_AB R9, R189, R2 ;  /* 0x00000002bd09723e */ /* 0x010fe400000000ff */
[----:B------:R-:W-:Y:S02]  /*9460*/  F2FP.F16.F32.PACK_AB R10, R175, R198 ;  /* 0x000000c6af0a723e */ /* 0x000fe400000000ff */
[----:B---3--:R-:W-:Y:S01]  /*9470*/  F2FP.F16.F32.PACK_AB R11, R174, R182 ;  /* 0x000000b6ae0b723e */ /* 0x008fe200000000ff */
[----:B------:R-:W-:Y:S01]  /*9480*/  IMAD.MOV.U32 R209, RZ, RZ, R248 ;  /* 0x000000ffffd17224 */ /* 0x000fe200078e00f8 */
[----:B------:R-:W-:Y:S01]  /*9490*/  HMMA.16816.F32 R164, R12, R28, R44 ;  /* 0x0000001c0ca4723c */ /* 0x000fe2000000182c */
[----:B------:R-:W-:Y:S01]  /*94a0*/  FFMA.FTZ R0, R202, UR22, -R5 ;  /* 0x00000016ca007c23 */ /* 0x000fe20008010805 */
[----:B------:R-:W-:Y:S02]  /*94b0*/  IMAD.MOV.U32 R171, RZ, RZ, R128 ;  /* 0x000000ffffab7224 */ /* 0x000fe400078e0080 */
[----:B------:R-:W-:-:S02]  /*94c0*/  IMAD.MOV.U32 R248, RZ, RZ, R111 ;  /* 0x000000fffff87224 */ /* 0x000fc400078e006f */
[----:B--2---:R-:W-:Y:S01]  /*94d0*/  HMMA.16816.F32 R44, R8, R18, R104 ;  /* 0x00000012082c723c */ /* 0x004fe20000001868 */
[----:B------:R-:W-:Y:S01]  /*94e0*/  IMAD.MOV.U32 R128, RZ, RZ, R118 ;  /* 0x000000ffff807224 */ /* 0x000fe200078e0076 */
[----:B------:R-:W-:Y:S01]  /*94f0*/  MOV R190, R171 ;  /* 0x000000ab00be7202 */ /* 0x000fe20000000f00 */
[----:B------:R-:W-:Y:S01]  /*9500*/  IMAD.MOV.U32 R185, RZ, RZ, R250 ;  /* 0x000000ffffb97224 */ /* 0x000fe200078e00fa */
[----:B------:R-:W2:Y:S02]  /*9510*/  LDL.LU R118, [R1+0x10] ;  /* 0x0000100001767983 */ /* 0x000ea40000300800 */
[----:B------:R-:W-:Y:S01]  /*9520*/  HMMA.16816.F32 R104, R12, R30, R92 ;  /* 0x0000001e0c68723c */ /* 0x000fe2000000185c */
[----:B------:R-:W-:Y:S01]  /*9530*/  IMAD.MOV.U32 R171, RZ, RZ, R134 ;  /* 0x000000ffffab7224 */ /* 0x000fe200078e0086 */
[----:B------:R-:W-:-:S05]  /*9540*/  MOV R250, R109 ;  /* 0x0000006d00fa7202 */ /* 0x000fca0000000f00 */
[----:B------:R-:W-:Y:S02]  /*9550*/  MOV R95, R209 ;  /* 0x000000d1005f7202 */ /* 0x000fe40000000f00 */
[----:B------:R3:W-:Y:S01]  /*9560*/  MUFU.EX2 R209, R0 ;  /* 0x0000000000d17308 */ /* 0x0007e20000000800 */
[----:B------:R-:W-:Y:S01]  /*9570*/  HMMA.16816.F32 R84, R8, R26, R56 ;  /* 0x0000001a0854723c */ /* 0x000fe20000001838 */
[----:B------:R-:W-:-:S05]  /*9580*/  IMAD.MOV.U32 R134, RZ, RZ, R248 ;  /* 0x000000ffff867224 */ /* 0x000fca00078e00f8 */
[C---:B-1----:R-:W-:Y:S06]  /*9590*/  HMMA.16816.F32 R56, R8.reuse, R20, R52 ;  /* 0x000000140838723c */ /* 0x042fec0000001834 */
[----:B------:R-:W-:Y:S01]  /*95a0*/  HMMA.16816.F32 R52, R8, R22, R76 ;  /* 0x000000160834723c */ /* 0x000fe2000000184c */
[----:B---3--:R-:W-:-:S05]  /*95b0*/  FFMA.FTZ R0, R197, UR22, -R5 ;  /* 0x00000016c5007c23 */ /* 0x008fca0008010805 */
[C---:B------:R-:W-:Y:S01]  /*95c0*/  HMMA.16816.F32 R76, R12.reuse, R20, R72 ;  /* 0x000000140c4c723c */ /* 0x040fe20000001848 */
[----:B------:R1:W3:Y:S05]  /*95d0*/  MUFU.EX2 R248, R0 ;  /* 0x0000000000f87308 */ /* 0x0002ea0000000800 */
[----:B------:R-:W-:Y:S01]  /*95e0*/  HMMA.16816.F32 R72, R12, R22, R40 ;  /* 0x000000160c48723c */ /* 0x000fe20000001828 */
[----:B------:R-:W-:Y:S01]  /*95f0*/  IMAD.MOV.U32 R93, RZ, RZ, R185 ;  /* 0x000000ffff5d7224 */ /* 0x000fe200078e00b9 */
[----:B------:R-:W-:Y:S05]  /*9600*/  LDSM.16.MT88.4 R20, [R219+0xa800] ;  /* 0x00a80000db14783b */ /* 0x000fea0000004200 */
[----:B------:R-:W-:Y:S01]  /*9610*/  IMAD.MOV.U32 R43, RZ, RZ, R2 ;  /* 0x000000ffff2b7224 */ /* 0x000fe200078e0002 */
[----:B------:R-:W-:Y:S01]  /*9620*/  MOV R2, R250 ;  /* 0x000000fa00027202 */ /* 0x000fe20000000f00 */
[----:B------:R-:W-:Y:S01]  /*9630*/  HMMA.16816.F32 R100, R8, R30, R64 ;  /* 0x0000001e0864723c */ /* 0x000fe20000001840 */
[----:B-1----:R-:W-:-:S05]  /*9640*/  FFMA.FTZ R0, R193, UR22, -R5 ;  /* 0x00000016c1007c23 */ /* 0x002fca0008010805 */
[----:B------:R-:W-:Y:S01]  /*9650*/  HMMA.16816.F32 R64, R12, R16, R36 ;  /* 0x000000100c40723c */ /* 0x000fe20000001824 */
[----:B------:R1:W-:Y:S01]  /*9660*/  MUFU.EX2 R250, R0 ;  /* 0x0000000000fa7308 */ /* 0x0003e20000000800 */
[----:B------:R-:W-:-:S05]  /*9670*/  IMAD.MOV.U32 R185, RZ, RZ, R130 ;  /* 0x000000ffffb97224 */ /* 0x000fca00078e0082 */
[--C-:B------:R-:W-:Y:S01]  /*9680*/  FFMA.FTZ R36, R246, UR22, -R7.reuse ;  /* 0x00000016f6247c23 */ /* 0x100fe20008010807 */
[----:B------:R-:W-:Y:S01]  /*9690*/  MOV R246, R2 ;  /* 0x0000000200f67202 */ /* 0x000fe20000000f00 */
[----:B------:R-:W-:Y:S01]  /*96a0*/  FFMA.FTZ R2, R176, UR22, -R4 ;  /* 0x00000016b0027c23 */ /* 0x000fe20008010804 */
[----:B------:R-:W-:Y:S01]  /*96b0*/  FFMA.FTZ R40, R243, UR22, -R7 ;  /* 0x00000016f3287c23 */ /* 0x000fe20008010807 */
[----:B------:R-:W-:Y:S02]  /*96c0*/  IMAD.MOV.U32 R243, RZ, RZ, R129 ;  /* 0x000000fffff37224 */ /* 0x000fe400078e0081 */
[----:B------:R-:W-:Y:S01]  /*96d0*/  FFMA.FTZ R39, R233, UR22, -R7 ;  /* 0x00000016e9277c23 */ /* 0x000fe20008010807 */
[----:B------:R4:W-:Y:S01]  /*96e0*/  MUFU.EX2 R129, R2 ;  /* 0x0000000200817308 */ /* 0x0009e20000000800 */
[----:B-1----:R-:W-:-:S07]  /*96f0*/  FFMA.FTZ R0, R168, UR22, -R5 ;  /* 0x00000016a8007c23 */ /* 0x002fce0008010805 */
[----:B------:R1:W-:Y:S01]  /*9700*/  MUFU.EX2 R130, R0 ;  /* 0x0000000000827308 */ /* 0x0003e20000000800 */
[----:B------:R-:W-:Y:S01]  /*9710*/  FFMA.FTZ R42, R245, UR22, -R7 ;  /* 0x00000016f52a7c23 */ /* 0x000fe20008010807 */
[----:B------:R-:W-:Y:S02]  /*9720*/  IMAD.MOV.U32 R233, RZ, RZ, R128 ;  /* 0x000000ffffe97224 */ /* 0x000fe400078e0080 */
[----:B------:R-:W-:Y:S02]  /*9730*/  IMAD.MOV.U32 R245, RZ, RZ, R133 ;  /* 0x000000fffff57224 */ /* 0x000fe400078e0085 */
[----:B----4-:R-:W-:Y:S01]  /*9740*/  FFMA.FTZ R2, R211, UR22, -R6 ;  /* 0x00000016d3027c23 */ /* 0x010fe20008010806 */
[----:B-1----:R-:W-:-:S04]  /*9750*/  FFMA.FTZ R0, R203, UR22, -R4 ;  /* 0x00000016cb007c23 */ /* 0x002fc80008010804 */
[----:B------:R1:W-:Y:S02]  /*9760*/  MUFU.EX2 R208, R0 ;  /* 0x0000000000d07308 */ /* 0x0003e40000000800 */
[----:B-1----:R-:W-:-:S06]  /*9770*/  FFMA.FTZ R0, R200, UR22, -R4 ;  /* 0x00000016c8007c23 */ /* 0x002fcc0008010804 */
[----:B------:R1:W-:Y:S02]  /*9780*/  MUFU.EX2 R200, R2 ;  /* 0x0000000200c87308 */ /* 0x0003e40000000800 */
[----:B-1----:R-:W-:Y:S01]  /*9790*/  FFMA.FTZ R2, R233, UR22, -R5 ;  /* 0x00000016e9027c23 */ /* 0x002fe20008010805 */
[----:B------:R-:W-:Y:S01]  /*97a0*/  MOV R233, R243 ;  /* 0x000000f300e97202 */ /* 0x000fe20000000f00 */
[----:B------:R-:W-:Y:S02]  /*97b0*/  IMAD.MOV.U32 R243, RZ, RZ, R245 ;  /* 0x000000fffff37224 */ /* 0x000fe400078e00f5 */
[----:B------:R-:W4:Y:S01]  /*97c0*/  LDL.LU R245, [R1+0x54] ;  /* 0x0000540001f57983 */ /* 0x000f220000300800 */
[C---:B------:R-:W-:Y:S06]  /*97d0*/  HMMA.16816.F32 R108, R8.reuse, R28, R48 ;  /* 0x0000001c086c723c */ /* 0x040fec0000001830 */
[C---:B------:R-:W-:Y:S06]  /*97e0*/  HMMA.16816.F32 R96, R8.reuse, R24, R60 ;  /* 0x000000180860723c */ /* 0x040fec000000183c */
[----:B------:R-:W-:Y:S06]  /*97f0*/  HMMA.16816.F32 R48, R8, R16, R112 ;  /* 0x000000100830723c */ /* 0x000fec0000001870 */
[C---:B------:R-:W-:Y:S06]  /*9800*/  HMMA.16816.F32 R88, R12.reuse, R24, R88 ;  /* 0x000000180c58723c */ /* 0x040fec0000001858 */
[C---:B------:R-:W-:Y:S01]  /*9810*/  HMMA.16816.F32 R80, R12.reuse, R26, R80 ;  /* 0x0000001a0c50723c */ /* 0x040fe20000001850 */
[----:B------:R-:W1:Y:S05]  /*9820*/  LDSM.16.MT88.4 R24, [R216+0xa800] ;  /* 0x00a80000d818783b */ /* 0x000e6a0000004200 */
[----:B------:R-:W-:Y:S01]  /*9830*/  HMMA.16816.F32 R60, R12, R18, R32 ;  /* 0x000000120c3c723c */ /* 0x000fe20000001820 */
[----:B------:R-:W1:Y:S04]  /*9840*/  LDSM.16.MT88.4 R16, [R217+0xa800] ;  /* 0x00a80000d910783b */ /* 0x000e680000004200 */
[----:B------:R-:W1:Y:S02]  /*9850*/  LDSM.16.MT88.4 R12, [R218+0xa800] ;  /* 0x00a80000da0c783b */ /* 0x000e640000004200 */
[----:B------:R-:W-:-:S02]  /*9860*/  FFMA.FTZ R32, R207, UR22, -R7 ;  /* 0x00000016cf207c23 */ /* 0x000fc40008010807 */
[----:B------:R3:W3:Y:S02]  /*9870*/  MUFU.EX2 R207, R0 ;  /* 0x0000000000cf7308 */ /* 0x0006e40000000800 */
[----:B---3--:R-:W-:-:S06]  /*9880*/  FFMA.FTZ R0, R186, UR22, -R4 ;  /* 0x00000016ba007c23 */ /* 0x008fcc0008010804 */
[----:B------:R-:W3:Y:S01]  /*9890*/  MUFU.EX2 R128, R0 ;  /* 0x0000000000807308 */ /* 0x000ee20000000800 */
[----:B------:R-:W-:Y:S02]  /*98a0*/  F2FP.F16.F32.PACK_AB R8, R248, R209 ;  /* 0x000000d1f808723e */ /* 0x000fe400000000ff */
[----:B------:R-:W-:Y:S02]  /*98b0*/  F2FP.F16.F32.PACK_AB R9, R207, R208 ;  /* 0x000000d0cf09723e */ /* 0x000fe400000000ff */
[----:B------:R-:W-:Y:S01]  /*98c0*/  F2FP.F16.F32.PACK_AB R10, R130, R250 ;  /* 0x000000fa820a723e */ /* 0x000fe200000000ff */
[----:B------:R-:W-:Y:S01]  /*98d0*/  IMAD.MOV.U32 R94, RZ, RZ, R177 ;  /* 0x000000ffff5e7224 */ /* 0x000fe200078e00b1 */
[----:B------:R-:W-:Y:S01]  /*98e0*/  MOV R177, R3 ;  /* 0x0000000300b17202 */ /* 0x000fe20000000f00 */
[--C-:B------:R-:W-:Y:S01]  /*98f0*/  FFMA.FTZ R28, R181, UR22, -R7.reuse ;  /* 0x00000016b51c7c23 */ /* 0x100fe20008010807 */
[--C-:B------:R-:W-:Y:S01]  /*9900*/  FFMA.FTZ R31, R205, UR22, -R7.reuse ;  /* 0x00000016cd1f7c23 */ /* 0x100fe20008010807 */
[--C-:B------:R-:W-:Y:S01]  /*9910*/  FFMA.FTZ R29, R199, UR22, -R7.reuse ;  /* 0x00000016c71d7c23 */ /* 0x100fe20008010807 */
[--C-:B------:R-:W-:Y:S01]  /*9920*/  FFMA.FTZ R3, R169, UR22, -R7.reuse ;  /* 0x00000016a9037c23 */ /* 0x100fe20008010807 */
[--C-:B------:R-:W-:Y:S01]  /*9930*/  FFMA.FTZ R37, R163, UR22, -R7.reuse ;  /* 0x00000016a3257c23 */ /* 0x100fe20008010807 */
[--C-:B------:R-:W-:Y:S01]  /*9940*/  FFMA.FTZ R41, R244, UR22, -R7.reuse ;  /* 0x00000016f4297c23 */ /* 0x100fe20008010807 */
[----:B---3--:R-:W-:Y:S01]  /*9950*/  F2FP.F16.F32.PACK_AB R11, R129, R128 ;  /* 0x00000080810b723e */ /* 0x008fe200000000ff */
[----:B------:R-:W-:Y:S01]  /*9960*/  FFMA.FTZ R38, R232, UR22, -R7 ;  /* 0x00000016e8267c23 */ /* 0x000fe20008010807 */
[----:B------:R-:W-:-:S02]  /*9970*/  IMAD.MOV.U32 R169, RZ, RZ, R170 ;  /* 0x000000ffffa97224 */ /* 0x000fc400078e00aa */
[--C-:B------:R-:W-:Y:S01]  /*9980*/  FFMA.FTZ R0, R210, UR22, -R6.reuse ;  /* 0x00000016d2007c23 */ /* 0x100fe20008010806 */
[--C-:B------:R-:W-:Y:S01]  /*9990*/  FFMA.FTZ R7, R206, UR22, -R6.reuse ;  /* 0x00000016ce077c23 */ /* 0x100fe20008010806 */
[----:B------:R-:W-:Y:S01]  /*99a0*/  FFMA.FTZ R30, R194, UR22, -R6 ;  /* 0x00000016c21e7c23 */ /* 0x000fe20008010806 */
[----:B------:R-:W-:Y:S01]  /*99b0*/  IMAD.MOV.U32 R181, RZ, RZ, R190 ;  /* 0x000000ffffb57224 */ /* 0x000fe200078e00be */
[----:B------:R-:W-:Y:S01]  /*99c0*/  MOV R199, R191 ;  /* 0x000000bf00c77202 */ /* 0x000fe20000000f00 */
[----:B------:R-:W-:Y:S02]  /*99d0*/  IMAD.MOV.U32 R197, RZ, RZ, R189 ;  /* 0x000000ffffc57224 */ /* 0x000fe400078e00bd */
[----:B------:R-:W-:Y:S01]  /*99e0*/  FFMA.FTZ R35, R187, UR22, -R6 ;  /* 0x00000016bb237c23 */ /* 0x000fe20008010806 */
[----:B------:R-:W-:Y:S01]  /*99f0*/  IMAD.MOV.U32 R170, RZ, RZ, R185 ;  /* 0x000000ffffaa7224 */ /* 0x000fe200078e00b9 */
[----:B-1----:R-:W-:Y:S01]  /*9a00*/  HMMA.16816.F32 R108, R8, R24, R108 ;  /* 0x00000018086c723c */ /* 0x002fe2000000186c */
[----:B------:R-:W-:-:S02]  /*9a10*/  IMAD.MOV.U32 R232, RZ, RZ, R122 ;  /* 0x000000ffffe87224 */ /* 0x000fc400078e007a */
[----:B------:R-:W-:Y:S03]  /*9a20*/  MUFU.EX2 R122, R28 ;  /* 0x0000001c007a7308 */ /* 0x000fe60000000800 */
[C---:B------:R-:W-:Y:S06]  /*9a30*/  HMMA.16816.F32 R100, R8.reuse, R26, R100 ;  /* 0x0000001a0864723c */ /* 0x040fec0000001864 */
[C---:B------:R-:W-:Y:S01]  /*9a40*/  HMMA.16816.F32 R96, R8.reuse, R20, R96 ;  /* 0x000000140860723c */ /* 0x040fe20000001860 */
[----:B------:R-:W-:Y:S05]  /*9a50*/  MUFU.EX2 R203, R32 ;  /* 0x0000002000cb7308 */ /* 0x000fea0000000800 */
[C---:B------:R-:W-:Y:S03]  /*9a60*/  HMMA.16816.F32 R84, R8.reuse, R22, R84 ;  /* 0x000000160854723c */ /* 0x040fe60000001854 */
[----:B------:R-:W1:Y:S03]  /*9a70*/  MUFU.EX2 R204, R31 ;  /* 0x0000001f00cc7308 */ /* 0x000e660000000800 */
[C---:B------:R-:W-:Y:S06]  /*9a80*/  HMMA.16816.F32 R184, R8.reuse, R16, R56 ;  /* 0x0000001008b8723c */ /* 0x040fec0000001838 */
[C---:B------:R-:W-:Y:S01]  /*9a90*/  HMMA.16816.F32 R188, R8.reuse, R18, R52 ;  /* 0x0000001208bc723c */ /* 0x040fe20000001834 */
[----:B------:R3:W-:Y:S05]  /*9aa0*/  MUFU.EX2 R205, R29 ;  /* 0x0000001d00cd7308 */ /* 0x0007ea0000000800 */
[C---:B------:R-:W-:Y:S03]  /*9ab0*/  HMMA.16816.F32 R192, R8.reuse, R12, R48 ;  /* 0x0000000c08c0723c */ /* 0x040fe60000001830 */
[----:B------:R1:W-:Y:S03]  /*9ac0*/  MUFU.EX2 R202, R0 ;  /* 0x0000000000ca7308 */ /* 0x0003e60000000800 */
[----:B------:R-:W-:Y:S01]  /*9ad0*/  HMMA.16816.F32 R112, R8, R14, R44 ;  /* 0x0000000e0870723c */ /* 0x000fe2000000182c */
[----:B------:R-:W-:-:S06]  /*9ae0*/  IMAD.MOV.U32 R163, RZ, RZ, R134 ;  /* 0x000000ffffa37224 */ /* 0x000fcc00078e0086 */
[--C-:B------:R-:W-:Y:S02]  /*9af0*/  FFMA.FTZ R8, R201, UR22, -R5.reuse ;  /* 0x00000016c9087c23 */ /* 0x100fe40008010805 */
[----:B------:R-:W-:Y:S01]  /*9b00*/  MUFU.EX2 R201, R7 ;  /* 0x0000000700c97308 */ /* 0x000fe20000000800 */
[----:B------:R-:W-:Y:S01]  /*9b10*/  MOV R244, R126 ;  /* 0x0000007e00f47202 */ /* 0x000fe20000000f00 */
[--C-:B---3--:R-:W-:Y:S01]  /*9b20*/  FFMA.FTZ R29, R163, UR22, -R5.reuse ;  /* 0x00000016a31d7c23 */ /* 0x108fe20008010805 */
[----:B------:R-:W-:Y:S01]  /*9b30*/  MOV R163, R93 ;  /* 0x0000005d00a37202 */ /* 0x000fe20000000f00 */
[----:B-1----:R-:W-:Y:S01]  /*9b40*/  FFMA.FTZ R0, R246, UR22, -R5 ;  /* 0x00000016f6007c23 */ /* 0x002fe20008010805 */
[----:B------:R-:W-:Y:S02]  /*9b50*/  IMAD.MOV.U32 R246, RZ, RZ, R43 ;  /* 0x000000fffff67224 */ /* 0x000fe400078e002b */
[----:B------:R-:W-:Y:S01]  /*9b60*/  FFMA.FTZ R9, R95, UR22, -R4 ;  /* 0x000000165f097c23 */ /* 0x000fe20008010804 */
[----:B------:R1:W-:Y:S01]  /*9b70*/  MUFU.EX2 R126, R3 ;  /* 0x00000003007e7308 */ /* 0x0003e20000000800 */
[----:B------:R-:W-:-:S02]  /*9b80*/  IMAD.MOV.U32 R43, RZ, RZ, R94 ;  /* 0x000000ffff2b7224 */ /* 0x000fc400078e005e */
[--C-:B------:R-:W-:Y:S01]  /*9b90*/  FFMA.FTZ R31, R247, UR22, -R5.reuse ;  /* 0x00000016f71f7c23 */ /* 0x100fe20008010805 */
[--C-:B------:R-:W-:Y:S01]  /*9ba0*/  FFMA.FTZ R52, R230, UR22, -R5.reuse ;  /* 0x00000016e6347c23 */ /* 0x100fe20008010805 */
[--C-:B------:R-:W-:Y:S01]  /*9bb0*/  FFMA.FTZ R53, R229, UR22, -R5.reuse ;  /* 0x00000016e5357c23 */ /* 0x100fe20008010805 */
[--C-:B------:R-:W-:Y:S01]  /*9bc0*/  FFMA.FTZ R11, R228, UR22, -R4.reuse ;  /* 0x00000016e40b7c23 */ /* 0x100fe20008010804 */
[--C-:B--2---:R-:W-:Y:S02]  /*9bd0*/  FFMA.FTZ R28, R118, UR22, -R4.reuse ;  /* 0x00000016761c7c23 */ /* 0x104fe40008010804 */
[----:B------:R2:W3:Y:S01]  /*9be0*/  MUFU.EX2 R118, R30 ;  /* 0x0000001e00767308 */ /* 0x0004e20000000800 */
[----:B-1----:R-:W-:Y:S01]  /*9bf0*/  FFMA.FTZ R3, R232, UR22, -R5 ;  /* 0x00000016e8037c23 */ /* 0x002fe20008010805 */
[--C-:B------:R-:W-:Y:S01]  /*9c00*/  FFMA.FTZ R10, R227, UR22, -R4.reuse ;  /* 0x00000016e30a7c23 */ /* 0x100fe20008010804 */
[--C-:B------:R-:W-:Y:S01]  /*9c10*/  FFMA.FTZ R55, R215, UR22, -R4.reuse ;  /* 0x00000016d7377c23 */ /* 0x100fe20008010804 */
[--C-:B------:R-:W-:Y:S01]  /*9c20*/  FFMA.FTZ R93, R214, UR22, -R4.reuse ;  /* 0x00000016d65d7c23 */ /* 0x100fe20008010804 */
[--C-:B------:R-:W-:Y:S01]  /*9c30*/  FFMA.FTZ R94, R119, UR22, -R4.reuse ;  /* 0x00000016775e7c23 */ /* 0x100fe20008010804 */
[----:B------:R-:W-:Y:S01]  /*9c40*/  FFMA.FTZ R95, R117, UR22, -R4 ;  /* 0x00000016755f7c23 */ /* 0x000fe20008010804 */
[----:B------:R-:W-:Y:S01]  /*9c50*/  FADD.FTZ R5, R121, R233 ;  /* 0x000000e979057221 */ /* 0x000fe20000010000 */
[----:B------:R-:W-:Y:S01]  /*9c60*/  FADD.FTZ R4, R244, R243 ;  /* 0x000000f3f4047221 */ /* 0x000fe20000010000 */
[----:B------:R-:W-:Y:S01]  /*9c70*/  IMAD.MOV.U32 R168, RZ, RZ, R179 ;  /* 0x000000ffffa87224 */ /* 0x000fe200078e00b3 */
[----:B------:R-:W-:Y:S01]  /*9c80*/  MOV R173, R177 ;  /* 0x000000b100ad7202 */ /* 0x000fe20000000f00 */
[----:B------:R-:W-:Y:S01]  /*9c90*/  IMAD.MOV.U32 R179, RZ, RZ, R171 ;  /* 0x000000ffffb37224 */ /* 0x000fe200078e00ab */
[----:B------:R-:W-:Y:S01]  /*9ca0*/  MOV R177, R131 ;  /* 0x0000008300b17202 */ /* 0x000fe20000000f00 */
[----:B------:R-:W-:-:S02]  /*9cb0*/  IMAD.MOV.U32 R171, RZ, RZ, R132 ;  /* 0x000000ffffab7224 */ /* 0x000fc400078e0084 */
[--C-:B------:R-:W-:Y:S01]  /*9cc0*/  FFMA.FTZ R34, R178, UR22, -R6.reuse ;  /* 0x00000016b2227c23 */ /* 0x100fe20008010806 */
[--C-:B------:R-:W-:Y:S01]  /*9cd0*/  FFMA.FTZ R33, R252, UR22, -R6.reuse ;  /* 0x00000016fc217c23 */ /* 0x100fe20008010806 */
[--C-:B------:R-:W-:Y:S01]  /*9ce0*/  FFMA.FTZ R92, R251, UR22, -R6.reuse ;  /* 0x00000016fb5c7c23 */ /* 0x100fe20008010806 */
[--C-:B------:R-:W-:Y:S01]  /*9cf0*/  FFMA.FTZ R131, R249, UR22, -R6.reuse ;  /* 0x00000016f9837c23 */ /* 0x100fe20008010806 */
[--C-:B------:R-:W-:Y:S01]  /*9d00*/  FFMA.FTZ R132, R231, UR22, -R6.reuse ;  /* 0x00000016e7847c23 */ /* 0x100fe20008010806 */
[--C-:B------:R-:W-:Y:S01]  /*9d10*/  FFMA.FTZ R133, R213, UR22, -R6.reuse ;  /* 0x00000016d5857c23 */ /* 0x100fe20008010806 */
[----:B------:R-:W-:Y:S01]  /*9d20*/  FFMA.FTZ R134, R212, UR22, -R6 ;  /* 0x00000016d4867c23 */ /* 0x000fe20008010806 */
[----:B------:R-:W-:Y:S01]  /*9d30*/  FADD.FTZ R54, R68, R5 ;  /* 0x0000000544367221 */ /* 0x000fe20000010000 */
[----:B--2---:R-:W-:Y:S01]  /*9d40*/  FADD.FTZ R30, R120, R4 ;  /* 0x00000004781e7221 */ /* 0x004fe20000010000 */
[----:B------:R-:W-:Y:S02]  /*9d50*/  F2FP.F16.F32.PACK_AB R4, R204, R203 ;  /* 0x000000cbcc04723e */ /* 0x000fe400000000ff */
[----:B---3--:R-:W-:Y:S01]  /*9d60*/  F2FP.F16.F32.PACK_AB R7, R118, R201 ;  /* 0x000000c97607723e */ /* 0x008fe200000000ff */
[----:B------:R-:W-:Y:S01]  /*9d70*/  FADD.FTZ R117, R125, R124 ;  /* 0x0000007c7d757221 */ /* 0x000fe20000010000 */
[----:B------:R-:W-:-:S02]  /*9d80*/  F2FP.F16.F32.PACK_AB R5, R202, R200 ;  /* 0x000000c8ca05723e */ /* 0x000fc400000000ff */
[----:B------:R-:W-:Y:S01]  /*9d90*/  F2FP.F16.F32.PACK_AB R6, R122, R205 ;  /* 0x000000cd7a06723e */ /* 0x000fe200000000ff */
[----:B------:R-:W-:Y:S01]  /*9da0*/  MUFU.EX2 R121, R37 ;  /* 0x0000002500797308 */ /* 0x000fe20000000800 */
[----:B------:R-:W-:Y:S01]  /*9db0*/  MOV R243, R127 ;  /* 0x0000007f00f37202 */ /* 0x000fe20000000f00 */
[----:B------:R-:W-:Y:S01]  /*9dc0*/  IMAD.MOV.U32 R244, RZ, RZ, R43 ;  /* 0x000000fffff47224 */ /* 0x000fe200078e002b */
[----:B------:R1:W5:Y:S03]  /*9dd0*/  LDL.LU R68, [R1+0x124] ;  /* 0x0001240001447983 */ /* 0x0003660000300800 */
[C---:B------:R-:W-:Y:S02]  /*9de0*/  HMMA.16816.F32 R56, R4.reuse, R20, R88 ;  /* 0x000000140438723c */ /* 0x040fe40000001858 */
[----:B------:R-:W-:Y:S04]  /*9df0*/  MUFU.EX2 R125, R36 ;  /* 0x00000024007d7308 */ /* 0x000fe80000000800 */
[C---:B------:R-:W-:Y:S04]  /*9e00*/  HMMA.16816.F32 R164, R4.reuse, R24, R164 ;  /* 0x0000001804a4723c */ /* 0x040fe800000018a4 */
[----:B------:R-:W-:Y:S02]  /*9e10*/  MUFU.EX2 R120, R42 ;  /* 0x0000002a00787308 */ /* 0x000fe40000000800 */
[C---:B------:R-:W-:Y:S01]  /*9e20*/  HMMA.16816.F32 R104, R4.reuse, R26, R104 ;  /* 0x0000001a0468723c */ /* 0x040fe20000001868 */
[----:B------:R-:W2:Y:S05]  /*9e30*/  LDSM.16.MT88.4 R24, [R216+0xb000] ;  /* 0x00b00000d818783b */ /* 0x000eaa0000004200 */
[----:B------:R-:W-:Y:S01]  /*9e40*/  MUFU.EX2 R124, R41 ;  /* 0x00000029007c7308 */ /* 0x000fe20000000800 */
[C---:B------:R-:W-:Y:S06]  /*9e50*/  HMMA.16816.F32 R48, R4.reuse, R12, R64 ;  /* 0x0000000c0430723c */ /* 0x040fec0000001840 */
[C---:B------:R-:W-:Y:S01]  /*9e60*/  HMMA.16816.F32 R44, R4.reuse, R14, R60 ;  /* 0x0000000e042c723c */ /* 0x040fe2000000183c */
[----:B------:R3:W-:Y:S01]  /*9e70*/  MUFU.EX2 R119, R40 ;  /* 0x0000002800777308 */ /* 0x0007e20000000800 */
[----:B------:R-:W-:Y:S07]  /*9e80*/  LDSM.16.MT88.4 R12, [R217+0xb000] ;  /* 0x00b00000d90c783b */ /* 0x000fee0000004200 */
[----:B------:R-:W-:Y:S08]  /*9e90*/  MUFU.EX2 R127, R38 ;  /* 0x00000026007f7308 */ /* 0x000ff00000000800 */
[----:B------:R-:W-:Y:S01]  /*9ea0*/  MUFU.EX2 R88, R35 ;  /* 0x0000002300587308 */ /* 0x000fe20000000800 */
[C---:B---3--:R-:W-:Y:S01]  /*9eb0*/  HMMA.16816.F32 R40, R4.reuse, R22, R80 ;  /* 0x000000160428723c */ /* 0x048fe20000001850 */
[----:B------:R-:W-:Y:S06]  /*9ec0*/  LDSM.16.MT88.4 R20, [R218+0xb000] ;  /* 0x00b00000da14783b */ /* 0x000fec0000004200 */
[----:B------:R-:W-:Y:S08]  /*9ed0*/  MUFU.EX2 R89, R34 ;  /* 0x0000002200597308 */ /* 0x000ff00000000800 */
[----:B------:R3:W-:Y:S08]  /*9ee0*/  MUFU.EX2 R90, R33 ;  /* 0x00000021005a7308 */ /* 0x0007f00000000800 */
[----:B------:R1:W-:Y:S01]  /*9ef0*/  MUFU.EX2 R81, R3 ;  /* 0x0000000300517308 */ /* 0x0003e20000000800 */
[----:B---3--:R-:W-:Y:S07]  /*9f00*/  HMMA.16816.F32 R32, R4, R18, R72 ;  /* 0x000000120420723c */ /* 0x008fee0000001848 */
[----:B------:R-:W3:Y:S01]  /*9f10*/  MUFU.EX2 R80, R8 ;  /* 0x0000000800507308 */ /* 0x000ee20000000800 */
[----:B-1----:R-:W-:-:S04]  /*9f20*/  FADD.FTZ R3, R70, R117 ;  /* 0x0000007546037221 */ /* 0x002fc80000010000 */
[----:B------:R-:W-:Y:S01]  /*9f30*/  FADD.FTZ R3, R71, R3 ;  /* 0x0000000347037221 */ /* 0x000fe20000010000 */
[----:B----4-:R-:W-:Y:S01]  /*9f40*/  FADD.FTZ R116, R116, R245 ;  /* 0x000000f574747221 */ /* 0x010fe20000010000 */
[----:B------:R-:W-:Y:S01]  /*9f50*/  MOV R245, R163 ;  /* 0x000000a300f57202 */ /* 0x000fe20000000f00 */
[----:B------:R-:W-:Y:S02]  /*9f60*/  IMAD.MOV.U32 R163, RZ, RZ, R123 ;  /* 0x000000ffffa37224 */ /* 0x000fe400078e007b */
[----:B------:R1:W-:Y:S01]  /*9f70*/  MUFU.EX2 R123, R39 ;  /* 0x00000027007b7308 */ /* 0x0003e20000000800 */
[----:B------:R-:W-:Y:S01]  /*9f80*/  FADD.FTZ R3, R235, R3 ;  /* 0x00000003eb037221 */ /* 0x000fe20000010000 */
[----:B-1----:R-:W-:Y:S06]  /*9f90*/  HMMA.16816.F32 R36, R4, R16, R76 ;  /* 0x000000100424723c */ /* 0x002fec000000184c */
[----:B------:R1:W-:Y:S01]  /*9fa0*/  MUFU.EX2 R77, R2 ;  /* 0x00000002004d7308 */ /* 0x0003e20000000800 */
[----:B------:R-:W4:Y:S01]  /*9fb0*/  LDSM.16.MT88.4 R16, [R219+0xb000] ;  /* 0x00b00000db10783b */ /* 0x000f220000004200 */
[----:B------:R-:W-:-:S03]  /*9fc0*/  FADD.FTZ R4, R69, R116 ;  /* 0x0000007445047221 */ /* 0x000fc60000010000 */
[----:B------:R2:W5:Y:S01]  /*9fd0*/  LDL.LU R69, [R1+0x120] ;  /* 0x0001200001457983 */ /* 0x0005620000300800 */
[----:B------:R-:W-:-:S03]  /*9fe0*/  FADD.FTZ R8, R238, R4 ;  /* 0x00000004ee087221 */ /* 0x000fc60000010000 */
[----:B------:R2:W5:Y:S01]  /*9ff0*/  LDL.LU R70, [R1+0x11c] ;  /* 0x00011c0001467983 */ /* 0x0005620000300800 */
[----:B-1----:R-:W-:-:S03]  /*a000*/  FADD.FTZ R2, R234, R54 ;  /* 0x00000036ea027221 */ /* 0x002fc60000010000 */
[----:B------:R1:W5:Y:S01]  /*a010*/  LDL.LU R234, [R1+0x118] ;  /* 0x0001180001ea7983 */ /* 0x0003620000300800 */
[----:B------:R-:W-:Y:S01]  /*a020*/  FADD.FTZ R2, R237, R2 ;  /* 0x00000002ed027221 */ /* 0x000fe20000010000 */
[----:B------:R-:W-:Y:S02]  /*a030*/  FADD.FTZ R8, R240, R8 ;  /* 0x00000008f0087221 */ /* 0x000fe40000010000 */
[----:B------:R1:W5:Y:S01]  /*a040*/  LDL.LU R238, [R1+0x114] ;  /* 0x0001140001ee7983 */ /* 0x0003620000300800 */
[----:B------:R3:W-:Y:S01]  /*a050*/  MUFU.EX2 R73, R29 ;  /* 0x0000001d00497308 */ /* 0x0007e20000000800 */
[----:B------:R-:W-:Y:S02]  /*a060*/  FADD.FTZ R2, R239, R2 ;  /* 0x00000002ef027221 */ /* 0x000fe40000010000 */
[----:B------:R1:W5:Y:S04]  /*a070*/  LDL.LU R71, [R1+0x110] ;  /* 0x0001100001477983 */ /* 0x0003680000300800 */
[----:B------:R1:W5:Y:S01]  /*a080*/  LDL.LU R237, [R1+0x10c] ;  /* 0x00010c0001ed7983 */ /* 0x0003620000300800 */
[----:B------:R2:W-:Y:S03]  /*a090*/  MUFU.EX2 R76, R0 ;  /* 0x00000000004c7308 */ /* 0x0005e60000000800 */
[----:B------:R1:W5:Y:S04]  /*a0a0*/  LDL.LU R240, [R1+0x108] ;  /* 0x0001080001f07983 */ /* 0x0003680000300800 */
[----:B------:R1:W5:Y:S01]  /*a0b0*/  LDL.LU R235, [R1+0x104] ;  /* 0x0001040001eb7983 */ /* 0x0003620000300800 */
[----:B------:R4:W-:Y:S01]  /*a0c0*/  MUFU.EX2 R67, R28 ;  /* 0x0000001c00437308 */ /* 0x0009e20000000800 */
[----:B---3--:R-:W-:-:S02]  /*a0d0*/  FADD.FTZ R29, R236, R8 ;  /* 0x00000008ec1d7221 */ /* 0x008fc40000010000 */
[----:B------:R1:W5:Y:S04]  /*a0e0*/  LDL.LU R239, [R1+0x100] ;  /* 0x0001000001ef7983 */ /* 0x0003680000300800 */
[----:B------:R1:W5:Y:S01]  /*a0f0*/  LDL.LU R236, [R1+0xfc] ;  /* 0x0000fc0001ec7983 */ /* 0x0003620000300800 */
[----:B--2---:R-:W-:Y:S01]  /*a100*/  FADD.FTZ R0, R144, R30 ;  /* 0x0000001e90007221 */ /* 0x004fe20000010000 */
[----:B------:R-:W-:Y:S01]  /*a110*/  FADD.FTZ R30, R226, R2 ;  /* 0x00000002e21e7221 */ /* 0x000fe20000010000 */
[----:B----4-:R-:W-:Y:S02]  /*a120*/  FADD.FTZ R28, R241, R3 ;  /* 0x00000003f11c7221 */ /* 0x010fe40000010000 */
[----:B------:R1:W5:Y:S04]  /*a130*/  LDL.LU R241, [R1+0xf8] ;  /* 0x0000f80001f17983 */ /* 0x0003680000300800 */
[----:B------:R-:W2:Y:S01]  /*a140*/  LDL.LU R226, [R1+0xf4] ;  /* 0x0000f40001e27983 */ /* 0x000ea20000300800 */
[----:B------:R-:W3:Y:S08]  /*a150*/  MUFU.EX2 R66, R9 ;  /* 0x0000000900427308 */ /* 0x000ef00000000800 */
[----:B------:R-:W-:Y:S08]  /*a160*/  MUFU.EX2 R74, R11 ;  /* 0x0000000b004a7308 */ /* 0x000ff00000000800 */
[----:B------:R-:W4:Y:S01]  /*a170*/  MUFU.EX2 R75, R10 ;  /* 0x0000000a004b7308 */ /* 0x000f220000000800 */
[----:B------:R-:W-:Y:S01]  /*a180*/  MOV R213, R245 ;  /* 0x000000f500d57202 */ /* 0x000fe20000000f00 */
[----:B------:R-:W-:Y:S01]  /*a190*/  FADD.FTZ R0, R143, R0 ;  /* 0x000000008f007221 */ /* 0x000fe20000010000 */
[----:B------:R-:W-:Y:S01]  /*a1a0*/  IMAD.MOV.U32 R247, RZ, RZ, R177 ;  /* 0x000000fffff77224 */ /* 0x000fe200078e00b1 */
[----:B------:R-:W-:Y:S01]  /*a1b0*/  MOV R212, R171 ;  /* 0x000000ab00d47202 */ /* 0x000fe20000000f00 */
[----:B------:R-:W-:Y:S01]  /*a1c0*/  IMAD.MOV.U32 R229, RZ, RZ, R170 ;  /* 0x000000ffffe57224 */ /* 0x000fe200078e00aa */
[----:B------:R-:W-:Y:S01]  /*a1d0*/  MOV R230, R179 ;  /* 0x000000b300e67202 */ /* 0x000fe20000000f00 */
[----:B------:R-:W-:Y:S01]  /*a1e0*/  FADD.FTZ R0, R145, R0 ;  /* 0x0000000091007221 */ /* 0x000fe20000010000 */
[----:B------:R-:W-:-:S02]  /*a1f0*/  F2FP.F16.F32.PACK_AB R4, R81, R80 ;  /* 0x000000505104723e */ /* 0x000fc400000000ff */
[----:B---3--:R-:W-:Y:S02]  /*a200*/  F2FP.F16.F32.PACK_AB R5, R67, R66 ;  /* 0x000000424305723e */ /* 0x008fe400000000ff */
[----:B------:R-:W-:Y:S02]  /*a210*/  F2FP.F16.F32.PACK_AB R6, R76, R77 ;  /* 0x0000004d4c06723e */ /* 0x000fe400000000ff */
[----:B------:R-:W-:Y:S02]  /*a220*/  MOV R78, R213 ;  /* 0x000000d5004e7202 */ /* 0x000fe40000000f00 */
[----:B----4-:R-:W-:Y:S01]  /*a230*/  F2FP.F16.F32.PACK_AB R7, R75, R74 ;  /* 0x0000004a4b07723e */ /* 0x010fe200000000ff */
        /* <DEDUP_REMOVED lines=19> */
[----:B------:R-:W-:Y:S01]  /*a370*/  MUFU.EX2 R65, R52 ;  /* 0x0000003400417308 */ /* 0x000fe20000000800 */
[----:B------:R-:W-:-:S02]  /*a380*/  IMAD.MOV.U32 R244, RZ, RZ, R180 ;  /* 0x000000fffff47224 */ /* 0x000fc400078e00b4 */
[----:B------:R-:W-:Y:S01]  /*a390*/  FADD.FTZ R3, R78, R29 ;  /* 0x0000001d4e037221 */ /* 0x000fe20000010000 */
[----:B------:R-:W-:Y:S01]  /*a3a0*/  IMAD.MOV.U32 R246, RZ, RZ, R174 ;  /* 0x000000fffff67224 */ /* 0x000fe200078e00ae */
[C---:B------:R-:W-:Y:S01]  /*a3b0*/  HMMA.16816.F32 R168, R4.reuse, R26, R100 ;  /* 0x0000001a04a8723c */ /* 0x040fe20000001864 */
[----:B------:R-:W-:Y:S02]  /*a3c0*/  FADD.FTZ R2, R79, R28 ;  /* 0x0000001c4f027221 */ /* 0x000fe40000010000 */
[----:B------:R-:W-:Y:S03]  /*a3d0*/  MUFU.EX2 R64, R53 ;  /* 0x0000003500407308 */ /* 0x000fe60000000800 */
[----:B------:R-:W-:Y:S01]  /*a3e0*/  HMMA.16816.F32 R172, R4, R24, R108 ;  /* 0x0000001804ac723c */ /* 0x000fe2000000186c */
[----:B------:R-:W-:Y:S01]  /*a3f0*/  MOV R212, R161 ;  /* 0x000000a100d47202 */ /* 0x000fe20000000f00 */
[----:B------:R-:W-:-:S03]  /*a400*/  FADD.FTZ R0, R83, R0 ;  /* 0x0000000053007221 */ /* 0x000fc60000010000 */
[----:B------:R3:W-:Y:S01]  /*a410*/  MUFU.EX2 R31, R55 ;  /* 0x00000037001f7308 */ /* 0x0007e20000000800 */
[----:B------:R-:W-:Y:S01]  /*a420*/  HMMA.16816.F32 R180, R4, R16, R96 ;  /* 0x0000001004b4723c */ /* 0x000fe20000001860 */
[----:B------:R-:W-:-:S05]  /*a430*/  FADD.FTZ R3, R91, R3 ;  /* 0x000000035b037221 */ /* 0x000fca0000010000 */
[----:B------:R-:W-:Y:S01]  /*a440*/  HMMA.16816.F32 R176, R4, R18, R84 ;  /* 0x0000001204b0723c */ /* 0x000fe20000001854 */
[----:B------:R-:W-:-:S05]  /*a450*/  IMAD.MOV.U32 R79, RZ, RZ, R206 ;  /* 0x000000ffff4f7224 */ /* 0x000fca00078e00ce */
[C---:B------:R-:W-:Y:S06]  /*a460*/  HMMA.16816.F32 R184, R4.reuse, R12, R184 ;  /* 0x0000000c04b8723c */ /* 0x040fec00000018b8 */
[C---:B------:R-:W-:Y:S06]  /*a470*/  HMMA.16816.F32 R188, R4.reuse, R14, R188 ;  /* 0x0000000e04bc723c */ /* 0x040fec00000018bc */
[C---:B------:R-:W-:Y:S06]  /*a480*/  HMMA.16816.F32 R192, R4.reuse, R20, R192 ;  /* 0x0000001404c0723c */ /* 0x040fec00000018c0 */
[----:B---3--:R-:W-:Y:S01]  /*a490*/  HMMA.16816.F32 R52, R4, R22, R112 ;  /* 0x000000160434723c */ /* 0x008fe20000001870 */
[----:B------:R-:W-:-:S06]  /*a4a0*/  IMAD.MOV.U32 R83, RZ, RZ, R212 ;  /* 0x000000ffff537224 */ /* 0x000fcc00078e00d4 */
[----:B------:R-:W-:Y:S01]  /*a4b0*/  FADD.FTZ R4, R82, R30 ;  /* 0x0000001e52047221 */ /* 0x000fe20000010000 */
[----:B------:R-:W-:Y:S01]  /*a4c0*/  FADD.FTZ R6, R242, R2 ;  /* 0x00000002f2067221 */ /* 0x000fe20000010000 */
[----:B------:R-:W-:Y:S02]  /*a4d0*/  FADD.FTZ R5, R136, R0 ;  /* 0x0000000088057221 */ /* 0x000fe40000010000 */
[----:B------:R-:W-:Y:S01]  /*a4e0*/  FADD.FTZ R4, R137, R4 ;  /* 0x0000000489047221 */ /* 0x000fe20000010000 */
[----:B------:R-:W-:Y:S01]  /*a4f0*/  FADD.FTZ R2, R142, R3 ;  /* 0x000000038e027221 */ /* 0x000fe20000010000 */
[----:B------:R-:W-:Y:S01]  /*a500*/  MOV R82, R243 ;  /* 0x000000f300527202 */ /* 0x000fe20000000f00 */
[----:B------:R-:W-:Y:S01]  /*a510*/  FADD.FTZ R0, R138, R6 ;  /* 0x000000068a007221 */ /* 0x000fe20000010000 */
[----:B------:R-:W-:Y:S02]  /*a520*/  IMAD.MOV.U32 R247, RZ, RZ, R154 ;  /* 0x000000fffff77224 */ /* 0x000fe400078e009a */
[----:B------:R-:W-:Y:S01]  /*a530*/  FADD.FTZ R4, R79, R4 ;  /* 0x000000044f047221 */ /* 0x000fe20000010000 */
[----:B------:R-:W-:Y:S01]  /*a540*/  FADD.FTZ R3, R156, R5 ;  /* 0x000000059c037221 */ /* 0x000fe20000010000 */
[----:B------:R-:W-:Y:S01]  /*a550*/  FADD.FTZ R2, R148, R2 ;  /* 0x0000000294027221 */ /* 0x000fe20000010000 */
[----:B------:R-:W-:-:S02]  /*a560*/  IMAD.MOV.U32 R110, RZ, RZ, R83 ;  /* 0x000000ffff6e7224 */ /* 0x000fc400078e0053 */
[----:B------:R-:W-:Y:S01]  /*a570*/  FADD.FTZ R0, R141, R0 ;  /* 0x000000008d007221 */ /* 0x000fe20000010000 */
[----:B------:R-:W-:Y:S01]  /*a580*/  FADD.FTZ R4, R82, R4 ;  /* 0x0000000452047221 */ /* 0x000fe20000010000 */
[----:B------:R-:W-:Y:S01]  /*a590*/  MOV R91, R247 ;  /* 0x000000f7005b7202 */ /* 0x000fe20000000f00 */
[----:B------:R-:W-:Y:S01]  /*a5a0*/  FADD.FTZ R3, R151, R3 ;  /* 0x0000000397037221 */ /* 0x000fe20000010000 */
[----:B------:R-:W-:Y:S01]  /*a5b0*/  IMAD.MOV.U32 R215, RZ, RZ, R160 ;  /* 0x000000ffffd77224 */ /* 0x000fe200078e00a0 */
        /* <DEDUP_REMOVED lines=8> */
[----:B------:R-:W-:Y:S01]  /*a640*/  IMAD.MOV.U32 R230, RZ, RZ, R231 ;  /* 0x000000ffffe67224 */ /* 0x000fe200078e00e7 */
        /* <DEDUP_REMOVED lines=17> */
[----:B------:R-:W-:-:S02]  /*a760*/  IMAD.MOV.U32 R213, RZ, RZ, R153 ;  /* 0x000000ffffd57224 */ /* 0x000fc400078e0099 */
[----:B------:R-:W-:Y:S01]  /*a770*/  FADD.FTZ R2, R79, R2 ;  /* 0x000000024f027221 */ /* 0x000fe20000010000 */
[----:B------:R-:W-:Y:S01]  /*a780*/  IMAD.MOV.U32 R215, RZ, RZ, R150 ;  /* 0x000000ffffd77224 */ /* 0x000fe200078e0096 */
[----:B------:R-:W-:Y:S01]  /*a790*/  MOV R227, R158 ;  /* 0x0000009e00e37202 */ /* 0x000fe20000000f00 */
[----:B------:R-:W-:Y:S01]  /*a7a0*/  FADD.FTZ R0, R82, R0 ;  /* 0x0000000052007221 */ /* 0x000fe20000010000 */
[----:B------:R-:W-:Y:S01]  /*a7b0*/  MOV R231, R152 ;  /* 0x0000009800e77202 */ /* 0x000fe20000000f00 */
[----:B------:R-:W-:Y:S02]  /*a7c0*/  IMAD.MOV.U32 R249, RZ, RZ, R147 ;  /* 0x000000fffff97224 */ /* 0x000fe400078e0093 */
[----:B------:R-:W-:Y:S01]  /*a7d0*/  FADD.FTZ R4, R83, R4 ;  /* 0x0000000453047221 */ /* 0x000fe20000010000 */
[----:B------:R-:W-:Y:S01]  /*a7e0*/  IMAD.MOV.U32 R228, RZ, RZ, R149 ;  /* 0x000000ffffe47224 */ /* 0x000fe200078e0095 */
[----:B------:R-:W-:Y:S01]  /*a7f0*/  MOV R229, R157 ;  /* 0x0000009d00e57202 */ /* 0x000fe20000000f00 */
[----:B------:R-:W-:Y:S01]  /*a800*/  FADD.FTZ R3, R91, R3 ;  /* 0x000000035b037221 */ /* 0x000fe20000010000 */
[----:B------:R-:W-:Y:S01]  /*a810*/  FADD.FTZ R2, R214, R2 ;  /* 0x00000002d6027221 */ /* 0x000fe20000010000 */
[----:B------:R-:W-:Y:S01]  /*a820*/  MOV R247, R213 ;  /* 0x000000d500f77202 */ /* 0x000fe20000000f00 */
[----:B------:R-:W-:-:S02]  /*a830*/  IMAD.MOV.U32 R230, RZ, RZ, R159 ;  /* 0x000000ffffe67224 */ /* 0x000fc400078e009f */
        /* <DEDUP_REMOVED lines=23> */
[----:B------:R-:W3:Y:S01]  /*a9b0*/  MUFU.EX2 R92, R92 ;  /* 0x0000005c005c7308 */ /* 0x000ee20000000800 */
        /* <DEDUP_REMOVED lines=23> */
[----:B------:R-:W4:Y:S01]  /*ab30*/  LDSM.16.MT88.4 R160, [R216+0xb800] ;  /* 0x00b80000d8a0783b */ /* 0x000f220000004200 */
[----:B---3--:R-:W-:Y:S01]  /*ab40*/  F2FP.F16.F32.PACK_AB R11, R92, R90 ;  /* 0x0000005a5c0b723e */ /* 0x008fe200000000ff */
[----:B------:R-:W-:Y:S01]  /*ab50*/  FADD.FTZ R2, R250, R2 ;  /* 0x00000002fa027221 */ /* 0x000fe20000010000 */
[----:B------:R-:W-:Y:S01]  /*ab60*/  FADD.FTZ R0, R128, R0 ;  /* 0x0000000080007221 */ /* 0x000fe20000010000 */
[----:B------:R-:W-:Y:S01]  /*ab70*/  FADD.FTZ R4, R122, R4 ;  /* 0x000000047a047221 */ /* 0x000fe20000010000 */
[----:B------:R-:W-:Y:S01]  /*ab80*/  FADD.FTZ R3, R118, R3 ;  /* 0x0000000376037221 */ /* 0x000fe20000010000 */
[----:B------:R-:W-:Y:S01]  /*ab90*/  FADD.FTZ R2, R130, R2 ;  /* 0x0000000282027221 */ /* 0x000fe20000010000 */
[----:B------:R-:W-:Y:S01]  /*aba0*/  FADD.FTZ R0, R129, R0 ;  /* 0x0000000081007221 */ /* 0x000fe20000010000 */
[C---:B------:R-:W-:Y:S01]  /*abb0*/  HMMA.16816.F32 R56, R8.reuse, R16, R56 ;  /* 0x000000100838723c */ /* 0x040fe20000001838 */
[----:B------:R-:W3:Y:S01]  /*abc0*/  MUFU.EX2 R17, R131 ;  /* 0x0000008300117308 */ /* 0x000ee20000000800 */
[----:B------:R-:W-:Y:S01]  /*abd0*/  FADD.FTZ R4, R126, R4 ;  /* 0x000000047e047221 */ /* 0x000fe20000010000 */
[----:B------:R-:W-:Y:S01]  /*abe0*/  FADD.FTZ R3, R88, R3 ;  /* 0x0000000358037221 */ /* 0x000fe20000010000 */
[----:B------:R-:W-:Y:S01]  /*abf0*/  FADD.FTZ R2, R80, R2 ;  /* 0x0000000250027221 */ /* 0x000fe20000010000 */
[----:B------:R-:W-:Y:S01]  /*ac00*/  FADD.FTZ R0, R66, R0 ;  /* 0x0000000042007221 */ /* 0x000fe20000010000 */
[----:B------:R-:W-:Y:S01]  /*ac10*/  FADD.FTZ R4, R121, R4 ;  /* 0x0000000479047221 */ /* 0x000fe20000010000 */
[C---:B------:R-:W-:Y:S01]  /*ac20*/  HMMA.16816.F32 R164, R8.reuse, R24, R164 ;  /* 0x0000001808a4723c */ /* 0x040fe200000018a4 */
[----:B------:R-:W-:Y:S01]  /*ac30*/  FADD.FTZ R3, R89, R3 ;  /* 0x0000000359037221 */ /* 0x000fe20000010000 */
[----:B------:R-:W1:Y:S01]  /*ac40*/  MUFU.EX2 R16, R132 ;  /* 0x0000008400107308 */ /* 0x000e620000000800 */
[----:B------:R-:W-:Y:S01]  /*ac50*/  FADD.FTZ R2, R81, R2 ;  /* 0x0000000251027221 */ /* 0x000fe20000010000 */
[----:B------:R-:W-:Y:S01]  /*ac60*/  FADD.FTZ R0, R67, R0 ;  /* 0x0000000043007221 */ /* 0x000fe20000010000 */
[----:B------:R-:W-:Y:S01]  /*ac70*/  FADD.FTZ R4, R125, R4 ;  /* 0x000000047d047221 */ /* 0x000fe20000010000 */
[C---:B------:R-:W-:Y:S01]  /*ac80*/  HMMA.16816.F32 R60, R8.reuse, R26, R104 ;  /* 0x0000001a083c723c */ /* 0x040fe20000001868 */
[----:B------:R-:W-:Y:S01]  /*ac90*/  FADD.FTZ R3, R90, R3 ;  /* 0x000000035a037221 */ /* 0x000fe20000010000 */
[----:B------:R-:W2:Y:S02]  /*aca0*/  LDSM.16.MT88.4 R152, [R219+0xb800] ;  /* 0x00b80000db98783b */ /* 0x000ea40000004200 */
[----:B------:R-:W4:Y:S02]  /*acb0*/  MUFU.EX2 R25, R93 ;  /* 0x0000005d00197308 */ /* 0x000f240000000800 */
[C---:B------:R-:W-:Y:S01]  /*acc0*/  HMMA.16816.F32 R40, R8.reuse, R18, R40 ;  /* 0x000000120828723c */ /* 0x040fe20000001828 */
[----:B------:R-:W-:Y:S01]  /*acd0*/  FADD.FTZ R2, R77, R2 ;  /* 0x000000024d027221 */ /* 0x000fe20000010000 */
[----:B------:R-:W2:Y:S04]  /*ace0*/  LDSM.16.MT88.4 R144, [R217+0xb800] ;  /* 0x00b80000d990783b */ /* 0x000ea80000004200 */
[C---:B------:R-:W-:Y:S01]  /*acf0*/  HMMA.16816.F32 R36, R8.reuse, R12, R36 ;  /* 0x0000000c0824723c */ /* 0x040fe20000001824 */
[----:B------:R-:W-:Y:S01]  /*ad00*/  MUFU.EX2 R24, R94 ;  /* 0x0000005e00187308 */ /* 0x000fe20000000800 */
[----:B------:R-:W-:Y:S01]  /*ad10*/  FADD.FTZ R0, R74, R0 ;  /* 0x000000004a007221 */ /* 0x000fe20000010000 */
[----:B------:R1:W5:Y:S03]  /*ad20*/  LDL.LU R242, [R1+0xf0] ;  /* 0x0000f00001f27983 */ /* 0x0003660000300800 */
[C---:B------:R-:W-:Y:S01]  /*ad30*/  HMMA.16816.F32 R32, R8.reuse, R14, R32 ;  /* 0x0000000e0820723c */ /* 0x040fe20000001820 */
[----:B------:R-:W2:Y:S05]  /*ad40*/  LDSM.16.MT88.4 R12, [R218+0xb800] ;  /* 0x00b80000da0c783b */ /* 0x000eaa0000004200 */
[C---:B------:R-:W-:Y:S01]  /*ad50*/  HMMA.16816.F32 R48, R8.reuse, R20, R48 ;  /* 0x000000140830723c */ /* 0x040fe20000001830 */
[----:B------:R-:W-:Y:S05]  /*ad60*/  MUFU.EX2 R7, R134 ;  /* 0x0000008600077308 */ /* 0x000fea0000000800 */
[----:B------:R-:W-:Y:S01]  /*ad70*/  HMMA.16816.F32 R44, R8, R22, R44 ;  /* 0x00000016082c723c */ /* 0x000fe2000000182c */
[----:B------:R-:W-:Y:S01]  /*ad80*/  FADD.FTZ R4, R120, R4 ;  /* 0x0000000478047221 */ /* 0x000fe20000010000 */
[----:B------:R-:W-:Y:S01]  /*ad90*/  FADD.FTZ R3, R92, R3 ;  /* 0x000000035c037221 */ /* 0x000fe20000010000 */
[----:B------:R-:W4:Y:S01]  /*ada0*/  MUFU.EX2 R8, R133 ;  /* 0x0000008500087308 */ /* 0x000f220000000800 */
[----:B------:R-:W-:Y:S01]  /*adb0*/  FADD.FTZ R2, R76, R2 ;  /* 0x000000024c027221 */ /* 0x000fe20000010000 */
[----:B------:R-:W-:Y:S01]  /*adc0*/  FADD.FTZ R0, R75, R0 ;  /* 0x000000004b007221 */ /* 0x000fe20000010000 */
[----:B------:R-:W-:Y:S01]  /*add0*/  FADD.FTZ R4, R124, R4 ;  /* 0x000000047c047221 */ /* 0x000fe20000010000 */
[----:B---3--:R-:W-:-:S04]  /*ade0*/  FADD.FTZ R3, R17, R3 ;  /* 0x0000000311037221 */ /* 0x008fc80000010000 */
[----:B------:R-:W3:Y:S01]  /*adf0*/  MUFU.EX2 R18, R95 ;  /* 0x0000005f00127308 */ /* 0x000ee20000000800 */
[----:B------:R-:W-:Y:S01]  /*ae00*/  FADD.FTZ R2, R73, R2 ;  /* 0x0000000249027221 */ /* 0x000fe20000010000 */
[----:B------:R-:W-:Y:S01]  /*ae10*/  FADD.FTZ R0, R31, R0 ;  /* 0x000000001f007221 */ /* 0x000fe20000010000 */
[----:B------:R-:W-:Y:S01]  /*ae20*/  FADD.FTZ R4, R119, R4 ;  /* 0x0000000477047221 */ /* 0x000fe20000010000 */
[----:B-1----:R-:W-:Y:S01]  /*ae30*/  FADD.FTZ R3, R16, R3 ;  /* 0x0000000310037221 */ /* 0x002fe20000010000 */
[----:B------:R-:W-:Y:S01]  /*ae40*/  FADD.FTZ R2, R72, R2 ;  /* 0x0000000248027221 */ /* 0x000fe20000010000 */
[----:B----4-:R-:W-:Y:S01]  /*ae50*/  FADD.FTZ R0, R25, R0 ;  /* 0x0000000019007221 */ /* 0x010fe20000010000 */
        /* <DEDUP_REMOVED lines=9> */
[----:B------:R-:W-:Y:S01]  /*aef0*/  FADD.FTZ R2, R64, R2 ;  /* 0x0000000240027221 */ /* 0x000fe20000010000 */
[----:B---3--:R-:W-:Y:S02]  /*af00*/  FADD.FTZ R0, R18, R0 ;  /* 0x0000000012007221 */ /* 0x008fe40000010000 */
        /* <DEDUP_REMOVED lines=19> */
[----:B------:R-:W-:-:S05]  /*b040*/  VIADD R232, R226, 0x1000 ;  /* 0x00001000e2e87836 */ /* 0x000fca0000000000 */
[----:B------:R-:W-:Y:S01]  /*b050*/  HMMA.16816.F32 R180, R196, R152, R180 ;  /* 0x00000098c4b4723c */ /* 0x000fe200000018b4 */
[----:B------:R-:W-:-:S05]  /*b060*/  IADD3 R231, R226, 0x1800, RZ ;  /* 0x00001800e2e77810 */ /* 0x000fca0007ffe0ff */
        /* <DEDUP_REMOVED lines=19> */
[----:B------:R-:W2:Y:S01]  /*b1a0*/  LDL.64 R244, [R1+0xa0] ;  /* 0x0000a00001f47983 */ /* 0x000ea20000100a00 */
[----:B------:R-:W-:Y:S01]  /*b1b0*/  UIADD3 UR21, UR15, -0x2, URZ ;  /* 0xfffffffe0f157890 */ /* 0x000fe2000fffe03f */
[----:B------:R-:W-:-:S04]  /*b1c0*/  DEPBAR.LE SB0, 0x0 ;  /* 0x000080000000791a */ /* 0x000fc80000000000 */
[----:B------:R-:W-:Y:S01]  /*b1d0*/  USHF.R.S32.HI UR4, URZ, 0x1f, UR21 ;  /* 0x0000001f3f047899 */ /* 0x000fe20008011415 */
[----:B------:R-:W-:Y:S01]  /*b1e0*/  IMAD.U32 R2, RZ, RZ, UR21 ;  /* 0x00000015ff027e24 */ /* 0x000fe2000f8e00ff */
[----:B------:R-:W-:Y:S01]  /*b1f0*/  UIMAD UR6, UR18, UR21, URZ ;  /* 0x00000015120672a4 */ /* 0x000fe2000f8e023f */
[----:B------:R-:W-:Y:S01]  /*b200*/  STL [R1+0xf0], R140 ;  /* 0x0000f08c01007387 */ /* 0x000fe20000100800 */
[----:B------:R-:W-:Y:S02]  /*b210*/  USHF.L.U32 UR23, UR8, 0x5, URZ ;  /* 0x0000000508177899 */ /* 0x000fe4000800063f */
[----:B------:R-:W-:Y:S01]  /*b220*/  UIMAD UR4, UR4, UR19, UR6 ;  /* 0x00000013040472a4 */ /* 0x000fe2000f8e0206 */
[----:B------:R-:W-:Y:S02]  /*b230*/  STL [R1+0xec], R139 ;  /* 0x0000ec8b01007387 */ /* 0x000fe40000100800 */
[----:B------:R-:W-:Y:S02]  /*b240*/  ULDC.64 UR6, c[0x0][0x220] ;  /* 0x0000880000067ab9 */ /* 0x000fe40000000a00 */
[----:B------:R-:W-:Y:S04]  /*b250*/  STL [R1+0xe8], R138 ;  /* 0x0000e88a01007387 */ /* 0x000fe80000100800 */
[----:B------:R-:W-:Y:S04]  /*b260*/  STL [R1+0xe4], R137 ;  /* 0x0000e48901007387 */ /* 0x000fe80000100800 */
[----:B------:R-:W-:Y:S04]  /*b270*/  STL [R1+0xe0], R136 ;  /* 0x0000e08801007387 */ /* 0x000fe80000100800 */
[----:B-----5:R-:W-:Y:S04]  /*b280*/  STL [R1+0xdc], R70 ;  /* 0x0000dc4601007387 */ /* 0x020fe80000100800 */
        /* <DEDUP_REMOVED lines=31> */
[----:B------:R-:W-:Y:S01]  /*b480*/  IADD3.X R5, R3, UR4, RZ, P0, !PT ;  /* 0x0000000403057c10 */ /* 0x000fe200087fe4ff */
[----:B------:R-:W-:-:S04]  /*b490*/  UIADD3 UR4, UR15, -0x2, URZ ;  /* 0xfffffffe0f047890 */ /* 0x000fc8000fffe03f */
[----:B------:R1:W-:Y:S04]  /*b4a0*/  LDGSTS.E.BYPASS.LTC128B.128 [R242+0xb800], desc[UR16][R4.64] ;  /* 0x0b80000004f27fae */ /* 0x0003e8000b901d50 */
[----:B------:R-:W-:Y:S04]  /*b4b0*/  LDSM.16.M88.4 R16, [R222] ;  /* 0x00000000de10783b */ /* 0x000fe80000000200 */
[----:B------:R-:W4:Y:S04]  /*b4c0*/  LDSM.16.M88.4 R76, [R135+0x5800] ;  /* 0x00580000874c783b */ /* 0x000f280000000200 */
[----:B--2---:R-:W2:Y:S04]  /*b4d0*/  LDSM.16.M88.4 R12, [R222+0x2000] ;  /* 0x00200000de0c783b */ /* 0x004ea80000000200 */
[----:B------:R-:W2:Y:S04]  /*b4e0*/  LDSM.16.M88.4 R64, [R135+0x6800] ;  /* 0x006800008740783b */ /* 0x000ea80000000200 */
[----:B------:R-:W2:Y:S04]  /*b4f0*/  LDSM.16.M88.4 R60, [R135+0x7000] ;  /* 0x00700000873c783b */ /* 0x000ea80000000200 */
[----:B------:R-:W2:Y:S04]  /*b500*/  LDSM.16.M88.4 R56, [R135+0x7800] ;  /* 0x007800008738783b */ /* 0x000ea80000000200 */
[----:B------:R-:W2:Y:S04]  /*b510*/  LDSM.16.M88.4 R80, [R135+0x5000] ;  /* 0x005000008750783b */ /* 0x000ea80000000200 */
[----:B------:R-:W2:Y:S04]  /*b520*/  LDSM.16.M88.4 R84, [R135+0x4800] ;  /* 0x004800008754783b */ /* 0x000ea80000000200 */
[----:B---3--:R-:W-:Y:S04]  /*b530*/  LDSM.16.M88.4 R8, [R225] ;  /* 0x00000000e108783b */ /* 0x008fe80000000200 */
[----:B------:R-:W3:Y:S04]  /*b540*/  LDSM.16.M88.4 R40, [R221+0x5800] ;  /* 0x00580000dd28783b */ /* 0x000ee80000000200 */
[----:B------:R-:W3:Y:S04]  /*b550*/  LDSM.16.M88.4 R72, [R135+0x6000] ;  /* 0x006000008748783b */ /* 0x000ee80000000200 */
[----:B-1----:R-:W-:Y:S01]  /*b560*/  LDSM.16.M88.4 R4, [R225+0x2000] ;  /* 0x00200000e104783b */ /* 0x002fe20000000200 */
[-C--:B----4-:R-:W-:Y:S03]  /*b570*/  HMMA.16816.F32 R124, R16, R76.reuse, RZ ;  /* 0x0000004c107c723c */ /* 0x090fe600000018ff */
[----:B------:R-:W1:Y:S03]  /*b580*/  LDSM.16.M88.4 R32, [R221+0x6800] ;  /* 0x00680000dd20783b */ /* 0x000e660000000200 */
[----:B--2---:R-:W-:Y:S01]  /*b590*/  HMMA.16816.F32 R120, R12, R76, RZ ;  /* 0x0000004c0c78723c */ /* 0x004fe200000018ff */
[----:B------:R-:W2:Y:S04]  /*b5a0*/  LDSM.16.M88.4 R28, [R221+0x7000] ;  /* 0x00700000dd1c783b */ /* 0x000ea80000000200 */
[----:B------:R-:W4:Y:S01]  /*b5b0*/  LDSM.16.M88.4 R20, [R221+0x7800] ;  /* 0x00780000dd14783b */ /* 0x000f220000000200 */
[-C--:B------:R-:W-:Y:S03]  /*b5c0*/  HMMA.16816.F32 R108, R16, R64.reuse, RZ ;  /* 0x00000040106c723c */ /* 0x080fe600000018ff */
[----:B------:R-:W4:Y:S03]  /*b5d0*/  LDSM.16.M88.4 R44, [R221+0x5000] ;  /* 0x00500000dd2c783b */ /* 0x000f260000000200 */
[----:B------:R-:W-:Y:S01]  /*b5e0*/  HMMA.16816.F32 R104, R12, R64, RZ ;  /* 0x000000400c68723c */ /* 0x000fe200000018ff */
[----:B------:R-:W4:Y:S04]  /*b5f0*/  LDSM.16.M88.4 R48, [R221+0x4800] ;  /* 0x00480000dd30783b */ /* 0x000f280000000200 */
[----:B------:R-:W4:Y:S01]  /*b600*/  LDSM.16.M88.4 R36, [R221+0x6000] ;  /* 0x00600000dd24783b */ /* 0x000f220000000200 */
[-C--:B------:R-:W-:Y:S03]  /*b610*/  HMMA.16816.F32 R100, R16, R60.reuse, RZ ;  /* 0x0000003c1064723c */ /* 0x080fe600000018ff */
[----:B------:R-:W4:Y:S03]  /*b620*/  LDSM.16.M88.4 R24, [R135+0x4000] ;  /* 0x004000008718783b */ /* 0x000f260000000200 */
[----:B------:R-:W-:Y:S01]  /*b630*/  HMMA.16816.F32 R96, R12, R60, RZ ;  /* 0x0000003c0c60723c */ /* 0x000fe200000018ff */
[----:B------:R-:W4:Y:S04]  /*b640*/  LDSM.16.M88.4 R52, [R221+0x4000] ;  /* 0x00400000dd34783b */ /* 0x000f280000000200 */
[----:B------:R-:W0:Y:S01]  /*b650*/  LDGDEPBAR ;  /* 0x00000000000079af */ /* 0x000e220000000000 */
[-C--:B------:R-:W-:Y:S06]  /*b660*/  HMMA.16816.F32 R92, R16, R56.reuse, RZ ;  /* 0x00000038105c723c */ /* 0x080fec00000018ff */
[----:B------:R-:W-:Y:S06]  /*b670*/  HMMA.16816.F32 R88, R12, R56, RZ ;  /* 0x000000380c58723c */ /* 0x000fec00000018ff */
[C---:B------:R-:W-:Y:S06]  /*b680*/  HMMA.16816.F32 R200, R16.reuse, R80, RZ ;  /* 0x0000005010c8723c */ /* 0x040fec00000018ff */
[-C--:B------:R-:W-:Y:S06]  /*b690*/  HMMA.16816.F32 R208, R16, R84.reuse, RZ ;  /* 0x0000005410d0723c */ /* 0x080fec00000018ff */
[C---:B------:R-:W-:Y:S06]  /*b6a0*/  HMMA.16816.F32 R204, R12.reuse, R84, RZ ;  /* 0x000000540ccc723c */ /* 0x040fec00000018ff */
[----:B------:R-:W-:Y:S06]  /*b6b0*/  HMMA.16816.F32 R128, R12, R80, RZ ;  /* 0x000000500c80723c */ /* 0x000fec00000018ff */
[----:B---3--:R-:W-:Y:S06]  /*b6c0*/  HMMA.16816.F32 R136, R8, R40, R124 ;  /* 0x000000280888723c */ /* 0x008fec000000187c */
[-C--:B------:R-:W-:Y:S06]  /*b6d0*/  HMMA.16816.F32 R116, R16, R72.reuse, RZ ;  /* 0x000000481074723c */ /* 0x080fec00000018ff */
[----:B------:R-:W-:Y:S06]  /*b6e0*/  HMMA.16816.F32 R112, R12, R72, RZ ;  /* 0x000000480c70723c */ /* 0x000fec00000018ff */
[-C--:B-1----:R-:W-:Y:S06]  /*b6f0*/  HMMA.16816.F32 R108, R8, R32.reuse, R108 ;  /* 0x00000020086c723c */ /* 0x082fec000000186c */
[----:B------:R-:W-:Y:S06]  /*b700*/  HMMA.16816.F32 R104, R4, R32, R104 ;  /* 0x000000200468723c */ /* 0x000fec0000001868 */
[-C--:B--2---:R-:W-:Y:S06]  /*b710*/  HMMA.16816.F32 R100, R8, R28.reuse, R100 ;  /* 0x0000001c0864723c */ /* 0x084fec0000001864 */
[----:B------:R-:W-:Y:S06]  /*b720*/  HMMA.16816.F32 R96, R4, R28, R96 ;  /* 0x0000001c0460723c */ /* 0x000fec0000001860 */
[----:B----4-:R-:W-:Y:S01]  /*b730*/  HMMA.16816.F32 R92, R8, R20, R92 ;  /* 0x00000014085c723c */ /* 0x010fe2000000185c */
[----:B------:R-:W-:-:S02]  /*b740*/  IMAD.MOV.U32 R133, RZ, RZ, R108 ;  /* 0x000000ffff857224 */ /* 0x000fc400078e006c */
[----:B------:R-:W-:Y:S02]  /*b750*/  IMAD.MOV.U32 R132, RZ, RZ, R109 ;  /* 0x000000ffff847224 */ /* 0x000fe400078e006d */
[----:B------:R-:W-:Y:S01]  /*b760*/  IMAD.MOV.U32 R70, RZ, RZ, R110 ;  /* 0x000000ffff467224 */ /* 0x000fe200078e006e */
[----:B------:R-:W-:Y:S01]  /*b770*/  HMMA.16816.F32 R88, R4, R20, R88 ;  /* 0x000000140458723c */ /* 0x000fe20000001858 */
[----:B------:R-:W-:-:S05]  /*b780*/  IMAD.MOV.U32 R69, RZ, RZ, R111 ;  /* 0x000000ffff457224 */ /* 0x000fca00078e006f */
[C---:B------:R-:W-:Y:S06]  /*b790*/  HMMA.16816.F32 R248, R8.reuse, R44, R200 ;  /* 0x0000002c08f8723c */ /* 0x040fec00000018c8 */
        /* <DEDUP_REMOVED lines=8> */
[C---:B------:R-:W-:Y:S01]  /*b820*/  HMMA.16816.F32 R200, R4.reuse, R44, R128 ;  /* 0x0000002c04c8723c */ /* 0x040fe20000001880 */
[----:B------:R-:W-:Y:S02]  /*b830*/  IMAD.MOV.U32 R49, RZ, RZ, R136 ;  /* 0x000000ffff317224 */ /* 0x000fe400078e0088 */
[----:B------:R-:W-:Y:S02]  /*b840*/  IMAD.MOV.U32 R48, RZ, RZ, R137 ;  /* 0x000000ffff307224 */ /* 0x000fe400078e0089 */
[----:B------:R-:W-:Y:S01]  /*b850*/  IMAD.MOV.U32 R29, RZ, RZ, R94 ;  /* 0x000000ffff1d7224 */ /* 0x000fe200078e005e */
[----:B------:R-:W-:Y:S01]  /*b860*/  HMMA.16816.F32 R124, R4, R40, R120 ;  /* 0x00000028047c723c */ /* 0x000fe20000001878 */
[----:B------:R-:W-:-:S02]  /*b870*/  IMAD.MOV.U32 R45, RZ, RZ, R138 ;  /* 0x000000ffff2d7224 */ /* 0x000fc400078e008a */
        /* <DEDUP_REMOVED lines=18> */
[----:B------:R-:W-:Y:S01]  /*b9a0*/  HMMA.16816.F32 R108, R12, R86, RZ ;  /* 0x000000560c6c723c */ /* 0x000fe200000018ff */
[----:B------:R-:W-:Y:S02]  /*b9b0*/  IMAD.MOV.U32 R56, RZ, RZ, R33 ;  /* 0x000000ffff387224 */ /* 0x000fe400078e0021 */
[----:B------:R-:W-:-:S03]  /*b9c0*/  IMAD.MOV.U32 R57, RZ, RZ, R32 ;  /* 0x000000ffff397224 */ /* 0x000fc600078e0020 */
        /* <DEDUP_REMOVED lines=14> */
[----:B------:R-:W-:Y:S06]  /*bab0*/  HMMA.16816.F32 R12, R4, R22, R12 ;  /* 0x00000016040c723c */ /* 0x000fec000000180c */
[----:B------:R-:W-:Y:S06]  /*bac0*/  HMMA.16816.F32 R16, R16, R58, RZ ;  /* 0x0000003a1010723c */ /* 0x000fec00000018ff */
[----:B------:R-:W-:Y:S01]  /*bad0*/  HMMA.16816.F32 R244, R8, R52, R244 ;  /* 0x0000003408f4723c */ /* 0x000fe200000018f4 */
[----:B------:R-:W-:-:S02]  /*bae0*/  IMAD.MOV.U32 R58, RZ, RZ, R29 ;  /* 0x000000ffff3a7224 */ /* 0x000fc400078e001d */
[----:B------:R-:W-:-:S03]  /*baf0*/  IMAD.MOV.U32 R59, RZ, RZ, R28 ;  /* 0x000000ffff3b7224 */ /* 0x000fc600078e001c */
[C---:B------:R-:W-:Y:S06]  /*bb00*/  HMMA.16816.F32 R212, R4.reuse, R52, R212 ;  /* 0x0000003404d4723c */ /* 0x040fec00000018d4 */
[C---:B------:R-:W-:Y:S01]  /*bb10*/  HMMA.16816.F32 R112, R4.reuse, R54, R112 ;  /* 0x000000360470723c */ /* 0x040fe20000001870 */
[----:B------:R-:W-:Y:S02]  /*bb20*/  IMAD.MOV.U32 R41, RZ, RZ, R12 ;  /* 0x000000ffff297224 */ /* 0x000fe400078e000c */
[----:B------:R-:W-:Y:S02]  /*bb30*/  IMAD.MOV.U32 R40, RZ, RZ, R13 ;  /* 0x000000ffff287224 */ /* 0x000fe400078e000d */
[----:B------:R-:W-:Y:S01]  /*bb40*/  IMAD.MOV.U32 R37, RZ, RZ, R14 ;  /* 0x000000ffff257224 */ /* 0x000fe200078e000e */
[----:B------:R-:W-:Y:S01]  /*bb50*/  HMMA.16816.F32 R108, R4, R50, R108 ;  /* 0x00000032046c723c */ /* 0x000fe2000000186c */
[----:B------:R-:W-:-:S02]  /*bb60*/  IMAD.MOV.U32 R36, RZ, RZ, R15 ;  /* 0x000000ffff247224 */ /* 0x000fc400078e000f */
[----:B------:R-:W-:Y:S03]  /*bb70*/  LDSM.16.M88.4 R12, [R226] ;  /* 0x00000000e20c783b */ /* 0x000fe60000000200 */
[C---:B------:R-:W-:Y:S06]  /*bb80*/  HMMA.16816.F32 R104, R4.reuse, R46, R104 ;  /* 0x0000002e0468723c */ /* 0x040fec0000001868 */
[C---:B------:R-:W-:Y:S06]  /*bb90*/  HMMA.16816.F32 R100, R4.reuse, R42, R100 ;  /* 0x0000002a0464723c */ /* 0x040fec0000001864 */
[C---:B------:R-:W-:Y:S06]  /*bba0*/  HMMA.16816.F32 R96, R4.reuse, R38, R96 ;  /* 0x000000260460723c */ /* 0x040fec0000001860 */
[C---:B------:R-:W-:Y:S06]  /*bbb0*/  HMMA.16816.F32 R92, R4.reuse, R34, R92 ;  /* 0x00000022045c723c */ /* 0x040fec000000185c */
[----:B------:R-:W-:Y:S01]  /*bbc0*/  HMMA.16816.F32 R88, R4, R30, R88 ;  /* 0x0000001e0458723c */ /* 0x000fe20000001858 */
[----:B------:R-:W1:Y:S05]  /*bbd0*/  LDSM.16.M88.4 R4, [R223+0x2000] ;  /* 0x00200000df04783b */ /* 0x000e6a0000000200 */
        /* <DEDUP_REMOVED lines=9> */
[C---:B-1----:R-:W-:Y:S06]  /*bc70*/  HMMA.16816.F32 R32, R4.reuse, R12, R212 ;  /* 0x0000000c0420723c */ /* 0x042fec00000018d4 */
        /* <DEDUP_REMOVED lines=9> */
[C---:B--2---:R-:W-:Y:S06]  /*bd10*/  HMMA.16816.F32 R28, R8.reuse, R12, R244 ;  /* 0x0000000c081c723c */ /* 0x044fec00000018f4 */
[----:B------:R-:W-:Y:S01]  /*bd20*/  HMMA.16816.F32 R20, R8, R14, R52 ;  /* 0x0000000e0814723c */ /* 0x000fe20000001834 */
[----:B------:R-:W1:Y:S06]  /*bd30*/  LDSM.16.M88.4 R12, [R233] ;  /* 0x00000000e90c783b */ /* 0x000e6c0000000200 */
[----:B------:R-:W-:-:S02]  /*bd40*/  IMAD.MOV.U32 R52, RZ, RZ, R41 ;  /* 0x000000ffff347224 */ /* 0x000fc400078e0029 */
[----:B------:R-:W-:Y:S02]  /*bd50*/  IMAD.MOV.U32 R53, RZ, RZ, R40 ;  /* 0x000000ffff357224 */ /* 0x000fe400078e0028 */
[----:B------:R-:W-:Y:S02]  /*bd60*/  IMAD.MOV.U32 R54, RZ, RZ, R37 ;  /* 0x000000ffff367224 */ /* 0x000fe400078e0025 */
[----:B------:R-:W-:Y:S01]  /*bd70*/  IMAD.MOV.U32 R55, RZ, RZ, R36 ;  /* 0x000000ffff377224 */ /* 0x000fe200078e0024 */
[-C--:B-1----:R-:W-:Y:S06]  /*bd80*/  HMMA.16816.F32 R48, R8, R12.reuse, R208 ;  /* 0x0000000c0830723c */ /* 0x082fec00000018d0 */
[C---:B------:R-:W-:Y:S06]  /*bd90*/  HMMA.16816.F32 R44, R4.reuse, R12, R204 ;  /* 0x0000000c042c723c */ /* 0x040fec00000018cc */
[-C--:B------:R-:W-:Y:S06]  /*bda0*/  HMMA.16816.F32 R40, R4, R14.reuse, R108 ;  /* 0x0000000e0428723c */ /* 0x080fec000000186c */
[----:B------:R-:W-:Y:S01]  /*bdb0*/  HMMA.16816.F32 R36, R8, R14, R84 ;  /* 0x0000000e0824723c */ /* 0x000fe20000001854 */
[----:B------:R-:W1:Y:S06]  /*bdc0*/  LDSM.16.M88.4 R12, [R232] ;  /* 0x00000000e80c783b */ /* 0x000e6c0000000200 */
[----:B------:R-:W-:-:S02]  /*bdd0*/  IMAD.MOV.U32 R84, RZ, RZ, R252 ;  /* 0x000000ffff547224 */ /* 0x000fc400078e00fc */
[----:B------:R-:W-:Y:S02]  /*bde0*/  IMAD.MOV.U32 R85, RZ, RZ, R243 ;  /* 0x000000ffff557224 */ /* 0x000fe400078e00f3 */
[----:B------:R-:W-:Y:S01]  /*bdf0*/  IMAD.MOV.U32 R86, RZ, RZ, R140 ;  /* 0x000000ffff567224 */ /* 0x000fe200078e008c */
[----:B------:R-:W2:Y:S01]  /*be00*/  S2R R243, SR_TID.X ;  /* 0x0000000000f37919 */ /* 0x000ea20000002100 */
[----:B------:R-:W-:Y:S01]  /*be10*/  IMAD.MOV.U32 R87, RZ, RZ, R134 ;  /* 0x000000ffff577224 */ /* 0x000fe200078e0086 */
[----:B-1----:R-:W-:Y:S01]  /*be20*/  HMMA.16816.F32 R204, R4, R12, R200 ;  /* 0x0000000c04cc723c */ /* 0x002fe200000018c8 */
[----:B--2---:R-:W-:-:S05]  /*be30*/  IMAD.SHL.U32 R243, R243, 0x2, RZ ;  /* 0x00000002f3f37824 */ /* 0x004fca00078e00ff */
[----:B------:R-:W-:Y:S01]  /*be40*/  HMMA.16816.F32 R200, R4, R14, R104 ;  /* 0x0000000e04c8723c */ /* 0x000fe20000001868 */
[----:B------:R-:W-:-:S05]  /*be50*/  LOP3.LUT R243, R243, 0x6, RZ, 0xc0, !PT ;  /* 0x00000006f3f37812 */ /* 0x000fca00078ec0ff */
[C---:B------:R-:W-:Y:S01]  /*be60*/  HMMA.16816.F32 R128, R8.reuse, R12, R248 ;  /* 0x0000000c0880723c */ /* 0x040fe200000018f8 */
[----:B------:R-:W-:Y:S02]  /*be70*/  IMAD.MOV.U32 R104, RZ, RZ, R123 ;  /* 0x000000ffff687224 */ /* 0x000fe400078e007b */
[----:B------:R-:W-:Y:S02]  /*be80*/  IMAD.MOV.U32 R105, RZ, RZ, R122 ;  /* 0x000000ffff697224 */ /* 0x000fe400078e007a */
[----:B------:R-:W-:Y:S02]  /*be90*/  IMAD.MOV.U32 R106, RZ, RZ, R121 ;  /* 0x000000ffff6a7224 */ /* 0x000fe400078e0079 */
[----:B------:R-:W-:Y:S02]  /*bea0*/  IMAD.MOV.U32 R107, RZ, RZ, R120 ;  /* 0x000000ffff6b7224 */ /* 0x000fe400078e0078 */
        /* <DEDUP_REMOVED lines=14> */
[----:B------:R-:W-:-:S10]  /*bf90*/  IMAD.MOV.U32 R127, RZ, RZ, R69 ;  /* 0x000000ffff7f7224 */ /* 0x000fd400078e0045 */
[----:B------:R-:W-:Y:S02]  /*bfa0*/  IMAD.MOV.U32 R68, RZ, RZ, R108 ;  /* 0x000000ffff447224 */ /* 0x000fe400078e006c */
[----:B------:R-:W-:Y:S02]  /*bfb0*/  IMAD.MOV.U32 R3, RZ, RZ, R109 ;  /* 0x000000ffff037224 */ /* 0x000fe400078e006d */
[----:B------:R-:W-:Y:S02]  /*bfc0*/  IMAD.MOV.U32 R2, RZ, RZ, R110 ;  /* 0x000000ffff027224 */ /* 0x000fe400078e006e */
[----:B------:R-:W-:Y:S02]  /*bfd0*/  IMAD.MOV.U32 R0, RZ, RZ, R111 ;  /* 0x000000ffff007224 */ /* 0x000fe400078e006f */
[----:B------:R-:W-:Y:S02]  /*bfe0*/  IMAD.MOV.U32 R133, RZ, RZ, R100 ;  /* 0x000000ffff857224 */ /* 0x000fe400078e0064 */
[----:B------:R-:W-:-:S02]  /*bff0*/  IMAD.MOV.U32 R132, RZ, RZ, R101 ;  /* 0x000000ffff847224 */ /* 0x000fc400078e0065 */
[----:B------:R-:W-:Y:S02]  /*c000*/  IMAD.MOV.U32 R70, RZ, RZ, R102 ;  /* 0x000000ffff467224 */ /* 0x000fe400078e0066 */
[----:B------:R-:W-:Y:S01]  /*c010*/  IMAD.MOV.U32 R69, RZ, RZ, R103 ;  /* 0x000000ffff457224 */ /* 0x000fe200078e0067 */
[-C--:B-1----:R-:W-:Y:S06]  /*c020*/  HMMA.16816.F32 R136, R8, R12.reuse, R136 ;  /* 0x0000000c0888723c */ /* 0x082fec0000001888 */
[C---:B------:R-:W-:Y:S06]  /*c030*/  HMMA.16816.F32 R248, R4.reuse, R12, R116 ;  /* 0x0000000c04f8723c */ /* 0x040fec0000001874 */
[-C--:B------:R-:W-:Y:S06]  /*c040*/  HMMA.16816.F32 R212, R4, R14.reuse, R96 ;  /* 0x0000000e04d4723c */ /* 0x080fec0000001860 */
[----:B------:R-:W-:Y:S01]  /*c050*/  HMMA.16816.F32 R108, R8, R14, R72 ;  /* 0x0000000e086c723c */ /* 0x000fe20000001848 */
[----:B------:R-:W1:Y:S05]  /*c060*/  LDSM.16.M88.4 R12, [R229] ;  /* 0x00000000e50c783b */ /* 0x000e6a0000000200 */
[C---:B-1----:R-:W-:Y:S06]  /*c070*/  HMMA.16816.F32 R116, R4.reuse, R12, R112 ;  /* 0x0000000c0474723c */ /* 0x042fec0000001870 */
[----:B------:R-:W-:Y:S06]  /*c080*/  HMMA.16816.F32 R112, R4, R14, R92 ;  /* 0x0000000e0470723c */ /* 0x000fec000000185c */
[C---:B------:R-:W-:Y:S06]  /*c090*/  HMMA.16816.F32 R124, R8.reuse, R12, R124 ;  /* 0x0000000c087c723c */ /* 0x040fec000000187c */
[----:B------:R-:W-:Y:S01]  /*c0a0*/  HMMA.16816.F32 R92, R8, R14, R64 ;  /* 0x0000000e085c723c */ /* 0x000fe20000001840 */
[----:B------:R-:W1:Y:S05]  /*c0b0*/  LDSM.16.M88.4 R12, [R228] ;  /* 0x00000000e40c783b */ /* 0x000e6a0000000200 */
[-C--:B-1----:R-:W-:Y:S06]  /*c0c0*/  HMMA.16816.F32 R100, R4, R12.reuse, R84 ;  /* 0x0000000c0464723c */ /* 0x082fec0000001854 */
[----:B------:R-:W-:Y:S06]  /*c0d0*/  HMMA.16816.F32 R104, R8, R12, R104 ;  /* 0x0000000c0868723c */ /* 0x000fec0000001868 */
[-C--:B------:R-:W-:Y:S06]  /*c0e0*/  HMMA.16816.F32 R96, R4, R14.reuse, R88 ;  /* 0x0000000e0460723c */ /* 0x080fec0000001858 */
[----:B------:R-:W-:Y:S01]  /*c0f0*/  HMMA.16816.F32 R84, R8, R14, R60 ;  /* 0x0000000e0854723c */ /* 0x000fe2000000183c */
[----:B------:R-:W1:Y:S05]  /*c100*/  LDSM.16.M88.4 R12, [R227] ;  /* 0x00000000e30c783b */ /* 0x000e6a0000000200 */
[C---:B-1----:R-:W-:Y:S06]  /*c110*/  HMMA.16816.F32 R88, R4.reuse, R12, R80 ;  /* 0x0000000c0458723c */ /* 0x042fec0000001850 */
[----:B------:R-:W-:Y:S01]  /*c120*/  HMMA.16816.F32 R80, R4, R14, R52 ;  /* 0x0000000e0450723c */ /* 0x000fe20000001834 */
[----:B------:R-:W-:Y:S05]  /*c130*/  LDSM.16.M88.4 R4, [R224+0x2000] ;  /* 0x00200000e004783b */ /* 0x000fea0000000200 */
[C---:B------:R-:W-:Y:S06]  /*c140*/  HMMA.16816.F32 R76, R8.reuse, R12, R56 ;  /* 0x0000000c084c723c */ /* 0x040fec0000001838 */
[----:B------:R-:W-:Y:S01]  /*c150*/  HMMA.16816.F32 R72, R8, R14, R16 ;  /* 0x0000000e0848723c */ /* 0x000fe20000001810 */
[----:B------:R-:W1:Y:S04]  /*c160*/  LDSM.16.M88.4 R12, [R220] ;  /* 0x00000000dc0c783b */ /* 0x000e680000000200 */
[----:B------:R-:W2:Y:S01]  /*c170*/  LDSM.16.M88.4 R8, [R224] ;  /* 0x00000000e008783b */ /* 0x000ea20000000200 */
[-C--:B-1----:R-:W-:Y:S06]  /*c180*/  HMMA.16816.F32 R64, R4, R12.reuse, R32 ;  /* 0x0000000c0440723c */ /* 0x082fec0000001820 */
[----:B--2---:R-:W-:Y:S06]  /*c190*/  HMMA.16816.F32 R60, R8, R12, R28 ;  /* 0x0000000c083c723c */ /* 0x004fec000000181c */
        /* <DEDUP_REMOVED lines=18> */
[----:B------:R-:W1:Y:S01]  /*c2c0*/  LDSM.16.M88.4 R12, [R220+0x1800] ;  /* 0x00180000dc0c783b */ /* 0x000e620000000200 */
[----:B------:R-:W-:-:S02]  /*c2d0*/  IMAD.MOV.U32 R207, RZ, RZ, R0 ;  /* 0x000000ffffcf7224 */ /* 0x000fc400078e0000 */
[----:B------:R-:W-:Y:S01]  /*c2e0*/  FMUL.FTZ R0, R60, UR20 ;  /* 0x000000143c007c20 */ /* 0x000fe20008410000 */
[----:B------:R-:W-:-:S13]  /*c2f0*/  IMAD.MOV.U32 R131, RZ, RZ, R69 ;  /* 0x000000ffff837224 */ /* 0x000fda00078e0045 */
[----:B------:R-:W-:Y:S01]  /*c300*/  FMUL.FTZ R2, R29, UR20 ;  /* 0x000000141d027c20 */ /* 0x000fe20008410000 */
[----:B------:R-:W-:Y:S01]  /*c310*/  FMUL.FTZ R3, R31, UR20 ;  /* 0x000000141f037c20 */ /* 0x000fe20008410000 */
[C---:B-1----:R-:W-:Y:S06]  /*c320*/  HMMA.16816.F32 R120, R4.reuse, R12, R204 ;  /* 0x0000000c0478723c */ /* 0x042fec00000018cc */
[----:B------:R-:W-:Y:S06]  /*c330*/  HMMA.16816.F32 R204, R4, R14, R128 ;  /* 0x0000000e04cc723c */ /* 0x000fec0000001880 */
[C---:B------:R-:W-:Y:S06]  /*c340*/  HMMA.16816.F32 R24, R8.reuse, R12, R244 ;  /* 0x0000000c0818723c */ /* 0x040fec00000018f4 */
        /* <DEDUP_REMOVED lines=10> */
[----:B------:R-:W-:Y:S01]  /*c3f0*/  HMMA.16816.F32 R92, R8, R14, R92 ;  /* 0x0000000e085c723c */ /* 0x000fe2000000185c */
[----:B------:R-:W1:Y:S05]  /*c400*/  LDSM.16.M88.4 R12, [R220+0x3000] ;  /* 0x00300000dc0c783b */ /* 0x000e6a0000000200 */
[----:B-1----:R-:W-:Y:S06]  /*c410*/  HMMA.16816.F32 R96, R4, R14, R96 ;  /* 0x0000000e0460723c */ /* 0x002fec0000001860 */
[-C--:B------:R-:W-:Y:S06]  /*c420*/  HMMA.16816.F32 R104, R8, R12.reuse, R104 ;  /* 0x0000000c0868723c */ /* 0x080fec0000001868 */
[----:B------:R-:W-:Y:S11]  /*c430*/  HMMA.16816.F32 R208, R4, R12, R100 ;  /* 0x0000000c04d0723c */ /* 0x000ff60000001864 */
[----:B------:R1:W-:Y:S01]  /*c440*/  STL [R1+0x68], R99 ;  /* 0x0000686301007387 */ /* 0x0003e20000100800 */
[----:B------:R-:W-:-:S02]  /*c450*/  IMAD.MOV.U32 R137, RZ, RZ, R96 ;  /* 0x000000ffff897224 */ /* 0x000fc400078e0060 */
[----:B------:R-:W-:Y:S02]  /*c460*/  IMAD.MOV.U32 R136, RZ, RZ, R97 ;  /* 0x000000ffff887224 */ /* 0x000fe400078e0061 */
[----:B------:R-:W-:-:S08]  /*c470*/  IMAD.MOV.U32 R70, RZ, RZ, R98 ;  /* 0x000000ffff467224 */ /* 0x000fd000078e0062 */
[----:B------:R-:W-:Y:S02]  /*c480*/  IMAD.MOV.U32 R140, RZ, RZ, R209 ;  /* 0x000000ffff8c7224 */ /* 0x000fe400078e00d1 */
[----:B------:R-:W-:Y:S02]  /*c490*/  IMAD.MOV.U32 R103, RZ, RZ, R208 ;  /* 0x000000ffff677224 */ /* 0x000fe400078e00d0 */
[----:B------:R-:W-:Y:S02]  /*c4a0*/  IMAD.MOV.U32 R139, RZ, RZ, R210 ;  /* 0x000000ffff8b7224 */ /* 0x000fe400078e00d2 */
[----:B------:R-:W-:Y:S01]  /*c4b0*/  IMAD.MOV.U32 R138, RZ, RZ, R211 ;  /* 0x000000ffff8a7224 */ /* 0x000fe200078e00d3 */
[----:B-1----:R-:W-:Y:S01]  /*c4c0*/  HMMA.16816.F32 R96, R8, R14, R84 ;  /* 0x0000000e0860723c */ /* 0x002fe20000001854 */
[----:B------:R-:W1:Y:S01]  /*c4d0*/  LDSM.16.M88.4 R12, [R220+0x3800] ;  /* 0x00380000dc0c783b */ /* 0x000e620000000200 */
[----:B------:R-:W-:Y:S01]  /*c4e0*/  UISETP.GT.AND UP0, UPT, UR4, UR12, UPT ;  /* 0x0000000c0400728c */ /* 0x000fe2000bf04270 */
[----:B------:R-:W-:-:S04]  /*c4f0*/  DEPBAR.LE SB0, 0x0 ;  /* 0x000080000000791a */ /* 0x000fc80000000000 */
[C---:B-1----:R-:W-:Y:S06]  /*c500*/  HMMA.16816.F32 R88, R4.reuse, R12, R88 ;  /* 0x0000000c0458723c */ /* 0x042fec0000001858 */
[----:B------:R-:W-:Y:S06]  /*c510*/  HMMA.16816.F32 R4, R4, R14, R80 ;  /* 0x0000000e0404723c */ /* 0x000fec0000001850 */
[----:B------:R-:W-:Y:S01]  /*c520*/  HMMA.16816.F32 R76, R8, R12, R76 ;  /* 0x0000000c084c723c */ /* 0x000fe2000000184c */
[----:B------:R1:W-:Y:S10]  /*c530*/  MUFU.TANH R13, R0 ;  /* 0x00000000000d7308 */ /* 0x0003f40000002400 */
[----:B------:R2:W-:Y:S01]  /*c540*/  STL.64 [R1+0x78], R90 ;  /* 0x0000785a01007387 */ /* 0x0005e20000100a00 */
[----:B------:R-:W-:-:S02]  /*c550*/  IMAD.MOV.U32 R68, RZ, RZ, R89 ;  /* 0x000000ffff447224 */ /* 0x000fc400078e0059 */
[----:B------:R-:W-:-:S03]  /*c560*/  IMAD.MOV.U32 R69, RZ, RZ, R88 ;  /* 0x000000ffff457224 */ /* 0x000fc600078e0058 */
[----:B------:R-:W-:Y:S01]  /*c570*/  STL.64 [R1+0x80], R4 ;  /* 0x0000800401007387 */ /* 0x000fe20000100a00 */
[----:B-1----:R-:W-:-:S03]  /*c580*/  FMUL.FTZ R0, R61, UR20 ;  /* 0x000000143d007c20 */ /* 0x002fc60008410000 */
[----:B------:R1:W-:Y:S01]  /*c590*/  STL.64 [R1+0x88], R6 ;  /* 0x0000880601007387 */ /* 0x0003e20000100a00 */
[----:B------:R3:W-:Y:S02]  /*c5a0*/  MUFU.TANH R82, R0 ;  /* 0x0000000000527308 */ /* 0x0007e40000002400 */
[----:B------:R-:W-:Y:S02]  /*c5b0*/  IMAD.MOV.U32 R134, RZ, RZ, R79 ;  /* 0x000000ffff867224 */ /* 0x000fe400078e004f */
[----:B------:R-:W-:Y:S02]  /*c5c0*/  IMAD.MOV.U32 R209, RZ, RZ, R78 ;  /* 0x000000ffffd17224 */ /* 0x000fe400078e004e */
[----:B------:R-:W-:Y:S02]  /*c5d0*/  IMAD.MOV.U32 R113, RZ, RZ, R76 ;  /* 0x000000ffff717224 */ /* 0x000fe400078e004c */
[----:B--2---:R-:W-:Y:S02]  /*c5e0*/  IMAD.MOV.U32 R90, RZ, RZ, R77 ;  /* 0x000000ffff5a7224 */ /* 0x004fe400078e004d */
[----:B---3--:R-:W-:-:S04]  /*c5f0*/  FMUL.FTZ R0, R62, UR20 ;  /* 0x000000143e007c20 */ /* 0x008fc80008410000 */
[----:B------:R2:W3:Y:S01]  /*c600*/  MUFU.TANH R12, R0 ;  /* 0x00000000000c7308 */ /* 0x0004e20000002400 */
[----:B-1----:R-:W-:Y:S01]  /*c610*/  HMMA.16816.F32 R4, R8, R14, R72 ;  /* 0x0000000e0804723c */ /* 0x002fe20000001848 */
[----:B--2---:R-:W-:-:S06]  /*c620*/  FMUL.FTZ R0, R63, UR20 ;  /* 0x000000143f007c20 */ /* 0x004fcc0008410000 */
[----:B------:R1:W-:-:S15]  /*c630*/  MUFU.TANH R84, R0 ;  /* 0x0000000000547308 */ /* 0x0003de0000002400 */
[----:B------:R-:W-:-:S02]  /*c640*/  NOP ;  /* 0x0000000000007918 */ /* 0x000fc40000000000 */
[----:B------:R-:W-:Y:S02]  /*c650*/  IMAD.MOV.U32 R112, RZ, RZ, R6 ;  /* 0x000000ffff707224 */ /* 0x000fe400078e0006 */
[----:B------:R-:W-:Y:S02]  /*c660*/  IMAD.MOV.U32 R133, RZ, RZ, R7 ;  /* 0x000000ffff857224 */ /* 0x000fe400078e0007 */
[----:B------:R-:W-:Y:S02]  /*c670*/  IMAD.MOV.U32 R208, RZ, RZ, R5 ;  /* 0x000000ffffd07224 */ /* 0x000fe400078e0005 */
[----:B------:R-:W-:Y:S02]  /*c680*/  IMAD.MOV.U32 R114, RZ, RZ, R4 ;  /* 0x000000ffff727224 */ /* 0x000fe400078e0004 */
[----:B------:R-:W-:Y:S01]  /*c690*/  FMUL.FTZ R4, R30, UR20 ;  /* 0x000000141e047c20 */ /* 0x000fe20008410000 */
[----:B-1----:R-:W-:-:S03]  /*c6a0*/  FMUL.FTZ R0, R64, UR20 ;  /* 0x0000001440007c20 */ /* 0x002fc60008410000 */
[----:B------:R1:W-:Y:S08]  /*c6b0*/  MUFU.TANH R9, R4 ;  /* 0x0000000400097308 */ /* 0x0003f00000002400 */
[----:B------:R2:W4:Y:S01]  /*c6c0*/  MUFU.TANH R8, R0 ;  /* 0x0000000000087308 */ /* 0x0005220000002400 */
[----:B-1----:R-:W-:Y:S01]  /*c6d0*/  FMUL.FTZ R4, R26, UR20 ;  /* 0x000000141a047c20 */ /* 0x002fe20008410000 */
[----:B--2---:R-:W-:-:S06]  /*c6e0*/  FMUL.FTZ R0, R65, UR20 ;  /* 0x0000001441007c20 */ /* 0x004fcc0008410000 */
[----:B------:R1:W-:Y:S02]  /*c6f0*/  MUFU.TANH R81, R0 ;  /* 0x0000000000517308 */ /* 0x0003e40000002400 */
[----:B-1----:R-:W-:-:S06]  /*c700*/  FMUL.FTZ R0, R66, UR20 ;  /* 0x0000001442007c20 */ /* 0x002fcc0008410000 */
[----:B------:R1:W2:Y:S02]  /*c710*/  MUFU.TANH R6, R0 ;  /* 0x0000000000067308 */ /* 0x0002a40000002400 */
[----:B-1----:R-:W-:-:S06]  /*c720*/  FMUL.FTZ R0, R67, UR20 ;  /* 0x0000001443007c20 */ /* 0x002fcc0008410000 */
[----:B------:R1:W2:Y:S02]  /*c730*/  MUFU.TANH R73, R0 ;  /* 0x0000000000497308 */ /* 0x0002a40000002400 */
[----:B-1----:R-:W-:-:S06]  /*c740*/  FMUL.FTZ R0, R52, UR20 ;  /* 0x0000001434007c20 */ /* 0x002fcc0008410000 */
[----:B------:R1:W2:Y:S02]  /*c750*/  MUFU.TANH R72, R0 ;  /* 0x0000000000487308 */ /* 0x0002a40000002400 */
[----:B-1----:R-:W-:-:S06]  /*c760*/  FMUL.FTZ R0, R53, UR20 ;  /* 0x0000001435007c20 */ /* 0x002fcc0008410000 */
[----:B------:R1:W-:Y:S02]  /*c770*/  MUFU.TANH R87, R0 ;  /* 0x0000000000577308 */ /* 0x0003e40000002400 */
        /* <DEDUP_REMOVED lines=15> */
[----:B------:R-:W-:Y:S08]  /*c870*/  MUFU.TANH R49, R2 ;  /* 0x0000000200317308 */ /* 0x000ff00000002400 */
[----:B------:R1:W-:Y:S02]  /*c880*/  MUFU.TANH R86, R0 ;  /* 0x0000000000567308 */ /* 0x0003e40000002400 */
[----:B-1----:R-:W-:-:S06]  /*c890*/  FMUL.FTZ R0, R50, UR20 ;  /* 0x0000001432007c20 */ /* 0x002fcc0008410000 */
[----:B------:R1:W-:Y:S02]  /*c8a0*/  MUFU.TANH R78, R0 ;  /* 0x00000000004e7308 */ /* 0x0003e40000002400 */
[----:B-1----:R-:W-:-:S06]  /*c8b0*/  FMUL.FTZ R0, R51, UR20 ;  /* 0x0000001433007c20 */ /* 0x002fcc0008410000 */
[----:B------:R1:W-:Y:S02]  /*c8c0*/  MUFU.TANH R88, R0 ;  /* 0x0000000000587308 */ /* 0x0003e40000002400 */
        /* <DEDUP_REMOVED lines=49> */
[----:B------:R1:W2:Y:S08]  /*cbe0*/  MUFU.TANH R28, R3 ;  /* 0x00000003001c7308 */ /* 0x0002b00000002400 */
[----:B------:R3:W2:Y:S01]  /*cbf0*/  MUFU.TANH R32, R0 ;  /* 0x0000000000207308 */ /* 0x0006a20000002400 */
[----:B-1----:R-:W-:Y:S01]  /*cc00*/  FMUL.FTZ R3, R27, UR20 ;  /* 0x000000141b037c20 */ /* 0x002fe20008410000 */
[----:B---3--:R-:W-:-:S04]  /*cc10*/  IMAD.U32 R0, RZ, RZ, UR4 ;  /* 0x00000004ff007e24 */ /* 0x008fc8000f8e00ff */
[----:B------:R-:W-:-:S04]  /*cc20*/  IMAD R0, R0, 0x80, R243 ;  /* 0x0000008000007824 */ /* 0x000fc800078e02f3 */
[C---:B------:R-:W-:Y:S01]  /*cc30*/  VIADD R2, R0.reuse, 0x1 ;  /* 0x0000000100027836 */ /* 0x040fe20000000000 */
[----:B------:R-:W-:Y:S01]  /*cc40*/  BAR.SYNC.DEFER_BLOCKING 0x0 ;  /* 0x0000000000007b1d */ /* 0x000fe20000010000 */
[C---:B------:R-:W-:Y:S02]  /*cc50*/  ISETP.GE.AND P2, PT, R0.reuse, R239, PT ;  /* 0x000000ef0000720c */ /* 0x040fe40003f46270 */
[-C--:B------:R-:W-:Y:S02]  /*cc60*/  ISETP.GE.AND P3, PT, R0, R241.reuse, PT ;  /* 0x000000f10000720c */ /* 0x080fe40003f66270 */
        /* <DEDUP_REMOVED lines=8> */
[----:B------:R-:W-:Y:S01]  /*ccf0*/  FMUL.FTZ R2, R24, UR20 ;  /* 0x0000001418027c20 */ /* 0x000fe20008410000 */
[C---:B------:R-:W-:Y:S01]  /*cd00*/  ISETP.LT.OR P2, PT, R0.reuse, R235, P2 ;  /* 0x000000eb0000720c */ /* 0x040fe20001741670 */
[----:B------:R1:W-:Y:S01]  /*cd10*/  MUFU.TANH R24, R3 ;  /* 0x0000000300187308 */ /* 0x0003e20000002400 */
[----:B------:R-:W-:-:S02]  /*cd20*/  ISETP.LT.OR P3, PT, R0, R236, P3 ;  /* 0x000000ec0000720c */ /* 0x000fc40001f61670 */
[----:B------:R-:W-:Y:S02]  /*cd30*/  FSEL R39, R12, -INF , !P2 ;  /* 0xff8000000c277808 */ /* 0x000fe40005000000 */
[C---:B------:R-:W-:Y:S02]  /*cd40*/  ISETP.GE.AND P0, PT, R0.reuse, R240, PT ;  /* 0x000000f00000720c */ /* 0x040fe40003f06270 */
[----:B------:R-:W-:Y:S01]  /*cd50*/  FSEL R36, R13, -INF , !P3 ;  /* 0xff8000000d247808 */ /* 0x000fe20005800000 */
[----:B------:R3:W3:Y:S01]  /*cd60*/  MUFU.TANH R5, R2 ;  /* 0x0000000200057308 */ /* 0x0006e20000002400 */
[C---:B------:R-:W-:Y:S02]  /*cd70*/  ISETP.GE.AND P3, PT, R0.reuse, R238, PT ;  /* 0x000000ee0000720c */ /* 0x040fe40003f66270 */
[C---:B------:R-:W-:Y:S02]  /*cd80*/  ISETP.LT.OR P0, PT, R0.reuse, R237, P0 ;  /* 0x000000ed0000720c */ /* 0x040fe40000701670 */
[----:B------:R-:W-:-:S02]  /*cd90*/  ISETP.LT.OR P3, PT, R0, R234, P3 ;  /* 0x000000ea0000720c */ /* 0x000fc40001f61670 */
[----:B----4-:R-:W-:Y:S01]  /*cda0*/  FSEL R43, R8, -INF , !P0 ;  /* 0xff800000082b7808 */ /* 0x010fe20004000000 */
[----:B------:R-:W4:Y:S01]  /*cdb0*/  MUFU.TANH R13, R4 ;  /* 0x00000004000d7308 */ /* 0x000f220000002400 */
[----:B-1----:R-:W-:Y:S01]  /*cdc0*/  FMUL.FTZ R3, R120, UR20 ;  /* 0x0000001478037c20 */ /* 0x002fe20008410000 */
[----:B--2---:R-:W-:Y:S01]  /*cdd0*/  FSEL R47, R6, -INF , !P3 ;  /* 0xff800000062f7808 */ /* 0x004fe20005800000 */
[----:B------:R-:W-:Y:S01]  /*cde0*/  IMAD.MOV.U32 R120, RZ, RZ, R208 ;  /* 0x000000ffff787224 */ /* 0x000fe200078e00d0 */
[----:B------:R-:W-:Y:S01]  /*cdf0*/  FSEL R40, R82, -INF , !P5 ;  /* 0xff80000052287808 */ /* 0x000fe20006800000 */
[----:B------:R-:W-:Y:S01]  /*ce00*/  IMAD.MOV.U32 R82, RZ, RZ, R133 ;  /* 0x000000ffff527224 */ /* 0x000fe200078e0085 */
[----:B------:R-:W-:Y:S02]  /*ce10*/  FSEL R44, R84, -INF , !P6 ;  /* 0xff800000542c7808 */ /* 0x000fe40007000000 */
[----:B------:R1:W-:Y:S01]  /*ce20*/  MUFU.TANH R12, R3 ;  /* 0x00000003000c7308 */ /* 0x0003e20000002400 */
[----:B---3--:R-:W-:Y:S01]  /*ce30*/  FMUL.FTZ R2, R25, UR20 ;  /* 0x0000001419027c20 */ /* 0x008fe20008410000 */
[----:B------:R-:W-:Y:S01]  /*ce40*/  FSEL R48, R81, -INF , !P4 ;  /* 0xff80000051307808 */ /* 0x000fe20006000000 */
[----:B------:R-:W-:Y:S01]  /*ce50*/  IMAD.MOV.U32 R81, RZ, RZ, R114 ;  /* 0x000000ffff517224 */ /* 0x000fe200078e0072 */
[----:B------:R-:W-:-:S04]  /*ce60*/  FSEL R51, R73, -INF , !P1 ;  /* 0xff80000049337808 */ /* 0x000fc80004800000 */
[----:B------:R2:W-:Y:S01]  /*ce70*/  MUFU.TANH R23, R2 ;  /* 0x0000000200177308 */ /* 0x0005e20000002400 */
[----:B-1----:R-:W-:Y:S01]  /*ce80*/  FMUL.FTZ R3, R121, UR20 ;  /* 0x0000001479037c20 */ /* 0x002fe20008410000 */
[----:B------:R-:W-:-:S06]  /*ce90*/  IMAD.MOV.U32 R121, RZ, RZ, R112 ;  /* 0x000000ffff797224 */ /* 0x000fcc00078e0070 */
[----:B------:R1:W-:Y:S01]  /*cea0*/  MUFU.TANH R22, R3 ;  /* 0x0000000300167308 */ /* 0x0003e20000002400 */
[----:B--2---:R-:W-:-:S05]  /*ceb0*/  VIADD R2, R0, 0x8 ;  /* 0x0000000800027836 */ /* 0x004fca0000000000 */
[C---:B------:R-:W-:Y:S02]  /*cec0*/  ISETP.GE.AND P2, PT, R2.reuse, R241, PT ;  /* 0x000000f10200720c */ /* 0x040fe40003f46270 */
[C---:B------:R-:W-:Y:S02]  /*ced0*/  ISETP.GE.AND P0, PT, R2.reuse, R239, PT ;  /* 0x000000ef0200720c */ /* 0x040fe40003f06270 */
[C---:B------:R-:W-:Y:S02]  /*cee0*/  ISETP.GE.AND P3, PT, R2.reuse, R240, PT ;  /* 0x000000f00200720c */ /* 0x040fe40003f66270 */
[----:B------:R-:W-:Y:S01]  /*cef0*/  ISETP.GE.AND P5, PT, R2, R238, PT ;  /* 0x000000ee0200720c */ /* 0x000fe20003fa6270 */
[----:B-1----:R-:W-:Y:S01]  /*cf00*/  FMUL.FTZ R3, R122, UR20 ;  /* 0x000000147a037c20 */ /* 0x002fe20008410000 */
[C---:B------:R-:W-:Y:S01]  /*cf10*/  ISETP.LT.OR P2, PT, R2.reuse, R236, P2 ;  /* 0x000000ec0200720c */ /* 0x040fe20001741670 */
[----:B------:R-:W-:Y:S01]  /*cf20*/  IMAD.MOV.U32 R122, RZ, RZ, R209 ;  /* 0x000000ffff7a7224 */ /* 0x000fe200078e00d1 */
[C---:B------:R-:W-:Y:S01]  /*cf30*/  ISETP.LT.OR P0, PT, R2.reuse, R235, P0 ;  /* 0x000000eb0200720c */ /* 0x040fe20000701670 */
[----:B------:R1:W2:Y:S01]  /*cf40*/  MUFU.TANH R8, R3 ;  /* 0x0000000300087308 */ /* 0x0002a20000002400 */
[----:B------:R-:W-:-:S02]  /*cf50*/  ISETP.LT.OR P3, PT, R2, R237, P3 ;  /* 0x000000ed0200720c */ /* 0x000fc40001f61670 */
[----:B------:R-:W-:Y:S01]  /*cf60*/  ISETP.LT.OR P5, PT, R2, R234, P5 ;  /* 0x000000ea0200720c */ /* 0x000fe20002fa1670 */
[----:B------:R-:W-:Y:S01]  /*cf70*/  VIADD R2, R0, 0x9 ;  /* 0x0000000900027836 */ /* 0x000fe20000000000 */
[----:B------:R-:W-:Y:S02]  /*cf80*/  FSEL R38, R72, -INF , !P2 ;  /* 0xff80000048267808 */ /* 0x000fe40005000000 */
[----:B------:R-:W-:Y:S02]  /*cf90*/  FSEL R42, R75, -INF , !P0 ;  /* 0xff8000004b2a7808 */ /* 0x000fe40004000000 */
[C---:B------:R-:W-:Y:S02]  /*cfa0*/  ISETP.GE.AND P6, PT, R2.reuse, R241, PT ;  /* 0x000000f10200720c */ /* 0x040fe40003fc6270 */
[C---:B------:R-:W-:Y:S02]  /*cfb0*/  ISETP.GE.AND P4, PT, R2.reuse, R239, PT ;  /* 0x000000ef0200720c */ /* 0x040fe40003f86270 */
[----:B------:R-:W-:-:S02]  /*cfc0*/  ISETP.GE.AND P1, PT, R2, R240, PT ;  /* 0x000000f00200720c */ /* 0x000fc40003f26270 */
[C---:B------:R-:W-:Y:S01]  /*cfd0*/  ISETP.GE.AND P2, PT, R2.reuse, R238, PT ;  /* 0x000000ee0200720c */ /* 0x040fe20003f46270 */
[----:B-1----:R-:W-:Y:S01]  /*cfe0*/  FMUL.FTZ R3, R123, UR20 ;  /* 0x000000147b037c20 */ /* 0x002fe20008410000 */
[C---:B------:R-:W-:Y:S02]  /*cff0*/  ISETP.LT.OR P6, PT, R2.reuse, R236, P6 ;  /* 0x000000ec0200720c */ /* 0x040fe400037c1670 */
[C---:B------:R-:W-:Y:S01]  /*d000*/  ISETP.LT.OR P4, PT, R2.reuse, R235, P4 ;  /* 0x000000eb0200720c */ /* 0x040fe20002781670 */
[----:B------:R1:W3:Y:S01]  /*d010*/  MUFU.TANH R21, R3 ;  /* 0x0000000300157308 */ /* 0x0002e20000002400 */
        /* <DEDUP_REMOVED lines=8> */
[----:B------:R-:W-:Y:S01]  /*d0a0*/  ISETP.GE.AND P5, PT, R2, R240, PT ;  /* 0x000000f00200720c */ /* 0x000fe20003fa6270 */
[----:B-1----:R-:W-:Y:S01]  /*d0b0*/  FMUL.FTZ R3, R128, UR20 ;  /* 0x0000001480037c20 */ /* 0x002fe20008410000 */
[----:B------:R-:W-:-:S02]  /*d0c0*/  ISETP.GE.AND P6, PT, R2, R238, PT ;  /* 0x000000ee0200720c */ /* 0x000fc40003fc6270 */
[C---:B------:R-:W-:Y:S01]  /*d0d0*/  ISETP.LT.OR P0, PT, R2.reuse, R236, P0 ;  /* 0x000000ec0200720c */ /* 0x040fe20000701670 */
[----:B------:R1:W-:Y:S01]  /*d0e0*/  MUFU.TANH R17, R3 ;  /* 0x0000000300117308 */ /* 0x0003e20000002400 */
[C---:B------:R-:W-:Y:S02]  /*d0f0*/  ISETP.LT.OR P3, PT, R2.reuse, R235, P3 ;  /* 0x000000eb0200720c */ /* 0x040fe40001f61670 */
[C---:B------:R-:W-:Y:S02]  /*d100*/  ISETP.LT.OR P5, PT, R2.reuse, R237, P5 ;  /* 0x000000ed0200720c */ /* 0x040fe40002fa1670 */
[----:B------:R-:W-:Y:S01]  /*d110*/  ISETP.LT.OR P6, PT, R2, R234, P6 ;  /* 0x000000ea0200720c */ /* 0x000fe200037c1670 */
[----:B------:R-:W-:Y:S01]  /*d120*/  VIADD R2, R0, 0x11 ;  /* 0x0000001100027836 */ /* 0x000fe20000000000 */
[----:B------:R-:W-:Y:S01]  /*d130*/  FSEL R41, R89, -INF , !P4 ;  /* 0xff80000059297808 */ /* 0x000fe20006000000 */
[----:B------:R-:W-:Y:S01]  /*d140*/  IMAD.MOV.U32 R89, RZ, RZ, R113 ;  /* 0x000000ffff597224 */ /* 0x000fe200078e0071 */
[----:B------:R-:W-:-:S02]  /*d150*/  FSEL R45, R85, -INF , !P1 ;  /* 0xff800000552d7808 */ /* 0x000fc40004800000 */
[----:B------:R-:W-:Y:S01]  /*d160*/  FSEL R53, R80, -INF , !P2 ;  /* 0xff80000050357808 */ /* 0x000fe20005000000 */
[----:B------:R-:W-:Y:S01]  /*d170*/  IMAD.MOV.U32 R80, RZ, RZ, R134 ;  /* 0x000000ffff507224 */ /* 0x000fe200078e0086 */
[----:B------:R-:W-:Y:S01]  /*d180*/  FSEL R91, R79, -INF , !P0 ;  /* 0xff8000004f5b7808 */ /* 0x000fe20004000000 */
[----:B------:R-:W-:Y:S01]  /*d190*/  IMAD.MOV.U32 R79, RZ, RZ, R122 ;  /* 0x000000ffff4f7224 */ /* 0x000fe200078e007a */
[C---:B------:R-:W-:Y:S01]  /*d1a0*/  ISETP.GE.AND P4, PT, R2.reuse, R241, PT ;  /* 0x000000f10200720c */ /* 0x040fe20003f86270 */
[----:B-1----:R-:W-:Y:S01]  /*d1b0*/  FMUL.FTZ R3, R129, UR20 ;  /* 0x0000001481037c20 */ /* 0x002fe20008410000 */
[C---:B------:R-:W-:Y:S01]  /*d1c0*/  ISETP.GE.AND P1, PT, R2.reuse, R239, PT ;  /* 0x000000ef0200720c */ /* 0x040fe20003f26270 */
[----:B------:R-:W-:Y:S01]  /*d1d0*/  STL [R1+0x24], R91 ;  /* 0x0000245b01007387 */ /* 0x000fe20000100800 */
[C---:B------:R-:W-:Y:S01]  /*d1e0*/  ISETP.GE.AND P2, PT, R2.reuse, R240, PT ;  /* 0x000000f00200720c */ /* 0x040fe20003f46270 */
[----:B------:R1:W-:Y:S01]  /*d1f0*/  MUFU.TANH R31, R3 ;  /* 0x00000003001f7308 */ /* 0x0003e20000002400 */
[----:B------:R-:W-:-:S02]  /*d200*/  ISETP.GE.AND P0, PT, R2, R238, PT ;  /* 0x000000ee0200720c */ /* 0x000fc40003f06270 */
[----:B------:R-:W-:Y:S01]  /*d210*/  FSEL R4, R67, -INF , !P5 ;  /* 0xff80000043047808 */ /* 0x000fe20006800000 */
[----:B------:R-:W-:Y:S01]  /*d220*/  IMAD.MOV.U32 R67, RZ, RZ, R103 ;  /* 0x000000ffff437224 */ /* 0x000fe200078e0067 */
[C---:B------:R-:W-:Y:S02]  /*d230*/  ISETP.LT.OR P4, PT, R2.reuse, R236, P4 ;  /* 0x000000ec0200720c */ /* 0x040fe40002781670 */
[C---:B------:R-:W-:Y:S01]  /*d240*/  ISETP.LT.OR P1, PT, R2.reuse, R235, P1 ;  /* 0x000000eb0200720c */ /* 0x040fe20000f21670 */
[----:B------:R4:W-:Y:S01]  /*d250*/  STL [R1+0x3c], R4 ;  /* 0x00003c0401007387 */ /* 0x0009e20000100800 */
[C---:B------:R-:W-:Y:S02]  /*d260*/  ISETP.LT.OR P2, PT, R2.reuse, R237, P2 ;  /* 0x000000ed0200720c */ /* 0x040fe40001741670 */
[----:B------:R-:W-:Y:S01]  /*d270*/  ISETP.LT.OR P0, PT, R2, R234, P0 ;  /* 0x000000ea0200720c */ /* 0x000fe20000701670 */
[----:B------:R-:W-:Y:S01]  /*d280*/  VIADD R2, R0, 0x18 ;  /* 0x0000001800027836 */ /* 0x000fe20000000000 */
[----:B------:R-:W-:Y:S01]  /*d290*/  FSEL R73, R78, -INF , !P3 ;  /* 0xff8000004e497808 */ /* 0x000fe20005800000 */
[----:B------:R-:W-:Y:S01]  /*d2a0*/  IMAD.MOV.U32 R78, RZ, RZ, R90 ;  /* 0x000000ffff4e7224 */ /* 0x000fe200078e005a */
[----:B------:R-:W-:Y:S01]  /*d2b0*/  FSEL R86, R86, -INF , !P4 ;  /* 0xff80000056567808 */ /* 0x000fe20006000000 */
[----:B-1----:R-:W-:Y:S01]  /*d2c0*/  FMUL.FTZ R3, R130, UR20 ;  /* 0x0000001482037c20 */ /* 0x002fe20008410000 */
[----:B------:R-:W-:-:S02]  /*d2d0*/  ISETP.GE.AND P3, PT, R2, R241, PT ;  /* 0x000000f10200720c */ /* 0x000fc40003f66270 */
[C---:B------:R-:W-:Y:S01]  /*d2e0*/  ISETP.GE.AND P5, PT, R2.reuse, R239, PT ;  /* 0x000000ef0200720c */ /* 0x040fe20003fa6270 */
[----:B------:R1:W-:Y:S01]  /*d2f0*/  MUFU.TANH R20, R3 ;  /* 0x0000000300147308 */ /* 0x0003e20000002400 */
[C---:B------:R-:W-:Y:S02]  /*d300*/  ISETP.GE.AND P4, PT, R2.reuse, R238, PT ;  /* 0x000000ee0200720c */ /* 0x040fe40003f86270 */
[C---:B------:R-:W-:Y:S02]  /*d310*/  ISETP.LT.OR P3, PT, R2.reuse, R236, P3 ;  /* 0x000000ec0200720c */ /* 0x040fe40001f61670 */
[C---:B------:R-:W-:Y:S02]  /*d320*/  ISETP.LT.OR P5, PT, R2.reuse, R235, P5 ;  /* 0x000000eb0200720c */ /* 0x040fe40002fa1670 */
[----:B------:R-:W-:Y:S02]  /*d330*/  ISETP.LT.OR P4, PT, R2, R234, P4 ;  /* 0x000000ea0200720c */ /* 0x000fe40002781670 */
[----:B------:R-:W-:-:S02]  /*d340*/  FSEL R72, R83, -INF , !P2 ;  /* 0xff80000053487808 */ /* 0x000fc40005000000 */
[----:B------:R-:W-:Y:S02]  /*d350*/  FSEL R115, R74, -INF , !P0 ;  /* 0xff8000004a737808 */ /* 0x000fe40004000000 */
[----:B----4-:R-:W-:Y:S02]  /*d360*/  FSEL R4, R15, -INF , !P6 ;  /* 0xff8000000f047808 */ /* 0x010fe40007000000 */
[----:B------:R-:W-:Y:S01]  /*d370*/  FSEL R15, R88, -INF , !P1 ;  /* 0xff800000580f7808 */ /* 0x000fe20004800000 */
[----:B-1----:R-:W-:Y:S01]  /*d380*/  FMUL.FTZ R3, R131, UR20 ;  /* 0x0000001483037c20 */ /* 0x002fe20008410000 */
[----:B------:R-:W-:Y:S01]  /*d390*/  ISETP.GE.AND P6, PT, R2, R240, PT ;  /* 0x000000f00200720c */ /* 0x000fe20003fc6270 */
[----:B------:R1:W-:Y:S01]  /*d3a0*/  STL [R1+0x4c], R4 ;  /* 0x00004c0401007387 */ /* 0x0003e20000100800 */
[----:B------:R-:W-:Y:S01]  /*d3b0*/  FSEL R84, R66, -INF , !P3 ;  /* 0xff80000042547808 */ /* 0x000fe20005800000 */
[----:B------:R4:W-:Y:S01]  /*d3c0*/  MUFU.TANH R35, R3 ;  /* 0x0000000300237308 */ /* 0x0009e20000002400 */
[----:B------:R-:W-:Y:S01]  /*d3d0*/  ISETP.LT.OR P6, PT, R2, R237, P6 ;  /* 0x000000ed0200720c */ /* 0x000fe200037c1670 */
[----:B------:R-:W-:Y:S01]  /*d3e0*/  STL [R1+0x1c], R15 ;  /* 0x00001c0f01007387 */ /* 0x000fe20000100800 */
[----:B------:R-:W-:-:S05]  /*d3f0*/  VIADD R2, R0, 0x19 ;  /* 0x0000001900027836 */ /* 0x000fca0000000000 */
[C---:B------:R-:W-:Y:S02]  /*d400*/  ISETP.GE.AND P1, PT, R2.reuse, R241, PT ;  /* 0x000000f10200720c */ /* 0x040fe40003f26270 */
[C---:B------:R-:W-:Y:S02]  /*d410*/  ISETP.GE.AND P2, PT, R2.reuse, R239, PT ;  /* 0x000000ef0200720c */ /* 0x040fe40003f46270 */
[C---:B------:R-:W-:Y:S02]  /*d420*/  ISETP.GE.AND P0, PT, R2.reuse, R240, PT ;  /* 0x000000f00200720c */ /* 0x040fe40003f06270 */
[C---:B------:R-:W-:Y:S02]  /*d430*/  ISETP.GE.AND P3, PT, R2.reuse, R238, PT ;  /* 0x000000ee0200720c */ /* 0x040fe40003f66270 */
[----:B------:R-:W-:Y:S01]  /*d440*/  ISETP.LT.OR P1, PT, R2, R236, P1 ;  /* 0x000000ec0200720c */ /* 0x000fe20000f21670 */
[----:B----4-:R-:W-:Y:S01]  /*d450*/  FMUL.FTZ R3, R204, UR20 ;  /* 0x00000014cc037c20 */ /* 0x010fe20008410000 */
[----:B------:R-:W-:-:S02]  /*d460*/  ISETP.LT.OR P2, PT, R2, R235, P2 ;  /* 0x000000eb0200720c */ /* 0x000fc40001741670 */
[C---:B------:R-:W-:Y:S01]  /*d470*/  ISETP.LT.OR P0, PT, R2.reuse, R237, P0 ;  /* 0x000000ed0200720c */ /* 0x040fe20000701670 */
[----:B------:R4:W3:Y:S01]  /*d480*/  MUFU.TANH R11, R3 ;  /* 0x00000003000b7308 */ /* 0x0008e20000002400 */
[----:B------:R-:W-:Y:S01]  /*d490*/  ISETP.LT.OR P3, PT, R2, R234, P3 ;  /* 0x000000ea0200720c */ /* 0x000fe20001f61670 */
[----:B-1----:R-:W-:Y:S01]  /*d4a0*/  FMUL.FTZ R4, R206, UR20 ;  /* 0x00000014ce047c20 */ /* 0x002fe20008410000 */
[----:B------:R-:W-:Y:S01]  /*d4b0*/  VIADD R2, R0, 0x20 ;  /* 0x0000002000027836 */ /* 0x000fe20000000000 */
[----:B------:R-:W-:Y:S02]  /*d4c0*/  FSEL R252, R77, -INF , !P1 ;  /* 0xff8000004dfc7808 */ /* 0x000fe40004800000 */
[----:B------:R-:W-:Y:S02]  /*d4d0*/  FSEL R74, R60, -INF , !P3 ;  /* 0xff8000003c4a7808 */ /* 0x000fe40005800000 */
[----:B------:R1:W3:Y:S01]  /*d4e0*/  MUFU.TANH R6, R4 ;  /* 0x0000000400067308 */ /* 0x0002e20000002400 */
[----:B------:R-:W-:-:S04]  /*d4f0*/  ISETP.GE.AND P1, PT, R2, R238, PT ;  /* 0x000000ee0200720c */ /* 0x000fc80003f26270 */
[----:B------:R-:W-:Y:S01]  /*d500*/  ISETP.LT.OR P1, PT, R2, R234, P1 ;  /* 0x000000ea0200720c */ /* 0x000fe20000f21670 */
[----:B----4-:R-:W-:-:S03]  /*d510*/  FMUL.FTZ R3, R205, UR20 ;  /* 0x00000014cd037c20 */ /* 0x010fc60008410000 */
[----:B------:R-:W-:Y:S01]  /*d520*/  FSEL R75, R7, -INF , !P1 ;  /* 0xff800000074b7808 */ /* 0x000fe20004800000 */
[----:B------:R4:W3:Y:S01]  /*d530*/  MUFU.TANH R30, R3 ;  /* 0x00000003001e7308 */ /* 0x0008e20000002400 */
[----:B-1----:R-:W-:Y:S02]  /*d540*/  FSEL R4, R65, -INF , !P5 ;  /* 0xff80000041047808 */ /* 0x002fe40006800000 */
[----:B------:R-:W-:-:S03]  /*d550*/  ISETP.GE.AND P5, PT, R2, R241, PT ;  /* 0x000000f10200720c */ /* 0x000fc60003fa6270 */
[----:B------:R1:W-:Y:S01]  /*d560*/  STL [R1+0x18], R4 ;  /* 0x0000180401007387 */ /* 0x0003e20000100800 */
[----:B------:R-:W-:-:S04]  /*d570*/  ISETP.LT.OR P5, PT, R2, R236, P5 ;  /* 0x000000ec0200720c */ /* 0x000fc80002fa1670 */
[----:B------:R-:W-:Y:S01]  /*d580*/  FSEL R102, R58, -INF , !P5 ;  /* 0xff8000003a667808 */ /* 0x000fe20006800000 */
[----:B----4-:R-:W-:Y:S01]  /*d590*/  FMUL.FTZ R3, R207, UR20 ;  /* 0x00000014cf037c20 */ /* 0x010fe20008410000 */
[----:B------:R-:W-:Y:S02]  /*d5a0*/  FSEL R207, R61, -INF , !P6 ;  /* 0xff8000003dcf7808 */ /* 0x000fe40007000000 */
[----:B------:R-:W-:Y:S01]  /*d5b0*/  ISETP.GE.AND P6, PT, R2, R239, PT ;  /* 0x000000ef0200720c */ /* 0x000fe20003fc6270 */
[----:B------:R4:W3:Y:S01]  /*d5c0*/  MUFU.TANH R25, R3 ;  /* 0x0000000300197308 */ /* 0x0008e20000002400 */
[----:B------:R-:W-:Y:S02]  /*d5d0*/  FSEL R61, R76, -INF , !P2 ;  /* 0xff8000004c3d7808 */ /* 0x000fe40005000000 */
[----:B------:R-:W-:-:S04]  /*d5e0*/  ISETP.LT.OR P6, PT, R2, R235, P6 ;  /* 0x000000eb0200720c */ /* 0x000fc800037c1670 */
[----:B------:R-:W-:Y:S02]  /*d5f0*/  FSEL R87, R57, -INF , !P6 ;  /* 0xff80000039577808 */ /* 0x000fe40007000000 */
[----:B-1----:R-:W-:Y:S02]  /*d600*/  FSEL R4, R10, -INF , !P4 ;  /* 0xff8000000a047808 */ /* 0x002fe40006000000 */
[----:B------:R-:W-:Y:S01]  /*d610*/  ISETP.GE.AND P4, PT, R2, R240, PT ;  /* 0x000000f00200720c */ /* 0x000fe20003f86270 */
[----:B----4-:R-:W-:Y:S02]  /*d620*/  FMUL.FTZ R3, R200, UR20 ;  /* 0x00000014c8037c20 */ /* 0x010fe40008410000 */
[----:B------:R1:W-:Y:S01]  /*d630*/  STL [R1+0x40], R4 ;  /* 0x0000400401007387 */ /* 0x0003e20000100800 */
[----:B------:R-:W-:Y:S01]  /*d640*/  ISETP.LT.OR P4, PT, R2, R237, P4 ;  /* 0x000000ed0200720c */ /* 0x000fe20002781670 */
[----:B------:R-:W-:Y:S01]  /*d650*/  VIADD R2, R0, 0x21 ;  /* 0x0000002100027836 */ /* 0x000fe20000000000 */
[----:B------:R4:W-:Y:S02]  /*d660*/  MUFU.TANH R15, R3 ;  /* 0x00000003000f7308 */ /* 0x0009e40000002400 */
[----:B------:R-:W-:-:S02]  /*d670*/  FSEL R54, R54, -INF , !P4 ;  /* 0xff80000036367808 */ /* 0x000fc40006000000 */
[C---:B------:R-:W-:Y:S02]  /*d680*/  ISETP.GE.AND P2, PT, R2.reuse, R241, PT ;  /* 0x000000f10200720c */ /* 0x040fe40003f46270 */
[C---:B------:R-:W-:Y:S02]  /*d690*/  ISETP.GE.AND P3, PT, R2.reuse, R240, PT ;  /* 0x000000f00200720c */ /* 0x040fe40003f66270 */
[C---:B------:R-:W-:Y:S02]  /*d6a0*/  ISETP.GE.AND P5, PT, R2.reuse, R238, PT ;  /* 0x000000ee0200720c */ /* 0x040fe40003fa6270 */
[C---:B------:R-:W-:Y:S02]  /*d6b0*/  ISETP.LT.OR P2, PT, R2.reuse, R236, P2 ;  /* 0x000000ec0200720c */ /* 0x040fe40001741670 */
[C---:B------:R-:W-:Y:S02]  /*d6c0*/  ISETP.LT.OR P3, PT, R2.reuse, R237, P3 ;  /* 0x000000ed0200720c */ /* 0x040fe40001f61670 */
[----:B------:R-:W-:-:S02]  /*d6d0*/  ISETP.LT.OR P5, PT, R2, R234, P5 ;  /* 0x000000ea0200720c */ /* 0x000fc40002fa1670 */
[----:B------:R-:W-:Y:S01]  /*d6e0*/  FSEL R101, R63, -INF , !P2 ;  /* 0xff8000003f657808 */ /* 0x000fe20005000000 */
[----:B----4-:R-:W-:Y:S01]  /*d6f0*/  FMUL.FTZ R3, R201, UR20 ;  /* 0x00000014c9037c20 */ /* 0x010fe20008410000 */
[----:B------:R-:W-:-:S03]  /*d700*/  FSEL R85, R14, -INF , !P5 ;  /* 0xff8000000e557808 */ /* 0x000fc60006800000 */
[----:B------:R4:W-:Y:S01]  /*d710*/  MUFU.TANH R33, R3 ;  /* 0x0000000300217308 */ /* 0x0009e20000002400 */
[----:B-1----:R-:W-:Y:S02]  /*d720*/  FSEL R4, R64, -INF , !P0 ;  /* 0xff80000040047808 */ /* 0x002fe40004000000 */
[----:B------:R-:W-:-:S03]  /*d730*/  ISETP.GE.AND P0, PT, R2, R239, PT ;  /* 0x000000ef0200720c */ /* 0x000fc60003f06270 */
[----:B------:R1:W-:Y:S01]  /*d740*/  STL [R1+0x28], R4 ;  /* 0x0000280401007387 */ /* 0x0003e20000100800 */
[----:B------:R-:W-:Y:S01]  /*d750*/  ISETP.LT.OR P0, PT, R2, R235, P0 ;  /* 0x000000eb0200720c */ /* 0x000fe20000701670 */
[----:B------:R-:W-:-:S05]  /*d760*/  VIADD R2, R0, 0x28 ;  /* 0x0000002800027836 */ /* 0x000fca0000000000 */
[C---:B------:R-:W-:Y:S02]  /*d770*/  ISETP.GE.AND P6, PT, R2.reuse, R241, PT ;  /* 0x000000f10200720c */ /* 0x040fe40003fc6270 */
[----:B------:R-:W-:Y:S01]  /*d780*/  ISETP.GE.AND P4, PT, R2, R239, PT ;  /* 0x000000ef0200720c */ /* 0x000fe20003f86270 */
[----:B----4-:R-:W-:Y:S01]  /*d790*/  FMUL.FTZ R3, R202, UR20 ;  /* 0x00000014ca037c20 */ /* 0x010fe20008410000 */
[C---:B------:R-:W-:Y:S02]  /*d7a0*/  ISETP.GE.AND P1, PT, R2.reuse, R240, PT ;  /* 0x000000f00200720c */ /* 0x040fe40003f26270 */
[C---:B------:R-:W-:Y:S01]  /*d7b0*/  ISETP.GE.AND P2, PT, R2.reuse, R238, PT ;  /* 0x000000ee0200720c */ /* 0x040fe20003f46270 */
[----:B------:R4:W3:Y:S01]  /*d7c0*/  MUFU.TANH R19, R3 ;  /* 0x0000000300137308 */ /* 0x0008e20000002400 */
[C---:B------:R-:W-:Y:S02]  /*d7d0*/  ISETP.LT.OR P6, PT, R2.reuse, R236, P6 ;  /* 0x000000ec0200720c */ /* 0x040fe400037c1670 */
[----:B------:R-:W-:-:S02]  /*d7e0*/  ISETP.LT.OR P4, PT, R2, R235, P4 ;  /* 0x000000eb0200720c */ /* 0x000fc40002781670 */
[CC--:B------:R-:W-:Y:S02]  /*d7f0*/  ISETP.LT.OR P1, PT, R2.reuse, R237.reuse, P1 ;  /* 0x000000ed0200720c */ /* 0x0c0fe40000f21670 */
[----:B------:R-:W-:Y:S01]  /*d800*/  ISETP.LT.OR P2, PT, R2, R234, P2 ;  /* 0x000000ea0200720c */ /* 0x000fe20001741670 */
[----:B------:R-:W-:Y:S01]  /*d810*/  VIADD R2, R0, 0x29 ;  /* 0x0000002900027836 */ /* 0x000fe20000000000 */
[----:B------:R-:W-:Y:S01]  /*d820*/  FSEL R100, R52, -INF , !P6 ;  /* 0xff80000034647808 */ /* 0x000fe20007000000 */
[----:B-1----:R-:W-:Y:S01]  /*d830*/  FMUL.FTZ R4, R110, UR20 ;  /* 0x000000146e047c20 */ /* 0x002fe20008410000 */
[----:B------:R-:W-:Y:S02]  /*d840*/  FSEL R58, R9, -INF , !P2 ;  /* 0xff800000093a7808 */ /* 0x000fe40005000000 */
[C---:B------:R-:W-:Y:S02]  /*d850*/  ISETP.GE.AND P5, PT, R2.reuse, R240, PT ;  /* 0x000000f00200720c */ /* 0x040fe40003fa6270 */
[C---:B------:R-:W-:Y:S01]  /*d860*/  ISETP.GE.AND P6, PT, R2.reuse, R238, PT ;  /* 0x000000ee0200720c */ /* 0x040fe20003fc6270 */
[----:B----4-:R-:W-:Y:S01]  /*d870*/  FMUL.FTZ R3, R203, UR20 ;  /* 0x00000014cb037c20 */ /* 0x010fe20008410000 */
[----:B------:R-:W-:-:S02]  /*d880*/  ISETP.LT.OR P5, PT, R2, R237, P5 ;  /* 0x000000ed0200720c */ /* 0x000fc40002fa1670 */
[----:B------:R-:W-:Y:S01]  /*d890*/  ISETP.LT.OR P6, PT, R2, R234, P6 ;  /* 0x000000ea0200720c */ /* 0x000fe200037c1670 */
[----:B------:R1:W-:Y:S01]  /*d8a0*/  MUFU.TANH R34, R3 ;  /* 0x0000000300227308 */ /* 0x0003e20000002400 */
[----:B------:R-:W-:-:S07]  /*d8b0*/  FSEL R243, R18, -INF , !P4 ;  /* 0xff80000012f37808 */ /* 0x000fce0006000000 */
[----:B------:R4:W-:Y:S01]  /*d8c0*/  MUFU.TANH R18, R4 ;  /* 0x0000000400127308 */ /* 0x0009e20000002400 */
[----:B-1----:R-:W-:Y:S01]  /*d8d0*/  FMUL.FTZ R3, R248, UR20 ;  /* 0x00000014f8037c20 */ /* 0x002fe20008410000 */
[----:B------:R-:W-:Y:S02]  /*d8e0*/  FSEL R248, R62, -INF , !P0 ;  /* 0xff8000003ef87808 */ /* 0x000fe40004000000 */
[----:B------:R-:W-:-:S04]  /*d8f0*/  ISETP.GE.AND P0, PT, R2, R241, PT ;  /* 0x000000f10200720c */ /* 0x000fc80003f06270 */
[----:B------:R1:W3:Y:S01]  /*d900*/  MUFU.TANH R10, R3 ;  /* 0x00000003000a7308 */ /* 0x0002e20000002400 */
[----:B------:R-:W-:Y:S02]  /*d910*/  ISETP.LT.OR P0, PT, R2, R236, P0 ;  /* 0x000000ec0200720c */ /* 0x000fe40000701670 */
[----:B----4-:R-:W-:Y:S02]  /*d920*/  FSEL R4, R28, -INF , !P6 ;  /* 0xff8000001c047808 */ /* 0x010fe40007000000 */
[----:B------:R-:W-:-:S03]  /*d930*/  FSEL R132, R56, -INF , !P0 ;  /* 0xff80000038847808 */ /* 0x000fc60004000000 */
[----:B------:R4:W-:Y:S01]  /*d940*/  STL [R1+0x6c], R4 ;  /* 0x00006c0401007387 */ /* 0x0009e20000100800 */
[----:B-1----:R-:W-:Y:S01]  /*d950*/  FMUL.FTZ R3, R249, UR20 ;  /* 0x00000014f9037c20 */ /* 0x002fe20008410000 */
[----:B------:R-:W-:-:S03]  /*d960*/  FSEL R249, R49, -INF , !P5 ;  /* 0xff80000031f97808 */ /* 0x000fc60006800000 */
[----:B------:R1:W-:Y:S01]  /*d970*/  MUFU.TANH R27, R3 ;  /* 0x00000003001b7308 */ /* 0x0003e20000002400 */
[----:B----4-:R-:W-:Y:S01]  /*d980*/  FMUL.FTZ R4, R118, UR20 ;  /* 0x0000001476047c20 */ /* 0x010fe20008410000 */
[----:B-1----:R-:W-:Y:S01]  /*d990*/  FMUL.FTZ R3, R250, UR20 ;  /* 0x00000014fa037c20 */ /* 0x002fe20008410000 */
[----:B------:R-:W-:-:S05]  /*d9a0*/  FSEL R250, R32, -INF , !P1 ;  /* 0xff80000020fa7808 */ /* 0x000fca0004800000 */
[----:B------:R1:W4:Y:S02]  /*d9b0*/  MUFU.TANH R7, R3 ;  /* 0x0000000300077308 */ /* 0x0003240000002400 */
[----:B-1----:R-:W-:Y:S01]  /*d9c0*/  FMUL.FTZ R3, R251, UR20 ;  /* 0x00000014fb037c20 */ /* 0x002fe20008410000 */
[----:B------:R-:W-:Y:S02]  /*d9d0*/  FSEL R251, R59, -INF , !P3 ;  /* 0xff8000003bfb7808 */ /* 0x000fe40005800000 */
[----:B------:R-:W-:-:S03]  /*d9e0*/  ISETP.GE.AND P3, PT, R2, R239, PT ;  /* 0x000000ef0200720c */ /* 0x000fc60003f66270 */
[----:B------:R1:W4:Y:S01]  /*d9f0*/  MUFU.TANH R16, R3 ;  /* 0x0000000300107308 */ /* 0x0003220000002400 */
[----:B------:R-:W-:Y:S01]  /*da00*/  ISETP.LT.OR P3, PT, R2, R235, P3 ;  /* 0x000000eb0200720c */ /* 0x000fe20001f61670 */
[----:B------:R-:W-:-:S05]  /*da10*/  VIADD R2, R0, 0x30 ;  /* 0x0000003000027836 */ /* 0x000fca0000000000 */
[C---:B------:R-:W-:Y:S02]  /*da20*/  ISETP.GE.AND P4, PT, R2.reuse, R241, PT ;  /* 0x000000f10200720c */ /* 0x040fe40003f86270 */
[C---:B------:R-:W-:Y:S02]  /*da30*/  ISETP.GE.AND P1, PT, R2.reuse, R239, PT ;  /* 0x000000ef0200720c */ /* 0x040fe40003f26270 */
[C---:B------:R-:W-:Y:S02]  /*da40*/  ISETP.GE.AND P2, PT, R2.reuse, R240, PT ;  /* 0x000000f00200720c */ /* 0x040fe40003f46270 */
[----:B------:R-:W-:Y:S01]  /*da50*/  ISETP.GE.AND P0, PT, R2, R238, PT ;  /* 0x000000ee0200720c */ /* 0x000fe20003f06270 */
[----:B-1----:R-:W-:Y:S01]  /*da60*/  FMUL.FTZ R3, R108, UR20 ;  /* 0x000000146c037c20 */ /* 0x002fe20008410000 */
[C---:B------:R-:W-:Y:S02]  /*da70*/  ISETP.LT.OR P4, PT, R2.reuse, R236, P4 ;  /* 0x000000ec0200720c */ /* 0x040fe40002781670 */
[C---:B------:R-:W-:Y:S01]  /*da80*/  ISETP.LT.OR P1, PT, R2.reuse, R235, P1 ;  /* 0x000000eb0200720c */ /* 0x040fe20000f21670 */
[----:B------:R1:W4:Y:S01]  /*da90*/  MUFU.TANH R14, R3 ;  /* 0x00000003000e7308 */ /* 0x0003220000002400 */
        /* <DEDUP_REMOVED lines=8> */
[C---:B------:R-:W-:Y:S01]  /*db20*/  ISETP.LT.OR P5, PT, R2.reuse, R235, P5 ;  /* 0x000000eb0200720c */ /* 0x040fe20002fa1670 */
[----:B-1----:R-:W-:Y:S01]  /*db30*/  FMUL.FTZ R3, R109, UR20 ;  /* 0x000000146d037c20 */ /* 0x002fe20008410000 */
[C---:B------:R-:W-:Y:S02]  /*db40*/  ISETP.LT.OR P6, PT, R2.reuse, R237, P6 ;  /* 0x000000ed0200720c */ /* 0x040fe400037c1670 */
[----:B------:R-:W-:Y:S01]  /*db50*/  ISETP.LT.OR P4, PT, R2, R234, P4 ;  /* 0x000000ea0200720c */ /* 0x000fe20002781670 */
[----:B------:R1:W-:Y:S01]  /*db60*/  MUFU.TANH R29, R3 ;  /* 0x00000003001d7308 */ /* 0x0003e20000002400 */
[----:B--2---:R-:W-:Y:S02]  /*db70*/  FSEL R62, R8, -INF , !P0 ;  /* 0xff800000083e7808 */ /* 0x004fe40004000000 */
[----:B------:R-:W-:Y:S02]  /*db80*/  FSEL R209, R24, -INF , !P5 ;  /* 0xff80000018d17808 */ /* 0x000fe40006800000 */
[----:B---3--:R-:W-:Y:S01]  /*db90*/  FSEL R56, R21, -INF , !P4 ;  /* 0xff80000015387808 */ /* 0x008fe20006000000 */
[----:B-1----:R-:W-:-:S04]  /*dba0*/  FMUL.FTZ R3, R111, UR20 ;  /* 0x000000146f037c20 */ /* 0x002fc80008410000 */
[----:B------:R1:W-:Y:S02]  /*dbb0*/  MUFU.TANH R32, R3 ;  /* 0x0000000300207308 */ /* 0x0003e40000002400 */
[----:B-1----:R-:W-:Y:S01]  /*dbc0*/  FMUL.FTZ R3, R212, UR20 ;  /* 0x00000014d4037c20 */ /* 0x002fe20008410000 */
[----:B------:R-:W-:Y:S02]  /*dbd0*/  FSEL R212, R55, -INF , !P3 ;  /* 0xff80000037d47808 */ /* 0x000fe40005800000 */
[----:B------:R-:W-:-:S03]  /*dbe0*/  ISETP.GE.AND P3, PT, R2, R241, PT ;  /* 0x000000f10200720c */ /* 0x000fc60003f66270 */
[----:B------:R1:W2:Y:S01]  /*dbf0*/  MUFU.TANH R9, R3 ;  /* 0x0000000300097308 */ /* 0x0002a20000002400 */
[----:B------:R-:W-:Y:S01]  /*dc00*/  ISETP.LT.OR P3, PT, R2, R236, P3 ;  /* 0x000000ec0200720c */ /* 0x000fe20001f61670 */
[----:B------:R-:W-:-:S03]  /*dc10*/  VIADD R2, R0, 0x38 ;  /* 0x0000003800027836 */ /* 0x000fc60000000000 */
[----:B------:R-:W-:Y:S02]  /*dc20*/  FSEL R128, R23, -INF , !P3 ;  /* 0xff80000017807808 */ /* 0x000fe40005800000 */
[C---:B------:R-:W-:Y:S02]  /*dc30*/  ISETP.GE.AND P1, PT, R2.reuse, R241, PT ;  /* 0x000000f10200720c */ /* 0x040fe40003f26270 */
[C---:B------:R-:W-:Y:S02]  /*dc40*/  ISETP.GE.AND P0, PT, R2.reuse, R240, PT ;  /* 0x000000f00200720c */ /* 0x040fe40003f06270 */
[C---:B------:R-:W-:Y:S02]  /*dc50*/  ISETP.GE.AND P3, PT, R2.reuse, R238, PT ;  /* 0x000000ee0200720c */ /* 0x040fe40003f66270 */
[C---:B------:R-:W-:Y:S01]  /*dc60*/  ISETP.LT.OR P1, PT, R2.reuse, R236, P1 ;  /* 0x000000ec0200720c */ /* 0x040fe20000f21670 */
[----:B-1----:R-:W-:Y:S01]  /*dc70*/  FMUL.FTZ R3, R213, UR20 ;  /* 0x00000014d5037c20 */ /* 0x002fe20008410000 */
[----:B------:R-:W-:-:S02]  /*dc80*/  ISETP.LT.OR P0, PT, R2, R237, P0 ;  /* 0x000000ed0200720c */ /* 0x000fc40000701670 */
[----:B------:R-:W-:Y:S01]  /*dc90*/  ISETP.LT.OR P3, PT, R2, R234, P3 ;  /* 0x000000ea0200720c */ /* 0x000fe20001f61670 */
[----:B------:R1:W-:Y:S01]  /*dca0*/  MUFU.TANH R26, R3 ;  /* 0x00000003001a7308 */ /* 0x0003e20000002400 */
[----:B------:R-:W-:Y:S02]  /*dcb0*/  FSEL R213, R22, -INF , !P6 ;  /* 0xff80000016d57808 */ /* 0x000fe40007000000 */
[----:B------:R-:W-:Y:S02]  /*dcc0*/  FSEL R211, R11, -INF , !P0 ;  /* 0xff8000000bd37808 */ /* 0x000fe40004000000 */
[----:B------:R-:W-:-:S03]  /*dcd0*/  FSEL R49, R6, -INF , !P3 ;  /* 0xff80000006317808 */ /* 0x000fc60005800000 */
[----:B------:R3:W-:Y:S01]  /*dce0*/  MUFU.TANH R6, R4 ;  /* 0x0000000400067308 */ /* 0x0007e20000002400 */
[----:B-1----:R-:W-:Y:S01]  /*dcf0*/  FMUL.FTZ R3, R214, UR20 ;  /* 0x00000014d6037c20 */ /* 0x002fe20008410000 */
[----:B------:R-:W-:Y:S02]  /*dd00*/  FSEL R214, R12, -INF , !P2 ;  /* 0xff8000000cd67808 */ /* 0x000fe40005000000 */
[----:B------:R-:W-:-:S04]  /*dd10*/  ISETP.GE.AND P2, PT, R2, R239, PT ;  /* 0x000000ef0200720c */ /* 0x000fc80003f46270 */
[----:B------:R1:W-:Y:S01]  /*dd20*/  MUFU.TANH R5, R3 ;  /* 0x0000000300057308 */ /* 0x0003e20000002400 */
[----:B------:R-:W-:Y:S01]  /*dd30*/  ISETP.LT.OR P2, PT, R2, R235, P2 ;  /* 0x000000eb0200720c */ /* 0x000fe20001741670 */
[----:B------:R-:W-:Y:S02]  /*dd40*/  VIADD R2, R0, 0x39 ;  /* 0x0000003900027836 */ /* 0x000fe40000000000 */
[----:B---3--:R-:W-:-:S03]  /*dd50*/  FMUL.FTZ R4, R106, UR20 ;  /* 0x000000146a047c20 */ /* 0x008fc60008410000 */
[C---:B------:R-:W-:Y:S02]  /*dd60*/  ISETP.GE.AND P5, PT, R2.reuse, R241, PT ;  /* 0x000000f10200720c */ /* 0x040fe40003fa6270 */
[C---:B------:R-:W-:Y:S02]  /*dd70*/  ISETP.GE.AND P6, PT, R2.reuse, R239, PT ;  /* 0x000000ef0200720c */ /* 0x040fe40003fc6270 */
[C---:B------:R-:W-:Y:S02]  /*dd80*/  ISETP.GE.AND P4, PT, R2.reuse, R240, PT ;  /* 0x000000f00200720c */ /* 0x040fe40003f86270 */
[C---:B------:R-:W-:Y:S01]  /*dd90*/  ISETP.LT.OR P5, PT, R2.reuse, R236, P5 ;  /* 0x000000ec0200720c */ /* 0x040fe20002fa1670 */
[----:B-1----:R-:W-:Y:S01]  /*dda0*/  FMUL.FTZ R3, R215, UR20 ;  /* 0x00000014d7037c20 */ /* 0x002fe20008410000 */
[C---:B------:R-:W-:Y:S02]  /*ddb0*/  ISETP.LT.OR P6, PT, R2.reuse, R235, P6 ;  /* 0x000000eb0200720c */ /* 0x040fe400037c1670 */
[----:B------:R-:W-:Y:S01]  /*ddc0*/  ISETP.LT.OR P4, PT, R2, R237, P4 ;  /* 0x000000ed0200720c */ /* 0x000fe20002781670 */
[----:B------:R1:W3:Y:S03]  /*ddd0*/  MUFU.TANH R13, R3 ;  /* 0x00000003000d7308 */ /* 0x0002e60000002400 */
[----:B------:R-:W-:Y:S01]  /*dde0*/  FSEL R208, R30, -INF , !P4 ;  /* 0xff8000001ed07808 */ /* 0x000fe20006000000 */
[----:B-1----:R-:W-:Y:S01]  /*ddf0*/  FMUL.FTZ R3, R124, UR20 ;  /* 0x000000147c037c20 */ /* 0x002fe20008410000 */
[----:B------:R-:W-:-:S03]  /*de00*/  FSEL R124, R31, -INF , !P5 ;  /* 0xff8000001f7c7808 */ /* 0x000fc60006800000 */
[----:B------:R1:W3:Y:S02]  /*de10*/  MUFU.TANH R12, R3 ;  /* 0x00000003000c7308 */ /* 0x0002e40000002400 */
[----:B-1----:R-:W-:Y:S01]  /*de20*/  FMUL.FTZ R3, R125, UR20 ;  /* 0x000000147d037c20 */ /* 0x002fe20008410000 */
[----:B------:R-:W-:Y:S02]  /*de30*/  FSEL R125, R17, -INF , !P1 ;  /* 0xff800000117d7808 */ /* 0x000fe40004800000 */
[----:B------:R-:W-:-:S03]  /*de40*/  ISETP.GE.AND P1, PT, R2, R238, PT ;  /* 0x000000ee0200720c */ /* 0x000fc60003f26270 */
[----:B------:R1:W-:Y:S01]  /*de50*/  MUFU.TANH R24, R3 ;  /* 0x0000000300187308 */ /* 0x0003e20000002400 */
[----:B------:R-:W-:Y:S01]  /*de60*/  ISETP.LT.OR P1, PT, R2, R234, P1 ;  /* 0x000000ea0200720c */ /* 0x000fe20000f21670 */
[----:B------:R-:W-:-:S03]  /*de70*/  VIADD R2, R0, 0x40 ;  /* 0x0000004000027836 */ /* 0x000fc60000000000 */
[----:B------:R-:W-:Y:S02]  /*de80*/  FSEL R57, R25, -INF , !P1 ;  /* 0xff80000019397808 */ /* 0x000fe40004800000 */
[C---:B------:R-:W-:Y:S02]  /*de90*/  ISETP.GE.AND P0, PT, R2.reuse, R239, PT ;  /* 0x000000ef0200720c */ /* 0x040fe40003f06270 */
[C---:B------:R-:W-:Y:S02]  /*dea0*/  ISETP.GE.AND P3, PT, R2.reuse, R240, PT ;  /* 0x000000f00200720c */ /* 0x040fe40003f66270 */
[C---:B------:R-:W-:Y:S02]  /*deb0*/  ISETP.GE.AND P5, PT, R2.reuse, R238, PT ;  /* 0x000000ee0200720c */ /* 0x040fe40003fa6270 */
[----:B------:R-:W-:Y:S01]  /*dec0*/  ISETP.LT.OR P0, PT, R2, R235, P0 ;  /* 0x000000eb0200720c */ /* 0x000fe20000701670 */
[----:B-1----:R-:W-:Y:S01]  /*ded0*/  FMUL.FTZ R3, R126, UR20 ;  /* 0x000000147e037c20 */ /* 0x002fe20008410000 */
[----:B------:R-:W-:-:S02]  /*dee0*/  ISETP.LT.OR P3, PT, R2, R237, P3 ;  /* 0x000000ed0200720c */ /* 0x000fc40001f61670 */
[----:B------:R-:W-:Y:S01]  /*def0*/  ISETP.LT.OR P5, PT, R2, R234, P5 ;  /* 0x000000ea0200720c */ /* 0x000fe20002fa1670 */
[----:B------:R1:W3:Y:S01]  /*df00*/  MUFU.TANH R22, R3 ;  /* 0x0000000300167308 */ /* 0x0002e20000002400 */
[----:B------:R-:W-:Y:S02]  /*df10*/  FSEL R133, R19, -INF , !P0 ;  /* 0xff80000013857808 */ /* 0x000fe40004000000 */
[----:B------:R-:W-:Y:S02]  /*df20*/  FSEL R126, R35, -INF , !P6 ;  /* 0xff800000237e7808 */ /* 0x000fe40007000000 */
[----:B------:R-:W-:Y:S02]  /*df30*/  FSEL R206, R10, -INF , !P3 ;  /* 0xff8000000ace7808 */ /* 0x000fe40005800000 */
[----:B----4-:R-:W-:Y:S01]  /*df40*/  FSEL R60, R7, -INF , !P5 ;  /* 0xff800000073c7808 */ /* 0x010fe20006800000 */
[----:B-1----:R-:W-:Y:S01]  /*df50*/  FMUL.FTZ R3, R127, UR20 ;  /* 0x000000147f037c20 */ /* 0x002fe20008410000 */
[----:B------:R-:W-:-:S02]  /*df60*/  FSEL R127, R20, -INF , !P2 ;  /* 0xff800000147f7808 */ /* 0x000fc40005000000 */
[C---:B------:R-:W-:Y:S01]  /*df70*/  ISETP.GE.AND P2, PT, R2.reuse, R241, PT ;  /* 0x000000f10200720c */ /* 0x040fe20003f46270 */
[----:B------:R1:W-:Y:S03]  /*df80*/  MUFU.TANH R23, R3 ;  /* 0x0000000300177308 */ /* 0x0003e60000002400 */
[----:B------:R-:W-:Y:S01]  /*df90*/  ISETP.LT.OR P2, PT, R2, R236, P2 ;  /* 0x000000ec0200720c */ /* 0x000fe20001741670 */
[----:B------:R-:W-:-:S03]  /*dfa0*/  VIADD R2, R0, 0x41 ;  /* 0x0000004100027836 */ /* 0x000fc60000000000 */
[----:B------:R-:W-:Y:S02]  /*dfb0*/  FSEL R123, R15, -INF , !P2 ;  /* 0xff8000000f7b7808 */ /* 0x000fe40005000000 */
[C---:B------:R-:W-:Y:S02]  /*dfc0*/  ISETP.GE.AND P6, PT, R2.reuse, R241, PT ;  /* 0x000000f10200720c */ /* 0x040fe40003fc6270 */
[C---:B------:R-:W-:Y:S02]  /*dfd0*/  ISETP.GE.AND P4, PT, R2.reuse, R239, PT ;  /* 0x000000ef0200720c */ /* 0x040fe40003f86270 */
[C---:B------:R-:W-:Y:S02]  /*dfe0*/  ISETP.GE.AND P1, PT, R2.reuse, R240, PT ;  /* 0x000000f00200720c */ /* 0x040fe40003f26270 */
[----:B------:R-:W-:Y:S01]  /*dff0*/  ISETP.GE.AND P2, PT, R2, R238, PT ;  /* 0x000000ee0200720c */ /* 0x000fe20003f46270 */
[----:B-1----:R-:W-:Y:S01]  /*e000*/  FMUL.FTZ R3, R116, UR20 ;  /* 0x0000001474037c20 */ /* 0x002fe20008410000 */
[----:B------:R-:W-:-:S02]  /*e010*/  ISETP.LT.OR P6, PT, R2, R236, P6 ;  /* 0x000000ec0200720c */ /* 0x000fc400037c1670 */
[C---:B------:R-:W-:Y:S01]  /*e020*/  ISETP.LT.OR P4, PT, R2.reuse, R235, P4 ;  /* 0x000000eb0200720c */ /* 0x040fe20002781670 */
[----:B------:R1:W4:Y:S01]  /*e030*/  MUFU.TANH R11, R3 ;  /* 0x00000003000b7308 */ /* 0x0003220000002400 */
        /* <DEDUP_REMOVED lines=8> */
[C---:B------:R-:W-:Y:S01]  /*e0c0*/  ISETP.GE.AND P6, PT, R2.reuse, R238, PT ;  /* 0x000000ee0200720c */ /* 0x040fe20003fc6270 */
[----:B-1----:R-:W-:Y:S01]  /*e0d0*/  FMUL.FTZ R3, R117, UR20 ;  /* 0x0000001475037c20 */ /* 0x002fe20008410000 */
[C---:B------:R-:W-:Y:S02]  /*e0e0*/  ISETP.LT.OR P3, PT, R2.reuse, R235, P3 ;  /* 0x000000eb0200720c */ /* 0x040fe40001f61670 */
[C---:B------:R-:W-:Y:S01]  /*e0f0*/  ISETP.LT.OR P0, PT, R2.reuse, R236, P0 ;  /* 0x000000ec0200720c */ /* 0x040fe20000701670 */
[----:B------:R1:W-:Y:S01]  /*e100*/  MUFU.TANH R20, R3 ;  /* 0x0000000300147308 */ /* 0x0003e20000002400 */
        /* <DEDUP_REMOVED lines=8> */
[C---:B------:R-:W-:Y:S01]  /*e190*/  ISETP.GE.AND P1, PT, R2.reuse, R239, PT ;  /* 0x000000ef0200720c */ /* 0x040fe20003f26270 */
[----:B-1----:R-:W-:Y:S01]  /*e1a0*/  FMUL.FTZ R3, R119, UR20 ;  /* 0x0000001477037c20 */ /* 0x002fe20008410000 */
[C---:B------:R-:W-:Y:S02]  /*e1b0*/  ISETP.GE.AND P2, PT, R2.reuse, R240, PT ;  /* 0x000000f00200720c */ /* 0x040fe40003f46270 */
[C---:B------:R-:W-:Y:S01]  /*e1c0*/  ISETP.GE.AND P0, PT, R2.reuse, R238, PT ;  /* 0x000000ee0200720c */ /* 0x040fe20003f06270 */
[----:B------:R1:W4:Y:S01]  /*e1d0*/  MUFU.TANH R15, R3 ;  /* 0x00000003000f7308 */ /* 0x0003220000002400 */
[C---:B------:R-:W-:Y:S02]  /*e1e0*/  ISETP.LT.OR P4, PT, R2.reuse, R236, P4 ;  /* 0x000000ec0200720c */ /* 0x040fe40002781670 */
[C---:B------:R-:W-:Y:S02]  /*e1f0*/  ISETP.LT.OR P1, PT, R2.reuse, R235, P1 ;  /* 0x000000eb0200720c */ /* 0x040fe40000f21670 */
[----:B------:R-:W-:-:S02]  /*e200*/  ISETP.LT.OR P2, PT, R2, R237, P2 ;  /* 0x000000ed0200720c */ /* 0x000fc40001741670 */
[----:B------:R-:W-:Y:S01]  /*e210*/  ISETP.LT.OR P0, PT, R2, R234, P0 ;  /* 0x000000ea0200720c */ /* 0x000fe20000701670 */
[----:B------:R-:W-:Y:S01]  /*e220*/  VIADD R2, R0, 0x50 ;  /* 0x0000005000027836 */ /* 0x000fe20000000000 */
[----:B--2---:R-:W-:Y:S02]  /*e230*/  FSEL R204, R9, -INF , !P5 ;  /* 0xff80000009cc7808 */ /* 0x004fe40006800000 */
[----:B------:R-:W-:Y:S01]  /*e240*/  FSEL R108, R29, -INF , !P4 ;  /* 0xff8000001d6c7808 */ /* 0x000fe20006000000 */
[----:B------:R-:W-:Y:S01]  /*e250*/  MUFU.TANH R9, R4 ;  /* 0x0000000400097308 */ /* 0x000fe20000002400 */
[C---:B------:R-:W-:Y:S02]  /*e260*/  ISETP.GE.AND P3, PT, R2.reuse, R241, PT ;  /* 0x000000f10200720c */ /* 0x040fe40003f66270 */
[----:B------:R-:W-:Y:S01]  /*e270*/  ISETP.GE.AND P5, PT, R2, R239, PT ;  /* 0x000000ef0200720c */ /* 0x000fe20003fa6270 */
[----:B-1----:R-:W-:Y:S01]  /*e280*/  FMUL.FTZ R3, R92, UR20 ;  /* 0x000000145c037c20 */ /* 0x002fe20008410000 */
[----:B------:R-:W-:-:S02]  /*e290*/  ISETP.GE.AND P4, PT, R2, R238, PT ;  /* 0x000000ee0200720c */ /* 0x000fc40003f86270 */
[C---:B------:R-:W-:Y:S01]  /*e2a0*/  ISETP.LT.OR P3, PT, R2.reuse, R236, P3 ;  /* 0x000000ec0200720c */ /* 0x040fe20001f61670 */
[----:B------:R1:W2:Y:S01]  /*e2b0*/  MUFU.TANH R8, R3 ;  /* 0x0000000300087308 */ /* 0x0002a20000002400 */
[C---:B------:R-:W-:Y:S02]  /*e2c0*/  ISETP.LT.OR P5, PT, R2.reuse, R235, P5 ;  /* 0x000000eb0200720c */ /* 0x040fe40002fa1670 */
[----:B------:R-:W-:Y:S02]  /*e2d0*/  ISETP.LT.OR P4, PT, R2, R234, P4 ;  /* 0x000000ea0200720c */ /* 0x000fe40002781670 */
[----:B---3--:R-:W-:Y:S02]  /*e2e0*/  FSEL R92, R13, -INF , !P0 ;  /* 0xff8000000d5c7808 */ /* 0x008fe40004000000 */
[----:B------:R-:W-:Y:S02]  /*e2f0*/  FSEL R122, R32, -INF , !P1 ;  /* 0xff800000207a7808 */ /* 0x000fe40004800000 */
[----:B------:R-:W-:-:S02]  /*e300*/  FSEL R134, R26, -INF , !P2 ;  /* 0xff8000001a867808 */ /* 0x000fc40005000000 */
[----:B------:R-:W-:Y:S02]  /*e310*/  FSEL R103, R12, -INF , !P3 ;  /* 0xff8000000c677808 */ /* 0x000fe40005800000 */
[----:B------:R-:W-:Y:S01]  /*e320*/  FSEL R113, R22, -INF , !P5 ;  /* 0xff80000016717808 */ /* 0x000fe20006800000 */
[----:B-1----:R-:W-:Y:S01]  /*e330*/  FMUL.FTZ R3, R93, UR20 ;  /* 0x000000145d037c20 */ /* 0x002fe20008410000 */
[----:B------:R-:W-:-:S03]  /*e340*/  FSEL R93, R6, -INF , !P4 ;  /* 0xff800000065d7808 */ /* 0x000fc60006000000 */
[----:B------:R1:W-:Y:S02]  /*e350*/  MUFU.TANH R19, R3 ;  /* 0x0000000300137308 */ /* 0x0003e40000002400 */
[----:B-1----:R-:W-:-:S06]  /*e360*/  FMUL.FTZ R3, R94, UR20 ;  /* 0x000000145e037c20 */ /* 0x002fcc0008410000 */
[----:B------:R1:W3:Y:S02]  /*e370*/  MUFU.TANH R10, R3 ;  /* 0x00000003000a7308 */ /* 0x0002e40000002400 */
[----:B-1----:R-:W-:-:S06]  /*e380*/  FMUL.FTZ R3, R95, UR20 ;  /* 0x000000145f037c20 */ /* 0x002fcc0008410000 */
[----:B------:R1:W-:Y:S02]  /*e390*/  MUFU.TANH R21, R3 ;  /* 0x0000000300157308 */ /* 0x0003e40000002400 */
[----:B-1----:R-:W-:-:S06]  /*e3a0*/  FMUL.FTZ R3, R244, UR20 ;  /* 0x00000014f4037c20 */ /* 0x002fcc0008410000 */
[----:B------:R1:W-:Y:S02]  /*e3b0*/  MUFU.TANH R7, R3 ;  /* 0x0000000300077308 */ /* 0x0003e40000002400 */
[----:B-1----:R-:W-:-:S06]  /*e3c0*/  FMUL.FTZ R3, R245, UR20 ;  /* 0x00000014f5037c20 */ /* 0x002fcc0008410000 */
[----:B------:R1:W-:Y:S02]  /*e3d0*/  MUFU.TANH R18, R3 ;  /* 0x0000000300127308 */ /* 0x0003e40000002400 */
[----:B-1----:R-:W-:Y:S02]  /*e3e0*/  FSEL R3, R5, -INF , !P6 ;  /* 0xff80000005037808 */ /* 0x002fe40007000000 */
[----:B------:R-:W-:-:S03]  /*e3f0*/  ISETP.GE.AND P6, PT, R2, R240, PT ;  /* 0x000000f00200720c */ /* 0x000fc60003fc6270 */
[----:B------:R1:W-:Y:S01]  /*e400*/  STL [R1+0x54], R3 ;  /* 0x0000540301007387 */ /* 0x0003e20000100800 */
[----:B------:R-:W-:Y:S01]  /*e410*/  ISETP.LT.OR P6, PT, R2, R237, P6 ;  /* 0x000000ed0200720c */ /* 0x000fe200037c1670 */
[----:B------:R-:W-:-:S03]  /*e420*/  VIADD R2, R0, 0x51 ;  /* 0x0000005100027836 */ /* 0x000fc60000000000 */
[----:B----4-:R-:W-:Y:S02]  /*e430*/  FSEL R202, R11, -INF , !P6 ;  /* 0xff8000000bca7808 */ /* 0x010fe40007000000 */
        /* <DEDUP_REMOVED lines=10> */
[----:B-1----:R-:W-:Y:S01]  /*e4e0*/  FMUL.FTZ R3, R246, UR20 ;  /* 0x00000014f6037c20 */ /* 0x002fe20008410000 */
[----:B------:R-:W-:Y:S02]  /*e4f0*/  FSEL R111, R23, -INF , !P2 ;  /* 0xff800000176f7808 */ /* 0x000fe40005000000 */
[C---:B------:R-:W-:Y:S01]  /*e500*/  ISETP.GE.AND P5, PT, R2.reuse, R241, PT ;  /* 0x000000f10200720c */ /* 0x040fe20003fa6270 */
[----:B------:R1:W4:Y:S01]  /*e510*/  MUFU.TANH R5, R3 ;  /* 0x0000000300057308 */ /* 0x0003220000002400 */
[----:B------:R-:W-:-:S02]  /*e520*/  ISETP.GE.AND P6, PT, R2, R239, PT ;  /* 0x000000ef0200720c */ /* 0x000fc40003fc6270 */
[C---:B------:R-:W-:Y:S02]  /*e530*/  ISETP.GE.AND P4, PT, R2.reuse, R240, PT ;  /* 0x000000f00200720c */ /* 0x040fe40003f86270 */
[C---:B------:R-:W-:Y:S02]  /*e540*/  ISETP.GE.AND P1, PT, R2.reuse, R238, PT ;  /* 0x000000ee0200720c */ /* 0x040fe40003f26270 */
[C---:B------:R-:W-:Y:S02]  /*e550*/  ISETP.LT.OR P5, PT, R2.reuse, R236, P5 ;  /* 0x000000ec0200720c */ /* 0x040fe40002fa1670 */
[C---:B------:R-:W-:Y:S02]  /*e560*/  ISETP.LT.OR P6, PT, R2.reuse, R235, P6 ;  /* 0x000000eb0200720c */ /* 0x040fe400037c1670 */
[C---:B------:R-:W-:Y:S02]  /*e570*/  ISETP.LT.OR P4, PT, R2.reuse, R237, P4 ;  /* 0x000000ed0200720c */ /* 0x040fe40002781670 */
[----:B------:R-:W-:Y:S01]  /*e580*/  ISETP.LT.OR P1, PT, R2, R234, P1 ;  /* 0x000000ea0200720c */ /* 0x000fe20000f21670 */
[----:B------:R-:W-:-:S02]  /*e590*/  VIADD R2, R0, 0x59 ;  /* 0x0000005900027836 */ /* 0x000fc40000000000 */
[----:B-1----:R-:W-:Y:S01]  /*e5a0*/  FMUL.FTZ R3, R247, UR20 ;  /* 0x00000014f7037c20 */ /* 0x002fe20008410000 */
[----:B------:R-:W-:Y:S02]  /*e5b0*/  FSEL R94, R15, -INF , !P3 ;  /* 0xff8000000f5e7808 */ /* 0x000fe40005800000 */
[----:B------:R-:W-:Y:S01]  /*e5c0*/  FSEL R200, R20, -INF , !P0 ;  /* 0xff80000014c87808 */ /* 0x000fe20004000000 */
[----:B------:R1:W4:Y:S01]  /*e5d0*/  MUFU.TANH R14, R3 ;  /* 0x00000003000e7308 */ /* 0x0003220000002400 */
[----:B--2---:R-:W-:Y:S02]  /*e5e0*/  FSEL R88, R8, -INF , !P5 ;  /* 0xff80000008587808 */ /* 0x004fe40006800000 */
[----:B------:R-:W-:Y:S01]  /*e5f0*/  ISETP.GE.AND P2, PT, R2, R241, PT ;  /* 0x000000f10200720c */ /* 0x000fe20003f46270 */
[----:B-1----:R-:W-:-:S04]  /*e600*/  FMUL.FTZ R3, R104, UR20 ;  /* 0x0000001468037c20 */ /* 0x002fc80008410000 */
[----:B------:R1:W2:Y:S02]  /*e610*/  MUFU.TANH R13, R3 ;  /* 0x00000003000d7308 */ /* 0x0002a40000002400 */
[----:B-1----:R-:W-:-:S06]  /*e620*/  FMUL.FTZ R3, R105, UR20 ;  /* 0x0000001469037c20 */ /* 0x002fcc0008410000 */
[----:B------:R1:W-:Y:S01]  /*e630*/  MUFU.TANH R17, R3 ;  /* 0x0000000300117308 */ /* 0x0003e20000002400 */
[----:B------:R-:W-:Y:S01]  /*e640*/  ISETP.GE.AND P0, PT, R2, R239, PT ;  /* 0x000000ef0200720c */ /* 0x000fe20003f06270 */
[----:B-1----:R-:W-:-:S06]  /*e650*/  FMUL.FTZ R3, R107, UR20 ;  /* 0x000000146b037c20 */ /* 0x002fcc0008410000 */
[----:B------:R1:W-:Y:S01]  /*e660*/  MUFU.TANH R16, R3 ;  /* 0x0000000300107308 */ /* 0x0003e20000002400 */
[C---:B------:R-:W-:Y:S02]  /*e670*/  ISETP.GE.AND P3, PT, R2.reuse, R240, PT ;  /* 0x000000f00200720c */ /* 0x040fe40003f66270 */
[----:B------:R-:W-:Y:S01]  /*e680*/  ISETP.GE.AND P5, PT, R2, R238, PT ;  /* 0x000000ee0200720c */ /* 0x000fe20003fa6270 */
[----:B-1----:R-:W-:-:S04]  /*e690*/  FMUL.FTZ R3, R67, UR20 ;  /* 0x0000001443037c20 */ /* 0x002fc80008410000 */
[----:B------:R1:W-:Y:S01]  /*e6a0*/  MUFU.TANH R6, R3 ;  /* 0x0000000300067308 */ /* 0x0003e20000002400 */
[C---:B------:R-:W-:Y:S02]  /*e6b0*/  ISETP.LT.OR P2, PT, R2.reuse, R236, P2 ;  /* 0x000000ec0200720c */ /* 0x040fe40001741670 */
[C---:B------:R-:W-:Y:S02]  /*e6c0*/  ISETP.LT.OR P0, PT, R2.reuse, R235, P0 ;  /* 0x000000eb0200720c */ /* 0x040fe40000701670 */
[C---:B------:R-:W-:Y:S02]  /*e6d0*/  ISETP.LT.OR P3, PT, R2.reuse, R237, P3 ;  /* 0x000000ed0200720c */ /* 0x040fe40001f61670 */
[----:B------:R-:W-:Y:S01]  /*e6e0*/  ISETP.LT.OR P5, PT, R2, R234, P5 ;  /* 0x000000ea0200720c */ /* 0x000fe20002fa1670 */
[----:B-1----:R-:W-:Y:S01]  /*e6f0*/  FMUL.FTZ R3, R140, UR20 ;  /* 0x000000148c037c20 */ /* 0x002fe20008410000 */
[----:B------:R-:W-:Y:S02]  /*e700*/  VIADD R2, R0, 0x60 ;  /* 0x0000006000027836 */ /* 0x000fe40000000000 */
[----:B------:R-:W-:Y:S01]  /*e710*/  IMAD.MOV.U32 R201, RZ, RZ, R91 ;  /* 0x000000ffffc97224 */ /* 0x000fe200078e005b */
[----:B------:R1:W-:Y:S01]  /*e720*/  MUFU.TANH R15, R3 ;  /* 0x00000003000f7308 */ /* 0x0003e20000002400 */
[----:B---3--:R-:W-:Y:S01]  /*e730*/  FSEL R91, R10, -INF , !P6 ;  /* 0xff8000000a5b7808 */ /* 0x008fe20007000000 */
[----:B------:R-:W-:Y:S01]  /*e740*/  IMAD.MOV.U32 R76, RZ, RZ, R79 ;  /* 0x000000ffff4c7224 */ /* 0x000fe200078e004f */
[----:B------:R-:W-:Y:S01]  /*e750*/  ISETP.GE.AND P6, PT, R2, R241, PT ;  /* 0x000000f10200720c */ /* 0x000fe20003fc6270 */
[----:B------:R-:W-:Y:S01]  /*e760*/  IMAD.MOV.U32 R66, RZ, RZ, R121 ;  /* 0x000000ffff427224 */ /* 0x000fe200078e0079 */
[----:B----4-:R-:W-:Y:S01]  /*e770*/  FSEL R52, R5, -INF , !P1 ;  /* 0xff80000005347808 */ /* 0x010fe20004800000 */
[----:B------:R-:W-:-:S02]  /*e780*/  IMAD.MOV.U32 R64, RZ, RZ, R78 ;  /* 0x000000ffff407224 */ /* 0x000fc400078e004e */
[----:B------:R-:W-:Y:S02]  /*e790*/  IMAD.MOV.U32 R203, RZ, RZ, R80 ;  /* 0x000000ffffcb7224 */ /* 0x000fe400078e0050 */
[----:B------:R-:W-:Y:S01]  /*e7a0*/  IMAD.MOV.U32 R65, RZ, RZ, R81 ;  /* 0x000000ffff417224 */ /* 0x000fe200078e0051 */
[----:B------:R-:W-:Y:S01]  /*e7b0*/  FSEL R83, R21, -INF , !P0 ;  /* 0xff80000015537808 */ /* 0x000fe20004000000 */
[----:B------:R3:W5:Y:S01]  /*e7c0*/  LDL.LU R140, [R1+0xf0] ;  /* 0x0000f000018c7983 */ /* 0x0007620000300800 */
[----:B-1----:R-:W-:Y:S01]  /*e7d0*/  FMUL.FTZ R3, R139, UR20 ;  /* 0x000000148b037c20 */ /* 0x002fe20008410000 */
[----:B------:R-:W-:Y:S01]  /*e7e0*/  IMAD.MOV.U32 R79, RZ, RZ, R82 ;  /* 0x000000ffff4f7224 */ /* 0x000fe200078e0052 */
[----:B------:R-:W-:Y:S02]  /*e7f0*/  FSEL R121, R7, -INF , !P4 ;  /* 0xff80000007797808 */ /* 0x000fe40006000000 */
[----:B------:R-:W-:Y:S01]  /*e800*/  ISETP.LT.OR P6, PT, R2, R236, P6 ;  /* 0x000000ec0200720c */ /* 0x000fe200037c1670 */
[----:B------:R1:W4:Y:S01]  /*e810*/  MUFU.TANH R4, R3 ;  /* 0x0000000300047308 */ /* 0x0003220000002400 */
[----:B------:R-:W-:-:S02]  /*e820*/  FSEL R82, R19, -INF , !P2 ;  /* 0xff80000013527808 */ /* 0x000fc40005000000 */
[C---:B------:R-:W-:Y:S01]  /*e830*/  ISETP.GE.AND P1, PT, R2.reuse, R240, PT ;  /* 0x000000f00200720c */ /* 0x040fe20003f26270 */
[----:B------:R-:W-:Y:S01]  /*e840*/  IMAD.MOV.U32 R81, RZ, RZ, R120 ;  /* 0x000000ffff517224 */ /* 0x000fe200078e0078 */
[----:B------:R-:W-:Y:S02]  /*e850*/  ISETP.GE.AND P4, PT, R2, R239, PT ;  /* 0x000000ef0200720c */ /* 0x000fe40003f86270 */
[----:B------:R-:W-:Y:S01]  /*e860*/  FSEL R14, R14, -INF , !P5 ;  /* 0xff8000000e0e7808 */ /* 0x000fe20006800000 */
[----:B------:R-:W-:Y:S01]  /*e870*/  FMUL.FTZ R5, R98, UR20 ;  /* 0x0000001462057c20 */ /* 0x000fe20008410000 */
[----:B------:R3:W5:Y:S01]  /*e880*/  LDL.LU R139, [R1+0xec] ;  /* 0x0000ec00018b7983 */ /* 0x0007620000300800 */
[----:B-1----:R-:W-:Y:S01]  /*e890*/  FMUL.FTZ R3, R138, UR20 ;  /* 0x000000148a037c20 */ /* 0x002fe20008410000 */
[C---:B------:R-:W-:Y:S02]  /*e8a0*/  ISETP.GE.AND P2, PT, R2.reuse, R238, PT ;  /* 0x000000ee0200720c */ /* 0x040fe40003f46270 */
[----:B--2---:R-:W-:Y:S01]  /*e8b0*/  FSEL R78, R13, -INF , !P6 ;  /* 0xff8000000d4e7808 */ /* 0x004fe20007000000 */
[----:B------:R1:W-:Y:S01]  /*e8c0*/  MUFU.TANH R11, R3 ;  /* 0x00000003000b7308 */ /* 0x0003e20000002400 */
[C---:B------:R-:W-:Y:S01]  /*e8d0*/  ISETP.LT.OR P4, PT, R2.reuse, R235, P4 ;  /* 0x000000eb0200720c */ /* 0x040fe20002781670 */
[----:B------:R3:W5:Y:S01]  /*e8e0*/  LDL.LU R138, [R1+0xe8] ;  /* 0x0000e800018a7983 */ /* 0x0007620000300800 */
[----:B------:R-:W-:-:S02]  /*e8f0*/  ISETP.LT.OR P1, PT, R2, R237, P1 ;  /* 0x000000ed0200720c */ /* 0x000fc40000f21670 */
[----:B------:R-:W-:Y:S01]  /*e900*/  ISETP.LT.OR P2, PT, R2, R234, P2 ;  /* 0x000000ea0200720c */ /* 0x000fe20001741670 */
[----:B------:R-:W-:Y:S01]  /*e910*/  FMUL.FTZ R2, R97, UR20 ;  /* 0x0000001461027c20 */ /* 0x000fe20008410000 */
[----:B------:R-:W-:Y:S01]  /*e920*/  FSEL R120, R18, -INF , !P3 ;  /* 0xff80000012787808 */ /* 0x000fe20005800000 */
[----:B------:R-:W-:Y:S01]  /*e930*/  MUFU.TANH R10, R5 ;  /* 0x00000005000a7308 */ /* 0x000fe20000002400 */
[----:B-1----:R-:W-:-:S07]  /*e940*/  FMUL.FTZ R3, R96, UR20 ;  /* 0x0000001460037c20 */ /* 0x002fce0008410000 */
[----:B------:R1:W-:Y:S08]  /*e950*/  MUFU.TANH R12, R2 ;  /* 0x00000002000c7308 */ /* 0x0003f00000002400 */
[----:B------:R2:W3:Y:S01]  /*e960*/  MUFU.TANH R8, R3 ;  /* 0x0000000300087308 */ /* 0x0004e20000002400 */
[----:B------:R-:W-:Y:S01]  /*e970*/  FSEL R80, R9, -INF , !P4 ;  /* 0xff80000009507808 */ /* 0x000fe20006000000 */
[----:B-1----:R-:W-:-:S05]  /*e980*/  VIADD R2, R0, 0x61 ;  /* 0x0000006100027836 */ /* 0x002fca0000000000 */
[C---:B------:R-:W-:Y:S02]  /*e990*/  ISETP.GE.AND P0, PT, R2.reuse, R241, PT ;  /* 0x000000f10200720c */ /* 0x040fe40003f06270 */
[C---:B------:R-:W-:Y:S01]  /*e9a0*/  ISETP.GE.AND P3, PT, R2.reuse, R239, PT ;  /* 0x000000ef0200720c */ /* 0x040fe20003f66270 */
[----:B--2---:R-:W-:Y:S01]  /*e9b0*/  FMUL.FTZ R3, R99, UR20 ;  /* 0x0000001463037c20 */ /* 0x004fe20008410000 */
[C---:B------:R-:W-:Y:S02]  /*e9c0*/  ISETP.GE.AND P5, PT, R2.reuse, R240, PT ;  /* 0x000000f00200720c */ /* 0x040fe40003fa6270 */
[C---:B------:R-:W-:Y:S01]  /*e9d0*/  ISETP.GE.AND P6, PT, R2.reuse, R238, PT ;  /* 0x000000ee0200720c */ /* 0x040fe20003fc6270 */
[----:B------:R1:W-:Y:S01]  /*e9e0*/  MUFU.TANH R13, R3 ;  /* 0x00000003000d7308 */ /* 0x0003e20000002400 */
[C---:B------:R-:W-:Y:S02]  /*e9f0*/  ISETP.LT.OR P0, PT, R2.reuse, R236, P0 ;  /* 0x000000ec0200720c */ /* 0x040fe40000701670 */
[----:B------:R-:W-:-:S02]  /*ea00*/  ISETP.LT.OR P3, PT, R2, R235, P3 ;  /* 0x000000eb0200720c */ /* 0x000fc40001f61670 */
[C---:B------:R-:W-:Y:S02]  /*ea10*/  ISETP.LT.OR P5, PT, R2.reuse, R237, P5 ;  /* 0x000000ed0200720c */ /* 0x040fe40002fa1670 */
[----:B------:R-:W-:Y:S01]  /*ea20*/  ISETP.LT.OR P6, PT, R2, R234, P6 ;  /* 0x000000ea0200720c */ /* 0x000fe200037c1670 */
[----:B-1----:R-:W-:Y:S01]  /*ea30*/  FMUL.FTZ R3, R137, UR20 ;  /* 0x0000001489037c20 */ /* 0x002fe20008410000 */
[----:B------:R-:W-:Y:S01]  /*ea40*/  VIADD R2, R0, 0x68 ;  /* 0x0000006800027836 */ /* 0x000fe20000000000 */
[----:B----4-:R-:W-:Y:S02]  /*ea50*/  FSEL R247, R4, -INF , !P2 ;  /* 0xff80000004f77808 */ /* 0x010fe40005000000 */
[----:B------:R-:W-:Y:S01]  /*ea60*/  FSEL R119, R6, -INF , !P1 ;  /* 0xff80000006777808 */ /* 0x000fe20004800000 */
[----:B------:R1:W2:Y:S01]  /*ea70*/  MUFU.TANH R7, R3 ;  /* 0x0000000300077308 */ /* 0x0002a20000002400 */
[----:B------:R-:W-:Y:S01]  /*ea80*/  ISETP.GE.AND P4, PT, R2, R241, PT ;  /* 0x000000f10200720c */ /* 0x000fe20003f86270 */
[----:B------:R-:W-:Y:S01]  /*ea90*/  FMUL.FTZ R4, R89, UR20 ;  /* 0x0000001459047c20 */ /* 0x000fe20008410000 */
[----:B------:R-:W-:Y:S01]  /*eaa0*/  FSEL R67, R17, -INF , !P0 ;  /* 0xff80000011437808 */ /* 0x000fe20004000000 */
[----:B------:R-:W-:Y:S01]  /*eab0*/  FMUL.FTZ R5, R76, UR20 ;  /* 0x000000144c057c20 */ /* 0x000fe20008410000 */
[----:B------:R4:W5:Y:S01]  /*eac0*/  LDL.LU R137, [R1+0xe4] ;  /* 0x0000e40001897983 */ /* 0x0009620000300800 */
[----:B------:R-:W-:-:S02]  /*ead0*/  ISETP.GE.AND P2, PT, R2, R240, PT ;  /* 0x000000f00200720c */ /* 0x000fc40003f46270 */
[----:B------:R-:W-:Y:S01]  /*eae0*/  ISETP.GE.AND P1, PT, R2, R239, PT ;  /* 0x000000ef0200720c */ /* 0x000fe20003f26270 */
[----:B-1----:R-:W-:Y:S01]  /*eaf0*/  FMUL.FTZ R3, R136, UR20 ;  /* 0x0000001488037c20 */ /* 0x002fe20008410000 */
[C---:B------:R-:W-:Y:S01]  /*eb00*/  ISETP.LT.OR P4, PT, R2.reuse, R236, P4 ;  /* 0x000000ec0200720c */ /* 0x040fe20002781670 */
[----:B------:R-:W-:Y:S01]  /*eb10*/  MUFU.TANH R6, R4 ;  /* 0x0000000400067308 */ /* 0x000fe20000002400 */
[C---:B------:R-:W-:Y:S01]  /*eb20*/  ISETP.GE.AND P0, PT, R2.reuse, R238, PT ;  /* 0x000000ee0200720c */ /* 0x040fe20003f06270 */
[----:B------:R-:W-:Y:S01]  /*eb30*/  IMAD.MOV.U32 R76, RZ, RZ, R66 ;  /* 0x000000ffff4c7224 */ /* 0x000fe200078e0042 */
[C---:B------:R-:W-:Y:S01]  /*eb40*/  ISETP.LT.OR P2, PT, R2.reuse, R237, P2 ;  /* 0x000000ed0200720c */ /* 0x040fe20001741670 */
[----:B------:R4:W5:Y:S01]  /*eb50*/  LDL.LU R136, [R1+0xe0] ;  /* 0x0000e00001887983 */ /* 0x0009620000300800 */
[----:B------:R-:W-:-:S03]  /*eb60*/  ISETP.LT.OR P1, PT, R2, R235, P1 ;  /* 0x000000eb0200720c */ /* 0x000fc60000f21670 */
[----:B------:R1:W-:Y:S01]  /*eb70*/  MUFU.TANH R9, R3 ;  /* 0x0000000300097308 */ /* 0x0003e20000002400 */
[----:B---3--:R-:W-:Y:S02]  /*eb80*/  FSEL R30, R8, -INF , !P4 ;  /* 0xff800000081e7808 */ /* 0x008fe40006000000 */
[----:B------:R-:W-:Y:S01]  /*eb90*/  ISETP.LT.OR P0, PT, R2, R234, P0 ;  /* 0x000000ea0200720c */ /* 0x000fe20000701670 */
[----:B-1----:R-:W-:Y:S01]  /*eba0*/  FMUL.FTZ R3, R70, UR20 ;  /* 0x0000001446037c20 */ /* 0x002fe20008410000 */
[----:B------:R-:W-:Y:S01]  /*ebb0*/  FMUL.FTZ R4, R64, UR20 ;  /* 0x0000001440047c20 */ /* 0x000fe20008410000 */
[----:B------:R-:W-:Y:S01]  /*ebc0*/  IMAD.MOV.U32 R66, RZ, RZ, R81 ;  /* 0x000000ffff427224 */ /* 0x000fe200078e0051 */
[----:B------:R4:W5:Y:S01]  /*ebd0*/  LDL.LU R70, [R1+0xdc] ;  /* 0x0000dc0001467983 */ /* 0x0009620000300800 */
[----:B--2---:R-:W-:Y:S01]  /*ebe0*/  FSEL R81, R7, -INF , !P2 ;  /* 0xff80000007517808 */ /* 0x004fe20005000000 */
[----:B------:R1:W-:Y:S01]  /*ebf0*/  MUFU.TANH R8, R4 ;  /* 0x0000000400087308 */ /* 0x0003e20000002400 */
[----:B------:R-:W-:Y:S01]  /*ec00*/  VIADD R2, R0, 0x69 ;  /* 0x0000006900027836 */ /* 0x000fe20000000000 */
[----:B------:R-:W-:Y:S01]  /*ec10*/  FSEL R77, R16, -INF , !P3 ;  /* 0xff800000104d7808 */ /* 0x000fe20005800000 */
[----:B------:R-:W-:Y:S01]  /*ec20*/  IMAD.MOV.U32 R63, RZ, RZ, R65 ;  /* 0x000000ffff3f7224 */ /* 0x000fe200078e0041 */
[----:B------:R-:W-:-:S02]  /*ec30*/  FSEL R89, R15, -INF , !P5 ;  /* 0xff8000000f597808 */ /* 0x000fc40006800000 */
[----:B------:R-:W-:Y:S02]  /*ec40*/  FSEL R245, R11, -INF , !P6 ;  /* 0xff8000000bf57808 */ /* 0x000fe40007000000 */
[----:B------:R-:W2:Y:S01]  /*ec50*/  MUFU.TANH R3, R3 ;  /* 0x0000000300037308 */ /* 0x000ea20000002400 */
[C---:B------:R-:W-:Y:S02]  /*ec60*/  ISETP.GE.AND P3, PT, R2.reuse, R241, PT ;  /* 0x000000f10200720c */ /* 0x040fe40003f66270 */
[C---:B------:R-:W-:Y:S02]  /*ec70*/  ISETP.GE.AND P5, PT, R2.reuse, R239, PT ;  /* 0x000000ef0200720c */ /* 0x040fe40003fa6270 */
[C---:B------:R-:W-:Y:S02]  /*ec80*/  ISETP.GE.AND P6, PT, R2.reuse, R240, PT ;  /* 0x000000f00200720c */ /* 0x040fe40003fc6270 */
[C---:B------:R-:W-:Y:S01]  /*ec90*/  ISETP.GE.AND P4, PT, R2.reuse, R238, PT ;  /* 0x000000ee0200720c */ /* 0x040fe20003f86270 */
[----:B------:R-:W3:Y:S01]  /*eca0*/  MUFU.TANH R5, R5 ;  /* 0x0000000500057308 */ /* 0x000ee20000002400 */
[----:B-1----:R-:W-:Y:S01]  /*ecb0*/  FMUL.FTZ R4, R203, UR20 ;  /* 0x00000014cb047c20 */ /* 0x002fe20008410000 */
[----:B------:R-:W-:-:S02]  /*ecc0*/  ISETP.LT.OR P3, PT, R2, R236, P3 ;  /* 0x000000ec0200720c */ /* 0x000fc40001f61670 */
[C---:B------:R-:W-:Y:S02]  /*ecd0*/  ISETP.LT.OR P5, PT, R2.reuse, R235, P5 ;  /* 0x000000eb0200720c */ /* 0x040fe40002fa1670 */
[C---:B------:R-:W-:Y:S02]  /*ece0*/  ISETP.LT.OR P6, PT, R2.reuse, R237, P6 ;  /* 0x000000ed0200720c */ /* 0x040fe400037c1670 */
[----:B------:R1:W-:Y:S01]  /*ecf0*/  MUFU.TANH R7, R4 ;  /* 0x0000000400077308 */ /* 0x0003e20000002400 */
[----:B--2---:R-:W-:Y:S01]  /*ed00*/  FSEL R215, R3, -INF , !P0 ;  /* 0xff80000003d77808 */ /* 0x004fe20004000000 */
[----:B------:R-:W-:Y:S01]  /*ed10*/  FMUL.FTZ R3, R69, UR20 ;  /* 0x0000001445037c20 */ /* 0x000fe20008410000 */
[----:B------:R-:W-:Y:S01]  /*ed20*/  ISETP.LT.OR P4, PT, R2, R234, P4 ;  /* 0x000000ea0200720c */ /* 0x000fe20002781670 */
[----:B------:R4:W5:Y:S01]  /*ed30*/  LDL.LU R69, [R1+0xd8] ;  /* 0x0000d80001457983 */ /* 0x0009620000300800 */
[----:B------:R-:W-:Y:S01]  /*ed40*/  VIADD R2, R0, 0x70 ;  /* 0x0000007000027836 */ /* 0x000fe20000000000 */
[----:B------:R-:W-:-:S02]  /*ed50*/  FSEL R65, R10, -INF , !P1 ;  /* 0xff8000000a417808 */ /* 0x000fc40004800000 */
[----:B------:R-:W-:Y:S01]  /*ed60*/  FSEL R29, R12, -INF , !P3 ;  /* 0xff8000000c1d7808 */ /* 0x000fe20005800000 */
[----:B-1----:R-:W-:Y:S01]  /*ed70*/  FMUL.FTZ R4, R68, UR20 ;  /* 0x0000001444047c20 */ /* 0x002fe20008410000 */
[C---:B------:R-:W-:Y:S01]  /*ed80*/  ISETP.GE.AND P2, PT, R2.reuse, R239, PT ;  /* 0x000000ef0200720c */ /* 0x040fe20003f46270 */
[----:B------:R4:W5:Y:S01]  /*ed90*/  LDL.LU R68, [R1+0xd4] ;  /* 0x0000d40001447983 */ /* 0x0009620000300800 */
[----:B------:R-:W1:Y:S01]  /*eda0*/  MUFU.TANH R3, R3 ;  /* 0x0000000300037308 */ /* 0x000e620000002400 */
[C---:B------:R-:W-:Y:S02]  /*edb0*/  ISETP.GE.AND P1, PT, R2.reuse, R241, PT ;  /* 0x000000f10200720c */ /* 0x040fe40003f26270 */
[C---:B------:R-:W-:Y:S02]  /*edc0*/  ISETP.LT.OR P2, PT, R2.reuse, R235, P2 ;  /* 0x000000eb0200720c */ /* 0x040fe40001741670 */
[C---:B------:R-:W-:Y:S02]  /*edd0*/  ISETP.GE.AND P0, PT, R2.reuse, R240, PT ;  /* 0x000000f00200720c */ /* 0x040fe40003f06270 */
[----:B------:R-:W-:-:S02]  /*ede0*/  ISETP.GE.AND P3, PT, R2, R238, PT ;  /* 0x000000ee0200720c */ /* 0x000fc40003f66270 */
[C---:B------:R-:W-:Y:S02]  /*edf0*/  ISETP.LT.OR P1, PT, R2.reuse, R236, P1 ;  /* 0x000000ec0200720c */ /* 0x040fe40000f21670 */
[----:B---3--:R-:W-:Y:S01]  /*ee00*/  FSEL R28, R5, -INF , !P2 ;  /* 0xff800000051c7808 */ /* 0x008fe20005000000 */
[----:B------:R-:W-:Y:S01]  /*ee10*/  FMUL.FTZ R5, R63, UR20 ;  /* 0x000000143f057c20 */ /* 0x000fe20008410000 */
[C---:B------:R-:W-:Y:S02]  /*ee20*/  ISETP.LT.OR P0, PT, R2.reuse, R237, P0 ;  /* 0x000000ed0200720c */ /* 0x040fe40000701670 */
[----:B------:R-:W-:Y:S01]  /*ee30*/  ISETP.LT.OR P3, PT, R2, R234, P3 ;  /* 0x000000ea0200720c */ /* 0x000fe20001f61670 */
[----:B------:R-:W-:Y:S01]  /*ee40*/  VIADD R2, R0, 0x71 ;  /* 0x0000007100027836 */ /* 0x000fe20000000000 */
[----:B------:R-:W-:Y:S01]  /*ee50*/  FSEL R27, R6, -INF , !P1 ;  /* 0xff800000061b7808 */ /* 0x000fe20004800000 */
[----:B------:R-:W-:Y:S01]  /*ee60*/  IMAD.MOV.U32 R203, RZ, RZ, R79 ;  /* 0x000000ffffcb7224 */ /* 0x000fe200078e004f */
[----:B------:R-:W2:Y:S01]  /*ee70*/  MUFU.TANH R4, R4 ;  /* 0x0000000400047308 */ /* 0x000ea20000002400 */
[----:B------:R-:W-:-:S02]  /*ee80*/  FSEL R64, R13, -INF , !P5 ;  /* 0xff8000000d407808 */ /* 0x000fc40006800000 */
[----:B------:R-:W-:Y:S02]  /*ee90*/  FSEL R79, R9, -INF , !P6 ;  /* 0xff800000094f7808 */ /* 0x000fe40007000000 */
[----:B------:R-:W-:-:S03]  /*eea0*/  ISETP.GE.AND P5, PT, R2, R241, PT ;  /* 0x000000f10200720c */ /* 0x000fc60003fa6270 */
[----:B------:R3:W4:Y:S01]  /*eeb0*/  MUFU.TANH R6, R5 ;  /* 0x0000000500067308 */ /* 0x0007220000002400 */
[C---:B------:R-:W-:Y:S02]  /*eec0*/  ISETP.GE.AND P6, PT, R2.reuse, R239, PT ;  /* 0x000000ef0200720c */ /* 0x040fe40003fc6270 */
[C---:B------:R-:W-:Y:S02]  /*eed0*/  ISETP.GE.AND P1, PT, R2.reuse, R240, PT ;  /* 0x000000f00200720c */ /* 0x040fe40003f26270 */
[C---:B------:R-:W-:Y:S02]  /*eee0*/  ISETP.GE.AND P2, PT, R2.reuse, R238, PT ;  /* 0x000000ee0200720c */ /* 0x040fe40003f46270 */
[C---:B------:R-:W-:Y:S02]  /*eef0*/  ISETP.LT.OR P5, PT, R2.reuse, R236, P5 ;  /* 0x000000ec0200720c */ /* 0x040fe40002fa1670 */
[C---:B------:R-:W-:Y:S02]  /*ef00*/  ISETP.LT.OR P6, PT, R2.reuse, R235, P6 ;  /* 0x000000eb0200720c */ /* 0x040fe400037c1670 */
[----:B------:R-:W-:Y:S01]  /*ef10*/  ISETP.LT.OR P1, PT, R2, R237, P1 ;  /* 0x000000ed0200720c */ /* 0x000fe20000f21670 */
[----:B---3--:R-:W-:Y:S01]  /*ef20*/  FMUL.FTZ R5, R76, UR20 ;  /* 0x000000144c057c20 */ /* 0x008fe20008410000 */
[----:B-1----:R-:W-:-:S02]  /*ef30*/  FSEL R76, R3, -INF , !P0 ;  /* 0xff800000034c7808 */ /* 0x002fc40004000000 */
[----:B------:R-:W-:Y:S01]  /*ef40*/  ISETP.LT.OR P2, PT, R2, R234, P2 ;  /* 0x000000ea0200720c */ /* 0x000fe20001741670 */
[----:B------:R1:W-:Y:S01]  /*ef50*/  MUFU.TANH R3, R5 ;  /* 0x0000000500037308 */ /* 0x0003e20000002400 */
[----:B------:R-:W-:-:S05]  /*ef60*/  VIADD R2, R0, 0x78 ;  /* 0x0000007800027836 */ /* 0x000fca0000000000 */
[----:B------:R-:W-:Y:S01]  /*ef70*/  ISETP.GE.AND P0, PT, R2, R241, PT ;  /* 0x000000f10200720c */ /* 0x000fe20003f06270 */
[----:B------:R-:W-:Y:S02]  /*ef80*/  VIADD R0, R0, 0x79 ;  /* 0x0000007900007836 */ /* 0x000fe40000000000 */
[----:B-1----:R-:W-:Y:S01]  /*ef90*/  FMUL.FTZ R5, R66, UR20 ;  /* 0x0000001442057c20 */ /* 0x002fe20008410000 */
[----:B------:R-:W-:-:S05]  /*efa0*/  ISETP.LT.OR P0, PT, R2, R236, P0 ;  /* 0x000000ec0200720c */ /* 0x000fca0000701670 */
[----:B------:R-:W1:Y:S01]  /*efb0*/  MUFU.TANH R5, R5 ;  /* 0x0000000500057308 */ /* 0x000e620000002400 */
[----:B------:R-:W-:Y:S02]  /*efc0*/  FSEL R25, R8, -INF , !P5 ;  /* 0xff80000008197808 */ /* 0x000fe40006800000 */
[----:B------:R-:W-:Y:S02]  /*efd0*/  FSEL R26, R7, -INF , !P6 ;  /* 0xff800000071a7808 */ /* 0x000fe40007000000 */
[----:B--2---:R-:W-:Y:S02]  /*efe0*/  FSEL R66, R4, -INF , !P1 ;  /* 0xff80000004427808 */ /* 0x004fe40004800000 */
[C---:B------:R-:W-:Y:S02]  /*eff0*/  ISETP.GE.AND P5, PT, R2.reuse, R239, PT ;  /* 0x000000ef0200720c */ /* 0x040fe40003fa6270 */
[C---:B------:R-:W-:Y:S02]  /*f000*/  ISETP.GE.AND P6, PT, R2.reuse, R240, PT ;  /* 0x000000f00200720c */ /* 0x040fe40003fc6270 */
[----:B------:R-:W-:-:S02]  /*f010*/  ISETP.GE.AND P1, PT, R2, R238, PT ;  /* 0x000000ee0200720c */ /* 0x000fc40003f26270 */
[----:B----4-:R-:W-:Y:S02]  /*f020*/  FSEL R22, R6, -INF , !P0 ;  /* 0xff80000006167808 */ /* 0x010fe40004000000 */
[----:B------:R-:W-:Y:S02]  /*f030*/  ISETP.GE.AND P0, PT, R0, R241, PT ;  /* 0x000000f10000720c */ /* 0x000fe40003f06270 */
[C---:B------:R-:W-:Y:S02]  /*f040*/  ISETP.LT.OR P5, PT, R2.reuse, R235, P5 ;  /* 0x000000eb0200720c */ /* 0x040fe40002fa1670 */
[C---:B------:R-:W-:Y:S02]  /*f050*/  ISETP.LT.OR P6, PT, R2.reuse, R237, P6 ;  /* 0x000000ed0200720c */ /* 0x040fe400037c1670 */
[----:B------:R-:W-:Y:S01]  /*f060*/  ISETP.LT.OR P1, PT, R2, R234, P1 ;  /* 0x000000ea0200720c */ /* 0x000fe20000f21670 */
[----:B------:R-:W-:Y:S01]  /*f070*/  FMUL.FTZ R2, R203, UR20 ;  /* 0x00000014cb027c20 */ /* 0x000fe20008410000 */
[----:B------:R-:W-:-:S03]  /*f080*/  ISETP.LT.OR P0, PT, R0, R236, P0 ;  /* 0x000000ec0000720c */ /* 0x000fc60000701670 */
[----:B------:R2:W3:Y:S01]  /*f090*/  MUFU.TANH R4, R2 ;  /* 0x0000000200047308 */ /* 0x0004e20000002400 */
[----:B-1----:R-:W-:Y:S02]  /*f0a0*/  FSEL R21, R5, -INF , !P0 ;  /* 0xff80000005157808 */ /* 0x002fe40004000000 */
[----:B------:R-:W-:Y:S02]  /*f0b0*/  PLOP3.LUT P0, PT, PT, PT, UP0, 0x80, 0x0 ;  /* 0x000000000000781c */ /* 0x000fe40003f0f008 */
[----:B------:R-:W-:Y:S02]  /*f0c0*/  FSEL R24, R3, -INF , !P5 ;  /* 0xff80000003187808 */ /* 0x000fe40006800000 */
[----:B------:R-:W-:Y:S02]  /*f0d0*/  ISETP.GE.AND P5, PT, R0, R239, PT ;  /* 0x000000ef0000720c */ /* 0x000fe40003fa6270 */
[----:B--2---:R-:W-:-:S04]  /*f0e0*/  FMNMX.FTZ R2, R71, R36, !PT ;  /* 0x0000002447027209 */ /* 0x004fc80007810000 */
[----:B------:R-:W-:-:S04]  /*f0f0*/  FMNMX.FTZ R2, R40, R2, !PT ;  /* 0x0000000228027209 */ /* 0x000fc80007810000 */
[----:B------:R-:W-:Y:S02]  /*f100*/  FMNMX.FTZ R2, R38, R2, !PT ;  /* 0x0000000226027209 */ /* 0x000fe40007810000 */
[----:B------:R-:W-:Y:S02]  /*f110*/  ISETP.LT.OR P5, PT, R0, R235, P5 ;  /* 0x000000eb0000720c */ /* 0x000fe40002fa1670 */
[----:B------:R-:W-:Y:S02]  /*f120*/  FMNMX.FTZ R2, R37, R2, !PT ;  /* 0x0000000225027209 */ /* 0x000fe40007810000 */
[----:B---3--:R-:W-:Y:S02]  /*f130*/  FSEL R23, R4, -INF , !P5 ;  /* 0xff80000004177808 */ /* 0x008fe40006800000 */
[----:B------:R-:W-:Y:S02]  /*f140*/  ISETP.GE.AND P5, PT, R0, R240, PT ;  /* 0x000000f00000720c */ /* 0x000fe40003fa6270 */
[----:B------:R-:W-:Y:S01]  /*f150*/  FMNMX.FTZ R5, R201, R2, !PT ;  /* 0x00000002c9057209 */ /* 0x000fe20007810000 */
[----:B------:R-:W-:Y:S10]  /*f160*/  @!P0 BRA `(.L_x_668) ;  /* 0x0000000000b08947 */ /* 0x000ff40003800000 */
        /* <DEDUP_REMOVED lines=44> */
.L_x_668:
[----:B------:R-:W2:Y:S04]  /*f430*/  LDL.LU R63, [R1+0x1c] ;  /* 0x00001c00013f7983 */ /* 0x000ea80000300800 */
        /* <DEDUP_REMOVED lines=14> */
[----:B------:R-:W4:Y:S04]  /*f520*/  LDL.LU R15, [R1+0x18] ;  /* 0x00001800010f7983 */ /* 0x000f280000300800 */
[----:B------:R3:W-:Y:S04]  /*f530*/  STL [R1+0xd8], R220 ;  /* 0x0000d8dc01007387 */ /* 0x0007e80000100800 */
[----:B------:R-:W4:Y:S01]  /*f540*/  LDL.LU R35, [R1+0x3c] ;  /* 0x00003c0001237983 */ /* 0x000f220000300800 */
[----:B------:R-:W-:-:S02]  /*f550*/  ISETP.GE.AND P0, PT, R0, R238, PT ;  /* 0x000000ee0000720c */ /* 0x000fc40003f06270 */
[----:B-1----:R-:W-:Y:S01]  /*f560*/  FMNMX.FTZ R2, R86, R5, !PT ;  /* 0x0000000556027209 */ /* 0x002fe20007810000 */
[----:B------:R-:W-:Y:S01]  /*f570*/  LDSM.16.MT88.4 R16, [R216+0x8000] ;  /* 0x00800000d810783b */ /* 0x000fe20000004200 */
[C---:B------:R-:W-:Y:S02]  /*f580*/  ISETP.LT.OR P5, PT, R0.reuse, R237, P5 ;  /* 0x000000ed0000720c */ /* 0x040fe40002fa1670 */
[----:B------:R-:W-:Y:S02]  /*f590*/  MOV R95, R207 ;  /* 0x000000cf005f7202 */ /* 0x000fe40000000f00 */
[----:B---3--:R-:W-:Y:S02]  /*f5a0*/  MOV R221, R14 ;  /* 0x0000000e00dd7202 */ /* 0x008fe40000000f00 */
[----:B------:R-:W-:Y:S02]  /*f5b0*/  MOV R220, R49 ;  /* 0x0000003100dc7202 */ /* 0x000fe40000000f00 */
[----:B------:R-:W3:Y:S04]  /*f5c0*/  LDL.LU R49, [R1+0x4c] ;  /* 0x00004c0001317983 */ /* 0x000ee80000300800 */
        /* <DEDUP_REMOVED lines=8> */
[----:B------:R-:W3:Y:S01]  /*f650*/  LDL.LU R229, [R1+0x40] ;  /* 0x0000400001e57983 */ /* 0x000ee20000300800 */
[----:B------:R-:W-:-:S02]  /*f660*/  ISETP.LT.OR P0, PT, R0, R234, P0 ;  /* 0x000000ea0000720c */ /* 0x000fc40000701670 */
[----:B------:R-:W-:Y:S02]  /*f670*/  FMNMX.FTZ R2, R84, R2, !PT ;  /* 0x0000000254027209 */ /* 0x000fe40007810000 */
[----:B-----5:R-:W-:Y:S02]  /*f680*/  FMNMX.FTZ R0, R70, R39, !PT ;  /* 0x0000002746007209 */ /* 0x020fe40007810000 */
        /* <DEDUP_REMOVED lines=26> */
[----:B------:R-:W-:Y:S02]  /*f830*/  FMNMX.FTZ R3, R25, R3, !PT ;  /* 0x0000000319037209 */ /* 0x000fe40007810000 */
[----:B--2---:R-:W-:-:S04]  /*f840*/  FMNMX.FTZ R0, R63, R0, !PT ;  /* 0x000000003f007209 */ /* 0x004fc80007810000 */
[----:B----4-:R-:W-:-:S04]  /*f850*/  FMNMX.FTZ R0, R15, R0, !PT ;  /* 0x000000000f007209 */ /* 0x010fc80007810000 */
        /* <DEDUP_REMOVED lines=35> */
[----:B---3--:R-:W-:Y:S02]  /*fa90*/  FMNMX.FTZ R3, R230, R3, !PT ;  /* 0x00000003e6037209 */ /* 0x008fe40007810000 */
[----:B------:R-:W-:Y:S02]  /*faa0*/  FMNMX.FTZ R2, R53, R2, !PT ;  /* 0x0000000235027209 */ /* 0x000fe40007810000 */
[----:B------:R-:W-:Y:S01]  /*fab0*/  FMNMX.FTZ R4, R26, R4, !PT ;  /* 0x000000041a047209 */ /* 0x000fe20007810000 */
[----:B------:R-:W-:Y:S01]  /*fac0*/  IMAD.MOV.U32 R14, RZ, RZ, R115 ;  /* 0x000000ffff0e7224 */ /* 0x000fe200078e0073 */
        /* <DEDUP_REMOVED lines=21> */
[----:B------:R-:W-:Y:S01]  /*fc20*/  IMAD.MOV.U32 R224, RZ, RZ, R56 ;  /* 0x000000ffffe07224 */ /* 0x000fe200078e0038 */
[----:B------:R-:W-:-:S02]  /*fc30*/  FMNMX.FTZ R3, R62, R3, !PT ;  /* 0x000000033e037209 */ /* 0x000fc40007810000 */
[----:B------:R-:W-:Y:S02]  /*fc40*/  FMNMX.FTZ R4, R205, R4, !PT ;  /* 0x00000004cd047209 */ /* 0x000fe40007810000 */
[----:B-1----:R-:W-:Y:S02]  /*fc50*/  FMNMX.FTZ R207, R0, R6, !PT ;  /* 0x0000000600cf7209 */ /* 0x002fe40007810000 */
[----:B------:R-:W-:Y:S01]  /*fc60*/  FMNMX.FTZ R0, R224, R3, !PT ;  /* 0x00000003e0007209 */ /* 0x000fe20007810000 */
[----:B------:R-:W-:Y:S01]  /*fc70*/  STL [R1+0xd4], R135 ;  /* 0x0000d48701007387 */ /* 0x000fe20000100800 */
[----:B------:R-:W-:Y:S01]  /*fc80*/  FMNMX.FTZ R3, R204, R4, !PT ;  /* 0x00000004cc037209 */ /* 0x000fe20007810000 */
[----:B------:R-:W-:Y:S02]  /*fc90*/  FMUL.FTZ R4, R7, UR20 ;  /* 0x0000001407047c20 */ /* 0x000fe40008410000 */
[----:B------:R-:W2:Y:S04]  /*fca0*/  LDL.LU R7, [R1+0x88] ;  /* 0x0000880001077983 */ /* 0x000ea80000300800 */
[----:B------:R-:W3:Y:S01]  /*fcb0*/  LDL.LU R10, [R1+0x8c] ;  /* 0x00008c00010a7983 */ /* 0x000ee20000300800 */
[----:B------:R-:W-:-:S03]  /*fcc0*/  MOV R222, R57 ;  /* 0x0000003900de7202 */ /* 0x000fc60000000f00 */
[----:B------:R-:W4:Y:S04]  /*fcd0*/  LDL.LU R59, [R1+0x94] ;  /* 0x00009400013b7983 */ /* 0x000f280000300800 */
[----:B------:R-:W4:Y:S01]  /*fce0*/  LDL.LU R57, [R1+0x98] ;  /* 0x0000980001397983 */ /* 0x000f220000300800 */
[----:B------:R-:W-:Y:S02]  /*fcf0*/  FMNMX.FTZ R0, R220, R0, !PT ;  /* 0x00000000dc007209 */ /* 0x000fe40007810000 */
[----:B------:R-:W-:Y:S01]  /*fd00*/  FMNMX.FTZ R3, R134, R3, !PT ;  /* 0x0000000386037209 */ /* 0x000fe20007810000 */
[----:B------:R-:W1:Y:S01]  /*fd10*/  SHFL.BFLY PT, R5, R2, 0x2, 0x1f ;  /* 0x0c401f0002057f89 */ /* 0x000e6200000e0000 */
[----:B------:R-:W-:Y:S02]  /*fd20*/  FMNMX.FTZ R0, R222, R0, !PT ;  /* 0x00000000de007209 */ /* 0x000fe40007810000 */
[----:B------:R-:W-:-:S02]  /*fd30*/  FMNMX.FTZ R3, R202, R3, !PT ;  /* 0x00000003ca037209 */ /* 0x000fc40007810000 */
[----:B------:R-:W-:Y:S02]  /*fd40*/  FMNMX.FTZ R0, R60, R0, !PT ;  /* 0x000000003c007209 */ /* 0x000fe40007810000 */
[----:B------:R-:W-:Y:S02]  /*fd50*/  FMNMX.FTZ R3, R200, R3, !PT ;  /* 0x00000003c8037209 */ /* 0x000fe40007810000 */
[----:B------:R-:W-:Y:S02]  /*fd60*/  FMNMX.FTZ R0, R55, R0, !PT ;  /* 0x0000000037007209 */ /* 0x000fe40007810000 */
[----:B------:R-:W-:Y:S01]  /*fd70*/  FMNMX.FTZ R3, R121, R3, !PT ;  /* 0x0000000379037209 */ /* 0x000fe20007810000 */
[----:B------:R1:W-:Y:S01]  /*fd80*/  MUFU.TANH R9, R4 ;  /* 0x0000000400097308 */ /* 0x0003e20000002400 */
[----:B------:R-:W-:Y:S02]  /*fd90*/  FMNMX.FTZ R0, R231, R0, !PT ;  /* 0x00000000e7007209 */ /* 0x000fe40007810000 */
[----:B------:R-:W-:-:S02]  /*fda0*/  FMNMX.FTZ R3, R120, R3, !PT ;  /* 0x0000000378037209 */ /* 0x000fc40007810000 */
[----:B------:R-:W-:Y:S02]  /*fdb0*/  FMNMX.FTZ R0, R92, R0, !PT ;  /* 0x000000005c007209 */ /* 0x000fe40007810000 */
[----:B------:R-:W-:Y:S02]  /*fdc0*/  FMNMX.FTZ R3, R119, R3, !PT ;  /* 0x0000000377037209 */ /* 0x000fe40007810000 */
[----:B------:R-:W-:Y:S01]  /*fdd0*/  FMNMX.FTZ R0, R93, R0, !PT ;  /* 0x000000005d007209 */ /* 0x000fe20007810000 */
[----:B-1----:R-:W-:Y:S01]  /*fde0*/  FMUL.FTZ R4, R13, UR20 ;  /* 0x000000140d047c20 */ /* 0x002fe20008410000 */
[----:B------:R-:W-:-:S03]  /*fdf0*/  FMNMX.FTZ R3, R89, R3, !PT ;  /* 0x0000000359037209 */ /* 0x000fc60007810000 */
[----:B------:R1:W1:Y:S01]  /*fe00*/  MUFU.TANH R20, R4 ;  /* 0x0000000400147308 */ /* 0x0002620000002400 */
[----:B------:R-:W-:Y:S02]  /*fe10*/  FMNMX.FTZ R2, R2, R5, !PT ;  /* 0x0000000502027209 */ /* 0x000fe40007810000 */
[----:B------:R-:W-:Y:S02]  /*fe20*/  FMNMX.FTZ R0, R94, R0, !PT ;  /* 0x000000005e007209 */ /* 0x000fe40007810000 */
[----:B------:R-:W-:Y:S02]  /*fe30*/  FMNMX.FTZ R3, R81, R3, !PT ;  /* 0x0000000351037209 */ /* 0x000fe40007810000 */
[----:B------:R-:W-:Y:S01]  /*fe40*/  FMNMX.FTZ R0, R52, R0, !PT ;  /* 0x0000000034007209 */ /* 0x000fe20007810000 */
[----:B-1----:R-:W-:-:S04]  /*fe50*/  FMUL.FTZ R4, R12, UR20 ;  /* 0x000000140c047c20 */ /* 0x002fc80008410000 */
[----:B------:R1:W1:Y:S01]  /*fe60*/  MUFU.TANH R5, R4 ;  /* 0x0000000400057308 */ /* 0x0002620000002400 */
[----:B------:R-:W-:Y:S02]  /*fe70*/  FMNMX.FTZ R3, R79, R3, !PT ;  /* 0x000000034f037209 */ /* 0x000fe40007810000 */
[----:B------:R-:W-:Y:S02]  /*fe80*/  FMNMX.FTZ R0, R221, R0, !PT ;  /* 0x00000000dd007209 */ /* 0x000fe40007810000 */
[----:B------:R-:W-:Y:S02]  /*fe90*/  FMNMX.FTZ R3, R76, R3, !PT ;  /* 0x000000034c037209 */ /* 0x000fe40007810000 */
[----:B------:R-:W-:Y:S01]  /*fea0*/  FMNMX.FTZ R0, R247, R0, !PT ;  /* 0x00000000f7007209 */ /* 0x000fe20007810000 */
[----:B-1----:R-:W-:-:S04]  /*feb0*/  FMUL.FTZ R4, R11, UR20 ;  /* 0x000000140b047c20 */ /* 0x002fc80008410000 */
[----:B------:R1:W1:Y:S01]  /*fec0*/  MUFU.TANH R6, R4 ;  /* 0x0000000400067308 */ /* 0x0002620000002400 */
[----:B------:R-:W-:Y:S02]  /*fed0*/  FSEL R20, R20, -INF , !P6 ;  /* 0xff80000014147808 */ /* 0x000fe40007000000 */
[----:B------:R-:W-:Y:S02]  /*fee0*/  FMNMX.FTZ R3, R66, R3, !PT ;  /* 0x0000000342037209 */ /* 0x000fe40007810000 */
[----:B------:R-:W-:Y:S02]  /*fef0*/  FSEL R56, R5, -INF , !P5 ;  /* 0xff80000005387808 */ /* 0x000fe40006800000 */
[----:B------:R-:W-:Y:S02]  /*ff00*/  FMNMX.FTZ R0, R245, R0, !PT ;  /* 0x00000000f5007209 */ /* 0x000fe40007810000 */
[----:B------:R-:W-:Y:S01]  /*ff10*/  FMNMX.FTZ R5, R20, R3, !PT ;  /* 0x0000000314057209 */ /* 0x000fe20007810000 */
[----:B-1----:R-:W-:-:S04]  /*ff20*/  FMUL.FTZ R4, R8, UR20 ;  /* 0x0000001408047c20 */ /* 0x002fc80008410000 */
[----:B------:R-:W1:Y:S01]  /*ff30*/  MUFU.TANH R8, R4 ;  /* 0x0000000400087308 */ /* 0x000e620000002400 */
[----:B------:R-:W-:Y:S02]  /*ff40*/  FMNMX.FTZ R3, R215, R0, !PT ;  /* 0x00000000d7037209 */ /* 0x000fe40007810000 */
[----:B------:R-:W-:Y:S02]  /*ff50*/  FMNMX.FTZ R0, R56, R5, !PT ;  /* 0x0000000538007209 */ /* 0x000fe40007810000 */
[----:B------:R-:W-:Y:S02]  /*ff60*/  FSEL R117, R6, -INF , !P3 ;  /* 0xff80000006757808 */ /* 0x000fe40005800000 */
[----:B------:R-:W-:Y:S01]  /*ff70*/  FSEL R118, R9, -INF , !P4 ;  /* 0xff80000009767808 */ /* 0x000fe20006000000 */
[----:B------:R-:W1:Y:S03]  /*ff80*/  SHFL.BFLY PT, R6, R0, 0x2, 0x1f ;  /* 0x0c401f0000067f89 */ /* 0x000e6600000e0000 */
[----:B------:R-:W-:-:S02]  /*ff90*/  FMNMX.FTZ R3, R118, R3, !PT ;  /* 0x0000000376037209 */ /* 0x000fc40007810000 */
[----:B-1----:R-:W-:Y:S02]  /*ffa0*/  FSEL R116, R8, -INF , !P2 ;  /* 0xff80000008747808 */ /* 0x002fe40005000000 */
[----:B------:R-:W-:-:S05]  /*ffb0*/  FMNMX.FTZ R0, R0, R6, !PT ;  /* 0x0000000600007209 */ /* 0x000fca0007810000 */
[----:B------:R-:W1:Y:S02]  /*ffc0*/  SHFL.BFLY PT, R8, R0, 0x1, 0x1f ;  /* 0x0c201f0000087f89 */ /* 0x000e6400000e0000 */
[----:B-1----:R-:W-:-:S04]  /*ffd0*/  FMNMX.FTZ R244, R0, R8, !PT ;  /* 0x0000000800f47209 */ /* 0x002fc80007810000 */
[----:B------:R-:W-:Y:S01]  /*ffe0*/  FSETP.NEU.FTZ.AND P2, PT, R244, -INF , PT ;  /* 0xff800000f400780b */ /* 0x000fe20003f5d000 */
[----:B--2---:R-:W-:-:S04]  /*fff0*/  FMUL.FTZ R4, R7, UR20 ;  /* 0x0000001407047c20 */ /* 0x004fc80008410000 */
[----:B------:R3:W1:Y:S02]  /*10000*/  MUFU.TANH R7, R4 ;  /* 0x0000000400077308 */ /* 0x0006640000002400 */
[----:B---3--:R-:W-:-:S06]  /*10010*/  FMUL.FTZ R4, R10, UR20 ;  /* 0x000000140a047c20 */ /* 0x008fcc0008410000 */
[----:B------:R2:W3:Y:S01]  /*10020*/  MUFU.TANH R5, R4 ;  /* 0x0000000400057308 */ /* 0x0004e20000002400 */
[----:B-1----:R-:W-:Y:S02]  /*10030*/  FSEL R115, R7, -INF , !P1 ;  /* 0xff80000007737808 */ /* 0x002fe40004800000 */
[----:B--2---:R-:W-:-:S04]  /*10040*/  FMNMX.FTZ R4, R117, R3, !PT ;  /* 0x0000000375047209 */ /* 0x004fc80007810000 */
[----:B------:R-:W-:Y:S02]  /*10050*/  FMNMX.FTZ R4, R116, R4, !PT ;  /* 0x0000000474047209 */ /* 0x000fe40007810000 */
[----:B---3--:R-:W-:Y:S02]  /*10060*/  FSEL R135, R5, -INF , !P0 ;  /* 0xff80000005877808 */ /* 0x008fe40004000000 */
[----:B------:R-:W-:-:S04]  /*10070*/  FMNMX.FTZ R4, R115, R4, !PT ;  /* 0x0000000473047209 */ /* 0x000fc80007810000 */
[----:B------:R-:W-:Y:S01]  /*10080*/  FMNMX.FTZ R4, R135, R4, !PT ;  /* 0x0000000487047209 */ /* 0x000fe20007810000 */
[----:B------:R-:W1:Y:S04]  /*10090*/  SHFL.BFLY PT, R7, R2, 0x1, 0x1f ;  /* 0x0c201f0002077f89 */ /* 0x000e6800000e0000 */
[----:B------:R-:W2:Y:S01]  /*100a0*/  SHFL.BFLY PT, R6, R4, 0x2, 0x1f ;  /* 0x0c401f0004067f89 */ /* 0x000ea200000e0000 */
[C---:B------:R-:W-:Y:S01]  /*100b0*/  FMUL.FTZ R3, R207.reuse, UR22 ;  /* 0x00000016cf037c20 */ /* 0x040fe20008410000 */
[----:B------:R-:W-:-:S04]  /*100c0*/  FSETP.NEU.FTZ.AND P1, PT, R207, -INF , PT ;  /* 0xff800000cf00780b */ /* 0x000fc80003f3d000 */
[----:B------:R-:W-:-:S05]  /*100d0*/  FSEL R3, R3, RZ, P1 ;  /* 0x000000ff03037208 */ /* 0x000fca0000800000 */
[----:B------:R-:W-:-:S04]  /*100e0*/  FFMA.FTZ R5, R36, UR22, -R3 ;  /* 0x0000001624057c23 */ /* 0x000fc80008010803 */
[----:B------:R3:W-:Y:S01]  /*100f0*/  MUFU.EX2 R12, R5 ;  /* 0x00000005000c7308 */ /* 0x0007e20000000800 */
[----:B-1----:R-:W-:Y:S01]  /*10100*/  FMNMX.FTZ R203, R2, R7, !PT ;  /* 0x0000000702cb7209 */ /* 0x002fe20007810000 */
[----:B------:R-:W-:Y:S01]  /*10110*/  FFMA.FTZ R2, R38, UR22, -R3 ;  /* 0x0000001626027c23 */ /* 0x000fe20008010803 */
[----:B--2---:R-:W-:-:S05]  /*10120*/  FMNMX.FTZ R4, R4, R6, !PT ;  /* 0x0000000604047209 */ /* 0x004fca0007810000 */
[----:B------:R1:W-:Y:S01]  /*10130*/  MUFU.EX2 R33, R2 ;  /* 0x0000000200217308 */ /* 0x0003e20000000800 */
[----:B------:R-:W-:Y:S01]  /*10140*/  FSETP.NEU.FTZ.AND P3, PT, R203, -INF , PT ;  /* 0xff800000cb00780b */ /* 0x000fe20003f7d000 */
[----:B------:R-:W2:Y:S01]  /*10150*/  SHFL.BFLY PT, R6, R4, 0x1, 0x1f ;  /* 0x0c201f0004067f89 */ /* 0x000ea200000e0000 */
[----:B---3--:R-:W-:-:S05]  /*10160*/  FFMA.FTZ R5, R40, UR22, -R3 ;  /* 0x0000001628057c23 */ /* 0x008fca0008010803 */
[----:B------:R3:W-:Y:S01]  /*10170*/  MUFU.EX2 R233, R5 ;  /* 0x0000000500e97308 */ /* 0x0007e20000000800 */
[----:B-1----:R-:W-:-:S05]  /*10180*/  FMUL.FTZ R2, R203, UR22 ;  /* 0x00000016cb027c20 */ /* 0x002fca0008410000 */
[----:B------:R-:W-:Y:S01]  /*10190*/  FSEL R2, R2, RZ, P3 ;  /* 0x000000ff02027208 */ /* 0x000fe20001800000 */
[----:B---3--:R-:W-:-:S04]  /*101a0*/  FFMA.FTZ R5, R37, UR22, -R3 ;  /* 0x0000001625057c23 */ /* 0x008fc80008010803 */
[--C-:B------:R-:W-:Y:S01]  /*101b0*/  FFMA.FTZ R0, R44, UR22, -R2.reuse ;  /* 0x000000162c007c23 */ /* 0x100fe20008010802 */
[----:B------:R1:W-:Y:S08]  /*101c0*/  MUFU.EX2 R228, R5 ;  /* 0x0000000500e47308 */ /* 0x0003f00000000800 */
[----:B------:R3:W4:Y:S01]  /*101d0*/  MUFU.EX2 R10, R0 ;  /* 0x00000000000a7308 */ /* 0x0007220000000800 */
[----:B-1----:R-:W-:-:S07]  /*101e0*/  FFMA.FTZ R5, R39, UR22, -R2 ;  /* 0x0000001627057c23 */ /* 0x002fce0008010802 */
[----:B------:R1:W-:Y:S01]  /*101f0*/  MUFU.EX2 R13, R5 ;  /* 0x00000005000d7308 */ /* 0x0003e20000000800 */
[----:B---3--:R-:W-:-:S07]  /*10200*/  FFMA.FTZ R0, R42, UR22, -R2 ;  /* 0x000000162a007c23 */ /* 0x008fce0008010802 */
[----:B------:R3:W-:Y:S01]  /*10210*/  MUFU.EX2 R39, R0 ;  /* 0x0000000000277308 */ /* 0x0007e20000000800 */
[----:B-1----:R-:W-:Y:S01]  /*10220*/  FMUL.FTZ R5, R244, UR22 ;  /* 0x00000016f4057c20 */ /* 0x002fe20008410000 */
[----:B--2---:R-:W-:-:S04]  /*10230*/  FMNMX.FTZ R201, R4, R6, !PT ;  /* 0x0000000604c97209 */ /* 0x004fc80007810000 */
[----:B---3--:R-:W-:-:S05]  /*10240*/  FSEL R0, R5, RZ, P2 ;  /* 0x000000ff05007208 */ /* 0x008fca0001000000 */
[----:B------:R-:W-:Y:S01]  /*10250*/  FFMA.FTZ R4, R48, UR22, -R0 ;  /* 0x0000001630047c23 */ /* 0x000fe20008010800 */
[C---:B------:R-:W-:Y:S01]  /*10260*/  FMUL.FTZ R8, R201.reuse, UR22 ;  /* 0x00000016c9087c20 */ /* 0x040fe20008410000 */
[----:B------:R-:W-:Y:S02]  /*10270*/  FSETP.NEU.FTZ.AND P0, PT, R201, -INF , PT ;  /* 0xff800000c900780b */ /* 0x000fe40003f1d000 */
[----:B------:R1:W-:Y:S01]  /*10280*/  MUFU.EX2 R223, R4 ;  /* 0x0000000400df7308 */ /* 0x0003e20000000800 */
[----:B------:R-:W-:Y:S01]  /*10290*/  FFMA.FTZ R5, R41, UR22, -R2 ;  /* 0x0000001629057c23 */ /* 0x000fe20008010802 */
[----:B------:R-:W-:Y:S01]  /*102a0*/  FSEL R8, R8, RZ, P0 ;  /* 0x000000ff08087208 */ /* 0x000fe20000000000 */
[----:B-1----:R-:W-:-:S05]  /*102b0*/  FFMA.FTZ R4, R46, UR22, -R0 ;  /* 0x000000162e047c23 */ /* 0x002fca0008010800 */
[----:B------:R1:W-:Y:S08]  /*102c0*/  MUFU.EX2 R31, R4 ;  /* 0x00000004001f7308 */ /* 0x0003f00000000800 */
[----:B------:R2:W-:Y:S01]  /*102d0*/  MUFU.EX2 R227, R5 ;  /* 0x0000000500e37308 */ /* 0x0005e20000000800 */
[----:B-1----:R-:W-:-:S07]  /*102e0*/  FFMA.FTZ R4, R45, UR22, -R0 ;  /* 0x000000162d047c23 */ /* 0x002fce0008010800 */
[----:B------:R1:W-:Y:S01]  /*102f0*/  MUFU.EX2 R226, R4 ;  /* 0x0000000400e27308 */ /* 0x0003e20000000800 */
[----:B--2---:R-:W-:-:S07]  /*10300*/  FFMA.FTZ R5, R43, UR22, -R0 ;  /* 0x000000162b057c23 */ /* 0x004fce0008010800 */
[----:B------:R2:W-:Y:S01]  /*10310*/  MUFU.EX2 R110, R5 ;  /* 0x00000005006e7308 */ /* 0x0005e20000000800 */
[----:B-1----:R-:W-:-:S07]  /*10320*/  FFMA.FTZ R4, R47, UR22, -R8 ;  /* 0x000000162f047c23 */ /* 0x002fce0008010808 */
[----:B------:R1:W-:Y:S01]  /*10330*/  MUFU.EX2 R109, R4 ;  /* 0x00000004006d7308 */ /* 0x0003e20000000800 */
[----:B--2---:R-:W-:-:S05]  /*10340*/  FSEL R5, R207, RZ, P1 ;  /* 0x000000ffcf057208 */ /* 0x004fca0000800000 */
        /* <DEDUP_REMOVED lines=16> */
[----:B----4-:R-:W-:Y:S01]  /*10450*/  MOV R43, R10 ;  /* 0x0000000a002b7202 */ /* 0x010fe20000000f00 */
[----:B------:R-:W2:Y:S01]  /*10460*/  MUFU.EX2 R4, R4 ;  /* 0x0000000400047308 */ /* 0x000ea20000000800 */
[----:B-1----:R-:W-:-:S07]  /*10470*/  FFMA.FTZ R6, R53, UR22, -R8 ;  /* 0x0000001635067c23 */ /* 0x002fce0008010808 */
[----:B------:R-:W1:Y:S08]  /*10480*/  MUFU.EX2 R10, R7 ;  /* 0x00000007000a7308 */ /* 0x000e700000000800 */
[----:B------:R-:W3:Y:S08]  /*10490*/  MUFU.EX2 R9, R5 ;  /* 0x0000000500097308 */ /* 0x000ef00000000800 */
[----:B------:R4:W4:Y:S01]  /*104a0*/  MUFU.EX2 R225, R6 ;  /* 0x0000000600e17308 */ /* 0x0009220000000800 */
[-C--:B--2---:R-:W-:Y:S01]  /*104b0*/  FFMA.FTZ R235, R59, R4.reuse, R12 ;  /* 0x000000043beb7223 */ /* 0x084fe2000001000c */
        /* <DEDUP_REMOVED lines=16> */
[----:B------:R-:W-:Y:S01]  /*105c0*/  FFMA.FTZ R246, R57, R11, R13 ;  /* 0x0000000b39f67223 */ /* 0x000fe2000001000d */
[----:B------:R-:W-:Y:S01]  /*105d0*/  MOV R37, R15 ;  /* 0x0000000f00257202 */ /* 0x000fe20000000f00 */
[----:B------:R-:W-:Y:S01]  /*105e0*/  IMAD.MOV.U32 R44, RZ, RZ, R14 ;  /* 0x000000ffff2c7224 */ /* 0x000fe200078e000e */
[----:B------:R-:W-:Y:S01]  /*105f0*/  F2FP.F16.F32.PACK_AB R12, R233, R12 ;  /* 0x0000000ce90c723e */ /* 0x000fe200000000ff */
[----:B------:R-:W-:Y:S01]  /*10600*/  FMUL.FTZ R166, R166, R11 ;  /* 0x0000000ba6a67220 */ /* 0x000fe20000410000 */
[----:B------:R-:W-:Y:S01]  /*10610*/  F2FP.F16.F32.PACK_AB R13, R43, R13 ;  /* 0x0000000d2b0d723e */ /* 0x000fe200000000ff */
[----:B------:R-:W-:Y:S01]  /*10620*/  FMUL.FTZ R167, R167, R11 ;  /* 0x0000000ba7a77220 */ /* 0x000fe20000410000 */
[----:B------:R-:W-:Y:S01]  /*10630*/  F2FP.F16.F32.PACK_AB R14, R228, R33 ;  /* 0x00000021e40e723e */ /* 0x000fe200000000ff */
[-C--:B-1----:R-:W-:Y:S01]  /*10640*/  FMUL.FTZ R172, R172, R10.reuse ;  /* 0x0000000aacac7220 */ /* 0x082fe20000410000 */
[----:B------:R-:W-:Y:S01]  /*10650*/  F2FP.F16.F32.PACK_AB R15, R227, R39 ;  /* 0x00000027e30f723e */ /* 0x000fe200000000ff */
[----:B------:R-:W-:Y:S01]  /*10660*/  FMUL.FTZ R173, R173, R10 ;  /* 0x0000000aadad7220 */ /* 0x000fe20000410000 */
[-C--:B---3--:R-:W-:Y:S01]  /*10670*/  FMUL.FTZ R174, R174, R9.reuse ;  /* 0x00000009aeae7220 */ /* 0x088fe20000410000 */
[----:B------:R-:W-:Y:S01]  /*10680*/  FMUL.FTZ R175, R175, R9 ;  /* 0x00000009afaf7220 */ /* 0x000fe20000410000 */
[----:B------:R-:W-:Y:S01]  /*10690*/  F2FP.F16.F32.PACK_AB R4, R223, R110 ;  /* 0x0000006edf04723e */ /* 0x000fe200000000ff */
[----:B------:R-:W-:Y:S01]  /*106a0*/  FMUL.FTZ R162, R162, R11 ;  /* 0x0000000ba2a27220 */ /* 0x000fe20000410000 */
[----:B------:R-:W-:Y:S01]  /*106b0*/  F2FP.F16.F32.PACK_AB R5, R34, R109 ;  /* 0x0000006d2205723e */ /* 0x000fe200000000ff */
[-C--:B------:R-:W-:Y:S01]  /*106c0*/  FMUL.FTZ R168, R168, R10.reuse ;  /* 0x0000000aa8a87220 */ /* 0x080fe20000410000 */
[----:B----4-:R-:W-:Y:S01]  /*106d0*/  F2FP.F16.F32.PACK_AB R6, R226, R31 ;  /* 0x0000001fe206723e */ /* 0x010fe200000000ff */
[----:B------:R-:W-:Y:S01]  /*106e0*/  FMUL.FTZ R169, R169, R10 ;  /* 0x0000000aa9a97220 */ /* 0x000fe20000410000 */
[----:B------:R-:W-:Y:S01]  /*106f0*/  F2FP.F16.F32.PACK_AB R7, R225, R32 ;  /* 0x00000020e107723e */ /* 0x000fe200000000ff */
[-C--:B------:R-:W-:Y:S01]  /*10700*/  FMUL.FTZ R170, R170, R9.reuse ;  /* 0x00000009aaaa7220 */ /* 0x080fe20000410000 */
[----:B------:R-:W-:Y:S01]  /*10710*/  FMUL.FTZ R171, R171, R9 ;  /* 0x00000009abab7220 */ /* 0x000fe20000410000 */
[----:B------:R-:W-:Y:S01]  /*10720*/  FMUL.FTZ R163, R163, R11 ;  /* 0x0000000ba3a37220 */ /* 0x000fe20000410000 */
[----:B------:R-:W-:Y:S01]  /*10730*/  MOV R36, R58 ;  /* 0x0000003a00247202 */ /* 0x000fe20000000f00 */
[----:B------:R-:W-:Y:S01]  /*10740*/  IMAD.MOV.U32 R40, RZ, RZ, R56 ;  /* 0x000000ffff287224 */ /* 0x000fe200078e0038 */
[----:B------:R-:W-:Y:S01]  /*10750*/  MOV R38, R55 ;  /* 0x0000003700267202 */ /* 0x000fe20000000f00 */
[----:B------:R-:W-:Y:S01]  /*10760*/  HMMA.16816.F32 R104, R12, R16, R164 ;  /* 0x000000100c68723c */ /* 0x000fe200000018a4 */
[----:B------:R-:W-:-:S02]  /*10770*/  MOV R42, R52 ;  /* 0x00000034002a7202 */ /* 0x000fc40000000f00 */
[----:B------:R-:W-:-:S03]  /*10780*/  MOV R41, R54 ;  /* 0x0000003600297202 */ /* 0x000fc60000000f00 */
[C---:B------:R-:W-:Y:S06]  /*10790*/  HMMA.16816.F32 R56, R4.reuse, R16, R172 ;  /* 0x000000100438723c */ /* 0x040fec00000018ac */
[-C--:B------:R-:W-:Y:S06]  /*107a0*/  HMMA.16816.F32 R52, R4, R18.reuse, R168 ;  /* 0x000000120434723c */ /* 0x080fec00000018a8 */
[C---:B------:R-:W-:Y:S01]  /*107b0*/  HMMA.16816.F32 R96, R12.reuse, R18, R160 ;  /* 0x000000120c60723c */ /* 0x040fe200000018a0 */
[----:B------:R-:W1:Y:S01]  /*107c0*/  LDSM.16.MT88.4 R16, [R219+0x8000] ;  /* 0x00800000db10783b */ /* 0x000e620000004200 */
[-C--:B------:R-:W-:Y:S01]  /*107d0*/  FMUL.FTZ R158, R158, R11.reuse ;  /* 0x0000000b9e9e7220 */ /* 0x080fe20000410000 */
[----:B------:R-:W-:Y:S01]  /*107e0*/  FMUL.FTZ R159, R159, R11 ;  /* 0x0000000b9f9f7220 */ /* 0x000fe20000410000 */
[-C--:B------:R-:W-:Y:S01]  /*107f0*/  FMUL.FTZ R180, R180, R10.reuse ;  /* 0x0000000ab4b47220 */ /* 0x080fe20000410000 */
[-C--:B------:R-:W-:Y:S01]  /*10800*/  FMUL.FTZ R181, R181, R10.reuse ;  /* 0x0000000ab5b57220 */ /* 0x080fe20000410000 */
[-C--:B------:R-:W-:Y:S01]  /*10810*/  FMUL.FTZ R182, R182, R9.reuse ;  /* 0x00000009b6b67220 */ /* 0x080fe20000410000 */
[-C--:B------:R-:W-:Y:S01]  /*10820*/  FMUL.FTZ R183, R183, R9.reuse ;  /* 0x00000009b7b77220 */ /* 0x080fe20000410000 */
        /* <DEDUP_REMOVED lines=9> */
[----:B-1----:R-:W-:Y:S07]  /*108c0*/  HMMA.16816.F32 R68, R12, R16, R156 ;  /* 0x000000100c44723c */ /* 0x002fee000000189c */
[----:B------:R-:W-:-:S02]  /*108d0*/  MOV R156, R49 ;  /* 0x00000031009c7202 */ /* 0x000fc40000000f00 */
[C---:B------:R-:W-:Y:S07]  /*108e0*/  HMMA.16816.F32 R48, R4.reuse, R16, R180 ;  /* 0x000000100430723c */ /* 0x040fee00000018b4 */
[----:B------:R-:W-:Y:S02]  /*108f0*/  MOV R182, R44 ;  /* 0x0000002c00b67202 */ /* 0x000fe40000000f00 */
[----:B------:R-:W-:Y:S07]  /*10900*/  HMMA.16816.F32 R44, R4, R18, R176 ;  /* 0x00000012042c723c */ /* 0x000fee00000018b0 */
[----:B------:R-:W-:-:S02]  /*10910*/  MOV R176, R73 ;  /* 0x0000004900b07202 */ /* 0x000fc40000000f00 */
[----:B------:R-:W-:Y:S01]  /*10920*/  HMMA.16816.F32 R72, R12, R18, R152 ;  /* 0x000000120c48723c */ /* 0x000fe20000001898 */
[----:B------:R-:W2:Y:S04]  /*10930*/  LDL.LU R153, [R1+0xb0] ;  /* 0x0000b00001997983 */ /* 0x000ea80000300800 */
[----:B------:R-:W1:Y:S01]  /*10940*/  LDSM.16.MT88.4 R16, [R217+0x8000] ;  /* 0x00800000d910783b */ /* 0x000e620000004200 */
[----:B--2---:R-:W-:-:S03]  /*10950*/  FFMA.FTZ R110, R153, R10, R110 ;  /* 0x0000000a996e7223 */ /* 0x004fc6000001006e */
[----:B------:R-:W2:Y:S01]  /*10960*/  LDL.LU R153, [R1+0xb4] ;  /* 0x0000b40001997983 */ /* 0x000ea20000300800 */
        /* <DEDUP_REMOVED lines=22> */
[----:B-1----:R-:W-:Y:S01]  /*10ad0*/  HMMA.16816.F32 R40, R4, R16, R184 ;  /* 0x000000100428723c */ /* 0x002fe200000018b8 */
[----:B------:R-:W-:-:S02]  /*10ae0*/  MOV R164, R94 ;  /* 0x0000005e00a47202 */ /* 0x000fc40000000f00 */
[----:B------:R-:W-:Y:S02]  /*10af0*/  MOV R178, R92 ;  /* 0x0000005c00b27202 */ /* 0x000fe40000000f00 */
[----:B------:R-:W-:Y:S01]  /*10b00*/  MOV R160, R87 ;  /* 0x0000005700a07202 */ /* 0x000fe20000000f00 */
[-C--:B------:R-:W-:Y:S01]  /*10b10*/  HMMA.16816.F32 R36, R4, R18.reuse, R188 ;  /* 0x000000120424723c */ /* 0x080fe200000018bc */
[----:B------:R-:W-:Y:S02]  /*10b20*/  MOV R173, R85 ;  /* 0x0000005500ad7202 */ /* 0x000fe40000000f00 */
[----:B------:R-:W-:Y:S02]  /*10b30*/  MOV R155, R84 ;  /* 0x00000054009b7202 */ /* 0x000fe40000000f00 */
[----:B------:R-:W-:Y:S01]  /*10b40*/  MOV R154, R86 ;  /* 0x00000056009a7202 */ /* 0x000fe20000000f00 */
[C---:B------:R-:W-:Y:S06]  /*10b50*/  HMMA.16816.F32 R92, R12.reuse, R18, R144 ;  /* 0x000000120c5c723c */ /* 0x040fec0000001890 */
[----:B------:R-:W-:Y:S01]  /*10b60*/  HMMA.16816.F32 R84, R12, R16, R148 ;  /* 0x000000100c54723c */ /* 0x000fe20000001894 */
[----:B------:R-:W1:Y:S01]  /*10b70*/  LDSM.16.MT88.4 R16, [R218+0x8000] ;  /* 0x00800000da10783b */ /* 0x000e620000004200 */
[----:B--2---:R-:W-:-:S03]  /*10b80*/  FFMA.FTZ R109, R153, R9, R109 ;  /* 0x00000009996d7223 */ /* 0x004fc6000001006d */
[----:B------:R-:W2:Y:S01]  /*10b90*/  LDL.LU R153, [R1+0x24] ;  /* 0x0000240001997983 */ /* 0x000ea20000300800 */
        /* <DEDUP_REMOVED lines=16> */
[----:B-1----:R-:W-:Y:S01]  /*10ca0*/  HMMA.16816.F32 R32, R4, R18, R196 ;  /* 0x000000120420723c */ /* 0x002fe200000018c4 */
[----:B------:R-:W-:-:S05]  /*10cb0*/  IMAD.MOV.U32 R152, RZ, RZ, R154 ;  /* 0x000000ffff987224 */ /* 0x000fca00078e009a */
[----:B------:R-:W-:Y:S01]  /*10cc0*/  HMMA.16816.F32 R60, R4, R16, R192 ;  /* 0x00000010043c723c */ /* 0x000fe200000018c0 */
[----:B------:R-:W-:Y:S02]  /*10cd0*/  MOV R154, R176 ;  /* 0x000000b0009a7202 */ /* 0x000fe40000000f00 */
[----:B------:R-:W-:Y:S01]  /*10ce0*/  MOV R176, R178 ;  /* 0x000000b200b07202 */ /* 0x000fe20000000f00 */
[----:B------:R-:W-:Y:S01]  /*10cf0*/  IMAD.MOV.U32 R178, RZ, RZ, R180 ;  /* 0x000000ffffb27224 */ /* 0x000fe200078e00b4 */
[----:B------:R-:W-:Y:S01]  /*10d00*/  MOV R180, R182 ;  /* 0x000000b600b47202 */ /* 0x000fe20000000f00 */
[----:B------:R-:W-:Y:S01]  /*10d10*/  IMAD.MOV.U32 R182, RZ, RZ, R183 ;  /* 0x000000ffffb67224 */ /* 0x000fe200078e00b7 */
[----:B------:R-:W-:Y:S02]  /*10d20*/  MOV R183, R156 ;  /* 0x0000009c00b77202 */ /* 0x000fe40000000f00 */
[----:B------:R-:W-:Y:S01]  /*10d30*/  MOV R156, R158 ;  /* 0x0000009e009c7202 */ /* 0x000fe20000000f00 */
[----:B------:R-:W-:-:S02]  /*10d40*/  IMAD.MOV.U32 R158, RZ, RZ, R235 ;  /* 0x000000ffff9e7224 */ /* 0x000fc400078e00eb */
[--C-:B------:R-:W-:Y:S01]  /*10d50*/  FFMA.FTZ R102, R102, UR22, -R3.reuse ;  /* 0x0000001666667c23 */ /* 0x100fe20008010803 */
[--C-:B------:R-:W-:Y:S01]  /*10d60*/  FFMA.FTZ R101, R101, UR22, -R3.reuse ;  /* 0x0000001665657c23 */ /* 0x100fe20008010803 */
[----:B------:R-:W-:Y:S01]  /*10d70*/  FFMA.FTZ R100, R100, UR22, -R3 ;  /* 0x0000001664647c23 */ /* 0x000fe20008010803 */
[-C--:B------:R-:W-:Y:S01]  /*10d80*/  FMUL.FTZ R142, R142, R11.reuse ;  /* 0x0000000b8e8e7220 */ /* 0x080fe20000410000 */
[-C--:B------:R-:W-:Y:S01]  /*10d90*/  FMUL.FTZ R143, R143, R11.reuse ;  /* 0x0000000b8f8f7220 */ /* 0x080fe20000410000 */
[-C--:B------:R-:W-:Y:S01]  /*10da0*/  FMUL.FTZ R138, R138, R11.reuse ;  /* 0x0000000b8a8a7220 */ /* 0x080fe20000410000 */
[----:B------:R-:W-:Y:S01]  /*10db0*/  FMUL.FTZ R139, R139, R11 ;  /* 0x0000000b8b8b7220 */ /* 0x000fe20000410000 */
[--C-:B------:R-:W-:Y:S01]  /*10dc0*/  FFMA.FTZ R127, R127, UR22, -R2.reuse ;  /* 0x000000167f7f7c23 */ /* 0x100fe20008010802 */
[----:B------:R-:W-:Y:S01]  /*10dd0*/  FFMA.FTZ R126, R126, UR22, -R2 ;  /* 0x000000167e7e7c23 */ /* 0x000fe20008010802 */
[--C-:B------:R-:W-:Y:S01]  /*10de0*/  FFMA.FTZ R10, R250, UR22, -R0.reuse ;  /* 0x00000016fa0a7c23 */ /* 0x100fe20008010800 */
[--C-:B------:R-:W-:Y:S01]  /*10df0*/  FFMA.FTZ R9, R249, UR22, -R0.reuse ;  /* 0x00000016f9097c23 */ /* 0x100fe20008010800 */
[C---:B------:R-:W-:Y:S01]  /*10e00*/  HMMA.16816.F32 R140, R12.reuse, R16, R140 ;  /* 0x000000100c8c723c */ /* 0x040fe2000000188c */
[--C-:B------:R-:W-:Y:S01]  /*10e10*/  FFMA.FTZ R134, R134, UR22, -R0.reuse ;  /* 0x0000001686867c23 */ /* 0x100fe20008010800 */
[--C-:B------:R-:W-:Y:S01]  /*10e20*/  FFMA.FTZ R202, R202, UR22, -R0.reuse ;  /* 0x00000016caca7c23 */ /* 0x100fe20008010800 */
[----:B------:R-:W-:Y:S01]  /*10e30*/  FFMA.FTZ R200, R200, UR22, -R0 ;  /* 0x00000016c8c87c23 */ /* 0x000fe20008010800 */
[--C-:B------:R-:W-:Y:S01]  /*10e40*/  FFMA.FTZ R118, R118, UR22, -R8.reuse ;  /* 0x0000001676767c23 */ /* 0x100fe20008010808 */
[----:B------:R-:W-:Y:S01]  /*10e50*/  FFMA.FTZ R117, R117, UR22, -R8 ;  /* 0x0000001675757c23 */ /* 0x000fe20008010808 */
[----:B------:R-:W-:Y:S01]  /*10e60*/  HMMA.16816.F32 R136, R12, R18, R136 ;  /* 0x000000120c88723c */ /* 0x000fe20000001888 */
[----:B------:R-:W-:Y:S01]  /*10e70*/  MOV R249, R173 ;  /* 0x000000ad00f97202 */ /* 0x000fe20000000f00 */
[----:B------:R-:W-:-:S02]  /*10e80*/  IMAD.MOV.U32 R173, RZ, RZ, R220 ;  /* 0x000000ffffad7224 */ /* 0x000fc400078e00dc */
[--C-:B------:R-:W-:Y:S01]  /*10e90*/  FFMA.FTZ R116, R116, UR22, -R8.reuse ;  /* 0x0000001674747c23 */ /* 0x100fe20008010808 */
[----:B------:R-:W-:Y:S01]  /*10ea0*/  MUFU.EX2 R220, R9 ;  /* 0x0000000900dc7308 */ /* 0x000fe20000000800 */
[----:B------:R-:W-:Y:S01]  /*10eb0*/  FFMA.FTZ R115, R115, UR22, -R8 ;  /* 0x0000001673737c23 */ /* 0x000fe20008010808 */
[----:B------:R1:W5:Y:S01]  /*10ec0*/  LDL.LU R235, [R1+0x110] ;  /* 0x0001100001eb7983 */ /* 0x0003620000300800 */
[----:B--2---:R-:W-:Y:S01]  /*10ed0*/  FFMA.FTZ R4, R153, UR22, -R3 ;  /* 0x0000001699047c23 */ /* 0x004fe20008010803 */
[----:B------:R-:W-:Y:S01]  /*10ee0*/  MOV R153, R155 ;  /* 0x0000009b00997202 */ /* 0x000fe20000000f00 */
[----:B------:R-:W-:Y:S01]  /*10ef0*/  IMAD.MOV.U32 R155, RZ, RZ, R177 ;  /* 0x000000ffff9b7224 */ /* 0x000fe200078e00b1 */
[----:B------:R-:W-:Y:S02]  /*10f00*/  MOV R177, R179 ;  /* 0x000000b300b17202 */ /* 0x000fe40000000f00 */
[----:B------:R-:W-:Y:S02]  /*10f10*/  MOV R179, R181 ;  /* 0x000000b500b37202 */ /* 0x000fe40000000f00 */
[----:B------:R2:W-:Y:S02]  /*10f20*/  MUFU.EX2 R181, R4 ;  /* 0x0000000400b57308 */ /* 0x0005e40000000800 */
[----:B--2---:R-:W-:Y:S01]  /*10f30*/  FFMA.FTZ R4, R152, UR22, -R3 ;  /* 0x0000001698047c23 */ /* 0x004fe20008010803 */
[----:B------:R-:W-:-:S02]  /*10f40*/  MOV R152, R153 ;  /* 0x0000009900987202 */ /* 0x000fc40000000f00 */
        /* <DEDUP_REMOVED lines=9> */
[----:B------:R2:W3:Y:S01]  /*10fe0*/  MUFU.EX2 R186, R4 ;  /* 0x0000000400ba7308 */ /* 0x0004e20000000800 */
[----:B------:R-:W-:Y:S01]  /*10ff0*/  MOV R183, R156 ;  /* 0x0000009c00b77202 */ /* 0x000fe20000000f00 */
[----:B------:R-:W-:-:S02]  /*11000*/  IMAD.MOV.U32 R150, RZ, RZ, R153 ;  /* 0x000000ffff967224 */ /* 0x000fc400078e0099 */
        /* <DEDUP_REMOVED lines=8> */
[----:B--2---:R-:W-:Y:S01]  /*11090*/  FFMA.FTZ R4, R152, UR22, -R3 ;  /* 0x0000001698047c23 */ /* 0x004fe20008010803 */
[----:B------:R-:W-:-:S03]  /*110a0*/  MOV R152, R177 ;  /* 0x000000b100987202 */ /* 0x000fc60000000f00 */
[----:B------:R2:W-:Y:S01]  /*110b0*/  MUFU.EX2 R183, R4 ;  /* 0x0000000400b77308 */ /* 0x0005e20000000800 */
[----:B------:R-:W-:Y:S02]  /*110c0*/  MOV R177, R180 ;  /* 0x000000b400b17202 */ /* 0x000fe40000000f00 */
[----:B------:R-:W-:Y:S02]  /*110d0*/  MOV R178, R182 ;  /* 0x000000b600b27202 */ /* 0x000fe40000000f00 */
[----:B------:R-:W-:Y:S02]  /*110e0*/  MOV R182, R158 ;  /* 0x0000009e00b67202 */ /* 0x000fe40000000f00 */
[----:B------:R-:W-:Y:S02]  /*110f0*/  MOV R158, R168 ;  /* 0x000000a8009e7202 */ /* 0x000fe40000000f00 */
[----:B------:R-:W-:Y:S01]  /*11100*/  MOV R180, R156 ;  /* 0x0000009c00b47202 */ /* 0x000fe20000000f00 */
[----:B------:R-:W-:-:S02]  /*11110*/  IMAD.MOV.U32 R187, RZ, RZ, R151 ;  /* 0x000000ffffbb7224 */ /* 0x000fc400078e0097 */
[----:B--2---:R-:W-:Y:S01]  /*11120*/  FFMA.FTZ R4, R252, UR22, -R3 ;  /* 0x00000016fc047c23 */ /* 0x004fe20008010803 */
[----:B------:R-:W-:-:S03]  /*11130*/  MOV R148, R155 ;  /* 0x0000009b00947202 */ /* 0x000fc60000000f00 */
[----:B------:R2:W-:Y:S01]  /*11140*/  MUFU.EX2 R168, R4 ;  /* 0x0000000400a87308 */ /* 0x0005e20000000800 */
[----:B------:R-:W-:Y:S01]  /*11150*/  MOV R151, R178 ;  /* 0x000000b200977202 */ /* 0x000fe20000000f00 */
[----:B------:R-:W-:Y:S01]  /*11160*/  IMAD.MOV.U32 R178, RZ, RZ, R158 ;  /* 0x000000ffffb27224 */ /* 0x000fe200078e009e */
[----:B------:R-:W-:Y:S01]  /*11170*/  MOV R149, R176 ;  /* 0x000000b000957202 */ /* 0x000fe20000000f00 */
[----:B------:R-:W-:Y:S02]  /*11180*/  IMAD.MOV.U32 R176, RZ, RZ, R180 ;  /* 0x000000ffffb07224 */ /* 0x000fe400078e00b4 */
[----:B------:R-:W-:Y:S01]  /*11190*/  IMAD.MOV.U32 R158, RZ, RZ, R170 ;  /* 0x000000ffff9e7224 */ /* 0x000fe200078e00aa */
[----:B------:R-:W-:Y:S02]  /*111a0*/  MOV R147, R148 ;  /* 0x0000009400937202 */ /* 0x000fe40000000f00 */
[----:B------:R-:W-:Y:S01]  /*111b0*/  MOV R189, R151 ;  /* 0x0000009700bd7202 */ /* 0x000fe20000000f00 */
[----:B------:R-:W-:-:S02]  /*111c0*/  IMAD.MOV.U32 R151, RZ, RZ, R167 ;  /* 0x000000ffff977224 */ /* 0x000fc400078e00a7 */
[----:B--2---:R-:W-:Y:S01]  /*111d0*/  FFMA.FTZ R4, R150, UR22, -R2 ;  /* 0x0000001696047c23 */ /* 0x004fe20008010802 */
[----:B------:R-:W-:Y:S01]  /*111e0*/  IMAD.MOV.U32 R150, RZ, RZ, R177 ;  /* 0x000000ffff967224 */ /* 0x000fe200078e00b1 */
[----:B------:R-:W-:Y:S02]  /*111f0*/  MOV R177, R182 ;  /* 0x000000b600b17202 */ /* 0x000fe40000000f00 */
[----:B------:R2:W-:Y:S02]  /*11200*/  MUFU.EX2 R180, R4 ;  /* 0x0000000400b47308 */ /* 0x0005e40000000800 */
[----:B------:R-:W-:Y:S02]  /*11210*/  MOV R191, R150 ;  /* 0x0000009600bf7202 */ /* 0x000fe40000000f00 */
[----:B------:R-:W-:Y:S02]  /*11220*/  MOV R190, R177 ;  /* 0x000000b100be7202 */ /* 0x000fe40000000f00 */
[----:B------:R-:W-:-:S02]  /*11230*/  MOV R150, R160 ;  /* 0x000000a000967202 */ /* 0x000fc40000000f00 */
[----:B------:R-:W-:Y:S01]  /*11240*/  MOV R155, R179 ;  /* 0x000000b3009b7202 */ /* 0x000fe20000000f00 */
[----:B------:R-:W-:Y:S01]  /*11250*/  IMAD.MOV.U32 R148, RZ, RZ, R149 ;  /* 0x000000ffff947224 */ /* 0x000fe200078e0095 */
[----:B------:R-:W-:Y:S01]  /*11260*/  MOV R162, R233 ;  /* 0x000000e900a27202 */ /* 0x000fe20000000f00 */
[----:B------:R-:W-:Y:S01]  /*11270*/  IMAD.MOV.U32 R149, RZ, RZ, R159 ;  /* 0x000000ffff957224 */ /* 0x000fe200078e009f */
[----:B------:R-:W-:Y:S01]  /*11280*/  MOV R192, R190 ;  /* 0x000000be00c07202 */ /* 0x000fe20000000f00 */
[----:B--2---:R-:W-:Y:S01]  /*11290*/  FFMA.FTZ R4, R187, UR22, -R2 ;  /* 0x00000016bb047c23 */ /* 0x004fe20008010802 */
[----:B------:R-:W-:Y:S01]  /*112a0*/  MOV R187, R158 ;  /* 0x0000009e00bb7202 */ /* 0x000fe20000000f00 */
[----:B------:R-:W-:Y:S01]  /*112b0*/  IMAD.MOV.U32 R195, RZ, RZ, R151 ;  /* 0x000000ffffc37224 */ /* 0x000fe200078e0097 */
[----:B------:R-:W-:Y:S01]  /*112c0*/  MOV R194, R150 ;  /* 0x0000009600c27202 */ /* 0x000fe20000000f00 */
[----:B------:R2:W4:Y:S01]  /*112d0*/  MUFU.EX2 R185, R4 ;  /* 0x0000000400b97308 */ /* 0x0005220000000800 */
        /* <DEDUP_REMOVED lines=13> */
[----:B--2---:R-:W-:Y:S01]  /*113b0*/  FFMA.FTZ R4, R147, UR22, -R2 ;  /* 0x0000001693047c23 */ /* 0x004fe20008010802 */
[----:B------:R-:W-:Y:S01]  /*113c0*/  MOV R147, R230 ;  /* 0x000000e600937202 */ /* 0x000fe20000000f00 */
[----:B------:R-:W-:Y:S01]  /*113d0*/  FFMA.FTZ R160, R124, UR22, -R3 ;  /* 0x000000167ca07c23 */ /* 0x000fe20008010803 */
[----:B------:R-:W-:Y:S01]  /*113e0*/  MOV R167, R231 ;  /* 0x000000e700a77202 */ /* 0x000fe20000000f00 */
[----:B------:R2:W-:Y:S01]  /*113f0*/  MUFU.EX2 R187, R4 ;  /* 0x0000000400bb7308 */ /* 0x0005e20000000800 */
[----:B------:R-:W-:Y:S01]  /*11400*/  MOV R199, R147 ;  /* 0x0000009300c77202 */ /* 0x000fe20000000f00 */
[----:B------:R1:W5:Y:S01]  /*11410*/  LDL.LU R233, [R1+0x10c] ;  /* 0x00010c0001e97983 */ /* 0x0003620000300800 */
[----:B------:R-:W-:-:S02]  /*11420*/  MOV R179, R156 ;  /* 0x0000009c00b37202 */ /* 0x000fc40000000f00 */
[----:B------:R-:W-:Y:S02]  /*11430*/  MOV R6, R193 ;  /* 0x000000c100067202 */ /* 0x000fe40000000f00 */
[----:B------:R-:W-:Y:S02]  /*11440*/  MOV R182, R162 ;  /* 0x000000a200b67202 */ /* 0x000fe40000000f00 */
[----:B------:R-:W-:Y:S01]  /*11450*/  MOV R194, R191 ;  /* 0x000000bf00c27202 */ /* 0x000fe20000000f00 */
[----:B--2---:R-:W-:Y:S01]  /*11460*/  FFMA.FTZ R4, R192, UR22, -R2 ;  /* 0x00000016c0047c23 */ /* 0x004fe20008010802 */
[----:B------:R-:W-:Y:S02]  /*11470*/  IMAD.MOV.U32 R192, RZ, RZ, R188 ;  /* 0x000000ffffc07224 */ /* 0x000fe400078e00bc */
[--C-:B------:R-:W-:Y:S01]  /*11480*/  FFMA.FTZ R31, R132, UR22, -R3.reuse ;  /* 0x00000016841f7c23 */ /* 0x100fe20008010803 */
[----:B------:R-:W-:Y:S02]  /*11490*/  IMAD.MOV.U32 R188, RZ, RZ, R148 ;  /* 0x000000ffffbc7224 */ /* 0x000fe400078e0094 */
[----:B------:R-:W-:Y:S01]  /*114a0*/  FFMA.FTZ R148, R30, UR22, -R3 ;  /* 0x000000161e947c23 */ /* 0x000fe20008010803 */
[----:B------:R-:W-:Y:S01]  /*114b0*/  FFMA.FTZ R30, R7, UR22, -R2 ;  /* 0x00000016071e7c23 */ /* 0x000fe20008010802 */
[----:B------:R-:W-:Y:S01]  /*114c0*/  MOV R156, R163 ;  /* 0x000000a3009c7202 */ /* 0x000fe20000000f00 */
[----:B------:R-:W-:Y:S01]  /*114d0*/  IMAD.MOV.U32 R7, RZ, RZ, R196 ;  /* 0x000000ffff077224 */ /* 0x000fe200078e00c4 */
[----:B------:R-:W-:Y:S01]  /*114e0*/  MOV R193, R189 ;  /* 0x000000bd00c17202 */ /* 0x000fe20000000f00 */
[----:B------:R-:W-:Y:S01]  /*114f0*/  IMAD.MOV.U32 R195, RZ, RZ, R145 ;  /* 0x000000ffffc37224 */ /* 0x000fe200078e0091 */
[----:B------:R-:W-:Y:S01]  /*11500*/  MOV R196, R197 ;  /* 0x000000c500c47202 */ /* 0x000fe20000000f00 */
[--C-:B------:R-:W-:Y:S01]  /*11510*/  FFMA.FTZ R159, R123, UR22, -R3.reuse ;  /* 0x000000167b9f7c23 */ /* 0x100fe20008010803 */
[----:B------:R-:W-:Y:S01]  /*11520*/  MOV R197, R199 ;  /* 0x000000c700c57202 */ /* 0x000fe20000000f00 */
[----:B------:R-:W-:Y:S01]  /*11530*/  IMAD.MOV.U32 R199, RZ, RZ, R192 ;  /* 0x000000ffffc77224 */ /* 0x000fe200078e00c0 */
[----:B------:R-:W-:Y:S01]  /*11540*/  MOV R189, R229 ;  /* 0x000000e500bd7202 */ /* 0x000fe20000000f00 */
[----:B------:R-:W-:Y:S01]  /*11550*/  IMAD.MOV.U32 R177, RZ, RZ, R182 ;  /* 0x000000ffffb17224 */ /* 0x000fe200078e00b6 */
[----:B------:R-:W-:Y:S01]  /*11560*/  MOV R176, R156 ;  /* 0x0000009c00b07202 */ /* 0x000fe20000000f00 */
[--C-:B------:R-:W-:Y:S01]  /*11570*/  FFMA.FTZ R158, R114, UR22, -R3.reuse ;  /* 0x00000016729e7c23 */ /* 0x100fe20008010803 */
[----:B------:R-:W-:Y:S01]  /*11580*/  MOV R192, R193 ;  /* 0x000000c100c07202 */ /* 0x000fe20000000f00 */
[--C-:B------:R-:W-:Y:S01]  /*11590*/  FFMA.FTZ R155, R108, UR22, -R3.reuse ;  /* 0x000000166c9b7c23 */ /* 0x100fe20008010803 */
[----:B------:R-:W-:Y:S01]  /*115a0*/  MOV R193, R194 ;  /* 0x000000c200c17202 */ /* 0x000fe20000000f00 */
[----:B------:R-:W-:Y:S01]  /*115b0*/  IMAD.MOV.U32 R194, RZ, RZ, R188 ;  /* 0x000000ffffc27224 */ /* 0x000fe200078e00bc */
[----:B------:R-:W-:Y:S01]  /*115c0*/  MOV R182, R161 ;  /* 0x000000a100b67202 */ /* 0x000fe20000000f00 */
[--C-:B------:R-:W-:Y:S01]  /*115d0*/  FFMA.FTZ R163, R129, UR22, -R3.reuse ;  /* 0x0000001681a37c23 */ /* 0x100fe20008010803 */
        /* <DEDUP_REMOVED lines=15> */
[----:B------:R-:W-:Y:S01]  /*116d0*/  MOV R188, R189 ;  /* 0x000000bd00bc7202 */ /* 0x000fe20000000f00 */
[----:B------:R-:W-:Y:S01]  /*116e0*/  FFMA.FTZ R3, R6, UR22, -R0 ;  /* 0x0000001606037c23 */ /* 0x000fe20008010800 */
[----:B------:R-:W-:Y:S01]  /*116f0*/  MOV R189, R176 ;  /* 0x000000b000bd7202 */ /* 0x000fe20000000f00 */
[----:B------:R-:W-:Y:S01]  /*11700*/  IMAD.MOV.U32 R176, RZ, RZ, R177 ;  /* 0x000000ffffb07224 */ /* 0x000fe200078e00b1 */
[----:B------:R-:W-:Y:S01]  /*11710*/  MOV R177, R178 ;  /* 0x000000b200b17202 */ /* 0x000fe20000000f00 */
[--C-:B------:R-:W-:Y:S01]  /*11720*/  FFMA.FTZ R124, R131, UR22, -R2.reuse ;  /* 0x00000016837c7c23 */ /* 0x100fe20008010802 */
[----:B------:R-:W-:Y:S01]  /*11730*/  MOV R178, R179 ;  /* 0x000000b300b27202 */ /* 0x000fe20000000f00 */
[----:B------:R-:W-:Y:S01]  /*11740*/  MUFU.EX2 R127, R127 ;  /* 0x0000007f007f7308 */ /* 0x000fe20000000800 */
[----:B---3--:R-:W-:Y:S01]  /*11750*/  F2FP.F16.F32.PACK_AB R12, R186, R181 ;  /* 0x000000b5ba0c723e */ /* 0x008fe200000000ff */
[----:B------:R1:W5:Y:S01]  /*11760*/  LDL.LU R232, [R1+0x108] ;  /* 0x0001080001e87983 */ /* 0x0003620000300800 */
[----:B------:R-:W-:-:S05]  /*11770*/  FFMA.FTZ R29, R248, UR22, -R2 ;  /* 0x00000016f81d7c23 */ /* 0x000fca0008010802 */
[----:B------:R2:W-:Y:S01]  /*11780*/  MUFU.EX2 R179, R3 ;  /* 0x0000000300b37308 */ /* 0x0005e20000000800 */
[--C-:B------:R-:W-:Y:S01]  /*11790*/  FFMA.FTZ R108, R243, UR22, -R2.reuse ;  /* 0x00000016f36c7c23 */ /* 0x100fe20008010802 */
[--C-:B------:R-:W-:Y:S01]  /*117a0*/  FFMA.FTZ R103, R212, UR22, -R2.reuse ;  /* 0x00000016d4677c23 */ /* 0x100fe20008010802 */
[--C-:B------:R-:W-:Y:S01]  /*117b0*/  FFMA.FTZ R129, R210, UR22, -R2.reuse ;  /* 0x00000016d2817c23 */ /* 0x100fe20008010802 */
[--C-:B------:R-:W-:Y:S01]  /*117c0*/  FFMA.FTZ R128, R209, UR22, -R2.reuse ;  /* 0x00000016d1807c23 */ /* 0x100fe20008010802 */
[--C-:B------:R-:W-:Y:S01]  /*117d0*/  FFMA.FTZ R125, R133, UR22, -R2.reuse ;  /* 0x00000016857d7c23 */ /* 0x100fe20008010802 */
[----:B------:R-:W-:Y:S01]  /*117e0*/  FFMA.FTZ R123, R130, UR22, -R2 ;  /* 0x00000016827b7c23 */ /* 0x000fe20008010802 */
[----:B------:R-:W-:Y:S01]  /*117f0*/  MOV R191, R157 ;  /* 0x0000009d00bf7202 */ /* 0x000fe20000000f00 */
[--C-:B------:R-:W-:Y:S01]  /*11800*/  FFMA.FTZ R112, R213, UR22, -R0.reuse ;  /* 0x00000016d5707c23 */ /* 0x100fe20008010800 */
[----:B------:R-:W-:Y:S01]  /*11810*/  MOV R90, R189 ;  /* 0x000000bd005a7202 */ /* 0x000fe20000000f00 */
[--C-:B------:R-:W-:Y:S01]  /*11820*/  FFMA.FTZ R114, R208, UR22, -R0.reuse ;  /* 0x00000016d0727c23 */ /* 0x100fe20008010800 */
[--C-:B------:R-:W-:Y:S01]  /*11830*/  FFMA.FTZ R131, R205, UR22, -R0.reuse ;  /* 0x00000016cd837c23 */ /* 0x100fe20008010800 */
[----:B----4-:R-:W-:Y:S01]  /*11840*/  F2FP.F16.F32.PACK_AB R13, R185, R180 ;  /* 0x000000b4b90d723e */ /* 0x010fe200000000ff */
[----:B------:R-:W-:Y:S01]  /*11850*/  MUFU.EX2 R126, R126 ;  /* 0x0000007e007e7308 */ /* 0x000fe20000000800 */
[----:B------:R1:W5:Y:S01]  /*11860*/  LDL.LU R231, [R1+0x104] ;  /* 0x0001040001e77983 */ /* 0x0003620000300800 */
[----:B--2---:R-:W-:Y:S01]  /*11870*/  FFMA.FTZ R3, R7, UR22, -R0 ;  /* 0x0000001607037c23 */ /* 0x004fe20008010800 */
[----:B------:R-:W-:Y:S01]  /*11880*/  IMAD.MOV.U32 R7, RZ, RZ, R196 ;  /* 0x000000ffff077224 */ /* 0x000fe200078e00c4 */
[----:B------:R-:W-:Y:S01]  /*11890*/  MOV R196, R197 ;  /* 0x000000c500c47202 */ /* 0x000fe20000000f00 */
[--C-:B------:R-:W-:Y:S01]  /*118a0*/  FFMA.FTZ R133, R122, UR22, -R2.reuse ;  /* 0x000000167a857c23 */ /* 0x100fe20008010802 */
[----:B------:R-:W-:Y:S01]  /*118b0*/  MOV R197, R192 ;  /* 0x000000c000c57202 */ /* 0x000fe20000000f00 */
[----:B------:R-:W-:Y:S01]  /*118c0*/  IMAD.MOV.U32 R192, RZ, RZ, R193 ;  /* 0x000000ffffc07224 */ /* 0x000fe200078e00c1 */
[----:B------:R-:W-:Y:S01]  /*118d0*/  MOV R193, R194 ;  /* 0x000000c200c17202 */ /* 0x000fe20000000f00 */
[----:B------:R-:W-:Y:S01]  /*118e0*/  FFMA.FTZ R209, R64, UR22, -R2 ;  /* 0x0000001640d17c23 */ /* 0x000fe20008010802 */
[----:B------:R-:W-:Y:S01]  /*118f0*/  MOV R194, R188 ;  /* 0x000000bc00c27202 */ /* 0x000fe20000000f00 */
[----:B------:R-:W-:Y:S01]  /*11900*/  IMAD.MOV.U32 R188, RZ, RZ, R176 ;  /* 0x000000ffffbc7224 */ /* 0x000fe200078e00b0 */
[----:B------:R-:W-:Y:S01]  /*11910*/  MOV R176, R177 ;  /* 0x000000b100b07202 */ /* 0x000fe20000000f00 */
[----:B------:R-:W-:Y:S01]  /*11920*/  FFMA.FTZ R210, R28, UR22, -R2 ;  /* 0x000000161cd27c23 */ /* 0x000fe20008010802 */
[----:B------:R-:W-:Y:S01]  /*11930*/  MOV R177, R178 ;  /* 0x000000b200b17202 */ /* 0x000fe20000000f00 */
[----:B------:R-:W-:Y:S01]  /*11940*/  IMAD.MOV.U32 R178, RZ, RZ, R182 ;  /* 0x000000ffffb27224 */ /* 0x000fe200078e00b6 */
[----:B------:R-:W-:Y:S01]  /*11950*/  MOV R11, R196 ;  /* 0x000000c4000b7202 */ /* 0x000fe20000000f00 */
[----:B------:R2:W-:Y:S01]  /*11960*/  MUFU.EX2 R182, R3 ;  /* 0x0000000300b67308 */ /* 0x0005e20000000800 */
[----:B------:R-:W-:Y:S01]  /*11970*/  MOV R16, R197 ;  /* 0x000000c500107202 */ /* 0x000fe20000000f00 */
[----:B------:R-:W-:Y:S01]  /*11980*/  IMAD.MOV.U32 R17, RZ, RZ, R192 ;  /* 0x000000ffff117224 */ /* 0x000fe200078e00c0 */
[----:B------:R-:W-:Y:S01]  /*11990*/  MOV R5, R193 ;  /* 0x000000c100057202 */ /* 0x000fe20000000f00 */
[----:B------:R-:W-:Y:S01]  /*119a0*/  IMAD.MOV.U32 R196, RZ, RZ, R169 ;  /* 0x000000ffffc47224 */ /* 0x000fe200078e00a9 */
[----:B------:R-:W-:Y:S01]  /*119b0*/  MOV R6, R194 ;  /* 0x000000c200067202 */ /* 0x000fe20000000f00 */
[--C-:B------:R-:W-:Y:S01]  /*119c0*/  FFMA.FTZ R212, R26, UR22, -R2.reuse ;  /* 0x000000161ad47c23 */ /* 0x100fe20008010802 */
[----:B------:R-:W-:Y:S01]  /*119d0*/  MOV R197, R172 ;  /* 0x000000ac00c57202 */ /* 0x000fe20000000f00 */
[----:B------:R-:W-:Y:S01]  /*119e0*/  FFMA.FTZ R243, R24, UR22, -R2 ;  /* 0x0000001618f37c23 */ /* 0x000fe20008010802 */
[----:B------:R-:W-:Y:S01]  /*119f0*/  MOV R19, R16 ;  /* 0x0000001000137202 */ /* 0x000fe20000000f00 */
[----:B------:R-:W-:-:S02]  /*11a00*/  IMAD.MOV.U32 R16, RZ, RZ, R5 ;  /* 0x000000ffff107224 */ /* 0x000fc400078e0005 */
[----:B------:R-:W-:Y:S01]  /*11a10*/  FFMA.FTZ R248, R23, UR22, -R2 ;  /* 0x0000001617f87c23 */ /* 0x000fe20008010802 */
[--C-:B------:R-:W-:Y:S01]  /*11a20*/  FFMA.FTZ R130, R204, UR22, -R0.reuse ;  /* 0x00000016cc827c23 */ /* 0x100fe20008010800 */
[----:B------:R-:W3:Y:S01]  /*11a30*/  MUFU.EX2 R157, R4 ;  /* 0x00000004009d7308 */ /* 0x000ee20000000800 */
[--C-:B------:R-:W-:Y:S01]  /*11a40*/  FFMA.FTZ R189, R120, UR22, -R0.reuse ;  /* 0x0000001678bd7c23 */ /* 0x100fe20008010800 */
[----:B------:R1:W5:Y:S01]  /*11a50*/  LDL.LU R230, [R1+0x100] ;  /* 0x0001000001e67983 */ /* 0x0003620000300800 */
[----:B--2---:R-:W-:Y:S01]  /*11a60*/  FFMA.FTZ R3, R7, UR22, -R0 ;  /* 0x0000001607037c23 */ /* 0x004fe20008010800 */
[----:B------:R-:W-:Y:S01]  /*11a70*/  MOV R7, R178 ;  /* 0x000000b200077202 */ /* 0x000fe20000000f00 */
        /* <DEDUP_REMOVED lines=10> */
[--C-:B------:R-:W-:Y:S01]  /*11b20*/  FFMA.FTZ R167, R113, UR22, -R2.reuse ;  /* 0x0000001671a77c23 */ /* 0x100fe20008010802 */
[--C-:B------:R-:W-:Y:S01]  /*11b30*/  FFMA.FTZ R178, R111, UR22, -R2.reuse ;  /* 0x000000166fb27c23 */ /* 0x100fe20008010802 */
[----:B------:R-:W-:Y:S01]  /*11b40*/  FFMA.FTZ R193, R77, UR22, -R2 ;  /* 0x000000164dc17c23 */ /* 0x000fe20008010802 */
[----:B------:R-:W-:Y:S01]  /*11b50*/  MOV R88, R188 ;  /* 0x000000bc00587202 */ /* 0x000fe20000000f00 */
[--C-:B------:R-:W-:Y:S01]  /*11b60*/  FFMA.FTZ R122, R206, UR22, -R0.reuse ;  /* 0x00000016ce7a7c23 */ /* 0x100fe20008010800 */
[----:B------:R-:W-:Y:S01]  /*11b70*/  MUFU.EX2 R205, R102 ;  /* 0x0000006600cd7308 */ /* 0x000fe20000000800 */
[----:B------:R1:W5:Y:S01]  /*11b80*/  LDL.LU R229, [R1+0xfc] ;  /* 0x0000fc0001e57983 */ /* 0x0003620000300800 */
[----:B--2---:R-:W-:Y:S01]  /*11b90*/  FFMA.FTZ R3, R11, UR22, -R0 ;  /* 0x000000160b037c23 */ /* 0x004fe20008010800 */
[----:B------:R-:W-:-:S02]  /*11ba0*/  MOV R11, R17 ;  /* 0x00000011000b7202 */ /* 0x000fc40000000f00 */
[----:B------:R-:W-:Y:S02]  /*11bb0*/  MOV R17, R6 ;  /* 0x0000000600117202 */ /* 0x000fe40000000f00 */
[----:B------:R-:W-:Y:S01]  /*11bc0*/  MOV R6, R197 ;  /* 0x000000c500067202 */ /* 0x000fe20000000f00 */
[----:B------:R-:W-:Y:S02]  /*11bd0*/  IMAD.MOV.U32 R197, RZ, RZ, R195 ;  /* 0x000000ffffc57224 */ /* 0x000fe400078e00c3 */
[--C-:B------:R-:W-:Y:S01]  /*11be0*/  FFMA.FTZ R176, R91, UR22, -R2.reuse ;  /* 0x000000165bb07c23 */ /* 0x100fe20008010802 */
[--C-:B------:R-:W-:Y:S01]  /*11bf0*/  FFMA.FTZ R166, R83, UR22, -R2.reuse ;  /* 0x0000001653a67c23 */ /* 0x100fe20008010802 */
[----:B------:R-:W-:Y:S01]  /*11c00*/  MOV R5, R6 ;  /* 0x0000000600057202 */ /* 0x000fe20000000f00 */
[--C-:B------:R-:W-:Y:S01]  /*11c10*/  FFMA.FTZ R177, R80, UR22, -R2.reuse ;  /* 0x0000001650b17c23 */ /* 0x100fe20008010802 */
[----:B------:R-:W-:Y:S01]  /*11c20*/  FFMA.FTZ R195, R65, UR22, -R2 ;  /* 0x0000001641c37c23 */ /* 0x000fe20008010802 */
[----:B------:R2:W-:Y:S01]  /*11c30*/  MUFU.EX2 R164, R3 ;  /* 0x0000000300a47308 */ /* 0x0005e20000000800 */
[----:B------:R-:W-:Y:S01]  /*11c40*/  FFMA.FTZ R2, R19, UR22, -R8 ;  /* 0x0000001613027c23 */ /* 0x000fe20008010808 */
[----:B------:R-:W-:-:S02]  /*11c50*/  MOV R14, R17 ;  /* 0x00000011000e7202 */ /* 0x000fc40000000f00 */
[----:B------:R-:W-:Y:S01]  /*11c60*/  MOV R6, R197 ;  /* 0x000000c500067202 */ /* 0x000fe20000000f00 */
[----:B------:R-:W-:Y:S01]  /*11c70*/  IMAD.MOV.U32 R197, RZ, RZ, R198 ;  /* 0x000000ffffc57224 */ /* 0x000fe200078e00c6 */
[----:B------:R-:W-:Y:S01]  /*11c80*/  MOV R198, R199 ;  /* 0x000000c700c67202 */ /* 0x000fe20000000f00 */
[----:B------:R-:W-:Y:S01]  /*11c90*/  IMAD.MOV.U32 R22, RZ, RZ, R5 ;  /* 0x000000ffff167224 */ /* 0x000fe200078e0005 */
[----:B------:R-:W-:Y:S02]  /*11ca0*/  MOV R199, R184 ;  /* 0x000000b800c77202 */ /* 0x000fe40000000f00 */
[----:B------:R4:W-:Y:S01]  /*11cb0*/  MUFU.EX2 R184, R2 ;  /* 0x0000000200b87308 */ /* 0x0009e20000000800 */
[----:B--2---:R-:W-:Y:S02]  /*11cc0*/  FFMA.FTZ R3, R16, UR22, -R8 ;  /* 0x0000001610037c23 */ /* 0x004fe40008010808 */
[----:B------:R-:W2:Y:S01]  /*11cd0*/  LDSM.16.MT88.4 R16, [R216+0x8800] ;  /* 0x00880000d810783b */ /* 0x000ea20000004200 */
[----:B------:R-:W-:Y:S01]  /*11ce0*/  MOV R78, R199 ;  /* 0x000000c7004e7202 */ /* 0x000fe20000000f00 */
[--C-:B------:R-:W-:Y:S01]  /*11cf0*/  FFMA.FTZ R199, R20, UR22, -R0.reuse ;  /* 0x0000001614c77c23 */ /* 0x100fe20008010800 */
[----:B------:R-:W-:Y:S01]  /*11d00*/  FFMA.FTZ R204, R22, UR22, -R0 ;  /* 0x0000001616cc7c23 */ /* 0x000fe20008010800 */
[----:B------:R-:W-:Y:S01]  /*11d10*/  MOV R25, R6 ;  /* 0x0000000600197202 */ /* 0x000fe20000000f00 */
[----:B------:R-:W-:Y:S01]  /*11d20*/  IMAD.MOV.U32 R27, RZ, RZ, R194 ;  /* 0x000000ffff1b7224 */ /* 0x000fe200078e00c2 */
[----:B------:R-:W1:Y:S01]  /*11d30*/  LDSM.16.MT88.4 R20, [R217+0x8800] ;  /* 0x00880000d914783b */ /* 0x000e620000004200 */
[----:B----4-:R-:W-:Y:S01]  /*11d40*/  FFMA.FTZ R2, R14, UR22, -R8 ;  /* 0x000000160e027c23 */ /* 0x010fe20008010808 */
[----:B------:R-:W-:Y:S01]  /*11d50*/  MOV R77, R25 ;  /* 0x00000019004d7202 */ /* 0x000fe20000000f00 */
[----:B------:R-:W-:-:S02]  /*11d60*/  IMAD.MOV.U32 R83, RZ, RZ, R27 ;  /* 0x000000ffff537224 */ /* 0x000fc400078e001b */
[----:B------:R4:W-:Y:S01]  /*11d70*/  MUFU.EX2 R64, R2 ;  /* 0x0000000200407308 */ /* 0x0009e20000000800 */
[----:B------:R-:W1:Y:S01]  /*11d80*/  LDSM.16.MT88.4 R24, [R219+0x8800] ;  /* 0x00880000db18783b */ /* 0x000e620000004200 */
[--C-:B------:R-:W-:Y:S01]  /*11d90*/  FFMA.FTZ R113, R214, UR22, -R0.reuse ;  /* 0x00000016d6717c23 */ /* 0x100fe20008010800 */
[----:B------:R-:W-:-:S05]  /*11da0*/  FFMA.FTZ R188, R121, UR22, -R0 ;  /* 0x0000001679bc7c23 */ /* 0x000fca0008010800 */
[----:B------:R-:W2:Y:S01]  /*11db0*/  MUFU.EX2 R214, R3 ;  /* 0x0000000300d67308 */ /* 0x000ea20000000800 */
[----:B----4-:R-:W-:-:S07]  /*11dc0*/  FFMA.FTZ R2, R15, UR22, -R8 ;  /* 0x000000160f027c23 */ /* 0x010fce0008010808 */
[----:B------:R-:W4:Y:S01]  /*11dd0*/  MUFU.EX2 R121, R2 ;  /* 0x0000000200797308 */ /* 0x000f220000000800 */
[--C-:B------:R-:W-:Y:S01]  /*11de0*/  FFMA.FTZ R28, R11, UR22, -R0.reuse ;  /* 0x000000160b1c7c23 */ /* 0x100fe20008010800 */
[----:B------:R-:W-:Y:S01]  /*11df0*/  FFMA.FTZ R11, R251, UR22, -R0 ;  /* 0x00000016fb0b7c23 */ /* 0x000fe20008010800 */
[----:B------:R-:W-:Y:S01]  /*11e00*/  MOV R4, R197 ;  /* 0x000000c500047202 */ /* 0x000fe20000000f00 */
[----:B------:R-:W-:Y:S01]  /*11e10*/  IMAD.MOV.U32 R82, RZ, RZ, R198 ;  /* 0x000000ffff527224 */ /* 0x000fe200078e00c6 */
[----:B------:R-:W-:Y:S01]  /*11e20*/  MOV R67, R192 ;  /* 0x000000c000437202 */ /* 0x000fe20000000f00 */
        /* <DEDUP_REMOVED lines=8> */
[----:B------:R-:W-:-:S02]  /*11eb0*/  FFMA.FTZ R198, R66, UR22, -R0 ;  /* 0x0000001642c67c23 */ /* 0x000fc40008010800 */
[----:B------:R-:W1:Y:S01]  /*11ec0*/  MUFU.EX2 R0, R11 ;  /* 0x0000000b00007308 */ /* 0x000e620000000800 */
[----:B------:R-:W-:Y:S02]  /*11ed0*/  MOV R250, R88 ;  /* 0x0000005800fa7202 */ /* 0x000fe40000000f00 */
[----:B------:R-:W-:Y:S01]  /*11ee0*/  MOV R91, R90 ;  /* 0x0000005a005b7202 */ /* 0x000fe20000000f00 */
[----:B------:R-:W-:Y:S01]  /*11ef0*/  IMAD.MOV.U32 R90, RZ, RZ, R6 ;  /* 0x000000ffff5a7224 */ /* 0x000fe200078e0006 */
[----:B------:R-:W-:Y:S02]  /*11f00*/  MOV R65, R4 ;  /* 0x0000000400417202 */ /* 0x000fe40000000f00 */
[----:B------:R-:W-:Y:S02]  /*11f10*/  MOV R88, R5 ;  /* 0x0000000500587202 */ /* 0x000fe40000000f00 */
[----:B------:R-:W-:Y:S02]  /*11f20*/  MOV R80, R7 ;  /* 0x0000000700507202 */ /* 0x000fe40000000f00 */
[----:B------:R-:W-:-:S02]  /*11f30*/  F2FP.F16.F32.PACK_AB R14, R168, R183 ;  /* 0x000000b7a80e723e */ /* 0x000fc400000000ff */
[----:B---3--:R-:W-:Y:S02]  /*11f40*/  F2FP.F16.F32.PACK_AB R15, R157, R187 ;  /* 0x000000bb9d0f723e */ /* 0x008fe400000000ff */
[----:B------:R-:W-:Y:S02]  /*11f50*/  F2FP.F16.F32.PACK_AB R4, R182, R179 ;  /* 0x000000b3b604723e */ /* 0x000fe400000000ff */
[----:B--2---:R-:W-:Y:S02]  /*11f60*/  F2FP.F16.F32.PACK_AB R5, R214, R184 ;  /* 0x000000b8d605723e */ /* 0x004fe400000000ff */
[----:B------:R-:W-:Y:S02]  /*11f70*/  F2FP.F16.F32.PACK_AB R6, R164, R252 ;  /* 0x000000fca406723e */ /* 0x000fe400000000ff */
[----:B----4-:R-:W-:Y:S01]  /*11f80*/  F2FP.F16.F32.PACK_AB R7, R121, R64 ;  /* 0x000000407907723e */ /* 0x010fe200000000ff */
[----:B------:R-:W-:Y:S01]  /*11f90*/  HMMA.16816.F32 R104, R12, R16, R104 ;  /* 0x000000100c68723c */ /* 0x000fe20000001868 */
[----:B------:R-:W-:-:S05]  /*11fa0*/  MOV R251, R174 ;  /* 0x000000ae00fb7202 */ /* 0x000fca0000000f00 */
[----:B------:R-:W-:Y:S01]  /*11fb0*/  HMMA.16816.F32 R56, R4, R16, R56 ;  /* 0x000000100438723c */ /* 0x000fe20000001838 */
[----:B-1----:R-:W-:-:S05]  /*11fc0*/  MOV R9, R0 ;  /* 0x0000000000097202 */ /* 0x002fca0000000f00 */
[-C--:B------:R-:W-:Y:S06]  /*11fd0*/  HMMA.16816.F32 R52, R4, R18.reuse, R52 ;  /* 0x000000120434723c */ /* 0x080fec0000001834 */
[----:B------:R-:W-:Y:S01]  /*11fe0*/  HMMA.16816.F32 R96, R12, R18, R96 ;  /* 0x000000120c60723c */ /* 0x000fe20000001860 */
[----:B------:R-:W1:Y:S01]  /*11ff0*/  LDSM.16.MT88.4 R16, [R218+0x8800] ;  /* 0x00880000da10783b */ /* 0x000e620000004200 */
[----:B------:R-:W-:-:S04]  /*12000*/  FFMA.FTZ R0, R251, UR22, -R8 ;  /* 0x00000016fb007c23 */ /* 0x000fc80008010808 */
[C---:B------:R-:W-:Y:S01]  /*12010*/  HMMA.16816.F32 R40, R4.reuse, R20, R40 ;  /* 0x000000140428723c */ /* 0x040fe20000001828 */
[----:B------:R2:W-:Y:S05]  /*12020*/  MUFU.EX2 R251, R0 ;  /* 0x0000000000fb7308 */ /* 0x0005ea0000000800 */
[----:B------:R-:W-:Y:S06]  /*12030*/  HMMA.16816.F32 R36, R4, R22, R36 ;  /* 0x000000160424723c */ /* 0x000fec0000001824 */
[C---:B------:R-:W-:Y:S06]  /*12040*/  HMMA.16816.F32 R84, R12.reuse, R20, R84 ;  /* 0x000000140c54723c */ /* 0x040fec0000001854 */
[----:B------:R-:W-:Y:S01]  /*12050*/  HMMA.16816.F32 R92, R12, R22, R92 ;  /* 0x000000160c5c723c */ /* 0x000fe2000000185c */
[----:B------:R-:W3:Y:S01]  /*12060*/  LDSM.16.MT88.4 R20, [R216+0x9000] ;  /* 0x00900000d814783b */ /* 0x000ee20000004200 */
[----:B--2---:R-:W-:-:S04]  /*12070*/  FFMA.FTZ R0, R249, UR22, -R8 ;  /* 0x00000016f9007c23 */ /* 0x004fc80008010808 */
[-C--:B------:R-:W-:Y:S06]  /*12080*/  HMMA.16816.F32 R48, R4, R24.reuse, R48 ;  /* 0x000000180430723c */ /* 0x080fec0000001830 */
[----:B------:R-:W-:Y:S01]  /*12090*/  HMMA.16816.F32 R68, R12, R24, R68 ;  /* 0x000000180c44723c */ /* 0x000fe20000001844 */
[----:B------:R2:W-:Y:S01]  /*120a0*/  MUFU.EX2 R24, R0 ;  /* 0x0000000000187308 */ /* 0x0005e20000000800 */
[----:B------:R-:W-:-:S07]  /*120b0*/  MOV R174, R224 ;  /* 0x000000e000ae7202 */ /* 0x000fce0000000f00 */
[----:B------:R4:W3:Y:S01]  /*120c0*/  MUFU.EX2 R208, R28 ;  /* 0x0000001c00d07308 */ /* 0x0008e20000000800 */
[----:B--2---:R-:W-:Y:S01]  /*120d0*/  FFMA.FTZ R0, R80, UR22, -R8 ;  /* 0x0000001650007c23 */ /* 0x004fe20008010808 */
[----:B------:R-:W-:-:S06]  /*120e0*/  MOV R80, R223 ;  /* 0x000000df00507202 */ /* 0x000fcc0000000f00 */
[----:B------:R2:W-:Y:S01]  /*120f0*/  MUFU.EX2 R223, R0 ;  /* 0x0000000000df7308 */ /* 0x0005e20000000800 */
[----:B----4-:R-:W-:Y:S02]  /*12100*/  MOV R28, R196 ;  /* 0x000000c4001c7202 */ /* 0x010fe40000000f00 */
[----:B------:R-:W-:-:S05]  /*12110*/  MOV R196, R135 ;  /* 0x0000008700c47202 */ /* 0x000fca0000000f00 */
[----:B------:R-:W4:Y:S01]  /*12120*/  MUFU.EX2 R224, R10 ;  /* 0x0000000a00e07308 */ /* 0x000f220000000800 */
[----:B--2---:R-:W-:-:S07]  /*12130*/  FFMA.FTZ R0, R250, UR22, -R8 ;  /* 0x00000016fa007c23 */ /* 0x004fce0008010808 */
[----:B------:R-:W2:Y:S01]  /*12140*/  MUFU.EX2 R135, R0 ;  /* 0x0000000000877308 */ /* 0x000ea20000000800 */
[C---:B------:R-:W-:Y:S06]  /*12150*/  HMMA.16816.F32 R44, R4.reuse, R26, R44 ;  /* 0x0000001a042c723c */ /* 0x040fec000000182c */
[C---:B-1----:R-:W-:Y:S06]  /*12160*/  HMMA.16816.F32 R60, R4.reuse, R16, R60 ;  /* 0x00000010043c723c */ /* 0x042fec000000183c */
[----:B------:R-:W-:Y:S01]  /*12170*/  HMMA.16816.F32 R32, R4, R18, R32 ;  /* 0x000000120420723c */ /* 0x000fe20000001820 */
[----:B------:R-:W-:-:S05]  /*12180*/  IMAD.MOV.U32 R11, RZ, RZ, R172 ;  /* 0x000000ffff0b7224 */ /* 0x000fca00078e00ac */
[C---:B------:R-:W-:Y:S01]  /*12190*/  HMMA.16816.F32 R140, R12.reuse, R16, R140 ;  /* 0x000000100c8c723c */ /* 0x040fe2000000188c */
[----:B---3--:R-:W-:Y:S02]  /*121a0*/  F2FP.F16.F32.PACK_AB R4, R9, R208 ;  /* 0x000000d00904723e */ /* 0x008fe400000000ff */
[----:B------:R-:W-:Y:S02]  /*121b0*/  F2FP.F16.F32.PACK_AB R5, R24, R251 ;  /* 0x000000fb1805723e */ /* 0x000fe400000000ff */
[----:B----4-:R-:W-:Y:S01]  /*121c0*/  F2FP.F16.F32.PACK_AB R6, R220, R224 ;  /* 0x000000e0dc06723e */ /* 0x010fe200000000ff */
[----:B------:R-:W-:Y:S01]  /*121d0*/  HMMA.16816.F32 R136, R12, R18, R136 ;  /* 0x000000120c88723c */ /* 0x000fe20000001888 */
[----:B--2---:R-:W-:Y:S01]  /*121e0*/  F2FP.F16.F32.PACK_AB R7, R135, R223 ;  /* 0x000000df8707723e */ /* 0x004fe200000000ff */
[----:B------:R-:W1:Y:S01]  /*121f0*/  LDSM.16.MT88.4 R16, [R219+0x9000] ;  /* 0x00900000db10783b */ /* 0x000e620000004200 */
[----:B------:R-:W-:-:S03]  /*12200*/  MOV R0, R173 ;  /* 0x000000ad00007202 */ /* 0x000fc60000000f00 */
[----:B------:R-:W-:Y:S01]  /*12210*/  HMMA.16816.F32 R72, R12, R26, R72 ;  /* 0x0000001a0c48723c */ /* 0x000fe20000001848 */
[----:B------:R-:W2:Y:S01]  /*12220*/  LDSM.16.MT88.4 R12, [R217+0x9000] ;  /* 0x00900000d90c783b */ /* 0x000ea20000004200 */
[----:B------:R-:W-:Y:S01]  /*12230*/  IMAD.MOV.U32 R2, RZ, RZ, R174 ;  /* 0x000000ffff027224 */ /* 0x000fe200078e00ae */
[----:B------:R-:W-:-:S03]  /*12240*/  MOV R3, R175 ;  /* 0x000000af00037202 */ /* 0x000fc60000000f00 */
[----:B------:R-:W-:Y:S07]  /*12250*/  HMMA.16816.F32 R172, R4, R20, R56 ;  /* 0x0000001404ac723c */ /* 0x000fee0000001838 */
[----:B------:R-:W-:Y:S02]  /*12260*/  MOV R59, R24 ;  /* 0x00000018003b7202 */ /* 0x000fe40000000f00 */
[----:B------:R-:W3:Y:S01]  /*12270*/  LDSM.16.MT88.4 R24, [R218+0x9000] ;  /* 0x00900000da18783b */ /* 0x000ee20000004200 */
[----:B------:R-:W-:-:S02]  /*12280*/  MOV R213, R169 ;  /* 0x000000a900d57202 */ /* 0x000fc40000000f00 */
[----:B------:R-:W-:Y:S01]  /*12290*/  MOV R119, R77 ;  /* 0x0000004d00777202 */ /* 0x000fe20000000f00 */
[----:B------:R-:W-:Y:S01]  /*122a0*/  IMAD.MOV.U32 R120, RZ, RZ, R65 ;  /* 0x000000ffff787224 */ /* 0x000fe200078e0041 */
[----:B------:R-:W-:Y:S01]  /*122b0*/  MOV R10, R168 ;  /* 0x000000a8000a7202 */ /* 0x000fe20000000f00 */
[----:B------:R4:W3:Y:S01]  /*122c0*/  MUFU.EX2 R249, R101 ;  /* 0x0000006500f97308 */ /* 0x0008e20000000800 */
[----:B------:R-:W-:Y:S02]  /*122d0*/  MOV R56, R170 ;  /* 0x000000aa00387202 */ /* 0x000fe40000000f00 */
[----:B------:R-:W-:Y:S02]  /*122e0*/  MOV R57, R171 ;  /* 0x000000ab00397202 */ /* 0x000fe40000000f00 */
[----:B------:R-:W-:Y:S07]  /*122f0*/  HMMA.16816.F32 R168, R4, R22, R52 ;  /* 0x0000001604a8723c */ /* 0x000fee0000001834 */
[----:B------:R-:W-:Y:S01]  /*12300*/  MOV R53, R91 ;  /* 0x0000005b00357202 */ /* 0x000fe20000000f00 */
[----:B------:R-:W-:Y:S01]  /*12310*/  IMAD.MOV.U32 R54, RZ, RZ, R88 ;  /* 0x000000ffff367224 */ /* 0x000fe200078e0058 */
[----:B------:R-:W-:-:S02]  /*12320*/  MOV R55, R90 ;  /* 0x0000005a00377202 */ /* 0x000fc40000000f00 */
[C---:B-1----:R-:W-:Y:S01]  /*12330*/  HMMA.16816.F32 R88, R4.reuse, R16, R48 ;  /* 0x000000100458723c */ /* 0x042fe20000001830 */
[----:B----4-:R-:W-:Y:S02]  /*12340*/  FFMA.FTZ R101, R213, UR22, -R8 ;  /* 0x00000016d5657c23 */ /* 0x010fe40008010808 */
[----:B------:R1:W-:Y:S04]  /*12350*/  MUFU.EX2 R213, R108 ;  /* 0x0000006c00d57308 */ /* 0x0003e80000000800 */
[----:B------:R-:W-:Y:S01]  /*12360*/  IMAD.MOV.U32 R50, RZ, RZ, R78 ;  /* 0x000000ffff327224 */ /* 0x000fe200078e004e */
[----:B------:R-:W-:Y:S01]  /*12370*/  MOV R48, R83 ;  /* 0x0000005300307202 */ /* 0x000fe20000000f00 */
[----:B--2---:R-:W-:Y:S01]  /*12380*/  HMMA.16816.F32 R76, R4, R12, R40 ;  /* 0x0000000c044c723c */ /* 0x004fe20000001828 */
[----:B------:R-:W-:Y:S01]  /*12390*/  MOV R52, R80 ;  /* 0x0000005000347202 */ /* 0x000fe20000000f00 */
[----:B------:R-:W-:Y:S01]  /*123a0*/  MUFU.EX2 R250, R100 ;  /* 0x0000006400fa7308 */ /* 0x000fe20000000800 */
[----:B------:R-:W-:-:S04]  /*123b0*/  MOV R51, R82 ;  /* 0x0000005200337202 */ /* 0x000fc80000000f00 */
[----:B------:R-:W-:Y:S01]  /*123c0*/  MOV R43, R222 ;  /* 0x000000de002b7202 */ /* 0x000fe20000000f00 */
[--C-:B-1----:R-:W-:Y:S01]  /*123d0*/  FFMA.FTZ R108, R119, UR22, -R8.reuse ;  /* 0x00000016776c7c23 */ /* 0x102fe20008010808 */
[--C-:B------:R-:W-:Y:S01]  /*123e0*/  FFMA.FTZ R119, R120, UR22, -R8.reuse ;  /* 0x0000001678777c23 */ /* 0x100fe20008010808 */
[--C-:B------:R-:W-:Y:S01]  /*123f0*/  FFMA.FTZ R120, R221, UR22, -R8.reuse ;  /* 0x00000016dd787c23 */ /* 0x100fe20008010808 */
[----:B------:R-:W-:Y:S01]  /*12400*/  MUFU.EX2 R222, R31 ;  /* 0x0000001f00de7308 */ /* 0x000fe20000000800 */
[C---:B------:R-:W-:Y:S07]  /*12410*/  HMMA.16816.F32 R80, R4.reuse, R18, R44 ;  /* 0x000000120450723c */ /* 0x040fee000000182c */
[----:B------:R-:W-:Y:S01]  /*12420*/  MUFU.EX2 R206, R30 ;  /* 0x0000001e00ce7308 */ /* 0x000fe20000000800 */
[----:B---3--:R-:W-:Y:S07]  /*12430*/  HMMA.16816.F32 R44, R4, R26, R32 ;  /* 0x0000001a042c723c */ /* 0x008fee0000001820 */
[----:B------:R-:W1:Y:S01]  /*12440*/  MUFU.EX2 R211, R29 ;  /* 0x0000001d00d37308 */ /* 0x000e620000000800 */
[----:B------:R-:W-:Y:S01]  /*12450*/  FFMA.FTZ R33, R48, UR22, -R8 ;  /* 0x0000001630217c23 */ /* 0x000fe20008010808 */
[----:B------:R-:W-:-:S06]  /*12460*/  MOV R48, R50 ;  /* 0x0000003200307202 */ /* 0x000fcc0000000f00 */
[----:B------:R2:W3:Y:S01]  /*12470*/  MUFU.EX2 R221, R103 ;  /* 0x0000006700dd7308 */ /* 0x0004e20000000800 */
[----:B------:R-:W-:Y:S01]  /*12480*/  IMAD.MOV.U32 R50, RZ, RZ, R51 ;  /* 0x000000ffff327224 */ /* 0x000fe200078e0033 */
[----:B------:R-:W-:Y:S02]  /*12490*/  MOV R49, R67 ;  /* 0x0000004300317202 */ /* 0x000fe40000000f00 */
[----:B------:R-:W-:Y:S02]  /*124a0*/  MOV R51, R52 ;  /* 0x0000003400337202 */ /* 0x000fe40000000f00 */
[----:B------:R-:W-:Y:S01]  /*124b0*/  MOV R52, R53 ;  /* 0x0000003500347202 */ /* 0x000fe20000000f00 */
[----:B------:R-:W-:Y:S01]  /*124c0*/  IMAD.MOV.U32 R58, RZ, RZ, R64 ;  /* 0x000000ffff3a7224 */ /* 0x000fe200078e0040 */
[----:B------:R-:W-:Y:S01]  /*124d0*/  MOV R53, R54 ;  /* 0x0000003600357202 */ /* 0x000fe20000000f00 */
[----:B------:R-:W-:Y:S01]  /*124e0*/  IMAD.MOV.U32 R54, RZ, RZ, R55 ;  /* 0x000000ffff367224 */ /* 0x000fe200078e0037 */
[----:B------:R-:W-:Y:S01]  /*124f0*/  HMMA.16816.F32 R64, R4, R14, R36 ;  /* 0x0000000e0440723c */ /* 0x000fe20000001824 */
[----:B------:R-:W-:-:S05]  /*12500*/  MOV R55, R56 ;  /* 0x0000003800377202 */ /* 0x000fca0000000f00 */
[----:B------:R-:W-:Y:S01]  /*12510*/  HMMA.16816.F32 R60, R4, R24, R60 ;  /* 0x00000018043c723c */ /* 0x000fe2000000183c */
[----:B------:R-:W-:-:S06]  /*12520*/  MOV R56, R57 ;  /* 0x0000003900387202 */ /* 0x000fcc0000000f00 */
[----:B------:R-:W-:Y:S01]  /*12530*/  FADD.FTZ R6, R49, R48 ;  /* 0x0000003031067221 */ /* 0x000fe20000010000 */
[----:B------:R-:W-:Y:S01]  /*12540*/  FADD.FTZ R5, R50, R246 ;  /* 0x000000f632057221 */ /* 0x000fe20000010000 */
[----:B------:R-:W-:Y:S01]  /*12550*/  FADD.FTZ R4, R51, R110 ;  /* 0x0000006e33047221 */ /* 0x000fe20000010000 */
[----:B------:R-:W-:Y:S01]  /*12560*/  MOV R57, R58 ;  /* 0x0000003a00397202 */ /* 0x000fe20000000f00 */
[----:B--2---:R-:W-:Y:S01]  /*12570*/  FADD.FTZ R103, R53, R6 ;  /* 0x0000000635677221 */ /* 0x004fe20000010000 */
[----:B------:R-:W-:Y:S01]  /*12580*/  FADD.FTZ R35, R54, R5 ;  /* 0x0000000536237221 */ /* 0x000fe20000010000 */
[----:B------:R-:W-:Y:S01]  /*12590*/  FADD.FTZ R34, R55, R4 ;  /* 0x0000000437227221 */ /* 0x000fe20000010000 */
[----:B------:R-:W-:Y:S01]  /*125a0*/  F2FP.F16.F32.PACK_AB R4, R249, R205 ;  /* 0x000000cdf904723e */ /* 0x000fe200000000ff */
[----:B------:R-:W-:Y:S01]  /*125b0*/  IMAD.MOV.U32 R58, RZ, RZ, R59 ;  /* 0x000000ffff3a7224 */ /* 0x000fe200078e003b */
[----:B-1----:R-:W-:Y:S02]  /*125c0*/  F2FP.F16.F32.PACK_AB R5, R211, R206 ;  /* 0x000000ced305723e */ /* 0x002fe400000000ff */
[----:B------:R-:W-:-:S02]  /*125d0*/  F2FP.F16.F32.PACK_AB R6, R222, R250 ;  /* 0x000000fade06723e */ /* 0x000fc400000000ff */
[----:B---3--:R-:W-:Y:S01]  /*125e0*/  F2FP.F16.F32.PACK_AB R7, R221, R213 ;  /* 0x000000d5dd07723e */ /* 0x008fe200000000ff */
[--C-:B------:R-:W-:Y:S01]  /*125f0*/  FFMA.FTZ R100, R11, UR22, -R8.reuse ;  /* 0x000000160b647c23 */ /* 0x100fe20008010808 */
[----:B------:R-:W-:Y:S01]  /*12600*/  MOV R59, R10 ;  /* 0x0000000a003b7202 */ /* 0x000fe20000000f00 */
[--C-:B------:R-:W-:Y:S01]  /*12610*/  FFMA.FTZ R102, R28, UR22, -R8.reuse ;  /* 0x000000161c667c23 */ /* 0x100fe20008010808 */
[----:B------:R-:W-:Y:S01]  /*12620*/  MOV R10, R121 ;  /* 0x00000079000a7202 */ /* 0x000fe20000000f00 */
[----:B------:R-:W-:Y:S01]  /*12630*/  IMAD.MOV.U32 R28, RZ, RZ, R157 ;  /* 0x000000ffff1c7224 */ /* 0x000fe200078e009d */
[----:B------:R-:W-:Y:S01]  /*12640*/  MOV R11, R164 ;  /* 0x000000a4000b7202 */ /* 0x000fe20000000f00 */
[--C-:B------:R-:W-:Y:S01]  /*12650*/  FFMA.FTZ R121, R165, UR22, -R8.reuse ;  /* 0x00000016a5797c23 */ /* 0x100fe20008010808 */
[--C-:B------:R-:W-:Y:S01]  /*12660*/  FFMA.FTZ R157, R247, UR22, -R8.reuse ;  /* 0x00000016f79d7c23 */ /* 0x100fe20008010808 */
[--C-:B------:R-:W-:Y:S01]  /*12670*/  FFMA.FTZ R164, R245, UR22, -R8.reuse ;  /* 0x00000016f5a47c23 */ /* 0x100fe20008010808 */
[--C-:B------:R-:W-:Y:S01]  /*12680*/  FFMA.FTZ R165, R215, UR22, -R8.reuse ;  /* 0x00000016d7a57c23 */ /* 0x100fe20008010808 */
[----:B------:R-:W-:Y:S01]  /*12690*/  FADD.FTZ R109, R52, R109 ;  /* 0x0000006d346d7221 */ /* 0x000fe20000010000 */
[--C-:B------:R-:W-:Y:S01]  /*126a0*/  FFMA.FTZ R32, R43, UR22, -R8.reuse ;  /* 0x000000162b207c23 */ /* 0x100fe20008010808 */
[----:B------:R-:W-:Y:S01]  /*126b0*/  MOV R247, R56 ;  /* 0x0000003800f77202 */ /* 0x000fe20000000f00 */
[----:B------:R-:W-:Y:S01]  /*126c0*/  IMAD.MOV.U32 R110, RZ, RZ, R59 ;  /* 0x000000ffff6e7224 */ /* 0x000fe200078e003b */
[----:B------:R-:W-:Y:S01]  /*126d0*/  MOV R245, R57 ;  /* 0x0000003900f57202 */ /* 0x000fe20000000f00 */
[C---:B------:R-:W-:Y:S01]  /*126e0*/  HMMA.16816.F32 R52, R4.reuse, R20, R104 ;  /* 0x000000140434723c */ /* 0x040fe20000001868 */
[----:B------:R-:W-:Y:S01]  /*126f0*/  MOV R215, R58 ;  /* 0x0000003a00d77202 */ /* 0x000fe20000000f00 */
[--C-:B------:R-:W-:Y:S01]  /*12700*/  FFMA.FTZ R3, R3, UR22, -R8.reuse ;  /* 0x0000001603037c23 */ /* 0x100fe20008010808 */
[--C-:B------:R-:W-:Y:S01]  /*12710*/  FFMA.FTZ R2, R2, UR22, -R8.reuse ;  /* 0x0000001602027c23 */ /* 0x100fe20008010808 */
[--C-:B------:R-:W-:Y:S01]  /*12720*/  FFMA.FTZ R0, R0, UR22, -R8.reuse ;  /* 0x0000001600007c23 */ /* 0x100fe20008010808 */
[----:B------:R-:W-:Y:S01]  /*12730*/  FFMA.FTZ R196, R196, UR22, -R8 ;  /* 0x00000016c4c47c23 */ /* 0x000fe20008010808 */
[C---:B------:R-:W-:Y:S01]  /*12740*/  HMMA.16816.F32 R48, R4.reuse, R22, R96 ;  /* 0x000000160430723c */ /* 0x040fe20000001860 */
[----:B------:R-:W-:Y:S01]  /*12750*/  MOV R107, R9 ;  /* 0x00000009006b7202 */ /* 0x000fe20000000f00 */
[----:B------:R-:W-:Y:S01]  /*12760*/  IMAD.MOV.U32 R104, RZ, RZ, R28 ;  /* 0x000000ffff687224 */ /* 0x000fe200078e001c */
[----:B------:R-:W-:Y:S01]  /*12770*/  MOV R106, R10 ;  /* 0x0000000a006a7202 */ /* 0x000fe20000000f00 */
[----:B------:R-:W-:Y:S01]  /*12780*/  LDSM.16.MT88.4 R28, [R218+0x9800] ;  /* 0x00980000da1c783b */ /* 0x000fe20000004200 */
[----:B------:R-:W-:Y:S01]  /*12790*/  MOV R105, R11 ;  /* 0x0000000b00697202 */ /* 0x000fe20000000f00 */
[C---:B------:R-:W-:Y:S02]  /*127a0*/  HMMA.16816.F32 R40, R4.reuse, R16, R68 ;  /* 0x000000100428723c */ /* 0x040fe40000001844 */
[----:B------:R-:W-:Y:S04]  /*127b0*/  LDSM.16.MT88.4 R8, [R217+0x9800] ;  /* 0x00980000d908783b */ /* 0x000fe80000004200 */
[C---:B------:R-:W-:Y:S01]  /*127c0*/  HMMA.16816.F32 R36, R4.reuse, R18, R72 ;  /* 0x000000120424723c */ /* 0x040fe20000001848 */
[----:B------:R-:W1:Y:S05]  /*127d0*/  LDSM.16.MT88.4 R16, [R216+0x9800] ;  /* 0x00980000d810783b */ /* 0x000e6a0000004200 */
[C---:B------:R-:W-:Y:S06]  /*127e0*/  HMMA.16816.F32 R20, R4.reuse, R12, R84 ;  /* 0x0000000c0414723c */ /* 0x040fec0000001854 */
[C---:B------:R-:W-:Y:S01]  /*127f0*/  HMMA.16816.F32 R56, R4.reuse, R14, R92 ;  /* 0x0000000e0438723c */ /* 0x040fe2000000185c */
[----:B------:R-:W2:Y:S01]  /*12800*/  LDSM.16.MT88.4 R12, [R219+0x9800] ;  /* 0x00980000db0c783b */ /* 0x000ea20000004200 */
[----:B------:R-:W3:Y:S08]  /*12810*/  MUFU.EX2 R113, R113 ;  /* 0x0000007100717308 */ /* 0x000ef00000000800 */
[----:B------:R-:W-:Y:S08]  /*12820*/  MUFU.EX2 R111, R111 ;  /* 0x0000006f006f7308 */ /* 0x000ff00000000800 */
[----:B------:R-:W4:Y:S08]  /*12830*/  MUFU.EX2 R114, R114 ;  /* 0x0000007200727308 */ /* 0x000f300000000800 */
[----:B------:R-:W1:Y:S08]  /*12840*/  MUFU.EX2 R99, R112 ;  /* 0x0000007000637308 */ /* 0x000e700000000800 */
[----:B------:R-:W2:Y:S08]  /*12850*/  MUFU.EX2 R0, R0 ;  /* 0x0000000000007308 */ /* 0x000eb00000000800 */
[----:B------:R-:W-:Y:S08]  /*12860*/  MUFU.EX2 R246, R3 ;  /* 0x0000000300f67308 */ /* 0x000ff00000000800 */
[----:B------:R-:W2:Y:S08]  /*12870*/  MUFU.EX2 R112, R2 ;  /* 0x0000000200707308 */ /* 0x000eb00000000800 */
[----:B------:R-:W2:Y:S01]  /*12880*/  MUFU.EX2 R32, R32 ;  /* 0x0000002000207308 */ /* 0x000ea20000000800 */
[C---:B------:R-:W-:Y:S06]  /*12890*/  HMMA.16816.F32 R68, R4.reuse, R24, R140 ;  /* 0x000000180444723c */ /* 0x040fec000000188c */
[----:B------:R-:W-:Y:S01]  /*128a0*/  HMMA.16816.F32 R72, R4, R26, R136 ;  /* 0x0000001a0448723c */ /* 0x000fe20000001888 */
[----:B---3--:R-:W-:Y:S01]  /*128b0*/  MOV R24, R113 ;  /* 0x0000007100187202 */ /* 0x008fe20000000f00 */
[----:B------:R-:W-:Y:S01]  /*128c0*/  MUFU.EX2 R129, R129 ;  /* 0x0000008100817308 */ /* 0x000fe20000000800 */
[----:B------:R-:W-:-:S02]  /*128d0*/  MOV R113, R110 ;  /* 0x0000006e00717202 */ /* 0x000fc40000000f00 */
[----:B------:R-:W-:Y:S02]  /*128e0*/  MOV R25, R215 ;  /* 0x000000d700197202 */ /* 0x000fe40000000f00 */
[----:B----4-:R-:W-:Y:S01]  /*128f0*/  MOV R137, R114 ;  /* 0x0000007200897202 */ /* 0x010fe20000000f00 */
[----:B------:R-:W-:Y:S01]  /*12900*/  IMAD.MOV.U32 R138, RZ, RZ, R111 ;  /* 0x000000ffff8a7224 */ /* 0x000fe200078e006f */
[----:B-1----:R-:W-:Y:S01]  /*12910*/  MOV R141, R99 ;  /* 0x00000063008d7202 */ /* 0x002fe20000000f00 */
[----:B------:R-:W-:Y:S01]  /*12920*/  MUFU.EX2 R110, R163 ;  /* 0x000000a3006e7308 */ /* 0x000fe20000000800 */
[----:B--2---:R-:W-:Y:S02]  /*12930*/  MOV R139, R0 ;  /* 0x00000000008b7202 */ /* 0x004fe40000000f00 */
[----:B------:R-:W-:-:S05]  /*12940*/  F2FP.F16.F32.PACK_AB R4, R141, R24 ;  /* 0x000000188d04723e */ /* 0x000fca00000000ff */
[----:B------:R-:W-:Y:S01]  /*12950*/  MUFU.EX2 R111, R162 ;  /* 0x000000a2006f7308 */ /* 0x000fe20000000800 */
[----:B------:R-:W-:Y:S02]  /*12960*/  F2FP.F16.F32.PACK_AB R5, R112, R246 ;  /* 0x000000f67005723e */ /* 0x000fe400000000ff */
[----:B------:R-:W-:-:S05]  /*12970*/  F2FP.F16.F32.PACK_AB R6, R137, R138 ;  /* 0x0000008a8906723e */ /* 0x000fca00000000ff */
[----:B------:R-:W-:Y:S01]  /*12980*/  MUFU.EX2 R114, R161 ;  /* 0x000000a100727308 */ /* 0x000fe20000000800 */
[----:B------:R-:W-:-:S07]  /*12990*/  F2FP.F16.F32.PACK_AB R7, R32, R139 ;  /* 0x0000008b2007723e */ /* 0x000fce00000000ff */
[----:B------:R-:W-:Y:S01]  /*129a0*/  MUFU.EX2 R215, R160 ;  /* 0x000000a000d77308 */ /* 0x000fe20000000800 */
[----:B------:R-:W-:-:S07]  /*129b0*/  MOV R3, R247 ;  /* 0x000000f700037202 */ /* 0x000fce0000000f00 */
[----:B------:R-:W1:Y:S01]  /*129c0*/  MUFU.EX2 R128, R128 ;  /* 0x0000008000807308 */ /* 0x000e620000000800 */
[C---:B------:R-:W-:Y:S06]  /*129d0*/  HMMA.16816.F32 R172, R4.reuse, R16, R172 ;  /* 0x0000001004ac723c */ /* 0x040fec00000018ac */
[C---:B------:R-:W-:Y:S06]  /*129e0*/  HMMA.16816.F32 R168, R4.reuse, R18, R168 ;  /* 0x0000001204a8723c */ /* 0x040fec00000018a8 */
[C---:B------:R-:W-:Y:S06]  /*129f0*/  HMMA.16816.F32 R88, R4.reuse, R12, R88 ;  /* 0x0000000c0458723c */ /* 0x040fec0000001858 */
[C---:B------:R-:W-:Y:S06]  /*12a00*/  HMMA.16816.F32 R80, R4.reuse, R14, R80 ;  /* 0x0000000e0450723c */ /* 0x040fec0000001850 */
[C---:B------:R-:W-:Y:S06]  /*12a10*/  HMMA.16816.F32 R76, R4.reuse, R8, R76 ;  /* 0x00000008044c723c */ /* 0x040fec000000184c */
[C---:B------:R-:W-:Y:S06]  /*12a20*/  HMMA.16816.F32 R92, R4.reuse, R10, R64 ;  /* 0x0000000a045c723c */ /* 0x040fec0000001840 */
[C---:B------:R-:W-:Y:S06]  /*12a30*/  HMMA.16816.F32 R96, R4.reuse, R28, R60 ;  /* 0x0000001c0460723c */ /* 0x040fec000000183c */
[----:B------:R-:W-:Y:S07]  /*12a40*/  HMMA.16816.F32 R84, R4, R30, R44 ;  /* 0x0000001e0454723c */ /* 0x000fee000000182c */
[----:B------:R-:W-:Y:S01]  /*12a50*/  FADD.FTZ R4, R3, R109 ;  /* 0x0000006d03047221 */ /* 0x000fe20000010000 */
[----:B-1----:R-:W-:-:S02]  /*12a60*/  F2FP.F16.F32.PACK_AB R5, R128, R129 ;  /* 0x000000818005723e */ /* 0x002fc400000000ff */
[----:B------:R-:W-:Y:S01]  /*12a70*/  F2FP.F16.F32.PACK_AB R6, R215, R114 ;  /* 0x00000072d706723e */ /* 0x000fe200000000ff */
[----:B------:R-:W-:Y:S01]  /*12a80*/  FADD.FTZ R64, R225, R4 ;  /* 0x00000004e1407221 */ /* 0x000fe20000010000 */
[----:B------:R-:W-:Y:S02]  /*12a90*/  F2FP.F16.F32.PACK_AB R4, R111, R110 ;  /* 0x0000006e6f04723e */ /* 0x000fe400000000ff */
[----:B------:R-:W-:Y:S01]  /*12aa0*/  F2FP.F16.F32.PACK_AB R7, R126, R127 ;  /* 0x0000007f7e07723e */ /* 0x000fe200000000ff */
[----:B------:R-:W-:Y:S01]  /*12ab0*/  IMAD.MOV.U32 R27, RZ, RZ, R245 ;  /* 0x000000ffff1b7224 */ /* 0x000fe200078e00f5 */
[----:B------:R1:W-:Y:S01]  /*12ac0*/  MUFU.EX2 R142, R154 ;  /* 0x0000009a008e7308 */ /* 0x0003e20000000800 */
[----:B------:R-:W-:Y:S01]  /*12ad0*/  FADD.FTZ R2, R227, R35 ;  /* 0x00000023e3027221 */ /* 0x000fe20000010000 */
[----:B------:R-:W-:Y:S01]  /*12ae0*/  FADD.FTZ R0, R226, R34 ;  /* 0x00000022e2007221 */ /* 0x000fe20000010000 */
[----:B------:R-:W-:Y:S02]  /*12af0*/  MOV R67, R32 ;  /* 0x0000002000437202 */ /* 0x000fe40000000f00 */
[----:B------:R-:W-:Y:S01]  /*12b00*/  HMMA.16816.F32 R60, R4, R16, R52 ;  /* 0x00000010043c723c */ /* 0x000fe20000001834 */
[----:B------:R-:W-:-:S02]  /*12b10*/  MOV R163, R24 ;  /* 0x0000001800a37202 */ /* 0x000fc40000000f00 */
[----:B------:R-:W-:Y:S01]  /*12b20*/  MUFU.EX2 R247, R158 ;  /* 0x0000009e00f77308 */ /* 0x000fe20000000800 */
[----:B------:R-:W-:Y:S02]  /*12b30*/  IMAD.MOV.U32 R162, RZ, RZ, R25 ;  /* 0x000000ffffa27224 */ /* 0x000fe400078e0019 */
[----:B------:R-:W-:Y:S01]  /*12b40*/  HMMA.16816.F32 R52, R4, R18, R48 ;  /* 0x000000120434723c */ /* 0x000fe20000001830 */
[----:B------:R-:W-:Y:S01]  /*12b50*/  LDSM.16.MT88.4 R16, [R217+0xa000] ;  /* 0x00a00000d910783b */ /* 0x000fe20000004200 */
[----:B-1----:R-:W-:-:S03]  /*12b60*/  MOV R154, R113 ;  /* 0x00000071009a7202 */ /* 0x002fc60000000f00 */
[----:B------:R1:W-:Y:S01]  /*12b70*/  MUFU.EX2 R158, R153 ;  /* 0x00000099009e7308 */ /* 0x0003e20000000800 */
[C---:B------:R-:W-:Y:S07]  /*12b80*/  HMMA.16816.F32 R48, R4.reuse, R14, R36 ;  /* 0x0000000e0430723c */ /* 0x040fee0000001824 */
[----:B------:R2:W-:Y:S01]  /*12b90*/  MUFU.EX2 R113, R33 ;  /* 0x0000002100717308 */ /* 0x0005e20000000800 */
[----:B-1----:R-:W-:Y:S02]  /*12ba0*/  MOV R153, R27 ;  /* 0x0000001b00997202 */ /* 0x002fe40000000f00 */
[----:B------:R-:W1:Y:S01]  /*12bb0*/  LDSM.16.MT88.4 R24, [R216+0xa000] ;  /* 0x00a00000d818783b */ /* 0x000e620000004200 */
[C---:B--2---:R-:W-:Y:S03]  /*12bc0*/  HMMA.16816.F32 R32, R4.reuse, R12, R40 ;  /* 0x0000000c0420723c */ /* 0x044fe60000001828 */
[----:B------:R-:W2:Y:S01]  /*12bd0*/  LDSM.16.MT88.4 R12, [R218+0xa000] ;  /* 0x00a00000da0c783b */ /* 0x000ea20000004200 */
[----:B------:R3:W4:Y:S01]  /*12be0*/  MUFU.EX2 R245, R159 ;  /* 0x0000009f00f57308 */ /* 0x0007220000000800 */
[----:B------:R-:W-:Y:S01]  /*12bf0*/  MOV R66, R112 ;  /* 0x0000007000427202 */ /* 0x000fe20000000f00 */
[----:B------:R-:W-:Y:S01]  /*12c00*/  HMMA.16816.F32 R44, R4, R8, R20 ;  /* 0x00000008042c723c */ /* 0x000fe20000001814 */
[----:B------:R-:W2:Y:S05]  /*12c10*/  LDSM.16.MT88.4 R20, [R219+0xa000] ;  /* 0x00a00000db14783b */ /* 0x000eaa0000004200 */
[----:B------:R-:W-:Y:S08]  /*12c20*/  MUFU.EX2 R122, R122 ;  /* 0x0000007a007a7308 */ /* 0x000ff00000000800 */
[----:B------:R-:W-:Y:S01]  /*12c30*/  MUFU.EX2 R131, R131 ;  /* 0x0000008300837308 */ /* 0x000fe20000000800 */
[----:B---3--:R-:W-:-:S07]  /*12c40*/  MOV R159, R105 ;  /* 0x00000069009f7202 */ /* 0x008fce0000000f00 */
[----:B------:R-:W-:Y:S08]  /*12c50*/  MUFU.EX2 R130, R130 ;  /* 0x0000008200827308 */ /* 0x000ff00000000800 */
[----:B------:R-:W-:Y:S08]  /*12c60*/  MUFU.EX2 R134, R134 ;  /* 0x0000008600867308 */ /* 0x000ff00000000800 */
[----:B------:R-:W-:Y:S08]  /*12c70*/  MUFU.EX2 R112, R100 ;  /* 0x0000006400707308 */ /* 0x000ff00000000800 */
[----:B------:R-:W-:Y:S08]  /*12c80*/  MUFU.EX2 R109, R101 ;  /* 0x00000065006d7308 */ /* 0x000ff00000000800 */
[----:B------:R-:W-:Y:S08]  /*12c90*/  MUFU.EX2 R105, R102 ;  /* 0x0000006600697308 */ /* 0x000ff00000000800 */
[----:B------:R-:W-:Y:S08]  /*12ca0*/  MUFU.EX2 R156, R156 ;  /* 0x0000009c009c7308 */ /* 0x000ff00000000800 */
[----:B------:R-:W-:Y:S08]  /*12cb0*/  MUFU.EX2 R143, R155 ;  /* 0x0000009b008f7308 */ /* 0x000ff00000000800 */
[----:B------:R-:W-:Y:S08]  /*12cc0*/  MUFU.EX2 R125, R125 ;  /* 0x0000007d007d7308 */ /* 0x000ff00000000800 */
[----:B------:R-:W3:Y:S08]  /*12cd0*/  MUFU.EX2 R124, R124 ;  /* 0x0000007c007c7308 */ /* 0x000ef00000000800 */
[----:B------:R-:W-:Y:S08]  /*12ce0*/  MUFU.EX2 R123, R123 ;  /* 0x0000007b007b7308 */ /* 0x000ff00000000800 */
[----:B------:R-:W1:Y:S01]  /*12cf0*/  MUFU.EX2 R133, R133 ;  /* 0x0000008500857308 */ /* 0x000e620000000800 */
[----:B------:R-:W-:Y:S01]  /*12d00*/  FADD.FTZ R8, R184, R64 ;  /* 0x00000040b8087221 */ /* 0x000fe20000010000 */
[----:B------:R-:W-:Y:S01]  /*12d10*/  FADD.FTZ R3, R228, R103 ;  /* 0x00000067e4037221 */ /* 0x000fe20000010000 */
[----:B------:R-:W-:Y:S01]  /*12d20*/  HMMA.16816.F32 R36, R4, R10, R56 ;  /* 0x0000000a0424723c */ /* 0x000fe20000001838 */
[----:B------:R-:W-:Y:S01]  /*12d30*/  FADD.FTZ R2, R180, R2 ;  /* 0x00000002b4027221 */ /* 0x000fe20000010000 */
[----:B------:R-:W-:Y:S01]  /*12d40*/  FADD.FTZ R64, R214, R8 ;  /* 0x00000008d6407221 */ /* 0x000fe20000010000 */
[----:B------:R-:W-:-:S03]  /*12d50*/  FADD.FTZ R3, R181, R3 ;  /* 0x00000003b5037221 */ /* 0x000fc60000010000 */
[C---:B------:R-:W-:Y:S01]  /*12d60*/  HMMA.16816.F32 R40, R4.reuse, R30, R72 ;  /* 0x0000001e0428723c */ /* 0x040fe20000001848 */
[----:B----4-:R-:W-:Y:S01]  /*12d70*/  F2FP.F16.F32.PACK_AB R8, R247, R245 ;  /* 0x000000f5f708723e */ /* 0x010fe200000000ff */
[----:B------:R-:W-:Y:S01]  /*12d80*/  IMAD.MOV.U32 R65, RZ, RZ, R187 ;  /* 0x000000ffff417224 */ /* 0x000fe200078e00bb */
[----:B---3--:R-:W-:Y:S01]  /*12d90*/  F2FP.F16.F32.PACK_AB R9, R124, R125 ;  /* 0x0000007d7c09723e */ /* 0x008fe200000000ff */
[----:B------:R-:W-:Y:S01]  /*12da0*/  IMAD.MOV.U32 R155, RZ, RZ, R104 ;  /* 0x000000ffff9b7224 */ /* 0x000fe200078e0068 */
[----:B------:R-:W-:Y:S01]  /*12db0*/  MOV R160, R106 ;  /* 0x0000006a00a07202 */ /* 0x000fe20000000f00 */
[----:B------:R-:W-:Y:S01]  /*12dc0*/  HMMA.16816.F32 R56, R4, R28, R68 ;  /* 0x0000001c0438723c */ /* 0x000fe20000001844 */
[----:B------:R-:W-:Y:S01]  /*12dd0*/  F2FP.F16.F32.PACK_AB R10, R143, R156 ;  /* 0x0000009c8f0a723e */ /* 0x000fe200000000ff */
[----:B------:R-:W-:Y:S01]  /*12de0*/  MUFU.EX2 R202, R202 ;  /* 0x000000ca00ca7308 */ /* 0x000fe20000000800 */
[----:B-1----:R-:W-:Y:S01]  /*12df0*/  F2FP.F16.F32.PACK_AB R11, R133, R123 ;  /* 0x0000007b850b723e */ /* 0x002fe200000000ff */
[----:B------:R-:W-:Y:S01]  /*12e00*/  FADD.FTZ R3, R186, R3 ;  /* 0x00000003ba037221 */ /* 0x000fe20000010000 */
[----:B------:R-:W-:Y:S01]  /*12e10*/  FADD.FTZ R2, R185, R2 ;  /* 0x00000002b9027221 */ /* 0x000fe20000010000 */
[----:B------:R-:W1:Y:S01]  /*12e20*/  LDSM.16.MT88.4 R28, [R217+0xa800] ;  /* 0x00a80000d91c783b */ /* 0x000e620000004200 */
[----:B------:R-:W-:-:S02]  /*12e30*/  F2FP.F16.F32.PACK_AB R4, R131, R122 ;  /* 0x0000007a8304723e */ /* 0x000fc400000000ff */
[----:B------:R-:W-:Y:S01]  /*12e40*/  F2FP.F16.F32.PACK_AB R5, R112, R113 ;  /* 0x000000717005723e */ /* 0x000fe200000000ff */
[----:B------:R-:W3:Y:S01]  /*12e50*/  MUFU.EX2 R200, R200 ;  /* 0x000000c800c87308 */ /* 0x000ee20000000800 */
[----:B------:R-:W-:-:S07]  /*12e60*/  F2FP.F16.F32.PACK_AB R6, R134, R130 ;  /* 0x000000828606723e */ /* 0x000fce00000000ff */
[----:B------:R-:W-:Y:S01]  /*12e70*/  MUFU.EX2 R108, R108 ;  /* 0x0000006c006c7308 */ /* 0x000fe20000000800 */
[----:B------:R-:W-:Y:S01]  /*12e80*/  F2FP.F16.F32.PACK_AB R7, R105, R109 ;  /* 0x0000006d6907723e */ /* 0x000fe200000000ff */
[----:B------:R-:W-:Y:S06]  /*12e90*/  HMMA.16816.F32 R68, R8, R24, R60 ;  /* 0x000000180844723c */ /* 0x000fec000000183c */
[----:B------:R-:W4:Y:S01]  /*12ea0*/  MUFU.EX2 R119, R119 ;  /* 0x0000007700777308 */ /* 0x000f220000000800 */
[C---:B------:R-:W-:Y:S07]  /*12eb0*/  HMMA.16816.F32 R184, R4.reuse, R16, R76 ;  /* 0x0000001004b8723c */ /* 0x040fee000000184c */
[----:B------:R-:W-:Y:S01]  /*12ec0*/  MUFU.EX2 R121, R121 ;  /* 0x0000007900797308 */ /* 0x000fe20000000800 */
[C---:B--2---:R-:W-:Y:S07]  /*12ed0*/  HMMA.16816.F32 R76, R4.reuse, R14, R84 ;  /* 0x0000000e044c723c */ /* 0x044fee0000001854 */
[----:B------:R-:W-:Y:S01]  /*12ee0*/  MUFU.EX2 R120, R120 ;  /* 0x0000007800787308 */ /* 0x000fe20000000800 */
[C---:B------:R-:W-:Y:S07]  /*12ef0*/  HMMA.16816.F32 R172, R4.reuse, R24, R172 ;  /* 0x0000001804ac723c */ /* 0x040fee00000018ac */
[----:B------:R2:W-:Y:S01]  /*12f00*/  MUFU.EX2 R136, R152 ;  /* 0x0000009800887308 */ /* 0x0005e20000000800 */
[-C--:B------:R-:W-:Y:S07]  /*12f10*/  HMMA.16816.F32 R168, R4, R26.reuse, R168 ;  /* 0x0000001a04a8723c */ /* 0x080fee00000018a8 */
[----:B------:R3:W-:Y:S01]  /*12f20*/  MUFU.EX2 R140, R151 ;  /* 0x00000097008c7308 */ /* 0x0007e20000000800 */
[----:B------:R-:W-:Y:S01]  /*12f30*/  HMMA.16816.F32 R84, R8, R26, R52 ;  /* 0x0000001a0854723c */ /* 0x000fe20000001834 */
[----:B------:R-:W1:Y:S01]  /*12f40*/  LDSM.16.MT88.4 R24, [R216+0xa800] ;  /* 0x00a80000d818783b */ /* 0x000e620000004200 */
[----:B------:R-:W-:Y:S01]  /*12f50*/  MOV R161, R107 ;  /* 0x0000006b00a17202 */ /* 0x000fe20000000f00 */
[----:B------:R-:W-:-:S02]  /*12f60*/  FADD.FTZ R0, R179, R0 ;  /* 0x00000000b3007221 */ /* 0x000fc40000010000 */
[----:B------:R1:W5:Y:S01]  /*12f70*/  LDL.LU R228, [R1+0xf8] ;  /* 0x0000f80001e47983 */ /* 0x0003620000300800 */
[----:B------:R-:W-:Y:S01]  /*12f80*/  HMMA.16816.F32 R72, R4, R18, R92 ;  /* 0x000000120448723c */ /* 0x000fe2000000185c */
[----:B------:R-:W-:Y:S01]  /*12f90*/  MUFU.EX2 R101, R188 ;  /* 0x000000bc00657308 */ /* 0x000fe20000000800 */
[----:B--2---:R-:W-:-:S07]  /*12fa0*/  MOV R152, R183 ;  /* 0x000000b700987202 */ /* 0x004fce0000000f00 */
[----:B------:R-:W2:Y:S01]  /*12fb0*/  MUFU.EX2 R100, R189 ;  /* 0x000000bd00647308 */ /* 0x000ea20000000800 */
[C---:B------:R-:W-:Y:S06]  /*12fc0*/  HMMA.16816.F32 R52, R8.reuse, R16, R44 ;  /* 0x000000100834723c */ /* 0x040fec000000182c */
[C---:B------:R-:W-:Y:S01]  /*12fd0*/  HMMA.16816.F32 R60, R8.reuse, R20, R32 ;  /* 0x00000014083c723c */ /* 0x040fe20000001820 */
[----:B------:R-:W-:Y:S01]  /*12fe0*/  MUFU.EX2 R102, R167 ;  /* 0x000000a700667308 */ /* 0x000fe20000000800 */
[----:B------:R-:W1:Y:S04]  /*12ff0*/  LDSM.16.MT88.4 R32, [R219+0xa800] ;  /* 0x00a80000db20783b */ /* 0x000e680000004200 */
[C---:B------:R-:W-:Y:S01]  /*13000*/  HMMA.16816.F32 R44, R8.reuse, R18, R36 ;  /* 0x00000012082c723c */ /* 0x040fe20000001824 */
[----:B------:R-:W1:Y:S02]  /*13010*/  LDSM.16.MT88.4 R36, [R218+0xa800] ;  /* 0x00a80000da24783b */ /* 0x000e640000004200 */
[----:B------:R-:W2:Y:S08]  /*13020*/  MUFU.EX2 R103, R178 ;  /* 0x000000b200677308 */ /* 0x000eb00000000800 */
[----:B------:R-:W-:Y:S08]  /*13030*/  MUFU.EX2 R104, R176 ;  /* 0x000000b000687308 */ /* 0x000ff00000000800 */
[----:B------:R-:W1:Y:S01]  /*13040*/  MUFU.EX2 R106, R166 ;  /* 0x000000a6006a7308 */ /* 0x000e620000000800 */
[----:B------:R-:W-:Y:S01]  /*13050*/  FADD.FTZ R3, R152, R3 ;  /* 0x0000000398037221 */ /* 0x000fe20000010000 */
[----:B------:R-:W-:Y:S01]  /*13060*/  HMMA.16816.F32 R40, R8, R14, R40 ;  /* 0x0000000e0828723c */ /* 0x000fe20000001828 */
[----:B---3--:R-:W-:Y:S01]  /*13070*/  MOV R151, R182 ;  /* 0x000000b600977202 */ /* 0x008fe20000000f00 */
[----:B------:R-:W-:Y:S04]  /*13080*/  LDSM.16.MT88.4 R16, [R219+0xb000] ;  /* 0x00b00000db10783b */ /* 0x000fe80000004200 */
[----:B------:R3:W-:Y:S01]  /*13090*/  MUFU.EX2 R107, R177 ;  /* 0x000000b1006b7308 */ /* 0x0007e20000000800 */
[C---:B------:R-:W-:Y:S01]  /*130a0*/  HMMA.16816.F32 R180, R4.reuse, R20, R88 ;  /* 0x0000001404b4723c */ /* 0x040fe20000001858 */
[----:B------:R-:W-:Y:S01]  /*130b0*/  FADD.FTZ R65, R65, R2 ;  /* 0x0000000241417221 */ /* 0x000fe20000010000 */
[----:B------:R1:W5:Y:S04]  /*130c0*/  LDL.LU R227, [R1+0xf4] ;  /* 0x0000f40001e37983 */ /* 0x0003680000300800 */
[C---:B------:R-:W-:Y:S06]  /*130d0*/  HMMA.16816.F32 R88, R4.reuse, R12, R96 ;  /* 0x0000000c0458723c */ /* 0x040fec0000001860 */
[-C--:B---3--:R-:W-:Y:S01]  /*130e0*/  HMMA.16816.F32 R176, R4, R22.reuse, R80 ;  /* 0x0000001604b0723c */ /* 0x088fe20000001850 */
[----:B------:R-:W-:Y:S01]  /*130f0*/  MUFU.EX2 R95, R192 ;  /* 0x000000c0005f7308 */ /* 0x000fe20000000800 */
[----:B------:R-:W-:Y:S01]  /*13100*/  FADD.FTZ R0, R151, R0 ;  /* 0x0000000097007221 */ /* 0x000fe20000010000 */
[----:B------:R3:W5:Y:S03]  /*13110*/  LDL.LU R226, [R1+0xf0] ;  /* 0x0000f00001e27983 */ /* 0x0007660000300800 */
[C---:B------:R-:W-:Y:S01]  /*13120*/  HMMA.16816.F32 R80, R8.reuse, R22, R48 ;  /* 0x000000160850723c */ /* 0x040fe20000001830 */
[----:B------:R-:W-:Y:S01]  /*13130*/  F2FP.F16.F32.PACK_AB R4, R200, R202 ;  /* 0x000000cac804723e */ /* 0x000fe200000000ff */
[----:B------:R-:W3:Y:S04]  /*13140*/  LDSM.16.MT88.4 R20, [R216+0xb000] ;  /* 0x00b00000d814783b */ /* 0x000ee80000004200 */
[----:B------:R-:W-:Y:S01]  /*13150*/  HMMA.16816.F32 R48, R8, R12, R56 ;  /* 0x0000000c0830723c */ /* 0x000fe20000001838 */
[----:B----4-:R-:W-:Y:S01]  /*13160*/  F2FP.F16.F32.PACK_AB R5, R119, R108 ;  /* 0x0000006c7705723e */ /* 0x010fe200000000ff */
[----:B------:R-:W-:Y:S01]  /*13170*/  MUFU.EX2 R96, R190 ;  /* 0x000000be00607308 */ /* 0x000fe20000000800 */
[----:B--2---:R-:W-:Y:S01]  /*13180*/  F2FP.F16.F32.PACK_AB R6, R100, R101 ;  /* 0x000000656406723e */ /* 0x004fe200000000ff */
[----:B------:R-:W2:Y:S03]  /*13190*/  LDSM.16.MT88.4 R12, [R217+0xb000] ;  /* 0x00b00000d90c783b */ /* 0x000ea60000004200 */
[----:B------:R-:W-:Y:S01]  /*131a0*/  FADD.FTZ R8, R154, R3 ;  /* 0x000000039a087221 */ /* 0x000fe20000010000 */
[----:B------:R-:W-:-:S02]  /*131b0*/  F2FP.F16.F32.PACK_AB R7, R120, R121 ;  /* 0x000000797807723e */ /* 0x000fc400000000ff */
[----:B------:R4:W3:Y:S01]  /*131c0*/  MUFU.EX2 R97, R191 ;  /* 0x000000bf00617308 */ /* 0x0008e20000000800 */
[----:B------:R-:W-:Y:S01]  /*131d0*/  FADD.FTZ R56, R205, R8 ;  /* 0x00000008cd387221 */ /* 0x000fe20000010000 */
[----:B------:R-:W-:-:S06]  /*131e0*/  F2FP.F16.F32.PACK_AB R8, R158, R142 ;  /* 0x0000008e9e08723e */ /* 0x000fcc00000000ff */
[----:B------:R-:W-:Y:S01]  /*131f0*/  MUFU.EX2 R94, R194 ;  /* 0x000000c2005e7308 */ /* 0x000fe20000000800 */
[----:B------:R-:W-:-:S07]  /*13200*/  F2FP.F16.F32.PACK_AB R9, R103, R102 ;  /* 0x000000666709723e */ /* 0x000fce00000000ff */
[----:B------:R-:W-:Y:S01]  /*13210*/  MUFU.EX2 R93, R157 ;  /* 0x0000009d005d7308 */ /* 0x000fe20000000800 */
[----:B------:R-:W-:-:S07]  /*13220*/  F2FP.F16.F32.PACK_AB R10, R140, R136 ;  /* 0x000000888c0a723e */ /* 0x000fce00000000ff */
[----:B------:R-:W2:Y:S01]  /*13230*/  MUFU.EX2 R92, R164 ;  /* 0x000000a4005c7308 */ /* 0x000ea20000000800 */
[----:B-1----:R-:W-:Y:S01]  /*13240*/  F2FP.F16.F32.PACK_AB R11, R106, R104 ;  /* 0x000000686a0b723e */ /* 0x002fe200000000ff */
[----:B----4-:R-:W-:Y:S01]  /*13250*/  HMMA.16816.F32 R188, R4, R30, R72 ;  /* 0x0000001e04bc723c */ /* 0x010fe20000001848 */
[----:B------:R-:W-:Y:S01]  /*13260*/  FADD.FTZ R2, R252, R0 ;  /* 0x00000000fc027221 */ /* 0x000fe20000010000 */
[----:B------:R1:W5:Y:S04]  /*13270*/  LDL.LU R225, [R1+0xec] ;  /* 0x0000ec0001e17983 */ /* 0x0003680000300800 */
[-C--:B------:R-:W-:Y:S06]  /*13280*/  HMMA.16816.F32 R72, R8, R24.reuse, R68 ;  /* 0x000000180848723c */ /* 0x080fec0000001844 */
[C---:B------:R-:W-:Y:S06]  /*13290*/  HMMA.16816.F32 R172, R4.reuse, R24, R172 ;  /* 0x0000001804ac723c */ /* 0x040fec00000018ac */
[-C--:B------:R-:W-:Y:S06]  /*132a0*/  HMMA.16816.F32 R168, R4, R26.reuse, R168 ;  /* 0x0000001a04a8723c */ /* 0x080fec00000018a8 */
[----:B------:R-:W-:Y:S01]  /*132b0*/  HMMA.16816.F32 R68, R8, R26, R84 ;  /* 0x0000001a0844723c */ /* 0x000fe20000001854 */
[----:B------:R-:W4:Y:S01]  /*132c0*/  LDSM.16.MT88.4 R24, [R218+0xb000] ;  /* 0x00b00000da18783b */ /* 0x000f220000004200 */
[----:B------:R-:W-:Y:S04]  /*132d0*/  MUFU.EX2 R59, R165 ;  /* 0x000000a5003b7308 */ /* 0x000fe80000000800 */
[C---:B------:R-:W-:Y:S04]  /*132e0*/  HMMA.16816.F32 R180, R4.reuse, R32, R180 ;  /* 0x0000002004b4723c */ /* 0x040fe800000018b4 */
[----:B------:R-:W1:Y:S02]  /*132f0*/  MUFU.EX2 R57, R118 ;  /* 0x0000007600397308 */ /* 0x000e640000000800 */
[C---:B------:R-:W-:Y:S06]  /*13300*/  HMMA.16816.F32 R176, R4.reuse, R34, R176 ;  /* 0x0000002204b0723c */ /* 0x040fec00000018b0 */
[C---:B------:R-:W-:Y:S06]  /*13310*/  HMMA.16816.F32 R184, R4.reuse, R28, R184 ;  /* 0x0000001c04b8723c */ /* 0x040fec00000018b8 */
[C---:B------:R-:W-:Y:S06]  /*13320*/  HMMA.16816.F32 R88, R4.reuse, R36, R88 ;  /* 0x000000240458723c */ /* 0x040fec0000001858 */
[----:B------:R-:W-:Y:S01]  /*13330*/  HMMA.16816.F32 R76, R4, R38, R76 ;  /* 0x00000026044c723c */ /* 0x000fe2000000184c */
[----:B------:R-:W-:Y:S01]  /*13340*/  FADD.FTZ R0, R153, R64 ;  /* 0x0000004099007221 */ /* 0x000fe20000010000 */
[----:B------:R-:W4:Y:S01]  /*13350*/  MUFU.EX2 R150, R150 ;  /* 0x0000009600967308 */ /* 0x000f220000000800 */
[----:B------:R-:W-:Y:S01]  /*13360*/  FADD.FTZ R3, R155, R65 ;  /* 0x000000419b037221 */ /* 0x000fe20000010000 */
[----:B------:R-:W-:Y:S01]  /*13370*/  FADD.FTZ R2, R159, R2 ;  /* 0x000000029f027221 */ /* 0x000fe20000010000 */
[----:B------:R-:W-:Y:S01]  /*13380*/  FADD.FTZ R0, R160, R0 ;  /* 0x00000000a0007221 */ /* 0x000fe20000010000 */
[----:B------:R-:W-:Y:S01]  /*13390*/  MOV R159, R161 ;  /* 0x000000a1009f7202 */ /* 0x000fe20000000f00 */
[----:B------:R-:W-:-:S02]  /*133a0*/  IMAD.MOV.U32 R160, RZ, RZ, R162 ;  /* 0x000000ffffa07224 */ /* 0x000fc400078e00a2 */
[----:B------:R-:W-:Y:S01]  /*133b0*/  FADD.FTZ R3, R206, R3 ;  /* 0x00000003ce037221 */ /* 0x000fe20000010000 */
[----:B------:R-:W-:Y:S01]  /*133c0*/  MOV R162, R66 ;  /* 0x0000004200a27202 */ /* 0x000fe20000000f00 */
[----:B------:R-:W-:Y:S01]  /*133d0*/  FADD.FTZ R2, R208, R2 ;  /* 0x00000002d0027221 */ /* 0x000fe20000010000 */
[----:B------:R-:W-:Y:S01]  /*133e0*/  MOV R161, R67 ;  /* 0x0000004300a17202 */ /* 0x000fe20000000f00 */
[C---:B------:R-:W-:Y:S01]  /*133f0*/  HMMA.16816.F32 R60, R8.reuse, R32, R60 ;  /* 0x00000020083c723c */ /* 0x040fe2000000183c */
[----:B------:R-:W-:Y:S01]  /*13400*/  FADD.FTZ R0, R251, R0 ;  /* 0x00000000fb007221 */ /* 0x000fe20000010000 */
[----:B---3--:R-:W-:Y:S01]  /*13410*/  F2FP.F16.F32.PACK_AB R4, R97, R96 ;  /* 0x000000606104723e */ /* 0x008fe200000000ff */
[----:B------:R-:W-:Y:S01]  /*13420*/  FADD.FTZ R3, R211, R3 ;  /* 0x00000003d3037221 */ /* 0x000fe20000010000 */
[----:B--2---:R-:W-:Y:S02]  /*13430*/  F2FP.F16.F32.PACK_AB R5, R92, R93 ;  /* 0x0000005d5c05723e */ /* 0x004fe400000000ff */
[----:B------:R-:W-:Y:S01]  /*13440*/  HMMA.16816.F32 R52, R8, R28, R52 ;  /* 0x0000001c0834723c */ /* 0x000fe20000001834 */
[----:B------:R-:W-:-:S02]  /*13450*/  F2FP.F16.F32.PACK_AB R6, R94, R95 ;  /* 0x0000005f5e06723e */ /* 0x000fc400000000ff */
[----:B-1----:R-:W-:-:S03]  /*13460*/  F2FP.F16.F32.PACK_AB R7, R57, R59 ;  /* 0x0000003b3907723e */ /* 0x002fc600000000ff */
[----:B------:R-:W-:Y:S01]  /*13470*/  HMMA.16816.F32 R44, R8, R30, R44 ;  /* 0x0000001e082c723c */ /* 0x000fe2000000182c */
[----:B------:R-:W-:-:S05]  /*13480*/  FADD.FTZ R2, R159, R2 ;  /* 0x000000029f027221 */ /* 0x000fca0000010000 */
[----:B------:R-:W-:Y:S01]  /*13490*/  HMMA.16816.F32 R40, R8, R38, R40 ;  /* 0x000000260828723c */ /* 0x000fe20000001828 */
[----:B------:R-:W-:Y:S01]  /*134a0*/  FADD.FTZ R0, R160, R0 ;  /* 0x00000000a0007221 */ /* 0x000fe20000010000 */
[----:B------:R-:W-:Y:S01]  /*134b0*/  MUFU.EX2 R98, R193 ;  /* 0x000000c100627308 */ /* 0x000fe20000000800 */
[----:B----4-:R-:W-:-:S07]  /*134c0*/  MOV R86, R150 ;  /* 0x0000009600567202 */ /* 0x010fce0000000f00 */
[----:B------:R1:W-:Y:S01]  /*134d0*/  MUFU.EX2 R99, R195 ;  /* 0x000000c300637308 */ /* 0x0003e20000000800 */
[C---:B------:R-:W-:Y:S07]  /*134e0*/  HMMA.16816.F32 R64, R8.reuse, R34, R80 ;  /* 0x000000220840723c */ /* 0x040fee0000001850 */
[----:B------:R2:W-:Y:S01]  /*134f0*/  MUFU.EX2 R58, R209 ;  /* 0x000000d1003a7308 */ /* 0x0005e20000000800 */
[----:B------:R-:W-:Y:S01]  /*13500*/  HMMA.16816.F32 R32, R8, R36, R48 ;  /* 0x000000240820723c */ /* 0x000fe20000001830 */
[----:B------:R-:W-:-:S06]  /*13510*/  FADD.FTZ R3, R213, R3 ;  /* 0x00000003d5037221 */ /* 0x000fcc0000010000 */
[----:B------:R-:W3:Y:S01]  /*13520*/  MUFU.EX2 R148, R148 ;  /* 0x0000009400947308 */ /* 0x000ee20000000800 */
[----:B------:R-:W-:Y:S01]  /*13530*/  FADD.FTZ R8, R249, R56 ;  /* 0x00000038f9087221 */ /* 0x000fe20000010000 */
[----:B------:R-:W-:Y:S01]  /*13540*/  FADD.FTZ R2, R224, R2 ;  /* 0x00000002e0027221 */ /* 0x000fe20000010000 */
[C---:B------:R-:W-:Y:S01]  /*13550*/  HMMA.16816.F32 R172, R4.reuse, R20, R172 ;  /* 0x0000001404ac723c */ /* 0x040fe200000018ac */
[----:B------:R-:W-:Y:S01]  /*13560*/  FADD.FTZ R0, R223, R0 ;  /* 0x00000000df007221 */ /* 0x000fe20000010000 */
[----:B------:R-:W-:Y:S01]  /*13570*/  FADD.FTZ R28, R250, R8 ;  /* 0x00000008fa1c7221 */ /* 0x000fe20000010000 */
[----:B------:R-:W-:Y:S02]  /*13580*/  MOV R151, R162 ;  /* 0x000000a200977202 */ /* 0x000fe40000000f00 */
[----:B------:R-:W-:Y:S01]  /*13590*/  MUFU.EX2 R149, R149 ;  /* 0x0000009500957308 */ /* 0x000fe20000000800 */
[----:B------:R-:W-:Y:S01]  /*135a0*/  HMMA.16816.F32 R168, R4, R22, R168 ;  /* 0x0000001604a8723c */ /* 0x000fe200000018a8 */
[----:B------:R-:W-:-:S02]  /*135b0*/  IMAD.MOV.U32 R150, RZ, RZ, R163 ;  /* 0x000000ffff967224 */ /* 0x000fc400078e00a3 */
[----:B------:R-:W-:-:S04]  /*135c0*/  FADD.FTZ R0, R135, R0 ;  /* 0x0000000087007221 */ /* 0x000fc80000010000 */
[----:B------:R-:W4:Y:S01]  /*135d0*/  MUFU.EX2 R147, R147 ;  /* 0x0000009300937308 */ /* 0x000f220000000800 */
[C---:B------:R-:W-:Y:S07]  /*135e0*/  HMMA.16816.F32 R180, R4.reuse, R16, R180 ;  /* 0x0000001004b4723c */ /* 0x040fee00000018b4 */
[----:B------:R-:W-:Y:S01]  /*135f0*/  MUFU.EX2 R146, R146 ;  /* 0x0000009200927308 */ /* 0x000fe20000000800 */
[C---:B------:R-:W-:Y:S07]  /*13600*/  HMMA.16816.F32 R176, R4.reuse, R18, R176 ;  /* 0x0000001204b0723c */ /* 0x040fee00000018b0 */
[----:B------:R-:W-:Y:S01]  /*13610*/  MUFU.EX2 R145, R145 ;  /* 0x0000009100917308 */ /* 0x000fe20000000800 */
[C---:B------:R-:W-:Y:S07]  /*13620*/  HMMA.16816.F32 R184, R4.reuse, R12, R184 ;  /* 0x0000000c04b8723c */ /* 0x040fee00000018b8 */
[----:B------:R-:W4:Y:S01]  /*13630*/  MUFU.EX2 R144, R144 ;  /* 0x0000009000907308 */ /* 0x000f220000000800 */
[C---:B------:R-:W-:Y:S01]  /*13640*/  HMMA.16816.F32 R188, R4.reuse, R14, R188 ;  /* 0x0000000e04bc723c */ /* 0x040fe200000018bc */
[----:B------:R-:W-:Y:S01]  /*13650*/  MOV R84, R136 ;  /* 0x0000008800547202 */ /* 0x000fe20000000f00 */
[----:B------:R-:W-:Y:S01]  /*13660*/  IMAD.MOV.U32 R85, RZ, RZ, R140 ;  /* 0x000000ffff557224 */ /* 0x000fe200078e008c */
[----:B------:R-:W-:Y:S03]  /*13670*/  LDSM.16.MT88.4 R152, [R219+0xb800] ;  /* 0x00b80000db98783b */ /* 0x000fe60000004200 */
[C---:B-1----:R-:W-:Y:S06]  /*13680*/  HMMA.16816.F32 R192, R4.reuse, R24, R88 ;  /* 0x0000001804c0723c */ /* 0x042fec0000001858 */
[----:B------:R-:W-:Y:S01]  /*13690*/  HMMA.16816.F32 R76, R4, R26, R76 ;  /* 0x0000001a044c723c */ /* 0x000fe2000000184c */
[----:B------:R-:W-:-:S02]  /*136a0*/  MOV R49, R151 ;  /* 0x0000009700317202 */ /* 0x000fc40000000f00 */
[----:B------:R-:W-:Y:S02]  /*136b0*/  MOV R50, R138 ;  /* 0x0000008a00327202 */ /* 0x000fe40000000f00 */
[----:B------:R-:W-:Y:S02]  /*136c0*/  MOV R159, R161 ;  /* 0x000000a1009f7202 */ /* 0x000fe40000000f00 */
        /* <DEDUP_REMOVED lines=8> */
[----:B--2---:R-:W-:-:S02]  /*13750*/  IMAD.MOV.U32 R209, RZ, RZ, R137 ;  /* 0x000000ffffd17224 */ /* 0x004fc400078e0089 */
        /* <DEDUP_REMOVED lines=33> */
[----:B---3--:R-:W-:-:S02]  /*13970*/  IMAD.MOV.U32 R208, RZ, RZ, R148 ;  /* 0x000000ffffd07224 */ /* 0x008fc400078e0094 */
[----:B------:R-:W-:Y:S01]  /*13980*/  FADD.FTZ R4, R82, R4 ;  /* 0x0000000452047221 */ /* 0x000fe20000010000 */
[----:B----4-:R-:W-:Y:S01]  /*13990*/  MOV R206, R147 ;  /* 0x0000009300ce7202 */ /* 0x010fe20000000f00 */
[----:B------:R-:W-:Y:S01]  /*139a0*/  FADD.FTZ R3, R102, R3 ;  /* 0x0000000366037221 */ /* 0x000fe20000010000 */
[----:B------:R-:W-:Y:S01]  /*139b0*/  MOV R87, R149 ;  /* 0x0000009500577202 */ /* 0x000fe20000000f00 */
[----:B------:R-:W-:Y:S01]  /*139c0*/  FADD.FTZ R2, R202, R2 ;  /* 0x00000002ca027221 */ /* 0x000fe20000010000 */
[----:B------:R-:W-:Y:S01]  /*139d0*/  FADD.FTZ R0, R108, R0 ;  /* 0x000000006c007221 */ /* 0x000fe20000010000 */
[----:B------:R-:W-:Y:S01]  /*139e0*/  FADD.FTZ R4, R83, R4 ;  /* 0x0000000453047221 */ /* 0x000fe20000010000 */
[----:B------:R-:W-:Y:S01]  /*139f0*/  F2FP.F16.F32.PACK_AB R8, R87, R86 ;  /* 0x000000565708723e */ /* 0x000fe200000000ff */
[----:B------:R-:W-:Y:S01]  /*13a00*/  FADD.FTZ R3, R103, R3 ;  /* 0x0000000367037221 */ /* 0x000fe20000010000 */
[----:B------:R-:W-:Y:S01]  /*13a10*/  F2FP.F16.F32.PACK_AB R9, R98, R107 ;  /* 0x0000006b6209723e */ /* 0x000fe200000000ff */
[----:B------:R-:W-:Y:S01]  /*13a20*/  FADD.FTZ R2, R200, R2 ;  /* 0x00000002c8027221 */ /* 0x000fe20000010000 */
[----:B------:R-:W-:-:S02]  /*13a30*/  F2FP.F16.F32.PACK_AB R10, R206, R208 ;  /* 0x000000d0ce0a723e */ /* 0x000fc400000000ff */
[----:B------:R-:W-:Y:S01]  /*13a40*/  F2FP.F16.F32.PACK_AB R11, R58, R99 ;  /* 0x000000633a0b723e */ /* 0x000fe200000000ff */
[----:B------:R-:W-:Y:S01]  /*13a50*/  FADD.FTZ R0, R119, R0 ;  /* 0x0000000077007221 */ /* 0x000fe20000010000 */
[----:B------:R-:W-:Y:S01]  /*13a60*/  FADD.FTZ R4, R84, R4 ;  /* 0x0000000454047221 */ /* 0x000fe20000010000 */
[----:B------:R-:W-:Y:S01]  /*13a70*/  FADD.FTZ R3, R104, R3 ;  /* 0x0000000368037221 */ /* 0x000fe20000010000 */
[----:B------:R-:W-:Y:S01]  /*13a80*/  FADD.FTZ R2, R101, R2 ;  /* 0x0000000265027221 */ /* 0x000fe20000010000 */
[----:B------:R-:W-:Y:S01]  /*13a90*/  MOV R214, R144 ;  /* 0x0000009000d67202 */ /* 0x000fe20000000f00 */
[----:B------:R-:W-:Y:S01]  /*13aa0*/  IMAD.MOV.U32 R252, RZ, RZ, R145 ;  /* 0x000000fffffc7224 */ /* 0x000fe200078e0091 */
[----:B------:R-:W-:Y:S01]  /*13ab0*/  MOV R205, R146 ;  /* 0x0000009200cd7202 */ /* 0x000fe20000000f00 */
[----:B------:R-:W-:Y:S01]  /*13ac0*/  FADD.FTZ R0, R121, R0 ;  /* 0x0000000079007221 */ /* 0x000fe20000010000 */
[----:B------:R-:W1:Y:S01]  /*13ad0*/  LDSM.16.MT88.4 R160, [R216+0xb800] ;  /* 0x00b80000d8a0783b */ /* 0x000e620000004200 */
[----:B------:R-:W-:Y:S01]  /*13ae0*/  HMMA.16816.F32 R52, R8, R12, R52 ;  /* 0x0000000c0834723c */ /* 0x000fe20000001834 */
[----:B------:R-:W-:Y:S01]  /*13af0*/  FADD.FTZ R4, R85, R4 ;  /* 0x0000000455047221 */ /* 0x000fe20000010000 */
[----:B------:R-:W-:Y:S01]  /*13b00*/  FADD.FTZ R3, R106, R3 ;  /* 0x000000036a037221 */ /* 0x000fe20000010000 */
[----:B------:R-:W2:Y:S01]  /*13b10*/  LDSM.16.MT88.4 R144, [R217+0xb800] ;  /* 0x00b80000d990783b */ /* 0x000ea20000004200 */
[----:B------:R-:W-:-:S02]  /*13b20*/  FADD.FTZ R2, R100, R2 ;  /* 0x0000000264027221 */ /* 0x000fc40000010000 */
[C---:B------:R-:W-:Y:S01]  /*13b30*/  HMMA.16816.F32 R44, R8.reuse, R14, R44 ;  /* 0x0000000e082c723c */ /* 0x040fe2000000182c */
[----:B------:R-:W3:Y:S01]  /*13b40*/  LDSM.16.MT88.4 R12, [R218+0xb800] ;  /* 0x00b80000da0c783b */ /* 0x000ee20000004200 */
[----:B------:R-:W-:Y:S01]  /*13b50*/  FADD.FTZ R0, R120, R0 ;  /* 0x0000000078007221 */ /* 0x000fe20000010000 */
[----:B------:R-:W-:Y:S01]  /*13b60*/  FADD.FTZ R4, R86, R4 ;  /* 0x0000000456047221 */ /* 0x000fe20000010000 */
[----:B------:R-:W-:Y:S01]  /*13b70*/  MUFU.EX2 R48, R197 ;  /* 0x000000c500307308 */ /* 0x000fe20000000800 */
[----:B------:R4:W5:Y:S01]  /*13b80*/  LDL.LU R224, [R1+0xe8] ;  /* 0x0000e80001e07983 */ /* 0x0009620000300800 */
[C---:B------:R-:W-:Y:S01]  /*13b90*/  HMMA.16816.F32 R60, R8.reuse, R16, R60 ;  /* 0x00000010083c723c */ /* 0x040fe2000000183c */
[----:B------:R-:W-:Y:S01]  /*13ba0*/  FADD.FTZ R3, R107, R3 ;  /* 0x000000036b037221 */ /* 0x000fe20000010000 */
[----:B------:R-:W-:Y:S01]  /*13bb0*/  FADD.FTZ R2, R96, R2 ;  /* 0x0000000260027221 */ /* 0x000fe20000010000 */
[----:B------:R-:W-:Y:S01]  /*13bc0*/  FADD.FTZ R0, R93, R0 ;  /* 0x000000005d007221 */ /* 0x000fe20000010000 */
[----:B------:R-:W-:Y:S01]  /*13bd0*/  FADD.FTZ R4, R87, R4 ;  /* 0x0000000457047221 */ /* 0x000fe20000010000 */
[----:B------:R4:W5:Y:S01]  /*13be0*/  LDL.LU R223, [R1+0xe4] ;  /* 0x0000e40001df7983 */ /* 0x0009620000300800 */
[----:B------:R-:W1:Y:S01]  /*13bf0*/  MUFU.EX2 R17, R210 ;  /* 0x000000d200117308 */ /* 0x000e620000000800 */
[----:B------:R-:W-:Y:S01]  /*13c00*/  FADD.FTZ R3, R98, R3 ;  /* 0x0000000362037221 */ /* 0x000fe20000010000 */
[----:B------:R-:W-:Y:S01]  /*13c10*/  FADD.FTZ R2, R97, R2 ;  /* 0x0000000261027221 */ /* 0x000fe20000010000 */
[C---:B------:R-:W-:Y:S05]  /*13c20*/  HMMA.16816.F32 R72, R8.reuse, R20, R72 ;  /* 0x000000140848723c */ /* 0x040fea0000001848 */
[----:B------:R-:W4:Y:S01]  /*13c30*/  MUFU.EX2 R30, R117 ;  /* 0x00000075001e7308 */ /* 0x000f220000000800 */
[----:B------:R-:W-:Y:S01]  /*13c40*/  HMMA.16816.F32 R68, R8, R22, R68 ;  /* 0x000000160844723c */ /* 0x000fe20000001844 */
[----:B------:R-:W-:Y:S01]  /*13c50*/  FADD.FTZ R0, R92, R0 ;  /* 0x000000005c007221 */ /* 0x000fe20000010000 */
[----:B------:R-:W-:-:S05]  /*13c60*/  FADD.FTZ R4, R208, R4 ;  /* 0x00000004d0047221 */ /* 0x000fca0000010000 */
[----:B------:R-:W2:Y:S01]  /*13c70*/  MUFU.EX2 R16, R212 ;  /* 0x000000d400107308 */ /* 0x000ea20000000800 */
[----:B------:R-:W-:Y:S01]  /*13c80*/  HMMA.16816.F32 R64, R8, R18, R64 ;  /* 0x000000120840723c */ /* 0x000fe20000001840 */
[----:B------:R-:W-:Y:S01]  /*13c90*/  FADD.FTZ R3, R99, R3 ;  /* 0x0000000363037221 */ /* 0x000fe20000010000 */
[----:B------:R-:W-:-:S05]  /*13ca0*/  FADD.FTZ R2, R95, R2 ;  /* 0x000000025f027221 */ /* 0x000fca0000010000 */
[----:B------:R-:W3:Y:S01]  /*13cb0*/  MUFU.EX2 R37, R198 ;  /* 0x000000c600257308 */ /* 0x000ee20000000800 */
[----:B------:R-:W-:Y:S01]  /*13cc0*/  HMMA.16816.F32 R32, R8, R24, R32 ;  /* 0x000000180820723c */ /* 0x000fe20000001820 */
[----:B------:R-:W-:-:S05]  /*13cd0*/  FADD.FTZ R0, R59, R0 ;  /* 0x000000003b007221 */ /* 0x000fca0000010000 */
[----:B------:R-:W-:Y:S01]  /*13ce0*/  HMMA.16816.F32 R40, R8, R26, R40 ;  /* 0x0000001a0828723c */ /* 0x000fe20000001828 */
[----:B------:R-:W3:Y:S01]  /*13cf0*/  MUFU.EX2 R29, R116 ;  /* 0x00000074001d7308 */ /* 0x000ee20000000800 */
[----:B------:R-:W-:Y:S01]  /*13d00*/  FADD.FTZ R4, R206, R4 ;  /* 0x00000004ce047221 */ /* 0x000fe20000010000 */
[----:B------:R-:W-:Y:S01]  /*13d10*/  FADD.FTZ R3, R58, R3 ;  /* 0x000000033a037221 */ /* 0x000fe20000010000 */
[----:B------:R2:W5:Y:S05]  /*13d20*/  LDL.LU R222, [R1+0xe0] ;  /* 0x0000e00001de7983 */ /* 0x00056a0000300800 */
[----:B------:R-:W3:Y:S01]  /*13d30*/  MUFU.EX2 R9, R243 ;  /* 0x000000f300097308 */ /* 0x000ee20000000800 */
[----:B------:R-:W-:Y:S01]  /*13d40*/  FADD.FTZ R2, R94, R2 ;  /* 0x000000025e027221 */ /* 0x000fe20000010000 */
[----:B------:R-:W-:-:S06]  /*13d50*/  FADD.FTZ R0, R57, R0 ;  /* 0x0000000039007221 */ /* 0x000fcc0000010000 */
[----:B------:R-:W3:Y:S01]  /*13d60*/  MUFU.EX2 R36, R199 ;  /* 0x000000c700247308 */ /* 0x000ee20000000800 */
[----:B------:R-:W-:-:S07]  /*13d70*/  FADD.FTZ R4, R205, R4 ;  /* 0x00000004cd047221 */ /* 0x000fce0000010000 */
[----:B------:R-:W3:Y:S01]  /*13d80*/  MUFU.EX2 R20, R115 ;  /* 0x0000007300147308 */ /* 0x000ee20000000800 */
[----:B-1----:R-:W-:-:S07]  /*13d90*/  FADD.FTZ R3, R17, R3 ;  /* 0x0000000311037221 */ /* 0x002fce0000010000 */
[----:B------:R-:W1:Y:S01]  /*13da0*/  MUFU.EX2 R132, R132 ;  /* 0x0000008400847308 */ /* 0x000e620000000800 */
[----:B------:R-:W-:-:S07]  /*13db0*/  FADD.FTZ R2, R48, R2 ;  /* 0x0000000230027221 */ /* 0x000fce0000010000 */
[----:B------:R-:W1:Y:S01]  /*13dc0*/  MUFU.EX2 R31, R204 ;  /* 0x000000cc001f7308 */ /* 0x000e620000000800 */
[----:B----4-:R-:W-:-:S07]  /*13dd0*/  FADD.FTZ R0, R30, R0 ;  /* 0x000000001e007221 */ /* 0x010fce0000010000 */
[----:B------:R4:W4:Y:S08]  /*13de0*/  MUFU.EX2 R7, R196 ;  /* 0x000000c400077308 */ /* 0x0009300000000800 */
[----:B------:R-:W4:Y:S01]  /*13df0*/  MUFU.EX2 R8, R248 ;  /* 0x000000f800087308 */ /* 0x000f220000000800 */
[----:B------:R-:W-:Y:S01]  /*13e00*/  FADD.FTZ R4, R252, R4 ;  /* 0x00000004fc047221 */ /* 0x000fe20000010000 */
[----:B--2---:R-:W-:Y:S01]  /*13e10*/  FADD.FTZ R3, R16, R3 ;  /* 0x0000000310037221 */ /* 0x004fe20000010000 */
[----:B---3--:R-:W-:Y:S01]  /*13e20*/  FADD.FTZ R2, R37, R2 ;  /* 0x0000000225027221 */ /* 0x008fe20000010000 */
[----:B------:R-:W-:Y:S01]  /*13e30*/  FADD.FTZ R0, R29, R0 ;  /* 0x000000001d007221 */ /* 0x000fe20000010000 */
[----:B------:R-:W-:Y:S01]  /*13e40*/  FADD.FTZ R4, R214, R4 ;  /* 0x00000004d6047221 */ /* 0x000fe20000010000 */
[----:B------:R-:W-:Y:S01]  /*13e50*/  FADD.FTZ R3, R9, R3 ;  /* 0x0000000309037221 */ /* 0x000fe20000010000 */
[----:B------:R-:W-:Y:S01]  /*13e60*/  FADD.FTZ R2, R36, R2 ;  /* 0x0000000224027221 */ /* 0x000fe20000010000 */
[----:B------:R-:W-:Y:S01]  /*13e70*/  FADD.FTZ R0, R20, R0 ;  /* 0x0000000014007221 */ /* 0x000fe20000010000 */
[----:B-1----:R-:W-:Y:S01]  /*13e80*/  FADD.FTZ R4, R132, R4 ;  /* 0x0000000484047221 */ /* 0x002fe20000010000 */
[----:B----4-:R-:W-:Y:S01]  /*13e90*/  F2FP.F16.F32.PACK_AB R196, R37, R48 ;  /* 0x0000003025c4723e */ /* 0x010fe200000000ff */
[----:B------:R1:W5:Y:S01]  /*13ea0*/  LDL.LU R221, [R1+0xdc] ;  /* 0x0000dc0001dd7983 */ /* 0x0003620000300800 */
[----:B------:R-:W-:Y:S01]  /*13eb0*/  F2FP.F16.F32.PACK_AB R197, R29, R30 ;  /* 0x0000001e1dc5723e */ /* 0x000fe200000000ff */
[C---:B------:R-:W-:Y:S01]  /*13ec0*/  FADD.FTZ R2, R31.reuse, R2 ;  /* 0x000000021f027221 */ /* 0x040fe20000010000 */
[----:B------:R-:W-:Y:S01]  /*13ed0*/  F2FP.F16.F32.PACK_AB R198, R31, R36 ;  /* 0x000000241fc6723e */ /* 0x000fe200000000ff */
[----:B------:R1:W5:Y:S01]  /*13ee0*/  LDL.LU R220, [R1+0xd8] ;  /* 0x0000d80001dc7983 */ /* 0x0003620000300800 */
[----:B------:R-:W-:Y:S01]  /*13ef0*/  F2FP.F16.F32.PACK_AB R199, R7, R20 ;  /* 0x0000001407c7723e */ /* 0x000fe200000000ff */
[----:B------:R-:W-:Y:S01]  /*13f00*/  FADD.FTZ R3, R8, R3 ;  /* 0x0000000308037221 */ /* 0x000fe20000010000 */
[----:B------:R-:W-:-:S02]  /*13f10*/  F2FP.F16.F32.PACK_AB R136, R252, R205 ;  /* 0x000000cdfc88723e */ /* 0x000fc400000000ff */
[----:B------:R-:W-:Y:S02]  /*13f20*/  F2FP.F16.F32.PACK_AB R137, R16, R17 ;  /* 0x000000111089723e */ /* 0x000fe400000000ff */
[----:B------:R-:W-:Y:S02]  /*13f30*/  F2FP.F16.F32.PACK_AB R138, R132, R214 ;  /* 0x000000d6848a723e */ /* 0x000fe400000000ff */
[----:B------:R-:W-:Y:S01]  /*13f40*/  F2FP.F16.F32.PACK_AB R139, R8, R9 ;  /* 0x00000009088b723e */ /* 0x000fe200000000ff */
[----:B------:R-:W-:Y:S01]  /*13f50*/  FADD.FTZ R0, R7, R0 ;  /* 0x0000000007007221 */ /* 0x000fe20000010000 */
[----:B------:R1:W5:Y:S01]  /*13f60*/  LDL.LU R135, [R1+0xd4] ;  /* 0x0000d40001877983 */ /* 0x0003620000300800 */
[C---:B------:R-:W-:Y:S03]  /*13f70*/  HMMA.16816.F32 R172, R196.reuse, R160, R172 ;  /* 0x000000a0c4ac723c */ /* 0x040fe600000018ac */
[----:B------:R1:W-:Y:S04]  /*13f80*/  STL [R1+0x94], R4 ;  /* 0x0000940401007387 */ /* 0x0003e80000100800 */
[----:B------:R1:W-:Y:S01]  /*13f90*/  STL [R1+0x98], R3 ;  /* 0x0000980301007387 */ /* 0x0003e20000100800 */
[C---:B------:R-:W-:Y:S03]  /*13fa0*/  HMMA.16816.F32 R168, R196.reuse, R162, R168 ;  /* 0x000000a2c4a8723c */ /* 0x040fe600000018a8 */
[----:B------:R1:W-:Y:S03]  /*13fb0*/  STL [R1+0xb0], R2 ;  /* 0x0000b00201007387 */ /* 0x0003e60000100800 */
[C---:B------:R-:W-:Y:S01]  /*13fc0*/  HMMA.16816.F32 R180, R196.reuse, R152, R180 ;  /* 0x00000098c4b4723c */ /* 0x040fe200000018b4 */
[----:B------:R1:W-:Y:S05]  /*13fd0*/  STL [R1+0xb4], R0 ;  /* 0x0000b40001007387 */ /* 0x0003ea0000100800 */
        /* <DEDUP_REMOVED lines=13> */
[----:B------:R-:W-:Y:S01]  /*140b0*/  IMAD.MOV.U32 R70, RZ, RZ, R203 ;  /* 0x000000ffff467224 */ /* 0x000fe200078e00cb */
[----:B------:R-:W-:-:S02]  /*140c0*/  MOV R71, R207 ;  /* 0x000000cf00477202 */ /* 0x000fc40000000f00 */
[----:B------:R-:W-:Y:S02]  /*140d0*/  MOV R68, R201 ;  /* 0x000000c900447202 */ /* 0x000fe40000000f00 */
[----:B-1----:R-:W-:-:S15]  /*140e0*/  MOV R69, R244 ;  /* 0x000000f400457202 */ /* 0x002fde0000000f00 */
[----:B------:R-:W-:-:S03]  /*140f0*/  NOP ;  /* 0x0000000000007918 */ /* 0x000fc60000000000 */
.L_x_667:
[----:B------:R-:W-:-:S06]  /*14100*/  UISETP.GT.AND UP0, UPT, UR21, UR12, UPT ;  /* 0x0000000c1500728c */ /* 0x000fcc000bf04270 */
[----:B------:R-:W-:-:S13]  /*14110*/  PLOP3.LUT P0, PT, PT, PT, UP0, 0x80, 0x0 ;  /* 0x000000000000781c */ /* 0x000fda0003f0f008 */
[----:B------:R-:W-:Y:S05]  /*14120*/  @!P0 BRA `(.L_x_669) ;  /* 0x0000008800408947 */ /* 0x000fea0003800000 */
[----:B------:R-:W2:Y:S01]  /*14130*/  LDL.LU.64 R6, [R1+0xa0] ;  /* 0x0000a00001067983 */ /* 0x000ea20000300a00 */
[----:B-----5:R-:W-:Y:S01]  /*14140*/  MOV R132, R70 ;  /* 0x0000004600847202 */ /* 0x020fe20000000f00 */
        /* <DEDUP_REMOVED lines=9> */
[----:B------:R-:W-:Y:S01]  /*141e0*/  ULDC UR4, c[0x0][0x2ec] ;  /* 0x0000bb0000047ab9 */ /* 0x000fe20000000800 */
[----:B------:R-:W-:Y:S01]  /*141f0*/  ULDC.64 UR6, c[0x0][0x218] ;  /* 0x0000860000067ab9 */ /* 0x000fe20000000a00 */
[----:B------:R-:W-:Y:S01]  /*14200*/  ULDC.64 UR10, c[0x0][0x220] ;  /* 0x00008800000a7ab9 */ /* 0x000fe20000000a00 */
[----:B------:R-:W-:Y:S01]  /*14210*/  ULDC.64 UR8, c[0x0][0x248] ;  /* 0x0000920000087ab9 */ /* 0x000fe20000000a00 */
[----:B--2---:R-:W-:-:S05]  /*14220*/  IMAD.MOV.U32 R5, RZ, RZ, R7 ;  /* 0x000000ffff057224 */ /* 0x004fca00078e0007 */
[----:B------:R1:W-:Y:S01]  /*14230*/  STL.64 [R1+0xb8], R4 ;  /* 0x0000b80401007387 */ /* 0x0003e20000100a00 */
[----:B------:R-:W-:Y:S05]  /*14240*/  BRA `(.L_x_670) ;  /* 0x0000000000a87947 */ /* 0x000fea0003800000 */
.L_x_672:
        /* <DEDUP_REMOVED lines=42> */
.L_x_670:
        /* <DEDUP_REMOVED lines=9> */
[----:B------:R-:W-:Y:S03]  /*14580*/  UIMAD UR26, UR27, UR19, UR26 ;  /* 0x000000131b1a72a4 */ /* 0x000fe6000f8e021a */
[----:B------:R-:W-:Y:S04]  /*14590*/  STL [R1+0xec], R142 ;  /* 0x0000ec8e01007387 */ /* 0x000fe80000100800 */
[----:B------:R-:W-:Y:S04]  /*145a0*/  STL [R1+0xe8], R141 ;  /* 0x0000e88d01007387 */ /* 0x000fe80000100800 */
[----:B------:R-:W-:Y:S04]  /*145b0*/  STL [R1+0xe4], R140 ;  /* 0x0000e48c01007387 */ /* 0x000fe80000100800 */
[----:B------:R-:W-:Y:S04]  /*145c0*/  STL [R1+0xe0], R139 ;  /* 0x0000e08b01007387 */ /* 0x000fe80000100800 */
[----:B------:R-:W-:Y:S04]  /*145d0*/  STL [R1+0xdc], R138 ;  /* 0x0000dc8a01007387 */ /* 0x000fe80000100800 */
[----:B------:R-:W-:Y:S04]  /*145e0*/  STL [R1+0xd8], R137 ;  /* 0x0000d88901007387 */ /* 0x000fe80000100800 */
[----:B------:R-:W-:Y:S01]  /*145f0*/  STL [R1+0xd4], R136 ;  /* 0x0000d48801007387 */ /* 0x000fe20000100800 */
[----:B------:R-:W1:Y:S01]  /*14600*/  S2R R2, SR_TID.X ;  /* 0x0000000000027919 */ /* 0x000e620000002100 */
[----:B--2---:R-:W-:Y:S04]  /*14610*/  IMAD.WIDE.U32 R4, R4, UR19, R6 ;  /* 0x0000001304047c25 */ /* 0x004fe8000f8e0006 */
[----:B------:R-:W-:Y:S01]  /*14620*/  VIADD R0, R5, UR26 ;  /* 0x0000001a05007c36 */ /* 0x000fe20008000000 */
[----:B------:R-:W-:Y:S01]  /*14630*/  LEA R6, P0, R4, UR10, 0x1 ;  /* 0x0000000a04067c11 */ /* 0x000fe2000f8008ff */
[----:B-1----:R-:W-:Y:S03]  /*14640*/  IMAD.SHL.U32 R2, R2, 0x2, RZ ;  /* 0x0000000202027824 */ /* 0x002fe600078e00ff */
[----:B------:R-:W-:Y:S02]  /*14650*/  LEA.HI.X R7, R4, UR11, R0, 0x1, P0 ;  /* 0x0000000b04077c11 */ /* 0x000fe400080f0c00 */
[----:B------:R-:W-:Y:S02]  /*14660*/  IADD3 R4, P0, R6, UR20, RZ ;  /* 0x0000001406047c10 */ /* 0x000fe4000ff1e0ff */
[----:B------:R-:W-:Y:S01]  /*14670*/  LOP3.LUT R2, R2, 0x6, RZ, 0xc0, !PT ;  /* 0x0000000602027812 */ /* 0x000fe200078ec0ff */
[----:B------:R-:W-:Y:S01]  /*14680*/  @!PT LDS RZ, [RZ] ;  /* 0x00000000fffff984 */ /* 0x000fe20000000800 */
[----:B------:R-:W-:Y:S01]  /*14690*/  @!PT LDS RZ, [RZ] ;  /* 0x00000000fffff984 */ /* 0x000fe20000000800 */
[----:B------:R-:W-:Y:S01]  /*146a0*/  @!PT LDS RZ, [RZ] ;  /* 0x00000000fffff984 */ /* 0x000fe20000000800 */
[----:B------:R-:W-:Y:S01]  /*146b0*/  LDGSTS.E.BYPASS.LTC128B.128 [R242+0x8000], desc[UR16][R6.64] ;  /* 0x0800000006f27fae */ /* 0x000fe2000b901d50 */
[----:B------:R-:W-:Y:S02]  /*146c0*/  IADD3.X R5, R7, UR15, RZ, P0, !PT ;  /* 0x0000000f07057c10 */ /* 0x000fe400087fe4ff */
[----:B------:R-:W-:Y:S04]  /*146d0*/  IADD3 R14, P0, R4, UR20, RZ ;  /* 0x00000014040e7c10 */ /* 0x000fe8000ff1e0ff */
[----:B------:R-:W-:Y:S01]  /*146e0*/  IADD3.X R15, R5, UR15, RZ, P0, !PT ;  /* 0x0000000f050f7c10 */ /* 0x000fe200087fe4ff */
[----:B------:R1:W-:Y:S01]  /*146f0*/  LDGSTS.E.BYPASS.LTC128B.128 [R242+0x8800], desc[UR16][R4.64] ;  /* 0x0880000004f27fae */ /* 0x0003e2000b901d50 */
[----:B------:R-:W-:Y:S04]  /*14700*/  IADD3 R12, P0, R14, UR20, RZ ;  /* 0x000000140e0c7c10 */ /* 0x000fe8000ff1e0ff */
[----:B------:R-:W-:Y:S02]  /*14710*/  IADD3.X R13, R15, UR15, RZ, P0, !PT ;  /* 0x0000000f0f0d7c10 */ /* 0x000fe400087fe4ff */
[----:B------:R-:W-:Y:S01]  /*14720*/  IADD3 R10, P0, R12, UR20, RZ ;  /* 0x000000140c0a7c10 */ /* 0x000fe2000ff1e0ff */
[----:B------:R-:W-:Y:S03]  /*14730*/  LDGSTS.E.BYPASS.LTC128B.128 [R242+0x9000], desc[UR16][R14.64] ;  /* 0x090000000ef27fae */ /* 0x000fe6000b901d50 */
[----:B------:R-:W-:Y:S02]  /*14740*/  IADD3.X R11, R13, UR15, RZ, P0, !PT ;  /* 0x0000000f0d0b7c10 */ /* 0x000fe400087fe4ff */
[----:B------:R-:W-:Y:S03]  /*14750*/  IADD3 R8, P0, R10, UR20, RZ ;  /* 0x000000140a087c10 */ /* 0x000fe6000ff1e0ff */
[----:B------:R-:W-:Y:S01]  /*14760*/  LDGSTS.E.BYPASS.LTC128B.128 [R242+0x9800], desc[UR16][R12.64] ;  /* 0x098000000cf27fae */ /* 0x000fe2000b901d50 */
[----:B------:R-:W-:Y:S07]  /*14770*/  IADD3.X R9, R11, UR15, RZ, P0, !PT ;  /* 0x0000000f0b097c10 */ /* 0x000fee00087fe4ff */
[----:B------:R-:W-:Y:S01]  /*14780*/  LDGSTS.E.BYPASS.LTC128B.128 [R242+0xa000], desc[UR16][R10.64] ;  /* 0x0a0000000af27fae */ /* 0x000fe2000b901d50 */
[----:B-1----:R-:W-:Y:S04]  /*14790*/  IADD3 R4, P0, R8, UR20, RZ ;  /* 0x0000001408047c10 */ /* 0x002fe8000ff1e0ff */
[----:B------:R-:W-:Y:S03]  /*147a0*/  IADD3.X R5, R9, UR15, RZ, P0, !PT ;  /* 0x0000000f09057c10 */ /* 0x000fe600087fe4ff */
[----:B------:R-:W-:Y:S01]  /*147b0*/  LDGSTS.E.BYPASS.LTC128B.128 [R242+0xa800], desc[UR16][R8.64] ;  /* 0x0a80000008f27fae */ /* 0x000fe2000b901d50 */
[----:B------:R-:W-:Y:S04]  /*147c0*/  IADD3 R6, P0, R4, UR20, RZ ;  /* 0x0000001404067c10 */ /* 0x000fe8000ff1e0ff */
[----:B------:R-:W-:Y:S03]  /*147d0*/  IADD3.X R7, R5, UR15, RZ, P0, !PT ;  /* 0x0000000f05077c10 */ /* 0x000fe600087fe4ff */
[----:B------:R-:W-:Y:S08]  /*147e0*/  LDGSTS.E.BYPASS.LTC128B.128 [R242+0xb000], desc[UR16][R4.64] ;  /* 0x0b00000004f27fae */ /* 0x000ff0000b901d50 */
[----:B------:R1:W-:Y:S08]  /*147f0*/  LDGSTS.E.BYPASS.LTC128B.128 [R242+0xb800], desc[UR16][R6.64] ;  /* 0x0b80000006f27fae */ /* 0x0003f0000b901d50 */
[----:B-----5:R-:W-:Y:S08]  /*14800*/  LDSM.16.M88.4 R128, [R222] ;  /* 0x00000000de80783b */ /* 0x020ff00000000200 */
        /* <DEDUP_REMOVED lines=128> */
[----:B------:R-:W2:Y:S03]  /*15010*/  LDSM.16.M88.4 R204, [R224+0x2000] ;  /* 0x00200000e0cc783b */ /* 0x000ea60000000200 */
        /* <DEDUP_REMOVED lines=8> */
[----:B------:R-:W-:Y:S01]  /*150a0*/  MUFU.TANH R243, R4 ;  /* 0x0000000400f37308 */ /* 0x000fe20000002400 */
        /* <DEDUP_REMOVED lines=8> */
[----:B------:R-:W-:Y:S01]  /*15130*/  FMUL.FTZ R13, R13, UR23 ;  /* 0x000000170d0d7c20 */ /* 0x000fe20008410000 */
[----:B------:R-:W-:Y:S05]  /*15140*/  FMUL.FTZ R17, R17, UR23 ;  /* 0x0000001711117c20 */ /* 0x000fea0008410000 */
[----:B------:R2:W-:Y:S01]  /*15150*/  MUFU.TANH R138, R5 ;  /* 0x00000005008a7308 */ /* 0x0005e20000002400 */
[----:B------:R-:W-:Y:S01]  /*15160*/  FMUL.FTZ R16, R16, UR23 ;  /* 0x0000001710107c20 */ /* 0x000fe20008410000 */
[----:B------:R-:W-:Y:S01]  /*15170*/  FMUL.FTZ R18, R18, UR23 ;  /* 0x0000001712127c20 */ /* 0x000fe20008410000 */
[----:B------:R-:W-:Y:S07]  /*15180*/  FMUL.FTZ R19, R19, UR23 ;  /* 0x0000001713137c20 */ /* 0x000fee0008410000 */
[----:B------:R-:W-:Y:S10]  /*15190*/  MUFU.TANH R208, R8 ;  /* 0x0000000800d07308 */ /* 0x000ff40000002400 */
[----:B------:R-:W-:Y:S01]  /*151a0*/  MUFU.TANH R211, R10 ;  /* 0x0000000a00d37308 */ /* 0x000fe20000002400 */
[----:B--2---:R-:W2:Y:S09]  /*151b0*/  LDSM.16.M88.4 R4, [R220+0x800] ;  /* 0x00080000dc04783b */ /* 0x004eb20000000200 */
[----:B------:R-:W-:Y:S10]  /*151c0*/  MUFU.TANH R210, R9 ;  /* 0x0000000900d27308 */ /* 0x000ff40000002400 */
[----:B------:R3:W4:Y:S10]  /*151d0*/  MUFU.TANH R201, R11 ;  /* 0x0000000b00c97308 */ /* 0x0007340000002400 */
[----:B------:R-:W-:Y:S10]  /*151e0*/  MUFU.TANH R137, R14 ;  /* 0x0000000e00897308 */ /* 0x000ff40000002400 */
[----:B------:R-:W-:Y:S01]  /*151f0*/  MUFU.TANH R136, R17 ;  /* 0x0000001100887308 */ /* 0x000fe20000002400 */
[----:B---3--:R-:W3:Y:S09]  /*15200*/  LDSM.16.M88.4 R8, [R220+0x1000] ;  /* 0x00100000dc08783b */ /* 0x008ef20000000200 */
[----:B------:R-:W-:Y:S01]  /*15210*/  MUFU.TANH R15, R15 ;  /* 0x0000000f000f7308 */ /* 0x000fe20000002400 */
[-C--:B--2---:R-:W-:Y:S06]  /*15220*/  HMMA.16816.F32 R20, R212, R4.reuse, R20 ;  /* 0x00000004d414723c */ /* 0x084fec0000001814 */
[C---:B------:R-:W-:Y:S03]  /*15230*/  HMMA.16816.F32 R24, R204.reuse, R4, R24 ;  /* 0x00000004cc18723c */ /* 0x040fe60000001818 */
[----:B------:R-:W-:Y:S03]  /*15240*/  MUFU.TANH R16, R16 ;  /* 0x0000001000107308 */ /* 0x000fe60000002400 */
[-C--:B------:R-:W-:Y:S07]  /*15250*/  HMMA.16816.F32 R28, R204, R6.reuse, R28 ;  /* 0x00000006cc1c723c */ /* 0x080fee000000181c */
[----:B------:R2:W-:Y:S01]  /*15260*/  MUFU.TANH R209, R0 ;  /* 0x0000000000d17308 */ /* 0x0005e20000002400 */
[C---:B------:R-:W-:Y:S01]  /*15270*/  HMMA.16816.F32 R32, R212.reuse, R6, R32 ;  /* 0x00000006d420723c */ /* 0x040fe20000001820 */
[----:B------:R-:W4:Y:S08]  /*15280*/  LDSM.16.M88.4 R4, [R220+0x1800] ;  /* 0x00180000dc04783b */ /* 0x000f300000000200 */
[----:B------:R-:W4:Y:S02]  /*15290*/  MUFU.TANH R200, R12 ;  /* 0x0000000c00c87308 */ /* 0x000f240000002400 */
[----:B------:R-:W-:Y:S01]  /*152a0*/  FMUL.FTZ R22, R22, UR23 ;  /* 0x0000001716167c20 */ /* 0x000fe20008410000 */
[----:B------:R-:W-:Y:S01]  /*152b0*/  FMUL.FTZ R21, R21, UR23 ;  /* 0x0000001715157c20 */ /* 0x000fe20008410000 */
[----:B------:R-:W-:Y:S01]  /*152c0*/  FMUL.FTZ R20, R20, UR23 ;  /* 0x0000001714147c20 */ /* 0x000fe20008410000 */
[----:B------:R-:W-:Y:S01]  /*152d0*/  FMUL.FTZ R23, R23, UR23 ;  /* 0x0000001717177c20 */ /* 0x000fe20008410000 */
[----:B------:R-:W-:Y:S01]  /*152e0*/  FMUL.FTZ R26, R26, UR23 ;  /* 0x000000171a1a7c20 */ /* 0x000fe20008410000 */
[----:B------:R-:W-:Y:S01]  /*152f0*/  FMUL.FTZ R25, R25, UR23 ;  /* 0x0000001719197c20 */ /* 0x000fe20008410000 */
[-C--:B---3--:R-:W-:Y:S01]  /*15300*/  HMMA.16816.F32 R36, R212, R8.reuse, R36 ;  /* 0x00000008d424723c */ /* 0x088fe20000001824 */
[----:B--2---:R-:W-:Y:S01]  /*15310*/  IMAD.U32 R0, RZ, RZ, UR25 ;  /* 0x00000019ff007e24 */ /* 0x004fe2000f8e00ff */
[----:B------:R1:W-:Y:S01]  /*15320*/  MUFU.TANH R17, R26 ;  /* 0x0000001a00117308 */ /* 0x0003e20000002400 */
[----:B------:R-:W-:Y:S01]  /*15330*/  FMUL.FTZ R27, R27, UR23 ;  /* 0x000000171b1b7c20 */ /* 0x000fe20008410000 */
[----:B------:R-:W-:Y:S01]  /*15340*/  FMUL.FTZ R31, R31, UR23 ;  /* 0x000000171f1f7c20 */ /* 0x000fe20008410000 */
[----:B------:R-:W-:Y:S01]  /*15350*/  IMAD R0, R0, 0x80, R2 ;  /* 0x0000008000007824 */ /* 0x000fe200078e0202 */
[C---:B------:R-:W-:Y:S04]  /*15360*/  HMMA.16816.F32 R40, R204.reuse, R8, R40 ;  /* 0x00000008cc28723c */ /* 0x040fe80000001828 */
[C---:B------:R-:W-:Y:S02]  /*15370*/  ISETP.GE.AND P5, PT, R0.reuse, R236, PT ;  /* 0x000000ec0000720c */ /* 0x040fe40003fa6270 */
[----:B------:R2:W-:Y:S01]  /*15380*/  MUFU.TANH R14, R25 ;  /* 0x00000019000e7308 */ /* 0x0005e20000002400 */
[C---:B------:R-:W-:Y:S01]  /*15390*/  ISETP.GE.AND P6, PT, R0.reuse, R235, PT ;  /* 0x000000eb0000720c */ /* 0x040fe20003fc6270 */
[-C--:B------:R-:W-:Y:S03]  /*153a0*/  HMMA.16816.F32 R44, R204, R10.reuse, R44 ;  /* 0x0000000acc2c723c */ /* 0x080fe6000000182c */
[----:B------:R-:W-:Y:S01]  /*153b0*/  ISETP.GE.OR P5, PT, R0, R241, !P5 ;  /* 0x000000f10000720c */ /* 0x000fe20006fa6670 */
[----:B------:R-:W-:Y:S01]  /*153c0*/  FMUL.FTZ R32, R32, UR23 ;  /* 0x0000001720207c20 */ /* 0x000fe20008410000 */
[C---:B------:R-:W-:Y:S01]  /*153d0*/  ISETP.GE.OR P6, PT, R0.reuse, R239, !P6 ;  /* 0x000000ef0000720c */ /* 0x040fe200077c6670 */
[C---:B------:R-:W-:Y:S02]  /*153e0*/  HMMA.16816.F32 R48, R212.reuse, R10, R48 ;  /* 0x0000000ad430723c */ /* 0x040fe40000001830 */
[----:B------:R-:W-:Y:S02]  /*153f0*/  MUFU.TANH R12, R31 ;  /* 0x0000001f000c7308 */ /* 0x000fe40000002400 */
[----:B------:R-:W-:Y:S01]  /*15400*/  ISETP.GE.AND P0, PT, R0, R237, PT ;  /* 0x000000ed0000720c */ /* 0x000fe20003f06270 */
[----:B------:R-:W-:Y:S01]  /*15410*/  FMUL.FTZ R36, R36, UR23 ;  /* 0x0000001724247c20 */ /* 0x000fe20008410000 */
[----:B-1----:R-:W-:Y:S01]  /*15420*/  FSEL R26, R139, -INF , !P6 ;  /* 0xff8000008b1a7808 */ /* 0x002fe20007000000 */
[----:B------:R-:W-:Y:S01]  /*15430*/  FMUL.FTZ R37, R37, UR23 ;  /* 0x0000001725257c20 */ /* 0x000fe20008410000 */
[----:B------:R-:W-:Y:S01]  /*15440*/  ISETP.GE.OR P0, PT, R0, R240, !P0 ;  /* 0x000000f00000720c */ /* 0x000fe20004706670 */
[-C--:B----4-:R-:W-:Y:S03]  /*15450*/  HMMA.16816.F32 R52, R212, R4.reuse, R52 ;  /* 0x00000004d434723c */ /* 0x090fe60000001834 */
[----:B------:R-:W-:Y:S01]  /*15460*/  MUFU.TANH R9, R36 ;  /* 0x0000002400097308 */ /* 0x000fe20000002400 */
[----:B--2---:R-:W-:Y:S01]  /*15470*/  FSEL R25, R243, -INF , !P5 ;  /* 0xff800000f3197808 */ /* 0x004fe20006800000 */
[----:B------:R-:W-:Y:S01]  /*15480*/  FMUL.FTZ R28, R28, UR23 ;  /* 0x000000171c1c7c20 */ /* 0x000fe20008410000 */
[C---:B------:R-:W-:Y:S01]  /*15490*/  ISETP.GE.AND P5, PT, R0.reuse, R234, PT ;  /* 0x000000ea0000720c */ /* 0x040fe20003fa6270 */
[C---:B------:R-:W-:Y:S06]  /*154a0*/  HMMA.16816.F32 R56, R204.reuse, R4, R56 ;  /* 0x00000004cc38723c */ /* 0x040fec0000001838 */
[----:B------:R1:W-:Y:S01]  /*154b0*/  MUFU.TANH R8, R37 ;  /* 0x0000002500087308 */ /* 0x0003e20000002400 */
[C---:B------:R-:W-:Y:S01]  /*154c0*/  ISETP.GE.OR P5, PT, R0.reuse, R238, !P5 ;  /* 0x000000ee0000720c */ /* 0x040fe20006fa6670 */
[----:B------:R-:W-:Y:S01]  /*154d0*/  VIADD R2, R0, 0x1 ;  /* 0x0000000100027836 */ /* 0x000fe20000000000 */
[-C--:B------:R-:W-:Y:S04]  /*154e0*/  HMMA.16816.F32 R60, R204, R6.reuse, R60 ;  /* 0x00000006cc3c723c */ /* 0x080fe8000000183c */
[----:B------:R-:W-:Y:S01]  /*154f0*/  ISETP.GE.AND P2, PT, R2, R236, PT ;  /* 0x000000ec0200720c */ /* 0x000fe20003f46270 */
[----:B------:R-:W-:Y:S01]  /*15500*/  VIADD R4, R0, 0x8 ;  /* 0x0000000800047836 */ /* 0x000fe20000000000 */
[C---:B------:R-:W-:Y:S01]  /*15510*/  ISETP.GE.AND P3, PT, R2.reuse, R235, PT ;  /* 0x000000eb0200720c */ /* 0x040fe20003f66270 */
[C---:B------:R-:W-:Y:S01]  /*15520*/  HMMA.16816.F32 R64, R212.reuse, R6, R64 ;  /* 0x00000006d440723c */ /* 0x040fe20000001840 */
[----:B------:R2:W-:Y:S03]  /*15530*/  MUFU.TANH R247, R32 ;  /* 0x0000002000f77308 */ /* 0x0005e60000002400 */
[-C--:B------:R-:W-:Y:S01]  /*15540*/  ISETP.GE.AND P4, PT, R2, R237.reuse, PT ;  /* 0x000000ed0200720c */ /* 0x080fe20003f86270 */
[----:B------:R-:W-:Y:S01]  /*15550*/  FMUL.FTZ R30, R30, UR23 ;  /* 0x000000171e1e7c20 */ /* 0x000fe20008410000 */
[----:B------:R-:W-:Y:S01]  /*15560*/  ISETP.GE.AND P1, PT, R2, R234, PT ;  /* 0x000000ea0200720c */ /* 0x000fe20003f26270 */
[----:B------:R-:W-:Y:S01]  /*15570*/  FMUL.FTZ R33, R33, UR23 ;  /* 0x0000001721217c20 */ /* 0x000fe20008410000 */
[----:B------:R-:W-:Y:S03]  /*15580*/  ISETP.GE.AND P6, PT, R4, R237, PT ;  /* 0x000000ed0400720c */ /* 0x000fe60003fc6270 */
[----:B------:R3:W-:Y:S01]  /*15590*/  MUFU.TANH R252, R28 ;  /* 0x0000001c00fc7308 */ /* 0x0007e20000002400 */
[C---:B------:R-:W-:Y:S01]  /*155a0*/  ISETP.GE.OR P2, PT, R2.reuse, R241, !P2 ;  /* 0x000000f10200720c */ /* 0x040fe20005746670 */
[----:B------:R-:W-:Y:S01]  /*155b0*/  FMUL.FTZ R35, R35, UR23 ;  /* 0x0000001723237c20 */ /* 0x000fe20008410000 */
[----:B------:R-:W-:Y:S01]  /*155c0*/  ISETP.GE.OR P3, PT, R2, R239, !P3 ;  /* 0x000000ef0200720c */ /* 0x000fe20005f66670 */
[----:B------:R-:W-:Y:S01]  /*155d0*/  FMUL.FTZ R24, R24, UR23 ;  /* 0x0000001718187c20 */ /* 0x000fe20008410000 */
[----:B------:R-:W-:Y:S01]  /*155e0*/  ISETP.GE.OR P4, PT, R2, R240, !P4 ;  /* 0x000000f00200720c */ /* 0x000fe20006786670 */
[----:B------:R-:W-:Y:S01]  /*155f0*/  FMUL.FTZ R38, R38, UR23 ;  /* 0x0000001726267c20 */ /* 0x000fe20008410000 */
[----:B------:R-:W-:Y:S01]  /*15600*/  ISETP.GE.OR P1, PT, R2, R238, !P1 ;  /* 0x000000ee0200720c */ /* 0x000fe20004f26670 */
[----:B------:R-:W-:Y:S01]  /*15610*/  FMUL.FTZ R34, R34, UR23 ;  /* 0x0000001722227c20 */ /* 0x000fe20008410000 */
[----:B------:R-:W-:Y:S01]  /*15620*/  ISETP.GE.OR P6, PT, R4, R240, !P6 ;  /* 0x000000f00400720c */ /* 0x000fe200077c6670 */
[----:B------:R-:W-:Y:S01]  /*15630*/  FMUL.FTZ R29, R29, UR23 ;  /* 0x000000171d1d7c20 */ /* 0x000fe20008410000 */
[----:B-1----:R-:W-:Y:S01]  /*15640*/  FSEL R37, R201, -INF , !P1 ;  /* 0xff800000c9257808 */ /* 0x002fe20004800000 */
[----:B------:R1:W-:Y:S01]  /*15650*/  MUFU.TANH R246, R34 ;  /* 0x0000002200f67308 */ /* 0x0003e20000002400 */
[----:B------:R-:W-:Y:S01]  /*15660*/  FSEL R36, R200, -INF , !P6 ;  /* 0xff800000c8247808 */ /* 0x000fe20007000000 */
[----:B------:R-:W-:Y:S01]  /*15670*/  FMUL.FTZ R39, R39, UR23 ;  /* 0x0000001727277c20 */ /* 0x000fe20008410000 */
[----:B------:R-:W-:Y:S01]  /*15680*/  FSEL R31, R138, -INF , !P2 ;  /* 0xff8000008a1f7808 */ /* 0x000fe20005000000 */
[----:B------:R-:W-:Y:S01]  /*15690*/  FMUL.FTZ R48, R48, UR23 ;  /* 0x0000001730307c20 */ /* 0x000fe20008410000 */
[----:B--2---:R-:W-:Y:S01]  /*156a0*/  FSEL R32, R209, -INF , !P3 ;  /* 0xff800000d1207808 */ /* 0x004fe20005800000 */
[----:B------:R-:W-:Y:S01]  /*156b0*/  FMUL.FTZ R50, R50, UR23 ;  /* 0x0000001732327c20 */ /* 0x000fe20008410000 */
[C---:B------:R-:W-:Y:S03]  /*156c0*/  ISETP.GE.AND P2, PT, R4.reuse, R234, PT ;  /* 0x000000ea0400720c */ /* 0x040fe60003f46270 */
[----:B------:R2:W-:Y:S01]  /*156d0*/  MUFU.TANH R250, R29 ;  /* 0x0000001d00fa7308 */ /* 0x0005e20000002400 */
[----:B------:R-:W-:Y:S01]  /*156e0*/  ISETP.GE.AND P3, PT, R4, R236, PT ;  /* 0x000000ec0400720c */ /* 0x000fe20003f66270 */
[----:B------:R-:W-:Y:S01]  /*156f0*/  FMUL.FTZ R45, R45, UR23 ;  /* 0x000000172d2d7c20 */ /* 0x000fe20008410000 */
[----:B---3--:R-:W-:Y:S01]  /*15700*/  FSEL R28, R208, -INF , !P0 ;  /* 0xff800000d01c7808 */ /* 0x008fe20004000000 */
[----:B------:R-:W-:Y:S01]  /*15710*/  VIADD R2, R0, 0x9 ;  /* 0x0000000900027836 */ /* 0x000fe20000000000 */
[CC--:B------:R-:W-:Y:S01]  /*15720*/  ISETP.GE.AND P0, PT, R4.reuse, R235.reuse, PT ;  /* 0x000000eb0400720c */ /* 0x0c0fe20003f06270 */
[----:B------:R-:W-:Y:S01]  /*15730*/  FMUL.FTZ R49, R49, UR23 ;  /* 0x0000001731317c20 */ /* 0x000fe20008410000 */
[----:B------:R-:W-:Y:S03]  /*15740*/  ISETP.GE.OR P2, PT, R4, R238, !P2 ;  /* 0x000000ee0400720c */ /* 0x000fe60005746670 */
[----:B------:R-:W-:Y:S01]  /*15750*/  MUFU.TANH R203, R18 ;  /* 0x0000001200cb7308 */ /* 0x000fe20000002400 */
[----:B-1----:R-:W-:Y:S01]  /*15760*/  FSEL R34, R210, -INF , !P4 ;  /* 0xff800000d2227808 */ /* 0x002fe20006000000 */
[----:B------:R-:W-:Y:S01]  /*15770*/  FMUL.FTZ R51, R51, UR23 ;  /* 0x0000001733337c20 */ /* 0x000fe20008410000 */
[----:B------:R-:W-:Y:S01]  /*15780*/  ISETP.GE.AND P4, PT, R2, R234, PT ;  /* 0x000000ea0200720c */ /* 0x000fe20003f86270 */
[----:B------:R-:W-:Y:S01]  /*15790*/  FMUL.FTZ R52, R52, UR23 ;  /* 0x0000001734347c20 */ /* 0x000fe20008410000 */
[----:B------:R-:W-:Y:S01]  /*157a0*/  ISETP.GE.AND P1, PT, R2, R236, PT ;  /* 0x000000ec0200720c */ /* 0x000fe20003f26270 */
[----:B------:R-:W-:Y:S01]  /*157b0*/  FMUL.FTZ R54, R54, UR23 ;  /* 0x0000001736367c20 */ /* 0x000fe20008410000 */
[C---:B------:R-:W-:Y:S03]  /*157c0*/  ISETP.GE.AND P6, PT, R2.reuse, R235, PT ;  /* 0x000000eb0200720c */ /* 0x040fe60003fc6270 */
[----:B------:R-:W-:Y:S01]  /*157d0*/  MUFU.TANH R18, R30 ;  /* 0x0000001e00127308 */ /* 0x000fe20000002400 */
[----:B--2---:R-:W-:Y:S01]  /*157e0*/  FSEL R29, R211, -INF , !P5 ;  /* 0xff800000d31d7808 */ /* 0x004fe20006800000 */
[----:B------:R-:W-:Y:S01]  /*157f0*/  FMUL.FTZ R53, R53, UR23 ;  /* 0x0000001735357c20 */ /* 0x000fe20008410000 */
[C---:B------:R-:W-:Y:S01]  /*15800*/  ISETP.GE.AND P5, PT, R2.reuse, R237, PT ;  /* 0x000000ed0200720c */ /* 0x040fe20003fa6270 */
[----:B------:R-:W-:Y:S01]  /*15810*/  FMUL.FTZ R55, R55, UR23 ;  /* 0x0000001737377c20 */ /* 0x000fe20008410000 */
[----:B------:R-:W-:Y:S01]  /*15820*/  ISETP.GE.OR P4, PT, R2, R238, !P4 ;  /* 0x000000ee0200720c */ /* 0x000fe20006786670 */
[----:B------:R-:W-:Y:S01]  /*15830*/  FMUL.FTZ R56, R56, UR23 ;  /* 0x0000001738387c20 */ /* 0x000fe20008410000 */
[C---:B------:R-:W-:Y:S03]  /*15840*/  ISETP.GE.OR P5, PT, R2.reuse, R240, !P5 ;  /* 0x000000f00200720c */ /* 0x040fe60006fa6670 */
[----:B------:R-:W1:Y:S01]  /*15850*/  MUFU.TANH R202, R13 ;  /* 0x0000000d00ca7308 */ /* 0x000e620000002400 */
[----:B------:R-:W-:Y:S01]  /*15860*/  ISETP.GE.OR P1, PT, R2, R241, !P1 ;  /* 0x000000f10200720c */ /* 0x000fe20004f26670 */
[----:B------:R-:W-:Y:S01]  /*15870*/  FMUL.FTZ R58, R58, UR23 ;  /* 0x000000173a3a7c20 */ /* 0x000fe20008410000 */
[----:B------:R-:W-:Y:S01]  /*15880*/  ISETP.GE.OR P6, PT, R2, R239, !P6 ;  /* 0x000000ef0200720c */ /* 0x000fe200077c6670 */
[----:B------:R-:W-:Y:S01]  /*15890*/  FMUL.FTZ R57, R57, UR23 ;  /* 0x0000001739397c20 */ /* 0x000fe20008410000 */
[----:B------:R-:W-:Y:S01]  /*158a0*/  ISETP.GE.OR P3, PT, R4, R241, !P3 ;  /* 0x000000f10400720c */ /* 0x000fe20005f66670 */
[----:B------:R-:W-:Y:S01]  /*158b0*/  VIADD R2, R0, 0x10 ;  /* 0x0000001000027836 */ /* 0x000fe20000000000 */
[----:B------:R-:W-:Y:S03]  /*158c0*/  ISETP.GE.OR P0, PT, R4, R239, !P0 ;  /* 0x000000ef0400720c */ /* 0x000fe60004706670 */
[----:B------:R2:W-:Y:S01]  /*158d0*/  MUFU.TANH R248, R27 ;  /* 0x0000001b00f87308 */ /* 0x0005e20000002400 */
[----:B------:R-:W3:Y:S01]  /*158e0*/  LDSM.16.M88.4 R4, [R220+0x2000] ;  /* 0x00200000dc04783b */ /* 0x000ee20000000200 */
[----:B------:R-:W-:Y:S01]  /*158f0*/  FMUL.FTZ R60, R60, UR23 ;  /* 0x000000173c3c7c20 */ /* 0x000fe20008410000 */
[----:B------:R-:W-:Y:S01]  /*15900*/  FMUL.FTZ R61, R61, UR23 ;  /* 0x000000173d3d7c20 */ /* 0x000fe20008410000 */
[----:B------:R-:W-:Y:S01]  /*15910*/  FMUL.FTZ R64, R64, UR23 ;  /* 0x0000001740407c20 */ /* 0x000fe20008410000 */
[----:B------:R-:W-:Y:S01]  /*15920*/  FMUL.FTZ R66, R66, UR23 ;  /* 0x0000001742427c20 */ /* 0x000fe20008410000 */
[----:B------:R-:W-:Y:S01]  /*15930*/  FMUL.FTZ R65, R65, UR23 ;  /* 0x0000001741417c20 */ /* 0x000fe20008410000 */
[----:B------:R-:W-:Y:S03]  /*15940*/  FMUL.FTZ R67, R67, UR23 ;  /* 0x0000001743437c20 */ /* 0x000fe60008410000 */
[----:B------:R4:W-:Y:S01]  /*15950*/  MUFU.TANH R244, R33 ;  /* 0x0000002100f47308 */ /* 0x0009e20000002400 */
[----:B-1----:R-:W-:Y:S01]  /*15960*/  FSEL R30, R202, -INF , !P5 ;  /* 0xff800000ca1e7808 */ /* 0x002fe20006800000 */
[----:B------:R-:W-:Y:S01]  /*15970*/  FMUL.FTZ R40, R40, UR23 ;  /* 0x0000001728287c20 */ /* 0x000fe20008410000 */
[----:B------:R-:W-:Y:S01]  /*15980*/  ISETP.GE.AND P5, PT, R2, R235, PT ;  /* 0x000000eb0200720c */ /* 0x000fe20003fa6270 */
[----:B------:R-:W-:Y:S01]  /*15990*/  FMUL.FTZ R42, R42, UR23 ;  /* 0x000000172a2a7c20 */ /* 0x000fe20008410000 */
[----:B------:R-:W-:Y:S01]  /*159a0*/  FMUL.FTZ R41, R41, UR23 ;  /* 0x0000001729297c20 */ /* 0x000fe20008410000 */
[----:B------:R-:W-:Y:S01]  /*159b0*/  FMUL.FTZ R62, R62, UR23 ;  /* 0x000000173e3e7c20 */ /* 0x000fe20008410000 */
[----:B------:R-:W-:Y:S03]  /*159c0*/  ISETP.GE.OR P5, PT, R2, R239, !P5 ;  /* 0x000000ef0200720c */ /* 0x000fe60006fa6670 */
[----:B------:R1:W-:Y:S01]  /*159d0*/  MUFU.TANH R245, R35 ;  /* 0x0000002300f57308 */ /* 0x0003e20000002400 */
[----:B--2---:R-:W-:Y:S01]  /*159e0*/  FSEL R27, R16, -INF , !P3 ;  /* 0xff800000101b7808 */ /* 0x004fe20005800000 */
[----:B------:R-:W-:Y:S01]  /*159f0*/  FMUL.FTZ R63, R63, UR23 ;  /* 0x000000173f3f7c20 */ /* 0x000fe20008410000 */
[----:B------:R-:W-:Y:S01]  /*15a00*/  ISETP.GE.AND P3, PT, R2, R234, PT ;  /* 0x000000ea0200720c */ /* 0x000fe20003f66270 */
[----:B------:R-:W-:Y:S01]  /*15a10*/  FMUL.FTZ R43, R43, UR23 ;  /* 0x000000172b2b7c20 */ /* 0x000fe20008410000 */
[----:B------:R-:W-:Y:S01]  /*15a20*/  FMUL.FTZ R44, R44, UR23 ;  /* 0x000000172c2c7c20 */ /* 0x000fe20008410000 */
[----:B------:R-:W-:Y:S01]  /*15a30*/  FMUL.FTZ R46, R46, UR23 ;  /* 0x000000172e2e7c20 */ /* 0x000fe20008410000 */
[C---:B------:R-:W-:Y:S03]  /*15a40*/  ISETP.GE.OR P3, PT, R2.reuse, R238, !P3 ;  /* 0x000000ee0200720c */ /* 0x040fe60005f66670 */
[----:B------:R-:W-:Y:S01]  /*15a50*/  MUFU.TANH R13, R24 ;  /* 0x00000018000d7308 */ /* 0x000fe20000002400 */
[----:B----4-:R-:W-:Y:S01]  /*15a60*/  FSEL R33, R137, -INF , !P2 ;  /* 0xff80000089217808 */ /* 0x010fe20005000000 */
[----:B------:R-:W-:Y:S01]  /*15a70*/  FMUL.FTZ R47, R47, UR23 ;  /* 0x000000172f2f7c20 */ /* 0x000fe20008410000 */
[C---:B------:R-:W-:Y:S01]  /*15a80*/  ISETP.GE.AND P2, PT, R2.reuse, R236, PT ;  /* 0x000000ec0200720c */ /* 0x040fe20003f46270 */
[----:B------:R-:W-:Y:S01]  /*15a90*/  FMUL.FTZ R59, R59, UR23 ;  /* 0x000000173b3b7c20 */ /* 0x000fe20008410000 */
[----:B------:R-:W-:Y:S02]  /*15aa0*/  FSEL R11, R17, -INF , !P3 ;  /* 0xff800000110b7808 */ /* 0x000fe40005800000 */
[C---:B------:R-:W-:Y:S03]  /*15ab0*/  ISETP.GE.OR P2, PT, R2.reuse, R241, !P2 ;  /* 0x000000f10200720c */ /* 0x040fe60005746670 */
[----:B------:R2:W4:Y:S01]  /*15ac0*/  MUFU.TANH R251, R22 ;  /* 0x0000001600fb7308 */ /* 0x0005220000002400 */
[----:B-1----:R-:W-:Y:S02]  /*15ad0*/  FSEL R35, R15, -INF , !P4 ;  /* 0xff8000000f237808 */ /* 0x002fe40006000000 */
[C---:B------:R-:W-:Y:S04]  /*15ae0*/  ISETP.GE.AND P4, PT, R2.reuse, R237, PT ;  /* 0x000000ed0200720c */ /* 0x040fe80003f86270 */
[----:B------:R-:W-:Y:S03]  /*15af0*/  ISETP.GE.OR P4, PT, R2, R240, !P4 ;  /* 0x000000f00200720c */ /* 0x000fe60006786670 */
[----:B------:R-:W1:Y:S01]  /*15b00*/  MUFU.TANH R19, R19 ;  /* 0x0000001300137308 */ /* 0x000e620000002400 */
[----:B------:R-:W-:Y:S01]  /*15b10*/  VIADD R2, R0, 0x11 ;  /* 0x0000001100027836 */ /* 0x000fe20000000000 */
[-C--:B---3--:R-:W-:Y:S08]  /*15b20*/  HMMA.16816.F32 R68, R212, R4.reuse, R68 ;  /* 0x00000004d444723c */ /* 0x088ff00000001844 */
[----:B------:R-:W3:Y:S03]  /*15b30*/  MUFU.TANH R20, R20 ;  /* 0x0000001400147308 */ /* 0x000ee60000002400 */
[----:B--2---:R-:W-:Y:S01]  /*15b40*/  FSEL R22, R136, -INF , !P1 ;  /* 0xff80000088167808 */ /* 0x004fe20004800000 */
[C---:B------:R-:W-:Y:S04]  /*15b50*/  HMMA.16816.F32 R72, R204.reuse, R4, R72 ;  /* 0x00000004cc48723c */ /* 0x040fe80000001848 */
[C---:B------:R-:W-:Y:S02]  /*15b60*/  ISETP.GE.AND P1, PT, R2.reuse, R235, PT ;  /* 0x000000eb0200720c */ /* 0x040fe40003f26270 */
[----:B----4-:R-:W-:Y:S01]  /*15b70*/  FSEL R211, R251, -INF , !P5 ;  /* 0xff800000fbd37808 */ /* 0x010fe20006800000 */
[----:B------:R2:W4:Y:S01]  /*15b80*/  MUFU.TANH R249, R23 ;  /* 0x0000001700f97308 */ /* 0x0005220000002400 */
[----:B-1----:R-:W-:Y:S01]  /*15b90*/  FSEL R24, R19, -INF , !P6 ;  /* 0xff80000013187808 */ /* 0x002fe20007000000 */
[-C--:B------:R-:W-:Y:S03]  /*15ba0*/  HMMA.16816.F32 R76, R204, R6.reuse, R76 ;  /* 0x00000006cc4c723c */ /* 0x080fe6000000184c */
[----:B------:R-:W-:Y:S01]  /*15bb0*/  ISETP.GE.AND P6, PT, R2, R237, PT ;  /* 0x000000ed0200720c */ /* 0x000fe20003fc6270 */
[----:B------:R-:W-:Y:S01]  /*15bc0*/  VIADD R4, R0, 0x28 ;  /* 0x0000002800047836 */ /* 0x000fe20000000000 */
[----:B------:R-:W-:Y:S03]  /*15bd0*/  ISETP.GE.OR P1, PT, R2, R239, !P1 ;  /* 0x000000ef0200720c */ /* 0x000fe60004f26670 */
[----:B------:R-:W1:Y:S03]  /*15be0*/  MUFU.TANH R21, R21 ;  /* 0x0000001500157308 */ /* 0x000e660000002400 */
[----:B---3--:R-:W-:Y:S01]  /*15bf0*/  FSEL R243, R20, -INF , !P2 ;  /* 0xff80000014f37808 */ /* 0x008fe20005000000 */
[C---:B------:R-:W-:Y:S04]  /*15c00*/  HMMA.16816.F32 R80, R212.reuse, R6, R80 ;  /* 0x00000006d450723c */ /* 0x040fe80000001850 */
[----:B------:R-:W-:Y:S01]  /*15c10*/  ISETP.GE.AND P2, PT, R2, R234, PT ;  /* 0x000000ea0200720c */ /* 0x000fe20003f46270 */
[----:B------:R-:W-:Y:S01]  /*15c20*/  FMUL.FTZ R68, R68, UR23 ;  /* 0x0000001744447c20 */ /* 0x000fe20008410000 */
[C---:B------:R-:W-:Y:S01]  /*15c30*/  ISETP.GE.OR P6, PT, R2.reuse, R240, !P6 ;  /* 0x000000f00200720c */ /* 0x040fe200077c6670 */
[----:B------:R-:W3:Y:S01]  /*15c40*/  MUFU.TANH R38, R38 ;  /* 0x0000002600267308 */ /* 0x000ee20000002400 */
[----:B--2---:R-:W-:Y:S02]  /*15c50*/  FSEL R23, R203, -INF , !P0 ;  /* 0xff800000cb177808 */ /* 0x004fe40004000000 */
[C---:B------:R-:W-:Y:S01]  /*15c60*/  ISETP.GE.AND P0, PT, R2.reuse, R236, PT ;  /* 0x000000ec0200720c */ /* 0x040fe20003f06270 */
[----:B------:R-:W-:Y:S01]  /*15c70*/  FMUL.FTZ R75, R75, UR23 ;  /* 0x000000174b4b7c20 */ /* 0x000fe20008410000 */
[C---:B------:R-:W-:Y:S01]  /*15c80*/  ISETP.GE.OR P2, PT, R2.reuse, R238, !P2 ;  /* 0x000000ee0200720c */ /* 0x040fe20005746670 */
[----:B------:R-:W-:Y:S01]  /*15c90*/  FMUL.FTZ R73, R73, UR23 ;  /* 0x0000001749497c20 */ /* 0x000fe20008410000 */
[----:B------:R-:W-:Y:S01]  /*15ca0*/  ISETP.GE.OR P0, PT, R2, R241, !P0 ;  /* 0x000000f10200720c */ /* 0x000fe20004706670 */
[----:B------:R-:W-:Y:S01]  /*15cb0*/  VIADD R2, R0, 0x18 ;  /* 0x0000001800027836 */ /* 0x000fe20000000000 */
[----:B----4-:R-:W-:Y:S01]  /*15cc0*/  FSEL R249, R249, -INF , !P1 ;  /* 0xff800000f9f97808 */ /* 0x010fe20004800000 */
[----:B------:R-:W2:Y:S01]  /*15cd0*/  MUFU.TANH R39, R39 ;  /* 0x0000002700277308 */ /* 0x000ea20000002400 */
[----:B-1----:R-:W-:Y:S01]  /*15ce0*/  FSEL R210, R21, -INF , !P0 ;  /* 0xff80000015d27808 */ /* 0x002fe20004000000 */
[----:B------:R-:W-:Y:S01]  /*15cf0*/  FMUL.FTZ R76, R76, UR23 ;  /* 0x000000174c4c7c20 */ /* 0x000fe20008410000 */
[----:B------:R-:W-:Y:S01]  /*15d00*/  FSEL R21, R13, -INF , !P4 ;  /* 0xff8000000d157808 */ /* 0x000fe20006000000 */
[----:B------:R-:W-:Y:S01]  /*15d10*/  FMUL.FTZ R70, R70, UR23 ;  /* 0x0000001746467c20 */ /* 0x000fe20008410000 */
[C---:B------:R-:W-:Y:S01]  /*15d20*/  ISETP.GE.AND P5, PT, R2.reuse, R237, PT ;  /* 0x000000ed0200720c */ /* 0x040fe20003fa6270 */
[----:B------:R-:W-:Y:S01]  /*15d30*/  FMUL.FTZ R79, R79, UR23 ;  /* 0x000000174f4f7c20 */ /* 0x000fe20008410000 */
[C---:B------:R-:W-:Y:S03]  /*15d40*/  ISETP.GE.AND P0, PT, R2.reuse, R234, PT ;  /* 0x000000ea0200720c */ /* 0x040fe60003f06270 */
[----:B------:R-:W1:Y:S01]  /*15d50*/  MUFU.TANH R48, R48 ;  /* 0x0000003000307308 */ /* 0x000e620000002400 */
[C---:B------:R-:W-:Y:S01]  /*15d60*/  ISETP.GE.AND P1, PT, R2.reuse, R236, PT ;  /* 0x000000ec0200720c */ /* 0x040fe20003f26270 */
[----:B------:R-:W-:Y:S01]  /*15d70*/  FMUL.FTZ R83, R83, UR23 ;  /* 0x0000001753537c20 */ /* 0x000fe20008410000 */
[C---:B------:R-:W-:Y:S01]  /*15d80*/  ISETP.GE.AND P4, PT, R2.reuse, R235, PT ;  /* 0x000000eb0200720c */ /* 0x040fe20003f86270 */
[----:B------:R-:W-:Y:S01]  /*15d90*/  FMUL.FTZ R81, R81, UR23 ;  /* 0x0000001751517c20 */ /* 0x000fe20008410000 */
[----:B------:R-:W-:Y:S01]  /*15da0*/  ISETP.GE.OR P5, PT, R2, R240, !P5 ;  /* 0x000000f00200720c */ /* 0x000fe20006fa6670 */
[----:B------:R-:W-:Y:S01]  /*15db0*/  FMUL.FTZ R74, R74, UR23 ;  /* 0x000000174a4a7c20 */ /* 0x000fe20008410000 */
[C---:B------:R-:W-:Y:S03]  /*15dc0*/  ISETP.GE.OR P0, PT, R2.reuse, R238, !P0 ;  /* 0x000000ee0200720c */ /* 0x040fe60004706670 */
[----:B------:R-:W-:Y:S01]  /*15dd0*/  MUFU.TANH R50, R50 ;  /* 0x0000003200327308 */ /* 0x000fe20000002400 */
[C---:B------:R-:W-:Y:S01]  /*15de0*/  ISETP.GE.OR P1, PT, R2.reuse, R241, !P1 ;  /* 0x000000f10200720c */ /* 0x040fe20004f26670 */
[----:B------:R-:W-:Y:S01]  /*15df0*/  FMUL.FTZ R77, R77, UR23 ;  /* 0x000000174d4d7c20 */ /* 0x000fe20008410000 */
[----:B------:R-:W-:Y:S01]  /*15e00*/  ISETP.GE.OR P4, PT, R2, R239, !P4 ;  /* 0x000000ef0200720c */ /* 0x000fe20006786670 */
[----:B------:R-:W-:Y:S01]  /*15e10*/  VIADD R2, R0, 0x19 ;  /* 0x0000001900027836 */ /* 0x000fe20000000000 */
[----:B------:R-:W-:Y:S01]  /*15e20*/  FSEL R200, R14, -INF , !P6 ;  /* 0xff8000000ec87808 */ /* 0x000fe20007000000 */
[----:B------:R-:W-:Y:S01]  /*15e30*/  FMUL.FTZ R78, R78, UR23 ;  /* 0x000000174e4e7c20 */ /* 0x000fe20008410000 */
[----:B------:R-:W-:Y:S03]  /*15e40*/  FSEL R203, R248, -INF , !P2 ;  /* 0xff800000f8cb7808 */ /* 0x000fe60005000000 */
[----:B------:R-:W-:Y:S01]  /*15e50*/  MUFU.TANH R45, R45 ;  /* 0x0000002d002d7308 */ /* 0x000fe20000002400 */
[----:B------:R-:W-:Y:S01]  /*15e60*/  FSEL R252, R252, -INF , !P5 ;  /* 0xff800000fcfc7808 */ /* 0x000fe20006800000 */
[----:B------:R-:W-:Y:S01]  /*15e70*/  FMUL.FTZ R80, R80, UR23 ;  /* 0x0000001750507c20 */ /* 0x000fe20008410000 */
[C---:B------:R-:W-:Y:S01]  /*15e80*/  ISETP.GE.AND P3, PT, R2.reuse, R237, PT ;  /* 0x000000ed0200720c */ /* 0x040fe20003f66270 */
[----:B------:R-:W-:Y:S01]  /*15e90*/  FMUL.FTZ R69, R69, UR23 ;  /* 0x0000001745457c20 */ /* 0x000fe20008410000 */
[----:B------:R-:W-:Y:S01]  /*15ea0*/  ISETP.GE.AND P6, PT, R2, R234, PT ;  /* 0x000000ea0200720c */ /* 0x000fe20003fc6270 */
[----:B------:R-:W-:Y:S01]  /*15eb0*/  FMUL.FTZ R82, R82, UR23 ;  /* 0x0000001752527c20 */ /* 0x000fe20008410000 */
[C---:B------:R-:W-:Y:S03]  /*15ec0*/  ISETP.GE.AND P2, PT, R2.reuse, R236, PT ;  /* 0x000000ec0200720c */ /* 0x040fe60003f46270 */
[----:B------:R-:W-:Y:S01]  /*15ed0*/  MUFU.TANH R49, R49 ;  /* 0x0000003100317308 */ /* 0x000fe20000002400 */
[C---:B------:R-:W-:Y:S01]  /*15ee0*/  ISETP.GE.AND P5, PT, R2.reuse, R235, PT ;  /* 0x000000eb0200720c */ /* 0x040fe20003fa6270 */
[----:B------:R-:W-:Y:S01]  /*15ef0*/  FMUL.FTZ R71, R71, UR23 ;  /* 0x0000001747477c20 */ /* 0x000fe20008410000 */
[----:B------:R-:W-:Y:S01]  /*15f00*/  ISETP.GE.OR P3, PT, R2, R240, !P3 ;  /* 0x000000f00200720c */ /* 0x000fe20005f66670 */
[----:B------:R-:W-:Y:S01]  /*15f10*/  FMUL.FTZ R72, R72, UR23 ;  /* 0x0000001748487c20 */ /* 0x000fe20008410000 */
[C---:B------:R-:W-:Y:S02]  /*15f20*/  ISETP.GE.OR P6, PT, R2.reuse, R238, !P6 ;  /* 0x000000ee0200720c */ /* 0x040fe400077c6670 */
[C---:B------:R-:W-:Y:S03]  /*15f30*/  ISETP.GE.OR P2, PT, R2.reuse, R241, !P2 ;  /* 0x000000f10200720c */ /* 0x040fe60005746670 */
[----:B------:R-:W-:Y:S01]  /*15f40*/  MUFU.TANH R51, R51 ;  /* 0x0000003300337308 */ /* 0x000fe20000002400 */
[----:B------:R-:W-:Y:S01]  /*15f50*/  ISETP.GE.OR P5, PT, R2, R239, !P5 ;  /* 0x000000ef0200720c */ /* 0x000fe20006fa6670 */
[----:B------:R-:W-:Y:S01]  /*15f60*/  VIADD R2, R0, 0x20 ;  /* 0x0000002000027836 */ /* 0x000fe20000000000 */
[----:B------:R-:W-:Y:S02]  /*15f70*/  FSEL R208, R18, -INF , !P0 ;  /* 0xff80000012d07808 */ /* 0x000fe40004000000 */
[----:B------:R-:W-:Y:S02]  /*15f80*/  FSEL R250, R250, -INF , !P3 ;  /* 0xff800000fafa7808 */ /* 0x000fe40005800000 */
[----:B------:R-:W-:Y:S03]  /*15f90*/  FSEL R209, R12, -INF , !P6 ;  /* 0xff8000000cd17808 */ /* 0x000fe60007000000 */
[----:B------:R-:W-:Y:S01]  /*15fa0*/  MUFU.TANH R52, R52 ;  /* 0x0000003400347308 */ /* 0x000fe20000002400 */
[----:B------:R-:W-:Y:S02]  /*15fb0*/  FSEL R247, R247, -INF , !P1 ;  /* 0xff800000f7f77808 */ /* 0x000fe40004800000 */
[C---:B------:R-:W-:Y:S02]  /*15fc0*/  ISETP.GE.AND P0, PT, R2.reuse, R236, PT ;  /* 0x000000ec0200720c */ /* 0x040fe40003f06270 */
[C---:B------:R-:W-:Y:S02]  /*15fd0*/  ISETP.GE.AND P3, PT, R2.reuse, R235, PT ;  /* 0x000000eb0200720c */ /* 0x040fe40003f66270 */
[C---:B------:R-:W-:Y:S03]  /*15fe0*/  ISETP.GE.AND P6, PT, R2.reuse, R237, PT ;  /* 0x000000ed0200720c */ /* 0x040fe60003fc6270 */
[----:B------:R-:W-:Y:S01]  /*15ff0*/  MUFU.TANH R54, R54 ;  /* 0x0000003600367308 */ /* 0x000fe20000002400 */
[C---:B------:R-:W-:Y:S02]  /*16000*/  ISETP.GE.AND P1, PT, R2.reuse, R234, PT ;  /* 0x000000ea0200720c */ /* 0x040fe40003f26270 */
[C---:B------:R-:W-:Y:S02]  /*16010*/  ISETP.GE.OR P0, PT, R2.reuse, R241, !P0 ;  /* 0x000000f10200720c */ /* 0x040fe40004706670 */
[C---:B------:R-:W-:Y:S02]  /*16020*/  ISETP.GE.OR P3, PT, R2.reuse, R239, !P3 ;  /* 0x000000ef0200720c */ /* 0x040fe40005f66670 */
[C---:B------:R-:W-:Y:S03]  /*16030*/  ISETP.GE.OR P6, PT, R2.reuse, R240, !P6 ;  /* 0x000000f00200720c */ /* 0x040fe600077c6670 */
[----:B------:R-:W-:Y:S01]  /*16040*/  MUFU.TANH R53, R53 ;  /* 0x0000003500357308 */ /* 0x000fe20000002400 */
[----:B------:R-:W-:Y:S01]  /*16050*/  ISETP.GE.OR P1, PT, R2, R238, !P1 ;  /* 0x000000ee0200720c */ /* 0x000fe20004f26670 */
[----:B------:R-:W-:Y:S01]  /*16060*/  VIADD R2, R0, 0x21 ;  /* 0x0000002100027836 */ /* 0x000fe20000000000 */
[----:B------:R-:W-:Y:S02]  /*16070*/  FSEL R244, R244, -INF , !P2 ;  /* 0xff800000f4f47808 */ /* 0x000fe40005000000 */
[----:B------:R-:W-:Y:S02]  /*16080*/  FSEL R246, R246, -INF , !P4 ;  /* 0xff800000f6f67808 */ /* 0x000fe40006000000 */
[C---:B------:R-:W-:Y:S03]  /*16090*/  ISETP.GE.AND P2, PT, R2.reuse, R235, PT ;  /* 0x000000eb0200720c */ /* 0x040fe60003f46270 */
[----:B------:R-:W-:Y:S01]  /*160a0*/  MUFU.TANH R55, R55 ;  /* 0x0000003700377308 */ /* 0x000fe20000002400 */
[CC--:B------:R-:W-:Y:S02]  /*160b0*/  ISETP.GE.AND P4, PT, R2.reuse, R236.reuse, PT ;  /* 0x000000ec0200720c */ /* 0x0c0fe40003f86270 */
[----:B------:R-:W-:Y:S01]  /*160c0*/  FSEL R143, R9, -INF , !P0 ;  /* 0xff800000098f7808 */ /* 0x000fe20004000000 */
[----:B------:R-:W-:Y:S01]  /*160d0*/  IMAD.MOV.U32 R9, RZ, RZ, R11 ;  /* 0x000000ffff097224 */ /* 0x000fe200078e000b */
[C---:B------:R-:W-:Y:S02]  /*160e0*/  ISETP.GE.OR P2, PT, R2.reuse, R239, !P2 ;  /* 0x000000ef0200720c */ /* 0x040fe40005746670 */
[-C--:B------:R-:W-:Y:S01]  /*160f0*/  ISETP.GE.OR P4, PT, R2, R241.reuse, !P4 ;  /* 0x000000f10200720c */ /* 0x080fe20006786670 */
[----:B------:R-:W-:Y:S01]  /*16100*/  STL [R1+0x58], R143 ;  /* 0x0000588f01007387 */ /* 0x000fe20000100800 */
[----:B---3--:R-:W-:Y:S01]  /*16110*/  FSEL R142, R38, -INF , !P3 ;  /* 0xff800000268e7808 */ /* 0x008fe20005800000 */
[----:B------:R-:W-:Y:S01]  /*16120*/  MUFU.TANH R56, R56 ;  /* 0x0000003800387308 */ /* 0x000fe20000002400 */
[----:B--2---:R-:W-:Y:S01]  /*16130*/  FSEL R140, R39, -INF , !P2 ;  /* 0xff800000278c7808 */ /* 0x004fe20005000000 */
[----:B------:R-:W-:Y:S01]  /*16140*/  IMAD.MOV.U32 R39, RZ, RZ, R209 ;  /* 0x000000ffff277224 */ /* 0x000fe200078e00d1 */
[----:B------:R-:W-:Y:S01]  /*16150*/  FSEL R141, R8, -INF , !P4 ;  /* 0xff800000088d7808 */ /* 0x000fe20006000000 */
[----:B------:R-:W-:Y:S01]  /*16160*/  STL [R1+0x54], R142 ;  /* 0x0000548e01007387 */ /* 0x000fe20000100800 */
[C---:B------:R-:W-:Y:S02]  /*16170*/  ISETP.GE.AND P2, PT, R4.reuse, R236, PT ;  /* 0x000000ec0400720c */ /* 0x040fe40003f46270 */
[----:B------:R-:W-:Y:S01]  /*16180*/  FSEL R245, R245, -INF , !P5 ;  /* 0xff800000f5f57808 */ /* 0x000fe20006800000 */
[----:B------:R-:W-:Y:S01]  /*16190*/  STL [R1+0x48], R141 ;  /* 0x0000488d01007387 */ /* 0x000fe20000100800 */
[----:B------:R-:W-:Y:S01]  /*161a0*/  ISETP.GE.OR P2, PT, R4, R241, !P2 ;  /* 0x000000f10400720c */ /* 0x000fe20005746670 */
[----:B------:R-:W2:Y:S01]  /*161b0*/  MUFU.TANH R40, R40 ;  /* 0x0000002800287308 */ /* 0x000ea20000002400 */
[-C--:B------:R-:W-:Y:S01]  /*161c0*/  ISETP.GE.AND P5, PT, R2, R237.reuse, PT ;  /* 0x000000ed0200720c */ /* 0x080fe20003fa6270 */
[----:B------:R-:W-:Y:S01]  /*161d0*/  STL [R1+0x44], R140 ;  /* 0x0000448c01007387 */ /* 0x000fe20000100800 */
[----:B-1----:R-:W-:Y:S02]  /*161e0*/  FSEL R8, R48, -INF , !P2 ;  /* 0xff80000030087808 */ /* 0x002fe40005000000 */
[----:B------:R-:W-:Y:S02]  /*161f0*/  ISETP.GE.AND P0, PT, R2, R234, PT ;  /* 0x000000ea0200720c */ /* 0x000fe40003f06270 */
[----:B------:R-:W-:Y:S03]  /*16200*/  ISETP.GE.AND P3, PT, R4, R237, PT ;  /* 0x000000ed0400720c */ /* 0x000fe60003f66270 */
[----:B------:R-:W1:Y:S01]  /*16210*/  MUFU.TANH R42, R42 ;  /* 0x0000002a002a7308 */ /* 0x000e620000002400 */
[C---:B------:R-:W-:Y:S01]  /*16220*/  ISETP.GE.OR P5, PT, R2.reuse, R240, !P5 ;  /* 0x000000f00200720c */ /* 0x040fe20006fa6670 */
[----:B------:R3:W-:Y:S01]  /*16230*/  STL [R1+0x14], R8 ;  /* 0x0000140801007387 */ /* 0x0007e20000100800 */
[----:B------:R-:W-:Y:S01]  /*16240*/  ISETP.GE.OR P0, PT, R2, R238, !P0 ;  /* 0x000000ee0200720c */ /* 0x000fe20004706670 */
[----:B------:R-:W-:Y:S01]  /*16250*/  VIADD R2, R0, 0x29 ;  /* 0x0000002900027836 */ /* 0x000fe20000000000 */
[C---:B------:R-:W-:Y:S02]  /*16260*/  ISETP.GE.OR P3, PT, R4.reuse, R240, !P3 ;  /* 0x000000f00400720c */ /* 0x040fe40005f66670 */
[----:B------:R-:W-:Y:S03]  /*16270*/  ISETP.GE.AND P4, PT, R4, R234, PT ;  /* 0x000000ea0400720c */ /* 0x000fe60003f86270 */
[----:B------:R-:W4:Y:S01]  /*16280*/  MUFU.TANH R41, R41 ;  /* 0x0000002900297308 */ /* 0x000f220000002400 */
[----:B--2---:R-:W-:Y:S02]  /*16290*/  FSEL R201, R40, -INF , !P6 ;  /* 0xff80000028c97808 */ /* 0x004fe40007000000 */
[C---:B------:R-:W-:Y:S02]  /*162a0*/  ISETP.GE.AND P6, PT, R4.reuse, R235, PT ;  /* 0x000000eb0400720c */ /* 0x040fe40003fc6270 */
[C---:B------:R-:W-:Y:S02]  /*162b0*/  ISETP.GE.OR P4, PT, R4.reuse, R238, !P4 ;  /* 0x000000ee0400720c */ /* 0x040fe40006786670 */
[----:B------:R-:W-:Y:S03]  /*162c0*/  ISETP.GE.OR P6, PT, R4, R239, !P6 ;  /* 0x000000ef0400720c */ /* 0x000fe600077c6670 */
[----:B------:R-:W2:Y:S01]  /*162d0*/  MUFU.TANH R43, R43 ;  /* 0x0000002b002b7308 */ /* 0x000ea20000002400 */
[----:B-1----:R-:W-:Y:S01]  /*162e0*/  FSEL R202, R42, -INF , !P1 ;  /* 0xff8000002aca7808 */ /* 0x002fe20004800000 */
[----:B------:R-:W1:Y:S01]  /*162f0*/  LDSM.16.M88.4 R4, [R220+0x2800] ;  /* 0x00280000dc04783b */ /* 0x000e620000000200 */
[----:B------:R-:W-:Y:S02]  /*16300*/  ISETP.GE.AND P1, PT, R2, R237, PT ;  /* 0x000000ed0200720c */ /* 0x000fe40003f26270 */
[----:B------:R-:W-:Y:S02]  /*16310*/  FSEL R139, R50, -INF , !P6 ;  /* 0xff800000328b7808 */ /* 0x000fe40007000000 */
[C---:B------:R-:W-:Y:S03]  /*16320*/  ISETP.GE.OR P1, PT, R2.reuse, R240, !P1 ;  /* 0x000000f00200720c */ /* 0x040fe60004f26670 */
[----:B------:R-:W3:Y:S01]  /*16330*/  MUFU.TANH R44, R44 ;  /* 0x0000002c002c7308 */ /* 0x000ee20000002400 */
[----:B----4-:R-:W-:Y:S01]  /*16340*/  FSEL R40, R41, -INF , !P5 ;  /* 0xff80000029287808 */ /* 0x010fe20006800000 */
[----:B------:R-:W-:Y:S01]  /*16350*/  STL [R1+0x10], R139 ;  /* 0x0000108b01007387 */ /* 0x000fe20000100800 */
[C---:B------:R-:W-:Y:S01]  /*16360*/  ISETP.GE.AND P5, PT, R2.reuse, R234, PT ;  /* 0x000000ea0200720c */ /* 0x040fe20003fa6270 */
[----:B------:R-:W-:Y:S01]  /*16370*/  IMAD.MOV.U32 R41, RZ, RZ, R208 ;  /* 0x000000ffff297224 */ /* 0x000fe200078e00d0 */
[----:B------:R-:W-:Y:S02]  /*16380*/  FSEL R42, R45, -INF , !P1 ;  /* 0xff8000002d2a7808 */ /* 0x000fe40004800000 */
[C---:B------:R-:W-:Y:S03]  /*16390*/  ISETP.GE.OR P5, PT, R2.reuse, R238, !P5 ;  /* 0x000000ee0200720c */ /* 0x040fe60006fa6670 */
[----:B------:R-:W4:Y:S01]  /*163a0*/  MUFU.TANH R46, R46 ;  /* 0x0000002e002e7308 */ /* 0x000f220000002400 */
[----:B--2---:R-:W-:Y:S02]  /*163b0*/  FSEL R43, R43, -INF , !P0 ;  /* 0xff8000002b2b7808 */ /* 0x004fe40004000000 */
[CC--:B------:R-:W-:Y:S04]  /*163c0*/  ISETP.GE.AND P0, PT, R2.reuse, R236.reuse, PT ;  /* 0x000000ec0200720c */ /* 0x0c0fe80003f06270 */
[----:B------:R-:W-:Y:S03]  /*163d0*/  ISETP.GE.OR P0, PT, R2, R241, !P0 ;  /* 0x000000f10200720c */ /* 0x000fe60004706670 */
[----:B------:R-:W2:Y:S01]  /*163e0*/  MUFU.TANH R47, R47 ;  /* 0x0000002f002f7308 */ /* 0x000ea20000002400 */
[----:B---3--:R-:W-:Y:S02]  /*163f0*/  FSEL R44, R44, -INF , !P3 ;  /* 0xff8000002c2c7808 */ /* 0x008fe40005800000 */
[C---:B------:R-:W-:Y:S02]  /*16400*/  ISETP.GE.AND P3, PT, R2.reuse, R235, PT ;  /* 0x000000eb0200720c */ /* 0x040fe40003f66270 */
[----:B------:R-:W-:Y:S02]  /*16410*/  FSEL R8, R49, -INF , !P0 ;  /* 0xff80000031087808 */ /* 0x000fe40004000000 */
[----:B------:R-:W-:Y:S01]  /*16420*/  ISETP.GE.OR P3, PT, R2, R239, !P3 ;  /* 0x000000ef0200720c */ /* 0x000fe20005f66670 */
[----:B------:R-:W-:Y:S01]  /*16430*/  VIADD R2, R0, 0x30 ;  /* 0x0000003000027836 */ /* 0x000fe20000000000 */
[----:B----4-:R-:W-:Y:S01]  /*16440*/  FSEL R46, R46, -INF , !P4 ;  /* 0xff8000002e2e7808 */ /* 0x010fe20006000000 */
[----:B------:R3:W-:Y:S01]  /*16450*/  STL [R1+0x4], R8 ;  /* 0x0000040801007387 */ /* 0x0007e20000100800 */
[----:B------:R-:W-:Y:S01]  /*16460*/  FSEL R138, R51, -INF , !P3 ;  /* 0xff800000338a7808 */ /* 0x000fe20005800000 */
[----:B------:R-:W4:Y:S01]  /*16470*/  MUFU.TANH R58, R58 ;  /* 0x0000003a003a7308 */ /* 0x000f220000002400 */
[C---:B------:R-:W-:Y:S02]  /*16480*/  ISETP.GE.AND P4, PT, R2.reuse, R236, PT ;  /* 0x000000ec0200720c */ /* 0x040fe40003f86270 */
[C---:B------:R-:W-:Y:S01]  /*16490*/  ISETP.GE.AND P1, PT, R2.reuse, R235, PT ;  /* 0x000000eb0200720c */ /* 0x040fe20003f26270 */
[----:B------:R-:W-:Y:S01]  /*164a0*/  STL [R1+0x8], R138 ;  /* 0x0000088a01007387 */ /* 0x000fe20000100800 */
[----:B--2---:R-:W-:Y:S01]  /*164b0*/  FSEL R10, R47, -INF , !P5 ;  /* 0xff8000002f0a7808 */ /* 0x004fe20006800000 */
[-C--:B-1----:R-:W-:Y:S04]  /*164c0*/  HMMA.16816.F32 R84, R212, R4.reuse, R84 ;  /* 0x00000004d454723c */ /* 0x082fe80000001854 */
[----:B------:R-:W1:Y:S01]  /*164d0*/  MUFU.TANH R57, R57 ;  /* 0x0000003900397308 */ /* 0x000e620000002400 */
[C---:B------:R-:W-:Y:S02]  /*164e0*/  ISETP.GE.AND P5, PT, R2.reuse, R237, PT ;  /* 0x000000ed0200720c */ /* 0x040fe40003fa6270 */
[C---:B------:R-:W-:Y:S01]  /*164f0*/  ISETP.GE.AND P2, PT, R2.reuse, R234, PT ;  /* 0x000000ea0200720c */ /* 0x040fe20003f46270 */
[C---:B------:R-:W-:Y:S04]  /*16500*/  HMMA.16816.F32 R88, R204.reuse, R4, R88 ;  /* 0x00000004cc58723c */ /* 0x040fe80000001858 */
[C---:B------:R-:W-:Y:S02]  /*16510*/  ISETP.GE.OR P4, PT, R2.reuse, R241, !P4 ;  /* 0x000000f10200720c */ /* 0x040fe40006786670 */
[----:B------:R-:W2:Y:S01]  /*16520*/  MUFU.TANH R60, R60 ;  /* 0x0000003c003c7308 */ /* 0x000ea20000002400 */
[----:B------:R-:W-:Y:S01]  /*16530*/  ISETP.GE.OR P1, PT, R2, R239, !P1 ;  /* 0x000000ef0200720c */ /* 0x000fe20004f26670 */
[----:B------:R-:W-:Y:S01]  /*16540*/  VIADD R4, R0, 0x41 ;  /* 0x0000004100047836 */ /* 0x000fe20000000000 */
[C---:B------:R-:W-:Y:S01]  /*16550*/  ISETP.GE.OR P5, PT, R2.reuse, R240, !P5 ;  /* 0x000000f00200720c */ /* 0x040fe20006fa6670 */
[-C--:B------:R-:W-:Y:S03]  /*16560*/  HMMA.16816.F32 R92, R204, R6.reuse, R92 ;  /* 0x00000006cc5c723c */ /* 0x080fe6000000185c */
[----:B------:R-:W-:Y:S01]  /*16570*/  ISETP.GE.OR P2, PT, R2, R238, !P2 ;  /* 0x000000ee0200720c */ /* 0x000fe20005746670 */
[----:B------:R-:W-:Y:S01]  /*16580*/  VIADD R2, R0, 0x31 ;  /* 0x0000003100027836 */ /* 0x000fe20000000000 */
[----:B------:R-:W-:Y:S01]  /*16590*/  FSEL R137, R52, -INF , !P4 ;  /* 0xff80000034897808 */ /* 0x000fe20006000000 */
[C---:B------:R-:W-:Y:S01]  /*165a0*/  HMMA.16816.F32 R96, R212.reuse, R6, R96 ;  /* 0x00000006d460723c */ /* 0x040fe20000001860 */
[----:B------:R-:W3:Y:S03]  /*165b0*/  MUFU.TANH R61, R61 ;  /* 0x0000003d003d7308 */ /* 0x000ee60000002400 */
[C---:B------:R-:W-:Y:S01]  /*165c0*/  ISETP.GE.AND P6, PT, R2.reuse, R236, PT ;  /* 0x000000ec0200720c */ /* 0x040fe20003fc6270 */
[----:B------:R-:W-:Y:S01]  /*165d0*/  STL [R1+0x38], R137 ;  /* 0x0000388901007387 */ /* 0x000fe20000100800 */
[----:B------:R-:W-:Y:S01]  /*165e0*/  ISETP.GE.AND P0, PT, R2, R235, PT ;  /* 0x000000eb0200720c */ /* 0x000fe20003f06270 */
[----:B------:R-:W-:Y:S01]  /*165f0*/  FMUL.FTZ R86, R86, UR23 ;  /* 0x0000001756567c20 */ /* 0x000fe20008410000 */
[C---:B------:R-:W-:Y:S03]  /*16600*/  ISETP.GE.AND P3, PT, R2.reuse, R237, PT ;  /* 0x000000ed0200720c */ /* 0x040fe60003f66270 */
[----:B------:R-:W-:Y:S01]  /*16610*/  MUFU.TANH R64, R64 ;  /* 0x0000004000407308 */ /* 0x000fe20000002400 */
[----:B------:R-:W-:Y:S01]  /*16620*/  ISETP.GE.AND P4, PT, R2, R234, PT ;  /* 0x000000ea0200720c */ /* 0x000fe20003f86270 */
[----:B------:R-:W-:Y:S01]  /*16630*/  FMUL.FTZ R88, R88, UR23 ;  /* 0x0000001758587c20 */ /* 0x000fe20008410000 */
[----:B------:R-:W-:Y:S01]  /*16640*/  ISETP.GE.OR P6, PT, R2, R241, !P6 ;  /* 0x000000f10200720c */ /* 0x000fe200077c6670 */
[----:B------:R-:W-:Y:S01]  /*16650*/  FMUL.FTZ R89, R89, UR23 ;  /* 0x0000001759597c20 */ /* 0x000fe20008410000 */
[----:B------:R-:W-:Y:S01]  /*16660*/  FSEL R136, R54, -INF , !P1 ;  /* 0xff80000036887808 */ /* 0x000fe20004800000 */
[----:B------:R-:W-:Y:S01]  /*16670*/  FMUL.FTZ R85, R85, UR23 ;  /* 0x0000001755557c20 */ /* 0x000fe20008410000 */
[C---:B------:R-:W-:Y:S03]  /*16680*/  ISETP.GE.OR P0, PT, R2.reuse, R239, !P0 ;  /* 0x000000ef0200720c */ /* 0x040fe60004706670 */
[----:B------:R-:W-:Y:S01]  /*16690*/  MUFU.TANH R88, R88 ;  /* 0x0000005800587308 */ /* 0x000fe20000002400 */
[C---:B------:R-:W-:Y:S01]  /*166a0*/  ISETP.GE.OR P3, PT, R2.reuse, R240, !P3 ;  /* 0x000000f00200720c */ /* 0x040fe20005f66670 */
[----:B------:R-:W-:Y:S01]  /*166b0*/  STL [R1+0x34], R136 ;  /* 0x0000348801007387 */ /* 0x000fe20000100800 */
[----:B------:R-:W-:Y:S01]  /*166c0*/  ISETP.GE.OR P4, PT, R2, R238, !P4 ;  /* 0x000000ee0200720c */ /* 0x000fe20006786670 */
[----:B------:R-:W-:Y:S01]  /*166d0*/  FMUL.FTZ R93, R93, UR23 ;  /* 0x000000175d5d7c20 */ /* 0x000fe20008410000 */
[----:B------:R-:W-:Y:S01]  /*166e0*/  FSEL R53, R53, -INF , !P6 ;  /* 0xff80000035357808 */ /* 0x000fe20007000000 */
[----:B------:R-:W-:Y:S01]  /*166f0*/  VIADD R2, R0, 0x38 ;  /* 0x0000003800027836 */ /* 0x000fe20000000000 */
[----:B------:R-:W-:Y:S03]  /*16700*/  FSEL R55, R55, -INF , !P0 ;  /* 0xff80000037377808 */ /* 0x000fe60004000000 */
[----:B------:R-:W-:Y:S01]  /*16710*/  MUFU.TANH R89, R89 ;  /* 0x0000005900597308 */ /* 0x000fe20000002400 */
[----:B------:R-:W-:Y:S01]  /*16720*/  FSEL R16, R56, -INF , !P5 ;  /* 0xff80000038107808 */ /* 0x000fe20006800000 */
[----:B------:R-:W-:Y:S01]  /*16730*/  STL [R1+0x30], R53 ;  /* 0x0000303501007387 */ /* 0x000fe20000100800 */
[----:B------:R-:W-:Y:S01]  /*16740*/  ISETP.GE.AND P1, PT, R2, R237, PT ;  /* 0x000000ed0200720c */ /* 0x000fe20003f26270 */
[----:B------:R-:W-:Y:S01]  /*16750*/  FMUL.FTZ R92, R92, UR23 ;  /* 0x000000175c5c7c20 */ /* 0x000fe20008410000 */
[C---:B------:R-:W-:Y:S01]  /*16760*/  ISETP.GE.AND P6, PT, R2.reuse, R234, PT ;  /* 0x000000ea0200720c */ /* 0x040fe20003fc6270 */
[----:B------:R-:W-:Y:S01]  /*16770*/  STL [R1+0x2c], R55 ;  /* 0x00002c3701007387 */ /* 0x000fe20000100800 */
[C---:B------:R-:W-:Y:S03]  /*16780*/  ISETP.GE.AND P0, PT, R2.reuse, R236, PT ;  /* 0x000000ec0200720c */ /* 0x040fe60003f06270 */
[----:B------:R-:W-:Y:S01]  /*16790*/  MUFU.TANH R93, R93 ;  /* 0x0000005d005d7308 */ /* 0x000fe20000002400 */
[C---:B------:R-:W-:Y:S01]  /*167a0*/  ISETP.GE.AND P5, PT, R2.reuse, R235, PT ;  /* 0x000000eb0200720c */ /* 0x040fe20003fa6270 */
[----:B------:R-:W-:Y:S01]  /*167b0*/  STL [R1+0x64], R16 ;  /* 0x0000641001007387 */ /* 0x000fe20000100800 */
[C---:B------:R-:W-:Y:S01]  /*167c0*/  ISETP.GE.OR P1, PT, R2.reuse, R240, !P1 ;  /* 0x000000f00200720c */ /* 0x040fe20004f26670 */
[----:B------:R-:W-:Y:S01]  /*167d0*/  FMUL.FTZ R87, R87, UR23 ;  /* 0x0000001757577c20 */ /* 0x000fe20008410000 */
[C---:B------:R-:W-:Y:S01]  /*167e0*/  ISETP.GE.OR P6, PT, R2.reuse, R238, !P6 ;  /* 0x000000ee0200720c */ /* 0x040fe200077c6670 */
[----:B------:R-:W-:Y:S01]  /*167f0*/  FMUL.FTZ R91, R91, UR23 ;  /* 0x000000175b5b7c20 */ /* 0x000fe20008410000 */
[C---:B------:R-:W-:Y:S03]  /*16800*/  ISETP.GE.OR P0, PT, R2.reuse, R241, !P0 ;  /* 0x000000f10200720c */ /* 0x040fe60004706670 */
[----:B------:R-:W3:Y:S01]  /*16810*/  MUFU.TANH R59, R59 ;  /* 0x0000003b003b7308 */ /* 0x000ee20000002400 */
[----:B------:R-:W-:Y:S01]  /*16820*/  ISETP.GE.OR P5, PT, R2, R239, !P5 ;  /* 0x000000ef0200720c */ /* 0x000fe20006fa6670 */
[----:B------:R-:W-:Y:S01]  /*16830*/  VIADD R2, R0, 0x39 ;  /* 0x0000003900027836 */ /* 0x000fe20000000000 */
[----:B----4-:R-:W-:Y:S01]  /*16840*/  FSEL R15, R58, -INF , !P2 ;  /* 0xff8000003a0f7808 */ /* 0x010fe20005000000 */
[----:B------:R-:W-:Y:S01]  /*16850*/  FMUL.FTZ R84, R84, UR23 ;  /* 0x0000001754547c20 */ /* 0x000fe20008410000 */
[----:B-1----:R-:W-:Y:S01]  /*16860*/  FSEL R14, R57, -INF , !P3 ;  /* 0xff800000390e7808 */ /* 0x002fe20005800000 */
[----:B------:R-:W-:Y:S01]  /*16870*/  IMAD.MOV.U32 R58, RZ, RZ, R202 ;  /* 0x000000ffff3a7224 */ /* 0x000fe200078e00ca */
[----:B------:R-:W-:Y:S03]  /*16880*/  ISETP.GE.AND P2, PT, R2, R237, PT ;  /* 0x000000ed0200720c */ /* 0x000fe60003f46270 */
[----:B------:R-:W1:Y:S01]  /*16890*/  MUFU.TANH R66, R66 ;  /* 0x0000004200427308 */ /* 0x000e620000002400 */
[----:B--2---:R-:W-:Y:S01]  /*168a0*/  FSEL R13, R60, -INF , !P1 ;  /* 0xff8000003c0d7808 */ /* 0x004fe20004800000 */
[----:B------:R-:W-:Y:S01]  /*168b0*/  STL [R1+0x60], R15 ;  /* 0x0000600f01007387 */ /* 0x000fe20000100800 */
[C---:B------:R-:W-:Y:S01]  /*168c0*/  ISETP.GE.OR P2, PT, R2.reuse, R240, !P2 ;  /* 0x000000f00200720c */ /* 0x040fe20005746670 */
[----:B------:R-:W-:Y:S01]  /*168d0*/  FMUL.FTZ R95, R95, UR23 ;  /* 0x000000175f5f7c20 */ /* 0x000fe20008410000 */
[C---:B------:R-:W-:Y:S01]  /*168e0*/  ISETP.GE.AND P3, PT, R2.reuse, R234, PT ;  /* 0x000000ea0200720c */ /* 0x040fe20003f66270 */
[----:B------:R-:W-:Y:S01]  /*168f0*/  STL [R1+0x50], R14 ;  /* 0x0000500e01007387 */ /* 0x000fe20000100800 */
[----:B---3--:R-:W-:Y:S03]  /*16900*/  FSEL R12, R61, -INF , !P2 ;  /* 0xff8000003d0c7808 */ /* 0x008fe60005000000 */
[----:B------:R-:W2:Y:S01]  /*16910*/  MUFU.TANH R65, R65 ;  /* 0x0000004100417308 */ /* 0x000ea20000002400 */
[----:B------:R-:W-:Y:S01]  /*16920*/  FSEL R20, R59, -INF , !P4 ;  /* 0xff8000003b147808 */ /* 0x000fe20006000000 */
[----:B------:R-:W-:Y:S01]  /*16930*/  STL [R1+0x40], R13 ;  /* 0x0000400d01007387 */ /* 0x000fe20000100800 */
[C---:B------:R-:W-:Y:S01]  /*16940*/  ISETP.GE.AND P4, PT, R2.reuse, R236, PT ;  /* 0x000000ec0200720c */ /* 0x040fe20003f86270 */
[----:B------:R-:W-:Y:S01]  /*16950*/  FMUL.FTZ R99, R99, UR23 ;  /* 0x0000001763637c20 */ /* 0x000fe20008410000 */
[----:B------:R-:W-:Y:S01]  /*16960*/  ISETP.GE.AND P1, PT, R2, R235, PT ;  /* 0x000000eb0200720c */ /* 0x000fe20003f26270 */
[----:B------:R-:W-:Y:S01]  /*16970*/  STL [R1+0x28], R12 ;  /* 0x0000280c01007387 */ /* 0x000fe20000100800 */
[----:B------:R-:W-:Y:S03]  /*16980*/  FSEL R64, R64, -INF , !P0 ;  /* 0xff80000040407808 */ /* 0x000fe60004000000 */
[----:B------:R-:W3:Y:S01]  /*16990*/  MUFU.TANH R62, R62 ;  /* 0x0000003e003e7308 */ /* 0x000ee20000002400 */
[----:B------:R-:W-:Y:S01]  /*169a0*/  ISETP.GE.OR P3, PT, R2, R238, !P3 ;  /* 0x000000ee0200720c */ /* 0x000fe20005f66670 */
[----:B------:R-:W-:Y:S01]  /*169b0*/  FMUL.FTZ R98, R98, UR23 ;  /* 0x0000001762627c20 */ /* 0x000fe20008410000 */
[C---:B------:R-:W-:Y:S01]  /*169c0*/  ISETP.GE.OR P4, PT, R2.reuse, R241, !P4 ;  /* 0x000000f10200720c */ /* 0x040fe20006786670 */
[----:B------:R-:W-:Y:S01]  /*169d0*/  STL [R1], R64 ;  /* 0x0000004001007387 */ /* 0x000fe20000100800 */
[----:B------:R-:W-:Y:S01]  /*169e0*/  ISETP.GE.OR P1, PT, R2, R239, !P1 ;  /* 0x000000ef0200720c */ /* 0x000fe20004f26670 */
[----:B------:R-:W-:Y:S01]  /*169f0*/  VIADD R2, R0, 0x40 ;  /* 0x0000004000027836 */ /* 0x000fe20000000000 */
[----:B-1----:R-:W-:Y:S03]  /*16a00*/  FSEL R66, R66, -INF , !P5 ;  /* 0xff80000042427808 */ /* 0x002fe60006800000 */
[----:B------:R-:W1:Y:S01]  /*16a10*/  MUFU.TANH R63, R63 ;  /* 0x0000003f003f7308 */ /* 0x000e620000002400 */
[----:B--2---:R-:W-:Y:S01]  /*16a20*/  FSEL R18, R65, -INF , !P4 ;  /* 0xff80000041127808 */ /* 0x004fe20006000000 */
[----:B------:R-:W-:Y:S01]  /*16a30*/  IMAD.MOV.U32 R59, RZ, RZ, R39 ;  /* 0x000000ffff3b7224 */ /* 0x000fe200078e0027 */
[C---:B------:R-:W-:Y:S01]  /*16a40*/  ISETP.GE.AND P2, PT, R2.reuse, R236, PT ;  /* 0x000000ec0200720c */ /* 0x040fe20003f46270 */
[----:B------:R-:W-:Y:S01]  /*16a50*/  STL [R1+0x1c], R66 ;  /* 0x00001c4201007387 */ /* 0x000fe20000100800 */
[C---:B------:R-:W-:Y:S01]  /*16a60*/  ISETP.GE.AND P0, PT, R2.reuse, R234, PT ;  /* 0x000000ea0200720c */ /* 0x040fe20003f06270 */
[----:B------:R-:W-:Y:S01]  /*16a70*/  IMAD.MOV.U32 R54, RZ, RZ, R201 ;  /* 0x000000ffff367224 */ /* 0x000fe200078e00c9 */
[----:B------:R-:W-:Y:S03]  /*16a80*/  ISETP.GE.OR P2, PT, R2, R241, !P2 ;  /* 0x000000f10200720c */ /* 0x000fe60005746670 */
[----:B------:R-:W2:Y:S01]  /*16a90*/  MUFU.TANH R67, R67 ;  /* 0x0000004300437308 */ /* 0x000ea20000002400 */
[----:B---3--:R-:W-:Y:S01]  /*16aa0*/  FSEL R48, R62, -INF , !P6 ;  /* 0xff8000003e307808 */ /* 0x008fe20007000000 */
[----:B------:R-:W-:Y:S01]  /*16ab0*/  STL [R1+0xc], R18 ;  /* 0x00000c1201007387 */ /* 0x000fe20000100800 */
[----:B------:R-:W-:Y:S01]  /*16ac0*/  ISETP.GE.AND P6, PT, R2, R235, PT ;  /* 0x000000eb0200720c */ /* 0x000fe20003fc6270 */
[----:B------:R-:W-:Y:S01]  /*16ad0*/  FMUL.FTZ R90, R90, UR23 ;  /* 0x000000175a5a7c20 */ /* 0x000fe20008410000 */
[----:B------:R-:W-:Y:S01]  /*16ae0*/  ISETP.GE.OR P0, PT, R2, R238, !P0 ;  /* 0x000000ee0200720c */ /* 0x000fe20004706670 */
[----:B------:R-:W-:Y:S01]  /*16af0*/  FMUL.FTZ R94, R94, UR23 ;  /* 0x000000175e5e7c20 */ /* 0x000fe20008410000 */
[----:B------:R-:W-:Y:S03]  /*16b00*/  ISETP.GE.OR P6, PT, R2, R239, !P6 ;  /* 0x000000ef0200720c */ /* 0x000fe600077c6670 */
[----:B------:R-:W3:Y:S01]  /*16b10*/  MUFU.TANH R68, R68 ;  /* 0x0000004400447308 */ /* 0x000ee20000002400 */
[----:B-1----:R-:W-:Y:S01]  /*16b20*/  FSEL R50, R63, -INF , !P3 ;  /* 0xff8000003f327808 */ /* 0x002fe20005800000 */
[----:B------:R-:W-:Y:S01]  /*16b30*/  FMUL.FTZ R96, R96, UR23 ;  /* 0x0000001760607c20 */ /* 0x000fe20008410000 */
[----:B------:R-:W-:Y:S01]  /*16b40*/  ISETP.GE.AND P3, PT, R2, R237, PT ;  /* 0x000000ed0200720c */ /* 0x000fe20003f66270 */
[----:B------:R-:W-:Y:S01]  /*16b50*/  FMUL.FTZ R97, R97, UR23 ;  /* 0x0000001761617c20 */ /* 0x000fe20008410000 */
[----:B------:R-:W-:Y:S02]  /*16b60*/  ISETP.GE.AND P5, PT, R4, R236, PT ;  /* 0x000000ec0400720c */ /* 0x000fe40003fa6270 */
[----:B------:R-:W-:Y:S03]  /*16b70*/  ISETP.GE.OR P3, PT, R2, R240, !P3 ;  /* 0x000000f00200720c */ /* 0x000fe60005f66670 */
[----:B------:R-:W1:Y:S01]  /*16b80*/  MUFU.TANH R75, R75 ;  /* 0x0000004b004b7308 */ /* 0x000e620000002400 */
[----:B--2---:R-:W-:Y:S01]  /*16b90*/  FSEL R17, R67, -INF , !P1 ;  /* 0xff80000043117808 */ /* 0x004fe20004800000 */
[----:B------:R-:W-:Y:S01]  /*16ba0*/  IMAD.MOV.U32 R67, RZ, RZ, R48 ;  /* 0x000000ffff437224 */ /* 0x000fe200078e0030 */
[C---:B------:R-:W-:Y:S02]  /*16bb0*/  ISETP.GE.AND P4, PT, R4.reuse, R235, PT ;  /* 0x000000eb0400720c */ /* 0x040fe40003f86270 */
[C---:B------:R-:W-:Y:S01]  /*16bc0*/  ISETP.GE.AND P1, PT, R4.reuse, R237, PT ;  /* 0x000000ed0400720c */ /* 0x040fe20003f26270 */
[----:B------:R-:W-:Y:S01]  /*16bd0*/  STL [R1+0x18], R17 ;  /* 0x0000181101007387 */ /* 0x000fe20000100800 */
[----:B------:R-:W-:Y:S03]  /*16be0*/  ISETP.GE.OR P5, PT, R4, R241, !P5 ;  /* 0x000000f10400720c */ /* 0x000fe60006fa6670 */
[----:B------:R-:W-:Y:S01]  /*16bf0*/  MUFU.TANH R76, R76 ;  /* 0x0000004c004c7308 */ /* 0x000fe20000002400 */
[----:B---3--:R-:W-:Y:S02]  /*16c00*/  FSEL R2, R68, -INF , !P2 ;  /* 0xff80000044027808 */ /* 0x008fe40005000000 */
[C---:B------:R-:W-:Y:S02]  /*16c10*/  ISETP.GE.AND P2, PT, R4.reuse, R234, PT ;  /* 0x000000ea0400720c */ /* 0x040fe40003f46270 */
[C---:B------:R-:W-:Y:S01]  /*16c20*/  ISETP.GE.OR P4, PT, R4.reuse, R239, !P4 ;  /* 0x000000ef0400720c */ /* 0x040fe20006786670 */
[----:B------:R2:W-:Y:S01]  /*16c30*/  STL [R1+0x20], R2 ;  /* 0x0000200201007387 */ /* 0x0005e20000100800 */
[C---:B------:R-:W-:Y:S03]  /*16c40*/  ISETP.GE.OR P1, PT, R4.reuse, R240, !P1 ;  /* 0x000000f00400720c */ /* 0x040fe60004f26670 */
[----:B------:R-:W-:Y:S01]  /*16c50*/  MUFU.TANH R92, R92 ;  /* 0x0000005c005c7308 */ /* 0x000fe20000002400 */
[----:B------:R-:W-:Y:S02]  /*16c60*/  ISETP.GE.OR P2, PT, R4, R238, !P2 ;  /* 0x000000ee0400720c */ /* 0x000fe40005746670 */
[----:B------:R-:W3:Y:S02]  /*16c70*/  LDSM.16.M88.4 R4, [R220+0x3000] ;  /* 0x00300000dc04783b */ /* 0x000ee40000000200 */
[----:B-1----:R-:W-:Y:S05]  /*16c80*/  FSEL R8, R75, -INF , !P2 ;  /* 0xff8000004b087808 */ /* 0x002fea0005000000 */
[----:B------:R-:W1:Y:S01]  /*16c90*/  MUFU.TANH R70, R70 ;  /* 0x0000004600467308 */ /* 0x000e620000002400 */
[----:B------:R4:W-:Y:S09]  /*16ca0*/  STL [R1+0x84], R8 ;  /* 0x0000840801007387 */ /* 0x0009f20000100800 */
[----:B------:R-:W4:Y:S01]  /*16cb0*/  MUFU.TANH R69, R69 ;  /* 0x0000004500457308 */ /* 0x000f220000002400 */
[----:B--2---:R-:W-:Y:S09]  /*16cc0*/  VIADD R2, R0, 0x48 ;  /* 0x0000004800027836 */ /* 0x004ff20000000000 */
[----:B------:R-:W2:Y:S01]  /*16cd0*/  MUFU.TANH R71, R71 ;  /* 0x0000004700477308 */ /* 0x000ea20000002400 */
[----:B-1----:R-:W-:Y:S02]  /*16ce0*/  FSEL R56, R70, -INF , !P6 ;  /* 0xff80000046387808 */ /* 0x002fe40007000000 */
[C---:B------:R-:W-:Y:S04]  /*16cf0*/  ISETP.GE.AND P6, PT, R2.reuse, R237, PT ;  /* 0x000000ed0200720c */ /* 0x040fe80003fc6270 */
[C---:B------:R-:W-:Y:S03]  /*16d00*/  ISETP.GE.OR P6, PT, R2.reuse, R240, !P6 ;  /* 0x000000f00200720c */ /* 0x040fe600077c6670 */
[----:B------:R-:W1:Y:S01]  /*16d10*/  MUFU.TANH R72, R72 ;  /* 0x0000004800487308 */ /* 0x000e620000002400 */
[----:B----4-:R-:W-:Y:S02]  /*16d20*/  FSEL R251, R69, -INF , !P5 ;  /* 0xff80000045fb7808 */ /* 0x010fe40006800000 */
[----:B------:R-:W-:Y:S01]  /*16d30*/  ISETP.GE.AND P5, PT, R2, R234, PT ;  /* 0x000000ea0200720c */ /* 0x000fe20003fa6270 */
[----:B------:R-:W-:Y:S01]  /*16d40*/  IMAD.MOV.U32 R8, RZ, RZ, R203 ;  /* 0x000000ffff087224 */ /* 0x000fe200078e00cb */
[----:B------:R-:W-:Y:S02]  /*16d50*/  FSEL R11, R76, -INF , !P6 ;  /* 0xff8000004c0b7808 */ /* 0x000fe40007000000 */
[C---:B------:R-:W-:Y:S03]  /*16d60*/  ISETP.GE.OR P5, PT, R2.reuse, R238, !P5 ;  /* 0x000000ee0200720c */ /* 0x040fe60006fa6670 */
[----:B------:R-:W4:Y:S01]  /*16d70*/  MUFU.TANH R73, R73 ;  /* 0x0000004900497308 */ /* 0x000f220000002400 */
[----:B--2---:R-:W-:Y:S01]  /*16d80*/  FSEL R57, R71, -INF , !P4 ;  /* 0xff80000047397808 */ /* 0x004fe20006000000 */
[----:B------:R-:W-:Y:S01]  /*16d90*/  STL [R1+0x7c], R11 ;  /* 0x00007c0b01007387 */ /* 0x000fe20000100800 */
[C---:B------:R-:W-:Y:S01]  /*16da0*/  ISETP.GE.AND P4, PT, R2.reuse, R236, PT ;  /* 0x000000ec0200720c */ /* 0x040fe20003f86270 */
[-C--:B---3--:R-:W-:Y:S03]  /*16db0*/  HMMA.16816.F32 R100, R212, R4.reuse, R100 ;  /* 0x00000004d464723c */ /* 0x088fe60000001864 */
[----:B------:R-:W-:Y:S03]  /*16dc0*/  ISETP.GE.OR P4, PT, R2, R241, !P4 ;  /* 0x000000f10200720c */ /* 0x000fe60006786670 */
[----:B------:R-:W2:Y:S01]  /*16dd0*/  MUFU.TANH R74, R74 ;  /* 0x0000004a004a7308 */ /* 0x000ea20000002400 */
[----:B-1----:R-:W-:Y:S01]  /*16de0*/  FSEL R60, R72, -INF , !P3 ;  /* 0xff800000483c7808 */ /* 0x002fe20005800000 */
[C---:B------:R-:W-:Y:S04]  /*16df0*/  HMMA.16816.F32 R104, R204.reuse, R4, R104 ;  /* 0x00000004cc68723c */ /* 0x040fe80000001868 */
[C---:B------:R-:W-:Y:S01]  /*16e00*/  ISETP.GE.AND P3, PT, R2.reuse, R235, PT ;  /* 0x000000eb0200720c */ /* 0x040fe20003f66270 */
[----:B------:R-:W-:Y:S03]  /*16e10*/  IMAD.MOV.U32 R61, RZ, RZ, R8 ;  /* 0x000000ffff3d7224 */ /* 0x000fe600078e0008 */
[----:B------:R-:W-:Y:S03]  /*16e20*/  MUFU.TANH R79, R79 ;  /* 0x0000004f004f7308 */ /* 0x000fe60000002400 */
[----:B----4-:R-:W-:Y:S01]  /*16e30*/  FSEL R52, R73, -INF , !P1 ;  /* 0xff80000049347808 */ /* 0x010fe20004800000 */
[-C--:B------:R-:W-:Y:S03]  /*16e40*/  HMMA.16816.F32 R108, R204, R6.reuse, R108 ;  /* 0x00000006cc6c723c */ /* 0x080fe6000000186c */
[----:B------:R-:W-:Y:S01]  /*16e50*/  ISETP.GE.OR P3, PT, R2, R239, !P3 ;  /* 0x000000ef0200720c */ /* 0x000fe20005f66670 */
[----:B------:R-:W-:Y:S02]  /*16e60*/  VIADD R2, R0, 0x49 ;  /* 0x0000004900027836 */ /* 0x000fe40000000000 */
[----:B------:R-:W1:Y:S01]  /*16e70*/  MUFU.TANH R77, R77 ;  /* 0x0000004d004d7308 */ /* 0x000e620000002400 */
[----:B--2---:R-:W-:Y:S01]  /*16e80*/  FSEL R47, R74, -INF , !P0 ;  /* 0xff8000004a2f7808 */ /* 0x004fe20004000000 */
[C---:B------:R-:W-:Y:S04]  /*16e90*/  HMMA.16816.F32 R112, R212.reuse, R6, R112 ;  /* 0x00000006d470723c */ /* 0x040fe80000001870 */
[----:B------:R-:W-:Y:S01]  /*16ea0*/  ISETP.GE.AND P1, PT, R2, R237, PT ;  /* 0x000000ed0200720c */ /* 0x000fe20003f26270 */
[----:B------:R-:W-:Y:S01]  /*16eb0*/  FMUL.FTZ R102, R102, UR23 ;  /* 0x0000001766667c20 */ /* 0x000fe20008410000 */
[C---:B------:R-:W-:Y:S02]  /*16ec0*/  ISETP.GE.AND P0, PT, R2.reuse, R234, PT ;  /* 0x000000ea0200720c */ /* 0x040fe40003f06270 */
[----:B------:R-:W2:Y:S01]  /*16ed0*/  MUFU.TANH R78, R78 ;  /* 0x0000004e004e7308 */ /* 0x000ea20000002400 */
[C---:B------:R-:W-:Y:S02]  /*16ee0*/  ISETP.GE.AND P2, PT, R2.reuse, R236, PT ;  /* 0x000000ec0200720c */ /* 0x040fe40003f46270 */
[----:B------:R-:W-:Y:S01]  /*16ef0*/  ISETP.GE.AND P6, PT, R2, R235, PT ;  /* 0x000000eb0200720c */ /* 0x000fe20003fc6270 */
[----:B------:R-:W-:Y:S01]  /*16f00*/  FMUL.FTZ R104, R104, UR23 ;  /* 0x0000001768687c20 */ /* 0x000fe20008410000 */
[C---:B------:R-:W-:Y:S01]  /*16f10*/  ISETP.GE.OR P1, PT, R2.reuse, R240, !P1 ;  /* 0x000000f00200720c */ /* 0x040fe20004f26670 */
[----:B------:R-:W-:Y:S01]  /*16f20*/  FMUL.FTZ R107, R107, UR23 ;  /* 0x000000176b6b7c20 */ /* 0x000fe20008410000 */
[----:B------:R-:W-:Y:S03]  /*16f30*/  ISETP.GE.OR P0, PT, R2, R238, !P0 ;  /* 0x000000ee0200720c */ /* 0x000fe60004706670 */
[----:B------:R-:W3:Y:S01]  /*16f40*/  MUFU.TANH R80, R80 ;  /* 0x0000005000507308 */ /* 0x000ee20000002400 */
[----:B-1----:R-:W-:Y:S01]  /*16f50*/  FSEL R51, R77, -INF , !P1 ;  /* 0xff8000004d337808 */ /* 0x002fe20004800000 */
[----:B------:R-:W-:Y:S01]  /*16f60*/  FMUL.FTZ R108, R108, UR23 ;  /* 0x000000176c6c7c20 */ /* 0x000fe20008410000 */
[C---:B------:R-:W-:Y:S01]  /*16f70*/  ISETP.GE.OR P2, PT, R2.reuse, R241, !P2 ;  /* 0x000000f10200720c */ /* 0x040fe20005746670 */
[----:B------:R-:W-:Y:S01]  /*16f80*/  FMUL.FTZ R101, R101, UR23 ;  /* 0x0000001765657c20 */ /* 0x000fe20008410000 */
[----:B------:R-:W-:Y:S01]  /*16f90*/  ISETP.GE.OR P6, PT, R2, R239, !P6 ;  /* 0x000000ef0200720c */ /* 0x000fe200077c6670 */
[----:B------:R-:W-:Y:S01]  /*16fa0*/  VIADD R2, R0, 0x50 ;  /* 0x0000005000027836 */ /* 0x000fe20000000000 */
[----:B------:R-:W-:Y:S03]  /*16fb0*/  FSEL R38, R79, -INF , !P0 ;  /* 0xff8000004f267808 */ /* 0x000fe60004000000 */
[----:B------:R-:W1:Y:S01]  /*16fc0*/  MUFU.TANH R83, R83 ;  /* 0x0000005300537308 */ /* 0x000e620000002400 */
[----:B--2---:R-:W-:Y:S01]  /*16fd0*/  FSEL R49, R78, -INF , !P5 ;  /* 0xff8000004e317808 */ /* 0x004fe20006800000 */
[----:B------:R-:W-:Y:S01]  /*16fe0*/  FMUL.FTZ R8, R112, UR23 ;  /* 0x0000001770087c20 */ /* 0x000fe20008410000 */
[----:B------:R-:W-:Y:S01]  /*16ff0*/  ISETP.GE.AND P0, PT, R2, R237, PT ;  /* 0x000000ed0200720c */ /* 0x000fe20003f06270 */
[----:B------:R-:W-:Y:S01]  /*17000*/  FMUL.FTZ R114, R114, UR23 ;  /* 0x0000001772727c20 */ /* 0x000fe20008410000 */
[C---:B------:R-:W-:Y:S01]  /*17010*/  ISETP.GE.AND P1, PT, R2.reuse, R236, PT ;  /* 0x000000ec0200720c */ /* 0x040fe20003f26270 */
[----:B------:R-:W-:Y:S01]  /*17020*/  FMUL.FTZ R113, R113, UR23 ;  /* 0x0000001771717c20 */ /* 0x000fe20008410000 */
[----:B------:R-:W-:Y:S03]  /*17030*/  ISETP.GE.OR P0, PT, R2, R240, !P0 ;  /* 0x000000f00200720c */ /* 0x000fe60004706670 */
[----:B------:R-:W-:Y:S01]  /*17040*/  MUFU.TANH R104, R104 ;  /* 0x0000006800687308 */ /* 0x000fe20000002400 */
[----:B---3--:R-:W-:Y:S01]  /*17050*/  FSEL R248, R80, -INF , !P4 ;  /* 0xff80000050f87808 */ /* 0x008fe20006000000 */
[----:B------:R-:W-:Y:S01]  /*17060*/  FMUL.FTZ R103, R103, UR23 ;  /* 0x0000001767677c20 */ /* 0x000fe20008410000 */
[----:B------:R-:W-:Y:S01]  /*17070*/  FSEL R4, R88, -INF , !P0 ;  /* 0xff80000058047808 */ /* 0x000fe20004000000 */
[----:B------:R-:W-:Y:S01]  /*17080*/  FMUL.FTZ R100, R100, UR23 ;  /* 0x0000001764647c20 */ /* 0x000fe20008410000 */
[----:B------:R-:W-:Y:S01]  /*17090*/  ISETP.GE.AND P5, PT, R2, R235, PT ;  /* 0x000000eb0200720c */ /* 0x000fe20003fa6270 */
[----:B------:R-:W-:Y:S01]  /*170a0*/  FMUL.FTZ R106, R106, UR23 ;  /* 0x000000176a6a7c20 */ /* 0x000fe20008410000 */
[C---:B------:R-:W-:Y:S01]  /*170b0*/  ISETP.GE.AND P4, PT, R2.reuse, R234, PT ;  /* 0x000000ea0200720c */ /* 0x040fe20003f86270 */
[----:B------:R-:W-:Y:S01]  /*170c0*/  STL [R1+0x90], R4 ;  /* 0x0000900401007387 */ /* 0x000fe20000100800 */
[C---:B------:R-:W-:Y:S01]  /*170d0*/  ISETP.GE.OR P1, PT, R2.reuse, R241, !P1 ;  /* 0x000000f10200720c */ /* 0x040fe20004f26670 */
[----:B------:R-:W2:Y:S01]  /*170e0*/  MUFU.TANH R81, R81 ;  /* 0x0000005100517308 */ /* 0x000ea20000002400 */
[C---:B------:R-:W-:Y:S01]  /*170f0*/  ISETP.GE.OR P5, PT, R2.reuse, R239, !P5 ;  /* 0x000000ef0200720c */ /* 0x040fe20006fa6670 */
[----:B------:R-:W3:Y:S01]  /*17100*/  LDSM.16.M88.4 R4, [R220+0x3800] ;  /* 0x00380000dc04783b */ /* 0x000ee20000000200 */
[----:B------:R-:W-:Y:S01]  /*17110*/  ISETP.GE.OR P4, PT, R2, R238, !P4 ;  /* 0x000000ee0200720c */ /* 0x000fe20006786670 */
[----:B------:R-:W-:Y:S01]  /*17120*/  VIADD R2, R0, 0x51 ;  /* 0x0000005100027836 */ /* 0x000fe20000000000 */
[----:B-1----:R-:W-:Y:S01]  /*17130*/  FSEL R19, R83, -INF , !P6 ;  /* 0xff80000053137808 */ /* 0x002fe20007000000 */
[----:B------:R-:W-:Y:S04]  /*17140*/  DEPBAR.LE SB0, 0x0 ;  /* 0x000080000000791a */ /* 0x000fe80000000000 */
[C---:B------:R-:W-:Y:S01]  /*17150*/  ISETP.GE.AND P6, PT, R2.reuse, R237, PT ;  /* 0x000000ed0200720c */ /* 0x040fe20003fc6270 */
[----:B------:R-:W-:Y:S01]  /*17160*/  BAR.SYNC.DEFER_BLOCKING 0x0 ;  /* 0x0000000000007b1d */ /* 0x000fe20000010000 */
[----:B------:R-:W-:Y:S01]  /*17170*/  FMUL.FTZ R105, R105, UR23 ;  /* 0x0000001769697c20 */ /* 0x000fe20008410000 */
[----:B------:R-:W-:Y:S01]  /*17180*/  IMAD.MOV.U32 R79, RZ, RZ, R10 ;  /* 0x000000ffff4f7224 */ /* 0x000fe200078e000a */
[C---:B------:R-:W-:Y:S02]  /*17190*/  ISETP.GE.OR P6, PT, R2.reuse, R240, !P6 ;  /* 0x000000f00200720c */ /* 0x040fe400077c6670 */
[----:B--2---:R-:W-:Y:S02]  /*171a0*/  FSEL R209, R81, -INF , !P2 ;  /* 0xff80000051d17808 */ /* 0x004fe40005000000 */
[----:B------:R-:W-:Y:S02]  /*171b0*/  FSEL R45, R89, -INF , !P6 ;  /* 0xff800000592d7808 */ /* 0x000fe40007000000 */
[C---:B------:R-:W-:Y:S03]  /*171c0*/  ISETP.GE.AND P2, PT, R2.reuse, R235, PT ;  /* 0x000000eb0200720c */ /* 0x040fe60003f46270 */
[----:B------:R1:W-:Y:S01]  /*171d0*/  STL [R1+0x8c], R45 ;  /* 0x00008c2d01007387 */ /* 0x0003e20000100800 */
[----:B------:R-:W-:Y:S01]  /*171e0*/  ISETP.GE.OR P2, PT, R2, R239, !P2 ;  /* 0x000000ef0200720c */ /* 0x000fe20005746670 */
[----:B------:R-:W2:Y:S02]  /*171f0*/  MUFU.TANH R82, R82 ;  /* 0x0000005200527308 */ /* 0x000ea40000002400 */
[----:B------:R-:W4:Y:S04]  /*17200*/  LDL R89, [R1+0x14] ;  /* 0x0000140001597983 */ /* 0x000f280000100800 */
[----:B------:R-:W4:Y:S04]  /*17210*/  LDL R88, [R1+0x4] ;  /* 0x0000040001587983 */ /* 0x000f280000100800 */
[----:B------:R-:W1:Y:S10]  /*17220*/  MUFU.TANH R84, R84 ;  /* 0x0000005400547308 */ /* 0x000e740000002400 */
[----:B------:R-:W1:Y:S01]  /*17230*/  MUFU.TANH R86, R86 ;  /* 0x0000005600567308 */ /* 0x000e620000002400 */
[----:B--2---:R-:W-:Y:S01]  /*17240*/  FSEL R65, R82, -INF , !P3 ;  /* 0xff80000052417808 */ /* 0x004fe20005800000 */
[-C--:B---3--:R-:W-:Y:S05]  /*17250*/  HMMA.16816.F32 R116, R212, R4.reuse, R116 ;  /* 0x00000004d474723c */ /* 0x088fea0000001874 */
[----:B------:R-:W-:Y:S03]  /*17260*/  ISETP.GE.AND P3, PT, R2, R236, PT ;  /* 0x000000ec0200720c */ /* 0x000fe60003f66270 */
[----:B------:R-:W2:Y:S03]  /*17270*/  MUFU.TANH R85, R85 ;  /* 0x0000005500557308 */ /* 0x000ea60000002400 */
[----:B-1----:R-:W-:Y:S01]  /*17280*/  FSEL R208, R84, -INF , !P1 ;  /* 0xff80000054d07808 */ /* 0x002fe20004800000 */
[C---:B------:R-:W-:Y:S04]  /*17290*/  HMMA.16816.F32 R120, R204.reuse, R4, R120 ;  /* 0x00000004cc78723c */ /* 0x040fe80000001878 */
[C---:B------:R-:W-:Y:S02]  /*172a0*/  ISETP.GE.AND P1, PT, R2.reuse, R234, PT ;  /* 0x000000ea0200720c */ /* 0x040fe40003f26270 */
[C---:B------:R-:W-:Y:S01]  /*172b0*/  ISETP.GE.OR P3, PT, R2.reuse, R241, !P3 ;  /* 0x000000f10200720c */ /* 0x040fe20005f66670 */
[----:B------:R-:W1:Y:S01]  /*172c0*/  MUFU.TANH R87, R87 ;  /* 0x0000005700577308 */ /* 0x000e620000002400 */
[----:B------:R-:W-:Y:S01]  /*172d0*/  ISETP.GE.OR P1, PT, R2, R238, !P1 ;  /* 0x000000ee0200720c */ /* 0x000fe20004f26670 */
[-C--:B------:R-:W-:Y:S03]  /*172e0*/  HMMA.16816.F32 R124, R204, R6.reuse, R124 ;  /* 0x00000006cc7c723c */ /* 0x080fe6000000187c */
[----:B------:R-:W-:Y:S01]  /*172f0*/  FSEL R86, R86, -INF , !P5 ;  /* 0xff80000056567808 */ /* 0x000fe20006800000 */
[----:B------:R-:W-:Y:S02]  /*17300*/  VIADD R2, R0, 0x58 ;  /* 0x0000005800027836 */ /* 0x000fe40000000000 */
[----:B------:R-:W-:Y:S01]  /*17310*/  FMUL.FTZ R5, R115, UR23 ;  /* 0x0000001773057c20 */ /* 0x000fe20008410000 */
[----:B--2---:R-:W-:Y:S01]  /*17320*/  FSEL R203, R85, -INF , !P3 ;  /* 0xff80000055cb7808 */ /* 0x004fe20005800000 */
[----:B------:R-:W-:Y:S01]  /*17330*/  MUFU.TANH R91, R91 ;  /* 0x0000005b005b7308 */ /* 0x000fe20000002400 */
[----:B------:R-:W-:Y:S04]  /*17340*/  HMMA.16816.F32 R128, R212, R6, R128 ;  /* 0x00000006d480723c */ /* 0x000fe80000001880 */
[----:B------:R-:W-:Y:S01]  /*17350*/  ISETP.GE.AND P5, PT, R2, R237, PT ;  /* 0x000000ed0200720c */ /* 0x000fe20003fa6270 */
[----:B------:R-:W-:Y:S01]  /*17360*/  FMUL.FTZ R118, R118, UR23 ;  /* 0x0000001776767c20 */ /* 0x000fe20008410000 */
[C---:B------:R-:W-:Y:S03]  /*17370*/  ISETP.GE.AND P3, PT, R2.reuse, R234, PT ;  /* 0x000000ea0200720c */ /* 0x040fe60003f66270 */
[----:B------:R-:W2:Y:S02]  /*17380*/  MUFU.TANH R90, R90 ;  /* 0x0000005a005a7308 */ /* 0x000ea40000002400 */
[----:B-1----:R-:W-:Y:S02]  /*17390*/  FSEL R63, R87, -INF , !P2 ;  /* 0xff800000573f7808 */ /* 0x002fe40005000000 */
[C---:B------:R-:W-:Y:S01]  /*173a0*/  ISETP.GE.AND P2, PT, R2.reuse, R236, PT ;  /* 0x000000ec0200720c */ /* 0x040fe20003f46270 */
[----:B------:R-:W-:Y:S01]  /*173b0*/  FMUL.FTZ R7, R119, UR23 ;  /* 0x0000001777077c20 */ /* 0x000fe20008410000 */
[----:B------:R-:W-:Y:S01]  /*173c0*/  ISETP.GE.AND P0, PT, R2, R235, PT ;  /* 0x000000eb0200720c */ /* 0x000fe20003f06270 */
[----:B------:R-:W-:Y:S01]  /*173d0*/  VIADD R4, R0, 0x69 ;  /* 0x0000006900047836 */ /* 0x000fe20000000000 */
[C---:B------:R-:W-:Y:S02]  /*173e0*/  ISETP.GE.OR P5, PT, R2.reuse, R240, !P5 ;  /* 0x000000f00200720c */ /* 0x040fe40006fa6670 */
[----:B------:R-:W-:Y:S01]  /*173f0*/  MUFU.TANH R95, R95 ;  /* 0x0000005f005f7308 */ /* 0x000fe20000002400 */
[----:B------:R-:W-:Y:S01]  /*17400*/  ISETP.GE.OR P3, PT, R2, R238, !P3 ;  /* 0x000000ee0200720c */ /* 0x000fe20005f66670 */
        /* <DEDUP_REMOVED lines=8> */
[----:B------:R-:W-:Y:S01]  /*17490*/  IMAD.MOV.U32 R92, RZ, RZ, R52 ;  /* 0x000000ffff5c7224 */ /* 0x000fe200078e0034 */
[C---:B------:R-:W-:Y:S01]  /*174a0*/  ISETP.GE.AND P6, PT, R2.reuse, R237, PT ;  /* 0x000000ed0200720c */ /* 0x040fe20003fc6270 */
[----:B------:R-:W-:Y:S01]  /*174b0*/  IMAD.MOV.U32 R52, RZ, RZ, R41 ;  /* 0x000000ffff347224 */ /* 0x000fe200078e0029 */
[----:B------:R-:W-:Y:S01]  /*174c0*/  FSEL R45, R91, -INF , !P1 ;  /* 0xff8000005b2d7808 */ /* 0x000fe20004800000 */
[----:B------:R-:W-:Y:S01]  /*174d0*/  FMUL.FTZ R131, R131, UR23 ;  /* 0x0000001783837c20 */ /* 0x000fe20008410000 */
[C---:B------:R-:W-:Y:S03]  /*174e0*/  ISETP.GE.OR P6, PT, R2.reuse, R240, !P6 ;  /* 0x000000f00200720c */ /* 0x040fe600077c6670 */
[----:B------:R-:W2:Y:S01]  /*174f0*/  MUFU.TANH R96, R96 ;  /* 0x0000006000607308 */ /* 0x000ea20000002400 */
[----:B------:R-:W-:Y:S01]  /*17500*/  ISETP.GE.AND P4, PT, R2, R234, PT ;  /* 0x000000ea0200720c */ /* 0x000fe20003f86270 */
[----:B------:R-:W-:Y:S01]  /*17510*/  FMUL.FTZ R128, R128, UR23 ;  /* 0x0000001780807c20 */ /* 0x000fe20008410000 */
[----:B------:R-:W-:Y:S01]  /*17520*/  FSEL R41, R93, -INF , !P6 ;  /* 0xff8000005d297808 */ /* 0x000fe20007000000 */
[----:B------:R-:W-:Y:S01]  /*17530*/  FMUL.FTZ R121, R121, UR23 ;  /* 0x0000001779797c20 */ /* 0x000fe20008410000 */
[C---:B------:R-:W-:Y:S01]  /*17540*/  ISETP.GE.AND P1, PT, R2.reuse, R236, PT ;  /* 0x000000ec0200720c */ /* 0x040fe20003f26270 */
[----:B------:R-:W3:Y:S01]  /*17550*/  LDL R93, [R1+0x20] ;  /* 0x00002000015d7983 */ /* 0x000ee20000100800 */
[C---:B------:R-:W-:Y:S03]  /*17560*/  ISETP.GE.AND P5, PT, R2.reuse, R235, PT ;  /* 0x000000eb0200720c */ /* 0x040fe60003fa6270 */
[----:B------:R-:W2:Y:S01]  /*17570*/  MUFU.TANH R99, R99 ;  /* 0x0000006300637308 */ /* 0x000ea20000002400 */
[C---:B------:R-:W-:Y:S02]  /*17580*/  ISETP.GE.OR P4, PT, R2.reuse, R238, !P4 ;  /* 0x000000ee0200720c */ /* 0x040fe40006786670 */
[C---:B------:R-:W-:Y:S02]  /*17590*/  ISETP.GE.OR P1, PT, R2.reuse, R241, !P1 ;  /* 0x000000f10200720c */ /* 0x040fe40004f26670 */
[----:B------:R-:W-:Y:S01]  /*175a0*/  ISETP.GE.OR P5, PT, R2, R239, !P5 ;  /* 0x000000ef0200720c */ /* 0x000fe20006fa6670 */
[----:B------:R-:W-:Y:S01]  /*175b0*/  VIADD R2, R0, 0x60 ;  /* 0x0000006000027836 */ /* 0x000fe20000000000 */
[----:B-1----:R-:W-:Y:S03]  /*175c0*/  FSEL R39, R94, -INF , !P3 ;  /* 0xff8000005e277808 */ /* 0x002fe60005800000 */
[----:B------:R-:W1:Y:S01]  /*175d0*/  MUFU.TANH R98, R98 ;  /* 0x0000006200627308 */ /* 0x000e620000002400 */
[----:B------:R-:W-:Y:S02]  /*175e0*/  FSEL R48, R95, -INF , !P4 ;  /* 0xff8000005f307808 */ /* 0x000fe40006000000 */
[----:B--2---:R-:W-:Y:S02]  /*175f0*/  FSEL R202, R96, -INF , !P2 ;  /* 0xff80000060ca7808 */ /* 0x004fe40005000000 */
[C---:B------:R-:W-:Y:S02]  /*17600*/  ISETP.GE.AND P6, PT, R2.reuse, R236, PT ;  /* 0x000000ec0200720c */ /* 0x040fe40003fc6270 */
[C---:B------:R-:W-:Y:S03]  /*17610*/  ISETP.GE.AND P3, PT, R2.reuse, R235, PT ;  /* 0x000000eb0200720c */ /* 0x040fe60003f66270 */
[----:B------:R-:W2:Y:S01]  /*17620*/  MUFU.TANH R97, R97 ;  /* 0x0000006100617308 */ /* 0x000ea20000002400 */
[C---:B------:R-:W-:Y:S02]  /*17630*/  ISETP.GE.AND P4, PT, R2.reuse, R237, PT ;  /* 0x000000ed0200720c */ /* 0x040fe40003f86270 */
[C---:B------:R-:W-:Y:S02]  /*17640*/  ISETP.GE.AND P2, PT, R2.reuse, R234, PT ;  /* 0x000000ea0200720c */ /* 0x040fe40003f46270 */
[C---:B------:R-:W-:Y:S02]  /*17650*/  ISETP.GE.OR P6, PT, R2.reuse, R241, !P6 ;  /* 0x000000f10200720c */ /* 0x040fe400077c6670 */
[C---:B------:R-:W-:Y:S03]  /*17660*/  ISETP.GE.OR P3, PT, R2.reuse, R239, !P3 ;  /* 0x000000ef0200720c */ /* 0x040fe60005f66670 */
[----:B------:R-:W2:Y:S01]  /*17670*/  MUFU.TANH R100, R100 ;  /* 0x0000006400647308 */ /* 0x000ea20000002400 */
[C---:B------:R-:W-:Y:S02]  /*17680*/  ISETP.GE.OR P4, PT, R2.reuse, R240, !P4 ;  /* 0x000000f00200720c */ /* 0x040fe40006786670 */
[----:B------:R-:W-:Y:S01]  /*17690*/  ISETP.GE.OR P2, PT, R2, R238, !P2 ;  /* 0x000000ee0200720c */ /* 0x000fe20005746670 */
[----:B------:R-:W-:Y:S01]  /*176a0*/  VIADD R2, R0, 0x61 ;  /* 0x0000006100027836 */ /* 0x000fe20000000000 */
[----:B------:R-:W-:Y:S01]  /*176b0*/  FSEL R84, R99, -INF , !P5 ;  /* 0xff80000063547808 */ /* 0x000fe20006800000 */
[----:B------:R-:W-:Y:S01]  /*176c0*/  IMAD.MOV.U32 R99, RZ, RZ, R60 ;  /* 0x000000ffff637224 */ /* 0x000fe200078e003c */
[----:B-1----:R-:W-:Y:S03]  /*176d0*/  FSEL R85, R98, -INF , !P0 ;  /* 0xff80000062557808 */ /* 0x002fe60004000000 */
[----:B------:R-:W1:Y:S01]  /*176e0*/  MUFU.TANH R102, R102 ;  /* 0x0000006600667308 */ /* 0x000e620000002400 */
[----:B--2---:R-:W-:Y:S01]  /*176f0*/  FSEL R201, R97, -INF , !P1 ;  /* 0xff80000061c97808 */ /* 0x004fe20004800000 */
[----:B------:R-:W-:Y:S01]  /*17700*/  IMAD.MOV.U32 R60, RZ, RZ, R52 ;  /* 0x000000ffff3c7224 */ /* 0x000fe200078e0034 */
[C---:B------:R-:W-:Y:S01]  /*17710*/  ISETP.GE.AND P0, PT, R2.reuse, R236, PT ;  /* 0x000000ec0200720c */ /* 0x040fe20003f06270 */
[----:B------:R-:W-:Y:S01]  /*17720*/  IMAD.MOV.U32 R52, RZ, RZ, R9 ;  /* 0x000000ffff347224 */ /* 0x000fe200078e0009 */
[C---:B------:R-:W-:Y:S01]  /*17730*/  ISETP.GE.AND P1, PT, R2.reuse, R235, PT ;  /* 0x000000eb0200720c */ /* 0x040fe20003f26270 */
[----:B------:R-:W-:Y:S01]  /*17740*/  IMAD.MOV.U32 R9, RZ, RZ, R200 ;  /* 0x000000ffff097224 */ /* 0x000fe200078e00c8 */
[----:B------:R-:W-:Y:S03]  /*17750*/  ISETP.GE.AND P5, PT, R2, R237, PT ;  /* 0x000000ed0200720c */ /* 0x000fe60003fa6270 */
[----:B------:R-:W2:Y:S01]  /*17760*/  MUFU.TANH R106, R106 ;  /* 0x0000006a006a7308 */ /* 0x000ea20000002400 */
[----:B------:R-:W-:Y:S02]  /*17770*/  FSEL R200, R100, -INF , !P6 ;  /* 0xff80000064c87808 */ /* 0x000fe40007000000 */
[C---:B------:R-:W-:Y:S02]  /*17780*/  ISETP.GE.AND P6, PT, R2.reuse, R234, PT ;  /* 0x000000ea0200720c */ /* 0x040fe40003fc6270 */
[C---:B------:R-:W-:Y:S02]  /*17790*/  ISETP.GE.OR P0, PT, R2.reuse, R241, !P0 ;  /* 0x000000f10200720c */ /* 0x040fe40004706670 */
[C---:B------:R-:W-:Y:S03]  /*177a0*/  ISETP.GE.OR P1, PT, R2.reuse, R239, !P1 ;  /* 0x000000ef0200720c */ /* 0x040fe60004f26670 */
[----:B------:R-:W2:Y:S01]  /*177b0*/  MUFU.TANH R108, R108 ;  /* 0x0000006c006c7308 */ /* 0x000ea20000002400 */
[C---:B------:R-:W-:Y:S02]  /*177c0*/  ISETP.GE.OR P5, PT, R2.reuse, R240, !P5 ;  /* 0x000000f00200720c */ /* 0x040fe40006fa6670 */
[----:B------:R-:W-:Y:S01]  /*177d0*/  ISETP.GE.OR P6, PT, R2, R238, !P6 ;  /* 0x000000ee0200720c */ /* 0x000fe200077c6670 */
[----:B------:R-:W-:Y:S01]  /*177e0*/  VIADD R2, R0, 0x68 ;  /* 0x0000006800027836 */ /* 0x000fe20000000000 */
[----:B-1----:R-:W-:Y:S02]  /*177f0*/  FSEL R205, R102, -INF , !P3 ;  /* 0xff80000066cd7808 */ /* 0x002fe40005800000 */
[----:B------:R-:W-:Y:S03]  /*17800*/  FMNMX.FTZ R6, R25, R3, !PT ;  /* 0x0000000319067209 */ /* 0x000fe60007810000 */
[----:B------:R-:W1:Y:S01]  /*17810*/  MUFU.TANH R5, R5 ;  /* 0x0000000500057308 */ /* 0x000e620000002400 */
[----:B------:R-:W-:Y:S02]  /*17820*/  ISETP.GE.AND P3, PT, R2, R237, PT ;  /* 0x000000ed0200720c */ /* 0x000fe40003f66270 */
[----:B--2---:R-:W-:Y:S02]  /*17830*/  FSEL R212, R106, -INF , !P2 ;  /* 0xff8000006ad47808 */ /* 0x004fe40005000000 */
[----:B------:R-:W-:Y:S02]  /*17840*/  ISETP.GE.AND P2, PT, R4, R235, PT ;  /* 0x000000eb0400720c */ /* 0x000fe40003f46270 */
[----:B------:R-:W-:Y:S03]  /*17850*/  ISETP.GE.OR P3, PT, R2, R240, !P3 ;  /* 0x000000f00200720c */ /* 0x000fe60005f66670 */
[----:B------:R-:W2:Y:S01]  /*17860*/  MUFU.TANH R101, R101 ;  /* 0x0000006500657308 */ /* 0x000ea20000002400 */
[----:B------:R-:W-:Y:S02]  /*17870*/  ISETP.GE.OR P2, PT, R4, R239, !P2 ;  /* 0x000000ef0400720c */ /* 0x000fe40005746670 */
[----:B------:R-:W-:Y:S02]  /*17880*/  FSEL R206, R108, -INF , !P3 ;  /* 0xff8000006cce7808 */ /* 0x000fe40005800000 */
[----:B------:R-:W-:Y:S02]  /*17890*/  FSEL R83, R104, -INF , !P4 ;  /* 0xff80000068537808 */ /* 0x000fe40006000000 */
[----:B------:R-:W-:Y:S03]  /*178a0*/  ISETP.GE.AND P4, PT, R2, R234, PT ;  /* 0x000000ea0200720c */ /* 0x000fe60003f86270 */
[----:B------:R-:W2:Y:S01]  /*178b0*/  MUFU.TANH R103, R103 ;  /* 0x0000006700677308 */ /* 0x000ea20000002400 */
[----:B-1----:R-:W-:Y:S02]  /*178c0*/  FSEL R108, R5, -INF , !P2 ;  /* 0xff800000056c7808 */ /* 0x002fe40005000000 */
[----:B------:R-:W-:Y:S02]  /*178d0*/  FMNMX.FTZ R5, R26, R132, !PT ;  /* 0x000000841a057209 */ /* 0x000fe40007810000 */
[----:B------:R-:W-:Y:S02]  /*178e0*/  FMNMX.FTZ R6, R31, R6, !PT ;  /* 0x000000061f067209 */ /* 0x000fe40007810000 */
[C---:B------:R-:W-:Y:S03]  /*178f0*/  ISETP.GE.OR P4, PT, R2.reuse, R238, !P4 ;  /* 0x000000ee0200720c */ /* 0x040fe60006786670 */
[----:B------:R-:W1:Y:S01]  /*17900*/  MUFU.TANH R107, R107 ;  /* 0x0000006b006b7308 */ /* 0x000e620000002400 */
[----:B--2---:R-:W-:Y:S02]  /*17910*/  FSEL R98, R101, -INF , !P0 ;  /* 0xff80000065627808 */ /* 0x004fe40004000000 */
[----:B------:R-:W-:Y:S02]  /*17920*/  ISETP.GE.AND P0, PT, R2, R236, PT ;  /* 0x000000ec0200720c */ /* 0x000fe40003f06270 */
[----:B------:R-:W-:Y:S02]  /*17930*/  FMNMX.FTZ R5, R32, R5, !PT ;  /* 0x0000000520057209 */ /* 0x000fe40007810000 */
[C---:B------:R-:W-:Y:S03]  /*17940*/  ISETP.GE.OR P0, PT, R2.reuse, R241, !P0 ;  /* 0x000000f10200720c */ /* 0x040fe60004706670 */
[----:B------:R-:W2:Y:S01]  /*17950*/  MUFU.TANH R105, R105 ;  /* 0x0000006900697308 */ /* 0x000ea20000002400 */
[----:B------:R-:W-:Y:S01]  /*17960*/  FSEL R204, R103, -INF , !P1 ;  /* 0xff80000067cc7808 */ /* 0x000fe20004800000 */
[----:B------:R-:W-:Y:S01]  /*17970*/  IMAD.MOV.U32 R103, RZ, RZ, R67 ;  /* 0x000000ffff677224 */ /* 0x000fe200078e0043 */
[C---:B------:R-:W-:Y:S01]  /*17980*/  ISETP.GE.AND P1, PT, R2.reuse, R235, PT ;  /* 0x000000eb0200720c */ /* 0x040fe20003f26270 */
[----:B------:R-:W-:Y:S01]  /*17990*/  IMAD.MOV.U32 R67, RZ, RZ, R20 ;  /* 0x000000ffff437224 */ /* 0x000fe200078e0014 */
[----:B------:R-:W-:Y:S01]  /*179a0*/  FMNMX.FTZ R6, R27, R6, !PT ;  /* 0x000000061b067209 */ /* 0x000fe20007810000 */
[----:B------:R-:W-:Y:S01]  /*179b0*/  FMUL.FTZ R20, R109, UR23 ;  /* 0x000000176d147c20 */ /* 0x000fe20008410000 */
[----:B------:R-:W-:Y:S03]  /*179c0*/  ISETP.GE.OR P1, PT, R2, R239, !P1 ;  /* 0x000000ef0200720c */ /* 0x000fe60004f26670 */
[----:B------:R-:W2:Y:S01]  /*179d0*/  MUFU.TANH R114, R114 ;  /* 0x0000007200727308 */ /* 0x000ea20000002400 */
[----:B-1----:R-:W-:Y:S01]  /*179e0*/  FSEL R213, R107, -INF , !P6 ;  /* 0xff8000006bd57808 */ /* 0x002fe20007000000 */
[----:B------:R-:W-:Y:S01]  /*179f0*/  VIADD R2, R0, 0x70 ;  /* 0x0000007000027836 */ /* 0x000fe20000000000 */
[----:B------:R-:W-:Y:S01]  /*17a00*/  FMNMX.FTZ R5, R23, R5, !PT ;  /* 0x0000000517057209 */ /* 0x000fe20007810000 */
[----:B------:R-:W-:Y:S01]  /*17a10*/  IMAD.MOV.U32 R109, RZ, RZ, R19 ;  /* 0x000000ffff6d7224 */ /* 0x000fe200078e0013 */
[----:B------:R-:W-:Y:S01]  /*17a20*/  FMNMX.FTZ R6, R22, R6, !PT ;  /* 0x0000000616067209 */ /* 0x000fe20007810000 */
[----:B------:R-:W-:Y:S01]  /*17a30*/  FMUL.FTZ R19, R111, UR23 ;  /* 0x000000176f137c20 */ /* 0x000fe20008410000 */
[C---:B------:R-:W-:Y:S03]  /*17a40*/  ISETP.GE.AND P6, PT, R4.reuse, R237, PT ;  /* 0x000000ed0400720c */ /* 0x040fe60003fc6270 */
[----:B------:R-:W1:Y:S01]  /*17a50*/  MUFU.TANH R8, R8 ;  /* 0x0000000800087308 */ /* 0x000e620000002400 */
[----:B--2---:R-:W-:Y:S01]  /*17a60*/  FSEL R207, R105, -INF , !P5 ;  /* 0xff80000069cf7808 */ /* 0x004fe20006800000 */
[----:B------:R-:W-:Y:S01]  /*17a70*/  IMAD.MOV.U32 R111, RZ, RZ, R67 ;  /* 0x000000ffff6f7224 */ /* 0x000fe200078e0043 */
[C---:B------:R-:W-:Y:S01]  /*17a80*/  ISETP.GE.AND P5, PT, R4.reuse, R236, PT ;  /* 0x000000ec0400720c */ /* 0x040fe20003fa6270 */
[----:B------:R-:W-:Y:S01]  /*17a90*/  IMAD.MOV.U32 R67, RZ, RZ, R52 ;  /* 0x000000ffff437224 */ /* 0x000fe200078e0034 */
[----:B------:R-:W-:Y:S01]  /*17aa0*/  ISETP.GE.AND P3, PT, R4, R234, PT ;  /* 0x000000ea0400720c */ /* 0x000fe20003f66270 */
[----:B------:R-:W-:Y:S01]  /*17ab0*/  IMAD.MOV.U32 R52, RZ, RZ, R42 ;  /* 0x000000ffff347224 */ /* 0x000fe200078e002a */
[----:B------:R-:W-:Y:S03]  /*17ac0*/  FMNMX.FTZ R5, R24, R5, !PT ;  /* 0x0000000518057209 */ /* 0x000fe60007810000 */
[----:B------:R-:W2:Y:S01]  /*17ad0*/  MUFU.TANH R118, R118 ;  /* 0x0000007600767308 */ /* 0x000ea20000002400 */
[----:B------:R-:W-:Y:S01]  /*17ae0*/  FSEL R107, R114, -INF , !P1 ;  /* 0xff800000726b7808 */ /* 0x000fe20004800000 */
[----:B------:R-:W-:Y:S01]  /*17af0*/  IMAD.MOV.U32 R42, RZ, RZ, R9 ;  /* 0x000000ffff2a7224 */ /* 0x000fe200078e0009 */
[----:B------:R-:W-:Y:S01]  /*17b00*/  ISETP.GE.AND P1, PT, R2, R235, PT ;  /* 0x000000eb0200720c */ /* 0x000fe20003f26270 */
[----:B------:R-:W-:Y:S01]  /*17b10*/  FMUL.FTZ R9, R130, UR23 ;  /* 0x0000001782097c20 */ /* 0x000fe20008410000 */
[----:B------:R-:W-:Y:S01]  /*17b20*/  FMNMX.FTZ R6, R243, R6, !PT ;  /* 0x00000006f3067209 */ /* 0x000fe20007810000 */
[----:B------:R-:W-:Y:S01]  /*17b30*/  IMAD.MOV.U32 R105, RZ, RZ, R65 ;  /* 0x000000ffff697224 */ /* 0x000fe200078e0041 */
[C---:B------:R-:W-:Y:S03]  /*17b40*/  ISETP.GE.OR P5, PT, R4.reuse, R241, !P5 ;  /* 0x000000f10400720c */ /* 0x040fe60006fa6670 */
[----:B------:R-:W2:Y:S01]  /*17b50*/  MUFU.TANH R113, R113 ;  /* 0x0000007100717308 */ /* 0x000ea20000002400 */
[C---:B------:R-:W-:Y:S01]  /*17b60*/  ISETP.GE.OR P6, PT, R4.reuse, R240, !P6 ;  /* 0x000000f00400720c */ /* 0x040fe200077c6670 */
[----:B------:R-:W-:Y:S01]  /*17b70*/  IMAD.MOV.U32 R65, RZ, RZ, R61 ;  /* 0x000000ffff417224 */ /* 0x000fe200078e003d */
[----:B------:R-:W-:Y:S01]  /*17b80*/  ISETP.GE.OR P3, PT, R4, R238, !P3 ;  /* 0x000000ee0400720c */ /* 0x000fe20005f66670 */
[----:B------:R-:W-:Y:S01]  /*17b90*/  VIADD R4, R0, 0x71 ;  /* 0x0000007100047836 */ /* 0x000fe20000000000 */
[----:B------:R-:W-:Y:S01]  /*17ba0*/  ISETP.GE.OR P1, PT, R2, R239, !P1 ;  /* 0x000000ef0200720c */ /* 0x000fe20004f26670 */
[----:B------:R-:W-:Y:S01]  /*17bb0*/  IMAD.MOV.U32 R61, RZ, RZ, R60 ;  /* 0x000000ffff3d7224 */ /* 0x000fe200078e003c */
[----:B-1----:R-:W-:Y:S03]  /*17bc0*/  FSEL R91, R8, -INF , !P0 ;  /* 0xff800000085b7808 */ /* 0x002fe60004000000 */
[----:B------:R-:W1:Y:S01]  /*17bd0*/  MUFU.TANH R7, R7 ;  /* 0x0000000700077308 */ /* 0x000e620000002400 */
[----:B------:R-:W-:Y:S01]  /*17be0*/  FMNMX.FTZ R5, R211, R5, !PT ;  /* 0x00000005d3057209 */ /* 0x000fe20007810000 */
[----:B------:R-:W-:Y:S01]  /*17bf0*/  FMUL.FTZ R8, R129, UR23 ;  /* 0x0000001781087c20 */ /* 0x000fe20008410000 */
[----:B------:R-:W-:Y:S01]  /*17c00*/  FMNMX.FTZ R6, R210, R6, !PT ;  /* 0x00000006d2067209 */ /* 0x000fe20007810000 */
[----:B------:R-:W-:Y:S01]  /*17c10*/  IMAD.MOV.U32 R60, RZ, RZ, R59 ;  /* 0x000000ffff3c7224 */ /* 0x000fe200078e003b */
[----:B--2---:R-:W-:Y:S01]  /*17c20*/  FSEL R129, R118, -INF , !P1 ;  /* 0xff80000076817808 */ /* 0x004fe20004800000 */
[----:B------:R-:W-:Y:S01]  /*17c30*/  IMAD.MOV.U32 R59, RZ, RZ, R54 ;  /* 0x000000ffff3b7224 */ /* 0x000fe200078e0036 */
[C---:B------:R-:W-:Y:S03]  /*17c40*/  ISETP.GE.AND P0, PT, R2.reuse, R236, PT ;  /* 0x000000ec0200720c */ /* 0x040fe60003f06270 */
[----:B------:R-:W2:Y:S01]  /*17c50*/  MUFU.TANH R9, R9 ;  /* 0x0000000900097308 */ /* 0x000ea20000002400 */
[----:B------:R-:W-:Y:S01]  /*17c60*/  FSEL R113, R113, -INF , !P5 ;  /* 0xff80000071717808 */ /* 0x000fe20006800000 */
[----:B------:R-:W-:Y:S01]  /*17c70*/  IMAD.MOV.U32 R54, RZ, RZ, R40 ;  /* 0x000000ffff367224 */ /* 0x000fe200078e0028 */
[C---:B------:R-:W-:Y:S01]  /*17c80*/  ISETP.GE.AND P5, PT, R2.reuse, R237, PT ;  /* 0x000000ed0200720c */ /* 0x040fe20003fa6270 */
[----:B------:R-:W-:Y:S01]  /*17c90*/  IMAD.MOV.U32 R40, RZ, RZ, R21 ;  /* 0x000000ffff287224 */ /* 0x000fe200078e0015 */
[----:B------:R-:W-:Y:S01]  /*17ca0*/  ISETP.GE.AND P2, PT, R2, R234, PT ;  /* 0x000000ea0200720c */ /* 0x000fe20003f46270 */
[----:B------:R-:W-:Y:S01]  /*17cb0*/  IMAD.MOV.U32 R130, RZ, RZ, R67 ;  /* 0x000000ffff827224 */ /* 0x000fe200078e0043 */
[----:B------:R-:W-:Y:S03]  /*17cc0*/  ISETP.GE.AND P1, PT, R4, R235, PT ;  /* 0x000000eb0400720c */ /* 0x000fe60003f26270 */
[----:B------:R-:W-:Y:S01]  /*17cd0*/  MUFU.TANH R116, R116 ;  /* 0x0000007400747308 */ /* 0x000fe20000002400 */
[----:B------:R-:W-:Y:S01]  /*17ce0*/  FMNMX.FTZ R5, R249, R5, !PT ;  /* 0x00000005f9057209 */ /* 0x000fe20007810000 */
[----:B------:R-:W-:Y:S01]  /*17cf0*/  IMAD.MOV.U32 R80, RZ, RZ, R65 ;  /* 0x000000ffff507224 */ /* 0x000fe200078e0041 */
[----:B------:R-:W-:Y:S01]  /*17d00*/  FMNMX.FTZ R6, R247, R6, !PT ;  /* 0x00000006f7067209 */ /* 0x000fe20007810000 */
[----:B------:R-:W-:Y:S01]  /*17d10*/  IMAD.MOV.U32 R78, RZ, RZ, R61 ;  /* 0x000000ffff4e7224 */ /* 0x000fe200078e003d */
[C---:B------:R-:W-:Y:S01]  /*17d20*/  ISETP.GE.OR P0, PT, R2.reuse, R241, !P0 ;  /* 0x000000f10200720c */ /* 0x040fe20004706670 */
[----:B------:R-:W-:Y:S01]  /*17d30*/  IMAD.MOV.U32 R82, RZ, RZ, R60 ;  /* 0x000000ffff527224 */ /* 0x000fe200078e003c */
[C---:B------:R-:W-:Y:S03]  /*17d40*/  ISETP.GE.OR P5, PT, R2.reuse, R240, !P5 ;  /* 0x000000f00200720c */ /* 0x040fe60006fa6670 */
[----:B------:R-:W-:Y:S01]  /*17d50*/  MUFU.TANH R117, R117 ;  /* 0x0000007500757308 */ /* 0x000fe20000002400 */
[----:B------:R-:W-:Y:S01]  /*17d60*/  ISETP.GE.OR P2, PT, R2, R238, !P2 ;  /* 0x000000ee0200720c */ /* 0x000fe20005746670 */
[----:B------:R-:W-:Y:S01]  /*17d70*/  VIADD R2, R0, 0x78 ;  /* 0x0000007800027836 */ /* 0x000fe20000000000 */
[----:B------:R-:W-:Y:S01]  /*17d80*/  ISETP.GE.OR P1, PT, R4, R239, !P1 ;  /* 0x000000ef0400720c */ /* 0x000fe20004f26670 */
[----:B------:R-:W-:Y:S01]  /*17d90*/  VIADD R0, R0, 0x79 ;  /* 0x0000007900007836 */ /* 0x000fe20000000000 */
[----:B------:R-:W-:Y:S01]  /*17da0*/  FMNMX.FTZ R5, R246, R5, !PT ;  /* 0x00000005f6057209 */ /* 0x000fe20007810000 */
[----:B------:R-:W-:Y:S01]  /*17db0*/  IMAD.MOV.U32 R87, RZ, RZ, R59 ;  /* 0x000000ffff577224 */ /* 0x000fe200078e003b */
[----:B------:R-:W-:Y:S03]  /*17dc0*/  FMNMX.FTZ R6, R244, R6, !PT ;  /* 0x00000006f4067209 */ /* 0x000fe60007810000 */
[----:B------:R-:W-:Y:S01]  /*17dd0*/  MUFU.TANH R128, R128 ;  /* 0x0000008000807308 */ /* 0x000fe20000002400 */
[----:B-1----:R-:W-:Y:S01]  /*17de0*/  FSEL R115, R7, -INF , !P1 ;  /* 0xff80000007737808 */ /* 0x002fe20004800000 */
[----:B------:R-:W-:Y:S01]  /*17df0*/  IMAD.MOV.U32 R59, RZ, RZ, R54 ;  /* 0x000000ffff3b7224 */ /* 0x000fe200078e0036 */
[----:B------:R-:W-:Y:S01]  /*17e00*/  FMNMX.FTZ R5, R245, R5, !PT ;  /* 0x00000005f5057209 */ /* 0x000fe20007810000 */
[----:B------:R-:W-:Y:S01]  /*17e10*/  IMAD.MOV.U32 R61, RZ, RZ, R52 ;  /* 0x000000ffff3d7224 */ /* 0x000fe200078e0034 */
[----:B------:R-:W-:Y:S01]  /*17e20*/  FMNMX.FTZ R6, R143, R6, !PT ;  /* 0x000000068f067209 */ /* 0x000fe20007810000 */
[----:B------:R-:W-:Y:S01]  /*17e30*/  FMUL.FTZ R21, R110, UR23 ;  /* 0x000000176e157c20 */ /* 0x000fe20008410000 */
[----:B------:R-:W-:Y:S03]  /*17e40*/  ISETP.GE.AND P1, PT, R2, R235, PT ;  /* 0x000000eb0200720c */ /* 0x000fe60003f26270 */
[----:B------:R-:W1:Y:S01]  /*17e50*/  MUFU.TANH R7, R131 ;  /* 0x0000008300077308 */ /* 0x000e620000002400 */
[----:B------:R-:W-:Y:S01]  /*17e60*/  FMNMX.FTZ R5, R142, R5, !PT ;  /* 0x000000058e057209 */ /* 0x000fe20007810000 */
[----:B------:R3:W5:Y:S01]  /*17e70*/  LDL.LU R143, [R1+0xf0] ;  /* 0x0000f000018f7983 */ /* 0x0007620000300800 */
[----:B------:R-:W-:Y:S02]  /*17e80*/  ISETP.GE.OR P1, PT, R2, R239, !P1 ;  /* 0x000000ef0200720c */ /* 0x000fe40004f26670 */
[----:B------:R-:W-:Y:S01]  /*17e90*/  FMNMX.FTZ R6, R141, R6, !PT ;  /* 0x000000068d067209 */ /* 0x000fe20007810000 */
[----:B------:R3:W5:Y:S01]  /*17ea0*/  LDL.LU R142, [R1+0xec] ;  /* 0x0000ec00018e7983 */ /* 0x0007620000300800 */
[----:B--2---:R-:W-:Y:S03]  /*17eb0*/  FSEL R118, R9, -INF , !P1 ;  /* 0xff80000009767808 */ /* 0x004fe60004800000 */
[----:B------:R-:W2:Y:S01]  /*17ec0*/  MUFU.TANH R8, R8 ;  /* 0x0000000800087308 */ /* 0x000ea20000002400 */
[----:B------:R-:W-:Y:S01]  /*17ed0*/  ISETP.GE.AND P1, PT, R0, R235, PT ;  /* 0x000000eb0000720c */ /* 0x000fe20003f26270 */
[----:B------:R2:W5:Y:S01]  /*17ee0*/  LDL.LU R141, [R1+0xe8] ;  /* 0x0000e800018d7983 */ /* 0x0005620000300800 */
[----:B------:R-:W-:Y:S02]  /*17ef0*/  FMNMX.FTZ R5, R140, R5, !PT ;  /* 0x000000058c057209 */ /* 0x000fe40007810000 */
[----:B------:R-:W-:Y:S01]  /*17f00*/  ISETP.GE.OR P1, PT, R0, R239, !P1 ;  /* 0x000000ef0000720c */ /* 0x000fe20004f26670 */
[----:B------:R2:W5:Y:S01]  /*17f10*/  LDL.LU R140, [R1+0xe4] ;  /* 0x0000e400018c7983 */ /* 0x0005620000300800 */
[----:B------:R-:W-:Y:S03]  /*17f20*/  FMNMX.FTZ R5, R139, R5, !PT ;  /* 0x000000058b057209 */ /* 0x000fe60007810000 */
[----:B------:R-:W2:Y:S01]  /*17f30*/  MUFU.TANH R20, R20 ;  /* 0x0000001400147308 */ /* 0x000ea20000002400 */
[----:B-1----:R-:W-:Y:S01]  /*17f40*/  FSEL R104, R7, -INF , !P1 ;  /* 0xff80000007687808 */ /* 0x002fe20004800000 */
[----:B------:R1:W5:Y:S01]  /*17f50*/  LDL.LU R139, [R1+0xe0] ;  /* 0x0000e000018b7983 */ /* 0x0003620000300800 */
[----:B------:R-:W-:Y:S02]  /*17f60*/  FSEL R116, R116, -INF , !P0 ;  /* 0xff80000074747808 */ /* 0x000fe40004000000 */
[CC--:B------:R-:W-:Y:S02]  /*17f70*/  ISETP.GE.AND P0, PT, R4.reuse, R236.reuse, PT ;  /* 0x000000ec0400720c */ /* 0x0c0fe40003f06270 */
[C---:B------:R-:W-:Y:S03]  /*17f80*/  ISETP.GE.AND P1, PT, R4.reuse, R237, PT ;  /* 0x000000ed0400720c */ /* 0x040fe60003f26270 */
[----:B------:R-:W1:Y:S01]  /*17f90*/  MUFU.TANH R21, R21 ;  /* 0x0000001500157308 */ /* 0x000e620000002400 */
[-C--:B------:R-:W-:Y:S04]  /*17fa0*/  ISETP.GE.OR P0, PT, R4, R241.reuse, !P0 ;  /* 0x000000f10400720c */ /* 0x080fe80004706670 */
[----:B------:R-:W-:Y:S02]  /*17fb0*/  FSEL R117, R117, -INF , !P0 ;  /* 0xff80000075757808 */ /* 0x000fe40004000000 */
[CC--:B------:R-:W-:Y:S03]  /*17fc0*/  ISETP.GE.AND P0, PT, R2.reuse, R236.reuse, PT ;  /* 0x000000ec0200720c */ /* 0x0c0fe60003f06270 */
[----:B------:R-:W1:Y:S01]  /*17fd0*/  MUFU.TANH R19, R19 ;  /* 0x0000001300137308 */ /* 0x000e620000002400 */
[-C--:B------:R-:W-:Y:S04]  /*17fe0*/  ISETP.GE.OR P0, PT, R2, R241.reuse, !P0 ;  /* 0x000000f10200720c */ /* 0x080fe80004706670 */
[----:B------:R-:W-:Y:S02]  /*17ff0*/  FSEL R128, R128, -INF , !P0 ;  /* 0xff80000080807808 */ /* 0x000fe40004000000 */
[C---:B------:R-:W-:Y:S04]  /*18000*/  ISETP.GE.AND P0, PT, R0.reuse, R236, PT ;  /* 0x000000ec0000720c */ /* 0x040fe80003f06270 */
[----:B------:R-:W-:Y:S04]  /*18010*/  ISETP.GE.OR P0, PT, R0, R241, !P0 ;  /* 0x000000f10000720c */ /* 0x000fe80004706670 */
[----:B--2---:R-:W-:Y:S02]  /*18020*/  FSEL R90, R8, -INF , !P0 ;  /* 0xff800000085a7808 */ /* 0x004fe40004000000 */
[----:B------:R-:W-:Y:S02]  /*18030*/  FMNMX.FTZ R8, R29, R134, !PT ;  /* 0x000000861d087209 */ /* 0x000fe40007810000 */
[----:B----4-:R-:W-:Y:S02]  /*18040*/  FMNMX.FTZ R6, R89, R6, !PT ;  /* 0x0000000659067209 */ /* 0x010fe40007810000 */
[----:B------:R-:W-:Y:S02]  /*18050*/  PLOP3.LUT P0, PT, PT, PT, UP0, 0x80, 0x0 ;  /* 0x000000000000781c */ /* 0x000fe40003f0f008 */
[----:B------:R-:W-:Y:S02]  /*18060*/  FMNMX.FTZ R7, R88, R6, !PT ;  /* 0x0000000658077209 */ /* 0x000fe40007810000 */
[----:B------:R-:W-:Y:S02]  /*18070*/  FMNMX.FTZ R6, R138, R5, !PT ;  /* 0x000000058a067209 */ /* 0x000fe40007810000 */
[----:B------:R-:W-:Y:S01]  /*18080*/  FMNMX.FTZ R9, R137, R7, !PT ;  /* 0x0000000789097209 */ /* 0x000fe20007810000 */
[----:B------:R2:W5:Y:S01]  /*18090*/  LDL.LU R138, [R1+0xdc] ;  /* 0x0000dc00018a7983 */ /* 0x0005620000300800 */
[----:B------:R-:W-:Y:S02]  /*180a0*/  FMNMX.FTZ R7, R136, R6, !PT ;  /* 0x0000000688077209 */ /* 0x000fe40007810000 */
[----:B------:R-:W-:Y:S01]  /*180b0*/  FMNMX.FTZ R5, R28, R133, !PT ;  /* 0x000000851c057209 */ /* 0x000fe20007810000 */
[----:B------:R2:W5:Y:S01]  /*180c0*/  LDL.LU R137, [R1+0xd8] ;  /* 0x0000d80001897983 */ /* 0x0005620000300800 */
        /* <DEDUP_REMOVED lines=12> */
[----:B------:R-:W-:Y:S01]  /*18190*/  FMUL.FTZ R18, R120, UR23 ;  /* 0x0000001778127c20 */ /* 0x000fe20008410000 */
[----:B------:R-:W-:Y:S02]  /*181a0*/  FMNMX.FTZ R8, R17, R8, !PT ;  /* 0x0000000811087209 */ /* 0x000fe40007810000 */
[----:B------:R-:W-:Y:S02]  /*181b0*/  FMNMX.FTZ R6, R40, R6, !PT ;  /* 0x0000000628067209 */ /* 0x000fe40007810000 */
[----:B------:R-:W-:Y:S01]  /*181c0*/  FMNMX.FTZ R5, R130, R5, !PT ;  /* 0x0000000582057209 */ /* 0x000fe20007810000 */
[----:B------:R-:W4:Y:S01]  /*181d0*/  MUFU.TANH R18, R18 ;  /* 0x0000001200127308 */ /* 0x000f220000002400 */
        /* <DEDUP_REMOVED lines=18> */
[----:B---3--:R-:W-:Y:S02]  /*18300*/  FMNMX.FTZ R9, R93, R9, !PT ;  /* 0x000000095d097209 */ /* 0x008fe40007810000 */
[----:B------:R-:W-:Y:S02]  /*18310*/  FMNMX.FTZ R5, R85, R8, !PT ;  /* 0x0000000855057209 */ /* 0x000fe40007810000 */
[----:B------:R-:W-:Y:S02]  /*18320*/  FMNMX.FTZ R9, R251, R9, !PT ;  /* 0x00000009fb097209 */ /* 0x000fe40007810000 */
[----:B------:R-:W-:Y:S02]  /*18330*/  FMNMX.FTZ R8, R61, R7, !PT ;  /* 0x000000073d087209 */ /* 0x000fe40007810000 */
[----:B------:R-:W-:Y:S02]  /*18340*/  FMNMX.FTZ R9, R248, R9, !PT ;  /* 0x00000009f8097209 */ /* 0x000fe40007810000 */
[----:B------:R-:W-:Y:S02]  /*18350*/  FMNMX.FTZ R8, R16, R8, !PT ;  /* 0x0000000810087209 */ /* 0x000fe40007810000 */
[----:B------:R-:W-:Y:S02]  /*18360*/  FMNMX.FTZ R9, R209, R9, !PT ;  /* 0x00000009d1097209 */ /* 0x000fe40007810000 */
[----:B------:R-:W-:Y:S02]  /*18370*/  FMNMX.FTZ R8, R14, R8, !PT ;  /* 0x000000080e087209 */ /* 0x000fe40007810000 */
[----:B------:R-:W-:Y:S04]  /*18380*/  FMNMX.FTZ R9, R208, R9, !PT ;  /* 0x00000009d0097209 */ /* 0x000fe80007810000 */
[----:B------:R-:W-:Y:S04]  /*18390*/  FMNMX.FTZ R9, R203, R9, !PT ;  /* 0x00000009cb097209 */ /* 0x000fe80007810000 */
        /* <DEDUP_REMOVED lines=28> */
[----:B-12-4-:R-:W-:Y:S06]  /*18560*/  @P0 BRA `(.L_x_672) ;  /* 0xffffffbc00380947 */ /* 0x016fec000383ffff */
.L_x_671:
[----:B----4-:R1:W2:Y:S01]  /*18570*/  MUFU.TANH R9, R121 ;  /* 0x0000007900097308 */ /* 0x0102a20000002400 */
[----:B------:R-:W-:Y:S01]  /*18580*/  MOV R10, R39 ;  /* 0x00000027000a7202 */ /* 0x000fe20000000f00 */
[----:B------:R-:W-:Y:S01]  /*18590*/  FMUL.FTZ R124, R124, UR23 ;  /* 0x000000177c7c7c20 */ /* 0x000fe20008410000 */
[----:B------:R-:W3:Y:S01]  /*185a0*/  LDL.LU R39, [R1+0x94] ;  /* 0x0000940001277983 */ /* 0x000ee20000300800 */
[----:B------:R-:W-:Y:S01]  /*185b0*/  MOV R97, R50 ;  /* 0x0000003200617202 */ /* 0x000fe20000000f00 */
[----:B------:R-:W-:Y:S01]  /*185c0*/  FMUL.FTZ R122, R122, UR23 ;  /* 0x000000177a7a7c20 */ /* 0x000fe20008410000 */
[C---:B------:R-:W-:Y:S01]  /*185d0*/  ISETP.GE.AND P0, PT, R4.reuse, R234, PT ;  /* 0x000000ea0400720c */ /* 0x040fe20003f06270 */
[----:B------:R4:W-:Y:S03]  /*185e0*/  STL [R1+0xe4], R223 ;  /* 0x0000e4df01007387 */ /* 0x0009e60000100800 */
[----:B------:R-:W2:Y:S01]  /*185f0*/  MUFU.TANH R124, R124 ;  /* 0x0000007c007c7308 */ /* 0x000ea20000002400 */
[----:B------:R-:W-:Y:S01]  /*18600*/  FMNMX.FTZ R5, R97, R17, !PT ;  /* 0x0000001161057209 */ /* 0x000fe20007810000 */
[----:B------:R-:W-:Y:S01]  /*18610*/  FMUL.FTZ R123, R123, UR23 ;  /* 0x000000177b7b7c20 */ /* 0x000fe20008410000 */
[----:B------:R-:W-:Y:S01]  /*18620*/  ISETP.GE.OR P1, PT, R4, R240, !P1 ;  /* 0x000000f00400720c */ /* 0x000fe20004f26670 */
[----:B------:R-:W2:Y:S01]  /*18630*/  SHFL.BFLY PT, R7, R71, 0x2, 0x1f ;  /* 0x0c401f0047077f89 */ /* 0x000ea200000e0000 */
[----:B------:R-:W-:Y:S01]  /*18640*/  FMNMX.FTZ R5, R47, R5, !PT ;  /* 0x000000052f057209 */ /* 0x000fe20007810000 */
[----:B------:R-:W-:Y:S01]  /*18650*/  FMUL.FTZ R126, R126, UR23 ;  /* 0x000000177e7e7c20 */ /* 0x000fe20008410000 */
[----:B------:R-:W-:Y:S03]  /*18660*/  ISETP.GE.OR P0, PT, R4, R238, !P0 ;  /* 0x000000ee0400720c */ /* 0x000fe60004706670 */
[----:B------:R-:W2:Y:S01]  /*18670*/  MUFU.TANH R122, R122 ;  /* 0x0000007a007a7308 */ /* 0x000ea20000002400 */
[----:B------:R-:W-:Y:S01]  /*18680*/  MOV R13, R49 ;  /* 0x00000031000d7202 */ /* 0x000fe20000000f00 */
[----:B------:R-:W-:Y:S01]  /*18690*/  FMUL.FTZ R127, R127, UR23 ;  /* 0x000000177f7f7c20 */ /* 0x000fe20008410000 */
[----:B------:R-:W-:Y:S01]  /*186a0*/  MOV R12, R38 ;  /* 0x00000026000c7202 */ /* 0x000fe20000000f00 */
[----:B------:R-:W2:Y:S01]  /*186b0*/  SHFL.BFLY PT, R8, R70, 0x2, 0x1f ;  /* 0x0c401f0046087f89 */ /* 0x000ea200000e0000 */
[----:B------:R-:W-:Y:S01]  /*186c0*/  MOV R14, R51 ;  /* 0x00000033000e7202 */ /* 0x000fe20000000f00 */
[----:B------:R-:W-:Y:S01]  /*186d0*/  FMUL.FTZ R125, R125, UR23 ;  /* 0x000000177d7d7c20 */ /* 0x000fe20008410000 */
[----:B------:R-:W-:Y:S03]  /*186e0*/  MOV R110, R48 ;  /* 0x00000030006e7202 */ /* 0x000fe60000000f00 */
[----:B------:R-:W-:Y:S01]  /*186f0*/  MUFU.TANH R123, R123 ;  /* 0x0000007b007b7308 */ /* 0x000fe20000002400 */
[----:B------:R-:W-:Y:S01]  /*18700*/  FMNMX.FTZ R6, R14, R16, !PT ;  /* 0x000000100e067209 */ /* 0x000fe20007810000 */
[----:B------:R-:W-:Y:S01]  /*18710*/  UISETP.GT.AND UP0, UPT, UR25, UR12, UPT ;  /* 0x0000000c1900728c */ /* 0x000fe2000bf04270 */
[----:B------:R-:W-:Y:S01]  /*18720*/  FSEL R114, R20, -INF , !P6 ;  /* 0xff80000014727808 */ /* 0x000fe20007000000 */
[----:B------:R-:W-:Y:S01]  /*18730*/  UMOV UR21, UR25 ;  /* 0x0000001900157c82 */ /* 0x000fe20008000000 */
[CC--:B------:R-:W-:Y:S02]  /*18740*/  ISETP.GE.AND P6, PT, R2.reuse, R237.reuse, PT ;  /* 0x000000ed0200720c */ /* 0x0c0fe40003fc6270 */
[----:B------:R-:W-:Y:S03]  /*18750*/  MOV R120, R56 ;  /* 0x0000003800787202 */ /* 0x000fe60000000f00 */
[----:B------:R-:W2:Y:S01]  /*18760*/  MUFU.TANH R126, R126 ;  /* 0x0000007e007e7308 */ /* 0x000ea20000002400 */
[----:B----4-:R-:W4:Y:S01]  /*18770*/  LDL.LU R223, [R1+0x84] ;  /* 0x0000840001df7983 */ /* 0x010f220000300800 */
[-C--:B------:R-:W-:Y:S02]  /*18780*/  ISETP.GE.OR P6, PT, R2, R240.reuse, !P6 ;  /* 0x000000f00200720c */ /* 0x080fe400077c6670 */
[----:B-1----:R-:W-:Y:S01]  /*18790*/  FSEL R121, R21, -INF , !P4 ;  /* 0xff80000015797808 */ /* 0x002fe20006000000 */
[----:B------:R1:W-:Y:S01]  /*187a0*/  STL [R1+0xe0], R222 ;  /* 0x0000e0de01007387 */ /* 0x0003e20000100800 */
[----:B------:R-:W-:Y:S04]  /*187b0*/  FSEL R112, R18, -INF , !P5 ;  /* 0xff80000012707808 */ /* 0x000fe80006800000 */
[----:B------:R-:W2:Y:S01]  /*187c0*/  MUFU.TANH R72, R127 ;  /* 0x0000007f00487308 */ /* 0x000ea20000002400 */
[C---:B------:R-:W-:Y:S04]  /*187d0*/  ISETP.GE.AND P5, PT, R0.reuse, R237, PT ;  /* 0x000000ed0000720c */ /* 0x040fe80003fa6270 */
[----:B------:R-:W-:Y:S05]  /*187e0*/  ISETP.GE.OR P5, PT, R0, R240, !P5 ;  /* 0x000000f00000720c */ /* 0x000fea0006fa6670 */
[----:B------:R-:W2:Y:S01]  /*187f0*/  MUFU.TANH R125, R125 ;  /* 0x0000007d007d7308 */ /* 0x000ea20000002400 */
[----:B-1----:R-:W3:Y:S04]  /*18800*/  LDL.LU R222, [R1+0x90] ;  /* 0x0000900001de7983 */ /* 0x002ee80000300800 */
[----:B------:R1:W-:Y:S04]  /*18810*/  STL [R1+0xdc], R221 ;  /* 0x0000dcdd01007387 */ /* 0x0003e80000100800 */
[----:B-1----:R-:W3:Y:S04]  /*18820*/  LDL.LU R221, [R1+0x8c] ;  /* 0x00008c0001dd7983 */ /* 0x002ee80000300800 */
[----:B------:R1:W-:Y:S04]  /*18830*/  STL [R1+0xd8], R220 ;  /* 0x0000d8dc01007387 */ /* 0x0003e80000100800 */
[----:B------:R-:W-:Y:S01]  /*18840*/  STL [R1+0xd4], R135 ;  /* 0x0000d48701007387 */ /* 0x000fe20000100800 */
[----:B--2---:R-:W-:Y:S02]  /*18850*/  FSEL R60, R9, -INF , !P1 ;  /* 0xff800000093c7808 */ /* 0x004fe40004800000 */
[----:B------:R-:W-:Y:S01]  /*18860*/  FSEL R95, R124, -INF , !P6 ;  /* 0xff8000007c5f7808 */ /* 0x000fe20007000000 */
[----:B------:R-:W2:Y:S01]  /*18870*/  LDL.LU R9, [R1+0x98] ;  /* 0x0000980001097983 */ /* 0x000ea20000300800 */
[C---:B------:R-:W-:Y:S02]  /*18880*/  ISETP.GE.AND P1, PT, R2.reuse, R234, PT ;  /* 0x000000ea0200720c */ /* 0x040fe40003f26270 */
[----:B------:R-:W-:Y:S02]  /*18890*/  FSEL R124, R19, -INF , !P3 ;  /* 0xff800000137c7808 */ /* 0x000fe40005800000 */
[----:B------:R-:W-:Y:S02]  /*188a0*/  ISETP.GE.OR P1, PT, R2, R238, !P1 ;  /* 0x000000ee0200720c */ /* 0x000fe40004f26670 */
[----:B------:R-:W-:Y:S02]  /*188b0*/  FSEL R122, R122, -INF , !P2 ;  /* 0xff8000007a7a7808 */ /* 0x000fe40005000000 */
[----:B------:R-:W-:Y:S02]  /*188c0*/  FMNMX.FTZ R71, R71, R7, !PT ;  /* 0x0000000747477209 */ /* 0x000fe40007810000 */
[----:B------:R-:W-:Y:S02]  /*188d0*/  ISETP.GE.AND P2, PT, R0, R234, PT ;  /* 0x000000ea0000720c */ /* 0x000fe40003f46270 */
[----:B------:R-:W-:Y:S02]  /*188e0*/  FSEL R11, R126, -INF , !P1 ;  /* 0xff8000007e0b7808 */ /* 0x000fe40004800000 */
[----:B------:R-:W-:Y:S02]  /*188f0*/  ISETP.GE.OR P2, PT, R0, R238, !P2 ;  /* 0x000000ee0000720c */ /* 0x000fe40005746670 */
[----:B-1----:R-:W-:Y:S02]  /*18900*/  FSEL R220, R123, -INF , !P0 ;  /* 0xff8000007bdc7808 */ /* 0x002fe40004000000 */
[----:B------:R-:W-:Y:S02]  /*18910*/  FSEL R72, R72, -INF , !P2 ;  /* 0xff80000048487808 */ /* 0x000fe40005000000 */
[----:B------:R-:W-:Y:S02]  /*18920*/  FSEL R15, R125, -INF , !P5 ;  /* 0xff8000007d0f7808 */ /* 0x000fe40006800000 */
[----:B------:R-:W-:Y:S02]  /*18930*/  FMNMX.FTZ R70, R70, R8, !PT ;  /* 0x0000000846467209 */ /* 0x000fe40007810000 */
[----:B------:R-:W-:Y:S02]  /*18940*/  MOV R126, R40 ;  /* 0x00000028007e7202 */ /* 0x000fe40000000f00 */
[----:B----4-:R-:W-:Y:S04]  /*18950*/  FMNMX.FTZ R4, R223, R5, !PT ;  /* 0x00000005df047209 */ /* 0x010fe80007810000 */
[----:B------:R-:W-:Y:S04]  /*18960*/  FMNMX.FTZ R4, R13, R4, !PT ;  /* 0x000000040d047209 */ /* 0x000fe80007810000 */
[----:B------:R-:W-:Y:S04]  /*18970*/  FMNMX.FTZ R4, R12, R4, !PT ;  /* 0x000000040c047209 */ /* 0x000fe80007810000 */
[----:B------:R-:W-:Y:S04]  /*18980*/  FMNMX.FTZ R4, R62, R4, !PT ;  /* 0x000000043e047209 */ /* 0x000fe80007810000 */
[----:B------:R-:W-:Y:S04]  /*18990*/  FMNMX.FTZ R4, R45, R4, !PT ;  /* 0x000000042d047209 */ /* 0x000fe80007810000 */
[----:B------:R-:W-:Y:S04]  /*189a0*/  FMNMX.FTZ R4, R10, R4, !PT ;  /* 0x000000040a047209 */ /* 0x000fe80007810000 */
[----:B------:R-:W-:Y:S04]  /*189b0*/  FMNMX.FTZ R4, R110, R4, !PT ;  /* 0x000000046e047209 */ /* 0x000fe80007810000 */
[----:B------:R-:W-:Y:S02]  /*189c0*/  FMNMX.FTZ R4, R212, R4, !PT ;  /* 0x00000004d4047209 */ /* 0x000fe40007810000 */
[----:B---3--:R-:W-:Y:S02]  /*189d0*/  FMNMX.FTZ R6, R222, R6, !PT ;  /* 0x00000006de067209 */ /* 0x008fe40007810000 */
[----:B------:R-:W-:Y:S04]  /*189e0*/  FMNMX.FTZ R4, R213, R4, !PT ;  /* 0x00000004d5047209 */ /* 0x000fe80007810000 */
[----:B------:R-:W-:Y:S04]  /*189f0*/  FMNMX.FTZ R4, R121, R4, !PT ;  /* 0x0000000479047209 */ /* 0x000fe80007810000 */
[----:B------:R-:W-:Y:S04]  /*18a00*/  FMNMX.FTZ R2, R124, R4, !PT ;  /* 0x000000047c027209 */ /* 0x000fe80007810000 */
[----:B------:R-:W-:Y:S04]  /*18a10*/  FMNMX.FTZ R2, R122, R2, !PT ;  /* 0x000000027a027209 */ /* 0x000fe80007810000 */
[----:B------:R-:W-:Y:S04]  /*18a20*/  FMNMX.FTZ R0, R220, R2, !PT ;  /* 0x00000002dc007209 */ /* 0x000fe80007810000 */
[----:B------:R-:W-:Y:S04]  /*18a30*/  FMNMX.FTZ R0, R11, R0, !PT ;  /* 0x000000000b007209 */ /* 0x000fe80007810000 */
[----:B------:R-:W-:Y:S02]  /*18a40*/  FMNMX.FTZ R0, R72, R0, !PT ;  /* 0x0000000048007209 */ /* 0x000fe40007810000 */
[----:B------:R-:W-:Y:S02]  /*18a50*/  FMNMX.FTZ R5, R221, R6, !PT ;  /* 0x00000006dd057209 */ /* 0x000fe40007810000 */
[----:B------:R-:W1:Y:S02]  /*18a60*/  SHFL.BFLY PT, R6, R70, 0x1, 0x1f ;  /* 0x0c201f0046067f89 */ /* 0x000e6400000e0000 */
[----:B------:R-:W-:Y:S06]  /*18a70*/  FMNMX.FTZ R5, R81, R5, !PT ;  /* 0x0000000551057209 */ /* 0x000fec0007810000 */
[----:B------:R-:W3:Y:S01]  /*18a80*/  SHFL.BFLY PT, R2, R0, 0x2, 0x1f ;  /* 0x0c401f0000027f89 */ /* 0x000ee200000e0000 */
[----:B------:R-:W-:Y:S04]  /*18a90*/  FMNMX.FTZ R5, R41, R5, !PT ;  /* 0x0000000529057209 */ /* 0x000fe80007810000 */
[----:B------:R-:W-:Y:S04]  /*18aa0*/  FMNMX.FTZ R5, R83, R5, !PT ;  /* 0x0000000553057209 */ /* 0x000fe80007810000 */
[----:B------:R-:W-:Y:S04]  /*18ab0*/  FMNMX.FTZ R5, R207, R5, !PT ;  /* 0x00000005cf057209 */ /* 0x000fe80007810000 */
[----:B------:R-:W-:Y:S04]  /*18ac0*/  FMNMX.FTZ R5, R206, R5, !PT ;  /* 0x00000005ce057209 */ /* 0x000fe80007810000 */
[----:B------:R-:W-:Y:S02]  /*18ad0*/  FMNMX.FTZ R5, R114, R5, !PT ;  /* 0x0000000572057209 */ /* 0x000fe40007810000 */
[----:B-1----:R-:W-:Y:S02]  /*18ae0*/  FMNMX.FTZ R70, R70, R6, !PT ;  /* 0x0000000646467209 */ /* 0x002fe40007810000 */
[----:B------:R-:W-:Y:S02]  /*18af0*/  FMNMX.FTZ R69, R112, R5, !PT ;  /* 0x0000000570457209 */ /* 0x000fe40007810000 */
[----:B------:R-:W1:Y:S01]  /*18b00*/  SHFL.BFLY PT, R5, R71, 0x1, 0x1f ;  /* 0x0c201f0047057f89 */ /* 0x000e6200000e0000 */
[----:B---3--:R-:W-:Y:S01]  /*18b10*/  FMNMX.FTZ R0, R0, R2, !PT ;  /* 0x0000000200007209 */ /* 0x008fe20007810000 */
[----:B------:R-:W-:Y:S01]  /*18b20*/  FMUL.FTZ R74, R70, UR4 ;  /* 0x00000004464a7c20 */ /* 0x000fe20008410000 */
[----:B------:R-:W-:Y:S02]  /*18b30*/  FMNMX.FTZ R69, R60, R69, !PT ;  /* 0x000000453c457209 */ /* 0x000fe40007810000 */
[----:B------:R-:W-:Y:S02]  /*18b40*/  FSETP.NEU.FTZ.AND P2, PT, R70, -INF , PT ;  /* 0xff8000004600780b */ /* 0x000fe40003f5d000 */
[----:B------:R-:W-:Y:S02]  /*18b50*/  FMNMX.FTZ R69, R95, R69, !PT ;  /* 0x000000455f457209 */ /* 0x000fe40007810000 */
[----:B------:R-:W-:Y:S02]  /*18b60*/  FSEL R74, R74, RZ, P2 ;  /* 0x000000ff4a4a7208 */ /* 0x000fe40001000000 */
[----:B------:R-:W-:Y:S03]  /*18b70*/  FMNMX.FTZ R69, R15, R69, !PT ;  /* 0x000000450f457209 */ /* 0x000fe60007810000 */
[--C-:B------:R-:W-:Y:S01]  /*18b80*/  FFMA.FTZ R108, R108, UR4, -R74.reuse ;  /* 0x000000046c6c7c23 */ /* 0x100fe2000801084a */
[--C-:B------:R-:W-:Y:S01]  /*18b90*/  FFMA.FTZ R107, R107, UR4, -R74.reuse ;  /* 0x000000046b6b7c23 */ /* 0x100fe2000801084a */
[----:B------:R-:W3:Y:S01]  /*18ba0*/  SHFL.BFLY PT, R4, R69, 0x2, 0x1f ;  /* 0x0c401f0045047f89 */ /* 0x000ee200000e0000 */
[--C-:B------:R-:W-:Y:S06]  /*18bb0*/  FFMA.FTZ R118, R118, UR4, -R74.reuse ;  /* 0x0000000476767c23 */ /* 0x100fec000801084a */
[----:B------:R-:W-:Y:S01]  /*18bc0*/  MUFU.EX2 R118, R118 ;  /* 0x0000007600767308 */ /* 0x000fe20000000800 */
[----:B-1----:R-:W-:Y:S04]  /*18bd0*/  FMNMX.FTZ R71, R71, R5, !PT ;  /* 0x0000000547477209 */ /* 0x002fe80007810000 */
[C---:B------:R-:W-:Y:S01]  /*18be0*/  FSETP.NEU.FTZ.AND P3, PT, R71.reuse, -INF , PT ;  /* 0xff8000004700780b */ /* 0x040fe20003f7d000 */
[----:B------:R-:W-:Y:S05]  /*18bf0*/  FMUL.FTZ R73, R71, UR4 ;  /* 0x0000000447497c20 */ /* 0x000fea0008410000 */
[----:B------:R-:W-:Y:S05]  /*18c00*/  FSEL R73, R73, RZ, P3 ;  /* 0x000000ff49497208 */ /* 0x000fea0001800000 */
[--C-:B------:R-:W-:Y:S01]  /*18c10*/  FFMA.FTZ R2, R27, UR4, -R73.reuse ;  /* 0x000000041b027c23 */ /* 0x100fe20008010849 */
[----:B---3--:R-:W-:Y:S01]  /*18c20*/  FMNMX.FTZ R69, R69, R4, !PT ;  /* 0x0000000445457209 */ /* 0x008fe20007810000 */
[--C-:B------:R-:W-:Y:S01]  /*18c30*/  FFMA.FTZ R4, R25, UR4, -R73.reuse ;  /* 0x0000000419047c23 */ /* 0x100fe20008010849 */
[--C-:B------:R-:W-:Y:S01]  /*18c40*/  FFMA.FTZ R88, R88, UR4, -R73.reuse ;  /* 0x0000000458587c23 */ /* 0x100fe20008010849 */
[----:B------:R1:W-:Y:S01]  /*18c50*/  MUFU.EX2 R214, R2 ;  /* 0x0000000200d67308 */ /* 0x0003e20000000800 */
[--C-:B------:R-:W-:Y:S01]  /*18c60*/  FFMA.FTZ R89, R89, UR4, -R73.reuse ;  /* 0x0000000459597c23 */ /* 0x100fe20008010849 */
[----:B------:R-:W3:Y:S01]  /*18c70*/  SHFL.BFLY PT, R5, R69, 0x1, 0x1f ;  /* 0x0c201f0045057f89 */ /* 0x000ee200000e0000 */
[--C-:B------:R-:W-:Y:S01]  /*18c80*/  FFMA.FTZ R93, R93, UR4, -R73.reuse ;  /* 0x000000045d5d7c23 */ /* 0x100fe20008010849 */
[----:B------:R-:W-:Y:S06]  /*18c90*/  FFMA.FTZ R128, R128, UR4, -R73 ;  /* 0x0000000480807c23 */ /* 0x000fec0008010849 */
[----:B------:R4:W-:Y:S10]  /*18ca0*/  MUFU.EX2 R76, R4 ;  /* 0x00000004004c7308 */ /* 0x0009f40000000800 */
[----:B------:R-:W-:Y:S01]  /*18cb0*/  MUFU.EX2 R128, R128 ;  /* 0x0000008000807308 */ /* 0x000fe20000000800 */
[----:B-1----:R-:W1:Y:S01]  /*18cc0*/  SHFL.BFLY PT, R2, R0, 0x1, 0x1f ;  /* 0x0c201f0000027f89 */ /* 0x002e6200000e0000 */
[----:B----4-:R-:W-:Y:S01]  /*18cd0*/  FFMA.FTZ R4, R26, UR4, -R74 ;  /* 0x000000041a047c23 */ /* 0x010fe2000801084a */
[----:B---3--:R-:W-:Y:S07]  /*18ce0*/  FMNMX.FTZ R69, R69, R5, !PT ;  /* 0x0000000545457209 */ /* 0x008fee0007810000 */
[----:B------:R3:W-:Y:S01]  /*18cf0*/  MUFU.EX2 R77, R4 ;  /* 0x00000004004d7308 */ /* 0x0007e20000000800 */
[C---:B------:R-:W-:Y:S01]  /*18d00*/  FSETP.NEU.FTZ.AND P1, PT, R69.reuse, -INF , PT ;  /* 0xff8000004500780b */ /* 0x040fe20003f3d000 */
[----:B------:R-:W-:Y:S05]  /*18d10*/  FMUL.FTZ R75, R69, UR4 ;  /* 0x00000004454b7c20 */ /* 0x000fea0008410000 */
[----:B------:R-:W-:Y:S02]  /*18d20*/  FSEL R75, R75, RZ, P1 ;  /* 0x000000ff4b4b7208 */ /* 0x000fe40000800000 */
[----:B-1----:R-:W-:Y:S03]  /*18d30*/  FMNMX.FTZ R68, R0, R2, !PT ;  /* 0x0000000200447209 */ /* 0x002fe60007810000 */
[--C-:B------:R-:W-:Y:S01]  /*18d40*/  FFMA.FTZ R0, R34, UR4, -R75.reuse ;  /* 0x0000000422007c23 */ /* 0x100fe2000801084b */
[----:B------:R-:W-:Y:S01]  /*18d50*/  FFMA.FTZ R112, R112, UR4, -R75 ;  /* 0x0000000470707c23 */ /* 0x000fe2000801084b */
[C---:B------:R-:W-:Y:S02]  /*18d60*/  FSETP.NEU.FTZ.AND P0, PT, R68.reuse, -INF , PT ;  /* 0xff8000004400780b */ /* 0x040fe40003f1d000 */
[----:B------:R1:W-:Y:S01]  /*18d70*/  MUFU.EX2 R123, R0 ;  /* 0x00000000007b7308 */ /* 0x0003e20000000800 */
[----:B---3--:R-:W-:Y:S01]  /*18d80*/  FFMA.FTZ R4, R31, UR4, -R73 ;  /* 0x000000041f047c23 */ /* 0x008fe20008010849 */
[----:B------:R-:W-:Y:S05]  /*18d90*/  FMUL.FTZ R100, R68, UR4 ;  /* 0x0000000444647c20 */ /* 0x000fea0008410000 */
[----:B------:R-:W-:Y:S03]  /*18da0*/  FSEL R100, R100, RZ, P0 ;  /* 0x000000ff64647208 */ /* 0x000fe60000000000 */
[----:B------:R3:W-:Y:S02]  /*18db0*/  MUFU.EX2 R106, R4 ;  /* 0x00000004006a7308 */ /* 0x0007e40000000800 */
[----:B------:R-:W-:Y:S08]  /*18dc0*/  FFMA.FTZ R2, R37, UR4, -R100 ;  /* 0x0000000425027c23 */ /* 0x000ff00008010864 */
[----:B------:R4:W-:Y:S01]  /*18dd0*/  MUFU.EX2 R102, R2 ;  /* 0x0000000200667308 */ /* 0x0009e20000000800 */
[--C-:B-1----:R-:W-:Y:S09]  /*18de0*/  FFMA.FTZ R0, R36, UR4, -R75.reuse ;  /* 0x0000000424007c23 */ /* 0x102ff2000801084b */
[----:B------:R1:W-:Y:S01]  /*18df0*/  MUFU.EX2 R215, R0 ;  /* 0x0000000000d77308 */ /* 0x0003e20000000800 */
[----:B---3--:R-:W-:Y:S09]  /*18e00*/  FFMA.FTZ R4, R32, UR4, -R74 ;  /* 0x0000000420047c23 */ /* 0x008ff2000801084a */
[----:B------:R3:W-:Y:S01]  /*18e10*/  MUFU.EX2 R125, R4 ;  /* 0x00000004007d7308 */ /* 0x0007e20000000800 */
[--C-:B----4-:R-:W-:Y:S09]  /*18e20*/  FFMA.FTZ R2, R33, UR4, -R100.reuse ;  /* 0x0000000421027c23 */ /* 0x110ff20008010864 */
[----:B------:R-:W-:Y:S01]  /*18e30*/  MUFU.EX2 R119, R2 ;  /* 0x0000000200777308 */ /* 0x000fe20000000800 */
[----:B-1----:R-:W-:Y:S09]  /*18e40*/  FFMA.FTZ R0, R30, UR4, -R75 ;  /* 0x000000041e007c23 */ /* 0x002ff2000801084b */
[----:B------:R1:W-:Y:S01]  /*18e50*/  MUFU.EX2 R50, R0 ;  /* 0x0000000000327308 */ /* 0x0003e20000000800 */
[----:B---3--:R-:W-:Y:S09]  /*18e60*/  FFMA.FTZ R4, R22, UR4, -R73 ;  /* 0x0000000416047c23 */ /* 0x008ff20008010849 */
[----:B------:R3:W-:Y:S01]  /*18e70*/  MUFU.EX2 R38, R4 ;  /* 0x0000000400267308 */ /* 0x0007e20000000800 */
[----:B-1----:R-:W-:Y:S09]  /*18e80*/  FFMA.FTZ R0, R29, UR4, -R100 ;  /* 0x000000041d007c23 */ /* 0x002ff20008010864 */
[----:B------:R1:W4:Y:S01]  /*18e90*/  MUFU.EX2 R48, R0 ;  /* 0x0000000000307308 */ /* 0x0003220000000800 */
[----:B---3--:R-:W-:Y:S09]  /*18ea0*/  FFMA.FTZ R4, R23, UR4, -R74 ;  /* 0x0000000417047c23 */ /* 0x008ff2000801084a */
[----:B------:R3:W-:Y:S01]  /*18eb0*/  MUFU.EX2 R131, R4 ;  /* 0x0000000400837308 */ /* 0x0007e20000000800 */
[----:B-1----:R-:W-:Y:S05]  /*18ec0*/  FSEL R0, R71, RZ, P3 ;  /* 0x000000ff47007208 */ /* 0x002fea0001800000 */
[----:B------:R-:W-:Y:S01]  /*18ed0*/  FADD.FTZ R0, -R0, R3 ;  /* 0x0000000300007221 */ /* 0x000fe20000010100 */
[----:B------:R-:W-:Y:S01]  /*18ee0*/  FFMA.FTZ R3, R35, UR4, -R100 ;  /* 0x0000000423037c23 */ /* 0x000fe20008010864 */
[----:B---3--:R-:W-:Y:S02]  /*18ef0*/  FFMA.FTZ R4, R24, UR4, -R74 ;  /* 0x0000000418047c23 */ /* 0x008fe4000801084a */
[----:B------:R-:W-:Y:S01]  /*18f00*/  FMUL.FTZ R0, R0, UR4 ;  /* 0x0000000400007c20 */ /* 0x000fe20008410000 */
[----:B------:R1:W-:Y:S01]  /*18f10*/  MUFU.EX2 R135, R3 ;  /* 0x0000000300877308 */ /* 0x0003e20000000800 */
[----:B------:R-:W3:Y:S09]  /*18f20*/  LDSM.16.MT88.4 R24, [R216+0x8000] ;  /* 0x00800000d818783b */ /* 0x000ef20000004200 */
[----:B------:R2:W2:Y:S10]  /*18f30*/  MUFU.EX2 R2, R0 ;  /* 0x0000000000027308 */ /* 0x0004b40000000800 */
[----:B------:R3:W-:Y:S01]  /*18f40*/  MUFU.EX2 R66, R4 ;  /* 0x0000000400427308 */ /* 0x0007e20000000800 */
[----:B-1----:R-:W-:Y:S05]  /*18f50*/  FSEL R3, R69, RZ, P1 ;  /* 0x000000ff45037208 */ /* 0x002fea0000800000 */
[----:B------:R-:W-:Y:S01]  /*18f60*/  FADD.FTZ R3, -R3, R133 ;  /* 0x0000008503037221 */ /* 0x000fe20000010100 */
[----:B----4-:R-:W-:Y:S01]  /*18f70*/  IMAD.MOV.U32 R133, RZ, RZ, R48 ;  /* 0x000000ffff857224 */ /* 0x010fe200078e0030 */
[----:B--2---:R-:W-:Y:S01]  /*18f80*/  FSEL R0, R70, RZ, P2 ;  /* 0x000000ff46007208 */ /* 0x004fe20001000000 */
[C---:B------:R-:W-:Y:S01]  /*18f90*/  FMUL.FTZ R17, R2.reuse, R161 ;  /* 0x000000a102117220 */ /* 0x040fe20000410000 */
[C---:B------:R-:W-:Y:S01]  /*18fa0*/  FMUL.FTZ R21, R2.reuse, R157 ;  /* 0x0000009d02157220 */ /* 0x040fe20000410000 */
[C---:B------:R-:W-:Y:S01]  /*18fb0*/  FMUL.FTZ R32, R2.reuse, R152 ;  /* 0x0000009802207220 */ /* 0x040fe20000410000 */
[----:B------:R-:W-:Y:S01]  /*18fc0*/  FMUL.FTZ R33, R2, R153 ;  /* 0x0000009902217220 */ /* 0x000fe20000410000 */
[----:B------:R-:W-:Y:S01]  /*18fd0*/  FADD.FTZ R0, -R0, R132 ;  /* 0x0000008400007221 */ /* 0x000fe20000010100 */
[C---:B------:R-:W-:Y:S01]  /*18fe0*/  FMUL.FTZ R36, R2.reuse, R148 ;  /* 0x0000009402247220 */ /* 0x040fe20000410000 */
[----:B------:R-:W-:Y:S01]  /*18ff0*/  FMUL.FTZ R37, R2, R149 ;  /* 0x0000009502257220 */ /* 0x000fe20000410000 */
[----:B---3--:R-:W-:Y:S01]  /*19000*/  FFMA.FTZ R4, R28, UR4, -R75 ;  /* 0x000000041c047c23 */ /* 0x008fe2000801084b */
[----:B------:R-:W-:Y:S01]  /*19010*/  MOV R153, R41 ;  /* 0x0000002900997202 */ /* 0x000fe20000000f00 */
[----:B------:R-:W-:Y:S01]  /*19020*/  FMUL.FTZ R48, R2, R144 ;  /* 0x0000009002307220 */ /* 0x000fe20000410000 */
[----:B------:R-:W-:Y:S01]  /*19030*/  MOV R157, R79 ;  /* 0x0000004f009d7202 */ /* 0x000fe20000000f00 */
[----:B------:R1:W-:Y:S01]  /*19040*/  MUFU.EX2 R94, R4 ;  /* 0x00000004005e7308 */ /* 0x0003e20000000800 */
[----:B------:R-:W-:Y:S01]  /*19050*/  FMUL.FTZ R0, R0, UR4 ;  /* 0x0000000400007c20 */ /* 0x000fe20008410000 */
[----:B------:R-:W-:Y:S01]  /*19060*/  MOV R161, R85 ;  /* 0x0000005500a17202 */ /* 0x000fe20000000f00 */
[C---:B------:R-:W-:Y:S01]  /*19070*/  FMUL.FTZ R49, R2.reuse, R145 ;  /* 0x0000009102317220 */ /* 0x040fe20000410000 */
[----:B------:R-:W-:Y:S01]  /*19080*/  MOV R152, R84 ;  /* 0x0000005400987202 */ /* 0x000fe20000000f00 */
[C---:B------:R-:W-:Y:S01]  /*19090*/  FMUL.FTZ R5, R2.reuse, R165 ;  /* 0x000000a502057220 */ /* 0x040fe20000410000 */
[----:B------:R-:W-:Y:S01]  /*190a0*/  MOV R148, R58 ;  /* 0x0000003a00947202 */ /* 0x000fe20000000f00 */
[C---:B------:R-:W-:Y:S03]  /*190b0*/  FMUL.FTZ R16, R2.reuse, R160 ;  /* 0x000000a002107220 */ /* 0x040fe60000410000 */
[----:B------:R2:W3:Y:S01]  /*190c0*/  MUFU.EX2 R8, R0 ;  /* 0x0000000000087308 */ /* 0x0004e20000000800 */
[C---:B------:R-:W-:Y:S01]  /*190d0*/  FMUL.FTZ R20, R2.reuse, R156 ;  /* 0x0000009c02147220 */ /* 0x040fe20000410000 */
[C---:B-----5:R-:W-:Y:S01]  /*190e0*/  FMUL.FTZ R52, R2.reuse, R140 ;  /* 0x0000008c02347220 */ /* 0x060fe20000410000 */
[C---:B------:R-:W-:Y:S01]  /*190f0*/  FMUL.FTZ R53, R2.reuse, R141 ;  /* 0x0000008d02357220 */ /* 0x040fe20000410000 */
[C---:B------:R-:W-:Y:S01]  /*19100*/  FMUL.FTZ R64, R2.reuse, R136 ;  /* 0x0000008802407220 */ /* 0x040fe20000410000 */
[C---:B------:R-:W-:Y:S01]  /*19110*/  FMUL.FTZ R65, R2.reuse, R137 ;  /* 0x0000008902417220 */ /* 0x040fe20000410000 */
[----:B------:R-:W-:Y:S01]  /*19120*/  FFMA.FTZ R101, R2, R39, R76 ;  /* 0x0000002702657223 */ /* 0x000fe2000001004c */
[----:B------:R-:W-:Y:S01]  /*19130*/  FMUL.FTZ R3, R3, UR4 ;  /* 0x0000000403037c20 */ /* 0x000fe20008410000 */
[----:B------:R-:W-:Y:S01]  /*19140*/  MOV R149, R86 ;  /* 0x0000005600957202 */ /* 0x000fe20000000f00 */
[----:B------:R-:W-:Y:S01]  /*19150*/  IMAD.MOV.U32 R160, RZ, RZ, R78 ;  /* 0x000000ffffa07224 */ /* 0x000fe200078e004e */
[----:B-1----:R-:W-:Y:S01]  /*19160*/  FSEL R4, R68, RZ, P0 ;  /* 0x000000ff44047208 */ /* 0x002fe20000000000 */
[----:B------:R-:W-:Y:S01]  /*19170*/  FADD.FTZ R101, R106, R101 ;  /* 0x000000656a657221 */ /* 0x000fe20000010000 */
[----:B------:R-:W-:Y:S01]  /*19180*/  MOV R140, R50 ;  /* 0x00000032008c7202 */ /* 0x000fe20000000f00 */
[----:B------:R-:W1:Y:S01]  /*19190*/  MUFU.EX2 R3, R3 ;  /* 0x0000000300037308 */ /* 0x000e620000000800 */
[----:B------:R-:W-:Y:S02]  /*191a0*/  MOV R136, R15 ;  /* 0x0000000f00887202 */ /* 0x000fe40000000f00 */
[----:B------:R-:W-:Y:S01]  /*191b0*/  MOV R137, R14 ;  /* 0x0000000e00897202 */ /* 0x000fe20000000f00 */
[----:B--2---:R-:W-:Y:S01]  /*191c0*/  FADD.FTZ R0, -R4, R134 ;  /* 0x0000008604007221 */ /* 0x004fe20000010100 */
[----:B------:R-:W-:Y:S01]  /*191d0*/  FMUL.FTZ R4, R2, R164 ;  /* 0x000000a402047220 */ /* 0x000fe20000410000 */
[--C-:B------:R-:W-:Y:S01]  /*191e0*/  FFMA.FTZ R2, R243, UR4, -R73.reuse ;  /* 0x00000004f3027c23 */ /* 0x100fe20008010849 */
[----:B------:R-:W-:Y:S01]  /*191f0*/  MOV R164, R57 ;  /* 0x0000003900a47202 */ /* 0x000fe20000000f00 */
[C---:B---3--:R-:W-:Y:S01]  /*19200*/  FMUL.FTZ R18, R8.reuse, R162 ;  /* 0x000000a208127220 */ /* 0x048fe20000410000 */
[C---:B------:R-:W-:Y:S01]  /*19210*/  FMUL.FTZ R35, R8.reuse, R155 ;  /* 0x0000009b08237220 */ /* 0x040fe20000410000 */
[----:B------:R2:W-:Y:S01]  /*19220*/  MUFU.EX2 R127, R2 ;  /* 0x00000002007f7308 */ /* 0x0005e20000000800 */
[C---:B------:R-:W-:Y:S01]  /*19230*/  FMUL.FTZ R23, R8.reuse, R159 ;  /* 0x0000009f08177220 */ /* 0x040fe20000410000 */
[C---:B------:R-:W-:Y:S01]  /*19240*/  FMUL.FTZ R55, R8.reuse, R143 ;  /* 0x0000008f08377220 */ /* 0x040fe20000410000 */
[----:B------:R-:W-:Y:S01]  /*19250*/  MOV R143, R66 ;  /* 0x00000042008f7202 */ /* 0x000fe20000000f00 */
[C---:B------:R-:W-:Y:S01]  /*19260*/  FMUL.FTZ R50, R8.reuse, R146 ;  /* 0x0000009208327220 */ /* 0x040fe20000410000 */
[----:B------:R-:W-:Y:S01]  /*19270*/  MOV R159, R38 ;  /* 0x00000026009f7202 */ /* 0x000fe20000000f00 */
        /* <DEDUP_REMOVED lines=11> */
[----:B--2---:R-:W-:Y:S01]  /*19330*/  FFMA.FTZ R2, R210, UR4, -R73 ;  /* 0x00000004d2027c23 */ /* 0x004fe20008010849 */
[----:B------:R-:W-:Y:S01]  /*19340*/  MOV R142, R87 ;  /* 0x00000057008e7202 */ /* 0x000fe20000000f00 */
[----:B------:R-:W-:Y:S01]  /*19350*/  IMAD.MOV.U32 R146, RZ, RZ, R59 ;  /* 0x000000ffff927224 */ /* 0x000fe200078e003b */
[----:B------:R-:W-:Y:S01]  /*19360*/  LDSM.16.MT88.4 R84, [R218+0x8000] ;  /* 0x00800000da54783b */ /* 0x000fe20000004200 */
[----:B------:R2:W-:Y:S01]  /*19370*/  MUFU.EX2 R132, R2 ;  /* 0x0000000200847308 */ /* 0x0005e20000000800 */
[----:B------:R-:W-:Y:S01]  /*19380*/  FFMA.FTZ R96, R8, R9, R77 ;  /* 0x0000000908607223 */ /* 0x000fe2000001004d */
[C---:B-1----:R-:W-:Y:S01]  /*19390*/  FMUL.FTZ R8, R3.reuse, R172 ;  /* 0x000000ac03087220 */ /* 0x042fe20000410000 */
[----:B------:R-:W-:Y:S01]  /*193a0*/  MOV R172, R130 ;  /* 0x0000008200ac7202 */ /* 0x000fe20000000f00 */
[C---:B------:R-:W-:Y:S01]  /*193b0*/  FMUL.FTZ R9, R3.reuse, R173 ;  /* 0x000000ad03097220 */ /* 0x040fe20000410000 */
[----:B------:R-:W-:Y:S01]  /*193c0*/  MOV R173, R42 ;  /* 0x0000002a00ad7202 */ /* 0x000fe20000000f00 */
[----:B------:R-:W-:Y:S01]  /*193d0*/  FMUL.FTZ R0, R0, UR4 ;  /* 0x0000000400007c20 */ /* 0x000fe20008410000 */
[----:B------:R-:W-:Y:S01]  /*193e0*/  MOV R151, R82 ;  /* 0x0000005200977202 */ /* 0x000fe20000000f00 */
[----:B------:R-:W-:Y:S02]  /*193f0*/  IMAD.MOV.U32 R163, RZ, RZ, R13 ;  /* 0x000000ffffa37224 */ /* 0x000fe400078e000d */
[----:B------:R-:W-:Y:S01]  /*19400*/  FMUL.FTZ R13, R3, R169 ;  /* 0x000000a9030d7220 */ /* 0x000fe20000410000 */
[----:B------:R-:W-:Y:S01]  /*19410*/  LDSM.16.MT88.4 R56, [R217+0x8000] ;  /* 0x00800000d938783b */ /* 0x000fe20000004200 */
[----:B------:R-:W-:Y:S01]  /*19420*/  MOV R155, R43 ;  /* 0x0000002b009b7202 */ /* 0x000fe20000000f00 */
[----:B------:R-:W1:Y:S01]  /*19430*/  MUFU.EX2 R0, R0 ;  /* 0x0000000000007308 */ /* 0x000e620000000800 */
[----:B------:R-:W-:Y:S01]  /*19440*/  IMAD.MOV.U32 R169, RZ, RZ, R151 ;  /* 0x000000ffffa97224 */ /* 0x000fe200078e0097 */
[----:B------:R-:W-:Y:S01]  /*19450*/  MOV R151, R136 ;  /* 0x0000008800977202 */ /* 0x000fe20000000f00 */
[----:B------:R-:W-:Y:S01]  /*19460*/  IMAD.MOV.U32 R150, RZ, RZ, R44 ;  /* 0x000000ffff967224 */ /* 0x000fe200078e002c */
[----:B------:R-:W-:Y:S01]  /*19470*/  MOV R147, R80 ;  /* 0x0000005000937202 */ /* 0x000fe20000000f00 */
[----:B--2---:R-:W-:Y:S01]  /*19480*/  FFMA.FTZ R2, R211, UR4, -R74 ;  /* 0x00000004d3027c23 */ /* 0x004fe2000801084a */
[----:B------:R-:W2:Y:S01]  /*19490*/  LDSM.16.MT88.4 R40, [R219+0x8000] ;  /* 0x00800000db28783b */ /* 0x000ea20000004200 */
[----:B------:R-:W-:Y:S01]  /*194a0*/  F2FP.F16.F32.PACK_AB R80, R123, R94 ;  /* 0x0000005e7b50723e */ /* 0x000fe200000000ff */
[----:B------:R-:W-:Y:S02]  /*194b0*/  FMUL.FTZ R29, R3, R177 ;  /* 0x000000b1031d7220 */ /* 0x000fe40000410000 */
[----:B------:R3:W-:Y:S01]  /*194c0*/  MUFU.EX2 R130, R2 ;  /* 0x0000000200827308 */ /* 0x0007e20000000800 */
[----:B------:R-:W-:Y:S01]  /*194d0*/  F2FP.F16.F32.PACK_AB R77, R125, R77 ;  /* 0x0000004d7d4d723e */ /* 0x000fe200000000ff */
[----:B------:R-:W-:Y:S01]  /*194e0*/  FMUL.FTZ R28, R3, R176 ;  /* 0x000000b0031c7220 */ /* 0x000fe20000410000 */
[----:B------:R-:W-:Y:S01]  /*194f0*/  F2FP.F16.F32.PACK_AB R78, R159, R214 ;  /* 0x000000d69f4e723e */ /* 0x000fe200000000ff */
[----:B------:R-:W-:Y:S01]  /*19500*/  FMUL.FTZ R44, R3, R188 ;  /* 0x000000bc032c7220 */ /* 0x000fe20000410000 */
[----:B------:R-:W-:Y:S01]  /*19510*/  F2FP.F16.F32.PACK_AB R79, R143, R131 ;  /* 0x000000838f4f723e */ /* 0x000fe200000000ff */
[----:B------:R-:W-:Y:S01]  /*19520*/  FADD.FTZ R96, R125, R96 ;  /* 0x000000607d607221 */ /* 0x000fe20000010000 */
[----:B------:R-:W-:Y:S01]  /*19530*/  F2FP.F16.F32.PACK_AB R76, R106, R76 ;  /* 0x0000004c6a4c723e */ /* 0x000fe200000000ff */
[C---:B-1----:R-:W-:Y:S01]  /*19540*/  FMUL.FTZ R15, R0.reuse, R171 ;  /* 0x000000ab000f7220 */ /* 0x042fe20000410000 */
[----:B------:R-:W-:Y:S01]  /*19550*/  MOV R171, R172 ;  /* 0x000000ac00ab7202 */ /* 0x000fe20000000f00 */
[C---:B------:R-:W-:Y:S01]  /*19560*/  FMUL.FTZ R14, R0.reuse, R170 ;  /* 0x000000aa000e7220 */ /* 0x040fe20000410000 */
[----:B------:R-:W-:Y:S01]  /*19570*/  MOV R172, R137 ;  /* 0x0000008900ac7202 */ /* 0x000fe20000000f00 */
[----:B------:R-:W-:Y:S01]  /*19580*/  FMUL.FTZ R31, R0, R179 ;  /* 0x000000b3001f7220 */ /* 0x000fe20000410000 */
[----:B------:R-:W-:Y:S01]  /*19590*/  MOV R170, R147 ;  /* 0x0000009300aa7202 */ /* 0x000fe20000000f00 */
[-C--:B------:R-:W-:Y:S01]  /*195a0*/  HMMA.16816.F32 R4, R76, R24.reuse, R4 ;  /* 0x000000184c04723c */ /* 0x080fe20000001804 */
[----:B------:R-:W-:Y:S04]  /*195b0*/  PLOP3.LUT P0, PT, PT, PT, UP0, 0x80, 0x0 ;  /* 0x000000000000781c */ /* 0x000fe80003f0f008 */
[--C-:B---3--:R-:W-:Y:S01]  /*195c0*/  FFMA.FTZ R2, R249, UR4, -R74.reuse ;  /* 0x00000004f9027c23 */ /* 0x108fe2000801084a */
[----:B------:R-:W-:Y:S01]  /*195d0*/  F2FP.F16.F32.PACK_AB R82, R140, R215 ;  /* 0x000000d78c52723e */ /* 0x000fe200000000ff */
[----:B------:R-:W-:Y:S01]  /*195e0*/  FMUL.FTZ R30, R0, R178 ;  /* 0x000000b2001e7220 */ /* 0x000fe20000410000 */
[----:B------:R-:W-:Y:S01]  /*195f0*/  MOV R147, R163 ;  /* 0x000000a300937202 */ /* 0x000fe20000000f00 */
[----:B------:R1:W-:Y:S02]  /*19600*/  MUFU.EX2 R145, R2 ;  /* 0x0000000200917308 */ /* 0x0003e40000000800 */
[----:B------:R-:W-:Y:S01]  /*19610*/  MOV R141, R83 ;  /* 0x00000053008d7202 */ /* 0x000fe20000000f00 */
[----:B------:R-:W-:Y:S01]  /*19620*/  FFMA.FTZ R106, R204, UR4, -R74 ;  /* 0x00000004cc6a7c23 */ /* 0x000fe2000801084a */
[----:B------:R-:W-:Y:S02]  /*19630*/  MOV R154, R81 ;  /* 0x00000051009a7202 */ /* 0x000fe40000000f00 */
[----:B------:R-:W-:Y:S01]  /*19640*/  MOV R134, R11 ;  /* 0x0000000b00867202 */ /* 0x000fe20000000f00 */
[C---:B------:R-:W-:Y:S01]  /*19650*/  FMUL.FTZ R11, R0.reuse, R175 ;  /* 0x000000af000b7220 */ /* 0x040fe20000410000 */
[----:B------:R-:W-:Y:S01]  /*19660*/  MOV R167, R10 ;  /* 0x0000000a00a77202 */ /* 0x000fe20000000f00 */
[----:B------:R-:W-:Y:S01]  /*19670*/  FMUL.FTZ R10, R0, R174 ;  /* 0x000000ae000a7220 */ /* 0x000fe20000410000 */
[----:B------:R-:W-:Y:S02]  /*19680*/  F2FP.F16.F32.PACK_AB R81, R102, R133 ;  /* 0x000000856651723e */ /* 0x000fe400000000ff */
[----:B------:R-:W-:Y:S02]  /*19690*/  F2FP.F16.F32.PACK_AB R83, R135, R119 ;  /* 0x000000778753723e */ /* 0x000fe400000000ff */
[----:B------:R-:W-:Y:S01]  /*196a0*/  MOV R158, R12 ;  /* 0x0000000c009e7202 */ /* 0x000fe20000000f00 */
[----:B------:R-:W-:Y:S01]  /*196b0*/  FMUL.FTZ R12, R3, R168 ;  /* 0x000000a8030c7220 */ /* 0x000fe20000410000 */
[----:B------:R-:W-:Y:S01]  /*196c0*/  MOV R175, R63 ;  /* 0x0000003f00af7202 */ /* 0x000fe20000000f00 */
[--C-:B-1----:R-:W-:Y:S01]  /*196d0*/  FFMA.FTZ R2, R247, UR4, -R73.reuse ;  /* 0x00000004f7027c23 */ /* 0x102fe20008010849 */
[----:B------:R-:W-:Y:S01]  /*196e0*/  MOV R166, R46 ;  /* 0x0000002e00a67202 */ /* 0x000fe20000000f00 */
[C---:B------:R-:W-:Y:S02]  /*196f0*/  HMMA.16816.F32 R8, R80.reuse, R24, R8 ;  /* 0x000000185008723c */ /* 0x040fe40000001808 */
[----:B------:R1:W-:Y:S02]  /*19700*/  MUFU.EX2 R144, R2 ;  /* 0x0000000200907308 */ /* 0x0003e40000000800 */
[----:B------:R-:W-:Y:S01]  /*19710*/  MOV R174, R141 ;  /* 0x0000008d00ae7202 */ /* 0x000fe20000000f00 */
[----:B------:R-:W-:Y:S01]  /*19720*/  FMUL.FTZ R63, R0, R199 ;  /* 0x000000c7003f7220 */ /* 0x000fe20000410000 */
[-C--:B------:R-:W-:Y:S05]  /*19730*/  HMMA.16816.F32 R12, R80, R26.reuse, R12 ;  /* 0x0000001a500c723c */ /* 0x080fea000000180c */
[C---:B------:R-:W-:Y:S01]  /*19740*/  FMUL.FTZ R25, R3.reuse, R181 ;  /* 0x000000b503197220 */ /* 0x040fe20000410000 */
[C---:B------:R-:W-:Y:S01]  /*19750*/  HMMA.16816.F32 R16, R76.reuse, R26, R16 ;  /* 0x0000001a4c10723c */ /* 0x040fe20000001810 */
[----:B------:R-:W3:Y:S04]  /*19760*/  LDL.LU R181, [R1+0x58] ;  /* 0x0000580001b57983 */ /* 0x000ee80000300800 */
[C---:B------:R-:W-:Y:S01]  /*19770*/  FMUL.FTZ R24, R3.reuse, R180 ;  /* 0x000000b403187220 */ /* 0x040fe20000410000 */
[----:B------:R-:W-:Y:S01]  /*19780*/  MOV R168, R62 ;  /* 0x0000003e00a87202 */ /* 0x000fe20000000f00 */
[----:B-1----:R-:W-:Y:S01]  /*19790*/  FFMA.FTZ R2, R244, UR4, -R73 ;  /* 0x00000004f4027c23 */ /* 0x002fe20008010849 */
[C---:B------:R-:W-:Y:S01]  /*197a0*/  FMUL.FTZ R27, R0.reuse, R183 ;  /* 0x000000b7001b7220 */ /* 0x040fe20000410000 */
[-C--:B--2---:R-:W-:Y:S02]  /*197b0*/  HMMA.16816.F32 R20, R76, R40.reuse, R20 ;  /* 0x000000284c14723c */ /* 0x084fe40000001814 */
[----:B------:R1:W-:Y:S01]  /*197c0*/  MUFU.EX2 R139, R2 ;  /* 0x00000002008b7308 */ /* 0x0003e20000000800 */
[C---:B------:R-:W-:Y:S01]  /*197d0*/  FMUL.FTZ R26, R0.reuse, R182 ;  /* 0x000000b6001a7220 */ /* 0x040fe20000410000 */
[C---:B------:R-:W-:Y:S01]  /*197e0*/  FMUL.FTZ R62, R0.reuse, R198 ;  /* 0x000000c6003e7220 */ /* 0x040fe20000410000 */
[----:B------:R-:W-:Y:S01]  /*197f0*/  MOV R141, R60 ;  /* 0x0000003c008d7202 */ /* 0x000fe20000000f00 */
[C---:B------:R-:W-:Y:S01]  /*19800*/  FMUL.FTZ R60, R3.reuse, R196 ;  /* 0x000000c4033c7220 */ /* 0x040fe20000410000 */
[----:B------:R-:W-:Y:S01]  /*19810*/  MOV R156, R47 ;  /* 0x0000002f009c7202 */ /* 0x000fe20000000f00 */
[C---:B------:R-:W-:Y:S04]  /*19820*/  FMUL.FTZ R46, R0.reuse, R190 ;  /* 0x000000be002e7220 */ /* 0x040fe80000410000 */
[----:B------:R2:W-:Y:S01]  /*19830*/  MUFU.EX2 R198, R88 ;  /* 0x0000005800c67308 */ /* 0x0005e20000000800 */
[C---:B------:R-:W-:Y:S04]  /*19840*/  HMMA.16816.F32 R24, R80.reuse, R40, R24 ;  /* 0x000000285018723c */ /* 0x040fe80000001818 */
[----:B------:R-:W-:Y:S01]  /*19850*/  FMUL.FTZ R47, R0, R191 ;  /* 0x000000bf002f7220 */ /* 0x000fe20000410000 */
[----:B------:R-:W-:Y:S01]  /*19860*/  MOV R165, R45 ;  /* 0x0000002d00a57202 */ /* 0x000fe20000000f00 */
[-C--:B------:R-:W-:Y:S03]  /*19870*/  HMMA.16816.F32 R28, R80, R42.reuse, R28 ;  /* 0x0000002a501c723c */ /* 0x080fe6000000181c */
[----:B------:R-:W-:Y:S02]  /*19880*/  MUFU.EX2 R196, R89 ;  /* 0x0000005900c47308 */ /* 0x000fe40000000800 */
[--C-:B-1----:R-:W-:Y:S01]  /*19890*/  FFMA.FTZ R2, R126, UR4, -R75.reuse ;  /* 0x000000047e027c23 */ /* 0x102fe2000801084b */
[C---:B------:R-:W-:Y:S01]  /*198a0*/  FMUL.FTZ R41, R3.reuse, R185 ;  /* 0x000000b903297220 */ /* 0x040fe20000410000 */
[C---:B------:R-:W-:Y:S01]  /*198b0*/  FMUL.FTZ R40, R3.reuse, R184 ;  /* 0x000000b803287220 */ /* 0x040fe20000410000 */
[C---:B------:R-:W-:Y:S05]  /*198c0*/  HMMA.16816.F32 R32, R76.reuse, R42, R32 ;  /* 0x0000002a4c20723c */ /* 0x040fea0000001820 */
[----:B------:R1:W-:Y:S01]  /*198d0*/  MUFU.EX2 R126, R2 ;  /* 0x00000002007e7308 */ /* 0x0003e20000000800 */
[----:B--2---:R-:W-:Y:S01]  /*198e0*/  FFMA.FTZ R88, R148, UR4, -R100 ;  /* 0x0000000494587c23 */ /* 0x004fe20008010864 */
[----:B------:R-:W-:Y:S01]  /*198f0*/  MOV R148, R164 ;  /* 0x000000a400947202 */ /* 0x000fe20000000f00 */
[-C--:B------:R-:W-:Y:S03]  /*19900*/  HMMA.16816.F32 R36, R76, R56.reuse, R36 ;  /* 0x000000384c24723c */ /* 0x080fe60000001824 */
[C---:B------:R-:W-:Y:S01]  /*19910*/  FMUL.FTZ R43, R0.reuse, R187 ;  /* 0x000000bb002b7220 */ /* 0x040fe20000410000 */
[----:B------:R-:W-:Y:S01]  /*19920*/  FMUL.FTZ R42, R0, R186 ;  /* 0x000000ba002a7220 */ /* 0x000fe20000410000 */
[----:B------:R-:W-:Y:S01]  /*19930*/  FMUL.FTZ R45, R3, R189 ;  /* 0x000000bd032d7220 */ /* 0x000fe20000410000 */
[----:B------:R-:W-:Y:S02]  /*19940*/  MOV R191, R148 ;  /* 0x0000009400bf7202 */ /* 0x000fe40000000f00 */
[----:B------:R-:W-:Y:S03]  /*19950*/  MOV R244, R120 ;  /* 0x0000007800f47202 */ /* 0x000fe60000000f00 */
[----:B-1----:R-:W-:Y:S01]  /*19960*/  FFMA.FTZ R2, R173, UR4, -R75 ;  /* 0x00000004ad027c23 */ /* 0x002fe2000801084b */
[C---:B------:R-:W-:Y:S03]  /*19970*/  HMMA.16816.F32 R40, R80.reuse, R56, R40 ;  /* 0x000000385028723c */ /* 0x040fe60000001828 */
[----:B------:R1:W2:Y:S01]  /*19980*/  MUFU.EX2 R136, R2 ;  /* 0x0000000200887308 */ /* 0x0002a20000000800 */
[----:B------:R-:W-:Y:S02]  /*19990*/  IMAD.MOV.U32 R173, RZ, RZ, R61 ;  /* 0x000000ffffad7224 */ /* 0x000fe400078e003d */
[C---:B------:R-:W-:Y:S01]  /*199a0*/  FMUL.FTZ R61, R3.reuse, R197 ;  /* 0x000000c5033d7220 */ /* 0x040fe20000410000 */
[-C--:B------:R-:W-:Y:S04]  /*199b0*/  HMMA.16816.F32 R44, R80, R58.reuse, R44 ;  /* 0x0000003a502c723c */ /* 0x080fe8000000182c */
[--C-:B------:R-:W-:Y:S02]  /*199c0*/  FFMA.FTZ R56, R246, UR4, -R74.reuse ;  /* 0x00000004f6387c23 */ /* 0x100fe4000801084a */
[C---:B------:R-:W-:Y:S02]  /*199d0*/  HMMA.16816.F32 R48, R76.reuse, R58, R48 ;  /* 0x0000003a4c30723c */ /* 0x040fe40000001830 */
[----:B------:R4:W-:Y:S03]  /*199e0*/  MUFU.EX2 R138, R56 ;  /* 0x00000038008a7308 */ /* 0x0009e60000000800 */
[----:B------:R-:W-:Y:S01]  /*199f0*/  FMUL.FTZ R57, R3, R193 ;  /* 0x000000c103397220 */ /* 0x000fe20000410000 */
[----:B------:R-:W-:Y:S02]  /*19a00*/  IMAD.MOV.U32 R193, RZ, RZ, R103 ;  /* 0x000000ffffc17224 */ /* 0x000fe400078e0067 */
[----:B------:R-:W-:Y:S03]  /*19a10*/  FFMA.FTZ R58, R245, UR4, -R74 ;  /* 0x00000004f53a7c23 */ /* 0x000fe6000801084a */
[----:B-1----:R-:W-:Y:S01]  /*19a20*/  FFMA.FTZ R2, R252, UR4, -R75 ;  /* 0x00000004fc027c23 */ /* 0x002fe2000801084b */
[-C--:B------:R-:W-:Y:S01]  /*19a30*/  HMMA.16816.F32 R52, R76, R84.reuse, R52 ;  /* 0x000000544c34723c */ /* 0x080fe20000001834 */
[----:B------:R1:W2:Y:S02]  /*19a40*/  MUFU.EX2 R162, R58 ;  /* 0x0000003a00a27308 */ /* 0x0002a40000000800 */
[----:B------:R-:W-:Y:S01]  /*19a50*/  FMUL.FTZ R59, R0, R195 ;  /* 0x000000c3003b7220 */ /* 0x000fe20000410000 */
[----:B------:R-:W-:Y:S01]  /*19a60*/  MOV R195, R193 ;  /* 0x000000c100c37202 */ /* 0x000fe20000000f00 */
[--C-:B------:R-:W-:Y:S01]  /*19a70*/  FFMA.FTZ R103, R201, UR4, -R73.reuse ;  /* 0x00000004c9677c23 */ /* 0x100fe20008010849 */
[----:B------:R-:W-:Y:S01]  /*19a80*/  MOV R148, R110 ;  /* 0x0000006e00947202 */ /* 0x000fe20000000f00 */
[--C-:B------:R-:W-:Y:S01]  /*19a90*/  FFMA.FTZ R110, R91, UR4, -R73.reuse ;  /* 0x000000045b6e7c23 */ /* 0x100fe20008010849 */
[--C-:B------:R-:W-:Y:S03]  /*19aa0*/  FFMA.FTZ R120, R117, UR4, -R73.reuse ;  /* 0x0000000475787c23 */ /* 0x100fe60008010849 */
[----:B------:R2:W-:Y:S01]  /*19ab0*/  MUFU.EX2 R137, R2 ;  /* 0x0000000200897308 */ /* 0x0005e20000000800 */
[----:B----4-:R-:W-:Y:S01]  /*19ac0*/  FMUL.FTZ R56, R3, R192 ;  /* 0x000000c003387220 */ /* 0x010fe20000410000 */
[----:B------:R-:W-:Y:S01]  /*19ad0*/  MOV R192, R97 ;  /* 0x0000006100c07202 */ /* 0x000fe20000000f00 */
[----:B------:R-:W-:Y:S02]  /*19ae0*/  IMAD.MOV.U32 R193, RZ, RZ, R244 ;  /* 0x000000ffffc17224 */ /* 0x000fe400078e00f4 */
[--C-:B------:R-:W-:Y:S01]  /*19af0*/  FFMA.FTZ R97, R208, UR4, -R73.reuse ;  /* 0x00000004d0617c23 */ /* 0x100fe20008010849 */
[----:B-1----:R-:W-:Y:S01]  /*19b00*/  FMUL.FTZ R58, R0, R194 ;  /* 0x000000c2003a7220 */ /* 0x002fe20000410000 */
[----:B------:R-:W-:Y:S01]  /*19b10*/  MOV R194, R111 ;  /* 0x0000006f00c27202 */ /* 0x000fe20000000f00 */
[----:B------:R-:W-:Y:S05]  /*19b20*/  FFMA.FTZ R111, R113, UR4, -R73 ;  /* 0x00000004716f7c23 */ /* 0x000fea0008010849 */
[C---:B------:R-:W-:Y:S04]  /*19b30*/  HMMA.16816.F32 R56, R80.reuse, R84, R56 ;  /* 0x000000545038723c */ /* 0x040fe80000001838 */
[----:B--2---:R-:W-:Y:S02]  /*19b40*/  FFMA.FTZ R2, R250, UR4, -R75 ;  /* 0x00000004fa027c23 */ /* 0x004fe4000801084b */
[-C--:B------:R-:W-:Y:S01]  /*19b50*/  HMMA.16816.F32 R60, R80, R86.reuse, R60 ;  /* 0x00000056503c723c */ /* 0x080fe2000000183c */
[----:B------:R-:W1:Y:S01]  /*19b60*/  LDSM.16.MT88.4 R80, [R216+0x8800] ;  /* 0x00880000d850783b */ /* 0x000e620000004200 */
[----:B------:R2:W4:Y:S03]  /*19b70*/  MUFU.EX2 R163, R2 ;  /* 0x0000000200a37308 */ /* 0x0005260000000800 */
[----:B------:R-:W-:Y:S01]  /*19b80*/  F2FP.F16.F32.PACK_AB R84, R136, R126 ;  /* 0x0000007e8854723e */ /* 0x000fe200000000ff */
[----:B------:R-:W-:Y:S07]  /*19b90*/  HMMA.16816.F32 R64, R76, R86, R64 ;  /* 0x000000564c40723c */ /* 0x000fee0000001840 */
[----:B------:R-:W-:Y:S04]  /*19ba0*/  F2FP.F16.F32.PACK_AB R77, R145, R130 ;  /* 0x00000082914d723e */ /* 0x000fe800000000ff */
[----:B------:R-:W-:Y:S01]  /*19bb0*/  F2FP.F16.F32.PACK_AB R78, R139, R144 ;  /* 0x000000908b4e723e */ /* 0x000fe200000000ff */
[----:B--2---:R-:W-:Y:S01]  /*19bc0*/  FFMA.FTZ R2, R171, UR4, -R100 ;  /* 0x00000004ab027c23 */ /* 0x004fe20008010864 */
[----:B------:R-:W-:Y:S02]  /*19bd0*/  MOV R171, R170 ;  /* 0x000000aa00ab7202 */ /* 0x000fe40000000f00 */
[----:B------:R-:W-:Y:S02]  /*19be0*/  MOV R170, R169 ;  /* 0x000000a900aa7202 */ /* 0x000fe40000000f00 */
[----:B------:R-:W-:Y:S02]  /*19bf0*/  MOV R169, R173 ;  /* 0x000000ad00a97202 */ /* 0x000fe40000000f00 */
[----:B------:R-:W-:Y:S02]  /*19c00*/  MOV R173, R142 ;  /* 0x0000008e00ad7202 */ /* 0x000fe40000000f00 */
[----:B------:R-:W-:Y:S01]  /*19c10*/  MOV R142, R146 ;  /* 0x00000092008e7202 */ /* 0x000fe20000000f00 */
[----:B------:R-:W-:Y:S01]  /*19c20*/  IMAD.MOV.U32 R146, RZ, RZ, R150 ;  /* 0x000000ffff927224 */ /* 0x000fe200078e0096 */
[----:B------:R-:W-:Y:S02]  /*19c30*/  MOV R150, R155 ;  /* 0x0000009b00967202 */ /* 0x000fe40000000f00 */
[----:B------:R-:W-:Y:S02]  /*19c40*/  MOV R155, R153 ;  /* 0x00000099009b7202 */ /* 0x000fe40000000f00 */
[----:B------:R2:W-:Y:S01]  /*19c50*/  MUFU.EX2 R153, R2 ;  /* 0x0000000200997308 */ /* 0x0005e20000000800 */
[----:B------:R-:W-:Y:S02]  /*19c60*/  F2FP.F16.F32.PACK_AB R79, R162, R138 ;  /* 0x0000008aa24f723e */ /* 0x000fe400000000ff */
[----:B------:R-:W-:Y:S02]  /*19c70*/  F2FP.F16.F32.PACK_AB R76, R132, R127 ;  /* 0x0000007f844c723e */ /* 0x000fe400000000ff */
[----:B----4-:R-:W-:Y:S05]  /*19c80*/  F2FP.F16.F32.PACK_AB R86, R163, R137 ;  /* 0x00000089a356723e */ /* 0x010fea00000000ff */
[-C--:B-1----:R-:W-:Y:S03]  /*19c90*/  HMMA.16816.F32 R4, R76, R80.reuse, R4 ;  /* 0x000000504c04723c */ /* 0x082fe60000001804 */
[----:B--2---:R-:W-:Y:S01]  /*19ca0*/  FFMA.FTZ R2, R171, UR4, -R100 ;  /* 0x00000004ab027c23 */ /* 0x004fe20008010864 */
[----:B------:R-:W-:Y:S02]  /*19cb0*/  MOV R171, R170 ;  /* 0x000000aa00ab7202 */ /* 0x000fe40000000f00 */
[----:B------:R-:W-:Y:S02]  /*19cc0*/  MOV R170, R169 ;  /* 0x000000a900aa7202 */ /* 0x000fe40000000f00 */
[----:B------:R-:W-:Y:S03]  /*19cd0*/  MOV R169, R173 ;  /* 0x000000ad00a97202 */ /* 0x000fe60000000f00 */
[----:B------:R-:W-:Y:S01]  /*19ce0*/  MOV R173, R142 ;  /* 0x0000008e00ad7202 */ /* 0x000fe20000000f00 */
[----:B------:R-:W-:Y:S01]  /*19cf0*/  IMAD.MOV.U32 R142, RZ, RZ, R146 ;  /* 0x000000ffff8e7224 */ /* 0x000fe200078e0092 */
[----:B------:R-:W-:Y:S02]  /*19d00*/  MOV R146, R150 ;  /* 0x0000009600927202 */ /* 0x000fe40000000f00 */
[----:B------:R-:W-:Y:S02]  /*19d10*/  MOV R150, R155 ;  /* 0x0000009b00967202 */ /* 0x000fe40000000f00 */
[----:B------:R1:W2:Y:S01]  /*19d20*/  MUFU.EX2 R155, R2 ;  /* 0x00000002009b7308 */ /* 0x0002a20000000800 */
[----:B------:R-:W-:Y:S02]  /*19d30*/  MOV R180, R142 ;  /* 0x0000008e00b47202 */ /* 0x000fe40000000f00 */
[----:B------:R-:W-:Y:S02]  /*19d40*/  MOV R142, R146 ;  /* 0x00000092008e7202 */ /* 0x000fe40000000f00 */
[----:B------:R-:W-:Y:S02]  /*19d50*/  MOV R146, R161 ;  /* 0x000000a100927202 */ /* 0x000fe40000000f00 */
[----:B------:R-:W-:Y:S02]  /*19d60*/  MOV R182, R180 ;  /* 0x000000b400b67202 */ /* 0x000fe40000000f00 */
[----:B------:R-:W-:Y:S02]  /*19d70*/  MOV R180, R170 ;  /* 0x000000aa00b47202 */ /* 0x000fe40000000f00 */
[----:B------:R-:W-:Y:S02]  /*19d80*/  MOV R170, R175 ;  /* 0x000000af00aa7202 */ /* 0x000fe40000000f00 */
[----:B------:R-:W-:Y:S02]  /*19d90*/  MOV R175, R172 ;  /* 0x000000ac00af7202 */ /* 0x000fe40000000f00 */
[----:B------:R-:W-:Y:S01]  /*19da0*/  MOV R172, R154 ;  /* 0x0000009a00ac7202 */ /* 0x000fe20000000f00 */
[--C-:B-1----:R-:W-:Y:S01]  /*19db0*/  FFMA.FTZ R2, R160, UR4, -R100.reuse ;  /* 0x00000004a0027c23 */ /* 0x102fe20008010864 */
[----:B--2---:R-:W-:Y:S03]  /*19dc0*/  F2FP.F16.F32.PACK_AB R85, R155, R153 ;  /* 0x000000999b55723e */ /* 0x004fe600000000ff */
[----:B------:R1:W-:Y:S02]  /*19dd0*/  MUFU.EX2 R160, R2 ;  /* 0x0000000200a07308 */ /* 0x0003e40000000800 */
[----:B-1----:R-:W-:Y:S01]  /*19de0*/  FFMA.FTZ R2, R171, UR4, -R100 ;  /* 0x00000004ab027c23 */ /* 0x002fe20008010864 */
[----:B------:R-:W-:Y:S02]  /*19df0*/  MOV R171, R169 ;  /* 0x000000a900ab7202 */ /* 0x000fe40000000f00 */
[----:B------:R-:W-:Y:S05]  /*19e00*/  MOV R169, R173 ;  /* 0x000000ad00a97202 */ /* 0x000fea0000000f00 */
[----:B------:R-:W1:Y:S01]  /*19e10*/  MUFU.EX2 R161, R2 ;  /* 0x0000000200a17308 */ /* 0x000e620000000800 */
[----:B------:R-:W-:Y:S02]  /*19e20*/  IMAD.MOV.U32 R173, RZ, RZ, R157 ;  /* 0x000000ffffad7224 */ /* 0x000fe400078e009d */
[----:B------:R-:W2:Y:S03]  /*19e30*/  LDL.LU R157, [R1+0x48] ;  /* 0x00004800019d7983 */ /* 0x000ea60000300800 */
[----:B------:R-:W-:Y:S01]  /*19e40*/  MOV R179, R173 ;  /* 0x000000ad00b37202 */ /* 0x000fe20000000f00 */
[----:B------:R-:W4:Y:S01]  /*19e50*/  LDL.LU R183, [R1+0x54] ;  /* 0x0000540001b77983 */ /* 0x000f220000300800 */
[----:B-1----:R-:W-:Y:S07]  /*19e60*/  F2FP.F16.F32.PACK_AB R87, R161, R160 ;  /* 0x000000a0a157723e */ /* 0x002fee00000000ff */
[C---:B------:R-:W-:Y:S06]  /*19e70*/  HMMA.16816.F32 R8, R84.reuse, R80, R8 ;  /* 0x000000505408723c */ /* 0x040fec0000001808 */
[-C--:B------:R-:W-:Y:S06]  /*19e80*/  HMMA.16816.F32 R12, R84, R82.reuse, R12 ;  /* 0x00000052540c723c */ /* 0x080fec000000180c */
[C---:B------:R-:W-:Y:S01]  /*19e90*/  HMMA.16816.F32 R16, R76.reuse, R82, R16 ;  /* 0x000000524c10723c */ /* 0x040fe20000001810 */
[----:B------:R-:W1:Y:S05]  /*19ea0*/  LDSM.16.MT88.4 R80, [R219+0x8800] ;  /* 0x00880000db50783b */ /* 0x000e6a0000004200 */
[-C--:B-1----:R-:W-:Y:S06]  /*19eb0*/  HMMA.16816.F32 R20, R76, R80.reuse, R20 ;  /* 0x000000504c14723c */ /* 0x082fec0000001814 */
[C---:B------:R-:W-:Y:S05]  /*19ec0*/  HMMA.16816.F32 R24, R84.reuse, R80, R24 ;  /* 0x000000505418723c */ /* 0x040fea0000001818 */
[--C-:B---3--:R-:W-:Y:S01]  /*19ed0*/  FFMA.FTZ R2, R181, UR4, -R73.reuse ;  /* 0x00000004b5027c23 */ /* 0x108fe20008010849 */
[-C--:B------:R-:W-:Y:S03]  /*19ee0*/  HMMA.16816.F32 R28, R84, R82.reuse, R28 ;  /* 0x00000052541c723c */ /* 0x080fe6000000181c */
[----:B------:R2:W-:Y:S02]  /*19ef0*/  MUFU.EX2 R154, R2 ;  /* 0x00000002009a7308 */ /* 0x0005e40000000800 */
[----:B------:R-:W-:Y:S01]  /*19f00*/  MOV R181, R171 ;  /* 0x000000ab00b57202 */ /* 0x000fe20000000f00 */
[C---:B------:R-:W-:Y:S01]  /*19f10*/  HMMA.16816.F32 R32, R76.reuse, R82, R32 ;  /* 0x000000524c20723c */ /* 0x040fe20000001820 */
[----:B------:R-:W1:Y:S04]  /*19f20*/  LDSM.16.MT88.4 R80, [R217+0x8800] ;  /* 0x00880000d950783b */ /* 0x000e680000004200 */
[----:B------:R-:W-:Y:S01]  /*19f30*/  MOV R171, R168 ;  /* 0x000000a800ab7202 */ /* 0x000fe20000000f00 */
[----:B------:R-:W-:Y:S01]  /*19f40*/  IMAD.MOV.U32 R168, RZ, RZ, R174 ;  /* 0x000000ffffa87224 */ /* 0x000fe200078e00ae */
[----:B------:R-:W-:Y:S04]  /*19f50*/  MOV R174, R147 ;  /* 0x0000009300ae7202 */ /* 0x000fe80000000f00 */
[----:B------:R-:W-:Y:S01]  /*19f60*/  MOV R147, R158 ;  /* 0x0000009e00937202 */ /* 0x000fe20000000f00 */
[-C--:B-1----:R-:W-:Y:S06]  /*19f70*/  HMMA.16816.F32 R36, R76, R80.reuse, R36 ;  /* 0x000000504c24723c */ /* 0x082fec0000001824 */
[C---:B------:R-:W-:Y:S06]  /*19f80*/  HMMA.16816.F32 R40, R84.reuse, R80, R40 ;  /* 0x000000505428723c */ /* 0x040fec0000001828 */
[-C--:B------:R-:W-:Y:S06]  /*19f90*/  HMMA.16816.F32 R44, R84, R82.reuse, R44 ;  /* 0x00000052542c723c */ /* 0x080fec000000182c */
[C---:B------:R-:W-:Y:S01]  /*19fa0*/  HMMA.16816.F32 R48, R76.reuse, R82, R48 ;  /* 0x000000524c30723c */ /* 0x040fe20000001830 */
[----:B------:R-:W1:Y:S05]  /*19fb0*/  LDSM.16.MT88.4 R80, [R218+0x8800] ;  /* 0x00880000da50783b */ /* 0x000e6a0000004200 */
[-C--:B-1----:R-:W-:Y:S06]  /*19fc0*/  HMMA.16816.F32 R52, R76, R80.reuse, R52 ;  /* 0x000000504c34723c */ /* 0x082fec0000001834 */
[C---:B------:R-:W-:Y:S06]  /*19fd0*/  HMMA.16816.F32 R56, R84.reuse, R80, R56 ;  /* 0x000000505438723c */ /* 0x040fec0000001838 */
[-C--:B------:R-:W-:Y:S01]  /*19fe0*/  HMMA.16816.F32 R60, R84, R82.reuse, R60 ;  /* 0x00000052543c723c */ /* 0x080fe2000000183c */
[----:B------:R-:W-:Y:S05]  /*19ff0*/  LDSM.16.MT88.4 R84, [R219+0x9000] ;  /* 0x00900000db54783b */ /* 0x000fea0000004200 */
[----:B------:R-:W-:Y:S07]  /*1a000*/  HMMA.16816.F32 R64, R76, R82, R64 ;  /* 0x000000524c40723c */ /* 0x000fee0000001840 */
[----:B------:R-:W-:Y:S01]  /*1a010*/  F2FP.F16.F32.PACK_AB R78, R198, R196 ;  /* 0x000000c4c64e723e */ /* 0x000fe200000000ff */
[----:B--2---:R-:W-:Y:S02]  /*1a020*/  FFMA.FTZ R2, R157, UR4, -R73 ;  /* 0x000000049d027c23 */ /* 0x004fe40008010849 */
[----:B------:R-:W2:Y:S02]  /*1a030*/  LDL.LU R157, [R1+0x44] ;  /* 0x00004400019d7983 */ /* 0x000ea40000300800 */
[----:B------:R4:W1:Y:S02]  /*1a040*/  MUFU.EX2 R158, R2 ;  /* 0x00000002009e7308 */ /* 0x0008640000000800 */
[----:B----4-:R-:W-:Y:S01]  /*1a050*/  FFMA.FTZ R2, R183, UR4, -R74 ;  /* 0x00000004b7027c23 */ /* 0x010fe2000801084a */
[----:B------:R-:W-:Y:S02]  /*1a060*/  MOV R183, R182 ;  /* 0x000000b600b77202 */ /* 0x000fe40000000f00 */
[----:B------:R-:W-:Y:S01]  /*1a070*/  MOV R182, R181 ;  /* 0x000000b500b67202 */ /* 0x000fe20000000f00 */
[----:B------:R-:W-:Y:S01]  /*1a080*/  IMAD.MOV.U32 R181, RZ, RZ, R180 ;  /* 0x000000ffffb57224 */ /* 0x000fe200078e00b4 */
[----:B------:R-:W-:Y:S02]  /*1a090*/  MOV R176, R183 ;  /* 0x000000b700b07202 */ /* 0x000fe40000000f00 */
[----:B------:R-:W3:Y:S01]  /*1a0a0*/  LDL.LU R183, [R1+0x10] ;  /* 0x0000100001b77983 */ /* 0x000ee20000300800 */
[----:B------:R-:W-:Y:S02]  /*1a0b0*/  MOV R180, R171 ;  /* 0x000000ab00b47202 */ /* 0x000fe40000000f00 */
[----:B------:R-:W-:Y:S01]  /*1a0c0*/  MOV R171, R170 ;  /* 0x000000aa00ab7202 */ /* 0x000fe20000000f00 */
[----:B------:R-:W4:Y:S01]  /*1a0d0*/  LDL.LU R177, [R1+0x8] ;  /* 0x0000080001b17983 */ /* 0x000f220000300800 */
[----:B------:R-:W-:Y:S02]  /*1a0e0*/  MOV R170, R168 ;  /* 0x000000a800aa7202 */ /* 0x000fe40000000f00 */
[----:B------:R-:W-:Y:S02]  /*1a0f0*/  MOV R168, R175 ;  /* 0x000000af00a87202 */ /* 0x000fe40000000f00 */
[----:B------:R-:W-:Y:S02]  /*1a100*/  MOV R175, R174 ;  /* 0x000000ae00af7202 */ /* 0x000fe40000000f00 */
[----:B------:R-:W-:Y:S01]  /*1a110*/  MOV R174, R172 ;  /* 0x000000ac00ae7202 */ /* 0x000fe20000000f00 */
[----:B------:R-:W-:Y:S01]  /*1a120*/  IMAD.MOV.U32 R172, RZ, RZ, R147 ;  /* 0x000000ffffac7224 */ /* 0x000fe200078e0093 */
[----:B------:R-:W-:Y:S02]  /*1a130*/  MOV R147, R152 ;  /* 0x0000009800937202 */ /* 0x000fe40000000f00 */
[----:B------:R2:W-:Y:S01]  /*1a140*/  MUFU.EX2 R152, R2 ;  /* 0x0000000200987308 */ /* 0x0005e20000000800 */
[----:B-1----:R-:W-:Y:S01]  /*1a150*/  F2FP.F16.F32.PACK_AB R76, R158, R154 ;  /* 0x0000009a9e4c723e */ /* 0x002fe200000000ff */
[--C-:B--2---:R-:W-:Y:S08]  /*1a160*/  FFMA.FTZ R2, R157, UR4, -R74.reuse ;  /* 0x000000049d027c23 */ /* 0x104ff0000801084a */
[----:B------:R-:W1:Y:S02]  /*1a170*/  MUFU.EX2 R157, R2 ;  /* 0x00000002009d7308 */ /* 0x000e640000000800 */
[----:B-1----:R-:W-:Y:S01]  /*1a180*/  F2FP.F16.F32.PACK_AB R77, R157, R152 ;  /* 0x000000989d4d723e */ /* 0x002fe200000000ff */
[----:B---3--:R-:W-:Y:S01]  /*1a190*/  FFMA.FTZ R2, R183, UR4, -R74 ;  /* 0x00000004b7027c23 */ /* 0x008fe2000801084a */
[----:B------:R-:W-:Y:S02]  /*1a1a0*/  MOV R183, R182 ;  /* 0x000000b600b77202 */ /* 0x000fe40000000f00 */
[----:B------:R-:W-:Y:S02]  /*1a1b0*/  MOV R182, R181 ;  /* 0x000000b500b67202 */ /* 0x000fe40000000f00 */
[----:B------:R-:W-:Y:S02]  /*1a1c0*/  MOV R181, R180 ;  /* 0x000000b400b57202 */ /* 0x000fe40000000f00 */
[----:B------:R-:W-:Y:S01]  /*1a1d0*/  MOV R180, R171 ;  /* 0x000000ab00b47202 */ /* 0x000fe20000000f00 */
[----:B------:R-:W-:Y:S01]  /*1a1e0*/  IMAD.MOV.U32 R171, RZ, RZ, R170 ;  /* 0x000000ffffab7224 */ /* 0x000fe200078e00aa */
[----:B------:R-:W-:Y:S02]  /*1a1f0*/  MOV R170, R168 ;  /* 0x000000a800aa7202 */ /* 0x000fe40000000f00 */
[----:B------:R-:W-:Y:S02]  /*1a200*/  MOV R168, R175 ;  /* 0x000000af00a87202 */ /* 0x000fe40000000f00 */
[----:B------:R4:W-:Y:S02]  /*1a210*/  MUFU.EX2 R175, R2 ;  /* 0x0000000200af7308 */ /* 0x0009e40000000800 */
[----:B----4-:R-:W-:Y:S08]  /*1a220*/  FFMA.FTZ R2, R177, UR4, -R74 ;  /* 0x00000004b1027c23 */ /* 0x010ff0000801084a */
[----:B------:R1:W2:Y:S02]  /*1a230*/  MUFU.EX2 R197, R2 ;  /* 0x0000000200c57308 */ /* 0x0002a40000000800 */
[--C-:B-1----:R-:W-:Y:S01]  /*1a240*/  FFMA.FTZ R2, R183, UR4, -R75.reuse ;  /* 0x00000004b7027c23 */ /* 0x102fe2000801084b */
[----:B------:R-:W-:Y:S02]  /*1a250*/  MOV R183, R182 ;  /* 0x000000b600b77202 */ /* 0x000fe40000000f00 */
[----:B------:R-:W-:Y:S02]  /*1a260*/  MOV R182, R181 ;  /* 0x000000b500b67202 */ /* 0x000fe40000000f00 */
[----:B------:R-:W-:Y:S01]  /*1a270*/  MOV R181, R180 ;  /* 0x000000b400b57202 */ /* 0x000fe20000000f00 */
[----:B------:R-:W-:Y:S01]  /*1a280*/  FFMA.FTZ R89, R183, UR4, -R75 ;  /* 0x00000004b7597c23 */ /* 0x000fe2000801084b */
[----:B------:R-:W-:Y:S01]  /*1a290*/  MOV R180, R171 ;  /* 0x000000ab00b47202 */ /* 0x000fe20000000f00 */
[----:B------:R-:W-:Y:S01]  /*1a2a0*/  IMAD.MOV.U32 R171, RZ, RZ, R170 ;  /* 0x000000ffffab7224 */ /* 0x000fe200078e00aa */
[----:B------:R-:W-:Y:S02]  /*1a2b0*/  MOV R170, R168 ;  /* 0x000000a800aa7202 */ /* 0x000fe40000000f00 */
[----:B------:R-:W-:Y:S02]  /*1a2c0*/  MOV R168, R174 ;  /* 0x000000ae00a87202 */ /* 0x000fe40000000f00 */
[----:B------:R-:W-:Y:S02]  /*1a2d0*/  MOV R174, R172 ;  /* 0x000000ac00ae7202 */ /* 0x000fe40000000f00 */
[----:B------:R-:W-:Y:S02]  /*1a2e0*/  MOV R172, R147 ;  /* 0x0000009300ac7202 */ /* 0x000fe40000000f00 */
[----:B------:R1:W-:Y:S01]  /*1a2f0*/  MUFU.EX2 R147, R2 ;  /* 0x0000000200937308 */ /* 0x0003e20000000800 */
[----:B------:R-:W-:Y:S01]  /*1a300*/  MOV R183, R181 ;  /* 0x000000b500b77202 */ /* 0x000fe20000000f00 */
[----:B------:R-:W-:Y:S01]  /*1a310*/  IMAD.MOV.U32 R181, RZ, RZ, R171 ;  /* 0x000000ffffb57224 */ /* 0x000fe200078e00ab */
[----:B------:R-:W-:Y:S02]  /*1a320*/  MOV R177, R170 ;  /* 0x000000aa00b17202 */ /* 0x000fe40000000f00 */
[----:B------:R-:W-:Y:S02]  /*1a330*/  MOV R170, R172 ;  /* 0x000000ac00aa7202 */ /* 0x000fe40000000f00 */
[----:B--2---:R-:W-:Y:S03]  /*1a340*/  F2FP.F16.F32.PACK_AB R79, R197, R175 ;  /* 0x000000afc54f723e */ /* 0x004fe600000000ff */
[----:B------:R-:W-:Y:S01]  /*1a350*/  MUFU.EX2 R172, R89 ;  /* 0x0000005900ac7308 */ /* 0x000fe20000000800 */
[----:B------:R-:W-:Y:S02]  /*1a360*/  MOV R178, R168 ;  /* 0x000000a800b27202 */ /* 0x000fe40000000f00 */
[----:B------:R-:W-:Y:S02]  /*1a370*/  MOV R168, R146 ;  /* 0x0000009200a87202 */ /* 0x000fe40000000f00 */
[----:B------:R-:W-:Y:S02]  /*1a380*/  MOV R243, R178 ;  /* 0x000000b200f37202 */ /* 0x000fe40000000f00 */
[----:B------:R-:W-:Y:S03]  /*1a390*/  MOV R178, R170 ;  /* 0x000000aa00b27202 */ /* 0x000fe60000000f00 */
[----:B------:R-:W-:Y:S01]  /*1a3a0*/  MUFU.EX2 R146, R88 ;  /* 0x0000005800927308 */ /* 0x000fe20000000800 */
[--C-:B-1----:R-:W-:Y:S09]  /*1a3b0*/  FFMA.FTZ R2, R169, UR4, -R75.reuse ;  /* 0x00000004a9027c23 */ /* 0x102ff2000801084b */
[----:B------:R1:W2:Y:S02]  /*1a3c0*/  MUFU.EX2 R169, R2 ;  /* 0x0000000200a97308 */ /* 0x0002a40000000800 */
[----:B-1----:R-:W-:Y:S01]  /*1a3d0*/  FFMA.FTZ R2, R176, UR4, -R75 ;  /* 0x00000004b0027c23 */ /* 0x002fe2000801084b */
[----:B------:R-:W-:Y:S02]  /*1a3e0*/  MOV R176, R174 ;  /* 0x000000ae00b07202 */ /* 0x000fe40000000f00 */
[----:B------:R-:W3:Y:S05]  /*1a3f0*/  LDL.LU R174, [R1+0x38] ;  /* 0x0000380001ae7983 */ /* 0x000eea0000300800 */
[----:B------:R1:W4:Y:S01]  /*1a400*/  MUFU.EX2 R173, R2 ;  /* 0x0000000200ad7308 */ /* 0x0003220000000800 */
[----:B--2---:R-:W-:Y:S01]  /*1a410*/  F2FP.F16.F32.PACK_AB R80, R169, R147 ;  /* 0x00000093a950723e */ /* 0x004fe200000000ff */
[----:B------:R-:W2:Y:S04]  /*1a420*/  LDL.LU R164, [R1+0x30] ;  /* 0x0000300001a47983 */ /* 0x000ea80000300800 */
[----:B------:R-:W2:Y:S04]  /*1a430*/  LDL.LU R171, [R1+0x34] ;  /* 0x0000340001ab7983 */ /* 0x000ea80000300800 */
[----:B------:R-:W2:Y:S04]  /*1a440*/  LDL.LU R210, [R1+0x2c] ;  /* 0x00002c0001d27983 */ /* 0x000ea80000300800 */
[----:B------:R-:W2:Y:S01]  /*1a450*/  LDL.LU R211, [R1] ;  /* 0x0000000001d37983 */ /* 0x000ea20000300800 */
[--C-:B-1----:R-:W-:Y:S01]  /*1a460*/  FFMA.FTZ R2, R142, UR4, -R100.reuse ;  /* 0x000000048e027c23 */ /* 0x102fe20008010864 */
[----:B------:R-:W-:Y:S01]  /*1a470*/  IMAD.MOV.U32 R142, RZ, RZ, R165 ;  /* 0x000000ffff8e7224 */ /* 0x000fe200078e00a5 */
[----:B----4-:R-:W-:Y:S02]  /*1a480*/  F2FP.F16.F32.PACK_AB R82, R172, R173 ;  /* 0x000000adac52723e */ /* 0x010fe400000000ff */
[----:B------:R1:W4:Y:S02]  /*1a490*/  MUFU.EX2 R165, R2 ;  /* 0x0000000200a57308 */ /* 0x0003240000000800 */
[--C-:B-1----:R-:W-:Y:S01]  /*1a4a0*/  FFMA.FTZ R2, R166, UR4, -R100.reuse ;  /* 0x00000004a6027c23 */ /* 0x102fe20008010864 */
[----:B----4-:R-:W-:Y:S07]  /*1a4b0*/  F2FP.F16.F32.PACK_AB R81, R165, R146 ;  /* 0x00000092a551723e */ /* 0x010fee00000000ff */
[----:B------:R1:W-:Y:S02]  /*1a4c0*/  MUFU.EX2 R166, R2 ;  /* 0x0000000200a67308 */ /* 0x0003e40000000800 */
[----:B-1----:R-:W-:Y:S01]  /*1a4d0*/  FFMA.FTZ R2, R179, UR4, -R100 ;  /* 0x00000004b3027c23 */ /* 0x002fe20008010864 */
[----:B------:R-:W-:Y:S02]  /*1a4e0*/  MOV R179, R176 ;  /* 0x000000b000b37202 */ /* 0x000fe40000000f00 */
[----:B------:R-:W-:Y:S02]  /*1a4f0*/  MOV R176, R168 ;  /* 0x000000a800b07202 */ /* 0x000fe40000000f00 */
[----:B------:R-:W-:Y:S03]  /*1a500*/  MOV R168, R167 ;  /* 0x000000a700a87202 */ /* 0x000fe60000000f00 */
[----:B------:R-:W1:Y:S02]  /*1a510*/  MUFU.EX2 R167, R2 ;  /* 0x0000000200a77308 */ /* 0x000e640000000800 */
[----:B-1----:R-:W-:Y:S01]  /*1a520*/  F2FP.F16.F32.PACK_AB R83, R167, R166 ;  /* 0x000000a6a753723e */ /* 0x002fe200000000ff */
[--C-:B---3--:R-:W-:Y:S07]  /*1a530*/  FFMA.FTZ R2, R174, UR4, -R73.reuse ;  /* 0x00000004ae027c23 */ /* 0x108fee0008010849 */
[----:B------:R1:W-:Y:S01]  /*1a540*/  MUFU.EX2 R170, R2 ;  /* 0x0000000200aa7308 */ /* 0x0003e20000000800 */
[--C-:B--2---:R-:W-:Y:S02]  /*1a550*/  FFMA.FTZ R89, R164, UR4, -R73.reuse ;  /* 0x00000004a4597c23 */ /* 0x104fe40008010849 */
[----:B------:R-:W2:Y:S01]  /*1a560*/  LDL.LU R164, [R1+0xc] ;  /* 0x00000c0001a47983 */ /* 0x000ea20000300800 */
[--C-:B------:R-:W-:Y:S06]  /*1a570*/  FFMA.FTZ R88, R171, UR4, -R74.reuse ;  /* 0x00000004ab587c23 */ /* 0x100fec000801084a */
[----:B------:R3:W4:Y:S10]  /*1a580*/  MUFU.EX2 R174, R89 ;  /* 0x0000005900ae7308 */ /* 0x0007340000000800 */
[----:B------:R-:W-:Y:S01]  /*1a590*/  MUFU.EX2 R171, R88 ;  /* 0x0000005800ab7308 */ /* 0x000fe20000000800 */
[----:B-1----:R-:W-:Y:S01]  /*1a5a0*/  FFMA.FTZ R2, R210, UR4, -R74 ;  /* 0x00000004d2027c23 */ /* 0x002fe2000801084a */
[----:B------:R-:W-:Y:S01]  /*1a5b0*/  MOV R210, R179 ;  /* 0x000000b300d27202 */ /* 0x000fe20000000f00 */
[----:B------:R-:W-:Y:S01]  /*1a5c0*/  IMAD.MOV.U32 R179, RZ, RZ, R178 ;  /* 0x000000ffffb37224 */ /* 0x000fe200078e00b2 */
[----:B------:R-:W-:Y:S02]  /*1a5d0*/  MOV R178, R176 ;  /* 0x000000b000b27202 */ /* 0x000fe40000000f00 */
[----:B------:R-:W-:Y:S04]  /*1a5e0*/  MOV R176, R168 ;  /* 0x000000a800b07202 */ /* 0x000fe80000000f00 */
[----:B------:R1:W4:Y:S01]  /*1a5f0*/  MUFU.EX2 R168, R2 ;  /* 0x0000000200a87308 */ /* 0x0003220000000800 */
[----:B---3--:R-:W3:Y:S01]  /*1a600*/  LDL.LU R89, [R1+0xb0] ;  /* 0x0000b00001597983 */ /* 0x008ee20000300800 */
[----:B------:R-:W-:Y:S02]  /*1a610*/  MOV R189, R179 ;  /* 0x000000b300bd7202 */ /* 0x000fe40000000f00 */
[----:B------:R-:W-:Y:S01]  /*1a620*/  MOV R190, R178 ;  /* 0x000000b200be7202 */ /* 0x000fe20000000f00 */
[----:B------:R-:W4:Y:S01]  /*1a630*/  LDL.LU R188, [R1+0x1c] ;  /* 0x00001c0001bc7983 */ /* 0x000f220000300800 */
[----:B------:R-:W-:Y:S01]  /*1a640*/  MOV R178, R92 ;  /* 0x0000005c00b27202 */ /* 0x000fe20000000f00 */
[--C-:B------:R-:W-:Y:S01]  /*1a650*/  FFMA.FTZ R92, R251, UR4, -R73.reuse ;  /* 0x00000004fb5c7c23 */ /* 0x100fe20008010849 */
[----:B------:R-:W-:Y:S01]  /*1a660*/  MOV R179, R119 ;  /* 0x0000007700b37202 */ /* 0x000fe20000000f00 */
[----:B------:R-:W4:Y:S01]  /*1a670*/  LDL.LU R187, [R1+0x18] ;  /* 0x0000180001bb7983 */ /* 0x000f220000300800 */
[--C-:B------:R-:W-:Y:S01]  /*1a680*/  FFMA.FTZ R119, R116, UR4, -R73.reuse ;  /* 0x0000000474777c23 */ /* 0x100fe20008010849 */
[--C-:B-1----:R-:W-:Y:S04]  /*1a690*/  FFMA.FTZ R2, R211, UR4, -R73.reuse ;  /* 0x00000004d3027c23 */ /* 0x102fe80008010849 */
[----:B------:R2:W-:Y:S02]  /*1a6a0*/  MUFU.EX2 R199, R2 ;  /* 0x0000000200c77308 */ /* 0x0005e40000000800 */
[----:B--2---:R-:W-:Y:S02]  /*1a6b0*/  FFMA.FTZ R2, R164, UR4, -R73 ;  /* 0x00000004a4027c23 */ /* 0x004fe40008010849 */
[----:B------:R-:W2:Y:S06]  /*1a6c0*/  LDL.LU R164, [R1+0x64] ;  /* 0x0000640001a47983 */ /* 0x000eac0000300800 */
[----:B------:R1:W-:Y:S01]  /*1a6d0*/  MUFU.EX2 R252, R2 ;  /* 0x0000000200fc7308 */ /* 0x0003e20000000800 */
[----:B------:R-:W2:Y:S04]  /*1a6e0*/  LDL.LU R186, [R1+0x50] ;  /* 0x0000500001ba7983 */ /* 0x000ea80000300800 */
[----:B------:R-:W2:Y:S04]  /*1a6f0*/  LDL.LU R185, [R1+0x40] ;  /* 0x0000400001b97983 */ /* 0x000ea80000300800 */
[----:B------:R-:W2:Y:S04]  /*1a700*/  LDL.LU R184, [R1+0x28] ;  /* 0x0000280001b87983 */ /* 0x000ea80000300800 */
[----:B------:R-:W2:Y:S01]  /*1a710*/  LDL.LU R211, [R1+0x60] ;  /* 0x0000600001d37983 */ /* 0x000ea20000300800 */
[----:B---3--:R-:W-:Y:S01]  /*1a720*/  FFMA.FTZ R94, R3, R89, R94 ;  /* 0x00000059035e7223 */ /* 0x008fe2000001005e */
[--C-:B----4-:R-:W-:Y:S01]  /*1a730*/  FFMA.FTZ R3, R188, UR4, -R74.reuse ;  /* 0x00000004bc037c23 */ /* 0x110fe2000801084a */
[----:B------:R-:W-:Y:S01]  /*1a740*/  IMAD.MOV.U32 R188, RZ, RZ, R183 ;  /* 0x000000ffffbc7224 */ /* 0x000fe200078e00b7 */
[----:B------:R-:W-:Y:S01]  /*1a750*/  MOV R183, R99 ;  /* 0x0000006300b77202 */ /* 0x000fe20000000f00 */
[--C-:B------:R-:W-:Y:S01]  /*1a760*/  FFMA.FTZ R99, R203, UR4, -R73.reuse ;  /* 0x00000004cb637c23 */ /* 0x100fe20008010849 */
[----:B------:R-:W-:Y:S01]  /*1a770*/  MUFU.EX2 R249, R3 ;  /* 0x0000000300f97308 */ /* 0x000fe20000000800 */
[----:B-1----:R-:W-:Y:S01]  /*1a780*/  FFMA.FTZ R2, R187, UR4, -R74 ;  /* 0x00000004bb027c23 */ /* 0x002fe2000801084a */
[----:B------:R-:W-:Y:S02]  /*1a790*/  MOV R187, R176 ;  /* 0x000000b000bb7202 */ /* 0x000fe40000000f00 */
[----:B------:R-:W-:Y:S02]  /*1a7a0*/  MOV R176, R159 ;  /* 0x0000009f00b07202 */ /* 0x000fe40000000f00 */
[----:B------:R-:W-:Y:S01]  /*1a7b0*/  MOV R159, R109 ;  /* 0x0000006d009f7202 */ /* 0x000fe20000000f00 */
[----:B------:R-:W-:Y:S03]  /*1a7c0*/  FFMA.FTZ R109, R98, UR4, -R73 ;  /* 0x00000004626d7c23 */ /* 0x000fe60008010849 */
[----:B------:R2:W1:Y:S01]  /*1a7d0*/  MUFU.EX2 R250, R2 ;  /* 0x0000000200fa7308 */ /* 0x0004620000000800 */
[----:B------:R-:W-:Y:S01]  /*1a7e0*/  FADD.FTZ R98, R123, R94 ;  /* 0x0000005e7b627221 */ /* 0x000fe20000010000 */
[--C-:B--2---:R-:W-:Y:S08]  /*1a7f0*/  FFMA.FTZ R2, R164, UR4, -R75.reuse ;  /* 0x00000004a4027c23 */ /* 0x104ff0000801084b */
[----:B------:R2:W-:Y:S01]  /*1a800*/  MUFU.EX2 R164, R2 ;  /* 0x0000000200a47308 */ /* 0x0005e20000000800 */
[----:B------:R-:W-:Y:S01]  /*1a810*/  FFMA.FTZ R3, R185, UR4, -R75 ;  /* 0x00000004b9037c23 */ /* 0x000fe2000801084b */
[----:B------:R-:W-:Y:S02]  /*1a820*/  MOV R185, R182 ;  /* 0x000000b600b97202 */ /* 0x000fe40000000f00 */
[----:B------:R-:W-:Y:S01]  /*1a830*/  MOV R182, R95 ;  /* 0x0000005f00b67202 */ /* 0x000fe20000000f00 */
[--C-:B------:R-:W-:Y:S05]  /*1a840*/  FFMA.FTZ R95, R209, UR4, -R73.reuse ;  /* 0x00000004d15f7c23 */ /* 0x100fea0008010849 */
[----:B------:R3:W-:Y:S01]  /*1a850*/  MUFU.EX2 R246, R3 ;  /* 0x0000000300f67308 */ /* 0x0007e20000000800 */
[----:B------:R-:W-:Y:S01]  /*1a860*/  FFMA.FTZ R88, R211, UR4, -R100 ;  /* 0x00000004d3587c23 */ /* 0x000fe20008010864 */
[----:B------:R-:W-:Y:S02]  /*1a870*/  MOV R211, R142 ;  /* 0x0000008e00d37202 */ /* 0x000fe40000000f00 */
[----:B------:R-:W-:Y:S01]  /*1a880*/  MOV R142, R105 ;  /* 0x00000069008e7202 */ /* 0x000fe20000000f00 */
[----:B------:R-:W-:Y:S01]  /*1a890*/  FFMA.FTZ R105, R200, UR4, -R73 ;  /* 0x00000004c8697c23 */ /* 0x000fe20008010849 */
[----:B--2---:R-:W-:Y:S01]  /*1a8a0*/  FFMA.FTZ R2, R186, UR4, -R75 ;  /* 0x00000004ba027c23 */ /* 0x004fe2000801084b */
[----:B------:R-:W-:Y:S02]  /*1a8b0*/  MOV R186, R210 ;  /* 0x000000d200ba7202 */ /* 0x000fe40000000f00 */
[----:B------:R-:W-:Y:S01]  /*1a8c0*/  MOV R210, R150 ;  /* 0x0000009600d27202 */ /* 0x000fe20000000f00 */
[----:B------:R2:W4:Y:S01]  /*1a8d0*/  MUFU.EX2 R247, R2 ;  /* 0x0000000200f77308 */ /* 0x0005220000000800 */
[----:B------:R-:W-:Y:S01]  /*1a8e0*/  MOV R244, R186 ;  /* 0x000000ba00f47202 */ /* 0x000fe20000000f00 */
[----:B------:R-:W-:Y:S01]  /*1a8f0*/  IMAD.MOV.U32 R150, RZ, RZ, R156 ;  /* 0x000000ffff967224 */ /* 0x000fe200078e009c */
[----:B------:R-:W-:Y:S02]  /*1a900*/  MOV R186, R177 ;  /* 0x000000b100ba7202 */ /* 0x000fe40000000f00 */
[----:B------:R-:W-:Y:S01]  /*1a910*/  MOV R177, R151 ;  /* 0x0000009700b17202 */ /* 0x000fe20000000f00 */
[----:B------:R-:W-:Y:S02]  /*1a920*/  IMAD.MOV.U32 R151, RZ, RZ, R223 ;  /* 0x000000ffff977224 */ /* 0x000fe400078e00df */
[----:B---3--:R-:W-:Y:S01]  /*1a930*/  FFMA.FTZ R3, R248, UR4, -R73 ;  /* 0x00000004f8037c23 */ /* 0x008fe20008010849 */
[----:B------:R3:W5:Y:S01]  /*1a940*/  LDL.LU R223, [R1+0xe4] ;  /* 0x0000e40001df7983 */ /* 0x0007620000300800 */
[----:B------:R1:W-:Y:S01]  /*1a950*/  MUFU.EX2 R156, R88 ;  /* 0x00000058009c7308 */ /* 0x0003e20000000800 */
[----:B--2---:R-:W-:Y:S01]  /*1a960*/  FFMA.FTZ R2, R184, UR4, -R75 ;  /* 0x00000004b8027c23 */ /* 0x004fe2000801084b */
[----:B------:R-:W-:Y:S02]  /*1a970*/  MOV R184, R180 ;  /* 0x000000b400b87202 */ /* 0x000fe40000000f00 */
[----:B------:R-:W-:Y:S06]  /*1a980*/  MOV R180, R102 ;  /* 0x0000006600b47202 */ /* 0x000fec0000000f00 */
[----:B------:R2:W3:Y:S01]  /*1a990*/  MUFU.EX2 R245, R2 ;  /* 0x0000000200f57308 */ /* 0x0004e20000000800 */
[--C-:B------:R-:W-:Y:S01]  /*1a9a0*/  FFMA.FTZ R102, R202, UR4, -R73.reuse ;  /* 0x00000004ca667c23 */ /* 0x100fe20008010849 */
[----:B------:R-:W-:Y:S02]  /*1a9b0*/  FFMA.FTZ R73, R90, UR4, -R73 ;  /* 0x000000045a497c23 */ /* 0x000fe40008010849 */
[----:B-1----:R-:W1:Y:S01]  /*1a9c0*/  LDSM.16.MT88.4 R88, [R216+0x9000] ;  /* 0x00900000d858783b */ /* 0x002e620000004200 */
[----:B--2---:R-:W-:Y:S01]  /*1a9d0*/  FFMA.FTZ R2, R194, UR4, -R100 ;  /* 0x00000004c2027c23 */ /* 0x004fe20008010864 */
[----:B------:R-:W-:Y:S02]  /*1a9e0*/  MOV R194, R192 ;  /* 0x000000c000c27202 */ /* 0x000fe40000000f00 */
[----:B------:R-:W-:Y:S02]  /*1a9f0*/  MOV R192, R191 ;  /* 0x000000bf00c07202 */ /* 0x000fe40000000f00 */
[----:B------:R-:W-:Y:S02]  /*1aa00*/  MOV R191, R189 ;  /* 0x000000bd00bf7202 */ /* 0x000fe40000000f00 */
[----:B------:R-:W-:Y:S02]  /*1aa10*/  MOV R189, R243 ;  /* 0x000000f300bd7202 */ /* 0x000fe40000000f00 */
[----:B------:R-:W-:Y:S02]  /*1aa20*/  MOV R243, R181 ;  /* 0x000000b500f37202 */ /* 0x000fe40000000f00 */
[----:B------:R2:W3:Y:S01]  /*1aa30*/  MUFU.EX2 R181, R2 ;  /* 0x0000000200b57308 */ /* 0x0004e20000000800 */
[----:B------:R-:W-:Y:S02]  /*1aa40*/  MOV R251, R194 ;  /* 0x000000c200fb7202 */ /* 0x000fe40000000f00 */
[----:B------:R-:W-:Y:S02]  /*1aa50*/  MOV R194, R192 ;  /* 0x000000c000c27202 */ /* 0x000fe40000000f00 */
[----:B------:R-:W-:Y:S02]  /*1aa60*/  MOV R192, R186 ;  /* 0x000000ba00c07202 */ /* 0x000fe40000000f00 */
[----:B------:R-:W-:Y:S02]  /*1aa70*/  MOV R186, R177 ;  /* 0x000000b100ba7202 */ /* 0x000fe40000000f00 */
[----:B------:R-:W-:Y:S02]  /*1aa80*/  MOV R177, R159 ;  /* 0x0000009f00b17202 */ /* 0x000fe40000000f00 */
[----:B------:R-:W-:Y:S01]  /*1aa90*/  MOV R209, R194 ;  /* 0x000000c200d17202 */ /* 0x000fe20000000f00 */
[----:B------:R-:W-:Y:S01]  /*1aaa0*/  IMAD.MOV.U32 R194, RZ, RZ, R186 ;  /* 0x000000ffffc27224 */ /* 0x000fe200078e00ba */
[----:B------:R-:W-:Y:S02]  /*1aab0*/  MOV R186, R183 ;  /* 0x000000b700ba7202 */ /* 0x000fe40000000f00 */
[----:B------:R-:W-:Y:S01]  /*1aac0*/  MOV R203, R209 ;  /* 0x000000d100cb7202 */ /* 0x000fe20000000f00 */
[----:B------:R-:W-:Y:S01]  /*1aad0*/  MUFU.EX2 R183, R93 ;  /* 0x0000005d00b77308 */ /* 0x000fe20000000800 */
[-C--:B-1----:R-:W-:Y:S03]  /*1aae0*/  HMMA.16816.F32 R4, R76, R88.reuse, R4 ;  /* 0x000000584c04723c */ /* 0x082fe60000001804 */
[----:B--2---:R-:W-:Y:S01]  /*1aaf0*/  FFMA.FTZ R2, R195, UR4, -R100 ;  /* 0x00000004c3027c23 */ /* 0x004fe20008010864 */
[----:B------:R-:W-:Y:S02]  /*1ab00*/  MOV R195, R193 ;  /* 0x000000c100c37202 */ /* 0x000fe40000000f00 */
[C---:B------:R-:W-:Y:S03]  /*1ab10*/  HMMA.16816.F32 R8, R80.reuse, R88, R8 ;  /* 0x000000585008723c */ /* 0x040fe60000001808 */
[----:B------:R1:W-:Y:S02]  /*1ab20*/  MUFU.EX2 R159, R2 ;  /* 0x00000002009f7308 */ /* 0x0003e40000000800 */
[----:B------:R-:W-:Y:S01]  /*1ab30*/  MOV R193, R244 ;  /* 0x000000f400c17202 */ /* 0x000fe20000000f00 */
[-C--:B------:R-:W-:Y:S05]  /*1ab40*/  HMMA.16816.F32 R12, R80, R90.reuse, R12 ;  /* 0x0000005a500c723c */ /* 0x080fea000000180c */
[----:B------:R-:W-:Y:S01]  /*1ab50*/  MOV R244, R243 ;  /* 0x000000f300f47202 */ /* 0x000fe20000000f00 */
[C---:B------:R-:W-:Y:S01]  /*1ab60*/  HMMA.16816.F32 R16, R76.reuse, R90, R16 ;  /* 0x0000005a4c10723c */ /* 0x040fe20000001810 */
[----:B------:R-:W2:Y:S04]  /*1ab70*/  LDSM.16.MT88.4 R88, [R217+0x9000] ;  /* 0x00900000d958783b */ /* 0x000ea80000004200 */
[----:B------:R-:W-:Y:S01]  /*1ab80*/  IMAD.MOV.U32 R243, RZ, RZ, R142 ;  /* 0x000000fffff37224 */ /* 0x000fe200078e008e */
[-C--:B------:R-:W-:Y:S05]  /*1ab90*/  HMMA.16816.F32 R20, R76, R84.reuse, R20 ;  /* 0x000000544c14723c */ /* 0x080fea0000001814 */
[----:B-1----:R-:W-:Y:S01]  /*1aba0*/  FFMA.FTZ R2, R251, UR4, -R100 ;  /* 0x00000004fb027c23 */ /* 0x002fe20008010864 */
[C---:B------:R-:W-:Y:S05]  /*1abb0*/  HMMA.16816.F32 R24, R80.reuse, R84, R24 ;  /* 0x000000545018723c */ /* 0x040fea0000001818 */
[----:B------:R-:W-:Y:S01]  /*1abc0*/  MOV R251, R192 ;  /* 0x000000c000fb7202 */ /* 0x000fe20000000f00 */
[-C--:B------:R-:W-:Y:S05]  /*1abd0*/  HMMA.16816.F32 R28, R80, R86.reuse, R28 ;  /* 0x00000056501c723c */ /* 0x080fea000000181c */
[----:B------:R-:W-:Y:S01]  /*1abe0*/  MOV R192, R177 ;  /* 0x000000b100c07202 */ /* 0x000fe20000000f00 */
[C---:B------:R-:W-:Y:S01]  /*1abf0*/  HMMA.16816.F32 R32, R76.reuse, R86, R32 ;  /* 0x000000564c20723c */ /* 0x040fe20000001820 */
[----:B------:R-:W1:Y:S04]  /*1ac00*/  LDSM.16.MT88.4 R84, [R218+0x9000] ;  /* 0x00900000da54783b */ /* 0x000e680000004200 */
[----:B------:R-:W-:Y:S01]  /*1ac10*/  MOV R177, R180 ;  /* 0x000000b400b17202 */ /* 0x000fe20000000f00 */
[----:B------:R-:W-:Y:S01]  /*1ac20*/  IMAD.MOV.U32 R209, RZ, RZ, R192 ;  /* 0x000000ffffd17224 */ /* 0x000fe200078e00c0 */
[----:B------:R4:W3:Y:S01]  /*1ac30*/  MUFU.EX2 R180, R2 ;  /* 0x0000000200b47308 */ /* 0x0008e20000000800 */
[----:B------:R-:W-:Y:S03]  /*1ac40*/  MOV R208, R195 ;  /* 0x000000c300d07202 */ /* 0x000fe60000000f00 */
[----:B------:R-:W-:Y:S02]  /*1ac50*/  MOV R142, R222 ;  /* 0x000000de008e7202 */ /* 0x000fe40000000f00 */
[----:B------:R-:W-:Y:S01]  /*1ac60*/  MOV R195, R193 ;  /* 0x000000c100c37202 */ /* 0x000fe20000000f00 */
[----:B------:R1:W5:Y:S01]  /*1ac70*/  LDL.LU R222, [R1+0xe0] ;  /* 0x0000e00001de7983 */ /* 0x0003620000300800 */
[----:B------:R-:W-:Y:S01]  /*1ac80*/  MOV R193, R243 ;  /* 0x000000f300c17202 */ /* 0x000fe20000000f00 */
[-C--:B--2---:R-:W-:Y:S03]  /*1ac90*/  HMMA.16816.F32 R36, R76, R88.reuse, R36 ;  /* 0x000000584c24723c */ /* 0x084fe60000001824 */
[----:B------:R-:W-:Y:S02]  /*1aca0*/  MOV R243, R221 ;  /* 0x000000dd00f37202 */ /* 0x000fe40000000f00 */
[----:B------:R2:W5:Y:S01]  /*1acb0*/  LDL.LU R221, [R1+0xdc] ;  /* 0x0000dc0001dd7983 */ /* 0x0005620000300800 */
[C---:B------:R-:W-:Y:S05]  /*1acc0*/  HMMA.16816.F32 R40, R80.reuse, R88, R40 ;  /* 0x000000585028723c */ /* 0x040fea0000001828 */
[--C-:B----4-:R-:W-:Y:S01]  /*1acd0*/  FFMA.FTZ R2, R208, UR4, -R74.reuse ;  /* 0x00000004d0027c23 */ /* 0x110fe2000801084a */
[-C--:B------:R-:W-:Y:S05]  /*1ace0*/  HMMA.16816.F32 R44, R80, R90.reuse, R44 ;  /* 0x0000005a502c723c */ /* 0x080fea000000182c */
[----:B------:R-:W-:Y:S01]  /*1acf0*/  MOV R208, R193 ;  /* 0x000000c100d07202 */ /* 0x000fe20000000f00 */
[C---:B------:R-:W-:Y:S01]  /*1ad00*/  HMMA.16816.F32 R48, R76.reuse, R90, R48 ;  /* 0x0000005a4c30723c */ /* 0x040fe20000001830 */
[----:B------:R-:W4:Y:S04]  /*1ad10*/  LDSM.16.MT88.4 R88, [R216+0x9800] ;  /* 0x00980000d858783b */ /* 0x000f280000004200 */
[----:B------:R-:W-:Y:S01]  /*1ad20*/  MOV R193, R186 ;  /* 0x000000ba00c17202 */ /* 0x000fe20000000f00 */
[-C--:B-1----:R-:W-:Y:S05]  /*1ad30*/  HMMA.16816.F32 R52, R76, R84.reuse, R52 ;  /* 0x000000544c34723c */ /* 0x082fea0000001834 */
[----:B------:R-:W-:Y:S01]  /*1ad40*/  MOV R186, R243 ;  /* 0x000000f300ba7202 */ /* 0x000fe20000000f00 */
[C---:B------:R-:W-:Y:S05]  /*1ad50*/  HMMA.16816.F32 R56, R80.reuse, R84, R56 ;  /* 0x000000545038723c */ /* 0x040fea0000001838 */
[----:B------:R-:W-:Y:S01]  /*1ad60*/  MOV R243, R178 ;  /* 0x000000b200f37202 */ /* 0x000fe20000000f00 */
[-C--:B------:R-:W-:Y:S01]  /*1ad70*/  HMMA.16816.F32 R60, R80, R86.reuse, R60 ;  /* 0x00000056503c723c */ /* 0x080fe2000000183c */
[----:B------:R-:W2:Y:S04]  /*1ad80*/  LDL.LU R178, [R1+0x7c] ;  /* 0x00007c0001b27983 */ /* 0x000ea80000300800 */
[----:B------:R-:W-:Y:S01]  /*1ad90*/  MOV R192, R179 ;  /* 0x000000b300c07202 */ /* 0x000fe20000000f00 */
[----:B------:R-:W-:Y:S05]  /*1ada0*/  HMMA.16816.F32 R64, R76, R86, R64 ;  /* 0x000000564c40723c */ /* 0x000fea0000001840 */
[----:B------:R-:W-:Y:S02]  /*1adb0*/  MOV R179, R182 ;  /* 0x000000b600b37202 */ /* 0x000fe40000000f00 */
[----:B------:R1:W-:Y:S01]  /*1adc0*/  MUFU.EX2 R182, R2 ;  /* 0x0000000200b67308 */ /* 0x0003e20000000800 */
[----:B------:R-:W-:Y:S03]  /*1add0*/  MOV R201, R208 ;  /* 0x000000d000c97202 */ /* 0x000fe60000000f00 */
[----:B------:R-:W-:Y:S02]  /*1ade0*/  MOV R202, R209 ;  /* 0x000000d100ca7202 */ /* 0x000fe40000000f00 */
[----:B------:R-:W-:Y:S04]  /*1adf0*/  MOV R208, R243 ;  /* 0x000000f300d07202 */ /* 0x000fe80000000f00 */
[----:B------:R-:W-:Y:S01]  /*1ae00*/  MUFU.EX2 R243, R95 ;  /* 0x0000005f00f37308 */ /* 0x000fe20000000800 */
[----:B------:R-:W-:Y:S02]  /*1ae10*/  MOV R248, R244 ;  /* 0x000000f400f87202 */ /* 0x000fe40000000f00 */
[----:B------:R-:W-:Y:S02]  /*1ae20*/  F2FP.F16.F32.PACK_AB R76, R174, R170 ;  /* 0x000000aaae4c723e */ /* 0x000fe400000000ff */
[----:B------:R-:W-:Y:S02]  /*1ae30*/  F2FP.F16.F32.PACK_AB R77, R168, R171 ;  /* 0x000000aba84d723e */ /* 0x000fe400000000ff */
[----:B------:R-:W-:Y:S03]  /*1ae40*/  F2FP.F16.F32.PACK_AB R79, R250, R249 ;  /* 0x000000f9fa4f723e */ /* 0x000fe600000000ff */
[----:B------:R-:W-:Y:S01]  /*1ae50*/  MUFU.EX2 R244, R92 ;  /* 0x0000005c00f47308 */ /* 0x000fe20000000800 */
[--C-:B-1----:R-:W-:Y:S01]  /*1ae60*/  FFMA.FTZ R2, R203, UR4, -R74.reuse ;  /* 0x00000004cb027c23 */ /* 0x102fe2000801084a */
[----:B------:R-:W-:Y:S01]  /*1ae70*/  IMAD.MOV.U32 R203, RZ, RZ, R193 ;  /* 0x000000ffffcb7224 */ /* 0x000fe200078e00c1 */
[----:B------:R-:W-:Y:S02]  /*1ae80*/  MOV R193, R179 ;  /* 0x000000b300c17202 */ /* 0x000fe40000000f00 */
[----:B------:R-:W-:Y:S02]  /*1ae90*/  F2FP.F16.F32.PACK_AB R80, R247, R164 ;  /* 0x000000a4f750723e */ /* 0x000fe400000000ff */
[----:B---3--:R-:W-:Y:S03]  /*1aea0*/  F2FP.F16.F32.PACK_AB R82, R245, R246 ;  /* 0x000000f6f552723e */ /* 0x008fe600000000ff */
[----:B------:R1:W-:Y:S01]  /*1aeb0*/  MUFU.EX2 R179, R2 ;  /* 0x0000000200b37308 */ /* 0x0003e20000000800 */
[----:B------:R-:W-:Y:S02]  /*1aec0*/  F2FP.F16.F32.PACK_AB R81, R181, R156 ;  /* 0x0000009cb551723e */ /* 0x000fe400000000ff */
[----:B------:R-:W-:Y:S01]  /*1aed0*/  F2FP.F16.F32.PACK_AB R83, R180, R159 ;  /* 0x0000009fb453723e */ /* 0x000fe200000000ff */
[----:B-1----:R-:W-:Y:S01]  /*1aee0*/  FFMA.FTZ R2, R201, UR4, -R74 ;  /* 0x00000004c9027c23 */ /* 0x002fe2000801084a */
[----:B------:R-:W-:Y:S02]  /*1aef0*/  MOV R201, R202 ;  /* 0x000000ca00c97202 */ /* 0x000fe40000000f00 */
[----:B------:R-:W-:Y:S02]  /*1af00*/  MOV R202, R203 ;  /* 0x000000cb00ca7202 */ /* 0x000fe40000000f00 */
[----:B------:R-:W-:Y:S02]  /*1af10*/  MOV R203, R208 ;  /* 0x000000d000cb7202 */ /* 0x000fe40000000f00 */
[----:B------:R-:W-:Y:S02]  /*1af20*/  MOV R200, R202 ;  /* 0x000000ca00c87202 */ /* 0x000fe40000000f00 */
[----:B--2---:R-:W-:Y:S02]  /*1af30*/  MOV R209, R178 ;  /* 0x000000b200d17202 */ /* 0x004fe40000000f00 */
[----:B------:R-:W-:Y:S02]  /*1af40*/  MUFU.EX2 R178, R3 ;  /* 0x0000000300b27308 */ /* 0x000fe40000000800 */
[----:B------:R-:W-:Y:S01]  /*1af50*/  MOV R208, R209 ;  /* 0x000000d100d07202 */ /* 0x000fe20000000f00 */
[----:B------:R-:W-:Y:S01]  /*1af60*/  IMAD.MOV.U32 R209, RZ, RZ, R248 ;  /* 0x000000ffffd17224 */ /* 0x000fe200078e00f8 */
[----:B------:R-:W-:Y:S02]  /*1af70*/  MOV R248, R251 ;  /* 0x000000fb00f87202 */ /* 0x000fe40000000f00 */
[----:B------:R-:W-:Y:S01]  /*1af80*/  MOV R251, R195 ;  /* 0x000000c300fb7202 */ /* 0x000fe20000000f00 */
[----:B------:R-:W-:Y:S01]  /*1af90*/  FFMA.FTZ R92, R208, UR4, -R75 ;  /* 0x00000004d05c7c23 */ /* 0x000fe2000801084b */
[----:B------:R-:W-:Y:S02]  /*1afa0*/  MOV R195, R191 ;  /* 0x000000bf00c37202 */ /* 0x000fe40000000f00 */
[----:B------:R-:W-:Y:S01]  /*1afb0*/  MOV R191, R190 ;  /* 0x000000be00bf7202 */ /* 0x000fe20000000f00 */
[----:B------:R-:W-:Y:S01]  /*1afc0*/  MUFU.EX2 R208, R92 ;  /* 0x0000005c00d07308 */ /* 0x000fe20000000800 */
[----:B------:R-:W-:Y:S02]  /*1afd0*/  MOV R190, R188 ;  /* 0x000000bc00be7202 */ /* 0x000fe40000000f00 */
[----:B------:R-:W-:Y:S02]  /*1afe0*/  MOV R188, R185 ;  /* 0x000000b900bc7202 */ /* 0x000fe40000000f00 */
[----:B------:R-:W-:Y:S01]  /*1aff0*/  MOV R185, R184 ;  /* 0x000000b800b97202 */ /* 0x000fe20000000f00 */
[----:B------:R-:W-:Y:S01]  /*1b000*/  IMAD.MOV.U32 R184, RZ, RZ, R211 ;  /* 0x000000ffffb87224 */ /* 0x000fe200078e00d3 */
[----:B------:R-:W-:Y:S03]  /*1b010*/  MOV R202, R209 ;  /* 0x000000d100ca7202 */ /* 0x000fe60000000f00 */
[----:B------:R1:W-:Y:S01]  /*1b020*/  MUFU.EX2 R211, R2 ;  /* 0x0000000200d37308 */ /* 0x0003e20000000800 */
[----:B------:R-:W-:Y:S02]  /*1b030*/  MOV R209, R251 ;  /* 0x000000fb00d17202 */ /* 0x000fe40000000f00 */
[----:B------:R-:W-:Y:S01]  /*1b040*/  MOV R251, R199 ;  /* 0x000000c700fb7202 */ /* 0x000fe20000000f00 */
[----:B------:R-:W-:Y:S01]  /*1b050*/  IMAD.MOV.U32 R199, RZ, RZ, R190 ;  /* 0x000000ffffc77224 */ /* 0x000fe200078e00be */
[----:B------:R-:W-:Y:S02]  /*1b060*/  MOV R190, R188 ;  /* 0x000000bc00be7202 */ /* 0x000fe40000000f00 */
[----:B------:R-:W-:Y:S02]  /*1b070*/  MOV R188, R176 ;  /* 0x000000b000bc7202 */ /* 0x000fe40000000f00 */
[----:B------:R-:W-:Y:S02]  /*1b080*/  MOV R176, R143 ;  /* 0x0000008f00b07202 */ /* 0x000fe40000000f00 */
[----:B------:R-:W-:Y:S02]  /*1b090*/  MOV R143, R220 ;  /* 0x000000dc008f7202 */ /* 0x000fe40000000f00 */
[----:B------:R2:W5:Y:S01]  /*1b0a0*/  LDL.LU R220, [R1+0xd8] ;  /* 0x0000d80001dc7983 */ /* 0x0005620000300800 */
[----:B------:R-:W-:Y:S01]  /*1b0b0*/  F2FP.F16.F32.PACK_AB R78, R252, R251 ;  /* 0x000000fbfc4e723e */ /* 0x000fe200000000ff */
[----:B-1----:R-:W-:Y:S01]  /*1b0c0*/  FFMA.FTZ R2, R201, UR4, -R74 ;  /* 0x00000004c9027c23 */ /* 0x002fe2000801084a */
[----:B------:R-:W-:Y:S02]  /*1b0d0*/  MOV R201, R203 ;  /* 0x000000cb00c97202 */ /* 0x000fe40000000f00 */
[----:B------:R-:W-:Y:S03]  /*1b0e0*/  MOV R203, R248 ;  /* 0x000000f800cb7202 */ /* 0x000fe60000000f00 */
[-C--:B----4-:R-:W-:Y:S03]  /*1b0f0*/  HMMA.16816.F32 R4, R76, R88.reuse, R4 ;  /* 0x000000584c04723c */ /* 0x090fe60000001804 */
[----:B------:R-:W-:Y:S02]  /*1b100*/  MOV R248, R191 ;  /* 0x000000bf00f87202 */ /* 0x000fe40000000f00 */
[----:B------:R-:W-:Y:S01]  /*1b110*/  MOV R191, R210 ;  /* 0x000000d200bf7202 */ /* 0x000fe20000000f00 */
[C---:B------:R-:W-:Y:S01]  /*1b120*/  HMMA.16816.F32 R8, R80.reuse, R88, R8 ;  /* 0x000000585008723c */ /* 0x040fe20000001808 */
[----:B------:R1:W-:Y:S04]  /*1b130*/  MUFU.EX2 R210, R2 ;  /* 0x0000000200d27308 */ /* 0x0003e80000000800 */
[----:B------:R-:W-:Y:S01]  /*1b140*/  MOV R113, R201 ;  /* 0x000000c900717202 */ /* 0x000fe20000000f00 */
[-C--:B------:R-:W-:Y:S05]  /*1b150*/  HMMA.16816.F32 R12, R80, R90.reuse, R12 ;  /* 0x0000005a500c723c */ /* 0x080fea000000180c */
[----:B------:R-:W-:Y:S01]  /*1b160*/  MOV R201, R209 ;  /* 0x000000d100c97202 */ /* 0x000fe20000000f00 */
[C---:B------:R-:W-:Y:S01]  /*1b170*/  HMMA.16816.F32 R16, R76.reuse, R90, R16 ;  /* 0x0000005a4c10723c */ /* 0x040fe20000001810 */
[----:B------:R-:W-:Y:S04]  /*1b180*/  LDSM.16.MT88.4 R88, [R218+0x9800] ;  /* 0x00980000da58783b */ /* 0x000fe80000004200 */
[----:B------:R-:W-:Y:S01]  /*1b190*/  MOV R209, R199 ;  /* 0x000000c700d17202 */ /* 0x000fe20000000f00 */
[--C-:B-1----:R-:W-:Y:S01]  /*1b1a0*/  FFMA.FTZ R2, R200, UR4, -R75.reuse ;  /* 0x00000004c8027c23 */ /* 0x102fe2000801084b */
[----:B------:R-:W-:Y:S01]  /*1b1b0*/  MOV R199, R176 ;  /* 0x000000b000c77202 */ /* 0x000fe20000000f00 */
[----:B------:R-:W-:Y:S02]  /*1b1c0*/  FFMA.FTZ R93, R113, UR4, -R75 ;  /* 0x00000004715d7c23 */ /* 0x000fe4000801084b */
        /* <DEDUP_REMOVED lines=9> */
[----:B------:R-:W-:Y:S02]  /*1b260*/  MOV R203, R209 ;  /* 0x000000d100cb7202 */ /* 0x000fe40000000f00 */
[----:B------:R-:W-:Y:S02]  /*1b270*/  MOV R209, R248 ;  /* 0x000000f800d17202 */ /* 0x000fe40000000f00 */
[----:B------:R-:W-:Y:S01]  /*1b280*/  MOV R113, R200 ;  /* 0x000000c800717202 */ /* 0x000fe20000000f00 */
[----:B-1----:R-:W-:Y:S01]  /*1b290*/  FFMA.FTZ R2, R150, UR4, -R100 ;  /* 0x0000000496027c23 */ /* 0x002fe20008010864 */
[----:B------:R-:W-:Y:S01]  /*1b2a0*/  MOV R200, R201 ;  /* 0x000000c900c87202 */ /* 0x000fe20000000f00 */
[----:B------:R-:W-:Y:S01]  /*1b2b0*/  IMAD.MOV.U32 R201, RZ, RZ, R203 ;  /* 0x000000ffffc97224 */ /* 0x000fe200078e00cb */
[----:B------:R-:W-:Y:S01]  /*1b2c0*/  MOV R203, R209 ;  /* 0x000000d100cb7202 */ /* 0x000fe20000000f00 */
[----:B------:R1:W-:Y:S01]  /*1b2d0*/  MUFU.EX2 R150, R2 ;  /* 0x0000000200967308 */ /* 0x0003e20000000800 */
[----:B------:R-:W-:Y:S02]  /*1b2e0*/  MOV R248, R199 ;  /* 0x000000c700f87202 */ /* 0x000fe40000000f00 */
[----:B------:R-:W-:Y:S02]  /*1b2f0*/  MOV R117, R201 ;  /* 0x000000c900757202 */ /* 0x000fe40000000f00 */
[----:B------:R-:W-:Y:S02]  /*1b300*/  MOV R116, R200 ;  /* 0x000000c800747202 */ /* 0x000fe40000000f00 */
[----:B------:R-:W-:Y:S01]  /*1b310*/  MOV R188, R135 ;  /* 0x0000008700bc7202 */ /* 0x000fe20000000f00 */
[--C-:B------:R-:W-:Y:S02]  /*1b320*/  FFMA.FTZ R84, R117, UR4, -R74.reuse ;  /* 0x0000000475547c23 */ /* 0x100fe4000801084a */
[----:B------:R3:W-:Y:S01]  /*1b330*/  MUFU.EX2 R200, R99 ;  /* 0x0000006300c87308 */ /* 0x0007e20000000800 */
[----:B------:R-:W-:Y:S01]  /*1b340*/  FFMA.FTZ R117, R115, UR4, -R74 ;  /* 0x0000000473757c23 */ /* 0x000fe2000801084a */
[----:B------:R2:W5:Y:S01]  /*1b350*/  LDL.LU R135, [R1+0xd4] ;  /* 0x0000d40001877983 */ /* 0x0005620000300800 */
[----:B------:R-:W-:Y:S01]  /*1b360*/  MOV R199, R177 ;  /* 0x000000b100c77202 */ /* 0x000fe20000000f00 */
[----:B-1----:R-:W-:Y:S06]  /*1b370*/  FFMA.FTZ R2, R151, UR4, -R100 ;  /* 0x0000000497027c23 */ /* 0x002fec0008010864 */
[----:B------:R1:W-:Y:S10]  /*1b380*/  MUFU.EX2 R209, R3 ;  /* 0x0000000300d17308 */ /* 0x0003f40000000800 */
[----:B------:R4:W-:Y:S01]  /*1b390*/  MUFU.EX2 R151, R2 ;  /* 0x0000000200977308 */ /* 0x0009e20000000800 */
[----:B---3--:R-:W-:Y:S01]  /*1b3a0*/  FFMA.FTZ R99, R205, UR4, -R74 ;  /* 0x00000004cd637c23 */ /* 0x008fe2000801084a */
[----:B------:R-:W-:Y:S08]  /*1b3b0*/  MOV R205, R133 ;  /* 0x0000008500cd7202 */ /* 0x000ff00000000f00 */
[----:B------:R3:W-:Y:S01]  /*1b3c0*/  MUFU.EX2 R201, R97 ;  /* 0x0000006100c97308 */ /* 0x0007e20000000800 */
[----:B-1----:R-:W-:Y:S09]  /*1b3d0*/  FADD.FTZ R3, R214, R101 ;  /* 0x00000065d6037221 */ /* 0x002ff20000010000 */
[----:B------:R1:W2:Y:S01]  /*1b3e0*/  MUFU.EX2 R177, R93 ;  /* 0x0000005d00b17308 */ /* 0x0002a20000000800 */
[----:B----4-:R-:W-:Y:S09]  /*1b3f0*/  FFMA.FTZ R2, R202, UR4, -R100 ;  /* 0x00000004ca027c23 */ /* 0x010ff20008010864 */
[----:B------:R4:W-:Y:S01]  /*1b400*/  MUFU.EX2 R202, R2 ;  /* 0x0000000200ca7308 */ /* 0x0009e20000000800 */
[----:B---3--:R-:W-:Y:S09]  /*1b410*/  FADD.FTZ R97, R215, R98 ;  /* 0x00000062d7617221 */ /* 0x008ff20000010000 */
[----:B------:R-:W-:Y:S01]  /*1b420*/  MUFU.EX2 R133, R111 ;  /* 0x0000006f00857308 */ /* 0x000fe20000000800 */
[----:B-1----:R-:W1:Y:S01]  /*1b430*/  LDSM.16.MT88.4 R92, [R219+0x9800] ;  /* 0x00980000db5c783b */ /* 0x002e620000004200 */
[----:B----4-:R-:W-:Y:S01]  /*1b440*/  FFMA.FTZ R2, R113, UR4, -R100 ;  /* 0x0000000471027c23 */ /* 0x010fe20008010864 */
[----:B------:R-:W-:Y:S07]  /*1b450*/  MOV R113, R203 ;  /* 0x000000cb00717202 */ /* 0x000fee0000000f00 */
[----:B------:R3:W4:Y:S01]  /*1b460*/  MUFU.EX2 R203, R2 ;  /* 0x0000000200cb7308 */ /* 0x0007220000000800 */
[----:B------:R-:W-:Y:S02]  /*1b470*/  MOV R125, R113 ;  /* 0x00000071007d7202 */ /* 0x000fe40000000f00 */
[----:B------:R-:W-:Y:S02]  /*1b480*/  MOV R113, R248 ;  /* 0x000000f800717202 */ /* 0x000fe40000000f00 */
[----:B------:R-:W-:Y:S01]  /*1b490*/  MOV R248, R194 ;  /* 0x000000c200f87202 */ /* 0x000fe20000000f00 */
[----:B------:R-:W-:Y:S01]  /*1b4a0*/  IMAD.MOV.U32 R194, RZ, RZ, R193 ;  /* 0x000000ffffc27224 */ /* 0x000fe200078e00c1 */
[----:B------:R-:W-:Y:S01]  /*1b4b0*/  MOV R193, R187 ;  /* 0x000000bb00c17202 */ /* 0x000fe20000000f00 */
[----:B------:R-:W-:Y:S02]  /*1b4c0*/  FADD.FTZ R98, R125, R3 ;  /* 0x000000037d627221 */ /* 0x000fe40000010000 */
[----:B------:R2:W-:Y:S01]  /*1b4d0*/  MUFU.EX2 R187, R84 ;  /* 0x0000005400bb7308 */ /* 0x0005e20000000800 */
[----:B------:R-:W-:Y:S01]  /*1b4e0*/  MOV R214, R248 ;  /* 0x000000f800d67202 */ /* 0x000fe20000000f00 */
[--C-:B------:R-:W-:Y:S01]  /*1b4f0*/  FFMA.FTZ R3, R189, UR4, -R75.reuse ;  /* 0x00000004bd037c23 */ /* 0x100fe2000801084b */
[----:B------:R-:W-:Y:S02]  /*1b500*/  MOV R123, R193 ;  /* 0x000000c1007b7202 */ /* 0x000fe40000000f00 */
[----:B------:R-:W-:Y:S01]  /*1b510*/  MOV R193, R191 ;  /* 0x000000bf00c17202 */ /* 0x000fe20000000f00 */
[--C-:B------:R-:W-:Y:S01]  /*1b520*/  FFMA.FTZ R115, R214, UR4, -R75.reuse ;  /* 0x00000004d6737c23 */ /* 0x100fe2000801084b */
[----:B------:R-:W-:Y:S01]  /*1b530*/  MOV R248, R188 ;  /* 0x000000bc00f87202 */ /* 0x000fe20000000f00 */
[--C-:B---3--:R-:W-:Y:S02]  /*1b540*/  FFMA.FTZ R2, R149, UR4, -R74.reuse ;  /* 0x0000000495027c23 */ /* 0x108fe4000801084a */
[----:B------:R3:W-:Y:S01]  /*1b550*/  MUFU.EX2 R191, R103 ;  /* 0x0000006700bf7308 */ /* 0x0007e20000000800 */
[----:B------:R-:W-:Y:S02]  /*1b560*/  MOV R125, R194 ;  /* 0x000000c2007d7202 */ /* 0x000fe40000000f00 */
[----:B------:R-:W-:Y:S07]  /*1b570*/  MOV R214, R248 ;  /* 0x000000f800d67202 */ /* 0x000fee0000000f00 */
[----:B------:R4:W4:Y:S01]  /*1b580*/  MUFU.EX2 R149, R2 ;  /* 0x0000000200957308 */ /* 0x0009220000000800 */
[--C-:B--2---:R-:W-:Y:S01]  /*1b590*/  FFMA.FTZ R84, R116, UR4, -R74.reuse ;  /* 0x0000000474547c23 */ /* 0x104fe2000801084a */
[-C--:B-1----:R-:W-:Y:S03]  /*1b5a0*/  HMMA.16816.F32 R20, R76, R92.reuse, R20 ;  /* 0x0000005c4c14723c */ /* 0x082fe60000001814 */
[----:B------:R-:W-:Y:S03]  /*1b5b0*/  FFMA.FTZ R116, R129, UR4, -R74 ;  /* 0x0000000481747c23 */ /* 0x000fe6000801084a */
[C---:B------:R-:W-:Y:S02]  /*1b5c0*/  HMMA.16816.F32 R24, R80.reuse, R92, R24 ;  /* 0x0000005c5018723c */ /* 0x040fe40000001818 */
[----:B------:R1:W-:Y:S03]  /*1b5d0*/  MUFU.EX2 R189, R3 ;  /* 0x0000000300bd7308 */ /* 0x0003e60000000800 */
[--C-:B---3--:R-:W-:Y:S01]  /*1b5e0*/  FFMA.FTZ R103, R206, UR4, -R75.reuse ;  /* 0x00000004ce677c23 */ /* 0x108fe2000801084b */
[-C--:B------:R-:W-:Y:S05]  /*1b5f0*/  HMMA.16816.F32 R28, R80, R94.reuse, R28 ;  /* 0x0000005e501c723c */ /* 0x080fea000000181c */
[----:B----4-:R-:W-:Y:S01]  /*1b600*/  FADD.FTZ R2, R131, R96 ;  /* 0x0000006083027221 */ /* 0x010fe20000010000 */
[C---:B------:R-:W-:Y:S01]  /*1b610*/  HMMA.16816.F32 R32, R76.reuse, R94, R32 ;  /* 0x0000005e4c20723c */ /* 0x040fe20000001820 */
[----:B------:R-:W-:Y:S04]  /*1b620*/  LDSM.16.MT88.4 R92, [R219+0xa000] ;  /* 0x00a00000db5c783b */ /* 0x000fe80000004200 */
[--C-:B------:R-:W-:Y:S01]  /*1b630*/  FFMA.FTZ R96, R195, UR4, -R74.reuse ;  /* 0x00000004c3607c23 */ /* 0x100fe2000801084a */
[----:B------:R-:W-:Y:S01]  /*1b640*/  FFMA.FTZ R74, R104, UR4, -R74 ;  /* 0x00000004684a7c23 */ /* 0x000fe2000801084a */
[----:B------:R-:W-:Y:S01]  /*1b650*/  FADD.FTZ R104, R113, R2 ;  /* 0x0000000271687221 */ /* 0x000fe20000010000 */
[----:B------:R-:W-:Y:S01]  /*1b660*/  FFMA.FTZ R2, R142, UR4, -R75 ;  /* 0x000000048e027c23 */ /* 0x000fe2000801084b */
[----:B------:R2:W3:Y:S02]  /*1b670*/  MUFU.EX2 R195, R102 ;  /* 0x0000006600c37308 */ /* 0x0004e40000000800 */
[----:B------:R-:W-:Y:S01]  /*1b680*/  MOV R142, R148 ;  /* 0x00000094008e7202 */ /* 0x000fe20000000f00 */
[----:B------:R-:W-:Y:S01]  /*1b690*/  IMAD.MOV.U32 R131, RZ, RZ, R125 ;  /* 0x000000ffff837224 */ /* 0x000fe200078e007d */
[----:B------:R-:W-:Y:S01]  /*1b6a0*/  MOV R113, R190 ;  /* 0x000000be00717202 */ /* 0x000fe20000000f00 */
[----:B-1----:R-:W-:Y:S01]  /*1b6b0*/  FADD.FTZ R3, R127, R98 ;  /* 0x000000627f037221 */ /* 0x002fe20000010000 */
[----:B------:R-:W-:Y:S01]  /*1b6c0*/  FADD.FTZ R104, R130, R104 ;  /* 0x0000006882687221 */ /* 0x000fe20000010000 */
[----:B------:R-:W-:Y:S03]  /*1b6d0*/  MOV R125, R199 ;  /* 0x000000c7007d7202 */ /* 0x000fe60000000f00 */
[----:B------:R1:W-:Y:S01]  /*1b6e0*/  MUFU.EX2 R148, R2 ;  /* 0x0000000200947308 */ /* 0x0003e20000000800 */
[----:B------:R-:W-:Y:S01]  /*1b6f0*/  FADD.FTZ R3, R132, R3 ;  /* 0x0000000384037221 */ /* 0x000fe20000010000 */
[----:B------:R-:W-:Y:S02]  /*1b700*/  MOV R199, R143 ;  /* 0x0000008f00c77202 */ /* 0x000fe40000000f00 */
[----:B------:R-:W-:Y:S01]  /*1b710*/  MOV R204, R125 ;  /* 0x0000007d00cc7202 */ /* 0x000fe20000000f00 */
[----:B------:R-:W-:Y:S01]  /*1b720*/  FADD.FTZ R3, R144, R3 ;  /* 0x0000000390037221 */ /* 0x000fe20000010000 */
[----:B------:R-:W-:Y:S01]  /*1b730*/  MOV R248, R199 ;  /* 0x000000c700f87202 */ /* 0x000fe20000000f00 */
[----:B------:R-:W-:Y:S03]  /*1b740*/  IMAD.MOV.U32 R199, RZ, RZ, R134 ;  /* 0x000000ffffc77224 */ /* 0x000fe600078e0086 */
[----:B------:R4:W-:Y:S01]  /*1b750*/  MUFU.EX2 R190, R84 ;  /* 0x0000005400be7308 */ /* 0x0009e20000000800 */
[----:B--2---:R-:W-:Y:S01]  /*1b760*/  FFMA.FTZ R102, R207, UR4, -R75 ;  /* 0x00000004cf667c23 */ /* 0x004fe2000801084b */
[----:B------:R-:W-:Y:S04]  /*1b770*/  FADD.FTZ R3, R139, R3 ;  /* 0x000000038b037221 */ /* 0x000fe80000010000 */
[----:B------:R-:W-:Y:S04]  /*1b780*/  FADD.FTZ R3, R154, R3 ;  /* 0x000000039a037221 */ /* 0x000fe80000010000 */
[----:B------:R-:W2:Y:S01]  /*1b790*/  MUFU.EX2 R194, R96 ;  /* 0x0000006000c27308 */ /* 0x000ea20000000800 */
[--C-:B-1----:R-:W-:Y:S09]  /*1b7a0*/  FFMA.FTZ R2, R186, UR4, -R75.reuse ;  /* 0x00000004ba027c23 */ /* 0x102ff2000801084b */
[----:B------:R1:W2:Y:S01]  /*1b7b0*/  MUFU.EX2 R186, R2 ;  /* 0x0000000200ba7308 */ /* 0x0002a20000000800 */
[----:B----4-:R-:W4:Y:S09]  /*1b7c0*/  LDSM.16.MT88.4 R84, [R217+0x9800] ;  /* 0x00980000d954783b */ /* 0x010f320000004200 */
[----:B------:R-:W-:Y:S10]  /*1b7d0*/  MUFU.EX2 R127, R103 ;  /* 0x00000067007f7308 */ /* 0x000ff40000000800 */
[----:B------:R-:W-:Y:S01]  /*1b7e0*/  MUFU.EX2 R129, R102 ;  /* 0x0000006600817308 */ /* 0x000fe20000000800 */
[--C-:B-1----:R-:W-:Y:S09]  /*1b7f0*/  FFMA.FTZ R2, R193, UR4, -R75.reuse ;  /* 0x00000004c1027c23 */ /* 0x102ff2000801084b */
[----:B------:R1:W2:Y:S10]  /*1b800*/  MUFU.EX2 R193, R2 ;  /* 0x0000000200c17308 */ /* 0x0002b40000000800 */
[----:B------:R-:W-:Y:S10]  /*1b810*/  MUFU.EX2 R143, R109 ;  /* 0x0000006d008f7308 */ /* 0x000ff40000000800 */
[----:B------:R-:W-:Y:S01]  /*1b820*/  MUFU.EX2 R134, R110 ;  /* 0x0000006e00867308 */ /* 0x000fe20000000800 */
[-C--:B----4-:R-:W-:Y:S03]  /*1b830*/  HMMA.16816.F32 R36, R76, R84.reuse, R36 ;  /* 0x000000544c24723c */ /* 0x090fe60000001824 */
[--C-:B-1----:R-:W-:Y:S01]  /*1b840*/  FFMA.FTZ R2, R113, UR4, -R100.reuse ;  /* 0x0000000471027c23 */ /* 0x102fe20008010864 */
[----:B------:R-:W-:Y:S02]  /*1b850*/  MOV R113, R185 ;  /* 0x000000b900717202 */ /* 0x000fe40000000f00 */
[C---:B------:R-:W-:Y:S03]  /*1b860*/  HMMA.16816.F32 R40, R80.reuse, R84, R40 ;  /* 0x000000545028723c */ /* 0x040fe60000001828 */
[----:B------:R1:W-:Y:S02]  /*1b870*/  MUFU.EX2 R185, R2 ;  /* 0x0000000200b97308 */ /* 0x0003e40000000800 */
[--C-:B------:R-:W-:Y:S01]  /*1b880*/  FFMA.FTZ R101, R113, UR4, -R75.reuse ;  /* 0x0000000471657c23 */ /* 0x100fe2000801084b */
[-C--:B------:R-:W-:Y:S07]  /*1b890*/  HMMA.16816.F32 R44, R80, R86.reuse, R44 ;  /* 0x00000056502c723c */ /* 0x080fee000000182c */
[----:B------:R-:W-:Y:S01]  /*1b8a0*/  MUFU.EX2 R130, R101 ;  /* 0x0000006500827308 */ /* 0x000fe20000000800 */
[--C-:B------:R-:W-:Y:S01]  /*1b8b0*/  FFMA.FTZ R113, R141, UR4, -R75.reuse ;  /* 0x000000048d717c23 */ /* 0x100fe2000801084b */
[C---:B------:R-:W-:Y:S01]  /*1b8c0*/  HMMA.16816.F32 R48, R76.reuse, R86, R48 ;  /* 0x000000564c30723c */ /* 0x040fe20000001830 */
[----:B------:R-:W4:Y:S07]  /*1b8d0*/  LDSM.16.MT88.4 R84, [R216+0xa000] ;  /* 0x00a00000d854783b */ /* 0x000f2e0000004200 */
[----:B------:R3:W-:Y:S01]  /*1b8e0*/  MUFU.EX2 R141, R106 ;  /* 0x0000006a008d7308 */ /* 0x0007e20000000800 */
[-C--:B------:R-:W-:Y:S03]  /*1b8f0*/  HMMA.16816.F32 R52, R76, R88.reuse, R52 ;  /* 0x000000584c34723c */ /* 0x080fe60000001834 */
[--C-:B-1----:R-:W-:Y:S03]  /*1b900*/  FFMA.FTZ R2, R184, UR4, -R100.reuse ;  /* 0x00000004b8027c23 */ /* 0x102fe60008010864 */
[C---:B------:R-:W-:Y:S03]  /*1b910*/  HMMA.16816.F32 R56, R80.reuse, R88, R56 ;  /* 0x000000585038723c */ /* 0x040fe60000001838 */
[----:B------:R-:W-:Y:S03]  /*1b920*/  MUFU.EX2 R132, R107 ;  /* 0x0000006b00847308 */ /* 0x000fe60000000800 */
[-C--:B------:R-:W-:Y:S07]  /*1b930*/  HMMA.16816.F32 R60, R80, R90.reuse, R60 ;  /* 0x0000005a503c723c */ /* 0x080fee000000183c */
[----:B------:R1:W2:Y:S01]  /*1b940*/  MUFU.EX2 R184, R2 ;  /* 0x0000000200b87308 */ /* 0x0002a20000000800 */
[--C-:B---3--:R-:W-:Y:S01]  /*1b950*/  FFMA.FTZ R106, R199, UR4, -R100.reuse ;  /* 0x00000004c76a7c23 */ /* 0x108fe20008010864 */
[----:B------:R-:W-:Y:S01]  /*1b960*/  HMMA.16816.F32 R64, R76, R90, R64 ;  /* 0x0000005a4c40723c */ /* 0x000fe20000001840 */
[----:B------:R-:W-:Y:S03]  /*1b970*/  LDSM.16.MT88.4 R88, [R218+0xa000] ;  /* 0x00a00000da58783b */ /* 0x000fe60000004200 */
[----:B------:R-:W-:Y:S04]  /*1b980*/  F2FP.F16.F32.PACK_AB R80, R177, R176 ;  /* 0x000000b0b150723e */ /* 0x000fe800000000ff */
[----:B------:R-:W-:Y:S03]  /*1b990*/  MUFU.EX2 R107, R112 ;  /* 0x00000070006b7308 */ /* 0x000fe60000000800 */
[----:B------:R-:W-:Y:S02]  /*1b9a0*/  F2FP.F16.F32.PACK_AB R76, R244, R183 ;  /* 0x000000b7f44c723e */ /* 0x000fe400000000ff */
[----:B------:R-:W-:Y:S02]  /*1b9b0*/  F2FP.F16.F32.PACK_AB R77, R179, R182 ;  /* 0x000000b6b34d723e */ /* 0x000fe400000000ff */
[----:B------:R-:W-:Y:S01]  /*1b9c0*/  F2FP.F16.F32.PACK_AB R78, R243, R178 ;  /* 0x000000b2f34e723e */ /* 0x000fe200000000ff */
[--C-:B-1----:R-:W-:Y:S01]  /*1b9d0*/  FFMA.FTZ R2, R123, UR4, -R100.reuse ;  /* 0x000000047b027c23 */ /* 0x102fe20008010864 */
[----:B------:R-:W-:Y:S02]  /*1b9e0*/  MOV R123, R192 ;  /* 0x000000c0007b7202 */ /* 0x000fe40000000f00 */
[----:B------:R-:W-:Y:S01]  /*1b9f0*/  F2FP.F16.F32.PACK_AB R79, R210, R211 ;  /* 0x000000d3d24f723e */ /* 0x000fe200000000ff */
[----:B------:R1:W-:Y:S01]  /*1ba00*/  MUFU.EX2 R188, R2 ;  /* 0x0000000200bc7308 */ /* 0x0003e20000000800 */
[----:B------:R-:W-:Y:S02]  /*1ba10*/  F2FP.F16.F32.PACK_AB R82, R209, R208 ;  /* 0x000000d0d152723e */ /* 0x000fe400000000ff */
[----:B------:R-:W-:Y:S02]  /*1ba20*/  F2FP.F16.F32.PACK_AB R81, R151, R150 ;  /* 0x000000969751723e */ /* 0x000fe400000000ff */
[----:B------:R-:W-:Y:S01]  /*1ba30*/  F2FP.F16.F32.PACK_AB R83, R203, R202 ;  /* 0x000000cacb53723e */ /* 0x000fe200000000ff */
[-C--:B----4-:R-:W-:Y:S06]  /*1ba40*/  HMMA.16816.F32 R4, R76, R84.reuse, R4 ;  /* 0x000000544c04723c */ /* 0x090fec0000001804 */
[C---:B------:R-:W-:Y:S05]  /*1ba50*/  HMMA.16816.F32 R8, R80.reuse, R84, R8 ;  /* 0x000000545008723c */ /* 0x040fea0000001808 */
[----:B-1----:R-:W-:Y:S01]  /*1ba60*/  FFMA.FTZ R2, R142, UR4, -R100 ;  /* 0x000000048e027c23 */ /* 0x002fe20008010864 */
[-C--:B------:R-:W-:Y:S01]  /*1ba70*/  HMMA.16816.F32 R12, R80, R86.reuse, R12 ;  /* 0x00000056500c723c */ /* 0x080fe2000000180c */
[----:B------:R1:W-:Y:S05]  /*1ba80*/  MUFU.EX2 R142, R105 ;  /* 0x00000069008e7308 */ /* 0x0003ea0000000800 */
[C---:B------:R-:W-:Y:S01]  /*1ba90*/  HMMA.16816.F32 R16, R76.reuse, R86, R16 ;  /* 0x000000564c10723c */ /* 0x040fe20000001810 */
[----:B------:R-:W-:Y:S04]  /*1baa0*/  LDSM.16.MT88.4 R84, [R216+0xa800] ;  /* 0x00a80000d854783b */ /* 0x000fe80000004200 */
[----:B------:R3:W4:Y:S01]  /*1bab0*/  MUFU.EX2 R192, R2 ;  /* 0x0000000200c07308 */ /* 0x0007220000000800 */
[-C--:B------:R-:W-:Y:S06]  /*1bac0*/  HMMA.16816.F32 R20, R76, R92.reuse, R20 ;  /* 0x0000005c4c14723c */ /* 0x080fec0000001814 */
[C---:B------:R-:W-:Y:S05]  /*1bad0*/  HMMA.16816.F32 R24, R80.reuse, R92, R24 ;  /* 0x0000005c5018723c */ /* 0x040fea0000001818 */
[--C-:B-1----:R-:W-:Y:S01]  /*1bae0*/  FFMA.FTZ R105, R114, UR4, -R75.reuse ;  /* 0x0000000472697c23 */ /* 0x102fe2000801084b */
[-C--:B------:R-:W-:Y:S03]  /*1baf0*/  HMMA.16816.F32 R28, R80, R94.reuse, R28 ;  /* 0x0000005e501c723c */ /* 0x080fe6000000181c */
[----:B------:R1:W4:Y:S02]  /*1bb00*/  MUFU.EX2 R111, R105 ;  /* 0x00000069006f7308 */ /* 0x0003240000000800 */
[----:B------:R-:W-:Y:S01]  /*1bb10*/  FFMA.FTZ R114, R131, UR4, -R75 ;  /* 0x0000000483727c23 */ /* 0x000fe2000801084b */
[C---:B------:R-:W-:Y:S01]  /*1bb20*/  HMMA.16816.F32 R32, R76.reuse, R94, R32 ;  /* 0x0000005e4c20723c */ /* 0x040fe20000001820 */
[----:B------:R-:W4:Y:S04]  /*1bb30*/  LDL.LU R75, [R1+0xb4] ;  /* 0x0000b400014b7983 */ /* 0x000f280000300800 */
[----:B---3--:R-:W-:Y:S01]  /*1bb40*/  FADD.FTZ R2, R140, R97 ;  /* 0x000000618c027221 */ /* 0x008fe20000010000 */
[----:B------:R-:W-:Y:S01]  /*1bb50*/  LDSM.16.MT88.4 R92, [R219+0xa800] ;  /* 0x00a80000db5c783b */ /* 0x000fe20000004200 */
[----:B------:R3:W-:Y:S04]  /*1bb60*/  MUFU.EX2 R140, R99 ;  /* 0x00000063008c7308 */ /* 0x0007e80000000800 */
[----:B------:R-:W-:Y:S01]  /*1bb70*/  FADD.FTZ R2, R126, R2 ;  /* 0x000000027e027221 */ /* 0x000fe20000010000 */
[----:B-1----:R-:W-:Y:S05]  /*1bb80*/  FFMA.FTZ R105, R248, UR4, -R100 ;  /* 0x00000004f8697c23 */ /* 0x002fea0008010864 */
[----:B------:R1:W-:Y:S01]  /*1bb90*/  MUFU.EX2 R131, R108 ;  /* 0x0000006c00837308 */ /* 0x0003e20000000800 */
[----:B------:R-:W-:Y:S04]  /*1bba0*/  FADD.FTZ R2, R136, R2 ;  /* 0x0000000288027221 */ /* 0x000fe80000010000 */
[----:B------:R-:W-:Y:S01]  /*1bbb0*/  FADD.FTZ R102, R137, R2 ;  /* 0x0000000289667221 */ /* 0x000fe20000010000 */
[----:B---3--:R-:W3:Y:S01]  /*1bbc0*/  LDSM.16.MT88.4 R96, [R217+0xa000] ;  /* 0x00a00000d960783b */ /* 0x008ee20000004200 */
[----:B-1----:R-:W-:Y:S02]  /*1bbd0*/  FFMA.FTZ R108, R72, UR4, -R100 ;  /* 0x00000004486c7c23 */ /* 0x002fe40008010864 */
[----:B------:R-:W-:Y:S01]  /*1bbe0*/  FADD.FTZ R72, R163, R102 ;  /* 0x00000066a3487221 */ /* 0x000fe20000010000 */
[-C--:B---3--:R-:W-:Y:S06]  /*1bbf0*/  HMMA.16816.F32 R36, R76, R96.reuse, R36 ;  /* 0x000000604c24723c */ /* 0x088fec0000001824 */
        /* <DEDUP_REMOVED lines=12> */
[----:B--2---:R-:W-:Y:S02]  /*1bcc0*/  F2FP.F16.F32.PACK_AB R83, R194, R190 ;  /* 0x000000bec253723e */ /* 0x004fe400000000ff */
[----:B------:R-:W-:Y:S02]  /*1bcd0*/  F2FP.F16.F32.PACK_AB R76, R186, R148 ;  /* 0x00000094ba4c723e */ /* 0x000fe400000000ff */
[----:B------:R-:W-:Y:S02]  /*1bce0*/  F2FP.F16.F32.PACK_AB R78, R193, R189 ;  /* 0x000000bdc14e723e */ /* 0x000fe400000000ff */
[----:B------:R-:W-:Y:S01]  /*1bcf0*/  F2FP.F16.F32.PACK_AB R77, R184, R185 ;  /* 0x000000b9b84d723e */ /* 0x000fe200000000ff */
[-C--:B------:R-:W-:Y:S05]  /*1bd00*/  HMMA.16816.F32 R4, R80, R84.reuse, R4 ;  /* 0x000000545004723c */ /* 0x080fea0000001804 */
[----:B----4-:R-:W-:Y:S07]  /*1bd10*/  F2FP.F16.F32.PACK_AB R79, R192, R188 ;  /* 0x000000bcc04f723e */ /* 0x010fee00000000ff */
        /* <DEDUP_REMOVED lines=27> */
[----:B------:R-:W3:Y:S02]  /*1bed0*/  MUFU.EX2 R91, R113 ;  /* 0x00000071005b7308 */ /* 0x000ee40000000800 */
[----:B---3--:R-:W-:Y:S01]  /*1bee0*/  F2FP.F16.F32.PACK_AB R196, R91, R107 ;  /* 0x0000006b5bc4723e */ /* 0x008fe200000000ff */
[----:B------:R-:W-:Y:S01]  /*1bef0*/  FFMA.FTZ R75, R0, R75, R205 ;  /* 0x0000004b004b7223 */ /* 0x000fe200000100cd */
[----:B------:R-:W-:Y:S01]  /*1bf00*/  FADD.FTZ R0, R145, R104 ;  /* 0x0000006891007221 */ /* 0x000fe20000010000 */
[----:B------:R-:W-:Y:S01]  /*1bf10*/  MOV R205, R123 ;  /* 0x0000007b00cd7202 */ /* 0x000fe20000000f00 */
[----:B------:R-:W-:Y:S04]  /*1bf20*/  FFMA.FTZ R104, R122, UR4, -R100 ;  /* 0x000000047a687c23 */ /* 0x000fe80008010864 */
[----:B------:R-:W-:Y:S01]  /*1bf30*/  MUFU.EX2 R123, R119 ;  /* 0x00000077007b7308 */ /* 0x000fe20000000800 */
[----:B------:R-:W-:Y:S01]  /*1bf40*/  FADD.FTZ R101, R138, R0 ;  /* 0x000000008a657221 */ /* 0x000fe20000010000 */
[----:B------:R-:W-:Y:S03]  /*1bf50*/  FFMA.FTZ R0, R212, UR4, -R100 ;  /* 0x00000004d4007c23 */ /* 0x000fe60008010864 */
[----:B------:R-:W-:Y:S05]  /*1bf60*/  FADD.FTZ R2, R162, R101 ;  /* 0x00000065a2027221 */ /* 0x000fea0000010000 */
[----:B------:R3:W-:Y:S01]  /*1bf70*/  MUFU.EX2 R126, R0 ;  /* 0x00000000007e7308 */ /* 0x0007e20000000800 */
[----:B------:R-:W-:Y:S04]  /*1bf80*/  FADD.FTZ R2, R152, R2 ;  /* 0x0000000298027221 */ /* 0x000fe80000010000 */
[----:B------:R-:W-:Y:S01]  /*1bf90*/  FADD.FTZ R3, R157, R2 ;  /* 0x000000029d037221 */ /* 0x000fe20000010000 */
[----:B------:R-:W-:Y:S04]  /*1bfa0*/  FADD.FTZ R2, R169, R88 ;  /* 0x00000058a9027221 */ /* 0x000fe80000010000 */
[----:B------:R-:W-:Y:S01]  /*1bfb0*/  MUFU.EX2 R119, R117 ;  /* 0x0000007500777308 */ /* 0x000fe20000000800 */
[----:B------:R-:W-:Y:S01]  /*1bfc0*/  FADD.FTZ R3, R175, R3 ;  /* 0x00000003af037221 */ /* 0x000fe20000010000 */
[----:B------:R-:W-:Y:S03]  /*1bfd0*/  FADD.FTZ R2, R173, R2 ;  /* 0x00000002ad027221 */ /* 0x000fe60000010000 */
[----:B------:R-:W-:Y:S01]  /*1bfe0*/  FADD.FTZ R82, R197, R3 ;  /* 0x00000003c5527221 */ /* 0x000fe20000010000 */
[----:B------:R-:W-:Y:S01]  /*1bff0*/  FADD.FTZ R80, R172, R2 ;  /* 0x00000002ac507221 */ /* 0x000fe20000010000 */
[----:B------:R-:W-:Y:S03]  /*1c000*/  FADD.FTZ R3, R170, R81 ;  /* 0x00000051aa037221 */ /* 0x000fe60000010000 */
[----:B------:R2:W1:Y:S01]  /*1c010*/  MUFU.EX2 R117, R73 ;  /* 0x0000004900757308 */ /* 0x0004620000000800 */
[----:B---3--:R-:W-:Y:S01]  /*1c020*/  FFMA.FTZ R0, R213, UR4, -R100 ;  /* 0x00000004d5007c23 */ /* 0x008fe20008010864 */
[----:B------:R-:W-:Y:S01]  /*1c030*/  FADD.FTZ R80, R164, R80 ;  /* 0x00000050a4507221 */ /* 0x000fe20000010000 */
[----:B------:R-:W-:Y:S04]  /*1c040*/  FADD.FTZ R3, R174, R3 ;  /* 0x00000003ae037221 */ /* 0x000fe80000010000 */
[----:B------:R-:W-:Y:S03]  /*1c050*/  FADD.FTZ R3, R251, R3 ;  /* 0x00000003fb037221 */ /* 0x000fe60000010000 */
[----:B------:R3:W4:Y:S01]  /*1c060*/  MUFU.EX2 R125, R0 ;  /* 0x00000000007d7308 */ /* 0x0007220000000800 */
[----:B--2---:R-:W-:Y:S02]  /*1c070*/  F2FP.F16.F32.PACK_AB R73, R141, R140 ;  /* 0x0000008c8d49723e */ /* 0x004fe400000000ff */
[----:B-1----:R-:W-:Y:S01]  /*1c080*/  F2FP.F16.F32.PACK_AB R138, R117, R128 ;  /* 0x00000080758a723e */ /* 0x002fe200000000ff */
[--C-:B---3--:R-:W-:Y:S01]  /*1c090*/  FFMA.FTZ R0, R121, UR4, -R100.reuse ;  /* 0x0000000479007c23 */ /* 0x108fe20008010864 */
[----:B----4-:R-:W-:Y:S05]  /*1c0a0*/  F2FP.F16.F32.PACK_AB R77, R125, R126 ;  /* 0x0000007e7d4d723e */ /* 0x010fea00000000ff */
[----:B------:R-:W1:Y:S10]  /*1c0b0*/  MUFU.EX2 R121, R120 ;  /* 0x0000007800797308 */ /* 0x000e740000000800 */
[----:B------:R2:W-:Y:S10]  /*1c0c0*/  MUFU.EX2 R109, R0 ;  /* 0x00000000006d7308 */ /* 0x0005f40000000800 */
[----:B------:R-:W3:Y:S01]  /*1c0d0*/  MUFU.EX2 R120, R116 ;  /* 0x0000007400787308 */ /* 0x000ee20000000800 */
[----:B-1----:R-:W-:Y:S09]  /*1c0e0*/  F2FP.F16.F32.PACK_AB R136, R121, R123 ;  /* 0x0000007b7988723e */ /* 0x002ff200000000ff */
[----:B------:R1:W4:Y:S01]  /*1c0f0*/  MUFU.EX2 R116, R74 ;  /* 0x0000004a00747308 */ /* 0x0003220000000800 */
[----:B--2---:R-:W-:Y:S02]  /*1c100*/  FFMA.FTZ R0, R124, UR4, -R100 ;  /* 0x000000047c007c23 */ /* 0x004fe40008010864 */
[----:B------:R-:W2:Y:S07]  /*1c110*/  LDSM.16.MT88.4 R100, [R218+0xb000] ;  /* 0x00b00000da64783b */ /* 0x000eae0000004200 */
[----:B------:R4:W4:Y:S01]  /*1c120*/  MUFU.EX2 R110, R0 ;  /* 0x00000000006e7308 */ /* 0x0009220000000800 */
[----:B---3--:R-:W-:Y:S02]  /*1c130*/  F2FP.F16.F32.PACK_AB R137, R119, R120 ;  /* 0x000000787789723e */ /* 0x008fe400000000ff */
[----:B-1----:R-:W-:Y:S02]  /*1c140*/  F2FP.F16.F32.PACK_AB R74, R133, R134 ;  /* 0x00000086854a723e */ /* 0x002fe400000000ff */
[----:B----4-:R-:W-:Y:S01]  /*1c150*/  F2FP.F16.F32.PACK_AB R139, R116, R118 ;  /* 0x00000076748b723e */ /* 0x010fe200000000ff */
[----:B------:R-:W-:Y:S01]  /*1c160*/  FADD.FTZ R0, R204, R75 ;  /* 0x0000004bcc007221 */ /* 0x000fe20000010000 */
[----:B------:R-:W-:Y:S02]  /*1c170*/  F2FP.F16.F32.PACK_AB R75, R131, R132 ;  /* 0x00000084834b723e */ /* 0x000fe400000000ff */
[----:B------:R-:W-:Y:S01]  /*1c180*/  F2FP.F16.F32.PACK_AB R79, R110, R109 ;  /* 0x0000006d6e4f723e */ /* 0x000fe200000000ff */
[----:B------:R-:W-:Y:S04]  /*1c190*/  FADD.FTZ R0, R205, R0 ;  /* 0x00000000cd007221 */ /* 0x000fe80000010000 */
        /* <DEDUP_REMOVED lines=8> */
[C---:B------:R-:W-:Y:S01]  /*1c220*/  HMMA.16816.F32 R16, R72.reuse, R86, R16 ;  /* 0x000000564810723c */ /* 0x040fe20000001810 */
[----:B------:R-:W-:Y:S03]  /*1c230*/  LDSM.16.MT88.4 R152, [R219+0xb800] ;  /* 0x00b80000db98783b */ /* 0x000fe60000004200 */
[----:B------:R-:W-:Y:S02]  /*1c240*/  FADD.FTZ R0, R160, R0 ;  /* 0x00000000a0007221 */ /* 0x000fe40000010000 */
[-C--:B------:R-:W-:Y:S02]  /*1c250*/  HMMA.16816.F32 R20, R72, R92.reuse, R20 ;  /* 0x0000005c4814723c */ /* 0x080fe40000001814 */
[----:B------:R-:W1:Y:S03]  /*1c260*/  MUFU.EX2 R87, R115 ;  /* 0x0000007300577308 */ /* 0x000e660000000800 */
[----:B------:R-:W-:Y:S01]  /*1c270*/  FADD.FTZ R0, R161, R0 ;  /* 0x00000000a1007221 */ /* 0x000fe20000010000 */
[C---:B------:R-:W-:Y:S01]  /*1c280*/  HMMA.16816.F32 R24, R76.reuse, R92, R24 ;  /* 0x0000005c4c18723c */ /* 0x040fe20000001818 */
[----:B------:R-:W3:Y:S05]  /*1c290*/  LDSM.16.MT88.4 R160, [R216+0xb800] ;  /* 0x00b80000d8a0783b */ /* 0x000eea0000004200 */
[----:B------:R-:W4:Y:S01]  /*1c2a0*/  MUFU.EX2 R86, R105 ;  /* 0x0000006900567308 */ /* 0x000f220000000800 */
[----:B------:R-:W-:Y:S01]  /*1c2b0*/  FADD.FTZ R0, R146, R0 ;  /* 0x0000000092007221 */ /* 0x000fe20000010000 */
[-C--:B------:R-:W-:Y:S01]  /*1c2c0*/  HMMA.16816.F32 R28, R76, R94.reuse, R28 ;  /* 0x0000005e4c1c723c */ /* 0x080fe2000000181c */
[----:B------:R-:W3:Y:S02]  /*1c2d0*/  LDSM.16.MT88.4 R144, [R217+0xb800] ;  /* 0x00b80000d990783b */ /* 0x000ee40000004200 */
[----:B------:R-:W-:Y:S03]  /*1c2e0*/  FADD.FTZ R0, R165, R0 ;  /* 0x00000000a5007221 */ /* 0x000fe60000010000 */
[C---:B------:R-:W-:Y:S05]  /*1c2f0*/  HMMA.16816.F32 R32, R72.reuse, R94, R32 ;  /* 0x0000005e4820723c */ /* 0x040fea0000001820 */
[----:B------:R-:W-:Y:S01]  /*1c300*/  FADD.FTZ R0, R166, R0 ;  /* 0x00000000a6007221 */ /* 0x000fe20000010000 */
[-C--:B------:R-:W-:Y:S05]  /*1c310*/  HMMA.16816.F32 R36, R72, R96.reuse, R36 ;  /* 0x000000604824723c */ /* 0x080fea0000001824 */
[----:B------:R-:W-:Y:S01]  /*1c320*/  FADD.FTZ R2, R167, R0 ;  /* 0x00000000a7027221 */ /* 0x000fe20000010000 */
[C---:B------:R-:W-:Y:S05]  /*1c330*/  HMMA.16816.F32 R40, R76.reuse, R96, R40 ;  /* 0x000000604c28723c */ /* 0x040fea0000001828 */
[----:B-1----:R-:W-:Y:S01]  /*1c340*/  F2FP.F16.F32.PACK_AB R198, R87, R90 ;  /* 0x0000005a57c6723e */ /* 0x002fe200000000ff */
[-C--:B------:R-:W-:Y:S05]  /*1c350*/  HMMA.16816.F32 R44, R76, R98.reuse, R44 ;  /* 0x000000624c2c723c */ /* 0x080fea000000182c */
[----:B----4-:R-:W-:Y:S01]  /*1c360*/  F2FP.F16.F32.PACK_AB R197, R86, R85 ;  /* 0x0000005556c5723e */ /* 0x010fe200000000ff */
[C---:B------:R-:W-:Y:S05]  /*1c370*/  HMMA.16816.F32 R48, R72.reuse, R98, R48 ;  /* 0x000000624830723c */ /* 0x040fea0000001830 */
[----:B------:R-:W-:Y:S01]  /*1c380*/  F2FP.F16.F32.PACK_AB R199, R83, R84 ;  /* 0x0000005453c7723e */ /* 0x000fe200000000ff */
[-C--:B--2---:R-:W-:Y:S05]  /*1c390*/  HMMA.16816.F32 R52, R72, R100.reuse, R52 ;  /* 0x000000644834723c */ /* 0x084fea0000001834 */
[----:B------:R-:W-:Y:S01]  /*1c3a0*/  FADD.FTZ R0, R171, R82 ;  /* 0x00000052ab007221 */ /* 0x000fe20000010000 */
[C---:B------:R-:W-:Y:S05]  /*1c3b0*/  HMMA.16816.F32 R56, R76.reuse, R100, R56 ;  /* 0x000000644c38723c */ /* 0x040fea0000001838 */
[----:B------:R-:W-:Y:S01]  /*1c3c0*/  FADD.FTZ R2, R156, R2 ;  /* 0x000000029c027221 */ /* 0x000fe20000010000 */
[-C--:B------:R-:W-:Y:S05]  /*1c3d0*/  HMMA.16816.F32 R60, R76, R102.reuse, R60 ;  /* 0x000000664c3c723c */ /* 0x080fea000000183c */
[----:B------:R-:W-:Y:S01]  /*1c3e0*/  FADD.FTZ R2, R181, R2 ;  /* 0x00000002b5027221 */ /* 0x000fe20000010000 */
[----:B------:R-:W-:Y:S05]  /*1c3f0*/  HMMA.16816.F32 R64, R72, R102, R64 ;  /* 0x000000664840723c */ /* 0x000fea0000001840 */
        /* <DEDUP_REMOVED lines=58> */
[----:B------:R-:W-:Y:S01]  /*1c7a0*/  FADD.FTZ R0, R130, R2 ;  /* 0x0000000282007221 */ /* 0x000fe20000010000 */
[-C--:B-1----:R-:W-:Y:S03]  /*1c7b0*/  HMMA.16816.F32 R140, R136, R4.reuse, R52 ;  /* 0x00000004888c723c */ /* 0x082fe60000001834 */
[----:B------:R-:W-:Y:S01]  /*1c7c0*/  FADD.FTZ R9, R134, R9 ;  /* 0x0000000986097221 */ /* 0x000fe20000010000 */
[----:B------:R-:W-:Y:S01]  /*1c7d0*/  FADD.FTZ R2, R126, R3 ;  /* 0x000000037e027221 */ /* 0x000fe20000010000 */
        /* <DEDUP_REMOVED lines=30> */
[----:B------:R-:W-:Y:S01]  /*1c9c0*/  FADD.FTZ R0, R83, R0 ;  /* 0x0000000053007221 */ /* 0x000fe20000010000 */
[----:B------:R-:W-:Y:S02]  /*1c9d0*/  MOV R133, R69 ;  /* 0x0000004500857202 */ /* 0x000fe40000000f00 */
[----:B------:R1:W-:Y:S04]  /*1c9e0*/  STL [R1+0x98], R3 ;  /* 0x0000980301007387 */ /* 0x0003e80000100800 */
[----:B------:R2:W-:Y:S04]  /*1c9f0*/  STL [R1+0xb0], R2 ;  /* 0x0000b00201007387 */ /* 0x0005e80000100800 */
[----:B------:R2:W-:Y:S01]  /*1ca00*/  STL [R1+0xb4], R0 ;  /* 0x0000b40001007387 */ /* 0x0005e20000100800 */
[----:B-1----:R-:W-:Y:S01]  /*1ca10*/  MOV R3, R71 ;  /* 0x0000004700037202 */ /* 0x002fe20000000f00 */
[----:B------:R-:W-:Y:S06]  /*1ca20*/  @P0 BRA `(.L_x_670) ;  /* 0xffffff7800b00947 */ /* 0x000fec000383ffff */
.L_x_669:
        /* <DEDUP_REMOVED lines=75> */
.L_x_673:
        /* <DEDUP_REMOVED lines=23> */
.L_x_674:
        /* <DEDUP_REMOVED lines=247> */
.L_x_676:
[----:B------:R-:W-:Y:S05]  /*1dfc0*/  BSYNC B0 ;  /* 0x0000000000007941 */ /* 0x000fea0003800000 */
.L_x_675:
        /* <DEDUP_REMOVED lines=29> */
.L_x_678:
[----:B------:R-:W-:Y:S05]  /*1e1a0*/  BSYNC B0 ;  /* 0x0000000000007941 */ /* 0x000fea0003800000 */
.L_x_677:
        /* <DEDUP_REMOVED lines=17> */
.L_x_680:
[----:B------:R-:W-:Y:S05]  /*1e2c0*/  BSYNC B0 ;  /* 0x0000000000007941 */ /* 0x000fea0003800000 */
.L_x_679:
        /* <DEDUP_REMOVED lines=16> */
.L_x_682:
[----:B------:R-:W-:Y:S05]  /*1e3d0*/  BSYNC B0 ;  /* 0x0000000000007941 */ /* 0x000fea0003800000 */
.L_x_681:
        /* <DEDUP_REMOVED lines=16> */
.L_x_684:
[----:B------:R-:W-:Y:S05]  /*1e4e0*/  BSYNC B0 ;  /* 0x0000000000007941 */ /* 0x000fea0003800000 */
.L_x_683:
        /* <DEDUP_REMOVED lines=16> */
.L_x_686:
[----:B------:R-:W-:Y:S05]  /*1e5f0*/  BSYNC B0 ;  /* 0x0000000000007941 */ /* 0x000fea0003800000 */
.L_x_685:
        /* <DEDUP_REMOVED lines=16> */
.L_x_688:
[----:B------:R-:W-:Y:S05]  /*1e700*/  BSYNC B0 ;  /* 0x0000000000007941 */ /* 0x000fea0003800000 */
.L_x_687:
        /* <DEDUP_REMOVED lines=16> */
.L_x_690:
[----:B------:R-:W-:Y:S05]  /*1e810*/  BSYNC B0 ;  /* 0x0000000000007941 */ /* 0x000fea0003800000 */
.L_x_689:
        /* <DEDUP_REMOVED lines=15> */
.L_x_691:
        /* <DEDUP_REMOVED lines=15> */
.L_x_2579:


//--------------------- .text._ZN5flash16flash_fwd_kernelI23Flash_fwd_kernel_traitsILi64ELi128ELi128ELi4ELb0ELb0EN7cutlass6half_tE19Flash_kernel_traitsILi64ELi128ELi128ELi4ES3_EELb0ELb0ELb1ELb0ELb0ELb0ELb0ELb0EEEvNS_16Flash_fwd_paramsE --------------------------
	.section	.text._ZN5flash16flash_fwd_kernelI23Flash_fwd_kernel_traitsILi64ELi128ELi128ELi4ELb0ELb0EN7cutlass6half_tE19Flash_kernel_traitsILi64ELi128ELi128ELi4ES3_EELb0ELb0ELb1ELb0ELb0ELb0ELb0ELb0EEEvNS_16Flash_fwd_paramsE,"ax",@progbits
	.align	128
        .global         _ZN5flash16flash_fwd_kernelI23Flash_fwd_kernel_traitsILi64ELi128ELi128ELi4ELb0ELb0EN7cutlass6half_tE19Flash_kernel_traitsILi64ELi128ELi128ELi4ES3_EELb0ELb0ELb1ELb0ELb0ELb0ELb0ELb0EEEvNS_16Flash_fwd_paramsE
        .type           _ZN5flash16flash_fwd_kernelI23Flash_fwd_kernel_traitsILi64ELi128ELi128ELi4ELb0ELb0EN7cutlass6half_tE19Flash_kernel_traitsILi64ELi128ELi128ELi4ES3_EELb0ELb0ELb1ELb0ELb0ELb0ELb0ELb0EEEvNS_16Flash_fwd_paramsE,@function
        .size           _ZN5flash16flash_fwd_kernelI23Flash_fwd_kernel_traitsILi64ELi128ELi128ELi4ELb0ELb0EN7cutlass6half_tE19Flash_kernel_traitsILi64ELi128ELi128ELi4ES3_EELb0ELb0ELb1ELb0ELb0ELb0ELb0ELb0EEEvNS_16Flash_fwd_paramsE,(.L_x_2580 - _ZN5flash16flash_fwd_kernelI23Flash_fwd_kernel_traitsILi64ELi128ELi128ELi4ELb0ELb0EN7cutlass6half_tE19Flash_kernel_traitsILi64ELi128ELi128ELi4ES3_EELb0ELb0ELb1ELb0ELb0ELb0ELb0ELb0EEEvNS_16Flash_fwd_paramsE)
        .other          _ZN5flash16flash_fwd_kernelI23Flash_fwd_kernel_traitsILi64ELi128ELi128ELi4ELb0ELb0EN7cutlass6half_tE19Flash_kernel_traitsILi64ELi128ELi128ELi4ES3_EELb0ELb0ELb1ELb0ELb0ELb0ELb0ELb0EEEvNS_16Flash_fwd_paramsE,@"STO_CUDA_ENTRY STV_DEFAULT"
_ZN5flash16flash_fwd_kernelI23Flash_fwd_kernel_traitsILi64ELi128ELi128ELi4ELb0ELb0EN7cutlass6half_tE19Flash_kernel_traitsILi64ELi128ELi128ELi4ES3_EELb0ELb0ELb1ELb0ELb0ELb0ELb0ELb0EEEvNS_16Flash_fwd_paramsE:
.text._ZN5flash16flash_fwd_kernelI23Flash_fwd_kernel_traitsILi64ELi128ELi128ELi4ELb0ELb0EN7cutlass6half_tE19Flash_kernel_traitsILi64ELi128ELi128ELi4ES3_EELb0ELb0ELb1ELb0ELb0ELb0ELb0ELb0EEEvNS_16Flash_fwd_paramsE:
[----:B------:R-:W1:Y:S08]  /*0000*/  LDC R1, c[0x0][0x28] ;  /* 0x00000a00ff017b82 */ /* 0x000e700000000800 */
[----:B------:R-:W2:Y:S01]  /*0010*/  S2UR UR25, SR_CTAID.Y ;  /* 0x00000000001979c3 */ /* 0x000ea20000002600 */
[----:B------:R-:W-:Y:S01]  /*0020*/  ULDC.64 UR6, c[0x0][0x2f0] ;  /* 0x0000bc0000067ab9 */ /* 0x000fe20000000a00 */
[----:B------:R-:W-:Y:S01]  /*0030*/  ULDC.64 UR8, c[0x0][0x2f0] ;  /* 0x0000bc0000087ab9 */ /* 0x000fe20000000a00 */
[----:B------:R-:W-:Y:S01]  /*0040*/  UISETP.NE.U32.AND UP2, UPT, UR6, URZ, UPT ;  /* 0x0000003f0600728c */ /* 0x000fe2000bf45070 */
[----:B-1----:R-:W-:Y:S01]  /*0050*/  VIADD R1, R1, 0xfffffea8 ;  /* 0xfffffea801017836 */ /* 0x002fe20000000000 */
[----:B------:R-:W-:Y:S01]  /*0060*/  ULDC.64 UR4, c[0x0][0x300] ;  /* 0x0000c00000047ab9 */ /* 0x000fe20000000a00 */
[----:B------:R-:W-:Y:S01]  /*0070*/  ULDC.U8 UR6, c[0x0][0x3c2] ;  /* 0x0000f08000067ab9 */ /* 0x000fe20000000000 */
[----:B------:R-:W-:-:S02]  /*0080*/  UISETP.NE.AND.EX UP2, UPT, UR7, URZ, UPT, UP2 ;  /* 0x0000003f0700728c */ /* 0x000fc4000bf45320 */
[----:B------:R-:W-:Y:S02]  /*0090*/  UISETP.NE.U32.AND UP1, UPT, UR4, URZ, UPT ;  /* 0x0000003f0400728c */ /* 0x000fe4000bf25070 */
[----:B------:R-:W-:Y:S02]  /*00a0*/  UISETP.NE.AND UP3, UPT, UR6, URZ, UPT ;  /* 0x0000003f0600728c */ /* 0x000fe4000bf65270 */
[----:B------:R-:W-:Y:S01]  /*00b0*/  PLOP3.LUT P0, PT, PT, PT, UP2, 0x80, 0x0 ;  /* 0x000000000000781c */ /* 0x000fe20003f0f028 */
[----:B------:R-:W-:Y:S01]  /*00c0*/  UISETP.NE.AND.EX UP1, UPT, UR5, URZ, UPT, UP1 ;  /* 0x0000003f0500728c */ /* 0x000fe2000bf25310 */
[----:B------:R-:W-:Y:S02]  /*00d0*/  ULDC.64 UR26, c[0x0][0x208] ;  /* 0x00008200001a7ab9 */ /* 0x000fe40000000a00 */
[----:B------:R-:W-:Y:S01]  /*00e0*/  ULDC.64 UR4, c[0x0][0x2f8] ;  /* 0x0000be0000047ab9 */ /* 0x000fe20000000a00 */
[----:B------:R-:W-:Y:S01]  /*00f0*/  ULDC.64 UR6, c[0x0][0x2f8] ;  /* 0x0000be0000067ab9 */ /* 0x000fe20000000a00 */
[----:B------:R-:W-:Y:S01]  /*0100*/  UISETP.EQ.U32.AND UP0, UPT, UR4, URZ, UPT ;  /* 0x0000003f0400728c */ /* 0x000fe2000bf02070 */
[----:B------:R-:W-:-:S03]  /*0110*/  PLOP3.LUT P1, PT, PT, PT, UP1, 0x80, 0x0 ;  /* 0x000000000000781c */ /* 0x000fc60003f2f018 */
[----:B------:R-:W-:Y:S02]  /*0120*/  UISETP.EQ.OR.EX UP0, UPT, UR5, URZ, !UP3, UP0 ;  /* 0x0000003f0500728c */ /* 0x000fe4000df02700 */
[----:B--2---:R-:W-:-:S06]  /*0130*/  UIMAD.WIDE UR8, UR25, 0x4, UR8 ;  /* 0x00000004190878a5 */ /* 0x004fcc000f8e0208 */
[----:B------:R-:W-:Y:S02]  /*0140*/  IMAD.U32 R2, RZ, RZ, UR8 ;  /* 0x00000008ff027e24 */ /* 0x000fe4000f8e00ff */
[----:B------:R-:W-:Y:S01]  /*0150*/  IMAD.U32 R3, RZ, RZ, UR9 ;  /* 0x00000009ff037e24 */ /* 0x000fe2000f8e00ff */
[----:B------:R-:W-:-:S04]  /*0160*/  @UP1 ULDC.64 UR8, c[0x0][0x300] ;  /* 0x0000c00000081ab9 */ /* 0x000fc80000000a00 */
[----:B------:R-:W2:Y:S04]  /*0170*/  @P0 LDG.E R7, desc[UR26][R2.64] ;  /* 0x0000001a02070981 */ /* 0x000ea8000c1e1900 */
[----:B------:R1:W3:Y:S01]  /*0180*/  @P0 LDG.E R6, desc[UR26][R2.64+0x4] ;  /* 0x0000041a02060981 */ /* 0x0002e2000c1e1900 */
[----:B------:R-:W-:Y:S01]  /*0190*/  PLOP3.LUT P2, PT, PT, PT, UP0, 0x80, 0x0 ;  /* 0x000000000000781c */ /* 0x000fe20003f4f008 */
[----:B------:R-:W-:Y:S02]  /*01a0*/  @UP1 UIMAD.WIDE UR8, UR25, 0x4, UR8 ;  /* 0x00000004190818a5 */ /* 0x000fe4000f8e0208 */
[----:B------:R-:W-:-:S04]  /*01b0*/  UIMAD.WIDE UR6, UR25, 0x4, UR6 ;  /* 0x00000004190678a5 */ /* 0x000fc8000f8e0206 */
[----:B------:R-:W-:Y:S02]  /*01c0*/  IMAD.U32 R4, RZ, RZ, UR8 ;  /* 0x00000008ff047e24 */ /* 0x000fe4000f8e00ff */
[----:B------:R-:W-:-:S05]  /*01d0*/  IMAD.U32 R5, RZ, RZ, UR9 ;  /* 0x00000009ff057e24 */ /* 0x000fca000f8e00ff */
[----:B------:R-:W4:Y:S01]  /*01e0*/  @P1 LDG.E R4, desc[UR26][R4.64] ;  /* 0x0000001a04041981 */ /* 0x000f22000c1e1900 */
        /* <DEDUP_REMOVED lines=10> */
[----:B------:R-:W-:-:S04]  /*0290*/  ISETP.NE.U32.AND P0, PT, RZ, UR4, PT ;  /* 0x00000004ff007c0c */ /* 0x000fc8000bf05070 */
[----:B------:R-:W-:-:S07]  /*02a0*/  ISETP.NE.AND.EX P0, PT, RZ, UR5, PT, P0 ;  /* 0x00000005ff007c0c */ /* 0x000fce000bf05300 */
[----:B------:R-:W-:Y:S01]  /*02b0*/  @UP2 UIADD3 UR20, UR20, -UR17, URZ ;  /* 0x8000001114142290 */ /* 0x000fe2000fffe03f */
[----:B----4-:R-:W-:-:S06]  /*02c0*/  @P1 R2UR UR12, R4 ;  /* 0x00000000040c12ca */ /* 0x010fcc00000e0000 */
        /* <DEDUP_REMOVED lines=10> */
.L_x_692:
[----:B------:R-:W-:-:S05]  /*0370*/  ULDC UR6, c[0x0][0x2c8] ;  /* 0x0000b20000067ab9 */ /* 0x000fca0000000800 */
.L_x_693:
        /* <DEDUP_REMOVED lines=48> */
[----:B------:R-:W-:Y:S01]  /*0680*/  USHF.R.S32.HI UR12, URZ, 0x1f, UR22 ;  /* 0x0000001f3f0c7899 */ /* 0x000fe20008011416 */
[----:B------:R-:W-:Y:S01]  /*0690*/  IMAD.U32 R2, RZ, RZ, UR18 ;  /* 0x00000012ff027e24 */ /* 0x000fe2000f8e00ff */
[----:B------:R-:W-:Y:S01]  /*06a0*/  UISETP.NE.AND UP2, UPT, UR8, URZ, UPT ;  /* 0x0000003f0800728c */ /* 0x000fe2000bf45270 */
[----:B------:R-:W-:Y:S01]  /*06b0*/  LEA.HI R4, R4, R222, RZ, 0x3 ;  /* 0x000000de04047211 */ /* 0x000fe200078f18ff */
[----:B------:R-:W-:Y:S01]  /*06c0*/  UIADD3 UR20, -UR30, UR20, URZ ;  /* 0x000000141e147290 */ /* 0x000fe2000fffe13f */
[----:B------:R-:W-:Y:S01]  /*06d0*/  BSSY B0, `(.L_x_695) ;  /* 0x0000052000007945 */ /* 0x000fe20003800000 */
[----:B------:R-:W-:Y:S01]  /*06e0*/  UMOV UR28, URZ ;  /* 0x0000003f001c7c82 */ /* 0x000fe20008000000 */
[----:B------:R-:W-:Y:S01]  /*06f0*/  LOP3.LUT R0, R4, 0xfffffff8, RZ, 0xc0, !PT ;  /* 0xfffffff804007812 */ /* 0x000fe200078ec0ff */
[----:B------:R-:W-:Y:S01]  /*0700*/  @UP1 ULDC.64 UR6, c[0x0][0x298] ;  /* 0x0000a60000061ab9 */ /* 0x000fe20000000a00 */
[----:B------:R-:W-:Y:S01]  /*0710*/  @!UP1 USHF.R.S32.HI UR9, URZ, 0x1f, UR25 ;  /* 0x0000001f3f099899 */ /* 0x000fe20008011419 */
[----:B------:R-:W-:Y:S01]  /*0720*/  SHF.R.S32.HI R4, RZ, 0x3, R4 ;  /* 0x00000003ff047819 */ /* 0x000fe20000011404 */
[----:B------:R-:W-:Y:S01]  /*0730*/  @UP1 UIMAD.WIDE.U32 UR10, UR17, UR6, URZ ;  /* 0x00000006110a12a5 */ /* 0x000fe2000f8e003f */
[----:B------:R-:W-:Y:S01]  /*0740*/  IMAD.IADD R14, R222, 0x1, -R0 ;  /* 0x00000001de0e7824 */ /* 0x000fe200078e0a00 */
[----:B------:R-:W-:Y:S01]  /*0750*/  @!UP1 ULDC.64 UR4, c[0x0][0x290] ;  /* 0x0000a40000049ab9 */ /* 0x000fe20000000a00 */
[----:B------:R-:W-:Y:S01]  /*0760*/  UMOV UR29, URZ ;  /* 0x0000003f001d7c82 */ /* 0x000fe20008000000 */
[----:B------:R-:W-:Y:S01]  /*0770*/  @UP1 UIMAD UR7, UR17, UR7, UR11 ;  /* 0x00000007110712a4 */ /* 0x000fe2000f8e020b */
[----:B------:R-:W-:Y:S01]  /*0780*/  IMAD.SHL.U32 R0, R14, 0x8, RZ ;  /* 0x000000080e007824 */ /* 0x000fe200078e00ff */
[----:B------:R-:W-:Y:S01]  /*0790*/  @!UP1 UIMAD UR6, UR9, UR4, URZ ;  /* 0x00000004090692a4 */ /* 0x000fe2000f8e023f */
[C---:B------:R-:W-:Y:S01]  /*07a0*/  VIADD R19, R4.reuse, 0x40 ;  /* 0x0000004004137836 */ /* 0x040fe20000000000 */
[----:B------:R-:W-:Y:S01]  /*07b0*/  ULDC.U8 UR11, c[0x0][0x3d8] ;  /* 0x0000f600000b7ab9 */ /* 0x000fe20000000000 */
[----:B------:R-:W-:Y:S01]  /*07c0*/  @!UP1 UIMAD.WIDE.U32 UR14, UR25, UR4, URZ ;  /* 0x00000004190e92a5 */ /* 0x000fe2000f8e003f */
[--C-:B------:R-:W-:Y:S01]  /*07d0*/  SHF.R.S32.HI R5, RZ, 0x1f, R4.reuse ;  /* 0x0000001fff057819 */ /* 0x100fe20000011404 */
[----:B------:R-:W-:Y:S01]  /*07e0*/  UISETP.NE.AND UP3, UPT, UR11, URZ, UPT ;  /* 0x0000003f0b00728c */ /* 0x000fe2000bf65270 */
[C---:B------:R-:W-:Y:S01]  /*07f0*/  VIADD R15, R4.reuse, 0x10 ;  /* 0x00000010040f7836 */ /* 0x040fe20000000000 */
[----:B------:R-:W-:Y:S01]  /*0800*/  UISETP.NE.AND UP0, UPT, UR11, URZ, !UP2 ;  /* 0x0000003f0b00728c */ /* 0x000fe2000d705270 */
[C---:B------:R-:W-:Y:S01]  /*0810*/  VIADD R16, R4.reuse, 0x20 ;  /* 0x0000002004107836 */ /* 0x040fe20000000000 */
[----:B------:R-:W-:Y:S01]  /*0820*/  UISETP.NE.OR UP3, UPT, UR8, URZ, !UP3 ;  /* 0x0000003f0800728c */ /* 0x000fe2000df65670 */
[----:B------:R-:W-:Y:S01]  /*0830*/  VIADD R17, R4, 0x30 ;  /* 0x0000003004117836 */ /* 0x000fe20000000000 */
[----:B------:R-:W-:Y:S01]  /*0840*/  @!UP1 UIMAD UR6, UR25, UR5, UR6 ;  /* 0x00000005190692a4 */ /* 0x000fe2000f8e0206 */
[----:B------:R-:W-:Y:S01]  /*0850*/  ISETP.GE.AND P1, PT, R19, UR20, PT ;  /* 0x0000001413007c0c */ /* 0x000fe2000bf26270 */
[----:B------:R-:W-:Y:S01]  /*0860*/  @UP1 UMOV UR16, UR10 ;  /* 0x0000000a00101c82 */ /* 0x000fe20008000000 */
[----:B------:R-:W-:Y:S01]  /*0870*/  @UP2 ULDC.64 UR4, c[0x0][0x2c0] ;  /* 0x0000b00000042ab9 */ /* 0x000fe20000000a00 */
[----:B------:R-:W-:Y:S01]  /*0880*/  @!UP2 ULDC UR8, c[0x0][0x2c4] ;  /* 0x0000b1000008aab9 */ /* 0x000fe20000000800 */
[----:B------:R-:W-:Y:S01]  /*0890*/  @UP2 UIMAD UR13, UR5, UR4, URZ ;  /* 0x00000004050d22a4 */ /* 0x000fe2000f8e023f */
[----:B------:R-:W-:Y:S01]  /*08a0*/  P2R R23, PR, RZ, 0x2 ;  /* 0x00000002ff177803 */ /* 0x000fe20000000000 */
[----:B------:R-:W-:Y:S01]  /*08b0*/  @!UP1 UIADD3 UR7, UR15, UR6, URZ ;  /* 0x000000060f079290 */ /* 0x000fe2000fffe03f */
[----:B------:R-:W-:Y:S01]  /*08c0*/  IMAD.WIDE R2, R2, 0x80, R4 ;  /* 0x0000008002027825 */ /* 0x000fe200078e0204 */
[----:B------:R-:W-:Y:S01]  /*08d0*/  ULDC.64 UR4, c[0x0][0x2a0] ;  /* 0x0000a80000047ab9 */ /* 0x000fe20000000a00 */
[----:B------:R-:W-:Y:S01]  /*08e0*/  @!UP1 UMOV UR16, UR14 ;  /* 0x0000000e00109c82 */ /* 0x000fe20008000000 */
[----:B------:R-:W-:Y:S01]  /*08f0*/  UIMAD UR12, UR12, UR4, URZ ;  /* 0x000000040c0c72a4 */ /* 0x000fe2000f8e023f */
[----:B------:R-:W-:Y:S01]  /*0900*/  IMAD.U32 R6, RZ, RZ, UR4 ;  /* 0x00000004ff067e24 */ /* 0x000fe2000f8e00ff */
[----:B------:R-:W-:Y:S01]  /*0910*/  @UP0 ULDC UR8, c[0x0][0x2e4] ;  /* 0x0000b90000080ab9 */ /* 0x000fe20000000800 */
[----:B------:R-:W-:Y:S01]  /*0920*/  @!UP2 ULDC UR4, c[0x0][0x270] ;  /* 0x00009c000004aab9 */ /* 0x000fe20000000800 */
[----:B------:R-:W-:Y:S01]  /*0930*/  @UP2 UMOV UR11, 0x1 ;  /* 0x00000001000b2882 */ /* 0x000fe20000000000 */
[----:B------:R-:W-:Y:S01]  /*0940*/  IADD3 R8, P0, R0, UR16, RZ ;  /* 0x0000001000087c10 */ /* 0x000fe2000ff1e0ff */
[----:B------:R-:W-:Y:S01]  /*0950*/  @!UP2 UIMAD UR11, UR8, UR4, URZ ;  /* 0x00000004080ba2a4 */ /* 0x000fe2000f8e023f */
[----:B------:R-:W-:Y:S01]  /*0960*/  VIADD R20, R4, 0x50 ;  /* 0x0000005004147836 */ /* 0x000fe20000000000 */
[----:B------:R-:W-:Y:S01]  /*0970*/  @!UP3 ULDC UR10, c[0x0][0x2c4] ;  /* 0x0000b100000abab9 */ /* 0x000fe20000000800 */
[----:B------:R-:W-:Y:S01]  /*0980*/  ULDC UR9, c[0x0][0x2d0] ;  /* 0x0000b40000097ab9 */ /* 0x000fe20000000800 */
[----:B------:R-:W-:Y:S01]  /*0990*/  @!UP3 UIMAD UR10, UR25, UR10, URZ ;  /* 0x0000000a190ab2a4 */ /* 0x000fe2000f8e023f */
[C---:B------:R-:W-:Y:S01]  /*09a0*/  LEA.HI.X.SX32 R9, R0.reuse, UR7, 0x1, P0 ;  /* 0x0000000700097c11 */ /* 0x040fe200080f0eff */
[----:B------:R-:W-:Y:S01]  /*09b0*/  UIMAD UR7, UR25, UR11, URZ ;  /* 0x0000000b190772a4 */ /* 0x000fe2000f8e023f */
[----:B------:R-:W-:Y:S01]  /*09c0*/  ISETP.GE.AND P2, PT, R0, UR9, PT ;  /* 0x0000000900007c0c */ /* 0x000fe2000bf46270 */
[----:B------:R-:W-:Y:S01]  /*09d0*/  UIMAD UR5, UR22, UR5, UR12 ;  /* 0x00000005160572a4 */ /* 0x000fe2000f8e020c */
[C---:B------:R-:W-:Y:S01]  /*09e0*/  VIADD R21, R4.reuse, 0x60 ;  /* 0x0000006004157836 */ /* 0x040fe20000000000 */
[----:B------:R-:W-:Y:S01]  /*09f0*/  @!UP3 USEL UR10, UR10, UR17, !UP1 ;  /* 0x000000110a0ab287 */ /* 0x000fe2000c800000 */
[----:B------:R-:W-:Y:S01]  /*0a00*/  ISETP.GE.OR P0, PT, R4, UR20, P2 ;  /* 0x0000001404007c0c */ /* 0x000fe20009706670 */
[----:B------:R-:W-:Y:S01]  /*0a10*/  @UP2 ULDC UR12, c[0x0][0x2c0] ;  /* 0x0000b000000c2ab9 */ /* 0x000fe20000000800 */
[----:B------:R-:W-:Y:S01]  /*0a20*/  USEL UR7, UR7, URZ, UP3 ;  /* 0x0000003f07077287 */ /* 0x000fe20009800000 */
[----:B------:R-:W-:Y:S01]  /*0a30*/  IMAD.WIDE.U32 R8, R6, UR22, R8 ;  /* 0x0000001606087c25 */ /* 0x000fe2000f8e0008 */
[----:B------:R-:W-:Y:S01]  /*0a40*/  @!UP2 UMOV UR12, 0x1 ;  /* 0x00000001000ca882 */ /* 0x000fe20000000000 */
[----:B------:R-:W-:Y:S01]  /*0a50*/  @!UP2 UMOV UR13, UR8 ;  /* 0x00000008000dac82 */ /* 0x000fe20008000000 */
[----:B------:R-:W-:Y:S01]  /*0a60*/  UIMAD UR6, UR30, UR12, URZ ;  /* 0x0000000c1e0672a4 */ /* 0x000fe2000f8e023f */
[----:B------:R-:W-:Y:S01]  /*0a70*/  VIADD R7, R9, UR5 ;  /* 0x0000000509077c36 */ /* 0x000fe20008000000 */
[----:B------:R-:W-:Y:S01]  /*0a80*/  UIMAD UR13, UR22, UR13, UR7 ;  /* 0x0000000d160d72a4 */ /* 0x000fe2000f8e0207 */
[----:B------:R-:W-:Y:S01]  /*0a90*/  ISETP.GE.OR P1, PT, R15, UR20, P2 ;  /* 0x000000140f007c0c */ /* 0x000fe20009726670 */
[----:B------:R-:W-:Y:S01]  /*0aa0*/  @!UP3 UMOV UR28, UR10 ;  /* 0x0000000a001cbc82 */ /* 0x000fe20008000000 */
[----:B------:R-:W-:Y:S01]  /*0ab0*/  USHF.R.S32.HI UR4, URZ, 0x1f, UR6 ;  /* 0x0000001f3f047899 */ /* 0x000fe20008011406 */
[----:B------:R-:W-:Y:S01]  /*0ac0*/  ISETP.GE.OR P3, PT, R16, UR20, P2 ;  /* 0x0000001410007c0c */ /* 0x000fe20009766670 */
[----:B------:R-:W-:Y:S01]  /*0ad0*/  @!UP3 USHF.R.S32.HI UR29, URZ, 0x1f, UR10 ;  /* 0x0000001f3f1db899 */ /* 0x000fe2000801140a */
[----:B------:R-:W-:Y:S01]  /*0ae0*/  ISETP.GE.OR P4, PT, R17, UR20, P2 ;  /* 0x0000001411007c0c */ /* 0x000fe20009786670 */
[----:B------:R-:W-:Y:S01]  /*0af0*/  USHF.R.S32.HI UR7, URZ, 0x1f, UR13 ;  /* 0x0000001f3f077899 */ /* 0x000fe2000801140d */
[----:B------:R-:W-:Y:S01]  /*0b00*/  ISETP.GE.OR P6, PT, R19, UR20, P2 ;  /* 0x0000001413007c0c */ /* 0x000fe200097c6670 */
[----:B------:R-:W-:Y:S01]  /*0b10*/  UIADD3 UR6, UP1, UP0, UR6, UR28, UR13 ;  /* 0x0000001c06067290 */ /* 0x000fe2000f83e00d */
[----:B------:R-:W-:-:S03]  /*0b20*/  VIADD R22, R4, 0x70 ;  /* 0x0000007004167836 */ /* 0x000fc60000000000 */
        /* <DEDUP_REMOVED lines=12> */
.L_x_696:
[----:B------:R-:W-:Y:S05]  /*0bf0*/  BSYNC B0 ;  /* 0x0000000000007941 */ /* 0x000fea0003800000 */
.L_x_695:
[----:B------:R-:W-:Y:S01]  /*0c00*/  ISETP.GE.AND P0, PT, R4, UR20, PT ;  /* 0x0000001404007c0c */ /* 0x000fe2000bf06270 */
[----:B------:R-:W-:Y:S03]  /*0c10*/  BSSY B0, `(.L_x_697) ;  /* 0x0000010000007945 */ /* 0x000fe60003800000 */
[----:B------:R-:W-:Y:S01]  /*0c20*/  P2R R18, PR, RZ, 0x1 ;  /* 0x00000001ff127803 */ /* 0x000fe20000000000 */
[----:B------:R-:W-:Y:S08]  /*0c30*/  @P1 BRA `(.L_x_698) ;  /* 0x0000000000341947 */ /* 0x000ff00003800000 */
        /* <DEDUP_REMOVED lines=13> */
.L_x_698:
[----:B------:R-:W-:Y:S05]  /*0d10*/  BSYNC B0 ;  /* 0x0000000000007941 */ /* 0x000fea0003800000 */
.L_x_697:
        /* <DEDUP_REMOVED lines=16> */
.L_x_700:
[----:B------:R-:W-:Y:S05]  /*0e20*/  BSYNC B0 ;  /* 0x0000000000007941 */ /* 0x000fea0003800000 */
.L_x_699:
        /* <DEDUP_REMOVED lines=16> */
.L_x_702:
[----:B------:R-:W-:Y:S05]  /*0f30*/  BSYNC B0 ;  /* 0x0000000000007941 */ /* 0x000fea0003800000 */
.L_x_701:
        /* <DEDUP_REMOVED lines=16> */
.L_x_704:
[----:B------:R-:W-:Y:S05]  /*1040*/  BSYNC B0 ;  /* 0x0000000000007941 */ /* 0x000fea0003800000 */
.L_x_703:
[----:B------:R-:W-:Y:S01]  /*1050*/  ISETP.NE.OR P1, PT, R14, RZ, P1 ;  /* 0x000000ff0e00720c */ /* 0x000fe20000f25670 */
[----:B------:R-:W-:Y:S01]  /*1060*/  BSSY B0, `(.L_x_705) ;  /* 0x000001b000007945 */ /* 0x000fe20003800000 */
[----:B------:R-:W-:Y:S02]  /*1070*/  ISETP.GE.AND P0, PT, R20, UR20, PT ;  /* 0x0000001414007c0c */ /* 0x000fe4000bf06270 */
[----:B------:R-:W-:Y:S02]  /*1080*/  ISETP.NE.AND P4, PT, R18, RZ, PT ;  /* 0x000000ff1200720c */ /* 0x000fe40003f85270 */
[----:B------:R-:W-:Y:S02]  /*1090*/  P2R R18, PR, RZ, 0x2 ;  /* 0x00000002ff127803 */ /* 0x000fe40000000000 */
[----:B------:R-:W-:Y:S02]  /*10a0*/  ISETP.NE.OR P1, PT, R14, RZ, P0 ;  /* 0x000000ff0e00720c */ /* 0x000fe40000725670 */
[----:B------:R-:W-:-:S02]  /*10b0*/  ISETP.GE.OR P0, PT, R20, UR20, P2 ;  /* 0x0000001414007c0c */ /* 0x000fc40009706670 */
[C---:B------:R-:W-:Y:S02]  /*10c0*/  ISETP.NE.OR P6, PT, R14.reuse, RZ, P3 ;  /* 0x000000ff0e00720c */ /* 0x040fe40001fc5670 */
[----:B------:R-:W-:Y:S02]  /*10d0*/  ISETP.NE.AND P3, PT, R23, RZ, PT ;  /* 0x000000ff1700720c */ /* 0x000fe40003f65270 */
[C---:B------:R-:W-:Y:S02]  /*10e0*/  ISETP.NE.OR P4, PT, R14.reuse, RZ, P4 ;  /* 0x000000ff0e00720c */ /* 0x040fe40002785670 */
[C---:B------:R-:W-:Y:S02]  /*10f0*/  ISETP.NE.OR P3, PT, R14.reuse, RZ, P3 ;  /* 0x000000ff0e00720c */ /* 0x040fe40001f65670 */
[----:B------:R-:W-:Y:S02]  /*1100*/  ISETP.NE.OR P5, PT, R14, RZ, P5 ;  /* 0x000000ff0e00720c */ /* 0x000fe40002fa5670 */
[----:B------:R-:W-:-:S02]  /*1110*/  P2R R23, PR, RZ, 0x8 ;  /* 0x00000008ff177803 */ /* 0x000fc40000000000 */
[----:B------:R-:W-:Y:S01]  /*1120*/  P2R R24, PR, RZ, 0x2 ;  /* 0x00000002ff187803 */ /* 0x000fe20000000000 */
[----:B------:R-:W-:Y:S08]  /*1130*/  @P0 BRA `(.L_x_706) ;  /* 0x0000000000340947 */ /* 0x000ff00003800000 */
        /* <DEDUP_REMOVED lines=13> */
.L_x_706:
[----:B------:R-:W-:Y:S05]  /*1210*/  BSYNC B0 ;  /* 0x0000000000007941 */ /* 0x000fea0003800000 */
.L_x_705:
[C---:B------:R-:W-:Y:S01]  /*1220*/  ISETP.GE.AND P0, PT, R21.reuse, UR20, PT ;  /* 0x0000001415007c0c */ /* 0x040fe2000bf06270 */
[----:B------:R-:W-:Y:S03]  /*1230*/  BSSY B0, `(.L_x_707) ;  /* 0x0000012000007945 */ /* 0x000fe60003800000 */
[----:B------:R-:W-:Y:S02]  /*1240*/  ISETP.NE.OR P3, PT, R14, RZ, P0 ;  /* 0x000000ff0e00720c */ /* 0x000fe40000765670 */
[----:B------:R-:W-:Y:S02]  /*1250*/  ISETP.GE.OR P0, PT, R21, UR20, P2 ;  /* 0x0000001415007c0c */ /* 0x000fe40009706670 */
[----:B------:R-:W-:-:S11]  /*1260*/  ISETP.GE.OR P2, PT, R22, UR20, P2 ;  /* 0x0000001416007c0c */ /* 0x000fd60009746670 */
        /* <DEDUP_REMOVED lines=14> */
.L_x_708:
[----:B------:R-:W-:Y:S05]  /*1350*/  BSYNC B0 ;  /* 0x0000000000007941 */ /* 0x000fea0003800000 */
.L_x_707:
        /* <DEDUP_REMOVED lines=16> */
.L_x_710:
[----:B------:R-:W-:Y:S05]  /*1460*/  BSYNC B0 ;  /* 0x0000000000007941 */ /* 0x000fea0003800000 */
.L_x_709:
        /* <DEDUP_REMOVED lines=10> */
.L_x_712:
[----:B------:R-:W-:Y:S05]  /*1510*/  BSYNC B0 ;  /* 0x0000000000007941 */ /* 0x000fea0003800000 */
.L_x_711:
        /* <DEDUP_REMOVED lines=10> */
.L_x_714:
[----:B------:R-:W-:Y:S05]  /*15c0*/  BSYNC B0 ;  /* 0x0000000000007941 */ /* 0x000fea0003800000 */
.L_x_713:
        /* <DEDUP_REMOVED lines=10> */
.L_x_716:
[----:B------:R-:W-:Y:S05]  /*1670*/  BSYNC B0 ;  /* 0x0000000000007941 */ /* 0x000fea0003800000 */
.L_x_715:
        /* <DEDUP_REMOVED lines=11> */
.L_x_718:
[----:B------:R-:W-:Y:S05]  /*1730*/  BSYNC B0 ;  /* 0x0000000000007941 */ /* 0x000fea0003800000 */
.L_x_717:
        /* <DEDUP_REMOVED lines=11> */
.L_x_720:
[----:B------:R-:W-:Y:S05]  /*17f0*/  BSYNC B0 ;  /* 0x0000000000007941 */ /* 0x000fea0003800000 */
.L_x_719:
        /* <DEDUP_REMOVED lines=11> */
.L_x_722:
[----:B------:R-:W-:Y:S05]  /*18b0*/  BSYNC B0 ;  /* 0x0000000000007941 */ /* 0x000fea0003800000 */
.L_x_721:
        /* <DEDUP_REMOVED lines=10> */
.L_x_724:
[----:B------:R-:W-:Y:S05]  /*1960*/  BSYNC B0 ;  /* 0x0000000000007941 */ /* 0x000fea0003800000 */
.L_x_723:
        /* <DEDUP_REMOVED lines=10> */
.L_x_694:
[----:B------:R-:W1:Y:S01]  /*1a10*/  LDC R28, c[0x0][0x278] ;  /* 0x00009e00ff1c7b82 */ /* 0x000e620000000800 */
[----:B------:R-:W2:Y:S01]  /*1a20*/  S2R R4, SR_CTAID.Z ;  /* 0x0000000000047919 */ /* 0x000ea20000002700 */
[----:B------:R-:W-:Y:S01]  /*1a30*/  UISETP.NE.AND UP0, UPT, UR17, -0x1, UPT ;  /* 0xffffffff1100788c */ /* 0x000fe2000bf05270 */
[----:B------:R-:W-:Y:S01]  /*1a40*/  SHF.R.S32.HI R27, RZ, 0x1f, R222 ;  /* 0x0000001fff1b7819 */ /* 0x000fe200000114de */
[----:B------:R-:W-:Y:S02]  /*1a50*/  UISETP.NE.AND UP1, UPT, UR13, -0x1, UPT ;  /* 0xffffffff0d00788c */ /* 0x000fe4000bf25270 */
[----:B------:R-:W-:Y:S01]  /*1a60*/  UIADD3 UR19, UR21, -0x1, URZ ;  /* 0xffffffff15137890 */ /* 0x000fe2000fffe03f */
[CC--:B------:R-:W-:Y:S02]  /*1a70*/  LEA.HI R6, R27.reuse, R222.reuse, RZ, 0x3 ;  /* 0x000000de1b067211 */ /* 0x0c0fe400078f18ff */
[----:B------:R-:W-:Y:S01]  /*1a80*/  LEA.HI R5, R27, R222, RZ, 0x6 ;  /* 0x000000de1b057211 */ /* 0x000fe200078f30ff */
[----:B------:R-:W-:Y:S01]  /*1a90*/  UIMAD UR32, UR19, -0x80, UR31 ;  /* 0xffffff80132078a4 */ /* 0x000fe2000f8e021f */
[----:B------:R-:W-:-:S02]  /*1aa0*/  PLOP3.LUT P0, PT, PT, PT, UP1, 0x80, 0x0 ;  /* 0x000000000000781c */ /* 0x000fc40003f0f018 */
[----:B------:R-:W-:Y:S01]  /*1ab0*/  @UP0 ULDC.64 UR4, c[0x0][0x240] ;  /* 0x0000900000040ab9 */ /* 0x000fe20000000a00 */
[----:B------:R-:W-:Y:S01]  /*1ac0*/  @!UP0 ULDC.64 UR6, c[0x0][0x228] ;  /* 0x00008a0000068ab9 */ /* 0x000fe20000000a00 */
[----:B------:R-:W-:Y:S02]  /*1ad0*/  @UP0 UIMAD.WIDE.U32 UR14, UR17, UR4, URZ ;  /* 0x00000004110e02a5 */ /* 0x000fe4000f8e003f */
[----:B------:R-:W-:Y:S02]  /*1ae0*/  @UP1 UIADD3 UR11, UR12, UR13, URZ ;  /* 0x0000000d0c0b1290 */ /* 0x000fe4000fffe03f */
[----:B------:R-:W-:Y:S02]  /*1af0*/  @UP0 UIMAD UR4, UR17, UR5, UR15 ;  /* 0x00000005110402a4 */ /* 0x000fe4000f8e020f */
[----:B------:R-:W-:Y:S01]  /*1b00*/  @!UP0 USHF.R.S32.HI UR5, URZ, 0x1f, UR25 ;  /* 0x0000001f3f058899 */ /* 0x000fe20008011419 */
[----:B------:R-:W-:Y:S01]  /*1b10*/  @UP1 ULDC.64 UR8, c[0x0][0x248] ;  /* 0x0000920000081ab9 */ /* 0x000fe20000000a00 */
[----:B-1----:R-:W-:-:S02]  /*1b20*/  IABS R0, R28 ;  /* 0x0000001c00007213 */ /* 0x002fc40000000000 */
[----:B------:R-:W-:Y:S02]  /*1b30*/  @!UP0 UIMAD UR5, UR5, UR6, URZ ;  /* 0x00000006050582a4 */ /* 0x000fe4000f8e023f */
[----:B------:R-:W-:Y:S01]  /*1b40*/  @!UP0 UIMAD.WIDE.U32 UR34, UR25, UR6, URZ ;  /* 0x00000006192282a5 */ /* 0x000fe2000f8e003f */
[----:B------:R-:W-:Y:S01]  /*1b50*/  IMAD.MOV.U32 R20, RZ, RZ, R0 ;  /* 0x000000ffff147224 */ /* 0x000fe200078e0000 */
[----:B------:R-:W-:Y:S02]  /*1b60*/  @UP1 UIMAD.WIDE.U32 UR36, UR11, UR8, URZ ;  /* 0x000000080b2412a5 */ /* 0x000fe4000f8e003f */
[----:B------:R-:W-:Y:S01]  /*1b70*/  @!UP0 UIMAD UR7, UR25, UR7, UR5 ;  /* 0x00000007190782a4 */ /* 0x000fe2000f8e0205 */
[----:B------:R-:W1:Y:S01]  /*1b80*/  I2F.RP R2, R20 ;  /* 0x0000001400027306 */ /* 0x000e620000209400 */
[----:B--2---:R-:W-:Y:S01]  /*1b90*/  IABS R4, R4 ;  /* 0x0000000400047213 */ /* 0x004fe20000000000 */
[----:B------:R-:W-:Y:S01]  /*1ba0*/  @UP1 UIMAD UR11, UR11, UR9, URZ ;  /* 0x000000090b0b12a4 */ /* 0x000fe2000f8e023f */
[----:B------:R-:W-:Y:S01]  /*1bb0*/  @UP0 UMOV UR24, UR14 ;  /* 0x0000000e00180c82 */ /* 0x000fe20008000000 */
[----:B------:R-:W-:-:S02]  /*1bc0*/  UIADD3 UR5, -UR30, UR20, URZ ;  /* 0x000000141e057290 */ /* 0x000fc4000fffe13f */
[----:B------:R-:W-:Y:S01]  /*1bd0*/  @UP1 UIADD3 UR11, UR37, UR11, URZ ;  /* 0x0000000b250b1290 */ /* 0x000fe2000fffe03f */
[----:B------:R-:W-:Y:S01]  /*1be0*/  @UP1 UMOV UR14, UR36 ;  /* 0x00000024000e1c82 */ /* 0x000fe20008000000 */
[----:B------:R-:W-:Y:S01]  /*1bf0*/  @!UP0 UIADD3 UR4, UR35, UR7, URZ ;  /* 0x0000000723048290 */ /* 0x000fe2000fffe03f */
[----:B------:R-:W-:Y:S01]  /*1c00*/  @!UP0 UMOV UR24, UR34 ;  /* 0x0000002200188c82 */ /* 0x000fe20008000000 */
[----:B-1----:R-:W1:Y:S02]  /*1c10*/  MUFU.RCP R2, R2 ;  /* 0x0000000200027308 */ /* 0x002e640000001000 */
[----:B-1----:R-:W-:-:S06]  /*1c20*/  VIADD R2, R2, 0xffffffe ;  /* 0x0ffffffe02027836 */ /* 0x002fcc0000000000 */
[----:B------:R-:W1:Y:S02]  /*1c30*/  F2I.FTZ.U32.TRUNC.NTZ R3, R2 ;  /* 0x0000000200037305 */ /* 0x000e64000021f000 */
[----:B-1----:R-:W-:Y:S01]  /*1c40*/  IADD3 R0, RZ, -R3, RZ ;  /* 0x80000003ff007210 */ /* 0x002fe20007ffe0ff */
[----:B------:R-:W-:-:S04]  /*1c50*/  IMAD.MOV.U32 R2, RZ, RZ, RZ ;  /* 0x000000ffff027224 */ /* 0x000fc800078e00ff */
[----:B------:R-:W-:-:S04]  /*1c60*/  IMAD R0, R0, R20, RZ ;  /* 0x0000001400007224 */ /* 0x000fc800078e02ff */
[----:B------:R-:W-:Y:S01]  /*1c70*/  IMAD.HI.U32 R2, R3, R0, R2 ;  /* 0x0000000003027227 */ /* 0x000fe200078e0002 */
[----:B------:R-:W-:-:S05]  /*1c80*/  MOV R3, R4 ;  /* 0x0000000400037202 */ /* 0x000fca0000000f00 */
[----:B------:R-:W-:-:S04]  /*1c90*/  IMAD.HI.U32 R14, R2, R3, RZ ;  /* 0x00000003020e7227 */ /* 0x000fc800078e00ff */
[----:B------:R-:W-:-:S04]  /*1ca0*/  IMAD.MOV R0, RZ, RZ, -R14 ;  /* 0x000000ffff007224 */ /* 0x000fc800078e0a0e */
[----:B------:R-:W-:Y:S01]  /*1cb0*/  IMAD R16, R20, R0, R3 ;  /* 0x0000000014107224 */ /* 0x000fe200078e0203 */
[----:B------:R-:W-:Y:S02]  /*1cc0*/  LOP3.LUT R0, R6, 0xfffffff8, RZ, 0xc0, !PT ;  /* 0xfffffff806007812 */ /* 0x000fe400078ec0ff */
[----:B------:R-:W-:Y:S02]  /*1cd0*/  SHF.R.S32.HI R6, RZ, 0x3, R6 ;  /* 0x00000003ff067819 */ /* 0x000fe40000011406 */
[----:B------:R-:W-:Y:S02]  /*1ce0*/  IADD3 R52, -R0, R222, RZ ;  /* 0x000000de00347210 */ /* 0x000fe40007ffe1ff */
[C---:B------:R-:W-:Y:S01]  /*1cf0*/  IADD3 R2, R6.reuse, 0x10, RZ ;  /* 0x0000001006027810 */ /* 0x040fe20007ffe0ff */
[----:B------:R-:W-:Y:S01]  /*1d00*/  IMAD.SHL.U32 R3, R6, 0x40, RZ ;  /* 0x0000004006037824 */ /* 0x000fe200078e00ff */
        /* <DEDUP_REMOVED lines=13> */
[----:B------:R-:W-:-:S12]  /*1de0*/  UIADD3 UR11, UR15, UR11, URZ ;  /* 0x0000000b0f0b7290 */ /* 0x000fd8000fffe03f */
.L_x_725:
[----:B------:R-:W-:Y:S01]  /*1df0*/  @UP1 UIADD3 UR13, UR12, UR13, URZ ;  /* 0x0000000d0c0d1290 */ /* 0x000fe2000fffe03f */
[----:B------:R-:W-:Y:S01]  /*1e00*/  LOP3.LUT R3, R3, 0x1c0, RZ, 0xc0, !PT ;  /* 0x000001c003037812 */ /* 0x000fe200078ec0ff */
[----:B------:R-:W-:Y:S01]  /*1e10*/  @UP1 ULDC.64 UR6, c[0x0][0x250] ;  /* 0x0000940000061ab9 */ /* 0x000fe20000000a00 */
[----:B------:R-:W-:Y:S01]  /*1e20*/  USHF.R.S32.HI UR23, URZ, 0x1f, UR22 ;  /* 0x0000001f3f177899 */ /* 0x000fe20008011416 */
[----:B------:R-:W-:Y:S01]  /*1e30*/  LOP3.LUT R15, R28, UR22, RZ, 0x3c, !PT ;  /* 0x000000161c0f7c12 */ /* 0x000fe2000f8e3cff */
[----:B------:R-:W-:Y:S01]  /*1e40*/  @UP1 UIMAD.WIDE.U32 UR34, UR13, UR6, URZ ;  /* 0x000000060d2212a5 */ /* 0x000fe2000f8e003f */
[----:B------:R-:W-:Y:S01]  /*1e50*/  VIADD R0, R6, 0x20 ;  /* 0x0000002006007836 */ /* 0x000fe20000000000 */
[----:B------:R-:W-:Y:S01]  /*1e60*/  @UP1 UIMAD UR15, UR13, UR7, URZ ;  /* 0x000000070d0f12a4 */ /* 0x000fe2000f8e023f */
[----:B------:R-:W-:Y:S01]  /*1e70*/  IMAD.SHL.U32 R132, R52, 0x8, RZ ;  /* 0x0000000834847824 */ /* 0x000fe200078e00ff */
[----:B------:R-:W-:Y:S02]  /*1e80*/  SHF.R.U32.HI R4, RZ, 0x3, R3 ;  /* 0x00000003ff047819 */ /* 0x000fe40000011603 */
        /* <DEDUP_REMOVED lines=14> */
[----:B------:R-:W-:-:S03]  /*1f70*/  UIADD3 UR15, UR13, UR15, URZ ;  /* 0x0000000f0d0f7290 */ /* 0x000fc6000fffe03f */
[----:B------:R-:W-:-:S09]  /*1f80*/  UMOV UR16, UR12 ;  /* 0x0000000c00107c82 */ /* 0x000fd20008000000 */
.L_x_726:
[----:B------:R-:W-:Y:S01]  /*1f90*/  ISETP.GT.U32.AND P0, PT, R20, R16, PT ;  /* 0x000000101400720c */ /* 0x000fe20003f04070 */
[----:B------:R-:W1:Y:S01]  /*1fa0*/  S2UR UR25, SR_CgaCtaId ;  /* 0x00000000001979c3 */ /* 0x000e620000008800 */
[--C-:B------:R-:W-:Y:S01]  /*1fb0*/  SHF.R.S32.HI R133, RZ, 0x1f, R132.reuse ;  /* 0x0000001fff857819 */ /* 0x100fe20000011484 */
[----:B------:R-:W-:Y:S01]  /*1fc0*/  ULDC.64 UR12, c[0x0][0x258] ;  /* 0x00009600000c7ab9 */ /* 0x000fe20000000a00 */
[C---:B------:R-:W-:Y:S01]  /*1fd0*/  ISETP.GE.AND P2, PT, R2.reuse, UR32, PT ;  /* 0x0000002002007c0c */ /* 0x040fe2000bf46270 */
[----:B------:R-:W-:Y:S01]  /*1fe0*/  UIMAD UR23, UR23, UR12, URZ ;  /* 0x0000000c171772a4 */ /* 0x000fe2000f8e023f */
[----:B------:R-:W-:Y:S01]  /*1ff0*/  LOP3.LUT R3, R3, 0x38, R132, 0xf8, !PT ;  /* 0x0000003803037812 */ /* 0x000fe200078ef884 */
[----:B------:R-:W-:Y:S01]  /*2000*/  BSSY B0, `(.L_x_727) ;  /* 0x000002d000007945 */ /* 0x000fe20003800000 */
[----:B------:R-:W-:Y:S01]  /*2010*/  P2R R25, PR, RZ, 0x4 ;  /* 0x00000004ff197803 */ /* 0x000fe20000000000 */
[----:B------:R-:W-:Y:S01]  /*2020*/  UIMAD UR13, UR22, UR13, UR23 ;  /* 0x0000000d160d72a4 */ /* 0x000fe2000f8e0217 */
[----:B------:R-:W-:-:S02]  /*2030*/  ISETP.GE.AND P1, PT, R2, UR5, PT ;  /* 0x0000000502007c0c */ /* 0x000fc4000bf26270 */
[----:B------:R-:W-:Y:S01]  /*2040*/  ISETP.GE.AND P4, PT, R2, UR32, PT ;  /* 0x0000002002007c0c */ /* 0x000fe2000bf86270 */
[----:B------:R-:W-:Y:S01]  /*2050*/  @!P0 IMAD.IADD R16, R16, 0x1, -R20 ;  /* 0x0000000110108824 */ /* 0x000fe200078e0a14 */
[----:B------:R-:W-:Y:S01]  /*2060*/  ISETP.GE.AND P2, PT, R0, UR5, PT ;  /* 0x0000000500007c0c */ /* 0x000fe2000bf46270 */
[----:B------:R-:W-:Y:S01]  /*2070*/  @!P0 VIADD R14, R14, 0x1 ;  /* 0x000000010e0e8836 */ /* 0x000fe20000000000 */
[----:B------:R-:W-:Y:S02]  /*2080*/  IADD3 R8, P0, R132, UR24, RZ ;  /* 0x0000001884087c10 */ /* 0x000fe4000ff1e0ff */
[----:B------:R-:W-:Y:S02]  /*2090*/  ISETP.GE.AND P5, PT, R0, UR32, PT ;  /* 0x0000002000007c0c */ /* 0x000fe4000bfa6270 */
[----:B------:R-:W-:Y:S01]  /*20a0*/  IADD3.X R9, R133, UR4, RZ, P0, !PT ;  /* 0x0000000485097c10 */ /* 0x000fe200087fe4ff */
[----:B------:R-:W-:Y:S01]  /*20b0*/  UMOV UR4, 0x400 ;  /* 0x0000040000047882 */ /* 0x000fe20000000000 */
[----:B------:R-:W-:-:S02]  /*20c0*/  ISETP.GE.AND P0, PT, R6, UR5, PT ;  /* 0x0000000506007c0c */ /* 0x000fc4000bf06270 */
[----:B------:R-:W-:Y:S01]  /*20d0*/  ISETP.GE.AND P3, PT, R0, UR32, PT ;  /* 0x0000002000007c0c */ /* 0x000fe2000bf66270 */
[----:B------:R-:W-:Y:S01]  /*20e0*/  IMAD.U32 R0, RZ, RZ, UR12 ;  /* 0x0000000cff007e24 */ /* 0x000fe2000f8e00ff */
[----:B------:R-:W-:Y:S01]  /*20f0*/  LOP3.LUT R2, R3, R4, RZ, 0x3c, !PT ;  /* 0x0000000403027212 */ /* 0x000fe200078e3cff */
[----:B------:R-:W-:Y:S01]  /*2100*/  IMAD.SHL.U32 R3, R5, 0x8, RZ ;  /* 0x0000000805037824 */ /* 0x000fe200078e00ff */
[----:B-1----:R-:W-:Y:S01]  /*2110*/  ULEA UR4, UR25, UR4, 0x18 ;  /* 0x0000000419047291 */ /* 0x002fe2000f8ec03f */
[----:B------:R-:W-:Y:S01]  /*2120*/  IMAD.WIDE.U32 R8, R0, UR22, R8 ;  /* 0x0000001600087c25 */ /* 0x000fe2000f8e0008 */
[--C-:B------:R-:W-:Y:S02]  /*2130*/  SHF.R.S32.HI R7, RZ, 0x1f, R6.reuse ;  /* 0x0000001fff077819 */ /* 0x100fe40000011406 */
[----:B------:R-:W-:Y:S01]  /*2140*/  LOP3.LUT R233, R2, 0xfffffe00, R3, 0xf8, !PT ;  /* 0xfffffe0002e97812 */ /* 0x000fe200078ef803 */
[----:B------:R-:W-:Y:S01]  /*2150*/  IMAD.U32 R2, RZ, RZ, UR18 ;  /* 0x00000012ff027e24 */ /* 0x000fe2000f8e00ff */
[----:B------:R-:W-:Y:S01]  /*2160*/  P2R R24, PR, RZ, 0x20 ;  /* 0x00000020ff187803 */ /* 0x000fe20000000000 */
[----:B------:R-:W-:Y:S01]  /*2170*/  VIADD R5, R9, UR13 ;  /* 0x0000000d09057c36 */ /* 0x000fe20008000000 */
[----:B------:R-:W-:Y:S01]  /*2180*/  P2R R26, PR, RZ, 0x8 ;  /* 0x00000008ff1a7803 */ /* 0x000fe20000000000 */
[----:B------:R-:W-:Y:S01]  /*2190*/  IMAD.WIDE R2, R2, 0x80, R6 ;  /* 0x0000008002027825 */ /* 0x000fe200078e0206 */
[----:B------:R-:W-:Y:S01]  /*21a0*/  LEA R233, R233, UR4, 0x1 ;  /* 0x00000004e9e97c11 */ /* 0x000fe2000f8e08ff */
[----:B------:R-:W-:Y:S06]  /*21b0*/  @P0 BRA `(.L_x_728) ;  /* 0x0000000000440947 */ /* 0x000fec0003800000 */
        /* <DEDUP_REMOVED lines=17> */
.L_x_728:
[----:B------:R-:W-:Y:S05]  /*22d0*/  BSYNC B0 ;  /* 0x0000000000007941 */ /* 0x000fea0003800000 */
.L_x_727:
[----:B------:R-:W-:Y:S01]  /*22e0*/  BSSY B0, `(.L_x_729) ;  /* 0x0000018000007945 */ /* 0x000fe20003800000 */
[----:B------:R-:W-:Y:S02]  /*22f0*/  ISETP.GE.AND P3, PT, R15, RZ, PT ;  /* 0x000000ff0f00720c */ /* 0x000fe40003f66270 */
[----:B------:R-:W-:Y:S01]  /*2300*/  IADD3 R17, R6, 0x30, RZ ;  /* 0x0000003006117810 */ /* 0x000fe20007ffe0ff */
        /* <DEDUP_REMOVED lines=21> */
.L_x_730:
[----:B------:R-:W-:Y:S05]  /*2460*/  BSYNC B0 ;  /* 0x0000000000007941 */ /* 0x000fea0003800000 */
.L_x_729:
[----:B------:R-:W-:Y:S01]  /*2470*/  BSSY B0, `(.L_x_731) ;  /* 0x0000018000007945 */ /* 0x000fe20003800000 */
[----:B------:R-:W-:Y:S02]  /*2480*/  ISETP.GE.AND P1, PT, R17, UR5, PT ;  /* 0x0000000511007c0c */ /* 0x000fe4000bf26270 */
        /* <DEDUP_REMOVED lines=22> */
.L_x_732:
[----:B------:R-:W-:Y:S05]  /*25f0*/  BSYNC B0 ;  /* 0x0000000000007941 */ /* 0x000fea0003800000 */
.L_x_731:
        /* <DEDUP_REMOVED lines=24> */
.L_x_734:
[----:B------:R-:W-:Y:S05]  /*2780*/  BSYNC B0 ;  /* 0x0000000000007941 */ /* 0x000fea0003800000 */
.L_x_733:
        /* <DEDUP_REMOVED lines=24> */
.L_x_736:
[----:B------:R-:W-:Y:S05]  /*2910*/  BSYNC B0 ;  /* 0x0000000000007941 */ /* 0x000fea0003800000 */
.L_x_735:
        /* <DEDUP_REMOVED lines=24> */
.L_x_738:
[----:B------:R-:W-:Y:S05]  /*2aa0*/  BSYNC B0 ;  /* 0x0000000000007941 */ /* 0x000fea0003800000 */
.L_x_737:
[----:B------:R-:W-:Y:S01]  /*2ab0*/  LEA.HI R23, R27, R222, RZ, 0x4 ;  /* 0x000000de1b177211 */ /* 0x000fe200078f20ff */
[----:B------:R-:W-:Y:S01]  /*2ac0*/  BSSY B0, `(.L_x_739) ;  /* 0x0000018000007945 */ /* 0x000fe20003800000 */
[----:B------:R-:W-:Y:S02]  /*2ad0*/  ISETP.GE.AND P1, PT, R22, UR5, PT ;  /* 0x0000000516007c0c */ /* 0x000fe4000bf26270 */
[----:B------:R-:W-:Y:S01]  /*2ae0*/  LOP3.LUT R15, R23, 0xfffffff0, RZ, 0xc0, !PT ;  /* 0xfffffff0170f7812 */ /* 0x000fe200078ec0ff */
        /* <DEDUP_REMOVED lines=21> */
.L_x_740:
[----:B------:R-:W-:Y:S05]  /*2c40*/  BSYNC B0 ;  /* 0x0000000000007941 */ /* 0x000fea0003800000 */
.L_x_739:
[----:B--2-4-:R-:W-:Y:S01]  /*2c50*/  IMAD.IADD R12, R222, 0x1, -R15 ;  /* 0x00000001de0c7824 */ /* 0x014fe200078e0a0f */
[----:B------:R-:W-:Y:S01]  /*2c60*/  BSSY B0, `(.L_x_741) ;  /* 0x0000017000007945 */ /* 0x000fe20003800000 */
[----:B------:R-:W-:-:S03]  /*2c70*/  ISETP.GE.U32.AND P2, PT, R16, R20, PT ;  /* 0x000000141000720c */ /* 0x000fc60003f46070 */
[----:B------:R-:W-:Y:S01]  /*2c80*/  SHF.R.S32.HI R10, RZ, 0x1f, R12 ;  /* 0x0000001fff0a7819 */ /* 0x000fe2000001140c */
        /* <DEDUP_REMOVED lines=20> */
.L_x_742:
[----:B------:R-:W-:Y:S05]  /*2dd0*/  BSYNC B0 ;  /* 0x0000000000007941 */ /* 0x000fea0003800000 */
.L_x_741:
[----:B------:R-:W-:Y:S01]  /*2de0*/  @P2 VIADD R14, R14, 0x1 ;  /* 0x000000010e0e2836 */ /* 0x000fe20000000000 */
[----:B------:R-:W-:Y:S01]  /*2df0*/  ISETP.NE.AND P2, PT, R28, RZ, PT ;  /* 0x000000ff1c00720c */ /* 0x000fe20003f45270 */
[C---:B------:R-:W-:Y:S01]  /*2e00*/  IMAD R9, R7.reuse, UR8, RZ ;  /* 0x0000000807097c24 */ /* 0x040fe2000f8e02ff */
[----:B------:R-:W-:Y:S01]  /*2e10*/  LEA.HI R20, R10, R12, RZ, 0x3 ;  /* 0x0000000c0a147211 */ /* 0x000fe200078f18ff */
[----:B------:R-:W-:Y:S01]  /*2e20*/  IMAD.MOV.U32 R0, RZ, RZ, R14 ;  /* 0x000000ffff007224 */ /* 0x000fe200078e000e */
[----:B------:R-:W-:Y:S01]  /*2e30*/  ULDC.64 UR12, c[0x0][0x260] ;  /* 0x00009800000c7ab9 */ /* 0x000fe20000000a00 */
[--C-:B------:R-:W-:Y:S01]  /*2e40*/  IMAD.WIDE.U32 R4, R6, UR8, R132.reuse ;  /* 0x0000000806047c25 */ /* 0x100fe2000f8e0084 */
[----:B------:R-:W-:Y:S01]  /*2e50*/  LOP3.LUT R11, R20, 0xfffffff8, RZ, 0xc0, !PT ;  /* 0xfffffff8140b7812 */ /* 0x000fe200078ec0ff */
[----:B------:R-:W-:Y:S01]  /*2e60*/  USHF.L.U64.HI UR24, UR8, 0x7, UR9 ;  /* 0x0000000708187899 */ /* 0x000fe20008010209 */
[----:B------:R-:W-:Y:S01]  /*2e70*/  @!P3 IADD3 R0, -R0, RZ, RZ ;  /* 0x000000ff0000b210 */ /* 0x000fe20007ffe1ff */
[----:B----4-:R-:W-:Y:S01]  /*2e80*/  IMAD.WIDE.U32 R2, R6, UR6, R132 ;  /* 0x0000000606027c25 */ /* 0x010fe2000f8e0084 */
[----:B------:R-:W-:Y:S01]  /*2e90*/  IADD3 R4, P1, R4, UR14, RZ ;  /* 0x0000000e04047c10 */ /* 0x000fe2000ff3e0ff */
[----:B------:R-:W-:Y:S01]  /*2ea0*/  USHF.L.U32 UR25, UR8, 0x7, URZ ;  /* 0x0000000708197899 */ /* 0x000fe2000800063f */
[----:B------:R-:W-:Y:S01]  /*2eb0*/  BSSY B0, `(.L_x_743) ;  /* 0x0000030000007945 */ /* 0x000fe20003800000 */
[----:B------:R-:W-:Y:S01]  /*2ec0*/  IMAD R8, R7, UR6, RZ ;  /* 0x0000000607087c24 */ /* 0x000fe2000f8e02ff */
[----:B------:R-:W-:Y:S01]  /*2ed0*/  @!P2 LOP3.LUT R0, RZ, R28, RZ, 0x33, !PT ;  /* 0x0000001cff00a212 */ /* 0x000fe200078e33ff */
[----:B------:R-:W-:Y:S01]  /*2ee0*/  IMAD R9, R6, UR9, R9 ;  /* 0x0000000906097c24 */ /* 0x000fe2000f8e0209 */
[----:B------:R-:W-:Y:S01]  /*2ef0*/  IADD3 R10, P0, R2, UR16, RZ ;  /* 0x00000010020a7c10 */ /* 0x000fe2000ff1e0ff */
[----:B------:R-:W-:Y:S01]  /*2f00*/  IMAD R8, R6, UR7, R8 ;  /* 0x0000000706087c24 */ /* 0x000fe2000f8e0208 */
[----:B------:R-:W-:Y:S01]  /*2f10*/  SHF.R.S32.HI R2, RZ, 0x1f, R0 ;  /* 0x0000001fff027819 */ /* 0x000fe20000011400 */
[----:B------:R-:W-:Y:S01]  /*2f20*/  IMAD.IADD R16, R12, 0x1, -R11 ;  /* 0x000000010c107824 */ /* 0x000fe200078e0a0b */
[----:B------:R-:W-:Y:S01]  /*2f30*/  IADD3.X R5, R5, UR11, R9, P1, !PT ;  /* 0x0000000b05057c10 */ /* 0x000fe20008ffe409 */
[----:B------:R-:W-:Y:S01]  /*2f40*/  USHF.R.S32.HI UR16, URZ, 0x1f, UR19 ;  /* 0x0000001f3f107899 */ /* 0x000fe20008011413 */
[----:B------:R-:W-:Y:S01]  /*2f50*/  IADD3.X R11, R3, UR15, R8, P0, !PT ;  /* 0x0000000f030b7c10 */ /* 0x000fe200087fe408 */
[----:B------:R-:W-:Y:S01]  /*2f60*/  IMAD R8, R2, UR12, RZ ;  /* 0x0000000c02087c24 */ /* 0x000fe2000f8e02ff */
[----:B------:R-:W-:Y:S01]  /*2f70*/  R2P PR, R16, 0x6 ;  /* 0x0000000610007804 */ /* 0x000fe20000000000 */
[----:B------:R-:W-:Y:S01]  /*2f80*/  IMAD.WIDE.U32 R32, R0, UR12, R4 ;  /* 0x0000000c00207c25 */ /* 0x000fe2000f8e0004 */
[----:B------:R-:W-:Y:S01]  /*2f90*/  ISETP.GE.AND P0, PT, R6, UR32, PT ;  /* 0x0000002006007c0c */ /* 0x000fe2000bf06270 */
[----:B------:R-:W-:Y:S01]  /*2fa0*/  UIMAD UR11, UR24, UR19, URZ ;  /* 0x00000013180b72a4 */ /* 0x000fe2000f8e023f */
[----:B------:R-:W-:Y:S01]  /*2fb0*/  MOV R3, 0x10 ;  /* 0x0000001000037802 */ /* 0x000fe20000000f00 */
[C---:B------:R-:W-:Y:S01]  /*2fc0*/  IMAD R9, R0.reuse, UR13, R8 ;  /* 0x0000000d00097c24 */ /* 0x040fe2000f8e0208 */
[----:B------:R-:W-:Y:S01]  /*2fd0*/  ULDC.64 UR12, c[0x0][0x268] ;  /* 0x00009a00000c7ab9 */ /* 0x000fe20000000a00 */
[----:B------:R-:W-:Y:S01]  /*2fe0*/  MOV R30, R32 ;  /* 0x00000020001e7202 */ /* 0x000fe20000000f00 */
[----:B------:R-:W-:Y:S01]  /*2ff0*/  IMAD.WIDE.U32 R28, R0, UR12, R10 ;  /* 0x0000000c001c7c25 */ /* 0x000fe2000f8e000a */
[----:B------:R4:W-:Y:S01]  /*3000*/  STL.64 [R1+0xd0], R32 ;  /* 0x0000d02001007387 */ /* 0x0009e20000100a00 */
[----:B------:R-:W-:Y:S01]  /*3010*/  MOV R8, UR19 ;  /* 0x0000001300087c02 */ /* 0x000fe20008000f00 */
[----:B------:R-:W-:Y:S01]  /*3020*/  UIMAD UR11, UR16, UR25, UR11 ;  /* 0x00000019100b72a4 */ /* 0x000fe2000f8e020b */
[----:B------:R-:W-:Y:S01]  /*3030*/  IMAD.IADD R31, R33, 0x1, R9 ;  /* 0x00000001211f7824 */ /* 0x000fe200078e0209 */
[C---:B------:R-:W-:Y:S01]  /*3040*/  ISETP.GE.AND P3, PT, R17.reuse, UR32, PT ;  /* 0x0000002011007c0c */ /* 0x040fe2000bf66270 */
[----:B------:R-:W-:Y:S01]  /*3050*/  IMAD R2, R2, UR12, RZ ;  /* 0x0000000c02027c24 */ /* 0x000fe2000f8e02ff */
[----:B------:R-:W-:Y:S01]  /*3060*/  ISETP.GE.AND P6, PT, R17, UR32, PT ;  /* 0x0000002011007c0c */ /* 0x000fe2000bfc6270 */
[----:B------:R-:W-:Y:S01]  /*3070*/  IMAD.WIDE.U32 R8, R8, UR25, R30 ;  /* 0x0000001908087c25 */ /* 0x000fe2000f8e001e */
[----:B------:R4:W-:Y:S01]  /*3080*/  STL.64 [R1+0xc8], R30 ;  /* 0x0000c81e01007387 */ /* 0x0009e20000100a00 */
[----:B------:R-:W-:-:S02]  /*3090*/  SEL R3, R3, 0xfffffff0, !P1 ;  /* 0xfffffff003037807 */ /* 0x000fc40004800000 */
[----:B------:R-:W-:Y:S01]  /*30a0*/  IMAD.MOV.U32 R53, RZ, RZ, 0x20 ;  /* 0x00000020ff357424 */ /* 0x000fe200078e00ff */
[----:B------:R4:W-:Y:S01]  /*30b0*/  STL.64 [R1+0xe8], R28 ;  /* 0x0000e81c01007387 */ /* 0x0009e20000100a00 */
[----:B------:R-:W-:Y:S02]  /*30c0*/  IMAD R17, R0, UR13, R2 ;  /* 0x0000000d00117c24 */ /* 0x000fe4000f8e0202 */
[----:B------:R-:W-:Y:S01]  /*30d0*/  VIADD R11, R9, UR11 ;  /* 0x0000000b090b7c36 */ /* 0x000fe20008000000 */
[----:B------:R-:W-:Y:S01]  /*30e0*/  SEL R5, R53, 0xffffffe0, !P2 ;  /* 0xffffffe035057807 */ /* 0x000fe20005000000 */
        /* <DEDUP_REMOVED lines=12> */
.L_x_744:
[----:B------:R-:W-:Y:S05]  /*31b0*/  BSYNC B0 ;  /* 0x0000000000007941 */ /* 0x000fea0003800000 */
.L_x_743:
        /* <DEDUP_REMOVED lines=18> */
.L_x_746:
[----:B------:R-:W-:Y:S05]  /*32e0*/  BSYNC B0 ;  /* 0x0000000000007941 */ /* 0x000fea0003800000 */
.L_x_745:
[----:B------:R-:W-:Y:S01]  /*32f0*/  ISETP.NE.AND P0, PT, R24, RZ, PT ;  /* 0x000000ff1800720c */ /* 0x000fe20003f05270 */
[----:B------:R-:W-:Y:S01]  /*3300*/  BSSY B0, `(.L_x_747) ;  /* 0x0000013000007945 */ /* 0x000fe20003800000 */
[----:B------:R-:W-:-:S11]  /*3310*/  ISETP.GE.AND P5, PT, R18, UR32, PT ;  /* 0x0000002012007c0c */ /* 0x000fd6000bfa6270 */
        /* <DEDUP_REMOVED lines=17> */
.L_x_748:
[----:B------:R-:W-:Y:S05]  /*3430*/  BSYNC B0 ;  /* 0x0000000000007941 */ /* 0x000fea0003800000 */
.L_x_747:
[----:B------:R-:W-:Y:S01]  /*3440*/  BSSY B0, `(.L_x_749) ;  /* 0x0000013000007945 */ /* 0x000fe20003800000 */
[----:B------:R-:W-:-:S03]  /*3450*/  ISETP.GE.AND P2, PT, R19, UR32, PT ;  /* 0x0000002013007c0c */ /* 0x000fc6000bf46270 */
[----:B------:R-:W-:Y:S10]  /*3460*/  @P3 BRA `(.L_x_750) ;  /* 0x0000000000403947 */ /* 0x000ff40003800000 */
        /* <DEDUP_REMOVED lines=16> */
.L_x_750:
[----:B------:R-:W-:Y:S05]  /*3570*/  BSYNC B0 ;  /* 0x0000000000007941 */ /* 0x000fea0003800000 */
.L_x_749:
[----:B------:R-:W-:Y:S01]  /*3580*/  BSSY B0, `(.L_x_751) ;  /* 0x0000013000007945 */ /* 0x000fe20003800000 */
[----:B------:R-:W-:-:S03]  /*3590*/  ISETP.GE.AND P4, PT, R19, UR32, PT ;  /* 0x0000002013007c0c */ /* 0x000fc6000bf86270 */
[----:B------:R-:W-:Y:S10]  /*35a0*/  @P1 BRA `(.L_x_752) ;  /* 0x0000000000401947 */ /* 0x000ff40003800000 */
        /* <DEDUP_REMOVED lines=16> */
.L_x_752:
[----:B------:R-:W-:Y:S05]  /*36b0*/  BSYNC B0 ;  /* 0x0000000000007941 */ /* 0x000fea0003800000 */
.L_x_751:
[----:B------:R-:W-:Y:S01]  /*36c0*/  BSSY B0, `(.L_x_753) ;  /* 0x0000014000007945 */ /* 0x000fe20003800000 */
[----:B------:R-:W-:-:S03]  /*36d0*/  ISETP.GE.AND P1, PT, R21, UR32, PT ;  /* 0x0000002015007c0c */ /* 0x000fc6000bf26270 */
[----:B------:R-:W-:Y:S10]  /*36e0*/  @P2 BRA `(.L_x_754) ;  /* 0x0000000000442947 */ /* 0x000ff40003800000 */
        /* <DEDUP_REMOVED lines=17> */
.L_x_754:
[----:B------:R-:W-:Y:S05]  /*3800*/  BSYNC B0 ;  /* 0x0000000000007941 */ /* 0x000fea0003800000 */
.L_x_753:
[----:B------:R-:W-:Y:S01]  /*3810*/  BSSY B0, `(.L_x_755) ;  /* 0x0000017000007945 */ /* 0x000fe20003800000 */
[C---:B------:R-:W-:Y:S01]  /*3820*/  ISETP.GE.AND P2, PT, R6.reuse, UR32, PT ;  /* 0x0000002006007c0c */ /* 0x040fe2000bf46270 */
[----:B------:R-:W-:Y:S01]  /*3830*/  IMAD.SHL.U32 R2, R6, 0x8, RZ ;  /* 0x0000000806027824 */ /* 0x000fe200078e00ff */
[----:B-1----:R-:W-:Y:S01]  /*3840*/  SHF.R.S32.HI R14, RZ, 0x4, R23 ;  /* 0x00000004ff0e7819 */ /* 0x002fe20000011417 */
[----:B------:R-:W-:Y:S01]  /*3850*/  IMAD.SHL.U32 R4, R52, 0x40, RZ ;  /* 0x0000004034047824 */ /* 0x000fe200078e00ff */
        /* <DEDUP_REMOVED lines=18> */
.L_x_756:
[----:B------:R-:W-:Y:S05]  /*3980*/  BSYNC B0 ;  /* 0x0000000000007941 */ /* 0x000fea0003800000 */
.L_x_755:
[----:B------:R-:W-:Y:S01]  /*3990*/  ISETP.GE.AND P0, PT, R22, UR32, PT ;  /* 0x0000002016007c0c */ /* 0x000fe2000bf06270 */
[----:B------:R-:W-:Y:S01]  /*39a0*/  BSSY B0, `(.L_x_757) ;  /* 0x0000018000007945 */ /* 0x000fe20003800000 */
[----:B------:R-:W-:Y:S02]  /*39b0*/  LOP3.LUT R4, R4, 0x1c0, RZ, 0xc0, !PT ;  /* 0x000001c004047812 */ /* 0x000fe400078ec0ff */
[----:B------:R-:W-:Y:S02]  /*39c0*/  LEA.HI R0, R23, R14, RZ, 0x1 ;  /* 0x0000000e17007211 */ /* 0x000fe400078f08ff */
[----:B------:R-:W-:Y:S02]  /*39d0*/  LOP3.LUT R2, R4, 0x8, R2, 0xf8, !PT ;  /* 0x0000000804027812 */ /* 0x000fe400078ef802 */
[----:B-1----:R-:W-:Y:S02]  /*39e0*/  LOP3.LUT R12, R0, 0xfffffffe, RZ, 0xc0, !PT ;  /* 0xfffffffe000c7812 */ /* 0x002fe400078ec0ff */
[----:B------:R-:W-:-:S03]  /*39f0*/  SHF.R.U32.HI R4, RZ, 0x3, R4 ;  /* 0x00000003ff047819 */ /* 0x000fc60000011604 */
        /* <DEDUP_REMOVED lines=18> */
.L_x_758:
[----:B------:R-:W-:Y:S05]  /*3b20*/  BSYNC B0 ;  /* 0x0000000000007941 */ /* 0x000fea0003800000 */
.L_x_757:
[----:B------:R-:W0:Y:S01]  /*3b30*/  LDGDEPBAR ;  /* 0x00000000000079af */ /* 0x000e220000000000 */
[----:B------:R-:W-:Y:S01]  /*3b40*/  IADD3 R11, R29, R17, RZ ;  /* 0x000000111d0b7210 */ /* 0x000fe20007ffe0ff */
[----:B------:R-:W-:Y:S01]  /*3b50*/  IMAD.IADD R0, R14, 0x1, -R12 ;  /* 0x000000010e007824 */ /* 0x000fe200078e0a0c */
[----:B------:R-:W-:Y:S01]  /*3b60*/  MOV R10, R28 ;  /* 0x0000001c000a7202 */ /* 0x000fe20000000f00 */
[----:B------:R-:W-:Y:S01]  /*3b70*/  USHF.L.U64.HI UR13, UR6, 0x7, UR7 ;  /* 0x00000007060d7899 */ /* 0x000fe20008010207 */
[----:B------:R-:W-:Y:S01]  /*3b80*/  LOP3.LUT R4, R2, R4, RZ, 0x3c, !PT ;  /* 0x0000000402047212 */ /* 0x000fe200078e3cff */
[----:B------:R-:W-:Y:S01]  /*3b90*/  IMAD.SHL.U32 R2, R16, 0x40, RZ ;  /* 0x0000004010027824 */ /* 0x000fe200078e00ff */
[----:B------:R-:W-:Y:S01]  /*3ba0*/  USHF.L.U32 UR14, UR6, 0x7, URZ ;  /* 0x00000007060e7899 */ /* 0x000fe2000800063f */
[----:B------:R2:W-:Y:S01]  /*3bb0*/  STL.64 [R1+0xe0], R10 ;  /* 0x0000e00a01007387 */ /* 0x0005e20000100a00 */
[----:B------:R-:W-:Y:S01]  /*3bc0*/  IMAD.SHL.U32 R6, R0, 0x8, RZ ;  /* 0x0000000800067824 */ /* 0x000fe200078e00ff */
[----:B------:R-:W-:Y:S01]  /*3bd0*/  UIMAD UR15, UR13, UR19, URZ ;  /* 0x000000130d0f72a4 */ /* 0x000fe2000f8e023f */
[----:B------:R-:W-:Y:S01]  /*3be0*/  LOP3.LUT R2, R2, 0x1c0, RZ, 0xc0, !PT ;  /* 0x000001c002027812 */ /* 0x000fe200078ec0ff */
[----:B------:R-:W-:Y:S01]  /*3bf0*/  IMAD.SHL.U32 R7, R20, 0x40, RZ ;  /* 0x0000004014077824 */ /* 0x000fe200078e00ff */
[----:B------:R-:W-:Y:S01]  /*3c00*/  LEA.HI R223, R27, R222, RZ, 0x5 ;  /* 0x000000de1bdf7211 */ /* 0x000fe200078f28ff */
[----:B------:R-:W-:Y:S01]  /*3c10*/  IMAD R0, R0, 0x200, R4 ;  /* 0x0000020000007824 */ /* 0x000fe200078e0204 */
[----:B------:R-:W-:Y:S01]  /*3c20*/  LOP3.LUT R4, R2, 0x8, R6, 0xf8, !PT ;  /* 0x0000000802047812 */ /* 0x000fe200078ef806 */
[----:B------:R-:W-:Y:S01]  /*3c30*/  IMAD.U32 R6, RZ, RZ, UR19 ;  /* 0x00000013ff067e24 */ /* 0x000fe2000f8e00ff */
[----:B------:R-:W-:Y:S01]  /*3c40*/  UIMAD UR15, UR16, UR14, UR15 ;  /* 0x0000000e100f72a4 */ /* 0x000fe2000f8e020f */
[----:B------:R-:W-:Y:S01]  /*3c50*/  LOP3.LUT R214, R7, 0xfffffe00, RZ, 0xc0, !PT ;  /* 0xfffffe0007d67812 */ /* 0x000fe200078ec0ff */
[----:B------:R-:W-:Y:S01]  /*3c60*/  BSSY B0, `(.L_x_759) ;  /* 0x0000017000007945 */ /* 0x000fe20003800000 */
[----:B------:R-:W-:Y:S01]  /*3c70*/  IMAD.WIDE.U32 R6, R6, UR14, R10 ;  /* 0x0000000e06067c25 */ /* 0x000fe2000f8e000a */
[----:B------:R-:W-:-:S02]  /*3c80*/  SHF.R.S32.HI R215, RZ, 0x5, R223 ;  /* 0x00000005ffd77819 */ /* 0x000fc400000114df */
[----:B------:R-:W-:Y:S01]  /*3c90*/  SHF.R.U32.HI R2, RZ, 0x3, R2 ;  /* 0x00000003ff027819 */ /* 0x000fe20000011602 */
[----:B------:R-:W-:-:S04]  /*3ca0*/  DEPBAR.LE SB0, 0x0 ;  /* 0x000080000000791a */ /* 0x000fc80000000000 */
[----:B------:R-:W-:Y:S01]  /*3cb0*/  BAR.SYNC.DEFER_BLOCKING 0x0 ;  /* 0x0000000000007b1d */ /* 0x000fe20000010000 */
[----:B-1----:R-:W-:Y:S01]  /*3cc0*/  VIADD R9, R7, UR15 ;  /* 0x0000000f07097c36 */ /* 0x002fe20008000000 */
[----:B------:R-:W-:Y:S01]  /*3cd0*/  LOP3.LUT R135, R4, R2, RZ, 0x3c, !PT ;  /* 0x0000000204877212 */ /* 0x000fe200078e3cff */
[----:B------:R-:W-:Y:S01]  /*3ce0*/  IMAD R2, R215, 0x400, R214 ;  /* 0x00000400d7027824 */ /* 0x000fe200078e02d6 */
[----:B------:R-:W-:Y:S02]  /*3cf0*/  ISETP.GE.AND P3, PT, R21, UR32, PT ;  /* 0x0000002015007c0c */ /* 0x000fe4000bf66270 */
[----:B------:R2:W-:Y:S01]  /*3d00*/  @P2 STS.128 [R233+0x8000], RZ ;  /* 0x008000ffe9002388 */ /* 0x0005e20000000c00 */
[----:B------:R-:W-:Y:S10]  /*3d10*/  @P2 BRA `(.L_x_760) ;  /* 0x00000000002c2947 */ /* 0x000ff40003800000 */
        /* <DEDUP_REMOVED lines=11> */
.L_x_760:
[----:B------:R-:W-:Y:S05]  /*3dd0*/  BSYNC B0 ;  /* 0x0000000000007941 */ /* 0x000fea0003800000 */
.L_x_759:
[----:B------:R-:W-:Y:S01]  /*3de0*/  ISETP.NE.AND P0, PT, R25, RZ, PT ;  /* 0x000000ff1900720c */ /* 0x000fe20003f05270 */
[----:B------:R-:W-:Y:S01]  /*3df0*/  IMAD.IADD R2, R135, 0x1, R2 ;  /* 0x0000000187027824 */ /* 0x000fe200078e0202 */
[----:B------:R-:W-:Y:S01]  /*3e00*/  USHF.L.U64.HI UR15, UR6, 0x4, UR7 ;  /* 0x00000004060f7899 */ /* 0x000fe20008010207 */
[----:B------:R-:W-:Y:S01]  /*3e10*/  BSSY B0, `(.L_x_761) ;  /* 0x0000014000007945 */ /* 0x000fe20003800000 */
[----:B------:R-:W-:Y:S01]  /*3e20*/  USHF.L.U32 UR16, UR6, 0x4, URZ ;  /* 0x0000000406107899 */ /* 0x000fe2000800063f */
[----:B------:R-:W-:Y:S02]  /*3e30*/  ISETP.GE.AND P1, PT, R22, UR32, PT ;  /* 0x0000002016007c0c */ /* 0x000fe4000bf26270 */
[----:B------:R-:W-:Y:S02]  /*3e40*/  LEA R213, R0, UR4, 0x1 ;  /* 0x0000000400d57c11 */ /* 0x000fe4000f8e08ff */
[----:B------:R-:W-:-:S04]  /*3e50*/  LEA R220, R2, UR4, 0x1 ;  /* 0x0000000402dc7c11 */ /* 0x000fc8000f8e08ff */
[----:B------:R1:W-:Y:S01]  /*3e60*/  @P0 STS.128 [R233+0x8800], RZ ;  /* 0x008800ffe9000388 */ /* 0x0003e20000000c00 */
        /* <DEDUP_REMOVED lines=14> */
.L_x_762:
[----:B------:R-:W-:Y:S05]  /*3f50*/  BSYNC B0 ;  /* 0x0000000000007941 */ /* 0x000fea0003800000 */
.L_x_761:
[----:B------:R-:W-:Y:S01]  /*3f60*/  ISETP.NE.AND P0, PT, R26, RZ, PT ;  /* 0x000000ff1a00720c */ /* 0x000fe20003f05270 */
[----:B------:R-:W-:-:S12]  /*3f70*/  BSSY B0, `(.L_x_763) ;  /* 0x0000013000007945 */ /* 0x000fd80003800000 */
[----:B------:R1:W-:Y:S01]  /*3f80*/  @P0 STS.128 [R233+0x9000], RZ ;  /* 0x009000ffe9000388 */ /* 0x0003e20000000c00 */
        /* <DEDUP_REMOVED lines=17> */
.L_x_764:
[----:B------:R-:W-:Y:S05]  /*40a0*/  BSYNC B0 ;  /* 0x0000000000007941 */ /* 0x000fea0003800000 */
.L_x_763:
        /* <DEDUP_REMOVED lines=19> */
.L_x_766:
[----:B------:R-:W-:Y:S05]  /*41e0*/  BSYNC B0 ;  /* 0x0000000000007941 */ /* 0x000fea0003800000 */
.L_x_765:
        /* <DEDUP_REMOVED lines=19> */
.L_x_768:
[----:B------:R-:W-:Y:S05]  /*4320*/  BSYNC B0 ;  /* 0x0000000000007941 */ /* 0x000fea0003800000 */
.L_x_767:
        /* <DEDUP_REMOVED lines=20> */
.L_x_770:
[----:B------:R-:W-:Y:S05]  /*4470*/  BSYNC B0 ;  /* 0x0000000000007941 */ /* 0x000fea0003800000 */
.L_x_769:
        /* <DEDUP_REMOVED lines=20> */
.L_x_772:
[----:B------:R-:W-:Y:S05]  /*45c0*/  BSYNC B0 ;  /* 0x0000000000007941 */ /* 0x000fea0003800000 */
.L_x_771:
        /* <DEDUP_REMOVED lines=19> */
.L_x_774:
[----:B------:R-:W-:Y:S05]  /*4700*/  BSYNC B0 ;  /* 0x0000000000007941 */ /* 0x000fea0003800000 */
.L_x_773:
[----:B------:R-:W-:Y:S01]  /*4710*/  LDSM.16.M88.4 R16, [R220] ;  /* 0x00000000dc10783b */ /* 0x000fe20000000200 */
[----:B------:R-:W-:Y:S01]  /*4720*/  R2P PR, R52, 0x6 ;  /* 0x0000000634007804 */ /* 0x000fe20000000000 */
[--C-:B------:R-:W-:Y:S01]  /*4730*/  IMAD R235, R3, 0x2, R220.reuse ;  /* 0x0000000203eb7824 */ /* 0x100fe200078e02dc */
[----:B------:R-:W-:Y:S01]  /*4740*/  UIADD3 UR22, UR31, 0x1, -UR20 ;  /* 0x000000011f167890 */ /* 0x000fe2000fffe814 */
[----:B-12---:R-:W1:Y:S01]  /*4750*/  LDSM.16.M88.4 R8, [R213+0x4000] ;  /* 0x00400000d508783b */ /* 0x006e620000000200 */
[----:B------:R-:W-:Y:S01]  /*4760*/  VIADD R0, R213, 0x4000 ;  /* 0x00004000d5007836 */ /* 0x000fe20000000000 */
[----:B------:R-:W-:Y:S01]  /*4770*/  SEL R4, R53, 0xffffffe0, !P1 ;  /* 0xffffffe035047807 */ /* 0x000fe20004800000 */
[----:B------:R-:W-:Y:S01]  /*4780*/  VIADD R212, R213, 0x4040 ;  /* 0x00004040d5d47836 */ /* 0x000fe20000000000 */
[----:B------:R-:W2:Y:S01]  /*4790*/  LDSM.16.M88.4 R12, [R220+0x2000] ;  /* 0x00200000dc0c783b */ /* 0x000ea20000000200 */
[----:B------:R-:W-:Y:S01]  /*47a0*/  IMAD R2, R5, 0x2, R220 ;  /* 0x0000000205027824 */ /* 0x000fe200078e02dc */
[----:B------:R-:W-:Y:S01]  /*47b0*/  UIADD3 UR22, UR22, UR28, URZ ;  /* 0x0000001c16167290 */ /* 0x000fe2000fffe03f */
[----:B------:R-:W-:Y:S01]  /*47c0*/  IMAD.IADD R134, R213, 0x1, R4 ;  /* 0x00000001d5867824 */ /* 0x000fe200078e0204 */
[----:B------:R-:W5:Y:S01]  /*47d0*/  LDSM.16.M88.4 R40, [R213+0x5800] ;  /* 0x00580000d528783b */ /* 0x000f620000000200 */
[----:B------:R-:W-:Y:S01]  /*47e0*/  IMAD R221, R3, 0x2, R2 ;  /* 0x0000000203dd7824 */ /* 0x000fe200078e0202 */
[----:B------:R-:W-:Y:S01]  /*47f0*/  UIADD3 UR29, UR31, -UR29, -UR20 ;  /* 0x8000001d1f1d7290 */ /* 0x000fe2000fffe814 */
[----:B------:R-:W-:Y:S01]  /*4800*/  @P2 VIADD R212, R0, 0xffffffc0 ;  /* 0xffffffc000d42836 */ /* 0x000fe20000000000 */
[----:B------:R-:W3:Y:S01]  /*4810*/  LDSM.16.M88.4 R36, [R213+0x6000] ;  /* 0x00600000d524783b */ /* 0x000ee20000000200 */
[----:B------:R-:W-:Y:S01]  /*4820*/  LOP3.LUT R0, R223, 0xffffffe0, RZ, 0xc0, !PT ;  /* 0xffffffe0df007812 */ /* 0x000fe200078ec0ff */
[----:B------:R-:W-:-:S02]  /*4830*/  UISETP.GT.AND UP0, UPT, UR19, UR10, UPT ;  /* 0x0000000a1300728c */ /* 0x000fc4000bf04270 */
[----:B------:R-:W3:Y:S02]  /*4840*/  LDSM.16.M88.4 R48, [R213+0x4800] ;  /* 0x00480000d530783b */ /* 0x000ee40000000200 */
[C---:B------:R-:W-:Y:S02]  /*4850*/  IMAD.IADD R0, R222.reuse, 0x1, -R0 ;  /* 0x00000001de007824 */ /* 0x040fe400078e0a00 */
[----:B------:R-:W3:Y:S01]  /*4860*/  LDSM.16.M88.4 R44, [R213+0x5000] ;  /* 0x00500000d52c783b */ /* 0x000ee20000000200 */
[----:B------:R-:W-:-:S03]  /*4870*/  IMAD.SHL.U32 R222, R222, 0x2, RZ ;  /* 0x00000002dede7824 */ /* 0x000fc600078e00ff */
[----:B----4-:R-:W4:Y:S04]  /*4880*/  LDSM.16.M88.4 R32, [R213+0x6800] ;  /* 0x00680000d520783b */ /* 0x010f280000000200 */
[----:B------:R-:W4:Y:S04]  /*4890*/  LDSM.16.M88.4 R28, [R213+0x7000] ;  /* 0x00700000d51c783b */ /* 0x000f280000000200 */
[----:B------:R-:W4:Y:S04]  /*48a0*/  LDSM.16.M88.4 R24, [R213+0x7800] ;  /* 0x00780000d518783b */ /* 0x000f280000000200 */
[----:B------:R-:W-:Y:S01]  /*48b0*/  LDSM.16.M88.4 R52, [R134+0x4000] ;  /* 0x004000008634783b */ /* 0x000fe20000000200 */
[-C--:B-1----:R-:W-:Y:S03]  /*48c0*/  HMMA.16816.F32 R172, R16, R8.reuse, RZ ;  /* 0x0000000810ac723c */ /* 0x082fe600000018ff */
[----:B------:R-:W-:Y:S04]  /*48d0*/  LDSM.16.M88.4 R96, [R134+0x5800] ;  /* 0x005800008660783b */ /* 0x000fe80000000200 */
[----:B------:R-:W-:Y:S01]  /*48e0*/  LDSM.16.M88.4 R112, [R134+0x6000] ;  /* 0x006000008670783b */ /* 0x000fe20000000200 */
[C---:B--2---:R-:W-:Y:S03]  /*48f0*/  HMMA.16816.F32 R88, R12.reuse, R8, RZ ;  /* 0x000000080c58723c */ /* 0x044fe600000018ff */
[----:B------:R-:W-:Y:S03]  /*4900*/  LDSM.16.M88.4 R56, [R134+0x4800] ;  /* 0x004800008638783b */ /* 0x000fe60000000200 */
[-C--:B------:R-:W-:Y:S01]  /*4910*/  HMMA.16816.F32 R84, R12, R10.reuse, RZ ;  /* 0x0000000a0c54723c */ /* 0x080fe200000018ff */
[----:B------:R-:W-:Y:S04]  /*4920*/  LDSM.16.M88.4 R60, [R134+0x5000] ;  /* 0x00500000863c783b */ /* 0x000fe80000000200 */
[----:B------:R-:W-:Y:S01]  /*4930*/  LDSM.16.M88.4 R108, [R134+0x6800] ;  /* 0x00680000866c783b */ /* 0x000fe20000000200 */
[----:B------:R-:W-:Y:S03]  /*4940*/  HMMA.16816.F32 R168, R16, R10, RZ ;  /* 0x0000000a10a8723c */ /* 0x000fe600000018ff */
[----:B------:R-:W1:Y:S03]  /*4950*/  LDSM.16.M88.4 R8, [R235+0x2000] ;  /* 0x00200000eb08783b */ /* 0x000e660000000200 */
[C---:B-----5:R-:W-:Y:S01]  /*4960*/  HMMA.16816.F32 R92, R12.reuse, R42, RZ ;  /* 0x0000002a0c5c723c */ /* 0x060fe200000018ff */
[----:B------:R-:W2:Y:S04]  /*4970*/  LDSM.16.M88.4 R104, [R134+0x7000] ;  /* 0x007000008668783b */ /* 0x000ea80000000200 */
[----:B------:R-:W5:Y:S01]  /*4980*/  LDSM.16.M88.4 R100, [R134+0x7800] ;  /* 0x007800008664783b */ /* 0x000f620000000200 */
[C---:B---3--:R-:W-:Y:S03]  /*4990*/  HMMA.16816.F32 R116, R12.reuse, R36, RZ ;  /* 0x000000240c74723c */ /* 0x048fe600000018ff */
[----:B------:R-:W3:Y:S03]  /*49a0*/  LDSM.16.M88.4 R20, [R235] ;  /* 0x00000000eb14783b */ /* 0x000ee60000000200 */
[C---:B------:R-:W-:Y:S01]  /*49b0*/  HMMA.16816.F32 R80, R12.reuse, R48, RZ ;  /* 0x000000300c50723c */ /* 0x040fe200000018ff */
[----:B------:R-:W0:Y:S05]  /*49c0*/  LDGDEPBAR ;  /* 0x00000000000079af */ /* 0x000e2a0000000000 */
[C---:B------:R-:W-:Y:S06]  /*49d0*/  HMMA.16816.F32 R76, R12.reuse, R50, RZ ;  /* 0x000000320c4c723c */ /* 0x040fec00000018ff */
[C---:B------:R-:W-:Y:S06]  /*49e0*/  HMMA.16816.F32 R72, R12.reuse, R44, RZ ;  /* 0x0000002c0c48723c */ /* 0x040fec00000018ff */
[C---:B------:R-:W-:Y:S06]  /*49f0*/  HMMA.16816.F32 R68, R12.reuse, R46, RZ ;  /* 0x0000002e0c44723c */ /* 0x040fec00000018ff */
[C---:B------:R-:W-:Y:S06]  /*4a00*/  HMMA.16816.F32 R64, R12.reuse, R40, RZ ;  /* 0x000000280c40723c */ /* 0x040fec00000018ff */
[C---:B------:R-:W-:Y:S06]  /*4a10*/  HMMA.16816.F32 R120, R12.reuse, R38, RZ ;  /* 0x000000260c78723c */ /* 0x040fec00000018ff */
[C---:B----4-:R-:W-:Y:S06]  /*4a20*/  HMMA.16816.F32 R124, R12.reuse, R32, RZ ;  /* 0x000000200c7c723c */ /* 0x050fec00000018ff */
        /* <DEDUP_REMOVED lines=19> */
[C---:B-1----:R-:W-:Y:S06]  /*4b60*/  HMMA.16816.F32 R152, R8.reuse, R52, R88 ;  /* 0x000000340898723c */ /* 0x042fec0000001858 */
[C---:B------:R-:W-:Y:S06]  /*4b70*/  HMMA.16816.F32 R136, R8.reuse, R54, R84 ;  /* 0x000000360888723c */ /* 0x040fec0000001854 */
[C---:B------:R-:W-:Y:S06]  /*4b80*/  HMMA.16816.F32 R40, R8.reuse, R98, R92 ;  /* 0x000000620828723c */ /* 0x040fec000000185c */
[C---:B------:R-:W-:Y:S06]  /*4b90*/  HMMA.16816.F32 R36, R8.reuse, R112, R116 ;  /* 0x000000700824723c */ /* 0x040fec0000001874 */
[C---:B------:R-:W-:Y:S01]  /*4ba0*/  HMMA.16816.F32 R88, R8.reuse, R56, R80 ;  /* 0x000000380858723c */ /* 0x040fe20000001850 */
[----:B------:R-:W-:Y:S05]  /*4bb0*/  LDSM.16.M88.4 R80, [R212] ;  /* 0x00000000d450783b */ /* 0x000fea0000000200 */
[C---:B------:R-:W-:Y:S01]  /*4bc0*/  HMMA.16816.F32 R84, R8.reuse, R58, R76 ;  /* 0x0000003a0854723c */ /* 0x040fe2000000184c */
[----:B------:R-:W-:Y:S05]  /*4bd0*/  LDSM.16.M88.4 R76, [R212+0x800] ;  /* 0x00080000d44c783b */ /* 0x000fea0000000200 */
[C---:B------:R-:W-:Y:S01]  /*4be0*/  HMMA.16816.F32 R48, R8.reuse, R60, R72 ;  /* 0x0000003c0830723c */ /* 0x040fe20000001848 */
[----:B------:R-:W-:Y:S05]  /*4bf0*/  LDSM.16.M88.4 R72, [R212+0x1000] ;  /* 0x00100000d448783b */ /* 0x000fea0000000200 */
[C---:B------:R-:W-:Y:S01]  /*4c00*/  HMMA.16816.F32 R16, R8.reuse, R62, R68 ;  /* 0x0000003e0810723c */ /* 0x040fe20000001844 */
[----:B------:R-:W-:Y:S05]  /*4c10*/  LDSM.16.M88.4 R68, [R212+0x1800] ;  /* 0x00180000d444783b */ /* 0x000fea0000000200 */
[C---:B------:R-:W-:Y:S01]  /*4c20*/  HMMA.16816.F32 R12, R8.reuse, R96, R64 ;  /* 0x00000060080c723c */ /* 0x040fe20000001840 */
[----:B------:R-:W-:Y:S05]  /*4c30*/  LDSM.16.M88.4 R64, [R212+0x2000] ;  /* 0x00200000d440783b */ /* 0x000fea0000000200 */
[C---:B------:R-:W-:Y:S06]  /*4c40*/  HMMA.16816.F32 R32, R8.reuse, R114, R120 ;  /* 0x000000720820723c */ /* 0x040fec0000001878 */
[C---:B------:R-:W-:Y:S06]  /*4c50*/  HMMA.16816.F32 R28, R8.reuse, R108, R124 ;  /* 0x0000006c081c723c */ /* 0x040fec000000187c */
[C---:B------:R-:W-:Y:S06]  /*4c60*/  HMMA.16816.F32 R24, R8.reuse, R110, R128 ;  /* 0x0000006e0818723c */ /* 0x040fec0000001880 */
[C---:B--2---:R-:W-:Y:S06]  /*4c70*/  HMMA.16816.F32 R44, R8.reuse, R104, R144 ;  /* 0x00000068082c723c */ /* 0x044fec0000001890 */
[C---:B-----5:R-:W-:Y:S06]  /*4c80*/  HMMA.16816.F32 R92, R8.reuse, R100, R156 ;  /* 0x00000064085c723c */ /* 0x060fec000000189c */
[C---:B------:R-:W-:Y:S06]  /*4c90*/  HMMA.16816.F32 R116, R8.reuse, R106, R160 ;  /* 0x0000006a0874723c */ /* 0x040fec00000018a0 */
[----:B------:R-:W-:Y:S06]  /*4ca0*/  HMMA.16816.F32 R236, R8, R102, R140 ;  /* 0x0000006608ec723c */ /* 0x000fec000000188c */
[C---:B---3--:R-:W-:Y:S06]  /*4cb0*/  HMMA.16816.F32 R8, R20.reuse, R52, R172 ;  /* 0x000000341408723c */ /* 0x048fec00000018ac */
[C---:B------:R-:W-:Y:S06]  /*4cc0*/  HMMA.16816.F32 R208, R20.reuse, R96, R208 ;  /* 0x0000006014d0723c */ /* 0x040fec00000018d0 */
[C---:B------:R-:W-:Y:S06]  /*4cd0*/  HMMA.16816.F32 R224, R20.reuse, R98, R224 ;  /* 0x0000006214e0723c */ /* 0x040fec00000018e0 */
[----:B------:R-:W-:Y:S01]  /*4ce0*/  IMAD.MOV.U32 R125, RZ, RZ, R236 ;  /* 0x000000ffff7d7224 */ /* 0x000fe200078e00ec */
[----:B------:R-:W-:Y:S01]  /*4cf0*/  HMMA.16816.F32 R248, R20, R56, R148 ;  /* 0x0000003814f8723c */ /* 0x000fe20000001894 */
[----:B------:R-:W-:-:S02]  /*4d00*/  IMAD.MOV.U32 R124, RZ, RZ, R237 ;  /* 0x000000ffff7c7224 */ /* 0x000fc400078e00ed */
[----:B------:R-:W-:Y:S02]  /*4d10*/  IMAD.MOV.U32 R123, RZ, RZ, R238 ;  /* 0x000000ffff7b7224 */ /* 0x000fe400078e00ee */
        /* <DEDUP_REMOVED lines=8> */
[C---:B------:R-:W-:Y:S06]  /*4da0*/  HMMA.16816.F32 R8, R20.reuse, R54, R168 ;  /* 0x000000361408723c */ /* 0x040fec00000018a8 */
[C---:B------:R-:W-:Y:S01]  /*4db0*/  HMMA.16816.F32 R236, R20.reuse, R62, R200 ;  /* 0x0000003e14ec723c */ /* 0x040fe200000018c8 */
[----:B------:R-:W-:Y:S05]  /*4dc0*/  LDSM.16.M88.4 R60, [R212+0x2800] ;  /* 0x00280000d43c783b */ /* 0x000fea0000000200 */
[C---:B------:R-:W-:Y:S06]  /*4dd0*/  HMMA.16816.F32 R204, R20.reuse, R108, R204 ;  /* 0x0000006c14cc723c */ /* 0x040fec00000018cc */
[----:B------:R-:W-:Y:S01]  /*4de0*/  HMMA.16816.F32 R196, R20, R110, R196 ;  /* 0x0000006e14c4723c */ /* 0x000fe200000018c4 */
[----:B------:R-:W-:-:S02]  /*4df0*/  IMAD.MOV.U32 R108, RZ, RZ, R125 ;  /* 0x000000ffff6c7224 */ /* 0x000fc400078e007d */
[----:B------:R-:W-:-:S03]  /*4e00*/  IMAD.MOV.U32 R109, RZ, RZ, R124 ;  /* 0x000000ffff6d7224 */ /* 0x000fc600078e007c */
[----:B------:R-:W-:Y:S01]  /*4e10*/  IMAD.MOV.U32 R55, RZ, RZ, R8 ;  /* 0x000000ffff377224 */ /* 0x000fe200078e0008 */
[C---:B------:R-:W-:Y:S01]  /*4e20*/  HMMA.16816.F32 R228, R20.reuse, R112, R228 ;  /* 0x0000007014e4723c */ /* 0x040fe200000018e4 */
[----:B------:R-:W-:Y:S02]  /*4e30*/  IMAD.MOV.U32 R54, RZ, RZ, R9 ;  /* 0x000000ffff367224 */ /* 0x000fe400078e0009 */
[----:B------:R-:W-:Y:S02]  /*4e40*/  IMAD.MOV.U32 R53, RZ, RZ, R10 ;  /* 0x000000ffff357224 */ /* 0x000fe400078e000a */
[----:B------:R-:W-:Y:S01]  /*4e50*/  IMAD.MOV.U32 R52, RZ, RZ, R11 ;  /* 0x000000ffff347224 */ /* 0x000fe200078e000b */
[----:B------:R-:W-:Y:S01]  /*4e60*/  HMMA.16816.F32 R200, R20, R114, R216 ;  /* 0x0000007214c8723c */ /* 0x000fe200000018d8 */
[----:B------:R-:W1:Y:S01]  /*4e70*/  LDSM.16.M88.4 R8, [R2+0x2000] ;  /* 0x002000000208783b */ /* 0x000e620000000200 */
[----:B------:R-:W-:Y:S02]  /*4e80*/  IMAD.MOV.U32 R96, RZ, RZ, R55 ;  /* 0x000000ffff607224 */ /* 0x000fe400078e0037 */
[----:B------:R-:W-:-:S02]  /*4e90*/  IMAD.MOV.U32 R97, RZ, RZ, R54 ;  /* 0x000000ffff617224 */ /* 0x000fc400078e0036 */
[----:B------:R-:W-:Y:S01]  /*4ea0*/  IMAD.MOV.U32 R98, RZ, RZ, R53 ;  /* 0x000000ffff627224 */ /* 0x000fe200078e0035 */
[C---:B------:R-:W-:Y:S01]  /*4eb0*/  HMMA.16816.F32 R144, R20.reuse, R104, R188 ;  /* 0x000000681490723c */ /* 0x040fe200000018bc */
[----:B------:R-:W-:Y:S01]  /*4ec0*/  IMAD.MOV.U32 R99, RZ, RZ, R52 ;  /* 0x000000ffff637224 */ /* 0x000fe200078e0034 */
[----:B------:R-:W-:Y:S01]  /*4ed0*/  LOP3.LUT R216, R222, 0x6, RZ, 0xc0, !PT ;  /* 0x00000006ded87812 */ /* 0x000fe200078ec0ff */
[----:B------:R-:W2:Y:S01]  /*4ee0*/  LDSM.16.M88.4 R52, [R212+0x3800] ;  /* 0x00380000d434783b */ /* 0x000ea20000000200 */
[----:B------:R-:W-:Y:S02]  /*4ef0*/  IMAD.MOV.U32 R110, RZ, RZ, R123 ;  /* 0x000000ffff6e7224 */ /* 0x000fe400078e007b */
[----:B------:R-:W-:Y:S01]  /*4f00*/  IMAD.MOV.U32 R111, RZ, RZ, R122 ;  /* 0x000000ffff6f7224 */ /* 0x000fe200078e007a */
[----:B------:R-:W-:Y:S01]  /*4f10*/  HMMA.16816.F32 R192, R20, R100, R176 ;  /* 0x0000006414c0723c */ /* 0x000fe200000018b0 */
[----:B------:R-:W-:Y:S02]  /*4f20*/  IMAD.IADD R218, R4, 0x1, R212 ;  /* 0x0000000104da7824 */ /* 0x000fe400078e02d4 */
[----:B------:R-:W-:-:S02]  /*4f30*/  IMAD.MOV.U32 R104, RZ, RZ, R121 ;  /* 0x000000ffff687224 */ /* 0x000fc400078e0079 */
[----:B------:R-:W-:Y:S01]  /*4f40*/  IMAD.MOV.U32 R105, RZ, RZ, R120 ;  /* 0x000000ffff697224 */ /* 0x000fe200078e0078 */
[C---:B------:R-:W-:Y:S06]  /*4f50*/  HMMA.16816.F32 R188, R20.reuse, R106, R180 ;  /* 0x0000006a14bc723c */ /* 0x040fec00000018b4 */
[----:B------:R-:W-:Y:S01]  /*4f60*/  HMMA.16816.F32 R184, R20, R102, R164 ;  /* 0x0000006614b8723c */ /* 0x000fe200000018a4 */
[----:B------:R-:W-:Y:S01]  /*4f70*/  LDSM.16.M88.4 R20, [R218+0x2800] ;  /* 0x00280000da14783b */ /* 0x000fe20000000200 */
[----:B------:R-:W-:Y:S01]  /*4f80*/  IMAD.MOV.U32 R106, RZ, RZ, R7 ;  /* 0x000000ffff6a7224 */ /* 0x000fe200078e0007 */
[----:B------:R-:W-:Y:S01]  /*4f90*/  LEA R7, R215, UR30, 0x4 ;  /* 0x0000001ed7077c11 */ /* 0x000fe2000f8e20ff */
[----:B------:R-:W-:Y:S01]  /*4fa0*/  IMAD.MOV.U32 R107, RZ, RZ, R6 ;  /* 0x000000ffff6b7224 */ /* 0x000fe200078e0006 */
[----:B------:R-:W-:-:S04]  /*4fb0*/  SHF.R.S32.HI R6, RZ, 0x1f, R0 ;  /* 0x0000001fff067819 */ /* 0x000fc80000011400 */
[----:B------:R-:W-:Y:S01]  /*4fc0*/  LEA.HI R0, R6, R0, RZ, 0x2 ;  /* 0x0000000006007211 */ /* 0x000fe200078f10ff */
[----:B------:R-:W-:-:S03]  /*4fd0*/  IMAD.U32 R6, RZ, RZ, UR19 ;  /* 0x00000013ff067e24 */ /* 0x000fc6000f8e00ff */
[----:B------:R-:W-:Y:S01]  /*4fe0*/  SHF.R.S32.HI R0, RZ, 0x2, R0 ;  /* 0x00000002ff007819 */ /* 0x000fe20000011400 */
[----:B------:R-:W-:Y:S01]  /*4ff0*/  IMAD R6, R6, 0x80, R216 ;  /* 0x0000008006067824 */ /* 0x000fe200078e02d8 */
[C---:B-1----:R-:W-:Y:S01]  /*5000*/  HMMA.16816.F32 R160, R8.reuse, R74, R16 ;  /* 0x0000004a08a0723c */ /* 0x042fe20000001810 */
[----:B------:R-:W1:Y:S05]  /*5010*/  LDSM.16.M88.4 R16, [R2] ;  /* 0x000000000210783b */ /* 0x000e6a0000000200 */
[C---:B------:R-:W-:Y:S06]  /*5020*/  HMMA.16816.F32 R176, R8.reuse, R82, R136 ;  /* 0x0000005208b0723c */ /* 0x040fec0000001888 */
[C---:B------:R-:W-:Y:S06]  /*5030*/  HMMA.16816.F32 R180, R8.reuse, R80, R152 ;  /* 0x0000005008b4723c */ /* 0x040fec0000001898 */
[C---:B------:R-:W-:Y:S06]  /*5040*/  HMMA.16816.F32 R172, R8.reuse, R76, R88 ;  /* 0x0000004c08ac723c */ /* 0x040fec0000001858 */
[C---:B------:R-:W-:Y:S06]  /*5050*/  HMMA.16816.F32 R168, R8.reuse, R78, R84 ;  /* 0x0000004e08a8723c */ /* 0x040fec0000001854 */
[C---:B------:R-:W-:Y:S01]  /*5060*/  HMMA.16816.F32 R164, R8.reuse, R72, R48 ;  /* 0x0000004808a4723c */ /* 0x040fe20000001830 */
[----:B------:R-:W-:Y:S05]  /*5070*/  LDSM.16.M88.4 R48, [R218+0x3800] ;  /* 0x00380000da30783b */ /* 0x000fea0000000200 */
[C---:B------:R-:W-:Y:S01]  /*5080*/  HMMA.16816.F32 R156, R8.reuse, R68, R12 ;  /* 0x00000044089c723c */ /* 0x040fe2000000180c */
[----:B------:R-:W-:Y:S05]  /*5090*/  LDSM.16.M88.4 R12, [R221+0x2000] ;  /* 0x00200000dd0c783b */ /* 0x000fea0000000200 */
        /* <DEDUP_REMOVED lines=9> */
[----:B------:R-:W3:Y:S05]  /*5130*/  LDSM.16.M88.4 R24, [R218+0x2000] ;  /* 0x00200000da18783b */ /* 0x000eea0000000200 */
[C---:B------:R-:W-:Y:S01]  /*5140*/  HMMA.16816.F32 R120, R8.reuse, R56, R44 ;  /* 0x000000380878723c */ /* 0x040fe2000000182c */
[----:B------:R-:W-:Y:S05]  /*5150*/  LDSM.16.M88.4 R44, [R218+0x3000] ;  /* 0x00300000da2c783b */ /* 0x000fea0000000200 */
[C---:B--2---:R-:W-:Y:S06]  /*5160*/  HMMA.16816.F32 R112, R8.reuse, R52, R92 ;  /* 0x000000340870723c */ /* 0x044fec000000185c */
[C---:B------:R-:W-:Y:S06]  /*5170*/  HMMA.16816.F32 R116, R8.reuse, R58, R116 ;  /* 0x0000003a0874723c */ /* 0x040fec0000001874 */
[----:B------:R-:W-:Y:S01]  /*5180*/  HMMA.16816.F32 R108, R8, R54, R108 ;  /* 0x00000036086c723c */ /* 0x000fe2000000186c */
[----:B------:R-:W2:Y:S01]  /*5190*/  LDSM.16.M88.4 R8, [R221] ;  /* 0x00000000dd08783b */ /* 0x000ea20000000200 */
[----:B------:R-:W-:-:S04]  /*51a0*/  DEPBAR.LE SB0, 0x0 ;  /* 0x000080000000791a */ /* 0x000fc80000000000 */
[C---:B-1----:R-:W-:Y:S06]  /*51b0*/  HMMA.16816.F32 R100, R16.reuse, R82, R96 ;  /* 0x000000521064723c */ /* 0x042fec0000001860 */
        /* <DEDUP_REMOVED lines=15> */
[C---:B---3--:R-:W-:Y:S06]  /*52b0*/  HMMA.16816.F32 R140, R12.reuse, R24, R140 ;  /* 0x000000180c8c723c */ /* 0x048fec000000188c */
[C---:B------:R-:W-:Y:S06]  /*52c0*/  HMMA.16816.F32 R136, R12.reuse, R26, R136 ;  /* 0x0000001a0c88723c */ /* 0x040fec0000001888 */
[----:B------:R-:W-:Y:S06]  /*52d0*/  HMMA.16816.F32 R184, R12, R48, R112 ;  /* 0x000000300cb8723c */ /* 0x000fec0000001870 */
[C---:B--2---:R-:W-:Y:S06]  /*52e0*/  HMMA.16816.F32 R72, R8.reuse, R24, R72 ;  /* 0x000000180848723c */ /* 0x044fec0000001848 */
[----:B------:R-:W-:Y:S06]  /*52f0*/  HMMA.16816.F32 R68, R8, R26, R68 ;  /* 0x0000001a0844723c */ /* 0x000fec0000001844 */
[C---:B------:R-:W-:Y:S06]  /*5300*/  HMMA.16816.F32 R128, R12.reuse, R20, R128 ;  /* 0x000000140c80723c */ /* 0x040fec0000001880 */
[C---:B------:R-:W-:Y:S06]  /*5310*/  HMMA.16816.F32 R124, R12.reuse, R22, R124 ;  /* 0x000000160c7c723c */ /* 0x040fec000000187c */
[C---:B------:R-:W-:Y:S06]  /*5320*/  HMMA.16816.F32 R120, R12.reuse, R44, R120 ;  /* 0x0000002c0c78723c */ /* 0x040fec0000001878 */
[C---:B------:R-:W-:Y:S06]  /*5330*/  HMMA.16816.F32 R116, R12.reuse, R46, R116 ;  /* 0x0000002e0c74723c */ /* 0x040fec0000001874 */
        /* <DEDUP_REMOVED lines=13> */
[----:B------:R-:W-:-:S02]  /*5410*/  IMAD.IADD R12, R0, 0x1, R7 ;  /* 0x00000001000c7824 */ /* 0x000fc400078e0207 */
[----:B------:R-:W-:Y:S02]  /*5420*/  VIADD R7, R6, 0x1 ;  /* 0x0000000106077836 */ /* 0x000fe40000000000 */
[C---:B------:R-:W-:Y:S01]  /*5430*/  VIADD R13, R12.reuse, 0x8 ;  /* 0x000000080c0d7836 */ /* 0x040fe20000000000 */
[C---:B------:R-:W-:Y:S01]  /*5440*/  HMMA.16816.F32 R100, R8.reuse, R42, R100 ;  /* 0x0000002a0864723c */ /* 0x040fe20000001864 */
[C---:B------:R-:W-:Y:S01]  /*5450*/  VIADD R15, R12.reuse, 0x48 ;  /* 0x000000480c0f7836 */ /* 0x040fe20000000000 */
[C---:B------:R-:W-:Y:S01]  /*5460*/  VIADDMNMX R228, R12.reuse, UR29, RZ, !PT ;  /* 0x0000001d0ce47c46 */ /* 0x040fe2000f8001ff */
[----:B------:R-:W-:Y:S01]  /*5470*/  VIADD R14, R12, 0x40 ;  /* 0x000000400c0e7836 */ /* 0x000fe20000000000 */
[----:B------:R-:W-:Y:S01]  /*5480*/  VIADDMNMX R227, R13, UR29, RZ, !PT ;  /* 0x0000001d0de37c46 */ /* 0x000fe2000f8001ff */
[----:B------:R-:W-:Y:S01]  /*5490*/  IMAD.IADD R0, R214, 0x1, R135 ;  /* 0x00000001d6007824 */ /* 0x000fe200078e0287 */
[----:B------:R-:W-:Y:S01]  /*54a0*/  HMMA.16816.F32 R96, R8, R36, R96 ;  /* 0x000000240860723c */ /* 0x000fe20000001860 */
[----:B------:R-:W-:-:S02]  /*54b0*/  VIADDMNMX R225, R15, UR29, RZ, !PT ;  /* 0x0000001d0fe17c46 */ /* 0x000fc4000f8001ff */
[----:B------:R-:W-:-:S03]  /*54c0*/  VIADDMNMX R226, R14, UR29, RZ, !PT ;  /* 0x0000001d0ee27c46 */ /* 0x000fc6000f8001ff */
        /* <DEDUP_REMOVED lines=8> */
[----:B------:R-:W-:-:S02]  /*5550*/  IMAD.U32 R8, RZ, RZ, UR22 ;  /* 0x00000016ff087e24 */ /* 0x000fc4000f8e00ff */
[----:B------:R-:W-:Y:S02]  /*5560*/  IMAD.U32 R11, RZ, RZ, UR22 ;  /* 0x00000016ff0b7e24 */ /* 0x000fe4000f8e00ff */
[----:B------:R-:W-:Y:S01]  /*5570*/  IMAD.U32 R9, RZ, RZ, UR22 ;  /* 0x00000016ff097e24 */ /* 0x000fe2000f8e00ff */
[----:B------:R-:W-:Y:S01]  /*5580*/  VIADDMNMX R232, R12, R8, UR31, PT ;  /* 0x0000001f0ce87e46 */ /* 0x000fe2000b800108 */
[----:B------:R-:W-:Y:S01]  /*5590*/  IMAD.U32 R10, RZ, RZ, UR22 ;  /* 0x00000016ff0a7e24 */ /* 0x000fe2000f8e00ff */
[--C-:B------:R-:W-:Y:S02]  /*55a0*/  IADD3 R11, R11, 0x8, R12.reuse ;  /* 0x000000080b0b7810 */ /* 0x100fe40007ffe00c */
[--C-:B------:R-:W-:Y:S02]  /*55b0*/  IADD3 R9, R9, 0x48, R12.reuse ;  /* 0x0000004809097810 */ /* 0x100fe40007ffe00c */
[----:B------:R-:W-:Y:S01]  /*55c0*/  IADD3 R10, R10, 0x40, R12 ;  /* 0x000000400a0a7810 */ /* 0x000fe20007ffe00c */
[----:B------:R-:W-:Y:S01]  /*55d0*/  BAR.SYNC.DEFER_BLOCKING 0x0 ;  /* 0x0000000000007b1d */ /* 0x000fe20000010000 */
[----:B------:R-:W-:-:S02]  /*55e0*/  ISETP.GE.AND P0, PT, R6, R232, PT ;  /* 0x000000e80600720c */ /* 0x000fc40003f06270 */
[----:B------:R-:W-:Y:S02]  /*55f0*/  VIMNMX R231, R11, UR31, PT ;  /* 0x0000001f0be77c48 */ /* 0x000fe4000bfe0100 */
[----:B------:R-:W-:Y:S02]  /*5600*/  VIMNMX R229, R9, UR31, PT ;  /* 0x0000001f09e57c48 */ /* 0x000fe4000bfe0100 */
[----:B------:R-:W-:Y:S02]  /*5610*/  VIMNMX R230, R10, UR31, PT ;  /* 0x0000001f0ae67c48 */ /* 0x000fe4000bfe0100 */
[C---:B------:R-:W-:Y:S02]  /*5620*/  ISETP.GE.AND P3, PT, R7.reuse, R232, PT ;  /* 0x000000e80700720c */ /* 0x040fe40003f66270 */
[----:B------:R-:W-:Y:S02]  /*5630*/  ISETP.LT.OR P4, PT, R6, R228, P0 ;  /* 0x000000e40600720c */ /* 0x000fe40000781670 */
[----:B------:R-:W-:-:S02]  /*5640*/  ISETP.GE.AND P2, PT, R7, R231, PT ;  /* 0x000000e70700720c */ /* 0x000fc40003f46270 */
[C---:B------:R-:W-:Y:S02]  /*5650*/  ISETP.GE.AND P0, PT, R7.reuse, R229, PT ;  /* 0x000000e50700720c */ /* 0x040fe40003f06270 */
[C---:B------:R-:W-:Y:S02]  /*5660*/  ISETP.GE.AND P1, PT, R7.reuse, R230, PT ;  /* 0x000000e60700720c */ /* 0x040fe40003f26270 */
[C---:B------:R-:W-:Y:S02]  /*5670*/  ISETP.LT.OR P6, PT, R7.reuse, R228, P3 ;  /* 0x000000e40700720c */ /* 0x040fe40001fc1670 */
[C---:B------:R-:W-:Y:S02]  /*5680*/  ISETP.LT.OR P3, PT, R7.reuse, R227, P2 ;  /* 0x000000e30700720c */ /* 0x040fe40001761670 */
[C---:B------:R-:W-:Y:S02]  /*5690*/  ISETP.LT.OR P2, PT, R7.reuse, R225, P0 ;  /* 0x000000e10700720c */ /* 0x040fe40000741670 */
[----:B------:R-:W-:Y:S01]  /*56a0*/  ISETP.LT.OR P5, PT, R7, R226, P1 ;  /* 0x000000e20700720c */ /* 0x000fe20000fa1670 */
[C---:B------:R-:W-:Y:S01]  /*56b0*/  VIADD R7, R6.reuse, 0x8 ;  /* 0x0000000806077836 */ /* 0x040fe20000000000 */
[----:B------:R-:W-:-:S02]  /*56c0*/  ISETP.GE.AND P1, PT, R6, R231, PT ;  /* 0x000000e70600720c */ /* 0x000fc40003f26270 */
[C---:B------:R-:W-:Y:S02]  /*56d0*/  ISETP.GE.AND P0, PT, R6.reuse, R230, PT ;  /* 0x000000e60600720c */ /* 0x040fe40003f06270 */
[----:B------:R-:W-:Y:S02]  /*56e0*/  P2R R8, PR, RZ, 0x4 ;  /* 0x00000004ff087803 */ /* 0x000fe40000000000 */
[C---:B------:R-:W-:Y:S02]  /*56f0*/  ISETP.GE.AND P2, PT, R6.reuse, R229, PT ;  /* 0x000000e50600720c */ /* 0x040fe40003f46270 */
[----:B------:R-:W-:Y:S02]  /*5700*/  P2R R9, PR, RZ, 0x8 ;  /* 0x00000008ff097803 */ /* 0x000fe40000000000 */
[C---:B------:R-:W-:Y:S02]  /*5710*/  ISETP.LT.OR P3, PT, R6.reuse, R227, P1 ;  /* 0x000000e30600720c */ /* 0x040fe40000f61670 */
[----:B------:R-:W-:-:S02]  /*5720*/  ISETP.LT.OR P1, PT, R6, R226, P0 ;  /* 0x000000e20600720c */ /* 0x000fc40000721670 */
[----:B------:R-:W-:Y:S02]  /*5730*/  ISETP.LT.OR P0, PT, R6, R225, P2 ;  /* 0x000000e10600720c */ /* 0x000fe40001701670 */
[C---:B------:R-:W-:Y:S02]  /*5740*/  ISETP.GE.AND P2, PT, R7.reuse, R231, PT ;  /* 0x000000e70700720c */ /* 0x040fe40003f46270 */
[----:B------:R-:W-:Y:S02]  /*5750*/  FSEL R109, R182, -INF , !P0 ;  /* 0xff800000b66d7808 */ /* 0x000fe40004000000 */
[----:B------:R-:W-:Y:S02]  /*5760*/  ISETP.GE.AND P0, PT, R7, R229, PT ;  /* 0x000000e50700720c */ /* 0x000fe40003f06270 */
[----:B------:R-:W-:Y:S02]  /*5770*/  FSEL R60, R106, -INF , !P3 ;  /* 0xff8000006a3c7808 */ /* 0x000fe40005800000 */
[----:B------:R-:W-:-:S02]  /*5780*/  FSEL R106, R181, -INF , !P5 ;  /* 0xff800000b56a7808 */ /* 0x000fc40006800000 */
[----:B------:R-:W-:Y:S02]  /*5790*/  FSEL R40, R104, -INF , !P4 ;  /* 0xff80000068287808 */ /* 0x000fe40006000000 */
[C---:B------:R-:W-:Y:S02]  /*57a0*/  ISETP.LT.OR P5, PT, R7.reuse, R225, P0 ;  /* 0x000000e10700720c */ /* 0x040fe400007a1670 */
[----:B------:R-:W-:Y:S02]  /*57b0*/  FSEL R104, R180, -INF , !P1 ;  /* 0xff800000b4687808 */ /* 0x000fe40004800000 */
[C---:B------:R-:W-:Y:S02]  /*57c0*/  ISETP.LT.OR P4, PT, R7.reuse, R227, P2 ;  /* 0x000000e30700720c */ /* 0x040fe40001781670 */
[----:B------:R-:W-:Y:S01]  /*57d0*/  ISETP.NE.AND P0, PT, R8, RZ, PT ;  /* 0x000000ff0800720c */ /* 0x000fe20003f05270 */
[----:B------:R-:W-:Y:S01]  /*57e0*/  VIADD R8, R6, 0x9 ;  /* 0x0000000906087836 */ /* 0x000fe20000000000 */
[----:B------:R-:W-:-:S02]  /*57f0*/  ISETP.GE.AND P1, PT, R7, R230, PT ;  /* 0x000000e60700720c */ /* 0x000fc40003f26270 */
[----:B------:R-:W-:Y:S02]  /*5800*/  ISETP.NE.AND P2, PT, R9, RZ, PT ;  /* 0x000000ff0900720c */ /* 0x000fe40003f45270 */
[----:B------:R-:W-:Y:S02]  /*5810*/  P2R R10, PR, RZ, 0x40 ;  /* 0x00000040ff0a7803 */ /* 0x000fe40000000000 */
[C---:B------:R-:W-:Y:S02]  /*5820*/  ISETP.GE.AND P3, PT, R7.reuse, R232, PT ;  /* 0x000000e80700720c */ /* 0x040fe40003f66270 */
[----:B------:R-:W-:Y:S02]  /*5830*/  ISETP.LT.OR P6, PT, R7, R226, P1 ;  /* 0x000000e20700720c */ /* 0x000fe40000fc1670 */
[----:B------:R-:W-:Y:S02]  /*5840*/  FSEL R59, R107, -INF , !P2 ;  /* 0xff8000006b3b7808 */ /* 0x000fe40005000000 */
[----:B------:R-:W-:-:S02]  /*5850*/  ISETP.NE.AND P1, PT, R10, RZ, PT ;  /* 0x000000ff0a00720c */ /* 0x000fc40003f25270 */
[----:B------:R-:W-:Y:S02]  /*5860*/  ISETP.GE.AND P2, PT, R8, R232, PT ;  /* 0x000000e80800720c */ /* 0x000fe40003f46270 */
[-C--:B------:R-:W-:Y:S01]  /*5870*/  ISETP.LT.OR P3, PT, R7, R228.reuse, P3 ;  /* 0x000000e40700720c */ /* 0x080fe20001f61670 */
[----:B------:R-:W-:Y:S01]  /*5880*/  VIADD R7, R6, 0x10 ;  /* 0x0000001006077836 */ /* 0x000fe20000000000 */
[----:B------:R-:W-:Y:S02]  /*5890*/  FSEL R39, R105, -INF , !P1 ;  /* 0xff80000069277808 */ /* 0x000fe40004800000 */
[C---:B------:R-:W-:Y:S02]  /*58a0*/  ISETP.LT.OR P2, PT, R8.reuse, R228, P2 ;  /* 0x000000e40800720c */ /* 0x040fe40001741670 */
[----:B------:R-:W-:Y:S02]  /*58b0*/  ISETP.GE.AND P1, PT, R8, R231, PT ;  /* 0x000000e70800720c */ /* 0x000fe40003f26270 */
[----:B------:R-:W-:-:S02]  /*58c0*/  FSEL R108, R183, -INF , !P0 ;  /* 0xff800000b76c7808 */ /* 0x000fc40004000000 */
[----:B------:R-:W-:Y:S02]  /*58d0*/  FSEL R43, R100, -INF , !P3 ;  /* 0xff800000642b7808 */ /* 0x000fe40005800000 */
[C---:B------:R-:W-:Y:S02]  /*58e0*/  ISETP.GE.AND P0, PT, R8.reuse, R230, PT ;  /* 0x000000e60800720c */ /* 0x040fe40003f06270 */
[C---:B------:R-:W-:Y:S02]  /*58f0*/  ISETP.GE.AND P3, PT, R8.reuse, R229, PT ;  /* 0x000000e50800720c */ /* 0x040fe40003f66270 */
[----:B------:R-:W-:Y:S02]  /*5900*/  P2R R9, PR, RZ, 0x4 ;  /* 0x00000004ff097803 */ /* 0x000fe40000000000 */
[C---:B------:R-:W-:Y:S02]  /*5910*/  ISETP.LT.OR P2, PT, R8.reuse, R227, P1 ;  /* 0x000000e30800720c */ /* 0x040fe40000f41670 */
[----:B------:R-:W-:-:S02]  /*5920*/  ISETP.LT.OR P0, PT, R8, R226, P0 ;  /* 0x000000e20800720c */ /* 0x000fc40000701670 */
[----:B------:R-:W-:Y:S02]  /*5930*/  ISETP.LT.OR P1, PT, R8, R225, P3 ;  /* 0x000000e10800720c */ /* 0x000fe40001f21670 */
[----:B------:R-:W-:Y:S02]  /*5940*/  P2R R8, PR, RZ, 0x4 ;  /* 0x00000004ff087803 */ /* 0x000fe40000000000 */
[C---:B------:R-:W-:Y:S02]  /*5950*/  ISETP.GE.AND P2, PT, R7.reuse, R230, PT ;  /* 0x000000e60700720c */ /* 0x040fe40003f46270 */
[----:B------:R-:W-:Y:S02]  /*5960*/  ISETP.GE.AND P3, PT, R7, R231, PT ;  /* 0x000000e70700720c */ /* 0x000fe40003f66270 */
[----:B------:R-:W-:Y:S02]  /*5970*/  FSEL R107, R178, -INF , !P5 ;  /* 0xff800000b26b7808 */ /* 0x000fe40006800000 */
[----:B------:R-:W-:Y:S01]  /*5980*/  ISETP.NE.AND P5, PT, R8, RZ, PT ;  /* 0x000000ff0800720c */ /* 0x000fe20003fa5270 */
[----:B------:R-:W-:Y:S01]  /*5990*/  VIADD R8, R6, 0x11 ;  /* 0x0000001106087836 */ /* 0x000fe20000000000 */
[----:B------:R-:W-:-:S02]  /*59a0*/  FSEL R62, R102, -INF , !P4 ;  /* 0xff800000663e7808 */ /* 0x000fc40006000000 */
[C---:B------:R-:W-:Y:S02]  /*59b0*/  ISETP.LT.OR P2, PT, R7.reuse, R226, P2 ;  /* 0x000000e20700720c */ /* 0x040fe40001741670 */
[----:B------:R-:W-:Y:S02]  /*59c0*/  FSEL R102, R176, -INF , !P6 ;  /* 0xff800000b0667808 */ /* 0x000fe40007000000 */
[C---:B------:R-:W-:Y:S02]  /*59d0*/  ISETP.LT.OR P6, PT, R7.reuse, R227, P3 ;  /* 0x000000e30700720c */ /* 0x040fe40001fc1670 */
[----:B------:R-:W-:Y:S02]  /*59e0*/  ISETP.GE.AND P4, PT, R7, R232, PT ;  /* 0x000000e80700720c */ /* 0x000fe40003f86270 */
[----:B------:R-:W-:Y:S02]  /*59f0*/  ISETP.NE.AND P3, PT, R9, RZ, PT ;  /* 0x000000ff0900720c */ /* 0x000fe40003f65270 */
[----:B------:R-:W-:-:S02]  /*5a00*/  P2R R9, PR, RZ, 0x4 ;  /* 0x00000004ff097803 */ /* 0x000fc40000000000 */
[----:B------:R-:W-:Y:S02]  /*5a10*/  ISETP.GE.AND P2, PT, R8, R231, PT ;  /* 0x000000e70800720c */ /* 0x000fe40003f46270 */
[----:B------:R-:W-:Y:S02]  /*5a20*/  FSEL R100, R177, -INF , !P0 ;  /* 0xff800000b1647808 */ /* 0x000fe40004000000 */
[----:B------:R-:W-:Y:S02]  /*5a30*/  ISETP.LT.OR P4, PT, R7, R228, P4 ;  /* 0x000000e40700720c */ /* 0x000fe40002781670 */
[----:B------:R-:W-:Y:S02]  /*5a40*/  FSEL R42, R101, -INF , !P3 ;  /* 0xff800000652a7808 */ /* 0x000fe40005800000 */
[----:B------:R-:W-:Y:S02]  /*5a50*/  ISETP.GE.AND P0, PT, R7, R229, PT ;  /* 0x000000e50700720c */ /* 0x000fe40003f06270 */
[----:B------:R-:W-:-:S02]  /*5a60*/  P2R R10, PR, RZ, 0x40 ;  /* 0x00000040ff0a7803 */ /* 0x000fc40000000000 */
[C---:B------:R-:W-:Y:S02]  /*5a70*/  ISETP.GE.AND P3, PT, R8.reuse, R232, PT ;  /* 0x000000e80800720c */ /* 0x040fe40003f66270 */
[----:B------:R-:W-:Y:S02]  /*5a80*/  FSEL R105, R179, -INF , !P1 ;  /* 0xff800000b3697808 */ /* 0x000fe40004800000 */
[C---:B------:R-:W-:Y:S02]  /*5a90*/  ISETP.LT.OR P2, PT, R8.reuse, R227, P2 ;  /* 0x000000e30800720c */ /* 0x040fe40001741670 */
[----:B------:R-:W-:Y:S02]  /*5aa0*/  ISETP.GE.AND P1, PT, R8, R230, PT ;  /* 0x000000e60800720c */ /* 0x000fe40003f26270 */
[----:B------:R-:W-:Y:S02]  /*5ab0*/  FSEL R61, R103, -INF , !P5 ;  /* 0xff800000673d7808 */ /* 0x000fe40006800000 */
[----:B------:R-:W-:-:S02]  /*5ac0*/  FSEL R54, R96, -INF , !P4 ;  /* 0xff80000060367808 */ /* 0x000fc40006000000 */
[----:B------:R-:W-:Y:S01]  /*5ad0*/  ISETP.LT.OR P6, PT, R7, R225, P0 ;  /* 0x000000e10700720c */ /* 0x000fe200007c1670 */
[----:B------:R-:W-:Y:S01]  /*5ae0*/  VIADD R7, R6, 0x18 ;  /* 0x0000001806077836 */ /* 0x000fe20000000000 */
[----:B------:R-:W-:Y:S02]  /*5af0*/  ISETP.NE.AND P4, PT, R10, RZ, PT ;  /* 0x000000ff0a00720c */ /* 0x000fe40003f85270 */
[C---:B------:R-:W-:Y:S02]  /*5b00*/  ISETP.LT.OR P5, PT, R8.reuse, R228, P3 ;  /* 0x000000e40800720c */ /* 0x040fe40001fa1670 */
[----:B------:R-:W-:Y:S02]  /*5b10*/  ISETP.GE.AND P0, PT, R8, R229, PT ;  /* 0x000000e50800720c */ /* 0x000fe40003f06270 */
[----:B------:R-:W-:Y:S02]  /*5b20*/  ISETP.NE.AND P3, PT, R9, RZ, PT ;  /* 0x000000ff0900720c */ /* 0x000fe40003f65270 */
[----:B------:R-:W-:-:S02]  /*5b30*/  P2R R10, PR, RZ, 0x4 ;  /* 0x00000004ff0a7803 */ /* 0x000fc40000000000 */
[C---:B------:R-:W-:Y:S02]  /*5b40*/  ISETP.LT.OR P2, PT, R8.reuse, R226, P1 ;  /* 0x000000e20800720c */ /* 0x040fe40000f41670 */
[----:B------:R-:W-:Y:S02]  /*5b50*/  ISETP.LT.OR P1, PT, R8, R225, P0 ;  /* 0x000000e10800720c */ /* 0x000fe40000721670 */
[----:B------:R-:W-:Y:S02]  /*5b60*/  FSEL R96, R172, -INF , !P3 ;  /* 0xff800000ac607808 */ /* 0x000fe40005800000 */
[----:B------:R-:W-:Y:S02]  /*5b70*/  P2R R8, PR, RZ, 0x4 ;  /* 0x00000004ff087803 */ /* 0x000fe40000000000 */
[C---:B------:R-:W-:Y:S02]  /*5b80*/  ISETP.GE.AND P3, PT, R7.reuse, R231, PT ;  /* 0x000000e70700720c */ /* 0x040fe40003f66270 */
[----:B------:R-:W-:-:S02]  /*5b90*/  ISETP.GE.AND P2, PT, R7, R230, PT ;  /* 0x000000e60700720c */ /* 0x000fc40003f46270 */
[----:B------:R-:W-:Y:S02]  /*5ba0*/  FSEL R58, R98, -INF , !P4 ;  /* 0xff800000623a7808 */ /* 0x000fe40006000000 */
[----:B------:R-:W-:Y:S02]  /*5bb0*/  FSEL R53, R97, -INF , !P5 ;  /* 0xff80000061357808 */ /* 0x000fe40006800000 */
[----:B------:R-:W-:Y:S02]  /*5bc0*/  FSEL R98, R174, -INF , !P6 ;  /* 0xff800000ae627808 */ /* 0x000fe40007000000 */
[C---:B------:R-:W-:Y:S02]  /*5bd0*/  ISETP.LT.OR P5, PT, R7.reuse, R227, P3 ;  /* 0x000000e30700720c */ /* 0x040fe40001fa1670 */
[----:B------:R-:W-:Y:S01]  /*5be0*/  ISETP.NE.AND P3, PT, R8, RZ, PT ;  /* 0x000000ff0800720c */ /* 0x000fe20003f65270 */
[----:B------:R-:W-:Y:S01]  /*5bf0*/  VIADD R8, R6, 0x19 ;  /* 0x0000001906087836 */ /* 0x000fe20000000000 */
[----:B------:R-:W-:-:S02]  /*5c00*/  ISETP.LT.OR P6, PT, R7, R226, P2 ;  /* 0x000000e20700720c */ /* 0x000fc400017c1670 */
[----:B------:R-:W-:Y:S02]  /*5c10*/  ISETP.NE.AND P2, PT, R10, RZ, PT ;  /* 0x000000ff0a00720c */ /* 0x000fe40003f45270 */
[-C--:B------:R-:W-:Y:S02]  /*5c20*/  ISETP.GE.AND P4, PT, R7, R232.reuse, PT ;  /* 0x000000e80700720c */ /* 0x080fe40003f86270 */
[----:B------:R-:W-:Y:S02]  /*5c30*/  FSEL R57, R99, -INF , !P2 ;  /* 0xff80000063397808 */ /* 0x000fe40005000000 */
[----:B------:R-:W-:Y:S02]  /*5c40*/  ISETP.GE.AND P2, PT, R8, R232, PT ;  /* 0x000000e80800720c */ /* 0x000fe40003f46270 */
[C---:B------:R-:W-:Y:S02]  /*5c50*/  ISETP.LT.OR P4, PT, R7.reuse, R228, P4 ;  /* 0x000000e40700720c */ /* 0x040fe40002781670 */
[----:B------:R-:W-:-:S02]  /*5c60*/  ISETP.GE.AND P0, PT, R7, R229, PT ;  /* 0x000000e50700720c */ /* 0x000fc40003f06270 */
[----:B------:R-:W-:Y:S02]  /*5c70*/  P2R R9, PR, RZ, 0x20 ;  /* 0x00000020ff097803 */ /* 0x000fe40000000000 */
[----:B------:R-:W-:Y:S02]  /*5c80*/  FSEL R97, R175, -INF , !P1 ;  /* 0xff800000af617808 */ /* 0x000fe40004800000 */
[C---:B------:R-:W-:Y:S02]  /*5c90*/  ISETP.LT.OR P2, PT, R8.reuse, R228, P2 ;  /* 0x000000e40800720c */ /* 0x040fe40001741670 */
[----:B------:R-:W-:Y:S02]  /*5ca0*/  ISETP.GE.AND P1, PT, R8, R231, PT ;  /* 0x000000e70800720c */ /* 0x000fe40003f26270 */
[----:B------:R-:W-:Y:S02]  /*5cb0*/  FSEL R52, R92, -INF , !P4 ;  /* 0xff8000005c347808 */ /* 0x000fe40006000000 */
[----:B------:R-:W-:Y:S01]  /*5cc0*/  ISETP.LT.OR P5, PT, R7, R225, P0 ;  /* 0x000000e10700720c */ /* 0x000fe200007a1670 */
[----:B------:R-:W-:Y:S01]  /*5cd0*/  VIADD R7, R6, 0x20 ;  /* 0x0000002006077836 */ /* 0x000fe20000000000 */
[----:B------:R-:W-:-:S02]  /*5ce0*/  FSEL R63, R173, -INF , !P3 ;  /* 0xff800000ad3f7808 */ /* 0x000fc40005800000 */
[----:B------:R-:W-:Y:S02]  /*5cf0*/  ISETP.NE.AND P4, PT, R9, RZ, PT ;  /* 0x000000ff0900720c */ /* 0x000fe40003f85270 */
        /* <DEDUP_REMOVED lines=46> */
[C---:B------:R-:W-:Y:S02]  /*5fe0*/  ISETP.LT.OR P5, PT, R7.reuse, R227, P3 ;  /* 0x000000e30700720c */ /* 0x040fe40001fa1670 */
[----:B------:R-:W-:Y:S01]  /*5ff0*/  ISETP.NE.AND P3, PT, R8, RZ, PT ;  /* 0x000000ff0800720c */ /* 0x000fe20003f65270 */
[----:B------:R-:W-:Y:S01]  /*6000*/  VIADD R8, R6, 0x29 ;  /* 0x0000002906087836 */ /* 0x000fe20000000000 */
[----:B------:R-:W-:Y:S02]  /*6010*/  ISETP.LT.OR P6, PT, R7, R226, P2 ;  /* 0x000000e20700720c */ /* 0x000fe400017c1670 */
[----:B------:R-:W-:-:S02]  /*6020*/  ISETP.NE.AND P2, PT, R10, RZ, PT ;  /* 0x000000ff0a00720c */ /* 0x000fc40003f45270 */
[----:B------:R-:W-:Y:S02]  /*6030*/  FSEL R147, R90, -INF , !P4 ;  /* 0xff8000005a937808 */ /* 0x000fe40006000000 */
        /* <DEDUP_REMOVED lines=22> */
[C---:B------:R-:W-:Y:S02]  /*61a0*/  ISETP.GE.AND P3, PT, R7.reuse, R231, PT ;  /* 0x000000e70700720c */ /* 0x040fe40003f66270 */
[----:B------:R-:W-:Y:S02]  /*61b0*/  FSEL R162, R162, -INF , !P5 ;  /* 0xff800000a2a27808 */ /* 0x000fe40006800000 */
[----:B------:R-:W-:Y:S01]  /*61c0*/  ISETP.NE.AND P5, PT, R8, RZ, PT ;  /* 0x000000ff0800720c */ /* 0x000fe20003fa5270 */
[----:B------:R-:W-:Y:S01]  /*61d0*/  VIADD R8, R6, 0x31 ;  /* 0x0000003106087836 */ /* 0x000fe20000000000 */
[----:B------:R-:W-:-:S02]  /*61e0*/  ISETP.LT.OR P2, PT, R7, R226, P2 ;  /* 0x000000e20700720c */ /* 0x000fc40001741670 */
[----:B------:R-:W-:Y:S02]  /*61f0*/  FSEL R160, R160, -INF , !P6 ;  /* 0xff800000a0a07808 */ /* 0x000fe40007000000 */
        /* <DEDUP_REMOVED lines=191> */
[----:B------:R-:W-:Y:S02]  /*6df0*/  ISETP.GE.AND P3, PT, R7, R231, PT ;  /* 0x000000e70700720c */ /* 0x000fe40003f66270 */
[----:B------:R-:W-:Y:S02]  /*6e00*/  FSEL R191, R124, -INF , !P6 ;  /* 0xff8000007cbf7808 */ /* 0x000fe40007000000 */
[----:B------:R-:W-:Y:S02]  /*6e10*/  FSEL R206, R126, -INF , !P5 ;  /* 0xff8000007ece7808 */ /* 0x000fe40006800000 */
[----:B------:R-:W-:-:S02]  /*6e20*/  FSEL R179, R22, -INF , !P4 ;  /* 0xff80000016b37808 */ /* 0x000fc40006000000 */
[----:B------:R-:W-:Y:S01]  /*6e30*/  ISETP.NE.AND P5, PT, R8, RZ, PT ;  /* 0x000000ff0800720c */ /* 0x000fe20003fa5270 */
[----:B------:R-:W-:Y:S01]  /*6e40*/  VIADD R8, R6, 0x61 ;  /* 0x0000006106087836 */ /* 0x000fe20000000000 */
[C---:B------:R-:W-:Y:S02]  /*6e50*/  ISETP.LT.OR P6, PT, R7.reuse, R227, P3 ;  /* 0x000000e30700720c */ /* 0x040fe40001fc1670 */
[C---:B------:R-:W-:Y:S02]  /*6e60*/  ISETP.GE.AND P4, PT, R7.reuse, R232, PT ;  /* 0x000000e80700720c */ /* 0x040fe40003f86270 */
[----:B------:R-:W-:Y:S02]  /*6e70*/  ISETP.GE.AND P2, PT, R7, R230, PT ;  /* 0x000000e60700720c */ /* 0x000fe40003f46270 */
[----:B------:R-:W-:Y:S02]  /*6e80*/  ISETP.NE.AND P3, PT, R9, RZ, PT ;  /* 0x000000ff0900720c */ /* 0x000fe40003f65270 */
[----:B------:R-:W-:-:S02]  /*6e90*/  FSEL R195, R125, -INF , !P0 ;  /* 0xff8000007dc37808 */ /* 0x000fc40004000000 */
[C---:B------:R-:W-:Y:S02]  /*6ea0*/  ISETP.LT.OR P4, PT, R7.reuse, R228, P4 ;  /* 0x000000e40700720c */ /* 0x040fe40002781670 */
[----:B------:R-:W-:Y:S02]  /*6eb0*/  ISETP.LT.OR P2, PT, R7, R226, P2 ;  /* 0x000000e20700720c */ /* 0x000fe40001741670 */
[----:B------:R-:W-:Y:S02]  /*6ec0*/  FSEL R139, R21, -INF , !P3 ;  /* 0xff800000158b7808 */ /* 0x000fe40005800000 */
[----:B------:R-:W-:Y:S02]  /*6ed0*/  ISETP.GE.AND P0, PT, R7, R229, PT ;  /* 0x000000e50700720c */ /* 0x000fe40003f06270 */
[----:B------:R-:W-:Y:S02]  /*6ee0*/  ISETP.GE.AND P3, PT, R8, R232, PT ;  /* 0x000000e80800720c */ /* 0x000fe40003f66270 */
[----:B------:R-:W-:-:S02]  /*6ef0*/  P2R R10, PR, RZ, 0x40 ;  /* 0x00000040ff0a7803 */ /* 0x000fc40000000000 */
[----:B------:R-:W-:Y:S02]  /*6f00*/  P2R R9, PR, RZ, 0x4 ;  /* 0x00000004ff097803 */ /* 0x000fe40000000000 */
[----:B------:R-:W-:Y:S02]  /*6f10*/  FSEL R143, R16, -INF , !P4 ;  /* 0xff800000108f7808 */ /* 0x000fe40006000000 */
[----:B------:R-:W-:Y:S01]  /*6f20*/  ISETP.LT.OR P6, PT, R7, R225, P0 ;  /* 0x000000e10700720c */ /* 0x000fe200007c1670 */
[----:B------:R-:W-:Y:S01]  /*6f30*/  VIADD R7, R6, 0x68 ;  /* 0x0000006806077836 */ /* 0x000fe20000000000 */
[C---:B------:R-:W-:Y:S02]  /*6f40*/  ISETP.GE.AND P2, PT, R8.reuse, R231, PT ;  /* 0x000000e70800720c */ /* 0x040fe40003f46270 */
[----:B------:R-:W-:Y:S02]  /*6f50*/  ISETP.LT.OR P4, PT, R8, R228, P3 ;  /* 0x000000e40800720c */ /* 0x000fe40001f81670 */
[----:B------:R-:W-:-:S02]  /*6f60*/  FSEL R204, R127, -INF , !P1 ;  /* 0xff8000007fcc7808 */ /* 0x000fc40004800000 */
[----:B------:R-:W-:Y:S02]  /*6f70*/  ISETP.NE.AND P3, PT, R10, RZ, PT ;  /* 0x000000ff0a00720c */ /* 0x000fe40003f65270 */
[C---:B------:R-:W-:Y:S02]  /*6f80*/  ISETP.GE.AND P1, PT, R8.reuse, R230, PT ;  /* 0x000000e60800720c */ /* 0x040fe40003f26270 */
[----:B------:R-:W-:Y:S02]  /*6f90*/  FSEL R131, R23, -INF , !P5 ;  /* 0xff80000017837808 */ /* 0x000fe40006800000 */
[C---:B------:R-:W-:Y:S02]  /*6fa0*/  ISETP.LT.OR P5, PT, R8.reuse, R227, P2 ;  /* 0x000000e30800720c */ /* 0x040fe400017a1670 */
[----:B------:R-:W-:Y:S02]  /*6fb0*/  ISETP.GE.AND P0, PT, R8, R229, PT ;  /* 0x000000e50800720c */ /* 0x000fe40003f06270 */
[----:B------:R-:W-:-:S02]  /*6fc0*/  FSEL R130, R18, -INF , !P3 ;  /* 0xff80000012827808 */ /* 0x000fc40005800000 */
[C---:B------:R-:W-:Y:S02]  /*6fd0*/  ISETP.LT.OR P1, PT, R8.reuse, R226, P1 ;  /* 0x000000e20800720c */ /* 0x040fe40000f21670 */
[C---:B------:R-:W-:Y:S02]  /*6fe0*/  ISETP.GE.AND P3, PT, R7.reuse, R232, PT ;  /* 0x000000e80700720c */ /* 0x040fe40003f66270 */
[----:B------:R-:W-:Y:S02]  /*6ff0*/  P2R R10, PR, RZ, 0x20 ;  /* 0x00000020ff0a7803 */ /* 0x000fe40000000000 */
[----:B------:R-:W-:Y:S02]  /*7000*/  ISETP.LT.OR P5, PT, R8, R225, P0 ;  /* 0x000000e10800720c */ /* 0x000fe400007a1670 */
[----:B------:R-:W-:Y:S02]  /*7010*/  P2R R8, PR, RZ, 0x2 ;  /* 0x00000002ff087803 */ /* 0x000fe40000000000 */
[----:B------:R-:W-:-:S02]  /*7020*/  ISETP.LT.OR P3, PT, R7, R228, P3 ;  /* 0x000000e40700720c */ /* 0x000fc40001f61670 */
[----:B------:R-:W-:Y:S01]  /*7030*/  ISETP.NE.AND P2, PT, R9, RZ, PT ;  /* 0x000000ff0900720c */ /* 0x000fe20003f45270 */
[----:B------:R-:W-:Y:S01]  /*7040*/  VIADD R9, R6, 0x69 ;  /* 0x0000006906097836 */ /* 0x000fe20000000000 */
[C---:B------:R-:W-:Y:S02]  /*7050*/  ISETP.GE.AND P1, PT, R7.reuse, R230, PT ;  /* 0x000000e60700720c */ /* 0x040fe40003f26270 */
[----:B------:R-:W-:Y:S02]  /*7060*/  P2R R11, PR, RZ, 0x8 ;  /* 0x00000008ff0b7803 */ /* 0x000fe40000000000 */
[----:B------:R-:W-:Y:S02]  /*7070*/  FSEL R182, R120, -INF , !P2 ;  /* 0xff80000078b67808 */ /* 0x000fe40005000000 */
[C---:B------:R-:W-:Y:S02]  /*7080*/  ISETP.LT.OR P3, PT, R7.reuse, R226, P1 ;  /* 0x000000e20700720c */ /* 0x040fe40000f61670 */
[----:B------:R-:W-:-:S02]  /*7090*/  ISETP.GE.AND P2, PT, R7, R231, PT ;  /* 0x000000e70700720c */ /* 0x000fc40003f46270 */
[----:B------:R-:W-:Y:S02]  /*70a0*/  ISETP.NE.AND P1, PT, R10, RZ, PT ;  /* 0x000000ff0a00720c */ /* 0x000fe40003f25270 */
[C---:B------:R-:W-:Y:S02]  /*70b0*/  ISETP.GE.AND P0, PT, R7.reuse, R229, PT ;  /* 0x000000e50700720c */ /* 0x040fe40003f06270 */
[----:B------:R-:W-:Y:S02]  /*70c0*/  FSEL R197, R122, -INF , !P6 ;  /* 0xff8000007ac57808 */ /* 0x000fe40007000000 */
[----:B------:R-:W-:Y:S02]  /*70d0*/  ISETP.LT.OR P6, PT, R7, R227, P2 ;  /* 0x000000e30700720c */ /* 0x000fe400017c1670 */
[----:B------:R-:W-:Y:S02]  /*70e0*/  FSEL R127, R19, -INF , !P1 ;  /* 0xff800000137f7808 */ /* 0x000fe40004800000 */
[----:B------:R-:W-:Y:S01]  /*70f0*/  ISETP.LT.OR P2, PT, R7, R225, P0 ;  /* 0x000000e10700720c */ /* 0x000fe20000741670 */
[----:B------:R-:W-:Y:S01]  /*7100*/  VIADD R7, R6, 0x71 ;  /* 0x0000007106077836 */ /* 0x000fe20000000000 */
[----:B------:R-:W-:-:S02]  /*7110*/  ISETP.GE.AND P1, PT, R9, R230, PT ;  /* 0x000000e60900720c */ /* 0x000fc40003f26270 */
[----:B------:R-:W-:Y:S02]  /*7120*/  FSEL R125, R17, -INF , !P4 ;  /* 0xff800000117d7808 */ /* 0x000fe40006000000 */
[C---:B------:R-:W-:Y:S02]  /*7130*/  ISETP.GE.AND P0, PT, R9.reuse, R229, PT ;  /* 0x000000e50900720c */ /* 0x040fe40003f06270 */
[----:B------:R-:W-:Y:S01]  /*7140*/  ISETP.NE.AND P4, PT, R8, RZ, PT ;  /* 0x000000ff0800720c */ /* 0x000fe20003f85270 */
[----:B------:R-:W-:Y:S01]  /*7150*/  VIADD R8, R6, 0x70 ;  /* 0x0000007006087836 */ /* 0x000fe20000000000 */
[C---:B------:R-:W-:Y:S02]  /*7160*/  ISETP.LT.OR P1, PT, R9.reuse, R226, P1 ;  /* 0x000000e20900720c */ /* 0x040fe40000f21670 */
[----:B------:R-:W-:Y:S02]  /*7170*/  ISETP.LT.OR P0, PT, R9, R225, P0 ;  /* 0x000000e10900720c */ /* 0x000fe40000701670 */
[----:B------:R-:W-:-:S02]  /*7180*/  FSEL R189, R118, -INF , !P2 ;  /* 0xff80000076bd7808 */ /* 0x000fc40005000000 */
[----:B------:R-:W-:Y:S02]  /*7190*/  FSEL R176, R117, -INF , !P1 ;  /* 0xff80000075b07808 */ /* 0x000fe40004800000 */
[C---:B------:R-:W-:Y:S02]  /*71a0*/  ISETP.GE.AND P2, PT, R8.reuse, R232, PT ;  /* 0x000000e80800720c */ /* 0x040fe40003f46270 */
[----:B------:R-:W-:Y:S02]  /*71b0*/  FSEL R194, R119, -INF , !P0 ;  /* 0xff80000077c27808 */ /* 0x000fe40004000000 */
[----:B------:R-:W-:Y:S02]  /*71c0*/  ISETP.GE.AND P1, PT, R8, R231, PT ;  /* 0x000000e70800720c */ /* 0x000fe40003f26270 */
[----:B------:R-:W-:Y:S02]  /*71d0*/  FSEL R177, R116, -INF , !P3 ;  /* 0xff80000074b17808 */ /* 0x000fe40005800000 */
[----:B------:R-:W-:-:S02]  /*71e0*/  ISETP.GE.AND P0, PT, R8, R230, PT ;  /* 0x000000e60800720c */ /* 0x000fc40003f06270 */
[----:B------:R-:W-:Y:S02]  /*71f0*/  FSEL R190, R123, -INF , !P5 ;  /* 0xff8000007bbe7808 */ /* 0x000fe40006800000 */
[C---:B------:R-:W-:Y:S02]  /*7200*/  ISETP.GE.AND P3, PT, R8.reuse, R229, PT ;  /* 0x000000e50800720c */ /* 0x040fe40003f66270 */
[----:B------:R-:W-:Y:S02]  /*7210*/  FSEL R178, R121, -INF , !P4 ;  /* 0xff80000079b27808 */ /* 0x000fe40006000000 */
[----:B------:R-:W-:Y:S02]  /*7220*/  ISETP.GE.AND P5, PT, R9, R232, PT ;  /* 0x000000e80900720c */ /* 0x000fe40003fa6270 */
[C---:B------:R-:W-:Y:S02]  /*7230*/  ISETP.LT.OR P2, PT, R8.reuse, R228, P2 ;  /* 0x000000e40800720c */ /* 0x040fe40001741670 */
[----:B------:R-:W-:-:S02]  /*7240*/  ISETP.LT.OR P4, PT, R8, R227, P1 ;  /* 0x000000e30800720c */ /* 0x000fc40000f81670 */
[C---:B------:R-:W-:Y:S02]  /*7250*/  ISETP.LT.OR P1, PT, R8.reuse, R226, P0 ;  /* 0x000000e20800720c */ /* 0x040fe40000721670 */
[----:B------:R-:W-:Y:S02]  /*7260*/  ISETP.LT.OR P0, PT, R8, R225, P3 ;  /* 0x000000e10800720c */ /* 0x000fe40001f01670 */
[----:B------:R-:W-:Y:S02]  /*7270*/  FSEL R123, R24, -INF , !P2 ;  /* 0xff800000187b7808 */ /* 0x000fe40005000000 */
[----:B------:R-:W-:Y:S02]  /*7280*/  ISETP.LT.OR P3, PT, R9, R228, P5 ;  /* 0x000000e40900720c */ /* 0x000fe40002f61670 */
[----:B------:R-:W-:Y:S02]  /*7290*/  ISETP.GE.AND P2, PT, R7, R232, PT ;  /* 0x000000e80700720c */ /* 0x000fe40003f46270 */
[----:B------:R-:W-:-:S02]  /*72a0*/  P2R R10, PR, RZ, 0x8 ;  /* 0x00000008ff0a7803 */ /* 0x000fc40000000000 */
[C---:B------:R-:W-:Y:S02]  /*72b0*/  ISETP.LT.OR P3, PT, R7.reuse, R228, P2 ;  /* 0x000000e40700720c */ /* 0x040fe40001761670 */
[----:B------:R-:W-:Y:S02]  /*72c0*/  FSEL R184, R184, -INF , !P1 ;  /* 0xff800000b8b87808 */ /* 0x000fe40004800000 */
[----:B------:R-:W-:Y:S02]  /*72d0*/  FSEL R186, R186, -INF , !P0 ;  /* 0xff800000baba7808 */ /* 0x000fe40004000000 */
[C---:B------:R-:W-:Y:S02]  /*72e0*/  ISETP.GE.AND P2, PT, R7.reuse, R231, PT ;  /* 0x000000e70700720c */ /* 0x040fe40003f46270 */
[C---:B------:R-:W-:Y:S02]  /*72f0*/  ISETP.GE.AND P1, PT, R7.reuse, R230, PT ;  /* 0x000000e60700720c */ /* 0x040fe40003f26270 */
[----:B------:R-:W-:-:S02]  /*7300*/  ISETP.GE.AND P0, PT, R7, R229, PT ;  /* 0x000000e50700720c */ /* 0x000fc40003f06270 */
[C---:B------:R-:W-:Y:S02]  /*7310*/  ISETP.LT.OR P2, PT, R7.reuse, R227, P2 ;  /* 0x000000e30700720c */ /* 0x040fe40001741670 */
[C---:B------:R-:W-:Y:S02]  /*7320*/  ISETP.LT.OR P1, PT, R7.reuse, R226, P1 ;  /* 0x000000e20700720c */ /* 0x040fe40000f21670 */
[----:B------:R-:W-:Y:S01]  /*7330*/  ISETP.LT.OR P0, PT, R7, R225, P0 ;  /* 0x000000e10700720c */ /* 0x000fe20000701670 */
[----:B------:R-:W-:Y:S01]  /*7340*/  VIADD R7, R6, 0x78 ;  /* 0x0000007806077836 */ /* 0x000fe20000000000 */
[----:B------:R-:W-:Y:S01]  /*7350*/  FSEL R126, R26, -INF , !P4 ;  /* 0xff8000001a7e7808 */ /* 0x000fe20006000000 */
[----:B------:R-:W-:Y:S01]  /*7360*/  VIADD R6, R6, 0x79 ;  /* 0x0000007906067836 */ /* 0x000fe20000000000 */
[----:B------:R-:W-:Y:S02]  /*7370*/  ISETP.GE.AND P4, PT, R9, R231, PT ;  /* 0x000000e70900720c */ /* 0x000fe40003f86270 */
[----:B------:R-:W-:-:S02]  /*7380*/  FSEL R121, R25, -INF , !P3 ;  /* 0xff80000019797808 */ /* 0x000fc40005800000 */
[----:B------:R-:W-:Y:S02]  /*7390*/  ISETP.NE.AND P3, PT, R11, RZ, PT ;  /* 0x000000ff0b00720c */ /* 0x000fe40003f65270 */
[----:B------:R-:W-:Y:S02]  /*73a0*/  FSEL R187, R187, -INF , !P0 ;  /* 0xff800000bbbb7808 */ /* 0x000fe40004000000 */
[----:B------:R-:W-:Y:S02]  /*73b0*/  ISETP.GE.AND P0, PT, R7, R229, PT ;  /* 0x000000e50700720c */ /* 0x000fe40003f06270 */
[----:B------:R-:W-:Y:S02]  /*73c0*/  ISETP.LT.OR P4, PT, R9, R227, P4 ;  /* 0x000000e30900720c */ /* 0x000fe40002781670 */
[----:B------:R-:W-:Y:S02]  /*73d0*/  FSEL R185, R185, -INF , !P1 ;  /* 0xff800000b9b97808 */ /* 0x000fe40004800000 */
[----:B------:R-:W-:-:S02]  /*73e0*/  FSEL R124, R27, -INF , !P2 ;  /* 0xff8000001b7c7808 */ /* 0x000fc40005000000 */
[----:B------:R-:W-:Y:S02]  /*73f0*/  FSEL R119, R44, -INF , !P3 ;  /* 0xff8000002c777808 */ /* 0x000fe40005800000 */
[C---:B------:R-:W-:Y:S02]  /*7400*/  ISETP.GE.AND P1, PT, R7.reuse, R230, PT ;  /* 0x000000e60700720c */ /* 0x040fe40003f26270 */
[C---:B------:R-:W-:Y:S02]  /*7410*/  ISETP.GE.AND P2, PT, R7.reuse, R232, PT ;  /* 0x000000e80700720c */ /* 0x040fe40003f46270 */
[----:B------:R-:W-:Y:S02]  /*7420*/  ISETP.GE.AND P3, PT, R6, R230, PT ;  /* 0x000000e60600720c */ /* 0x000fe40003f66270 */
[----:B------:R-:W-:Y:S02]  /*7430*/  ISETP.LT.OR P0, PT, R7, R225, P0 ;  /* 0x000000e10700720c */ /* 0x000fe40000701670 */
[----:B------:R-:W-:-:S02]  /*7440*/  P2R R8, PR, RZ, 0x10 ;  /* 0x00000010ff087803 */ /* 0x000fc40000000000 */
[----:B------:R-:W-:Y:S02]  /*7450*/  FSEL R122, R46, -INF , !P6 ;  /* 0xff8000002e7a7808 */ /* 0x000fe40007000000 */
[C---:B------:R-:W-:Y:S02]  /*7460*/  ISETP.LT.OR P4, PT, R7.reuse, R226, P1 ;  /* 0x000000e20700720c */ /* 0x040fe40000f81670 */
[----:B------:R-:W-:Y:S02]  /*7470*/  ISETP.LT.OR P6, PT, R7, R228, P2 ;  /* 0x000000e40700720c */ /* 0x000fe400017c1670 */
[----:B------:R-:W-:Y:S02]  /*7480*/  ISETP.LT.OR P1, PT, R6, R226, P3 ;  /* 0x000000e20600720c */ /* 0x000fe40001f21670 */
[----:B------:R-:W-:Y:S02]  /*7490*/  FSEL R180, R114, -INF , !P0 ;  /* 0xff80000072b47808 */ /* 0x000fe40004000000 */
[----:B------:R-:W-:-:S02]  /*74a0*/  ISETP.GE.AND P5, PT, R6, R232, PT ;  /* 0x000000e80600720c */ /* 0x000fc40003fa6270 */
[C---:B------:R-:W-:Y:S02]  /*74b0*/  ISETP.GE.AND P2, PT, R6.reuse, R231, PT ;  /* 0x000000e70600720c */ /* 0x040fe40003f46270 */
[----:B------:R-:W-:Y:S02]  /*74c0*/  ISETP.GE.AND P0, PT, R6, R229, PT ;  /* 0x000000e50600720c */ /* 0x000fe40003f06270 */
[----:B------:R-:W-:Y:S02]  /*74d0*/  FSEL R129, R112, -INF , !P4 ;  /* 0xff80000070817808 */ /* 0x000fe40006000000 */
[----:B------:R-:W-:Y:S02]  /*74e0*/  FSEL R128, R113, -INF , !P1 ;  /* 0xff80000071807808 */ /* 0x000fe40004800000 */
[C---:B------:R-:W-:Y:S02]  /*74f0*/  ISETP.LT.OR P4, PT, R6.reuse, R228, P5 ;  /* 0x000000e40600720c */ /* 0x040fe40002f81670 */
[----:B------:R-:W-:-:S02]  /*7500*/  ISETP.LT.OR P1, PT, R6, R227, P2 ;  /* 0x000000e30600720c */ /* 0x000fc40001721670 */
[----:B------:R-:W-:Y:S01]  /*7510*/  ISETP.LT.OR P0, PT, R6, R225, P0 ;  /* 0x000000e10600720c */ /* 0x000fe20000701670 */
[----:B------:R-:W-:Y:S01]  /*7520*/  VIADD R6, R212, 0x800 ;  /* 0x00000800d4067836 */ /* 0x000fe20000000000 */
[C---:B------:R-:W-:Y:S02]  /*7530*/  ISETP.GE.AND P3, PT, R7.reuse, R231, PT ;  /* 0x000000e70700720c */ /* 0x040fe40003f66270 */
[----:B------:R-:W-:Y:S01]  /*7540*/  ISETP.NE.AND P5, PT, R8, RZ, PT ;  /* 0x000000ff0800720c */ /* 0x000fe20003fa5270 */
[C---:B------:R-:W-:Y:S01]  /*7550*/  VIADD R8, R212.reuse, 0x1000 ;  /* 0x00001000d4087836 */ /* 0x040fe20000000000 */
[----:B------:R-:W-:Y:S01]  /*7560*/  ISETP.LT.OR P3, PT, R7, R227, P3 ;  /* 0x000000e30700720c */ /* 0x000fe20001f61670 */
[----:B------:R-:W-:Y:S01]  /*7570*/  VIADD R7, R212, 0x1800 ;  /* 0x00001800d4077836 */ /* 0x000fe20000000000 */
[----:B------:R1:W-:Y:S01]  /*7580*/  STL [R1+0x80], R6 ;  /* 0x0000800601007387 */ /* 0x0003e20000100800 */
[----:B------:R-:W-:Y:S02]  /*7590*/  FSEL R116, R49, -INF , !P4 ;  /* 0xff80000031747808 */ /* 0x000fe40006000000 */
[----:B------:R-:W-:Y:S01]  /*75a0*/  PLOP3.LUT P4, PT, PT, PT, UP0, 0x80, 0x0 ;  /* 0x000000000000781c */ /* 0x000fe20003f8f008 */
[----:B------:R2:W-:Y:S01]  /*75b0*/  STL [R1+0x84], R8 ;  /* 0x0000840801007387 */ /* 0x0005e20000100800 */
[----:B------:R-:W-:-:S02]  /*75c0*/  ISETP.NE.AND P2, PT, R10, RZ, PT ;  /* 0x000000ff0a00720c */ /* 0x000fc40003f45270 */
[----:B------:R-:W-:Y:S01]  /*75d0*/  FSEL R175, R115, -INF , !P0 ;  /* 0xff80000073af7808 */ /* 0x000fe20004000000 */
[----:B------:R3:W-:Y:S01]  /*75e0*/  STL [R1+0x88], R7 ;  /* 0x0000880701007387 */ /* 0x0007e20000100800 */
[----:B------:R-:W-:Y:S02]  /*75f0*/  FSEL R117, R45, -INF , !P2 ;  /* 0xff8000002d757808 */ /* 0x000fe40005000000 */
[----:B------:R-:W-:Y:S02]  /*7600*/  FSEL R120, R47, -INF , !P5 ;  /* 0xff8000002f787808 */ /* 0x000fe40006800000 */
[----:B------:R-:W-:Y:S02]  /*7610*/  FSEL R118, R48, -INF , !P6 ;  /* 0xff80000030767808 */ /* 0x000fe40007000000 */
[----:B------:R-:W-:Y:S02]  /*7620*/  FSEL R173, R50, -INF , !P3 ;  /* 0xff80000032ad7808 */ /* 0x000fe40005800000 */
[----:B------:R-:W-:Y:S01]  /*7630*/  FSEL R174, R51, -INF , !P1 ;  /* 0xff80000033ae7808 */ /* 0x000fe20004800000 */
[----:B-1----:R-:W-:-:S02]  /*7640*/  VIADD R6, R212, 0x2000 ;  /* 0x00002000d4067836 */ /* 0x002fc40000000000 */
[----:B--2---:R-:W-:-:S03]  /*7650*/  VIADD R8, R212, 0x2800 ;  /* 0x00002800d4087836 */ /* 0x004fc60000000000 */
[----:B------:R1:W-:Y:S01]  /*7660*/  STL [R1+0x8c], R6 ;  /* 0x00008c0601007387 */ /* 0x0003e20000100800 */
[----:B---3--:R-:W-:-:S03]  /*7670*/  VIADD R7, R212, 0x3000 ;  /* 0x00003000d4077836 */ /* 0x008fc60000000000 */
[----:B------:R2:W-:Y:S01]  /*7680*/  STL [R1+0x90], R8 ;  /* 0x0000900801007387 */ /* 0x0005e20000100800 */
[----:B-1----:R-:W-:-:S05]  /*7690*/  VIADD R6, R212, 0x3800 ;  /* 0x00003800d4067836 */ /* 0x002fca0000000000 */
[----:B------:R2:W-:Y:S04]  /*76a0*/  STL [R1+0x98], R6 ;  /* 0x0000980601007387 */ /* 0x0005e80000100800 */
[----:B------:R2:W-:Y:S01]  /*76b0*/  STL [R1+0x94], R7 ;  /* 0x0000940701007387 */ /* 0x0005e20000100800 */
[----:B------:R-:W-:Y:S05]  /*76c0*/  @!P4 BRA `(.L_x_775) ;  /* 0x0000000400c0c947 */ /* 0x000fea0003800000 */
[----:B------:R-:W3:Y:S01]  /*76d0*/  LDL.64 R216, [R1+0xc8] ;  /* 0x0000c80001d87983 */ /* 0x000ee20000100a00 */
[----:B------:R-:W-:Y:S01]  /*76e0*/  ULDC UR22, c[0x0][0x2d0] ;  /* 0x0000b40000167ab9 */ /* 0x000fe20000000800 */
[----:B------:R-:W-:Y:S01]  /*76f0*/  UIADD3 UR23, UR21, -0x2, URZ ;  /* 0xfffffffe15177890 */ /* 0x000fe2000fffe03f */
[----:B------:R-:W-:Y:S01]  /*7700*/  ISETP.GE.AND P0, PT, R132, UR22, PT ;  /* 0x0000001684007c0c */ /* 0x000fe2000bf06270 */
[----:B--2---:R-:W-:Y:S01]  /*7710*/  IMAD.U32 R6, RZ, RZ, UR8 ;  /* 0x00000008ff067e24 */ /* 0x004fe2000f8e00ff */
        /* <DEDUP_REMOVED lines=18> */
[----:B------:R-:W2:Y:S08]  /*7840*/  @!P0 LDC.64 R28, c[0x0][0x218] ;  /* 0x00008600ff1c8b82 */ /* 0x000eb00000000a00 */
[----:B------:R-:W2:Y:S08]  /*7850*/  @!P0 LDC.64 R32, c[0x0][0x218] ;  /* 0x00008600ff208b82 */ /* 0x000eb00000000a00 */
[----:B------:R-:W2:Y:S08]  /*7860*/  @!P0 LDC.64 R34, c[0x0][0x218] ;  /* 0x00008600ff228b82 */ /* 0x000eb00000000a00 */
[----:B------:R-:W2:Y:S01]  /*7870*/  @!P0 LDC.64 R36, c[0x0][0x218] ;  /* 0x00008600ff248b82 */ /* 0x000ea20000000a00 */
[----:B---3--:R-:W-:-:S04]  /*7880*/  IMAD.WIDE.U32 R8, R8, UR25, R216 ;  /* 0x0000001908087c25 */ /* 0x008fc8000f8e00d8 */
[----:B------:R-:W-:Y:S01]  /*7890*/  VIADD R7, R9, UR22 ;  /* 0x0000001609077c36 */ /* 0x000fe20008000000 */
[-C--:B------:R-:W-:Y:S01]  /*78a0*/  @!P0 LEA R21, P2, R6, R8.reuse, 0x5 ;  /* 0x0000000806158211 */ /* 0x080fe200078428ff */
[----:B------:R-:W-:Y:S01]  /*78b0*/  IMAD.U32 R6, RZ, RZ, UR9 ;  /* 0x00000009ff067e24 */ /* 0x000fe2000f8e00ff */
[-C--:B------:R-:W-:Y:S01]  /*78c0*/  @!P0 LEA R24, P1, R10, R8.reuse, 0x6 ;  /* 0x000000080a188211 */ /* 0x080fe200078230ff */
[----:B------:R-:W-:Y:S01]  /*78d0*/  @!UP0 UIMAD UR22, UR9, 0x60, URZ ;  /* 0x00000060091688a4 */ /* 0x000fe2000f8e023f */
[-C--:B------:R-:W-:Y:S01]  /*78e0*/  @!P0 LEA.HI.X R25, R12, R7.reuse, R11, 0x5, P2 ;  /* 0x000000070c198211 */ /* 0x080fe200010f2c0b */
[----:B------:R-:W-:Y:S01]  /*78f0*/  @!P0 IMAD.MOV.U32 R12, RZ, RZ, R8 ;  /* 0x000000ffff0c8224 */ /* 0x000fe200078e0008 */
[-C--:B------:R-:W-:Y:S01]  /*7900*/  @!P0 LEA.HI.X R38, R13, R7.reuse, R6, 0x6, P1 ;  /* 0x000000070d268211 */ /* 0x080fe200008f3406 */
[----:B------:R-:W-:Y:S01]  /*7910*/  @!P0 IMAD.MOV.U32 R13, RZ, RZ, R7 ;  /* 0x000000ffff0d8224 */ /* 0x000fe200078e0007 */
[----:B------:R-:W-:Y:S02]  /*7920*/  @!P0 IADD3 R17, P1, R8, UR12, RZ ;  /* 0x0000000c08118c10 */ /* 0x000fe4000ff3e0ff */
[----:B------:R-:W-:Y:S01]  /*7930*/  @!P0 MOV R6, R8 ;  /* 0x0000000800068202 */ /* 0x000fe20000000f00 */
[----:B------:R-:W-:Y:S01]  /*7940*/  @!P0 IMAD.WIDE.U32 R12, R10, 0x50, R12 ;  /* 0x000000500a0c8825 */ /* 0x000fe200078e000c */
[----:B------:R-:W-:-:S02]  /*7950*/  @!P0 MOV R11, R7 ;  /* 0x00000007000b8202 */ /* 0x000fc40000000f00 */
[----:B-1----:R-:W-:Y:S01]  /*7960*/  @!P0 LEA R18, P2, R8, R22, 0x1 ;  /* 0x0000001608128211 */ /* 0x002fe200078408ff */
[----:B------:R-:W-:Y:S01]  /*7970*/  @!P0 IMAD.MOV.U32 R10, RZ, RZ, R8 ;  /* 0x000000ffff0a8224 */ /* 0x000fe200078e0008 */
[----:B------:R-:W-:Y:S01]  /*7980*/  @!P0 IADD3.X R20, R7, UR11, RZ, P1, !PT ;  /* 0x0000000b07148c10 */ /* 0x000fe20008ffe4ff */
[----:B------:R-:W-:Y:S01]  /*7990*/  @!P0 IMAD.WIDE.U32 R14, R14, 0x30, R6 ;  /* 0x000000300e0e8825 */ /* 0x000fe200078e0006 */
[----:B----4-:R-:W-:-:S03]  /*79a0*/  @!P0 LEA R16, P1, R17, R30, 0x1 ;  /* 0x0000001e11108211 */ /* 0x010fc600078208ff */
        /* <DEDUP_REMOVED lines=9> */
[C---:B--2---:R-:W-:Y:S01]  /*7a40*/  @!P0 LEA R20, P1, R14.reuse, R28, 0x1 ;  /* 0x0000001c0e148211 */ /* 0x044fe200078208ff */
[----:B------:R-:W-:Y:S01]  /*7a50*/  @!P0 VIADD R13, R13, UR23 ;  /* 0x000000170d0d8c36 */ /* 0x000fe20008000000 */
[----:B------:R-:W-:Y:S01]  /*7a60*/  @!P0 LEA.HI.X R23, R21, R27, R25, 0x1, P2 ;  /* 0x0000001b15178211 */ /* 0x000fe200010f0c19 */
[----:B------:R2:W-:Y:S01]  /*7a70*/  @P0 STS.128 [R233+0x4800], RZ ;  /* 0x004800ffe9000388 */ /* 0x0005e20000000c00 */
[----:B------:R-:W-:Y:S01]  /*7a80*/  @!P0 LEA.HI.X R21, R14, R29, R15, 0x1, P1 ;  /* 0x0000001d0e158211 */ /* 0x000fe200008f0c0f */
[----:B------:R-:W-:Y:S01]  /*7a90*/  @!P0 VIADD R11, R11, UR22 ;  /* 0x000000160b0b8c36 */ /* 0x000fe20008000000 */
[C---:B------:R-:W-:Y:S01]  /*7aa0*/  @!P0 LEA R14, P1, R10.reuse, R36, 0x1 ;  /* 0x000000240a0e8211 */ /* 0x040fe200078208ff */
        /* <DEDUP_REMOVED lines=17> */
[----:B------:R-:W-:Y:S02]  /*7bc0*/  @!P0 LEA.HI.X R19, R24, R33, R38, 0x1, P3 ;  /* 0x0000002118138211 */ /* 0x000fe400018f0c26 */
        /* <DEDUP_REMOVED lines=30> */
.L_x_777:
[----:B------:R-:W-:Y:S05]  /*7db0*/  BSYNC B0 ;  /* 0x0000000000007941 */ /* 0x000fea0003800000 */
.L_x_776:
[----:B------:R-:W0:Y:S02]  /*7dc0*/  LDGDEPBAR ;  /* 0x00000000000079af */ /* 0x000e240000000000 */
.L_x_775:
[----:B--2---:R-:W-:Y:S01]  /*7dd0*/  FMNMX.FTZ R6, R40, R39, !PT ;  /* 0x0000002728067209 */ /* 0x004fe20007810000 */
[----:B------:R-:W-:Y:S01]  /*7de0*/  ULDC UR24, c[0x0][0x2ec] ;  /* 0x0000bb0000187ab9 */ /* 0x000fe20000000800 */
[----:B------:R-:W-:Y:S02]  /*7df0*/  STL [R1+0x13c], R235 ;  /* 0x00013ceb01007387 */ /* 0x000fe40000100800 */
[----:B------:R-:W-:Y:S02]  /*7e00*/  FMNMX.FTZ R6, R43, R6, !PT ;  /* 0x000000062b067209 */ /* 0x000fe40007810000 */
[----:B------:R-:W-:Y:S02]  /*7e10*/  STL [R1+0x138], R233 ;  /* 0x000138e901007387 */ /* 0x000fe40000100800 */
[----:B------:R-:W-:Y:S02]  /*7e20*/  FMNMX.FTZ R6, R42, R6, !PT ;  /* 0x000000062a067209 */ /* 0x000fe40007810000 */
[----:B------:R-:W-:Y:S02]  /*7e30*/  STL [R1+0x134], R232 ;  /* 0x000134e801007387 */ /* 0x000fe40000100800 */
[----:B------:R-:W-:-:S02]  /*7e40*/  FMNMX.FTZ R6, R54, R6, !PT ;  /* 0x0000000636067209 */ /* 0x000fc40007810000 */
        /* <DEDUP_REMOVED lines=22> */
[----:B------:R-:W-:Y:S01]  /*7fb0*/  FMNMX.FTZ R6, R60, R59, !PT ;  /* 0x0000003b3c067209 */ /* 0x000fe20007810000 */
[----:B------:R-:W-:Y:S01]  /*7fc0*/  STL [R1+0x104], R212 ;  /* 0x000104d401007387 */ /* 0x000fe20000100800 */
[----:B------:R-:W-:-:S02]  /*7fd0*/  FMNMX.FTZ R7, R199, R7, !PT ;  /* 0x00000007c7077209 */ /* 0x000fc40007810000 */
[----:B------:R-:W-:Y:S01]  /*7fe0*/  FMNMX.FTZ R6, R62, R6, !PT ;  /* 0x000000063e067209 */ /* 0x000fe20007810000 */
[----:B------:R-:W-:Y:S01]  /*7ff0*/  STL [R1+0x100], R134 ;  /* 0x0001008601007387 */ /* 0x000fe20000100800 */
[----:B-1----:R-:W-:Y:S02]  /*8000*/  FMNMX.FTZ R8, R193, R7, !PT ;  /* 0x00000007c1087209 */ /* 0x002fe40007810000 */
        /* <DEDUP_REMOVED lines=83> */
[----:B-1----:R-:W-:Y:S02]  /*8540*/  FMNMX.FTZ R71, R71, R10, !PT ;  /* 0x0000000a47477209 */ /* 0x002fe40007810000 */
[----:B------:R-:W1:Y:S01]  /*8550*/  SHFL.BFLY PT, R10, R9, 0x2, 0x1f ;  /* 0x0c401f00090a7f89 */ /* 0x000e6200000e0000 */
[----:B------:R-:W-:Y:S02]  /*8560*/  FMNMX.FTZ R7, R196, R7, !PT ;  /* 0x00000007c4077209 */ /* 0x000fe40007810000 */
[----:B------:R-:W-:Y:S01]  /*8570*/  FMNMX.FTZ R6, R159, R6, !PT ;  /* 0x000000069f067209 */ /* 0x000fe20007810000 */
[----:B------:R-:W-:Y:S01]  /*8580*/  FMUL.FTZ R8, R71, UR24 ;  /* 0x0000001847087c20 */ /* 0x000fe20008410000 */
[----:B------:R-:W-:Y:S01]  /*8590*/  FMNMX.FTZ R7, R191, R7, !PT ;  /* 0x00000007bf077209 */ /* 0x000fe20007810000 */
[----:B------:R-:W-:Y:S01]  /*85a0*/  STL [R1+0x140], R71 ;  /* 0x0001404701007387 */ /* 0x000fe20000100800 */
[----:B------:R-:W-:-:S02]  /*85b0*/  FSETP.NEU.FTZ.AND P0, PT, R71, -INF , PT ;  /* 0xff8000004700780b */ /* 0x000fc40003f1d000 */
[----:B------:R-:W-:Y:S02]  /*85c0*/  FMNMX.FTZ R6, R151, R6, !PT ;  /* 0x0000000697067209 */ /* 0x000fe40007810000 */
[----:B------:R-:W-:Y:S02]  /*85d0*/  FMNMX.FTZ R69, R195, R7, !PT ;  /* 0x00000007c3457209 */ /* 0x000fe40007810000 */
[----:B------:R-:W-:Y:S02]  /*85e0*/  FSEL R8, R8, RZ, P0 ;  /* 0x000000ff08087208 */ /* 0x000fe40000000000 */
[----:B------:R-:W-:Y:S02]  /*85f0*/  FMNMX.FTZ R6, R209, R6, !PT ;  /* 0x00000006d1067209 */ /* 0x000fe40007810000 */
[----:B------:R-:W-:Y:S01]  /*8600*/  FMNMX.FTZ R69, R182, R69, !PT ;  /* 0x00000045b6457209 */ /* 0x000fe20007810000 */
[----:B------:R-:W-:Y:S01]  /*8610*/  FFMA.FTZ R7, R40, UR24, -R8 ;  /* 0x0000001828077c23 */ /* 0x000fe20008010808 */
[----:B------:R-:W-:-:S02]  /*8620*/  FMNMX.FTZ R6, R211, R6, !PT ;  /* 0x00000006d3067209 */ /* 0x000fc40007810000 */
[----:B------:R-:W-:Y:S01]  /*8630*/  FMNMX.FTZ R69, R178, R69, !PT ;  /* 0x00000045b2457209 */ /* 0x000fe20007810000 */
[----:B------:R2:W-:Y:S01]  /*8640*/  MUFU.EX2 R222, R7 ;  /* 0x0000000700de7308 */ /* 0x0005e20000000800 */
[----:B------:R-:W-:Y:S02]  /*8650*/  FMNMX.FTZ R6, R219, R6, !PT ;  /* 0x00000006db067209 */ /* 0x000fe40007810000 */
[----:B------:R-:W-:Y:S02]  /*8660*/  FMNMX.FTZ R69, R177, R69, !PT ;  /* 0x00000045b1457209 */ /* 0x000fe40007810000 */
[----:B------:R-:W-:Y:S02]  /*8670*/  FMNMX.FTZ R6, R210, R6, !PT ;  /* 0x00000006d2067209 */ /* 0x000fe40007810000 */
[----:B-1----:R-:W-:Y:S02]  /*8680*/  FMNMX.FTZ R9, R9, R10, !PT ;  /* 0x0000000a09097209 */ /* 0x002fe40007810000 */
[----:B------:R-:W-:-:S02]  /*8690*/  FMNMX.FTZ R69, R176, R69, !PT ;  /* 0x00000045b0457209 */ /* 0x000fc40007810000 */
[----:B------:R-:W-:Y:S01]  /*86a0*/  FMNMX.FTZ R6, R208, R6, !PT ;  /* 0x00000006d0067209 */ /* 0x000fe20007810000 */
[----:B------:R-:W1:Y:S01]  /*86b0*/  SHFL.BFLY PT, R70, R9, 0x1, 0x1f ;  /* 0x0c201f0009467f89 */ /* 0x000e6200000e0000 */
[----:B------:R-:W-:Y:S02]  /*86c0*/  FMNMX.FTZ R69, R184, R69, !PT ;  /* 0x00000045b8457209 */ /* 0x000fe40007810000 */
[----:B------:R-:W-:Y:S01]  /*86d0*/  FMNMX.FTZ R6, R207, R6, !PT ;  /* 0x00000006cf067209 */ /* 0x000fe20007810000 */
[----:B--2---:R-:W-:Y:S01]  /*86e0*/  FFMA.FTZ R7, R39, UR24, -R8 ;  /* 0x0000001827077c23 */ /* 0x004fe20008010808 */
[----:B------:R-:W-:-:S03]  /*86f0*/  FMNMX.FTZ R69, R185, R69, !PT ;  /* 0x00000045b9457209 */ /* 0x000fc60007810000 */
[----:B------:R2:W-:Y:S01]  /*8700*/  MUFU.EX2 R11, R7 ;  /* 0x00000007000b7308 */ /* 0x0005e20000000800 */
[----:B------:R-:W-:-:S04]  /*8710*/  FMNMX.FTZ R69, R129, R69, !PT ;  /* 0x0000004581457209 */ /* 0x000fc80007810000 */
[----:B------:R-:W-:-:S05]  /*8720*/  FMNMX.FTZ R69, R128, R69, !PT ;  /* 0x0000004580457209 */ /* 0x000fca0007810000 */
[----:B------:R-:W3:Y:S01]  /*8730*/  SHFL.BFLY PT, R10, R69, 0x2, 0x1f ;  /* 0x0c401f00450a7f89 */ /* 0x000ee200000e0000 */
[----:B-1----:R-:W-:Y:S01]  /*8740*/  FMNMX.FTZ R70, R9, R70, !PT ;  /* 0x0000004609467209 */ /* 0x002fe20007810000 */
[----:B--2---:R-:W-:-:S03]  /*8750*/  FFMA.FTZ R7, R43, UR24, -R8 ;  /* 0x000000182b077c23 */ /* 0x004fc60008010808 */
[----:B------:R-:W-:Y:S01]  /*8760*/  FSETP.NEU.FTZ.AND P0, PT, R70, -INF , PT ;  /* 0xff8000004600780b */ /* 0x000fe20003f1d000 */
[----:B------:R-:W-:Y:S01]  /*8770*/  STL [R1+0x144], R70 ;  /* 0x0001444601007387 */ /* 0x000fe20000100800 */
[----:B------:R1:W-:Y:S01]  /*8780*/  MUFU.EX2 R112, R7 ;  /* 0x0000000700707308 */ /* 0x0003e20000000800 */
[----:B---3--:R-:W-:Y:S01]  /*8790*/  FMNMX.FTZ R69, R69, R10, !PT ;  /* 0x0000000a45457209 */ /* 0x008fe20007810000 */
[----:B-1----:R-:W-:-:S06]  /*87a0*/  FFMA.FTZ R7, R42, UR24, -R8 ;  /* 0x000000182a077c23 */ /* 0x002fcc0008010808 */
        /* <DEDUP_REMOVED lines=9> */
[----:B------:R-:W-:Y:S01]  /*8840*/  FMUL.FTZ R7, R70, UR24 ;  /* 0x0000001846077c20 */ /* 0x000fe20008410000 */
[----:B-1----:R-:W-:Y:S02]  /*8850*/  FFMA.FTZ R6, R53, UR24, -R8 ;  /* 0x0000001835067c23 */ /* 0x002fe40008010808 */
[----:B------:R-:W-:Y:S02]  /*8860*/  FMNMX.FTZ R9, R186, R9, !PT ;  /* 0x00000009ba097209 */ /* 0x000fe40007810000 */
[----:B------:R1:W-:Y:S01]  /*8870*/  MUFU.EX2 R228, R6 ;  /* 0x0000000600e47308 */ /* 0x0003e20000000800 */
[----:B------:R-:W-:Y:S02]  /*8880*/  FSEL R7, R7, RZ, P0 ;  /* 0x000000ff07077208 */ /* 0x000fe40000000000 */
[----:B------:R-:W-:Y:S02]  /*8890*/  FMNMX.FTZ R68, R187, R9, !PT ;  /* 0x00000009bb447209 */ /* 0x000fe40007810000 */
[----:B------:R-:W2:Y:S02]  /*88a0*/  SHFL.BFLY PT, R9, R69, 0x1, 0x1f ;  /* 0x0c201f0045097f89 */ /* 0x000ea400000e0000 */
[----:B------:R-:W-:-:S04]  /*88b0*/  FMNMX.FTZ R68, R180, R68, !PT ;  /* 0x00000044b4447209 */ /* 0x000fc80007810000 */
[----:B------:R-:W-:-:S05]  /*88c0*/  FMNMX.FTZ R68, R175, R68, !PT ;  /* 0x00000044af447209 */ /* 0x000fca0007810000 */
[----:B------:R-:W3:Y:S01]  /*88d0*/  SHFL.BFLY PT, R10, R68, 0x2, 0x1f ;  /* 0x0c401f00440a7f89 */ /* 0x000ee200000e0000 */
[----:B-1----:R-:W-:-:S04]  /*88e0*/  FFMA.FTZ R6, R52, UR24, -R8 ;  /* 0x0000001834067c23 */ /* 0x002fc80008010808 */
[----:B------:R1:W-:Y:S01]  /*88f0*/  MUFU.EX2 R221, R6 ;  /* 0x0000000600dd7308 */ /* 0x0003e20000000800 */
[----:B--2---:R-:W-:Y:S01]  /*8900*/  FMNMX.FTZ R69, R69, R9, !PT ;  /* 0x0000000945457209 */ /* 0x004fe20007810000 */
[----:B------:R-:W-:-:S03]  /*8910*/  FFMA.FTZ R9, R56, UR24, -R7 ;  /* 0x0000001838097c23 */ /* 0x000fc60008010807 */
[----:B------:R-:W-:-:S03]  /*8920*/  FSETP.NEU.FTZ.AND P0, PT, R69, -INF , PT ;  /* 0xff8000004500780b */ /* 0x000fc60003f1d000 */
[----:B------:R2:W-:Y:S01]  /*8930*/  MUFU.EX2 R220, R9 ;  /* 0x0000000900dc7308 */ /* 0x0005e20000000800 */
[----:B-1----:R-:W-:Y:S01]  /*8940*/  FFMA.FTZ R6, R41, UR24, -R8 ;  /* 0x0000001829067c23 */ /* 0x002fe20008010808 */
[----:B---3--:R-:W-:-:S06]  /*8950*/  FMNMX.FTZ R68, R68, R10, !PT ;  /* 0x0000000a44447209 */ /* 0x008fcc0007810000 */
[----:B------:R1:W-:Y:S01]  /*8960*/  MUFU.EX2 R242, R6 ;  /* 0x0000000600f27308 */ /* 0x0003e20000000800 */
[----:B------:R-:W3:Y:S01]  /*8970*/  SHFL.BFLY PT, R10, R68, 0x1, 0x1f ;  /* 0x0c201f00440a7f89 */ /* 0x000ee200000e0000 */
[----:B--2---:R-:W-:-:S06]  /*8980*/  FFMA.FTZ R9, R55, UR24, -R7 ;  /* 0x0000001837097c23 */ /* 0x004fcc0008010807 */
[----:B------:R-:W-:Y:S01]  /*8990*/  MUFU.EX2 R134, R9 ;  /* 0x0000000900867308 */ /* 0x000fe20000000800 */
[----:B-1----:R-:W-:-:S07]  /*89a0*/  FFMA.FTZ R6, R60, UR24, -R7 ;  /* 0x000000183c067c23 */ /* 0x002fce0008010807 */
[----:B------:R1:W2:Y:S01]  /*89b0*/  MUFU.EX2 R19, R6 ;  /* 0x0000000600137308 */ /* 0x0002a20000000800 */
[----:B---3--:R-:W-:-:S05]  /*89c0*/  FMNMX.FTZ R68, R68, R10, !PT ;  /* 0x0000000a44447209 */ /* 0x008fca0007810000 */
[----:B------:R-:W-:Y:S01]  /*89d0*/  FMUL.FTZ R10, R68, UR24 ;  /* 0x00000018440a7c20 */ /* 0x000fe20008410000 */
[--C-:B-1----:R-:W-:Y:S01]  /*89e0*/  FFMA.FTZ R6, R59, UR24, -R7.reuse ;  /* 0x000000183b067c23 */ /* 0x102fe20008010807 */
[----:B------:R-:W-:Y:S01]  /*89f0*/  LEA R214, R0, UR4, 0x1 ;  /* 0x0000000400d67c11 */ /* 0x000fe2000f8e08ff */
[----:B--2---:R-:W-:Y:S02]  /*8a00*/  STL [R1+0x18], R19 ;  /* 0x0000181301007387 */ /* 0x004fe40000100800 */
[----:B------:R1:W2:Y:S02]  /*8a10*/  MUFU.EX2 R20, R6 ;  /* 0x0000000600147308 */ /* 0x0002a40000000800 */
[----:B------:R-:W3:Y:S04]  /*8a20*/  LDSM.16.MT88.4 R12, [R214+0x8000] ;  /* 0x00800000d60c783b */ /* 0x000ee80000004200 */
[----:B------:R-:W-:Y:S01]  /*8a30*/  LDSM.16.MT88.4 R32, [R214+0x8800] ;  /* 0x00880000d620783b */ /* 0x000fe20000004200 */
[----:B-1----:R-:W-:-:S03]  /*8a40*/  FFMA.FTZ R6, R62, UR24, -R7 ;  /* 0x000000183e067c23 */ /* 0x002fc60008010807 */
[----:B--2---:R-:W-:Y:S01]  /*8a50*/  STL [R1+0x10], R20 ;  /* 0x0000101401007387 */ /* 0x004fe20000100800 */
[----:B------:R1:W2:Y:S02]  /*8a60*/  MUFU.EX2 R18, R6 ;  /* 0x0000000600127308 */ /* 0x0002a40000000800 */
[--C-:B-1----:R-:W-:Y:S01]  /*8a70*/  FFMA.FTZ R6, R61, UR24, -R7.reuse ;  /* 0x000000183d067c23 */ /* 0x102fe20008010807 */
[----:B--2---:R-:W-:Y:S05]  /*8a80*/  STL [R1+0x1c], R18 ;  /* 0x00001c1201007387 */ /* 0x004fea0000100800 */
[----:B------:R1:W-:Y:S01]  /*8a90*/  MUFU.EX2 R71, R6 ;  /* 0x0000000600477308 */ /* 0x0003e20000000800 */
[----:B------:R-:W-:Y:S01]  /*8aa0*/  STL [R1+0x148], R69 ;  /* 0x0001484501007387 */ /* 0x000fe20000100800 */
[----:B-1----:R-:W-:-:S06]  /*8ab0*/  FFMA.FTZ R6, R58, UR24, -R7 ;  /* 0x000000183a067c23 */ /* 0x002fcc0008010807 */
[----:B------:R1:W-:Y:S02]  /*8ac0*/  MUFU.EX2 R231, R6 ;  /* 0x0000000600e77308 */ /* 0x0003e40000000800 */
[----:B-1----:R-:W-:-:S06]  /*8ad0*/  FFMA.FTZ R6, R57, UR24, -R7 ;  /* 0x0000001839067c23 */ /* 0x002fcc0008010807 */
[----:B------:R1:W-:Y:S02]  /*8ae0*/  MUFU.EX2 R227, R6 ;  /* 0x0000000600e37308 */ /* 0x0003e40000000800 */
[----:B-1----:R-:W-:-:S05]  /*8af0*/  FMUL.FTZ R6, R69, UR24 ;  /* 0x0000001845067c20 */ /* 0x002fca0008410000 */
[----:B------:R-:W-:Y:S02]  /*8b00*/  FSEL R6, R6, RZ, P0 ;  /* 0x000000ff06067208 */ /* 0x000fe40000000000 */
[----:B------:R-:W-:-:S03]  /*8b10*/  FSETP.NEU.FTZ.AND P0, PT, R68, -INF , PT ;  /* 0xff8000004400780b */ /* 0x000fc60003f1d000 */
[----:B------:R-:W-:-:S04]  /*8b20*/  FFMA.FTZ R9, R104, UR24, -R6 ;  /* 0x0000001868097c23 */ /* 0x000fc80008010806 */
[----:B------:R1:W2:Y:S02]  /*8b30*/  MUFU.EX2 R16, R9 ;  /* 0x0000000900107308 */ /* 0x0002a40000000800 */
[--C-:B-1----:R-:W-:Y:S01]  /*8b40*/  FFMA.FTZ R9, R106, UR24, -R6.reuse ;  /* 0x000000186a097c23 */ /* 0x102fe20008010806 */
[----:B------:R-:W-:Y:S01]  /*8b50*/  FSEL R0, R10, RZ, P0 ;  /* 0x000000ff0a007208 */ /* 0x000fe20000000000 */
[----:B--2---:R-:W-:Y:S04]  /*8b60*/  STL [R1+0x4], R16 ;  /* 0x0000041001007387 */ /* 0x004fe80000100800 */
[----:B------:R1:W2:Y:S02]  /*8b70*/  MUFU.EX2 R17, R9 ;  /* 0x0000000900117308 */ /* 0x0002a40000000800 */
[--C-:B-1----:R-:W-:Y:S01]  /*8b80*/  FFMA.FTZ R9, R102, UR24, -R6.reuse ;  /* 0x0000001866097c23 */ /* 0x102fe20008010806 */
[----:B--2---:R-:W-:Y:S05]  /*8b90*/  STL [R1], R17 ;  /* 0x0000001101007387 */ /* 0x004fea0000100800 */
[----:B------:R1:W2:Y:S02]  /*8ba0*/  MUFU.EX2 R2, R9 ;  /* 0x0000000900027308 */ /* 0x0002a40000000800 */
[--C-:B-1----:R-:W-:Y:S01]  /*8bb0*/  FFMA.FTZ R9, R100, UR24, -R6.reuse ;  /* 0x0000001864097c23 */ /* 0x102fe20008010806 */
[----:B--2---:R-:W-:Y:S05]  /*8bc0*/  STL [R1+0xc], R2 ;  /* 0x00000c0201007387 */ /* 0x004fea0000100800 */
[----:B------:R1:W-:Y:S01]  /*8bd0*/  MUFU.EX2 R235, R9 ;  /* 0x0000000900eb7308 */ /* 0x0003e20000000800 */
[----:B------:R2:W-:Y:S01]  /*8be0*/  STL [R1+0x14c], R68 ;  /* 0x00014c4401007387 */ /* 0x0005e20000100800 */
[----:B-1----:R-:W-:-:S06]  /*8bf0*/  FFMA.FTZ R9, R96, UR24, -R6 ;  /* 0x0000001860097c23 */ /* 0x002fcc0008010806 */
[----:B------:R1:W-:Y:S01]  /*8c00*/  MUFU.EX2 R230, R9 ;  /* 0x0000000900e67308 */ /* 0x0003e20000000800 */
[----:B------:R-:W-:Y:S01]  /*8c10*/  F2FP.F16.F32.PACK_AB R27, R71, R18 ;  /* 0x00000012471b723e */ /* 0x000fe200000000ff */
[----:B--2---:R-:W2:Y:S01]  /*8c20*/  LDL.LU R68, [R1+0xc] ;  /* 0x00000c0001447983 */ /* 0x004ea20000300800 */
[----:B------:R-:W-:Y:S02]  /*8c30*/  LEA R217, R3, R214, 0x1 ;  /* 0x000000d603d97211 */ /* 0x000fe400078e08ff */
[----:B------:R-:W-:Y:S02]  /*8c40*/  F2FP.F16.F32.PACK_AB R25, R20, R19 ;  /* 0x000000131419723e */ /* 0x000fe400000000ff */
[----:B------:R-:W-:Y:S01]  /*8c50*/  F2FP.F16.F32.PACK_AB R24, R11, R222 ;  /* 0x000000de0b18723e */ /* 0x000fe200000000ff */
[----:B------:R-:W4:Y:S01]  /*8c60*/  LDSM.16.MT88.4 R28, [R217+0x8000] ;  /* 0x00800000d91c783b */ /* 0x000f220000004200 */
[----:B------:R-:W-:Y:S01]  /*8c70*/  F2FP.F16.F32.PACK_AB R26, R224, R112 ;  /* 0x00000070e01a723e */ /* 0x000fe200000000ff */
[----:B-1----:R-:W-:Y:S01]  /*8c80*/  FFMA.FTZ R9, R63, UR24, -R6 ;  /* 0x000000183f097c23 */ /* 0x002fe20008010806 */
[----:B------:R-:W-:Y:S01]  /*8c90*/  IMAD R215, R5, 0x2, R214 ;  /* 0x0000000205d77824 */ /* 0x000fe200078e02d6 */
[----:B------:R-:W1:Y:S02]  /*8ca0*/  LDSM.16.MT88.4 R36, [R217+0x8800] ;  /* 0x00880000d924783b */ /* 0x000e640000004200 */
[----:B------:R3:W-:Y:S01]  /*8cb0*/  MUFU.EX2 R226, R9 ;  /* 0x0000000900e27308 */ /* 0x0007e20000000800 */
[----:B------:R-:W-:Y:S01]  /*8cc0*/  F2FP.F16.F32.PACK_AB R20, R17, R16 ;  /* 0x000000101114723e */ /* 0x000fe200000000ff */
[----:B------:R-:W2:Y:S01]  /*8cd0*/  LDSM.16.MT88.4 R40, [R215+0x8000] ;  /* 0x00800000d728783b */ /* 0x000ea20000004200 */
[----:B---3--:R-:W-:-:S05]  /*8ce0*/  FFMA.FTZ R9, R109, UR24, -R0 ;  /* 0x000000186d097c23 */ /* 0x008fca0008010800 */
[----:B------:R3:W-:Y:S02]  /*8cf0*/  MUFU.EX2 R252, R9 ;  /* 0x0000000900fc7308 */ /* 0x0007e40000000800 */
[----:B---3--:R-:W-:-:S06]  /*8d00*/  FFMA.FTZ R9, R108, UR24, -R0 ;  /* 0x000000186c097c23 */ /* 0x008fcc0008010800 */
[----:B------:R3:W-:Y:S02]  /*8d10*/  MUFU.EX2 R223, R9 ;  /* 0x0000000900df7308 */ /* 0x0007e40000000800 */
[----:B---3--:R-:W-:-:S06]  /*8d20*/  FFMA.FTZ R9, R107, UR24, -R0 ;  /* 0x000000186b097c23 */ /* 0x008fcc0008010800 */
[----:B------:R3:W-:Y:S02]  /*8d30*/  MUFU.EX2 R69, R9 ;  /* 0x0000000900457308 */ /* 0x0007e40000000800 */
[----:B---3--:R-:W-:-:S06]  /*8d40*/  FFMA.FTZ R9, R105, UR24, -R0 ;  /* 0x0000001869097c23 */ /* 0x008fcc0008010800 */
[----:B------:R-:W3:Y:S02]  /*8d50*/  MUFU.EX2 R2, R9 ;  /* 0x0000000900027308 */ /* 0x000ee40000000800 */
[----:B---3--:R-:W-:Y:S01]  /*8d60*/  STL [R1+0x20], R2 ;  /* 0x0000200201007387 */ /* 0x008fe20000100800 */
[----:B------:R-:W-:-:S03]  /*8d70*/  FFMA.FTZ R9, R94, UR24, -R6 ;  /* 0x000000185e097c23 */ /* 0x000fc60008010806 */
[----:B------:R3:W-:Y:S02]  /*8d80*/  STL [R1+0x150], R71 ;  /* 0x0001504701007387 */ /* 0x0007e40000100800 */
[----:B------:R4:W-:Y:S02]  /*8d90*/  MUFU.EX2 R218, R9 ;  /* 0x0000000900da7308 */ /* 0x0009e40000000800 */
[----:B----4-:R-:W-:Y:S01]  /*8da0*/  FFMA.FTZ R9, R92, UR24, -R6 ;  /* 0x000000185c097c23 */ /* 0x010fe20008010806 */
[----:B---3--:R-:W3:Y:S05]  /*8db0*/  LDL.LU R71, [R1+0x20] ;  /* 0x0000200001477983 */ /* 0x008eea0000300800 */
[----:B------:R4:W-:Y:S01]  /*8dc0*/  MUFU.EX2 R243, R9 ;  /* 0x0000000900f37308 */ /* 0x0009e20000000800 */
[----:B------:R-:W-:Y:S01]  /*8dd0*/  F2FP.F16.F32.PACK_AB R21, R223, R252 ;  /* 0x000000fcdf15723e */ /* 0x000fe200000000ff */
[C---:B------:R-:W-:Y:S01]  /*8de0*/  HMMA.16816.F32 R76, R24.reuse, R12, RZ ;  /* 0x0000000c184c723c */ /* 0x040fe200000018ff */
[----:B------:R-:W-:Y:S01]  /*8df0*/  F2FP.F16.F32.PACK_AB R16, R228, R232 ;  /* 0x000000e8e410723e */ /* 0x000fe200000000ff */
[--C-:B------:R-:W-:Y:S01]  /*8e00*/  FFMA.FTZ R142, R142, UR24, -R8.reuse ;  /* 0x000000188e8e7c23 */ /* 0x100fe20008010808 */
[----:B------:R-:W-:Y:S01]  /*8e10*/  F2FP.F16.F32.PACK_AB R17, R227, R231 ;  /* 0x000000e7e311723e */ /* 0x000fe200000000ff */
[--C-:B------:R-:W-:Y:S01]  /*8e20*/  FFMA.FTZ R141, R141, UR24, -R8.reuse ;  /* 0x000000188d8d7c23 */ /* 0x100fe20008010808 */
[----:B------:R-:W-:Y:S01]  /*8e30*/  F2FP.F16.F32.PACK_AB R18, R242, R221 ;  /* 0x000000ddf212723e */ /* 0x000fe200000000ff */
[C---:B------:R-:W-:Y:S01]  /*8e40*/  HMMA.16816.F32 R60, R24.reuse, R14, RZ ;  /* 0x0000000e183c723c */ /* 0x040fe200000018ff */
[----:B------:R-:W-:Y:S01]  /*8e50*/  F2FP.F16.F32.PACK_AB R19, R134, R220 ;  /* 0x000000dc8613723e */ /* 0x000fe200000000ff */
[--C-:B------:R-:W-:Y:S01]  /*8e60*/  FFMA.FTZ R140, R140, UR24, -R8.reuse ;  /* 0x000000188c8c7c23 */ /* 0x100fe20008010808 */
[----:B------:R-:W-:Y:S01]  /*8e70*/  LEA R216, R3, R215, 0x1 ;  /* 0x000000d703d87211 */ /* 0x000fe200078e08ff */
[--C-:B------:R-:W-:Y:S01]  /*8e80*/  FFMA.FTZ R139, R139, UR24, -R8.reuse ;  /* 0x000000188b8b7c23 */ /* 0x100fe20008010808 */
[----:B------:R-:W-:Y:S01]  /*8e90*/  FFMA.FTZ R143, R143, UR24, -R8 ;  /* 0x000000188f8f7c23 */ /* 0x000fe20008010808 */
[----:B------:R-:W-:Y:S01]  /*8ea0*/  HMMA.16816.F32 R56, R24, R28, RZ ;  /* 0x0000001c1838723c */ /* 0x000fe200000018ff */
[--C-:B------:R-:W-:Y:S01]  /*8eb0*/  FFMA.FTZ R138, R138, UR24, -R7.reuse ;  /* 0x000000188a8a7c23 */ /* 0x100fe20008010807 */
[--C-:B------:R-:W-:Y:S01]  /*8ec0*/  FFMA.FTZ R173, R173, UR24, -R7.reuse ;  /* 0x00000018adad7c23 */ /* 0x100fe20008010807 */
[----:B----4-:R-:W-:Y:S01]  /*8ed0*/  FFMA.FTZ R9, R98, UR24, -R0 ;  /* 0x0000001862097c23 */ /* 0x010fe20008010800 */
[----:B------:R-:W-:-:S02]  /*8ee0*/  FFMA.FTZ R174, R174, UR24, -R7 ;  /* 0x00000018aeae7c23 */ /* 0x000fc40008010807 */
[----:B------:R-:W-:Y:S01]  /*8ef0*/  HMMA.16816.F32 R52, R24, R30, RZ ;  /* 0x0000001e1834723c */ /* 0x000fe200000018ff */
[----:B------:R4:W-:Y:S05]  /*8f00*/  MUFU.EX2 R229, R9 ;  /* 0x0000000900e57308 */ /* 0x0009ea0000000800 */
[C---:B------:R-:W-:Y:S06]  /*8f10*/  HMMA.16816.F32 R88, R16.reuse, R32, R76 ;  /* 0x000000201058723c */ /* 0x040fec000000184c */
[----:B------:R-:W-:Y:S01]  /*8f20*/  HMMA.16816.F32 R60, R16, R34, R60 ;  /* 0x00000022103c723c */ /* 0x000fe2000000183c */
[----:B----4-:R-:W-:-:S05]  /*8f30*/  FFMA.FTZ R9, R97, UR24, -R0 ;  /* 0x0000001861097c23 */ /* 0x010fca0008010800 */
[C---:B-1----:R-:W-:Y:S01]  /*8f40*/  HMMA.16816.F32 R56, R16.reuse, R36, R56 ;  /* 0x000000241038723c */ /* 0x042fe20000001838 */
[----:B------:R1:W4:Y:S05]  /*8f50*/  MUFU.EX2 R70, R9 ;  /* 0x0000000900467308 */ /* 0x00032a0000000800 */
[----:B------:R-:W-:Y:S01]  /*8f60*/  HMMA.16816.F32 R84, R16, R38, R52 ;  /* 0x000000261054723c */ /* 0x000fe20000001834 */
[----:B-1----:R-:W-:-:S04]  /*8f70*/  FFMA.FTZ R9, R99, UR24, -R0 ;  /* 0x0000001863097c23 */ /* 0x002fc80008010800 */
[----:B------:R1:W-:Y:S02]  /*8f80*/  MUFU.EX2 R213, R9 ;  /* 0x0000000900d57308 */ /* 0x0003e40000000800 */
[----:B-1----:R-:W-:-:S06]  /*8f90*/  FFMA.FTZ R9, R101, UR24, -R0 ;  /* 0x0000001865097c23 */ /* 0x002fcc0008010800 */
[----:B------:R1:W3:Y:S02]  /*8fa0*/  MUFU.EX2 R132, R9 ;  /* 0x0000000900847308 */ /* 0x0002e40000000800 */
[----:B-1----:R-:W-:-:S06]  /*8fb0*/  FFMA.FTZ R9, R152, UR24, -R8 ;  /* 0x0000001898097c23 */ /* 0x002fcc0008010808 */
[----:B------:R1:W-:Y:S02]  /*8fc0*/  MUFU.EX2 R4, R9 ;  /* 0x0000000900047308 */ /* 0x0003e40000000800 */
[----:B-1----:R-:W-:-:S06]  /*8fd0*/  FFMA.FTZ R9, R146, UR24, -R8 ;  /* 0x0000001892097c23 */ /* 0x002fcc0008010808 */
[----:B------:R1:W-:Y:S02]  /*8fe0*/  MUFU.EX2 R238, R9 ;  /* 0x0000000900ee7308 */ /* 0x0003e40000000800 */
[----:B-1----:R-:W-:-:S06]  /*8ff0*/  FFMA.FTZ R9, R135, UR24, -R8 ;  /* 0x0000001887097c23 */ /* 0x002fcc0008010808 */
[----:B------:R1:W-:Y:S01]  /*9000*/  MUFU.EX2 R237, R9 ;  /* 0x0000000900ed7308 */ /* 0x0003e20000000800 */
[----:B--2---:R-:W-:Y:S01]  /*9010*/  F2FP.F16.F32.PACK_AB R22, R235, R68 ;  /* 0x00000044eb16723e */ /* 0x004fe200000000ff */
[----:B-1----:R-:W-:-:S06]  /*9020*/  FFMA.FTZ R9, R110, UR24, -R8 ;  /* 0x000000186e097c23 */ /* 0x002fcc0008010808 */
[----:B------:R1:W2:Y:S02]  /*9030*/  MUFU.EX2 R108, R9 ;  /* 0x00000009006c7308 */ /* 0x0002a40000000800 */
[----:B-1----:R-:W-:-:S06]  /*9040*/  FFMA.FTZ R9, R147, UR24, -R7 ;  /* 0x0000001893097c23 */ /* 0x002fcc0008010807 */
[----:B------:R1:W-:Y:S02]  /*9050*/  MUFU.EX2 R2, R9 ;  /* 0x0000000900027308 */ /* 0x0003e40000000800 */
[----:B-1----:R-:W-:Y:S01]  /*9060*/  FFMA.FTZ R9, R145, UR24, -R7 ;  /* 0x0000001891097c23 */ /* 0x002fe20008010807 */
[----:B----4-:R-:W-:-:S05]  /*9070*/  MOV R145, R70 ;  /* 0x0000004600917202 */ /* 0x010fca0000000f00 */
[----:B------:R1:W4:Y:S02]  /*9080*/  MUFU.EX2 R10, R9 ;  /* 0x00000009000a7308 */ /* 0x0003240000000800 */
[----:B-1----:R-:W-:-:S06]  /*9090*/  FFMA.FTZ R9, R144, UR24, -R7 ;  /* 0x0000001890097c23 */ /* 0x002fcc0008010807 */
[----:B------:R1:W-:Y:S02]  /*90a0*/  MUFU.EX2 R133, R9 ;  /* 0x0000000900857308 */ /* 0x0003e40000000800 */
[----:B-1----:R-:W-:-:S06]  /*90b0*/  FFMA.FTZ R9, R111, UR24, -R7 ;  /* 0x000000186f097c23 */ /* 0x002fcc0008010807 */
[----:B------:R1:W-:Y:S02]  /*90c0*/  MUFU.EX2 R241, R9 ;  /* 0x0000000900f17308 */ /* 0x0003e40000000800 */
[----:B-1----:R-:W-:-:S06]  /*90d0*/  FFMA.FTZ R9, R164, UR24, -R6 ;  /* 0x00000018a4097c23 */ /* 0x002fcc0008010806 */
[----:B------:R1:W-:Y:S02]  /*90e0*/  MUFU.EX2 R146, R9 ;  /* 0x0000000900927308 */ /* 0x0003e40000000800 */
[----:B-1----:R-:W-:-:S06]  /*90f0*/  FFMA.FTZ R9, R165, UR24, -R6 ;  /* 0x00000018a5097c23 */ /* 0x002fcc0008010806 */
[----:B------:R1:W4:Y:S01]  /*9100*/  MUFU.EX2 R165, R9 ;  /* 0x0000000900a57308 */ /* 0x0003220000000800 */
[----:B---3--:R-:W-:-:S07]  /*9110*/  F2FP.F16.F32.PACK_AB R23, R71, R69 ;  /* 0x000000454717723e */ /* 0x008fce00000000ff */
[----:B------:R-:W-:Y:S01]  /*9120*/  HMMA.16816.F32 R72, R20, R12, RZ ;  /* 0x0000000c1448723c */ /* 0x000fe200000018ff */
[----:B-1----:R-:W-:-:S05]  /*9130*/  FFMA.FTZ R9, R160, UR24, -R6 ;  /* 0x00000018a0097c23 */ /* 0x002fca0008010806 */
[C---:B------:R-:W-:Y:S01]  /*9140*/  HMMA.16816.F32 R64, R20.reuse, R14, RZ ;  /* 0x0000000e1440723c */ /* 0x040fe200000018ff */
[----:B------:R-:W-:Y:S01]  /*9150*/  F2FP.F16.F32.PACK_AB R12, R226, R230 ;  /* 0x000000e6e20c723e */ /* 0x000fe200000000ff */
[----:B------:R-:W-:Y:S01]  /*9160*/  IMAD.MOV.U32 R160, RZ, RZ, R112 ;  /* 0x000000ffffa07224 */ /* 0x000fe200078e0070 */
[----:B------:R-:W-:Y:S01]  /*9170*/  F2FP.F16.F32.PACK_AB R13, R70, R229 ;  /* 0x000000e5460d723e */ /* 0x000fe200000000ff */
[----:B------:R1:W-:Y:S02]  /*9180*/  MUFU.EX2 R240, R9 ;  /* 0x0000000900f07308 */ /* 0x0003e40000000800 */
[----:B------:R-:W-:Y:S01]  /*9190*/  HMMA.16816.F32 R48, R20, R28, RZ ;  /* 0x0000001c1430723c */ /* 0x000fe200000018ff */
[----:B------:R-:W-:Y:S02]  /*91a0*/  F2FP.F16.F32.PACK_AB R14, R243, R218 ;  /* 0x000000daf30e723e */ /* 0x000fe400000000ff */
[----:B------:R-:W-:-:S03]  /*91b0*/  F2FP.F16.F32.PACK_AB R15, R132, R213 ;  /* 0x000000d5840f723e */ /* 0x000fc600000000ff */
[----:B------:R-:W-:Y:S01]  /*91c0*/  HMMA.16816.F32 R44, R20, R30, RZ ;  /* 0x0000001e142c723c */ /* 0x000fe200000018ff */
[----:B------:R-:W3:Y:S05]  /*91d0*/  LDSM.16.MT88.4 R28, [R215+0x8800] ;  /* 0x00880000d71c783b */ /* 0x000eea0000004200 */
[----:B------:R-:W-:Y:S01]  /*91e0*/  HMMA.16816.F32 R104, R12, R32, R72 ;  /* 0x000000200c68723c */ /* 0x000fe20000001848 */
[----:B-1----:R-:W-:-:S05]  /*91f0*/  FFMA.FTZ R9, R161, UR24, -R6 ;  /* 0x00000018a1097c23 */ /* 0x002fca0008010806 */
[C---:B------:R-:W-:Y:S01]  /*9200*/  HMMA.16816.F32 R96, R12.reuse, R34, R64 ;  /* 0x000000220c60723c */ /* 0x040fe20000001840 */
[----:B------:R-:W1:Y:S01]  /*9210*/  LDSM.16.MT88.4 R32, [R216+0x8000] ;  /* 0x00800000d820783b */ /* 0x000e620000004200 */
[----:B------:R2:W-:Y:S04]  /*9220*/  MUFU.EX2 R147, R9 ;  /* 0x0000000900937308 */ /* 0x0005e80000000800 */
[C---:B------:R-:W-:Y:S06]  /*9230*/  HMMA.16816.F32 R92, R12.reuse, R36, R48 ;  /* 0x000000240c5c723c */ /* 0x040fec0000001830 */
[----:B------:R-:W-:Y:S06]  /*9240*/  HMMA.16816.F32 R100, R12, R38, R44 ;  /* 0x000000260c64723c */ /* 0x000fec000000182c */
[----:B------:R-:W-:Y:S01]  /*9250*/  HMMA.16816.F32 R48, R24, R40, RZ ;  /* 0x000000281830723c */ /* 0x000fe200000018ff */
[----:B--2---:R-:W-:Y:S01]  /*9260*/  FFMA.FTZ R9, R166, UR24, -R0 ;  /* 0x00000018a6097c23 */ /* 0x004fe20008010800 */
[----:B------:R-:W-:-:S03]  /*9270*/  IMAD.MOV.U32 R166, RZ, RZ, R108 ;  /* 0x000000ffffa67224 */ /* 0x000fc600078e006c */
[----:B------:R2:W-:Y:S01]  /*9280*/  MUFU.EX2 R161, R9 ;  /* 0x0000000900a17308 */ /* 0x0005e20000000800 */
[C---:B------:R-:W-:Y:S06]  /*9290*/  HMMA.16816.F32 R44, R20.reuse, R40, RZ ;  /* 0x00000028142c723c */ /* 0x040fec00000018ff */
[-C--:B------:R-:W-:Y:S06]  /*92a0*/  HMMA.16816.F32 R36, R20, R42.reuse, RZ ;  /* 0x0000002a1424723c */ /* 0x080fec00000018ff */
[----:B------:R-:W-:Y:S01]  /*92b0*/  HMMA.16816.F32 R40, R24, R42, RZ ;  /* 0x0000002a1828723c */ /* 0x000fe200000018ff */
[----:B--2---:R-:W-:-:S05]  /*92c0*/  FFMA.FTZ R9, R167, UR24, -R0 ;  /* 0x00000018a7097c23 */ /* 0x004fca0008010800 */
[-C--:B---3--:R-:W-:Y:S01]  /*92d0*/  HMMA.16816.F32 R80, R16, R28.reuse, R48 ;  /* 0x0000001c1050723c */ /* 0x088fe20000001830 */
[----:B------:R2:W3:Y:S05]  /*92e0*/  MUFU.EX2 R164, R9 ;  /* 0x0000000900a47308 */ /* 0x0004ea0000000800 */
[C---:B------:R-:W-:Y:S06]  /*92f0*/  HMMA.16816.F32 R76, R12.reuse, R28, R44 ;  /* 0x0000001c0c4c723c */ /* 0x040fec000000182c */
[-C--:B------:R-:W-:Y:S06]  /*9300*/  HMMA.16816.F32 R72, R12, R30.reuse, R36 ;  /* 0x0000001e0c48723c */ /* 0x080fec0000001824 */
[----:B------:R-:W-:Y:S01]  /*9310*/  HMMA.16816.F32 R64, R16, R30, R40 ;  /* 0x0000001e1040723c */ /* 0x000fe20000001828 */
[----:B--2---:R-:W-:Y:S01]  /*9320*/  FFMA.FTZ R9, R162, UR24, -R0 ;  /* 0x00000018a2097c23 */ /* 0x004fe20008010800 */
[----:B------:R-:W-:-:S03]  /*9330*/  FFMA.FTZ R162, R120, UR24, -R7 ;  /* 0x0000001878a27c23 */ /* 0x000fc60008010807 */
[----:B------:R2:W-:Y:S01]  /*9340*/  MUFU.EX2 R135, R9 ;  /* 0x0000000900877308 */ /* 0x0005e20000000800 */
[C---:B-1----:R-:W-:Y:S06]  /*9350*/  HMMA.16816.F32 R40, R20.reuse, R32, RZ ;  /* 0x000000201428723c */ /* 0x042fec00000018ff */
[----:B------:R-:W-:Y:S01]  /*9360*/  HMMA.16816.F32 R36, R20, R34, RZ ;  /* 0x000000221424723c */ /* 0x000fe200000018ff */
[----:B------:R-:W1:Y:S05]  /*9370*/  LDSM.16.MT88.4 R20, [R216+0x8800] ;  /* 0x00880000d814783b */ /* 0x000e6a0000004200 */
[----:B------:R-:W-:Y:S01]  /*9380*/  HMMA.16816.F32 R28, R24, R32, RZ ;  /* 0x00000020181c723c */ /* 0x000fe200000018ff */
[----:B--2---:R-:W-:Y:S01]  /*9390*/  FFMA.FTZ R9, R163, UR24, -R0 ;  /* 0x00000018a3097c23 */ /* 0x004fe20008010800 */
[----:B----4-:R-:W-:-:S04]  /*93a0*/  MOV R163, R10 ;  /* 0x0000000a00a37202 */ /* 0x010fc80000000f00 */
[----:B------:R-:W-:Y:S01]  /*93b0*/  HMMA.16816.F32 R24, R24, R34, RZ ;  /* 0x000000221818723c */ /* 0x000fe200000018ff */
[----:B------:R2:W4:Y:S02]  /*93c0*/  MUFU.EX2 R239, R9 ;  /* 0x0000000900ef7308 */ /* 0x0005240000000800 */
[----:B--2---:R-:W-:-:S06]  /*93d0*/  FFMA.FTZ R9, R169, UR24, -R8 ;  /* 0x00000018a9097c23 */ /* 0x004fcc0008010808 */
[----:B------:R2:W-:Y:S01]  /*93e0*/  MUFU.EX2 R212, R9 ;  /* 0x0000000900d47308 */ /* 0x0005e20000000800 */
[C---:B-1----:R-:W-:Y:S06]  /*93f0*/  HMMA.16816.F32 R52, R12.reuse, R20, R40 ;  /* 0x000000140c34723c */ /* 0x042fec0000001828 */
[----:B------:R-:W-:Y:S01]  /*9400*/  HMMA.16816.F32 R48, R12, R22, R36 ;  /* 0x000000160c30723c */ /* 0x000fe20000001824 */
[----:B--2---:R-:W-:-:S05]  /*9410*/  FFMA.FTZ R9, R158, UR24, -R8 ;  /* 0x000000189e097c23 */ /* 0x004fca0008010808 */
[C---:B------:R-:W-:Y:S01]  /*9420*/  HMMA.16816.F32 R28, R16.reuse, R20, R28 ;  /* 0x00000014101c723c */ /* 0x040fe2000000181c */
[----:B------:R-:W-:Y:S02]  /*9430*/  F2FP.F16.F32.PACK_AB R12, R165, R146 ;  /* 0x00000092a50c723e */ /* 0x000fe400000000ff */
[----:B---3--:R-:W-:Y:S01]  /*9440*/  F2FP.F16.F32.PACK_AB R13, R164, R161 ;  /* 0x000000a1a40d723e */ /* 0x008fe200000000ff */
[----:B------:R1:W-:Y:S01]  /*9450*/  MUFU.EX2 R10, R9 ;  /* 0x00000009000a7308 */ /* 0x0003e20000000800 */
[----:B------:R-:W-:Y:S01]  /*9460*/  F2FP.F16.F32.PACK_AB R14, R147, R240 ;  /* 0x000000f0930e723e */ /* 0x000fe200000000ff */
[----:B------:R-:W-:Y:S01]  /*9470*/  HMMA.16816.F32 R24, R16, R22, R24 ;  /* 0x000000161018723c */ /* 0x000fe20000001818 */
[----:B------:R-:W2:Y:S01]  /*9480*/  LDSM.16.MT88.4 R20, [R214+0x9000] ;  /* 0x00900000d614783b */ /* 0x000ea20000004200 */
[----:B----4-:R-:W-:-:S05]  /*9490*/  F2FP.F16.F32.PACK_AB R15, R239, R135 ;  /* 0x00000087ef0f723e */ /* 0x010fca00000000ff */
[----:B------:R-:W-:Y:S02]  /*94a0*/  F2FP.F16.F32.PACK_AB R16, R238, R4 ;  /* 0x00000004ee10723e */ /* 0x000fe400000000ff */
[----:B------:R-:W-:Y:S02]  /*94b0*/  F2FP.F16.F32.PACK_AB R17, R163, R2 ;  /* 0x00000002a311723e */ /* 0x000fe400000000ff */
[----:B------:R-:W-:Y:S02]  /*94c0*/  F2FP.F16.F32.PACK_AB R18, R166, R237 ;  /* 0x000000eda612723e */ /* 0x000fe400000000ff */
[----:B------:R-:W-:Y:S01]  /*94d0*/  F2FP.F16.F32.PACK_AB R19, R241, R133 ;  /* 0x00000085f113723e */ /* 0x000fe200000000ff */
[----:B-1----:R-:W-:-:S04]  /*94e0*/  FFMA.FTZ R9, R153, UR24, -R8 ;  /* 0x0000001899097c23 */ /* 0x002fc80008010808 */
[----:B------:R1:W3:Y:S02]  /*94f0*/  MUFU.EX2 R113, R9 ;  /* 0x0000000900717308 */ /* 0x0002e40000000800 */
[----:B-1----:R-:W-:-:S06]  /*9500*/  FFMA.FTZ R9, R148, UR24, -R8 ;  /* 0x0000001894097c23 */ /* 0x002fcc0008010808 */
[----:B------:R1:W-:Y:S01]  /*9510*/  MUFU.EX2 R236, R9 ;  /* 0x0000000900ec7308 */ /* 0x0003e20000000800 */
[-C--:B--2---:R-:W-:Y:S06]  /*9520*/  HMMA.16816.F32 R36, R16, R20.reuse, R88 ;  /* 0x000000141024723c */ /* 0x084fec0000001858 */
[C---:B------:R-:W-:Y:S06]  /*9530*/  HMMA.16816.F32 R44, R12.reuse, R20, R104 ;  /* 0x000000140c2c723c */ /* 0x040fec0000001868 */
[----:B------:R-:W-:Y:S01]  /*9540*/  HMMA.16816.F32 R40, R12, R22, R96 ;  /* 0x000000160c28723c */ /* 0x000fe20000001860 */
[----:B-1----:R-:W-:Y:S01]  /*9550*/  FFMA.FTZ R9, R168, UR24, -R7 ;  /* 0x00000018a8097c23 */ /* 0x002fe20008010807 */
[----:B---3--:R-:W-:-:S04]  /*9560*/  IMAD.MOV.U32 R168, RZ, RZ, R113 ;  /* 0x000000ffffa87224 */ /* 0x008fc800078e0071 */
[----:B------:R-:W-:Y:S01]  /*9570*/  HMMA.16816.F32 R32, R16, R22, R60 ;  /* 0x000000161020723c */ /* 0x000fe2000000183c */
[----:B------:R-:W1:Y:S01]  /*9580*/  LDSM.16.MT88.4 R20, [R217+0x9000] ;  /* 0x00900000d914783b */ /* 0x000e620000004200 */
[----:B------:R2:W-:Y:S02]  /*9590*/  MUFU.EX2 R148, R9 ;  /* 0x0000000900947308 */ /* 0x0005e40000000800 */
[----:B--2---:R-:W-:-:S06]  /*95a0*/  FFMA.FTZ R9, R156, UR24, -R7 ;  /* 0x000000189c097c23 */ /* 0x004fcc0008010807 */
[----:B------:R2:W-:Y:S02]  /*95b0*/  MUFU.EX2 R233, R9 ;  /* 0x0000000900e97308 */ /* 0x0005e40000000800 */
[----:B--2---:R-:W-:Y:S01]  /*95c0*/  FFMA.FTZ R9, R154, UR24, -R7 ;  /* 0x000000189a097c23 */ /* 0x004fe20008010807 */
[----:B-1----:R-:W-:Y:S01]  /*95d0*/  HMMA.16816.F32 R56, R16, R20, R56 ;  /* 0x000000141038723c */ /* 0x002fe20000001838 */
[----:B------:R-:W-:-:S04]  /*95e0*/  FFMA.FTZ R154, R116, UR24, -R8 ;  /* 0x00000018749a7c23 */ /* 0x000fc80008010808 */
[----:B------:R1:W-:Y:S01]  /*95f0*/  MUFU.EX2 R158, R9 ;  /* 0x00000009009e7308 */ /* 0x0003e20000000800 */
[C---:B------:R-:W-:Y:S06]  /*9600*/  HMMA.16816.F32 R60, R12.reuse, R20, R92 ;  /* 0x000000140c3c723c */ /* 0x040fec000000185c */
[-C--:B------:R-:W-:Y:S06]  /*9610*/  HMMA.16816.F32 R100, R12, R22.reuse, R100 ;  /* 0x000000160c64723c */ /* 0x080fec0000001864 */
[----:B------:R-:W-:Y:S01]  /*9620*/  HMMA.16816.F32 R96, R16, R22, R84 ;  /* 0x000000161060723c */ /* 0x000fe20000001854 */
[----:B------:R-:W2:Y:S01]  /*9630*/  LDSM.16.MT88.4 R20, [R215+0x9000] ;  /* 0x00900000d714783b */ /* 0x000ea20000004200 */
[----:B-1----:R-:W-:Y:S01]  /*9640*/  FFMA.FTZ R9, R149, UR24, -R7 ;  /* 0x0000001895097c23 */ /* 0x002fe20008010807 */
[----:B------:R-:W-:-:S03]  /*9650*/  FFMA.FTZ R149, R121, UR24, -R8 ;  /* 0x0000001879957c23 */ /* 0x000fc60008010808 */
[----:B------:R1:W-:Y:S02]  /*9660*/  MUFU.EX2 R234, R9 ;  /* 0x0000000900ea7308 */ /* 0x0003e40000000800 */
[----:B-1----:R-:W-:Y:S01]  /*9670*/  FFMA.FTZ R9, R170, UR24, -R6 ;  /* 0x00000018aa097c23 */ /* 0x002fe20008010806 */
[----:B------:R-:W-:Y:S01]  /*9680*/  MOV R170, R160 ;  /* 0x000000a000aa7202 */ /* 0x000fe20000000f00 */
[----:B------:R-:W-:-:S04]  /*9690*/  FFMA.FTZ R160, R127, UR24, -R7 ;  /* 0x000000187fa07c23 */ /* 0x000fc80008010807 */
[----:B------:R1:W-:Y:S01]  /*96a0*/  MUFU.EX2 R144, R9 ;  /* 0x0000000900907308 */ /* 0x0003e20000000800 */
[----:B--2---:R-:W-:Y:S01]  /*96b0*/  HMMA.16816.F32 R108, R16, R20, R80 ;  /* 0x00000014106c723c */ /* 0x004fe20000001850 */
[----:B-1----:R-:W-:Y:S01]  /*96c0*/  FFMA.FTZ R9, R157, UR24, -R6 ;  /* 0x000000189d097c23 */ /* 0x002fe20008010806 */
[----:B------:R-:W-:Y:S01]  /*96d0*/  MOV R157, R145 ;  /* 0x00000091009d7202 */ /* 0x000fe20000000f00 */
[----:B------:R-:W-:-:S03]  /*96e0*/  FFMA.FTZ R145, R117, UR24, -R8 ;  /* 0x0000001875917c23 */ /* 0x000fc60008010808 */
[C---:B------:R-:W-:Y:S01]  /*96f0*/  HMMA.16816.F32 R88, R12.reuse, R20, R76 ;  /* 0x000000140c58723c */ /* 0x040fe2000000184c */
[----:B------:R1:W2:Y:S05]  /*9700*/  MUFU.EX2 R225, R9 ;  /* 0x0000000900e17308 */ /* 0x0002aa0000000800 */
[-C--:B------:R-:W-:Y:S06]  /*9710*/  HMMA.16816.F32 R92, R12, R22.reuse, R72 ;  /* 0x000000160c5c723c */ /* 0x080fec0000001848 */
[----:B------:R-:W-:Y:S01]  /*9720*/  HMMA.16816.F32 R84, R16, R22, R64 ;  /* 0x000000161054723c */ /* 0x000fe20000001840 */
[----:B------:R-:W3:Y:S01]  /*9730*/  LDSM.16.MT88.4 R20, [R216+0x9000] ;  /* 0x00900000d814783b */ /* 0x000ee20000004200 */
[----:B-1----:R-:W-:Y:S01]  /*9740*/  FFMA.FTZ R9, R155, UR24, -R6 ;  /* 0x000000189b097c23 */ /* 0x002fe20008010806 */
[----:B------:R-:W-:-:S03]  /*9750*/  MOV R155, R241 ;  /* 0x000000f1009b7202 */ /* 0x000fc60000000f00 */
[----:B------:R1:W-:Y:S02]  /*9760*/  MUFU.EX2 R169, R9 ;  /* 0x0000000900a97308 */ /* 0x0003e40000000800 */
[----:B-1----:R-:W-:Y:S01]  /*9770*/  FFMA.FTZ R9, R150, UR24, -R6 ;  /* 0x0000001896097c23 */ /* 0x002fe20008010806 */
[----:B------:R-:W-:-:S05]  /*9780*/  FFMA.FTZ R150, R123, UR24, -R8 ;  /* 0x000000187b967c23 */ /* 0x000fca0008010808 */
[----:B------:R1:W4:Y:S01]  /*9790*/  MUFU.EX2 R70, R9 ;  /* 0x0000000900467308 */ /* 0x0003220000000800 */
[C---:B---3--:R-:W-:Y:S06]  /*97a0*/  HMMA.16816.F32 R80, R12.reuse, R20, R52 ;  /* 0x000000140c50723c */ /* 0x048fec0000001834 */
[----:B------:R-:W-:Y:S01]  /*97b0*/  HMMA.16816.F32 R76, R12, R22, R48 ;  /* 0x000000160c4c723c */ /* 0x000fe20000001830 */
[----:B-1----:R-:W-:Y:S01]  /*97c0*/  FFMA.FTZ R9, R172, UR24, -R0 ;  /* 0x00000018ac097c23 */ /* 0x002fe20008010800 */
[----:B------:R-:W-:-:S03]  /*97d0*/  FFMA.FTZ R172, R124, UR24, -R7 ;  /* 0x000000187cac7c23 */ /* 0x000fc60008010807 */
[----:B------:R1:W-:Y:S01]  /*97e0*/  MUFU.EX2 R153, R9 ;  /* 0x0000000900997308 */ /* 0x0003e20000000800 */
[----:B------:R-:W-:Y:S01]  /*97f0*/  HMMA.16816.F32 R28, R16, R20, R28 ;  /* 0x00000014101c723c */ /* 0x000fe2000000181c */
[----:B--2---:R-:W-:Y:S02]  /*9800*/  F2FP.F16.F32.PACK_AB R12, R225, R144 ;  /* 0x00000090e10c723e */ /* 0x004fe400000000ff */
[----:B----4-:R-:W-:-:S03]  /*9810*/  F2FP.F16.F32.PACK_AB R14, R70, R169 ;  /* 0x000000a9460e723e */ /* 0x010fc600000000ff */
[----:B------:R-:W-:Y:S01]  /*9820*/  HMMA.16816.F32 R24, R16, R22, R24 ;  /* 0x000000161018723c */ /* 0x000fe20000001818 */
[----:B------:R-:W2:Y:S06]  /*9830*/  LDSM.16.MT88.4 R20, [R214+0x9800] ;  /* 0x00980000d614783b */ /* 0x000eac0000004200 */
[----:B------:R-:W-:Y:S02]  /*9840*/  F2FP.F16.F32.PACK_AB R16, R10, R212 ;  /* 0x000000d40a10723e */ /* 0x000fe400000000ff */
[----:B------:R-:W-:Y:S01]  /*9850*/  F2FP.F16.F32.PACK_AB R17, R233, R148 ;  /* 0x00000094e911723e */ /* 0x000fe200000000ff */
[--C-:B-1----:R-:W-:Y:S01]  /*9860*/  FFMA.FTZ R9, R171, UR24, -R0.reuse ;  /* 0x00000018ab097c23 */ /* 0x102fe20008010800 */
[----:B------:R-:W-:Y:S01]  /*9870*/  F2FP.F16.F32.PACK_AB R18, R236, R168 ;  /* 0x000000a8ec12723e */ /* 0x000fe200000000ff */
[----:B------:R-:W-:Y:S01]  /*9880*/  FFMA.FTZ R171, R126, UR24, -R7 ;  /* 0x000000187eab7c23 */ /* 0x000fe20008010807 */
[----:B------:R-:W-:Y:S01]  /*9890*/  F2FP.F16.F32.PACK_AB R19, R234, R158 ;  /* 0x0000009eea13723e */ /* 0x000fe200000000ff */
[----:B------:R1:W3:Y:S02]  /*98a0*/  MUFU.EX2 R156, R9 ;  /* 0x00000009009c7308 */ /* 0x0002e40000000800 */
[----:B-1----:R-:W-:Y:S01]  /*98b0*/  FFMA.FTZ R9, R159, UR24, -R0 ;  /* 0x000000189f097c23 */ /* 0x002fe20008010800 */
[----:B---3--:R-:W-:-:S02]  /*98c0*/  F2FP.F16.F32.PACK_AB R13, R156, R153 ;  /* 0x000000999c0d723e */ /* 0x008fc400000000ff */
[----:B------:R-:W-:-:S03]  /*98d0*/  MOV R159, R135 ;  /* 0x00000087009f7202 */ /* 0x000fc60000000f00 */
[----:B------:R1:W-:Y:S01]  /*98e0*/  MUFU.EX2 R167, R9 ;  /* 0x0000000900a77308 */ /* 0x0003e20000000800 */
[----:B------:R-:W-:Y:S01]  /*98f0*/  FFMA.FTZ R135, R131, UR24, -R7 ;  /* 0x0000001883877c23 */ /* 0x000fe20008010807 */
[C---:B--2---:R-:W-:Y:S06]  /*9900*/  HMMA.16816.F32 R104, R16.reuse, R20, R36 ;  /* 0x000000141068723c */ /* 0x044fec0000001824 */
[----:B------:R-:W-:Y:S01]  /*9910*/  HMMA.16816.F32 R32, R16, R22, R32 ;  /* 0x000000161020723c */ /* 0x000fe20000001820 */
[----:B-1----:R-:W-:Y:S01]  /*9920*/  FFMA.FTZ R9, R151, UR24, -R0 ;  /* 0x0000001897097c23 */ /* 0x002fe20008010800 */
[----:B------:R-:W-:-:S03]  /*9930*/  MOV R151, R242 ;  /* 0x000000f200977202 */ /* 0x000fc60000000f00 */
[----:B------:R-:W1:Y:S02]  /*9940*/  MUFU.EX2 R152, R9 ;  /* 0x0000000900987308 */ /* 0x000e640000000800 */
[----:B-1----:R-:W-:Y:S01]  /*9950*/  F2FP.F16.F32.PACK_AB R15, R152, R167 ;  /* 0x000000a7980f723e */ /* 0x002fe200000000ff */
[----:B------:R-:W-:Y:S01]  /*9960*/  FFMA.FTZ R9, R199, UR24, -R8 ;  /* 0x00000018c7097c23 */ /* 0x000fe20008010808 */
[----:B------:R-:W-:Y:S02]  /*9970*/  IMAD.MOV.U32 R199, RZ, RZ, R169 ;  /* 0x000000ffffc77224 */ /* 0x000fe400078e00a9 */
[----:B------:R-:W-:Y:S02]  /*9980*/  FFMA.FTZ R169, R180, UR24, -R0 ;  /* 0x00000018b4a97c23 */ /* 0x000fe40008010800 */
[----:B------:R1:W-:Y:S01]  /*9990*/  MUFU.EX2 R248, R9 ;  /* 0x0000000900f87308 */ /* 0x0003e20000000800 */
[C---:B------:R-:W-:Y:S06]  /*99a0*/  HMMA.16816.F32 R72, R12.reuse, R20, R44 ;  /* 0x000000140c48723c */ /* 0x040fec000000182c */
[----:B------:R-:W-:Y:S01]  /*99b0*/  HMMA.16816.F32 R40, R12, R22, R40 ;  /* 0x000000160c28723c */ /* 0x000fe20000001828 */
[----:B------:R-:W2:Y:S01]  /*99c0*/  LDSM.16.MT88.4 R20, [R217+0x9800] ;  /* 0x00980000d914783b */ /* 0x000ea20000004200 */
[--C-:B-1----:R-:W-:Y:S01]  /*99d0*/  FFMA.FTZ R9, R193, UR24, -R8.reuse ;  /* 0x00000018c1097c23 */ /* 0x102fe20008010808 */
[----:B------:R-:W-:Y:S01]  /*99e0*/  MOV R193, R144 ;  /* 0x0000009000c17202 */ /* 0x000fe20000000f00 */
[----:B------:R-:W-:-:S02]  /*99f0*/  FFMA.FTZ R144, R125, UR24, -R8 ;  /* 0x000000187d907c23 */ /* 0x000fc40008010808 */
[----:B------:R1:W3:Y:S02]  /*9a00*/  MUFU.EX2 R249, R9 ;  /* 0x0000000900f97308 */ /* 0x0002e40000000800 */
[--C-:B-1----:R-:W-:Y:S01]  /*9a10*/  FFMA.FTZ R9, R183, UR24, -R8.reuse ;  /* 0x00000018b7097c23 */ /* 0x102fe20008010808 */
[----:B------:R-:W-:Y:S01]  /*9a20*/  MOV R183, R148 ;  /* 0x0000009400b77202 */ /* 0x000fe20000000f00 */
[----:B------:R-:W-:-:S04]  /*9a30*/  FFMA.FTZ R148, R118, UR24, -R8 ;  /* 0x0000001876947c23 */ /* 0x000fc80008010808 */
[----:B------:R1:W-:Y:S01]  /*9a40*/  MUFU.EX2 R250, R9 ;  /* 0x0000000900fa7308 */ /* 0x0003e20000000800 */
[-C--:B--2---:R-:W-:Y:S06]  /*9a50*/  HMMA.16816.F32 R36, R16, R20.reuse, R56 ;  /* 0x000000141024723c */ /* 0x084fec0000001838 */
[----:B------:R-:W-:Y:S01]  /*9a60*/  HMMA.16816.F32 R52, R12, R20, R60 ;  /* 0x000000140c34723c */ /* 0x000fe2000000183c */
[----:B-1----:R-:W-:Y:S01]  /*9a70*/  FFMA.FTZ R9, R136, UR24, -R8 ;  /* 0x0000001888097c23 */ /* 0x002fe20008010808 */
[----:B------:R-:W-:-:S04]  /*9a80*/  FFMA.FTZ R136, R179, UR24, -R7 ;  /* 0x00000018b3887c23 */ /* 0x000fc80008010807 */
[-C--:B------:R-:W-:Y:S01]  /*9a90*/  HMMA.16816.F32 R48, R12, R22.reuse, R100 ;  /* 0x000000160c30723c */ /* 0x080fe20000001864 */
[----:B------:R-:W-:Y:S01]  /*9aa0*/  IMAD.MOV.U32 R63, RZ, RZ, R146 ;  /* 0x000000ffff3f7224 */ /* 0x000fe200078e0092 */
[----:B------:R1:W-:Y:S01]  /*9ab0*/  MUFU.EX2 R251, R9 ;  /* 0x0000000900fb7308 */ /* 0x0003e20000000800 */
[----:B------:R-:W-:Y:S01]  /*9ac0*/  FFMA.FTZ R146, R119, UR24, -R8 ;  /* 0x0000001877927c23 */ /* 0x000fe20008010808 */
[--C-:B------:R-:W-:Y:S01]  /*9ad0*/  FFMA.FTZ R8, R202, UR24, -R6.reuse ;  /* 0x00000018ca087c23 */ /* 0x100fe20008010806 */
[----:B------:R-:W-:Y:S01]  /*9ae0*/  MOV R179, R153 ;  /* 0x0000009900b37202 */ /* 0x000fe20000000f00 */
[----:B------:R-:W-:Y:S01]  /*9af0*/  HMMA.16816.F32 R44, R16, R22, R96 ;  /* 0x00000016102c723c */ /* 0x000fe20000001860 */
[----:B------:R-:W2:Y:S01]  /*9b00*/  LDSM.16.MT88.4 R20, [R215+0x9800] ;  /* 0x00980000d714783b */ /* 0x000ea20000004200 */
[----:B------:R-:W-:Y:S01]  /*9b10*/  FFMA.FTZ R153, R178, UR24, -R6 ;  /* 0x00000018b2997c23 */ /* 0x000fe20008010806 */
[----:B------:R-:W-:Y:S01]  /*9b20*/  IMAD.MOV.U32 R178, RZ, RZ, R238 ;  /* 0x000000ffffb27224 */ /* 0x000fe200078e00ee */
[----:B------:R4:W-:Y:S01]  /*9b30*/  MUFU.EX2 R241, R8 ;  /* 0x0000000800f17308 */ /* 0x0009e20000000800 */
[----:B-1----:R-:W-:Y:S01]  /*9b40*/  FFMA.FTZ R9, R198, UR24, -R7 ;  /* 0x00000018c6097c23 */ /* 0x002fe20008010807 */
[----:B------:R-:W-:Y:S01]  /*9b50*/  MOV R198, R158 ;  /* 0x0000009e00c67202 */ /* 0x000fe20000000f00 */
[----:B------:R-:W-:-:S05]  /*9b60*/  FFMA.FTZ R158, R194, UR24, -R0 ;  /* 0x00000018c29e7c23 */ /* 0x000fca0008010800 */
[----:B------:R1:W-:Y:S01]  /*9b70*/  MUFU.EX2 R244, R9 ;  /* 0x0000000900f47308 */ /* 0x0003e20000000800 */
[----:B----4-:R-:W-:Y:S01]  /*9b80*/  FFMA.FTZ R8, R205, UR24, -R6 ;  /* 0x00000018cd087c23 */ /* 0x010fe20008010806 */
[----:B------:R-:W-:Y:S01]  /*9b90*/  MOV R205, R157 ;  /* 0x0000009d00cd7202 */ /* 0x000fe20000000f00 */
[----:B------:R-:W-:Y:S01]  /*9ba0*/  FFMA.FTZ R157, R190, UR24, -R0 ;  /* 0x00000018be9d7c23 */ /* 0x000fe20008010800 */
[----:B-1----:R-:W-:Y:S01]  /*9bb0*/  FFMA.FTZ R9, R192, UR24, -R7 ;  /* 0x00000018c0097c23 */ /* 0x002fe20008010807 */
[----:B------:R-:W-:Y:S01]  /*9bc0*/  MOV R192, R152 ;  /* 0x0000009800c07202 */ /* 0x000fe20000000f00 */
[----:B------:R-:W-:Y:S02]  /*9bd0*/  IMAD.MOV.U32 R152, RZ, RZ, R243 ;  /* 0x000000ffff987224 */ /* 0x000fe400078e00f3 */
[----:B------:R1:W4:Y:S02]  /*9be0*/  MUFU.EX2 R245, R9 ;  /* 0x0000000900f57308 */ /* 0x0003240000000800 */
[----:B------:R-:W-:Y:S01]  /*9bf0*/  IMAD.MOV.U32 R202, RZ, RZ, R152 ;  /* 0x000000ffffca7224 */ /* 0x000fe200078e0098 */
[----:B--2---:R-:W-:Y:S01]  /*9c00*/  HMMA.16816.F32 R100, R16, R20, R108 ;  /* 0x000000141064723c */ /* 0x004fe2000000186c */
[----:B------:R-:W-:-:S05]  /*9c10*/  FFMA.FTZ R152, R130, UR24, -R7 ;  /* 0x0000001882987c23 */ /* 0x000fca0008010807 */
[C---:B------:R-:W-:Y:S06]  /*9c20*/  HMMA.16816.F32 R64, R12.reuse, R20, R88 ;  /* 0x000000140c40723c */ /* 0x040fec0000001858 */
[----:B------:R-:W-:Y:S01]  /*9c30*/  HMMA.16816.F32 R92, R12, R22, R92 ;  /* 0x000000160c5c723c */ /* 0x000fe2000000185c */
[----:B-1----:R-:W-:Y:S01]  /*9c40*/  FFMA.FTZ R9, R188, UR24, -R7 ;  /* 0x00000018bc097c23 */ /* 0x002fe20008010807 */
[----:B------:R-:W-:Y:S01]  /*9c50*/  MOV R188, R168 ;  /* 0x000000a800bc7202 */ /* 0x000fe20000000f00 */
[----:B------:R-:W-:-:S03]  /*9c60*/  FFMA.FTZ R168, R187, UR24, -R0 ;  /* 0x00000018bba87c23 */ /* 0x000fc60008010800 */
[----:B------:R-:W-:Y:S01]  /*9c70*/  HMMA.16816.F32 R112, R16, R22, R84 ;  /* 0x000000161070723c */ /* 0x000fe20000001854 */
[----:B------:R-:W1:Y:S01]  /*9c80*/  LDSM.16.MT88.4 R20, [R216+0x9800] ;  /* 0x00980000d814783b */ /* 0x000e620000004200 */
[----:B------:R2:W-:Y:S02]  /*9c90*/  MUFU.EX2 R246, R9 ;  /* 0x0000000900f67308 */ /* 0x0005e40000000800 */
[--C-:B--2---:R-:W-:Y:S01]  /*9ca0*/  FFMA.FTZ R9, R137, UR24, -R7.reuse ;  /* 0x0000001889097c23 */ /* 0x104fe20008010807 */
[----:B------:R-:W-:Y:S01]  /*9cb0*/  FFMA.FTZ R137, R181, UR24, -R7 ;  /* 0x00000018b5897c23 */ /* 0x000fe20008010807 */
[----:B------:R-:W-:-:S04]  /*9cc0*/  MOV R181, R240 ;  /* 0x000000f000b57202 */ /* 0x000fc80000000f00 */
[----:B------:R2:W4:Y:S08]  /*9cd0*/  MUFU.EX2 R247, R9 ;  /* 0x0000000900f77308 */ /* 0x0005300000000800 */
[----:B------:R-:W4:Y:S01]  /*9ce0*/  MUFU.EX2 R240, R8 ;  /* 0x0000000800f07308 */ /* 0x000f220000000800 */
[----:B--2---:R-:W-:Y:S01]  /*9cf0*/  FFMA.FTZ R9, R201, UR24, -R6 ;  /* 0x00000018c9097c23 */ /* 0x004fe20008010806 */
[----:B-1----:R-:W-:Y:S01]  /*9d00*/  HMMA.16816.F32 R56, R16, R22, R24 ;  /* 0x000000161038723c */ /* 0x002fe20000001818 */
[----:B------:R-:W-:-:S02]  /*9d10*/  IMAD.MOV.U32 R201, RZ, RZ, R156 ;  /* 0x000000ffffc97224 */ /* 0x000fc400078e009c */
[----:B------:R-:W-:-:S03]  /*9d20*/  FFMA.FTZ R156, R197, UR24, -R0 ;  /* 0x00000018c59c7c23 */ /* 0x000fc60008010800 */
[----:B------:R1:W-:Y:S01]  /*9d30*/  MUFU.EX2 R243, R9 ;  /* 0x0000000900f37308 */ /* 0x0003e20000000800 */
[-C--:B------:R-:W-:Y:S01]  /*9d40*/  HMMA.16816.F32 R88, R12, R20.reuse, R80 ;  /* 0x000000140c58723c */ /* 0x080fe20000001850 */
[--C-:B------:R-:W-:Y:S01]  /*9d50*/  FFMA.FTZ R27, R191, UR24, -R6.reuse ;  /* 0x00000018bf1b7c23 */ /* 0x100fe20008010806 */
[----:B------:R-:W-:Y:S01]  /*9d60*/  MOV R191, R239 ;  /* 0x000000ef00bf7202 */ /* 0x000fe20000000f00 */
[--C-:B------:R-:W-:Y:S01]  /*9d70*/  FFMA.FTZ R26, R195, UR24, -R6.reuse ;  /* 0x00000018c31a7c23 */ /* 0x100fe20008010806 */
[----:B------:R-:W-:Y:S02]  /*9d80*/  IMAD.MOV.U32 R195, RZ, RZ, R147 ;  /* 0x000000ffffc37224 */ /* 0x000fe400078e0093 */
[--C-:B------:R-:W-:Y:S01]  /*9d90*/  FFMA.FTZ R147, R182, UR24, -R6.reuse ;  /* 0x00000018b6937c23 */ /* 0x100fe20008010806 */
[----:B------:R-:W-:Y:S01]  /*9da0*/  HMMA.16816.F32 R80, R16, R20, R28 ;  /* 0x000000141050723c */ /* 0x000fe2000000181c */
[----:B------:R-:W-:Y:S01]  /*9db0*/  MOV R182, R155 ;  /* 0x0000009b00b67202 */ /* 0x000fe20000000f00 */
[----:B------:R-:W-:Y:S01]  /*9dc0*/  FFMA.FTZ R155, R176, UR24, -R6 ;  /* 0x00000018b09b7c23 */ /* 0x000fe20008010806 */
[----:B------:R-:W-:Y:S01]  /*9dd0*/  MOV R176, R166 ;  /* 0x000000a600b07202 */ /* 0x000fe20000000f00 */
[--C-:B------:R-:W-:Y:S01]  /*9de0*/  FFMA.FTZ R25, R208, UR24, -R0.reuse ;  /* 0x00000018d0197c23 */ /* 0x100fe20008010800 */
[----:B------:R-:W-:Y:S01]  /*9df0*/  FFMA.FTZ R24, R207, UR24, -R0 ;  /* 0x00000018cf187c23 */ /* 0x000fe20008010800 */
[----:B------:R-:W-:Y:S01]  /*9e00*/  HMMA.16816.F32 R84, R12, R22, R76 ;  /* 0x000000160c54723c */ /* 0x000fe2000000184c */
[--C-:B------:R-:W-:Y:S01]  /*9e10*/  FFMA.FTZ R28, R196, UR24, -R6.reuse ;  /* 0x00000018c41c7c23 */ /* 0x100fe20008010806 */
[----:B-1----:R-:W-:Y:S01]  /*9e20*/  FFMA.FTZ R9, R200, UR24, -R6 ;  /* 0x00000018c8097c23 */ /* 0x002fe20008010806 */
[----:B------:R-:W-:-:S02]  /*9e30*/  IMAD.MOV.U32 R200, RZ, RZ, R161 ;  /* 0x000000ffffc87224 */ /* 0x000fc400078e00a1 */
[----:B------:R-:W-:Y:S01]  /*9e40*/  FFMA.FTZ R161, R122, UR24, -R7 ;  /* 0x000000187aa17c23 */ /* 0x000fe20008010807 */
[----:B------:R-:W-:Y:S01]  /*9e50*/  FFMA.FTZ R7, R209, UR24, -R0 ;  /* 0x00000018d1077c23 */ /* 0x000fe20008010800 */
[----:B------:R-:W-:Y:S01]  /*9e60*/  MOV R196, R151 ;  /* 0x0000009700c47202 */ /* 0x000fe20000000f00 */
[----:B------:R-:W-:Y:S01]  /*9e70*/  FFMA.FTZ R151, R177, UR24, -R6 ;  /* 0x00000018b1977c23 */ /* 0x000fe20008010806 */
[----:B------:R-:W-:Y:S01]  /*9e80*/  FFMA.FTZ R76, R204, UR24, -R0 ;  /* 0x00000018cc4c7c23 */ /* 0x000fe20008010800 */
[----:B------:R1:W-:Y:S01]  /*9e90*/  MUFU.EX2 R239, R7 ;  /* 0x0000000700ef7308 */ /* 0x0003e20000000800 */
[----:B------:R-:W-:Y:S01]  /*9ea0*/  MOV R177, R163 ;  /* 0x000000a300b17202 */ /* 0x000fe20000000f00 */
[--C-:B------:R-:W-:Y:S01]  /*9eb0*/  FFMA.FTZ R163, R184, UR24, -R6.reuse ;  /* 0x00000018b8a37c23 */ /* 0x100fe20008010806 */
[----:B------:R-:W-:Y:S01]  /*9ec0*/  MOV R204, R11 ;  /* 0x0000000b00cc7202 */ /* 0x000fe20000000f00 */
[----:B------:R-:W-:Y:S02]  /*9ed0*/  IMAD.MOV.U32 R184, RZ, RZ, R165 ;  /* 0x000000ffffb87224 */ /* 0x000fe400078e00a5 */
[--C-:B------:R-:W-:Y:S01]  /*9ee0*/  FFMA.FTZ R29, R203, UR24, -R6.reuse ;  /* 0x00000018cb1d7c23 */ /* 0x100fe20008010806 */
[--C-:B------:R-:W-:Y:S01]  /*9ef0*/  FFMA.FTZ R165, R129, UR24, -R6.reuse ;  /* 0x0000001881a57c23 */ /* 0x100fe20008010806 */
[----:B------:R-:W-:Y:S01]  /*9f00*/  FFMA.FTZ R166, R128, UR24, -R6 ;  /* 0x0000001880a67c23 */ /* 0x000fe20008010806 */
[----:B------:R-:W-:Y:S01]  /*9f10*/  IMAD.MOV.U32 R208, RZ, RZ, R159 ;  /* 0x000000ffffd07224 */ /* 0x000fe200078e009f */
[----:B------:R-:W-:Y:S01]  /*9f20*/  MOV R207, R170 ;  /* 0x000000aa00cf7202 */ /* 0x000fe20000000f00 */
[--C-:B------:R-:W-:Y:S01]  /*9f30*/  FFMA.FTZ R159, R189, UR24, -R0.reuse ;  /* 0x00000018bd9f7c23 */ /* 0x100fe20008010800 */
[----:B------:R-:W-:Y:S01]  /*9f40*/  MOV R77, R167 ;  /* 0x000000a7004d7202 */ /* 0x000fe20000000f00 */
[--C-:B------:R-:W-:Y:S01]  /*9f50*/  FFMA.FTZ R167, R186, UR24, -R0.reuse ;  /* 0x00000018baa77c23 */ /* 0x100fe20008010800 */
[--C-:B------:R-:W-:Y:S01]  /*9f60*/  FFMA.FTZ R170, R175, UR24, -R0.reuse ;  /* 0x00000018afaa7c23 */ /* 0x100fe20008010800 */
[----:B------:R-:W-:Y:S01]  /*9f70*/  MOV R78, R236 ;  /* 0x000000ec004e7202 */ /* 0x000fe20000000f00 */
[----:B------:R-:W-:Y:S01]  /*9f80*/  IMAD.MOV.U32 R203, RZ, RZ, R63 ;  /* 0x000000ffffcb7224 */ /* 0x000fe200078e003f */
[----:B------:R-:W2:Y:S01]  /*9f90*/  LDSM.16.MT88.4 R16, [R214+0xa000] ;  /* 0x00a00000d610783b */ /* 0x000ea20000004200 */
[----:B-1----:R-:W-:Y:S01]  /*9fa0*/  FFMA.FTZ R7, R211, UR24, -R0 ;  /* 0x00000018d3077c23 */ /* 0x002fe20008010800 */
[----:B------:R-:W-:Y:S01]  /*9fb0*/  IMAD.MOV.U32 R197, RZ, RZ, R208 ;  /* 0x000000ffffc57224 */ /* 0x000fe200078e00d0 */
[----:B------:R-:W-:Y:S01]  /*9fc0*/  MOV R190, R207 ;  /* 0x000000cf00be7202 */ /* 0x000fe20000000f00 */
[----:B------:R-:W1:Y:S01]  /*9fd0*/  MUFU.EX2 R242, R9 ;  /* 0x0000000900f27308 */ /* 0x000e620000000800 */
[----:B------:R-:W-:Y:S01]  /*9fe0*/  MOV R31, R10 ;  /* 0x0000000a001f7202 */ /* 0x000fe20000000f00 */
[----:B------:R-:W2:Y:S01]  /*9ff0*/  LDSM.16.MT88.4 R20, [R215+0xa000] ;  /* 0x00a00000d714783b */ /* 0x000ea20000004200 */
[----:B---3--:R-:W-:Y:S01]  /*a000*/  F2FP.F16.F32.PACK_AB R12, R249, R248 ;  /* 0x000000f8f90c723e */ /* 0x008fe200000000ff */
[----:B------:R-:W-:Y:S01]  /*a010*/  IMAD.MOV.U32 R79, RZ, RZ, R234 ;  /* 0x000000ffff4f7224 */ /* 0x000fe200078e00ea */
[----:B----4-:R-:W-:-:S02]  /*a020*/  F2FP.F16.F32.PACK_AB R13, R245, R244 ;  /* 0x000000f4f50d723e */ /* 0x010fc400000000ff */
[----:B------:R-:W-:Y:S01]  /*a030*/  F2FP.F16.F32.PACK_AB R14, R251, R250 ;  /* 0x000000fafb0e723e */ /* 0x000fe200000000ff */
[----:B------:R3:W4:Y:S01]  /*a040*/  MUFU.EX2 R238, R7 ;  /* 0x0000000700ee7308 */ /* 0x0007220000000800 */
[----:B------:R-:W-:Y:S02]  /*a050*/  MOV R208, R177 ;  /* 0x000000b100d07202 */ /* 0x000fe40000000f00 */
[----:B------:R-:W-:Y:S02]  /*a060*/  F2FP.F16.F32.PACK_AB R15, R247, R246 ;  /* 0x000000f6f70f723e */ /* 0x000fe400000000ff */
[----:B------:R-:W-:Y:S01]  /*a070*/  F2FP.F16.F32.PACK_AB R10, R240, R241 ;  /* 0x000000f1f00a723e */ /* 0x000fe200000000ff */
[----:B------:R-:W-:Y:S01]  /*a080*/  IMAD.MOV.U32 R207, RZ, RZ, R184 ;  /* 0x000000ffffcf7224 */ /* 0x000fe200078e00b8 */
[----:B------:R-:W-:Y:S01]  /*a090*/  MOV R30, R224 ;  /* 0x000000e0001e7202 */ /* 0x000fe20000000f00 */
[----:B------:R-:W-:Y:S01]  /*a0a0*/  MUFU.EX2 R211, R29 ;  /* 0x0000001d00d37308 */ /* 0x000fe20000000800 */
[----:B-1----:R-:W-:-:S07]  /*a0b0*/  F2FP.F16.F32.PACK_AB R8, R242, R243 ;  /* 0x000000f3f208723e */ /* 0x002fce00000000ff */
[----:B------:R-:W-:Y:S01]  /*a0c0*/  MUFU.EX2 R234, R26 ;  /* 0x0000001a00ea7308 */ /* 0x000fe20000000800 */
[----:B---3--:R-:W-:Y:S01]  /*a0d0*/  FFMA.FTZ R7, R219, UR24, -R0 ;  /* 0x00000018db077c23 */ /* 0x008fe20008010800 */
[----:B------:R-:W-:Y:S01]  /*a0e0*/  MOV R219, R164 ;  /* 0x000000a400db7202 */ /* 0x000fe20000000f00 */
[----:B------:R-:W-:Y:S01]  /*a0f0*/  FFMA.FTZ R164, R185, UR24, -R6 ;  /* 0x00000018b9a47c23 */ /* 0x000fe20008010806 */
[----:B------:R-:W-:Y:S01]  /*a100*/  MOV R185, R237 ;  /* 0x000000ed00b97202 */ /* 0x000fe20000000f00 */
[----:B------:R-:W-:Y:S01]  /*a110*/  FFMA.FTZ R6, R210, UR24, -R0 ;  /* 0x00000018d2067c23 */ /* 0x000fe20008010800 */
[----:B----4-:R-:W-:Y:S02]  /*a120*/  F2FP.F16.F32.PACK_AB R9, R238, R239 ;  /* 0x000000efee09723e */ /* 0x010fe400000000ff */
[----:B------:R1:W-:Y:S01]  /*a130*/  MUFU.EX2 R237, R7 ;  /* 0x0000000700ed7308 */ /* 0x0003e20000000800 */
[----:B------:R-:W-:Y:S01]  /*a140*/  MOV R177, R195 ;  /* 0x000000c300b17202 */ /* 0x000fe20000000f00 */
[C---:B--2---:R-:W-:Y:S06]  /*a150*/  HMMA.16816.F32 R128, R12.reuse, R16, R104 ;  /* 0x000000100c80723c */ /* 0x044fec0000001868 */
[----:B------:R-:W2:Y:S01]  /*a160*/  MUFU.EX2 R236, R6 ;  /* 0x0000000600ec7308 */ /* 0x000ea20000000800 */
[----:B------:R-:W-:Y:S01]  /*a170*/  HMMA.16816.F32 R124, R12, R18, R32 ;  /* 0x000000120c7c723c */ /* 0x000fe20000001820 */
[----:B------:R-:W-:-:S05]  /*a180*/  MOV R184, R176 ;  /* 0x000000b000b87202 */ /* 0x000fca0000000f00 */
[C---:B------:R-:W-:Y:S01]  /*a190*/  HMMA.16816.F32 R100, R12.reuse, R20, R100 ;  /* 0x000000140c64723c */ /* 0x040fe20000001864 */
[----:B-1----:R-:W-:Y:S01]  /*a1a0*/  FFMA.FTZ R7, R206, UR24, -R0 ;  /* 0x00000018ce077c23 */ /* 0x002fe20008010800 */
[----:B------:R-:W-:Y:S01]  /*a1b0*/  IMAD.MOV.U32 R206, RZ, RZ, R222 ;  /* 0x000000ffffce7224 */ /* 0x000fe200078e00de */
[----:B------:R-:W-:Y:S01]  /*a1c0*/  MOV R195, R203 ;  /* 0x000000cb00c37202 */ /* 0x000fe20000000f00 */
[----:B------:R-:W-:Y:S02]  /*a1d0*/  MUFU.EX2 R222, R28 ;  /* 0x0000001c00de7308 */ /* 0x000fe40000000800 */
[----:B------:R-:W-:Y:S01]  /*a1e0*/  FADD.FTZ R0, R206, R204 ;  /* 0x000000ccce007221 */ /* 0x000fe20000010000 */
[----:B------:R-:W-:Y:S01]  /*a1f0*/  HMMA.16816.F32 R112, R12, R22, R112 ;  /* 0x000000160c70723c */ /* 0x000fe20000001870 */
[----:B------:R-:W3:Y:S01]  /*a200*/  LDL.LU R204, [R1+0x10] ;  /* 0x0000100001cc7983 */ /* 0x000ee20000300800 */
[----:B--2---:R-:W-:-:S03]  /*a210*/  F2FP.F16.F32.PACK_AB R11, R236, R237 ;  /* 0x000000edec0b723e */ /* 0x004fc600000000ff */
[----:B------:R-:W3:Y:S01]  /*a220*/  LDL.LU R206, [R1+0x18] ;  /* 0x0000180001ce7983 */ /* 0x000ee20000300800 */
[----:B------:R-:W-:Y:S01]  /*a230*/  MOV R203, R200 ;  /* 0x000000c800cb7202 */ /* 0x000fe20000000f00 */
[----:B------:R-:W-:Y:S01]  /*a240*/  FADD.FTZ R0, R190, R0 ;  /* 0x00000000be007221 */ /* 0x000fe20000010000 */
[----:B------:R-:W-:Y:S01]  /*a250*/  MOV R200, R71 ;  /* 0x0000004700c87202 */ /* 0x000fe20000000f00 */
[C---:B------:R-:W-:Y:S01]  /*a260*/  HMMA.16816.F32 R72, R8.reuse, R16, R72 ;  /* 0x000000100848723c */ /* 0x040fe20000001848 */
[----:B------:R-:W-:Y:S05]  /*a270*/  MUFU.EX2 R224, R27 ;  /* 0x0000001b00e07308 */ /* 0x000fea0000000800 */
[C---:B------:R-:W-:Y:S01]  /*a280*/  HMMA.16816.F32 R60, R8.reuse, R18, R40 ;  /* 0x00000012083c723c */ /* 0x040fe20000001828 */
[----:B------:R-:W1:Y:S01]  /*a290*/  LDSM.16.MT88.4 R16, [R217+0xa000] ;  /* 0x00a00000d910783b */ /* 0x000e620000004200 */
[----:B------:R-:W-:Y:S01]  /*a2a0*/  MOV R176, R182 ;  /* 0x000000b600b07202 */ /* 0x000fe20000000f00 */
[----:B------:R-:W-:Y:S03]  /*a2b0*/  MUFU.EX2 R209, R25 ;  /* 0x0000001900d17308 */ /* 0x000fe60000000800 */
[----:B------:R-:W-:Y:S05]  /*a2c0*/  HMMA.16816.F32 R40, R8, R22, R92 ;  /* 0x000000160828723c */ /* 0x000fea000000185c */
[----:B------:R2:W4:Y:S01]  /*a2d0*/  MUFU.EX2 R210, R24 ;  /* 0x0000001800d27308 */ /* 0x0005220000000800 */
[-C--:B-1----:R-:W-:Y:S06]  /*a2e0*/  HMMA.16816.F32 R120, R12, R16.reuse, R36 ;  /* 0x000000100c78723c */ /* 0x082fec0000001824 */
[C---:B------:R-:W-:Y:S06]  /*a2f0*/  HMMA.16816.F32 R52, R8.reuse, R16, R52 ;  /* 0x000000100834723c */ /* 0x040fec0000001834 */
[-C--:B------:R-:W-:Y:S06]  /*a300*/  HMMA.16816.F32 R48, R8, R18.reuse, R48 ;  /* 0x000000120830723c */ /* 0x080fec0000001830 */
[----:B------:R-:W-:Y:S01]  /*a310*/  HMMA.16816.F32 R116, R12, R18, R44 ;  /* 0x000000120c74723c */ /* 0x000fe2000000182c */
[----:B------:R-:W1:Y:S01]  /*a320*/  LDSM.16.MT88.4 R16, [R216+0xa000] ;  /* 0x00a00000d810783b */ /* 0x000e620000004200 */
[----:B---3--:R-:W-:-:S04]  /*a330*/  FADD.FTZ R6, R206, R204 ;  /* 0x000000ccce067221 */ /* 0x008fc80000010000 */
[C---:B------:R-:W-:Y:S01]  /*a340*/  HMMA.16816.F32 R44, R8.reuse, R20, R64 ;  /* 0x00000014082c723c */ /* 0x040fe20000001840 */
[----:B------:R-:W3:Y:S04]  /*a350*/  LDL.LU R204, [R1] ;  /* 0x0000000001cc7983 */ /* 0x000ee80000300800 */
[----:B------:R-:W3:Y:S01]  /*a360*/  LDL.LU R206, [R1+0x4] ;  /* 0x0000040001ce7983 */ /* 0x000ee20000300800 */
[C---:B-1----:R-:W-:Y:S03]  /*a370*/  HMMA.16816.F32 R36, R8.reuse, R16, R88 ;  /* 0x000000100824723c */ /* 0x042fe60000001858 */
[----:B------:R-:W3:Y:S03]  /*a380*/  LDL.LU R71, [R1+0x150] ;  /* 0x0001500001477983 */ /* 0x000ee60000300800 */
[----:B------:R-:W-:Y:S01]  /*a390*/  HMMA.16816.F32 R32, R8, R18, R84 ;  /* 0x000000120820723c */ /* 0x000fe20000001854 */
[----:B------:R-:W3:Y:S01]  /*a3a0*/  LDL.LU R190, [R1+0x1c] ;  /* 0x00001c0001be7983 */ /* 0x000ee20000300800 */
[----:B------:R-:W-:-:S02]  /*a3b0*/  MOV R182, R196 ;  /* 0x000000c400b67202 */ /* 0x000fc40000000f00 */
[----:B------:R-:W-:Y:S01]  /*a3c0*/  MOV R196, R202 ;  /* 0x000000ca00c47202 */ /* 0x000fe20000000f00 */
[----:B------:R-:W1:Y:S01]  /*a3d0*/  LDSM.16.MT88.4 R20, [R214+0xa800] ;  /* 0x00a80000d614783b */ /* 0x000e620000004200 */
[----:B------:R-:W-:Y:S01]  /*a3e0*/  HMMA.16816.F32 R96, R12, R16, R80 ;  /* 0x000000100c60723c */ /* 0x000fe20000001850 */
[----:B------:R-:W-:-:S05]  /*a3f0*/  MOV R202, R31 ;  /* 0x0000001f00ca7202 */ /* 0x000fca0000000f00 */
[----:B------:R-:W-:Y:S01]  /*a400*/  HMMA.16816.F32 R108, R12, R18, R56 ;  /* 0x000000120c6c723c */ /* 0x000fe20000001838 */
[----:B------:R-:W1:Y:S04]  /*a410*/  LDSM.16.MT88.4 R16, [R217+0xa800] ;  /* 0x00a80000d910783b */ /* 0x000e680000004200 */
[----:B------:R-:W1:Y:S01]  /*a420*/  LDSM.16.MT88.4 R12, [R215+0xa800] ;  /* 0x00a80000d70c783b */ /* 0x000e620000004200 */
[----:B------:R-:W-:Y:S02]  /*a430*/  FADD.FTZ R9, R252, R223 ;  /* 0x000000dffc097221 */ /* 0x000fe40000010000 */
[----:B------:R-:W-:Y:S01]  /*a440*/  MUFU.EX2 R223, R76 ;  /* 0x0000004c00df7308 */ /* 0x000fe20000000800 */
[----:B------:R-:W-:Y:S01]  /*a450*/  IMAD.MOV.U32 R180, RZ, RZ, R176 ;  /* 0x000000ffffb47224 */ /* 0x000fe200078e00b0 */
[----:B------:R-:W-:Y:S01]  /*a460*/  MOV R65, R208 ;  /* 0x000000d000417202 */ /* 0x000fe20000000f00 */
[----:B------:R-:W-:Y:S01]  /*a470*/  IMAD.MOV.U32 R66, RZ, RZ, R207 ;  /* 0x000000ffff427224 */ /* 0x000fe200078e00cf */
[----:B------:R-:W-:Y:S01]  /*a480*/  MOV R56, R200 ;  /* 0x000000c800387202 */ /* 0x000fe20000000f00 */
[----:B------:R-:W-:Y:S01]  /*a490*/  IMAD.MOV.U32 R189, RZ, RZ, R202 ;  /* 0x000000ffffbd7224 */ /* 0x000fe200078e00ca */
[----:B------:R-:W-:-:S02]  /*a4a0*/  MOV R176, R201 ;  /* 0x000000c900b07202 */ /* 0x000fc40000000f00 */
[----:B------:R-:W-:Y:S01]  /*a4b0*/  MUFU.EX2 R202, R142 ;  /* 0x0000008e00ca7308 */ /* 0x000fe20000000800 */
[----:B--2---:R-:W-:Y:S01]  /*a4c0*/  FADD.FTZ R24, R69, R9 ;  /* 0x0000000945187221 */ /* 0x004fe20000010000 */
[----:B----4-:R-:W-:Y:S02]  /*a4d0*/  F2FP.F16.F32.PACK_AB R9, R210, R209 ;  /* 0x000000d1d209723e */ /* 0x010fe400000000ff */
[----:B------:R-:W-:-:S04]  /*a4e0*/  F2FP.F16.F32.PACK_AB R10, R234, R224 ;  /* 0x000000e0ea0a723e */ /* 0x000fc800000000ff */
[----:B------:R-:W-:Y:S08]  /*a4f0*/  MUFU.EX2 R207, R140 ;  /* 0x0000008c00cf7308 */ /* 0x000ff00000000800 */
[----:B------:R-:W-:Y:S08]  /*a500*/  MUFU.EX2 R208, R139 ;  /* 0x0000008b00d07308 */ /* 0x000ff00000000800 */
[----:B------:R-:W-:Y:S08]  /*a510*/  MUFU.EX2 R200, R138 ;  /* 0x0000008a00c87308 */ /* 0x000ff00000000800 */
[----:B------:R2:W-:Y:S01]  /*a520*/  MUFU.EX2 R201, R137 ;  /* 0x0000008900c97308 */ /* 0x0005e20000000800 */
[----:B------:R-:W-:Y:S01]  /*a530*/  IMAD.MOV.U32 R59, RZ, RZ, R182 ;  /* 0x000000ffff3b7224 */ /* 0x000fe200078e00b6 */
[----:B------:R-:W-:Y:S01]  /*a540*/  MOV R58, R195 ;  /* 0x000000c3003a7202 */ /* 0x000fe20000000f00 */
[----:B------:R-:W-:Y:S01]  /*a550*/  IMAD.MOV.U32 R194, RZ, RZ, R196 ;  /* 0x000000ffffc27224 */ /* 0x000fe200078e00c4 */
[----:B------:R-:W-:Y:S01]  /*a560*/  MOV R182, R199 ;  /* 0x000000c700b67202 */ /* 0x000fe20000000f00 */
[----:B------:R-:W-:Y:S01]  /*a570*/  IMAD.MOV.U32 R195, RZ, RZ, R77 ;  /* 0x000000ffffc37224 */ /* 0x000fe200078e004d */
[----:B------:R-:W-:Y:S01]  /*a580*/  MOV R26, R56 ;  /* 0x00000038001a7202 */ /* 0x000fe20000000f00 */
[----:B------:R-:W-:Y:S01]  /*a590*/  IMAD.MOV.U32 R56, RZ, RZ, R58 ;  /* 0x000000ffff387224 */ /* 0x000fe200078e003a */
[----:B--2---:R-:W-:-:S02]  /*a5a0*/  MOV R137, R228 ;  /* 0x000000e400897202 */ /* 0x004fc40000000f00 */
[----:B------:R-:W-:Y:S01]  /*a5b0*/  MOV R187, R177 ;  /* 0x000000b100bb7202 */ /* 0x000fe20000000f00 */
[----:B------:R-:W-:Y:S02]  /*a5c0*/  IMAD.MOV.U32 R177, RZ, RZ, R188 ;  /* 0x000000ffffb17224 */ /* 0x000fe400078e00bc */
[----:B------:R-:W-:Y:S02]  /*a5d0*/  IMAD.MOV.U32 R188, RZ, RZ, R70 ;  /* 0x000000ffffbc7224 */ /* 0x000fe400078e0046 */
[----:B---3--:R-:W-:Y:S01]  /*a5e0*/  FADD.FTZ R8, R206, R204 ;  /* 0x000000ccce087221 */ /* 0x008fe20000010000 */
[----:B------:R-:W-:Y:S01]  /*a5f0*/  MOV R204, R185 ;  /* 0x000000b900cc7202 */ /* 0x000fe20000000f00 */
[----:B------:R-:W-:Y:S02]  /*a600*/  IMAD.MOV.U32 R185, RZ, RZ, R178 ;  /* 0x000000ffffb97224 */ /* 0x000fe400078e00b2 */
[----:B------:R-:W-:Y:S02]  /*a610*/  IMAD.MOV.U32 R178, RZ, RZ, R191 ;  /* 0x000000ffffb27224 */ /* 0x000fe400078e00bf */
[----:B------:R-:W-:-:S02]  /*a620*/  IMAD.MOV.U32 R191, RZ, RZ, R181 ;  /* 0x000000ffffbf7224 */ /* 0x000fc400078e00b5 */
[----:B------:R-:W-:Y:S02]  /*a630*/  IMAD.MOV.U32 R181, RZ, RZ, R30 ;  /* 0x000000ffffb57224 */ /* 0x000fe400078e001e */
[----:B------:R-:W2:Y:S01]  /*a640*/  LDSM.16.MT88.4 R28, [R216+0xa800] ;  /* 0x00a80000d81c783b */ /* 0x000ea20000004200 */
[----:B------:R-:W-:Y:S02]  /*a650*/  MOV R206, R219 ;  /* 0x000000db00ce7202 */ /* 0x000fe40000000f00 */
[----:B------:R3:W4:Y:S01]  /*a660*/  MUFU.EX2 R219, R7 ;  /* 0x0000000700db7308 */ /* 0x0007220000000800 */
[----:B------:R-:W-:Y:S02]  /*a670*/  MOV R64, R185 ;  /* 0x000000b900407202 */ /* 0x000fe40000000f00 */
[----:B------:R-:W-:Y:S02]  /*a680*/  MOV R175, R204 ;  /* 0x000000cc00af7202 */ /* 0x000fe40000000f00 */
[----:B------:R-:W-:-:S02]  /*a690*/  MOV R67, R206 ;  /* 0x000000ce00437202 */ /* 0x000fc40000000f00 */
[----:B------:R-:W-:Y:S01]  /*a6a0*/  MOV R185, R203 ;  /* 0x000000cb00b97202 */ /* 0x000fe20000000f00 */
[----:B------:R2:W2:Y:S01]  /*a6b0*/  MUFU.EX2 R204, R141 ;  /* 0x0000008d00cc7308 */ /* 0x0004a20000000800 */
[----:B------:R-:W-:-:S07]  /*a6c0*/  MOV R27, R181 ;  /* 0x000000b5001b7202 */ /* 0x000fce0000000f00 */
[----:B------:R-:W-:Y:S01]  /*a6d0*/  MUFU.EX2 R203, R136 ;  /* 0x0000008800cb7308 */ /* 0x000fe20000000800 */
[----:B---3--:R-:W-:Y:S01]  /*a6e0*/  FADD.FTZ R7, R190, R6 ;  /* 0x00000006be077221 */ /* 0x008fe20000010000 */
[----:B------:R-:W-:Y:S01]  /*a6f0*/  FADD.FTZ R6, R68, R8 ;  /* 0x0000000844067221 */ /* 0x000fe20000010000 */
[----:B------:R-:W-:Y:S02]  /*a700*/  F2FP.F16.F32.PACK_AB R8, R222, R211 ;  /* 0x000000d3de08723e */ /* 0x000fe400000000ff */
[----:B----4-:R-:W-:-:S03]  /*a710*/  F2FP.F16.F32.PACK_AB R11, R223, R219 ;  /* 0x000000dbdf0b723e */ /* 0x010fc600000000ff */
[----:B------:R-:W3:Y:S01]  /*a720*/  MUFU.EX2 R206, R135 ;  /* 0x0000008700ce7308 */ /* 0x000ee20000000800 */
[----:B------:R-:W-:Y:S01]  /*a730*/  MOV R186, R178 ;  /* 0x000000b200ba7202 */ /* 0x000fe20000000f00 */
[----:B------:R-:W-:Y:S01]  /*a740*/  IMAD.MOV.U32 R190, RZ, RZ, R197 ;  /* 0x000000ffffbe7224 */ /* 0x000fe200078e00c5 */
[----:B------:R-:W-:Y:S02]  /*a750*/  MOV R57, R191 ;  /* 0x000000bf00397202 */ /* 0x000fe40000000f00 */
[----:B------:R-:W-:Y:S02]  /*a760*/  MOV R181, R79 ;  /* 0x0000004f00b57202 */ /* 0x000fe40000000f00 */
[----:B------:R-:W-:Y:S01]  /*a770*/  MOV R58, R64 ;  /* 0x00000040003a7202 */ /* 0x000fe20000000f00 */
[----:B------:R-:W-:Y:S01]  /*a780*/  FADD.FTZ R7, R71, R7 ;  /* 0x0000000747077221 */ /* 0x000fe20000010000 */
[----:B------:R-:W-:Y:S01]  /*a790*/  MOV R178, R198 ;  /* 0x000000c600b27202 */ /* 0x000fe20000000f00 */
[C---:B-1----:R-:W-:Y:S01]  /*a7a0*/  HMMA.16816.F32 R104, R8.reuse, R22, R60 ;  /* 0x000000160868723c */ /* 0x042fe2000000183c */
[----:B------:R-:W-:Y:S01]  /*a7b0*/  MOV R191, R78 ;  /* 0x0000004e00bf7202 */ /* 0x000fe20000000f00 */
[----:B------:R1:W5:Y:S04]  /*a7c0*/  LDL.LU R68, [R1+0x14c] ;  /* 0x00014c0001447983 */ /* 0x0003680000300800 */
[C---:B------:R-:W-:Y:S06]  /*a7d0*/  HMMA.16816.F32 R196, R8.reuse, R20, R72 ;  /* 0x0000001408c4723c */ /* 0x040fec0000001848 */
[C---:B------:R-:W-:Y:S06]  /*a7e0*/  HMMA.16816.F32 R92, R8.reuse, R16, R52 ;  /* 0x00000010085c723c */ /* 0x040fec0000001834 */
[C---:B------:R-:W-:Y:S06]  /*a7f0*/  HMMA.16816.F32 R88, R8.reuse, R18, R48 ;  /* 0x000000120858723c */ /* 0x040fec0000001830 */
[C---:B------:R-:W-:Y:S06]  /*a800*/  HMMA.16816.F32 R84, R8.reuse, R14, R40 ;  /* 0x0000000e0854723c */ /* 0x040fec0000001828 */
[----:B--2---:R-:W-:Y:S01]  /*a810*/  HMMA.16816.F32 R80, R8, R28, R36 ;  /* 0x0000001c0850723c */ /* 0x004fe20000001824 */
[----:B------:R-:W-:-:S02]  /*a820*/  MOV R64, R66 ;  /* 0x0000004200407202 */ /* 0x000fc40000000f00 */
[----:B------:R-:W-:Y:S01]  /*a830*/  MOV R139, R58 ;  /* 0x0000003a008b7202 */ /* 0x000fe20000000f00 */
[----:B------:R-:W-:Y:S01]  /*a840*/  FADD.FTZ R6, R235, R6 ;  /* 0x00000006eb067221 */ /* 0x000fe20000010000 */
[----:B------:R-:W-:Y:S01]  /*a850*/  FADD.FTZ R7, R231, R7 ;  /* 0x00000007e7077221 */ /* 0x000fe20000010000 */
[C---:B------:R-:W-:Y:S01]  /*a860*/  HMMA.16816.F32 R76, R8.reuse, R12, R44 ;  /* 0x0000000c084c723c */ /* 0x040fe2000000182c */
[----:B------:R-:W-:Y:S01]  /*a870*/  MUFU.EX2 R135, R144 ;  /* 0x0000009000877308 */ /* 0x000fe20000000800 */
[----:B------:R1:W5:Y:S04]  /*a880*/  LDL.LU R69, [R1+0x148] ;  /* 0x0001480001457983 */ /* 0x0003680000300800 */
[----:B------:R-:W-:Y:S01]  /*a890*/  HMMA.16816.F32 R72, R8, R30, R32 ;  /* 0x0000001e0848723c */ /* 0x000fe20000001820 */
[----:B------:R-:W-:Y:S01]  /*a8a0*/  IMAD.MOV.U32 R66, RZ, RZ, R175 ;  /* 0x000000ffff427224 */ /* 0x000fe200078e00af */
[----:B------:R-:W-:Y:S01]  /*a8b0*/  MOV R39, R56 ;  /* 0x0000003800277202 */ /* 0x000fe20000000f00 */
[----:B------:R-:W-:Y:S01]  /*a8c0*/  IMAD.MOV.U32 R141, RZ, RZ, R64 ;  /* 0x000000ffff8d7224 */ /* 0x000fe200078e0040 */
[----:B------:R-:W2:Y:S03]  /*a8d0*/  LDSM.16.MT88.4 R32, [R214+0xb000] ;  /* 0x00b00000d620783b */ /* 0x000ea60000004200 */
        /* <DEDUP_REMOVED lines=8> */
[----:B------:R-:W-:Y:S01]  /*a960*/  F2FP.F16.F32.PACK_AB R8, R204, R202 ;  /* 0x000000cacc08723e */ /* 0x000fe200000000ff */
[----:B------:R1:W5:Y:S01]  /*a970*/  LDL.LU R70, [R1+0x144] ;  /* 0x0001440001467983 */ /* 0x0003620000300800 */
[----:B------:R-:W-:Y:S02]  /*a980*/  F2FP.F16.F32.PACK_AB R9, R201, R200 ;  /* 0x000000c8c909723e */ /* 0x000fe400000000ff */
[----:B------:R-:W-:Y:S02]  /*a990*/  F2FP.F16.F32.PACK_AB R10, R208, R207 ;  /* 0x000000cfd00a723e */ /* 0x000fe400000000ff */
[----:B---3--:R-:W-:Y:S02]  /*a9a0*/  F2FP.F16.F32.PACK_AB R11, R206, R203 ;  /* 0x000000cbce0b723e */ /* 0x008fe400000000ff */
[----:B------:R-:W-:Y:S01]  /*a9b0*/  MOV R67, R205 ;  /* 0x000000cd00437202 */ /* 0x000fe20000000f00 */
[----:B------:R-:W-:Y:S01]  /*a9c0*/  IMAD.MOV.U32 R38, RZ, RZ, R57 ;  /* 0x000000ffff267224 */ /* 0x000fe200078e0039 */
[----:B------:R-:W-:Y:S01]  /*a9d0*/  MOV R140, R59 ;  /* 0x0000003b008c7202 */ /* 0x000fe20000000f00 */
[----:B------:R-:W-:Y:S01]  /*a9e0*/  FADD.FTZ R0, R26, R24 ;  /* 0x000000181a007221 */ /* 0x000fe20000010000 */
[----:B------:R-:W-:Y:S01]  /*a9f0*/  MOV R142, R65 ;  /* 0x00000041008e7202 */ /* 0x000fe20000000f00 */
[----:B------:R-:W-:Y:S01]  /*aa00*/  IMAD.MOV.U32 R138, RZ, RZ, R67 ;  /* 0x000000ffff8a7224 */ /* 0x000fe200078e0043 */
[----:B------:R-:W-:Y:S01]  /*aa10*/  MOV R37, R66 ;  /* 0x0000004200257202 */ /* 0x000fe20000000f00 */
[C---:B------:R-:W-:Y:S01]  /*aa20*/  HMMA.16816.F32 R52, R8.reuse, R20, R128 ;  /* 0x000000140834723c */ /* 0x040fe20000001880 */
[----:B------:R-:W-:Y:S01]  /*aa30*/  MOV R252, R27 ;  /* 0x0000001b00fc7202 */ /* 0x000fe20000000f00 */
[----:B------:R-:W-:Y:S01]  /*aa40*/  FADD.FTZ R6, R226, R6 ;  /* 0x00000006e2067221 */ /* 0x000fe20000010000 */
[----:B------:R-:W3:Y:S03]  /*aa50*/  LDSM.16.MT88.4 R24, [R217+0xb000] ;  /* 0x00b00000d918783b */ /* 0x000ee60000004200 */
[----:B------:R-:W-:Y:S01]  /*aa60*/  HMMA.16816.F32 R60, R8, R22, R124 ;  /* 0x00000016083c723c */ /* 0x000fe2000000187c */
[----:B------:R-:W-:Y:S01]  /*aa70*/  LDSM.16.MT88.4 R20, [R216+0xb000] ;  /* 0x00b00000d814783b */ /* 0x000fe20000004200 */
[----:B------:R-:W-:Y:S01]  /*aa80*/  FADD.FTZ R7, R220, R7 ;  /* 0x00000007dc077221 */ /* 0x000fe20000010000 */
[----:B------:R-:W-:-:S02]  /*aa90*/  MOV R175, R190 ;  /* 0x000000be00af7202 */ /* 0x000fc40000000f00 */
[----:B------:R1:W5:Y:S01]  /*aaa0*/  LDL.LU R71, [R1+0x140] ;  /* 0x0001400001477983 */ /* 0x0003620000300800 */
[C---:B------:R-:W-:Y:S06]  /*aab0*/  HMMA.16816.F32 R64, R8.reuse, R16, R120 ;  /* 0x000000100840723c */ /* 0x040fec0000001878 */
[C---:B------:R-:W-:Y:S01]  /*aac0*/  HMMA.16816.F32 R56, R8.reuse, R18, R116 ;  /* 0x000000120838723c */ /* 0x040fe20000001874 */
[----:B------:R-:W4:Y:S01]  /*aad0*/  LDSM.16.MT88.4 R16, [R215+0xb000] ;  /* 0x00b00000d710783b */ /* 0x000f220000004200 */
[----:B------:R-:W-:Y:S04]  /*aae0*/  MUFU.EX2 R120, R147 ;  /* 0x0000009300787308 */ /* 0x000fe80000000800 */
[C---:B------:R-:W-:Y:S06]  /*aaf0*/  HMMA.16816.F32 R48, R8.reuse, R12, R100 ;  /* 0x0000000c0830723c */ /* 0x040fec0000001864 */
[----:B------:R-:W-:Y:S01]  /*ab00*/  HMMA.16816.F32 R44, R8, R28, R96 ;  /* 0x0000001c082c723c */ /* 0x000fe20000001860 */
[----:B------:R-:W2:Y:S01]  /*ab10*/  MUFU.EX2 R116, R153 ;  /* 0x0000009900747308 */ /* 0x000ea20000000800 */
[----:B------:R-:W-:-:S04]  /*ab20*/  FADD.FTZ R0, R229, R0 ;  /* 0x00000000e5007221 */ /* 0x000fc80000010000 */
[C---:B------:R-:W-:Y:S06]  /*ab30*/  HMMA.16816.F32 R40, R8.reuse, R14, R112 ;  /* 0x0000000e0828723c */ /* 0x040fec0000001870 */
[----:B------:R-:W-:Y:S01]  /*ab40*/  HMMA.16816.F32 R108, R8, R30, R108 ;  /* 0x0000001e086c723c */ /* 0x000fe2000000186c */
[----:B------:R-:W-:Y:S01]  /*ab50*/  MUFU.EX2 R117, R151 ;  /* 0x0000009700757308 */ /* 0x000fe20000000800 */
[----:B------:R-:W-:-:S07]  /*ab60*/  FADD.FTZ R6, R218, R6 ;  /* 0x00000006da067221 */ /* 0x000fce0000010000 */
[----:B------:R1:W-:Y:S01]  /*ab70*/  MUFU.EX2 R205, R143 ;  /* 0x0000008f00cd7308 */ /* 0x0003e20000000800 */
[----:B------:R-:W-:Y:S01]  /*ab80*/  FADD.FTZ R8, R137, R36 ;  /* 0x0000002489087221 */ /* 0x000fe20000010000 */
[----:B------:R-:W-:Y:S01]  /*ab90*/  MOV R137, R138 ;  /* 0x0000008a00897202 */ /* 0x000fe20000000f00 */
[----:B------:R-:W-:Y:S02]  /*aba0*/  IMAD.MOV.U32 R138, RZ, RZ, R38 ;  /* 0x000000ffff8a7224 */ /* 0x000fe400078e0026 */
[----:B------:R-:W-:Y:S01]  /*abb0*/  FADD.FTZ R7, R134, R7 ;  /* 0x0000000786077221 */ /* 0x000fe20000010000 */
[----:B------:R-:W-:Y:S01]  /*abc0*/  IMAD.MOV.U32 R190, RZ, RZ, R233 ;  /* 0x000000ffffbe7224 */ /* 0x000fe200078e00e9 */
[----:B------:R-:W-:Y:S01]  /*abd0*/  MOV R131, R180 ;  /* 0x000000b400837202 */ /* 0x000fe20000000f00 */
[----:B------:R1:W5:Y:S01]  /*abe0*/  LDL.LU R235, [R1+0x13c] ;  /* 0x00013c0001eb7983 */ /* 0x0003620000300800 */
[----:B------:R-:W-:Y:S01]  /*abf0*/  MUFU.EX2 R102, R155 ;  /* 0x0000009b00667308 */ /* 0x000fe20000000800 */
[----:B------:R-:W-:-:S07]  /*ac00*/  MOV R38, R39 ;  /* 0x0000002700267202 */ /* 0x000fce0000000f00 */
[----:B------:R-:W-:Y:S01]  /*ac10*/  MUFU.EX2 R101, R156 ;  /* 0x0000009c00657308 */ /* 0x000fe20000000800 */
[----:B------:R-:W-:-:S07]  /*ac20*/  MOV R39, R194 ;  /* 0x000000c200277202 */ /* 0x000fce0000000f00 */
[----:B------:R-:W3:Y:S08]  /*ac30*/  MUFU.EX2 R98, R157 ;  /* 0x0000009d00627308 */ /* 0x000ef00000000800 */
[----:B------:R-:W-:Y:S08]  /*ac40*/  MUFU.EX2 R99, R159 ;  /* 0x0000009f00637308 */ /* 0x000ff00000000800 */
[----:B------:R-:W4:Y:S01]  /*ac50*/  MUFU.EX2 R100, R158 ;  /* 0x0000009e00647308 */ /* 0x000f220000000800 */
[----:B------:R-:W-:Y:S01]  /*ac60*/  FADD.FTZ R0, R137, R0 ;  /* 0x0000000089007221 */ /* 0x000fe20000010000 */
[----:B------:R-:W-:Y:S01]  /*ac70*/  IMAD.MOV.U32 R194, RZ, RZ, R185 ;  /* 0x000000ffffc27224 */ /* 0x000fe200078e00b9 */
[----:B------:R-:W-:Y:S01]  /*ac80*/  MOV R137, R39 ;  /* 0x0000002700897202 */ /* 0x000fe20000000f00 */
[----:B------:R-:W-:Y:S01]  /*ac90*/  FADD.FTZ R12, R221, R8 ;  /* 0x00000008dd0c7221 */ /* 0x000fe20000010000 */
[----:B-1----:R-:W-:Y:S01]  /*aca0*/  MOV R143, R138 ;  /* 0x0000008a008f7202 */ /* 0x002fe20000000f00 */
[----:B------:R-:W-:Y:S01]  /*acb0*/  IMAD.MOV.U32 R136, RZ, RZ, R38 ;  /* 0x000000ffff887224 */ /* 0x000fe200078e0026 */
[----:B------:R-:W-:Y:S01]  /*acc0*/  MOV R144, R137 ;  /* 0x0000008900907202 */ /* 0x000fe20000000f00 */
[----:B------:R-:W-:Y:S01]  /*acd0*/  FADD.FTZ R0, R213, R0 ;  /* 0x00000000d5007221 */ /* 0x000fe20000010000 */
[----:B------:R-:W-:Y:S01]  /*ace0*/  MOV R138, R194 ;  /* 0x000000c2008a7202 */ /* 0x000fe20000000f00 */
[----:B------:R-:W-:Y:S01]  /*acf0*/  FADD.FTZ R12, R143, R12 ;  /* 0x0000000c8f0c7221 */ /* 0x000fe20000010000 */
[----:B--2---:R-:W-:Y:S01]  /*ad00*/  F2FP.F16.F32.PACK_AB R8, R116, R120 ;  /* 0x000000787408723e */ /* 0x004fe200000000ff */
[----:B------:R-:W-:Y:S01]  /*ad10*/  FADD.FTZ R7, R2, R7 ;  /* 0x0000000702077221 */ /* 0x000fe20000010000 */
[----:B---3--:R-:W-:Y:S01]  /*ad20*/  F2FP.F16.F32.PACK_AB R9, R98, R101 ;  /* 0x000000656209723e */ /* 0x008fe200000000ff */
[----:B------:R-:W-:Y:S01]  /*ad30*/  IMAD.MOV.U32 R180, RZ, RZ, R195 ;  /* 0x000000ffffb47224 */ /* 0x000fe200078e00c3 */
[----:B------:R-:W-:Y:S01]  /*ad40*/  F2FP.F16.F32.PACK_AB R10, R102, R117 ;  /* 0x00000075660a723e */ /* 0x000fe200000000ff */
[----:B------:R-:W-:Y:S01]  /*ad50*/  MUFU.EX2 R128, R146 ;  /* 0x0000009200807308 */ /* 0x000fe20000000800 */
[----:B----4-:R-:W-:Y:S01]  /*ad60*/  F2FP.F16.F32.PACK_AB R11, R100, R99 ;  /* 0x00000063640b723e */ /* 0x010fe200000000ff */
[----:B------:R-:W-:Y:S01]  /*ad70*/  FADD.FTZ R6, R144, R6 ;  /* 0x0000000690067221 */ /* 0x000fe20000010000 */
[----:B------:R-:W-:Y:S01]  /*ad80*/  MOV R143, R136 ;  /* 0x00000088008f7202 */ /* 0x000fe20000000f00 */
        /* <DEDUP_REMOVED lines=8> */
[----:B------:R-:W-:Y:S01]  /*ae10*/  HMMA.16816.F32 R196, R8, R32, R196 ;  /* 0x0000002008c4723c */ /* 0x000fe200000018c4 */
[----:B------:R-:W-:Y:S01]  /*ae20*/  MOV R141, R37 ;  /* 0x00000025008d7202 */ /* 0x000fe20000000f00 */
[----:B------:R-:W-:Y:S01]  /*ae30*/  FADD.FTZ R0, R136, R0 ;  /* 0x0000000088007221 */ /* 0x000fe20000010000 */
[----:B------:R-:W-:-:S02]  /*ae40*/  IMAD.MOV.U32 R142, RZ, RZ, R133 ;  /* 0x000000ffff8e7224 */ /* 0x000fc400078e0085 */
[----:B------:R-:W-:Y:S01]  /*ae50*/  FADD.FTZ R7, R138, R7 ;  /* 0x000000078a077221 */ /* 0x000fe20000010000 */
[----:B------:R-:W-:Y:S01]  /*ae60*/  MUFU.EX2 R129, R145 ;  /* 0x0000009100817308 */ /* 0x000fe20000000800 */
[C---:B------:R-:W-:Y:S01]  /*ae70*/  HMMA.16816.F32 R104, R8.reuse, R34, R104 ;  /* 0x000000220868723c */ /* 0x040fe20000001868 */
[----:B------:R-:W-:Y:S02]  /*ae80*/  IMAD.MOV.U32 R194, RZ, RZ, R212 ;  /* 0x000000ffffc27224 */ /* 0x000fe400078e00d4 */
[----:B------:R-:W-:Y:S01]  /*ae90*/  FADD.FTZ R6, R139, R6 ;  /* 0x000000068b067221 */ /* 0x000fe20000010000 */
[----:B------:R1:W5:Y:S02]  /*aea0*/  LDL.LU R233, [R1+0x138] ;  /* 0x0001380001e97983 */ /* 0x0003640000300800 */
[----:B------:R-:W-:Y:S01]  /*aeb0*/  HMMA.16816.F32 R92, R8, R24, R92 ;  /* 0x00000018085c723c */ /* 0x000fe2000000185c */
[----:B------:R-:W-:-:S05]  /*aec0*/  FADD.FTZ R0, R140, R0 ;  /* 0x000000008c007221 */ /* 0x000fca0000010000 */
[C---:B------:R-:W-:Y:S06]  /*aed0*/  HMMA.16816.F32 R88, R8.reuse, R26, R88 ;  /* 0x0000001a0858723c */ /* 0x040fec0000001858 */
[C---:B------:R-:W-:Y:S06]  /*aee0*/  HMMA.16816.F32 R76, R8.reuse, R16, R76 ;  /* 0x00000010084c723c */ /* 0x040fec000000184c */
[C---:B------:R-:W-:Y:S06]  /*aef0*/  HMMA.16816.F32 R84, R8.reuse, R18, R84 ;  /* 0x000000120854723c */ /* 0x040fec0000001854 */
[C---:B------:R-:W-:Y:S06]  /*af00*/  HMMA.16816.F32 R80, R8.reuse, R20, R80 ;  /* 0x000000140850723c */ /* 0x040fec0000001850 */
[----:B------:R-:W-:Y:S01]  /*af10*/  HMMA.16816.F32 R72, R8, R22, R72 ;  /* 0x000000160848723c */ /* 0x000fe20000001848 */
[----:B------:R-:W-:-:S02]  /*af20*/  MOV R185, R225 ;  /* 0x000000e100b97202 */ /* 0x000fc40000000f00 */
[----:B------:R-:W-:Y:S01]  /*af30*/  MOV R143, R187 ;  /* 0x000000bb008f7202 */ /* 0x000fe20000000f00 */
[----:B------:R-:W-:Y:S01]  /*af40*/  IMAD.MOV.U32 R136, RZ, RZ, R186 ;  /* 0x000000ffff887224 */ /* 0x000fe200078e00ba */
        /* <DEDUP_REMOVED lines=35> */
[----:B------:R-:W-:-:S02]  /*b180*/  IMAD.MOV.U32 R119, RZ, RZ, R175 ;  /* 0x000000ffff777224 */ /* 0x000fc400078e00af */
[----:B------:R-:W-:Y:S01]  /*b190*/  FADD.FTZ R0, R114, R0 ;  /* 0x0000000072007221 */ /* 0x000fe20000010000 */
        /* <DEDUP_REMOVED lines=21> */
[----:B------:R-:W2:Y:S01]  /*b2f0*/  MUFU.EX2 R96, R160 ;  /* 0x000000a000607308 */ /* 0x000ea20000000800 */
[----:B------:R-:W-:Y:S01]  /*b300*/  FADD.FTZ R6, R242, R6 ;  /* 0x00000006f2067221 */ /* 0x000fe20000010000 */
[----:B------:R-:W-:Y:S01]  /*b310*/  FADD.FTZ R8, R250, R8 ;  /* 0x00000008fa087221 */ /* 0x000fe20000010000 */
[----:B------:R-:W-:Y:S01]  /*b320*/  FADD.FTZ R7, R246, R7 ;  /* 0x00000007f6077221 */ /* 0x000fe20000010000 */
[----:B------:R-:W-:-:S04]  /*b330*/  FADD.FTZ R0, R237, R0 ;  /* 0x00000000ed007221 */ /* 0x000fc80000010000 */
[----:B------:R-:W-:Y:S01]  /*b340*/  MUFU.EX2 R39, R161 ;  /* 0x000000a100277308 */ /* 0x000fe20000000800 */
[----:B------:R-:W-:Y:S01]  /*b350*/  FADD.FTZ R6, R241, R6 ;  /* 0x00000006f1067221 */ /* 0x000fe20000010000 */
[----:B------:R-:W-:-:S06]  /*b360*/  FADD.FTZ R8, R251, R8 ;  /* 0x00000008fb087221 */ /* 0x000fcc0000010000 */
[----:B------:R-:W3:Y:S01]  /*b370*/  MUFU.EX2 R97, R162 ;  /* 0x000000a200617308 */ /* 0x000ee20000000800 */
        /* <DEDUP_REMOVED lines=13> */
[----:B--2---:R-:W-:Y:S01]  /*b450*/  F2FP.F16.F32.PACK_AB R13, R96, R121 ;  /* 0x00000079600d723e */ /* 0x004fe200000000ff */
[----:B------:R-:W-:Y:S01]  /*b460*/  FADD.FTZ R7, R203, R7 ;  /* 0x00000007cb077221 */ /* 0x000fe20000010000 */
[----:B------:R-:W-:Y:S01]  /*b470*/  F2FP.F16.F32.PACK_AB R14, R129, R128 ;  /* 0x00000080810e723e */ /* 0x000fe200000000ff */
[----:B------:R-:W2:Y:S01]  /*b480*/  MUFU.EX2 R124, R150 ;  /* 0x00000096007c7308 */ /* 0x000ea20000000800 */
        /* <DEDUP_REMOVED lines=13> */
[----:B------:R-:W-:Y:S03]  /*b560*/  HMMA.16816.F32 R44, R12, R20, R44 ;  /* 0x000000140c2c723c */ /* 0x000fe6000000182c */
[----:B------:R-:W4:Y:S01]  /*b570*/  MUFU.EX2 R30, R167 ;  /* 0x000000a7001e7308 */ /* 0x000f220000000800 */
[----:B------:R-:W-:Y:S01]  /*b580*/  FADD.FTZ R8, R135, R8 ;  /* 0x0000000887087221 */ /* 0x000fe20000010000 */
[----:B------:R-:W-:Y:S01]  /*b590*/  FADD.FTZ R7, R96, R7 ;  /* 0x0000000760077221 */ /* 0x000fe20000010000 */
[----:B------:R-:W-:-:S05]  /*b5a0*/  FADD.FTZ R0, R98, R0 ;  /* 0x0000000062007221 */ /* 0x000fca0000010000 */
[----:B------:R1:W4:Y:S01]  /*b5b0*/  MUFU.EX2 R38, R163 ;  /* 0x000000a300267308 */ /* 0x0003220000000800 */
[----:B------:R-:W-:Y:S01]  /*b5c0*/  FADD.FTZ R6, R116, R6 ;  /* 0x0000000674067221 */ /* 0x000fe20000010000 */
[C---:B------:R-:W-:Y:S01]  /*b5d0*/  HMMA.16816.F32 R56, R12.reuse, R26, R56 ;  /* 0x0000001a0c38723c */ /* 0x040fe20000001838 */
[----:B------:R-:W-:Y:S01]  /*b5e0*/  FADD.FTZ R8, R128, R8 ;  /* 0x0000000880087221 */ /* 0x000fe20000010000 */
[----:B------:R-:W-:Y:S04]  /*b5f0*/  LDSM.16.MT88.4 R144, [R215+0xb800] ;  /* 0x00b80000d790783b */ /* 0x000fe80000004200 */
[----:B------:R-:W4:Y:S01]  /*b600*/  MUFU.EX2 R125, R149 ;  /* 0x00000095007d7308 */ /* 0x000f220000000800 */
[----:B------:R-:W-:Y:S01]  /*b610*/  FADD.FTZ R7, R39, R7 ;  /* 0x0000000727077221 */ /* 0x000fe20000010000 */
[----:B------:R-:W-:Y:S01]  /*b620*/  FADD.FTZ R0, R99, R0 ;  /* 0x0000000063007221 */ /* 0x000fe20000010000 */
[----:B------:R2:W5:Y:S05]  /*b630*/  LDL.LU R232, [R1+0x134] ;  /* 0x0001340001e87983 */ /* 0x00056a0000300800 */
[----:B------:R-:W4:Y:S01]  /*b640*/  MUFU.EX2 R21, R172 ;  /* 0x000000ac00157308 */ /* 0x000f220000000800 */
[----:B-1----:R-:W1:Y:S01]  /*b650*/  LDSM.16.MT88.4 R160, [R214+0xb800] ;  /* 0x00b80000d6a0783b */ /* 0x002e620000004200 */
[C---:B------:R-:W-:Y:S06]  /*b660*/  HMMA.16816.F32 R48, R12.reuse, R16, R48 ;  /* 0x000000100c30723c */ /* 0x040fec0000001830 */
[----:B------:R-:W1:Y:S01]  /*b670*/  MUFU.EX2 R29, R168 ;  /* 0x000000a8001d7308 */ /* 0x000e620000000800 */
[----:B------:R-:W-:Y:S01]  /*b680*/  HMMA.16816.F32 R40, R12, R18, R40 ;  /* 0x000000120c28723c */ /* 0x000fe20000001828 */
[----:B------:R-:W-:Y:S01]  /*b690*/  FADD.FTZ R6, R117, R6 ;  /* 0x0000000675067221 */ /* 0x000fe20000010000 */
[----:B------:R-:W-:Y:S05]  /*b6a0*/  LDSM.16.MT88.4 R16, [R216+0xb800] ;  /* 0x00b80000d810783b */ /* 0x000fea0000004200 */
[----:B------:R-:W1:Y:S01]  /*b6b0*/  MUFU.EX2 R37, R164 ;  /* 0x000000a400257308 */ /* 0x000e620000000800 */
[----:B------:R-:W-:Y:S01]  /*b6c0*/  FADD.FTZ R8, R129, R8 ;  /* 0x0000000881087221 */ /* 0x000fe20000010000 */
[----:B------:R-:W-:-:S06]  /*b6d0*/  FADD.FTZ R7, R97, R7 ;  /* 0x0000000761077221 */ /* 0x000fcc0000010000 */
[----:B------:R-:W1:Y:S01]  /*b6e0*/  MUFU.EX2 R126, R148 ;  /* 0x00000094007e7308 */ /* 0x000e620000000800 */
[----:B------:R-:W-:-:S07]  /*b6f0*/  FADD.FTZ R0, R100, R0 ;  /* 0x0000000064007221 */ /* 0x000fce0000010000 */
[----:B------:R-:W1:Y:S01]  /*b700*/  MUFU.EX2 R20, R173 ;  /* 0x000000ad00147308 */ /* 0x000e620000000800 */
[----:B------:R-:W-:Y:S01]  /*b710*/  FADD.FTZ R6, R102, R6 ;  /* 0x0000000666067221 */ /* 0x000fe20000010000 */
[----:B------:R1:W5:Y:S06]  /*b720*/  LDL.LU R231, [R1+0x130] ;  /* 0x0001300001e77983 */ /* 0x00036c0000300800 */
[----:B------:R-:W1:Y:S01]  /*b730*/  MUFU.EX2 R26, R169 ;  /* 0x000000a9001a7308 */ /* 0x000e620000000800 */
[----:B--2---:R-:W-:Y:S01]  /*b740*/  FADD.FTZ R8, R124, R8 ;  /* 0x000000087c087221 */ /* 0x004fe20000010000 */
[----:B------:R2:W5:Y:S06]  /*b750*/  LDL.LU R230, [R1+0x12c] ;  /* 0x00012c0001e67983 */ /* 0x00056c0000300800 */
[----:B------:R1:W-:Y:S01]  /*b760*/  MUFU.EX2 R122, R154 ;  /* 0x0000009a007a7308 */ /* 0x0003e20000000800 */
[----:B---3--:R-:W-:Y:S01]  /*b770*/  FADD.FTZ R7, R24, R7 ;  /* 0x0000000718077221 */ /* 0x008fe20000010000 */
[----:B------:R2:W5:Y:S06]  /*b780*/  LDL.LU R229, [R1+0x128] ;  /* 0x0001280001e57983 */ /* 0x00056c0000300800 */
[----:B------:R-:W3:Y:S01]  /*b790*/  MUFU.EX2 R36, R165 ;  /* 0x000000a500247308 */ /* 0x000ee20000000800 */
[----:B----4-:R-:W-:Y:S01]  /*b7a0*/  FADD.FTZ R0, R30, R0 ;  /* 0x000000001e007221 */ /* 0x010fe20000010000 */
[----:B------:R2:W5:Y:S06]  /*b7b0*/  LDL.LU R228, [R1+0x124] ;  /* 0x0001240001e47983 */ /* 0x00056c0000300800 */
[----:B------:R-:W4:Y:S01]  /*b7c0*/  MUFU.EX2 R11, R174 ;  /* 0x000000ae000b7308 */ /* 0x000f220000000800 */
[----:B-1----:R-:W1:Y:S01]  /*b7d0*/  LDSM.16.MT88.4 R152, [R217+0xb800] ;  /* 0x00b80000d998783b */ /* 0x002e620000004200 */
[----:B------:R-:W-:-:S06]  /*b7e0*/  FADD.FTZ R6, R38, R6 ;  /* 0x0000000626067221 */ /* 0x000fcc0000010000 */
[----:B------:R-:W2:Y:S01]  /*b7f0*/  MUFU.EX2 R25, R170 ;  /* 0x000000aa00197308 */ /* 0x000ea20000000800 */
[----:B------:R1:W5:Y:S01]  /*b800*/  LDL.LU R227, [R1+0x120] ;  /* 0x0001200001e37983 */ /* 0x0003620000300800 */
[----:B------:R-:W-:-:S06]  /*b810*/  FADD.FTZ R8, R125, R8 ;  /* 0x000000087d087221 */ /* 0x000fcc0000010000 */
[----:B------:R-:W2:Y:S01]  /*b820*/  MUFU.EX2 R31, R166 ;  /* 0x000000a6001f7308 */ /* 0x000ea20000000800 */
[----:B------:R1:W5:Y:S01]  /*b830*/  LDL.LU R226, [R1+0x11c] ;  /* 0x00011c0001e27983 */ /* 0x0003620000300800 */
[----:B------:R-:W-:Y:S01]  /*b840*/  FADD.FTZ R7, R21, R7 ;  /* 0x0000000715077221 */ /* 0x000fe20000010000 */
[----:B------:R-:W-:Y:S01]  /*b850*/  FADD.FTZ R0, R29, R0 ;  /* 0x000000001d007221 */ /* 0x000fe20000010000 */
[----:B------:R-:W-:Y:S01]  /*b860*/  FADD.FTZ R6, R37, R6 ;  /* 0x0000000625067221 */ /* 0x000fe20000010000 */
[----:B------:R1:W5:Y:S01]  /*b870*/  LDL.LU R225, [R1+0x118] ;  /* 0x0001180001e17983 */ /* 0x0003620000300800 */
[----:B------:R-:W-:Y:S01]  /*b880*/  FADD.FTZ R8, R126, R8 ;  /* 0x000000087e087221 */ /* 0x000fe20000010000 */
[----:B------:R-:W-:Y:S02]  /*b890*/  FADD.FTZ R7, R20, R7 ;  /* 0x0000000714077221 */ /* 0x000fe40000010000 */
[----:B------:R1:W5:Y:S01]  /*b8a0*/  LDL.LU R221, [R1+0x114] ;  /* 0x0001140001dd7983 */ /* 0x0003620000300800 */
[----:B------:R-:W-:-:S03]  /*b8b0*/  FADD.FTZ R0, R26, R0 ;  /* 0x000000001a007221 */ /* 0x000fc60000010000 */
[----:B------:R1:W5:Y:S01]  /*b8c0*/  LDL.LU R220, [R1+0x110] ;  /* 0x0001100001dc7983 */ /* 0x0003620000300800 */
[----:B------:R-:W-:Y:S01]  /*b8d0*/  HMMA.16816.F32 R52, R12, R32, R52 ;  /* 0x000000200c34723c */ /* 0x000fe20000001834 */
[----:B---3--:R-:W-:Y:S02]  /*b8e0*/  FADD.FTZ R6, R36, R6 ;  /* 0x0000000624067221 */ /* 0x008fe40000010000 */
[----:B------:R3:W5:Y:S01]  /*b8f0*/  LDL.LU R218, [R1+0x10c] ;  /* 0x00010c0001da7983 */ /* 0x0007620000300800 */
[----:B------:R-:W-:-:S03]  /*b900*/  FADD.FTZ R8, R122, R8 ;  /* 0x000000087a087221 */ /* 0x000fc60000010000 */
[----:B------:R3:W5:Y:S01]  /*b910*/  LDL.LU R213, [R1+0x108] ;  /* 0x0001080001d57983 */ /* 0x0007620000300800 */
[C---:B------:R-:W-:Y:S01]  /*b920*/  HMMA.16816.F32 R60, R12.reuse, R34, R60 ;  /* 0x000000220c3c723c */ /* 0x040fe2000000183c */
[----:B----4-:R-:W-:Y:S02]  /*b930*/  FADD.FTZ R7, R11, R7 ;  /* 0x000000070b077221 */ /* 0x010fe40000010000 */
[----:B------:R3:W5:Y:S01]  /*b940*/  LDL.LU R212, [R1+0x104] ;  /* 0x0001040001d47983 */ /* 0x0007620000300800 */
[----:B--2---:R-:W-:Y:S02]  /*b950*/  FADD.FTZ R0, R25, R0 ;  /* 0x0000000019007221 */ /* 0x004fe40000010000 */
[----:B------:R-:W-:Y:S01]  /*b960*/  HMMA.16816.F32 R12, R12, R22, R108 ;  /* 0x000000160c0c723c */ /* 0x000fe2000000186c */
        /* <DEDUP_REMOVED lines=18> */
[C---:B------:R-:W-:Y:S06]  /*ba90*/  HMMA.16816.F32 R196, R168.reuse, R160, R196 ;  /* 0x000000a0a8c4723c */ /* 0x040fec00000018c4 */
[C---:B------:R-:W-:Y:S06]  /*baa0*/  HMMA.16816.F32 R192, R168.reuse, R162, R104 ;  /* 0x000000a2a8c0723c */ /* 0x040fec0000001868 */
[C---:B-1----:R-:W-:Y:S06]  /*bab0*/  HMMA.16816.F32 R188, R168.reuse, R152, R92 ;  /* 0x00000098a8bc723c */ /* 0x042fec000000185c */
        /* <DEDUP_REMOVED lines=16> */
[----:B------:R-:W-:Y:S01]  /*bbc0*/  ULDC UR4, c[0x0][0x2d0] ;  /* 0x0000b40000047ab9 */ /* 0x000fe20000000800 */
[----:B------:R-:W-:Y:S01]  /*bbd0*/  UIADD3 UR19, UR21, -0x2, URZ ;  /* 0xfffffffe15137890 */ /* 0x000fe2000fffe03f */
[----:B------:R-:W-:Y:S01]  /*bbe0*/  IMAD.U32 R22, RZ, RZ, UR6 ;  /* 0x00000006ff167e24 */ /* 0x000fe2000f8e00ff */
[----:B------:R-:W3:Y:S01]  /*bbf0*/  LDL.LU R252, [R1+0x94] ;  /* 0x0000940001fc7983 */ /* 0x000ee20000300800 */
[----:B------:R-:W-:Y:S01]  /*bc00*/  IMAD.U32 R10, RZ, RZ, UR6 ;  /* 0x00000006ff0a7e24 */ /* 0x000fe2000f8e00ff */
[----:B------:R-:W-:-:S04]  /*bc10*/  DEPBAR.LE SB0, 0x0 ;  /* 0x000080000000791a */ /* 0x000fc80000000000 */
[----:B------:R-:W4:Y:S04]  /*bc20*/  LDL.LU R130, [R1+0x98] ;  /* 0x0000980001827983 */ /* 0x000f280000300800 */
[----:B------:R-:W3:Y:S01]  /*bc30*/  LDL.LU R131, [R1+0x90] ;  /* 0x0000900001837983 */ /* 0x000ee20000300800 */
[----:B-----5:R-:W-:Y:S01]  /*bc40*/  ISETP.GE.AND P1, PT, R132, UR4, PT ;  /* 0x0000000484007c0c */ /* 0x020fe2000bf26270 */
[----:B------:R-:W-:Y:S01]  /*bc50*/  USHF.R.S32.HI UR22, URZ, 0x1f, UR19 ;  /* 0x0000001f3f167899 */ /* 0x000fe20008011413 */
[----:B------:R-:W-:Y:S01]  /*bc60*/  IMAD.U32 R6, RZ, RZ, UR19 ;  /* 0x00000013ff067e24 */ /* 0x000fe2000f8e00ff */
[----:B------:R-:W-:Y:S01]  /*bc70*/  STL [R1+0x128], R143 ;  /* 0x0001288f01007387 */ /* 0x000fe20000100800 */
[----:B------:R-:W-:-:S03]  /*bc80*/  UIMAD UR4, UR13, UR19, URZ ;  /* 0x000000130d0472a4 */ /* 0x000fc6000f8e023f */
[----:B------:R1:W-:Y:S04]  /*bc90*/  STL [R1+0x124], R142 ;  /* 0x0001248e01007387 */ /* 0x0003e80000100800 */
[----:B------:R-:W-:Y:S02]  /*bca0*/  STL [R1+0x120], R141 ;  /* 0x0001208d01007387 */ /* 0x000fe40000100800 */
[----:B------:R-:W1:Y:S02]  /*bcb0*/  @!P1 LDC.64 R26, c[0x0][0x220] ;  /* 0x00008800ff1a9b82 */ /* 0x000e640000000a00 */
[----:B------:R-:W-:Y:S04]  /*bcc0*/  STL [R1+0x11c], R140 ;  /* 0x00011c8c01007387 */ /* 0x000fe80000100800 */
[----:B------:R-:W-:Y:S02]  /*bcd0*/  STL [R1+0x118], R139 ;  /* 0x0001188b01007387 */ /* 0x000fe40000100800 */
[----:B------:R-:W1:Y:S02]  /*bce0*/  @!P1 LDC.64 R24, c[0x0][0x220] ;  /* 0x00008800ff189b82 */ /* 0x000e640000000a00 */
[----:B------:R-:W-:Y:S04]  /*bcf0*/  STL [R1+0x114], R138 ;  /* 0x0001148a01007387 */ /* 0x000fe80000100800 */
[----:B------:R-:W-:Y:S01]  /*bd00*/  STL [R1+0x110], R137 ;  /* 0x0001108901007387 */ /* 0x000fe20000100800 */
[----:B------:R-:W-:Y:S01]  /*bd10*/  IMAD.U32 R0, RZ, RZ, UR7 ;  /* 0x00000007ff007e24 */ /* 0x000fe2000f8e00ff */
[----:B------:R-:W3:Y:S02]  /*bd20*/  @!P1 LDC.64 R28, c[0x0][0x220] ;  /* 0x00008800ff1c9b82 */ /* 0x000ee40000000a00 */
        /* <DEDUP_REMOVED lines=13> */
[----:B------:R-:W-:Y:S04]  /*be00*/  STL [R1+0xf0], R3 ;  /* 0x0000f00301007387 */ /* 0x000fe80000100800 */
[----:B------:R-:W3:Y:S04]  /*be10*/  LDL.LU R103, [R1+0x80] ;  /* 0x0000800001677983 */ /* 0x000ee80000300800 */
[----:B------:R-:W3:Y:S04]  /*be20*/  LDL.LU R245, [R1+0x84] ;  /* 0x0000840001f57983 */ /* 0x000ee80000300800 */
[----:B------:R-:W3:Y:S01]  /*be30*/  LDL.LU R249, [R1+0x88] ;  /* 0x0000880001f97983 */ /* 0x000ee20000300800 */
[----:B------:R-:W-:Y:S01]  /*be40*/  UIMAD UR4, UR22, UR14, UR4 ;  /* 0x0000000e160472a4 */ /* 0x000fe2000f8e0204 */
[----:B------:R-:W-:Y:S01]  /*be50*/  IMAD.U32 R17, RZ, RZ, UR6 ;  /* 0x00000006ff117e24 */ /* 0x000fe2000f8e00ff */
[----:B------:R-:W-:Y:S01]  /*be60*/  BAR.SYNC.DEFER_BLOCKING 0x0 ;  /* 0x0000000000007b1d */ /* 0x000fe20000010000 */
[----:B------:R-:W-:-:S05]  /*be70*/  IMAD.U32 R14, RZ, RZ, UR6 ;  /* 0x00000006ff0e7e24 */ /* 0x000fca000f8e00ff */
[----:B------:R-:W-:Y:S01]  /*be80*/  VOTEU.ALL UP0, P1 ;  /* 0x00000000003f7886 */ /* 0x000fe20000800000 */
[----:B------:R-:W3:Y:S04]  /*be90*/  LDL.LU R244, [R1+0x8c] ;  /* 0x00008c0001f47983 */ /* 0x000ee80000300800 */
[----:B------:R-:W-:Y:S02]  /*bea0*/  @!UP0 UIMAD UR25, UR7, 0x30, URZ ;  /* 0x00000030071988a4 */ /* 0x000fe4000f8e023f */
[----:B------:R-:W-:Y:S02]  /*beb0*/  @!UP0 UIMAD UR23, UR7, 0x50, URZ ;  /* 0x00000050071788a4 */ /* 0x000fe4000f8e023f */
[----:B------:R-:W-:Y:S01]  /*bec0*/  @!UP0 UIMAD UR22, UR7, 0x60, URZ ;  /* 0x00000060071688a4 */ /* 0x000fe2000f8e023f */
[----:B------:R-:W-:Y:S01]  /*bed0*/  @P1 STS.128 [R233+0x8000], RZ ;  /* 0x008000ffe9001388 */ /* 0x000fe20000000c00 */
[----:B--2---:R-:W-:-:S04]  /*bee0*/  IMAD.WIDE.U32 R6, R6, UR14, R118 ;  /* 0x0000000e06067c25 */ /* 0x004fc8000f8e0076 */
[----:B------:R-:W-:Y:S01]  /*bef0*/  VIADD R7, R7, UR4 ;  /* 0x0000000407077c36 */ /* 0x000fe20008000000 */
[-C--:B------:R-:W-:Y:S01]  /*bf00*/  @!P1 LEA R22, P0, R22, R6.reuse, 0x6 ;  /* 0x0000000616169211 */ /* 0x080fe200078030ff */
[----:B------:R-:W-:Y:S02]  /*bf10*/  @!P1 IMAD.MOV.U32 R12, RZ, RZ, R6 ;  /* 0x000000ffff0c9224 */ /* 0x000fe400078e0006 */
[----:B------:R-:W-:Y:S01]  /*bf20*/  @!P1 IMAD.MOV.U32 R13, RZ, RZ, R7 ;  /* 0x000000ffff0d9224 */ /* 0x000fe200078e0007 */
[----:B------:R-:W-:Y:S01]  /*bf30*/  @!P1 LEA.HI.X R23, R10, R7, R0, 0x6, P0 ;  /* 0x000000070a179211 */ /* 0x000fe200000f3400 */
[----:B------:R-:W-:Y:S01]  /*bf40*/  IMAD.U32 R0, RZ, RZ, UR6 ;  /* 0x00000006ff007e24 */ /* 0x000fe2000f8e00ff */
[----:B------:R-:W-:Y:S01]  /*bf50*/  @!P1 LEA R20, P2, R20, R6, 0x5 ;  /* 0x0000000614149211 */ /* 0x000fe200078428ff */
[----:B----4-:R-:W-:Y:S02]  /*bf60*/  IMAD.MOV.U32 R123, RZ, RZ, R130 ;  /* 0x000000ffff7b7224 */ /* 0x010fe400078e0082 */
[----:B------:R-:W-:Y:S01]  /*bf70*/  @!P1 IMAD.WIDE.U32 R12, R0, 0x50, R12 ;  /* 0x00000050000c9825 */ /* 0x000fe200078e000c */
[----:B------:R-:W-:-:S02]  /*bf80*/  @!P1 IADD3 R0, P0, R6, UR16, RZ ;  /* 0x0000001006009c10 */ /* 0x000fc4000ff1e0ff */
[----:B------:R-:W-:Y:S01]  /*bf90*/  @!P1 LEA.HI.X R21, R9, R7, R8, 0x5, P2 ;  /* 0x0000000709159211 */ /* 0x000fe200010f2c08 */
[----:B------:R-:W-:Y:S01]  /*bfa0*/  IMAD.U32 R8, RZ, RZ, UR6 ;  /* 0x00000006ff087e24 */ /* 0x000fe2000f8e00ff */
[----:B------:R-:W-:Y:S01]  /*bfb0*/  @!P1 IADD3.X R19, R7, UR15, RZ, P0, !PT ;  /* 0x0000000f07139c10 */ /* 0x000fe200087fe4ff */
[----:B------:R-:W-:Y:S02]  /*bfc0*/  @!P1 IMAD.MOV.U32 R10, RZ, RZ, R6 ;  /* 0x000000ffff0a9224 */ /* 0x000fe400078e0006 */
[--C-:B------:R-:W-:Y:S01]  /*bfd0*/  @!P1 IMAD.MOV.U32 R11, RZ, RZ, R7.reuse ;  /* 0x000000ffff0b9224 */ /* 0x100fe200078e0007 */
[----:B-1----:R-:W-:Y:S01]  /*bfe0*/  @!P1 LEA R18, P0, R0, R26, 0x1 ;  /* 0x0000001a00129211 */ /* 0x002fe200078008ff */
[----:B------:R-:W-:Y:S02]  /*bff0*/  @!P1 IMAD.MOV.U32 R9, RZ, RZ, R7 ;  /* 0x000000ffff099224 */ /* 0x000fe400078e0007 */
[----:B------:R-:W-:Y:S01]  /*c000*/  @!P1 IMAD.WIDE.U32 R10, R8, 0x60, R10 ;  /* 0x00000060080a9825 */ /* 0x000fe200078e000a */
[----:B------:R-:W-:-:S02]  /*c010*/  @!P1 LEA R16, P2, R6, R24, 0x1 ;  /* 0x0000001806109211 */ /* 0x000fc400078408ff */
[----:B------:R-:W-:Y:S01]  /*c020*/  @!P1 LEA.HI.X R19, R0, R27, R19, 0x1, P0 ;  /* 0x0000001b00139211 */ /* 0x000fe200000f0c13 */
[----:B------:R-:W-:Y:S01]  /*c030*/  @!P1 IMAD.MOV.U32 R8, RZ, RZ, R6 ;  /* 0x000000ffff089224 */ /* 0x000fe200078e0006 */
[----:B------:R-:W1:Y:S01]  /*c040*/  @!P1 LDC.64 R26, c[0x0][0x220] ;  /* 0x00008800ff1a9b82 */ /* 0x000e620000000a00 */
[----:B---3--:R-:W-:Y:S02]  /*c050*/  IMAD.MOV.U32 R248, RZ, RZ, R131 ;  /* 0x000000fffff87224 */ /* 0x008fe400078e0083 */
[----:B------:R-:W-:Y:S01]  /*c060*/  @!P1 IMAD.WIDE.U32 R8, R17, 0x70, R8 ;  /* 0x0000007011089825 */ /* 0x000fe200078e0008 */
[----:B------:R-:W-:-:S04]  /*c070*/  @!P1 LEA.HI.X R17, R6, R25, R7, 0x1, P2 ;  /* 0x0000001906119211 */ /* 0x000fc800010f0c07 */
[----:B------:R-:W2:Y:S01]  /*c080*/  @!P1 LDC.64 R24, c[0x0][0x220] ;  /* 0x00008800ff189b82 */ /* 0x000ea20000000a00 */
[----:B------:R-:W-:Y:S01]  /*c090*/  @!P1 IMAD.WIDE.U32 R14, R14, 0x30, R6 ;  /* 0x000000300e0e9825 */ /* 0x000fe200078e0006 */
[C---:B------:R-:W-:Y:S01]  /*c0a0*/  @!P1 LEA R6, P0, R20.reuse, R28, 0x1 ;  /* 0x0000001c14069211 */ /* 0x040fe200078008ff */
[----:B------:R-:W-:Y:S01]  /*c0b0*/  @!PT LDS RZ, [RZ] ;  /* 0x00000000fffff984 */ /* 0x000fe20000000800 */
[----:B------:R-:W-:Y:S01]  /*c0c0*/  @!PT LDS RZ, [RZ] ;  /* 0x00000000fffff984 */ /* 0x000fe20000000800 */
[----:B------:R-:W-:Y:S01]  /*c0d0*/  @!PT LDS RZ, [RZ] ;  /* 0x00000000fffff984 */ /* 0x000fe20000000800 */
[----:B------:R3:W-:Y:S02]  /*c0e0*/  @!P1 LDGSTS.E.BYPASS.LTC128B.128 [R233+0x8000], desc[UR26][R16.64] ;  /* 0x0800000010e99fae */ /* 0x0007e4000b901d5a */
[----:B------:R-:W-:Y:S01]  /*c0f0*/  @!P1 VIADD R0, R15, UR25 ;  /* 0x000000190f009c36 */ /* 0x000fe20008000000 */
[----:B------:R-:W-:Y:S01]  /*c100*/  @!P1 LEA.HI.X R7, R20, R29, R21, 0x1, P0 ;  /* 0x0000001d14079211 */ /* 0x000fe200000f0c15 */
[----:B------:R-:W-:Y:S01]  /*c110*/  @P1 STS.128 [R233+0x8800], RZ ;  /* 0x008800ffe9001388 */ /* 0x000fe20000000c00 */
[----:B------:R-:W-:-:S03]  /*c120*/  @!UP0 UIMAD UR4, UR7, 0x70, URZ ;  /* 0x00000070070488a4 */ /* 0x000fc6000f8e023f */
[----:B------:R-:W-:Y:S01]  /*c130*/  @!PT LDS RZ, [RZ] ;  /* 0x00000000fffff984 */ /* 0x000fe20000000800 */
[----:B------:R-:W-:Y:S01]  /*c140*/  @!PT LDS RZ, [RZ] ;  /* 0x00000000fffff984 */ /* 0x000fe20000000800 */
[----:B------:R-:W-:Y:S01]  /*c150*/  @!PT LDS RZ, [RZ] ;  /* 0x00000000fffff984 */ /* 0x000fe20000000800 */
[----:B------:R2:W-:Y:S01]  /*c160*/  @!P1 LDGSTS.E.BYPASS.LTC128B.128 [R233+0x8800], desc[UR26][R18.64] ;  /* 0x0880000012e99fae */ /* 0x0005e2000b901d5a */
[----:B-1----:R-:W-:-:S03]  /*c170*/  @!P1 LEA R20, P2, R14, R26, 0x1 ;  /* 0x0000001a0e149211 */ /* 0x002fc600078408ff */
[----:B------:R-:W-:Y:S01]  /*c180*/  @P1 STS.128 [R233+0x9000], RZ ;  /* 0x009000ffe9001388 */ /* 0x000fe20000000c00 */
[----:B------:R-:W-:Y:S01]  /*c190*/  @!P1 LEA.HI.X R21, R14, R27, R0, 0x1, P2 ;  /* 0x0000001b0e159211 */ /* 0x000fe200010f0c00 */
[----:B------:R-:W-:Y:S02]  /*c1a0*/  @!P1 VIADD R0, R13, UR23 ;  /* 0x000000170d009c36 */ /* 0x000fe40008000000 */
[----:B------:R-:W-:Y:S01]  /*c1b0*/  @!PT LDS RZ, [RZ] ;  /* 0x00000000fffff984 */ /* 0x000fe20000000800 */
[----:B------:R-:W-:Y:S01]  /*c1c0*/  @!PT LDS RZ, [RZ] ;  /* 0x00000000fffff984 */ /* 0x000fe20000000800 */
[----:B------:R-:W-:Y:S01]  /*c1d0*/  @!PT LDS RZ, [RZ] ;  /* 0x00000000fffff984 */ /* 0x000fe20000000800 */
[----:B------:R1:W-:Y:S01]  /*c1e0*/  @!P1 LDGSTS.E.BYPASS.LTC128B.128 [R233+0x9000], desc[UR26][R6.64] ;  /* 0x0900000006e99fae */ /* 0x0003e2000b901d5a */
[----:B------:R-:W-:Y:S01]  /*c1f0*/  @!P1 LEA R14, P2, R10, R32, 0x1 ;  /* 0x000000200a0e9211 */ /* 0x000fe200078408ff */
[----:B------:R-:W-:Y:S02]  /*c200*/  @!P1 VIADD R9, R9, UR4 ;  /* 0x0000000409099c36 */ /* 0x000fe40008000000 */
[----:B------:R-:W-:Y:S01]  /*c210*/  @P1 STS.128 [R233+0x9800], RZ ;  /* 0x009800ffe9001388 */ /* 0x000fe20000000c00 */
[----:B---3--:R-:W-:-:S03]  /*c220*/  @!P1 LEA R16, P3, R12, R30, 0x1 ;  /* 0x0000001e0c109211 */ /* 0x008fc600078608ff */
[----:B------:R-:W-:Y:S01]  /*c230*/  @!PT LDS RZ, [RZ] ;  /* 0x00000000fffff984 */ /* 0x000fe20000000800 */
[----:B------:R-:W-:Y:S01]  /*c240*/  @!PT LDS RZ, [RZ] ;  /* 0x00000000fffff984 */ /* 0x000fe20000000800 */
[----:B------:R-:W-:Y:S01]  /*c250*/  @!PT LDS RZ, [RZ] ;  /* 0x00000000fffff984 */ /* 0x000fe20000000800 */
[----:B------:R-:W-:Y:S01]  /*c260*/  @!P1 LDGSTS.E.BYPASS.LTC128B.128 [R233+0x9800], desc[UR26][R20.64] ;  /* 0x0980000014e99fae */ /* 0x000fe2000b901d5a */
[----:B--2---:R-:W-:Y:S02]  /*c270*/  @!P1 LEA R18, P0, R22, R24, 0x1 ;  /* 0x0000001816129211 */ /* 0x004fe400078008ff */
[----:B------:R-:W-:Y:S02]  /*c280*/  @!P1 LEA.HI.X R17, R12, R31, R0, 0x1, P3 ;  /* 0x0000001f0c119211 */ /* 0x000fe400018f0c00 */
[----:B------:R-:W-:Y:S01]  /*c290*/  @!P1 LEA.HI.X R19, R22, R25, R23, 0x1, P0 ;  /* 0x0000001916139211 */ /* 0x000fe200000f0c17 */
[----:B------:R-:W-:Y:S04]  /*c2a0*/  @P1 STS.128 [R233+0xa000], RZ ;  /* 0x00a000ffe9001388 */ /* 0x000fe80000000c00 */
[----:B------:R-:W-:Y:S01]  /*c2b0*/  @!PT LDS RZ, [RZ] ;  /* 0x00000000fffff984 */ /* 0x000fe20000000800 */
[----:B------:R-:W-:Y:S01]  /*c2c0*/  @!PT LDS RZ, [RZ] ;  /* 0x00000000fffff984 */ /* 0x000fe20000000800 */
[----:B------:R-:W-:Y:S01]  /*c2d0*/  @!PT LDS RZ, [RZ] ;  /* 0x00000000fffff984 */ /* 0x000fe20000000800 */
[----:B------:R-:W-:Y:S01]  /*c2e0*/  @!P1 LDGSTS.E.BYPASS.LTC128B.128 [R233+0xa000], desc[UR26][R18.64] ;  /* 0x0a00000012e99fae */ /* 0x000fe2000b901d5a */
[----:B-1----:R-:W-:Y:S01]  /*c2f0*/  @!P1 VIADD R7, R11, UR22 ;  /* 0x000000160b079c36 */ /* 0x002fe20008000000 */
[----:B------:R-:W-:-:S02]  /*c300*/  @!P1 LEA R6, P0, R8, R34, 0x1 ;  /* 0x0000002208069211 */ /* 0x000fc400078008ff */
[----:B------:R-:W-:Y:S02]  /*c310*/  @P1 STS.128 [R233+0xa800], RZ ;  /* 0x00a800ffe9001388 */ /* 0x000fe40000000c00 */
[----:B------:R-:W-:Y:S02]  /*c320*/  @!P1 LEA.HI.X R15, R10, R33, R7, 0x1, P2 ;  /* 0x000000210a0f9211 */ /* 0x000fe400010f0c07 */
[----:B------:R-:W-:Y:S01]  /*c330*/  @!PT LDS RZ, [RZ] ;  /* 0x00000000fffff984 */ /* 0x000fe20000000800 */
[----:B------:R-:W-:Y:S01]  /*c340*/  @!PT LDS RZ, [RZ] ;  /* 0x00000000fffff984 */ /* 0x000fe20000000800 */
[----:B------:R-:W-:Y:S01]  /*c350*/  @!PT LDS RZ, [RZ] ;  /* 0x00000000fffff984 */ /* 0x000fe20000000800 */
[----:B------:R-:W-:Y:S01]  /*c360*/  @!P1 LDGSTS.E.BYPASS.LTC128B.128 [R233+0xa800], desc[UR26][R16.64] ;  /* 0x0a80000010e99fae */ /* 0x000fe2000b901d5a */
[----:B------:R-:W-:-:S03]  /*c370*/  @!P1 LEA.HI.X R7, R8, R35, R9, 0x1, P0 ;  /* 0x0000002308079211 */ /* 0x000fc600000f0c09 */
[----:B------:R-:W-:Y:S04]  /*c380*/  @P1 STS.128 [R233+0xb000], RZ ;  /* 0x00b000ffe9001388 */ /* 0x000fe80000000c00 */
[----:B------:R-:W-:Y:S01]  /*c390*/  @!PT LDS RZ, [RZ] ;  /* 0x00000000fffff984 */ /* 0x000fe20000000800 */
[----:B------:R-:W-:Y:S01]  /*c3a0*/  @!PT LDS RZ, [RZ] ;  /* 0x00000000fffff984 */ /* 0x000fe20000000800 */
[----:B------:R-:W-:Y:S01]  /*c3b0*/  @!PT LDS RZ, [RZ] ;  /* 0x00000000fffff984 */ /* 0x000fe20000000800 */
[----:B------:R1:W-:Y:S04]  /*c3c0*/  @!P1 LDGSTS.E.BYPASS.LTC128B.128 [R233+0xb000], desc[UR26][R14.64] ;  /* 0x0b0000000ee99fae */ /* 0x0003e8000b901d5a */
[----:B------:R-:W-:Y:S04]  /*c3d0*/  @P1 STS.128 [R233+0xb800], RZ ;  /* 0x00b800ffe9001388 */ /* 0x000fe80000000c00 */
[----:B------:R-:W-:Y:S01]  /*c3e0*/  @!PT LDS RZ, [RZ] ;  /* 0x00000000fffff984 */ /* 0x000fe20000000800 */
[----:B------:R-:W-:Y:S01]  /*c3f0*/  @!PT LDS RZ, [RZ] ;  /* 0x00000000fffff984 */ /* 0x000fe20000000800 */
[----:B------:R-:W-:Y:S01]  /*c400*/  @!PT LDS RZ, [RZ] ;  /* 0x00000000fffff984 */ /* 0x000fe20000000800 */
[----:B------:R2:W-:Y:S04]  /*c410*/  @!P1 LDGSTS.E.BYPASS.LTC128B.128 [R233+0xb800], desc[UR26][R6.64] ;  /* 0x0b80000006e99fae */ /* 0x0005e8000b901d5a */
[----:B------:R-:W-:Y:S04]  /*c420*/  LDSM.16.M88.4 R28, [R220] ;  /* 0x00000000dc1c783b */ /* 0x000fe80000000200 */
[----:B------:R-:W-:Y:S04]  /*c430*/  LDSM.16.M88.4 R24, [R220+0x2000] ;  /* 0x00200000dc18783b */ /* 0x000fe80000000200 */
[----:B------:R-:W-:Y:S04]  /*c440*/  LDSM.16.M88.4 R36, [R213+0x5800] ;  /* 0x00580000d524783b */ /* 0x000fe80000000200 */
[----:B------:R-:W-:Y:S04]  /*c450*/  LDSM.16.M88.4 R8, [R213+0x4800] ;  /* 0x00480000d508783b */ /* 0x000fe80000000200 */
[----:B-1----:R-:W1:Y:S04]  /*c460*/  LDSM.16.M88.4 R12, [R213+0x5000] ;  /* 0x00500000d50c783b */ /* 0x002e680000000200 */
[----:B------:R-:W-:Y:S04]  /*c470*/  LDSM.16.M88.4 R16, [R235+0x2000] ;  /* 0x00200000eb10783b */ /* 0x000fe80000000200 */
[----:B------:R-:W3:Y:S04]  /*c480*/  LDSM.16.M88.4 R40, [R134+0x5000] ;  /* 0x005000008628783b */ /* 0x000ee80000000200 */
[----:B------:R-:W4:Y:S04]  /*c490*/  LDSM.16.M88.4 R56, [R134+0x5800] ;  /* 0x005800008638783b */ /* 0x000f280000000200 */
[----:B------:R-:W-:Y:S04]  /*c4a0*/  LDSM.16.M88.4 R20, [R235] ;  /* 0x00000000eb14783b */ /* 0x000fe80000000200 */
[----:B------:R-:W2:Y:S01]  /*c4b0*/  LDSM.16.M88.4 R44, [R134+0x4800] ;  /* 0x00480000862c783b */ /* 0x000ea20000000200 */
[----:B------:R-:W-:-:S03]  /*c4c0*/  IMAD.MOV.U32 R142, RZ, RZ, R252 ;  /* 0x000000ffff8e7224 */ /* 0x000fc600078e00fc */
[----:B------:R-:W-:Y:S01]  /*c4d0*/  LDSM.16.M88.4 R32, [R213+0x6800] ;  /* 0x00680000d520783b */ /* 0x000fe20000000200 */
[----:B------:R-:W-:Y:S01]  /*c4e0*/  IMAD.MOV.U32 R143, RZ, RZ, R248 ;  /* 0x000000ffff8f7224 */ /* 0x000fe200078e00f8 */
[----:B------:R-:W-:Y:S02]  /*c4f0*/  LOP3.LUT R224, R224, 0xffffffdf, RZ, 0xc0, !PT ;  /* 0xffffffdfe0e07812 */ /* 0x000fe400078ec0ff */
[----:B------:R-:W0:Y:S01]  /*c500*/  LDGDEPBAR ;  /* 0x00000000000079af */ /* 0x000e220000000000 */
[-C--:B-1----:R-:W-:Y:S06]  /*c510*/  HMMA.16816.F32 R72, R28, R12.reuse, RZ ;  /* 0x0000000c1c48723c */ /* 0x082fec00000018ff */
[C---:B------:R-:W-:Y:S06]  /*c520*/  HMMA.16816.F32 R64, R24.reuse, R12, RZ ;  /* 0x0000000c1840723c */ /* 0x040fec00000018ff */
[-C--:B------:R-:W-:Y:S06]  /*c530*/  HMMA.16816.F32 R60, R24, R14.reuse, RZ ;  /* 0x0000000e183c723c */ /* 0x080fec00000018ff */
[----:B------:R-:W-:Y:S06]  /*c540*/  HMMA.16816.F32 R52, R28, R14, RZ ;  /* 0x0000000e1c34723c */ /* 0x000fec00000018ff */
[----:B------:R-:W-:Y:S06]  /*c550*/  HMMA.16816.F32 R12, R24, R36, RZ ;  /* 0x00000024180c723c */ /* 0x000fec00000018ff */
[-C--:B------:R-:W-:Y:S06]  /*c560*/  HMMA.16816.F32 R88, R28, R8.reuse, RZ ;  /* 0x000000081c58723c */ /* 0x080fec00000018ff */
[C---:B------:R-:W-:Y:S06]  /*c570*/  HMMA.16816.F32 R84, R24.reuse, R8, RZ ;  /* 0x000000081854723c */ /* 0x040fec00000018ff */
[-C--:B------:R-:W-:Y:S06]  /*c580*/  HMMA.16816.F32 R80, R24, R10.reuse, RZ ;  /* 0x0000000a1850723c */ /* 0x080fec00000018ff */
[----:B------:R-:W-:Y:S01]  /*c590*/  HMMA.16816.F32 R76, R28, R10, RZ ;  /* 0x0000000a1c4c723c */ /* 0x000fe200000018ff */
[----:B------:R-:W1:Y:S05]  /*c5a0*/  LDSM.16.M88.4 R8, [R213+0x6000] ;  /* 0x00600000d508783b */ /* 0x000e6a0000000200 */
[C---:B---3--:R-:W-:Y:S01]  /*c5b0*/  HMMA.16816.F32 R124, R16.reuse, R42, R60 ;  /* 0x0000002a107c723c */ /* 0x048fe2000000183c */
[----:B------:R-:W-:Y:S05]  /*c5c0*/  LDSM.16.M88.4 R60, [R103] ;  /* 0x00000000673c783b */ /* 0x000fea0000000200 */
[----:B----4-:R-:W-:Y:S01]  /*c5d0*/  HMMA.16816.F32 R108, R16, R56, R12 ;  /* 0x00000038106c723c */ /* 0x010fe2000000180c */
[----:B------:R-:W3:Y:S05]  /*c5e0*/  LDSM.16.M88.4 R12, [R2] ;  /* 0x00000000020c783b */ /* 0x000eea0000000200 */
[-C--:B--2---:R-:W-:Y:S06]  /*c5f0*/  HMMA.16816.F32 R240, R20, R44.reuse, R88 ;  /* 0x0000002c14f0723c */ /* 0x084fec0000001858 */
[C---:B------:R-:W-:Y:S06]  /*c600*/  HMMA.16816.F32 R236, R16.reuse, R44, R84 ;  /* 0x0000002c10ec723c */ /* 0x040fec0000001854 */
[----:B------:R-:W-:Y:S06]  /*c610*/  HMMA.16816.F32 R208, R16, R46, R80 ;  /* 0x0000002e10d0723c */ /* 0x000fec0000001850 */
[-C--:B-1----:R-:W-:Y:S06]  /*c620*/  HMMA.16816.F32 R88, R28, R8.reuse, RZ ;  /* 0x000000081c58723c */ /* 0x082fec00000018ff */
[C---:B------:R-:W-:Y:S06]  /*c630*/  HMMA.16816.F32 R84, R24.reuse, R8, RZ ;  /* 0x000000081854723c */ /* 0x040fec00000018ff */
[-C--:B------:R-:W-:Y:S06]  /*c640*/  HMMA.16816.F32 R92, R24, R10.reuse, RZ ;  /* 0x0000000a185c723c */ /* 0x080fec00000018ff */
[----:B------:R-:W-:Y:S01]  /*c650*/  HMMA.16816.F32 R80, R28, R10, RZ ;  /* 0x0000000a1c50723c */ /* 0x000fe200000018ff */
[----:B------:R-:W1:Y:S05]  /*c660*/  LDSM.16.M88.4 R8, [R2+0x2000] ;  /* 0x002000000208783b */ /* 0x000e6a0000000200 */
[----:B---3--:R-:W-:Y:S06]  /*c670*/  HMMA.16816.F32 R4, R12, R60, R240 ;  /* 0x0000003c0c04723c */ /* 0x008fec00000018f0 */
[C---:B------:R-:W-:Y:S01]  /*c680*/  HMMA.16816.F32 R116, R20.reuse, R42, R52 ;  /* 0x0000002a1474723c */ /* 0x040fe20000001834 */
[----:B------:R-:W2:Y:S05]  /*c690*/  LDSM.16.M88.4 R52, [R134+0x6000] ;  /* 0x006000008634783b */ /* 0x000eaa0000000200 */
[----:B------:R-:W-:-:S12]  /*c6a0*/  HMMA.16816.F32 R200, R20, R40, R72 ;  /* 0x0000002814c8723c */ /* 0x000fd80000001848 */
[----:B------:R-:W-:Y:S02]  /*c6b0*/  IMAD.MOV.U32 R223, RZ, RZ, R4 ;  /* 0x000000ffffdf7224 */ /* 0x000fe400078e0004 */
[----:B------:R-:W-:Y:S02]  /*c6c0*/  IMAD.MOV.U32 R222, RZ, RZ, R5 ;  /* 0x000000ffffde7224 */ /* 0x000fe400078e0005 */
[----:B------:R-:W-:Y:S02]  /*c6d0*/  IMAD.MOV.U32 R219, RZ, RZ, R6 ;  /* 0x000000ffffdb7224 */ /* 0x000fe400078e0006 */
[----:B------:R-:W-:Y:S02]  /*c6e0*/  IMAD.MOV.U32 R135, RZ, RZ, R7 ;  /* 0x000000ffff877224 */ /* 0x000fe400078e0007 */
[----:B-1----:R-:W-:Y:S06]  /*c6f0*/  HMMA.16816.F32 R4, R8, R60, R236 ;  /* 0x0000003c0804723c */ /* 0x002fec00000018ec */
[----:B------:R-:W-:Y:S01]  /*c700*/  HMMA.16816.F32 R128, R16, R40, R64 ;  /* 0x000000281080723c */ /* 0x000fe20000001840 */
[----:B------:R-:W1:Y:S05]  /*c710*/  LDSM.16.M88.4 R40, [R245] ;  /* 0x00000000f528783b */ /* 0x000e6a0000000200 */
[----:B------:R-:W-:Y:S06]  /*c720*/  HMMA.16816.F32 R204, R20, R46, R76 ;  /* 0x0000002e14cc723c */ /* 0x000fec000000184c */
[----:B------:R-:W-:Y:S06]  /*c730*/  HMMA.16816.F32 R48, R28, R36, RZ ;  /* 0x000000241c30723c */ /* 0x000fec00000018ff */
[----:B------:R-:W-:Y:S01]  /*c740*/  HMMA.16816.F32 R44, R24, R38, RZ ;  /* 0x00000026182c723c */ /* 0x000fe200000018ff */
[----:B------:R-:W-:-:S02]  /*c750*/  IMAD.MOV.U32 R251, RZ, RZ, R7 ;  /* 0x000000fffffb7224 */ /* 0x000fc400078e0007 */
[----:B------:R-:W-:-:S03]  /*c760*/  IMAD.MOV.U32 R250, RZ, RZ, R4 ;  /* 0x000000fffffa7224 */ /* 0x000fc600078e0004 */
[----:B------:R-:W-:Y:S01]  /*c770*/  HMMA.16816.F32 R64, R28, R38, RZ ;  /* 0x000000261c40723c */ /* 0x000fe200000018ff */
[----:B------:R3:W4:Y:S05]  /*c780*/  LDSM.16.M88.4 R36, [R249] ;  /* 0x00000000f924783b */ /* 0x00072a0000000200 */
[-C--:B--2---:R-:W-:Y:S06]  /*c790*/  HMMA.16816.F32 R88, R20, R52.reuse, R88 ;  /* 0x000000341458723c */ /* 0x084fec0000001858 */
[----:B------:R-:W-:Y:S07]  /*c7a0*/  HMMA.16816.F32 R84, R16, R52, R84 ;  /* 0x000000341054723c */ /* 0x000fee0000001854 */
[----:B------:R-:W-:-:S02]  /*c7b0*/  IMAD.MOV.U32 R52, RZ, RZ, R6 ;  /* 0x000000ffff347224 */ /* 0x000fc400078e0006 */
[----:B---3--:R-:W-:Y:S02]  /*c7c0*/  IMAD.MOV.U32 R249, RZ, RZ, R5 ;  /* 0x000000fffff97224 */ /* 0x008fe400078e0005 */
[----:B------:R-:W-:-:S15]  /*c7d0*/  HMMA.16816.F32 R4, R8, R62, R208 ;  /* 0x0000003e0804723c */ /* 0x000fde00000018d0 */
[----:B------:R-:W-:-:S09]  /*c7e0*/  NOP ;  /* 0x0000000000007918 */ /* 0x000fd20000000000 */
[----:B------:R-:W-:Y:S02]  /*c7f0*/  IMAD.MOV.U32 R141, RZ, RZ, R4 ;  /* 0x000000ffff8d7224 */ /* 0x000fe400078e0004 */
[----:B------:R-:W-:Y:S02]  /*c800*/  IMAD.MOV.U32 R252, RZ, RZ, R5 ;  /* 0x000000fffffc7224 */ /* 0x000fe400078e0005 */
[----:B------:R-:W-:Y:S02]  /*c810*/  IMAD.MOV.U32 R235, RZ, RZ, R6 ;  /* 0x000000ffffeb7224 */ /* 0x000fe400078e0006 */
[----:B------:R-:W-:Y:S02]  /*c820*/  IMAD.MOV.U32 R234, RZ, RZ, R7 ;  /* 0x000000ffffea7224 */ /* 0x000fe400078e0007 */
[----:B------:R-:W-:Y:S06]  /*c830*/  HMMA.16816.F32 R4, R12, R62, R204 ;  /* 0x0000003e0c04723c */ /* 0x000fec00000018cc */
[----:B-1----:R-:W-:Y:S06]  /*c840*/  HMMA.16816.F32 R60, R8, R40, R128 ;  /* 0x00000028083c723c */ /* 0x002fec0000001880 */
[----:B------:R-:W-:Y:S01]  /*c850*/  HMMA.16816.F32 R112, R20, R56, R48 ;  /* 0x000000381470723c */ /* 0x000fe20000001830 */
[----:B------:R-:W-:Y:S01]  /*c860*/  IMAD.MOV.U32 R0, RZ, RZ, R142 ;  /* 0x000000ffff007224 */ /* 0x000fe200078e008e */
[----:B------:R-:W1:Y:S10]  /*c870*/  LDSM.16.M88.4 R48, [R134+0x6800] ;  /* 0x006800008630783b */ /* 0x000e740000000200 */
[----:B------:R-:W-:-:S02]  /*c880*/  IMAD.MOV.U32 R136, RZ, RZ, R4 ;  /* 0x000000ffff887224 */ /* 0x000fc400078e0004 */
[----:B------:R-:W-:Y:S02]  /*c890*/  IMAD.MOV.U32 R71, RZ, RZ, R5 ;  /* 0x000000ffff477224 */ /* 0x000fe400078e0005 */
[----:B------:R-:W-:Y:S02]  /*c8a0*/  IMAD.MOV.U32 R70, RZ, RZ, R6 ;  /* 0x000000ffff467224 */ /* 0x000fe400078e0006 */
[----:B------:R-:W-:Y:S02]  /*c8b0*/  IMAD.MOV.U32 R69, RZ, RZ, R7 ;  /* 0x000000ffff457224 */ /* 0x000fe400078e0007 */
[----:B------:R-:W-:Y:S01]  /*c8c0*/  HMMA.16816.F32 R4, R12, R40, R200 ;  /* 0x000000280c04723c */ /* 0x000fe200000018c8 */
[----:B------:R-:W-:Y:S02]  /*c8d0*/  IMAD.MOV.U32 R140, RZ, RZ, R60 ;  /* 0x000000ffff8c7224 */ /* 0x000fe400078e003c */
[----:B------:R-:W-:Y:S02]  /*c8e0*/  IMAD.MOV.U32 R139, RZ, RZ, R61 ;  /* 0x000000ffff8b7224 */ /* 0x000fe400078e003d */
[----:B------:R-:W-:-:S02]  /*c8f0*/  IMAD.MOV.U32 R138, RZ, RZ, R62 ;  /* 0x000000ffff8a7224 */ /* 0x000fc400078e003e */
[----:B------:R-:W-:Y:S02]  /*c900*/  IMAD.MOV.U32 R137, RZ, RZ, R63 ;  /* 0x000000ffff897224 */ /* 0x000fe400078e003f */
[-C--:B------:R-:W-:Y:S06]  /*c910*/  HMMA.16816.F32 R60, R8, R42.reuse, R124 ;  /* 0x0000002a083c723c */ /* 0x080fec000000187c */
[----:B------:R-:W-:Y:S09]  /*c920*/  HMMA.16816.F32 R40, R12, R42, R116 ;  /* 0x0000002a0c28723c */ /* 0x000ff20000001874 */
[----:B------:R-:W-:-:S02]  /*c930*/  IMAD.MOV.U32 R245, RZ, RZ, R7 ;  /* 0x000000fffff57224 */ /* 0x000fc400078e0007 */
[----:B------:R-:W-:Y:S02]  /*c940*/  IMAD.MOV.U32 R246, RZ, RZ, R6 ;  /* 0x000000fffff67224 */ /* 0x000fe400078e0006 */
[----:B------:R-:W-:-:S11]  /*c950*/  IMAD.MOV.U32 R7, RZ, RZ, R143 ;  /* 0x000000ffff077224 */ /* 0x000fd600078e008f */
[----:B------:R-:W-:Y:S02]  /*c960*/  IMAD.MOV.U32 R6, RZ, RZ, R40 ;  /* 0x000000ffff067224 */ /* 0x000fe400078e0028 */
[----:B------:R-:W-:Y:S02]  /*c970*/  IMAD.MOV.U32 R2, RZ, RZ, R41 ;  /* 0x000000ffff027224 */ /* 0x000fe400078e0029 */
[----:B------:R-:W-:Y:S02]  /*c980*/  IMAD.MOV.U32 R143, RZ, RZ, R42 ;  /* 0x000000ffff8f7224 */ /* 0x000fe400078e002a */
[----:B------:R-:W-:Y:S02]  /*c990*/  IMAD.MOV.U32 R142, RZ, RZ, R43 ;  /* 0x000000ffff8e7224 */ /* 0x000fe400078e002b */
[----:B----4-:R-:W-:Y:S06]  /*c9a0*/  HMMA.16816.F32 R40, R12, R36, R112 ;  /* 0x000000240c28723c */ /* 0x010fec0000001870 */
[-C--:B------:R-:W-:Y:S01]  /*c9b0*/  HMMA.16816.F32 R72, R16, R58.reuse, R44 ;  /* 0x0000003a1048723c */ /* 0x080fe2000000182c */
[----:B------:R-:W2:Y:S05]  /*c9c0*/  LDSM.16.M88.4 R44, [R213+0x7000] ;  /* 0x00700000d52c783b */ /* 0x000eaa0000000200 */
[----:B------:R-:W-:-:S12]  /*c9d0*/  HMMA.16816.F32 R56, R20, R58, R64 ;  /* 0x0000003a1438723c */ /* 0x000fd80000001840 */
[----:B------:R-:W-:Y:S02]  /*c9e0*/  IMAD.MOV.U32 R243, RZ, RZ, R41 ;  /* 0x000000fffff37224 */ /* 0x000fe400078e0029 */
[----:B------:R-:W-:Y:S02]  /*c9f0*/  IMAD.MOV.U32 R242, RZ, RZ, R42 ;  /* 0x000000fffff27224 */ /* 0x000fe400078e002a */
[----:B------:R-:W-:Y:S02]  /*ca00*/  IMAD.MOV.U32 R241, RZ, RZ, R43 ;  /* 0x000000fffff17224 */ /* 0x000fe400078e002b */
[----:B------:R-:W-:Y:S02]  /*ca10*/  IMAD.MOV.U32 R240, RZ, RZ, R40 ;  /* 0x000000fffff07224 */ /* 0x000fe400078e0028 */
[----:B------:R-:W-:Y:S06]  /*ca20*/  HMMA.16816.F32 R40, R8, R36, R108 ;  /* 0x000000240828723c */ /* 0x000fec000000186c */
[-C--:B------:R-:W-:Y:S06]  /*ca30*/  HMMA.16816.F32 R104, R28, R32.reuse, RZ ;  /* 0x000000201c68723c */ /* 0x080fec00000018ff */
[C---:B------:R-:W-:Y:S06]  /*ca40*/  HMMA.16816.F32 R100, R24.reuse, R32, RZ ;  /* 0x000000201864723c */ /* 0x040fec00000018ff */
[-C--:B------:R-:W-:Y:S06]  /*ca50*/  HMMA.16816.F32 R96, R24, R34.reuse, RZ ;  /* 0x000000221860723c */ /* 0x080fec00000018ff */
[----:B------:R-:W-:Y:S01]  /*ca60*/  HMMA.16816.F32 R76, R28, R34, RZ ;  /* 0x000000221c4c723c */ /* 0x000fe200000018ff */
[----:B------:R-:W3:Y:S01]  /*ca70*/  LDSM.16.M88.4 R32, [R244] ;  /* 0x00000000f420783b */ /* 0x000ee20000000200 */
[----:B------:R-:W-:-:S02]  /*ca80*/  IMAD.MOV.U32 R239, RZ, RZ, R41 ;  /* 0x000000ffffef7224 */ /* 0x000fc400078e0029 */
[----:B------:R-:W-:Y:S02]  /*ca90*/  IMAD.MOV.U32 R238, RZ, RZ, R42 ;  /* 0x000000ffffee7224 */ /* 0x000fe400078e002a */
[----:B------:R-:W-:Y:S02]  /*caa0*/  IMAD.MOV.U32 R237, RZ, RZ, R43 ;  /* 0x000000ffffed7224 */ /* 0x000fe400078e002b */
[----:B------:R-:W-:Y:S02]  /*cab0*/  IMAD.MOV.U32 R236, RZ, RZ, R40 ;  /* 0x000000ffffec7224 */ /* 0x000fe400078e0028 */
[----:B------:R-:W-:Y:S01]  /*cac0*/  HMMA.16816.F32 R40, R8, R38, R72 ;  /* 0x000000260828723c */ /* 0x000fe20000001848 */
[----:B------:R-:W-:-:S05]  /*cad0*/  IMAD.MOV.U32 R248, RZ, RZ, R123 ;  /* 0x000000fffff87224 */ /* 0x000fca00078e007b */
[----:B------:R-:W-:Y:S06]  /*cae0*/  HMMA.16816.F32 R36, R12, R38, R56 ;  /* 0x000000260c24723c */ /* 0x000fec0000001838 */
[-C--:B-1----:R-:W-:Y:S06]  /*caf0*/  HMMA.16816.F32 R120, R20, R48.reuse, R104 ;  /* 0x000000301478723c */ /* 0x082fec0000001868 */
[C---:B------:R-:W-:Y:S06]  /*cb00*/  HMMA.16816.F32 R104, R16.reuse, R48, R100 ;  /* 0x000000301068723c */ /* 0x040fec0000001864 */
[-C--:B------:R-:W-:Y:S06]  /*cb10*/  HMMA.16816.F32 R100, R16, R50.reuse, R96 ;  /* 0x000000321064723c */ /* 0x080fec0000001860 */
[----:B------:R-:W-:Y:S01]  /*cb20*/  HMMA.16816.F32 R96, R20, R50, R76 ;  /* 0x000000321460723c */ /* 0x000fe2000000184c */
[----:B------:R-:W1:Y:S01]  /*cb30*/  LDSM.16.M88.4 R48, [R134+0x7000] ;  /* 0x007000008630783b */ /* 0x000e620000000200 */
[----:B------:R-:W-:-:S02]  /*cb40*/  IMAD.MOV.U32 R207, RZ, RZ, R37 ;  /* 0x000000ffffcf7224 */ /* 0x000fc400078e0025 */
[----:B------:R-:W-:Y:S02]  /*cb50*/  IMAD.MOV.U32 R206, RZ, RZ, R38 ;  /* 0x000000ffffce7224 */ /* 0x000fe400078e0026 */
[----:B------:R-:W-:Y:S02]  /*cb60*/  IMAD.MOV.U32 R205, RZ, RZ, R39 ;  /* 0x000000ffffcd7224 */ /* 0x000fe400078e0027 */
[----:B------:R-:W-:Y:S02]  /*cb70*/  IMAD.MOV.U32 R204, RZ, RZ, R36 ;  /* 0x000000ffffcc7224 */ /* 0x000fe400078e0024 */
[----:B--2---:R-:W-:Y:S01]  /*cb80*/  HMMA.16816.F32 R36, R24, R46, RZ ;  /* 0x0000002e1824723c */ /* 0x004fe200000018ff */
[----:B------:R-:W-:-:S05]  /*cb90*/  IMAD.MOV.U32 R115, RZ, RZ, R52 ;  /* 0x000000ffff737224 */ /* 0x000fca00078e0034 */
[-C--:B------:R-:W-:Y:S06]  /*cba0*/  HMMA.16816.F32 R92, R16, R54.reuse, R92 ;  /* 0x00000036105c723c */ /* 0x080fec000000185c */
[----:B------:R-:W-:Y:S06]  /*cbb0*/  HMMA.16816.F32 R80, R20, R54, R80 ;  /* 0x000000361450723c */ /* 0x000fec0000001850 */
[----:B---3--:R-:W-:Y:S01]  /*cbc0*/  HMMA.16816.F32 R52, R12, R32, R88 ;  /* 0x000000200c34723c */ /* 0x008fe20000001858 */
[----:B------:R-:W-:-:S02]  /*cbd0*/  IMAD.MOV.U32 R247, RZ, RZ, R5 ;  /* 0x000000fffff77224 */ /* 0x000fc400078e0005 */
[----:B------:R-:W-:Y:S02]  /*cbe0*/  IMAD.MOV.U32 R244, RZ, RZ, R4 ;  /* 0x000000fffff47224 */ /* 0x000fe400078e0004 */
[----:B------:R-:W-:Y:S01]  /*cbf0*/  IMAD.MOV.U32 R68, RZ, RZ, R60 ;  /* 0x000000ffff447224 */ /* 0x000fe200078e003c */
[----:B------:R-:W-:Y:S01]  /*cc00*/  HMMA.16816.F32 R56, R28, R46, RZ ;  /* 0x0000002e1c38723c */ /* 0x000fe200000018ff */
[----:B------:R-:W-:Y:S02]  /*cc10*/  IMAD.MOV.U32 R5, RZ, RZ, R61 ;  /* 0x000000ffff057224 */ /* 0x000fe400078e003d */
[----:B------:R-:W-:Y:S02]  /*cc20*/  IMAD.MOV.U32 R4, RZ, RZ, R62 ;  /* 0x000000ffff047224 */ /* 0x000fe400078e003e */
[----:B------:R-:W-:Y:S01]  /*cc30*/  IMAD.MOV.U32 R3, RZ, RZ, R63 ;  /* 0x000000ffff037224 */ /* 0x000fe200078e003f */
[----:B-1----:R-:W-:Y:S01]  /*cc40*/  HMMA.16816.F32 R64, R16, R50, R36 ;  /* 0x000000321040723c */ /* 0x002fe20000001824 */
[----:B------:R-:W1:Y:S01]  /*cc50*/  LDSM.16.M88.4 R36, [R7] ;  /* 0x000000000724783b */ /* 0x000e620000000200 */
[----:B------:R-:W-:-:S02]  /*cc60*/  IMAD.MOV.U32 R203, RZ, RZ, R40 ;  /* 0x000000ffffcb7224 */ /* 0x000fc400078e0028 */
[----:B------:R-:W-:Y:S02]  /*cc70*/  IMAD.MOV.U32 R202, RZ, RZ, R41 ;  /* 0x000000ffffca7224 */ /* 0x000fe400078e0029 */
[----:B------:R-:W-:Y:S01]  /*cc80*/  IMAD.MOV.U32 R201, RZ, RZ, R42 ;  /* 0x000000ffffc97224 */ /* 0x000fe200078e002a */
[----:B------:R-:W-:Y:S01]  /*cc90*/  HMMA.16816.F32 R60, R28, R44, RZ ;  /* 0x0000002c1c3c723c */ /* 0x000fe200000018ff */
[----:B------:R-:W-:-:S04]  /*cca0*/  IMAD.MOV.U32 R200, RZ, RZ, R43 ;  /* 0x000000ffffc87224 */ /* 0x000fc800078e002b */
[----:B------:R-:W-:Y:S01]  /*ccb0*/  IMAD.MOV.U32 R125, RZ, RZ, R54 ;  /* 0x000000ffff7d7224 */ /* 0x000fe200078e0036 */
[----:B------:R-:W-:Y:S01]  /*ccc0*/  HMMA.16816.F32 R40, R24, R44, RZ ;  /* 0x0000002c1828723c */ /* 0x000fe200000018ff */
[----:B------:R-:W-:Y:S02]  /*ccd0*/  IMAD.MOV.U32 R124, RZ, RZ, R55 ;  /* 0x000000ffff7c7224 */ /* 0x000fe400078e0037 */
[----:B------:R-:W-:Y:S02]  /*cce0*/  IMAD.MOV.U32 R129, RZ, RZ, R52 ;  /* 0x000000ffff817224 */ /* 0x000fe400078e0034 */
[----:B------:R-:W-:Y:S01]  /*ccf0*/  IMAD.MOV.U32 R128, RZ, RZ, R53 ;  /* 0x000000ffff807224 */ /* 0x000fe200078e0035 */
[C---:B------:R-:W-:Y:S01]  /*cd00*/  HMMA.16816.F32 R44, R8.reuse, R32, R84 ;  /* 0x00000020082c723c */ /* 0x040fe20000001854 */
[----:B------:R-:W2:Y:S05]  /*cd10*/  LDSM.16.M88.4 R52, [R213+0x7800] ;  /* 0x00780000d534783b */ /* 0x000eaa0000000200 */
[-C--:B------:R-:W-:Y:S06]  /*cd20*/  HMMA.16816.F32 R208, R8, R34.reuse, R92 ;  /* 0x0000002208d0723c */ /* 0x080fec000000185c */
[----:B------:R-:W-:Y:S01]  /*cd30*/  HMMA.16816.F32 R116, R12, R34, R80 ;  /* 0x000000220c74723c */ /* 0x000fe20000001850 */
[----:B------:R3:W4:Y:S05]  /*cd40*/  LDSM.16.M88.4 R32, [R0] ;  /* 0x000000000020783b */ /* 0x00072a0000000200 */
[----:B------:R-:W-:Y:S01]  /*cd50*/  HMMA.16816.F32 R72, R16, R48, R40 ;  /* 0x000000301048723c */ /* 0x000fe20000001828 */
[----:B------:R-:W-:Y:S05]  /*cd60*/  LDSM.16.M88.4 R40, [R213+0x4000] ;  /* 0x00400000d528783b */ /* 0x000fea0000000200 */
[----:B------:R-:W-:-:S02]  /*cd70*/  IMAD.MOV.U32 R131, RZ, RZ, R44 ;  /* 0x000000ffff837224 */ /* 0x000fc400078e002c */
[----:B------:R-:W-:Y:S02]  /*cd80*/  IMAD.MOV.U32 R130, RZ, RZ, R45 ;  /* 0x000000ffff827224 */ /* 0x000fe400078e002d */
[----:B------:R-:W-:Y:S02]  /*cd90*/  IMAD.MOV.U32 R127, RZ, RZ, R46 ;  /* 0x000000ffff7f7224 */ /* 0x000fe400078e002e */
[----:B------:R-:W-:Y:S02]  /*cda0*/  IMAD.MOV.U32 R126, RZ, RZ, R47 ;  /* 0x000000ffff7e7224 */ /* 0x000fe400078e002f */
[----:B------:R-:W4:Y:S01]  /*cdb0*/  LDSM.16.M88.4 R44, [R134+0x7800] ;  /* 0x00780000862c783b */ /* 0x000f220000000200 */
[----:B-1----:R-:W-:Y:S06]  /*cdc0*/  HMMA.16816.F32 R80, R12, R36, R120 ;  /* 0x000000240c50723c */ /* 0x002fec0000001878 */
[C---:B------:R-:W-:Y:S06]  /*cdd0*/  HMMA.16816.F32 R76, R20.reuse, R48, R60 ;  /* 0x00000030144c723c */ /* 0x040fec000000183c */
[----:B------:R-:W-:Y:S06]  /*cde0*/  HMMA.16816.F32 R56, R20, R50, R56 ;  /* 0x000000321438723c */ /* 0x000fec0000001838 */
[----:B--2---:R-:W-:Y:S01]  /*cdf0*/  HMMA.16816.F32 R48, R24, R52, RZ ;  /* 0x000000341830723c */ /* 0x004fe200000018ff */
[----:B------:R-:W-:-:S02]  /*ce00*/  IMAD.MOV.U32 R114, RZ, RZ, R6 ;  /* 0x000000ffff727224 */ /* 0x000fc400078e0006 */
[----:B------:R-:W-:Y:S02]  /*ce10*/  IMAD.MOV.U32 R113, RZ, RZ, R2 ;  /* 0x000000ffff717224 */ /* 0x000fe400078e0002 */
[----:B------:R-:W-:Y:S02]  /*ce20*/  IMAD.MOV.U32 R122, RZ, RZ, R127 ;  /* 0x000000ffff7a7224 */ /* 0x000fe400078e007f */
[----:B------:R-:W-:Y:S02]  /*ce30*/  IMAD.MOV.U32 R7, RZ, RZ, R80 ;  /* 0x000000ffff077224 */ /* 0x000fe400078e0050 */
[----:B------:R-:W-:Y:S02]  /*ce40*/  IMAD.MOV.U32 R6, RZ, RZ, R81 ;  /* 0x000000ffff067224 */ /* 0x000fe400078e0051 */
[----:B------:R-:W-:Y:S02]  /*ce50*/  IMAD.MOV.U32 R2, RZ, RZ, R82 ;  /* 0x000000ffff027224 */ /* 0x000fe400078e0052 */
[----:B---3--:R-:W-:-:S02]  /*ce60*/  IMAD.MOV.U32 R0, RZ, RZ, R83 ;  /* 0x000000ffff007224 */ /* 0x008fc400078e0053 */
[----:B------:R-:W-:Y:S02]  /*ce70*/  IMAD.MOV.U32 R123, RZ, RZ, R126 ;  /* 0x000000ffff7b7224 */ /* 0x000fe400078e007e */
[----:B------:R-:W-:Y:S02]  /*ce80*/  IMAD.MOV.U32 R80, RZ, RZ, R125 ;  /* 0x000000ffff507224 */ /* 0x000fe400078e007d */
[----:B------:R-:W-:Y:S02]  /*ce90*/  IMAD.MOV.U32 R81, RZ, RZ, R124 ;  /* 0x000000ffff517224 */ /* 0x000fe400078e007c */
[----:B------:R-:W-:Y:S01]  /*cea0*/  IMAD.MOV.U32 R83, RZ, RZ, R239 ;  /* 0x000000ffff537224 */ /* 0x000fe200078e00ef */
[----:B------:R-:W-:Y:S01]  /*ceb0*/  HMMA.16816.F32 R124, R8, R36, R104 ;  /* 0x00000024087c723c */ /* 0x000fe20000001868 */
[----:B------:R-:W-:Y:S02]  /*cec0*/  IMAD.MOV.U32 R92, RZ, RZ, R238 ;  /* 0x000000ffff5c7224 */ /* 0x000fe400078e00ee */
[----:B------:R-:W-:-:S02]  /*ced0*/  IMAD.MOV.U32 R93, RZ, RZ, R237 ;  /* 0x000000ffff5d7224 */ /* 0x000fc400078e00ed */
[----:B------:R-:W-:Y:S02]  /*cee0*/  IMAD.MOV.U32 R82, RZ, RZ, R236 ;  /* 0x000000ffff527224 */ /* 0x000fe400078e00ec */
[----:B------:R-:W-:Y:S01]  /*cef0*/  IMAD.MOV.U32 R110, RZ, RZ, R251 ;  /* 0x000000ffff6e7224 */ /* 0x000fe200078e00fb */
[----:B----4-:R-:W-:Y:S01]  /*cf00*/  HMMA.16816.F32 R236, R8, R34, R64 ;  /* 0x0000002208ec723c */ /* 0x010fe20000001840 */
[----:B------:R-:W-:Y:S02]  /*cf10*/  IMAD.MOV.U32 R95, RZ, RZ, R250 ;  /* 0x000000ffff5f7224 */ /* 0x000fe400078e00fa */
[----:B------:R-:W-:Y:S02]  /*cf20*/  IMAD.MOV.U32 R108, RZ, RZ, R249 ;  /* 0x000000ffff6c7224 */ /* 0x000fe400078e00f9 */
[----:B------:R-:W-:Y:S01]  /*cf30*/  IMAD.MOV.U32 R85, RZ, RZ, R243 ;  /* 0x000000ffff557224 */ /* 0x000fe200078e00f3 */
[----:B------:R-:W-:Y:S01]  /*cf40*/  HMMA.16816.F32 R64, R16, R44, R48 ;  /* 0x0000002c1040723c */ /* 0x000fe20000001830 */
[----:B------:R-:W-:-:S02]  /*cf50*/  IMAD.MOV.U32 R86, RZ, RZ, R242 ;  /* 0x000000ffff567224 */ /* 0x000fc400078e00f2 */
[----:B------:R-:W-:Y:S02]  /*cf60*/  IMAD.MOV.U32 R87, RZ, RZ, R241 ;  /* 0x000000ffff577224 */ /* 0x000fe400078e00f1 */
[----:B------:R-:W-:Y:S02]  /*cf70*/  IMAD.MOV.U32 R84, RZ, RZ, R240 ;  /* 0x000000ffff547224 */ /* 0x000fe400078e00f0 */
[----:B------:R-:W-:Y:S01]  /*cf80*/  IMAD.MOV.U32 R120, RZ, RZ, R131 ;  /* 0x000000ffff787224 */ /* 0x000fe200078e0083 */
[C---:B------:R-:W-:Y:S01]  /*cf90*/  HMMA.16816.F32 R240, R12.reuse, R34, R56 ;  /* 0x000000220cf0723c */ /* 0x040fe20000001838 */
[----:B------:R-:W-:Y:S02]  /*cfa0*/  IMAD.MOV.U32 R121, RZ, RZ, R130 ;  /* 0x000000ffff797224 */ /* 0x000fe400078e0082 */
[----:B------:R-:W-:Y:S02]  /*cfb0*/  IMAD.MOV.U32 R105, RZ, RZ, R248 ;  /* 0x000000ffff697224 */ /* 0x000fe400078e00f8 */
[----:B------:R-:W-:Y:S01]  /*cfc0*/  IMAD.MOV.U32 R106, RZ, RZ, R129 ;  /* 0x000000ffff6a7224 */ /* 0x000fe200078e0081 */
[----:B------:R-:W-:Y:S01]  /*cfd0*/  HMMA.16816.F32 R248, R12, R38, R96 ;  /* 0x000000260cf8723c */ /* 0x000fe20000001860 */
[----:B------:R-:W-:-:S05]  /*cfe0*/  IMAD.MOV.U32 R107, RZ, RZ, R128 ;  /* 0x000000ffff6b7224 */ /* 0x000fca00078e0080 */
[----:B------:R-:W-:Y:S06]  /*cff0*/  HMMA.16816.F32 R128, R8, R38, R100 ;  /* 0x000000260880723c */ /* 0x000fec0000001864 */
[C---:B------:R-:W-:Y:S06]  /*d000*/  HMMA.16816.F32 R48, R24.reuse, R40, RZ ;  /* 0x000000281830723c */ /* 0x040fec00000018ff */
        /* <DEDUP_REMOVED lines=9> */
[----:B------:R-:W-:Y:S02]  /*d0a0*/  IMAD.MOV.U32 R115, RZ, RZ, R245 ;  /* 0x000000ffff737224 */ /* 0x000fe400078e00f5 */
[----:B------:R-:W-:-:S02]  /*d0b0*/  IMAD.MOV.U32 R112, RZ, RZ, R244 ;  /* 0x000000ffff707224 */ /* 0x000fc400078e00f4 */
[----:B------:R-:W-:Y:S01]  /*d0c0*/  IMAD.MOV.U32 R89, RZ, RZ, R207 ;  /* 0x000000ffff597224 */ /* 0x000fe200078e00cf */
[-C--:B------:R-:W-:Y:S01]  /*d0d0*/  HMMA.16816.F32 R244, R12, R32.reuse, R76 ;  /* 0x000000200cf4723c */ /* 0x080fe2000000184c */
[----:B------:R-:W-:Y:S02]  /*d0e0*/  IMAD.MOV.U32 R90, RZ, RZ, R206 ;  /* 0x000000ffff5a7224 */ /* 0x000fe400078e00ce */
[----:B------:R-:W-:Y:S02]  /*d0f0*/  IMAD.MOV.U32 R91, RZ, RZ, R205 ;  /* 0x000000ffff5b7224 */ /* 0x000fe400078e00cd */
[----:B------:R-:W-:Y:S02]  /*d100*/  IMAD.MOV.U32 R88, RZ, RZ, R204 ;  /* 0x000000ffff587224 */ /* 0x000fe400078e00cc */
[----:B------:R-:W-:Y:S06]  /*d110*/  HMMA.16816.F32 R204, R8, R32, R72 ;  /* 0x0000002008cc723c */ /* 0x000fec0000001848 */
[C---:B------:R-:W-:Y:S06]  /*d120*/  HMMA.16816.F32 R32, R28.reuse, R40, RZ ;  /* 0x000000281c20723c */ /* 0x040fec00000018ff */
[C---:B------:R-:W-:Y:S06]  /*d130*/  HMMA.16816.F32 R40, R28.reuse, R42, RZ ;  /* 0x0000002a1c28723c */ /* 0x040fec00000018ff */
[----:B------:R-:W-:Y:S06]  /*d140*/  HMMA.16816.F32 R28, R28, R54, RZ ;  /* 0x000000361c1c723c */ /* 0x000fec00000018ff */
[C---:B------:R-:W-:Y:S06]  /*d150*/  HMMA.16816.F32 R72, R20.reuse, R44, R60 ;  /* 0x0000002c1448723c */ /* 0x040fec000000183c */
[-C--:B-1----:R-:W-:Y:S06]  /*d160*/  HMMA.16816.F32 R60, R20, R24.reuse, R32 ;  /* 0x00000018143c723c */ /* 0x082fec0000001820 */
[C---:B------:R-:W-:Y:S06]  /*d170*/  HMMA.16816.F32 R48, R16.reuse, R24, R48 ;  /* 0x000000181030723c */ /* 0x040fec0000001830 */
[C---:B------:R-:W-:Y:S06]  /*d180*/  HMMA.16816.F32 R52, R16.reuse, R26, R56 ;  /* 0x0000001a1034723c */ /* 0x040fec0000001838 */
[----:B------:R-:W-:Y:S01]  /*d190*/  HMMA.16816.F32 R32, R16, R46, R36 ;  /* 0x0000002e1020723c */ /* 0x000fe20000001824 */
[----:B------:R-:W1:Y:S05]  /*d1a0*/  LDSM.16.M88.4 R16, [R105] ;  /* 0x000000006910783b */ /* 0x000e6a0000000200 */
[C---:B------:R-:W-:Y:S06]  /*d1b0*/  HMMA.16816.F32 R24, R20.reuse, R26, R40 ;  /* 0x0000001a1418723c */ /* 0x040fec0000001828 */
[----:B------:R-:W-:Y:S01]  /*d1c0*/  HMMA.16816.F32 R44, R20, R46, R28 ;  /* 0x0000002e142c723c */ /* 0x000fe2000000181c */
[----:B------:R-:W2:Y:S01]  /*d1d0*/  LDSM.16.M88.4 R20, [R212] ;  /* 0x00000000d414783b */ /* 0x000ea20000000200 */
[----:B------:R-:W-:-:S02]  /*d1e0*/  IMAD.MOV.U32 R100, RZ, RZ, R203 ;  /* 0x000000ffff647224 */ /* 0x000fc400078e00cb */
[----:B------:R-:W-:Y:S02]  /*d1f0*/  IMAD.MOV.U32 R101, RZ, RZ, R202 ;  /* 0x000000ffff657224 */ /* 0x000fe400078e00ca */
[----:B------:R-:W-:Y:S02]  /*d200*/  IMAD.MOV.U32 R102, RZ, RZ, R201 ;  /* 0x000000ffff667224 */ /* 0x000fe400078e00c9 */
[----:B------:R-:W-:Y:S02]  /*d210*/  IMAD.MOV.U32 R103, RZ, RZ, R200 ;  /* 0x000000ffff677224 */ /* 0x000fe400078e00c8 */
[----:B------:R-:W-:Y:S02]  /*d220*/  IMAD.MOV.U32 R97, RZ, RZ, R111 ;  /* 0x000000ffff617224 */ /* 0x000fe400078e006f */
[----:B------:R-:W-:Y:S01]  /*d230*/  IMAD.MOV.U32 R111, RZ, RZ, R141 ;  /* 0x000000ffff6f7224 */ /* 0x000fe200078e008d */
[----:B-1----:R-:W-:Y:S07]  /*d240*/  HMMA.16816.F32 R200, R8, R16, R64 ;  /* 0x0000001008c8723c */ /* 0x002fee0000001840 */
[----:B------:R-:W-:-:S02]  /*d250*/  IMAD.MOV.U32 R64, RZ, RZ, R112 ;  /* 0x000000ffff407224 */ /* 0x000fc400078e0070 */
[----:B------:R-:W-:Y:S02]  /*d260*/  IMAD.MOV.U32 R65, RZ, RZ, R113 ;  /* 0x000000ffff417224 */ /* 0x000fe400078e0071 */
[----:B------:R-:W-:Y:S01]  /*d270*/  IMAD.MOV.U32 R66, RZ, RZ, R114 ;  /* 0x000000ffff427224 */ /* 0x000fe200078e0072 */
[----:B--2---:R-:W-:Y:S01]  /*d280*/  HMMA.16816.F32 R48, R8, R20, R48 ;  /* 0x000000140830723c */ /* 0x004fe20000001830 */
[----:B------:R-:W-:-:S05]  /*d290*/  IMAD.MOV.U32 R67, RZ, RZ, R115 ;  /* 0x000000ffff437224 */ /* 0x000fca00078e0073 */
[C---:B------:R-:W-:Y:S06]  /*d2a0*/  HMMA.16816.F32 R36, R8.reuse, R22, R52 ;  /* 0x000000160824723c */ /* 0x040fec0000001834 */
[----:B------:R-:W-:Y:S01]  /*d2b0*/  HMMA.16816.F32 R112, R8, R18, R32 ;  /* 0x000000120870723c */ /* 0x000fe20000001820 */
[----:B------:R-:W-:Y:S05]  /*d2c0*/  LDSM.16.M88.4 R8, [R221+0x2000] ;  /* 0x00200000dd08783b */ /* 0x000fea0000000200 */
[----:B------:R-:W-:Y:S01]  /*d2d0*/  HMMA.16816.F32 R28, R12, R20, R60 ;  /* 0x000000140c1c723c */ /* 0x000fe2000000183c */
[----:B------:R-:W-:-:S02]  /*d2e0*/  IMAD.MOV.U32 R33, RZ, RZ, R108 ;  /* 0x000000ffff217224 */ /* 0x000fc400078e006c */
[----:B------:R-:W-:-:S03]  /*d2f0*/  IMAD.MOV.U32 R34, RZ, RZ, R109 ;  /* 0x000000ffff227224 */ /* 0x000fc600078e006d */
[C---:B------:R-:W-:Y:S01]  /*d300*/  HMMA.16816.F32 R24, R12.reuse, R22, R24 ;  /* 0x000000160c18723c */ /* 0x040fe20000001818 */
[----:B------:R-:W1:Y:S01]  /*d310*/  LDSM.16.M88.4 R20, [R218] ;  /* 0x00000000da14783b */ /* 0x000e620000000200 */
[----:B------:R-:W-:Y:S02]  /*d320*/  IMAD.MOV.U32 R35, RZ, RZ, R110 ;  /* 0x000000ffff237224 */ /* 0x000fe400078e006e */
[----:B------:R-:W-:Y:S02]  /*d330*/  IMAD.MOV.U32 R60, RZ, RZ, R111 ;  /* 0x000000ffff3c7224 */ /* 0x000fe400078e006f */
[C---:B------:R-:W-:Y:S06]  /*d340*/  HMMA.16816.F32 R108, R12.reuse, R16, R72 ;  /* 0x000000100c6c723c */ /* 0x040fec0000001848 */
[----:B------:R-:W-:Y:S01]  /*d350*/  HMMA.16816.F32 R72, R12, R18, R44 ;  /* 0x000000120c48723c */ /* 0x000fe2000000182c */
[----:B------:R-:W2:Y:S04]  /*d360*/  LDSM.16.M88.4 R12, [R221] ;  /* 0x00000000dd0c783b */ /* 0x000ea80000000200 */
[----:B------:R-:W3:Y:S01]  /*d370*/  LDSM.16.M88.4 R16, [R218+0x800] ;  /* 0x00080000da10783b */ /* 0x000ee20000000200 */
        /* <DEDUP_REMOVED lines=10> */
[----:B------:R-:W-:Y:S01]  /*d420*/  IMAD.MOV.U32 R40, RZ, RZ, R136 ;  /* 0x000000ffff287224 */ /* 0x000fe200078e0088 */
[----:B-1----:R-:W-:Y:S01]  /*d430*/  HMMA.16816.F32 R92, R8, R20, R48 ;  /* 0x00000014085c723c */ /* 0x002fe20000001830 */
        /* <DEDUP_REMOVED lines=10> */
[C---:B--2---:R-:W-:Y:S06]  /*d4e0*/  HMMA.16816.F32 R44, R12.reuse, R20, R28 ;  /* 0x000000140c2c723c */ /* 0x044fec000000181c */
[-C--:B------:R-:W-:Y:S01]  /*d4f0*/  HMMA.16816.F32 R28, R12, R22.reuse, R24 ;  /* 0x000000160c1c723c */ /* 0x080fe20000001818 */
[----:B------:R-:W1:Y:S05]  /*d500*/  LDSM.16.M88.4 R24, [R218+0x1000] ;  /* 0x00100000da18783b */ /* 0x000e6a0000000200 */
[----:B------:R-:W-:Y:S01]  /*d510*/  HMMA.16816.F32 R52, R8, R22, R36 ;  /* 0x000000160834723c */ /* 0x000fe20000001824 */
[----:B------:R-:W2:Y:S05]  /*d520*/  LDSM.16.M88.4 R20, [R218+0x1800] ;  /* 0x00180000da14783b */ /* 0x000eaa0000000200 */
[-C--:B---3--:R-:W-:Y:S06]  /*d530*/  HMMA.16816.F32 R36, R12, R16.reuse, R48 ;  /* 0x000000100c24723c */ /* 0x088fec0000001830 */
[C---:B------:R-:W-:Y:S06]  /*d540*/  HMMA.16816.F32 R32, R8.reuse, R16, R32 ;  /* 0x000000100820723c */ /* 0x040fec0000001820 */
[-C--:B------:R-:W-:Y:S06]  /*d550*/  HMMA.16816.F32 R48, R8, R18.reuse, R60 ;  /* 0x000000120830723c */ /* 0x080fec000000183c */
[----:B------:R-:W-:Y:S01]  /*d560*/  HMMA.16816.F32 R40, R12, R18, R40 ;  /* 0x000000120c28723c */ /* 0x000fe20000001828 */
[----:B------:R-:W3:Y:S01]  /*d570*/  LDSM.16.M88.4 R16, [R218+0x2000] ;  /* 0x00200000da10783b */ /* 0x000ee20000000200 */
[----:B------:R-:W-:-:S02]  /*d580*/  IMAD.MOV.U32 R98, RZ, RZ, R143 ;  /* 0x000000ffff627224 */ /* 0x000fc400078e008f */
[----:B------:R-:W-:Y:S01]  /*d590*/  IMAD.MOV.U32 R99, RZ, RZ, R142 ;  /* 0x000000ffff637224 */ /* 0x000fe200078e008e */
[----:B------:R-:W4:Y:S01]  /*d5a0*/  S2R R252, SR_TID.X ;  /* 0x0000000000fc7919 */ /* 0x000f220000002100 */
[----:B------:R-:W-:Y:S02]  /*d5b0*/  IMAD.MOV.U32 R56, RZ, RZ, R140 ;  /* 0x000000ffff387224 */ /* 0x000fe400078e008c */
[----:B------:R-:W-:Y:S01]  /*d5c0*/  IMAD.MOV.U32 R57, RZ, RZ, R139 ;  /* 0x000000ffff397224 */ /* 0x000fe200078e008b */
[----:B------:R-:W-:Y:S01]  /*d5d0*/  @P1 LOP3.LUT R224, R224, 0x20, RZ, 0xfc, !PT ;  /* 0x00000020e0e01812 */ /* 0x000fe200078efcff */
[----:B------:R-:W-:Y:S01]  /*d5e0*/  IMAD.MOV.U32 R58, RZ, RZ, R138 ;  /* 0x000000ffff3a7224 */ /* 0x000fe200078e008a */
[C---:B-1----:R-:W-:Y:S01]  /*d5f0*/  HMMA.16816.F32 R60, R12.reuse, R24, R64 ;  /* 0x000000180c3c723c */ /* 0x042fe20000001840 */
[----:B------:R-:W-:Y:S01]  /*d600*/  IMAD.MOV.U32 R59, RZ, RZ, R137 ;  /* 0x000000ffff3b7224 */ /* 0x000fe200078e0089 */
[----:B------:R1:W5:Y:S04]  /*d610*/  LDL.LU R143, [R1+0x128] ;  /* 0x00012800018f7983 */ /* 0x0003680000300800 */
[----:B------:R-:W-:Y:S01]  /*d620*/  HMMA.16816.F32 R64, R12, R26, R96 ;  /* 0x0000001a0c40723c */ /* 0x000fe20000001860 */
[----:B------:R-:W-:Y:S01]  /*d630*/  IMAD.MOV.U32 R76, RZ, RZ, R68 ;  /* 0x000000ffff4c7224 */ /* 0x000fe200078e0044 */
[----:B------:R1:W5:Y:S04]  /*d640*/  LDL.LU R142, [R1+0x124] ;  /* 0x00012400018e7983 */ /* 0x0003680000300800 */
[----:B--2---:R-:W-:Y:S01]  /*d650*/  HMMA.16816.F32 R96, R8, R22, R100 ;  /* 0x000000160860723c */ /* 0x004fe20000001864 */
[----:B------:R-:W-:Y:S01]  /*d660*/  IMAD.MOV.U32 R77, RZ, RZ, R5 ;  /* 0x000000ffff4d7224 */ /* 0x000fe200078e0005 */
[----:B------:R1:W5:Y:S04]  /*d670*/  LDL.LU R141, [R1+0x120] ;  /* 0x00012000018d7983 */ /* 0x0003680000300800 */
[C---:B---3--:R-:W-:Y:S06]  /*d680*/  HMMA.16816.F32 R104, R12.reuse, R16, R104 ;  /* 0x000000100c68723c */ /* 0x048fec0000001868 */
[----:B------:R-:W-:Y:S01]  /*d690*/  HMMA.16816.F32 R116, R12, R18, R116 ;  /* 0x000000120c74723c */ /* 0x000fe20000001874 */
[----:B----4-:R-:W-:Y:S01]  /*d6a0*/  IMAD.SHL.U32 R252, R252, 0x2, RZ ;  /* 0x00000002fcfc7824 */ /* 0x010fe200078e00ff */
[----:B------:R1:W5:Y:S04]  /*d6b0*/  LDL.LU R140, [R1+0x11c] ;  /* 0x00011c00018c7983 */ /* 0x0003680000300800 */
[C---:B------:R-:W-:Y:S01]  /*d6c0*/  HMMA.16816.F32 R100, R8.reuse, R16, R120 ;  /* 0x000000100864723c */ /* 0x040fe20000001878 */
[----:B------:R-:W-:Y:S01]  /*d6d0*/  LOP3.LUT R252, R252, 0x6, RZ, 0xc0, !PT ;  /* 0x00000006fcfc7812 */ /* 0x000fe200078ec0ff */
[----:B------:R-:W-:Y:S01]  /*d6e0*/  IMAD.MOV.U32 R78, RZ, RZ, R4 ;  /* 0x000000ffff4e7224 */ /* 0x000fe200078e0004 */
[----:B------:R1:W5:Y:S03]  /*d6f0*/  LDL.LU R139, [R1+0x118] ;  /* 0x00011800018b7983 */ /* 0x0003660000300800 */
[----:B------:R-:W-:Y:S01]  /*d700*/  HMMA.16816.F32 R120, R8, R18, R208 ;  /* 0x000000120878723c */ /* 0x000fe200000018d0 */
[----:B------:R-:W2:Y:S01]  /*d710*/  LDSM.16.M88.4 R16, [R218+0x3800] ;  /* 0x00380000da10783b */ /* 0x000ea20000000200 */
[----:B------:R-:W-:-:S03]  /*d720*/  IMAD.MOV.U32 R79, RZ, RZ, R3 ;  /* 0x000000ffff4f7224 */ /* 0x000fc600078e0003 */
[----:B------:R1:W5:Y:S01]  /*d730*/  LDL.LU R138, [R1+0x114] ;  /* 0x00011400018a7983 */ /* 0x0003620000300800 */
[C---:B------:R-:W-:Y:S03]  /*d740*/  HMMA.16816.F32 R56, R8.reuse, R24, R56 ;  /* 0x000000180838723c */ /* 0x040fe60000001838 */
[----:B------:R1:W5:Y:S03]  /*d750*/  LDL.LU R137, [R1+0x110] ;  /* 0x0001100001897983 */ /* 0x0003660000300800 */
[----:B------:R-:W-:Y:S01]  /*d760*/  HMMA.16816.F32 R76, R8, R26, R76 ;  /* 0x0000001a084c723c */ /* 0x000fe2000000184c */
[----:B------:R-:W3:Y:S04]  /*d770*/  LDSM.16.M88.4 R24, [R218+0x2800] ;  /* 0x00280000da18783b */ /* 0x000ee80000000200 */
[----:B------:R1:W5:Y:S01]  /*d780*/  LDL.LU R136, [R1+0x10c] ;  /* 0x00010c0001887983 */ /* 0x0003620000300800 */
[-C--:B------:R-:W-:Y:S03]  /*d790*/  HMMA.16816.F32 R84, R12, R20.reuse, R84 ;  /* 0x000000140c54723c */ /* 0x080fe60000001854 */
[----:B------:R1:W5:Y:S03]  /*d7a0*/  LDL.LU R71, [R1+0x108] ;  /* 0x0001080001477983 */ /* 0x0003660000300800 */
[----:B------:R-:W-:Y:S01]  /*d7b0*/  HMMA.16816.F32 R80, R8, R20, R80 ;  /* 0x000000140850723c */ /* 0x000fe20000001850 */
[----:B------:R1:W5:Y:S04]  /*d7c0*/  LDL.LU R70, [R1+0x104] ;  /* 0x0001040001467983 */ /* 0x0003680000300800 */
[----:B------:R1:W5:Y:S01]  /*d7d0*/  LDL.LU R69, [R1+0x100] ;  /* 0x0001000001457983 */ /* 0x0003620000300800 */
[----:B------:R-:W-:Y:S03]  /*d7e0*/  HMMA.16816.F32 R88, R12, R22, R88 ;  /* 0x000000160c58723c */ /* 0x000fe60000001858 */
[----:B------:R-:W4:Y:S01]  /*d7f0*/  LDSM.16.M88.4 R20, [R218+0x3000] ;  /* 0x00300000da14783b */ /* 0x000f220000000200 */
[----:B------:R-:W-:Y:S01]  /*d800*/  UISETP.GT.AND UP1, UPT, UR19, UR10, UPT ;  /* 0x0000000a1300728c */ /* 0x000fe2000bf24270 */
[----:B------:R-:W-:-:S04]  /*d810*/  DEPBAR.LE SB0, 0x0 ;  /* 0x000080000000791a */ /* 0x000fc80000000000 */
[----:B------:R1:W5:Y:S01]  /*d820*/  LDL.LU R68, [R1+0xfc] ;  /* 0x0000fc0001447983 */ /* 0x0003620000300800 */
[C---:B--2---:R-:W-:Y:S03]  /*d830*/  HMMA.16816.F32 R208, R8.reuse, R16, R200 ;  /* 0x0000001008d0723c */ /* 0x044fe600000018c8 */
[----:B------:R1:W5:Y:S03]  /*d840*/  LDL.LU R5, [R1+0xf8] ;  /* 0x0000f80001057983 */ /* 0x0003660000300800 */
[----:B------:R-:W-:Y:S01]  /*d850*/  HMMA.16816.F32 R200, R8, R18, R112 ;  /* 0x0000001208c8723c */ /* 0x000fe20000001870 */
[----:B------:R1:W5:Y:S04]  /*d860*/  LDL.LU R4, [R1+0xf4] ;  /* 0x0000f40001047983 */ /* 0x0003680000300800 */
[----:B------:R1:W5:Y:S02]  /*d870*/  LDL.LU R3, [R1+0xf0] ;  /* 0x0000f00001037983 */ /* 0x0003640000300800 */
[----:B------:R-:W-:-:S02]  /*d880*/  IMAD.MOV.U32 R115, RZ, RZ, R0 ;  /* 0x000000ffff737224 */ /* 0x000fc400078e0000 */
[----:B------:R-:W-:-:S04]  /*d890*/  IMAD.U32 R0, RZ, RZ, UR19 ;  /* 0x00000013ff007e24 */ /* 0x000fc8000f8e00ff */
[----:B------:R-:W-:Y:S02]  /*d8a0*/  IMAD R0, R0, 0x80, R252 ;  /* 0x0000008000007824 */ /* 0x000fe400078e02fc */
[----:B------:R-:W-:-:S03]  /*d8b0*/  IMAD.MOV.U32 R113, RZ, RZ, R6 ;  /* 0x000000ffff717224 */ /* 0x000fc600078e0006 */
[C---:B------:R-:W-:Y:S01]  /*d8c0*/  ISETP.GE.AND P2, PT, R0.reuse, R230, PT ;  /* 0x000000e60000720c */ /* 0x040fe20003f46270 */
[C---:B------:R-:W-:Y:S01]  /*d8d0*/  VIADD R6, R0.reuse, 0x1 ;  /* 0x0000000100067836 */ /* 0x040fe20000000000 */
[C---:B------:R-:W-:Y:S02]  /*d8e0*/  ISETP.GE.AND P4, PT, R0.reuse, R232, PT ;  /* 0x000000e80000720c */ /* 0x040fe40003f86270 */
[C---:B------:R-:W-:Y:S02]  /*d8f0*/  ISETP.GE.AND P3, PT, R0.reuse, R231, PT ;  /* 0x000000e70000720c */ /* 0x040fe40003f66270 */
[C---:B------:R-:W-:Y:S02]  /*d900*/  ISETP.LT.OR P2, PT, R0.reuse, R226, P2 ;  /* 0x000000e20000720c */ /* 0x040fe40001741670 */
[C---:B------:R-:W-:Y:S01]  /*d910*/  ISETP.LT.OR P5, PT, R0.reuse, R228, P4 ;  /* 0x000000e40000720c */ /* 0x040fe200027a1670 */
[----:B------:R-:W-:Y:S01]  /*d920*/  IMAD.MOV.U32 R112, RZ, RZ, R7 ;  /* 0x000000ffff707224 */ /* 0x000fe200078e0007 */
[----:B------:R-:W-:-:S02]  /*d930*/  ISETP.LT.OR P4, PT, R0, R227, P3 ;  /* 0x000000e30000720c */ /* 0x000fc40001f81670 */
[----:B------:R-:W-:Y:S02]  /*d940*/  ISETP.GE.AND P3, PT, R6, R232, PT ;  /* 0x000000e80600720c */ /* 0x000fe40003f66270 */
[----:B------:R-:W-:Y:S02]  /*d950*/  ISETP.GE.AND P0, PT, R0, R229, PT ;  /* 0x000000e50000720c */ /* 0x000fe40003f06270 */
[----:B------:R-:W-:Y:S01]  /*d960*/  P2R R7, PR, RZ, 0x4 ;  /* 0x00000004ff077803 */ /* 0x000fe20000000000 */
[----:B------:R-:W-:Y:S01]  /*d970*/  IMAD.MOV.U32 R114, RZ, RZ, R2 ;  /* 0x000000ffff727224 */ /* 0x000fe200078e0002 */
[----:B------:R-:W-:Y:S01]  /*d980*/  ISETP.GE.AND P2, PT, R6, R231, PT ;  /* 0x000000e70600720c */ /* 0x000fe20003f46270 */
[----:B------:R-:W-:Y:S01]  /*d990*/  VIADD R2, R0, 0x8 ;  /* 0x0000000800027836 */ /* 0x000fe20000000000 */
[----:B------:R-:W-:Y:S02]  /*d9a0*/  FSEL R44, R44, -INF , !P5 ;  /* 0xff8000002c2c7808 */ /* 0x000fe40006800000 */
[----:B------:R-:W-:-:S02]  /*d9b0*/  FSEL R46, R46, -INF , !P4 ;  /* 0xff8000002e2e7808 */ /* 0x000fc40006000000 */
[C---:B------:R-:W-:Y:S02]  /*d9c0*/  ISETP.GE.AND P4, PT, R6.reuse, R229, PT ;  /* 0x000000e50600720c */ /* 0x040fe40003f86270 */
[----:B------:R-:W-:Y:S02]  /*d9d0*/  ISETP.LT.OR P5, PT, R6, R228, P3 ;  /* 0x000000e40600720c */ /* 0x000fe40001fa1670 */
[----:B------:R-:W-:Y:S02]  /*d9e0*/  ISETP.LT.OR P1, PT, R0, R225, P0 ;  /* 0x000000e10000720c */ /* 0x000fe40000721670 */
[----:B------:R-:W-:Y:S02]  /*d9f0*/  ISETP.NE.AND P3, PT, R7, RZ, PT ;  /* 0x000000ff0700720c */ /* 0x000fe40003f65270 */
[C---:B------:R-:W-:Y:S02]  /*da00*/  ISETP.GE.AND P0, PT, R6.reuse, R230, PT ;  /* 0x000000e60600720c */ /* 0x040fe40003f06270 */
[----:B------:R-:W-:-:S02]  /*da10*/  ISETP.LT.OR P2, PT, R6, R227, P2 ;  /* 0x000000e30600720c */ /* 0x000fc40001741670 */
[----:B------:R-:W-:Y:S02]  /*da20*/  ISETP.LT.OR P6, PT, R6, R225, P4 ;  /* 0x000000e10600720c */ /* 0x000fe400027c1670 */
[----:B------:R-:W-:Y:S02]  /*da30*/  FSEL R92, R92, -INF , !P3 ;  /* 0xff8000005c5c7808 */ /* 0x000fe40005800000 */
[----:B------:R-:W-:Y:S02]  /*da40*/  ISETP.GE.AND P4, PT, R2, R232, PT ;  /* 0x000000e80200720c */ /* 0x000fe40003f86270 */
[----:B------:R-:W-:Y:S02]  /*da50*/  ISETP.LT.OR P0, PT, R6, R226, P0 ;  /* 0x000000e20600720c */ /* 0x000fe40000701670 */
[----:B------:R-:W-:Y:S02]  /*da60*/  ISETP.GE.AND P3, PT, R2, R231, PT ;  /* 0x000000e70200720c */ /* 0x000fe40003f66270 */
[----:B------:R-:W-:-:S02]  /*da70*/  P2R R6, PR, RZ, 0x4 ;  /* 0x00000004ff067803 */ /* 0x000fc40000000000 */
[----:B------:R-:W-:Y:S02]  /*da80*/  FSEL R45, R45, -INF , !P5 ;  /* 0xff8000002d2d7808 */ /* 0x000fe40006800000 */
[C---:B------:R-:W-:Y:S02]  /*da90*/  ISETP.GE.AND P2, PT, R2.reuse, R230, PT ;  /* 0x000000e60200720c */ /* 0x040fe40003f46270 */
[C---:B------:R-:W-:Y:S02]  /*daa0*/  ISETP.LT.OR P5, PT, R2.reuse, R228, P4 ;  /* 0x000000e40200720c */ /* 0x040fe400027a1670 */
[----:B------:R-:W-:Y:S02]  /*dab0*/  ISETP.LT.OR P4, PT, R2, R227, P3 ;  /* 0x000000e30200720c */ /* 0x000fe40001f81670 */
[----:B------:R-:W-:Y:S01]  /*dac0*/  ISETP.NE.AND P3, PT, R6, RZ, PT ;  /* 0x000000ff0600720c */ /* 0x000fe20003f65270 */
[----:B------:R-:W-:Y:S01]  /*dad0*/  VIADD R6, R0, 0x9 ;  /* 0x0000000900067836 */ /* 0x000fe20000000000 */
[----:B------:R-:W-:-:S02]  /*dae0*/  ISETP.LT.OR P2, PT, R2, R226, P2 ;  /* 0x000000e20200720c */ /* 0x000fc40001741670 */
[----:B------:R-:W-:Y:S02]  /*daf0*/  FSEL R93, R93, -INF , !P0 ;  /* 0xff8000005d5d7808 */ /* 0x000fe40004000000 */
[----:B------:R-:W-:Y:S02]  /*db00*/  ISETP.GE.AND P0, PT, R2, R229, PT ;  /* 0x000000e50200720c */ /* 0x000fe40003f06270 */
[----:B------:R-:W-:Y:S02]  /*db10*/  P2R R7, PR, RZ, 0x4 ;  /* 0x00000004ff077803 */ /* 0x000fe40000000000 */
[----:B------:R-:W-:Y:S02]  /*db20*/  ISETP.GE.AND P2, PT, R6, R231, PT ;  /* 0x000000e70600720c */ /* 0x000fe40003f46270 */
[----:B------:R-:W-:Y:S02]  /*db30*/  FSEL R94, R94, -INF , !P1 ;  /* 0xff8000005e5e7808 */ /* 0x000fe40004800000 */
[----:B------:R-:W-:-:S02]  /*db40*/  ISETP.LT.OR P1, PT, R2, R225, P0 ;  /* 0x000000e10200720c */ /* 0x000fc40000721670 */
[----:B------:R-:W-:Y:S02]  /*db50*/  FSEL R47, R47, -INF , !P3 ;  /* 0xff8000002f2f7808 */ /* 0x000fe40005800000 */
[----:B------:R-:W-:Y:S02]  /*db60*/  FSEL R30, R30, -INF , !P4 ;  /* 0xff8000001e1e7808 */ /* 0x000fe40006000000 */
[C---:B------:R-:W-:Y:S02]  /*db70*/  ISETP.GE.AND P3, PT, R6.reuse, R232, PT ;  /* 0x000000e80600720c */ /* 0x040fe40003f66270 */
[C---:B------:R-:W-:Y:S02]  /*db80*/  ISETP.GE.AND P0, PT, R6.reuse, R230, PT ;  /* 0x000000e60600720c */ /* 0x040fe40003f06270 */
[----:B------:R-:W-:Y:S01]  /*db90*/  ISETP.GE.AND P4, PT, R6, R229, PT ;  /* 0x000000e50600720c */ /* 0x000fe20003f86270 */
[----:B------:R-:W-:Y:S01]  /*dba0*/  VIADD R2, R0, 0x10 ;  /* 0x0000001000027836 */ /* 0x000fe20000000000 */
[----:B------:R-:W-:-:S02]  /*dbb0*/  ISETP.LT.OR P2, PT, R6, R227, P2 ;  /* 0x000000e30600720c */ /* 0x000fc40001741670 */
[----:B------:R-:W-:Y:S02]  /*dbc0*/  FSEL R95, R95, -INF , !P6 ;  /* 0xff8000005f5f7808 */ /* 0x000fe40007000000 */
[----:B------:R-:W-:Y:S02]  /*dbd0*/  FSEL R28, R28, -INF , !P5 ;  /* 0xff8000001c1c7808 */ /* 0x000fe40006800000 */
[C---:B------:R-:W-:Y:S02]  /*dbe0*/  ISETP.LT.OR P5, PT, R6.reuse, R228, P3 ;  /* 0x000000e40600720c */ /* 0x040fe40001fa1670 */
[C---:B------:R-:W-:Y:S02]  /*dbf0*/  ISETP.LT.OR P0, PT, R6.reuse, R226, P0 ;  /* 0x000000e20600720c */ /* 0x040fe40000701670 */
[----:B------:R-:W-:Y:S02]  /*dc00*/  ISETP.LT.OR P6, PT, R6, R225, P4 ;  /* 0x000000e10600720c */ /* 0x000fe400027c1670 */
[----:B------:R-:W-:-:S02]  /*dc10*/  P2R R6, PR, RZ, 0x4 ;  /* 0x00000004ff067803 */ /* 0x000fc40000000000 */
[----:B------:R-:W-:Y:S02]  /*dc20*/  ISETP.NE.AND P3, PT, R7, RZ, PT ;  /* 0x000000ff0700720c */ /* 0x000fe40003f65270 */
[----:B------:R-:W-:Y:S02]  /*dc30*/  ISETP.GE.AND P4, PT, R2, R230, PT ;  /* 0x000000e60200720c */ /* 0x000fe40003f86270 */
[----:B------:R-:W-:Y:S02]  /*dc40*/  FSEL R29, R29, -INF , !P5 ;  /* 0xff8000001d1d7808 */ /* 0x000fe40006800000 */
[----:B------:R-:W-:Y:S01]  /*dc50*/  ISETP.NE.AND P5, PT, R6, RZ, PT ;  /* 0x000000ff0600720c */ /* 0x000fe20003fa5270 */
[----:B------:R-:W-:Y:S01]  /*dc60*/  VIADD R6, R0, 0x11 ;  /* 0x0000001100067836 */ /* 0x000fe20000000000 */
[----:B------:R-:W-:Y:S02]  /*dc70*/  FSEL R53, R53, -INF , !P0 ;  /* 0xff80000035357808 */ /* 0x000fe40004000000 */
[----:B------:R-:W-:-:S02]  /*dc80*/  FSEL R52, R52, -INF , !P3 ;  /* 0xff80000034347808 */ /* 0x000fc40005800000 */
[C---:B------:R-:W-:Y:S02]  /*dc90*/  ISETP.GE.AND P2, PT, R2.reuse, R231, PT ;  /* 0x000000e70200720c */ /* 0x040fe40003f46270 */
[C---:B------:R-:W-:Y:S02]  /*dca0*/  ISETP.GE.AND P0, PT, R2.reuse, R229, PT ;  /* 0x000000e50200720c */ /* 0x040fe40003f06270 */
[C---:B------:R-:W-:Y:S02]  /*dcb0*/  ISETP.GE.AND P3, PT, R2.reuse, R232, PT ;  /* 0x000000e80200720c */ /* 0x040fe40003f66270 */
[----:B------:R-:W-:Y:S02]  /*dcc0*/  ISETP.LT.OR P4, PT, R2, R226, P4 ;  /* 0x000000e20200720c */ /* 0x000fe40002781670 */
[----:B------:R-:W-:Y:S01]  /*dcd0*/  FSEL R54, R54, -INF , !P1 ;  /* 0xff80000036367808 */ /* 0x000fe20004800000 */
[----:B---3--:R-:W-:Y:S01]  /*dce0*/  HMMA.16816.F32 R124, R8, R24, R124 ;  /* 0x00000018087c723c */ /* 0x008fe2000000187c */
[----:B------:R-:W-:-:S02]  /*dcf0*/  ISETP.LT.OR P2, PT, R2, R227, P2 ;  /* 0x000000e30200720c */ /* 0x000fc40001741670 */
[C---:B------:R-:W-:Y:S02]  /*dd00*/  ISETP.LT.OR P1, PT, R2.reuse, R225, P0 ;  /* 0x000000e10200720c */ /* 0x040fe40000721670 */
[----:B------:R-:W-:Y:S01]  /*dd10*/  ISETP.LT.OR P3, PT, R2, R228, P3 ;  /* 0x000000e40200720c */ /* 0x000fe20001f61670 */
[C---:B------:R-:W-:Y:S01]  /*dd20*/  HMMA.16816.F32 R128, R8.reuse, R26, R128 ;  /* 0x0000001a0880723c */ /* 0x040fe20000001880 */
[----:B------:R-:W-:Y:S02]  /*dd30*/  P2R R7, PR, RZ, 0x10 ;  /* 0x00000010ff077803 */ /* 0x000fe40000000000 */
[C---:B------:R-:W-:Y:S02]  /*dd40*/  ISETP.GE.AND P0, PT, R6.reuse, R232, PT ;  /* 0x000000e80600720c */ /* 0x040fe40003f06270 */
[----:B------:R-:W-:Y:S01]  /*dd50*/  FSEL R31, R31, -INF , !P5 ;  /* 0xff8000001f1f7808 */ /* 0x000fe20006800000 */
[----:B----4-:R-:W-:Y:S01]  /*dd60*/  HMMA.16816.F32 R204, R8, R20, R204 ;  /* 0x0000001408cc723c */ /* 0x010fe200000018cc */
[----:B------:R-:W-:Y:S01]  /*dd70*/  BAR.SYNC.DEFER_BLOCKING 0x0 ;  /* 0x0000000000007b1d */ /* 0x000fe20000010000 */
[----:B------:R-:W-:-:S02]  /*dd80*/  ISETP.GE.AND P4, PT, R6, R231, PT ;  /* 0x000000e70600720c */ /* 0x000fc40003f86270 */
[----:B------:R-:W-:Y:S02]  /*dd90*/  ISETP.GE.AND P5, PT, R6, R230, PT ;  /* 0x000000e60600720c */ /* 0x000fe40003fa6270 */
[----:B------:R-:W-:Y:S01]  /*dda0*/  HMMA.16816.F32 R236, R8, R22, R236 ;  /* 0x0000001608ec723c */ /* 0x000fe200000018ec */
[----:B------:R-:W-:-:S05]  /*ddb0*/  VIADD R2, R0, 0x18 ;  /* 0x0000001800027836 */ /* 0x000fca0000000000 */
[C---:B------:R-:W-:Y:S06]  /*ddc0*/  HMMA.16816.F32 R8, R12.reuse, R24, R112 ;  /* 0x000000180c08723c */ /* 0x040fec0000001870 */
[----:B------:R-:W-:Y:S01]  /*ddd0*/  HMMA.16816.F32 R112, R12, R20, R244 ;  /* 0x000000140c70723c */ /* 0x000fe200000018f4 */
[----:B------:R-:W-:-:S05]  /*dde0*/  FSEL R55, R55, -INF , !P6 ;  /* 0xff80000037377808 */ /* 0x000fca0007000000 */
[----:B------:R-:W-:Y:S01]  /*ddf0*/  HMMA.16816.F32 R20, R12, R22, R240 ;  /* 0x000000160c14723c */ /* 0x000fe200000018f0 */
[----:B------:R-:W-:Y:S02]  /*de00*/  FSEL R244, R38, -INF , !P2 ;  /* 0xff80000026f47808 */ /* 0x000fe40005000000 */
[C---:B------:R-:W-:Y:S02]  /*de10*/  ISETP.LT.OR P2, PT, R6.reuse, R228, P0 ;  /* 0x000000e40600720c */ /* 0x040fe40000741670 */
[----:B------:R-:W-:Y:S02]  /*de20*/  ISETP.LT.OR P0, PT, R6, R227, P4 ;  /* 0x000000e30600720c */ /* 0x000fe40002701670 */
[----:B------:R-:W-:Y:S02]  /*de30*/  FSEL R241, R36, -INF , !P3 ;  /* 0xff80000024f17808 */ /* 0x000fe40005800000 */
[C---:B------:R-:W-:Y:S02]  /*de40*/  ISETP.GE.AND P3, PT, R6.reuse, R229, PT ;  /* 0x000000e50600720c */ /* 0x040fe40003f66270 */
[----:B------:R-:W-:-:S02]  /*de50*/  ISETP.LT.OR P4, PT, R6, R226, P5 ;  /* 0x000000e20600720c */ /* 0x000fc40002f81670 */
[----:B------:R-:W-:Y:S02]  /*de60*/  ISETP.LT.OR P6, PT, R6, R225, P3 ;  /* 0x000000e10600720c */ /* 0x000fe40001fc1670 */
[----:B------:R-:W-:Y:S02]  /*de70*/  ISETP.NE.AND P5, PT, R7, RZ, PT ;  /* 0x000000ff0700720c */ /* 0x000fe40003fa5270 */
[----:B------:R-:W-:Y:S02]  /*de80*/  P2R R6, PR, RZ, 0x10 ;  /* 0x00000010ff067803 */ /* 0x000fe40000000000 */
[C---:B------:R-:W-:Y:S02]  /*de90*/  ISETP.GE.AND P4, PT, R2.reuse, R232, PT ;  /* 0x000000e80200720c */ /* 0x040fe40003f86270 */
[----:B------:R-:W-:Y:S02]  /*dea0*/  ISETP.GE.AND P3, PT, R2, R231, PT ;  /* 0x000000e70200720c */ /* 0x000fe40003f66270 */
[----:B------:R-:W-:-:S02]  /*deb0*/  FSEL R234, R37, -INF , !P2 ;  /* 0xff80000025ea7808 */ /* 0x000fc40005000000 */
        /* <DEDUP_REMOVED lines=37> */
[----:B------:R-:W-:Y:S02]  /*e110*/  FSEL R242, R50, -INF , !P1 ;  /* 0xff80000032f27808 */ /* 0x000fe40004800000 */
[----:B------:R-:W-:-:S02]  /*e120*/  ISETP.LT.OR P2, PT, R2, R227, P2 ;  /* 0x000000e30200720c */ /* 0x000fc40001741670 */
[C---:B------:R-:W-:Y:S02]  /*e130*/  ISETP.LT.OR P1, PT, R2.reuse, R225, P0 ;  /* 0x000000e10200720c */ /* 0x040fe40000721670 */
[----:B------:R-:W-:Y:S02]  /*e140*/  ISETP.LT.OR P3, PT, R2, R228, P3 ;  /* 0x000000e40200720c */ /* 0x000fe40001f61670 */
[----:B------:R-:W-:Y:S02]  /*e150*/  P2R R7, PR, RZ, 0x10 ;  /* 0x00000010ff077803 */ /* 0x000fe40000000000 */
[C---:B------:R-:W-:Y:S01]  /*e160*/  ISETP.GE.AND P0, PT, R6.reuse, R232, PT ;  /* 0x000000e80600720c */ /* 0x040fe20003f06270 */
[----:B------:R-:W-:Y:S01]  /*e170*/  HMMA.16816.F32 R24, R12, R26, R248 ;  /* 0x0000001a0c18723c */ /* 0x000fe200000018f8 */
[----:B------:R-:W-:Y:S02]  /*e180*/  FSEL R43, R43, -INF , !P5 ;  /* 0xff8000002b2b7808 */ /* 0x000fe40006800000 */
[----:B------:R-:W-:-:S02]  /*e190*/  ISETP.GE.AND P4, PT, R6, R231, PT ;  /* 0x000000e70600720c */ /* 0x000fc40003f86270 */
[----:B------:R-:W-:Y:S01]  /*e1a0*/  ISETP.GE.AND P5, PT, R6, R230, PT ;  /* 0x000000e60600720c */ /* 0x000fe20003fa6270 */
[----:B------:R-:W-:Y:S01]  /*e1b0*/  HMMA.16816.F32 R108, R12, R16, R108 ;  /* 0x000000100c6c723c */ /* 0x000fe2000000186c */
[----:B------:R-:W-:-:S05]  /*e1c0*/  VIADD R2, R0, 0x28 ;  /* 0x0000002800027836 */ /* 0x000fca0000000000 */
[----:B------:R-:W-:Y:S01]  /*e1d0*/  HMMA.16816.F32 R72, R12, R18, R72 ;  /* 0x000000120c48723c */ /* 0x000fe20000001848 */
[----:B------:R-:W-:-:S06]  /*e1e0*/  FSEL R223, R51, -INF , !P6 ;  /* 0xff80000033df7808 */ /* 0x000fcc0007000000 */
[----:B------:R-:W-:Y:S02]  /*e1f0*/  FSEL R12, R62, -INF , !P2 ;  /* 0xff8000003e0c7808 */ /* 0x000fe40005000000 */
[----:B------:R-:W-:Y:S02]  /*e200*/  FSEL R13, R60, -INF , !P3 ;  /* 0xff8000003c0d7808 */ /* 0x000fe40005800000 */
[C---:B------:R-:W-:Y:S02]  /*e210*/  ISETP.LT.OR P2, PT, R6.reuse, R228, P0 ;  /* 0x000000e40600720c */ /* 0x040fe40000741670 */
[C---:B------:R-:W-:Y:S02]  /*e220*/  ISETP.GE.AND P3, PT, R6.reuse, R229, PT ;  /* 0x000000e50600720c */ /* 0x040fe40003f66270 */
[C---:B------:R-:W-:Y:S02]  /*e230*/  ISETP.LT.OR P0, PT, R6.reuse, R227, P4 ;  /* 0x000000e30600720c */ /* 0x040fe40002701670 */
[----:B------:R-:W-:-:S02]  /*e240*/  ISETP.LT.OR P4, PT, R6, R226, P5 ;  /* 0x000000e20600720c */ /* 0x000fc40002f81670 */
[----:B------:R-:W-:Y:S01]  /*e250*/  ISETP.LT.OR P6, PT, R6, R225, P3 ;  /* 0x000000e10600720c */ /* 0x000fe20001fc1670 */
[----:B------:R-:W-:Y:S01]  /*e260*/  STL [R1+0x48], R13 ;  /* 0x0000480d01007387 */ /* 0x000fe20000100800 */
[----:B------:R-:W-:Y:S02]  /*e270*/  ISETP.NE.AND P5, PT, R7, RZ, PT ;  /* 0x000000ff0700720c */ /* 0x000fe40003fa5270 */
[----:B------:R-:W-:Y:S01]  /*e280*/  P2R R6, PR, RZ, 0x10 ;  /* 0x00000010ff067803 */ /* 0x000fe20000000000 */
[----:B------:R2:W-:Y:S01]  /*e290*/  STL [R1+0x60], R12 ;  /* 0x0000600c01007387 */ /* 0x0005e20000100800 */
[C---:B------:R-:W-:Y:S02]  /*e2a0*/  ISETP.GE.AND P4, PT, R2.reuse, R232, PT ;  /* 0x000000e80200720c */ /* 0x040fe40003f86270 */
[----:B------:R-:W-:Y:S02]  /*e2b0*/  ISETP.GE.AND P3, PT, R2, R231, PT ;  /* 0x000000e70200720c */ /* 0x000fe40003f66270 */
[----:B------:R-:W-:-:S02]  /*e2c0*/  FSEL R249, R56, -INF , !P5 ;  /* 0xff80000038f97808 */ /* 0x000fc40006800000 */
[C---:B------:R-:W-:Y:S02]  /*e2d0*/  ISETP.LT.OR P5, PT, R2.reuse, R228, P4 ;  /* 0x000000e40200720c */ /* 0x040fe400027a1670 */
[----:B------:R-:W-:Y:S02]  /*e2e0*/  FSEL R7, R63, -INF , !P0 ;  /* 0xff8000003f077808 */ /* 0x000fe40004000000 */
[----:B------:R-:W-:Y:S02]  /*e2f0*/  ISETP.LT.OR P4, PT, R2, R227, P3 ;  /* 0x000000e30200720c */ /* 0x000fe40001f81670 */
[----:B------:R-:W-:Y:S01]  /*e300*/  ISETP.NE.AND P3, PT, R6, RZ, PT ;  /* 0x000000ff0600720c */ /* 0x000fe20003f65270 */
[----:B------:R-:W-:Y:S01]  /*e310*/  VIADD R6, R0, 0x29 ;  /* 0x0000002900067836 */ /* 0x000fe20000000000 */
[----:B------:R-:W-:Y:S02]  /*e320*/  ISETP.GE.AND P0, PT, R2, R229, PT ;  /* 0x000000e50200720c */ /* 0x000fe40003f06270 */
[----:B--2---:R-:W-:-:S02]  /*e330*/  FSEL R12, R61, -INF , !P2 ;  /* 0xff8000003d0c7808 */ /* 0x004fc40005000000 */
[----:B------:R-:W-:-:S04]  /*e340*/  ISETP.GE.AND P2, PT, R2, R230, PT ;  /* 0x000000e60200720c */ /* 0x000fc80003f46270 */
[----:B------:R-:W-:Y:S01]  /*e350*/  ISETP.LT.OR P2, PT, R2, R226, P2 ;  /* 0x000000e20200720c */ /* 0x000fe20001741670 */
[----:B------:R2:W-:Y:S01]  /*e360*/  STL [R1+0x40], R12 ;  /* 0x0000400c01007387 */ /* 0x0005e20000100800 */
[----:B------:R-:W-:-:S03]  /*e370*/  FSEL R250, R58, -INF , !P1 ;  /* 0xff8000003afa7808 */ /* 0x000fc60004800000 */
[----:B------:R3:W-:Y:S01]  /*e380*/  STL [R1+0x5c], R7 ;  /* 0x00005c0701007387 */ /* 0x0007e20000100800 */
[----:B------:R-:W-:Y:S02]  /*e390*/  ISETP.LT.OR P1, PT, R2, R225, P0 ;  /* 0x000000e10200720c */ /* 0x000fe40000721670 */
[----:B------:R-:W-:Y:S02]  /*e3a0*/  FSEL R247, R57, -INF , !P3 ;  /* 0xff80000039f77808 */ /* 0x000fe40005800000 */
[C---:B------:R-:W-:Y:S02]  /*e3b0*/  ISETP.GE.AND P3, PT, R6.reuse, R232, PT ;  /* 0x000000e80600720c */ /* 0x040fe40003f66270 */
[----:B------:R-:W-:Y:S01]  /*e3c0*/  ISETP.GE.AND P0, PT, R6, R230, PT ;  /* 0x000000e60600720c */ /* 0x000fe20003f06270 */
[----:B------:R-:W-:Y:S01]  /*e3d0*/  VIADD R2, R0, 0x30 ;  /* 0x0000003000027836 */ /* 0x000fe20000000000 */
[----:B------:R-:W-:Y:S02]  /*e3e0*/  FSEL R248, R59, -INF , !P6 ;  /* 0xff8000003bf87808 */ /* 0x000fe40007000000 */
[----:B------:R-:W-:-:S02]  /*e3f0*/  FSEL R13, R64, -INF , !P5 ;  /* 0xff800000400d7808 */ /* 0x000fc40006800000 */
[C---:B------:R-:W-:Y:S02]  /*e400*/  ISETP.LT.OR P5, PT, R6.reuse, R228, P3 ;  /* 0x000000e40600720c */ /* 0x040fe40001fa1670 */
[----:B------:R-:W-:Y:S02]  /*e410*/  ISETP.LT.OR P0, PT, R6, R226, P0 ;  /* 0x000000e20600720c */ /* 0x000fe40000701670 */
[----:B--2---:R-:W-:Y:S02]  /*e420*/  FSEL R12, R66, -INF , !P4 ;  /* 0xff800000420c7808 */ /* 0x004fe40006000000 */
[----:B---3--:R-:W-:Y:S02]  /*e430*/  P2R R7, PR, RZ, 0x4 ;  /* 0x00000004ff077803 */ /* 0x008fe40000000000 */
[C---:B------:R-:W-:Y:S02]  /*e440*/  ISETP.GE.AND P2, PT, R6.reuse, R231, PT ;  /* 0x000000e70600720c */ /* 0x040fe40003f46270 */
[----:B------:R-:W-:-:S02]  /*e450*/  ISETP.GE.AND P4, PT, R6, R229, PT ;  /* 0x000000e50600720c */ /* 0x000fc40003f86270 */
[C---:B------:R-:W-:Y:S02]  /*e460*/  ISETP.LT.OR P2, PT, R6.reuse, R227, P2 ;  /* 0x000000e30600720c */ /* 0x040fe40001741670 */
[----:B------:R-:W-:Y:S02]  /*e470*/  ISETP.LT.OR P6, PT, R6, R225, P4 ;  /* 0x000000e10600720c */ /* 0x000fe400027c1670 */
[----:B------:R-:W-:Y:S02]  /*e480*/  P2R R6, PR, RZ, 0x4 ;  /* 0x00000004ff067803 */ /* 0x000fe40000000000 */
[----:B------:R-:W-:Y:S02]  /*e490*/  ISETP.NE.AND P3, PT, R7, RZ, PT ;  /* 0x000000ff0700720c */ /* 0x000fe40003f65270 */
[----:B------:R-:W-:Y:S02]  /*e4a0*/  ISETP.GE.AND P4, PT, R2, R230, PT ;  /* 0x000000e60200720c */ /* 0x000fe40003f86270 */
[----:B------:R-:W-:-:S02]  /*e4b0*/  FSEL R7, R65, -INF , !P5 ;  /* 0xff80000041077808 */ /* 0x000fc40006800000 */
[----:B------:R-:W-:Y:S01]  /*e4c0*/  ISETP.NE.AND P5, PT, R6, RZ, PT ;  /* 0x000000ff0600720c */ /* 0x000fe20003fa5270 */
[----:B------:R-:W-:Y:S01]  /*e4d0*/  VIADD R6, R0, 0x31 ;  /* 0x0000003100067836 */ /* 0x000fe20000000000 */
[----:B------:R-:W-:Y:S01]  /*e4e0*/  FSEL R77, R77, -INF , !P0 ;  /* 0xff8000004d4d7808 */ /* 0x000fe20004000000 */
[----:B------:R-:W-:Y:S01]  /*e4f0*/  STL [R1+0x34], R13 ;  /* 0x0000340d01007387 */ /* 0x000fe20000100800 */
[----:B------:R-:W-:Y:S02]  /*e500*/  FSEL R76, R76, -INF , !P3 ;  /* 0xff8000004c4c7808 */ /* 0x000fe40005800000 */
[C---:B------:R-:W-:Y:S02]  /*e510*/  ISETP.GE.AND P2, PT, R2.reuse, R231, PT ;  /* 0x000000e70200720c */ /* 0x040fe40003f46270 */
[C---:B------:R-:W-:Y:S01]  /*e520*/  ISETP.GE.AND P0, PT, R2.reuse, R229, PT ;  /* 0x000000e50200720c */ /* 0x040fe20003f06270 */
[----:B------:R2:W-:Y:S01]  /*e530*/  STL [R1+0x58], R12 ;  /* 0x0000580c01007387 */ /* 0x0005e20000100800 */
[----:B------:R-:W-:-:S02]  /*e540*/  ISETP.GE.AND P3, PT, R2, R232, PT ;  /* 0x000000e80200720c */ /* 0x000fc40003f66270 */
[----:B------:R-:W-:Y:S01]  /*e550*/  ISETP.LT.OR P4, PT, R2, R226, P4 ;  /* 0x000000e20200720c */ /* 0x000fe20002781670 */
[----:B------:R3:W-:Y:S01]  /*e560*/  STL [R1+0x30], R7 ;  /* 0x0000300701007387 */ /* 0x0007e20000100800 */
[----:B------:R-:W-:Y:S02]  /*e570*/  FSEL R78, R78, -INF , !P1 ;  /* 0xff8000004e4e7808 */ /* 0x000fe40004800000 */
[C---:B------:R-:W-:Y:S02]  /*e580*/  ISETP.LT.OR P2, PT, R2.reuse, R227, P2 ;  /* 0x000000e30200720c */ /* 0x040fe40001741670 */
[C---:B------:R-:W-:Y:S02]  /*e590*/  ISETP.LT.OR P1, PT, R2.reuse, R225, P0 ;  /* 0x000000e10200720c */ /* 0x040fe40000721670 */
[----:B------:R-:W-:Y:S02]  /*e5a0*/  ISETP.LT.OR P3, PT, R2, R228, P3 ;  /* 0x000000e40200720c */ /* 0x000fe40001f61670 */
[----:B------:R-:W-:-:S02]  /*e5b0*/  ISETP.GE.AND P0, PT, R6, R232, PT ;  /* 0x000000e80600720c */ /* 0x000fc40003f06270 */
[----:B------:R-:W-:Y:S02]  /*e5c0*/  FSEL R86, R86, -INF , !P2 ;  /* 0xff80000056567808 */ /* 0x000fe40005000000 */
[C---:B------:R-:W-:Y:S02]  /*e5d0*/  ISETP.LT.OR P2, PT, R6.reuse, R228, P0 ;  /* 0x000000e40600720c */ /* 0x040fe40000741670 */
[----:B--2---:R-:W-:Y:S02]  /*e5e0*/  FSEL R12, R67, -INF , !P5 ;  /* 0xff800000430c7808 */ /* 0x004fe40006800000 */
[C---:B------:R-:W-:Y:S02]  /*e5f0*/  ISETP.GE.AND P5, PT, R6.reuse, R230, PT ;  /* 0x000000e60600720c */ /* 0x040fe40003fa6270 */
[----:B---3--:R-:W-:Y:S02]  /*e600*/  P2R R7, PR, RZ, 0x10 ;  /* 0x00000010ff077803 */ /* 0x008fe40000000000 */
[----:B------:R-:W-:Y:S01]  /*e610*/  ISETP.GE.AND P4, PT, R6, R231, PT ;  /* 0x000000e70600720c */ /* 0x000fe20003f86270 */
[----:B------:R2:W-:Y:S01]  /*e620*/  STL [R1+0x54], R12 ;  /* 0x0000540c01007387 */ /* 0x0005e20000100800 */
[----:B------:R-:W-:-:S02]  /*e630*/  VIADD R2, R0, 0x38 ;  /* 0x0000003800027836 */ /* 0x000fc40000000000 */
[C---:B------:R-:W-:Y:S02]  /*e640*/  ISETP.LT.OR P0, PT, R6.reuse, R227, P4 ;  /* 0x000000e30600720c */ /* 0x040fe40002701670 */
[----:B------:R-:W-:Y:S02]  /*e650*/  ISETP.LT.OR P4, PT, R6, R226, P5 ;  /* 0x000000e20600720c */ /* 0x000fe40002f81670 */
[----:B------:R-:W-:Y:S02]  /*e660*/  FSEL R79, R79, -INF , !P6 ;  /* 0xff8000004f4f7808 */ /* 0x000fe40007000000 */
[----:B------:R-:W-:Y:S02]  /*e670*/  ISETP.NE.AND P5, PT, R7, RZ, PT ;  /* 0x000000ff0700720c */ /* 0x000fe40003fa5270 */
[----:B------:R-:W-:Y:S02]  /*e680*/  FSEL R60, R87, -INF , !P0 ;  /* 0xff800000573c7808 */ /* 0x000fe40004000000 */
[----:B------:R-:W-:-:S02]  /*e690*/  FSEL R87, R80, -INF , !P5 ;  /* 0xff80000050577808 */ /* 0x000fc40006800000 */
[----:B--2---:R-:W-:Y:S02]  /*e6a0*/  FSEL R12, R84, -INF , !P3 ;  /* 0xff800000540c7808 */ /* 0x004fe40005800000 */
[----:B------:R-:W-:-:S04]  /*e6b0*/  ISETP.GE.AND P3, PT, R6, R229, PT ;  /* 0x000000e50600720c */ /* 0x000fc80003f66270 */
[----:B------:R-:W-:Y:S02]  /*e6c0*/  ISETP.LT.OR P6, PT, R6, R225, P3 ;  /* 0x000000e10600720c */ /* 0x000fe40001fc1670 */
[----:B------:R-:W-:Y:S02]  /*e6d0*/  P2R R6, PR, RZ, 0x10 ;  /* 0x00000010ff067803 */ /* 0x000fe40000000000 */
[C---:B------:R-:W-:Y:S02]  /*e6e0*/  ISETP.GE.AND P4, PT, R2.reuse, R232, PT ;  /* 0x000000e80200720c */ /* 0x040fe40003f86270 */
[C---:B------:R-:W-:Y:S02]  /*e6f0*/  ISETP.GE.AND P3, PT, R2.reuse, R231, PT ;  /* 0x000000e70200720c */ /* 0x040fe40003f66270 */
[----:B------:R-:W-:Y:S02]  /*e700*/  FSEL R84, R85, -INF , !P2 ;  /* 0xff80000055547808 */ /* 0x000fe40005000000 */
[----:B------:R-:W-:-:S02]  /*e710*/  ISETP.GE.AND P2, PT, R2, R230, PT ;  /* 0x000000e60200720c */ /* 0x000fc40003f46270 */
[C---:B------:R-:W-:Y:S02]  /*e720*/  ISETP.LT.OR P5, PT, R2.reuse, R228, P4 ;  /* 0x000000e40200720c */ /* 0x040fe400027a1670 */
[----:B------:R-:W-:Y:S02]  /*e730*/  ISETP.LT.OR P4, PT, R2, R227, P3 ;  /* 0x000000e30200720c */ /* 0x000fe40001f81670 */
[----:B------:R-:W-:Y:S01]  /*e740*/  ISETP.NE.AND P3, PT, R6, RZ, PT ;  /* 0x000000ff0600720c */ /* 0x000fe20003f65270 */
[----:B------:R-:W-:Y:S01]  /*e750*/  VIADD R6, R0, 0x39 ;  /* 0x0000003900067836 */ /* 0x000fe20000000000 */
[C---:B------:R-:W-:Y:S02]  /*e760*/  ISETP.LT.OR P2, PT, R2.reuse, R226, P2 ;  /* 0x000000e20200720c */ /* 0x040fe40001741670 */
[----:B------:R-:W-:Y:S02]  /*e770*/  ISETP.GE.AND P0, PT, R2, R229, PT ;  /* 0x000000e50200720c */ /* 0x000fe40003f06270 */
[----:B------:R-:W-:-:S02]  /*e780*/  P2R R7, PR, RZ, 0x4 ;  /* 0x00000004ff077803 */ /* 0x000fc40000000000 */
[----:B------:R-:W-:Y:S02]  /*e790*/  ISETP.GE.AND P2, PT, R6, R231, PT ;  /* 0x000000e70600720c */ /* 0x000fe40003f46270 */
[----:B------:R-:W-:Y:S02]  /*e7a0*/  FSEL R50, R82, -INF , !P1 ;  /* 0xff80000052327808 */ /* 0x000fe40004800000 */
[----:B------:R-:W-:Y:S02]  /*e7b0*/  ISETP.LT.OR P1, PT, R2, R225, P0 ;  /* 0x000000e10200720c */ /* 0x000fe40000721670 */
[----:B------:R-:W-:Y:S02]  /*e7c0*/  FSEL R85, R81, -INF , !P3 ;  /* 0xff80000051557808 */ /* 0x000fe40005800000 */
[----:B------:R-:W-:Y:S02]  /*e7d0*/  FSEL R57, R90, -INF , !P4 ;  /* 0xff8000005a397808 */ /* 0x000fe40006000000 */
[----:B------:R-:W-:-:S02]  /*e7e0*/  ISETP.GE.AND P3, PT, R6, R232, PT ;  /* 0x000000e80600720c */ /* 0x000fc40003f66270 */
[C---:B------:R-:W-:Y:S02]  /*e7f0*/  ISETP.GE.AND P0, PT, R6.reuse, R230, PT ;  /* 0x000000e60600720c */ /* 0x040fe40003f06270 */
[----:B------:R-:W-:Y:S01]  /*e800*/  ISETP.GE.AND P4, PT, R6, R229, PT ;  /* 0x000000e50600720c */ /* 0x000fe20003f86270 */
[----:B------:R-:W-:Y:S01]  /*e810*/  VIADD R2, R0, 0x40 ;  /* 0x0000004000027836 */ /* 0x000fe20000000000 */
[----:B------:R-:W-:Y:S02]  /*e820*/  ISETP.LT.OR P2, PT, R6, R227, P2 ;  /* 0x000000e30600720c */ /* 0x000fe40001741670 */
[----:B------:R-:W-:Y:S02]  /*e830*/  FSEL R49, R83, -INF , !P6 ;  /* 0xff80000053317808 */ /* 0x000fe40007000000 */
[----:B------:R-:W-:Y:S02]  /*e840*/  FSEL R83, R88, -INF , !P5 ;  /* 0xff80000058537808 */ /* 0x000fe40006800000 */
[----:B------:R-:W-:-:S02]  /*e850*/  ISETP.LT.OR P5, PT, R6, R228, P3 ;  /* 0x000000e40600720c */ /* 0x000fc40001fa1670 */
        /* <DEDUP_REMOVED lines=8> */
[----:B------:R-:W-:Y:S02]  /*e8e0*/  FSEL R59, R97, -INF , !P0 ;  /* 0xff800000613b7808 */ /* 0x000fe40004000000 */
[----:B------:R-:W-:Y:S02]  /*e8f0*/  FSEL R63, R96, -INF , !P3 ;  /* 0xff800000603f7808 */ /* 0x000fe40005800000 */
[C---:B------:R-:W-:Y:S02]  /*e900*/  ISETP.GE.AND P2, PT, R2.reuse, R231, PT ;  /* 0x000000e70200720c */ /* 0x040fe40003f46270 */
[C---:B------:R-:W-:Y:S02]  /*e910*/  ISETP.GE.AND P0, PT, R2.reuse, R229, PT ;  /* 0x000000e50200720c */ /* 0x040fe40003f06270 */
[----:B------:R-:W-:-:S02]  /*e920*/  ISETP.GE.AND P3, PT, R2, R232, PT ;  /* 0x000000e80200720c */ /* 0x000fc40003f66270 */
[----:B------:R-:W-:Y:S02]  /*e930*/  ISETP.LT.OR P4, PT, R2, R226, P4 ;  /* 0x000000e20200720c */ /* 0x000fe40002781670 */
[----:B------:R-:W-:Y:S02]  /*e940*/  FSEL R38, R98, -INF , !P1 ;  /* 0xff80000062267808 */ /* 0x000fe40004800000 */
[C---:B------:R-:W-:Y:S02]  /*e950*/  ISETP.LT.OR P2, PT, R2.reuse, R227, P2 ;  /* 0x000000e30200720c */ /* 0x040fe40001741670 */
[C---:B------:R-:W-:Y:S02]  /*e960*/  ISETP.LT.OR P1, PT, R2.reuse, R225, P0 ;  /* 0x000000e10200720c */ /* 0x040fe40000721670 */
[----:B------:R-:W-:Y:S02]  /*e970*/  ISETP.LT.OR P3, PT, R2, R228, P3 ;  /* 0x000000e40200720c */ /* 0x000fe40001f61670 */
[----:B------:R-:W-:-:S02]  /*e980*/  P2R R7, PR, RZ, 0x10 ;  /* 0x00000010ff077803 */ /* 0x000fc40000000000 */
[C---:B------:R-:W-:Y:S02]  /*e990*/  ISETP.GE.AND P0, PT, R6.reuse, R232, PT ;  /* 0x000000e80600720c */ /* 0x040fe40003f06270 */
[----:B------:R-:W-:Y:S02]  /*e9a0*/  FSEL R51, R91, -INF , !P5 ;  /* 0xff8000005b337808 */ /* 0x000fe40006800000 */
[C---:B------:R-:W-:Y:S02]  /*e9b0*/  ISETP.GE.AND P4, PT, R6.reuse, R231, PT ;  /* 0x000000e70600720c */ /* 0x040fe40003f86270 */
[----:B------:R-:W-:Y:S02]  /*e9c0*/  ISETP.GE.AND P5, PT, R6, R230, PT ;  /* 0x000000e60600720c */ /* 0x000fe40003fa6270 */
[----:B------:R-:W-:Y:S02]  /*e9d0*/  FSEL R41, R106, -INF , !P2 ;  /* 0xff8000006a297808 */ /* 0x000fe40005000000 */
[----:B------:R-:W-:-:S02]  /*e9e0*/  FSEL R81, R104, -INF , !P3 ;  /* 0xff80000068517808 */ /* 0x000fc40005800000 */
[----:B------:R-:W-:Y:S01]  /*e9f0*/  ISETP.LT.OR P2, PT, R6, R228, P0 ;  /* 0x000000e40600720c */ /* 0x000fe20000741670 */
[----:B------:R-:W-:Y:S01]  /*ea00*/  VIADD R2, R0, 0x48 ;  /* 0x0000004800027836 */ /* 0x000fe20000000000 */
[C---:B------:R-:W-:Y:S02]  /*ea10*/  ISETP.GE.AND P3, PT, R6.reuse, R229, PT ;  /* 0x000000e50600720c */ /* 0x040fe40003f66270 */
[C---:B------:R-:W-:Y:S02]  /*ea20*/  ISETP.LT.OR P0, PT, R6.reuse, R227, P4 ;  /* 0x000000e30600720c */ /* 0x040fe40002701670 */
[C---:B------:R-:W-:Y:S02]  /*ea30*/  ISETP.LT.OR P4, PT, R6.reuse, R226, P5 ;  /* 0x000000e20600720c */ /* 0x040fe40002f81670 */
[----:B------:R-:W-:Y:S02]  /*ea40*/  FSEL R40, R99, -INF , !P6 ;  /* 0xff80000063287808 */ /* 0x000fe40007000000 */
[----:B------:R-:W-:-:S02]  /*ea50*/  ISETP.LT.OR P6, PT, R6, R225, P3 ;  /* 0x000000e10600720c */ /* 0x000fc40001fc1670 */
[----:B------:R-:W-:Y:S02]  /*ea60*/  ISETP.NE.AND P5, PT, R7, RZ, PT ;  /* 0x000000ff0700720c */ /* 0x000fe40003fa5270 */
[----:B------:R-:W-:Y:S02]  /*ea70*/  P2R R6, PR, RZ, 0x10 ;  /* 0x00000010ff067803 */ /* 0x000fe40000000000 */
[C---:B------:R-:W-:Y:S02]  /*ea80*/  ISETP.GE.AND P4, PT, R2.reuse, R232, PT ;  /* 0x000000e80200720c */ /* 0x040fe40003f86270 */
[----:B------:R-:W-:Y:S02]  /*ea90*/  ISETP.GE.AND P3, PT, R2, R231, PT ;  /* 0x000000e70200720c */ /* 0x000fe40003f66270 */
[----:B------:R-:W-:Y:S02]  /*eaa0*/  FSEL R80, R105, -INF , !P2 ;  /* 0xff80000069507808 */ /* 0x000fe40005000000 */
[----:B------:R-:W-:-:S02]  /*eab0*/  FSEL R48, R100, -INF , !P5 ;  /* 0xff80000064307808 */ /* 0x000fc40006800000 */
[C---:B------:R-:W-:Y:S02]  /*eac0*/  ISETP.GE.AND P2, PT, R2.reuse, R230, PT ;  /* 0x000000e60200720c */ /* 0x040fe40003f46270 */
[C---:B------:R-:W-:Y:S02]  /*ead0*/  ISETP.LT.OR P5, PT, R2.reuse, R228, P4 ;  /* 0x000000e40200720c */ /* 0x040fe400027a1670 */
[----:B------:R-:W-:Y:S02]  /*eae0*/  ISETP.LT.OR P4, PT, R2, R227, P3 ;  /* 0x000000e30200720c */ /* 0x000fe40001f81670 */
[----:B------:R-:W-:Y:S01]  /*eaf0*/  ISETP.NE.AND P3, PT, R6, RZ, PT ;  /* 0x000000ff0600720c */ /* 0x000fe20003f65270 */
[----:B------:R-:W-:Y:S01]  /*eb00*/  VIADD R6, R0, 0x49 ;  /* 0x0000004900067836 */ /* 0x000fe20000000000 */
[----:B------:R-:W-:Y:S02]  /*eb10*/  ISETP.LT.OR P2, PT, R2, R226, P2 ;  /* 0x000000e20200720c */ /* 0x000fe40001741670 */
[----:B------:R-:W-:-:S02]  /*eb20*/  FSEL R61, R107, -INF , !P0 ;  /* 0xff8000006b3d7808 */ /* 0x000fc40004000000 */
[----:B------:R-:W-:Y:S02]  /*eb30*/  ISETP.GE.AND P0, PT, R2, R229, PT ;  /* 0x000000e50200720c */ /* 0x000fe40003f06270 */
[----:B------:R-:W-:Y:S02]  /*eb40*/  P2R R7, PR, RZ, 0x4 ;  /* 0x00000004ff077803 */ /* 0x000fe40000000000 */
[----:B------:R-:W-:Y:S02]  /*eb50*/  ISETP.GE.AND P2, PT, R6, R231, PT ;  /* 0x000000e70600720c */ /* 0x000fe40003f46270 */
[----:B------:R-:W-:Y:S02]  /*eb60*/  FSEL R107, R102, -INF , !P1 ;  /* 0xff800000666b7808 */ /* 0x000fe40004800000 */
[----:B------:R-:W-:Y:S02]  /*eb70*/  ISETP.LT.OR P1, PT, R2, R225, P0 ;  /* 0x000000e10200720c */ /* 0x000fe40000721670 */
[----:B------:R-:W-:-:S02]  /*eb80*/  FSEL R39, R101, -INF , !P3 ;  /* 0xff80000065277808 */ /* 0x000fc40005800000 */
[----:B------:R-:W-:Y:S02]  /*eb90*/  FSEL R62, R118, -INF , !P4 ;  /* 0xff800000763e7808 */ /* 0x000fe40006000000 */
[C---:B------:R-:W-:Y:S02]  /*eba0*/  ISETP.GE.AND P3, PT, R6.reuse, R232, PT ;  /* 0x000000e80600720c */ /* 0x040fe40003f66270 */
[C---:B------:R-:W-:Y:S02]  /*ebb0*/  ISETP.GE.AND P0, PT, R6.reuse, R230, PT ;  /* 0x000000e60600720c */ /* 0x040fe40003f06270 */
[----:B------:R-:W-:Y:S01]  /*ebc0*/  ISETP.GE.AND P4, PT, R6, R229, PT ;  /* 0x000000e50600720c */ /* 0x000fe20003f86270 */
[----:B------:R-:W-:Y:S01]  /*ebd0*/  VIADD R2, R0, 0x50 ;  /* 0x0000005000027836 */ /* 0x000fe20000000000 */
[----:B------:R-:W-:Y:S02]  /*ebe0*/  ISETP.LT.OR P2, PT, R6, R227, P2 ;  /* 0x000000e30600720c */ /* 0x000fe40001741670 */
[----:B------:R-:W-:-:S02]  /*ebf0*/  FSEL R37, R103, -INF , !P6 ;  /* 0xff80000067257808 */ /* 0x000fc40007000000 */
[----:B------:R-:W-:Y:S02]  /*ec00*/  FSEL R90, R116, -INF , !P5 ;  /* 0xff800000745a7808 */ /* 0x000fe40006800000 */
[C---:B------:R-:W-:Y:S02]  /*ec10*/  ISETP.LT.OR P5, PT, R6.reuse, R228, P3 ;  /* 0x000000e40600720c */ /* 0x040fe40001fa1670 */
[C---:B------:R-:W-:Y:S02]  /*ec20*/  ISETP.LT.OR P0, PT, R6.reuse, R226, P0 ;  /* 0x000000e20600720c */ /* 0x040fe40000701670 */
[----:B------:R-:W-:Y:S02]  /*ec30*/  ISETP.LT.OR P6, PT, R6, R225, P4 ;  /* 0x000000e10600720c */ /* 0x000fe400027c1670 */
[----:B------:R-:W-:Y:S02]  /*ec40*/  P2R R6, PR, RZ, 0x4 ;  /* 0x00000004ff067803 */ /* 0x000fe40000000000 */
[----:B------:R-:W-:-:S02]  /*ec50*/  ISETP.NE.AND P3, PT, R7, RZ, PT ;  /* 0x000000ff0700720c */ /* 0x000fc40003f65270 */
[----:B------:R-:W-:Y:S02]  /*ec60*/  ISETP.GE.AND P4, PT, R2, R230, PT ;  /* 0x000000e60200720c */ /* 0x000fe40003f86270 */
[----:B------:R-:W-:Y:S02]  /*ec70*/  FSEL R89, R117, -INF , !P5 ;  /* 0xff80000075597808 */ /* 0x000fe40006800000 */
[----:B------:R-:W-:Y:S01]  /*ec80*/  ISETP.NE.AND P5, PT, R6, RZ, PT ;  /* 0x000000ff0600720c */ /* 0x000fe20003fa5270 */
[----:B------:R-:W-:Y:S01]  /*ec90*/  VIADD R6, R0, 0x51 ;  /* 0x0000005100067836 */ /* 0x000fe20000000000 */
[----:B------:R-:W-:Y:S02]  /*eca0*/  FSEL R104, R121, -INF , !P0 ;  /* 0xff80000079687808 */ /* 0x000fe40004000000 */
[----:B------:R-:W-:Y:S02]  /*ecb0*/  FSEL R106, R120, -INF , !P3 ;  /* 0xff800000786a7808 */ /* 0x000fe40005800000 */
[----:B------:R-:W-:-:S02]  /*ecc0*/  ISETP.GE.AND P2, PT, R2, R231, PT ;  /* 0x000000e70200720c */ /* 0x000fc40003f46270 */
[C---:B------:R-:W-:Y:S02]  /*ecd0*/  ISETP.GE.AND P0, PT, R2.reuse, R229, PT ;  /* 0x000000e50200720c */ /* 0x040fe40003f06270 */
[C---:B------:R-:W-:Y:S02]  /*ece0*/  ISETP.GE.AND P3, PT, R2.reuse, R232, PT ;  /* 0x000000e80200720c */ /* 0x040fe40003f66270 */
[----:B------:R-:W-:Y:S02]  /*ecf0*/  ISETP.LT.OR P4, PT, R2, R226, P4 ;  /* 0x000000e20200720c */ /* 0x000fe40002781670 */
[----:B------:R-:W-:Y:S02]  /*ed00*/  FSEL R98, R122, -INF , !P1 ;  /* 0xff8000007a627808 */ /* 0x000fe40004800000 */
[C---:B------:R-:W-:Y:S02]  /*ed10*/  ISETP.LT.OR P2, PT, R2.reuse, R227, P2 ;  /* 0x000000e30200720c */ /* 0x040fe40001741670 */
[----:B------:R-:W-:-:S02]  /*ed20*/  ISETP.LT.OR P1, PT, R2, R225, P0 ;  /* 0x000000e10200720c */ /* 0x000fc40000721670 */
[----:B------:R-:W-:Y:S02]  /*ed30*/  ISETP.LT.OR P3, PT, R2, R228, P3 ;  /* 0x000000e40200720c */ /* 0x000fe40001f61670 */
[----:B------:R-:W-:Y:S02]  /*ed40*/  P2R R7, PR, RZ, 0x10 ;  /* 0x00000010ff077803 */ /* 0x000fe40000000000 */
[C---:B------:R-:W-:Y:S02]  /*ed50*/  ISETP.GE.AND P0, PT, R6.reuse, R232, PT ;  /* 0x000000e80600720c */ /* 0x040fe40003f06270 */
[----:B------:R-:W-:Y:S02]  /*ed60*/  FSEL R58, R119, -INF , !P5 ;  /* 0xff800000773a7808 */ /* 0x000fe40006800000 */
[C---:B------:R-:W-:Y:S02]  /*ed70*/  ISETP.GE.AND P4, PT, R6.reuse, R231, PT ;  /* 0x000000e70600720c */ /* 0x040fe40003f86270 */
[----:B------:R-:W-:-:S02]  /*ed80*/  ISETP.GE.AND P5, PT, R6, R230, PT ;  /* 0x000000e60600720c */ /* 0x000fc40003fa6270 */
[----:B------:R-:W-:Y:S02]  /*ed90*/  FSEL R56, R10, -INF , !P2 ;  /* 0xff8000000a387808 */ /* 0x000fe40005000000 */
[----:B------:R-:W-:Y:S02]  /*eda0*/  FSEL R252, R8, -INF , !P3 ;  /* 0xff80000008fc7808 */ /* 0x000fe40005800000 */
[----:B------:R-:W-:Y:S01]  /*edb0*/  ISETP.LT.OR P2, PT, R6, R228, P0 ;  /* 0x000000e40600720c */ /* 0x000fe20000741670 */
[----:B------:R-:W-:Y:S01]  /*edc0*/  VIADD R2, R0, 0x58 ;  /* 0x0000005800027836 */ /* 0x000fe20000000000 */
[C---:B------:R-:W-:Y:S02]  /*edd0*/  ISETP.GE.AND P3, PT, R6.reuse, R229, PT ;  /* 0x000000e50600720c */ /* 0x040fe40003f66270 */
[C---:B------:R-:W-:Y:S02]  /*ede0*/  ISETP.LT.OR P0, PT, R6.reuse, R227, P4 ;  /* 0x000000e30600720c */ /* 0x040fe40002701670 */
[----:B------:R-:W-:Y:S01]  /*edf0*/  ISETP.LT.OR P4, PT, R6, R226, P5 ;  /* 0x000000e20600720c */ /* 0x000fe20002f81670 */
[----:B------:R-:W-:Y:S01]  /*ee00*/  STL [R1+0x20], R12 ;  /* 0x0000200c01007387 */ /* 0x000fe20000100800 */
[----:B------:R-:W-:-:S02]  /*ee10*/  FSEL R91, R123, -INF , !P6 ;  /* 0xff8000007b5b7808 */ /* 0x000fc40007000000 */
[----:B------:R-:W-:Y:S01]  /*ee20*/  ISETP.NE.AND P5, PT, R7, RZ, PT ;  /* 0x000000ff0700720c */ /* 0x000fe20003fa5270 */
[----:B------:R-:W-:Y:S01]  /*ee30*/  STL [R1+0x50], R86 ;  /* 0x0000505601007387 */ /* 0x000fe20000100800 */
[----:B------:R-:W-:Y:S02]  /*ee40*/  ISETP.LT.OR P6, PT, R6, R225, P3 ;  /* 0x000000e10600720c */ /* 0x000fe40001fc1670 */
[----:B------:R-:W-:Y:S01]  /*ee50*/  P2R R6, PR, RZ, 0x10 ;  /* 0x00000010ff067803 */ /* 0x000fe20000000000 */
[----:B------:R-:W-:Y:S01]  /*ee60*/  STL [R1+0x44], R60 ;  /* 0x0000443c01007387 */ /* 0x000fe20000100800 */
[----:B------:R-:W-:Y:S02]  /*ee70*/  FSEL R7, R11, -INF , !P0 ;  /* 0xff8000000b077808 */ /* 0x000fe40004000000 */
[C---:B------:R-:W-:Y:S01]  /*ee80*/  ISETP.GE.AND P4, PT, R2.reuse, R232, PT ;  /* 0x000000e80200720c */ /* 0x040fe20003f86270 */
[----:B------:R-:W-:Y:S01]  /*ee90*/  STL [R1+0x3c], R57 ;  /* 0x00003c3901007387 */ /* 0x000fe20000100800 */
[----:B------:R-:W-:-:S02]  /*eea0*/  ISETP.GE.AND P3, PT, R2, R231, PT ;  /* 0x000000e70200720c */ /* 0x000fc40003f66270 */
[----:B------:R-:W-:Y:S01]  /*eeb0*/  FSEL R251, R9, -INF , !P2 ;  /* 0xff80000009fb7808 */ /* 0x000fe20005000000 */
[----:B------:R-:W-:Y:S01]  /*eec0*/  STL [R1+0x2c], R51 ;  /* 0x00002c3301007387 */ /* 0x000fe20000100800 */
[----:B------:R-:W-:Y:S02]  /*eed0*/  FSEL R88, R124, -INF , !P5 ;  /* 0xff8000007c587808 */ /* 0x000fe40006800000 */
[C---:B------:R-:W-:Y:S01]  /*eee0*/  ISETP.GE.AND P2, PT, R2.reuse, R230, PT ;  /* 0x000000e60200720c */ /* 0x040fe20003f46270 */
[----:B------:R-:W-:Y:S01]  /*eef0*/  STL [R1+0x28], R41 ;  /* 0x0000282901007387 */ /* 0x000fe20000100800 */
[C---:B------:R-:W-:Y:S02]  /*ef00*/  ISETP.LT.OR P5, PT, R2.reuse, R228, P4 ;  /* 0x000000e40200720c */ /* 0x040fe400027a1670 */
[----:B------:R-:W-:Y:S01]  /*ef10*/  ISETP.LT.OR P4, PT, R2, R227, P3 ;  /* 0x000000e30200720c */ /* 0x000fe20001f81670 */
[----:B------:R2:W-:Y:S01]  /*ef20*/  STL [R1+0xc], R7 ;  /* 0x00000c0701007387 */ /* 0x0005e20000100800 */
[----:B------:R-:W-:Y:S01]  /*ef30*/  ISETP.NE.AND P3, PT, R6, RZ, PT ;  /* 0x000000ff0600720c */ /* 0x000fe20003f65270 */
[----:B------:R-:W-:Y:S01]  /*ef40*/  VIADD R6, R0, 0x59 ;  /* 0x0000005900067836 */ /* 0x000fe20000000000 */
[----:B------:R-:W-:-:S02]  /*ef50*/  ISETP.LT.OR P2, PT, R2, R226, P2 ;  /* 0x000000e20200720c */ /* 0x000fc40001741670 */
[-C--:B------:R-:W-:Y:S02]  /*ef60*/  ISETP.GE.AND P0, PT, R2, R229.reuse, PT ;  /* 0x000000e50200720c */ /* 0x080fe40003f06270 */
[----:B------:R-:W-:Y:S02]  /*ef70*/  FSEL R32, R125, -INF , !P3 ;  /* 0xff8000007d207808 */ /* 0x000fe40005800000 */
[----:B------:R-:W-:Y:S02]  /*ef80*/  FSEL R125, R26, -INF , !P4 ;  /* 0xff8000001a7d7808 */ /* 0x000fe40006000000 */
[C---:B------:R-:W-:Y:S02]  /*ef90*/  ISETP.GE.AND P3, PT, R6.reuse, R232, PT ;  /* 0x000000e80600720c */ /* 0x040fe40003f66270 */
[----:B------:R-:W-:Y:S02]  /*efa0*/  ISETP.GE.AND P4, PT, R6, R229, PT ;  /* 0x000000e50600720c */ /* 0x000fe40003f86270 */
[----:B--2---:R-:W-:-:S05]  /*efb0*/  FSEL R7, R126, -INF , !P1 ;  /* 0xff8000007e077808 */ /* 0x004fca0004800000 */
[----:B------:R2:W-:Y:S01]  /*efc0*/  STL [R1+0x38], R7 ;  /* 0x0000380701007387 */ /* 0x0005e20000100800 */
[----:B------:R-:W-:Y:S02]  /*efd0*/  ISETP.LT.OR P1, PT, R2, R225, P0 ;  /* 0x000000e10200720c */ /* 0x000fe40000721670 */
[----:B------:R-:W-:Y:S01]  /*efe0*/  ISETP.GE.AND P0, PT, R6, R230, PT ;  /* 0x000000e60600720c */ /* 0x000fe20003f06270 */
[----:B------:R-:W-:Y:S01]  /*eff0*/  VIADD R2, R0, 0x60 ;  /* 0x0000006000027836 */ /* 0x000fe20000000000 */
[----:B------:R-:W-:Y:S02]  /*f000*/  FSEL R36, R127, -INF , !P6 ;  /* 0xff8000007f247808 */ /* 0x000fe40007000000 */
[----:B------:R-:W-:Y:S02]  /*f010*/  FSEL R124, R24, -INF , !P5 ;  /* 0xff800000187c7808 */ /* 0x000fe40006800000 */
[C---:B------:R-:W-:Y:S02]  /*f020*/  ISETP.LT.OR P5, PT, R6.reuse, R228, P3 ;  /* 0x000000e40600720c */ /* 0x040fe40001fa1670 */
[----:B------:R-:W-:-:S02]  /*f030*/  ISETP.LT.OR P0, PT, R6, R226, P0 ;  /* 0x000000e20600720c */ /* 0x000fc40000701670 */
[C---:B------:R-:W-:Y:S02]  /*f040*/  ISETP.LT.OR P6, PT, R6.reuse, R225, P4 ;  /* 0x000000e10600720c */ /* 0x040fe400027c1670 */
[----:B--2---:R-:W-:Y:S02]  /*f050*/  P2R R7, PR, RZ, 0x4 ;  /* 0x00000004ff077803 */ /* 0x004fe40000000000 */
[----:B------:R-:W-:-:S04]  /*f060*/  ISETP.GE.AND P2, PT, R6, R231, PT ;  /* 0x000000e70600720c */ /* 0x000fc80003f46270 */
[----:B------:R-:W-:Y:S02]  /*f070*/  ISETP.LT.OR P2, PT, R6, R227, P2 ;  /* 0x000000e30600720c */ /* 0x000fe40001741670 */
[----:B------:R-:W-:Y:S02]  /*f080*/  ISETP.NE.AND P3, PT, R7, RZ, PT ;  /* 0x000000ff0700720c */ /* 0x000fe40003f65270 */
[----:B------:R-:W-:Y:S02]  /*f090*/  P2R R6, PR, RZ, 0x4 ;  /* 0x00000004ff067803 */ /* 0x000fe40000000000 */
[----:B------:R-:W-:Y:S02]  /*f0a0*/  ISETP.GE.AND P4, PT, R2, R230, PT ;  /* 0x000000e60200720c */ /* 0x000fe40003f86270 */
[----:B------:R-:W-:Y:S02]  /*f0b0*/  FSEL R123, R25, -INF , !P5 ;  /* 0xff800000197b7808 */ /* 0x000fe40006800000 */
[----:B------:R-:W-:Y:S01]  /*f0c0*/  ISETP.NE.AND P5, PT, R6, RZ, PT ;  /* 0x000000ff0600720c */ /* 0x000fe20003fa5270 */
[----:B------:R-:W-:Y:S01]  /*f0d0*/  VIADD R6, R0, 0x61 ;  /* 0x0000006100067836 */ /* 0x000fe20000000000 */
[----:B------:R-:W-:-:S02]  /*f0e0*/  FSEL R34, R129, -INF , !P0 ;  /* 0xff80000081227808 */ /* 0x000fc40004000000 */
[----:B------:R-:W-:Y:S02]  /*f0f0*/  FSEL R33, R128, -INF , !P3 ;  /* 0xff80000080217808 */ /* 0x000fe40005800000 */
[C---:B------:R-:W-:Y:S02]  /*f100*/  ISETP.GE.AND P2, PT, R2.reuse, R231, PT ;  /* 0x000000e70200720c */ /* 0x040fe40003f46270 */
[C---:B------:R-:W-:Y:S02]  /*f110*/  ISETP.GE.AND P0, PT, R2.reuse, R229, PT ;  /* 0x000000e50200720c */ /* 0x040fe40003f06270 */
[C---:B------:R-:W-:Y:S02]  /*f120*/  ISETP.GE.AND P3, PT, R2.reuse, R232, PT ;  /* 0x000000e80200720c */ /* 0x040fe40003f66270 */
[----:B------:R-:W-:Y:S02]  /*f130*/  ISETP.LT.OR P4, PT, R2, R226, P4 ;  /* 0x000000e20200720c */ /* 0x000fe40002781670 */
[----:B------:R-:W-:-:S02]  /*f140*/  FSEL R35, R130, -INF , !P1 ;  /* 0xff80000082237808 */ /* 0x000fc40004800000 */
[C---:B------:R-:W-:Y:S02]  /*f150*/  ISETP.LT.OR P2, PT, R2.reuse, R227, P2 ;  /* 0x000000e30200720c */ /* 0x040fe40001741670 */
[C---:B------:R-:W-:Y:S02]  /*f160*/  ISETP.LT.OR P1, PT, R2.reuse, R225, P0 ;  /* 0x000000e10200720c */ /* 0x040fe40000721670 */
[----:B------:R-:W-:Y:S02]  /*f170*/  ISETP.LT.OR P3, PT, R2, R228, P3 ;  /* 0x000000e40200720c */ /* 0x000fe40001f61670 */
[----:B------:R-:W-:Y:S02]  /*f180*/  P2R R7, PR, RZ, 0x10 ;  /* 0x00000010ff077803 */ /* 0x000fe40000000000 */
[----:B------:R-:W-:Y:S02]  /*f190*/  ISETP.GE.AND P0, PT, R6, R232, PT ;  /* 0x000000e80600720c */ /* 0x000fe40003f06270 */
[----:B------:R-:W-:-:S02]  /*f1a0*/  FSEL R27, R27, -INF , !P5 ;  /* 0xff8000001b1b7808 */ /* 0x000fc40006800000 */
[C---:B------:R-:W-:Y:S02]  /*f1b0*/  ISETP.GE.AND P4, PT, R6.reuse, R231, PT ;  /* 0x000000e70600720c */ /* 0x040fe40003f86270 */
[----:B------:R-:W-:Y:S02]  /*f1c0*/  ISETP.GE.AND P5, PT, R6, R230, PT ;  /* 0x000000e60600720c */ /* 0x000fe40003fa6270 */
[----:B------:R-:W-:Y:S02]  /*f1d0*/  FSEL R127, R114, -INF , !P2 ;  /* 0xff800000727f7808 */ /* 0x000fe40005000000 */
[----:B------:R-:W-:Y:S02]  /*f1e0*/  FSEL R122, R112, -INF , !P3 ;  /* 0xff800000707a7808 */ /* 0x000fe40005800000 */
[----:B------:R-:W-:Y:S01]  /*f1f0*/  ISETP.LT.OR P2, PT, R6, R228, P0 ;  /* 0x000000e40600720c */ /* 0x000fe20000741670 */
[----:B------:R-:W-:Y:S01]  /*f200*/  VIADD R2, R0, 0x68 ;  /* 0x0000006800027836 */ /* 0x000fe20000000000 */
[----:B------:R-:W-:-:S02]  /*f210*/  ISETP.GE.AND P3, PT, R6, R229, PT ;  /* 0x000000e50600720c */ /* 0x000fc40003f66270 */
[C---:B------:R-:W-:Y:S02]  /*f220*/  ISETP.LT.OR P0, PT, R6.reuse, R227, P4 ;  /* 0x000000e30600720c */ /* 0x040fe40002701670 */
[C---:B------:R-:W-:Y:S02]  /*f230*/  ISETP.LT.OR P4, PT, R6.reuse, R226, P5 ;  /* 0x000000e20600720c */ /* 0x040fe40002f81670 */
[----:B------:R-:W-:Y:S02]  /*f240*/  FSEL R96, R131, -INF , !P6 ;  /* 0xff80000083607808 */ /* 0x000fe40007000000 */
[----:B------:R-:W-:Y:S02]  /*f250*/  ISETP.LT.OR P6, PT, R6, R225, P3 ;  /* 0x000000e10600720c */ /* 0x000fe40001fc1670 */
[----:B------:R-:W-:Y:S02]  /*f260*/  ISETP.NE.AND P5, PT, R7, RZ, PT ;  /* 0x000000ff0700720c */ /* 0x000fe40003fa5270 */
[----:B------:R-:W-:-:S02]  /*f270*/  P2R R6, PR, RZ, 0x10 ;  /* 0x00000010ff067803 */ /* 0x000fc40000000000 */
[C---:B------:R-:W-:Y:S02]  /*f280*/  ISETP.GE.AND P4, PT, R2.reuse, R232, PT ;  /* 0x000000e80200720c */ /* 0x040fe40003f86270 */
[----:B------:R-:W-:Y:S02]  /*f290*/  ISETP.GE.AND P3, PT, R2, R231, PT ;  /* 0x000000e70200720c */ /* 0x000fe40003f66270 */
[----:B------:R-:W-:Y:S02]  /*f2a0*/  FSEL R120, R113, -INF , !P2 ;  /* 0xff80000071787808 */ /* 0x000fe40005000000 */
[----:B------:R-:W-:Y:S02]  /*f2b0*/  FSEL R7, R204, -INF , !P5 ;  /* 0xff800000cc077808 */ /* 0x000fe40006800000 */
[C---:B------:R-:W-:Y:S02]  /*f2c0*/  ISETP.GE.AND P2, PT, R2.reuse, R230, PT ;  /* 0x000000e60200720c */ /* 0x040fe40003f46270 */
[----:B------:R-:W-:-:S02]  /*f2d0*/  ISETP.LT.OR P5, PT, R2, R228, P4 ;  /* 0x000000e40200720c */ /* 0x000fc400027a1670 */
[----:B------:R-:W-:Y:S02]  /*f2e0*/  ISETP.LT.OR P4, PT, R2, R227, P3 ;  /* 0x000000e30200720c */ /* 0x000fe40001f81670 */
[----:B------:R-:W-:Y:S01]  /*f2f0*/  ISETP.NE.AND P3, PT, R6, RZ, PT ;  /* 0x000000ff0600720c */ /* 0x000fe20003f65270 */
[----:B------:R-:W-:Y:S01]  /*f300*/  VIADD R6, R0, 0x69 ;  /* 0x0000006900067836 */ /* 0x000fe20000000000 */
[C---:B------:R-:W-:Y:S01]  /*f310*/  ISETP.LT.OR P2, PT, R2.reuse, R226, P2 ;  /* 0x000000e20200720c */ /* 0x040fe20001741670 */
[----:B------:R2:W-:Y:S01]  /*f320*/  STL [R1+0x8], R7 ;  /* 0x0000080701007387 */ /* 0x0005e20000100800 */
[----:B------:R-:W-:Y:S02]  /*f330*/  FSEL R131, R115, -INF , !P0 ;  /* 0xff80000073837808 */ /* 0x000fe40004000000 */
[----:B------:R-:W-:Y:S02]  /*f340*/  ISETP.GE.AND P0, PT, R2, R229, PT ;  /* 0x000000e50200720c */ /* 0x000fe40003f06270 */
[----:B------:R-:W-:-:S02]  /*f350*/  FSEL R24, R206, -INF , !P1 ;  /* 0xff800000ce187808 */ /* 0x000fc40004800000 */
[----:B------:R-:W-:Y:S02]  /*f360*/  ISETP.LT.OR P1, PT, R2, R225, P0 ;  /* 0x000000e10200720c */ /* 0x000fe40000721670 */
[----:B------:R-:W-:Y:S02]  /*f370*/  FSEL R25, R205, -INF , !P3 ;  /* 0xff800000cd197808 */ /* 0x000fe40005800000 */
[----:B------:R-:W-:Y:S02]  /*f380*/  FSEL R130, R22, -INF , !P4 ;  /* 0xff80000016827808 */ /* 0x000fe40006000000 */
[C---:B------:R-:W-:Y:S02]  /*f390*/  ISETP.GE.AND P3, PT, R6.reuse, R232, PT ;  /* 0x000000e80600720c */ /* 0x040fe40003f66270 */
[C---:B------:R-:W-:Y:S02]  /*f3a0*/  ISETP.GE.AND P0, PT, R6.reuse, R230, PT ;  /* 0x000000e60600720c */ /* 0x040fe40003f06270 */
[----:B------:R-:W-:Y:S01]  /*f3b0*/  ISETP.GE.AND P4, PT, R6, R229, PT ;  /* 0x000000e50600720c */ /* 0x000fe20003f86270 */
[----:B------:R-:W-:Y:S01]  /*f3c0*/  VIADD R2, R0, 0x70 ;  /* 0x0000007000027836 */ /* 0x000fe20000000000 */
[----:B--2---:R-:W-:-:S02]  /*f3d0*/  P2R R7, PR, RZ, 0x4 ;  /* 0x00000004ff077803 */ /* 0x004fc40000000000 */
[C---:B------:R-:W-:Y:S02]  /*f3e0*/  ISETP.GE.AND P2, PT, R6.reuse, R231, PT ;  /* 0x000000e70600720c */ /* 0x040fe40003f46270 */
[----:B------:R-:W-:Y:S02]  /*f3f0*/  FSEL R105, R207, -INF , !P6 ;  /* 0xff800000cf697808 */ /* 0x000fe40007000000 */
[----:B------:R-:W-:Y:S02]  /*f400*/  ISETP.LT.OR P2, PT, R6, R227, P2 ;  /* 0x000000e30600720c */ /* 0x000fe40001741670 */
[----:B------:R-:W-:Y:S02]  /*f410*/  FSEL R119, R20, -INF , !P5 ;  /* 0xff80000014777808 */ /* 0x000fe40006800000 */
[C---:B------:R-:W-:Y:S02]  /*f420*/  ISETP.LT.OR P5, PT, R6.reuse, R228, P3 ;  /* 0x000000e40600720c */ /* 0x040fe40001fa1670 */
[----:B------:R-:W-:-:S02]  /*f430*/  ISETP.LT.OR P0, PT, R6, R226, P0 ;  /* 0x000000e20600720c */ /* 0x000fc40000701670 */
[----:B------:R-:W-:Y:S02]  /*f440*/  ISETP.LT.OR P6, PT, R6, R225, P4 ;  /* 0x000000e10600720c */ /* 0x000fe400027c1670 */
[----:B------:R-:W-:Y:S02]  /*f450*/  P2R R6, PR, RZ, 0x4 ;  /* 0x00000004ff067803 */ /* 0x000fe40000000000 */
[----:B------:R-:W-:Y:S02]  /*f460*/  ISETP.GE.AND P4, PT, R2, R230, PT ;  /* 0x000000e60200720c */ /* 0x000fe40003f86270 */
[----:B------:R-:W-:Y:S02]  /*f470*/  FSEL R118, R21, -INF , !P5 ;  /* 0xff80000015767808 */ /* 0x000fe40006800000 */
[----:B------:R-:W-:Y:S02]  /*f480*/  ISETP.NE.AND P3, PT, R7, RZ, PT ;  /* 0x000000ff0700720c */ /* 0x000fe40003f65270 */
[----:B------:R-:W-:Y:S01]  /*f490*/  ISETP.NE.AND P5, PT, R6, RZ, PT ;  /* 0x000000ff0600720c */ /* 0x000fe20003fa5270 */
[----:B------:R-:W-:Y:S01]  /*f4a0*/  VIADD R6, R0, 0x71 ;  /* 0x0000007100067836 */ /* 0x000fe20000000000 */
[----:B------:R-:W-:-:S02]  /*f4b0*/  FSEL R237, R237, -INF , !P0 ;  /* 0xff800000eded7808 */ /* 0x000fc40004000000 */
[C---:B------:R-:W-:Y:S02]  /*f4c0*/  ISETP.GE.AND P2, PT, R2.reuse, R231, PT ;  /* 0x000000e70200720c */ /* 0x040fe40003f46270 */
[C---:B------:R-:W-:Y:S02]  /*f4d0*/  ISETP.GE.AND P0, PT, R2.reuse, R229, PT ;  /* 0x000000e50200720c */ /* 0x040fe40003f06270 */
[----:B------:R-:W-:Y:S02]  /*f4e0*/  ISETP.LT.OR P4, PT, R2, R226, P4 ;  /* 0x000000e20200720c */ /* 0x000fe40002781670 */
[----:B------:R-:W-:Y:S02]  /*f4f0*/  FSEL R236, R236, -INF , !P3 ;  /* 0xff800000ecec7808 */ /* 0x000fe40005800000 */
[----:B------:R-:W-:Y:S02]  /*f500*/  FSEL R238, R238, -INF , !P1 ;  /* 0xff800000eeee7808 */ /* 0x000fe40004800000 */
[----:B------:R-:W-:-:S02]  /*f510*/  ISETP.GE.AND P3, PT, R2, R232, PT ;  /* 0x000000e80200720c */ /* 0x000fc40003f66270 */
[C---:B------:R-:W-:Y:S02]  /*f520*/  ISETP.LT.OR P2, PT, R2.reuse, R227, P2 ;  /* 0x000000e30200720c */ /* 0x040fe40001741670 */
[----:B------:R-:W-:Y:S02]  /*f530*/  ISETP.LT.OR P1, PT, R2, R225, P0 ;  /* 0x000000e10200720c */ /* 0x000fe40000721670 */
[----:B------:R-:W-:Y:S02]  /*f540*/  P2R R7, PR, RZ, 0x10 ;  /* 0x00000010ff077803 */ /* 0x000fe40000000000 */
[C---:B------:R-:W-:Y:S02]  /*f550*/  ISETP.GE.AND P0, PT, R6.reuse, R232, PT ;  /* 0x000000e80600720c */ /* 0x040fe40003f06270 */
[----:B------:R-:W-:Y:S02]  /*f560*/  ISETP.GE.AND P4, PT, R6, R231, PT ;  /* 0x000000e70600720c */ /* 0x000fe40003f86270 */
[----:B------:R-:W-:Y:S01]  /*f570*/  ISETP.LT.OR P3, PT, R2, R228, P3 ;  /* 0x000000e40200720c */ /* 0x000fe20001f61670 */
[----:B------:R-:W-:Y:S01]  /*f580*/  VIADD R2, R0, 0x78 ;  /* 0x0000007800027836 */ /* 0x000fe20000000000 */
[----:B------:R-:W-:-:S02]  /*f590*/  FSEL R128, R110, -INF , !P2 ;  /* 0xff8000006e807808 */ /* 0x000fc40005000000 */
[C---:B------:R-:W-:Y:S02]  /*f5a0*/  ISETP.LT.OR P2, PT, R6.reuse, R228, P0 ;  /* 0x000000e40600720c */ /* 0x040fe40000741670 */
[----:B------:R-:W-:Y:S02]  /*f5b0*/  ISETP.LT.OR P0, PT, R6, R227, P4 ;  /* 0x000000e30600720c */ /* 0x000fe40002701670 */
[----:B------:R-:W-:Y:S02]  /*f5c0*/  ISETP.NE.AND P4, PT, R7, RZ, PT ;  /* 0x000000ff0700720c */ /* 0x000fe40003f85270 */
[----:B------:R-:W-:Y:S02]  /*f5d0*/  FSEL R64, R109, -INF , !P2 ;  /* 0xff8000006d407808 */ /* 0x000fe40005000000 */
[----:B------:R-:W-:Y:S02]  /*f5e0*/  FSEL R121, R111, -INF , !P0 ;  /* 0xff8000006f797808 */ /* 0x000fe40004000000 */
[----:B------:R-:W-:-:S02]  /*f5f0*/  ISETP.GE.AND P2, PT, R2, R231, PT ;  /* 0x000000e70200720c */ /* 0x000fc40003f46270 */
[----:B------:R-:W-:Y:S02]  /*f600*/  FSEL R208, R208, -INF , !P4 ;  /* 0xff800000d0d07808 */ /* 0x000fe40006000000 */
[C---:B------:R-:W-:Y:S02]  /*f610*/  ISETP.GE.AND P0, PT, R2.reuse, R230, PT ;  /* 0x000000e60200720c */ /* 0x040fe40003f06270 */
[----:B------:R-:W-:Y:S02]  /*f620*/  ISETP.GE.AND P4, PT, R2, R229, PT ;  /* 0x000000e50200720c */ /* 0x000fe40003f86270 */
[----:B------:R-:W-:Y:S02]  /*f630*/  FSEL R210, R210, -INF , !P1 ;  /* 0xff800000d2d27808 */ /* 0x000fe40004800000 */
[----:B------:R-:W-:Y:S01]  /*f640*/  ISETP.LT.OR P1, PT, R2, R227, P2 ;  /* 0x000000e30200720c */ /* 0x000fe20001721670 */
[----:B------:R-:W-:Y:S01]  /*f650*/  VIADD R0, R0, 0x79 ;  /* 0x0000007900007836 */ /* 0x000fe20000000000 */
[----:B------:R-:W-:-:S02]  /*f660*/  ISETP.LT.OR P2, PT, R2, R226, P0 ;  /* 0x000000e20200720c */ /* 0x000fc40000741670 */
[----:B------:R-:W-:Y:S02]  /*f670*/  ISETP.LT.OR P0, PT, R2, R225, P4 ;  /* 0x000000e10200720c */ /* 0x000fe40002701670 */
[----:B------:R-:W-:Y:S02]  /*f680*/  FSEL R129, R23, -INF , !P5 ;  /* 0xff80000017817808 */ /* 0x000fe40006800000 */
[----:B------:R-:W-:Y:S02]  /*f690*/  FSEL R66, R108, -INF , !P3 ;  /* 0xff8000006c427808 */ /* 0x000fe40005800000 */
[C---:B------:R-:W-:Y:S02]  /*f6a0*/  ISETP.GE.AND P5, PT, R6.reuse, R230, PT ;  /* 0x000000e60600720c */ /* 0x040fe40003fa6270 */
[----:B------:R-:W-:Y:S02]  /*f6b0*/  ISETP.GE.AND P3, PT, R6, R229, PT ;  /* 0x000000e50600720c */ /* 0x000fe40003f66270 */
[----:B------:R-:W-:-:S02]  /*f6c0*/  FSEL R207, R202, -INF , !P0 ;  /* 0xff800000cacf7808 */ /* 0x000fc40004000000 */
[----:B------:R-:W-:Y:S02]  /*f6d0*/  FSEL R239, R239, -INF , !P6 ;  /* 0xff800000efef7808 */ /* 0x000fe40007000000 */
[----:B------:R-:W-:Y:S02]  /*f6e0*/  ISETP.GE.AND P0, PT, R0, R229, PT ;  /* 0x000000e50000720c */ /* 0x000fe40003f06270 */
[C---:B------:R-:W-:Y:S02]  /*f6f0*/  ISETP.LT.OR P6, PT, R6.reuse, R226, P5 ;  /* 0x000000e20600720c */ /* 0x040fe40002fc1670 */
[----:B------:R-:W-:Y:S02]  /*f700*/  ISETP.LT.OR P5, PT, R6, R225, P3 ;  /* 0x000000e10600720c */ /* 0x000fe40001fa1670 */
[----:B------:R-:W-:Y:S02]  /*f710*/  ISETP.GE.AND P3, PT, R2, R232, PT ;  /* 0x000000e80200720c */ /* 0x000fe40003f66270 */
[----:B------:R-:W-:-:S02]  /*f720*/  FSEL R205, R200, -INF , !P2 ;  /* 0xff800000c8cd7808 */ /* 0x000fc40005000000 */
[----:B------:R-:W-:Y:S02]  /*f730*/  ISETP.LT.OR P2, PT, R0, R225, P0 ;  /* 0x000000e10000720c */ /* 0x000fe40000741670 */
[----:B------:R-:W-:Y:S02]  /*f740*/  PLOP3.LUT P0, PT, PT, PT, UP1, 0x80, 0x0 ;  /* 0x000000000000781c */ /* 0x000fe40003f0f018 */
[----:B------:R-:W-:Y:S02]  /*f750*/  ISETP.LT.OR P3, PT, R2, R228, P3 ;  /* 0x000000e40200720c */ /* 0x000fe40001f61670 */
[----:B------:R-:W-:Y:S02]  /*f760*/  FSEL R211, R211, -INF , !P5 ;  /* 0xff800000d3d37808 */ /* 0x000fe40006800000 */
[----:B------:R-:W-:Y:S02]  /*f770*/  P2R R6, PR, RZ, 0x8 ;  /* 0x00000008ff067803 */ /* 0x000fe40000000000 */
[----:B------:R-:W-:-:S02]  /*f780*/  ISETP.GE.AND P5, PT, R0, R232, PT ;  /* 0x000000e80000720c */ /* 0x000fc40003fa6270 */
[C---:B------:R-:W-:Y:S02]  /*f790*/  ISETP.GE.AND P3, PT, R0.reuse, R230, PT ;  /* 0x000000e60000720c */ /* 0x040fe40003f66270 */
[----:B------:R-:W-:Y:S02]  /*f7a0*/  ISETP.GE.AND P4, PT, R0, R231, PT ;  /* 0x000000e70000720c */ /* 0x000fe40003f86270 */
[----:B------:R-:W-:Y:S02]  /*f7b0*/  FSEL R209, R209, -INF , !P6 ;  /* 0xff800000d1d17808 */ /* 0x000fe40007000000 */
[----:B------:R-:W-:Y:S02]  /*f7c0*/  ISETP.NE.AND P6, PT, R6, RZ, PT ;  /* 0x000000ff0600720c */ /* 0x000fe40003fc5270 */
[C---:B------:R-:W-:Y:S02]  /*f7d0*/  ISETP.LT.OR P3, PT, R0.reuse, R226, P3 ;  /* 0x000000e20000720c */ /* 0x040fe40001f61670 */
[----:B------:R-:W-:-:S02]  /*f7e0*/  ISETP.LT.OR P5, PT, R0, R228, P5 ;  /* 0x000000e40000720c */ /* 0x000fc40002fa1670 */
[----:B------:R-:W-:Y:S02]  /*f7f0*/  ISETP.LT.OR P4, PT, R0, R227, P4 ;  /* 0x000000e30000720c */ /* 0x000fe40002781670 */
[----:B------:R-:W-:Y:S02]  /*f800*/  FSEL R117, R74, -INF , !P1 ;  /* 0xff8000004a757808 */ /* 0x000fe40004800000 */
[----:B------:R-:W-:Y:S02]  /*f810*/  FSEL R204, R201, -INF , !P3 ;  /* 0xff800000c9cc7808 */ /* 0x000fe40005800000 */
[----:B------:R-:W-:Y:S02]  /*f820*/  FSEL R206, R203, -INF , !P2 ;  /* 0xff800000cbce7808 */ /* 0x000fe40005000000 */
[----:B------:R-:W-:Y:S02]  /*f830*/  FSEL R67, R72, -INF , !P6 ;  /* 0xff80000048437808 */ /* 0x000fe40007000000 */
[----:B------:R-:W-:-:S02]  /*f840*/  LOP3.LUT P1, RZ, R224, 0x20, RZ, 0xc0, !PT ;  /* 0x00000020e0ff7812 */ /* 0x000fc4000782c0ff */
[----:B------:R-:W-:Y:S02]  /*f850*/  FSEL R65, R73, -INF , !P5 ;  /* 0xff80000049417808 */ /* 0x000fe40006800000 */
[----:B------:R-:W-:Y:S01]  /*f860*/  FSEL R116, R75, -INF , !P4 ;  /* 0xff8000004b747808 */ /* 0x000fe20006000000 */
[----:B-1----:R-:W-:Y:S08]  /*f870*/  @!P0 BRA `(.L_x_779) ;  /* 0x0000000400c08947 */ /* 0x002ff00003800000 */
[----:B------:R-:W2:Y:S04]  /*f880*/  LDL.64 R14, [R1+0xd0] ;  /* 0x0000d000010e7983 */ /* 0x000ea80000100a00 */
[----:B------:R-:W3:Y:S01]  /*f890*/  LDL.64 R18, [R1+0xc8] ;  /* 0x0000c80001127983 */ /* 0x000ee20000100a00 */
[----:B------:R-:W-:Y:S01]  /*f8a0*/  UIADD3 UR21, UR21, -0x3, URZ ;  /* 0xfffffffd15157890 */ /* 0x000fe2000fffe03f */
[----:B------:R-:W1:Y:S01]  /*f8b0*/  @!P1 LDC.64 R16, c[0x0][0x218] ;  /* 0x00008600ff109b82 */ /* 0x000e620000000a00 */
[----:B------:R-:W-:Y:S01]  /*f8c0*/  IMAD.U32 R8, RZ, RZ, UR8 ;  /* 0x00000008ff087e24 */ /* 0x000fe2000f8e00ff */
[----:B------:R4:W-:Y:S01]  /*f8d0*/  @P1 STS.128 [R233+0x4000], RZ ;  /* 0x004000ffe9001388 */ /* 0x0009e20000000c00 */
[----:B------:R-:W-:Y:S01]  /*f8e0*/  USHF.R.S32.HI UR4, URZ, 0x1f, UR21 ;  /* 0x0000001f3f047899 */ /* 0x000fe20008011415 */
[----:B------:R-:W-:Y:S01]  /*f8f0*/  BSSY B0, `(.L_x_780) ;  /* 0x0000067000007945 */ /* 0x000fe20003800000 */
[----:B------:R-:W-:-:S02]  /*f900*/  UIMAD.WIDE.U32 UR22, UR21, UR8, URZ ;  /* 0x00000008151672a5 */ /* 0x000fc4000f8e003f */
[----:B------:R-:W-:Y:S01]  /*f910*/  UIMAD UR4, UR4, UR8, URZ ;  /* 0x00000008040472a4 */ /* 0x000fe2000f8e023f */
[----:B------:R-:W4:Y:S03]  /*f920*/  @!P1 LDC.64 R12, c[0x0][0x218] ;  /* 0x00008600ff0c9b82 */ /* 0x000f260000000a00 */
[----:B------:R-:W-:Y:S01]  /*f930*/  UIMAD UR4, UR21, UR9, UR4 ;  /* 0x00000009150472a4 */ /* 0x000fe2000f8e0204 */
[----:B------:R-:W-:Y:S02]  /*f940*/  IMAD.U32 R6, RZ, RZ, UR22 ;  /* 0x00000016ff067e24 */ /* 0x000fe4000f8e00ff */
[----:B------:R-:W-:Y:S01]  /*f950*/  IMAD.U32 R2, RZ, RZ, UR22 ;  /* 0x00000016ff027e24 */ /* 0x000fe2000f8e00ff */
[----:B------:R-:W-:Y:S01]  /*f960*/  UIADD3 UR4, UR23, UR4, URZ ;  /* 0x0000000417047290 */ /* 0x000fe2000fffe03f */
[----:B------:R-:W4:Y:S05]  /*f970*/  @!P1 LDC.64 R10, c[0x0][0x218] ;  /* 0x00008600ff0a9b82 */ /* 0x000f2a0000000a00 */
[----:B------:R-:W-:Y:S01]  /*f980*/  IMAD.U32 R0, RZ, RZ, UR4 ;  /* 0x00000004ff007e24 */ /* 0x000fe2000f8e00ff */
[----:B------:R-:W-:Y:S01]  /*f990*/  @!UP0 UIMAD UR4, UR9, 0x30, URZ ;  /* 0x00000030090488a4 */ /* 0x000fe2000f8e023f */
[----:B--2---:R-:W-:-:S02]  /*f9a0*/  LEA R6, P0, R6, R14, 0x7 ;  /* 0x0000000e06067211 */ /* 0x004fc400078038ff */
[----:B------:R-:W2:Y:S02]  /*f9b0*/  @!P1 LDC.64 R14, c[0x0][0x218] ;  /* 0x00008600ff0e9b82 */ /* 0x000ea40000000a00 */
[----:B---3--:R-:W-:-:S03]  /*f9c0*/  LEA.HI.X R7, R2, R19, R0, 0x7, P0 ;  /* 0x0000001302077211 */ /* 0x008fc600000f3c00 */
[----:B------:R-:W-:-:S03]  /*f9d0*/  @!P1 IMAD.WIDE.U32 R8, R8, 0x30, R6 ;  /* 0x0000003008089825 */ /* 0x000fc600078e0006 */
[----:B------:R-:W3:Y:S01]  /*f9e0*/  @!P1 LDC.64 R18, c[0x0][0x218] ;  /* 0x00008600ff129b82 */ /* 0x000ee20000000a00 */
[----:B------:R-:W-:Y:S01]  /*f9f0*/  @!P1 VIADD R0, R9, UR4 ;  /* 0x0000000409009c36 */ /* 0x000fe20008000000 */
[C---:B-1----:R-:W-:Y:S01]  /*fa00*/  @!P1 LEA R16, P0, R8.reuse, R16, 0x1 ;  /* 0x0000001008109211 */ /* 0x042fe200078008ff */
[----:B------:R-:W-:Y:S01]  /*fa10*/  @!P1 IMAD.MOV.U32 R9, RZ, RZ, R7 ;  /* 0x000000ffff099224 */ /* 0x000fe200078e0007 */
[----:B------:R-:W-:Y:S02]  /*fa20*/  @!UP0 UIMAD UR4, UR9, 0x50, URZ ;  /* 0x00000050090488a4 */ /* 0x000fe4000f8e023f */
[----:B------:R-:W-:Y:S01]  /*fa30*/  @!P1 LEA.HI.X R17, R8, R17, R0, 0x1, P0 ;  /* 0x0000001108119211 */ /* 0x000fe200000f0c00 */
[----:B------:R-:W-:Y:S02]  /*fa40*/  IMAD.U32 R0, RZ, RZ, UR8 ;  /* 0x00000008ff007e24 */ /* 0x000fe4000f8e00ff */
[----:B------:R-:W-:-:S04]  /*fa50*/  @!P1 IMAD.MOV.U32 R8, RZ, RZ, R6 ;  /* 0x000000ffff089224 */ /* 0x000fc800078e0006 */
[----:B------:R-:W-:-:S04]  /*fa60*/  @!P1 IMAD.WIDE.U32 R8, R0, 0x50, R8 ;  /* 0x0000005000089825 */ /* 0x000fc800078e0008 */
[----:B------:R-:W-:Y:S01]  /*fa70*/  @!P1 VIADD R0, R9, UR4 ;  /* 0x0000000409009c36 */ /* 0x000fe20008000000 */
[C---:B--2---:R-:W-:Y:S01]  /*fa80*/  @!P1 LEA R14, P0, R8.reuse, R14, 0x1 ;  /* 0x0000000e080e9211 */ /* 0x044fe200078008ff */
[----:B------:R-:W-:Y:S01]  /*fa90*/  @!P1 IMAD.MOV.U32 R9, RZ, RZ, R7 ;  /* 0x000000ffff099224 */ /* 0x000fe200078e0007 */
[----:B------:R-:W-:Y:S02]  /*faa0*/  @!UP0 UIMAD UR4, UR9, 0x60, URZ ;  /* 0x00000060090488a4 */ /* 0x000fe4000f8e023f */
[----:B------:R-:W-:Y:S01]  /*fab0*/  @!P1 LEA.HI.X R15, R8, R15, R0, 0x1, P0 ;  /* 0x0000000f080f9211 */ /* 0x000fe200000f0c00 */
[----:B------:R-:W-:Y:S02]  /*fac0*/  IMAD.U32 R0, RZ, RZ, UR8 ;  /* 0x00000008ff007e24 */ /* 0x000fe4000f8e00ff */
[----:B------:R-:W-:-:S04]  /*fad0*/  @!P1 IMAD.MOV.U32 R8, RZ, RZ, R6 ;  /* 0x000000ffff089224 */ /* 0x000fc800078e0006 */
[----:B------:R-:W-:-:S04]  /*fae0*/  @!P1 IMAD.WIDE.U32 R8, R0, 0x60, R8 ;  /* 0x0000006000089825 */ /* 0x000fc800078e0008 */
[----:B------:R-:W-:Y:S01]  /*faf0*/  @!P1 VIADD R0, R9, UR4 ;  /* 0x0000000409009c36 */ /* 0x000fe20008000000 */
[----:B----4-:R-:W-:-:S04]  /*fb00*/  @!P1 LEA R12, P0, R8, R12, 0x1 ;  /* 0x0000000c080c9211 */ /* 0x010fc800078008ff */
[----:B------:R-:W-:Y:S02]  /*fb10*/  @!P1 LEA.HI.X R13, R8, R13, R0, 0x1, P0 ;  /* 0x0000000d080d9211 */ /* 0x000fe400000f0c00 */
[C---:B---3--:R-:W-:Y:S02]  /*fb20*/  @!P1 LEA R8, P0, R6.reuse, R18, 0x1 ;  /* 0x0000001206089211 */ /* 0x048fe400078008ff */
[C---:B------:R-:W-:Y:S02]  /*fb30*/  @!P1 IADD3 R0, P2, R6.reuse, UR12, RZ ;  /* 0x0000000c06009c10 */ /* 0x040fe4000ff5e0ff */
[----:B------:R-:W-:Y:S02]  /*fb40*/  @!P1 LEA.HI.X R9, R6, R19, R7, 0x1, P0 ;  /* 0x0000001306099211 */ /* 0x000fe400000f0c07 */
[----:B------:R-:W-:Y:S01]  /*fb50*/  @!P1 IADD3.X R2, R7, UR11, RZ, P2, !PT ;  /* 0x0000000b07029c10 */ /* 0x000fe200097fe4ff */
[----:B------:R-:W1:Y:S02]  /*fb60*/  @!P1 LDC.64 R18, c[0x0][0x218] ;  /* 0x00008600ff129b82 */ /* 0x000e640000000a00 */
[----:B------:R-:W-:Y:S01]  /*fb70*/  @!PT LDS RZ, [RZ] ;  /* 0x00000000fffff984 */ /* 0x000fe20000000800 */
[----:B------:R-:W-:Y:S01]  /*fb80*/  @!PT LDS RZ, [RZ] ;  /* 0x00000000fffff984 */ /* 0x000fe20000000800 */
[----:B------:R-:W-:Y:S01]  /*fb90*/  @!PT LDS RZ, [RZ] ;  /* 0x00000000fffff984 */ /* 0x000fe20000000800 */
[----:B------:R2:W-:Y:S04]  /*fba0*/  @!P1 LDGSTS.E.BYPASS.LTC128B.128 [R233+0x4000], desc[UR26][R8.64] ;  /* 0x0400000008e99fae */ /* 0x0005e8000b901d5a */
[----:B------:R3:W-:Y:S01]  /*fbb0*/  @P1 STS.128 [R233+0x4800], RZ ;  /* 0x004800ffe9001388 */ /* 0x0007e20000000c00 */
[----:B--2---:R-:W-:-:S04]  /*fbc0*/  @!P1 LEA R8, P0, R0, R10, 0x1 ;  /* 0x0000000a00089211 */ /* 0x004fc800078008ff */
[----:B------:R-:W-:Y:S01]  /*fbd0*/  @!P1 LEA.HI.X R9, R0, R11, R2, 0x1, P0 ;  /* 0x0000000b00099211 */ /* 0x000fe200000f0c02 */
[----:B------:R-:W-:Y:S01]  /*fbe0*/  IMAD.U32 R0, RZ, RZ, UR8 ;  /* 0x00000008ff007e24 */ /* 0x000fe2000f8e00ff */
[----:B------:R-:W2:Y:S01]  /*fbf0*/  @!P1 LDC.64 R10, c[0x0][0x218] ;  /* 0x00008600ff0a9b82 */ /* 0x000ea20000000a00 */
[----:B------:R-:W-:Y:S02]  /*fc00*/  IMAD.U32 R2, RZ, RZ, UR9 ;  /* 0x00000009ff027e24 */ /* 0x000fe4000f8e00ff */
[----:B------:R-:W-:Y:S01]  /*fc10*/  @!PT LDS RZ, [RZ] ;  /* 0x00000000fffff984 */ /* 0x000fe20000000800 */
[----:B------:R-:W-:Y:S01]  /*fc20*/  @!PT LDS RZ, [RZ] ;  /* 0x00000000fffff984 */ /* 0x000fe20000000800 */
[----:B------:R-:W-:Y:S01]  /*fc30*/  @!PT LDS RZ, [RZ] ;  /* 0x00000000fffff984 */ /* 0x000fe20000000800 */
[----:B------:R4:W-:Y:S01]  /*fc40*/  @!P1 LDGSTS.E.BYPASS.LTC128B.128 [R233+0x4800], desc[UR26][R8.64] ;  /* 0x0480000008e99fae */ /* 0x0009e2000b901d5a */
[----:B------:R-:W-:-:S03]  /*fc50*/  @!P1 LEA R0, P0, R0, R6, 0x5 ;  /* 0x0000000600009211 */ /* 0x000fc600078028ff */
[----:B------:R3:W-:Y:S01]  /*fc60*/  @P1 STS.128 [R233+0x5000], RZ ;  /* 0x005000ffe9001388 */ /* 0x0007e20000000c00 */
[----:B----4-:R-:W-:-:S05]  /*fc70*/  IMAD.U32 R8, RZ, RZ, UR8 ;  /* 0x00000008ff087e24 */ /* 0x010fca000f8e00ff */
[----:B------:R-:W-:Y:S02]  /*fc80*/  @!P1 LEA.HI.X R2, R8, R7, R2, 0x5, P0 ;  /* 0x0000000708029211 */ /* 0x000fe400000f2c02 */
[----:B--2---:R-:W-:-:S04]  /*fc90*/  @!P1 LEA R10, P0, R0, R10, 0x1 ;  /* 0x0000000a000a9211 */ /* 0x004fc800078008ff */
[----:B------:R-:W-:Y:S01]  /*fca0*/  @!P1 LEA.HI.X R11, R0, R11, R2, 0x1, P0 ;  /* 0x0000000b000b9211 */ /* 0x000fe200000f0c02 */
[----:B------:R-:W-:Y:S02]  /*fcb0*/  IMAD.U32 R0, RZ, RZ, UR8 ;  /* 0x00000008ff007e24 */ /* 0x000fe4000f8e00ff */
[----:B------:R-:W-:Y:S02]  /*fcc0*/  IMAD.U32 R2, RZ, RZ, UR9 ;  /* 0x00000009ff027e24 */ /* 0x000fe4000f8e00ff */
[----:B------:R-:W-:Y:S01]  /*fcd0*/  @!PT LDS RZ, [RZ] ;  /* 0x00000000fffff984 */ /* 0x000fe20000000800 */
[----:B------:R-:W-:Y:S01]  /*fce0*/  @!PT LDS RZ, [RZ] ;  /* 0x00000000fffff984 */ /* 0x000fe20000000800 */
[----:B------:R-:W-:Y:S01]  /*fcf0*/  @!PT LDS RZ, [RZ] ;  /* 0x00000000fffff984 */ /* 0x000fe20000000800 */
[----:B------:R3:W-:Y:S01]  /*fd00*/  @!P1 LDGSTS.E.BYPASS.LTC128B.128 [R233+0x5000], desc[UR26][R10.64] ;  /* 0x050000000ae99fae */ /* 0x0007e2000b901d5a */
[----:B------:R-:W-:-:S03]  /*fd10*/  @!P1 LEA R0, P0, R0, R6, 0x6 ;  /* 0x0000000600009211 */ /* 0x000fc600078030ff */
[----:B------:R3:W-:Y:S01]  /*fd20*/  @P1 STS.128 [R233+0x5800], RZ ;  /* 0x005800ffe9001388 */ /* 0x0007e20000000c00 */
[----:B------:R-:W-:Y:S02]  /*fd30*/  @!P1 LEA.HI.X R2, R8, R7, R2, 0x6, P0 ;  /* 0x0000000708029211 */ /* 0x000fe400000f3402 */
[C---:B-1----:R-:W-:Y:S01]  /*fd40*/  @!P1 LEA R8, P0, R0.reuse, R18, 0x1 ;  /* 0x0000001200089211 */ /* 0x042fe200078008ff */
        /* <DEDUP_REMOVED lines=22> */
[----:B------:R-:W-:Y:S01]  /*feb0*/  IMAD.U32 R0, RZ, RZ, UR8 ;  /* 0x00000008ff007e24 */ /* 0x000fe2000f8e00ff */
[----:B------:R-:W-:Y:S01]  /*fec0*/  UIMAD UR4, UR9, 0x70, URZ ;  /* 0x00000070090478a4 */ /* 0x000fe2000f8e023f */
[----:B------:R-:W-:Y:S02]  /*fed0*/  ULDC.64 UR22, c[0x0][0x218] ;  /* 0x0000860000167ab9 */ /* 0x000fe40000000a00 */
[----:B------:R-:W-:-:S05]  /*fee0*/  IMAD.WIDE.U32 R6, R0, 0x70, R6 ;  /* 0x0000007000067825 */ /* 0x000fca00078e0006 */
[----:B------:R-:W-:Y:S02]  /*fef0*/  IADD3 R0, R7, UR4, RZ ;  /* 0x0000000407007c10 */ /* 0x000fe4000fffe0ff */
[----:B---3--:R-:W-:-:S04]  /*ff00*/  LEA R8, P0, R6, UR22, 0x1 ;  /* 0x0000001606087c11 */ /* 0x008fc8000f8008ff */
[----:B------:R-:W-:-:S05]  /*ff10*/  LEA.HI.X R9, R6, UR23, R0, 0x1, P0 ;  /* 0x0000001706097c11 */ /* 0x000fca00080f0c00 */
[----:B------:R-:W-:Y:S01]  /*ff20*/  @!PT LDS RZ, [RZ] ;  /* 0x00000000fffff984 */ /* 0x000fe20000000800 */
[----:B------:R-:W-:Y:S01]  /*ff30*/  @!PT LDS RZ, [RZ] ;  /* 0x00000000fffff984 */ /* 0x000fe20000000800 */
[----:B------:R-:W-:Y:S01]  /*ff40*/  @!PT LDS RZ, [RZ] ;  /* 0x00000000fffff984 */ /* 0x000fe20000000800 */
[----:B------:R1:W-:Y:S04]  /*ff50*/  LDGSTS.E.BYPASS.LTC128B.128 [R233+0x7800], desc[UR26][R8.64] ;  /* 0x0780000008e97fae */ /* 0x0003e8000b901d5a */
.L_x_781:
[----:B------:R-:W-:Y:S05]  /*ff60*/  BSYNC B0 ;  /* 0x0000000000007941 */ /* 0x000fea0003800000 */
.L_x_780:
[----:B------:R-:W0:Y:S02]  /*ff70*/  LDGDEPBAR ;  /* 0x00000000000079af */ /* 0x000e240000000000 */
.L_x_779:
[----:B-1-3--:R-:W2:Y:S04]  /*ff80*/  LDL.LU R9, [R1+0x40] ;  /* 0x0000400001097983 */ /* 0x00aea80000300800 */
[----:B------:R-:W3:Y:S04]  /*ff90*/  LDL.LU R8, [R1+0x34] ;  /* 0x0000340001087983 */ /* 0x000ee80000300800 */
[----:B------:R-:W4:Y:S01]  /*ffa0*/  LDL.LU R6, [R1+0x30] ;  /* 0x0000300001067983 */ /* 0x000f220000300800 */
[----:B------:R-:W-:-:S03]  /*ffb0*/  MOV R0, R85 ;  /* 0x0000005500007202 */ /* 0x000fc60000000f00 */
[----:B------:R-:W4:Y:S04]  /*ffc0*/  LDL.LU R7, [R1+0x60] ;  /* 0x0000600001077983 */ /* 0x000f280000300800 */
[----:B------:R-:W4:Y:S04]  /*ffd0*/  LDL.LU R2, [R1+0x54] ;  /* 0x0000540001027983 */ /* 0x000f280000300800 */
[----:B------:R-:W4:Y:S04]  /*ffe0*/  LDL.LU R85, [R1+0x20] ;  /* 0x0000200001557983 */ /* 0x000f280000300800 */
[----:B------:R2:W-:Y:S04]  /*fff0*/  STL [R1+0x13c], R233 ;  /* 0x00013ce901007387 */ /* 0x0005e80000100800 */
[----:B------:R-:W-:Y:S04]  /*10000*/  STL [R1+0x138], R232 ;  /* 0x000138e801007387 */ /* 0x000fe80000100800 */
[----:B------:R3:W-:Y:S04]  /*10010*/  STL [R1+0x134], R231 ;  /* 0x000134e701007387 */ /* 0x0007e80000100800 */
[----:B------:R4:W-:Y:S01]  /*10020*/  STL [R1+0x130], R230 ;  /* 0x000130e601007387 */ /* 0x0009e20000100800 */
        /* <DEDUP_REMOVED lines=9> */
[----:B------:R-:W-:Y:S01]  /*100c0*/  LDSM.16.MT88.4 R16, [R214+0x8000] ;  /* 0x00800000d610783b */ /* 0x000fe20000004200 */
[----:B--2---:R-:W-:-:S02]  /*100d0*/  MOV R233, R9 ;  /* 0x0000000900e97202 */ /* 0x004fc40000000f00 */
[----:B---3--:R-:W-:Y:S02]  /*100e0*/  MOV R231, R8 ;  /* 0x0000000800e77202 */ /* 0x008fe40000000f00 */
[----:B----4-:R-:W-:Y:S02]  /*100f0*/  MOV R230, R6 ;  /* 0x0000000600e67202 */ /* 0x010fe40000000f00 */
[----:B------:R-:W2:Y:S01]  /*10100*/  LDL R6, [R1+0x48] ;  /* 0x0000480001067983 */ /* 0x000ea20000100800 */
[----:B------:R-:W-:Y:S02]  /*10110*/  MOV R8, R0 ;  /* 0x0000000000087202 */ /* 0x000fe40000000f00 */
[----:B------:R-:W-:Y:S01]  /*10120*/  MOV R115, R7 ;  /* 0x0000000700737202 */ /* 0x000fe20000000f00 */
[----:B------:R-:W-:Y:S04]  /*10130*/  STL [R1+0x12c], R229 ;  /* 0x00012ce501007387 */ /* 0x000fe80000100800 */
[----:B------:R1:W-:Y:S04]  /*10140*/  STL [R1+0x128], R228 ;  /* 0x000128e401007387 */ /* 0x0003e80000100800 */
[----:B------:R-:W-:Y:S04]  /*10150*/  STL [R1+0x124], R227 ;  /* 0x000124e301007387 */ /* 0x000fe80000100800 */
[----:B------:R-:W-:Y:S04]  /*10160*/  STL [R1+0x120], R226 ;  /* 0x000120e201007387 */ /* 0x000fe80000100800 */
[----:B------:R-:W-:Y:S04]  /*10170*/  STL [R1+0x11c], R225 ;  /* 0x00011ce101007387 */ /* 0x000fe80000100800 */
[----:B------:R-:W-:Y:S04]  /*10180*/  STL [R1+0x118], R224 ;  /* 0x000118e001007387 */ /* 0x000fe80000100800 */
[----:B------:R3:W-:Y:S04]  /*10190*/  STL [R1+0x114], R221 ;  /* 0x000114dd01007387 */ /* 0x0007e80000100800 */
[----:B------:R-:W-:Y:S01]  /*101a0*/  STL [R1+0x110], R220 ;  /* 0x000110dc01007387 */ /* 0x000fe20000100800 */
[----:B-----5:R-:W-:Y:S01]  /*101b0*/  FMNMX.FTZ R0, R71, R44, !PT ;  /* 0x0000002c47007209 */ /* 0x020fe20007810000 */
[----:B-1----:R-:W-:-:S02]  /*101c0*/  IMAD.MOV.U32 R228, RZ, RZ, R2 ;  /* 0x000000ffffe47224 */ /* 0x002fc400078e0002 */
[----:B------:R-:W-:Y:S04]  /*101d0*/  STL [R1+0x10c], R218 ;  /* 0x00010cda01007387 */ /* 0x000fe80000100800 */
[----:B------:R-:W-:Y:S04]  /*101e0*/  STL [R1+0x108], R213 ;  /* 0x000108d501007387 */ /* 0x000fe80000100800 */
[----:B------:R1:W-:Y:S04]  /*101f0*/  STL [R1+0x104], R212 ;  /* 0x000104d401007387 */ /* 0x0003e80000100800 */
[----:B------:R-:W-:Y:S04]  /*10200*/  STL [R1+0x100], R133 ;  /* 0x0001008501007387 */ /* 0x000fe80000100800 */
[----:B------:R4:W-:Y:S04]  /*10210*/  STL [R1+0xfc], R132 ;  /* 0x0000fc8401007387 */ /* 0x0009e80000100800 */
[----:B------:R-:W2:Y:S01]  /*10220*/  LDL R10, [R1+0x5c] ;  /* 0x00005c00010a7983 */ /* 0x000ea20000100800 */
[----:B------:R-:W-:-:S02]  /*10230*/  MOV R74, R8 ;  /* 0x00000008004a7202 */ /* 0x000fc40000000f00 */
[----:B---3--:R-:W-:Y:S01]  /*10240*/  MOV R221, R61 ;  /* 0x0000003d00dd7202 */ /* 0x008fe20000000f00 */
[----:B------:R-:W3:Y:S01]  /*10250*/  LDL R9, [R1+0x58] ;  /* 0x0000580001097983 */ /* 0x000ee20000100800 */
[----:B------:R-:W-:Y:S01]  /*10260*/  FMNMX.FTZ R0, R45, R0, !PT ;  /* 0x000000002d007209 */ /* 0x000fe20007810000 */
[----:B------:R-:W-:Y:S01]  /*10270*/  IMAD.MOV.U32 R227, RZ, RZ, R62 ;  /* 0x000000ffffe37224 */ /* 0x000fe200078e003e */
[----:B------:R-:W-:Y:S01]  /*10280*/  MOV R226, R58 ;  /* 0x0000003a00e27202 */ /* 0x000fe20000000f00 */
[----:B------:R-:W3:Y:S01]  /*10290*/  LDL.LU R126, [R1+0xc] ;  /* 0x00000c00017e7983 */ /* 0x000ee20000300800 */
[----:B------:R-:W-:Y:S02]  /*102a0*/  FMNMX.FTZ R0, R28, R0, !PT ;  /* 0x000000001c007209 */ /* 0x000fe40007810000 */
[----:B------:R-:W-:Y:S01]  /*102b0*/  MOV R224, R56 ;  /* 0x0000003800e07202 */ /* 0x000fe20000000f00 */
[----:B------:R-:W3:Y:S01]  /*102c0*/  LDL.LU R225, [R1+0x8] ;  /* 0x0000080001e17983 */ /* 0x000ee20000300800 */
[----:B------:R-:W-:-:S02]  /*102d0*/  FMNMX.FTZ R0, R29, R0, !PT ;  /* 0x000000001d007209 */ /* 0x000fc40007810000 */
[----:B------:R-:W-:Y:S02]  /*102e0*/  MOV R229, R32 ;  /* 0x0000002000e57202 */ /* 0x000fe40000000f00 */
[----:B------:R-:W-:Y:S02]  /*102f0*/  FMNMX.FTZ R0, R241, R0, !PT ;  /* 0x00000000f1007209 */ /* 0x000fe40007810000 */
[----:B-1----:R-:W-:Y:S02]  /*10300*/  MOV R212, R27 ;  /* 0x0000001b00d47202 */ /* 0x002fe40000000f00 */
[----:B------:R-:W-:Y:S01]  /*10310*/  FMNMX.FTZ R0, R234, R0, !PT ;  /* 0x00000000ea007209 */ /* 0x000fe20007810000 */
[----:B----4-:R-:W-:Y:S01]  /*10320*/  IMAD.MOV.U32 R132, RZ, RZ, R98 ;  /* 0x000000ffff847224 */ /* 0x010fe200078e0062 */
[----:B------:R-:W-:Y:S02]  /*10330*/  MOV R112, R37 ;  /* 0x0000002500707202 */ /* 0x000fe40000000f00 */
[----:B------:R-:W-:-:S02]  /*10340*/  FMNMX.FTZ R2, R134, R0, !PT ;  /* 0x0000000086027209 */ /* 0x000fc40007810000 */
[----:B------:R-:W-:Y:S02]  /*10350*/  FMNMX.FTZ R0, R70, R46, !PT ;  /* 0x0000002e46007209 */ /* 0x000fe40007810000 */
[----:B------:R-:W-:Y:S02]  /*10360*/  FMNMX.FTZ R2, R42, R2, !PT ;  /* 0x000000022a027209 */ /* 0x000fe40007810000 */
[----:B------:R-:W-:Y:S02]  /*10370*/  FMNMX.FTZ R0, R47, R0, !PT ;  /* 0x000000002f007209 */ /* 0x000fe40007810000 */
[----:B------:R-:W-:Y:S02]  /*10380*/  MOV R218, R25 ;  /* 0x0000001900da7202 */ /* 0x000fe40000000f00 */
[----:B------:R-:W-:Y:S02]  /*10390*/  FMNMX.FTZ R0, R30, R0, !PT ;  /* 0x000000001e007209 */ /* 0x000fe40007810000 */
[----:B------:R-:W-:-:S02]  /*103a0*/  MOV R232, R36 ;  /* 0x0000002400e87202 */ /* 0x000fc40000000f00 */
[----:B------:R-:W-:Y:S02]  /*103b0*/  FMNMX.FTZ R0, R31, R0, !PT ;  /* 0x000000001f007209 */ /* 0x000fe40007810000 */
[----:B------:R-:W-:Y:S02]  /*103c0*/  MOV R213, R35 ;  /* 0x0000002300d57202 */ /* 0x000fe40000000f00 */
[----:B------:R-:W-:Y:S01]  /*103d0*/  FMNMX.FTZ R0, R244, R0, !PT ;  /* 0x00000000f4007209 */ /* 0x000fe20007810000 */
[----:B------:R-:W-:Y:S01]  /*103e0*/  STL [R1+0xf8], R5 ;  /* 0x0000f80501007387 */ /* 0x000fe20000100800 */
[----:B------:R-:W-:Y:S02]  /*103f0*/  MOV R133, R96 ;  /* 0x0000006000857202 */ /* 0x000fe40000000f00 */
[----:B------:R-:W-:Y:S01]  /*10400*/  MOV R220, R24 ;  /* 0x0000001800dc7202 */ /* 0x000fe20000000f00 */
[----:B------:R-:W-:Y:S04]  /*10410*/  STL [R1+0xf4], R4 ;  /* 0x0000f40401007387 */ /* 0x000fe80000100800 */
[----:B------:R-:W-:Y:S01]  /*10420*/  STL [R1+0xf0], R3 ;  /* 0x0000f00301007387 */ /* 0x000fe20000100800 */
[----:B--2---:R-:W-:-:S04]  /*10430*/  FMNMX.FTZ R6, R6, R2, !PT ;  /* 0x0000000206067209 */ /* 0x004fc80007810000 */
        /* <DEDUP_REMOVED lines=8> */
[----:B------:R-:W-:Y:S02]  /*104c0*/  FMNMX.FTZ R7, R83, R7, !PT ;  /* 0x0000000753077209 */ /* 0x000fe40007810000 */
[----:B------:R-:W-:Y:S02]  /*104d0*/  FMNMX.FTZ R6, R115, R6, !PT ;  /* 0x0000000673067209 */ /* 0x000fe40007810000 */
[----:B------:R-:W-:-:S04]  /*104e0*/  FMNMX.FTZ R7, R82, R7, !PT ;  /* 0x0000000752077209 */ /* 0x000fc80007810000 */
[----:B------:R-:W-:-:S04]  /*104f0*/  FMNMX.FTZ R7, R81, R7, !PT ;  /* 0x0000000751077209 */ /* 0x000fc80007810000 */
[----:B------:R-:W-:Y:S02]  /*10500*/  FMNMX.FTZ R8, R80, R7, !PT ;  /* 0x0000000750087209 */ /* 0x000fe40007810000 */
[----:B------:R-:W-:-:S04]  /*10510*/  FMNMX.FTZ R6, R10, R6, !PT ;  /* 0x000000060a067209 */ /* 0x000fc80007810000 */
[----:B---3--:R-:W-:-:S04]  /*10520*/  FMNMX.FTZ R6, R9, R6, !PT ;  /* 0x0000000609067209 */ /* 0x008fc80007810000 */
        /* <DEDUP_REMOVED lines=9> */
[----:B------:R-:W-:Y:S01]  /*105c0*/  FMNMX.FTZ R7, R224, R7, !PT ;  /* 0x00000007e0077209 */ /* 0x000fe20007810000 */
[----:B------:R1:W-:Y:S03]  /*105d0*/  STL [R1+0x148], R126 ;  /* 0x0001487e01007387 */ /* 0x0003e60000100800 */
[----:B------:R-:W-:Y:S02]  /*105e0*/  FMNMX.FTZ R7, R126, R7, !PT ;  /* 0x000000077e077209 */ /* 0x000fe40007810000 */
[----:B-1----:R-:W2:Y:S01]  /*105f0*/  LDL.LU R126, [R1+0x38] ;  /* 0x00003800017e7983 */ /* 0x002ea20000300800 */
        /* <DEDUP_REMOVED lines=55> */
[----:B------:R-:W1:Y:S01]  /*10970*/  SHFL.BFLY PT, R9, R0, 0x2, 0x1f ;  /* 0x0c401f0000097f89 */ /* 0x000e6200000e0000 */
[----:B------:R-:W-:Y:S02]  /*10980*/  FMNMX.FTZ R7, R130, R7, !PT ;  /* 0x0000000782077209 */ /* 0x000fe40007810000 */
[----:B------:R-:W-:-:S02]  /*10990*/  FMNMX.FTZ R2, R107, R2, !PT ;  /* 0x000000026b027209 */ /* 0x000fc40007810000 */
[----:B------:R-:W-:Y:S02]  /*109a0*/  MOV R4, R33 ;  /* 0x0000002100047202 */ /* 0x000fe40000000f00 */
[----:B------:R-:W-:Y:S01]  /*109b0*/  FMNMX.FTZ R6, R229, R6, !PT ;  /* 0x00000006e5067209 */ /* 0x000fe20007810000 */
[----:B------:R-:W-:Y:S01]  /*109c0*/  IMAD.MOV.U32 R5, RZ, RZ, R34 ;  /* 0x000000ffff057224 */ /* 0x000fe200078e0022 */
        /* <DEDUP_REMOVED lines=12> */
[----:B-1----:R-:W-:Y:S02]  /*10a90*/  FMNMX.FTZ R0, R0, R9, !PT ;  /* 0x0000000900007209 */ /* 0x002fe40007810000 */
[----:B------:R-:W-:Y:S02]  /*10aa0*/  FMNMX.FTZ R2, R116, R6, !PT ;  /* 0x0000000674027209 */ /* 0x000fe40007810000 */
[----:B------:R-:W-:Y:S01]  /*10ab0*/  FMNMX.FTZ R8, R237, R8, !PT ;  /* 0x00000008ed087209 */ /* 0x000fe20007810000 */
[----:B------:R-:W1:Y:S03]  /*10ac0*/  SHFL.BFLY PT, R10, R0, 0x1, 0x1f ;  /* 0x0c201f00000a7f89 */ /* 0x000e6600000e0000 */
[----:B------:R-:W-:-:S04]  /*10ad0*/  FMNMX.FTZ R8, R208, R8, !PT ;  /* 0x00000008d0087209 */ /* 0x000fc80007810000 */
[----:B------:R-:W-:-:S04]  /*10ae0*/  FMNMX.FTZ R8, R209, R8, !PT ;  /* 0x00000008d1087209 */ /* 0x000fc80007810000 */
[----:B------:R-:W-:-:S04]  /*10af0*/  FMNMX.FTZ R8, R205, R8, !PT ;  /* 0x00000008cd087209 */ /* 0x000fc80007810000 */
[----:B------:R-:W-:-:S05]  /*10b00*/  FMNMX.FTZ R8, R204, R8, !PT ;  /* 0x00000008cc087209 */ /* 0x000fca0007810000 */
[----:B------:R-:W3:Y:S01]  /*10b10*/  SHFL.BFLY PT, R9, R8, 0x2, 0x1f ;  /* 0x0c401f0008097f89 */ /* 0x000ee200000e0000 */
[----:B-1----:R-:W-:-:S04]  /*10b20*/  FMNMX.FTZ R203, R0, R10, !PT ;  /* 0x0000000a00cb7209 */ /* 0x002fc80007810000 */
[----:B------:R-:W-:Y:S02]  /*10b30*/  FSETP.NEU.FTZ.AND P3, PT, R203, -INF , PT ;  /* 0xff800000cb00780b */ /* 0x000fe40003f7d000 */
[----:B---3--:R-:W-:-:S05]  /*10b40*/  FMNMX.FTZ R8, R8, R9, !PT ;  /* 0x0000000908087209 */ /* 0x008fca0007810000 */
[----:B------:R-:W-:Y:S01]  /*10b50*/  SHFL.BFLY PT, R10, R8, 0x1, 0x1f ;  /* 0x0c201f00080a7f89 */ /* 0x000fe200000e0000 */
[----:B--2---:R-:W-:-:S04]  /*10b60*/  FMNMX.FTZ R7, R126, R7, !PT ;  /* 0x000000077e077209 */ /* 0x004fc80007810000 */
[----:B------:R-:W-:-:S04]  /*10b70*/  FMNMX.FTZ R6, R232, R7, !PT ;  /* 0x00000007e8067209 */ /* 0x000fc80007810000 */
[----:B------:R-:W-:Y:S01]  /*10b80*/  FMNMX.FTZ R6, R213, R6, !PT ;  /* 0x00000006d5067209 */ /* 0x000fe20007810000 */
[----:B------:R-:W1:Y:S03]  /*10b90*/  SHFL.BFLY PT, R7, R2, 0x2, 0x1f ;  /* 0x0c401f0002077f89 */ /* 0x000e6600000e0000 */
[----:B------:R-:W-:-:S04]  /*10ba0*/  FMNMX.FTZ R6, R133, R6, !PT ;  /* 0x0000000685067209 */ /* 0x000fc80007810000 */
[----:B------:R-:W-:-:S04]  /*10bb0*/  FMNMX.FTZ R6, R220, R6, !PT ;  /* 0x00000006dc067209 */ /* 0x000fc80007810000 */
[----:B------:R-:W-:-:S04]  /*10bc0*/  FMNMX.FTZ R6, R105, R6, !PT ;  /* 0x0000000669067209 */ /* 0x000fc80007810000 */
[----:B------:R-:W-:-:S04]  /*10bd0*/  FMNMX.FTZ R6, R238, R6, !PT ;  /* 0x00000006ee067209 */ /* 0x000fc80007810000 */
[----:B------:R-:W-:-:S04]  /*10be0*/  FMNMX.FTZ R6, R239, R6, !PT ;  /* 0x00000006ef067209 */ /* 0x000fc80007810000 */
[----:B------:R-:W-:-:S04]  /*10bf0*/  FMNMX.FTZ R0, R210, R6, !PT ;  /* 0x00000006d2007209 */ /* 0x000fc80007810000 */
[----:B------:R-:W-:Y:S02]  /*10c00*/  FMNMX.FTZ R0, R211, R0, !PT ;  /* 0x00000000d3007209 */ /* 0x000fe40007810000 */
[----:B-1----:R-:W-:Y:S02]  /*10c10*/  FMNMX.FTZ R2, R2, R7, !PT ;  /* 0x0000000702027209 */ /* 0x002fe40007810000 */
[----:B------:R-:W-:-:S03]  /*10c20*/  FMNMX.FTZ R0, R207, R0, !PT ;  /* 0x00000000cf007209 */ /* 0x000fc60007810000 */
[----:B------:R-:W1:Y:S01]  /*10c30*/  SHFL.BFLY PT, R11, R2, 0x1, 0x1f ;  /* 0x0c201f00020b7f89 */ /* 0x000e6200000e0000 */
[----:B------:R-:W-:Y:S01]  /*10c40*/  FMNMX.FTZ R0, R206, R0, !PT ;  /* 0x00000000ce007209 */ /* 0x000fe20007810000 */
[----:B------:R-:W-:-:S04]  /*10c50*/  FMUL.FTZ R7, R203, UR24 ;  /* 0x00000018cb077c20 */ /* 0x000fc80008410000 */
[----:B------:R-:W2:Y:S01]  /*10c60*/  SHFL.BFLY PT, R9, R0, 0x2, 0x1f ;  /* 0x0c401f0000097f89 */ /* 0x000ea200000e0000 */
[----:B------:R-:W-:-:S05]  /*10c70*/  FSEL R7, R7, RZ, P3 ;  /* 0x000000ff07077208 */ /* 0x000fca0001800000 */
[----:B------:R-:W-:-:S04]  /*10c80*/  FFMA.FTZ R6, R44, UR24, -R7 ;  /* 0x000000182c067c23 */ /* 0x000fc80008010807 */
[----:B------:R3:W-:Y:S01]  /*10c90*/  MUFU.EX2 R23, R6 ;  /* 0x0000000600177308 */ /* 0x0007e20000000800 */
[----:B-1----:R-:W-:Y:S01]  /*10ca0*/  FMNMX.FTZ R202, R2, R11, !PT ;  /* 0x0000000b02ca7209 */ /* 0x002fe20007810000 */
[--C-:B------:R-:W-:Y:S01]  /*10cb0*/  FFMA.FTZ R2, R28, UR24, -R7.reuse ;  /* 0x000000181c027c23 */ /* 0x100fe20008010807 */
[----:B---3--:R-:W-:Y:S01]  /*10cc0*/  FFMA.FTZ R6, R45, UR24, -R7 ;  /* 0x000000182d067c23 */ /* 0x008fe20008010807 */
[----:B--2---:R-:W-:-:S04]  /*10cd0*/  FMNMX.FTZ R0, R0, R9, !PT ;  /* 0x0000000900007209 */ /* 0x004fc80007810000 */
[----:B------:R1:W-:Y:S01]  /*10ce0*/  MUFU.EX2 R13, R6 ;  /* 0x00000006000d7308 */ /* 0x0003e20000000800 */
[C---:B------:R-:W-:Y:S01]  /*10cf0*/  FSETP.NEU.FTZ.AND P2, PT, R202.reuse, -INF , PT ;  /* 0xff800000ca00780b */ /* 0x040fe20003f5d000 */
[----:B------:R-:W2:Y:S06]  /*10d00*/  SHFL.BFLY PT, R9, R0, 0x1, 0x1f ;  /* 0x0c201f0000097f89 */ /* 0x000eac00000e0000 */
[----:B------:R3:W4:Y:S01]  /*10d10*/  MUFU.EX2 R14, R2 ;  /* 0x00000002000e7308 */ /* 0x0007220000000800 */
[----:B-1----:R-:W-:-:S05]  /*10d20*/  FMUL.FTZ R6, R202, UR24 ;  /* 0x00000018ca067c20 */ /* 0x002fca0008410000 */
[----:B------:R-:W-:Y:S01]  /*10d30*/  FSEL R6, R6, RZ, P2 ;  /* 0x000000ff06067208 */ /* 0x000fe20001000000 */
[----:B---3--:R-:W-:-:S04]  /*10d40*/  FFMA.FTZ R2, R29, UR24, -R7 ;  /* 0x000000181d027c23 */ /* 0x008fc80008010807 */
[----:B------:R1:W3:Y:S01]  /*10d50*/  MUFU.EX2 R32, R2 ;  /* 0x0000000200207308 */ /* 0x0002e20000000800 */
[----:B------:R-:W-:Y:S01]  /*10d60*/  FMNMX.FTZ R201, R8, R10, !PT ;  /* 0x0000000a08c97209 */ /* 0x000fe20007810000 */
[----:B------:R-:W-:-:S03]  /*10d70*/  FFMA.FTZ R8, R30, UR24, -R6 ;  /* 0x000000181e087c23 */ /* 0x000fc60008010806 */
[----:B------:R-:W-:Y:S01]  /*10d80*/  FSETP.NEU.FTZ.AND P1, PT, R201, -INF , PT ;  /* 0xff800000c900780b */ /* 0x000fe20003f3d000 */
[----:B-1----:R-:W-:-:S04]  /*10d90*/  FFMA.FTZ R2, R46, UR24, -R6 ;  /* 0x000000182e027c23 */ /* 0x002fc80008010806 */
[----:B------:R1:W-:Y:S01]  /*10da0*/  MUFU.EX2 R22, R2 ;  /* 0x0000000200167308 */ /* 0x0003e20000000800 */
[----:B--2---:R-:W-:-:S07]  /*10db0*/  FMNMX.FTZ R200, R0, R9, !PT ;  /* 0x0000000900c87209 */ /* 0x004fce0007810000 */
[----:B------:R2:W3:Y:S01]  /*10dc0*/  MUFU.EX2 R15, R8 ;  /* 0x00000008000f7308 */ /* 0x0004e20000000800 */
[----:B-1----:R-:W-:-:S07]  /*10dd0*/  FFMA.FTZ R2, R47, UR24, -R6 ;  /* 0x000000182f027c23 */ /* 0x002fce0008010806 */
[----:B------:R1:W-:Y:S01]  /*10de0*/  MUFU.EX2 R12, R2 ;  /* 0x00000002000c7308 */ /* 0x0003e20000000800 */
[----:B--2---:R-:W-:-:S07]  /*10df0*/  FFMA.FTZ R8, R31, UR24, -R6 ;  /* 0x000000181f087c23 */ /* 0x004fce0008010806 */
[----:B------:R2:W3:Y:S01]  /*10e00*/  MUFU.EX2 R27, R8 ;  /* 0x00000008001b7308 */ /* 0x0004e20000000800 */
[----:B-1----:R-:W-:-:S05]  /*10e10*/  FMUL.FTZ R2, R201, UR24 ;  /* 0x00000018c9027c20 */ /* 0x002fca0008410000 */
[----:B------:R-:W-:-:S05]  /*10e20*/  FSEL R2, R2, RZ, P1 ;  /* 0x000000ff02027208 */ /* 0x000fca0000800000 */
[--C-:B--2---:R-:W-:Y:S01]  /*10e30*/  FFMA.FTZ R8, R92, UR24, -R2.reuse ;  /* 0x000000185c087c23 */ /* 0x104fe20008010802 */
[--C-:B------:R-:W-:Y:S01]  /*10e40*/  FFMA.FTZ R0, R93, UR24, -R2.reuse ;  /* 0x000000185d007c23 */ /* 0x100fe20008010802 */
[----:B------:R-:W-:Y:S02]  /*10e50*/  FSETP.NEU.FTZ.AND P0, PT, R200, -INF , PT ;  /* 0xff800000c800780b */ /* 0x000fe40003f1d000 */
[----:B------:R1:W-:Y:S08]  /*10e60*/  MUFU.EX2 R87, R8 ;  /* 0x0000000800577308 */ /* 0x0003f00000000800 */
[----:B------:R2:W-:Y:S01]  /*10e70*/  MUFU.EX2 R3, R0 ;  /* 0x0000000000037308 */ /* 0x0005e20000000800 */
[----:B-1----:R-:W-:-:S07]  /*10e80*/  FFMA.FTZ R8, R52, UR24, -R2 ;  /* 0x0000001834087c23 */ /* 0x002fce0008010802 */
[----:B------:R1:W3:Y:S01]  /*10e90*/  MUFU.EX2 R24, R8 ;  /* 0x0000000800187308 */ /* 0x0002e20000000800 */
[----:B--2---:R-:W-:-:S05]  /*10ea0*/  FMUL.FTZ R0, R200, UR24 ;  /* 0x00000018c8007c20 */ /* 0x004fca0008410000 */
[----:B------:R-:W-:Y:S01]  /*10eb0*/  FSEL R0, R0, RZ, P0 ;  /* 0x000000ff00007208 */ /* 0x000fe20000000000 */
[----:B-1----:R-:W-:-:S04]  /*10ec0*/  FFMA.FTZ R8, R53, UR24, -R2 ;  /* 0x0000001835087c23 */ /* 0x002fc80008010802 */
[----:B------:R1:W2:Y:S01]  /*10ed0*/  MUFU.EX2 R25, R8 ;  /* 0x0000000800197308 */ /* 0x0002a20000000800 */
[----:B------:R-:W-:Y:S01]  /*10ee0*/  FSEL R9, R203, RZ, P3 ;  /* 0x000000ffcb097208 */ /* 0x000fe20001800000 */
[----:B-1----:R-:W-:-:S06]  /*10ef0*/  FFMA.FTZ R8, R94, UR24, -R0 ;  /* 0x000000185e087c23 */ /* 0x002fcc0008010800 */
[----:B------:R1:W-:Y:S01]  /*10f00*/  MUFU.EX2 R86, R8 ;  /* 0x0000000800567308 */ /* 0x0003e20000000800 */
[----:B------:R-:W-:Y:S01]  /*10f10*/  FADD.FTZ R9, R71, -R9 ;  /* 0x8000000947097221 */ /* 0x000fe20000010000 */
[----:B-1----:R-:W-:-:S06]  /*10f20*/  FFMA.FTZ R8, R95, UR24, -R0 ;  /* 0x000000185f087c23 */ /* 0x002fcc0008010800 */
[----:B------:R1:W2:Y:S01]  /*10f30*/  MUFU.EX2 R26, R8 ;  /* 0x00000008001a7308 */ /* 0x0002a20000000800 */
[----:B------:R-:W-:Y:S01]  /*10f40*/  FMUL.FTZ R21, R9, UR24 ;  /* 0x0000001809157c20 */ /* 0x000fe20008410000 */
[----:B-1----:R-:W-:-:S06]  /*10f50*/  FFMA.FTZ R8, R54, UR24, -R0 ;  /* 0x0000001836087c23 */ /* 0x002fcc0008010800 */
[----:B------:R1:W2:Y:S02]  /*10f60*/  MUFU.EX2 R11, R8 ;  /* 0x00000008000b7308 */ /* 0x0002a40000000800 */
[----:B-1----:R-:W-:-:S05]  /*10f70*/  FSEL R8, R202, RZ, P2 ;  /* 0x000000ffca087208 */ /* 0x002fca0001000000 */
[----:B------:R-:W-:Y:S01]  /*10f80*/  FADD.FTZ R9, R70, -R8 ;  /* 0x8000000846097221 */ /* 0x000fe20000010000 */
[----:B------:R-:W-:-:S03]  /*10f90*/  FSEL R8, R201, RZ, P1 ;  /* 0x000000ffc9087208 */ /* 0x000fc60000800000 */
[----:B------:R-:W-:Y:S02]  /*10fa0*/  FMUL.FTZ R20, R9, UR24 ;  /* 0x0000001809147c20 */ /* 0x000fe40008410000 */
[----:B------:R-:W-:Y:S01]  /*10fb0*/  FADD.FTZ R9, R69, -R8 ;  /* 0x8000000845097221 */ /* 0x000fe20000010000 */
[----:B------:R-:W-:Y:S01]  /*10fc0*/  FSEL R8, R200, RZ, P0 ;  /* 0x000000ffc8087208 */ /* 0x000fe20000000000 */
[----:B----4-:R-:W-:Y:S04]  /*10fd0*/  STL [R1+0x98], R14 ;  /* 0x0000980e01007387 */ /* 0x010fe80000100800 */
[----:B------:R-:W-:Y:S01]  /*10fe0*/  FADD.FTZ R8, R68, -R8 ;  /* 0x8000000844087221 */ /* 0x000fe20000010000 */
[----:B---3--:R-:W-:Y:S03]  /*10ff0*/  STL [R1+0xd8], R32 ;  /* 0x0000d82001007387 */ /* 0x008fe60000100800 */
[----:B------:R-:W-:Y:S01]  /*11000*/  FMUL.FTZ R8, R8, UR24 ;  /* 0x0000001808087c20 */ /* 0x000fe20008410000 */
[----:B------:R-:W-:Y:S01]  /*11010*/  STL [R1+0x8c], R15 ;  /* 0x00008c0f01007387 */ /* 0x000fe20000100800 */
[----:B------:R-:W-:-:S02]  /*11020*/  FMUL.FTZ R9, R9, UR24 ;  /* 0x0000001809097c20 */ /* 0x000fc40008410000 */
[----:B------:R1:W-:Y:S01]  /*11030*/  MUFU.EX2 R40, R8 ;  /* 0x0000000800287308 */ /* 0x0003e20000000800 */
[----:B------:R-:W-:Y:S04]  /*11040*/  STL [R1+0xb8], R27 ;  /* 0x0000b81b01007387 */ /* 0x000fe80000100800 */
[----:B------:R-:W-:Y:S04]  /*11050*/  STL [R1+0x6c], R24 ;  /* 0x00006c1801007387 */ /* 0x000fe80000100800 */
[----:B--2---:R-:W-:Y:S01]  /*11060*/  STL [R1+0xac], R25 ;  /* 0x0000ac1901007387 */ /* 0x004fe20000100800 */
[----:B------:R-:W2:Y:S03]  /*11070*/  MUFU.EX2 R21, R21 ;  /* 0x0000001500157308 */ /* 0x000ea60000000800 */
[----:B------:R-:W-:Y:S01]  /*11080*/  STL [R1+0x140], R203 ;  /* 0x000140cb01007387 */ /* 0x000fe20000100800 */
[----:B-1----:R-:W-:-:S03]  /*11090*/  FFMA.FTZ R8, R55, UR24, -R0 ;  /* 0x0000001837087c23 */ /* 0x002fc60008010800 */
[----:B------:R-:W-:Y:S01]  /*110a0*/  STL [R1+0x68], R26 ;  /* 0x0000681a01007387 */ /* 0x000fe20000100800 */
[----:B------:R-:W1:Y:S03]  /*110b0*/  MUFU.EX2 R20, R20 ;  /* 0x0000001400147308 */ /* 0x000e660000000800 */
[----:B------:R3:W-:Y:S05]  /*110c0*/  STL [R1+0x144], R202 ;  /* 0x000144ca01007387 */ /* 0x0007ea0000100800 */
[----:B------:R-:W4:Y:S01]  /*110d0*/  MUFU.EX2 R41, R9 ;  /* 0x0000000900297308 */ /* 0x000f220000000800 */
[----:B------:R-:W-:-:S02]  /*110e0*/  MOV R71, R13 ;  /* 0x0000000d00477202 */ /* 0x000fc40000000f00 */
[----:B------:R-:W-:Y:S01]  /*110f0*/  MOV R70, R12 ;  /* 0x0000000c00467202 */ /* 0x000fe20000000f00 */
[----:B------:R4:W-:Y:S04]  /*11100*/  STL [R1+0x64], R11 ;  /* 0x0000640b01007387 */ /* 0x0009e80000100800 */
[----:B---3--:R3:W3:Y:S01]  /*11110*/  MUFU.EX2 R202, R8 ;  /* 0x0000000800ca7308 */ /* 0x0086e20000000800 */
[-C--:B--2---:R-:W-:Y:S01]  /*11120*/  FMUL.FTZ R164, R164, R21.reuse ;  /* 0x00000015a4a47220 */ /* 0x084fe20000410000 */
[----:B------:R-:W-:Y:S01]  /*11130*/  FMUL.FTZ R165, R165, R21 ;  /* 0x00000015a5a57220 */ /* 0x000fe20000410000 */
[-C--:B-1----:R-:W-:Y:S01]  /*11140*/  FMUL.FTZ R166, R166, R20.reuse ;  /* 0x00000014a6a67220 */ /* 0x082fe20000410000 */
[----:B------:R-:W-:Y:S01]  /*11150*/  FMUL.FTZ R167, R167, R20 ;  /* 0x00000014a7a77220 */ /* 0x000fe20000410000 */
[----:B------:R-:W-:Y:S01]  /*11160*/  F2FP.F16.F32.PACK_AB R12, R71, R23 ;  /* 0x00000017470c723e */ /* 0x000fe200000000ff */
[-C--:B----4-:R-:W-:Y:S01]  /*11170*/  FMUL.FTZ R196, R196, R41.reuse ;  /* 0x00000029c4c47220 */ /* 0x090fe20000410000 */
[----:B------:R-:W-:Y:S01]  /*11180*/  F2FP.F16.F32.PACK_AB R13, R70, R22 ;  /* 0x00000016460d723e */ /* 0x000fe200000000ff */
[----:B------:R-:W-:Y:S01]  /*11190*/  FMUL.FTZ R197, R197, R41 ;  /* 0x00000029c5c57220 */ /* 0x000fe20000410000 */
[----:B------:R-:W-:Y:S01]  /*111a0*/  F2FP.F16.F32.PACK_AB R14, R32, R14 ;  /* 0x0000000e200e723e */ /* 0x000fe200000000ff */
[-C--:B------:R-:W-:Y:S01]  /*111b0*/  FMUL.FTZ R198, R198, R40.reuse ;  /* 0x00000028c6c67220 */ /* 0x080fe20000410000 */
[----:B------:R-:W-:Y:S01]  /*111c0*/  F2FP.F16.F32.PACK_AB R15, R27, R15 ;  /* 0x0000000f1b0f723e */ /* 0x000fe200000000ff */
[----:B------:R-:W-:Y:S01]  /*111d0*/  FMUL.FTZ R199, R199, R40 ;  /* 0x00000028c7c77220 */ /* 0x000fe20000410000 */
[----:B------:R-:W-:Y:S01]  /*111e0*/  F2FP.F16.F32.PACK_AB R9, R26, R86 ;  /* 0x000000561a09723e */ /* 0x000fe200000000ff */
[-C--:B------:R-:W-:Y:S01]  /*111f0*/  FMUL.FTZ R160, R160, R21.reuse ;  /* 0x00000015a0a07220 */ /* 0x080fe20000410000 */
[----:B------:R-:W-:Y:S01]  /*11200*/  F2FP.F16.F32.PACK_AB R10, R25, R24 ;  /* 0x00000018190a723e */ /* 0x000fe200000000ff */
[----:B------:R-:W-:Y:S01]  /*11210*/  FMUL.FTZ R161, R161, R21 ;  /* 0x00000015a1a17220 */ /* 0x000fe20000410000 */
[----:B---3--:R-:W-:Y:S01]  /*11220*/  F2FP.F16.F32.PACK_AB R8, R3, R87 ;  /* 0x000000570308723e */ /* 0x008fe200000000ff */
[----:B------:R-:W-:Y:S01]  /*11230*/  FMUL.FTZ R162, R162, R20 ;  /* 0x00000014a2a27220 */ /* 0x000fe20000410000 */
[----:B------:R-:W-:Y:S01]  /*11240*/  F2FP.F16.F32.PACK_AB R11, R202, R11 ;  /* 0x0000000bca0b723e */ /* 0x000fe200000000ff */
[-C--:B------:R-:W-:Y:S01]  /*11250*/  FMUL.FTZ R192, R192, R41.reuse ;  /* 0x00000029c0c07220 */ /* 0x080fe20000410000 */
[----:B------:R-:W-:Y:S01]  /*11260*/  FMUL.FTZ R193, R193, R41 ;  /* 0x00000029c1c17220 */ /* 0x000fe20000410000 */
[-C--:B------:R-:W-:Y:S01]  /*11270*/  FMUL.FTZ R194, R194, R40.reuse ;  /* 0x00000028c2c27220 */ /* 0x080fe20000410000 */
[----:B------:R-:W-:Y:S01]  /*11280*/  FMUL.FTZ R195, R195, R40 ;  /* 0x00000028c3c37220 */ /* 0x000fe20000410000 */
[-C--:B------:R-:W-:Y:S01]  /*11290*/  FMUL.FTZ R163, R163, R20.reuse ;  /* 0x00000014a3a37220 */ /* 0x080fe20000410000 */
[-C--:B------:R-:W-:Y:S01]  /*112a0*/  HMMA.16816.F32 R164, R12, R16.reuse, R164 ;  /* 0x000000100ca4723c */ /* 0x080fe200000018a4 */
[-C--:B------:R-:W-:Y:S01]  /*112b0*/  FMUL.FTZ R156, R156, R21.reuse ;  /* 0x000000159c9c7220 */ /* 0x080fe20000410000 */
[----:B------:R-:W-:Y:S01]  /*112c0*/  FMUL.FTZ R157, R157, R21 ;  /* 0x000000159d9d7220 */ /* 0x000fe20000410000 */
[-C--:B------:R-:W-:Y:S01]  /*112d0*/  FMUL.FTZ R158, R158, R20.reuse ;  /* 0x000000149e9e7220 */ /* 0x080fe20000410000 */
[----:B------:R-:W-:Y:S01]  /*112e0*/  FMUL.FTZ R159, R159, R20 ;  /* 0x000000149f9f7220 */ /* 0x000fe20000410000 */
[-C--:B------:R-:W-:Y:S01]  /*112f0*/  FMUL.FTZ R188, R188, R41.reuse ;  /* 0x00000029bcbc7220 */ /* 0x080fe20000410000 */
[C---:B------:R-:W-:Y:S01]  /*11300*/  HMMA.16816.F32 R56, R8.reuse, R16, R196 ;  /* 0x000000100838723c */ /* 0x040fe200000018c4 */
[----:B------:R-:W-:Y:S01]  /*11310*/  FMUL.FTZ R189, R189, R41 ;  /* 0x00000029bdbd7220 */ /* 0x000fe20000410000 */
[-C--:B------:R-:W-:Y:S01]  /*11320*/  FMUL.FTZ R190, R190, R40.reuse ;  /* 0x00000028bebe7220 */ /* 0x080fe20000410000 */
[----:B------:R-:W-:Y:S01]  /*11330*/  FMUL.FTZ R191, R191, R40 ;  /* 0x00000028bfbf7220 */ /* 0x000fe20000410000 */
[-C--:B------:R-:W-:Y:S01]  /*11340*/  FMUL.FTZ R152, R152, R21.reuse ;  /* 0x0000001598987220 */ /* 0x080fe20000410000 */
[----:B------:R-:W-:Y:S01]  /*11350*/  FMUL.FTZ R153, R153, R21 ;  /* 0x0000001599997220 */ /* 0x000fe20000410000 */
[-C--:B------:R-:W-:Y:S01]  /*11360*/  HMMA.16816.F32 R52, R8, R18.reuse, R192 ;  /* 0x000000120834723c */ /* 0x080fe200000018c0 */
[----:B------:R-:W-:Y:S01]  /*11370*/  FMUL.FTZ R154, R154, R20 ;  /* 0x000000149a9a7220 */ /* 0x000fe20000410000 */
[-C--:B------:R-:W-:Y:S01]  /*11380*/  FMUL.FTZ R184, R184, R41.reuse ;  /* 0x00000029b8b87220 */ /* 0x080fe20000410000 */
[----:B------:R-:W-:Y:S01]  /*11390*/  FMUL.FTZ R185, R185, R41 ;  /* 0x00000029b9b97220 */ /* 0x000fe20000410000 */
[-C--:B------:R-:W-:Y:S01]  /*113a0*/  FMUL.FTZ R186, R186, R40.reuse ;  /* 0x00000028baba7220 */ /* 0x080fe20000410000 */
[----:B------:R-:W-:Y:S01]  /*113b0*/  FMUL.FTZ R187, R187, R40 ;  /* 0x00000028bbbb7220 */ /* 0x000fe20000410000 */
[----:B------:R-:W-:Y:S01]  /*113c0*/  HMMA.16816.F32 R160, R12, R18, R160 ;  /* 0x000000120ca0723c */ /* 0x000fe200000018a0 */
[----:B------:R-:W1:Y:S01]  /*113d0*/  LDSM.16.MT88.4 R16, [R217+0x8000] ;  /* 0x00800000d910783b */ /* 0x000e620000004200 */
[----:B------:R-:W-:-:S03]  /*113e0*/  FMUL.FTZ R155, R155, R20 ;  /* 0x000000149b9b7220 */ /* 0x000fc60000410000 */
[----:B------:R-:W2:Y:S01]  /*113f0*/  LDSM.16.MT88.4 R24, [R215+0x8000] ;  /* 0x00800000d718783b */ /* 0x000ea20000004200 */
        /* <DEDUP_REMOVED lines=17> */
[----:B------:R-:W3:Y:S01]  /*11510*/  LDL.LU R93, [R1+0x70] ;  /* 0x00007000015d7983 */ /* 0x000ee20000300800 */
[----:B------:R-:W-:-:S03]  /*11520*/  MOV R95, R230 ;  /* 0x000000e6005f7202 */ /* 0x000fc60000000f00 */
[----:B------:R-:W4:Y:S01]  /*11530*/  LDL.LU R92, [R1+0x74] ;  /* 0x00007400015c7983 */ /* 0x000f220000300800 */
[-C--:B-1----:R-:W-:Y:S06]  /*11540*/  HMMA.16816.F32 R96, R12, R16.reuse, R156 ;  /* 0x000000100c60723c */ /* 0x082fec000000189c */
[C---:B------:R-:W-:Y:S06]  /*11550*/  HMMA.16816.F32 R48, R8.reuse, R16, R188 ;  /* 0x000000100830723c */ /* 0x040fec00000018bc */
[-C--:B------:R-:W-:Y:S06]  /*11560*/  HMMA.16816.F32 R44, R8, R18.reuse, R184 ;  /* 0x00000012082c723c */ /* 0x080fec00000018b8 */
[----:B------:R-:W-:Y:S01]  /*11570*/  HMMA.16816.F32 R100, R12, R18, R152 ;  /* 0x000000120c64723c */ /* 0x000fe20000001898 */
[----:B------:R-:W1:Y:S05]  /*11580*/  LDSM.16.MT88.4 R16, [R216+0x8000] ;  /* 0x00800000d810783b */ /* 0x000e6a0000004200 */
[C---:B--2---:R-:W-:Y:S06]  /*11590*/  HMMA.16816.F32 R36, R8.reuse, R24, R180 ;  /* 0x000000180824723c */ /* 0x044fec00000018b4 */
[C---:B------:R-:W-:Y:S06]  /*115a0*/  HMMA.16816.F32 R28, R8.reuse, R26, R176 ;  /* 0x0000001a081c723c */ /* 0x040fec00000018b0 */
[C---:B-1----:R-:W-:Y:S06]  /*115b0*/  HMMA.16816.F32 R60, R8.reuse, R16, R172 ;  /* 0x00000010083c723c */ /* 0x042fec00000018ac */
        /* <DEDUP_REMOVED lines=21> */
[----:B-1----:R-:W-:Y:S02]  /*11710*/  FFMA.FTZ R8, R222, UR24, -R2 ;  /* 0x00000018de087c23 */ /* 0x002fe40008010802 */
[----:B------:R-:W2:Y:S01]  /*11720*/  LDL.LU R222, [R1+0x78] ;  /* 0x0000780001de7983 */ /* 0x000ea20000300800 */
[----:B---3--:R-:W-:Y:S01]  /*11730*/  FFMA.FTZ R159, R93, R21, R23 ;  /* 0x000000155d9f7223 */ /* 0x008fe20000010017 */
[----:B------:R-:W-:Y:S01]  /*11740*/  MOV R93, R233 ;  /* 0x000000e9005d7202 */ /* 0x000fe20000000f00 */
[-C--:B------:R-:W-:Y:S01]  /*11750*/  FMUL.FTZ R140, R140, R21.reuse ;  /* 0x000000158c8c7220 */ /* 0x080fe20000410000 */
[----:B------:R1:W-:Y:S01]  /*11760*/  MUFU.EX2 R233, R8 ;  /* 0x0000000800e97308 */ /* 0x0003e20000000800 */
[-C--:B------:R-:W-:Y:S01]  /*11770*/  FMUL.FTZ R141, R141, R21.reuse ;  /* 0x000000158d8d7220 */ /* 0x080fe20000410000 */
[-C--:B------:R-:W-:Y:S01]  /*11780*/  FMUL.FTZ R142, R142, R20.reuse ;  /* 0x000000148e8e7220 */ /* 0x080fe20000410000 */
[-C--:B------:R-:W-:Y:S01]  /*11790*/  FMUL.FTZ R143, R143, R20.reuse ;  /* 0x000000148f8f7220 */ /* 0x080fe20000410000 */
[-C--:B------:R-:W-:Y:S01]  /*117a0*/  FMUL.FTZ R136, R136, R21.reuse ;  /* 0x0000001588887220 */ /* 0x080fe20000410000 */
[----:B------:R-:W-:Y:S01]  /*117b0*/  FMUL.FTZ R137, R137, R21 ;  /* 0x0000001589897220 */ /* 0x000fe20000410000 */
[-C--:B------:R-:W-:Y:S01]  /*117c0*/  FMUL.FTZ R138, R138, R20.reuse ;  /* 0x000000148a8a7220 */ /* 0x080fe20000410000 */
[-C--:B------:R-:W-:Y:S01]  /*117d0*/  FMUL.FTZ R139, R139, R20.reuse ;  /* 0x000000148b8b7220 */ /* 0x080fe20000410000 */
[----:B----4-:R-:W-:Y:S01]  /*117e0*/  FFMA.FTZ R158, R92, R20, R22 ;  /* 0x000000145c9e7223 */ /* 0x010fe20000010016 */
[----:B------:R-:W-:Y:S01]  /*117f0*/  IMAD.MOV.U32 R92, RZ, RZ, R229 ;  /* 0x000000ffff5c7224 */ /* 0x000fe200078e00e5 */
[----:B------:R-:W-:Y:S01]  /*11800*/  HMMA.16816.F32 R140, R12, R16, R140 ;  /* 0x000000100c8c723c */ /* 0x000fe2000000188c */
[----:B-1----:R-:W-:-:S05]  /*11810*/  FFMA.FTZ R8, R135, UR24, -R2 ;  /* 0x0000001887087c23 */ /* 0x002fca0008010802 */
[----:B------:R-:W-:Y:S01]  /*11820*/  HMMA.16816.F32 R136, R12, R18, R136 ;  /* 0x000000120c88723c */ /* 0x000fe20000001888 */
[----:B------:R-:W1:Y:S01]  /*11830*/  LDSM.16.MT88.4 R16, [R214+0x8800] ;  /* 0x00880000d610783b */ /* 0x000e620000004200 */
[----:B------:R3:W-:Y:S01]  /*11840*/  MUFU.EX2 R229, R8 ;  /* 0x0000000800e57308 */ /* 0x0007e20000000800 */
[----:B------:R-:W-:Y:S01]  /*11850*/  MOV R154, R232 ;  /* 0x000000e8009a7202 */ /* 0x000fe20000000f00 */
[----:B---3--:R-:W-:-:S06]  /*11860*/  FFMA.FTZ R8, R246, UR24, -R0 ;  /* 0x00000018f6087c23 */ /* 0x008fcc0008010800 */
[----:B------:R3:W-:Y:S01]  /*11870*/  MUFU.EX2 R177, R8 ;  /* 0x0000000800b17308 */ /* 0x0007e20000000800 */
[----:B------:R-:W-:Y:S01]  /*11880*/  MOV R234, R228 ;  /* 0x000000e400ea7202 */ /* 0x000fe20000000f00 */
[----:B---3--:R-:W-:-:S06]  /*11890*/  FFMA.FTZ R8, R245, UR24, -R0 ;  /* 0x00000018f5087c23 */ /* 0x008fcc0008010800 */
[----:B------:R3:W4:Y:S02]  /*118a0*/  MUFU.EX2 R183, R8 ;  /* 0x0000000800b77308 */ /* 0x0007240000000800 */
[----:B---3--:R-:W-:-:S06]  /*118b0*/  FFMA.FTZ R8, R242, UR24, -R0 ;  /* 0x00000018f2087c23 */ /* 0x008fcc0008010800 */
[----:B------:R3:W-:Y:S01]  /*118c0*/  MUFU.EX2 R232, R8 ;  /* 0x0000000800e87308 */ /* 0x0007e20000000800 */
[-C--:B------:R-:W-:Y:S01]  /*118d0*/  FMUL.FTZ R148, R148, R21.reuse ;  /* 0x0000001594947220 */ /* 0x080fe20000410000 */
[----:B------:R-:W-:Y:S01]  /*118e0*/  FMUL.FTZ R149, R149, R21 ;  /* 0x0000001595957220 */ /* 0x000fe20000410000 */
[-C--:B------:R-:W-:Y:S01]  /*118f0*/  FMUL.FTZ R150, R150, R20.reuse ;  /* 0x0000001496967220 */ /* 0x080fe20000410000 */
[----:B------:R-:W-:Y:S01]  /*11900*/  FMUL.FTZ R151, R151, R20 ;  /* 0x0000001497977220 */ /* 0x000fe20000410000 */
[----:B---3--:R-:W-:-:S04]  /*11910*/  FFMA.FTZ R8, R223, UR24, -R0 ;  /* 0x00000018df087c23 */ /* 0x008fc80008010800 */
[----:B------:R3:W1:Y:S01]  /*11920*/  MUFU.EX2 R228, R8 ;  /* 0x0000000800e47308 */ /* 0x0006620000000800 */
[-C--:B------:R-:W-:Y:S01]  /*11930*/  FMUL.FTZ R144, R144, R21.reuse ;  /* 0x0000001590907220 */ /* 0x080fe20000410000 */
[----:B------:R-:W-:Y:S01]  /*11940*/  FMUL.FTZ R145, R145, R21 ;  /* 0x0000001591917220 */ /* 0x000fe20000410000 */
[-C--:B------:R-:W-:Y:S01]  /*11950*/  FMUL.FTZ R146, R146, R20.reuse ;  /* 0x0000001492927220 */ /* 0x080fe20000410000 */
[----:B------:R-:W-:Y:S01]  /*11960*/  FMUL.FTZ R147, R147, R20 ;  /* 0x0000001493937220 */ /* 0x000fe20000410000 */
[----:B--2---:R-:W-:Y:S01]  /*11970*/  IMAD.MOV.U32 R246, RZ, RZ, R9 ;  /* 0x000000fffff67224 */ /* 0x004fe200078e0009 */
[----:B------:R-:W-:Y:S01]  /*11980*/  MOV R243, R10 ;  /* 0x0000000a00f37202 */ /* 0x000fe20000000f00 */
[----:B------:R-:W-:Y:S01]  /*11990*/  HMMA.16816.F32 R148, R12, R24, R148 ;  /* 0x000000180c94723c */ /* 0x000fe20000001894 */
[----:B----4-:R-:W-:Y:S01]  /*119a0*/  F2FP.F16.F32.PACK_AB R9, R183, R177 ;  /* 0x000000b1b709723e */ /* 0x010fe200000000ff */
[----:B------:R-:W-:Y:S01]  /*119b0*/  LDSM.16.MT88.4 R20, [R215+0x8800] ;  /* 0x00880000d714783b */ /* 0x000fe20000004200 */
[----:B------:R-:W-:-:S03]  /*119c0*/  F2FP.F16.F32.PACK_AB R10, R229, R233 ;  /* 0x000000e9e50a723e */ /* 0x000fc600000000ff */
[----:B------:R-:W-:Y:S01]  /*119d0*/  HMMA.16816.F32 R144, R12, R26, R144 ;  /* 0x0000001a0c90723c */ /* 0x000fe20000001890 */
[----:B------:R-:W2:Y:S01]  /*119e0*/  LDSM.16.MT88.4 R24, [R217+0x8800] ;  /* 0x00880000d918783b */ /* 0x000ea20000004200 */
[----:B---3--:R-:W-:Y:S02]  /*119f0*/  F2FP.F16.F32.PACK_AB R8, R235, R178 ;  /* 0x000000b2eb08723e */ /* 0x008fe400000000ff */
[----:B-1----:R-:W-:-:S03]  /*11a00*/  F2FP.F16.F32.PACK_AB R11, R228, R232 ;  /* 0x000000e8e40b723e */ /* 0x002fc600000000ff */
[----:B------:R-:W-:Y:S02]  /*11a10*/  F2FP.F16.F32.PACK_AB R12, R243, R180 ;  /* 0x000000b4f30c723e */ /* 0x000fe400000000ff */
[----:B------:R-:W-:Y:S02]  /*11a20*/  F2FP.F16.F32.PACK_AB R13, R246, R179 ;  /* 0x000000b3f60d723e */ /* 0x000fe400000000ff */
[----:B------:R-:W-:Y:S02]  /*11a30*/  F2FP.F16.F32.PACK_AB R14, R231, R182 ;  /* 0x000000b6e70e723e */ /* 0x000fe400000000ff */
[----:B------:R-:W-:Y:S01]  /*11a40*/  F2FP.F16.F32.PACK_AB R15, R230, R203 ;  /* 0x000000cbe60f723e */ /* 0x000fe200000000ff */
[-C--:B------:R-:W-:Y:S06]  /*11a50*/  HMMA.16816.F32 R56, R8, R16.reuse, R56 ;  /* 0x000000100838723c */ /* 0x080fec0000001838 */
[----:B------:R-:W-:Y:S01]  /*11a60*/  HMMA.16816.F32 R164, R12, R16, R164 ;  /* 0x000000100ca4723c */ /* 0x000fe200000018a4 */
[----:B------:R-:W-:-:S02]  /*11a70*/  FFMA.FTZ R87, R222, R41, R87 ;  /* 0x00000029de577223 */ /* 0x000fc40000010057 */
[----:B------:R-:W3:Y:S03]  /*11a80*/  LDL.LU R222, [R1+0x7c] ;  /* 0x00007c0001de7983 */ /* 0x000ee60000300800 */
[-C--:B------:R-:W-:Y:S06]  /*11a90*/  HMMA.16816.F32 R52, R8, R18.reuse, R52 ;  /* 0x000000120834723c */ /* 0x080fec0000001834 */
[----:B------:R-:W-:Y:S01]  /*11aa0*/  HMMA.16816.F32 R160, R12, R18, R160 ;  /* 0x000000120ca0723c */ /* 0x000fe200000018a0 */
[----:B------:R-:W1:Y:S01]  /*11ab0*/  LDSM.16.MT88.4 R16, [R216+0x8800] ;  /* 0x00880000d810783b */ /* 0x000e620000004200 */
[----:B------:R-:W-:-:S04]  /*11ac0*/  MOV R241, R227 ;  /* 0x000000e300f17202 */ /* 0x000fc80000000f00 */
[C---:B--2---:R-:W-:Y:S06]  /*11ad0*/  HMMA.16816.F32 R48, R8.reuse, R24, R48 ;  /* 0x000000180830723c */ /* 0x044fec0000001830 */
[C---:B------:R-:W-:Y:S06]  /*11ae0*/  HMMA.16816.F32 R44, R8.reuse, R26, R44 ;  /* 0x0000001a082c723c */ /* 0x040fec000000182c */
[C---:B------:R-:W-:Y:S06]  /*11af0*/  HMMA.16816.F32 R36, R8.reuse, R20, R36 ;  /* 0x000000140824723c */ /* 0x040fec0000001824 */
[----:B------:R-:W-:Y:S01]  /*11b00*/  HMMA.16816.F32 R28, R8, R22, R28 ;  /* 0x00000016081c723c */ /* 0x000fe2000000181c */
[----:B------:R-:W-:Y:S01]  /*11b10*/  IMAD.MOV.U32 R172, RZ, RZ, R224 ;  /* 0x000000ffffac7224 */ /* 0x000fe200078e00e0 */
[----:B------:R-:W-:-:S04]  /*11b20*/  MOV R155, R213 ;  /* 0x000000d5009b7202 */ /* 0x000fc80000000f00 */
[C---:B-1----:R-:W-:Y:S06]  /*11b30*/  HMMA.16816.F32 R60, R8.reuse, R16, R60 ;  /* 0x00000010083c723c */ /* 0x042fec000000183c */
[----:B------:R-:W-:Y:S07]  /*11b40*/  HMMA.16816.F32 R32, R8, R18, R32 ;  /* 0x000000120820723c */ /* 0x000fee0000001820 */
[----:B------:R-:W-:-:S04]  /*11b50*/  FFMA.FTZ R8, R249, UR24, -R2 ;  /* 0x00000018f9087c23 */ /* 0x000fc80008010802 */
[----:B------:R1:W-:Y:S01]  /*11b60*/  MUFU.EX2 R227, R8 ;  /* 0x0000000800e37308 */ /* 0x0003e20000000800 */
[----:B------:R-:W-:Y:S01]  /*11b70*/  MOV R157, R5 ;  /* 0x00000005009d7202 */ /* 0x000fe20000000f00 */
[----:B-1----:R-:W-:-:S06]  /*11b80*/  FFMA.FTZ R8, R247, UR24, -R2 ;  /* 0x00000018f7087c23 */ /* 0x002fcc0008010802 */
[----:B------:R1:W-:Y:S01]  /*11b90*/  MUFU.EX2 R224, R8 ;  /* 0x0000000800e07308 */ /* 0x0003e20000000800 */
[----:B------:R-:W-:Y:S01]  /*11ba0*/  HMMA.16816.F32 R96, R12, R24, R96 ;  /* 0x000000180c60723c */ /* 0x000fe20000001860 */
[----:B------:R-:W-:Y:S01]  /*11bb0*/  MOV R169, R226 ;  /* 0x000000e200a97202 */ /* 0x000fe20000000f00 */
[----:B-1----:R-:W-:-:S05]  /*11bc0*/  FFMA.FTZ R8, R76, UR24, -R2 ;  /* 0x000000184c087c23 */ /* 0x002fca0008010802 */
[----:B------:R1:W-:Y:S01]  /*11bd0*/  MUFU.EX2 R213, R8 ;  /* 0x0000000800d57308 */ /* 0x0003e20000000800 */
[C---:B------:R-:W-:Y:S06]  /*11be0*/  HMMA.16816.F32 R100, R12.reuse, R26, R100 ;  /* 0x0000001a0c64723c */ /* 0x040fec0000001864 */
[----:B------:R-:W-:Y:S01]  /*11bf0*/  HMMA.16816.F32 R148, R12, R20, R148 ;  /* 0x000000140c94723c */ /* 0x000fe20000001894 */
[----:B-1----:R-:W-:-:S05]  /*11c00*/  FFMA.FTZ R8, R77, UR24, -R2 ;  /* 0x000000184d087c23 */ /* 0x002fca0008010802 */
[C---:B------:R-:W-:Y:S01]  /*11c10*/  HMMA.16816.F32 R144, R12.reuse, R22, R144 ;  /* 0x000000160c90723c */ /* 0x040fe20000001890 */
[----:B------:R-:W-:Y:S02]  /*11c20*/  MOV R173, R221 ;  /* 0x000000dd00ad7202 */ /* 0x000fe40000000f00 */
[----:B------:R-:W-:Y:S01]  /*11c30*/  MOV R174, R212 ;  /* 0x000000d400ae7202 */ /* 0x000fe20000000f00 */
[----:B------:R1:W-:Y:S01]  /*11c40*/  MUFU.EX2 R5, R8 ;  /* 0x0000000800057308 */ /* 0x0003e20000000800 */
[----:B------:R-:W-:Y:S01]  /*11c50*/  IMAD.MOV.U32 R156, RZ, RZ, R4 ;  /* 0x000000ffff9c7224 */ /* 0x000fe200078e0004 */
[C---:B------:R-:W-:Y:S01]  /*11c60*/  HMMA.16816.F32 R140, R12.reuse, R16, R140 ;  /* 0x000000100c8c723c */ /* 0x040fe2000000188c */
[----:B------:R-:W-:Y:S01]  /*11c70*/  MOV R171, R111 ;  /* 0x0000006f00ab7202 */ /* 0x000fe20000000f00 */
[----:B------:R-:W-:Y:S01]  /*11c80*/  IMAD.MOV.U32 R175, RZ, RZ, R110 ;  /* 0x000000ffffaf7224 */ /* 0x000fe200078e006e */
[----:B------:R-:W-:Y:S01]  /*11c90*/  MOV R176, R109 ;  /* 0x0000006d00b07202 */ /* 0x000fe20000000f00 */
[----:B------:R-:W-:Y:S02]  /*11ca0*/  LDSM.16.MT88.4 R20, [R214+0x9000] ;  /* 0x00900000d614783b */ /* 0x000fe40000004200 */
[----:B------:R-:W-:Y:S02]  /*11cb0*/  HMMA.16816.F32 R136, R12, R18, R136 ;  /* 0x000000120c88723c */ /* 0x000fe40000001888 */
[----:B------:R-:W2:Y:S01]  /*11cc0*/  LDSM.16.MT88.4 R12, [R215+0x9000] ;  /* 0x00900000d70c783b */ /* 0x000ea20000004200 */
[----:B------:R-:W-:-:S03]  /*11cd0*/  MOV R181, R108 ;  /* 0x0000006c00b57202 */ /* 0x000fc60000000f00 */
[----:B------:R-:W4:Y:S01]  /*11ce0*/  LDSM.16.MT88.4 R16, [R217+0x9000] ;  /* 0x00900000d910783b */ /* 0x000f220000004200 */
[----:B-1----:R-:W-:-:S04]  /*11cf0*/  FFMA.FTZ R8, R250, UR24, -R0 ;  /* 0x00000018fa087c23 */ /* 0x002fc80008010800 */
[----:B------:R1:W-:Y:S02]  /*11d00*/  MUFU.EX2 R226, R8 ;  /* 0x0000000800e27308 */ /* 0x0003e40000000800 */
[----:B-1----:R-:W-:-:S06]  /*11d10*/  FFMA.FTZ R8, R248, UR24, -R0 ;  /* 0x00000018f8087c23 */ /* 0x002fcc0008010800 */
[----:B------:R1:W2:Y:S02]  /*11d20*/  MUFU.EX2 R221, R8 ;  /* 0x0000000800dd7308 */ /* 0x0002a40000000800 */
[----:B-1----:R-:W-:-:S06]  /*11d30*/  FFMA.FTZ R8, R78, UR24, -R0 ;  /* 0x000000184e087c23 */ /* 0x002fcc0008010800 */
[----:B------:R1:W-:Y:S02]  /*11d40*/  MUFU.EX2 R212, R8 ;  /* 0x0000000800d47308 */ /* 0x0003e40000000800 */
[----:B-1----:R-:W-:-:S06]  /*11d50*/  FFMA.FTZ R8, R79, UR24, -R0 ;  /* 0x000000184f087c23 */ /* 0x002fcc0008010800 */
[----:B------:R1:W4:Y:S01]  /*11d60*/  MUFU.EX2 R4, R8 ;  /* 0x0000000800047308 */ /* 0x0003220000000800 */
[----:B--2---:R-:W-:Y:S02]  /*11d70*/  F2FP.F16.F32.PACK_AB R9, R221, R226 ;  /* 0x000000e2dd09723e */ /* 0x004fe400000000ff */
[----:B------:R-:W-:Y:S02]  /*11d80*/  F2FP.F16.F32.PACK_AB R10, R5, R213 ;  /* 0x000000d5050a723e */ /* 0x000fe400000000ff */
[----:B-1----:R-:W-:Y:S02]  /*11d90*/  F2FP.F16.F32.PACK_AB R8, R224, R227 ;  /* 0x000000e3e008723e */ /* 0x002fe400000000ff */
[----:B----4-:R-:W-:-:S07]  /*11da0*/  F2FP.F16.F32.PACK_AB R11, R4, R212 ;  /* 0x000000d4040b723e */ /* 0x010fce00000000ff */
[----:B------:R-:W-:Y:S01]  /*11db0*/  HMMA.16816.F32 R108, R8, R14, R28 ;  /* 0x0000000e086c723c */ /* 0x000fe2000000181c */
[----:B------:R-:W1:Y:S01]  /*11dc0*/  LDSM.16.MT88.4 R28, [R216+0x9000] ;  /* 0x00900000d81c783b */ /* 0x000e620000004200 */
[----:B------:R-:W-:Y:S01]  /*11dd0*/  IMAD.MOV.U32 R134, RZ, RZ, R115 ;  /* 0x000000ffff867224 */ /* 0x000fe200078e0073 */
[----:B------:R-:W-:-:S03]  /*11de0*/  MOV R240, R95 ;  /* 0x0000005f00f07202 */ /* 0x000fc60000000f00 */
[----:B------:R-:W-:Y:S01]  /*11df0*/  IMAD.MOV.U32 R245, RZ, RZ, R134 ;  /* 0x000000fffff57224 */ /* 0x000fe200078e0086 */
[----:B------:R-:W-:Y:S02]  /*11e00*/  MOV R219, R94 ;  /* 0x0000005e00db7202 */ /* 0x000fe40000000f00 */
[----:B------:R-:W-:Y:S02]  /*11e10*/  MOV R43, R93 ;  /* 0x0000005d002b7202 */ /* 0x000fe40000000f00 */
[----:B------:R-:W-:Y:S01]  /*11e20*/  MOV R68, R92 ;  /* 0x0000005c00447202 */ /* 0x000fe20000000f00 */
[----:B------:R-:W-:Y:S01]  /*11e30*/  IMAD.MOV.U32 R92, RZ, RZ, R106 ;  /* 0x000000ffff5c7224 */ /* 0x000fe200078e006a */
[----:B------:R-:W-:Y:S01]  /*11e40*/  MOV R168, R114 ;  /* 0x0000007200a87202 */ /* 0x000fe20000000f00 */
[----:B------:R-:W-:Y:S01]  /*11e50*/  HMMA.16816.F32 R196, R8, R20, R56 ;  /* 0x0000001408c4723c */ /* 0x000fe20000001838 */
[----:B------:R-:W-:Y:S02]  /*11e60*/  MOV R94, R113 ;  /* 0x00000071005e7202 */ /* 0x000fe40000000f00 */
[----:B------:R-:W-:-:S02]  /*11e70*/  MOV R170, R112 ;  /* 0x0000007000aa7202 */ /* 0x000fc40000000f00 */
[----:B------:R-:W-:Y:S01]  /*11e80*/  MOV R93, R107 ;  /* 0x0000006b005d7202 */ /* 0x000fe20000000f00 */
[C---:B------:R-:W-:Y:S01]  /*11e90*/  HMMA.16816.F32 R192, R8.reuse, R22, R52 ;  /* 0x0000001608c0723c */ /* 0x040fe20000001834 */
[----:B------:R-:W-:Y:S02]  /*11ea0*/  MOV R152, R105 ;  /* 0x0000006900987202 */ /* 0x000fe40000000f00 */
[----:B------:R-:W-:Y:S02]  /*11eb0*/  MOV R95, R104 ;  /* 0x00000068005f7202 */ /* 0x000fe40000000f00 */
[----:B------:R-:W-:Y:S01]  /*11ec0*/  MOV R153, R91 ;  /* 0x0000005b00997202 */ /* 0x000fe20000000f00 */
[----:B------:R-:W-:Y:S01]  /*11ed0*/  HMMA.16816.F32 R188, R8, R16, R48 ;  /* 0x0000001008bc723c */ /* 0x000fe20000001830 */
[----:B------:R-:W-:Y:S02]  /*11ee0*/  MOV R42, R89 ;  /* 0x00000059002a7202 */ /* 0x000fe40000000f00 */
[----:B------:R-:W-:-:S02]  /*11ef0*/  MOV R244, R90 ;  /* 0x0000005a00f47202 */ /* 0x000fc40000000f00 */
[----:B------:R-:W-:Y:S01]  /*11f00*/  MOV R69, R88 ;  /* 0x0000005800457202 */ /* 0x000fe20000000f00 */
[C---:B------:R-:W-:Y:S06]  /*11f10*/  HMMA.16816.F32 R184, R8.reuse, R18, R44 ;  /* 0x0000001208b8723c */ /* 0x040fec000000182c */
[C---:B------:R-:W-:Y:S06]  /*11f20*/  HMMA.16816.F32 R112, R8.reuse, R12, R36 ;  /* 0x0000000c0870723c */ /* 0x040fec0000001824 */
[C---:B-1----:R-:W-:Y:S06]  /*11f30*/  HMMA.16816.F32 R104, R8.reuse, R28, R60 ;  /* 0x0000001c0868723c */ /* 0x042fec000000183c */
[----:B------:R-:W-:Y:S07]  /*11f40*/  HMMA.16816.F32 R88, R8, R30, R32 ;  /* 0x0000001e0858723c */ /* 0x000fee0000001820 */
[----:B------:R-:W-:Y:S01]  /*11f50*/  FFMA.FTZ R9, R245, UR24, -R6 ;  /* 0x00000018f5097c23 */ /* 0x000fe20008010806 */
[----:B---3--:R-:W-:-:S02]  /*11f60*/  FFMA.FTZ R86, R222, R40, R86 ;  /* 0x00000028de567223 */ /* 0x008fc40000010056 */
[----:B------:R-:W2:Y:S04]  /*11f70*/  LDL.LU R222, [R1+0x48] ;  /* 0x0000480001de7983 */ /* 0x000ea80000300800 */
[----:B------:R-:W3:Y:S01]  /*11f80*/  LDL.LU R245, [R1+0x5c] ;  /* 0x00005c0001f57983 */ /* 0x000ee20000300800 */
[--C-:B------:R-:W-:Y:S01]  /*11f90*/  FFMA.FTZ R24, R43, UR24, -R7.reuse ;  /* 0x000000182b187c23 */ /* 0x100fe20008010807 */
[--C-:B------:R-:W-:Y:S01]  /*11fa0*/  FFMA.FTZ R11, R219, UR24, -R7.reuse ;  /* 0x00000018db0b7c23 */ /* 0x100fe20008010807 */
[--C-:B------:R-:W-:Y:S01]  /*11fb0*/  FFMA.FTZ R10, R240, UR24, -R7.reuse ;  /* 0x00000018f00a7c23 */ /* 0x100fe20008010807 */
[----:B---3--:R-:W-:Y:S02]  /*11fc0*/  FFMA.FTZ R8, R245, UR24, -R6 ;  /* 0x00000018f5087c23 */ /* 0x008fe40008010806 */
[----:B------:R-:W3:Y:S01]  /*11fd0*/  LDL.LU R245, [R1+0x58] ;  /* 0x0000580001f57983 */ /* 0x000ee20000300800 */
[--C-:B--2---:R-:W-:Y:S01]  /*11fe0*/  FFMA.FTZ R25, R222, UR24, -R7.reuse ;  /* 0x00000018de197c23 */ /* 0x104fe20008010807 */
[--C-:B------:R-:W-:Y:S01]  /*11ff0*/  FFMA.FTZ R79, R244, UR24, -R7.reuse ;  /* 0x00000018f44f7c23 */ /* 0x100fe20008010807 */
[----:B------:R-:W-:Y:S01]  /*12000*/  FFMA.FTZ R78, R42, UR24, -R7 ;  /* 0x000000182a4e7c23 */ /* 0x000fe20008010807 */
[----:B------:R-:W-:Y:S01]  /*12010*/  MOV R135, R234 ;  /* 0x000000ea00877202 */ /* 0x000fe20000000f00 */
[----:B------:R-:W-:Y:S01]  /*12020*/  IMAD.MOV.U32 R244, RZ, RZ, R174 ;  /* 0x000000fffff47224 */ /* 0x000fe200078e00ae */
[----:B------:R-:W-:Y:S01]  /*12030*/  MOV R222, R241 ;  /* 0x000000f100de7202 */ /* 0x000fe20000000f00 */
[----:B------:R-:W-:Y:S01]  /*12040*/  IMAD.MOV.U32 R134, RZ, RZ, R74 ;  /* 0x000000ffff867224 */ /* 0x000fe200078e004a */
[----:B------:R-:W-:-:S02]  /*12050*/  MOV R43, R169 ;  /* 0x000000a9002b7202 */ /* 0x000fc40000000f00 */
[----:B------:R-:W-:Y:S02]  /*12060*/  MOV R219, R172 ;  /* 0x000000ac00db7202 */ /* 0x000fe40000000f00 */
[----:B------:R-:W-:Y:S01]  /*12070*/  MOV R240, R173 ;  /* 0x000000ad00f07202 */ /* 0x000fe20000000f00 */
[--C-:B------:R-:W-:Y:S01]  /*12080*/  FFMA.FTZ R85, R85, UR24, -R7.reuse ;  /* 0x0000001855557c23 */ /* 0x100fe20008010807 */
        /* <DEDUP_REMOVED lines=24> */
[----:B---3--:R-:W-:Y:S01]  /*12210*/  FFMA.FTZ R7, R245, UR24, -R6 ;  /* 0x00000018f5077c23 */ /* 0x008fe20008010806 */
[----:B------:R-:W-:-:S02]  /*12220*/  MOV R245, R135 ;  /* 0x0000008700f57202 */ /* 0x000fc40000000f00 */
[----:B------:R-:W-:Y:S02]  /*12230*/  MOV R135, R222 ;  /* 0x000000de00877202 */ /* 0x000fe40000000f00 */
[----:B------:R-:W-:Y:S01]  /*12240*/  MOV R222, R43 ;  /* 0x0000002b00de7202 */ /* 0x000fe20000000f00 */
[----:B------:R-:W-:Y:S01]  /*12250*/  IMAD.MOV.U32 R43, RZ, RZ, R219 ;  /* 0x000000ffff2b7224 */ /* 0x000fe200078e00db */
[----:B------:R-:W-:Y:S02]  /*12260*/  MOV R219, R240 ;  /* 0x000000f000db7202 */ /* 0x000fe40000000f00 */
[----:B------:R-:W-:Y:S02]  /*12270*/  MOV R240, R244 ;  /* 0x000000f400f07202 */ /* 0x000fe40000000f00 */
[----:B------:R-:W-:Y:S02]  /*12280*/  MOV R244, R42 ;  /* 0x0000002a00f47202 */ /* 0x000fe40000000f00 */
[----:B------:R-:W-:-:S02]  /*12290*/  MOV R42, R134 ;  /* 0x00000086002a7202 */ /* 0x000fc40000000f00 */
        /* <DEDUP_REMOVED lines=8> */
[----:B------:R-:W-:-:S02]  /*12320*/  MOV R181, R152 ;  /* 0x0000009800b57202 */ /* 0x000fc40000000f00 */
[----:B------:R-:W-:Y:S01]  /*12330*/  MOV R152, R153 ;  /* 0x0000009900987202 */ /* 0x000fe20000000f00 */
[--C-:B------:R-:W-:Y:S01]  /*12340*/  FFMA.FTZ R32, R245, UR24, -R6.reuse ;  /* 0x00000018f5207c23 */ /* 0x100fe20008010806 */
[----:B------:R-:W-:Y:S02]  /*12350*/  MOV R153, R126 ;  /* 0x0000007e00997202 */ /* 0x000fe40000000f00 */
[----:B------:R-:W2:Y:S04]  /*12360*/  LDL.LU R126, [R1+0x148] ;  /* 0x00014800017e7983 */ /* 0x000ea80000300800 */
[----:B------:R-:W3:Y:S02]  /*12370*/  LDL.LU R245, [R1+0x50] ;  /* 0x0000500001f57983 */ /* 0x000ee40000300800 */
[----:B---3--:R-:W-:-:S02]  /*12380*/  FFMA.FTZ R64, R245, UR24, -R6 ;  /* 0x00000018f5407c23 */ /* 0x008fc40008010806 */
[----:B------:R-:W3:Y:S02]  /*12390*/  LDL.LU R245, [R1+0x44] ;  /* 0x0000440001f57983 */ /* 0x000ee40000300800 */
[--C-:B---3--:R-:W-:Y:S02]  /*123a0*/  FFMA.FTZ R63, R245, UR24, -R6.reuse ;  /* 0x00000018f53f7c23 */ /* 0x108fe40008010806 */
[----:B------:R-:W3:Y:S02]  /*123b0*/  LDL.LU R245, [R1+0x3c] ;  /* 0x00003c0001f57983 */ /* 0x000ee40000300800 */
[--C-:B---3--:R-:W-:Y:S02]  /*123c0*/  FFMA.FTZ R62, R245, UR24, -R6.reuse ;  /* 0x00000018f53e7c23 */ /* 0x108fe40008010806 */
[----:B------:R-:W3:Y:S01]  /*123d0*/  LDL.LU R245, [R1+0x2c] ;  /* 0x00002c0001f57983 */ /* 0x000ee20000300800 */
[----:B------:R-:W-:Y:S01]  /*123e0*/  FFMA.FTZ R51, R219, UR24, -R6 ;  /* 0x00000018db337c23 */ /* 0x000fe20008010806 */
[----:B------:R-:W-:-:S02]  /*123f0*/  MOV R219, R240 ;  /* 0x000000f000db7202 */ /* 0x000fc40000000f00 */
[----:B------:R-:W-:Y:S01]  /*12400*/  MOV R240, R244 ;  /* 0x000000f400f07202 */ /* 0x000fe20000000f00 */
[----:B------:R-:W-:Y:S01]  /*12410*/  IMAD.MOV.U32 R244, RZ, RZ, R42 ;  /* 0x000000fffff47224 */ /* 0x000fe200078e002a */
[----:B------:R-:W-:Y:S01]  /*12420*/  MOV R42, R134 ;  /* 0x00000086002a7202 */ /* 0x000fe20000000f00 */
[----:B---3--:R-:W-:Y:S02]  /*12430*/  FFMA.FTZ R61, R245, UR24, -R6 ;  /* 0x00000018f53d7c23 */ /* 0x008fe40008010806 */
[----:B------:R-:W3:Y:S01]  /*12440*/  LDL.LU R245, [R1+0x28] ;  /* 0x0000280001f57983 */ /* 0x000ee20000300800 */
[----:B------:R-:W-:Y:S02]  /*12450*/  MOV R134, R234 ;  /* 0x000000ea00867202 */ /* 0x000fe40000000f00 */
[----:B------:R-:W-:Y:S02]  /*12460*/  MOV R234, R241 ;  /* 0x000000f100ea7202 */ /* 0x000fe40000000f00 */
[----:B------:R-:W-:-:S02]  /*12470*/  MOV R241, R168 ;  /* 0x000000a800f17202 */ /* 0x000fc40000000f00 */
[----:B------:R-:W-:Y:S01]  /*12480*/  MOV R168, R170 ;  /* 0x000000aa00a87202 */ /* 0x000fe20000000f00 */
[----:B------:R-:W-:Y:S01]  /*12490*/  IMAD.MOV.U32 R170, RZ, RZ, R171 ;  /* 0x000000ffffaa7224 */ /* 0x000fe200078e00ab */
[----:B------:R-:W-:Y:S01]  /*124a0*/  MOV R171, R175 ;  /* 0x000000af00ab7202 */ /* 0x000fe20000000f00 */
[--C-:B------:R-:W-:Y:S01]  /*124b0*/  FFMA.FTZ R49, R135, UR24, -R6.reuse ;  /* 0x0000001887317c23 */ /* 0x100fe20008010806 */
[----:B------:R-:W-:Y:S01]  /*124c0*/  FFMA.FTZ R123, R43, UR24, -R6 ;  /* 0x000000182b7b7c23 */ /* 0x000fe20008010806 */
[----:B------:R-:W-:Y:S02]  /*124d0*/  MOV R135, R234 ;  /* 0x000000ea00877202 */ /* 0x000fe40000000f00 */
[----:B------:R-:W-:Y:S02]  /*124e0*/  MOV R27, R240 ;  /* 0x000000f0001b7202 */ /* 0x000fe40000000f00 */
[----:B------:R-:W-:Y:S02]  /*124f0*/  MOV R26, R244 ;  /* 0x000000f4001a7202 */ /* 0x000fe40000000f00 */
[----:B------:R-:W-:-:S02]  /*12500*/  MOV R242, R42 ;  /* 0x0000002a00f27202 */ /* 0x000fc40000000f00 */
[----:B------:R-:W-:Y:S02]  /*12510*/  MOV R43, R168 ;  /* 0x000000a8002b7202 */ /* 0x000fe40000000f00 */
[----:B------:R-:W-:Y:S02]  /*12520*/  MOV R175, R181 ;  /* 0x000000b500af7202 */ /* 0x000fe40000000f00 */
[----:B------:R-:W-:Y:S01]  /*12530*/  MOV R244, R241 ;  /* 0x000000f100f47202 */ /* 0x000fe20000000f00 */
[----:B------:R-:W-:Y:S01]  /*12540*/  MUFU.EX2 R181, R24 ;  /* 0x0000001800b57308 */ /* 0x000fe20000000800 */
[----:B------:R-:W-:Y:S02]  /*12550*/  MOV R240, R170 ;  /* 0x000000aa00f07202 */ /* 0x000fe40000000f00 */
[----:B------:R-:W-:Y:S02]  /*12560*/  MOV R42, R171 ;  /* 0x000000ab002a7202 */ /* 0x000fe40000000f00 */
[----:B------:R-:W-:Y:S01]  /*12570*/  MOV R241, R153 ;  /* 0x0000009900f17202 */ /* 0x000fe20000000f00 */
[--C-:B------:R-:W-:Y:S01]  /*12580*/  FFMA.FTZ R66, R222, UR24, -R6.reuse ;  /* 0x00000018de427c23 */ /* 0x100fe20008010806 */
[----:B------:R-:W-:Y:S01]  /*12590*/  MOV R168, R154 ;  /* 0x0000009a00a87202 */ /* 0x000fe20000000f00 */
[--C-:B------:R-:W-:Y:S01]  /*125a0*/  FFMA.FTZ R154, R131, UR24, -R6.reuse ;  /* 0x00000018839a7c23 */ /* 0x100fe20008010806 */
[----:B------:R-:W-:Y:S01]  /*125b0*/  MOV R153, R155 ;  /* 0x0000009b00997202 */ /* 0x000fe20000000f00 */
[----:B------:R-:W-:Y:S01]  /*125c0*/  FFMA.FTZ R155, R130, UR24, -R6 ;  /* 0x00000018829b7c23 */ /* 0x000fe20008010806 */
[----:B------:R-:W-:Y:S01]  /*125d0*/  FFMA.FTZ R50, R135, UR24, -R2 ;  /* 0x0000001887327c23 */ /* 0x000fe20008010802 */
[----:B------:R-:W-:Y:S01]  /*125e0*/  FFMA.FTZ R222, R121, UR24, -R6 ;  /* 0x0000001879de7c23 */ /* 0x000fe20008010806 */
[----:B------:R-:W-:Y:S01]  /*125f0*/  MOV R135, R240 ;  /* 0x000000f000877202 */ /* 0x000fe20000000f00 */
[--C-:B------:R-:W-:Y:S01]  /*12600*/  FFMA.FTZ R130, R156, UR24, -R2.reuse ;  /* 0x000000189c827c23 */ /* 0x100fe20008010802 */
[----:B------:R-:W-:Y:S01]  /*12610*/  FFMA.FTZ R131, R157, UR24, -R2 ;  /* 0x000000189d837c23 */ /* 0x000fe20008010802 */
[----:B------:R-:W-:Y:S01]  /*12620*/  IMAD.MOV.U32 R170, RZ, RZ, R220 ;  /* 0x000000ffffaa7224 */ /* 0x000fe200078e00dc */
[----:B------:R-:W-:Y:S01]  /*12630*/  MOV R240, R176 ;  /* 0x000000b000f07202 */ /* 0x000fe20000000f00 */
[--C-:B------:R-:W-:Y:S01]  /*12640*/  FFMA.FTZ R156, R225, UR24, -R2.reuse ;  /* 0x00000018e19c7c23 */ /* 0x100fe20008010802 */
[----:B------:R-:W-:Y:S01]  /*12650*/  FFMA.FTZ R157, R218, UR24, -R2 ;  /* 0x00000018da9d7c23 */ /* 0x000fe20008010802 */
[----:B------:R-:W-:Y:S01]  /*12660*/  FFMA.FTZ R121, R132, UR24, -R0 ;  /* 0x0000001884797c23 */ /* 0x000fe20008010800 */
[----:B------:R1:W4:Y:S01]  /*12670*/  MUFU.EX2 R250, R25 ;  /* 0x0000001900fa7308 */ /* 0x0003220000000800 */
[----:B------:R-:W-:Y:S01]  /*12680*/  FFMA.FTZ R124, R219, UR24, -R6 ;  /* 0x00000018db7c7c23 */ /* 0x000fe20008010806 */
[----:B------:R-:W-:-:S02]  /*12690*/  IMAD.MOV.U32 R171, RZ, RZ, R175 ;  /* 0x000000ffffab7224 */ /* 0x000fc400078e00af */
[--C-:B--2---:R-:W-:Y:S01]  /*126a0*/  FFMA.FTZ R126, R126, UR24, -R6.reuse ;  /* 0x000000187e7e7c23 */ /* 0x104fe20008010806 */
[----:B------:R-:W-:-:S03]  /*126b0*/  FFMA.FTZ R125, R125, UR24, -R6 ;  /* 0x000000187d7d7c23 */ /* 0x000fc60008010806 */
[----:B------:R-:W-:Y:S01]  /*126c0*/  MUFU.EX2 R220, R11 ;  /* 0x0000000b00dc7308 */ /* 0x000fe20000000800 */
[--C-:B------:R-:W-:Y:S01]  /*126d0*/  FFMA.FTZ R127, R127, UR24, -R6.reuse ;  /* 0x000000187f7f7c23 */ /* 0x100fe20008010806 */
[--C-:B------:R-:W-:Y:S01]  /*126e0*/  FFMA.FTZ R175, R129, UR24, -R6.reuse ;  /* 0x0000001881af7c23 */ /* 0x100fe20008010806 */
[--C-:B------:R-:W-:Y:S01]  /*126f0*/  FFMA.FTZ R219, R128, UR24, -R6.reuse ;  /* 0x0000001880db7c23 */ /* 0x100fe20008010806 */
[----:B------:R-:W-:-:S04]  /*12700*/  FFMA.FTZ R223, R117, UR24, -R6 ;  /* 0x0000001875df7c23 */ /* 0x000fc80008010806 */
[----:B------:R-:W-:Y:S01]  /*12710*/  MUFU.EX2 R176, R9 ;  /* 0x0000000900b07308 */ /* 0x000fe20000000800 */
[----:B------:R-:W-:Y:S01]  /*12720*/  FFMA.FTZ R234, R116, UR24, -R6 ;  /* 0x0000001874ea7c23 */ /* 0x000fe20008010806 */
[----:B------:R-:W-:-:S06]  /*12730*/  FFMA.FTZ R128, R169, UR24, -R2 ;  /* 0x00000018a9807c23 */ /* 0x000fcc0008010802 */
[----:B------:R4:W2:Y:S01]  /*12740*/  MUFU.EX2 R225, R8 ;  /* 0x0000000800e17308 */ /* 0x0008a20000000800 */
[----:B------:R-:W-:Y:S01]  /*12750*/  FFMA.FTZ R129, R174, UR24, -R2 ;  /* 0x00000018ae817c23 */ /* 0x000fe20008010802 */
[----:B------:R-:W-:-:S06]  /*12760*/  FFMA.FTZ R120, R244, UR24, -R0 ;  /* 0x00000018f4787c23 */ /* 0x000fcc0008010800 */
[----:B------:R-:W-:Y:S01]  /*12770*/  MUFU.EX2 R218, R7 ;  /* 0x0000000700da7308 */ /* 0x000fe20000000800 */
[----:B------:R-:W-:-:S07]  /*12780*/  FFMA.FTZ R27, R27, UR24, -R2 ;  /* 0x000000181b1b7c23 */ /* 0x000fce0008010802 */
[----:B------:R3:W3:Y:S01]  /*12790*/  MUFU.EX2 R132, R32 ;  /* 0x0000002000847308 */ /* 0x0006e20000000800 */
[--C-:B------:R-:W-:Y:S01]  /*127a0*/  FFMA.FTZ R26, R26, UR24, -R2.reuse ;  /* 0x000000181a1a7c23 */ /* 0x100fe20008010802 */
[--C-:B-1----:R-:W-:Y:S01]  /*127b0*/  FFMA.FTZ R25, R242, UR24, -R2.reuse ;  /* 0x00000018f2197c23 */ /* 0x102fe20008010802 */
        /* <DEDUP_REMOVED lines=19> */
[----:B----4-:R-:W-:-:S02]  /*128f0*/  F2FP.F16.F32.PACK_AB R8, R181, R250 ;  /* 0x000000fab508723e */ /* 0x010fc400000000ff */
[----:B--2---:R-:W-:Y:S01]  /*12900*/  F2FP.F16.F32.PACK_AB R9, R225, R176 ;  /* 0x000000b0e109723e */ /* 0x004fe200000000ff */
[----:B---3--:R-:W-:Y:S01]  /*12910*/  FFMA.FTZ R60, R245, UR24, -R6 ;  /* 0x00000018f53c7c23 */ /* 0x008fe20008010806 */
[----:B------:R-:W-:Y:S01]  /*12920*/  IMAD.MOV.U32 R245, RZ, RZ, R134 ;  /* 0x000000fffff57224 */ /* 0x000fe200078e0086 */
[----:B------:R-:W-:Y:S01]  /*12930*/  MOV R134, R152 ;  /* 0x0000009800867202 */ /* 0x000fe20000000f00 */
[----:B------:R-:W-:Y:S01]  /*12940*/  MUFU.EX2 R116, R27 ;  /* 0x0000001b00747308 */ /* 0x000fe20000000800 */
[----:B------:R-:W1:Y:S01]  /*12950*/  LDSM.16.MT88.4 R32, [R216+0x9800] ;  /* 0x00980000d820783b */ /* 0x000e620000004200 */
[----:B------:R-:W-:Y:S01]  /*12960*/  FFMA.FTZ R24, R245, UR24, -R2 ;  /* 0x00000018f5187c23 */ /* 0x000fe20008010802 */
[----:B------:R-:W-:Y:S02]  /*12970*/  MOV R245, R43 ;  /* 0x0000002b00f57202 */ /* 0x000fe40000000f00 */
[----:B------:R-:W-:Y:S02]  /*12980*/  MOV R43, R42 ;  /* 0x0000002a002b7202 */ /* 0x000fe40000000f00 */
[----:B------:R-:W-:-:S02]  /*12990*/  MOV R152, R133 ;  /* 0x0000008500987202 */ /* 0x000fc40000000f00 */
[----:B------:R-:W-:Y:S01]  /*129a0*/  MOV R42, R134 ;  /* 0x00000086002a7202 */ /* 0x000fe20000000f00 */
[----:B------:R-:W2:Y:S01]  /*129b0*/  MUFU.EX2 R133, R10 ;  /* 0x0000000a00857308 */ /* 0x000ea20000000800 */
[----:B------:R-:W-:Y:S01]  /*129c0*/  IMAD.MOV.U32 R134, RZ, RZ, R241 ;  /* 0x000000ffff867224 */ /* 0x000fe200078e00f1 */
[----:B------:R-:W-:Y:S01]  /*129d0*/  MOV R241, R168 ;  /* 0x000000a800f17202 */ /* 0x000fe20000000f00 */
[--C-:B------:R-:W-:Y:S01]  /*129e0*/  FFMA.FTZ R7, R245, UR24, -R0.reuse ;  /* 0x00000018f5077c23 */ /* 0x100fe20008010800 */
[----:B------:R-:W-:Y:S01]  /*129f0*/  FFMA.FTZ R6, R135, UR24, -R0 ;  /* 0x0000001887067c23 */ /* 0x000fe20008010800 */
[----:B------:R-:W-:Y:S02]  /*12a00*/  FFMA.FTZ R168, R236, UR24, -R2 ;  /* 0x00000018eca87c23 */ /* 0x000fe40008010802 */
[--C-:B------:R-:W-:Y:S01]  /*12a10*/  FFMA.FTZ R135, R241, UR24, -R0.reuse ;  /* 0x00000018f1877c23 */ /* 0x100fe20008010800 */
[----:B------:R-:W-:Y:S01]  /*12a20*/  MOV R241, R172 ;  /* 0x000000ac00f17202 */ /* 0x000fe20000000f00 */
[--C-:B------:R-:W-:Y:S01]  /*12a30*/  FFMA.FTZ R2, R43, UR24, -R0.reuse ;  /* 0x000000182b027c23 */ /* 0x100fe20008010800 */
[--C-:B------:R-:W-:Y:S01]  /*12a40*/  FFMA.FTZ R122, R42, UR24, -R0.reuse ;  /* 0x000000182a7a7c23 */ /* 0x100fe20008010800 */
[--C-:B------:R-:W-:Y:S01]  /*12a50*/  FFMA.FTZ R134, R134, UR24, -R0.reuse ;  /* 0x0000001886867c23 */ /* 0x100fe20008010800 */
[--C-:B------:R-:W-:Y:S01]  /*12a60*/  FFMA.FTZ R152, R152, UR24, -R0.reuse ;  /* 0x0000001898987c23 */ /* 0x100fe20008010800 */
[----:B------:R-:W-:-:S02]  /*12a70*/  FFMA.FTZ R172, R238, UR24, -R0 ;  /* 0x00000018eeac7c23 */ /* 0x000fc40008010800 */
[----:B------:R-:W3:Y:S01]  /*12a80*/  MUFU.EX2 R0, R7 ;  /* 0x0000000700007308 */ /* 0x000ee20000000800 */
[----:B------:R-:W-:Y:S02]  /*12a90*/  F2FP.F16.F32.PACK_AB R11, R132, R218 ;  /* 0x000000da840b723e */ /* 0x000fe400000000ff */
[----:B--2---:R-:W-:-:S07]  /*12aa0*/  F2FP.F16.F32.PACK_AB R10, R133, R220 ;  /* 0x000000dc850a723e */ /* 0x004fce00000000ff */
[C---:B------:R-:W-:Y:S06]  /*12ab0*/  HMMA.16816.F32 R44, R8.reuse, R16, R96 ;  /* 0x00000010082c723c */ /* 0x040fec0000001860 */
[C---:B------:R-:W-:Y:S06]  /*12ac0*/  HMMA.16816.F32 R96, R8.reuse, R28, R140 ;  /* 0x0000001c0860723c */ /* 0x040fec000000188c */
[----:B------:R-:W-:Y:S01]  /*12ad0*/  HMMA.16816.F32 R52, R8, R22, R160 ;  /* 0x000000160834723c */ /* 0x000fe200000018a0 */
[----:B---3--:R-:W-:-:S02]  /*12ae0*/  MOV R143, R0 ;  /* 0x00000000008f7202 */ /* 0x008fc40000000f00 */
[----:B------:R-:W2:Y:S04]  /*12af0*/  LDL.LU R0, [R1+0x68] ;  /* 0x0000680001007983 */ /* 0x000ea80000300800 */
[----:B------:R-:W3:Y:S04]  /*12b00*/  LDL.LU R162, [R1+0x98] ;  /* 0x0000980001a27983 */ /* 0x000ee80000300800 */
[----:B------:R-:W4:Y:S01]  /*12b10*/  LDL.LU R163, [R1+0x8c] ;  /* 0x00008c0001a37983 */ /* 0x000f220000300800 */
[----:B------:R-:W-:Y:S01]  /*12b20*/  HMMA.16816.F32 R36, R8, R12, R148 ;  /* 0x0000000c0824723c */ /* 0x000fe20000001894 */
[----:B------:R1:W-:Y:S01]  /*12b30*/  MUFU.EX2 R148, R6 ;  /* 0x0000000600947308 */ /* 0x0003e20000000800 */
[----:B------:R-:W-:Y:S01]  /*12b40*/  MOV R7, R241 ;  /* 0x000000f100077202 */ /* 0x000fe20000000f00 */
[----:B------:R-:W2:Y:S04]  /*12b50*/  LDL.LU R239, [R1+0x6c] ;  /* 0x00006c0001ef7983 */ /* 0x000ea80000300800 */
[----:B------:R-:W-:Y:S01]  /*12b60*/  FADD.FTZ R7, R7, R159 ;  /* 0x0000009f07077221 */ /* 0x000fe20000010000 */
[----:B------:R-:W2:Y:S01]  /*12b70*/  LDL.LU R238, [R1+0x64] ;  /* 0x0000640001ee7983 */ /* 0x000ea20000300800 */
[----:B-1----:R-:W-:-:S04]  /*12b80*/  IMAD.MOV.U32 R6, RZ, RZ, R244 ;  /* 0x000000ffff067224 */ /* 0x002fc800078e00f4 */
[----:B------:R-:W-:Y:S01]  /*12b90*/  FADD.FTZ R6, R6, R158 ;  /* 0x0000009e06067221 */ /* 0x000fe20000010000 */
[C---:B------:R-:W-:Y:S01]  /*12ba0*/  HMMA.16816.F32 R40, R8.reuse, R18, R100 ;  /* 0x000000120828723c */ /* 0x040fe20000001864 */
[----:B------:R-:W-:Y:S01]  /*12bb0*/  MOV R236, R246 ;  /* 0x000000f600ec7202 */ /* 0x000fe20000000f00 */
[----:B------:R-:W1:Y:S01]  /*12bc0*/  MUFU.EX2 R26, R26 ;  /* 0x0000001a001a7308 */ /* 0x000e620000000800 */
[----:B------:R-:W-:Y:S01]  /*12bd0*/  MOV R240, R3 ;  /* 0x0000000300f07202 */ /* 0x000fe20000000f00 */
[----:B------:R-:W-:Y:S02]  /*12be0*/  LDSM.16.MT88.4 R16, [R217+0x9800] ;  /* 0x00980000d910783b */ /* 0x000fe40000004200 */
[----:B------:R-:W-:Y:S01]  /*12bf0*/  HMMA.16816.F32 R100, R8, R30, R136 ;  /* 0x0000001e0864723c */ /* 0x000fe20000001888 */
[----:B---3--:R-:W-:Y:S01]  /*12c00*/  FADD.FTZ R7, R162, R7 ;  /* 0x00000007a2077221 */ /* 0x008fe20000010000 */
[----:B------:R-:W-:Y:S02]  /*12c10*/  IMAD.MOV.U32 R162, RZ, RZ, R182 ;  /* 0x000000ffffa27224 */ /* 0x000fe400078e00b6 */
[----:B----4-:R-:W-:Y:S01]  /*12c20*/  FADD.FTZ R6, R163, R6 ;  /* 0x00000006a3067221 */ /* 0x010fe20000010000 */
[----:B------:R-:W-:Y:S01]  /*12c30*/  MOV R163, R181 ;  /* 0x000000b500a37202 */ /* 0x000fe20000000f00 */
[----:B--2---:R-:W-:Y:S01]  /*12c40*/  FADD.FTZ R0, R0, R86 ;  /* 0x0000005600007221 */ /* 0x004fe20000010000 */
[----:B------:R-:W2:Y:S04]  /*12c50*/  LDL.LU R181, [R1+0xd8] ;  /* 0x0000d80001b57983 */ /* 0x000ea80000300800 */
[----:B------:R-:W3:Y:S01]  /*12c60*/  LDL.LU R182, [R1+0xb8] ;  /* 0x0000b80001b67983 */ /* 0x000ee20000300800 */
[----:B------:R-:W-:-:S03]  /*12c70*/  MOV R139, R183 ;  /* 0x000000b7008b7202 */ /* 0x000fc60000000f00 */
[----:B------:R-:W4:Y:S01]  /*12c80*/  LDL.LU R183, [R1+0xac] ;  /* 0x0000ac0001b77983 */ /* 0x000f220000300800 */
[----:B------:R-:W-:Y:S01]  /*12c90*/  MOV R137, R236 ;  /* 0x000000ec00897202 */ /* 0x000fe20000000f00 */
[----:B------:R-:W-:Y:S01]  /*12ca0*/  FADD.FTZ R0, R238, R0 ;  /* 0x00000000ee007221 */ /* 0x000fe20000010000 */
[C---:B------:R-:W-:Y:S01]  /*12cb0*/  HMMA.16816.F32 R56, R8.reuse, R20, R164 ;  /* 0x000000140838723c */ /* 0x040fe200000018a4 */
[----:B------:R-:W1:Y:S02]  /*12cc0*/  MUFU.EX2 R3, R25 ;  /* 0x0000001900037308 */ /* 0x000e640000000800 */
[----:B-1----:R-:W-:Y:S01]  /*12cd0*/  MOV R149, R26 ;  /* 0x0000001a00957202 */ /* 0x002fe20000000f00 */
[----:B------:R-:W-:Y:S01]  /*12ce0*/  FADD.FTZ R0, R202, R0 ;  /* 0x00000000ca007221 */ /* 0x000fe20000010000 */
[----:B------:R-:W1:Y:S04]  /*12cf0*/  LDSM.16.MT88.4 R20, [R214+0x9800] ;  /* 0x00980000d614783b */ /* 0x000e680000004200 */
[----:B------:R-:W4:Y:S01]  /*12d00*/  LDL.LU R202, [R1+0x144] ;  /* 0x0001440001ca7983 */ /* 0x000f220000300800 */
[----:B------:R1:W1:Y:S08]  /*12d10*/  MUFU.EX2 R166, R24 ;  /* 0x0000001800a67308 */ /* 0x0002700000000800 */
[----:B------:R-:W-:Y:S01]  /*12d20*/  MUFU.EX2 R151, R2 ;  /* 0x0000000200977308 */ /* 0x000fe20000000800 */
[----:B------:R-:W-:Y:S01]  /*12d30*/  MOV R245, R240 ;  /* 0x000000f000f57202 */ /* 0x000fe20000000f00 */
[----:B------:R-:W-:Y:S01]  /*12d40*/  LDSM.16.MT88.4 R28, [R214+0xa000] ;  /* 0x00a00000d61c783b */ /* 0x000fe20000004200 */
[----:B-1----:R-:W-:Y:S03]  /*12d50*/  HMMA.16816.F32 R24, R8, R14, R144 ;  /* 0x0000000e0818723c */ /* 0x002fe60000001890 */
[----:B------:R-:W1:Y:S01]  /*12d60*/  LDSM.16.MT88.4 R12, [R215+0x9800] ;  /* 0x00980000d70c783b */ /* 0x000e620000004200 */
[----:B------:R-:W-:-:S02]  /*12d70*/  IMAD.MOV.U32 R150, RZ, RZ, R3 ;  /* 0x000000ffff967224 */ /* 0x000fc400078e0003 */
[----:B------:R-:W1:Y:S01]  /*12d80*/  MUFU.EX2 R3, R48 ;  /* 0x0000003000037308 */ /* 0x000e620000000800 */
[----:B------:R-:W-:-:S07]  /*12d90*/  MOV R142, R116 ;  /* 0x00000074008e7202 */ /* 0x000fce0000000f00 */
[----:B------:R-:W-:Y:S08]  /*12da0*/  MUFU.EX2 R247, R85 ;  /* 0x0000005500f77308 */ /* 0x000ff00000000800 */
[----:B------:R-:W1:Y:S08]  /*12db0*/  MUFU.EX2 R248, R84 ;  /* 0x0000005400f87308 */ /* 0x000e700000000800 */
[----:B------:R-:W-:Y:S08]  /*12dc0*/  MUFU.EX2 R249, R83 ;  /* 0x0000005300f97308 */ /* 0x000ff00000000800 */
[----:B------:R-:W-:Y:S08]  /*12dd0*/  MUFU.EX2 R251, R82 ;  /* 0x0000005200fb7308 */ /* 0x000ff00000000800 */
[----:B------:R-:W-:Y:S08]  /*12de0*/  MUFU.EX2 R237, R64 ;  /* 0x0000004000ed7308 */ /* 0x000ff00000000800 */
[----:B------:R-:W1:Y:S08]  /*12df0*/  MUFU.EX2 R240, R63 ;  /* 0x0000003f00f07308 */ /* 0x000e700000000800 */
[----:B------:R-:W-:Y:S08]  /*12e00*/  MUFU.EX2 R241, R62 ;  /* 0x0000003e00f17308 */ /* 0x000ff00000000800 */
[----:B------:R-:W1:Y:S01]  /*12e10*/  MUFU.EX2 R242, R61 ;  /* 0x0000003d00f27308 */ /* 0x000e620000000800 */
[----:B------:R-:W-:-:S02]  /*12e20*/  F2FP.F16.F32.PACK_AB R8, R149, R142 ;  /* 0x0000008e9508723e */ /* 0x000fc400000000ff */
[----:B------:R-:W-:Y:S02]  /*12e30*/  F2FP.F16.F32.PACK_AB R9, R148, R143 ;  /* 0x0000008f9409723e */ /* 0x000fe400000000ff */
[----:B------:R-:W-:Y:S02]  /*12e40*/  F2FP.F16.F32.PACK_AB R10, R166, R150 ;  /* 0x00000096a60a723e */ /* 0x000fe400000000ff */
[----:B-1----:R-:W-:-:S07]  /*12e50*/  F2FP.F16.F32.PACK_AB R11, R3, R151 ;  /* 0x00000097030b723e */ /* 0x002fce00000000ff */
        /* <DEDUP_REMOVED lines=8> */
[----:B------:R-:W-:-:S06]  /*12ee0*/  MOV R208, R243 ;  /* 0x000000f300d07202 */ /* 0x000fcc0000000f00 */
[----:B------:R-:W-:Y:S02]  /*12ef0*/  F2FP.F16.F32.PACK_AB R8, R248, R247 ;  /* 0x000000f7f808723e */ /* 0x000fe400000000ff */
[----:B------:R-:W-:Y:S02]  /*12f00*/  F2FP.F16.F32.PACK_AB R9, R240, R237 ;  /* 0x000000edf009723e */ /* 0x000fe400000000ff */
[----:B------:R-:W-:Y:S02]  /*12f10*/  F2FP.F16.F32.PACK_AB R10, R251, R249 ;  /* 0x000000f9fb0a723e */ /* 0x000fe400000000ff */
[----:B------:R-:W-:Y:S01]  /*12f20*/  F2FP.F16.F32.PACK_AB R11, R242, R241 ;  /* 0x000000f1f20b723e */ /* 0x000fe200000000ff */
[----:B------:R-:W-:Y:S08]  /*12f30*/  MUFU.EX2 R160, R71 ;  /* 0x0000004700a07308 */ /* 0x000ff00000000800 */
[----:B------:R-:W-:Y:S08]  /*12f40*/  MUFU.EX2 R161, R70 ;  /* 0x0000004600a17308 */ /* 0x000ff00000000800 */
[----:B------:R-:W-:Y:S08]  /*12f50*/  MUFU.EX2 R140, R69 ;  /* 0x00000045008c7308 */ /* 0x000ff00000000800 */
[----:B------:R1:W-:Y:S08]  /*12f60*/  MUFU.EX2 R144, R68 ;  /* 0x0000004400907308 */ /* 0x0003f00000000800 */
[----:B------:R1:W-:Y:S02]  /*12f70*/  MUFU.EX2 R243, R60 ;  /* 0x0000003c00f37308 */ /* 0x0003e40000000800 */
[C---:B-1----:R-:W-:Y:S06]  /*12f80*/  HMMA.16816.F32 R68, R8.reuse, R20, R56 ;  /* 0x000000140844723c */ /* 0x042fec0000001838 */
[C---:B------:R-:W-:Y:S06]  /*12f90*/  HMMA.16816.F32 R56, R8.reuse, R18, R40 ;  /* 0x000000120838723c */ /* 0x040fec0000001828 */
[----:B------:R-:W-:Y:S01]  /*12fa0*/  HMMA.16816.F32 R60, R8, R22, R52 ;  /* 0x00000016083c723c */ /* 0x000fe20000001834 */
[----:B------:R-:W1:Y:S01]  /*12fb0*/  LDSM.16.MT88.4 R20, [R215+0xa000] ;  /* 0x00a00000d714783b */ /* 0x000e620000004200 */
[----:B---3--:R-:W-:-:S04]  /*12fc0*/  FADD.FTZ R6, R182, R6 ;  /* 0x00000006b6067221 */ /* 0x008fc80000010000 */
[----:B------:R-:W-:-:S04]  /*12fd0*/  FADD.FTZ R6, R179, R6 ;  /* 0x00000006b3067221 */ /* 0x000fc80000010000 */
[----:B------:R-:W-:-:S04]  /*12fe0*/  FADD.FTZ R6, R137, R6 ;  /* 0x0000000689067221 */ /* 0x000fc80000010000 */
[----:B------:R-:W-:Y:S02]  /*12ff0*/  FADD.FTZ R6, R203, R6 ;  /* 0x00000006cb067221 */ /* 0x000fe40000010000 */
[----:B------:R-:W3:Y:S01]  /*13000*/  LDL.LU R203, [R1+0x140] ;  /* 0x0001400001cb7983 */ /* 0x000ee20000300800 */
[C---:B------:R-:W-:Y:S03]  /*13010*/  HMMA.16816.F32 R52, R8.reuse, R16, R44 ;  /* 0x000000100834723c */ /* 0x040fe6000000182c */
[----:B------:R-:W4:Y:S01]  /*13020*/  LDSM.16.MT88.4 R16, [R216+0xa000] ;  /* 0x00a00000d810783b */ /* 0x000f220000004200 */
[----:B------:R-:W-:Y:S01]  /*13030*/  FADD.FTZ R2, R245, R87 ;  /* 0x00000057f5027221 */ /* 0x000fe20000010000 */
[----:B------:R-:W-:Y:S01]  /*13040*/  MOV R136, R208 ;  /* 0x000000d000887202 */ /* 0x000fe20000000f00 */
[----:B------:R-:W-:Y:S01]  /*13050*/  MUFU.EX2 R236, R94 ;  /* 0x0000005e00ec7308 */ /* 0x000fe20000000800 */
[----:B------:R-:W-:Y:S01]  /*13060*/  MOV R138, R235 ;  /* 0x000000eb008a7202 */ /* 0x000fe20000000f00 */
[----:B------:R-:W-:Y:S01]  /*13070*/  FADD.FTZ R2, R239, R2 ;  /* 0x00000002ef027221 */ /* 0x000fe20000010000 */
[C---:B------:R-:W-:Y:S01]  /*13080*/  HMMA.16816.F32 R40, R8.reuse, R14, R24 ;  /* 0x0000000e0828723c */ /* 0x040fe20000001818 */
[----:B------:R-:W4:Y:S04]  /*13090*/  LDSM.16.MT88.4 R24, [R217+0xa000] ;  /* 0x00a00000d918783b */ /* 0x000f280000004200 */
        /* <DEDUP_REMOVED lines=10> */
[----:B------:R-:W1:Y:S08]  /*13140*/  MUFU.EX2 R164, R78 ;  /* 0x0000004e00a47308 */ /* 0x000e700000000800 */
[----:B------:R-:W4:Y:S08]  /*13150*/  MUFU.EX2 R244, R51 ;  /* 0x0000003300f47308 */ /* 0x000f300000000800 */
[----:B------:R2:W-:Y:S08]  /*13160*/  MUFU.EX2 R246, R49 ;  /* 0x0000003100f67308 */ /* 0x0005f00000000800 */
[----:B------:R-:W4:Y:S08]  /*13170*/  MUFU.EX2 R245, R66 ;  /* 0x0000004200f57308 */ /* 0x000f300000000800 */
[----:B------:R-:W-:Y:S08]  /*13180*/  MUFU.EX2 R77, R77 ;  /* 0x0000004d004d7308 */ /* 0x000ff00000000800 */
[----:B------:R-:W-:Y:S08]  /*13190*/  MUFU.EX2 R76, R76 ;  /* 0x0000004c004c7308 */ /* 0x000ff00000000800 */
[----:B------:R-:W-:Y:S08]  /*131a0*/  MUFU.EX2 R75, R75 ;  /* 0x0000004b004b7308 */ /* 0x000ff00000000800 */
[----:B------:R-:W4:Y:S01]  /*131b0*/  MUFU.EX2 R74, R74 ;  /* 0x0000004a004a7308 */ /* 0x000f220000000800 */
[C---:B--2---:R-:W-:Y:S01]  /*131c0*/  HMMA.16816.F32 R48, R8.reuse, R12, R36 ;  /* 0x0000000c0830723c */ /* 0x044fe20000001824 */
[----:B------:R-:W-:Y:S01]  /*131d0*/  MOV R91, R180 ;  /* 0x000000b4005b7202 */ /* 0x000fe20000000f00 */
[----:B------:R-:W-:Y:S01]  /*131e0*/  FADD.FTZ R7, R181, R7 ;  /* 0x00000007b5077221 */ /* 0x000fe20000010000 */
[----:B-1----:R-:W-:Y:S01]  /*131f0*/  F2FP.F16.F32.PACK_AB R14, R164, R165 ;  /* 0x000000a5a40e723e */ /* 0x002fe200000000ff */
[----:B------:R-:W-:Y:S02]  /*13200*/  LDSM.16.MT88.4 R36, [R217+0xa800] ;  /* 0x00a80000d924783b */ /* 0x000fe40000004200 */
[----:B------:R-:W-:Y:S01]  /*13210*/  HMMA.16816.F32 R44, R8, R34, R100 ;  /* 0x00000022082c723c */ /* 0x000fe20000001864 */
[----:B------:R-:W-:Y:S01]  /*13220*/  MUFU.EX2 R145, R67 ;  /* 0x0000004300917308 */ /* 0x000fe20000000800 */
[----:B------:R-:W-:-:S02]  /*13230*/  F2FP.F16.F32.PACK_AB R12, R167, R252 ;  /* 0x000000fca70c723e */ /* 0x000fc400000000ff */
[----:B----4-:R-:W-:-:S05]  /*13240*/  F2FP.F16.F32.PACK_AB R13, R244, R243 ;  /* 0x000000f3f40d723e */ /* 0x010fca00000000ff */
[----:B------:R1:W-:Y:S01]  /*13250*/  MUFU.EX2 R146, R65 ;  /* 0x0000004100927308 */ /* 0x0003e20000000800 */
[----:B------:R-:W-:Y:S01]  /*13260*/  F2FP.F16.F32.PACK_AB R15, R245, R246 ;  /* 0x000000f6f50f723e */ /* 0x000fe200000000ff */
[----:B------:R-:W-:-:S06]  /*13270*/  FADD.FTZ R7, R91, R7 ;  /* 0x000000075b077221 */ /* 0x000fcc0000010000 */
[----:B------:R-:W-:Y:S01]  /*13280*/  MUFU.EX2 R141, R73 ;  /* 0x00000049008d7308 */ /* 0x000fe20000000800 */
[----:B-1----:R-:W-:Y:S07]  /*13290*/  HMMA.16816.F32 R64, R8, R32, R96 ;  /* 0x000000200840723c */ /* 0x002fee0000001860 */
[----:B------:R-:W-:Y:S02]  /*132a0*/  F2FP.F16.F32.PACK_AB R8, R236, R239 ;  /* 0x000000efec08723e */ /* 0x000fe400000000ff */
[----:B------:R-:W-:-:S02]  /*132b0*/  F2FP.F16.F32.PACK_AB R9, R120, R208 ;  /* 0x000000d07809723e */ /* 0x000fc400000000ff */
[----:B------:R-:W-:Y:S02]  /*132c0*/  F2FP.F16.F32.PACK_AB R10, R235, R238 ;  /* 0x000000eeeb0a723e */ /* 0x000fe400000000ff */
[----:B------:R-:W-:Y:S01]  /*132d0*/  F2FP.F16.F32.PACK_AB R11, R122, R121 ;  /* 0x000000797a0b723e */ /* 0x000fe200000000ff */
[----:B------:R1:W-:Y:S01]  /*132e0*/  MUFU.EX2 R147, R72 ;  /* 0x0000004800937308 */ /* 0x0003e20000000800 */
[----:B------:R-:W-:Y:S05]  /*132f0*/  LDSM.16.MT88.4 R32, [R215+0xa800] ;  /* 0x00a80000d720783b */ /* 0x000fea0000004200 */
[C---:B------:R-:W-:Y:S06]  /*13300*/  HMMA.16816.F32 R80, R8.reuse, R22, R108 ;  /* 0x000000160850723c */ /* 0x040fec000000186c */
[----:B------:R-:W-:Y:S01]  /*13310*/  HMMA.16816.F32 R88, R8, R16, R116 ;  /* 0x000000100858723c */ /* 0x000fe20000001874 */
[----:B------:R-:W-:-:S02]  /*13320*/  MOV R110, R74 ;  /* 0x0000004a006e7202 */ /* 0x000fc40000000f00 */
[----:B------:R-:W-:Y:S02]  /*13330*/  MOV R109, R75 ;  /* 0x0000004b006d7202 */ /* 0x000fe40000000f00 */
[----:B------:R-:W-:Y:S01]  /*13340*/  MOV R108, R76 ;  /* 0x0000004c006c7202 */ /* 0x000fe20000000f00 */
[----:B------:R-:W-:Y:S01]  /*13350*/  HMMA.16816.F32 R196, R8, R28, R196 ;  /* 0x0000001c08c4723c */ /* 0x000fe200000018c4 */
[----:B------:R-:W-:-:S05]  /*13360*/  IMAD.MOV.U32 R119, RZ, RZ, R77 ;  /* 0x000000ffff777224 */ /* 0x000fca00078e004d */
[----:B------:R-:W-:Y:S06]  /*13370*/  HMMA.16816.F32 R192, R8, R30, R192 ;  /* 0x0000001e08c0723c */ /* 0x000fec00000018c0 */
[C---:B------:R-:W-:Y:S06]  /*13380*/  HMMA.16816.F32 R76, R12.reuse, R28, R68 ;  /* 0x0000001c0c4c723c */ /* 0x040fec0000001844 */
[C---:B-1----:R-:W-:Y:S01]  /*13390*/  HMMA.16816.F32 R72, R12.reuse, R30, R60 ;  /* 0x0000001e0c48723c */ /* 0x042fe2000000183c */
[----:B------:R-:W1:Y:S01]  /*133a0*/  LDSM.16.MT88.4 R28, [R214+0xa800] ;  /* 0x00a80000d61c783b */ /* 0x000e620000004200 */
[----:B------:R-:W-:Y:S04]  /*133b0*/  MUFU.EX2 R123, R123 ;  /* 0x0000007b007b7308 */ /* 0x000fe80000000800 */
[C---:B------:R-:W-:Y:S04]  /*133c0*/  HMMA.16816.F32 R60, R12.reuse, R26, R56 ;  /* 0x0000001a0c3c723c */ /* 0x040fe80000001838 */
[----:B------:R-:W-:Y:S02]  /*133d0*/  MUFU.EX2 R126, R126 ;  /* 0x0000007e007e7308 */ /* 0x000fe40000000800 */
[C---:B------:R-:W-:Y:S06]  /*133e0*/  HMMA.16816.F32 R56, R12.reuse, R20, R48 ;  /* 0x000000140c38723c */ /* 0x040fec0000001830 */
[----:B------:R-:W-:Y:S01]  /*133f0*/  MUFU.EX2 R125, R125 ;  /* 0x0000007d007d7308 */ /* 0x000fe20000000800 */
[C---:B------:R-:W-:Y:S01]  /*13400*/  HMMA.16816.F32 R48, R12.reuse, R22, R40 ;  /* 0x000000160c30723c */ /* 0x040fe20000001828 */
[----:B------:R-:W2:Y:S06]  /*13410*/  LDSM.16.MT88.4 R40, [R216+0xa800] ;  /* 0x00a80000d828783b */ /* 0x000eac0000004200 */
[----:B------:R-:W-:Y:S08]  /*13420*/  MUFU.EX2 R124, R124 ;  /* 0x0000007c007c7308 */ /* 0x000ff00000000800 */
[----:B------:R-:W-:Y:S08]  /*13430*/  MUFU.EX2 R128, R128 ;  /* 0x0000008000807308 */ /* 0x000ff00000000800 */
[----:B------:R-:W4:Y:S08]  /*13440*/  MUFU.EX2 R129, R129 ;  /* 0x0000008100817308 */ /* 0x000f300000000800 */
[----:B------:R-:W-:Y:S08]  /*13450*/  MUFU.EX2 R130, R130 ;  /* 0x0000008200827308 */ /* 0x000ff00000000800 */
[----:B------:R-:W-:Y:S08]  /*13460*/  MUFU.EX2 R131, R131 ;  /* 0x0000008300837308 */ /* 0x000ff00000000800 */
[----:B------:R-:W-:Y:S08]  /*13470*/  MUFU.EX2 R134, R134 ;  /* 0x0000008600867308 */ /* 0x000ff00000000800 */
[----:B------:R-:W1:Y:S08]  /*13480*/  MUFU.EX2 R135, R135 ;  /* 0x0000008700877308 */ /* 0x000e700000000800 */
[----:B------:R-:W-:Y:S08]  /*13490*/  MUFU.EX2 R99, R153 ;  /* 0x0000009900637308 */ /* 0x000ff00000000800 */
[----:B------:R-:W2:Y:S01]  /*134a0*/  MUFU.EX2 R100, R152 ;  /* 0x0000009800647308 */ /* 0x000ea20000000800 */
[----:B------:R-:W-:Y:S01]  /*134b0*/  FADD.FTZ R2, R183, R2 ;  /* 0x00000002b7027221 */ /* 0x000fe20000010000 */
[-C--:B------:R-:W-:Y:S06]  /*134c0*/  HMMA.16816.F32 R68, R12, R24.reuse, R52 ;  /* 0x000000180c44723c */ /* 0x080fec0000001834 */
[C---:B------:R-:W-:Y:S06]  /*134d0*/  HMMA.16816.F32 R188, R8.reuse, R24, R188 ;  /* 0x0000001808bc723c */ /* 0x040fec00000018bc */
[C---:B------:R-:W-:Y:S01]  /*134e0*/  HMMA.16816.F32 R184, R8.reuse, R26, R184 ;  /* 0x0000001a08b8723c */ /* 0x040fe200000018b8 */
[----:B------:R-:W3:Y:S05]  /*134f0*/  LDSM.16.MT88.4 R24, [R214+0xb000] ;  /* 0x00b00000d618783b */ /* 0x000eea0000004200 */
[C---:B------:R-:W-:Y:S01]  /*13500*/  HMMA.16816.F32 R180, R8.reuse, R20, R112 ;  /* 0x0000001408b4723c */ /* 0x040fe20000001870 */
[----:B------:R-:W3:Y:S05]  /*13510*/  LDSM.16.MT88.4 R20, [R217+0xb000] ;  /* 0x00b00000d914783b */ /* 0x000eea0000004200 */
[----:B------:R-:W-:Y:S06]  /*13520*/  HMMA.16816.F32 R84, R8, R18, R104 ;  /* 0x000000120854723c */ /* 0x000fec0000001868 */
[----:B------:R-:W-:Y:S01]  /*13530*/  HMMA.16816.F32 R52, R12, R16, R64 ;  /* 0x000000100c34723c */ /* 0x000fe20000001840 */
[----:B----4-:R-:W-:-:S02]  /*13540*/  F2FP.F16.F32.PACK_AB R8, R129, R128 ;  /* 0x000000808108723e */ /* 0x010fc400000000ff */
[----:B-1----:R-:W-:Y:S02]  /*13550*/  F2FP.F16.F32.PACK_AB R9, R135, R134 ;  /* 0x000000868709723e */ /* 0x002fe400000000ff */
[----:B------:R-:W-:Y:S01]  /*13560*/  F2FP.F16.F32.PACK_AB R10, R131, R130 ;  /* 0x00000082830a723e */ /* 0x000fe200000000ff */
[----:B------:R-:W-:Y:S01]  /*13570*/  HMMA.16816.F32 R44, R12, R18, R44 ;  /* 0x000000120c2c723c */ /* 0x000fe2000000182c */
[----:B--2---:R-:W-:Y:S01]  /*13580*/  F2FP.F16.F32.PACK_AB R11, R100, R99 ;  /* 0x00000063640b723e */ /* 0x004fe200000000ff */
[----:B------:R-:W1:Y:S05]  /*13590*/  LDSM.16.MT88.4 R16, [R215+0xb000] ;  /* 0x00b00000d710783b */ /* 0x000e6a0000004200 */
[----:B------:R-:W-:-:S02]  /*135a0*/  F2FP.F16.F32.PACK_AB R12, R108, R119 ;  /* 0x000000776c0c723e */ /* 0x000fc400000000ff */
[----:B------:R-:W-:Y:S02]  /*135b0*/  F2FP.F16.F32.PACK_AB R13, R126, R123 ;  /* 0x0000007b7e0d723e */ /* 0x000fe400000000ff */
[----:B------:R-:W-:Y:S02]  /*135c0*/  F2FP.F16.F32.PACK_AB R14, R110, R109 ;  /* 0x0000006d6e0e723e */ /* 0x000fe400000000ff */
[----:B------:R-:W-:Y:S01]  /*135d0*/  F2FP.F16.F32.PACK_AB R15, R124, R125 ;  /* 0x0000007d7c0f723e */ /* 0x000fe200000000ff */
[C---:B------:R-:W-:Y:S06]  /*135e0*/  HMMA.16816.F32 R196, R8.reuse, R28, R196 ;  /* 0x0000001c08c4723c */ /* 0x040fec00000018c4 */
[----:B------:R-:W-:Y:S06]  /*135f0*/  HMMA.16816.F32 R192, R8, R30, R192 ;  /* 0x0000001e08c0723c */ /* 0x000fec00000018c0 */
[C---:B------:R-:W-:Y:S06]  /*13600*/  HMMA.16816.F32 R76, R12.reuse, R28, R76 ;  /* 0x0000001c0c4c723c */ /* 0x040fec000000184c */
[----:B------:R-:W-:Y:S01]  /*13610*/  HMMA.16816.F32 R72, R12, R30, R72 ;  /* 0x0000001e0c48723c */ /* 0x000fe20000001848 */
[----:B------:R-:W2:Y:S01]  /*13620*/  LDSM.16.MT88.4 R28, [R216+0xb000] ;  /* 0x00b00000d81c783b */ /* 0x000ea20000004200 */
[----:B------:R-:W-:Y:S04]  /*13630*/  MUFU.EX2 R95, R156 ;  /* 0x0000009c005f7308 */ /* 0x000fe80000000800 */
[C---:B------:R-:W-:Y:S04]  /*13640*/  HMMA.16816.F32 R188, R8.reuse, R36, R188 ;  /* 0x0000002408bc723c */ /* 0x040fe800000018bc */
[----:B------:R-:W4:Y:S02]  /*13650*/  MUFU.EX2 R96, R157 ;  /* 0x0000009d00607308 */ /* 0x000f240000000800 */
[C---:B------:R-:W-:Y:S06]  /*13660*/  HMMA.16816.F32 R184, R8.reuse, R38, R184 ;  /* 0x0000002608b8723c */ /* 0x040fec00000018b8 */
[----:B------:R-:W-:Y:S01]  /*13670*/  MUFU.EX2 R94, R168 ;  /* 0x000000a8005e7308 */ /* 0x000fe20000000800 */
[C---:B------:R-:W-:Y:S06]  /*13680*/  HMMA.16816.F32 R180, R8.reuse, R32, R180 ;  /* 0x0000002008b4723c */ /* 0x040fec00000018b4 */
[C---:B------:R-:W-:Y:S01]  /*13690*/  HMMA.16816.F32 R80, R8.reuse, R34, R80 ;  /* 0x000000220850723c */ /* 0x040fe20000001850 */
[----:B------:R-:W-:Y:S05]  /*136a0*/  MUFU.EX2 R93, R169 ;  /* 0x000000a9005d7308 */ /* 0x000fea0000000800 */
[C---:B------:R-:W-:Y:S03]  /*136b0*/  HMMA.16816.F32 R88, R8.reuse, R40, R88 ;  /* 0x000000280858723c */ /* 0x040fe60000001858 */
[----:B------:R-:W-:Y:S03]  /*136c0*/  MUFU.EX2 R92, R170 ;  /* 0x000000aa005c7308 */ /* 0x000fe60000000800 */
[----:B------:R-:W-:Y:S05]  /*136d0*/  HMMA.16816.F32 R84, R8, R42, R84 ;  /* 0x0000002a0854723c */ /* 0x000fea0000001854 */
[----:B------:R-:W3:Y:S01]  /*136e0*/  MUFU.EX2 R67, R171 ;  /* 0x000000ab00437308 */ /* 0x000ee20000000800 */
[----:B------:R-:W-:-:S07]  /*136f0*/  FADD.FTZ R2, R178, R2 ;  /* 0x00000002b2027221 */ /* 0x000fce0000010000 */
[----:B------:R-:W-:Y:S01]  /*13700*/  MUFU.EX2 R66, R172 ;  /* 0x000000ac00427308 */ /* 0x000fe20000000800 */
[----:B------:R-:W-:-:S07]  /*13710*/  FADD.FTZ R0, R177, R0 ;  /* 0x00000000b1007221 */ /* 0x000fce0000010000 */
[----:B------:R-:W1:Y:S01]  /*13720*/  MUFU.EX2 R65, R173 ;  /* 0x000000ad00417308 */ /* 0x000e620000000800 */
[----:B------:R-:W-:Y:S01]  /*13730*/  FADD.FTZ R7, R136, R7 ;  /* 0x0000000788077221 */ /* 0x000fe20000010000 */
[----:B------:R-:W-:Y:S01]  /*13740*/  FADD.FTZ R2, R138, R2 ;  /* 0x000000028a027221 */ /* 0x000fe20000010000 */
[----:B------:R-:W-:Y:S02]  /*13750*/  FADD.FTZ R0, R139, R0 ;  /* 0x000000008b007221 */ /* 0x000fe40000010000 */
[----:B------:R-:W-:Y:S01]  /*13760*/  FADD.FTZ R7, R162, R7 ;  /* 0x00000007a2077221 */ /* 0x000fe20000010000 */
[----:B------:R-:W-:Y:S01]  /*13770*/  FADD.FTZ R2, R233, R2 ;  /* 0x00000002e9027221 */ /* 0x000fe20000010000 */
[----:B------:R-:W-:Y:S01]  /*13780*/  FADD.FTZ R0, R232, R0 ;  /* 0x00000000e8007221 */ /* 0x000fe20000010000 */
[----:B----4-:R-:W-:Y:S01]  /*13790*/  F2FP.F16.F32.PACK_AB R8, R96, R95 ;  /* 0x0000005f6008723e */ /* 0x010fe200000000ff */
[----:B------:R-:W-:Y:S01]  /*137a0*/  FADD.FTZ R7, R231, R7 ;  /* 0x00000007e7077221 */ /* 0x000fe20000010000 */
[----:B---3--:R-:W-:Y:S01]  /*137b0*/  F2FP.F16.F32.PACK_AB R9, R67, R92 ;  /* 0x0000005c4309723e */ /* 0x008fe200000000ff */
[----:B------:R-:W-:Y:S01]  /*137c0*/  FADD.FTZ R6, R230, R6 ;  /* 0x00000006e6067221 */ /* 0x000fe20000010000 */
[----:B------:R-:W-:Y:S01]  /*137d0*/  F2FP.F16.F32.PACK_AB R10, R93, R94 ;  /* 0x0000005e5d0a723e */ /* 0x000fe200000000ff */
[----:B------:R-:W-:Y:S01]  /*137e0*/  FADD.FTZ R2, R229, R2 ;  /* 0x00000002e5027221 */ /* 0x000fe20000010000 */
[----:B------:R-:W-:Y:S01]  /*137f0*/  MOV R111, R141 ;  /* 0x0000008d006f7202 */ /* 0x000fe20000000f00 */
[C---:B------:R-:W-:Y:S01]  /*13800*/  HMMA.16816.F32 R56, R12.reuse, R32, R56 ;  /* 0x000000200c38723c */ /* 0x040fe20000001838 */
[----:B-1----:R-:W-:Y:S01]  /*13810*/  F2FP.F16.F32.PACK_AB R11, R65, R66 ;  /* 0x00000042410b723e */ /* 0x002fe200000000ff */
[----:B------:R-:W-:Y:S01]  /*13820*/  FADD.FTZ R0, R228, R0 ;  /* 0x00000000e4007221 */ /* 0x000fe20000010000 */
[----:B------:R-:W-:Y:S01]  /*13830*/  MOV R141, R163 ;  /* 0x000000a3008d7202 */ /* 0x000fe20000000f00 */
[----:B------:R-:W-:Y:S02]  /*13840*/  MUFU.EX2 R64, R175 ;  /* 0x000000af00407308 */ /* 0x000fe40000000800 */
[----:B------:R-:W-:Y:S01]  /*13850*/  HMMA.16816.F32 R48, R12, R34, R48 ;  /* 0x000000220c30723c */ /* 0x000fe20000001830 */
[----:B------:R-:W-:Y:S01]  /*13860*/  FADD.FTZ R32, R250, R7 ;  /* 0x00000007fa207221 */ /* 0x000fe20000010000 */
[----:B------:R-:W-:Y:S01]  /*13870*/  FADD.FTZ R7, R176, R6 ;  /* 0x00000006b0077221 */ /* 0x000fe20000010000 */
[----:B------:R-:W-:Y:S01]  /*13880*/  FADD.FTZ R6, R227, R2 ;  /* 0x00000002e3067221 */ /* 0x000fe20000010000 */
[----:B------:R-:W-:Y:S01]  /*13890*/  FADD.FTZ R0, R226, R0 ;  /* 0x00000000e2007221 */ /* 0x000fe20000010000 */
[----:B------:R-:W-:Y:S01]  /*138a0*/  FADD.FTZ R2, R141, R32 ;  /* 0x000000208d027221 */ /* 0x000fe20000010000 */
[----:B------:R-:W-:Y:S01]  /*138b0*/  HMMA.16816.F32 R196, R8, R24, R196 ;  /* 0x0000001808c4723c */ /* 0x000fe200000018c4 */
[----:B------:R-:W-:Y:S01]  /*138c0*/  MUFU.EX2 R35, R174 ;  /* 0x000000ae00237308 */ /* 0x000fe20000000800 */
[----:B------:R-:W-:Y:S01]  /*138d0*/  IMAD.MOV.U32 R104, RZ, RZ, R148 ;  /* 0x000000ffff687224 */ /* 0x000fe200078e0094 */
[----:B------:R-:W-:-:S02]  /*138e0*/  MOV R105, R150 ;  /* 0x0000009600697202 */ /* 0x000fc40000000f00 */
[----:B------:R-:W-:Y:S01]  /*138f0*/  MOV R106, R151 ;  /* 0x00000097006a7202 */ /* 0x000fe20000000f00 */
[C---:B------:R-:W-:Y:S01]  /*13900*/  HMMA.16816.F32 R192, R8.reuse, R26, R192 ;  /* 0x0000001a08c0723c */ /* 0x040fe200000018c0 */
[----:B------:R-:W-:Y:S01]  /*13910*/  FADD.FTZ R2, R220, R2 ;  /* 0x00000002dc027221 */ /* 0x000fe20000010000 */
[----:B------:R-:W-:Y:S01]  /*13920*/  IMAD.MOV.U32 R107, RZ, RZ, R166 ;  /* 0x000000ffff6b7224 */ /* 0x000fe200078e00a6 */
[----:B------:R-:W-:Y:S01]  /*13930*/  MOV R116, R167 ;  /* 0x000000a700747202 */ /* 0x000fe20000000f00 */
[----:B------:R-:W-:Y:S01]  /*13940*/  MUFU.EX2 R127, R127 ;  /* 0x0000007f007f7308 */ /* 0x000fe20000000800 */
[----:B------:R-:W-:Y:S01]  /*13950*/  MOV R117, R165 ;  /* 0x000000a500757202 */ /* 0x000fe20000000f00 */
[----:B------:R-:W-:Y:S01]  /*13960*/  HMMA.16816.F32 R188, R8, R20, R188 ;  /* 0x0000001408bc723c */ /* 0x000fe200000018bc */
[----:B------:R-:W-:Y:S01]  /*13970*/  MOV R118, R164 ;  /* 0x000000a400767202 */ /* 0x000fe20000000f00 */
[----:B------:R-:W-:-:S04]  /*13980*/  IMAD.MOV.U32 R103, RZ, RZ, R146 ;  /* 0x000000ffff677224 */ /* 0x000fc800078e0092 */
[----:B------:R-:W1:Y:S01]  /*13990*/  MUFU.EX2 R97, R154 ;  /* 0x0000009a00617308 */ /* 0x000e620000000800 */
[C---:B------:R-:W-:Y:S07]  /*139a0*/  HMMA.16816.F32 R184, R8.reuse, R22, R184 ;  /* 0x0000001608b8723c */ /* 0x040fee00000018b8 */
[----:B------:R3:W4:Y:S01]  /*139b0*/  MUFU.EX2 R98, R155 ;  /* 0x0000009b00627308 */ /* 0x0007220000000800 */
[C---:B------:R-:W-:Y:S01]  /*139c0*/  HMMA.16816.F32 R180, R8.reuse, R16, R180 ;  /* 0x0000001008b4723c */ /* 0x040fe200000018b4 */
[----:B------:R-:W-:Y:S01]  /*139d0*/  MOV R114, R161 ;  /* 0x000000a100727202 */ /* 0x000fe20000000f00 */
[----:B------:R1:W5:Y:S04]  /*139e0*/  LDL.LU R233, [R1+0x13c] ;  /* 0x00013c0001e97983 */ /* 0x0003680000300800 */
[C---:B------:R-:W-:Y:S06]  /*139f0*/  HMMA.16816.F32 R176, R8.reuse, R18, R80 ;  /* 0x0000001208b0723c */ /* 0x040fec0000001850 */
[----:B--2---:R-:W-:Y:S06]  /*13a00*/  HMMA.16816.F32 R84, R8, R30, R84 ;  /* 0x0000001e0854723c */ /* 0x004fec0000001854 */
[----:B------:R-:W-:Y:S01]  /*13a10*/  HMMA.16816.F32 R68, R12, R36, R68 ;  /* 0x000000240c44723c */ /* 0x000fe20000001844 */
[----:B------:R-:W-:Y:S01]  /*13a20*/  MOV R113, R160 ;  /* 0x000000a000717202 */ /* 0x000fe20000000f00 */
[----:B---3--:R-:W-:Y:S04]  /*13a30*/  LDSM.16.MT88.4 R152, [R217+0xb800] ;  /* 0x00b80000d998783b */ /* 0x008fe80000004200 */
[----:B------:R-:W-:Y:S01]  /*13a40*/  HMMA.16816.F32 R172, R8, R28, R88 ;  /* 0x0000001c08ac723c */ /* 0x000fe20000001858 */
[----:B------:R-:W-:Y:S01]  /*13a50*/  MOV R112, R147 ;  /* 0x0000009300707202 */ /* 0x000fe20000000f00 */
[----:B------:R-:W2:Y:S04]  /*13a60*/  LDSM.16.MT88.4 R160, [R214+0xb800] ;  /* 0x00b80000d6a0783b */ /* 0x000ea80000004200 */
[----:B------:R-:W-:Y:S01]  /*13a70*/  HMMA.16816.F32 R60, R12, R38, R60 ;  /* 0x000000260c3c723c */ /* 0x000fe2000000183c */
[----:B------:R-:W-:Y:S01]  /*13a80*/  FADD.FTZ R8, R225, R7 ;  /* 0x00000007e1087221 */ /* 0x000fe20000010000 */
[----:B------:R-:W-:Y:S01]  /*13a90*/  FADD.FTZ R7, R224, R6 ;  /* 0x00000006e0077221 */ /* 0x000fe20000010000 */
[----:B------:R-:W-:-:S03]  /*13aa0*/  FADD.FTZ R6, R221, R0 ;  /* 0x00000000dd067221 */ /* 0x000fc60000010000 */
[C---:B------:R-:W-:Y:S01]  /*13ab0*/  HMMA.16816.F32 R44, R12.reuse, R42, R44 ;  /* 0x0000002a0c2c723c */ /* 0x040fe2000000182c */
        /* <DEDUP_REMOVED lines=9> */
[----:B------:R-:W-:-:S02]  /*13b50*/  MOV R102, R145 ;  /* 0x0000009100667202 */ /* 0x000fc40000000f00 */
[----:B------:R-:W-:Y:S01]  /*13b60*/  MOV R101, R144 ;  /* 0x0000009000657202 */ /* 0x000fe20000000f00 */
[----:B------:R-:W-:Y:S01]  /*13b70*/  MUFU.EX2 R34, R210 ;  /* 0x000000d200227308 */ /* 0x000fe20000000800 */
[----:B------:R-:W-:Y:S01]  /*13b80*/  MOV R53, R142 ;  /* 0x0000008e00357202 */ /* 0x000fe20000000f00 */
[----:B------:R3:W5:Y:S01]  /*13b90*/  LDL.LU R232, [R1+0x138] ;  /* 0x0001380001e87983 */ /* 0x0007620000300800 */
[----:B------:R-:W-:Y:S01]  /*13ba0*/  MOV R54, R143 ;  /* 0x0000008f00367202 */ /* 0x000fe20000000f00 */
[----:B------:R-:W-:Y:S01]  /*13bb0*/  FADD.FTZ R2, R237, R2 ;  /* 0x00000002ed027221 */ /* 0x000fe20000010000 */
[----:B------:R-:W-:Y:S01]  /*13bc0*/  MOV R55, R149 ;  /* 0x0000009500377202 */ /* 0x000fe20000000f00 */
        /* <DEDUP_REMOVED lines=36> */
[----:B-1----:R-:W-:Y:S01]  /*13e10*/  F2FP.F16.F32.PACK_AB R13, R97, R127 ;  /* 0x0000007f610d723e */ /* 0x002fe200000000ff */
[----:B------:R-:W-:Y:S01]  /*13e20*/  FADD.FTZ R6, R126, R6 ;  /* 0x000000067e067221 */ /* 0x000fe20000010000 */
[----:B------:R-:W-:Y:S01]  /*13e30*/  F2FP.F16.F32.PACK_AB R14, R114, R113 ;  /* 0x00000071720e723e */ /* 0x000fe200000000ff */
[----:B------:R-:W-:Y:S01]  /*13e40*/  FADD.FTZ R2, R129, R2 ;  /* 0x0000000281027221 */ /* 0x000fe20000010000 */
[----:B----4-:R-:W-:Y:S01]  /*13e50*/  F2FP.F16.F32.PACK_AB R15, R64, R98 ;  /* 0x00000062400f723e */ /* 0x010fe200000000ff */
[----:B------:R-:W-:Y:S01]  /*13e60*/  FADD.FTZ R0, R135, R0 ;  /* 0x0000000087007221 */ /* 0x000fe20000010000 */
[----:B------:R-:W-:Y:S01]  /*13e70*/  FADD.FTZ R7, R109, R7 ;  /* 0x000000076d077221 */ /* 0x000fe20000010000 */
[----:B------:R-:W-:Y:S01]  /*13e80*/  FADD.FTZ R6, R125, R6 ;  /* 0x000000067d067221 */ /* 0x000fe20000010000 */
[----:B------:R-:W-:Y:S01]  /*13e90*/  FADD.FTZ R2, R130, R2 ;  /* 0x0000000282027221 */ /* 0x000fe20000010000 */
[----:B------:R-:W-:Y:S01]  /*13ea0*/  FADD.FTZ R0, R99, R0 ;  /* 0x0000000063007221 */ /* 0x000fe20000010000 */
[----:B------:R-:W1:Y:S01]  /*13eb0*/  LDSM.16.MT88.4 R144, [R215+0xb800] ;  /* 0x00b80000d790783b */ /* 0x000e620000004200 */
[C---:B------:R-:W-:Y:S01]  /*13ec0*/  HMMA.16816.F32 R56, R12.reuse, R16, R56 ;  /* 0x000000100c38723c */ /* 0x040fe20000001838 */
[----:B------:R-:W-:Y:S01]  /*13ed0*/  FADD.FTZ R7, R110, R7 ;  /* 0x000000076e077221 */ /* 0x000fe20000010000 */
[----:B------:R-:W-:Y:S01]  /*13ee0*/  FADD.FTZ R6, R124, R6 ;  /* 0x000000067c067221 */ /* 0x000fe20000010000 */
[----:B------:R-:W-:Y:S01]  /*13ef0*/  FADD.FTZ R2, R131, R2 ;  /* 0x0000000283027221 */ /* 0x000fe20000010000 */
[----:B------:R-:W-:Y:S01]  /*13f00*/  MUFU.EX2 R11, R222 ;  /* 0x000000de000b7308 */ /* 0x000fe20000000800 */
[----:B------:R-:W-:Y:S01]  /*13f10*/  MOV R115, R140 ;  /* 0x0000008c00737202 */ /* 0x000fe20000000f00 */
[C---:B------:R-:W-:Y:S01]  /*13f20*/  HMMA.16816.F32 R48, R12.reuse, R18, R48 ;  /* 0x000000120c30723c */ /* 0x040fe20000001830 */
[----:B------:R-:W4:Y:S01]  /*13f30*/  LDSM.16.MT88.4 R16, [R216+0xb800] ;  /* 0x00b80000d810783b */ /* 0x000f220000004200 */
[----:B------:R-:W-:Y:S01]  /*13f40*/  FADD.FTZ R0, R100, R0 ;  /* 0x0000000064007221 */ /* 0x000fe20000010000 */
[----:B------:R-:W-:Y:S01]  /*13f50*/  FADD.FTZ R7, R111, R7 ;  /* 0x000000076f077221 */ /* 0x000fe20000010000 */
[----:B------:R-:W-:Y:S01]  /*13f60*/  FADD.FTZ R6, R127, R6 ;  /* 0x000000067f067221 */ /* 0x000fe20000010000 */
[----:B------:R3:W5:Y:S01]  /*13f70*/  LDL.LU R231, [R1+0x134] ;  /* 0x0001340001e77983 */ /* 0x0007620000300800 */
[----:B------:R-:W-:Y:S01]  /*13f80*/  HMMA.16816.F32 R68, R12, R20, R68 ;  /* 0x000000140c44723c */ /* 0x000fe20000001844 */
[----:B------:R-:W2:Y:S01]  /*13f90*/  MUFU.EX2 R20, R219 ;  /* 0x000000db00147308 */ /* 0x000ea20000000800 */
[----:B------:R-:W-:Y:S01]  /*13fa0*/  FADD.FTZ R2, R95, R2 ;  /* 0x000000025f027221 */ /* 0x000fe20000010000 */
[----:B------:R-:W-:Y:S01]  /*13fb0*/  FADD.FTZ R0, R92, R0 ;  /* 0x000000005c007221 */ /* 0x000fe20000010000 */
[----:B------:R-:W-:Y:S01]  /*13fc0*/  FADD.FTZ R7, R112, R7 ;  /* 0x0000000770077221 */ /* 0x000fe20000010000 */
[----:B------:R-:W-:Y:S01]  /*13fd0*/  FADD.FTZ R6, R97, R6 ;  /* 0x0000000661067221 */ /* 0x000fe20000010000 */
[----:B------:R-:W-:Y:S01]  /*13fe0*/  FADD.FTZ R2, R96, R2 ;  /* 0x0000000260027221 */ /* 0x000fe20000010000 */
[----:B------:R-:W-:-:S02]  /*13ff0*/  FADD.FTZ R0, R67, R0 ;  /* 0x0000000043007221 */ /* 0x000fc40000010000 */
[----:B------:R-:W3:Y:S01]  /*14000*/  MUFU.EX2 R209, R209 ;  /* 0x000000d100d17308 */ /* 0x000ee20000000800 */
[----:B------:R-:W-:Y:S01]  /*14010*/  FADD.FTZ R7, R113, R7 ;  /* 0x0000000771077221 */ /* 0x000fe20000010000 */
[----:B------:R-:W-:Y:S01]  /*14020*/  HMMA.16816.F32 R76, R12, R24, R76 ;  /* 0x000000180c4c723c */ /* 0x000fe2000000184c */
[----:B------:R-:W-:Y:S01]  /*14030*/  FADD.FTZ R6, R98, R6 ;  /* 0x0000000662067221 */ /* 0x000fe20000010000 */
[----:B------:R-:W-:-:S04]  /*14040*/  FADD.FTZ R2, R94, R2 ;  /* 0x000000025e027221 */ /* 0x000fc80000010000 */
[----:B------:R-:W1:Y:S01]  /*14050*/  MUFU.EX2 R33, R211 ;  /* 0x000000d300217308 */ /* 0x000e620000000800 */
[----:B------:R-:W-:Y:S01]  /*14060*/  FADD.FTZ R0, R66, R0 ;  /* 0x0000000042007221 */ /* 0x000fe20000010000 */
[----:B------:R-:W-:Y:S01]  /*14070*/  FADD.FTZ R7, R114, R7 ;  /* 0x0000000772077221 */ /* 0x000fe20000010000 */
[C---:B------:R-:W-:Y:S05]  /*14080*/  HMMA.16816.F32 R72, R12.reuse, R26, R72 ;  /* 0x0000001a0c48723c */ /* 0x040fea0000001848 */
[----:B------:R-:W4:Y:S01]  /*14090*/  MUFU.EX2 R10, R223 ;  /* 0x000000df000a7308 */ /* 0x000f220000000800 */
[C---:B------:R-:W-:Y:S01]  /*140a0*/  HMMA.16816.F32 R60, R12.reuse, R22, R60 ;  /* 0x000000160c3c723c */ /* 0x040fe2000000183c */
[----:B------:R-:W-:Y:S01]  /*140b0*/  FADD.FTZ R6, R64, R6 ;  /* 0x0000000640067221 */ /* 0x000fe20000010000 */
[----:B------:R-:W-:Y:S01]  /*140c0*/  FADD.FTZ R2, R93, R2 ;  /* 0x000000025d027221 */ /* 0x000fe20000010000 */
[----:B------:R1:W5:Y:S04]  /*140d0*/  LDL.LU R230, [R1+0x130] ;  /* 0x0001300001e67983 */ /* 0x0003680000300800 */
[----:B------:R-:W4:Y:S01]  /*140e0*/  MUFU.EX2 R205, R205 ;  /* 0x000000cd00cd7308 */ /* 0x000f220000000800 */
[----:B------:R-:W-:Y:S01]  /*140f0*/  HMMA.16816.F32 R36, R12, R28, R36 ;  /* 0x0000001c0c24723c */ /* 0x000fe20000001824 */
[----:B------:R-:W-:-:S06]  /*14100*/  FADD.FTZ R0, R65, R0 ;  /* 0x0000000041007221 */ /* 0x000fcc0000010000 */
[----:B------:R-:W4:Y:S01]  /*14110*/  MUFU.EX2 R24, R207 ;  /* 0x000000cf00187308 */ /* 0x000f220000000800 */
[----:B------:R-:W-:Y:S01]  /*14120*/  HMMA.16816.F32 R44, R12, R30, R44 ;  /* 0x0000001e0c2c723c */ /* 0x000fe2000000182c */
[----:B------:R-:W-:Y:S01]  /*14130*/  FADD.FTZ R7, R115, R7 ;  /* 0x0000000773077221 */ /* 0x000fe20000010000 */
[----:B------:R1:W5:Y:S05]  /*14140*/  LDL.LU R229, [R1+0x12c] ;  /* 0x00012c0001e57983 */ /* 0x00036a0000300800 */
[----:B------:R-:W-:Y:S01]  /*14150*/  MUFU.EX2 R204, R204 ;  /* 0x000000cc00cc7308 */ /* 0x000fe20000000800 */
[----:B--2---:R-:W-:Y:S01]  /*14160*/  FADD.FTZ R6, R20, R6 ;  /* 0x0000000614067221 */ /* 0x004fe20000010000 */
[----:B------:R2:W5:Y:S06]  /*14170*/  LDL.LU R228, [R1+0x128] ;  /* 0x0001280001e47983 */ /* 0x00056c0000300800 */
[----:B------:R-:W-:Y:S01]  /*14180*/  MUFU.EX2 R21, R206 ;  /* 0x000000ce00157308 */ /* 0x000fe20000000800 */
[----:B------:R-:W-:Y:S01]  /*14190*/  FADD.FTZ R2, R35, R2 ;  /* 0x0000000223027221 */ /* 0x000fe20000010000 */
[----:B------:R2:W5:Y:S06]  /*141a0*/  LDL.LU R227, [R1+0x124] ;  /* 0x0001240001e37983 */ /* 0x00056c0000300800 */
[----:B------:R-:W2:Y:S01]  /*141b0*/  MUFU.EX2 R9, R234 ;  /* 0x000000ea00097308 */ /* 0x000ea20000000800 */
[----:B------:R-:W-:Y:S01]  /*141c0*/  FADD.FTZ R0, R34, R0 ;  /* 0x0000000022007221 */ /* 0x000fe20000010000 */
[----:B------:R2:W5:Y:S01]  /*141d0*/  LDL.LU R226, [R1+0x120] ;  /* 0x0001200001e27983 */ /* 0x0005620000300800 */
[----:B------:R-:W-:Y:S01]  /*141e0*/  FADD.FTZ R7, R101, R7 ;  /* 0x0000000765077221 */ /* 0x000fe20000010000 */
[----:B------:R-:W-:Y:S01]  /*141f0*/  FADD.FTZ R6, R11, R6 ;  /* 0x000000060b067221 */ /* 0x000fe20000010000 */
[----:B---3--:R-:W-:Y:S01]  /*14200*/  FADD.FTZ R2, R209, R2 ;  /* 0x00000002d1027221 */ /* 0x008fe20000010000 */
[----:B------:R3:W5:Y:S01]  /*14210*/  LDL.LU R225, [R1+0x11c] ;  /* 0x00011c0001e17983 */ /* 0x0007620000300800 */
[----:B-1----:R-:W-:Y:S01]  /*14220*/  FADD.FTZ R0, R33, R0 ;  /* 0x0000000021007221 */ /* 0x002fe20000010000 */
[----:B------:R-:W-:-:S02]  /*14230*/  FADD.FTZ R7, R102, R7 ;  /* 0x0000000766077221 */ /* 0x000fc40000010000 */
[----:B------:R3:W5:Y:S01]  /*14240*/  LDL.LU R224, [R1+0x118] ;  /* 0x0001180001e07983 */ /* 0x0007620000300800 */
[----:B----4-:R-:W-:-:S03]  /*14250*/  FADD.FTZ R6, R10, R6 ;  /* 0x000000060a067221 */ /* 0x010fc60000010000 */
[----:B------:R3:W5:Y:S01]  /*14260*/  LDL.LU R221, [R1+0x114] ;  /* 0x0001140001dd7983 */ /* 0x0007620000300800 */
[----:B------:R-:W-:-:S03]  /*14270*/  FADD.FTZ R2, R205, R2 ;  /* 0x00000002cd027221 */ /* 0x000fc60000010000 */
[----:B------:R3:W5:Y:S01]  /*14280*/  LDL.LU R220, [R1+0x110] ;  /* 0x0001100001dc7983 */ /* 0x0007620000300800 */
[----:B------:R-:W-:-:S03]  /*14290*/  FADD.FTZ R0, R24, R0 ;  /* 0x0000000018007221 */ /* 0x000fc60000010000 */
[----:B------:R3:W5:Y:S01]  /*142a0*/  LDL.LU R218, [R1+0x10c] ;  /* 0x00010c0001da7983 */ /* 0x0007620000300800 */
[----:B------:R-:W-:-:S03]  /*142b0*/  FADD.FTZ R7, R103, R7 ;  /* 0x0000000767077221 */ /* 0x000fc60000010000 */
[----:B------:R3:W5:Y:S01]  /*142c0*/  LDL.LU R213, [R1+0x108] ;  /* 0x0001080001d57983 */ /* 0x0007620000300800 */
[----:B------:R-:W-:Y:S01]  /*142d0*/  F2FP.F16.F32.PACK_AB R168, R209, R35 ;  /* 0x00000023d1a8723e */ /* 0x000fe200000000ff */
[----:B--2---:R-:W-:Y:S02]  /*142e0*/  FADD.FTZ R6, R9, R6 ;  /* 0x0000000609067221 */ /* 0x004fe40000010000 */
[----:B------:R3:W5:Y:S01]  /*142f0*/  LDL.LU R212, [R1+0x104] ;  /* 0x0001040001d47983 */ /* 0x0007620000300800 */
[----:B------:R-:W-:Y:S01]  /*14300*/  F2FP.F16.F32.PACK_AB R169, R33, R34 ;  /* 0x0000002221a9723e */ /* 0x000fe200000000ff */
[C---:B------:R-:W-:Y:S01]  /*14310*/  FADD.FTZ R2, R204.reuse, R2 ;  /* 0x00000002cc027221 */ /* 0x040fe20000010000 */
[----:B------:R-:W-:Y:S01]  /*14320*/  F2FP.F16.F32.PACK_AB R170, R204, R205 ;  /* 0x000000cdccaa723e */ /* 0x000fe200000000ff */
[----:B------:R3:W5:Y:S01]  /*14330*/  LDL.LU R133, [R1+0x100] ;  /* 0x0001000001857983 */ /* 0x0007620000300800 */
[----:B------:R-:W-:Y:S02]  /*14340*/  F2FP.F16.F32.PACK_AB R171, R21, R24 ;  /* 0x0000001815ab723e */ /* 0x000fe400000000ff */
[----:B------:R-:W-:Y:S01]  /*14350*/  F2FP.F16.F32.PACK_AB R136, R101, R115 ;  /* 0x000000736588723e */ /* 0x000fe200000000ff */
[----:B------:R3:W5:Y:S01]  /*14360*/  LDL.LU R132, [R1+0xfc] ;  /* 0x0000fc0001847983 */ /* 0x0007620000300800 */
[----:B------:R-:W-:-:S02]  /*14370*/  F2FP.F16.F32.PACK_AB R137, R11, R20 ;  /* 0x000000140b89723e */ /* 0x000fc400000000ff */
[----:B------:R-:W-:Y:S01]  /*14380*/  F2FP.F16.F32.PACK_AB R138, R103, R102 ;  /* 0x00000066678a723e */ /* 0x000fe200000000ff */
[----:B------:R3:W5:Y:S01]  /*14390*/  LDL.LU R5, [R1+0xf8] ;  /* 0x0000f80001057983 */ /* 0x0007620000300800 */
[----:B------:R-:W-:Y:S01]  /*143a0*/  F2FP.F16.F32.PACK_AB R139, R9, R10 ;  /* 0x0000000a098b723e */ /* 0x000fe200000000ff */
[----:B------:R-:W-:Y:S02]  /*143b0*/  FADD.FTZ R0, R21, R0 ;  /* 0x0000000015007221 */ /* 0x000fe40000010000 */
[----:B------:R3:W5:Y:S04]  /*143c0*/  LDL.LU R4, [R1+0xf4] ;  /* 0x0000f40001047983 */ /* 0x0007680000300800 */
        /* <DEDUP_REMOVED lines=21> */
[----:B------:R-:W-:-:S02]  /*14520*/  MOV R70, R202 ;  /* 0x000000ca00467202 */ /* 0x000fc40000000f00 */
[----:B------:R-:W-:Y:S02]  /*14530*/  MOV R71, R203 ;  /* 0x000000cb00477202 */ /* 0x000fe40000000f00 */
[----:B------:R-:W-:Y:S02]  /*14540*/  MOV R68, R200 ;  /* 0x000000c800447202 */ /* 0x000fe40000000f00 */
[----:B---3--:R-:W-:-:S15]  /*14550*/  MOV R69, R201 ;  /* 0x000000c900457202 */ /* 0x008fde0000000f00 */
[----:B------:R-:W-:-:S02]  /*14560*/  NOP ;  /* 0x0000000000007918 */ /* 0x000fc40000000000 */
.L_x_778:
[----:B------:R-:W-:-:S06]  /*14570*/  UISETP.GT.AND UP0, UPT, UR19, UR10, UPT ;  /* 0x0000000a1300728c */ /* 0x000fcc000bf04270 */
[----:B------:R-:W-:-:S13]  /*14580*/  PLOP3.LUT P0, PT, PT, PT, UP0, 0x80, 0x0 ;  /* 0x000000000000781c */ /* 0x000fda0003f0f008 */
[----:B------:R-:W-:Y:S05]  /*14590*/  @!P0 BRA `(.L_x_782) ;  /* 0x0000008000d08947 */ /* 0x000fea0003800000 */
[----:B------:R-:W-:Y:S01]  /*145a0*/  ULDC UR4, c[0x0][0x2d0] ;  /* 0x0000b40000047ab9 */ /* 0x000fe20000000800 */
[----:B-----5:R-:W-:Y:S01]  /*145b0*/  IMAD R223, R3, 0x2, R220 ;  /* 0x0000000203df7824 */ /* 0x020fe200078e02dc */
[----:B------:R-:W-:Y:S01]  /*145c0*/  ISETP.GE.AND P3, PT, R132, UR4, PT ;  /* 0x0000000484007c0c */ /* 0x000fe2000bf66270 */
[----:B------:R-:W-:Y:S01]  /*145d0*/  UIMAD.WIDE.U32 UR36, UR6, 0x30, URZ ;  /* 0x00000030062478a5 */ /* 0x000fe2000f8e003f */
[----:B------:R-:W-:Y:S01]  /*145e0*/  IMAD.MOV.U32 R133, RZ, RZ, R70 ;  /* 0x000000ffff857224 */ /* 0x000fe200078e0046 */
[----:B------:R-:W-:Y:S01]  /*145f0*/  UIMAD UR33, UR7, 0x30, URZ ;  /* 0x00000030072178a4 */ /* 0x000fe2000f8e023f */
[----:B------:R-:W-:Y:S01]  /*14600*/  MOV R132, R71 ;  /* 0x0000004700847202 */ /* 0x000fe20000000f00 */
[----:B------:R-:W-:Y:S01]  /*14610*/  UIMAD.WIDE.U32 UR34, UR6, 0x50, URZ ;  /* 0x00000050062278a5 */ /* 0x000fe2000f8e003f */
[----:B------:R-:W-:Y:S01]  /*14620*/  IMAD.MOV.U32 R135, RZ, RZ, R68 ;  /* 0x000000ffff877224 */ /* 0x000fe200078e0044 */
[----:B------:R-:W-:Y:S01]  /*14630*/  UIMAD UR38, UR7, 0x50, URZ ;  /* 0x00000050072678a4 */ /* 0x000fe2000f8e023f */
[----:B------:R-:W-:Y:S01]  /*14640*/  MOV R134, R69 ;  /* 0x0000004500867202 */ /* 0x000fe20000000f00 */
[----:B------:R-:W-:Y:S01]  /*14650*/  UIMAD.WIDE.U32 UR28, UR6, 0x60, URZ ;  /* 0x00000060061c78a5 */ /* 0x000fe2000f8e003f */
[----:B------:R-:W-:Y:S01]  /*14660*/  IADD3 R219, R213, R4, RZ ;  /* 0x00000004d5db7210 */ /* 0x000fe20007ffe0ff */
[----:B------:R-:W-:-:S02]  /*14670*/  UIMAD UR39, UR7, 0x60, URZ ;  /* 0x00000060072778a4 */ /* 0x000fc4000f8e023f */
[----:B------:R-:W1:Y:S01]  /*14680*/  @!P3 LDC.64 R8, c[0x0][0x220] ;  /* 0x00008800ff08bb82 */ /* 0x000e620000000a00 */
[----:B------:R-:W-:Y:S01]  /*14690*/  UIMAD.WIDE.U32 UR46, UR6, 0x70, URZ ;  /* 0x00000070062e78a5 */ /* 0x000fe2000f8e003f */
[----:B------:R-:W-:Y:S01]  /*146a0*/  IMAD R222, R5, 0x2, R220 ;  /* 0x0000000205de7824 */ /* 0x000fe200078e02dc */
[----:B------:R-:W-:Y:S02]  /*146b0*/  UIMAD UR40, UR7, 0x70, URZ ;  /* 0x00000070072878a4 */ /* 0x000fe4000f8e023f */
[----:B------:R-:W-:Y:S02]  /*146c0*/  UIMAD.WIDE.U32 UR52, UR8, 0x30, URZ ;  /* 0x00000030083478a5 */ /* 0x000fe4000f8e003f */
[----:B------:R-:W-:Y:S01]  /*146d0*/  UIMAD UR41, UR9, 0x30, URZ ;  /* 0x00000030092978a4 */ /* 0x000fe2000f8e023f */
[----:B------:R-:W2:Y:S01]  /*146e0*/  @!P3 LDC.64 R6, c[0x0][0x220] ;  /* 0x00008800ff06bb82 */ /* 0x000ea20000000a00 */
[----:B------:R-:W-:Y:S02]  /*146f0*/  UIMAD.WIDE.U32 UR50, UR8, 0x50, URZ ;  /* 0x00000050083278a5 */ /* 0x000fe4000f8e003f */
[----:B------:R-:W-:-:S02]  /*14700*/  UIMAD UR42, UR9, 0x50, URZ ;  /* 0x00000050092a78a4 */ /* 0x000fc4000f8e023f */
[----:B------:R-:W-:Y:S02]  /*14710*/  UIMAD.WIDE.U32 UR48, UR8, 0x60, URZ ;  /* 0x00000060083078a5 */ /* 0x000fe4000f8e003f */
[----:B------:R-:W-:Y:S01]  /*14720*/  UIMAD UR43, UR9, 0x60, URZ ;  /* 0x00000060092b78a4 */ /* 0x000fe2000f8e023f */
[----:B------:R-:W3:Y:S01]  /*14730*/  @!P3 LDC.64 R10, c[0x0][0x220] ;  /* 0x00008800ff0abb82 */ /* 0x000ee20000000a00 */
[----:B------:R-:W-:Y:S02]  /*14740*/  UIMAD.WIDE.U32 UR54, UR8, 0x70, URZ ;  /* 0x00000070083678a5 */ /* 0x000fe4000f8e003f */
[----:B------:R-:W-:Y:S02]  /*14750*/  UIMAD UR44, UR9, 0x70, URZ ;  /* 0x00000070092c78a4 */ /* 0x000fe4000f8e023f */
[----:B------:R-:W-:Y:S02]  /*14760*/  USHF.L.U64.HI UR21, UR6, 0x5, UR7 ;  /* 0x0000000506157899 */ /* 0x000fe40008010207 */
[----:B------:R-:W-:Y:S01]  /*14770*/  USHF.L.U32 UR22, UR6, 0x5, URZ ;  /* 0x0000000506167899 */ /* 0x000fe2000800063f */
[----:B-1----:R1:W-:Y:S01]  /*14780*/  @!P3 STL.64 [R1+0xc0], R8 ;  /* 0x0000c0080100b387 */ /* 0x0023e20000100a00 */
[----:B------:R-:W-:-:S02]  /*14790*/  USHF.L.U64.HI UR23, UR6, 0x6, UR7 ;  /* 0x0000000606177899 */ /* 0x000fc40008010207 */
[----:B------:R-:W-:Y:S02]  /*147a0*/  USHF.L.U32 UR24, UR6, 0x6, URZ ;  /* 0x0000000606187899 */ /* 0x000fe4000800063f */
[----:B------:R-:W-:Y:S02]  /*147b0*/  USHF.L.U64.HI UR25, UR8, 0x5, UR9 ;  /* 0x0000000508197899 */ /* 0x000fe40008010209 */
[----:B------:R-:W-:Y:S01]  /*147c0*/  USHF.L.U32 UR30, UR8, 0x5, URZ ;  /* 0x00000005081e7899 */ /* 0x000fe2000800063f */
[----:B--2---:R2:W-:Y:S01]  /*147d0*/  @!P3 STL.64 [R1+0xb8], R6 ;  /* 0x0000b8060100b387 */ /* 0x0045e20000100a00 */
[----:B------:R-:W-:Y:S02]  /*147e0*/  USHF.L.U64.HI UR31, UR8, 0x6, UR9 ;  /* 0x00000006081f7899 */ /* 0x000fe40008010209 */
[----:B------:R-:W-:Y:S02]  /*147f0*/  USHF.L.U32 UR32, UR8, 0x6, URZ ;  /* 0x0000000608207899 */ /* 0x000fe4000800063f */
[----:B------:R-:W-:-:S02]  /*14800*/  UIADD3 UR33, UR33, UR37, URZ ;  /* 0x0000002521217290 */ /* 0x000fc4000fffe03f */
[----:B------:R-:W-:Y:S01]  /*14810*/  UIADD3 UR38, UR38, UR35, URZ ;  /* 0x0000002326267290 */ /* 0x000fe2000fffe03f */
[----:B---3--:R3:W-:Y:S01]  /*14820*/  @!P3 STL.64 [R1+0xb0], R10 ;  /* 0x0000b00a0100b387 */ /* 0x0087e20000100a00 */
[----:B------:R-:W-:Y:S02]  /*14830*/  UIADD3 UR39, UR39, UR29, URZ ;  /* 0x0000001d27277290 */ /* 0x000fe4000fffe03f */
[----:B------:R-:W-:Y:S02]  /*14840*/  UIADD3 UR40, UR40, UR47, URZ ;  /* 0x0000002f28287290 */ /* 0x000fe4000fffe03f */
[----:B------:R-:W-:Y:S02]  /*14850*/  UIADD3 UR41, UR41, UR53, URZ ;  /* 0x0000003529297290 */ /* 0x000fe4000fffe03f */
[----:B------:R-:W-:Y:S02]  /*14860*/  UIADD3 UR42, UR42, UR51, URZ ;  /* 0x000000332a2a7290 */ /* 0x000fe4000fffe03f */
[----:B------:R-:W-:Y:S01]  /*14870*/  UIADD3 UR43, UR43, UR49, URZ ;  /* 0x000000312b2b7290 */ /* 0x000fe2000fffe03f */
[----:B-1----:R-:W1:Y:S01]  /*14880*/  @!P3 LDC.64 R8, c[0x0][0x220] ;  /* 0x00008800ff08bb82 */ /* 0x002e620000000a00 */
[----:B------:R-:W-:Y:S01]  /*14890*/  UIADD3 UR44, UR44, UR55, URZ ;  /* 0x000000372c2c7290 */ /* 0x000fe2000fffe03f */
[----:B------:R-:W-:Y:S01]  /*148a0*/  ULDC UR4, c[0x0][0x2ec] ;  /* 0x0000bb0000047ab9 */ /* 0x000fe20000000800 */
[----:B------:R-:W-:-:S05]  /*148b0*/  ULDC.64 UR6, c[0x0][0x248] ;  /* 0x0000920000067ab9 */ /* 0x000fca0000000a00 */
[----:B--2---:R-:W2:Y:S08]  /*148c0*/  @!P3 LDC.64 R6, c[0x0][0x220] ;  /* 0x00008800ff06bb82 */ /* 0x004eb00000000a00 */
[----:B---3--:R-:W3:Y:S01]  /*148d0*/  @!P3 LDC.64 R10, c[0x0][0x220] ;  /* 0x00008800ff0abb82 */ /* 0x008ee20000000a00 */
[----:B-1----:R1:W-:Y:S04]  /*148e0*/  @!P3 STL.64 [R1+0xa8], R8 ;  /* 0x0000a8080100b387 */ /* 0x0023e80000100a00 */
[----:B--2---:R2:W-:Y:S04]  /*148f0*/  @!P3 STL.64 [R1+0xa0], R6 ;  /* 0x0000a0060100b387 */ /* 0x0045e80000100a00 */
[----:B---3--:R-:W-:Y:S01]  /*14900*/  @!P3 STL.64 [R1+0x98], R10 ;  /* 0x0000980a0100b387 */ /* 0x008fe20000100a00 */
[----:B-1----:R-:W1:Y:S08]  /*14910*/  @!P3 LDC.64 R8, c[0x0][0x220] ;  /* 0x00008800ff08bb82 */ /* 0x002e700000000a00 */
[----:B--2---:R-:W2:Y:S01]  /*14920*/  @!P3 LDC.64 R6, c[0x0][0x220] ;  /* 0x00008800ff06bb82 */ /* 0x004ea20000000a00 */
[----:B-1----:R1:W-:Y:S04]  /*14930*/  @!P3 STL.64 [R1+0x90], R8 ;  /* 0x000090080100b387 */ /* 0x0023e80000100a00 */
[----:B--2---:R2:W-:Y:S04]  /*14940*/  @!P3 STL.64 [R1+0x88], R6 ;  /* 0x000088060100b387 */ /* 0x0045e80000100a00 */
[----:B-1----:R-:W3:Y:S04]  /*14950*/  LDL.LU.64 R8, [R1+0xe0] ;  /* 0x0000e00001087983 */ /* 0x002ee80000300a00 */
[----:B--2---:R-:W2:Y:S01]  /*14960*/  LDL.LU.64 R6, [R1+0xe8] ;  /* 0x0000e80001067983 */ /* 0x004ea20000300a00 */
[----:B---3--:R-:W-:Y:S01]  /*14970*/  IMAD.MOV.U32 R3, RZ, RZ, R9 ;  /* 0x000000ffff037224 */ /* 0x008fe200078e0009 */
[----:B--2---:R-:W-:-:S05]  /*14980*/  MOV R2, R6 ;  /* 0x0000000600027202 */ /* 0x004fca0000000f00 */
[----:B------:R1:W-:Y:S01]  /*14990*/  STL.64 [R1+0x80], R2 ;  /* 0x0000800201007387 */ /* 0x0003e20000100a00 */
[----:B------:R-:W-:Y:S05]  /*149a0*/  BRA `(.L_x_783) ;  /* 0x0000000400747947 */ /* 0x000fea0003800000 */
.L_x_785:
[----:B------:R-:W2:Y:S01]  /*149b0*/  LDL.64 R236, [R1+0xd0] ;  /* 0x0000d00001ec7983 */ /* 0x000ea20000100a00 */
[----:B------:R-:W1:Y:S01]  /*149c0*/  @!P3 LDC.64 R200, c[0x0][0x218] ;  /* 0x00008600ffc8bb82 */ /* 0x000e620000000a00 */
[----:B------:R-:W-:Y:S02]  /*149d0*/  UIADD3 UR19, UR19, -0x2, URZ ;  /* 0xfffffffe13137890 */ /* 0x000fe4000fffe03f */
[----:B------:R-:W3:Y:S02]  /*149e0*/  LDL.64 R234, [R1+0xc8] ;  /* 0x0000c80001ea7983 */ /* 0x000ee40000100a00 */
[----:B------:R-:W-:Y:S02]  /*149f0*/  USHF.R.S32.HI UR9, URZ, 0x1f, UR19 ;  /* 0x0000001f3f097899 */ /* 0x000fe40008011413 */
[----:B------:R4:W-:Y:S01]  /*14a00*/  @P3 STS.128 [R233+0x4000], RZ ;  /* 0x004000ffe9003388 */ /* 0x0009e20000000c00 */
[----:B------:R-:W-:Y:S01]  /*14a10*/  UIMAD.WIDE.U32 UR56, UR19, UR6, URZ ;  /* 0x00000006133872a5 */ /* 0x000fe2000f8e003f */
[----:B------:R-:W5:Y:S01]  /*14a20*/  @!P3 LDC.64 R202, c[0x0][0x218] ;  /* 0x00008600ffcabb82 */ /* 0x000f620000000a00 */
        /* <DEDUP_REMOVED lines=8> */
[C---:B-1----:R-:W-:Y:S02]  /*14ab0*/  @!P3 LEA R200, P0, R0.reuse, R200, 0x1 ;  /* 0x000000c800c8b211 */ /* 0x042fe400078008ff */
[C---:B------:R-:W-:Y:S02]  /*14ac0*/  @!P3 IADD3 R3, P1, R0.reuse, UR12, RZ ;  /* 0x0000000c0003bc10 */ /* 0x040fe4000ff3e0ff */
[----:B------:R-:W-:Y:S05]  /*14ad0*/  @!P3 LEA.HI.X R201, R0, R201, R2, 0x1, P0 ;  /* 0x000000c900c9b211 */ /* 0x000fea00000f0c02 */
[----:B------:R-:W-:Y:S01]  /*14ae0*/  @!PT LDS RZ, [RZ] ;  /* 0x00000000fffff984 */ /* 0x000fe20000000800 */
[----:B------:R-:W-:Y:S01]  /*14af0*/  @!PT LDS RZ, [RZ] ;  /* 0x00000000fffff984 */ /* 0x000fe20000000800 */
[----:B------:R-:W-:Y:S01]  /*14b00*/  @!PT LDS RZ, [RZ] ;  /* 0x00000000fffff984 */ /* 0x000fe20000000800 */
[----:B------:R5:W-:Y:S04]  /*14b10*/  @!P3 LDGSTS.E.BYPASS.LTC128B.128 [R233+0x4000], desc[UR26][R200.64] ;  /* 0x04000000c8e9bfae */ /* 0x000be8000b901d5a */
[----:B------:R4:W-:Y:S01]  /*14b20*/  @P3 STS.128 [R233+0x4800], RZ ;  /* 0x004800ffe9003388 */ /* 0x0009e20000000c00 */
[C---:B-----5:R-:W-:Y:S02]  /*14b30*/  @!P3 LEA R200, P0, R3.reuse, R202, 0x1 ;  /* 0x000000ca03c8b211 */ /* 0x060fe400078008ff */
[----:B------:R-:W-:Y:S04]  /*14b40*/  @!P3 IADD3.X R201, R2, UR11, RZ, P1, !PT ;  /* 0x0000000b02c9bc10 */ /* 0x000fe80008ffe4ff */
[----:B------:R-:W-:Y:S02]  /*14b50*/  @!P3 LEA.HI.X R201, R3, R203, R201, 0x1, P0 ;  /* 0x000000cb03c9b211 */ /* 0x000fe400000f0cc9 */
[----:B------:R-:W1:Y:S01]  /*14b60*/  @!P3 LDC.64 R202, c[0x0][0x218] ;  /* 0x00008600ffcabb82 */ /* 0x000e620000000a00 */
[----:B------:R-:W-:Y:S02]  /*14b70*/  @!P3 IADD3 R3, P1, R0, UR30, RZ ;  /* 0x0000001e0003bc10 */ /* 0x000fe4000ff3e0ff */
[----:B------:R-:W-:Y:S01]  /*14b80*/  @!PT LDS RZ, [RZ] ;  /* 0x00000000fffff984 */ /* 0x000fe20000000800 */
[----:B------:R-:W-:Y:S01]  /*14b90*/  @!PT LDS RZ, [RZ] ;  /* 0x00000000fffff984 */ /* 0x000fe20000000800 */
[----:B------:R-:W-:Y:S01]  /*14ba0*/  @!PT LDS RZ, [RZ] ;  /* 0x00000000fffff984 */ /* 0x000fe20000000800 */
[----:B------:R1:W-:Y:S04]  /*14bb0*/  @!P3 LDGSTS.E.BYPASS.LTC128B.128 [R233+0x4800], desc[UR26][R200.64] ;  /* 0x04800000c8e9bfae */ /* 0x0003e8000b901d5a */
[----:B------:R4:W-:Y:S01]  /*14bc0*/  @P3 STS.128 [R233+0x5000], RZ ;  /* 0x005000ffe9003388 */ /* 0x0009e20000000c00 */
[C---:B-1----:R-:W-:Y:S02]  /*14bd0*/  @!P3 LEA R200, P0, R3.reuse, R202, 0x1 ;  /* 0x000000ca03c8b211 */ /* 0x042fe400078008ff */
        /* <DEDUP_REMOVED lines=40> */
[----:B--2---:R-:W-:Y:S02]  /*14e60*/  @!P3 IADD3.X R200, R2, UR43, RZ, P1, !PT ;  /* 0x0000002b02c8bc10 */ /* 0x004fe40008ffe4ff */
[----:B------:R-:W-:Y:S02]  /*14e70*/  @!P3 IADD3 R0, P1, R0, UR54, RZ ;  /* 0x000000360000bc10 */ /* 0x000fe4000ff3e0ff */
[----:B------:R-:W-:Y:S02]  /*14e80*/  @!P3 LEA.HI.X R203, R3, R203, R200, 0x1, P0 ;  /* 0x000000cb03cbb211 */ /* 0x000fe400000f0cc8 */
[----:B------:R-:W1:Y:S01]  /*14e90*/  @!P3 LDC.64 R200, c[0x0][0x218] ;  /* 0x00008600ffc8bb82 */ /* 0x000e620000000a00 */
[----:B------:R-:W-:Y:S02]  /*14ea0*/  @!P3 IADD3.X R2, R2, UR44, RZ, P1, !PT ;  /* 0x0000002c0202bc10 */ /* 0x000fe40008ffe4ff */
[----:B------:R-:W-:Y:S01]  /*14eb0*/  @!PT LDS RZ, [RZ] ;  /* 0x00000000fffff984 */ /* 0x000fe20000000800 */
[----:B------:R-:W-:Y:S01]  /*14ec0*/  @!PT LDS RZ, [RZ] ;  /* 0x00000000fffff984 */ /* 0x000fe20000000800 */
[----:B------:R-:W-:Y:S01]  /*14ed0*/  @!PT LDS RZ, [RZ] ;  /* 0x00000000fffff984 */ /* 0x000fe20000000800 */
[----:B------:R4:W-:Y:S04]  /*14ee0*/  @!P3 LDGSTS.E.BYPASS.LTC128B.128 [R233+0x7000], desc[UR26][R202.64] ;  /* 0x07000000cae9bfae */ /* 0x0009e8000b901d5a */
[----:B------:R4:W-:Y:S01]  /*14ef0*/  @P3 STS.128 [R233+0x7800], RZ ;  /* 0x007800ffe9003388 */ /* 0x0009e20000000c00 */
[C---:B-1----:R-:W-:Y:S04]  /*14f00*/  @!P3 LEA R200, P0, R0.reuse, R200, 0x1 ;  /* 0x000000c800c8b211 */ /* 0x042fe800078008ff */
[----:B------:R-:W-:Y:S05]  /*14f10*/  @!P3 LEA.HI.X R201, R0, R201, R2, 0x1, P0 ;  /* 0x000000c900c9b211 */ /* 0x000fea00000f0c02 */
[----:B------:R-:W-:Y:S01]  /*14f20*/  @!PT LDS RZ, [RZ] ;  /* 0x00000000fffff984 */ /* 0x000fe20000000800 */
[----:B------:R-:W-:Y:S01]  /*14f30*/  @!PT LDS RZ, [RZ] ;  /* 0x00000000fffff984 */ /* 0x000fe20000000800 */
[----:B------:R-:W-:Y:S01]  /*14f40*/  @!PT LDS RZ, [RZ] ;  /* 0x00000000fffff984 */ /* 0x000fe20000000800 */
[----:B------:R4:W-:Y:S04]  /*14f50*/  @!P3 LDGSTS.E.BYPASS.LTC128B.128 [R233+0x7800], desc[UR26][R200.64] ;  /* 0x07800000c8e9bfae */ /* 0x0009e8000b901d5a */
[----:B------:R-:W0:Y:S01]  /*14f60*/  LDGDEPBAR ;  /* 0x00000000000079af */ /* 0x000e220000000000 */
[----:B------:R-:W-:Y:S05]  /*14f70*/  BRA `(.L_x_784) ;  /* 0x0000001000647947 */ /* 0x000fea0003800000 */
.L_x_783:
[----:B--2---:R-:W2:Y:S01]  /*14f80*/  LDL.64 R12, [R1+0x80] ;  /* 0x00008000010c7983 */ /* 0x004ea20000100a00 */
[----:B------:R-:W-:Y:S04]  /*14f90*/  DEPBAR.LE SB0, 0x0 ;  /* 0x000080000000791a */ /* 0x000fe80000000000 */
[----:B------:R-:W3:Y:S01]  /*14fa0*/  LDL R7, [R1+0xc0] ;  /* 0x0000c00001077983 */ /* 0x000ee20000100800 */
[----:B------:R-:W-:Y:S04]  /*14fb0*/  UIADD3 UR8, UR19, -0x1, URZ ;  /* 0xffffffff13087890 */ /* 0x000fe8000fffe03f */
[----:B------:R-:W4:Y:S01]  /*14fc0*/  LDL R29, [R1+0xc4] ;  /* 0x0000c400011d7983 */ /* 0x000f220000100800 */
[----:B------:R-:W-:Y:S02]  /*14fd0*/  USHF.R.S32.HI UR45, URZ, 0x1f, UR8 ;  /* 0x0000001f3f2d7899 */ /* 0x000fe40008011408 */
[----:B------:R-:W-:Y:S02]  /*14fe0*/  UIMAD UR9, UR13, UR8, URZ ;  /* 0x000000080d0972a4 */ /* 0x000fe4000f8e023f */
[----:B-----5:R-:W5:Y:S01]  /*14ff0*/  LDL R4, [R1+0xb8] ;  /* 0x0000b80001047983 */ /* 0x020f620000100800 */
[----:B-1----:R-:W-:Y:S01]  /*15000*/  IMAD.U32 R2, RZ, RZ, UR8 ;  /* 0x00000008ff027e24 */ /* 0x002fe2000f8e00ff */
[----:B------:R-:W-:Y:S03]  /*15010*/  UISETP.GT.AND UP0, UPT, UR8, UR10, UPT ;  /* 0x0000000a0800728c */ /* 0x000fe6000bf04270 */
[----:B------:R-:W5:Y:S01]  /*15020*/  LDL R11, [R1+0xbc] ;  /* 0x0000bc00010b7983 */ /* 0x000f620000100800 */
[----:B------:R-:W-:Y:S04]  /*15030*/  UIMAD UR9, UR45, UR14, UR9 ;  /* 0x0000000e2d0972a4 */ /* 0x000fe8000f8e0209 */
[----:B------:R-:W5:Y:S05]  /*15040*/  LDL R8, [R1+0xb0] ;  /* 0x0000b00001087983 */ /* 0x000f6a0000100800 */
        /* <DEDUP_REMOVED lines=10> */
[----:B------:R-:W5:Y:S01]  /*150f0*/  LDL R22, [R1+0x8c] ;  /* 0x00008c0001167983 */ /* 0x000f620000100800 */
[----:B------:R-:W-:Y:S06]  /*15100*/  BAR.SYNC.DEFER_BLOCKING 0x0 ;  /* 0x0000000000007b1d */ /* 0x000fec0000010000 */
[----:B------:R-:W-:Y:S01]  /*15110*/  @P3 STS.128 [R233+0x8000], RZ ;  /* 0x008000ffe9003388 */ /* 0x000fe20000000c00 */
[----:B--2---:R-:W-:Y:S04]  /*15120*/  IMAD.WIDE.U32 R2, R2, UR14, R12 ;  /* 0x0000000e02027c25 */ /* 0x004fe8000f8e000c */
[----:B------:R-:W-:Y:S01]  /*15130*/  VIADD R0, R3, UR9 ;  /* 0x0000000903007c36 */ /* 0x000fe20008000000 */
[C---:B---3--:R-:W-:Y:S02]  /*15140*/  @!P3 LEA R14, P4, R2.reuse, R7, 0x1 ;  /* 0x00000007020eb211 */ /* 0x048fe400078808ff */
[C---:B------:R-:W-:Y:S02]  /*15150*/  @!P3 IADD3 R3, P0, R2.reuse, UR16, RZ ;  /* 0x000000100203bc10 */ /* 0x040fe4000ff1e0ff */
[----:B----4-:R-:W-:Y:S02]  /*15160*/  @!P3 LEA.HI.X R15, R2, R29, R0, 0x1, P4 ;  /* 0x0000001d020fb211 */ /* 0x010fe400020f0c00 */
[----:B------:R-:W-:Y:S02]  /*15170*/  @!P3 IADD3.X R6, R0, UR15, RZ, P0, !PT ;  /* 0x0000000f0006bc10 */ /* 0x000fe400087fe4ff */
[C---:B-----5:R-:W-:Y:S01]  /*15180*/  @!P3 LEA R16, P2, R3.reuse, R4, 0x1 ;  /* 0x000000040310b211 */ /* 0x060fe200078408ff */
[----:B------:R-:W-:Y:S01]  /*15190*/  @!PT LDS RZ, [RZ] ;  /* 0x00000000fffff984 */ /* 0x000fe20000000800 */
[----:B------:R-:W-:Y:S01]  /*151a0*/  @!PT LDS RZ, [RZ] ;  /* 0x00000000fffff984 */ /* 0x000fe20000000800 */
[----:B------:R-:W-:Y:S01]  /*151b0*/  @!PT LDS RZ, [RZ] ;  /* 0x00000000fffff984 */ /* 0x000fe20000000800 */
[----:B------:R-:W-:Y:S01]  /*151c0*/  @!P3 LDGSTS.E.BYPASS.LTC128B.128 [R233+0x8000], desc[UR26][R14.64] ;  /* 0x080000000ee9bfae */ /* 0x000fe2000b901d5a */
[C---:B------:R-:W-:Y:S02]  /*151d0*/  @!P3 IADD3 R4, P1, R2.reuse, UR22, RZ ;  /* 0x000000160204bc10 */ /* 0x040fe4000ff3e0ff */
[----:B------:R-:W-:Y:S02]  /*151e0*/  @!P3 LEA.HI.X R17, R3, R11, R6, 0x1, P2 ;  /* 0x0000000b0311b211 */ /* 0x000fe400010f0c06 */
[----:B------:R-:W-:Y:S01]  /*151f0*/  @P3 STS.128 [R233+0x8800], RZ ;  /* 0x008800ffe9003388 */ /* 0x000fe20000000c00 */
[----:B------:R-:W-:Y:S02]  /*15200*/  @!P3 IADD3 R7, P2, R2, UR24, RZ ;  /* 0x000000180207bc10 */ /* 0x000fe4000ff5e0ff */
[----:B------:R-:W-:Y:S02]  /*15210*/  @!P3 IADD3.X R6, R0, UR21, RZ, P1, !PT ;  /* 0x000000150006bc10 */ /* 0x000fe40008ffe4ff */
[----:B------:R-:W-:Y:S01]  /*15220*/  @!PT LDS RZ, [RZ] ;  /* 0x00000000fffff984 */ /* 0x000fe20000000800 */
[----:B------:R-:W-:Y:S01]  /*15230*/  @!PT LDS RZ, [RZ] ;  /* 0x00000000fffff984 */ /* 0x000fe20000000800 */
[----:B------:R-:W-:Y:S01]  /*15240*/  @!PT LDS RZ, [RZ] ;  /* 0x00000000fffff984 */ /* 0x000fe20000000800 */
[----:B------:R1:W-:Y:S01]  /*15250*/  @!P3 LDGSTS.E.BYPASS.LTC128B.128 [R233+0x8800], desc[UR26][R16.64] ;  /* 0x0880000010e9bfae */ /* 0x0003e2000b901d5a */
[----:B------:R-:W-:Y:S02]  /*15260*/  P2R R3, PR, RZ, 0x4 ;  /* 0x00000004ff037803 */ /* 0x000fe40000000000 */
[----:B------:R-:W-:Y:S02]  /*15270*/  @!P3 LEA R12, P2, R4, R8, 0x1 ;  /* 0x00000008040cb211 */ /* 0x000fe400078408ff */
[----:B------:R-:W-:Y:S01]  /*15280*/  @P3 STS.128 [R233+0x9000], RZ ;  /* 0x009000ffe9003388 */ /* 0x000fe20000000c00 */
[----:B------:R-:W-:Y:S02]  /*15290*/  @!P3 IADD3 R5, P0, R2, UR36, RZ ;  /* 0x000000240205bc10 */ /* 0x000fe4000ff1e0ff */
[----:B------:R-:W-:Y:S02]  /*152a0*/  @!P3 LEA.HI.X R13, R4, R21, R6, 0x1, P2 ;  /* 0x00000015040db211 */ /* 0x000fe400010f0c06 */
[----:B------:R-:W-:Y:S02]  /*152b0*/  @!P3 LEA R10, P1, R5, R10, 0x1 ;  /* 0x0000000a050ab211 */ /* 0x000fe400078208ff */
[C---:B------:R-:W-:Y:S01]  /*152c0*/  @!P3 IADD3.X R8, R0.reuse, UR33, RZ, P0, !PT ;  /* 0x000000210008bc10 */ /* 0x040fe200087fe4ff */
[----:B------:R-:W-:Y:S01]  /*152d0*/  @!PT LDS RZ, [RZ] ;  /* 0x00000000fffff984 */ /* 0x000fe20000000800 */
[----:B------:R-:W-:Y:S01]  /*152e0*/  @!PT LDS RZ, [RZ] ;  /* 0x00000000fffff984 */ /* 0x000fe20000000800 */
[----:B------:R-:W-:Y:S01]  /*152f0*/  @!PT LDS RZ, [RZ] ;  /* 0x00000000fffff984 */ /* 0x000fe20000000800 */
[----:B------:R-:W-:Y:S01]  /*15300*/  @!P3 LDGSTS.E.BYPASS.LTC128B.128 [R233+0x9000], desc[UR26][R12.64] ;  /* 0x090000000ce9bfae */ /* 0x000fe2000b901d5a */
[----:B------:R-:W-:Y:S02]  /*15310*/  ISETP.NE.AND P4, PT, R3, RZ, PT ;  /* 0x000000ff0300720c */ /* 0x000fe40003f85270 */
[----:B------:R-:W-:Y:S02]  /*15320*/  @!P3 LEA.HI.X R11, R5, R20, R8, 0x1, P1 ;  /* 0x00000014050bb211 */ /* 0x000fe400008f0c08 */
[----:B------:R-:W-:Y:S01]  /*15330*/  @P3 STS.128 [R233+0x9800], RZ ;  /* 0x009800ffe9003388 */ /* 0x000fe20000000c00 */
[----:B------:R-:W-:Y:S02]  /*15340*/  @!P3 IADD3.X R5, R0, UR23, RZ, P4, !PT ;  /* 0x000000170005bc10 */ /* 0x000fe4000a7fe4ff */
[C---:B------:R-:W-:Y:S02]  /*15350*/  @!P3 LEA R8, P4, R7.reuse, R9, 0x1 ;  /* 0x000000090708b211 */ /* 0x040fe400078808ff */
[----:B------:R-:W-:Y:S01]  /*15360*/  @!PT LDS RZ, [RZ] ;  /* 0x00000000fffff984 */ /* 0x000fe20000000800 */
[----:B------:R-:W-:Y:S01]  /*15370*/  @!PT LDS RZ, [RZ] ;  /* 0x00000000fffff984 */ /* 0x000fe20000000800 */
[----:B------:R-:W-:Y:S01]  /*15380*/  @!PT LDS RZ, [RZ] ;  /* 0x00000000fffff984 */ /* 0x000fe20000000800 */
[----:B------:R-:W-:Y:S01]  /*15390*/  @!P3 LDGSTS.E.BYPASS.LTC128B.128 [R233+0x9800], desc[UR26][R10.64] ;  /* 0x098000000ae9bfae */ /* 0x000fe2000b901d5a */
[----:B------:R-:W-:Y:S02]  /*153a0*/  @!P3 IADD3 R18, P6, R2, UR34, RZ ;  /* 0x000000220212bc10 */ /* 0x000fe4000ffde0ff */
[----:B------:R-:W-:Y:S02]  /*153b0*/  @!P3 LEA.HI.X R9, R7, R25, R5, 0x1, P4 ;  /* 0x000000190709b211 */ /* 0x000fe400020f0c05 */
[----:B------:R-:W-:Y:S01]  /*153c0*/  @P3 STS.128 [R233+0xa000], RZ ;  /* 0x00a000ffe9003388 */ /* 0x000fe20000000c00 */
[----:B------:R-:W-:Y:S02]  /*153d0*/  @!P3 LEA R6, P2, R18, R28, 0x1 ;  /* 0x0000001c1206b211 */ /* 0x000fe400078408ff */
[----:B------:R-:W-:Y:S02]  /*153e0*/  @!P3 IADD3.X R20, R0, UR38, RZ, P6, !PT ;  /* 0x000000260014bc10 */ /* 0x000fe4000b7fe4ff */
[----:B------:R-:W-:Y:S01]  /*153f0*/  @!PT LDS RZ, [RZ] ;  /* 0x00000000fffff984 */ /* 0x000fe20000000800 */
[----:B------:R-:W-:Y:S01]  /*15400*/  @!PT LDS RZ, [RZ] ;  /* 0x00000000fffff984 */ /* 0x000fe20000000800 */
[----:B------:R-:W-:Y:S01]  /*15410*/  @!PT LDS RZ, [RZ] ;  /* 0x00000000fffff984 */ /* 0x000fe20000000800 */
[----:B------:R-:W-:Y:S01]  /*15420*/  @!P3 LDGSTS.E.BYPASS.LTC128B.128 [R233+0xa000], desc[UR26][R8.64] ;  /* 0x0a00000008e9bfae */ /* 0x000fe2000b901d5a */
[----:B------:R-:W-:Y:S02]  /*15430*/  @!P3 IADD3 R19, P5, R2, UR28, RZ ;  /* 0x0000001c0213bc10 */ /* 0x000fe4000ffbe0ff */
[----:B------:R-:W-:Y:S02]  /*15440*/  @!P3 LEA.HI.X R7, R18, R24, R20, 0x1, P2 ;  /* 0x000000181207b211 */ /* 0x000fe400010f0c14 */
[----:B------:R-:W-:Y:S01]  /*15450*/  @P3 STS.128 [R233+0xa800], RZ ;  /* 0x00a800ffe9003388 */ /* 0x000fe20000000c00 */
[C---:B------:R-:W-:Y:S02]  /*15460*/  @!P3 LEA R4, P1, R19.reuse, R27, 0x1 ;  /* 0x0000001b1304b211 */ /* 0x040fe400078208ff */
        /* <DEDUP_REMOVED lines=8> */
[----:B------:R-:W-:Y:S02]  /*154f0*/  @!P3 IADD3.X R0, R0, UR40, RZ, P0, !PT ;  /* 0x000000280000bc10 */ /* 0x000fe400087fe4ff */
[C---:B------:R-:W-:Y:S02]  /*15500*/  @!P3 LEA R2, P0, R3.reuse, R26, 0x1 ;  /* 0x0000001a0302b211 */ /* 0x040fe400078008ff */
[----:B------:R-:W-:Y:S01]  /*15510*/  @!PT LDS RZ, [RZ] ;  /* 0x00000000fffff984 */ /* 0x000fe20000000800 */
[----:B------:R-:W-:Y:S01]  /*15520*/  @!PT LDS RZ, [RZ] ;  /* 0x00000000fffff984 */ /* 0x000fe20000000800 */
[----:B------:R-:W-:Y:S01]  /*15530*/  @!PT LDS RZ, [RZ] ;  /* 0x00000000fffff984 */ /* 0x000fe20000000800 */
[----:B------:R2:W-:Y:S02]  /*15540*/  @!P3 LDGSTS.E.BYPASS.LTC128B.128 [R233+0xb000], desc[UR26][R4.64] ;  /* 0x0b00000004e9bfae */ /* 0x0005e4000b901d5a */
[----:B------:R-:W-:Y:S03]  /*15550*/  @!P3 LEA.HI.X R3, R3, R22, R0, 0x1, P0 ;  /* 0x000000160303b211 */ /* 0x000fe600000f0c00 */
[----:B------:R-:W-:Y:S01]  /*15560*/  @P3 STS.128 [R233+0xb800], RZ ;  /* 0x00b800ffe9003388 */ /* 0x000fe20000000c00 */
[----:B------:R-:W-:Y:S04]  /*15570*/  PLOP3.LUT P0, PT, PT, PT, UP0, 0x80, 0x0 ;  /* 0x000000000000781c */ /* 0x000fe80003f0f008 */
[----:B------:R-:W-:Y:S01]  /*15580*/  @!PT LDS RZ, [RZ] ;  /* 0x00000000fffff984 */ /* 0x000fe20000000800 */
[----:B------:R-:W-:Y:S01]  /*15590*/  @!PT LDS RZ, [RZ] ;  /* 0x00000000fffff984 */ /* 0x000fe20000000800 */
[----:B------:R-:W-:Y:S01]  /*155a0*/  @!PT LDS RZ, [RZ] ;  /* 0x00000000fffff984 */ /* 0x000fe20000000800 */
[----:B------:R3:W-:Y:S05]  /*155b0*/  @!P3 LDGSTS.E.BYPASS.LTC128B.128 [R233+0xb800], desc[UR26][R2.64] ;  /* 0x0b80000002e9bfae */ /* 0x0007ea000b901d5a */
[----:B------:R-:W-:Y:S05]  /*155c0*/  LDSM.16.M88.4 R128, [R220] ;  /* 0x00000000dc80783b */ /* 0x000fea0000000200 */
[----:B-1----:R-:W2:Y:S05]  /*155d0*/  LDSM.16.M88.4 R16, [R213+0x4000] ;  /* 0x00400000d510783b */ /* 0x002eaa0000000200 */
[----:B------:R-:W1:Y:S05]  /*155e0*/  LDSM.16.M88.4 R124, [R220+0x2000] ;  /* 0x00200000dc7c783b */ /* 0x000e6a0000000200 */
[----:B------:R-:W4:Y:S05]  /*155f0*/  LDSM.16.M88.4 R32, [R213+0x4800] ;  /* 0x00480000d520783b */ /* 0x000f2a0000000200 */
[----:B------:R-:W0:Y:S05]  /*15600*/  LDGDEPBAR ;  /* 0x00000000000079af */ /* 0x000e2a0000000000 */
[----:B------:R-:W5:Y:S05]  /*15610*/  LDSM.16.M88.4 R48, [R213+0x5000] ;  /* 0x00500000d530783b */ /* 0x000f6a0000000200 */
[----:B------:R-:W3:Y:S05]  /*15620*/  LDSM.16.M88.4 R64, [R213+0x5800] ;  /* 0x00580000d540783b */ /* 0x000eea0000000200 */
[----:B------:R-:W3:Y:S05]  /*15630*/  LDSM.16.M88.4 R80, [R213+0x6000] ;  /* 0x00600000d550783b */ /* 0x000eea0000000200 */
[----:B------:R-:W3:Y:S05]  /*15640*/  LDSM.16.M88.4 R96, [R213+0x6800] ;  /* 0x00680000d560783b */ /* 0x000eea0000000200 */
[----:B------:R-:W3:Y:S01]  /*15650*/  LDSM.16.M88.4 R112, [R213+0x7000] ;  /* 0x00700000d570783b */ /* 0x000ee20000000200 */
[-C--:B--2---:R-:W-:Y:S04]  /*15660*/  HMMA.16816.F32 R4, R128, R16.reuse, RZ ;  /* 0x000000108004723c */ /* 0x084fe800000018ff */
[----:B------:R-:W2:Y:S02]  /*15670*/  LDSM.16.M88.4 R200, [R213+0x7800] ;  /* 0x00780000d5c8783b */ /* 0x000ea40000000200 */
[C---:B-1----:R-:W-:Y:S03]  /*15680*/  HMMA.16816.F32 R8, R124.reuse, R16, RZ ;  /* 0x000000107c08723c */ /* 0x042fe600000018ff */
[----:B------:R-:W-:Y:S03]  /*15690*/  LDSM.16.M88.4 R204, [R223] ;  /* 0x00000000dfcc783b */ /* 0x000fe60000000200 */
[-C--:B------:R-:W-:Y:S02]  /*156a0*/  HMMA.16816.F32 R12, R124, R18.reuse, RZ ;  /* 0x000000127c0c723c */ /* 0x080fe400000018ff */
[----:B------:R-:W-:Y:S04]  /*156b0*/  LDSM.16.M88.4 R208, [R223+0x2000] ;  /* 0x00200000dfd0783b */ /* 0x000fe80000000200 */
        /* <DEDUP_REMOVED lines=9> */
[-C--:B---3--:R-:W-:Y:S06]  /*15750*/  HMMA.16816.F32 R52, R128, R64.reuse, RZ ;  /* 0x000000408034723c */ /* 0x088fec00000018ff */
        /* <DEDUP_REMOVED lines=15> */
[-C--:B--2---:R-:W-:Y:S06]  /*15850*/  HMMA.16816.F32 R116, R128, R200.reuse, RZ ;  /* 0x000000c88074723c */ /* 0x084fec00000018ff */
        /* <DEDUP_REMOVED lines=44> */
[----:B------:R-:W-:Y:S05]  /*15b20*/  LDSM.16.M88.4 R200, [R222] ;  /* 0x00000000dec8783b */ /* 0x000fea0000000200 */
        /* <DEDUP_REMOVED lines=94> */
.L_x_784:
[----:B------:R-:W-:Y:S01]  /*16110*/  LOP3.LUT R224, R224, 0xffffffdf, RZ, 0xc0, !PT ;  /* 0xffffffdfe0e07812 */ /* 0x000fe200078ec0ff */
[----:B------:R-:W1:Y:S01]  /*16120*/  S2R R2, SR_TID.X ;  /* 0x0000000000027919 */ /* 0x000e620000002100 */
[----:B------:R-:W-:Y:S01]  /*16130*/  IMAD.U32 R0, RZ, RZ, UR8 ;  /* 0x00000008ff007e24 */ /* 0x000fe2000f8e00ff */
[----:B------:R-:W-:Y:S01]  /*16140*/  UISETP.GT.AND UP0, UPT, UR8, UR10, UPT ;  /* 0x0000000a0800728c */ /* 0x000fe2000bf04270 */
[----:B------:R-:W-:Y:S01]  /*16150*/  @P3 LOP3.LUT R224, R224, 0x20, RZ, 0xfc, !PT ;  /* 0x00000020e0e03812 */ /* 0x000fe200078efcff */
[----:B------:R-:W-:Y:S01]  /*16160*/  STL [R1+0x110], R233 ;  /* 0x000110e901007387 */ /* 0x000fe20000100800 */
[----:B------:R-:W-:Y:S02]  /*16170*/  UMOV UR19, UR8 ;  /* 0x0000000800137c82 */ /* 0x000fe40008000000 */
[----:B------:R-:W-:Y:S01]  /*16180*/  LOP3.LUT R224, R224, 0xfffffffb, RZ, 0xc0, !PT ;  /* 0xfffffffbe0e07812 */ /* 0x000fe200078ec0ff */
[----:B------:R2:W-:Y:S04]  /*16190*/  STL [R1+0x10c], R223 ;  /* 0x00010cdf01007387 */ /* 0x0005e80000100800 */
[----:B------:R-:W-:Y:S04]  /*161a0*/  STL [R1+0x108], R222 ;  /* 0x000108de01007387 */ /* 0x000fe80000100800 */
[----:B------:R-:W-:Y:S04]  /*161b0*/  STL [R1+0x104], R221 ;  /* 0x000104dd01007387 */ /* 0x000fe80000100800 */
[----:B------:R-:W-:Y:S04]  /*161c0*/  STL [R1+0x100], R220 ;  /* 0x000100dc01007387 */ /* 0x000fe80000100800 */
[----:B------:R-:W-:Y:S04]  /*161d0*/  STL [R1+0xfc], R219 ;  /* 0x0000fcdb01007387 */ /* 0x000fe80000100800 */
[----:B------:R-:W-:Y:S01]  /*161e0*/  STL [R1+0xf8], R218 ;  /* 0x0000f8da01007387 */ /* 0x000fe20000100800 */
[----:B-1----:R-:W-:Y:S03]  /*161f0*/  IMAD.SHL.U32 R2, R2, 0x2, RZ ;  /* 0x0000000202027824 */ /* 0x002fe600078e00ff */
[----:B------:R-:W-:Y:S02]  /*16200*/  STL [R1+0xf4], R213 ;  /* 0x0000f4d501007387 */ /* 0x000fe40000100800 */
[----:B------:R-:W-:Y:S02]  /*16210*/  LOP3.LUT R2, R2, 0x6, RZ, 0xc0, !PT ;  /* 0x0000000602027812 */ /* 0x000fe400078ec0ff */
[----:B------:R1:W-:Y:S03]  /*16220*/  STL [R1+0xf0], R212 ;  /* 0x0000f0d401007387 */ /* 0x0003e60000100800 */
[----:B------:R-:W-:Y:S04]  /*16230*/  IMAD R0, R0, 0x80, R2 ;  /* 0x0000008000007824 */ /* 0x000fe800078e0202 */
[C---:B------:R-:W-:Y:S01]  /*16240*/  VIADD R2, R0.reuse, 0x1 ;  /* 0x0000000100027836 */ /* 0x040fe20000000000 */
[C---:B------:R-:W-:Y:S02]  /*16250*/  ISETP.GE.AND P4, PT, R0.reuse, R228, PT ;  /* 0x000000e40000720c */ /* 0x040fe40003f86270 */
[CC--:B------:R-:W-:Y:S02]  /*16260*/  ISETP.GE.AND P1, PT, R0.reuse, R227.reuse, PT ;  /* 0x000000e30000720c */ /* 0x0c0fe40003f26270 */
[----:B------:R-:W-:Y:S02]  /*16270*/  ISETP.GE.OR P3, PT, R0, R232, !P4 ;  /* 0x000000e80000720c */ /* 0x000fe40006766670 */
[C---:B------:R-:W-:Y:S02]  /*16280*/  ISETP.GE.AND P2, PT, R2.reuse, R228, PT ;  /* 0x000000e40200720c */ /* 0x040fe40003f46270 */
[----:B------:R-:W-:Y:S02]  /*16290*/  ISETP.GE.AND P0, PT, R2, R227, PT ;  /* 0x000000e30200720c */ /* 0x000fe40003f06270 */
[----:B------:R-:W-:Y:S02]  /*162a0*/  P2R R3, PR, RZ, 0x8 ;  /* 0x00000008ff037803 */ /* 0x000fe40000000000 */
[-C--:B------:R-:W-:Y:S02]  /*162b0*/  ISETP.GE.OR P4, PT, R0, R231.reuse, !P1 ;  /* 0x000000e70000720c */ /* 0x080fe40004f86670 */
[C---:B------:R-:W-:Y:S02]  /*162c0*/  ISETP.GE.OR P3, PT, R2.reuse, R232, !P2 ;  /* 0x000000e80200720c */ /* 0x040fe40005766670 */
[----:B------:R-:W-:Y:S02]  /*162d0*/  ISETP.GE.OR P1, PT, R2, R231, !P0 ;  /* 0x000000e70200720c */ /* 0x000fe40004726670 */
[----:B------:R-:W-:Y:S01]  /*162e0*/  ISETP.NE.AND P2, PT, R3, RZ, PT ;  /* 0x000000ff0300720c */ /* 0x000fe20003f45270 */
[C---:B------:R-:W-:Y:S01]  /*162f0*/  VIADD R3, R0.reuse, 0x8 ;  /* 0x0000000800037836 */ /* 0x040fe20000000000 */
[CC--:B------:R-:W-:Y:S02]  /*16300*/  ISETP.GE.AND P0, PT, R0.reuse, R226.reuse, PT ;  /* 0x000000e20000720c */ /* 0x0c0fe40003f06270 */
[----:B----4-:R-:W-:Y:S01]  /*16310*/  FSEL R203, R7, -INF , !P1 ;  /* 0xff80000007cb7808 */ /* 0x010fe20004800000 */
[----:B------:R-:W-:Y:S01]  /*16320*/  VIADD R7, R0, 0x61 ;  /* 0x0000006100077836 */ /* 0x000fe20000000000 */
[C---:B------:R-:W-:Y:S02]  /*16330*/  ISETP.GE.AND P6, PT, R2.reuse, R226, PT ;  /* 0x000000e20200720c */ /* 0x040fe40003fc6270 */
[-C--:B------:R-:W-:Y:S02]  /*16340*/  ISETP.GE.AND P5, PT, R2, R225.reuse, PT ;  /* 0x000000e10200720c */ /* 0x080fe40003fa6270 */
[----:B------:R-:W-:Y:S02]  /*16350*/  FSEL R200, R4, -INF , !P2 ;  /* 0xff80000004c87808 */ /* 0x000fe40005000000 */
[CC--:B------:R-:W-:Y:S02]  /*16360*/  ISETP.GE.OR P1, PT, R0.reuse, R230.reuse, !P0 ;  /* 0x000000e60000720c */ /* 0x0c0fe40004726670 */
[----:B------:R-:W-:Y:S02]  /*16370*/  ISETP.GE.AND P2, PT, R0, R225, PT ;  /* 0x000000e10000720c */ /* 0x000fe40003f46270 */
[C---:B------:R-:W-:Y:S02]  /*16380*/  ISETP.GE.OR P6, PT, R2.reuse, R230, !P6 ;  /* 0x000000e60200720c */ /* 0x040fe400077c6670 */
[-C--:B------:R-:W-:Y:S01]  /*16390*/  ISETP.GE.OR P5, PT, R2, R229.reuse, !P5 ;  /* 0x000000e50200720c */ /* 0x080fe20006fa6670 */
[----:B------:R-:W-:Y:S01]  /*163a0*/  VIADD R2, R0, 0x9 ;  /* 0x0000000900027836 */ /* 0x000fe20000000000 */
[----:B------:R-:W-:Y:S02]  /*163b0*/  FSEL R201, R8, -INF , !P1 ;  /* 0xff80000008c97808 */ /* 0x000fe40004800000 */
[----:B------:R-:W-:Y:S02]  /*163c0*/  ISETP.GE.OR P0, PT, R0, R229, !P2 ;  /* 0x000000e50000720c */ /* 0x000fe40005706670 */
[C---:B------:R-:W-:Y:S02]  /*163d0*/  ISETP.GE.AND P1, PT, R3.reuse, R226, PT ;  /* 0x000000e20300720c */ /* 0x040fe40003f26270 */
[----:B------:R-:W-:Y:S01]  /*163e0*/  FSEL R202, R6, -INF , !P4 ;  /* 0xff80000006ca7808 */ /* 0x000fe20006000000 */
[----:B------:R-:W-:Y:S01]  /*163f0*/  VIADD R6, R0, 0x68 ;  /* 0x0000006800067836 */ /* 0x000fe20000000000 */
[----:B------:R-:W-:Y:S02]  /*16400*/  FSEL R205, R10, -INF , !P0 ;  /* 0xff8000000acd7808 */ /* 0x000fe40004000000 */
[----:B------:R-:W-:Y:S02]  /*16410*/  ISETP.GE.OR P1, PT, R3, R230, !P1 ;  /* 0x000000e60300720c */ /* 0x000fe40004f26670 */
[----:B------:R-:W-:Y:S02]  /*16420*/  FSEL R210, R11, -INF , !P5 ;  /* 0xff8000000bd27808 */ /* 0x000fe40006800000 */
[C---:B------:R-:W-:Y:S02]  /*16430*/  ISETP.GE.AND P0, PT, R2.reuse, R226, PT ;  /* 0x000000e20200720c */ /* 0x040fe40003f06270 */
[C---:B------:R-:W-:Y:S02]  /*16440*/  ISETP.GE.AND P4, PT, R2.reuse, R225, PT ;  /* 0x000000e10200720c */ /* 0x040fe40003f86270 */
[----:B------:R-:W-:Y:S02]  /*16450*/  ISETP.GE.AND P5, PT, R2, R228, PT ;  /* 0x000000e40200720c */ /* 0x000fe40003fa6270 */
[----:B------:R-:W-:Y:S02]  /*16460*/  FSEL R207, R12, -INF , !P1 ;  /* 0xff8000000ccf7808 */ /* 0x000fe40004800000 */
[C---:B------:R-:W-:Y:S02]  /*16470*/  ISETP.GE.OR P0, PT, R2.reuse, R230, !P0 ;  /* 0x000000e60200720c */ /* 0x040fe40004706670 */
[C---:B------:R-:W-:Y:S02]  /*16480*/  ISETP.GE.OR P1, PT, R2.reuse, R229, !P4 ;  /* 0x000000e50200720c */ /* 0x040fe40006726670 */
[C---:B------:R-:W-:Y:S02]  /*16490*/  ISETP.GE.OR P4, PT, R2.reuse, R232, !P5 ;  /* 0x000000e80200720c */ /* 0x040fe40006f86670 */
[----:B------:R-:W-:Y:S02]  /*164a0*/  FSEL R206, R13, -INF , !P0 ;  /* 0xff8000000dce7808 */ /* 0x000fe40004000000 */
[----:B------:R-:W-:Y:S02]  /*164b0*/  ISETP.GE.AND P0, PT, R2, R227, PT ;  /* 0x000000e30200720c */ /* 0x000fe40003f06270 */
[----:B------:R-:W-:Y:S01]  /*164c0*/  FSEL R204, R5, -INF , !P3 ;  /* 0xff80000005cc7808 */ /* 0x000fe20005800000 */
[----:B------:R-:W-:Y:S01]  /*164d0*/  VIADD R5, R0, 0x69 ;  /* 0x0000006900057836 */ /* 0x000fe20000000000 */
[----:B------:R-:W-:Y:S02]  /*164e0*/  FSEL R9, R9, -INF , !P6 ;  /* 0xff80000009097808 */ /* 0x000fe40007000000 */
[----:B------:R-:W-:Y:S01]  /*164f0*/  ISETP.GE.OR P0, PT, R2, R231, !P0 ;  /* 0x000000e70200720c */ /* 0x000fe20004706670 */
[C---:B------:R-:W-:Y:S01]  /*16500*/  VIADD R2, R0.reuse, 0x11 ;  /* 0x0000001100027836 */ /* 0x040fe20000000000 */
[C---:B------:R-:W-:Y:S02]  /*16510*/  ISETP.GE.AND P2, PT, R3.reuse, R225, PT ;  /* 0x000000e10300720c */ /* 0x040fe40003f46270 */
[C---:B------:R-:W-:Y:S02]  /*16520*/  ISETP.GE.AND P3, PT, R3.reuse, R228, PT ;  /* 0x000000e40300720c */ /* 0x040fe40003f66270 */
[C---:B------:R-:W-:Y:S02]  /*16530*/  ISETP.GE.AND P6, PT, R3.reuse, R227, PT ;  /* 0x000000e30300720c */ /* 0x040fe40003fc6270 */
[C---:B------:R-:W-:Y:S02]  /*16540*/  ISETP.GE.OR P2, PT, R3.reuse, R229, !P2 ;  /* 0x000000e50300720c */ /* 0x040fe40005746670 */
[C---:B------:R-:W-:Y:S02]  /*16550*/  ISETP.GE.OR P3, PT, R3.reuse, R232, !P3 ;  /* 0x000000e80300720c */ /* 0x040fe40005f66670 */
[----:B------:R-:W-:Y:S01]  /*16560*/  ISETP.GE.OR P6, PT, R3, R231, !P6 ;  /* 0x000000e70300720c */ /* 0x000fe200077c6670 */
[----:B------:R-:W-:Y:S01]  /*16570*/  VIADD R3, R0, 0x10 ;  /* 0x0000001000037836 */ /* 0x000fe20000000000 */
[----:B------:R-:W-:Y:S02]  /*16580*/  @P4 LOP3.LUT R224, R224, 0x4, RZ, 0xfc, !PT ;  /* 0x00000004e0e04812 */ /* 0x000fe400078efcff */
[----:B------:R-:W-:Y:S02]  /*16590*/  FSEL R209, R14, -INF , !P2 ;  /* 0xff8000000ed17808 */ /* 0x000fe40005000000 */
[----:B------:R-:W-:Y:S02]  /*165a0*/  LOP3.LUT R224, R224, 0xfffffffd, RZ, 0xc0, !PT ;  /* 0xfffffffde0e07812 */ /* 0x000fe400078ec0ff */
[----:B------:R-:W-:Y:S02]  /*165b0*/  ISETP.GE.AND P4, PT, R3, R228, PT ;  /* 0x000000e40300720c */ /* 0x000fe40003f86270 */
[----:B------:R-:W-:Y:S02]  /*165c0*/  FSEL R208, R15, -INF , !P1 ;  /* 0xff8000000fd07808 */ /* 0x000fe40004800000 */
[C---:B------:R-:W-:Y:S02]  /*165d0*/  ISETP.GE.AND P2, PT, R3.reuse, R227, PT ;  /* 0x000000e30300720c */ /* 0x040fe40003f46270 */
[----:B------:R-:W-:Y:S02]  /*165e0*/  @P0 LOP3.LUT R224, R224, 0x2, RZ, 0xfc, !PT ;  /* 0x00000002e0e00812 */ /* 0x000fe400078efcff */
[C---:B------:R-:W-:Y:S02]  /*165f0*/  ISETP.GE.AND P1, PT, R3.reuse, R226, PT ;  /* 0x000000e20300720c */ /* 0x040fe40003f26270 */
[C---:B------:R-:W-:Y:S02]  /*16600*/  ISETP.GE.OR P5, PT, R3.reuse, R232, !P4 ;  /* 0x000000e80300720c */ /* 0x040fe400067a6670 */
[----:B------:R-:W-:Y:S02]  /*16610*/  FSEL R16, R16, -INF , !P3 ;  /* 0xff80000010107808 */ /* 0x000fe40005800000 */
[C---:B------:R-:W-:Y:S02]  /*16620*/  ISETP.GE.OR P4, PT, R3.reuse, R231, !P2 ;  /* 0x000000e70300720c */ /* 0x040fe40005786670 */
[C---:B------:R-:W-:Y:S02]  /*16630*/  LOP3.LUT P2, RZ, R224.reuse, 0x2, RZ, 0xc0, !PT ;  /* 0x00000002e0ff7812 */ /* 0x040fe4000784c0ff */
[C---:B------:R-:W-:Y:S02]  /*16640*/  ISETP.GE.OR P3, PT, R3.reuse, R230, !P1 ;  /* 0x000000e60300720c */ /* 0x040fe40004f66670 */
[----:B------:R-:W-:Y:S02]  /*16650*/  LOP3.LUT P1, RZ, R224, 0x4, RZ, 0xc0, !PT ;  /* 0x00000004e0ff7812 */ /* 0x000fe4000782c0ff */
[----:B------:R-:W-:Y:S02]  /*16660*/  ISETP.GE.AND P0, PT, R3, R225, PT ;  /* 0x000000e10300720c */ /* 0x000fe40003f06270 */
[----:B------:R-:W-:Y:S02]  /*16670*/  FSEL R19, R19, -INF , !P2 ;  /* 0xff80000013137808 */ /* 0x000fe40005000000 */
[----:B------:R-:W-:Y:S02]  /*16680*/  FSEL R18, R18, -INF , !P6 ;  /* 0xff80000012127808 */ /* 0x000fe40007000000 */
[----:B------:R-:W-:Y:S02]  /*16690*/  FSEL R17, R17, -INF , !P1 ;  /* 0xff80000011117808 */ /* 0x000fe40004800000 */
[----:B------:R-:W-:Y:S02]  /*166a0*/  ISETP.GE.AND P2, PT, R2, R228, PT ;  /* 0x000000e40200720c */ /* 0x000fe40003f46270 */
[----:B------:R-:W-:Y:S01]  /*166b0*/  ISETP.GE.OR P6, PT, R3, R229, !P0 ;  /* 0x000000e50300720c */ /* 0x000fe200047c6670 */
[----:B------:R-:W-:Y:S01]  /*166c0*/  VIADD R3, R0, 0x18 ;  /* 0x0000001800037836 */ /* 0x000fe20000000000 */
[C---:B------:R-:W-:Y:S02]  /*166d0*/  ISETP.GE.AND P1, PT, R2.reuse, R227, PT ;  /* 0x000000e30200720c */ /* 0x040fe40003f26270 */
[----:B------:R-:W-:Y:S02]  /*166e0*/  ISETP.GE.AND P0, PT, R2, R226, PT ;  /* 0x000000e20200720c */ /* 0x000fe40003f06270 */
[----:B------:R-:W-:Y:S02]  /*166f0*/  FSEL R20, R20, -INF , !P5 ;  /* 0xff80000014147808 */ /* 0x000fe40006800000 */
[----:B------:R-:W-:Y:S02]  /*16700*/  ISETP.GE.OR P5, PT, R2, R232, !P2 ;  /* 0x000000e80200720c */ /* 0x000fe400057a6670 */
[----:B------:R-:W-:Y:S02]  /*16710*/  FSEL R22, R22, -INF , !P4 ;  /* 0xff80000016167808 */ /* 0x000fe40006000000 */
[C---:B------:R-:W-:Y:S02]  /*16720*/  ISETP.GE.OR P2, PT, R2.reuse, R231, !P1 ;  /* 0x000000e70200720c */ /* 0x040fe40004f46670 */
[C---:B------:R-:W-:Y:S02]  /*16730*/  ISETP.GE.AND P4, PT, R2.reuse, R225, PT ;  /* 0x000000e10200720c */ /* 0x040fe40003f86270 */
[C---:B------:R-:W-:Y:S02]  /*16740*/  ISETP.GE.OR P1, PT, R2.reuse, R230, !P0 ;  /* 0x000000e60200720c */ /* 0x040fe40004726670 */
[----:B------:R-:W-:Y:S01]  /*16750*/  ISETP.GE.OR P0, PT, R2, R229, !P4 ;  /* 0x000000e50200720c */ /* 0x000fe20006706670 */
[----:B------:R-:W-:Y:S01]  /*16760*/  VIADD R2, R0, 0x19 ;  /* 0x0000001900027836 */ /* 0x000fe20000000000 */
[----:B------:R-:W-:Y:S02]  /*16770*/  FSEL R235, R25, -INF , !P1 ;  /* 0xff80000019eb7808 */ /* 0x000fe40004800000 */
[----:B------:R-:W-:Y:S02]  /*16780*/  ISETP.GE.AND P1, PT, R3, R226, PT ;  /* 0x000000e20300720c */ /* 0x000fe40003f26270 */
        /* <DEDUP_REMOVED lines=12> */
[----:B------:R-:W-:Y:S02]  /*16850*/  FSEL R23, R23, -INF , !P2 ;  /* 0xff80000017177808 */ /* 0x000fe40005000000 */
[----:B------:R-:W-:Y:S02]  /*16860*/  FSEL R236, R24, -INF , !P3 ;  /* 0xff80000018ec7808 */ /* 0x000fe40005800000 */
[----:B------:R-:W-:Y:S02]  /*16870*/  FSEL R237, R26, -INF , !P6 ;  /* 0xff8000001aed7808 */ /* 0x000fe40007000000 */
[----:B------:R-:W-:Y:S01]  /*16880*/  ISETP.GE.OR P0, PT, R2, R231, !P0 ;  /* 0x000000e70200720c */ /* 0x000fe20004706670 */
[----:B------:R-:W-:Y:S01]  /*16890*/  VIADD R2, R0, 0x21 ;  /* 0x0000002100027836 */ /* 0x000fe20000000000 */
[C---:B------:R-:W-:Y:S02]  /*168a0*/  ISETP.GE.AND P2, PT, R3.reuse, R225, PT ;  /* 0x000000e10300720c */ /* 0x040fe40003f46270 */
[C---:B------:R-:W-:Y:S02]  /*168b0*/  ISETP.GE.AND P3, PT, R3.reuse, R228, PT ;  /* 0x000000e40300720c */ /* 0x040fe40003f66270 */
[C---:B------:R-:W-:Y:S02]  /*168c0*/  ISETP.GE.AND P6, PT, R3.reuse, R227, PT ;  /* 0x000000e30300720c */ /* 0x040fe40003fc6270 */
[----:B------:R-:W-:Y:S02]  /*168d0*/  LOP3.LUT R224, R224, 0xfffffffb, RZ, 0xc0, !PT ;  /* 0xfffffffbe0e07812 */ /* 0x000fe400078ec0ff */
        /* <DEDUP_REMOVED lines=22> */
[C---:B------:R-:W-:Y:S02]  /*16a40*/  ISETP.GE.AND P2, PT, R2.reuse, R228, PT ;  /* 0x000000e40200720c */ /* 0x040fe40003f46270 */
[----:B------:R-:W-:Y:S02]  /*16a50*/  ISETP.GE.AND P1, PT, R2, R227, PT ;  /* 0x000000e30200720c */ /* 0x000fe40003f26270 */
[----:B------:R-:W-:Y:S01]  /*16a60*/  ISETP.GE.OR P6, PT, R3, R229, !P0 ;  /* 0x000000e50300720c */ /* 0x000fe200047c6670 */
[----:B------:R-:W-:Y:S01]  /*16a70*/  VIADD R3, R0, 0x28 ;  /* 0x0000002800037836 */ /* 0x000fe20000000000 */
[----:B------:R-:W-:Y:S02]  /*16a80*/  ISETP.GE.AND P0, PT, R2, R226, PT ;  /* 0x000000e20200720c */ /* 0x000fe40003f06270 */
[----:B------:R-:W-:Y:S02]  /*16a90*/  FSEL R36, R36, -INF , !P5 ;  /* 0xff80000024247808 */ /* 0x000fe40006800000 */
[C---:B------:R-:W-:Y:S02]  /*16aa0*/  ISETP.GE.OR P5, PT, R2.reuse, R232, !P2 ;  /* 0x000000e80200720c */ /* 0x040fe400057a6670 */
[----:B------:R-:W-:Y:S02]  /*16ab0*/  ISETP.GE.OR P2, PT, R2, R231, !P1 ;  /* 0x000000e70200720c */ /* 0x000fe40004f46670 */
[----:B------:R-:W-:Y:S02]  /*16ac0*/  FSEL R38, R38, -INF , !P4 ;  /* 0xff80000026267808 */ /* 0x000fe40006000000 */
[C---:B------:R-:W-:Y:S02]  /*16ad0*/  ISETP.GE.OR P1, PT, R2.reuse, R230, !P0 ;  /* 0x000000e60200720c */ /* 0x040fe40004726670 */
[C---:B------:R-:W-:Y:S02]  /*16ae0*/  ISETP.GE.AND P4, PT, R2.reuse, R225, PT ;  /* 0x000000e10200720c */ /* 0x040fe40003f86270 */
[----:B------:R-:W-:Y:S02]  /*16af0*/  FSEL R243, R41, -INF , !P1 ;  /* 0xff80000029f37808 */ /* 0x000fe40004800000 */
[----:B------:R-:W-:Y:S01]  /*16b00*/  ISETP.GE.OR P0, PT, R2, R229, !P4 ;  /* 0x000000e50200720c */ /* 0x000fe20006706670 */
[----:B------:R-:W-:Y:S01]  /*16b10*/  VIADD R2, R0, 0x29 ;  /* 0x0000002900027836 */ /* 0x000fe20000000000 */
        /* <DEDUP_REMOVED lines=14> */
[----:B------:R-:W-:Y:S01]  /*16c00*/  ISETP.GE.OR P0, PT, R2, R231, !P0 ;  /* 0x000000e70200720c */ /* 0x000fe20004706670 */
[----:B------:R-:W-:Y:S01]  /*16c10*/  VIADD R2, R0, 0x31 ;  /* 0x0000003100027836 */ /* 0x000fe20000000000 */
[----:B------:R-:W-:Y:S02]  /*16c20*/  FSEL R39, R39, -INF , !P2 ;  /* 0xff80000027277808 */ /* 0x000fe40005000000 */
[----:B------:R-:W-:Y:S02]  /*16c30*/  FSEL R246, R42, -INF , !P6 ;  /* 0xff8000002af67808 */ /* 0x000fe40007000000 */
[C---:B------:R-:W-:Y:S02]  /*16c40*/  ISETP.GE.AND P3, PT, R3.reuse, R228, PT ;  /* 0x000000e40300720c */ /* 0x040fe40003f66270 */
[C---:B------:R-:W-:Y:S02]  /*16c50*/  ISETP.GE.AND P6, PT, R3.reuse, R227, PT ;  /* 0x000000e30300720c */ /* 0x040fe40003fc6270 */
[C---:B------:R-:W-:Y:S02]  /*16c60*/  ISETP.GE.AND P2, PT, R3.reuse, R225, PT ;  /* 0x000000e10300720c */ /* 0x040fe40003f46270 */
[----:B------:R-:W-:Y:S02]  /*16c70*/  LOP3.LUT R224, R224, 0xfffffffb, RZ, 0xc0, !PT ;  /* 0xfffffffbe0e07812 */ /* 0x000fe400078ec0ff */
[C---:B------:R-:W-:Y:S02]  /*16c80*/  ISETP.GE.OR P3, PT, R3.reuse, R232, !P3 ;  /* 0x000000e80300720c */ /* 0x040fe40005f66670 */
[C---:B------:R-:W-:Y:S02]  /*16c90*/  ISETP.GE.OR P6, PT, R3.reuse, R231, !P6 ;  /* 0x000000e70300720c */ /* 0x040fe400077c6670 */
[----:B------:R-:W-:Y:S02]  /*16ca0*/  @P4 LOP3.LUT R224, R224, 0x4, RZ, 0xfc, !PT ;  /* 0x00000004e0e04812 */ /* 0x000fe400078efcff */
[----:B------:R-:W-:Y:S01]  /*16cb0*/  ISETP.GE.OR P2, PT, R3, R229, !P2 ;  /* 0x000000e50300720c */ /* 0x000fe20005746670 */
[----:B------:R-:W-:Y:S01]  /*16cc0*/  VIADD R3, R0, 0x30 ;  /* 0x0000003000037836 */ /* 0x000fe20000000000 */
[----:B------:R-:W-:Y:S02]  /*16cd0*/  LOP3.LUT R224, R224, 0xfffffffd, RZ, 0xc0, !PT ;  /* 0xfffffffde0e07812 */ /* 0x000fe400078ec0ff */
[----:B------:R-:W-:Y:S02]  /*16ce0*/  FSEL R252, R46, -INF , !P2 ;  /* 0xff8000002efc7808 */ /* 0x000fe40005000000 */
[C---:B------:R-:W-:Y:S02]  /*16cf0*/  ISETP.GE.AND P4, PT, R3.reuse, R228, PT ;  /* 0x000000e40300720c */ /* 0x040fe40003f86270 */
[----:B------:R-:W-:Y:S02]  /*16d00*/  ISETP.GE.AND P2, PT, R3, R227, PT ;  /* 0x000000e30300720c */ /* 0x000fe40003f46270 */
[----:B------:R-:W-:Y:S02]  /*16d10*/  FSEL R47, R47, -INF , !P1 ;  /* 0xff8000002f2f7808 */ /* 0x000fe40004800000 */
[C---:B------:R-:W-:Y:S02]  /*16d20*/  ISETP.GE.AND P1, PT, R3.reuse, R226, PT ;  /* 0x000000e20300720c */ /* 0x040fe40003f26270 */
[----:B------:R-:W-:Y:S02]  /*16d30*/  @P0 LOP3.LUT R224, R224, 0x2, RZ, 0xfc, !PT ;  /* 0x00000002e0e00812 */ /* 0x000fe400078efcff */
[C---:B------:R-:W-:Y:S02]  /*16d40*/  ISETP.GE.OR P5, PT, R3.reuse, R232, !P4 ;  /* 0x000000e80300720c */ /* 0x040fe400067a6670 */
[C---:B------:R-:W-:Y:S02]  /*16d50*/  ISETP.GE.OR P4, PT, R3.reuse, R231, !P2 ;  /* 0x000000e70300720c */ /* 0x040fe40005786670 */
[----:B------:R-:W-:Y:S02]  /*16d60*/  FSEL R48, R48, -INF , !P3 ;  /* 0xff80000030307808 */ /* 0x000fe40005800000 */
[C---:B------:R-:W-:Y:S02]  /*16d70*/  LOP3.LUT P2, RZ, R224.reuse, 0x2, RZ, 0xc0, !PT ;  /* 0x00000002e0ff7812 */ /* 0x040fe4000784c0ff */
[C---:B------:R-:W-:Y:S02]  /*16d80*/  ISETP.GE.OR P3, PT, R3.reuse, R230, !P1 ;  /* 0x000000e60300720c */ /* 0x040fe40004f66670 */
[----:B------:R-:W-:Y:S02]  /*16d90*/  LOP3.LUT P1, RZ, R224, 0x4, RZ, 0xc0, !PT ;  /* 0x00000004e0ff7812 */ /* 0x000fe4000782c0ff */
[----:B------:R-:W-:Y:S02]  /*16da0*/  ISETP.GE.AND P0, PT, R3, R225, PT ;  /* 0x000000e10300720c */ /* 0x000fe40003f06270 */
[----:B------:R-:W-:Y:S02]  /*16db0*/  FSEL R51, R51, -INF , !P2 ;  /* 0xff80000033337808 */ /* 0x000fe40005000000 */
[----:B------:R-:W-:Y:S02]  /*16dc0*/  ISETP.GE.AND P2, PT, R2, R228, PT ;  /* 0x000000e40200720c */ /* 0x000fe40003f46270 */
[----:B------:R-:W-:Y:S02]  /*16dd0*/  FSEL R50, R50, -INF , !P6 ;  /* 0xff80000032327808 */ /* 0x000fe40007000000 */
[----:B------:R-:W-:Y:S02]  /*16de0*/  FSEL R49, R49, -INF , !P1 ;  /* 0xff80000031317808 */ /* 0x000fe40004800000 */
        /* <DEDUP_REMOVED lines=58> */
[----:B------:R-:W-:Y:S01]  /*17190*/  ISETP.GE.OR P6, PT, R3, R229, !P0 ;  /* 0x000000e50300720c */ /* 0x000fe200047c6670 */
[----:B------:R-:W-:Y:S01]  /*171a0*/  VIADD R3, R0, 0x48 ;  /* 0x0000004800037836 */ /* 0x000fe20000000000 */
[C---:B------:R-:W-:Y:S02]  /*171b0*/  ISETP.GE.AND P1, PT, R2.reuse, R227, PT ;  /* 0x000000e30200720c */ /* 0x040fe40003f26270 */
        /* <DEDUP_REMOVED lines=10> */
[----:B------:R-:W-:Y:S01]  /*17260*/  ISETP.GE.AND P1, PT, R3, R226, PT ;  /* 0x000000e20300720c */ /* 0x000fe20003f26270 */
[----:B------:R-:W-:Y:S01]  /*17270*/  STL [R1+0x14], R73 ;  /* 0x0000144901007387 */ /* 0x000fe20000100800 */
[----:B------:R-:W-:Y:S02]  /*17280*/  FSEL R75, R75, -INF , !P0 ;  /* 0xff8000004b4b7808 */ /* 0x000fe40004000000 */
[----:B------:R-:W-:Y:S02]  /*17290*/  ISETP.GE.OR P1, PT, R3, R230, !P1 ;  /* 0x000000e60300720c */ /* 0x000fe40004f26670 */
[----:B------:R-:W-:Y:S02]  /*172a0*/  FSEL R12, R69, -INF , !P5 ;  /* 0xff800000450c7808 */ /* 0x000fe40006800000 */
[C---:B------:R-:W-:Y:S02]  /*172b0*/  ISETP.GE.AND P0, PT, R2.reuse, R226, PT ;  /* 0x000000e20200720c */ /* 0x040fe40003f06270 */
[C---:B------:R-:W-:Y:S02]  /*172c0*/  ISETP.GE.AND P4, PT, R2.reuse, R225, PT ;  /* 0x000000e10200720c */ /* 0x040fe40003f86270 */
[----:B------:R-:W-:Y:S02]  /*172d0*/  ISETP.GE.AND P5, PT, R2, R228, PT ;  /* 0x000000e40200720c */ /* 0x000fe40003fa6270 */
[----:B--2---:R-:W-:Y:S02]  /*172e0*/  FSEL R223, R76, -INF , !P1 ;  /* 0xff8000004cdf7808 */ /* 0x004fe40004800000 */
[C---:B------:R-:W-:Y:S02]  /*172f0*/  ISETP.GE.OR P0, PT, R2.reuse, R230, !P0 ;  /* 0x000000e60200720c */ /* 0x040fe40004706670 */
[C---:B------:R-:W-:Y:S02]  /*17300*/  ISETP.GE.OR P1, PT, R2.reuse, R229, !P4 ;  /* 0x000000e50200720c */ /* 0x040fe40006726670 */
[C---:B------:R-:W-:Y:S02]  /*17310*/  ISETP.GE.OR P4, PT, R2.reuse, R232, !P5 ;  /* 0x000000e80200720c */ /* 0x040fe40006f86670 */
[----:B-1----:R-:W-:Y:S02]  /*17320*/  FSEL R212, R77, -INF , !P0 ;  /* 0xff8000004dd47808 */ /* 0x002fe40004000000 */
[----:B------:R-:W-:Y:S02]  /*17330*/  ISETP.GE.AND P0, PT, R2, R227, PT ;  /* 0x000000e30200720c */ /* 0x000fe40003f06270 */
[----:B------:R-:W-:Y:S02]  /*17340*/  FSEL R74, R74, -INF , !P6 ;  /* 0xff8000004a4a7808 */ /* 0x000fe40007000000 */
[----:B------:R-:W-:Y:S02]  /*17350*/  FSEL R57, R72, -INF , !P3 ;  /* 0xff80000048397808 */ /* 0x000fe40005800000 */
[----:B------:R-:W-:Y:S01]  /*17360*/  ISETP.GE.OR P0, PT, R2, R231, !P0 ;  /* 0x000000e70200720c */ /* 0x000fe20004706670 */
[----:B------:R-:W-:Y:S01]  /*17370*/  VIADD R2, R0, 0x51 ;  /* 0x0000005100027836 */ /* 0x000fe20000000000 */
[----:B------:R-:W-:Y:S01]  /*17380*/  FSEL R13, R71, -INF , !P2 ;  /* 0xff800000470d7808 */ /* 0x000fe20005000000 */
[----:B------:R-:W-:Y:S01]  /*17390*/  STL [R1+0x20], R74 ;  /* 0x0000204a01007387 */ /* 0x000fe20000100800 */
[C---:B------:R-:W-:Y:S02]  /*173a0*/  ISETP.GE.AND P3, PT, R3.reuse, R228, PT ;  /* 0x000000e40300720c */ /* 0x040fe40003f66270 */
[C---:B------:R-:W-:Y:S01]  /*173b0*/  ISETP.GE.AND P6, PT, R3.reuse, R227, PT ;  /* 0x000000e30300720c */ /* 0x040fe20003fc6270 */
[----:B------:R-:W-:Y:S01]  /*173c0*/  STL [R1+0x24], R75 ;  /* 0x0000244b01007387 */ /* 0x000fe20000100800 */
        /* <DEDUP_REMOVED lines=30> */
[----:B------:R-:W-:Y:S02]  /*175b0*/  FSEL R11, R84, -INF , !P5 ;  /* 0xff800000540b7808 */ /* 0x000fe40006800000 */
[C---:B------:R-:W-:Y:S02]  /*175c0*/  ISETP.GE.AND P4, PT, R2.reuse, R225, PT ;  /* 0x000000e10200720c */ /* 0x040fe40003f86270 */
[C---:B------:R-:W-:Y:S02]  /*175d0*/  ISETP.GE.OR P5, PT, R2.reuse, R232, !P2 ;  /* 0x000000e80200720c */ /* 0x040fe400057a6670 */
[C---:B------:R-:W-:Y:S02]  /*175e0*/  ISETP.GE.OR P2, PT, R2.reuse, R231, !P1 ;  /* 0x000000e70200720c */ /* 0x040fe40004f46670 */
[----:B------:R-:W-:Y:S02]  /*175f0*/  ISETP.GE.OR P1, PT, R2, R230, !P0 ;  /* 0x000000e60200720c */ /* 0x000fe40004726670 */
[----:B------:R-:W-:Y:S02]  /*17600*/  FSEL R56, R88, -INF , !P3 ;  /* 0xff80000058387808 */ /* 0x000fe40005800000 */
[C---:B------:R-:W-:Y:S02]  /*17610*/  ISETP.GE.AND P3, PT, R3.reuse, R228, PT ;  /* 0x000000e40300720c */ /* 0x040fe40003f66270 */
[----:B------:R-:W-:Y:S01]  /*17620*/  ISETP.GE.OR P0, PT, R2, R229, !P4 ;  /* 0x000000e50200720c */ /* 0x000fe20006706670 */
[----:B------:R-:W-:Y:S01]  /*17630*/  VIADD R2, R0, 0x59 ;  /* 0x0000005900027836 */ /* 0x000fe20000000000 */
[----:B------:R-:W-:Y:S02]  /*17640*/  ISETP.GE.OR P3, PT, R3, R232, !P3 ;  /* 0x000000e80300720c */ /* 0x000fe40005f66670 */
[----:B------:R-:W-:Y:S02]  /*17650*/  FSEL R61, R91, -INF , !P0 ;  /* 0xff8000005b3d7808 */ /* 0x000fe40004000000 */
[CC--:B------:R-:W-:Y:S02]  /*17660*/  ISETP.GE.AND P0, PT, R2.reuse, R226.reuse, PT ;  /* 0x000000e20200720c */ /* 0x0c0fe40003f06270 */
[----:B------:R-:W-:Y:S02]  /*17670*/  FSEL R233, R89, -INF , !P1 ;  /* 0xff80000059e97808 */ /* 0x000fe40004800000 */
[----:B------:R-:W-:Y:S02]  /*17680*/  ISETP.GE.AND P1, PT, R3, R226, PT ;  /* 0x000000e20300720c */ /* 0x000fe40003f26270 */
[----:B------:R-:W-:Y:S02]  /*17690*/  ISETP.GE.OR P0, PT, R2, R230, !P0 ;  /* 0x000000e60200720c */ /* 0x000fe40004706670 */
[----:B------:R-:W-:Y:S02]  /*176a0*/  FSEL R85, R85, -INF , !P5 ;  /* 0xff80000055557808 */ /* 0x000fe40006800000 */
[----:B------:R-:W-:Y:S02]  /*176b0*/  LOP3.LUT R224, R224, 0xfffffffe, RZ, 0xc0, !PT ;  /* 0xfffffffee0e07812 */ /* 0x000fe400078ec0ff */
[C---:B------:R-:W-:Y:S02]  /*176c0*/  ISETP.GE.AND P5, PT, R2.reuse, R228, PT ;  /* 0x000000e40200720c */ /* 0x040fe40003fa6270 */
[----:B------:R-:W-:Y:S02]  /*176d0*/  FSEL R222, R93, -INF , !P0 ;  /* 0xff8000005dde7808 */ /* 0x000fe40004000000 */
[----:B------:R-:W-:Y:S02]  /*176e0*/  ISETP.GE.OR P1, PT, R3, R230, !P1 ;  /* 0x000000e60300720c */ /* 0x000fe40004f26670 */
[C---:B------:R-:W-:Y:S02]  /*176f0*/  ISETP.GE.AND P4, PT, R2.reuse, R225, PT ;  /* 0x000000e10200720c */ /* 0x040fe40003f86270 */
[----:B------:R-:W-:Y:S02]  /*17700*/  ISETP.GE.AND P0, PT, R2, R227, PT ;  /* 0x000000e30200720c */ /* 0x000fe40003f06270 */
[----:B------:R-:W-:Y:S02]  /*17710*/  @P3 LOP3.LUT R224, R224, 0x1, RZ, 0xfc, !PT ;  /* 0x00000001e0e03812 */ /* 0x000fe400078efcff */
[----:B------:R-:W-:Y:S02]  /*17720*/  ISETP.GE.OR P3, PT, R2, R232, !P5 ;  /* 0x000000e80200720c */ /* 0x000fe40006f66670 */
[----:B------:R-:W-:Y:S02]  /*17730*/  FSEL R79, R90, -INF , !P6 ;  /* 0xff8000005a4f7808 */ /* 0x000fe40007000000 */
[----:B------:R-:W-:Y:S02]  /*17740*/  FSEL R92, R92, -INF , !P1 ;  /* 0xff8000005c5c7808 */ /* 0x000fe40004800000 */
[----:B------:R-:W-:Y:S02]  /*17750*/  FSEL R87, R87, -INF , !P2 ;  /* 0xff80000057577808 */ /* 0x000fe40005000000 */
[C---:B------:R-:W-:Y:S02]  /*17760*/  ISETP.GE.AND P2, PT, R3.reuse, R225, PT ;  /* 0x000000e10300720c */ /* 0x040fe40003f46270 */
[C---:B------:R-:W-:Y:S02]  /*17770*/  ISETP.GE.AND P6, PT, R3.reuse, R227, PT ;  /* 0x000000e30300720c */ /* 0x040fe40003fc6270 */
[C---:B------:R-:W-:Y:S02]  /*17780*/  ISETP.GE.OR P1, PT, R2.reuse, R229, !P4 ;  /* 0x000000e50200720c */ /* 0x040fe40006726670 */
[----:B------:R-:W-:Y:S01]  /*17790*/  ISETP.GE.OR P5, PT, R2, R231, !P0 ;  /* 0x000000e70200720c */ /* 0x000fe200047a6670 */
[----:B------:R-:W-:Y:S01]  /*177a0*/  VIADD R2, R0, 0x60 ;  /* 0x0000006000027836 */ /* 0x000fe20000000000 */
[C---:B------:R-:W-:Y:S02]  /*177b0*/  ISETP.GE.OR P2, PT, R3.reuse, R229, !P2 ;  /* 0x000000e50300720c */ /* 0x040fe40005746670 */
[----:B------:R-:W-:Y:S02]  /*177c0*/  ISETP.GE.OR P6, PT, R3, R231, !P6 ;  /* 0x000000e70300720c */ /* 0x000fe400077c6670 */
[----:B------:R-:W-:Y:S02]  /*177d0*/  FSEL R3, R95, -INF , !P1 ;  /* 0xff8000005f037808 */ /* 0x000fe40004800000 */
[----:B------:R-:W-:Y:S02]  /*177e0*/  ISETP.GE.AND P1, PT, R2, R226, PT ;  /* 0x000000e20200720c */ /* 0x000fe40003f26270 */
[----:B------:R-:W-:Y:S02]  /*177f0*/  LOP3.LUT P0, RZ, R224, 0x1, RZ, 0xc0, !PT ;  /* 0x00000001e0ff7812 */ /* 0x000fe4000780c0ff */
[----:B------:R-:W-:Y:S02]  /*17800*/  ISETP.GE.OR P1, PT, R2, R230, !P1 ;  /* 0x000000e60200720c */ /* 0x000fe40004f26670 */
[----:B------:R-:W-:Y:S02]  /*17810*/  FSEL R4, R94, -INF , !P2 ;  /* 0xff8000005e047808 */ /* 0x000fe40005000000 */
[----:B------:R-:W-:Y:S02]  /*17820*/  FSEL R96, R96, -INF , !P0 ;  /* 0xff80000060607808 */ /* 0x000fe40004000000 */
[----:B------:R-:W-:Y:S01]  /*17830*/  ISETP.GE.AND P0, PT, R2, R225, PT ;  /* 0x000000e10200720c */ /* 0x000fe20003f06270 */
[----:B------:R1:W-:Y:S01]  /*17840*/  STL [R1+0x48], R4 ;  /* 0x0000480401007387 */ /* 0x0003e20000100800 */
[----:B------:R-:W-:Y:S02]  /*17850*/  LOP3.LUT R224, R224, 0xfffffffb, RZ, 0xc0, !PT ;  /* 0xfffffffbe0e07812 */ /* 0x000fe400078ec0ff */
[C---:B------:R-:W-:Y:S01]  /*17860*/  ISETP.GE.OR P0, PT, R2.reuse, R229, !P0 ;  /* 0x000000e50200720c */ /* 0x040fe20004706670 */
[----:B------:R2:W-:Y:S01]  /*17870*/  STL [R1+0x4c], R3 ;  /* 0x00004c0301007387 */ /* 0x0005e20000100800 */
[----:B------:R-:W-:Y:S02]  /*17880*/  ISETP.GE.AND P2, PT, R2, R227, PT ;  /* 0x000000e30200720c */ /* 0x000fe40003f46270 */
[----:B------:R-:W-:Y:S01]  /*17890*/  @P1 LOP3.LUT R224, R224, 0x4, RZ, 0xfc, !PT ;  /* 0x00000004e0e01812 */ /* 0x000fe200078efcff */
[----:B------:R3:W-:Y:S01]  /*178a0*/  STL [R1+0x114], R228 ;  /* 0x000114e401007387 */ /* 0x0007e20000100800 */
[-C--:B------:R-:W-:Y:S02]  /*178b0*/  ISETP.GE.AND P4, PT, R2, R228.reuse, PT ;  /* 0x000000e40200720c */ /* 0x080fe40003f86270 */
[----:B------:R-:W-:Y:S02]  /*178c0*/  LOP3.LUT R224, R224, 0xfffffff7, RZ, 0xc0, !PT ;  /* 0xfffffff7e0e07812 */ /* 0x000fe400078ec0ff */
[C---:B------:R-:W-:Y:S02]  /*178d0*/  ISETP.GE.AND P1, PT, R7.reuse, R228, PT ;  /* 0x000000e40700720c */ /* 0x040fe40003f26270 */
[----:B------:R-:W-:Y:S02]  /*178e0*/  ISETP.GE.OR P2, PT, R2, R231, !P2 ;  /* 0x000000e70200720c */ /* 0x000fe40005746670 */
[----:B------:R-:W-:Y:S02]  /*178f0*/  @P0 LOP3.LUT R224, R224, 0x8, RZ, 0xfc, !PT ;  /* 0x00000008e0e00812 */ /* 0x000fe400078efcff */
[C---:B------:R-:W-:Y:S02]  /*17900*/  ISETP.GE.AND P0, PT, R7.reuse, R227, PT ;  /* 0x000000e30700720c */ /* 0x040fe40003f06270 */
[-C--:B------:R-:W-:Y:S01]  /*17910*/  ISETP.GE.OR P4, PT, R2, R232.reuse, !P4 ;  /* 0x000000e80200720c */ /* 0x080fe20006786670 */
[C---:B------:R-:W-:Y:S01]  /*17920*/  VIADD R2, R0.reuse, 0x78 ;  /* 0x0000007800027836 */ /* 0x040fe20000000000 */
[C---:B------:R-:W-:Y:S02]  /*17930*/  ISETP.GE.OR P0, PT, R7.reuse, R231, !P0 ;  /* 0x000000e70700720c */ /* 0x040fe40004706670 */
[----:B------:R-:W-:Y:S01]  /*17940*/  ISETP.GE.OR P1, PT, R7, R232, !P1 ;  /* 0x000000e80700720c */ /* 0x000fe20004f26670 */
[----:B-1----:R-:W-:Y:S01]  /*17950*/  VIADD R4, R0, 0x70 ;  /* 0x0000007000047836 */ /* 0x002fe20000000000 */
[----:B------:R-:W-:Y:S02]  /*17960*/  FSEL R102, R102, -INF , !P2 ;  /* 0xff80000066667808 */ /* 0x000fe40005000000 */
[-C--:B------:R-:W-:Y:S01]  /*17970*/  ISETP.GE.AND P2, PT, R6, R228.reuse, PT ;  /* 0x000000e40600720c */ /* 0x080fe20003f46270 */
[C---:B--2---:R-:W-:Y:S01]  /*17980*/  VIADD R3, R0.reuse, 0x71 ;  /* 0x0000007100037836 */ /* 0x044fe20000000000 */
[----:B------:R-:W-:Y:S01]  /*17990*/  FSEL R103, R103, -INF , !P0 ;  /* 0xff80000067677808 */ /* 0x000fe20004000000 */
[----:B------:R-:W-:Y:S01]  /*179a0*/  VIADD R0, R0, 0x79 ;  /* 0x0000007900007836 */ /* 0x000fe20000000000 */
[----:B------:R-:W-:Y:S02]  /*179b0*/  FSEL R101, R101, -INF , !P1 ;  /* 0xff80000065657808 */ /* 0x000fe40004800000 */
[-C--:B------:R-:W-:Y:S02]  /*179c0*/  ISETP.GE.AND P0, PT, R6, R227.reuse, PT ;  /* 0x000000e30600720c */ /* 0x080fe40003f06270 */
[----:B------:R-:W-:Y:S02]  /*179d0*/  FSEL R100, R100, -INF , !P4 ;  /* 0xff80000064647808 */ /* 0x000fe40006000000 */
[C---:B------:R-:W-:Y:S02]  /*179e0*/  ISETP.GE.AND P1, PT, R5.reuse, R228, PT ;  /* 0x000000e40500720c */ /* 0x040fe40003f26270 */
[----:B------:R-:W-:Y:S02]  /*179f0*/  ISETP.GE.AND P4, PT, R5, R227, PT ;  /* 0x000000e30500720c */ /* 0x000fe40003f86270 */
[----:B------:R-:W-:Y:S02]  /*17a00*/  FSEL R99, R99, -INF , !P5 ;  /* 0xff80000063637808 */ /* 0x000fe40006800000 */
[CC--:B------:R-:W-:Y:S02]  /*17a10*/  ISETP.GE.OR P5, PT, R6.reuse, R232.reuse, !P2 ;  /* 0x000000e80600720c */ /* 0x0c0fe400057a6670 */
[-C--:B------:R-:W-:Y:S02]  /*17a20*/  ISETP.GE.OR P2, PT, R6, R231.reuse, !P0 ;  /* 0x000000e70600720c */ /* 0x080fe40004746670 */
[C---:B------:R-:W-:Y:S02]  /*17a30*/  ISETP.GE.OR P1, PT, R5.reuse, R232, !P1 ;  /* 0x000000e80500720c */ /* 0x040fe40004f26670 */
[----:B------:R-:W-:Y:S02]  /*17a40*/  ISETP.GE.OR P0, PT, R5, R231, !P4 ;  /* 0x000000e70500720c */ /* 0x000fe40006706670 */
[----:B------:R-:W-:Y:S02]  /*17a50*/  FSEL R114, R114, -INF , !P2 ;  /* 0xff80000072727808 */ /* 0x000fe40005000000 */
[CC--:B------:R-:W-:Y:S02]  /*17a60*/  ISETP.GE.AND P2, PT, R4.reuse, R228.reuse, PT ;  /* 0x000000e40400720c */ /* 0x0c0fe40003f46270 */
[----:B------:R-:W-:Y:S02]  /*17a70*/  FSEL R113, R113, -INF , !P1 ;  /* 0xff80000071717808 */ /* 0x000fe40004800000 */
[----:B------:R-:W-:Y:S02]  /*17a80*/  FSEL R115, R115, -INF , !P0 ;  /* 0xff80000073737808 */ /* 0x000fe40004000000 */
[C---:B------:R-:W-:Y:S02]  /*17a90*/  ISETP.GE.AND P1, PT, R3.reuse, R228, PT ;  /* 0x000000e40300720c */ /* 0x040fe40003f26270 */
[----:B------:R-:W-:Y:S02]  /*17aa0*/  ISETP.GE.AND P0, PT, R4, R227, PT ;  /* 0x000000e30400720c */ /* 0x000fe40003f06270 */
[----:B------:R-:W-:Y:S02]  /*17ab0*/  FSEL R112, R112, -INF , !P5 ;  /* 0xff80000070707808 */ /* 0x000fe40006800000 */
[CC--:B------:R-:W-:Y:S02]  /*17ac0*/  ISETP.GE.OR P5, PT, R4.reuse, R232.reuse, !P2 ;  /* 0x000000e80400720c */ /* 0x0c0fe400057a6670 */
[----:B------:R-:W-:Y:S02]  /*17ad0*/  ISETP.GE.OR P1, PT, R3, R232, !P1 ;  /* 0x000000e80300720c */ /* 0x000fe40004f26670 */
[----:B------:R-:W-:Y:S02]  /*17ae0*/  ISETP.GE.OR P2, PT, R4, R231, !P0 ;  /* 0x000000e70400720c */ /* 0x000fe40004746670 */
[----:B------:R-:W-:Y:S02]  /*17af0*/  FSEL R117, R117, -INF , !P1 ;  /* 0xff80000075757808 */ /* 0x000fe40004800000 */
[----:B------:R-:W-:Y:S02]  /*17b00*/  FSEL R118, R118, -INF , !P2 ;  /* 0xff80000076767808 */ /* 0x000fe40005000000 */
[-C--:B------:R-:W-:Y:S02]  /*17b10*/  ISETP.GE.AND P2, PT, R2, R228.reuse, PT ;  /* 0x000000e40200720c */ /* 0x080fe40003f46270 */
[----:B------:R-:W-:Y:S02]  /*17b20*/  ISETP.GE.AND P1, PT, R0, R228, PT ;  /* 0x000000e40000720c */ /* 0x000fe40003f26270 */
[----:B---3--:R-:W2:Y:S01]  /*17b30*/  LDL.LU R228, [R1+0x48] ;  /* 0x0000480001e47983 */ /* 0x008ea20000300800 */
[----:B------:R-:W-:Y:S02]  /*17b40*/  FSEL R116, R116, -INF , !P5 ;  /* 0xff80000074747808 */ /* 0x000fe40006800000 */
[-C--:B------:R-:W-:Y:S01]  /*17b50*/  ISETP.GE.OR P5, PT, R2, R232.reuse, !P2 ;  /* 0x000000e80200720c */ /* 0x080fe200057a6670 */
[----:B------:R-:W-:Y:S01]  /*17b60*/  STL [R1+0x118], R227 ;  /* 0x000118e301007387 */ /* 0x000fe20000100800 */
[C---:B------:R-:W-:Y:S02]  /*17b70*/  ISETP.GE.OR P1, PT, R0.reuse, R232, !P1 ;  /* 0x000000e80000720c */ /* 0x040fe40004f26670 */
[----:B------:R-:W-:Y:S01]  /*17b80*/  ISETP.GE.AND P4, PT, R3, R227, PT ;  /* 0x000000e30300720c */ /* 0x000fe20003f86270 */
[----:B------:R1:W-:Y:S01]  /*17b90*/  STL [R1+0x11c], R232 ;  /* 0x00011ce801007387 */ /* 0x0003e20000100800 */
[----:B------:R-:W-:Y:S02]  /*17ba0*/  FSEL R129, R129, -INF , !P1 ;  /* 0xff80000081817808 */ /* 0x000fe40004800000 */
[----:B------:R-:W-:Y:S02]  /*17bb0*/  ISETP.GE.OR P0, PT, R3, R231, !P4 ;  /* 0x000000e70300720c */ /* 0x000fe40006706670 */
[-C--:B------:R-:W-:Y:S02]  /*17bc0*/  ISETP.GE.AND P4, PT, R0, R227.reuse, PT ;  /* 0x000000e30000720c */ /* 0x080fe40003f86270 */
[----:B------:R-:W-:Y:S02]  /*17bd0*/  FSEL R119, R119, -INF , !P0 ;  /* 0xff80000077777808 */ /* 0x000fe40004000000 */
[C---:B------:R-:W-:Y:S02]  /*17be0*/  ISETP.GE.AND P0, PT, R2.reuse, R227, PT ;  /* 0x000000e30200720c */ /* 0x040fe40003f06270 */
[C---:B------:R-:W-:Y:S02]  /*17bf0*/  ISETP.GE.AND P1, PT, R7.reuse, R225, PT ;  /* 0x000000e10700720c */ /* 0x040fe40003f26270 */
[-C--:B------:R-:W-:Y:S02]  /*17c00*/  ISETP.GE.OR P2, PT, R2, R231.reuse, !P0 ;  /* 0x000000e70200720c */ /* 0x080fe40004746670 */
[----:B------:R-:W-:Y:S02]  /*17c10*/  ISETP.GE.OR P0, PT, R0, R231, !P4 ;  /* 0x000000e70000720c */ /* 0x000fe40006706670 */
[----:B------:R-:W-:Y:S02]  /*17c20*/  ISETP.GE.AND P4, PT, R7, R226, PT ;  /* 0x000000e20700720c */ /* 0x000fe40003f86270 */
[----:B------:R-:W-:Y:S02]  /*17c30*/  FSEL R97, R97, -INF , !P3 ;  /* 0xff80000061617808 */ /* 0x000fe40005800000 */
[----:B------:R-:W-:Y:S02]  /*17c40*/  ISETP.GE.OR P4, PT, R7, R230, !P4 ;  /* 0x000000e60700720c */ /* 0x000fe40006786670 */
[----:B------:R-:W-:Y:S01]  /*17c50*/  FSEL R131, R131, -INF , !P0 ;  /* 0xff80000083837808 */ /* 0x000fe20004000000 */
[----:B-1----:R-:W3:Y:S01]  /*17c60*/  LDL.LU R232, [R1+0x4c] ;  /* 0x00004c0001e87983 */ /* 0x002ee20000300800 */
[----:B------:R-:W-:Y:S02]  /*17c70*/  ISETP.GE.OR P3, PT, R7, R229, !P1 ;  /* 0x000000e50700720c */ /* 0x000fe40004f66670 */
[----:B------:R-:W-:Y:S01]  /*17c80*/  ISETP.GE.AND P0, PT, R6, R225, PT ;  /* 0x000000e10600720c */ /* 0x000fe20003f06270 */
[----:B------:R-:W-:Y:S01]  /*17c90*/  STL [R1+0x120], R231 ;  /* 0x000120e701007387 */ /* 0x000fe20000100800 */
[----:B------:R-:W-:Y:S02]  /*17ca0*/  FMNMX.FTZ R7, R200, R132, !PT ;  /* 0x00000084c8077209 */ /* 0x000fe40007810000 */
[----:B------:R-:W-:Y:S01]  /*17cb0*/  FSEL R128, R128, -INF , !P5 ;  /* 0xff80000080807808 */ /* 0x000fe20006800000 */
[----:B------:R-:W-:Y:S01]  /*17cc0*/  STL [R1+0x124], R226 ;  /* 0x000124e201007387 */ /* 0x000fe20000100800 */
[----:B------:R-:W-:Y:S02]  /*17cd0*/  FSEL R98, R98, -INF , !P6 ;  /* 0xff80000062627808 */ /* 0x000fe40007000000 */
[----:B------:R-:W-:Y:S01]  /*17ce0*/  LOP3.LUT P5, RZ, R224, 0x4, RZ, 0xc0, !PT ;  /* 0x00000004e0ff7812 */ /* 0x000fe200078ac0ff */
[----:B------:R-:W-:Y:S01]  /*17cf0*/  STL [R1+0x128], R230 ;  /* 0x000128e601007387 */ /* 0x000fe20000100800 */
[----:B------:R-:W-:Y:S02]  /*17d00*/  ISETP.GE.OR P6, PT, R6, R229, !P0 ;  /* 0x000000e50600720c */ /* 0x000fe400047c6670 */
[----:B------:R-:W-:Y:S01]  /*17d10*/  FMNMX.FTZ R7, R204, R7, !PT ;  /* 0x00000007cc077209 */ /* 0x000fe20007810000 */
[----:B------:R-:W-:Y:S01]  /*17d20*/  STL [R1+0x12c], R233 ;  /* 0x00012ce901007387 */ /* 0x000fe20000100800 */
[C---:B------:R-:W-:Y:S02]  /*17d30*/  ISETP.GE.AND P1, PT, R5.reuse, R226, PT ;  /* 0x000000e20500720c */ /* 0x040fe40003f26270 */
[C---:B------:R-:W-:Y:S01]  /*17d40*/  ISETP.GE.AND P0, PT, R5.reuse, R225, PT ;  /* 0x000000e10500720c */ /* 0x040fe20003f06270 */
[----:B------:R-:W-:Y:S01]  /*17d50*/  STL [R1+0x130], R222 ;  /* 0x000130de01007387 */ /* 0x000fe20000100800 */
[----:B------:R-:W-:Y:S02]  /*17d60*/  FSEL R221, R104, -INF , !P5 ;  /* 0xff80000068dd7808 */ /* 0x000fe40006800000 */
[----:B------:R-:W-:Y:S02]  /*17d70*/  FMNMX.FTZ R8, R16, R7, !PT ;  /* 0x0000000710087209 */ /* 0x000fe40007810000 */
[C---:B------:R-:W-:Y:S01]  /*17d80*/  ISETP.GE.OR P1, PT, R5.reuse, R230, !P1 ;  /* 0x000000e60500720c */ /* 0x040fe20004f26670 */
[----:B------:R-:W-:Y:S01]  /*17d90*/  STL [R1+0x134], R221 ;  /* 0x000134dd01007387 */ /* 0x000fe20000100800 */
[----:B------:R-:W-:Y:S02]  /*17da0*/  ISETP.GE.OR P5, PT, R5, R229, !P0 ;  /* 0x000000e50500720c */ /* 0x000fe400047a6670 */
[----:B------:R-:W-:Y:S02]  /*17db0*/  FMNMX.FTZ R5, R201, R134, !PT ;  /* 0x00000086c9057209 */ /* 0x000fe40007810000 */
[----:B------:R-:W-:Y:S02]  /*17dc0*/  FMNMX.FTZ R8, R17, R8, !PT ;  /* 0x0000000811087209 */ /* 0x000fe40007810000 */
[----:B------:R-:W-:Y:S02]  /*17dd0*/  FMNMX.FTZ R5, R9, R5, !PT ;  /* 0x0000000509057209 */ /* 0x000fe40007810000 */
[----:B------:R-:W-:Y:S02]  /*17de0*/  FMNMX.FTZ R8, R20, R8, !PT ;  /* 0x0000000814087209 */ /* 0x000fe40007810000 */
[----:B------:R-:W-:Y:S02]  /*17df0*/  FSEL R130, R130, -INF , !P2 ;  /* 0xff80000082827808 */ /* 0x000fe40005000000 */
[----:B------:R-:W-:Y:S02]  /*17e00*/  FMNMX.FTZ R5, R207, R5, !PT ;  /* 0x00000005cf057209 */ /* 0x000fe40007810000 */
[----:B------:R-:W-:Y:S02]  /*17e10*/  ISETP.GE.AND P2, PT, R6, R226, PT ;  /* 0x000000e20600720c */ /* 0x000fe40003f46270 */
[----:B------:R-:W-:Y:S02]  /*17e20*/  FMNMX.FTZ R8, R21, R8, !PT ;  /* 0x0000000815087209 */ /* 0x000fe40007810000 */
[----:B------:R-:W-:Y:S02]  /*17e30*/  FMNMX.FTZ R5, R206, R5, !PT ;  /* 0x00000005ce057209 */ /* 0x000fe40007810000 */
[----:B------:R-:W-:Y:S02]  /*17e40*/  ISETP.GE.OR P2, PT, R6, R230, !P2 ;  /* 0x000000e60600720c */ /* 0x000fe40005746670 */
        /* <DEDUP_REMOVED lines=74> */
[----:B------:R-:W-:Y:S02]  /*182f0*/  FSEL R220, R105, -INF , !P4 ;  /* 0xff80000069dc7808 */ /* 0x000fe40006000000 */
[----:B------:R-:W-:Y:S02]  /*18300*/  FMNMX.FTZ R69, R221, R69, !PT ;  /* 0x00000045dd457209 */ /* 0x000fe40007810000 */
[----:B------:R-:W-:Y:S01]  /*18310*/  ISETP.GE.AND P0, PT, R4, R226, PT ;  /* 0x000000e20400720c */ /* 0x000fe20003f06270 */
[----:B------:R-:W-:Y:S01]  /*18320*/  STL [R1+0x138], R220 ;  /* 0x000138dc01007387 */ /* 0x000fe20000100800 */
[----:B------:R-:W-:Y:S02]  /*18330*/  FMNMX.FTZ R6, R87, R6, !PT ;  /* 0x0000000657067209 */ /* 0x000fe40007810000 */
[----:B------:R-:W-:Y:S02]  /*18340*/  FMNMX.FTZ R5, R24, R5, !PT ;  /* 0x0000000518057209 */ /* 0x000fe40007810000 */
[----:B------:R-:W-:Y:S02]  /*18350*/  FMNMX.FTZ R71, R113, R71, !PT ;  /* 0x0000004771477209 */ /* 0x000fe40007810000 */
[----:B------:R-:W-:Y:S02]  /*18360*/  FSEL R219, R108, -INF , !P2 ;  /* 0xff8000006cdb7808 */ /* 0x000fe40005000000 */
[----:B------:R-:W-:Y:S02]  /*18370*/  FMNMX.FTZ R69, R220, R69, !PT ;  /* 0x00000045dc457209 */ /* 0x000fe40007810000 */
[----:B------:R-:W-:Y:S01]  /*18380*/  ISETP.GE.OR P0, PT, R4, R230, !P0 ;  /* 0x000000e60400720c */ /* 0x000fe20004706670 */
[----:B------:R-:W-:Y:S01]  /*18390*/  STL [R1+0x13c], R219 ;  /* 0x00013cdb01007387 */ /* 0x000fe20000100800 */
[----:B------:R-:W-:Y:S02]  /*183a0*/  FMNMX.FTZ R6, R98, R6, !PT ;  /* 0x0000000662067209 */ /* 0x000fe40007810000 */
[----:B------:R-:W-:Y:S02]  /*183b0*/  FMNMX.FTZ R5, R41, R5, !PT ;  /* 0x0000000529057209 */ /* 0x000fe40007810000 */
[----:B------:R-:W-:Y:S02]  /*183c0*/  FMNMX.FTZ R71, R116, R71, !PT ;  /* 0x0000004774477209 */ /* 0x000fe40007810000 */
[----:B------:R-:W-:Y:S02]  /*183d0*/  FSEL R218, R109, -INF , !P1 ;  /* 0xff8000006dda7808 */ /* 0x000fe40004800000 */
[----:B------:R-:W-:Y:S02]  /*183e0*/  ISETP.GE.AND P1, PT, R3, R226, PT ;  /* 0x000000e20300720c */ /* 0x000fe40003f26270 */
[----:B------:R-:W-:Y:S01]  /*183f0*/  FMNMX.FTZ R69, R219, R69, !PT ;  /* 0x00000045db457209 */ /* 0x000fe20007810000 */
[----:B------:R-:W-:Y:S01]  /*18400*/  STL [R1+0x140], R218 ;  /* 0x000140da01007387 */ /* 0x000fe20000100800 */
[----:B------:R-:W-:Y:S02]  /*18410*/  FSEL R213, R120, -INF , !P0 ;  /* 0xff80000078d57808 */ /* 0x000fe40004000000 */
[----:B------:R-:W-:Y:S02]  /*18420*/  FMNMX.FTZ R6, R99, R6, !PT ;  /* 0x0000000663067209 */ /* 0x000fe40007810000 */
[----:B------:R-:W-:Y:S01]  /*18430*/  FMNMX.FTZ R5, R60, R5, !PT ;  /* 0x000000053c057209 */ /* 0x000fe20007810000 */
[----:B------:R-:W-:Y:S01]  /*18440*/  STL [R1+0x144], R213 ;  /* 0x000144d501007387 */ /* 0x000fe20000100800 */
[----:B------:R-:W-:Y:S02]  /*18450*/  FMNMX.FTZ R71, R117, R71, !PT ;  /* 0x0000004775477209 */ /* 0x000fe40007810000 */
[----:B------:R-:W-:Y:S02]  /*18460*/  ISETP.GE.AND P0, PT, R2, R226, PT ;  /* 0x000000e20200720c */ /* 0x000fe40003f06270 */
[----:B------:R-:W-:Y:S02]  /*18470*/  ISETP.GE.OR P1, PT, R3, R230, !P1 ;  /* 0x000000e60300720c */ /* 0x000fe40004f26670 */
[----:B------:R-:W-:Y:S02]  /*18480*/  FMNMX.FTZ R69, R218, R69, !PT ;  /* 0x00000045da457209 */ /* 0x000fe40007810000 */
[----:B------:R-:W-:Y:S02]  /*18490*/  FMNMX.FTZ R6, R102, R6, !PT ;  /* 0x0000000666067209 */ /* 0x000fe40007810000 */
[----:B------:R-:W-:Y:S02]  /*184a0*/  FMNMX.FTZ R71, R128, R71, !PT ;  /* 0x0000004780477209 */ /* 0x000fe40007810000 */
[----:B------:R-:W-:Y:S02]  /*184b0*/  FMNMX.FTZ R5, R63, R5, !PT ;  /* 0x000000053f057209 */ /* 0x000fe40007810000 */
[----:B------:R-:W-:Y:S02]  /*184c0*/  ISETP.GE.OR P0, PT, R2, R230, !P0 ;  /* 0x000000e60200720c */ /* 0x000fe40004706670 */
[----:B------:R-:W-:Y:S02]  /*184d0*/  ISETP.GE.AND P2, PT, R0, R226, PT ;  /* 0x000000e20000720c */ /* 0x000fe40003f46270 */
[----:B------:R-:W-:Y:S02]  /*184e0*/  FMNMX.FTZ R69, R213, R69, !PT ;  /* 0x00000045d5457209 */ /* 0x000fe40007810000 */
[----:B------:R-:W-:Y:S02]  /*184f0*/  FSEL R10, R121, -INF , !P1 ;  /* 0xff800000790a7808 */ /* 0x000fe40004800000 */
[----:B------:R-:W-:Y:S02]  /*18500*/  FMNMX.FTZ R71, R129, R71, !PT ;  /* 0x0000004781477209 */ /* 0x000fe40007810000 */
[----:B------:R-:W-:Y:S02]  /*18510*/  FMNMX.FTZ R6, R103, R6, !PT ;  /* 0x0000000667067209 */ /* 0x000fe40007810000 */
[----:B------:R-:W-:Y:S01]  /*18520*/  FMNMX.FTZ R5, R74, R5, !PT ;  /* 0x000000054a057209 */ /* 0x000fe20007810000 */
[----:B------:R-:W1:Y:S01]  /*18530*/  SHFL.BFLY PT, R8, R71, 0x2, 0x1f ;  /* 0x0c401f0047087f89 */ /* 0x000e6200000e0000 */
[----:B------:R-:W-:Y:S02]  /*18540*/  FSEL R27, R124, -INF , !P0 ;  /* 0xff8000007c1b7808 */ /* 0x000fe40004000000 */
[----:B------:R-:W-:Y:S02]  /*18550*/  ISETP.GE.OR P0, PT, R0, R230, !P2 ;  /* 0x000000e60000720c */ /* 0x000fe40005706670 */
[----:B------:R-:W-:Y:S02]  /*18560*/  FMNMX.FTZ R69, R10, R69, !PT ;  /* 0x000000450a457209 */ /* 0x000fe40007810000 */
[----:B------:R-:W-:Y:S02]  /*18570*/  FMNMX.FTZ R5, R75, R5, !PT ;  /* 0x000000054b057209 */ /* 0x000fe40007810000 */
[----:B------:R-:W-:Y:S02]  /*18580*/  FMNMX.FTZ R6, R114, R6, !PT ;  /* 0x0000000672067209 */ /* 0x000fe40007810000 */
[----:B------:R-:W-:Y:S02]  /*18590*/  FSEL R241, R125, -INF , !P0 ;  /* 0xff8000007df17808 */ /* 0x000fe40004000000 */
[----:B------:R-:W-:Y:S02]  /*185a0*/  FMNMX.FTZ R69, R27, R69, !PT ;  /* 0x000000451b457209 */ /* 0x000fe40007810000 */
[----:B------:R-:W-:Y:S01]  /*185b0*/  FMNMX.FTZ R5, R25, R5, !PT ;  /* 0x0000000519057209 */ /* 0x000fe20007810000 */
[----:B------:R-:W-:Y:S01]  /*185c0*/  STL [R1+0x148], R241 ;  /* 0x000148f101007387 */ /* 0x000fe20000100800 */
[----:B------:R-:W-:Y:S02]  /*185d0*/  FMNMX.FTZ R6, R115, R6, !PT ;  /* 0x0000000673067209 */ /* 0x000fe40007810000 */
[----:B------:R-:W-:Y:S02]  /*185e0*/  FMNMX.FTZ R69, R241, R69, !PT ;  /* 0x00000045f1457209 */ /* 0x000fe40007810000 */
[----:B------:R-:W-:Y:S02]  /*185f0*/  FMNMX.FTZ R5, R29, R5, !PT ;  /* 0x000000051d057209 */ /* 0x000fe40007810000 */
[----:B------:R-:W-:Y:S01]  /*18600*/  FMNMX.FTZ R6, R118, R6, !PT ;  /* 0x0000000676067209 */ /* 0x000fe20007810000 */
[----:B------:R-:W4:Y:S01]  /*18610*/  SHFL.BFLY PT, R7, R69, 0x2, 0x1f ;  /* 0x0c401f0045077f89 */ /* 0x000f2200000e0000 */
[----:B------:R-:W-:Y:S02]  /*18620*/  FMNMX.FTZ R5, R79, R5, !PT ;  /* 0x000000054f057209 */ /* 0x000fe40007810000 */
[----:B------:R-:W-:Y:S02]  /*18630*/  FMNMX.FTZ R6, R119, R6, !PT ;  /* 0x0000000677067209 */ /* 0x000fe40007810000 */
[----:B------:R-:W-:Y:S02]  /*18640*/  ISETP.GE.AND P1, PT, R4, R225, PT ;  /* 0x000000e10400720c */ /* 0x000fe40003f26270 */
[----:B------:R-:W-:Y:S02]  /*18650*/  FMNMX.FTZ R5, R61, R5, !PT ;  /* 0x000000053d057209 */ /* 0x000fe40007810000 */
[----:B------:R-:W-:Y:S02]  /*18660*/  FMNMX.FTZ R6, R130, R6, !PT ;  /* 0x0000000682067209 */ /* 0x000fe40007810000 */
[----:B------:R-:W-:Y:S02]  /*18670*/  ISETP.GE.AND P0, PT, R3, R225, PT ;  /* 0x000000e10300720c */ /* 0x000fe40003f06270 */
[----:B------:R-:W-:Y:S02]  /*18680*/  ISETP.GE.OR P4, PT, R4, R229, !P1 ;  /* 0x000000e50400720c */ /* 0x000fe40004f86670 */
[----:B--2---:R-:W-:Y:S02]  /*18690*/  FMNMX.FTZ R4, R228, R5, !PT ;  /* 0x00000005e4047209 */ /* 0x004fe40007810000 */
[----:B------:R-:W-:Y:S02]  /*186a0*/  FMNMX.FTZ R70, R131, R6, !PT ;  /* 0x0000000683467209 */ /* 0x000fe40007810000 */
[----:B------:R-:W-:Y:S02]  /*186b0*/  LOP3.LUT P1, RZ, R224, 0x8, RZ, 0xc0, !PT ;  /* 0x00000008e0ff7812 */ /* 0x000fe4000782c0ff */
[----:B------:R-:W-:Y:S01]  /*186c0*/  ISETP.GE.OR P2, PT, R3, R229, !P0 ;  /* 0x000000e50300720c */ /* 0x000fe20004746670 */
[----:B------:R-:W2:Y:S01]  /*186d0*/  SHFL.BFLY PT, R6, R70, 0x2, 0x1f ;  /* 0x0c401f0046067f89 */ /* 0x000ea200000e0000 */
[----:B---3--:R-:W-:Y:S02]  /*186e0*/  FMNMX.FTZ R3, R232, R4, !PT ;  /* 0x00000004e8037209 */ /* 0x008fe40007810000 */
[----:B------:R-:W-:Y:S02]  /*186f0*/  FSEL R28, R106, -INF , !P1 ;  /* 0xff8000006a1c7808 */ /* 0x000fe40004800000 */
[----:B-1----:R-:W-:Y:S02]  /*18700*/  FMNMX.FTZ R71, R71, R8, !PT ;  /* 0x0000000847477209 */ /* 0x002fe40007810000 */
[----:B------:R-:W-:Y:S02]  /*18710*/  FSEL R26, R107, -INF , !P3 ;  /* 0xff8000006b1a7808 */ /* 0x000fe40005800000 */
[----:B------:R-:W-:Y:S01]  /*18720*/  FMNMX.FTZ R3, R28, R3, !PT ;  /* 0x000000031c037209 */ /* 0x000fe20007810000 */
[----:B------:R-:W1:Y:S01]  /*18730*/  SHFL.BFLY PT, R5, R71, 0x1, 0x1f ;  /* 0x0c201f0047057f89 */ /* 0x000e6200000e0000 */
[----:B------:R-:W-:Y:S02]  /*18740*/  ISETP.GE.AND P0, PT, R2, R225, PT ;  /* 0x000000e10200720c */ /* 0x000fe40003f06270 */
[----:B------:R-:W-:Y:S02]  /*18750*/  FSEL R218, R110, -INF , !P6 ;  /* 0xff8000006eda7808 */ /* 0x000fe40007000000 */
[----:B------:R-:W-:Y:S02]  /*18760*/  FMNMX.FTZ R3, R26, R3, !PT ;  /* 0x000000031a037209 */ /* 0x000fe40007810000 */
[----:B------:R-:W-:Y:S02]  /*18770*/  ISETP.GE.OR P1, PT, R2, R229, !P0 ;  /* 0x000000e50200720c */ /* 0x000fe40004726670 */
[----:B----4-:R-:W-:Y:S02]  /*18780*/  FMNMX.FTZ R69, R69, R7, !PT ;  /* 0x0000000745457209 */ /* 0x010fe40007810000 */
[----:B------:R-:W-:Y:S02]  /*18790*/  FMNMX.FTZ R2, R218, R3, !PT ;  /* 0x00000003da027209 */ /* 0x000fe40007810000 */
[----:B------:R-:W-:Y:S01]  /*187a0*/  FSEL R30, R111, -INF , !P5 ;  /* 0xff8000006f1e7808 */ /* 0x000fe20006800000 */
[----:B------:R-:W3:Y:S01]  /*187b0*/  SHFL.BFLY PT, R3, R69, 0x1, 0x1f ;  /* 0x0c201f0045037f89 */ /* 0x000ee200000e0000 */
[----:B------:R-:W-:Y:S02]  /*187c0*/  ISETP.GE.AND P0, PT, R0, R225, PT ;  /* 0x000000e10000720c */ /* 0x000fe40003f06270 */
[----:B------:R-:W-:Y:S02]  /*187d0*/  FSEL R40, R122, -INF , !P4 ;  /* 0xff8000007a287808 */ /* 0x000fe40006000000 */
[----:B------:R-:W-:Y:S02]  /*187e0*/  FMNMX.FTZ R2, R30, R2, !PT ;  /* 0x000000021e027209 */ /* 0x000fe40007810000 */
[----:B------:R-:W-:Y:S02]  /*187f0*/  ISETP.GE.OR P0, PT, R0, R229, !P0 ;  /* 0x000000e50000720c */ /* 0x000fe40004706670 */
[----:B------:R-:W-:Y:S02]  /*18800*/  FSEL R43, R123, -INF , !P2 ;  /* 0xff8000007b2b7808 */ /* 0x000fe40005000000 */
[----:B------:R-:W-:Y:S02]  /*18810*/  FMNMX.FTZ R0, R40, R2, !PT ;  /* 0x0000000228007209 */ /* 0x000fe40007810000 */
[----:B------:R-:W-:Y:S02]  /*18820*/  FSEL R42, R126, -INF , !P1 ;  /* 0xff8000007e2a7808 */ /* 0x000fe40004800000 */
[----:B------:R-:W-:Y:S02]  /*18830*/  FMNMX.FTZ R0, R43, R0, !PT ;  /* 0x000000002b007209 */ /* 0x000fe40007810000 */
[----:B--2---:R-:W-:Y:S02]  /*18840*/  FMNMX.FTZ R70, R70, R6, !PT ;  /* 0x0000000646467209 */ /* 0x004fe40007810000 */
[----:B------:R-:W-:Y:S02]  /*18850*/  FMNMX.FTZ R0, R42, R0, !PT ;  /* 0x000000002a007209 */ /* 0x000fe40007810000 */
[----:B------:R-:W-:Y:S01]  /*18860*/  FSEL R72, R127, -INF , !P0 ;  /* 0xff8000007f487808 */ /* 0x000fe20004000000 */
[----:B------:R-:W2:Y:S01]  /*18870*/  SHFL.BFLY PT, R4, R70, 0x1, 0x1f ;  /* 0x0c201f0046047f89 */ /* 0x000ea200000e0000 */
[----:B-1----:R-:W-:Y:S01]  /*18880*/  FMNMX.FTZ R71, R71, R5, !PT ;  /* 0x0000000547477209 */ /* 0x002fe20007810000 */
[----:B------:R-:W-:Y:S01]  /*18890*/  IMAD.MOV.U32 R127, RZ, RZ, R27 ;  /* 0x000000ffff7f7224 */ /* 0x000fe200078e001b */
[----:B------:R-:W-:Y:S02]  /*188a0*/  FMNMX.FTZ R0, R72, R0, !PT ;  /* 0x0000000048007209 */ /* 0x000fe40007810000 */
[C---:B------:R-:W-:Y:S01]  /*188b0*/  FSETP.NEU.FTZ.AND P2, PT, R71.reuse, -INF , PT ;  /* 0xff8000004700780b */ /* 0x040fe20003f5d000 */
[----:B------:R-:W-:Y:S01]  /*188c0*/  FMUL.FTZ R5, R71, UR4 ;  /* 0x0000000447057c20 */ /* 0x000fe20008410000 */
[----:B---3--:R-:W-:Y:S01]  /*188d0*/  FMNMX.FTZ R69, R69, R3, !PT ;  /* 0x0000000345457209 */ /* 0x008fe20007810000 */
[----:B------:R-:W1:Y:S01]  /*188e0*/  SHFL.BFLY PT, R2, R0, 0x2, 0x1f ;  /* 0x0c401f0000027f89 */ /* 0x000e6200000e0000 */
[----:B------:R-:W-:Y:S02]  /*188f0*/  LOP3.LUT P3, RZ, R224, 0x20, RZ, 0xc0, !PT ;  /* 0x00000020e0ff7812 */ /* 0x000fe4000786c0ff */
[----:B------:R-:W-:Y:S01]  /*18900*/  FSEL R5, R5, RZ, P2 ;  /* 0x000000ff05057208 */ /* 0x000fe20001000000 */
[C---:B------:R-:W-:Y:S01]  /*18910*/  FMUL.FTZ R73, R69.reuse, UR4 ;  /* 0x0000000445497c20 */ /* 0x040fe20008410000 */
[----:B------:R-:W-:Y:S03]  /*18920*/  FSETP.NEU.FTZ.AND P0, PT, R69, -INF , PT ;  /* 0xff8000004500780b */ /* 0x000fe60003f1d000 */
[--C-:B------:R-:W-:Y:S01]  /*18930*/  FFMA.FTZ R3, R200, UR4, -R5.reuse ;  /* 0x00000004c8037c23 */ /* 0x100fe20008010805 */
[--C-:B------:R-:W-:Y:S01]  /*18940*/  FFMA.FTZ R226, R85, UR4, -R5.reuse ;  /* 0x0000000455e27c23 */ /* 0x100fe20008010805 */
[--C-:B------:R-:W-:Y:S01]  /*18950*/  FFMA.FTZ R90, R33, UR4, -R5.reuse ;  /* 0x00000004215a7c23 */ /* 0x100fe20008010805 */
[--C-:B------:R-:W-:Y:S01]  /*18960*/  FFMA.FTZ R213, R11, UR4, -R5.reuse ;  /* 0x000000040bd57c23 */ /* 0x100fe20008010805 */
[----:B------:R3:W-:Y:S01]  /*18970*/  MUFU.EX2 R76, R3 ;  /* 0x00000003004c7308 */ /* 0x0007e20000000800 */
[----:B------:R-:W-:Y:S01]  /*18980*/  FSEL R73, R73, RZ, P0 ;  /* 0x000000ff49497208 */ /* 0x000fe20000000000 */
[--C-:B------:R-:W-:Y:S01]  /*18990*/  FFMA.FTZ R6, R17, UR4, -R5.reuse ;  /* 0x0000000411067c23 */ /* 0x100fe20008010805 */
[--C-:B------:R-:W-:Y:S01]  /*189a0*/  FFMA.FTZ R222, R117, UR4, -R5.reuse ;  /* 0x0000000475de7c23 */ /* 0x100fe20008010805 */
[----:B--2---:R-:W-:Y:S01]  /*189b0*/  FMNMX.FTZ R70, R70, R4, !PT ;  /* 0x0000000446467209 */ /* 0x004fe20007810000 */
[----:B------:R-:W-:Y:S01]  /*189c0*/  FFMA.FTZ R233, R128, UR4, -R5 ;  /* 0x0000000480e97c23 */ /* 0x000fe20008010805 */
[--C-:B------:R-:W-:Y:S01]  /*189d0*/  FFMA.FTZ R4, R9, UR4, -R73.reuse ;  /* 0x0000000409047c23 */ /* 0x100fe20008010849 */
[--C-:B------:R-:W-:Y:S03]  /*189e0*/  FFMA.FTZ R9, R207, UR4, -R73.reuse ;  /* 0x00000004cf097c23 */ /* 0x100fe60008010849 */
[----:B------:R-:W2:Y:S01]  /*189f0*/  MUFU.EX2 R91, R6 ;  /* 0x00000006005b7308 */ /* 0x000ea20000000800 */
[----:B------:R-:W-:Y:S01]  /*18a00*/  FFMA.FTZ R8, R206, UR4, -R73 ;  /* 0x00000004ce087c23 */ /* 0x000fe20008010849 */
[--C-:B------:R-:W-:Y:S01]  /*18a10*/  FFMA.FTZ R206, R81, UR4, -R5.reuse ;  /* 0x0000000451ce7c23 */ /* 0x100fe20008010805 */
[--C-:B------:R-:W-:Y:S01]  /*18a20*/  FFMA.FTZ R121, R48, UR4, -R5.reuse ;  /* 0x0000000430797c23 */ /* 0x100fe20008010805 */
[--C-:B------:R-:W-:Y:S01]  /*18a30*/  FFMA.FTZ R78, R96, UR4, -R5.reuse ;  /* 0x00000004604e7c23 */ /* 0x100fe20008010805 */
[--C-:B------:R-:W-:Y:S01]  /*18a40*/  FFMA.FTZ R46, R129, UR4, -R5.reuse ;  /* 0x00000004812e7c23 */ /* 0x100fe20008010805 */
[----:B------:R-:W-:Y:S02]  /*18a50*/  IMAD.MOV.U32 R17, RZ, RZ, R212 ;  /* 0x000000ffff117224 */ /* 0x000fe400078e00d4 */
[----:B------:R-:W-:Y:S02]  /*18a60*/  FMUL.FTZ R7, R70, UR4 ;  /* 0x0000000446077c20 */ /* 0x000fe40008410000 */
[----:B------:R4:W-:Y:S01]  /*18a70*/  MUFU.EX2 R88, R4 ;  /* 0x0000000400587308 */ /* 0x0009e20000000800 */
[----:B-1----:R-:W-:Y:S01]  /*18a80*/  FMNMX.FTZ R0, R0, R2, !PT ;  /* 0x0000000200007209 */ /* 0x002fe20007810000 */
[--C-:B------:R-:W-:Y:S01]  /*18a90*/  FFMA.FTZ R109, R21, UR4, -R5.reuse ;  /* 0x00000004156d7c23 */ /* 0x100fe20008010805 */
[----:B------:R-:W-:Y:S01]  /*18aa0*/  FSETP.NEU.FTZ.AND P1, PT, R70, -INF , PT ;  /* 0xff8000004600780b */ /* 0x000fe20003f3d000 */
[--C-:B------:R-:W-:Y:S01]  /*18ab0*/  FFMA.FTZ R123, R36, UR4, -R5.reuse ;  /* 0x00000004247b7c23 */ /* 0x100fe20008010805 */
[--C-:B------:R-:W-:Y:S01]  /*18ac0*/  FFMA.FTZ R122, R37, UR4, -R5.reuse ;  /* 0x00000004257a7c23 */ /* 0x100fe20008010805 */
[----:B---3--:R-:W1:Y:S01]  /*18ad0*/  SHFL.BFLY PT, R3, R0, 0x1, 0x1f ;  /* 0x0c201f0000037f89 */ /* 0x008e6200000e0000 */
[----:B------:R-:W-:Y:S03]  /*18ae0*/  FSEL R7, R7, RZ, P1 ;  /* 0x000000ff07077208 */ /* 0x000fe60000800000 */
[----:B------:R-:W-:Y:S01]  /*18af0*/  MUFU.EX2 R104, R9 ;  /* 0x0000000900687308 */ /* 0x000fe20000000800 */
[--C-:B------:R-:W-:Y:S01]  /*18b00*/  FFMA.FTZ R120, R49, UR4, -R5.reuse ;  /* 0x0000000431787c23 */ /* 0x100fe20008010805 */
[--C-:B------:R-:W-:Y:S01]  /*18b10*/  FFMA.FTZ R200, R53, UR4, -R5.reuse ;  /* 0x0000000435c87c23 */ /* 0x100fe20008010805 */
[----:B------:R-:W-:Y:S01]  /*18b20*/  FFMA.FTZ R126, R65, UR4, -R5 ;  /* 0x00000004417e7c23 */ /* 0x000fe20008010805 */
[--C-:B------:R-:W-:Y:S01]  /*18b30*/  FFMA.FTZ R2, R202, UR4, -R7.reuse ;  /* 0x00000004ca027c23 */ /* 0x100fe20008010807 */
[--C-:B------:R-:W-:Y:S01]  /*18b40*/  FFMA.FTZ R212, R99, UR4, -R7.reuse ;  /* 0x0000000463d47c23 */ /* 0x100fe20008010807 */
[--C-:B------:R-:W-:Y:S01]  /*18b50*/  FFMA.FTZ R95, R50, UR4, -R7.reuse ;  /* 0x00000004325f7c23 */ /* 0x100fe20008010807 */
[----:B------:R-:W-:Y:S03]  /*18b60*/  FFMA.FTZ R94, R51, UR4, -R7 ;  /* 0x00000004335e7c23 */ /* 0x000fe60008010807 */
[----:B------:R3:W-:Y:S01]  /*18b70*/  MUFU.EX2 R77, R2 ;  /* 0x00000002004d7308 */ /* 0x0007e20000000800 */
[----:B----4-:R-:W-:Y:S01]  /*18b80*/  FFMA.FTZ R4, R16, UR4, -R5 ;  /* 0x0000000410047c23 */ /* 0x010fe20008010805 */
[--C-:B------:R-:W-:Y:S01]  /*18b90*/  FFMA.FTZ R129, R82, UR4, -R7.reuse ;  /* 0x0000000452817c23 */ /* 0x100fe20008010807 */
[--C-:B------:R-:W-:Y:S01]  /*18ba0*/  FFMA.FTZ R219, R103, UR4, -R7.reuse ;  /* 0x0000000467db7c23 */ /* 0x100fe20008010807 */
[--C-:B------:R-:W-:Y:S01]  /*18bb0*/  FFMA.FTZ R231, R115, UR4, -R7.reuse ;  /* 0x0000000473e77c23 */ /* 0x100fe20008010807 */
[--C-:B------:R-:W-:Y:S01]  /*18bc0*/  FFMA.FTZ R221, R118, UR4, -R7.reuse ;  /* 0x0000000476dd7c23 */ /* 0x100fe20008010807 */
[--C-:B------:R-:W-:Y:S01]  /*18bd0*/  FFMA.FTZ R220, R119, UR4, -R7.reuse ;  /* 0x0000000477dc7c23 */ /* 0x100fe20008010807 */
[----:B------:R-:W-:Y:S03]  /*18be0*/  FFMA.FTZ R230, R130, UR4, -R7 ;  /* 0x0000000482e67c23 */ /* 0x000fe60008010807 */
[----:B------:R4:W-:Y:S01]  /*18bf0*/  MUFU.EX2 R241, R4 ;  /* 0x0000000400f17308 */ /* 0x0009e20000000800 */
[----:B------:R-:W-:Y:S02]  /*18c00*/  IMAD.MOV.U32 R16, RZ, RZ, R10 ;  /* 0x000000ffff107224 */ /* 0x000fe400078e000a */
[--C-:B------:R-:W-:Y:S01]  /*18c10*/  FFMA.FTZ R111, R97, UR4, -R5.reuse ;  /* 0x00000004616f7c23 */ /* 0x100fe20008010805 */
[--C-:B------:R-:W-:Y:S01]  /*18c20*/  FFMA.FTZ R44, R100, UR4, -R5.reuse ;  /* 0x00000004642c7c23 */ /* 0x100fe20008010805 */
[--C-:B------:R-:W-:Y:S01]  /*18c30*/  FFMA.FTZ R31, R112, UR4, -R5.reuse ;  /* 0x00000004701f7c23 */ /* 0x100fe20008010805 */
[--C-:B------:R-:W-:Y:S01]  /*18c40*/  FFMA.FTZ R113, R113, UR4, -R5.reuse ;  /* 0x0000000471717c23 */ /* 0x100fe20008010805 */
[----:B-1----:R-:W-:Y:S01]  /*18c50*/  FMNMX.FTZ R68, R0, R3, !PT ;  /* 0x0000000300447209 */ /* 0x002fe20007810000 */
[----:B------:R-:W-:Y:S02]  /*18c60*/  FFMA.FTZ R202, R12, UR4, -R5 ;  /* 0x000000040cca7c23 */ /* 0x000fe40008010805 */
[----:B------:R-:W-:Y:S01]  /*18c70*/  MUFU.EX2 R105, R8 ;  /* 0x0000000800697308 */ /* 0x000fe20000000800 */
[----:B------:R-:W-:Y:S01]  /*18c80*/  FSEL R0, R69, RZ, P0 ;  /* 0x000000ff45007208 */ /* 0x000fe20000000000 */
[----:B---3--:R-:W-:Y:S01]  /*18c90*/  FFMA.FTZ R2, R201, UR4, -R73 ;  /* 0x00000004c9027c23 */ /* 0x008fe20008010849 */
[----:B------:R-:W-:Y:S01]  /*18ca0*/  FSETP.NEU.FTZ.AND P0, PT, R68, -INF , PT ;  /* 0xff8000004400780b */ /* 0x000fe20003f1d000 */
[--C-:B------:R-:W-:Y:S01]  /*18cb0*/  FFMA.FTZ R10, R19, UR4, -R7.reuse ;  /* 0x00000004130a7c23 */ /* 0x100fe20008010807 */
[--C-:B------:R-:W-:Y:S01]  /*18cc0*/  FFMA.FTZ R62, R23, UR4, -R7.reuse ;  /* 0x00000004173e7c23 */ /* 0x100fe20008010807 */
[--C-:B------:R-:W-:Y:S01]  /*18cd0*/  FFMA.FTZ R58, R35, UR4, -R7.reuse ;  /* 0x00000004233a7c23 */ /* 0x100fe20008010807 */
[----:B------:R-:W-:Y:S03]  /*18ce0*/  FFMA.FTZ R97, R39, UR4, -R7 ;  /* 0x0000000427617c23 */ /* 0x000fe60008010807 */
[----:B------:R1:W-:Y:S01]  /*18cf0*/  MUFU.EX2 R84, R2 ;  /* 0x0000000200547308 */ /* 0x0003e20000000800 */
[----:B----4-:R-:W-:Y:S01]  /*18d00*/  FADD.FTZ R4, -R0, R134 ;  /* 0x0000008600047221 */ /* 0x010fe20000010100 */
[C---:B------:R-:W-:Y:S01]  /*18d10*/  FSEL R0, R68.reuse, RZ, P0 ;  /* 0x000000ff44007208 */ /* 0x040fe20000000000 */
[----:B------:R-:W-:Y:S01]  /*18d20*/  FMUL.FTZ R74, R68, UR4 ;  /* 0x00000004444a7c20 */ /* 0x000fe20008410000 */
[----:B------:R-:W-:Y:S02]  /*18d30*/  IMAD.MOV.U32 R134, RZ, RZ, R223 ;  /* 0x000000ffff867224 */ /* 0x000fe400078e00df */
[--C-:B------:R-:W-:Y:S01]  /*18d40*/  FFMA.FTZ R223, R101, UR4, -R5.reuse ;  /* 0x0000000465df7c23 */ /* 0x100fe20008010805 */
[----:B------:R-:W-:Y:S01]  /*18d50*/  FFMA.FTZ R201, R52, UR4, -R5 ;  /* 0x0000000434c97c23 */ /* 0x000fe20008010805 */
[----:B------:R-:W-:Y:S02]  /*18d60*/  FADD.FTZ R6, -R0, R135 ;  /* 0x0000008700067221 */ /* 0x000fe40000010100 */
[----:B------:R-:W-:Y:S01]  /*18d70*/  MUFU.EX2 R227, R10 ;  /* 0x0000000a00e37308 */ /* 0x000fe20000000800 */
[--C-:B------:R-:W-:Y:S01]  /*18d80*/  FFMA.FTZ R0, R18, UR4, -R7.reuse ;  /* 0x0000000412007c23 */ /* 0x100fe20008010807 */
[--C-:B------:R-:W-:Y:S01]  /*18d90*/  FFMA.FTZ R101, R22, UR4, -R7.reuse ;  /* 0x0000000416657c23 */ /* 0x100fe20008010807 */
[----:B------:R-:W3:Y:S01]  /*18da0*/  LDL.LU R18, [R1+0x70] ;  /* 0x0000700001127983 */ /* 0x000ee20000300800 */
[--C-:B------:R-:W-:Y:S01]  /*18db0*/  FFMA.FTZ R108, R66, UR4, -R7.reuse ;  /* 0x00000004426c7c23 */ /* 0x100fe20008010807 */
[--C-:B------:R-:W-:Y:S01]  /*18dc0*/  FFMA.FTZ R107, R67, UR4, -R7.reuse ;  /* 0x00000004436b7c23 */ /* 0x100fe20008010807 */
[----:B------:R-:W-:Y:S01]  /*18dd0*/  FFMA.FTZ R98, R98, UR4, -R7 ;  /* 0x0000000462627c23 */ /* 0x000fe20008010807 */
[----:B------:R-:W4:Y:S03]  /*18de0*/  LDL.LU R11, [R1+0x74] ;  /* 0x00007400010b7983 */ /* 0x000f260000300800 */
[----:B------:R2:W-:Y:S01]  /*18df0*/  MUFU.EX2 R89, R0 ;  /* 0x0000000000597308 */ /* 0x0005e20000000800 */
[----:B-1----:R-:W-:Y:S01]  /*18e00*/  FFMA.FTZ R2, R204, UR4, -R5 ;  /* 0x00000004cc027c23 */ /* 0x002fe20008010805 */
[----:B--2---:R-:W-:Y:S01]  /*18e10*/  IMAD.MOV.U32 R99, RZ, RZ, R91 ;  /* 0x000000ffff637224 */ /* 0x004fe200078e005b */
[----:B------:R-:W-:Y:S01]  /*18e20*/  FSEL R74, R74, RZ, P0 ;  /* 0x000000ff4a4a7208 */ /* 0x000fe20000000000 */
[----:B------:R-:W-:Y:S02]  /*18e30*/  IMAD.MOV.U32 R103, RZ, RZ, R57 ;  /* 0x000000ffff677224 */ /* 0x000fe400078e0039 */
[----:B------:R-:W-:Y:S01]  /*18e40*/  FFMA.FTZ R59, R34, UR4, -R7 ;  /* 0x00000004223b7c23 */ /* 0x000fe20008010807 */
[----:B------:R-:W-:Y:S02]  /*18e50*/  IMAD.MOV.U32 R130, RZ, RZ, R113 ;  /* 0x000000ffff827224 */ /* 0x000fe400078e0071 */
[----:B------:R-:W-:Y:S01]  /*18e60*/  FFMA.FTZ R106, R38, UR4, -R7 ;  /* 0x00000004266a7c23 */ /* 0x000fe20008010807 */
[----:B------:R1:W-:Y:S01]  /*18e70*/  MUFU.EX2 R93, R2 ;  /* 0x00000002005d7308 */ /* 0x0003e20000000800 */
[----:B------:R-:W-:Y:S02]  /*18e80*/  IMAD.MOV.U32 R135, RZ, RZ, R63 ;  /* 0x000000ffff877224 */ /* 0x000fe400078e003f */
[--C-:B------:R-:W-:Y:S01]  /*18e90*/  FFMA.FTZ R204, R14, UR4, -R5.reuse ;  /* 0x000000040ecc7c23 */ /* 0x100fe20008010805 */
[--C-:B------:R-:W-:Y:S01]  /*18ea0*/  FFMA.FTZ R63, R20, UR4, -R5.reuse ;  /* 0x00000004143f7c23 */ /* 0x100fe20008010805 */
[----:B------:R-:W-:Y:S01]  /*18eb0*/  FFMA.FTZ R14, R116, UR4, -R5 ;  /* 0x00000004740e7c23 */ /* 0x000fe20008010805 */
[----:B------:R-:W-:Y:S02]  /*18ec0*/  IMAD.MOV.U32 R9, RZ, RZ, R135 ;  /* 0x000000ffff097224 */ /* 0x000fe400078e0087 */
[----:B------:R-:W-:Y:S01]  /*18ed0*/  FFMA.FTZ R8, R208, UR4, -R74 ;  /* 0x00000004d0087c23 */ /* 0x000fe2000801084a */
[----:B------:R-:W-:Y:S01]  /*18ee0*/  IMAD.MOV.U32 R135, RZ, RZ, R134 ;  /* 0x000000ffff877224 */ /* 0x000fe200078e0086 */
[----:B------:R-:W-:Y:S01]  /*18ef0*/  MUFU.EX2 R109, R109 ;  /* 0x0000006d006d7308 */ /* 0x000fe20000000800 */
[----:B------:R-:W-:Y:S01]  /*18f00*/  FFMA.FTZ R0, R205, UR4, -R74 ;  /* 0x00000004cd007c23 */ /* 0x000fe2000801084a */
[----:B------:R-:W-:Y:S01]  /*18f10*/  FFMA.FTZ R205, R80, UR4, -R5 ;  /* 0x0000000450cd7c23 */ /* 0x000fe20008010805 */
[----:B------:R-:W-:Y:S02]  /*18f20*/  IMAD.MOV.U32 R119, RZ, RZ, R9 ;  /* 0x000000ffff777224 */ /* 0x000fe400078e0009 */
[----:B------:R-:W-:Y:S01]  /*18f30*/  FFMA.FTZ R117, R54, UR4, -R7 ;  /* 0x0000000436757c23 */ /* 0x000fe20008010807 */
[----:B------:R-:W-:Y:S02]  /*18f40*/  IMAD.MOV.U32 R12, RZ, RZ, R17 ;  /* 0x000000ffff0c7224 */ /* 0x000fe400078e0011 */
[--C-:B------:R-:W-:Y:S01]  /*18f50*/  FFMA.FTZ R116, R55, UR4, -R7.reuse ;  /* 0x0000000437747c23 */ /* 0x100fe20008010807 */
[--C-:B------:R-:W-:Y:S01]  /*18f60*/  FFMA.FTZ R125, R15, UR4, -R7.reuse ;  /* 0x000000040f7d7c23 */ /* 0x100fe20008010807 */
[----:B------:R2:W-:Y:S01]  /*18f70*/  MUFU.EX2 R207, R0 ;  /* 0x0000000000cf7308 */ /* 0x0005e20000000800 */
[--C-:B-1----:R-:W-:Y:S01]  /*18f80*/  FFMA.FTZ R2, R203, UR4, -R7.reuse ;  /* 0x00000004cb027c23 */ /* 0x102fe20008010807 */
[--C-:B------:R-:W-:Y:S01]  /*18f90*/  FFMA.FTZ R203, R83, UR4, -R7.reuse ;  /* 0x0000000453cb7c23 */ /* 0x100fe20008010807 */
[--C-:B------:R-:W-:Y:S01]  /*18fa0*/  FFMA.FTZ R124, R13, UR4, -R7.reuse ;  /* 0x000000040d7c7c23 */ /* 0x100fe20008010807 */
[----:B------:R-:W1:Y:S01]  /*18fb0*/  LDSM.16.MT88.4 R80, [R214+0x8000] ;  /* 0x00800000d650783b */ /* 0x000e620000004200 */
[----:B------:R-:W-:Y:S01]  /*18fc0*/  FFMA.FTZ R208, R86, UR4, -R7 ;  /* 0x0000000456d07c23 */ /* 0x000fe20008010807 */
[----:B------:R-:W-:Y:S02]  /*18fd0*/  IMAD.MOV.U32 R86, RZ, RZ, R41 ;  /* 0x000000ffff567224 */ /* 0x000fe400078e0029 */
[--C-:B------:R-:W-:Y:S02]  /*18fe0*/  FFMA.FTZ R27, R102, UR4, -R7.reuse ;  /* 0x00000004661b7c23 */ /* 0x100fe40008010807 */
[----:B------:R2:W-:Y:S01]  /*18ff0*/  MUFU.EX2 R75, R2 ;  /* 0x00000002004b7308 */ /* 0x0005e20000000800 */
[--C-:B------:R-:W-:Y:S01]  /*19000*/  FFMA.FTZ R114, R114, UR4, -R7.reuse ;  /* 0x0000000472727c23 */ /* 0x100fe20008010807 */
[----:B------:R-:W-:Y:S01]  /*19010*/  FFMA.FTZ R110, R131, UR4, -R7 ;  /* 0x00000004836e7c23 */ /* 0x000fe20008010807 */
[----:B------:R-:W-:Y:S01]  /*19020*/  IMAD.MOV.U32 R102, RZ, RZ, R56 ;  /* 0x000000ffff667224 */ /* 0x000fe200078e0038 */
[----:B------:R-:W-:Y:S01]  /*19030*/  PLOP3.LUT P0, PT, PT, PT, UP0, 0x80, 0x0 ;  /* 0x000000000000781c */ /* 0x000fe20003f0f008 */
[----:B------:R-:W-:Y:S02]  /*19040*/  IMAD.MOV.U32 R118, RZ, RZ, R61 ;  /* 0x000000ffff767224 */ /* 0x000fe400078e003d */
[----:B------:R-:W-:Y:S03]  /*19050*/  IMAD.MOV.U32 R115, RZ, RZ, R60 ;  /* 0x000000ffff737224 */ /* 0x000fe600078e003c */
[----:B------:R-:W-:Y:S01]  /*19060*/  MUFU.EX2 R101, R101 ;  /* 0x0000006500657308 */ /* 0x000fe20000000800 */
[----:B--2---:R-:W-:Y:S01]  /*19070*/  FFMA.FTZ R0, R209, UR4, -R74 ;  /* 0x00000004d1007c23 */ /* 0x004fe2000801084a */
[----:B------:R-:W-:Y:S02]  /*19080*/  IMAD.MOV.U32 R131, RZ, RZ, R118 ;  /* 0x000000ffff837224 */ /* 0x000fe400078e0076 */
[----:B------:R-:W-:Y:S01]  /*19090*/  FFMA.FTZ R209, R87, UR4, -R7 ;  /* 0x0000000457d17c23 */ /* 0x000fe20008010807 */
[----:B------:R-:W-:Y:S01]  /*190a0*/  MOV R87, R44 ;  /* 0x0000002c00577202 */ /* 0x000fe20000000f00 */
[----:B------:R-:W-:Y:S02]  /*190b0*/  IMAD.MOV.U32 R15, RZ, RZ, R40 ;  /* 0x000000ffff0f7224 */ /* 0x000fe400078e0028 */
[----:B------:R-:W-:Y:S02]  /*190c0*/  IMAD.MOV.U32 R128, RZ, RZ, R29 ;  /* 0x000000ffff807224 */ /* 0x000fe400078e001d */
[----:B------:R2:W-:Y:S01]  /*190d0*/  MUFU.EX2 R85, R0 ;  /* 0x0000000000557308 */ /* 0x0005e20000000800 */
[----:B------:R-:W-:Y:S01]  /*190e0*/  FSEL R2, R71, RZ, P2 ;  /* 0x000000ff47027208 */ /* 0x000fe20001000000 */
[----:B------:R-:W-:Y:S02]  /*190f0*/  IMAD.MOV.U32 R112, RZ, RZ, R28 ;  /* 0x000000ffff707224 */ /* 0x000fe400078e001c */
[----:B------:R-:W-:Y:S02]  /*19100*/  IMAD.MOV.U32 R100, RZ, RZ, R25 ;  /* 0x000000ffff647224 */ /* 0x000fe400078e0019 */
[----:B------:R-:W-:Y:S01]  /*19110*/  FADD.FTZ R3, -R2, R132 ;  /* 0x0000008402037221 */ /* 0x000fe20000010100 */
[----:B------:R-:W-:Y:S03]  /*19120*/  FSEL R2, R70, RZ, P1 ;  /* 0x000000ff46027208 */ /* 0x000fe60000800000 */
[----:B------:R-:W-:Y:S01]  /*19130*/  MUFU.EX2 R201, R201 ;  /* 0x000000c900c97308 */ /* 0x000fe20000000800 */
[----:B------:R-:W-:Y:S01]  /*19140*/  FFMA.FTZ R132, R64, UR4, -R5 ;  /* 0x0000000440847c23 */ /* 0x000fe20008010805 */
[----:B------:R-:W-:Y:S01]  /*19150*/  FADD.FTZ R2, -R2, R133 ;  /* 0x0000008502027221 */ /* 0x000fe20000010100 */
[----:B------:R-:W-:Y:S02]  /*19160*/  IMAD.MOV.U32 R133, RZ, RZ, R92 ;  /* 0x000000ffff857224 */ /* 0x000fe400078e005c */
[----:B------:R-:W-:Y:S01]  /*19170*/  FFMA.FTZ R92, R32, UR4, -R5 ;  /* 0x00000004205c7c23 */ /* 0x000fe20008010805 */
[----:B------:R-:W-:Y:S04]  /*19180*/  FFMA.FTZ R5, R210, UR4, -R74 ;  /* 0x00000004d2057c23 */ /* 0x000fe8000801084a */
[----:B------:R-:W-:Y:S01]  /*19190*/  MUFU.EX2 R200, R200 ;  /* 0x000000c800c87308 */ /* 0x000fe20000000800 */
[----:B--2---:R-:W-:Y:S01]  /*191a0*/  FMUL.FTZ R0, R3, UR4 ;  /* 0x0000000403007c20 */ /* 0x004fe20008410000 */
[----:B------:R-:W-:Y:S01]  /*191b0*/  FMUL.FTZ R3, R4, UR4 ;  /* 0x0000000404037c20 */ /* 0x000fe20008410000 */
[----:B------:R-:W-:Y:S02]  /*191c0*/  IMAD.MOV.U32 R134, RZ, RZ, R133 ;  /* 0x000000ffff867224 */ /* 0x000fe400078e0085 */
[----:B------:R-:W-:Y:S01]  /*191d0*/  FMUL.FTZ R2, R2, UR4 ;  /* 0x0000000402027c20 */ /* 0x000fe20008410000 */
[----:B------:R-:W-:Y:S04]  /*191e0*/  IMAD.MOV.U32 R133, RZ, RZ, R16 ;  /* 0x000000ffff857224 */ /* 0x000fe800078e0010 */
[----:B------:R-:W-:Y:S10]  /*191f0*/  MUFU.EX2 R45, R5 ;  /* 0x00000005002d7308 */ /* 0x000ff40000000800 */
[----:B------:R-:W2:Y:S10]  /*19200*/  MUFU.EX2 R0, R0 ;  /* 0x0000000000007308 */ /* 0x000eb40000000800 */
[----:B------:R1:W-:Y:S10]  /*19210*/  MUFU.EX2 R210, R8 ;  /* 0x0000000800d27308 */ /* 0x0003f40000000800 */
[----:B------:R-:W1:Y:S01]  /*19220*/  MUFU.EX2 R2, R2 ;  /* 0x0000000200027308 */ /* 0x000e620000000800 */
[C---:B--2---:R-:W-:Y:S01]  /*19230*/  FMUL.FTZ R4, R0.reuse, R164 ;  /* 0x000000a400047220 */ /* 0x044fe20000410000 */
[C---:B------:R-:W-:Y:S01]  /*19240*/  FMUL.FTZ R5, R0.reuse, R165 ;  /* 0x000000a500057220 */ /* 0x040fe20000410000 */
[C---:B------:R-:W-:Y:S01]  /*19250*/  FMUL.FTZ R16, R0.reuse, R160 ;  /* 0x000000a000107220 */ /* 0x040fe20000410000 */
[C---:B------:R-:W-:Y:S01]  /*19260*/  FMUL.FTZ R17, R0.reuse, R161 ;  /* 0x000000a100117220 */ /* 0x040fe20000410000 */
[C---:B------:R-:W-:Y:S01]  /*19270*/  FMUL.FTZ R20, R0.reuse, R156 ;  /* 0x0000009c00147220 */ /* 0x040fe20000410000 */
        /* <DEDUP_REMOVED lines=12> */
[----:B------:R-:W-:Y:S01]  /*19340*/  FMUL.FTZ R65, R0, R137 ;  /* 0x0000008900417220 */ /* 0x000fe20000410000 */
[----:B-1----:R-:W-:Y:S01]  /*19350*/  FMUL.FTZ R8, R6, UR4 ;  /* 0x0000000406087c20 */ /* 0x002fe20008410000 */
        /* <DEDUP_REMOVED lines=16> */
[----:B------:R-:W-:Y:S01]  /*19460*/  FMUL.FTZ R67, R2, R139 ;  /* 0x0000008b02437220 */ /* 0x000fe20000410000 */
[----:B------:R-:W-:Y:S02]  /*19470*/  IMAD.MOV.U32 R150, RZ, RZ, R85 ;  /* 0x000000ffff967224 */ /* 0x000fe400078e0055 */
[----:B------:R-:W-:Y:S02]  /*19480*/  IMAD.MOV.U32 R85, RZ, RZ, R24 ;  /* 0x000000ffff557224 */ /* 0x000fe400078e0018 */
[----:B------:R-:W-:Y:S02]  /*19490*/  IMAD.MOV.U32 R156, RZ, RZ, R103 ;  /* 0x000000ffff9c7224 */ /* 0x000fe400078e0067 */
[----:B------:R-:W-:Y:S02]  /*194a0*/  IMAD.MOV.U32 R140, RZ, RZ, R111 ;  /* 0x000000ffff8c7224 */ /* 0x000fe400078e006f */
[----:B------:R-:W-:Y:S02]  /*194b0*/  IMAD.MOV.U32 R154, RZ, RZ, R133 ;  /* 0x000000ffff9a7224 */ /* 0x000fe400078e0085 */
[----:B------:R-:W-:Y:S02]  /*194c0*/  IMAD.MOV.U32 R166, RZ, RZ, R128 ;  /* 0x000000ffffa67224 */ /* 0x000fe400078e0080 */
[----:B------:R-:W-:Y:S02]  /*194d0*/  IMAD.MOV.U32 R155, RZ, RZ, R127 ;  /* 0x000000ffff9b7224 */ /* 0x000fe400078e007f */
[----:B------:R-:W-:Y:S01]  /*194e0*/  FFMA.FTZ R154, R154, UR4, -R73 ;  /* 0x000000049a9a7c23 */ /* 0x000fe20008010849 */
[----:B------:R-:W-:Y:S02]  /*194f0*/  IMAD.MOV.U32 R141, RZ, RZ, R15 ;  /* 0x000000ffff8d7224 */ /* 0x000fe400078e000f */
[----:B------:R-:W-:Y:S01]  /*19500*/  IMAD.MOV.U32 R153, RZ, RZ, R87 ;  /* 0x000000ffff997224 */ /* 0x000fe200078e0057 */
[----:B------:R-:W-:Y:S01]  /*19510*/  F2FP.F16.F32.PACK_AB R87, R210, R150 ;  /* 0x00000096d257723e */ /* 0x000fe200000000ff */
[----:B------:R-:W-:Y:S02]  /*19520*/  IMAD.MOV.U32 R157, RZ, RZ, R102 ;  /* 0x000000ffff9d7224 */ /* 0x000fe400078e0066 */
[----:B------:R-:W-:Y:S01]  /*19530*/  FFMA.FTZ R155, R155, UR4, -R73 ;  /* 0x000000049b9b7c23 */ /* 0x000fe20008010849 */
[----:B------:R-:W-:Y:S01]  /*19540*/  MUFU.EX2 R102, R62 ;  /* 0x0000003e00667308 */ /* 0x000fe20000000800 */
[----:B------:R-:W-:Y:S02]  /*19550*/  IMAD.MOV.U32 R158, RZ, RZ, R85 ;  /* 0x000000ffff9e7224 */ /* 0x000fe400078e0055 */
[----:B------:R-:W-:Y:S02]  /*19560*/  IMAD.MOV.U32 R164, RZ, RZ, R119 ;  /* 0x000000ffffa47224 */ /* 0x000fe400078e0077 */
[----:B------:R-:W-:Y:S02]  /*19570*/  IMAD.MOV.U32 R148, RZ, RZ, R14 ;  /* 0x000000ffff947224 */ /* 0x000fe400078e000e */
[----:B------:R-:W-:Y:S03]  /*19580*/  IMAD.MOV.U32 R165, RZ, RZ, R115 ;  /* 0x000000ffffa57224 */ /* 0x000fe600078e0073 */
[----:B------:R-:W-:Y:S01]  /*19590*/  MUFU.EX2 R119, R92 ;  /* 0x0000005c00777308 */ /* 0x000fe20000000800 */
[----:B------:R-:W-:Y:S01]  /*195a0*/  IMAD.MOV.U32 R149, RZ, RZ, R86 ;  /* 0x000000ffff957224 */ /* 0x000fe200078e0056 */
[----:B------:R-:W-:Y:S01]  /*195b0*/  F2FP.F16.F32.PACK_AB R86, R105, R104 ;  /* 0x000000686956723e */ /* 0x000fe200000000ff */
[----:B------:R-:W-:Y:S02]  /*195c0*/  IMAD.MOV.U32 R147, RZ, RZ, R26 ;  /* 0x000000ffff937224 */ /* 0x000fe400078e001a */
[----:B------:R-:W-:Y:S02]  /*195d0*/  IMAD.MOV.U32 R145, RZ, RZ, R100 ;  /* 0x000000ffff917224 */ /* 0x000fe400078e0064 */
[----:B------:R-:W-:Y:S03]  /*195e0*/  IMAD.MOV.U32 R142, RZ, RZ, R79 ;  /* 0x000000ffff8e7224 */ /* 0x000fe600078e004f */
[----:B------:R-:W-:Y:S01]  /*195f0*/  MUFU.EX2 R100, R63 ;  /* 0x0000003f00647308 */ /* 0x000fe20000000800 */
[----:B------:R-:W-:Y:S01]  /*19600*/  F2FP.F16.F32.PACK_AB R79, R227, R89 ;  /* 0x00000059e34f723e */ /* 0x000fe200000000ff */
[----:B------:R-:W-:Y:S02]  /*19610*/  IMAD.MOV.U32 R151, RZ, RZ, R110 ;  /* 0x000000ffff977224 */ /* 0x000fe400078e006e */
[----:B------:R-:W-:Y:S06]  /*19620*/  IMAD.MOV.U32 R167, RZ, RZ, R112 ;  /* 0x000000ffffa77224 */ /* 0x000fec00078e0070 */
[----:B------:R-:W-:Y:S10]  /*19630*/  MUFU.EX2 R110, R59 ;  /* 0x0000003b006e7308 */ /* 0x000ff40000000800 */
[----:B------:R-:W-:Y:S10]  /*19640*/  MUFU.EX2 R112, R123 ;  /* 0x0000007b00707308 */ /* 0x000ff40000000800 */
[----:B------:R-:W-:Y:S01]  /*19650*/  MUFU.EX2 R115, R106 ;  /* 0x0000006a00737308 */ /* 0x000fe20000000800 */
[----:B---3--:R-:W-:Y:S01]  /*19660*/  FFMA.FTZ R10, R0, R18, R76 ;  /* 0x00000012000a7223 */ /* 0x008fe2000001004c */
[C---:B------:R-:W-:Y:S08]  /*19670*/  FMUL.FTZ R18, R2.reuse, R162 ;  /* 0x000000a202127220 */ /* 0x040ff00000410000 */
[----:B------:R1:W2:Y:S01]  /*19680*/  MUFU.EX2 R0, R3 ;  /* 0x0000000300007308 */ /* 0x0002a20000000800 */
[C---:B------:R-:W-:Y:S01]  /*19690*/  F2FP.F16.F32.PACK_AB R76, R93.reuse, R76 ;  /* 0x0000004c5d4c723e */ /* 0x040fe200000000ff */
[----:B----4-:R-:W-:Y:S01]  /*196a0*/  FFMA.FTZ R91, R2, R11, R77 ;  /* 0x0000000b025b7223 */ /* 0x010fe2000001004d */
[----:B------:R-:W-:Y:S01]  /*196b0*/  FADD.FTZ R93, R93, R10 ;  /* 0x0000000a5d5d7221 */ /* 0x000fe20000010000 */
[C---:B------:R-:W-:Y:S01]  /*196c0*/  F2FP.F16.F32.PACK_AB R77, R75.reuse, R77 ;  /* 0x0000004d4b4d723e */ /* 0x040fe200000000ff */
[----:B------:R-:W-:Y:S02]  /*196d0*/  IMAD.MOV.U32 R11, RZ, RZ, R12 ;  /* 0x000000ffff0b7224 */ /* 0x000fe400078e000c */
[----:B------:R-:W-:Y:S03]  /*196e0*/  FADD.FTZ R75, R75, R91 ;  /* 0x0000005b4b4b7221 */ /* 0x000fe60000010000 */
[----:B------:R3:W4:Y:S01]  /*196f0*/  MUFU.EX2 R2, R8 ;  /* 0x0000000800027308 */ /* 0x0007220000000800 */
[----:B------:R-:W-:Y:S09]  /*19700*/  IMAD.MOV.U32 R159, RZ, RZ, R11 ;  /* 0x000000ffff9f7224 */ /* 0x000ff200078e000b */
[----:B------:R-:W-:Y:S01]  /*19710*/  MUFU.EX2 R162, R90 ;  /* 0x0000005a00a27308 */ /* 0x000fe20000000800 */
[----:B-1----:R-:W4:Y:S01]  /*19720*/  LDL.LU R3, [R1+0x78] ;  /* 0x0000780001037983 */ /* 0x002f220000300800 */
[C---:B--2---:R-:W-:Y:S01]  /*19730*/  FMUL.FTZ R44, R0.reuse, R176 ;  /* 0x000000b0002c7220 */ /* 0x044fe20000410000 */
[----:B------:R-:W-:Y:S02]  /*19740*/  IMAD.MOV.U32 R176, RZ, RZ, R45 ;  /* 0x000000ffffb07224 */ /* 0x000fe400078e002d */
[C---:B------:R-:W-:Y:S01]  /*19750*/  FMUL.FTZ R9, R0.reuse, R197 ;  /* 0x000000c500097220 */ /* 0x040fe20000410000 */
[C---:B------:R-:W-:Y:S01]  /*19760*/  FMUL.FTZ R12, R0.reuse, R192 ;  /* 0x000000c0000c7220 */ /* 0x040fe20000410000 */
[C---:B------:R-:W-:Y:S01]  /*19770*/  FMUL.FTZ R13, R0.reuse, R193 ;  /* 0x000000c1000d7220 */ /* 0x040fe20000410000 */
[C---:B------:R-:W-:Y:S01]  /*19780*/  FMUL.FTZ R24, R0.reuse, R188 ;  /* 0x000000bc00187220 */ /* 0x040fe20000410000 */
[C---:B------:R-:W-:Y:S01]  /*19790*/  FMUL.FTZ R25, R0.reuse, R189 ;  /* 0x000000bd00197220 */ /* 0x040fe20000410000 */
        /* <DEDUP_REMOVED lines=10> */
[----:B------:R-:W-:Y:S01]  /*19840*/  MUFU.EX2 R168, R94 ;  /* 0x0000005e00a87308 */ /* 0x000fe20000000800 */
[----:B------:R-:W-:Y:S02]  /*19850*/  IMAD.MOV.U32 R180, RZ, RZ, R27 ;  /* 0x000000ffffb47224 */ /* 0x000fe400078e001b */
[C---:B----4-:R-:W-:Y:S01]  /*19860*/  FMUL.FTZ R14, R2.reuse, R194 ;  /* 0x000000c2020e7220 */ /* 0x050fe20000410000 */
[----:B------:R-:W-:Y:S02]  /*19870*/  IMAD.MOV.U32 R181, RZ, RZ, R47 ;  /* 0x000000ffffb57224 */ /* 0x000fe400078e002f */
[C---:B------:R-:W-:Y:S01]  /*19880*/  FMUL.FTZ R10, R2.reuse, R198 ;  /* 0x000000c6020a7220 */ /* 0x040fe20000410000 */
[----:B------:R-:W-:Y:S02]  /*19890*/  IMAD.MOV.U32 R177, RZ, RZ, R180 ;  /* 0x000000ffffb17224 */ /* 0x000fe400078e00b4 */
[C---:B------:R-:W-:Y:S01]  /*198a0*/  FMUL.FTZ R15, R2.reuse, R195 ;  /* 0x000000c3020f7220 */ /* 0x040fe20000410000 */
[----:B------:R-:W-:Y:S01]  /*198b0*/  IMAD.MOV.U32 R180, RZ, RZ, R141 ;  /* 0x000000ffffb47224 */ /* 0x000fe200078e008d */
[----:B------:R-:W-:Y:S01]  /*198c0*/  MUFU.EX2 R169, R120 ;  /* 0x0000007800a97308 */ /* 0x000fe20000000800 */
[----:B------:R-:W-:Y:S02]  /*198d0*/  IMAD.MOV.U32 R141, RZ, RZ, R153 ;  /* 0x000000ffff8d7224 */ /* 0x000fe400078e0099 */
[----:B------:R-:W-:Y:S01]  /*198e0*/  FMUL.FTZ R11, R2, R199 ;  /* 0x000000c7020b7220 */ /* 0x000fe20000410000 */
[----:B------:R-:W-:Y:S01]  /*198f0*/  IMAD.MOV.U32 R153, RZ, RZ, R157 ;  /* 0x000000ffff997224 */ /* 0x000fe200078e009d */
[----:B------:R-:W-:Y:S01]  /*19900*/  F2FP.F16.F32.PACK_AB R85, R176, R207 ;  /* 0x000000cfb055723e */ /* 0x000fe200000000ff */
[----:B------:R-:W-:Y:S02]  /*19910*/  IMAD.MOV.U32 R185, RZ, RZ, R30 ;  /* 0x000000ffffb97224 */ /* 0x000fe400078e001e */
[C---:B------:R-:W-:Y:S01]  /*19920*/  FMUL.FTZ R30, R2.reuse, R186 ;  /* 0x000000ba021e7220 */ /* 0x040fe20000410000 */
[----:B------:R-:W-:Y:S02]  /*19930*/  IMAD.MOV.U32 R184, RZ, RZ, R31 ;  /* 0x000000ffffb87224 */ /* 0x000fe400078e001f */
[C---:B------:R-:W-:Y:S01]  /*19940*/  FMUL.FTZ R31, R2.reuse, R187 ;  /* 0x000000bb021f7220 */ /* 0x040fe20000410000 */
[----:B------:R-:W-:Y:S01]  /*19950*/  IMAD.MOV.U32 R172, RZ, RZ, R185 ;  /* 0x000000ffffac7224 */ /* 0x000fe200078e00b9 */
[----:B------:R-:W-:Y:S01]  /*19960*/  MOV R187, R158 ;  /* 0x0000009e00bb7202 */ /* 0x000fe20000000f00 */
[----:B------:R-:W-:Y:S02]  /*19970*/  IMAD.MOV.U32 R185, RZ, RZ, R166 ;  /* 0x000000ffffb97224 */ /* 0x000fe400078e00a6 */
[C---:B------:R-:W-:Y:S01]  /*19980*/  FMUL.FTZ R59, R2.reuse, R175 ;  /* 0x000000af023b7220 */ /* 0x040fe20000410000 */
[----:B------:R-:W-:Y:S02]  /*19990*/  IMAD.MOV.U32 R194, RZ, RZ, R164 ;  /* 0x000000ffffc27224 */ /* 0x000fe400078e00a4 */
[C---:B------:R-:W-:Y:S01]  /*199a0*/  FMUL.FTZ R58, R2.reuse, R174 ;  /* 0x000000ae023a7220 */ /* 0x040fe20000410000 */
[----:B------:R-:W-:Y:S02]  /*199b0*/  IMAD.MOV.U32 R188, RZ, RZ, R134 ;  /* 0x000000ffffbc7224 */ /* 0x000fe400078e0086 */
[C---:B------:R-:W-:Y:S01]  /*199c0*/  FMUL.FTZ R47, R2.reuse, R179 ;  /* 0x000000b3022f7220 */ /* 0x040fe20000410000 */
[----:B------:R-:W-:Y:S01]  /*199d0*/  IMAD.MOV.U32 R197, RZ, RZ, R135 ;  /* 0x000000ffffc57224 */ /* 0x000fe200078e0087 */
[----:B------:R1:W-:Y:S01]  /*199e0*/  MUFU.EX2 R134, R97 ;  /* 0x0000006100867308 */ /* 0x0003e20000000800 */
[----:B------:R-:W-:Y:S02]  /*199f0*/  IMAD.MOV.U32 R198, RZ, RZ, R188 ;  /* 0x000000ffffc67224 */ /* 0x000fe400078e00bc */
[C---:B------:R-:W-:Y:S01]  /*19a00*/  FMUL.FTZ R62, R2.reuse, R170 ;  /* 0x000000aa023e7220 */ /* 0x040fe20000410000 */
[----:B------:R-:W-:Y:S02]  /*19a10*/  IMAD.MOV.U32 R195, RZ, RZ, R165 ;  /* 0x000000ffffc37224 */ /* 0x000fe400078e00a5 */
[C---:B------:R-:W-:Y:S01]  /*19a20*/  FMUL.FTZ R26, R2.reuse, R190 ;  /* 0x000000be021a7220 */ /* 0x040fe20000410000 */
[----:B------:R-:W-:Y:S02]  /*19a30*/  IMAD.MOV.U32 R186, RZ, RZ, R149 ;  /* 0x000000ffffba7224 */ /* 0x000fe400078e0095 */
[C---:B------:R-:W-:Y:S01]  /*19a40*/  FMUL.FTZ R27, R2.reuse, R191 ;  /* 0x000000bf021b7220 */ /* 0x040fe20000410000 */
[----:B------:R-:W-:Y:S01]  /*19a50*/  IMAD.MOV.U32 R199, RZ, RZ, R197 ;  /* 0x000000ffffc77224 */ /* 0x000fe200078e00c5 */
[----:B------:R-:W2:Y:S01]  /*19a60*/  LDL.LU R149, [R1+0x20] ;  /* 0x0000200001957983 */ /* 0x000ea20000300800 */
[----:B------:R-:W-:Y:S02]  /*19a70*/  IMAD.MOV.U32 R173, RZ, RZ, R184 ;  /* 0x000000ffffad7224 */ /* 0x000fe400078e00b8 */
[C---:B------:R-:W-:Y:S01]  /*19a80*/  FMUL.FTZ R63, R2.reuse, R171 ;  /* 0x000000ab023f7220 */ /* 0x040fe20000410000 */
[----:B------:R-:W-:Y:S01]  /*19a90*/  IMAD.MOV.U32 R196, RZ, RZ, R78 ;  /* 0x000000ffffc47224 */ /* 0x000fe200078e004e */
[----:B------:R-:W-:Y:S01]  /*19aa0*/  F2FP.F16.F32.PACK_AB R78, R99, R241 ;  /* 0x000000f1634e723e */ /* 0x000fe200000000ff */
[----:B------:R-:W-:Y:S02]  /*19ab0*/  IMAD.MOV.U32 R189, RZ, RZ, R43 ;  /* 0x000000ffffbd7224 */ /* 0x000fe400078e002b */
[C---:B------:R-:W-:Y:S01]  /*19ac0*/  FMUL.FTZ R43, R2.reuse, R183 ;  /* 0x000000b7022b7220 */ /* 0x040fe20000410000 */
[----:B------:R-:W-:Y:S02]  /*19ad0*/  IMAD.MOV.U32 R193, RZ, RZ, R42 ;  /* 0x000000ffffc17224 */ /* 0x000fe400078e002a */
[C---:B------:R-:W-:Y:S01]  /*19ae0*/  FMUL.FTZ R42, R2.reuse, R182 ;  /* 0x000000b6022a7220 */ /* 0x040fe20000410000 */
[----:B------:R-:W-:Y:S02]  /*19af0*/  IMAD.MOV.U32 R182, RZ, RZ, R186 ;  /* 0x000000ffffb67224 */ /* 0x000fe400078e00ba */
[----:B-1----:R-:W-:Y:S01]  /*19b00*/  FADD.FTZ R97, R89, R75 ;  /* 0x0000004b59617221 */ /* 0x002fe20000010000 */
[-C--:B------:R-:W-:Y:S01]  /*19b10*/  HMMA.16816.F32 R4, R76, R80.reuse, R4 ;  /* 0x000000504c04723c */ /* 0x080fe20000001804 */
[----:B------:R-:W-:Y:S04]  /*19b20*/  MUFU.EX2 R135, R122 ;  /* 0x0000007a00877308 */ /* 0x000fe80000000800 */
[----:B------:R-:W-:Y:S02]  /*19b30*/  IMAD.MOV.U32 R186, RZ, RZ, R194 ;  /* 0x000000ffffba7224 */ /* 0x000fe400078e00c2 */
[----:B------:R-:W-:Y:S04]  /*19b40*/  IMAD.MOV.U32 R194, RZ, RZ, R172 ;  /* 0x000000ffffc27224 */ /* 0x000fe800078e00ac */
[----:B------:R-:W-:Y:S01]  /*19b50*/  MUFU.EX2 R190, R107 ;  /* 0x0000006b00be7308 */ /* 0x000fe20000000800 */
[----:B------:R-:W-:Y:S02]  /*19b60*/  IMAD.MOV.U32 R172, RZ, RZ, R147 ;  /* 0x000000ffffac7224 */ /* 0x000fe400078e0093 */
[----:B------:R-:W-:Y:S02]  /*19b70*/  IMAD.MOV.U32 R184, RZ, RZ, R156 ;  /* 0x000000ffffb87224 */ /* 0x000fe400078e009c */
[----:B------:R-:W-:Y:S02]  /*19b80*/  IMAD.MOV.U32 R192, RZ, RZ, R46 ;  /* 0x000000ffffc07224 */ /* 0x000fe400078e002e */
[----:B------:R-:W-:Y:S01]  /*19b90*/  FMUL.FTZ R46, R2, R178 ;  /* 0x000000b2022e7220 */ /* 0x000fe20000410000 */
[----:B------:R-:W-:Y:S02]  /*19ba0*/  IMAD.MOV.U32 R197, RZ, RZ, R167 ;  /* 0x000000ffffc57224 */ /* 0x000fe400078e00a7 */
[----:B------:R-:W-:Y:S10]  /*19bb0*/  MUFU.EX2 R165, R108 ;  /* 0x0000006c00a57308 */ /* 0x000ff40000000800 */
[----:B------:R-:W-:Y:S10]  /*19bc0*/  MUFU.EX2 R167, R132 ;  /* 0x0000008400a77308 */ /* 0x000ff40000000800 */
[----:B------:R-:W-:Y:S10]  /*19bd0*/  MUFU.EX2 R156, R117 ;  /* 0x00000075009c7308 */ /* 0x000ff40000000800 */
[----:B------:R-:W-:Y:S01]  /*19be0*/  MUFU.EX2 R191, R126 ;  /* 0x0000007e00bf7308 */ /* 0x000fe20000000800 */
[----:B------:R-:W-:Y:S01]  /*19bf0*/  FFMA.FTZ R96, R0, R3, R84 ;  /* 0x0000000300607223 */ /* 0x000fe20000010054 */
[--C-:B------:R-:W-:Y:S01]  /*19c00*/  FFMA.FTZ R0, R236, UR4, -R73.reuse ;  /* 0x00000004ec007c23 */ /* 0x100fe20008010849 */
[--C-:B------:R-:W-:Y:S01]  /*19c10*/  FFMA.FTZ R3, R234, UR4, -R73.reuse ;  /* 0x00000004ea037c23 */ /* 0x100fe20008010849 */
[C---:B------:R-:W-:Y:S01]  /*19c20*/  F2FP.F16.F32.PACK_AB R84, R88.reuse, R84 ;  /* 0x000000545854723e */ /* 0x040fe200000000ff */
[----:B------:R-:W-:Y:S05]  /*19c30*/  FADD.FTZ R96, R88, R96 ;  /* 0x0000006058607221 */ /* 0x000fea0000010000 */
[----:B------:R1:W-:Y:S01]  /*19c40*/  MUFU.EX2 R118, R0 ;  /* 0x0000000000767308 */ /* 0x0003e20000000800 */
[----:B------:R-:W-:Y:S01]  /*19c50*/  LDSM.16.MT88.4 R88, [R214+0x9000] ;  /* 0x00900000d658783b */ /* 0x000fe20000004200 */
[----:B------:R-:W-:Y:S01]  /*19c60*/  FADD.FTZ R96, R104, R96 ;  /* 0x0000006068607221 */ /* 0x000fe20000010000 */
[C---:B------:R-:W-:Y:S07]  /*19c70*/  HMMA.16816.F32 R8, R84.reuse, R80, R8 ;  /* 0x000000505408723c */ /* 0x040fee0000001808 */
[----:B------:R3:W-:Y:S01]  /*19c80*/  MUFU.EX2 R113, R3 ;  /* 0x0000000300717308 */ /* 0x0007e20000000800 */
[-C--:B------:R-:W-:Y:S06]  /*19c90*/  HMMA.16816.F32 R12, R84, R82.reuse, R12 ;  /* 0x00000052540c723c */ /* 0x080fec000000180c */
[C---:B------:R-:W-:Y:S01]  /*19ca0*/  HMMA.16816.F32 R16, R76.reuse, R82, R16 ;  /* 0x000000524c10723c */ /* 0x040fe20000001810 */
[----:B------:R-:W4:Y:S04]  /*19cb0*/  LDSM.16.MT88.4 R80, [R217+0x8000] ;  /* 0x00800000d950783b */ /* 0x000f280000004200 */
[----:B-1----:R-:W-:Y:S01]  /*19cc0*/  FFMA.FTZ R0, R235, UR4, -R73 ;  /* 0x00000004eb007c23 */ /* 0x002fe20008010849 */
[----:B---3--:R-:W-:Y:S03]  /*19cd0*/  FADD.FTZ R3, R241, R93 ;  /* 0x0000005df1037221 */ /* 0x008fe60000010000 */
[----:B------:R1:W3:Y:S01]  /*19ce0*/  MUFU.EX2 R103, R0 ;  /* 0x0000000000677308 */ /* 0x0002e20000000800 */
[----:B------:R-:W2:Y:S01]  /*19cf0*/  LDL.LU R241, [R1+0x148] ;  /* 0x0001480001f17983 */ /* 0x000ea20000300800 */
[----:B------:R-:W-:Y:S03]  /*19d00*/  FADD.FTZ R99, R99, R3 ;  /* 0x0000000363637221 */ /* 0x000fe60000010000 */
[----:B------:R-:W-:Y:S01]  /*19d10*/  LDSM.16.MT88.4 R92, [R217+0x9000] ;  /* 0x00900000d95c783b */ /* 0x000fe20000004200 */
[--C-:B-1----:R-:W-:Y:S04]  /*19d20*/  FFMA.FTZ R0, R211, UR4, -R73.reuse ;  /* 0x00000004d3007c23 */ /* 0x102fe80008010849 */
[----:B------:R-:W-:Y:S10]  /*19d30*/  MUFU.EX2 R211, R205 ;  /* 0x000000cd00d37308 */ /* 0x000ff40000000800 */
[----:B------:R1:W-:Y:S01]  /*19d40*/  MUFU.EX2 R111, R0 ;  /* 0x00000000006f7308 */ /* 0x0003e20000000800 */
[-C--:B----4-:R-:W-:Y:S06]  /*19d50*/  HMMA.16816.F32 R20, R76, R80.reuse, R20 ;  /* 0x000000504c14723c */ /* 0x090fec0000001814 */
[C---:B------:R-:W-:Y:S06]  /*19d60*/  HMMA.16816.F32 R24, R84.reuse, R80, R24 ;  /* 0x000000505418723c */ /* 0x040fec0000001818 */
[-C--:B------:R-:W-:Y:S05]  /*19d70*/  HMMA.16816.F32 R28, R84, R82.reuse, R28 ;  /* 0x00000052541c723c */ /* 0x080fea000000181c */
[--C-:B-1----:R-:W-:Y:S01]  /*19d80*/  FFMA.FTZ R0, R237, UR4, -R74.reuse ;  /* 0x00000004ed007c23 */ /* 0x102fe2000801084a */
[C---:B------:R-:W-:Y:S01]  /*19d90*/  HMMA.16816.F32 R32, R76.reuse, R82, R32 ;  /* 0x000000524c20723c */ /* 0x040fe20000001820 */
[----:B------:R-:W1:Y:S02]  /*19da0*/  LDSM.16.MT88.4 R80, [R215+0x8000] ;  /* 0x00800000d750783b */ /* 0x000e640000004200 */
[----:B------:R4:W-:Y:S02]  /*19db0*/  MUFU.EX2 R138, R0 ;  /* 0x00000000008a7308 */ /* 0x0009e40000000800 */
[--C-:B----4-:R-:W-:Y:S08]  /*19dc0*/  FFMA.FTZ R0, R240, UR4, -R74.reuse ;  /* 0x00000004f0007c23 */ /* 0x110ff0000801084a */
[----:B------:R4:W3:Y:S01]  /*19dd0*/  MUFU.EX2 R139, R0 ;  /* 0x00000000008b7308 */ /* 0x0008e20000000800 */
[-C--:B-1----:R-:W-:Y:S03]  /*19de0*/  HMMA.16816.F32 R36, R76, R80.reuse, R36 ;  /* 0x000000504c24723c */ /* 0x082fe60000001824 */
[--C-:B----4-:R-:W-:Y:S03]  /*19df0*/  FFMA.FTZ R0, R238, UR4, -R74.reuse ;  /* 0x00000004ee007c23 */ /* 0x110fe6000801084a */
[C---:B------:R-:W-:Y:S03]  /*19e00*/  HMMA.16816.F32 R40, R84.reuse, R80, R40 ;  /* 0x000000505428723c */ /* 0x040fe60000001828 */
[----:B------:R1:W-:Y:S03]  /*19e10*/  MUFU.EX2 R143, R0 ;  /* 0x00000000008f7308 */ /* 0x0003e60000000800 */
[-C--:B------:R-:W-:Y:S06]  /*19e20*/  HMMA.16816.F32 R44, R84, R82.reuse, R44 ;  /* 0x00000052542c723c */ /* 0x080fec000000182c */
[C---:B------:R-:W-:Y:S01]  /*19e30*/  HMMA.16816.F32 R48, R76.reuse, R82, R48 ;  /* 0x000000524c30723c */ /* 0x040fe20000001830 */
[----:B------:R-:W4:Y:S04]  /*19e40*/  LDSM.16.MT88.4 R80, [R216+0x8000] ;  /* 0x00800000d850783b */ /* 0x000f280000004200 */
[--C-:B-1----:R-:W-:Y:S04]  /*19e50*/  FFMA.FTZ R0, R239, UR4, -R74.reuse ;  /* 0x00000004ef007c23 */ /* 0x102fe8000801084a */
[----:B------:R1:W3:Y:S02]  /*19e60*/  MUFU.EX2 R144, R0 ;  /* 0x0000000000907308 */ /* 0x0002e40000000800 */
[--C-:B-1----:R-:W-:Y:S08]  /*19e70*/  FFMA.FTZ R0, R244, UR4, -R73.reuse ;  /* 0x00000004f4007c23 */ /* 0x102ff00008010849 */
[----:B------:R1:W-:Y:S01]  /*19e80*/  MUFU.EX2 R160, R0 ;  /* 0x0000000000a07308 */ /* 0x0003e20000000800 */
[-C--:B----4-:R-:W-:Y:S06]  /*19e90*/  HMMA.16816.F32 R52, R76, R80.reuse, R52 ;  /* 0x000000504c34723c */ /* 0x090fec0000001834 */
[C---:B------:R-:W-:Y:S05]  /*19ea0*/  HMMA.16816.F32 R56, R84.reuse, R80, R56 ;  /* 0x000000505438723c */ /* 0x040fea0000001838 */
[--C-:B-1----:R-:W-:Y:S01]  /*19eb0*/  FFMA.FTZ R0, R243, UR4, -R73.reuse ;  /* 0x00000004f3007c23 */ /* 0x102fe20008010849 */
[-C--:B------:R-:W-:Y:S01]  /*19ec0*/  HMMA.16816.F32 R60, R84, R82.reuse, R60 ;  /* 0x00000052543c723c */ /* 0x080fe2000000183c */
[----:B------:R-:W1:Y:S02]  /*19ed0*/  LDSM.16.MT88.4 R84, [R214+0x8800] ;  /* 0x00880000d654783b */ /* 0x000e640000004200 */
[----:B------:R4:W2:Y:S02]  /*19ee0*/  MUFU.EX2 R133, R0 ;  /* 0x0000000000857308 */ /* 0x0008a40000000800 */
[----:B---3--:R-:W-:Y:S01]  /*19ef0*/  F2FP.F16.F32.PACK_AB R80, R103, R118 ;  /* 0x000000766750723e */ /* 0x008fe200000000ff */
[----:B------:R-:W-:Y:S05]  /*19f00*/  HMMA.16816.F32 R64, R76, R82, R64 ;  /* 0x000000524c40723c */ /* 0x000fea0000001840 */
[----:B------:R-:W-:Y:S02]  /*19f10*/  F2FP.F16.F32.PACK_AB R81, R139, R138 ;  /* 0x0000008a8b51723e */ /* 0x000fe400000000ff */
[----:B------:R-:W-:Y:S04]  /*19f20*/  F2FP.F16.F32.PACK_AB R77, R102, R101 ;  /* 0x00000065664d723e */ /* 0x000fe800000000ff */
[----:B------:R-:W-:Y:S02]  /*19f30*/  F2FP.F16.F32.PACK_AB R78, R162, R119 ;  /* 0x00000077a24e723e */ /* 0x000fe400000000ff */
[----:B------:R-:W-:Y:S01]  /*19f40*/  F2FP.F16.F32.PACK_AB R79, R161, R110 ;  /* 0x0000006ea14f723e */ /* 0x000fe200000000ff */
[--C-:B----4-:R-:W-:Y:S01]  /*19f50*/  FFMA.FTZ R0, R242, UR4, -R73.reuse ;  /* 0x00000004f2007c23 */ /* 0x110fe20008010849 */
[----:B------:R-:W-:Y:S02]  /*19f60*/  F2FP.F16.F32.PACK_AB R76, R109, R100 ;  /* 0x000000646d4c723e */ /* 0x000fe400000000ff */
[----:B------:R-:W-:Y:S01]  /*19f70*/  F2FP.F16.F32.PACK_AB R83, R144, R143 ;  /* 0x0000008f9053723e */ /* 0x000fe200000000ff */
[----:B------:R3:W-:Y:S01]  /*19f80*/  MUFU.EX2 R137, R0 ;  /* 0x0000000000897308 */ /* 0x0007e20000000800 */
[----:B------:R-:W-:Y:S03]  /*19f90*/  F2FP.F16.F32.PACK_AB R82, R113, R111 ;  /* 0x0000006f7152723e */ /* 0x000fe600000000ff */
[-C--:B-1----:R-:W-:Y:S03]  /*19fa0*/  HMMA.16816.F32 R4, R76, R84.reuse, R4 ;  /* 0x000000544c04723c */ /* 0x082fe60000001804 */
[----:B---3--:R-:W-:Y:S03]  /*19fb0*/  FFMA.FTZ R0, R245, UR4, -R73 ;  /* 0x00000004f5007c23 */ /* 0x008fe60008010849 */
[C---:B------:R-:W-:Y:S01]  /*19fc0*/  HMMA.16816.F32 R8, R80.reuse, R84, R8 ;  /* 0x000000545008723c */ /* 0x040fe20000001808 */
[----:B------:R1:W3:Y:S05]  /*19fd0*/  MUFU.EX2 R152, R0 ;  /* 0x0000000000987308 */ /* 0x0002ea0000000800 */
[-C--:B------:R-:W-:Y:S06]  /*19fe0*/  HMMA.16816.F32 R12, R80, R86.reuse, R12 ;  /* 0x00000056500c723c */ /* 0x080fec000000180c */
[C---:B------:R-:W-:Y:S01]  /*19ff0*/  HMMA.16816.F32 R16, R76.reuse, R86, R16 ;  /* 0x000000564c10723c */ /* 0x040fe20000001810 */
[----:B------:R-:W4:Y:S04]  /*1a000*/  LDSM.16.MT88.4 R84, [R217+0x8800] ;  /* 0x00880000d954783b */ /* 0x000f280000004200 */
[--C-:B-1----:R-:W-:Y:S04]  /*1a010*/  FFMA.FTZ R0, R246, UR4, -R74.reuse ;  /* 0x00000004f6007c23 */ /* 0x102fe8000801084a */
[----:B------:R1:W-:Y:S02]  /*1a020*/  MUFU.EX2 R128, R0 ;  /* 0x0000000000807308 */ /* 0x0003e40000000800 */
[--C-:B-1----:R-:W-:Y:S08]  /*1a030*/  FFMA.FTZ R0, R247, UR4, -R74.reuse ;  /* 0x00000004f7007c23 */ /* 0x102ff0000801084a */
[----:B------:R1:W-:Y:S01]  /*1a040*/  MUFU.EX2 R127, R0 ;  /* 0x00000000007f7308 */ /* 0x0003e20000000800 */
[-C--:B----4-:R-:W-:Y:S06]  /*1a050*/  HMMA.16816.F32 R20, R76, R84.reuse, R20 ;  /* 0x000000544c14723c */ /* 0x090fec0000001814 */
[C---:B------:R-:W-:Y:S05]  /*1a060*/  HMMA.16816.F32 R24, R80.reuse, R84, R24 ;  /* 0x000000545018723c */ /* 0x040fea0000001818 */
[--C-:B-1----:R-:W-:Y:S01]  /*1a070*/  FFMA.FTZ R0, R252, UR4, -R74.reuse ;  /* 0x00000004fc007c23 */ /* 0x102fe2000801084a */
[-C--:B------:R-:W-:Y:S03]  /*1a080*/  HMMA.16816.F32 R28, R80, R86.reuse, R28 ;  /* 0x00000056501c723c */ /* 0x080fe6000000181c */
[----:B------:R1:W-:Y:S03]  /*1a090*/  MUFU.EX2 R146, R0 ;  /* 0x0000000000927308 */ /* 0x0003e60000000800 */
[C---:B------:R-:W-:Y:S01]  /*1a0a0*/  HMMA.16816.F32 R32, R76.reuse, R86, R32 ;  /* 0x000000564c20723c */ /* 0x040fe20000001820 */
[----:B------:R-:W4:Y:S04]  /*1a0b0*/  LDSM.16.MT88.4 R84, [R215+0x8800] ;  /* 0x00880000d754783b */ /* 0x000f280000004200 */
[--C-:B-1----:R-:W-:Y:S01]  /*1a0c0*/  FFMA.FTZ R0, R181, UR4, -R74.reuse ;  /* 0x00000004b5007c23 */ /* 0x102fe2000801084a */
[----:B------:R-:W-:Y:S02]  /*1a0d0*/  IMAD.MOV.U32 R181, RZ, RZ, R159 ;  /* 0x000000ffffb57224 */ /* 0x000fe400078e009f */
[----:B------:R-:W-:Y:S03]  /*1a0e0*/  MUFU.EX2 R159, R116 ;  /* 0x00000074009f7308 */ /* 0x000fe60000000800 */
[--C-:B--2---:R-:W-:Y:S07]  /*1a0f0*/  FFMA.FTZ R241, R241, UR4, -R73.reuse ;  /* 0x00000004f1f17c23 */ /* 0x104fee0008010849 */
[----:B------:R1:W2:Y:S01]  /*1a100*/  MUFU.EX2 R157, R0 ;  /* 0x00000000009d7308 */ /* 0x0002a20000000800 */
[-C--:B----4-:R-:W-:Y:S03]  /*1a110*/  HMMA.16816.F32 R36, R76, R84.reuse, R36 ;  /* 0x000000544c24723c */ /* 0x090fe60000001824 */
[--C-:B-1----:R-:W-:Y:S03]  /*1a120*/  FFMA.FTZ R0, R251, UR4, -R73.reuse ;  /* 0x00000004fb007c23 */ /* 0x102fe60008010849 */
[C---:B------:R-:W-:Y:S03]  /*1a130*/  HMMA.16816.F32 R40, R80.reuse, R84, R40 ;  /* 0x000000545028723c */ /* 0x040fe60000001828 */
[----:B------:R1:W-:Y:S03]  /*1a140*/  MUFU.EX2 R166, R0 ;  /* 0x0000000000a67308 */ /* 0x0003e60000000800 */
        /* <DEDUP_REMOVED lines=9> */
[----:B-1----:R-:W-:Y:S01]  /*1a1e0*/  FFMA.FTZ R0, R249, UR4, -R73 ;  /* 0x00000004f9007c23 */ /* 0x002fe20008010849 */
[-C--:B------:R-:W-:Y:S03]  /*1a1f0*/  HMMA.16816.F32 R60, R80, R86.reuse, R60 ;  /* 0x00000056503c723c */ /* 0x080fe6000000183c */
[----:B------:R1:W-:Y:S03]  /*1a200*/  MUFU.EX2 R188, R0 ;  /* 0x0000000000bc7308 */ /* 0x0003e60000000800 */
[----:B------:R-:W-:Y:S01]  /*1a210*/  HMMA.16816.F32 R64, R76, R86, R64 ;  /* 0x000000564c40723c */ /* 0x000fe20000001840 */
[----:B------:R-:W4:Y:S04]  /*1a220*/  LDSM.16.MT88.4 R84, [R215+0x9000] ;  /* 0x00900000d754783b */ /* 0x000f280000004200 */
[----:B------:R-:W-:Y:S02]  /*1a230*/  F2FP.F16.F32.PACK_AB R80, R133, R160 ;  /* 0x000000a08550723e */ /* 0x000fe400000000ff */
[----:B------:R-:W-:Y:S04]  /*1a240*/  F2FP.F16.F32.PACK_AB R78, R169, R163 ;  /* 0x000000a3a94e723e */ /* 0x000fe800000000ff */
[----:B------:R-:W-:Y:S02]  /*1a250*/  F2FP.F16.F32.PACK_AB R76, R135, R112 ;  /* 0x00000070874c723e */ /* 0x000fe400000000ff */
[----:B------:R-:W-:Y:S01]  /*1a260*/  F2FP.F16.F32.PACK_AB R77, R134, R115 ;  /* 0x00000073864d723e */ /* 0x000fe200000000ff */
[----:B-1----:R-:W-:Y:S01]  /*1a270*/  FFMA.FTZ R0, R187, UR4, -R74 ;  /* 0x00000004bb007c23 */ /* 0x002fe2000801084a */
[----:B------:R-:W-:Y:S01]  /*1a280*/  IMAD.MOV.U32 R187, RZ, RZ, R195 ;  /* 0x000000ffffbb7224 */ /* 0x000fe200078e00c3 */
[----:B------:R-:W-:Y:S01]  /*1a290*/  F2FP.F16.F32.PACK_AB R79, R168, R136 ;  /* 0x00000088a84f723e */ /* 0x000fe200000000ff */
[----:B------:R-:W-:Y:S01]  /*1a2a0*/  IMAD.MOV.U32 R195, RZ, RZ, R199 ;  /* 0x000000ffffc37224 */ /* 0x000fe200078e00c7 */
[----:B------:R1:W-:Y:S01]  /*1a2b0*/  MUFU.EX2 R147, R0 ;  /* 0x0000000000937308 */ /* 0x0003e20000000800 */
[----:B------:R-:W-:Y:S01]  /*1a2c0*/  IMAD.MOV.U32 R199, RZ, RZ, R198 ;  /* 0x000000ffffc77224 */ /* 0x000fe200078e00c6 */
[----:B---3--:R-:W-:Y:S01]  /*1a2d0*/  F2FP.F16.F32.PACK_AB R82, R152, R137 ;  /* 0x000000899852723e */ /* 0x008fe200000000ff */
[----:B------:R-:W-:Y:S01]  /*1a2e0*/  IMAD.MOV.U32 R198, RZ, RZ, R173 ;  /* 0x000000ffffc67224 */ /* 0x000fe200078e00ad */
[----:B--2---:R-:W-:Y:S01]  /*1a2f0*/  F2FP.F16.F32.PACK_AB R83, R157, R146 ;  /* 0x000000929d53723e */ /* 0x004fe200000000ff */
[-C--:B------:R-:W-:Y:S03]  /*1a300*/  HMMA.16816.F32 R4, R76, R88.reuse, R4 ;  /* 0x000000584c04723c */ /* 0x080fe60000001804 */
[----:B------:R-:W-:Y:S01]  /*1a310*/  IMAD.MOV.U32 R173, RZ, RZ, R177 ;  /* 0x000000ffffad7224 */ /* 0x000fe200078e00b1 */
[----:B------:R-:W-:Y:S01]  /*1a320*/  F2FP.F16.F32.PACK_AB R81, R127, R128 ;  /* 0x000000807f51723e */ /* 0x000fe200000000ff */
[----:B------:R-:W-:Y:S02]  /*1a330*/  IMAD.MOV.U32 R177, RZ, RZ, R213 ;  /* 0x000000ffffb17224 */ /* 0x000fe400078e00d5 */
[----:B------:R-:W2:Y:S01]  /*1a340*/  LDL.LU R213, [R1+0x144] ;  /* 0x0001440001d57983 */ /* 0x000ea20000300800 */
[----:B------:R-:W-:Y:S03]  /*1a350*/  IMAD.MOV.U32 R183, RZ, RZ, R187 ;  /* 0x000000ffffb77224 */ /* 0x000fe600078e00bb */
[C---:B------:R-:W-:Y:S01]  /*1a360*/  HMMA.16816.F32 R8, R80.reuse, R88, R8 ;  /* 0x000000585008723c */ /* 0x040fe20000001808 */
[----:B------:R-:W-:Y:S03]  /*1a370*/  MUFU.EX2 R177, R177 ;  /* 0x000000b100b17308 */ /* 0x000fe60000000800 */
[----:B------:R-:W-:Y:S02]  /*1a380*/  IMAD.MOV.U32 R187, RZ, RZ, R195 ;  /* 0x000000ffffbb7224 */ /* 0x000fe400078e00c3 */
[----:B-1----:R-:W-:Y:S01]  /*1a390*/  FFMA.FTZ R0, R182, UR4, -R74 ;  /* 0x00000004b6007c23 */ /* 0x002fe2000801084a */
[-C--:B------:R-:W-:Y:S04]  /*1a3a0*/  HMMA.16816.F32 R12, R80, R90.reuse, R12 ;  /* 0x0000005a500c723c */ /* 0x080fe8000000180c */
[----:B------:R-:W-:Y:S02]  /*1a3b0*/  IMAD.MOV.U32 R195, RZ, RZ, R185 ;  /* 0x000000ffffc37224 */ /* 0x000fe400078e00b9 */
[C---:B------:R-:W-:Y:S01]  /*1a3c0*/  HMMA.16816.F32 R16, R76.reuse, R90, R16 ;  /* 0x0000005a4c10723c */ /* 0x040fe20000001810 */
[----:B------:R-:W3:Y:S04]  /*1a3d0*/  LDL.LU R185, [R1+0x24] ;  /* 0x0000240001b97983 */ /* 0x000ee80000300800 */
[----:B------:R-:W-:Y:S01]  /*1a3e0*/  IMAD.MOV.U32 R182, RZ, RZ, R186 ;  /* 0x000000ffffb67224 */ /* 0x000fe200078e00ba */
[-C--:B------:R-:W-:Y:S01]  /*1a3f0*/  HMMA.16816.F32 R20, R76, R92.reuse, R20 ;  /* 0x0000005c4c14723c */ /* 0x080fe20000001814 */
[----:B------:R-:W1:Y:S04]  /*1a400*/  LDSM.16.MT88.4 R88, [R216+0x9000] ;  /* 0x00900000d858783b */ /* 0x000e680000004200 */
[----:B------:R-:W-:Y:S01]  /*1a410*/  IMAD.MOV.U32 R186, RZ, RZ, R145 ;  /* 0x000000ffffba7224 */ /* 0x000fe200078e0091 */
[C---:B------:R-:W-:Y:S01]  /*1a420*/  HMMA.16816.F32 R24, R80.reuse, R92, R24 ;  /* 0x0000005c5018723c */ /* 0x040fe20000001818 */
[----:B------:R4:W1:Y:S04]  /*1a430*/  MUFU.EX2 R145, R0 ;  /* 0x0000000000917308 */ /* 0x0008680000000800 */
[----:B------:R-:W-:Y:S01]  /*1a440*/  IMAD.MOV.U32 R178, RZ, RZ, R182 ;  /* 0x000000ffffb27224 */ /* 0x000fe200078e00b6 */
[-C--:B------:R-:W-:Y:S06]  /*1a450*/  HMMA.16816.F32 R28, R80, R94.reuse, R28 ;  /* 0x0000005e501c723c */ /* 0x080fec000000181c */
[C---:B------:R-:W-:Y:S01]  /*1a460*/  HMMA.16816.F32 R32, R76.reuse, R94, R32 ;  /* 0x0000005e4c20723c */ /* 0x040fe20000001820 */
[----:B------:R-:W-:Y:S05]  /*1a470*/  LDSM.16.MT88.4 R92, [R217+0x9800] ;  /* 0x00980000d95c783b */ /* 0x000fea0000004200 */
[-C--:B----4-:R-:W-:Y:S05]  /*1a480*/  HMMA.16816.F32 R36, R76, R84.reuse, R36 ;  /* 0x000000544c24723c */ /* 0x090fea0000001824 */
[----:B------:R-:W-:Y:S01]  /*1a490*/  FFMA.FTZ R0, R183, UR4, -R74 ;  /* 0x00000004b7007c23 */ /* 0x000fe2000801084a */
[C---:B------:R-:W-:Y:S03]  /*1a4a0*/  HMMA.16816.F32 R40, R80.reuse, R84, R40 ;  /* 0x000000545028723c */ /* 0x040fe60000001828 */
[----:B------:R4:W-:Y:S02]  /*1a4b0*/  MUFU.EX2 R182, R0 ;  /* 0x0000000000b67308 */ /* 0x0009e40000000800 */
[----:B------:R-:W-:Y:S01]  /*1a4c0*/  IMAD.MOV.U32 R183, RZ, RZ, R187 ;  /* 0x000000ffffb77224 */ /* 0x000fe200078e00bb */
[-C--:B------:R-:W-:Y:S05]  /*1a4d0*/  HMMA.16816.F32 R44, R80, R86.reuse, R44 ;  /* 0x00000056502c723c */ /* 0x080fea000000182c */
[----:B------:R-:W-:Y:S01]  /*1a4e0*/  IMAD.MOV.U32 R187, RZ, RZ, R186 ;  /* 0x000000ffffbb7224 */ /* 0x000fe200078e00ba */
[C---:B------:R-:W-:Y:S01]  /*1a4f0*/  HMMA.16816.F32 R48, R76.reuse, R86, R48 ;  /* 0x000000564c30723c */ /* 0x040fe20000001830 */
[----:B------:R-:W4:Y:S04]  /*1a500*/  LDSM.16.MT88.4 R84, [R214+0x9800] ;  /* 0x00980000d654783b */ /* 0x000f280000004200 */
[----:B------:R-:W-:Y:S01]  /*1a510*/  IMAD.MOV.U32 R236, RZ, RZ, R183 ;  /* 0x000000ffffec7224 */ /* 0x000fe200078e00b7 */
[-C--:B-1----:R-:W-:Y:S05]  /*1a520*/  HMMA.16816.F32 R52, R76, R88.reuse, R52 ;  /* 0x000000584c34723c */ /* 0x082fea0000001834 */
[----:B----4-:R-:W-:Y:S01]  /*1a530*/  FFMA.FTZ R0, R178, UR4, -R74 ;  /* 0x00000004b2007c23 */ /* 0x010fe2000801084a */
[C---:B------:R-:W-:Y:S03]  /*1a540*/  HMMA.16816.F32 R56, R80.reuse, R88, R56 ;  /* 0x000000585038723c */ /* 0x040fe60000001838 */
[----:B------:R-:W1:Y:S02]  /*1a550*/  MUFU.EX2 R183, R0 ;  /* 0x0000000000b77308 */ /* 0x000e640000000800 */
[----:B------:R-:W-:Y:S01]  /*1a560*/  IMAD.MOV.U32 R178, RZ, RZ, R187 ;  /* 0x000000ffffb27224 */ /* 0x000fe200078e00bb */
[-C--:B------:R-:W-:Y:S07]  /*1a570*/  HMMA.16816.F32 R60, R80, R90.reuse, R60 ;  /* 0x0000005a503c723c */ /* 0x080fee000000183c */
[----:B------:R-:W-:Y:S01]  /*1a580*/  MUFU.EX2 R187, R124 ;  /* 0x0000007c00bb7308 */ /* 0x000fe20000000800 */
[----:B------:R-:W-:Y:S01]  /*1a590*/  HMMA.16816.F32 R64, R76, R90, R64 ;  /* 0x0000005a4c40723c */ /* 0x000fe20000001840 */
[----:B------:R-:W4:Y:S03]  /*1a5a0*/  LDSM.16.MT88.4 R88, [R215+0x9800] ;  /* 0x00980000d758783b */ /* 0x000f260000004200 */
[----:B------:R-:W-:Y:S03]  /*1a5b0*/  F2FP.F16.F32.PACK_AB R81, R145, R147 ;  /* 0x000000939151723e */ /* 0x000fe600000000ff */
[----:B------:R-:W-:Y:S04]  /*1a5c0*/  F2FP.F16.F32.PACK_AB R76, R200, R201 ;  /* 0x000000c9c84c723e */ /* 0x000fe800000000ff */
[----:B------:R-:W-:Y:S02]  /*1a5d0*/  F2FP.F16.F32.PACK_AB R77, R159, R156 ;  /* 0x0000009c9f4d723e */ /* 0x000fe400000000ff */
[----:B------:R-:W-:Y:S02]  /*1a5e0*/  F2FP.F16.F32.PACK_AB R78, R191, R167 ;  /* 0x000000a7bf4e723e */ /* 0x000fe400000000ff */
[----:B------:R-:W-:Y:S02]  /*1a5f0*/  F2FP.F16.F32.PACK_AB R79, R190, R165 ;  /* 0x000000a5be4f723e */ /* 0x000fe400000000ff */
[----:B------:R-:W-:Y:S02]  /*1a600*/  F2FP.F16.F32.PACK_AB R80, R158, R166 ;  /* 0x000000a69e50723e */ /* 0x000fe400000000ff */
[----:B------:R-:W-:Y:S02]  /*1a610*/  F2FP.F16.F32.PACK_AB R82, R188, R164 ;  /* 0x000000a4bc52723e */ /* 0x000fe400000000ff */
[----:B-1----:R-:W-:Y:S01]  /*1a620*/  F2FP.F16.F32.PACK_AB R83, R183, R182 ;  /* 0x000000b6b753723e */ /* 0x002fe200000000ff */
        /* <DEDUP_REMOVED lines=9> */
[----:B------:R-:W-:Y:S05]  /*1a6c0*/  LDSM.16.MT88.4 R92, [R217+0xa000] ;  /* 0x00a00000d95c783b */ /* 0x000fea0000004200 */
        /* <DEDUP_REMOVED lines=8> */
[----:B------:R-:W-:Y:S01]  /*1a750*/  HMMA.16816.F32 R64, R76, R86, R64 ;  /* 0x000000564c40723c */ /* 0x000fe20000001840 */
[----:B------:R-:W-:Y:S06]  /*1a760*/  LDSM.16.MT88.4 R84, [R214+0xa800] ;  /* 0x00a80000d654783b */ /* 0x000fec0000004200 */
[----:B------:R-:W-:Y:S01]  /*1a770*/  F2FP.F16.F32.PACK_AB R78, R206, R211 ;  /* 0x000000d3ce4e723e */ /* 0x000fe200000000ff */
[----:B---3--:R-:W-:Y:S03]  /*1a780*/  IMAD.MOV.U32 R186, RZ, RZ, R185 ;  /* 0x000000ffffba7224 */ /* 0x008fe600078e00b9 */
[----:B------:R-:W-:Y:S02]  /*1a790*/  IMAD.MOV.U32 R185, RZ, RZ, R184 ;  /* 0x000000ffffb97224 */ /* 0x000fe400078e00b8 */
[----:B------:R-:W3:Y:S01]  /*1a7a0*/  LDL.LU R184, [R1+0x14] ;  /* 0x0000140001b87983 */ /* 0x000ee20000300800 */
[----:B------:R-:W-:Y:S02]  /*1a7b0*/  IMAD.MOV.U32 R179, RZ, RZ, R186 ;  /* 0x000000ffffb37224 */ /* 0x000fe400078e00ba */
[----:B------:R-:W-:Y:S01]  /*1a7c0*/  MUFU.EX2 R186, R202 ;  /* 0x000000ca00ba7308 */ /* 0x000fe20000000800 */
[----:B------:R-:W-:Y:S04]  /*1a7d0*/  IMAD.MOV.U32 R234, RZ, RZ, R185 ;  /* 0x000000ffffea7224 */ /* 0x000fe800078e00b9 */
[----:B------:R-:W-:Y:S02]  /*1a7e0*/  IMAD.MOV.U32 R175, RZ, RZ, R234 ;  /* 0x000000ffffaf7224 */ /* 0x000fe400078e00ea */
[----:B------:R-:W-:Y:S03]  /*1a7f0*/  IMAD.MOV.U32 R234, RZ, RZ, R236 ;  /* 0x000000ffffea7224 */ /* 0x000fe600078e00ec */
[----:B------:R-:W1:Y:S01]  /*1a800*/  MUFU.EX2 R185, R204 ;  /* 0x000000cc00b97308 */ /* 0x000e620000000800 */
[----:B------:R-:W-:Y:S02]  /*1a810*/  IMAD.MOV.U32 R236, RZ, RZ, R149 ;  /* 0x000000ffffec7224 */ /* 0x000fe400078e0095 */
[----:B------:R-:W-:Y:S01]  /*1a820*/  FFMA.FTZ R0, R175, UR4, -R73 ;  /* 0x00000004af007c23 */ /* 0x000fe20008010849 */
[----:B------:R-:W-:Y:S02]  /*1a830*/  IMAD.MOV.U32 R175, RZ, RZ, R234 ;  /* 0x000000ffffaf7224 */ /* 0x000fe400078e00ea */
[----:B------:R-:W-:Y:S02]  /*1a840*/  IMAD.MOV.U32 R234, RZ, RZ, R236 ;  /* 0x000000ffffea7224 */ /* 0x000fe400078e00ec */
[----:B------:R-:W-:Y:S02]  /*1a850*/  IMAD.MOV.U32 R236, RZ, RZ, R178 ;  /* 0x000000ffffec7224 */ /* 0x000fe400078e00b2 */
[----:B------:R-:W-:Y:S01]  /*1a860*/  MUFU.EX2 R202, R129 ;  /* 0x0000008100ca7308 */ /* 0x000fe20000000800 */
[----:B------:R-:W-:Y:S02]  /*1a870*/  IMAD.MOV.U32 R178, RZ, RZ, R198 ;  /* 0x000000ffffb27224 */ /* 0x000fe400078e00c6 */
[----:B------:R-:W-:Y:S02]  /*1a880*/  IMAD.MOV.U32 R198, RZ, RZ, R189 ;  /* 0x000000ffffc67224 */ /* 0x000fe400078e00bd */
[----:B------:R-:W-:Y:S02]  /*1a890*/  IMAD.MOV.U32 R149, RZ, RZ, R218 ;  /* 0x000000ffff957224 */ /* 0x000fe400078e00da */
[----:B------:R-:W4:Y:S03]  /*1a8a0*/  LDL.LU R218, [R1+0x140] ;  /* 0x0001400001da7983 */ /* 0x000f260000300800 */
[----:B------:R2:W-:Y:S01]  /*1a8b0*/  MUFU.EX2 R189, R0 ;  /* 0x0000000000bd7308 */ /* 0x0005e20000000800 */
[----:B------:R-:W-:Y:S01]  /*1a8c0*/  IMAD.MOV.U32 R171, RZ, RZ, R175 ;  /* 0x000000ffffab7224 */ /* 0x000fe200078e00af */
[----:B-1----:R-:W-:Y:S01]  /*1a8d0*/  F2FP.F16.F32.PACK_AB R76, R186, R185 ;  /* 0x000000b9ba4c723e */ /* 0x002fe200000000ff */
[----:B------:R-:W-:Y:S02]  /*1a8e0*/  IMAD.MOV.U32 R175, RZ, RZ, R234 ;  /* 0x000000ffffaf7224 */ /* 0x000fe400078e00ea */
[----:B------:R-:W-:Y:S02]  /*1a8f0*/  IMAD.MOV.U32 R234, RZ, RZ, R236 ;  /* 0x000000ffffea7224 */ /* 0x000fe400078e00ec */
[----:B------:R-:W-:Y:S01]  /*1a900*/  FFMA.FTZ R75, R171, UR4, -R73 ;  /* 0x00000004ab4b7c23 */ /* 0x000fe20008010849 */
[----:B------:R-:W-:Y:S02]  /*1a910*/  IMAD.MOV.U32 R236, RZ, RZ, R178 ;  /* 0x000000ffffec7224 */ /* 0x000fe400078e00b2 */
[----:B------:R-:W-:Y:S02]  /*1a920*/  IMAD.MOV.U32 R171, RZ, RZ, R175 ;  /* 0x000000ffffab7224 */ /* 0x000fe400078e00af */
[----:B------:R-:W-:Y:S02]  /*1a930*/  IMAD.MOV.U32 R175, RZ, RZ, R234 ;  /* 0x000000ffffaf7224 */ /* 0x000fe400078e00ea */
[----:B---3--:R-:W-:Y:S02]  /*1a940*/  IMAD.MOV.U32 R235, RZ, RZ, R184 ;  /* 0x000000ffffeb7224 */ /* 0x008fe400078e00b8 */
[----:B------:R-:W1:Y:S02]  /*1a950*/  MUFU.EX2 R184, R125 ;  /* 0x0000007d00b87308 */ /* 0x000e640000000800 */
[----:B------:R-:W-:Y:S02]  /*1a960*/  IMAD.MOV.U32 R174, RZ, RZ, R235 ;  /* 0x000000ffffae7224 */ /* 0x000fe400078e00eb */
[----:B------:R-:W-:Y:S02]  /*1a970*/  IMAD.MOV.U32 R235, RZ, RZ, R181 ;  /* 0x000000ffffeb7224 */ /* 0x000fe400078e00b5 */
[----:B------:R-:W-:Y:S04]  /*1a980*/  IMAD.MOV.U32 R170, RZ, RZ, R174 ;  /* 0x000000ffffaa7224 */ /* 0x000fe800078e00ae */
[----:B------:R-:W3:Y:S01]  /*1a990*/  MUFU.EX2 R181, R203 ;  /* 0x000000cb00b57308 */ /* 0x000ee20000000800 */
[----:B------:R-:W-:Y:S01]  /*1a9a0*/  IMAD.MOV.U32 R174, RZ, RZ, R235 ;  /* 0x000000ffffae7224 */ /* 0x000fe200078e00eb */
[----:B------:R-:W-:Y:S01]  /*1a9b0*/  MOV R235, R179 ;  /* 0x000000b300eb7202 */ /* 0x000fe20000000f00 */
[----:B------:R-:W-:Y:S02]  /*1a9c0*/  IMAD.MOV.U32 R179, RZ, RZ, R195 ;  /* 0x000000ffffb37224 */ /* 0x000fe400078e00c3 */
[----:B--2---:R-:W-:Y:S01]  /*1a9d0*/  FFMA.FTZ R0, R170, UR4, -R73 ;  /* 0x00000004aa007c23 */ /* 0x004fe20008010849 */
[----:B------:R-:W-:Y:S02]  /*1a9e0*/  IMAD.MOV.U32 R195, RZ, RZ, R194 ;  /* 0x000000ffffc37224 */ /* 0x000fe400078e00c2 */
[----:B------:R-:W-:Y:S02]  /*1a9f0*/  IMAD.MOV.U32 R194, RZ, RZ, R196 ;  /* 0x000000ffffc27224 */ /* 0x000fe400078e00c4 */
[----:B------:R-:W-:Y:S01]  /*1aa00*/  IMAD.MOV.U32 R196, RZ, RZ, R151 ;  /* 0x000000ffffc47224 */ /* 0x000fe200078e0097 */
[----:B-1----:R-:W-:Y:S01]  /*1aa10*/  F2FP.F16.F32.PACK_AB R77, R187, R184 ;  /* 0x000000b8bb4d723e */ /* 0x002fe200000000ff */
[----:B------:R-:W-:Y:S02]  /*1aa20*/  IMAD.MOV.U32 R151, RZ, RZ, R140 ;  /* 0x000000ffff977224 */ /* 0x000fe400078e008c */
[----:B------:R-:W-:Y:S02]  /*1aa30*/  IMAD.MOV.U32 R170, RZ, RZ, R174 ;  /* 0x000000ffffaa7224 */ /* 0x000fe400078e00ae */
[----:B------:R-:W-:Y:S02]  /*1aa40*/  IMAD.MOV.U32 R178, RZ, RZ, R151 ;  /* 0x000000ffffb27224 */ /* 0x000fe400078e0097 */
[----:B----4-:R-:W-:Y:S01]  /*1aa50*/  FFMA.FTZ R108, R218, UR4, -R73 ;  /* 0x00000004da6c7c23 */ /* 0x010fe20008010849 */
[----:B------:R-:W1:Y:S01]  /*1aa60*/  MUFU.EX2 R151, R0 ;  /* 0x0000000000977308 */ /* 0x000e620000000800 */
[----:B------:R-:W-:Y:S01]  /*1aa70*/  IMAD.MOV.U32 R174, RZ, RZ, R235 ;  /* 0x000000ffffae7224 */ /* 0x000fe200078e00eb */
[----:B---3--:R-:W-:Y:S01]  /*1aa80*/  F2FP.F16.F32.PACK_AB R79, R181, R202 ;  /* 0x000000cab54f723e */ /* 0x008fe200000000ff */
[----:B------:R-:W-:Y:S02]  /*1aa90*/  IMAD.MOV.U32 R237, RZ, RZ, R170 ;  /* 0x000000ffffed7224 */ /* 0x000fe400078e00aa */
[----:B------:R-:W-:Y:S02]  /*1aaa0*/  IMAD.MOV.U32 R235, RZ, RZ, R179 ;  /* 0x000000ffffeb7224 */ /* 0x000fe400078e00b3 */
[----:B------:R-:W-:Y:S03]  /*1aab0*/  IMAD.MOV.U32 R179, RZ, RZ, R194 ;  /* 0x000000ffffb37224 */ /* 0x000fe600078e00c2 */
[----:B------:R-:W-:Y:S01]  /*1aac0*/  MUFU.EX2 R116, R108 ;  /* 0x0000006c00747308 */ /* 0x000fe20000000800 */
[----:B------:R-:W-:Y:S02]  /*1aad0*/  IMAD.MOV.U32 R170, RZ, RZ, R174 ;  /* 0x000000ffffaa7224 */ /* 0x000fe400078e00ae */
[----:B------:R-:W-:Y:S01]  /*1aae0*/  FFMA.FTZ R3, R237, UR4, -R73 ;  /* 0x00000004ed037c23 */ /* 0x000fe20008010849 */
[----:B------:R-:W-:Y:S01]  /*1aaf0*/  IMAD.MOV.U32 R234, RZ, RZ, R235 ;  /* 0x000000ffffea7224 */ /* 0x000fe200078e00eb */
[-C--:B------:R-:W-:Y:S03]  /*1ab00*/  HMMA.16816.F32 R4, R76, R88.reuse, R4 ;  /* 0x000000584c04723c */ /* 0x080fe60000001804 */
[----:B------:R-:W-:Y:S02]  /*1ab10*/  IMAD.MOV.U32 R237, RZ, RZ, R171 ;  /* 0x000000ffffed7224 */ /* 0x000fe400078e00ab */
[----:B------:R2:W-:Y:S01]  /*1ab20*/  MUFU.EX2 R174, R75 ;  /* 0x0000004b00ae7308 */ /* 0x0005e20000000800 */
[----:B------:R-:W-:Y:S01]  /*1ab30*/  IMAD.MOV.U32 R235, RZ, RZ, R236 ;  /* 0x000000ffffeb7224 */ /* 0x000fe200078e00ec */
[----:B-1----:R-:W-:Y:S01]  /*1ab40*/  F2FP.F16.F32.PACK_AB R80, R151, R189 ;  /* 0x000000bd9750723e */ /* 0x002fe200000000ff */
[----:B------:R-:W-:Y:S03]  /*1ab50*/  IMAD.MOV.U32 R194, RZ, RZ, R153 ;  /* 0x000000ffffc27224 */ /* 0x000fe600078e0099 */
[----:B------:R-:W-:Y:S01]  /*1ab60*/  FFMA.FTZ R0, R237, UR4, -R74 ;  /* 0x00000004ed007c23 */ /* 0x000fe2000801084a */
[----:B------:R-:W-:Y:S02]  /*1ab70*/  IMAD.MOV.U32 R236, RZ, RZ, R179 ;  /* 0x000000ffffec7224 */ /* 0x000fe400078e00b3 */
[----:B------:R-:W-:Y:S02]  /*1ab80*/  IMAD.MOV.U32 R171, RZ, RZ, R170 ;  /* 0x000000ffffab7224 */ /* 0x000fe400078e00aa */
[----:B------:R-:W-:Y:S02]  /*1ab90*/  IMAD.MOV.U32 R170, RZ, RZ, R175 ;  /* 0x000000ffffaa7224 */ /* 0x000fe400078e00af */
[----:B------:R-:W-:Y:S02]  /*1aba0*/  IMAD.MOV.U32 R175, RZ, RZ, R234 ;  /* 0x000000ffffaf7224 */ /* 0x000fe400078e00ea */
[----:B------:R-:W-:Y:S02]  /*1abb0*/  IMAD.MOV.U32 R179, RZ, RZ, R178 ;  /* 0x000000ffffb37224 */ /* 0x000fe400078e00b2 */
[----:B------:R-:W-:Y:S02]  /*1abc0*/  IMAD.MOV.U32 R234, RZ, RZ, R235 ;  /* 0x000000ffffea7224 */ /* 0x000fe400078e00eb */
[----:B--2---:R-:W-:Y:S01]  /*1abd0*/  FADD.FTZ R75, R227, R97 ;  /* 0x00000061e34b7221 */ /* 0x004fe20000010000 */
[----:B------:R-:W-:Y:S02]  /*1abe0*/  IMAD.MOV.U32 R178, RZ, RZ, R194 ;  /* 0x000000ffffb27224 */ /* 0x000fe400078e00c2 */
[----:B------:R-:W-:Y:S02]  /*1abf0*/  IMAD.MOV.U32 R235, RZ, RZ, R236 ;  /* 0x000000ffffeb7224 */ /* 0x000fe400078e00ec */
[----:B------:R-:W-:Y:S01]  /*1ac00*/  FADD.FTZ R75, R101, R75 ;  /* 0x0000004b654b7221 */ /* 0x000fe20000010000 */
[----:B------:R-:W-:Y:S02]  /*1ac10*/  IMAD.MOV.U32 R194, RZ, RZ, R199 ;  /* 0x000000ffffc27224 */ /* 0x000fe400078e00c7 */
[----:B------:R-:W-:Y:S02]  /*1ac20*/  IMAD.MOV.U32 R199, RZ, RZ, R131 ;  /* 0x000000ffffc77224 */ /* 0x000fe400078e0083 */
[----:B------:R-:W-:Y:S02]  /*1ac30*/  IMAD.MOV.U32 R240, RZ, RZ, R171 ;  /* 0x000000fffff07224 */ /* 0x000fe400078e00ab */
[----:B------:R-:W-:Y:S02]  /*1ac40*/  IMAD.MOV.U32 R171, RZ, RZ, R175 ;  /* 0x000000ffffab7224 */ /* 0x000fe400078e00af */
[----:B------:R-:W-:Y:S02]  /*1ac50*/  IMAD.MOV.U32 R175, RZ, RZ, R235 ;  /* 0x000000ffffaf7224 */ /* 0x000fe400078e00eb */
[----:B------:R-:W-:Y:S02]  /*1ac60*/  IMAD.MOV.U32 R235, RZ, RZ, R178 ;  /* 0x000000ffffeb7224 */ /* 0x000fe400078e00b2 */
[----:B------:R-:W-:Y:S02]  /*1ac70*/  IMAD.MOV.U32 R178, RZ, RZ, R199 ;  /* 0x000000ffffb27224 */ /* 0x000fe400078e00c7 */
[----:B------:R-:W-:Y:S02]  /*1ac80*/  IMAD.MOV.U32 R199, RZ, RZ, R148 ;  /* 0x000000ffffc77224 */ /* 0x000fe400078e0094 */
[----:B------:R1:W-:Y:S01]  /*1ac90*/  MUFU.EX2 R148, R0 ;  /* 0x0000000000947308 */ /* 0x0003e20000000800 */
[----:B------:R-:W-:Y:S02]  /*1aca0*/  IMAD.MOV.U32 R236, RZ, RZ, R179 ;  /* 0x000000ffffec7224 */ /* 0x000fe400078e00b3 */
[----:B------:R-:W-:Y:S02]  /*1acb0*/  IMAD.MOV.U32 R237, RZ, RZ, R170 ;  /* 0x000000ffffed7224 */ /* 0x000fe400078e00aa */
[----:B------:R-:W-:Y:S01]  /*1acc0*/  IMAD.MOV.U32 R170, RZ, RZ, R234 ;  /* 0x000000ffffaa7224 */ /* 0x000fe200078e00ea */
[----:B------:R-:W-:Y:S01]  /*1acd0*/  MOV R234, R236 ;  /* 0x000000ec00ea7202 */ /* 0x000fe20000000f00 */
[----:B------:R-:W-:Y:S03]  /*1ace0*/  IMAD.MOV.U32 R140, RZ, RZ, R219 ;  /* 0x000000ffff8c7224 */ /* 0x000fe600078e00db */
[----:B------:R2:W3:Y:S01]  /*1acf0*/  MUFU.EX2 R179, R3 ;  /* 0x0000000300b37308 */ /* 0x0004e20000000800 */
[----:B------:R-:W4:Y:S01]  /*1ad00*/  LDL.LU R219, [R1+0x13c] ;  /* 0x00013c0001db7983 */ /* 0x000f220000300800 */
[----:B------:R-:W-:Y:S02]  /*1ad10*/  IMAD.MOV.U32 R236, RZ, RZ, R194 ;  /* 0x000000ffffec7224 */ /* 0x000fe400078e00c2 */
[----:B------:R-:W-:Y:S02]  /*1ad20*/  IMAD.MOV.U32 R153, RZ, RZ, R220 ;  /* 0x000000ffff997224 */ /* 0x000fe400078e00dc */
[----:B------:R-:W-:Y:S01]  /*1ad30*/  IMAD.MOV.U32 R194, RZ, RZ, R150 ;  /* 0x000000ffffc27224 */ /* 0x000fe200078e0096 */
[----:B------:R-:W4:Y:S01]  /*1ad40*/  LDL.LU R220, [R1+0x138] ;  /* 0x0001380001dc7983 */ /* 0x000f220000300800 */
[----:B------:R-:W-:Y:S02]  /*1ad50*/  IMAD.MOV.U32 R131, RZ, RZ, R221 ;  /* 0x000000ffff837224 */ /* 0x000fe400078e00dd */
[----:B-1----:R-:W-:Y:S01]  /*1ad60*/  FFMA.FTZ R0, R240, UR4, -R74 ;  /* 0x00000004f0007c23 */ /* 0x002fe2000801084a */
[----:B------:R-:W-:Y:S01]  /*1ad70*/  IMAD.MOV.U32 R240, RZ, RZ, R237 ;  /* 0x000000fffff07224 */ /* 0x000fe200078e00ed */
[----:B------:R-:W4:Y:S01]  /*1ad80*/  LDL.LU R221, [R1+0x134] ;  /* 0x0001340001dd7983 */ /* 0x000f220000300800 */
[----:B------:R-:W-:Y:S02]  /*1ad90*/  IMAD.MOV.U32 R237, RZ, RZ, R171 ;  /* 0x000000ffffed7224 */ /* 0x000fe400078e00ab */
[----:B------:R-:W-:Y:S02]  /*1ada0*/  IMAD.MOV.U32 R171, RZ, RZ, R170 ;  /* 0x000000ffffab7224 */ /* 0x000fe400078e00aa */
[----:B------:R-:W-:Y:S02]  /*1adb0*/  IMAD.MOV.U32 R170, RZ, RZ, R175 ;  /* 0x000000ffffaa7224 */ /* 0x000fe400078e00af */
[----:B--2---:R-:W-:Y:S01]  /*1adc0*/  FADD.FTZ R3, R105, R96 ;  /* 0x0000006069037221 */ /* 0x004fe20000010000 */
[----:B------:R-:W-:Y:S01]  /*1add0*/  IMAD.MOV.U32 R175, RZ, RZ, R234 ;  /* 0x000000ffffaf7224 */ /* 0x000fe200078e00ea */
[----:B---3--:R-:W-:Y:S01]  /*1ade0*/  F2FP.F16.F32.PACK_AB R82, R179, R174 ;  /* 0x000000aeb352723e */ /* 0x008fe200000000ff */
        /* <DEDUP_REMOVED lines=8> */
[----:B------:R-:W-:Y:S01]  /*1ae70*/  IMAD.MOV.U32 R171, RZ, RZ, R175 ;  /* 0x000000ffffab7224 */ /* 0x000fe200078e00af */
[----:B------:R-:W2:Y:S01]  /*1ae80*/  LDL.LU R222, [R1+0x130] ;  /* 0x0001300001de7983 */ /* 0x000ea20000300800 */
[----:B------:R-:W-:Y:S02]  /*1ae90*/  IMAD.MOV.U32 R175, RZ, RZ, R235 ;  /* 0x000000ffffaf7224 */ /* 0x000fe400078e00eb */
[----:B------:R-:W-:Y:S02]  /*1aea0*/  IMAD.MOV.U32 R235, RZ, RZ, R194 ;  /* 0x000000ffffeb7224 */ /* 0x000fe400078e00c2 */
[----:B------:R-:W-:Y:S02]  /*1aeb0*/  IMAD.MOV.U32 R194, RZ, RZ, R176 ;  /* 0x000000ffffc27224 */ /* 0x000fe400078e00b0 */
[----:B------:R-:W-:Y:S02]  /*1aec0*/  IMAD.MOV.U32 R176, RZ, RZ, R233 ;  /* 0x000000ffffb07224 */ /* 0x000fe400078e00e9 */
[----:B------:R-:W3:Y:S01]  /*1aed0*/  LDL.LU R233, [R1+0x12c] ;  /* 0x00012c0001e97983 */ /* 0x000ee20000300800 */
[----:B------:R-:W-:Y:S02]  /*1aee0*/  IMAD.MOV.U32 R199, RZ, RZ, R150 ;  /* 0x000000ffffc77224 */ /* 0x000fe400078e0096 */
[----:B------:R-:W-:Y:S02]  /*1aef0*/  IMAD.MOV.U32 R150, RZ, RZ, R149 ;  /* 0x000000ffff967224 */ /* 0x000fe400078e0095 */
[----:B------:R1:W1:Y:S02]  /*1af00*/  MUFU.EX2 R149, R0 ;  /* 0x0000000000957308 */ /* 0x0002640000000800 */
[----:B-1----:R-:W-:Y:S01]  /*1af10*/  FFMA.FTZ R0, R240, UR4, -R74 ;  /* 0x00000004f0007c23 */ /* 0x002fe2000801084a */
[----:B------:R-:W-:Y:S01]  /*1af20*/  IMAD.MOV.U32 R240, RZ, RZ, R170 ;  /* 0x000000fffff07224 */ /* 0x000fe200078e00aa */
[----:B------:R-:W-:Y:S01]  /*1af30*/  F2FP.F16.F32.PACK_AB R81, R149, R148 ;  /* 0x000000949551723e */ /* 0x000fe200000000ff */
        /* <DEDUP_REMOVED lines=15> */
[----:B-1----:R-:W-:Y:S01]  /*1b030*/  FFMA.FTZ R0, R238, UR4, -R74 ;  /* 0x00000004ee007c23 */ /* 0x002fe2000801084a */
[----:B------:R-:W-:Y:S02]  /*1b040*/  IMAD.MOV.U32 R238, RZ, RZ, R171 ;  /* 0x000000ffffee7224 */ /* 0x000fe400078e00ab */
[----:B------:R-:W-:Y:S02]  /*1b050*/  IMAD.MOV.U32 R171, RZ, RZ, R175 ;  /* 0x000000ffffab7224 */ /* 0x000fe400078e00af */
[----:B------:R-:W1:Y:S01]  /*1b060*/  MUFU.EX2 R175, R0 ;  /* 0x0000000000af7308 */ /* 0x000e620000000800 */
[----:B------:R-:W-:Y:S01]  /*1b070*/  MOV R239, R238 ;  /* 0x000000ee00ef7202 */ /* 0x000fe20000000f00 */
        /* <DEDUP_REMOVED lines=8> */
[----:B------:R-:W-:Y:S01]  /*1b100*/  IMAD.MOV.U32 R239, RZ, RZ, R171 ;  /* 0x000000ffffef7224 */ /* 0x000fe200078e00ab */
[----:B-1----:R-:W-:Y:S01]  /*1b110*/  F2FP.F16.F32.PACK_AB R83, R175, R150 ;  /* 0x00000096af53723e */ /* 0x002fe200000000ff */
[----:B------:R-:W-:Y:S02]  /*1b120*/  IMAD.MOV.U32 R238, RZ, RZ, R231 ;  /* 0x000000ffffee7224 */ /* 0x000fe400078e00e7 */
[----:B------:R-:W-:Y:S02]  /*1b130*/  IMAD.MOV.U32 R106, RZ, RZ, R122 ;  /* 0x000000ffff6a7224 */ /* 0x000fe400078e007a */
[----:B------:R-:W-:Y:S02]  /*1b140*/  IMAD.MOV.U32 R122, RZ, RZ, R123 ;  /* 0x000000ffff7a7224 */ /* 0x000fe400078e007b */
[C---:B------:R-:W-:Y:S04]  /*1b150*/  HMMA.16816.F32 R8, R80.reuse, R88, R8 ;  /* 0x000000585008723c */ /* 0x040fe80000001808 */
[----:B------:R-:W-:Y:S02]  /*1b160*/  IMAD.MOV.U32 R123, RZ, RZ, R239 ;  /* 0x000000ffff7b7224 */ /* 0x000fe400078e00ef */
[-C--:B------:R-:W-:Y:S05]  /*1b170*/  HMMA.16816.F32 R12, R80, R90.reuse, R12 ;  /* 0x0000005a500c723c */ /* 0x080fea000000180c */
[----:B------:R-:W-:Y:S01]  /*1b180*/  IMAD.MOV.U32 R239, RZ, RZ, R238 ;  /* 0x000000ffffef7224 */ /* 0x000fe200078e00ee */
[C---:B------:R-:W-:Y:S01]  /*1b190*/  HMMA.16816.F32 R16, R76.reuse, R90, R16 ;  /* 0x0000005a4c10723c */ /* 0x040fe20000001810 */
[----:B------:R-:W-:Y:S04]  /*1b1a0*/  LDSM.16.MT88.4 R88, [R217+0xa800] ;  /* 0x00a80000d958783b */ /* 0x000fe80000004200 */
[----:B------:R-:W-:Y:S01]  /*1b1b0*/  IMAD.MOV.U32 R238, RZ, RZ, R237 ;  /* 0x000000ffffee7224 */ /* 0x000fe200078e00ed */
[-C--:B------:R-:W-:Y:S05]  /*1b1c0*/  HMMA.16816.F32 R20, R76, R92.reuse, R20 ;  /* 0x0000005c4c14723c */ /* 0x080fea0000001814 */
[----:B------:R-:W-:Y:S01]  /*1b1d0*/  IMAD.MOV.U32 R237, RZ, RZ, R195 ;  /* 0x000000ffffed7224 */ /* 0x000fe200078e00c3 */
[C---:B------:R-:W-:Y:S05]  /*1b1e0*/  HMMA.16816.F32 R24, R80.reuse, R92, R24 ;  /* 0x0000005c5018723c */ /* 0x040fea0000001818 */
[----:B------:R-:W-:Y:S01]  /*1b1f0*/  IMAD.MOV.U32 R195, RZ, RZ, R173 ;  /* 0x000000ffffc37224 */ /* 0x000fe200078e00ad */
[-C--:B------:R-:W-:Y:S05]  /*1b200*/  HMMA.16816.F32 R28, R80, R94.reuse, R28 ;  /* 0x0000005e501c723c */ /* 0x080fea000000181c */
[----:B------:R-:W-:Y:S01]  /*1b210*/  IMAD.MOV.U32 R121, RZ, RZ, R106 ;  /* 0x000000ffff797224 */ /* 0x000fe200078e006a */
[C---:B------:R-:W-:Y:S01]  /*1b220*/  HMMA.16816.F32 R32, R76.reuse, R94, R32 ;  /* 0x0000005e4c20723c */ /* 0x040fe20000001820 */
[----:B------:R-:W-:Y:S04]  /*1b230*/  LDSM.16.MT88.4 R92, [R215+0xa800] ;  /* 0x00a80000d75c783b */ /* 0x000fe80000004200 */
[----:B------:R-:W-:Y:S02]  /*1b240*/  IMAD.MOV.U32 R106, RZ, RZ, R122 ;  /* 0x000000ffff6a7224 */ /* 0x000fe400078e007a */
[----:B------:R-:W-:Y:S01]  /*1b250*/  FFMA.FTZ R0, R121, UR4, -R73 ;  /* 0x0000000479007c23 */ /* 0x000fe20008010849 */
[----:B------:R-:W-:Y:S03]  /*1b260*/  IMAD.MOV.U32 R122, RZ, RZ, R123 ;  /* 0x000000ffff7a7224 */ /* 0x000fe600078e007b */
[----:B------:R1:W-:Y:S01]  /*1b270*/  MUFU.EX2 R203, R0 ;  /* 0x0000000000cb7308 */ /* 0x0003e20000000800 */
        /* <DEDUP_REMOVED lines=16> */
[----:B------:R-:W-:Y:S01]  /*1b380*/  MUFU.EX2 R122, R122 ;  /* 0x0000007a007a7308 */ /* 0x000fe20000000800 */
[----:B------:R-:W-:Y:S02]  /*1b390*/  IMAD.MOV.U32 R195, RZ, RZ, R172 ;  /* 0x000000ffffc37224 */ /* 0x000fe400078e00ac */
[----:B------:R-:W-:Y:S02]  /*1b3a0*/  IMAD.MOV.U32 R244, RZ, RZ, R120 ;  /* 0x000000fffff47224 */ /* 0x000fe400078e0078 */
[----:B------:R-:W-:Y:S02]  /*1b3b0*/  IMAD.MOV.U32 R120, RZ, RZ, R121 ;  /* 0x000000ffff787224 */ /* 0x000fe400078e0079 */
[----:B------:R-:W-:Y:S03]  /*1b3c0*/  IMAD.MOV.U32 R121, RZ, RZ, R123 ;  /* 0x000000ffff797224 */ /* 0x000fe600078e007b */
[----:B------:R-:W-:Y:S01]  /*1b3d0*/  MUFU.EX2 R172, R98 ;  /* 0x0000006200ac7308 */ /* 0x000fe20000000800 */
        /* <DEDUP_REMOVED lines=12> */
[----:B-1----:R-:W-:Y:S01]  /*1b4a0*/  FFMA.FTZ R0, R245, UR4, -R74 ;  /* 0x00000004f5007c23 */ /* 0x002fe2000801084a */
[----:B------:R-:W-:Y:S02]  /*1b4b0*/  IMAD.MOV.U32 R245, RZ, RZ, R244 ;  /* 0x000000fffff57224 */ /* 0x000fe400078e00f4 */
[----:B------:R-:W-:Y:S02]  /*1b4c0*/  IMAD.MOV.U32 R171, RZ, RZ, R178 ;  /* 0x000000ffffab7224 */ /* 0x000fe400078e00b2 */
[----:B------:R-:W-:Y:S01]  /*1b4d0*/  IMAD.MOV.U32 R244, RZ, RZ, R120 ;  /* 0x000000fffff47224 */ /* 0x000fe200078e0078 */
        /* <DEDUP_REMOVED lines=9> */
[----:B------:R-:W-:Y:S03]  /*1b570*/  IMAD.MOV.U32 R246, RZ, RZ, R243 ;  /* 0x000000fffff67224 */ /* 0x000fe600078e00f3 */
[----:B------:R1:W-:Y:S01]  /*1b580*/  MUFU.EX2 R131, R0 ;  /* 0x0000000000837308 */ /* 0x0003e20000000800 */
[----:B------:R-:W-:Y:S02]  /*1b590*/  IMAD.MOV.U32 R142, RZ, RZ, R228 ;  /* 0x000000ffff8e7224 */ /* 0x000fe400078e00e4 */
[----:B------:R-:W-:Y:S02]  /*1b5a0*/  IMAD.MOV.U32 R197, RZ, RZ, R230 ;  /* 0x000000ffffc57224 */ /* 0x000fe400078e00e6 */
[----:B------:R2:W5:Y:S01]  /*1b5b0*/  LDL.LU R230, [R1+0x128] ;  /* 0x0001280001e67983 */ /* 0x0005620000300800 */
[----:B------:R-:W-:Y:S01]  /*1b5c0*/  MOV R173, R142 ;  /* 0x0000008e00ad7202 */ /* 0x000fe20000000f00 */
[----:B------:R-:W-:Y:S03]  /*1b5d0*/  IMAD.MOV.U32 R142, RZ, RZ, R141 ;  /* 0x000000ffff8e7224 */ /* 0x000fe600078e008d */
[----:B------:R1:W-:Y:S01]  /*1b5e0*/  MUFU.EX2 R180, R226 ;  /* 0x000000e200b47308 */ /* 0x0003e20000000800 */
[----:B------:R-:W-:Y:S02]  /*1b5f0*/  IMAD.MOV.U32 R141, RZ, RZ, R140 ;  /* 0x000000ffff8d7224 */ /* 0x000fe400078e008c */
[----:B------:R-:W-:Y:S02]  /*1b600*/  IMAD.MOV.U32 R195, RZ, RZ, R173 ;  /* 0x000000ffffc37224 */ /* 0x000fe400078e00ad */
[----:B------:R-:W-:Y:S02]  /*1b610*/  IMAD.MOV.U32 R173, RZ, RZ, R142 ;  /* 0x000000ffffad7224 */ /* 0x000fe400078e008e */
[----:B------:R-:W-:Y:S03]  /*1b620*/  IMAD.MOV.U32 R123, RZ, RZ, R195 ;  /* 0x000000ffff7b7224 */ /* 0x000fe600078e00c3 */
[----:B------:R-:W-:Y:S01]  /*1b630*/  MUFU.EX2 R108, R236 ;  /* 0x000000ec006c7308 */ /* 0x000fe20000000800 */
[----:B-1----:R-:W-:Y:S01]  /*1b640*/  FFMA.FTZ R0, R246, UR4, -R74 ;  /* 0x00000004f6007c23 */ /* 0x002fe2000801084a */
[----:B------:R-:W-:Y:S02]  /*1b650*/  IMAD.MOV.U32 R195, RZ, RZ, R173 ;  /* 0x000000ffffc37224 */ /* 0x000fe400078e00ad */
[----:B------:R-:W-:Y:S02]  /*1b660*/  IMAD.MOV.U32 R242, RZ, RZ, R123 ;  /* 0x000000fffff27224 */ /* 0x000fe400078e007b */
[----:B------:R-:W-:Y:S04]  /*1b670*/  IMAD.MOV.U32 R140, RZ, RZ, R130 ;  /* 0x000000ffff8c7224 */ /* 0x000fe800078e0082 */
[----:B------:R1:W-:Y:S01]  /*1b680*/  MUFU.EX2 R129, R0 ;  /* 0x0000000000817308 */ /* 0x0003e20000000800 */
[----:B------:R2:W5:Y:S01]  /*1b690*/  LDL.LU R226, [R1+0x124] ;  /* 0x0001240001e27983 */ /* 0x0005620000300800 */
[----:B------:R-:W-:Y:S02]  /*1b6a0*/  IMAD.MOV.U32 R243, RZ, RZ, R195 ;  /* 0x000000fffff37224 */ /* 0x000fe400078e00c3 */
[----:B------:R-:W-:Y:S01]  /*1b6b0*/  IMAD.MOV.U32 R130, RZ, RZ, R223 ;  /* 0x000000ffff827224 */ /* 0x000fe200078e00df */
[----:B------:R2:W5:Y:S01]  /*1b6c0*/  LDL.LU R231, [R1+0x120] ;  /* 0x0001200001e77983 */ /* 0x0005620000300800 */
[----:B------:R-:W-:Y:S04]  /*1b6d0*/  IMAD.MOV.U32 R142, RZ, RZ, R141 ;  /* 0x000000ffff8e7224 */ /* 0x000fe800078e008d */
[----:B------:R-:W-:Y:S01]  /*1b6e0*/  MUFU.EX2 R173, R212 ;  /* 0x000000d400ad7308 */ /* 0x000fe20000000800 */
[----:B------:R2:W5:Y:S01]  /*1b6f0*/  LDL.LU R232, [R1+0x11c] ;  /* 0x00011c0001e87983 */ /* 0x0005620000300800 */
[----:B------:R-:W-:Y:S02]  /*1b700*/  IMAD.MOV.U32 R141, RZ, RZ, R140 ;  /* 0x000000ffff8d7224 */ /* 0x000fe400078e008c */
[----:B------:R-:W-:Y:S01]  /*1b710*/  IMAD.MOV.U32 R140, RZ, RZ, R153 ;  /* 0x000000ffff8c7224 */ /* 0x000fe200078e0099 */
[----:B------:R2:W5:Y:S01]  /*1b720*/  LDL.LU R227, [R1+0x118] ;  /* 0x0001180001e37983 */ /* 0x0005620000300800 */
[----:B------:R-:W-:Y:S01]  /*1b730*/  FFMA.FTZ R153, R213, UR4, -R73 ;  /* 0x00000004d5997c23 */ /* 0x000fe20008010849 */
[----:B------:R-:W-:Y:S02]  /*1b740*/  IMAD.MOV.U32 R123, RZ, RZ, R142 ;  /* 0x000000ffff7b7224 */ /* 0x000fe400078e008e */
[----:B-1----:R-:W-:Y:S01]  /*1b750*/  FFMA.FTZ R0, R242, UR4, -R74 ;  /* 0x00000004f2007c23 */ /* 0x002fe2000801084a */
[----:B------:R-:W-:Y:S01]  /*1b760*/  IMAD.MOV.U32 R242, RZ, RZ, R243 ;  /* 0x000000fffff27224 */ /* 0x000fe200078e00f3 */
[----:B------:R1:W5:Y:S01]  /*1b770*/  LDL.LU R228, [R1+0x114] ;  /* 0x0001140001e47983 */ /* 0x0003620000300800 */
[----:B------:R-:W-:Y:S02]  /*1b780*/  IMAD.MOV.U32 R243, RZ, RZ, R130 ;  /* 0x000000fffff37224 */ /* 0x000fe400078e0082 */
[--C-:B----4-:R-:W-:Y:S01]  /*1b790*/  FFMA.FTZ R107, R219, UR4, -R73.reuse ;  /* 0x00000004db6b7c23 */ /* 0x110fe20008010849 */
[----:B------:R4:W-:Y:S01]  /*1b7a0*/  MUFU.EX2 R130, R0 ;  /* 0x0000000000827308 */ /* 0x0009e20000000800 */
[----:B------:R-:W-:Y:S01]  /*1b7b0*/  FFMA.FTZ R106, R220, UR4, -R73 ;  /* 0x00000004dc6a7c23 */ /* 0x000fe20008010849 */
[----:B------:R-:W-:Y:S02]  /*1b7c0*/  IMAD.MOV.U32 R121, RZ, RZ, R141 ;  /* 0x000000ffff797224 */ /* 0x000fe400078e008d */
[----:B------:R-:W-:Y:S02]  /*1b7d0*/  IMAD.MOV.U32 R195, RZ, RZ, R140 ;  /* 0x000000ffffc37224 */ /* 0x000fe400078e008c */
[--C-:B------:R-:W-:Y:S01]  /*1b7e0*/  FFMA.FTZ R105, R221, UR4, -R73.reuse ;  /* 0x00000004dd697c23 */ /* 0x100fe20008010849 */
[----:B------:R-:W-:Y:S03]  /*1b7f0*/  IMAD.MOV.U32 R199, RZ, RZ, R176 ;  /* 0x000000ffffc77224 */ /* 0x000fe600078e00b0 */
[----:B------:R-:W-:Y:S01]  /*1b800*/  MUFU.EX2 R140, R97 ;  /* 0x00000061008c7308 */ /* 0x000fe20000000800 */
[----:B------:R-:W-:Y:S09]  /*1b810*/  IMAD.MOV.U32 R244, RZ, RZ, R120 ;  /* 0x000000fffff47224 */ /* 0x000ff200078e0078 */
[----:B------:R-:W-:Y:S01]  /*1b820*/  MUFU.EX2 R176, R209 ;  /* 0x000000d100b07308 */ /* 0x000fe20000000800 */
[----:B----4-:R-:W-:Y:S09]  /*1b830*/  FFMA.FTZ R0, R245, UR4, -R74 ;  /* 0x00000004f5007c23 */ /* 0x010ff2000801084a */
[----:B------:R4:W-:Y:S01]  /*1b840*/  MUFU.EX2 R132, R0 ;  /* 0x0000000000847308 */ /* 0x0009e20000000800 */
[--C-:B--2---:R-:W-:Y:S09]  /*1b850*/  FFMA.FTZ R98, R222, UR4, -R73.reuse ;  /* 0x00000004de627c23 */ /* 0x104ff20008010849 */
[----:B------:R-:W-:Y:S01]  /*1b860*/  MUFU.EX2 R125, R242 ;  /* 0x000000f2007d7308 */ /* 0x000fe20000000800 */
[----:B---3--:R-:W-:Y:S01]  /*1b870*/  FFMA.FTZ R96, R233, UR4, -R73 ;  /* 0x00000004e9607c23 */ /* 0x008fe20008010849 */
[----:B------:R-:W-:Y:S01]  /*1b880*/  FADD.FTZ R73, R100, R99 ;  /* 0x0000006364497221 */ /* 0x000fe20000010000 */
[----:B------:R1:W5:Y:S01]  /*1b890*/  LDL.LU R233, [R1+0x110] ;  /* 0x0001100001e97983 */ /* 0x0003620000300800 */
[----:B------:R-:W-:Y:S01]  /*1b8a0*/  FADD.FTZ R100, R118, R3 ;  /* 0x0000000376647221 */ /* 0x000fe20000010000 */
[----:B------:R-:W-:Y:S01]  /*1b8b0*/  FADD.FTZ R3, R102, R75 ;  /* 0x0000004b66037221 */ /* 0x000fe20000010000 */
[----:B------:R-:W-:Y:S01]  /*1b8c0*/  FADD.FTZ R73, R109, R73 ;  /* 0x000000496d497221 */ /* 0x000fe20000010000 */
[----:B------:R1:W5:Y:S01]  /*1b8d0*/  LDL.LU R223, [R1+0x10c] ;  /* 0x00010c0001df7983 */ /* 0x0003620000300800 */
[----:B----4-:R-:W-:Y:S02]  /*1b8e0*/  FADD.FTZ R0, R103, R100 ;  /* 0x0000006467007221 */ /* 0x010fe40000010000 */
[----:B------:R-:W2:Y:S01]  /*1b8f0*/  MUFU.EX2 R142, R96 ;  /* 0x00000060008e7308 */ /* 0x000ea20000000800 */
[----:B------:R-:W-:Y:S01]  /*1b900*/  FADD.FTZ R104, R119, R73 ;  /* 0x0000004977687221 */ /* 0x000fe20000010000 */
[----:B------:R1:W5:Y:S01]  /*1b910*/  LDL.LU R222, [R1+0x108] ;  /* 0x0001080001de7983 */ /* 0x0003620000300800 */
[----:B------:R-:W-:Y:S01]  /*1b920*/  FADD.FTZ R73, R110, R3 ;  /* 0x000000036e497221 */ /* 0x000fe20000010000 */
[----:B------:R-:W-:Y:S02]  /*1b930*/  FADD.FTZ R3, R111, R0 ;  /* 0x000000006f037221 */ /* 0x000fe40000010000 */
[----:B------:R1:W5:Y:S01]  /*1b940*/  LDL.LU R221, [R1+0x104] ;  /* 0x0001040001dd7983 */ /* 0x0003620000300800 */
[----:B------:R-:W-:Y:S03]  /*1b950*/  FADD.FTZ R73, R161, R73 ;  /* 0x00000049a1497221 */ /* 0x000fe60000010000 */
[----:B------:R3:W4:Y:S01]  /*1b960*/  MUFU.EX2 R141, R98 ;  /* 0x00000062008d7308 */ /* 0x0007220000000800 */
[----:B------:R-:W-:Y:S01]  /*1b970*/  FADD.FTZ R3, R113, R3 ;  /* 0x0000000371037221 */ /* 0x000fe20000010000 */
[----:B------:R1:W5:Y:S04]  /*1b980*/  LDL.LU R220, [R1+0x100] ;  /* 0x0001000001dc7983 */ /* 0x0003680000300800 */
[----:B------:R1:W5:Y:S04]  /*1b990*/  LDL.LU R219, [R1+0xfc] ;  /* 0x0000fc0001db7983 */ /* 0x0003680000300800 */
[----:B------:R-:W-:Y:S01]  /*1b9a0*/  MUFU.EX2 R126, R243 ;  /* 0x000000f3007e7308 */ /* 0x000fe20000000800 */
[----:B------:R1:W5:Y:S04]  /*1b9b0*/  LDL.LU R218, [R1+0xf8] ;  /* 0x0000f80001da7983 */ /* 0x0003680000300800 */
[----:B------:R1:W5:Y:S05]  /*1b9c0*/  LDL.LU R213, [R1+0xf4] ;  /* 0x0000f40001d57983 */ /* 0x00036a0000300800 */
[----:B------:R-:W-:Y:S01]  /*1b9d0*/  MUFU.EX2 R123, R123 ;  /* 0x0000007b007b7308 */ /* 0x000fe20000000800 */
[----:B------:R1:W5:Y:S04]  /*1b9e0*/  LDL.LU R212, [R1+0xf0] ;  /* 0x0000f00001d47983 */ /* 0x0003680000300800 */
[----:B------:R-:W4:Y:S05]  /*1b9f0*/  LDL.LU R0, [R1+0x7c] ;  /* 0x00007c0001007983 */ /* 0x000f2a0000300800 */
[----:B------:R-:W-:Y:S01]  /*1ba00*/  MUFU.EX2 R121, R121 ;  /* 0x0000007900797308 */ /* 0x000fe20000000800 */
[----:B---3--:R-:W3:Y:S09]  /*1ba10*/  LDSM.16.MT88.4 R96, [R215+0xa000] ;  /* 0x00a00000d760783b */ /* 0x008ef20000004200 */
[----:B------:R-:W-:Y:S01]  /*1ba20*/  MUFU.EX2 R120, R114 ;  /* 0x0000007200787308 */ /* 0x000fe20000000800 */
[----:B------:R-:W2:Y:S09]  /*1ba30*/  LDSM.16.MT88.4 R100, [R216+0xa000] ;  /* 0x00a00000d864783b */ /* 0x000eb20000004200 */
[----:B------:R-:W-:Y:S10]  /*1ba40*/  MUFU.EX2 R119, R244 ;  /* 0x000000f400777308 */ /* 0x000ff40000000800 */
[----:B------:R-:W-:Y:S10]  /*1ba50*/  MUFU.EX2 R118, R105 ;  /* 0x0000006900767308 */ /* 0x000ff40000000800 */
[----:B------:R-:W-:Y:S10]  /*1ba60*/  MUFU.EX2 R105, R192 ;  /* 0x000000c000697308 */ /* 0x000ff40000000800 */
[----:B------:R-:W-:Y:S01]  /*1ba70*/  MUFU.EX2 R110, R171 ;  /* 0x000000ab006e7308 */ /* 0x000fe20000000800 */
[-C--:B---3--:R-:W-:Y:S06]  /*1ba80*/  HMMA.16816.F32 R36, R76, R96.reuse, R36 ;  /* 0x000000604c24723c */ /* 0x088fec0000001824 */
[C---:B------:R-:W-:Y:S03]  /*1ba90*/  HMMA.16816.F32 R40, R80.reuse, R96, R40 ;  /* 0x000000605028723c */ /* 0x040fe60000001828 */
[----:B------:R-:W-:Y:S03]  /*1baa0*/  MUFU.EX2 R109, R234 ;  /* 0x000000ea006d7308 */ /* 0x000fe60000000800 */
[-C--:B------:R-:W-:Y:S07]  /*1bab0*/  HMMA.16816.F32 R44, R80, R98.reuse, R44 ;  /* 0x00000062502c723c */ /* 0x080fee000000182c */
[----:B------:R-:W3:Y:S01]  /*1bac0*/  MUFU.EX2 R117, R106 ;  /* 0x0000006a00757308 */ /* 0x000ee20000000800 */
[C---:B------:R-:W-:Y:S01]  /*1bad0*/  HMMA.16816.F32 R48, R76.reuse, R98, R48 ;  /* 0x000000624c30723c */ /* 0x040fe20000001830 */
[----:B------:R-:W1:Y:S08]  /*1bae0*/  LDSM.16.MT88.4 R96, [R216+0xa800] ;  /* 0x00a80000d860783b */ /* 0x000e700000004200 */
[----:B------:R-:W-:Y:S01]  /*1baf0*/  MUFU.EX2 R106, R194 ;  /* 0x000000c2006a7308 */ /* 0x000fe20000000800 */
[-C--:B--2---:R-:W-:Y:S06]  /*1bb00*/  HMMA.16816.F32 R52, R76, R100.reuse, R52 ;  /* 0x000000644c34723c */ /* 0x084fec0000001834 */
[C---:B------:R-:W-:Y:S03]  /*1bb10*/  HMMA.16816.F32 R56, R80.reuse, R100, R56 ;  /* 0x000000645038723c */ /* 0x040fe60000001838 */
[----:B------:R-:W2:Y:S03]  /*1bb20*/  MUFU.EX2 R114, R107 ;  /* 0x0000006b00727308 */ /* 0x000ea60000000800 */
[-C--:B------:R-:W-:Y:S07]  /*1bb30*/  HMMA.16816.F32 R60, R80, R102.reuse, R60 ;  /* 0x00000066503c723c */ /* 0x080fee000000183c */
[----:B------:R-:W2:Y:S01]  /*1bb40*/  MUFU.EX2 R107, R195 ;  /* 0x000000c3006b7308 */ /* 0x000ea20000000800 */
[--C-:B------:R-:W-:Y:S01]  /*1bb50*/  FFMA.FTZ R100, R199, UR4, -R74.reuse ;  /* 0x00000004c7647c23 */ /* 0x100fe2000801084a */
[----:B------:R-:W-:Y:S04]  /*1bb60*/  HMMA.16816.F32 R64, R76, R102, R64 ;  /* 0x000000664c40723c */ /* 0x000fe80000001840 */
[----:B------:R-:W-:Y:S01]  /*1bb70*/  F2FP.F16.F32.PACK_AB R80, R142, R203 ;  /* 0x000000cb8e50723e */ /* 0x000fe200000000ff */
[--C-:B------:R-:W-:Y:S02]  /*1bb80*/  FFMA.FTZ R101, R198, UR4, -R74.reuse ;  /* 0x00000004c6657c23 */ /* 0x100fe4000801084a */
[----:B------:R-:W-:Y:S01]  /*1bb90*/  F2FP.F16.F32.PACK_AB R76, R180, R177 ;  /* 0x000000b1b44c723e */ /* 0x000fe200000000ff */
[--C-:B------:R-:W-:Y:S01]  /*1bba0*/  FFMA.FTZ R103, R72, UR4, -R74.reuse ;  /* 0x0000000448677c23 */ /* 0x100fe2000801084a */
[----:B------:R-:W-:Y:S02]  /*1bbb0*/  MUFU.EX2 R100, R100 ;  /* 0x0000006400647308 */ /* 0x000fe40000000800 */
[----:B------:R-:W-:Y:S01]  /*1bbc0*/  F2FP.F16.F32.PACK_AB R77, R176, R178 ;  /* 0x000000b2b04d723e */ /* 0x000fe200000000ff */
[--C-:B------:R-:W-:Y:S01]  /*1bbd0*/  FFMA.FTZ R102, R193, UR4, -R74.reuse ;  /* 0x00000004c1667c23 */ /* 0x100fe2000801084a */
[----:B------:R-:W-:Y:S02]  /*1bbe0*/  F2FP.F16.F32.PACK_AB R78, R204, R205 ;  /* 0x000000cdcc4e723e */ /* 0x000fe400000000ff */
[----:B------:R-:W-:Y:S02]  /*1bbf0*/  F2FP.F16.F32.PACK_AB R79, R173, R172 ;  /* 0x000000acad4f723e */ /* 0x000fe400000000ff */
[----:B----4-:R-:W-:Y:S02]  /*1bc00*/  F2FP.F16.F32.PACK_AB R82, R141, R140 ;  /* 0x0000008c8d52723e */ /* 0x010fe400000000ff */
[----:B------:R-:W-:Y:S02]  /*1bc10*/  F2FP.F16.F32.PACK_AB R81, R129, R131 ;  /* 0x000000838151723e */ /* 0x000fe400000000ff */
[----:B------:R-:W-:Y:S01]  /*1bc20*/  F2FP.F16.F32.PACK_AB R83, R132, R130 ;  /* 0x000000828453723e */ /* 0x000fe200000000ff */
[-C--:B------:R-:W-:Y:S06]  /*1bc30*/  HMMA.16816.F32 R4, R76, R84.reuse, R4 ;  /* 0x000000544c04723c */ /* 0x080fec0000001804 */
[C---:B------:R-:W-:Y:S06]  /*1bc40*/  HMMA.16816.F32 R8, R80.reuse, R84, R8 ;  /* 0x000000545008723c */ /* 0x040fec0000001808 */
[-C--:B------:R-:W-:Y:S06]  /*1bc50*/  HMMA.16816.F32 R12, R80, R86.reuse, R12 ;  /* 0x00000056500c723c */ /* 0x080fec000000180c */
[C---:B------:R-:W-:Y:S01]  /*1bc60*/  HMMA.16816.F32 R16, R76.reuse, R86, R16 ;  /* 0x000000564c10723c */ /* 0x040fe20000001810 */
[----:B------:R-:W4:Y:S05]  /*1bc70*/  LDSM.16.MT88.4 R84, [R214+0xb000] ;  /* 0x00b00000d654783b */ /* 0x000f2a0000004200 */
        /* <DEDUP_REMOVED lines=10> */
[-C--:B-1----:R-:W-:Y:S06]  /*1bd20*/  HMMA.16816.F32 R52, R76, R96.reuse, R52 ;  /* 0x000000604c34723c */ /* 0x082fec0000001834 */
[C---:B------:R-:W-:Y:S01]  /*1bd30*/  HMMA.16816.F32 R56, R80.reuse, R96, R56 ;  /* 0x000000605038723c */ /* 0x040fe20000001838 */
[----:B------:R-:W-:Y:S05]  /*1bd40*/  MUFU.EX2 R97, R154 ;  /* 0x0000009a00617308 */ /* 0x000fea0000000800 */
[-C--:B------:R-:W-:Y:S01]  /*1bd50*/  HMMA.16816.F32 R60, R80, R98.reuse, R60 ;  /* 0x00000062503c723c */ /* 0x080fe2000000183c */
[----:B------:R-:W1:Y:S05]  /*1bd60*/  LDSM.16.MT88.4 R80, [R216+0xb000] ;  /* 0x00b00000d850783b */ /* 0x000e6a0000004200 */
[----:B------:R-:W-:Y:S01]  /*1bd70*/  HMMA.16816.F32 R64, R76, R98, R64 ;  /* 0x000000624c40723c */ /* 0x000fe20000001840 */
[----:B------:R-:W1:Y:S06]  /*1bd80*/  MUFU.EX2 R98, R153 ;  /* 0x0000009900627308 */ /* 0x000e6c0000000800 */
[----:B---3--:R-:W-:Y:S04]  /*1bd90*/  F2FP.F16.F32.PACK_AB R76, R117, R118 ;  /* 0x00000076754c723e */ /* 0x008fe800000000ff */
[----:B------:R-:W-:Y:S01]  /*1bda0*/  MUFU.EX2 R99, R196 ;  /* 0x000000c400637308 */ /* 0x000fe20000000800 */
[----:B--2---:R-:W-:Y:S01]  /*1bdb0*/  F2FP.F16.F32.PACK_AB R78, R116, R114 ;  /* 0x00000072744e723e */ /* 0x004fe200000000ff */
[----:B------:R-:W-:Y:S01]  /*1bdc0*/  FFMA.FTZ R75, R2, R0, R207 ;  /* 0x00000000024b7223 */ /* 0x000fe200000100cf */
[----:B------:R-:W-:Y:S01]  /*1bdd0*/  FFMA.FTZ R0, R239, UR4, -R74 ;  /* 0x00000004ef007c23 */ /* 0x000fe2000801084a */
[----:B------:R-:W-:Y:S06]  /*1bde0*/  FADD.FTZ R2, R162, R104 ;  /* 0x00000068a2027221 */ /* 0x000fec0000010000 */
[----:B------:R2:W-:Y:S01]  /*1bdf0*/  MUFU.EX2 R113, R0 ;  /* 0x0000000000717308 */ /* 0x0005e20000000800 */
[----:B------:R-:W-:Y:S01]  /*1be00*/  FADD.FTZ R104, R112, R2 ;  /* 0x0000000270687221 */ /* 0x000fe20000010000 */
[----:B------:R-:W-:Y:S01]  /*1be10*/  FADD.FTZ R2, R115, R73 ;  /* 0x0000004973027221 */ /* 0x000fe20000010000 */
[----:B------:R-:W-:Y:S02]  /*1be20*/  FADD.FTZ R73, R160, R3 ;  /* 0x00000003a0497221 */ /* 0x000fe40000010000 */
        /* <DEDUP_REMOVED lines=8> */
[----:B------:R-:W3:Y:S01]  /*1beb0*/  LDSM.16.MT88.4 R160, [R214+0xb800] ;  /* 0x00b80000d6a0783b */ /* 0x000ee20000004200 */
[----:B------:R-:W-:Y:S01]  /*1bec0*/  F2FP.F16.F32.PACK_AB R136, R109, R110 ;  /* 0x0000006e6d88723e */ /* 0x000fe200000000ff */
[----:B------:R-:W-:Y:S01]  /*1bed0*/  MUFU.EX2 R104, R197 ;  /* 0x000000c500687308 */ /* 0x000fe20000000800 */
[----:B------:R-:W-:Y:S01]  /*1bee0*/  F2FP.F16.F32.PACK_AB R137, R107, R108 ;  /* 0x0000006c6b89723e */ /* 0x000fe200000000ff */
[----:B--2---:R-:W-:Y:S01]  /*1bef0*/  FFMA.FTZ R0, R238, UR4, -R74 ;  /* 0x00000004ee007c23 */ /* 0x004fe2000801084a */
[----:B------:R-:W-:Y:S01]  /*1bf00*/  FADD.FTZ R3, R168, R3 ;  /* 0x00000003a8037221 */ /* 0x000fe20000010000 */
[----:B-1----:R-:W-:Y:S01]  /*1bf10*/  F2FP.F16.F32.PACK_AB R168, R97, R98 ;  /* 0x0000006261a8723e */ /* 0x002fe200000000ff */
[----:B------:R-:W-:Y:S02]  /*1bf20*/  IMAD.MOV.U32 R135, RZ, RZ, R68 ;  /* 0x000000ffff877224 */ /* 0x000fe400078e0044 */
[----:B------:R-:W-:Y:S03]  /*1bf30*/  FADD.FTZ R3, R156, R3 ;  /* 0x000000039c037221 */ /* 0x000fe60000010000 */
[----:B------:R1:W2:Y:S01]  /*1bf40*/  MUFU.EX2 R115, R0 ;  /* 0x0000000000737308 */ /* 0x0002a20000000800 */
[----:B------:R-:W-:Y:S02]  /*1bf50*/  IMAD.MOV.U32 R133, RZ, RZ, R70 ;  /* 0x000000ffff857224 */ /* 0x000fe400078e0046 */
[----:B------:R-:W-:Y:S01]  /*1bf60*/  FADD.FTZ R3, R159, R3 ;  /* 0x000000039f037221 */ /* 0x000fe20000010000 */
[----:B------:R-:W-:Y:S02]  /*1bf70*/  IMAD.MOV.U32 R134, RZ, RZ, R69 ;  /* 0x000000ffff867224 */ /* 0x000fe400078e0045 */
[--C-:B-1----:R-:W-:Y:S01]  /*1bf80*/  FFMA.FTZ R0, R240, UR4, -R74.reuse ;  /* 0x00000004f0007c23 */ /* 0x102fe2000801084a */
[----:B--2---:R-:W-:Y:S03]  /*1bf90*/  F2FP.F16.F32.PACK_AB R77, R115, R113 ;  /* 0x00000071734d723e */ /* 0x004fe600000000ff */
[----:B------:R1:W-:Y:S02]  /*1bfa0*/  MUFU.EX2 R111, R0 ;  /* 0x00000000006f7308 */ /* 0x0003e40000000800 */
[----:B-1----:R-:W-:Y:S01]  /*1bfb0*/  FFMA.FTZ R0, R237, UR4, -R74 ;  /* 0x00000004ed007c23 */ /* 0x002fe2000801084a */
[----:B------:R-:W-:Y:S07]  /*1bfc0*/  F2FP.F16.F32.PACK_AB R74, R121, R122 ;  /* 0x0000007a794a723e */ /* 0x000fee00000000ff */
[----:B------:R1:W2:Y:S02]  /*1bfd0*/  MUFU.EX2 R112, R0 ;  /* 0x0000000000707308 */ /* 0x0002a40000000800 */
[----:B-1----:R-:W-:Y:S01]  /*1bfe0*/  FADD.FTZ R0, R170, R75 ;  /* 0x0000004baa007221 */ /* 0x002fe20000010000 */
[----:B------:R-:W-:Y:S02]  /*1bff0*/  F2FP.F16.F32.PACK_AB R75, R119, R120 ;  /* 0x00000078774b723e */ /* 0x000fe400000000ff */
[----:B--2---:R-:W-:Y:S01]  /*1c000*/  F2FP.F16.F32.PACK_AB R79, R112, R111 ;  /* 0x0000006f704f723e */ /* 0x004fe200000000ff */
[----:B------:R-:W-:Y:S04]  /*1c010*/  FADD.FTZ R0, R235, R0 ;  /* 0x00000000eb007221 */ /* 0x000fe80000010000 */
[-C--:B----4-:R-:W-:Y:S05]  /*1c020*/  HMMA.16816.F32 R4, R72, R84.reuse, R4 ;  /* 0x000000544804723c */ /* 0x090fea0000001804 */
[----:B------:R-:W-:Y:S01]  /*1c030*/  FADD.FTZ R0, R210, R0 ;  /* 0x00000000d2007221 */ /* 0x000fe20000010000 */
[C---:B------:R-:W-:Y:S05]  /*1c040*/  HMMA.16816.F32 R8, R76.reuse, R84, R8 ;  /* 0x000000544c08723c */ /* 0x040fea0000001808 */
[----:B------:R-:W-:Y:S01]  /*1c050*/  FADD.FTZ R0, R138, R0 ;  /* 0x000000008a007221 */ /* 0x000fe20000010000 */
[-C--:B------:R-:W-:Y:S05]  /*1c060*/  HMMA.16816.F32 R12, R76, R86.reuse, R12 ;  /* 0x000000564c0c723c */ /* 0x080fea000000180c */
[----:B------:R-:W-:Y:S01]  /*1c070*/  FADD.FTZ R85, R152, R2 ;  /* 0x0000000298557221 */ /* 0x000fe20000010000 */
[C---:B------:R-:W-:Y:S01]  /*1c080*/  HMMA.16816.F32 R16, R72.reuse, R86, R16 ;  /* 0x000000564810723c */ /* 0x040fe20000001810 */
[----:B------:R-:W-:Y:S04]  /*1c090*/  MUFU.EX2 R86, R102 ;  /* 0x0000006600567308 */ /* 0x000fe80000000800 */
[----:B------:R-:W-:Y:S01]  /*1c0a0*/  F2FP.F16.F32.PACK_AB R138, R105, R106 ;  /* 0x0000006a698a723e */ /* 0x000fe200000000ff */
[-C--:B------:R-:W-:Y:S05]  /*1c0b0*/  HMMA.16816.F32 R20, R72, R88.reuse, R20 ;  /* 0x000000584814723c */ /* 0x080fea0000001814 */
[----:B------:R-:W-:Y:S01]  /*1c0c0*/  MUFU.EX2 R87, R101 ;  /* 0x0000006500577308 */ /* 0x000fe20000000800 */
[----:B------:R-:W-:Y:S01]  /*1c0d0*/  FADD.FTZ R0, R139, R0 ;  /* 0x000000008b007221 */ /* 0x000fe20000010000 */
[C---:B------:R-:W-:Y:S08]  /*1c0e0*/  HMMA.16816.F32 R24, R76.reuse, R88, R24 ;  /* 0x000000584c18723c */ /* 0x040ff00000001818 */
[----:B------:R1:W-:Y:S01]  /*1c0f0*/  MUFU.EX2 R89, R155 ;  /* 0x0000009b00597308 */ /* 0x0003e20000000800 */
[-C--:B------:R-:W-:Y:S03]  /*1c100*/  HMMA.16816.F32 R28, R76, R90.reuse, R28 ;  /* 0x0000005a4c1c723c */ /* 0x080fe6000000181c */
[----:B------:R-:W-:Y:S03]  /*1c110*/  FADD.FTZ R0, R143, R0 ;  /* 0x000000008f007221 */ /* 0x000fe60000010000 */
[C---:B------:R-:W-:Y:S03]  /*1c120*/  HMMA.16816.F32 R32, R72.reuse, R90, R32 ;  /* 0x0000005a4820723c */ /* 0x040fe60000001820 */
[----:B------:R-:W2:Y:S02]  /*1c130*/  MUFU.EX2 R88, R241 ;  /* 0x000000f100587308 */ /* 0x000ea40000000800 */
[----:B------:R-:W-:Y:S01]  /*1c140*/  FADD.FTZ R0, R144, R0 ;  /* 0x0000000090007221 */ /* 0x000fe20000010000 */
[-C--:B------:R-:W-:Y:S01]  /*1c150*/  HMMA.16816.F32 R36, R72, R92.reuse, R36 ;  /* 0x0000005c4824723c */ /* 0x080fe20000001824 */
[----:B-1----:R-:W1:Y:S04]  /*1c160*/  LDSM.16.MT88.4 R152, [R217+0xb800] ;  /* 0x00b80000d998783b */ /* 0x002e680000004200 */
[----:B------:R-:W-:Y:S01]  /*1c170*/  F2FP.F16.F32.PACK_AB R139, R99, R104 ;  /* 0x00000068638b723e */ /* 0x000fe200000000ff */
        /* <DEDUP_REMOVED lines=9> */
[----:B------:R-:W4:Y:S04]  /*1c210*/  MUFU.EX2 R81, R103 ;  /* 0x0000006700517308 */ /* 0x000f280000000800 */
[----:B------:R-:W-:Y:S01]  /*1c220*/  FADD.FTZ R84, R169, R96 ;  /* 0x00000060a9547221 */ /* 0x000fe20000010000 */
[-C--:B------:R-:W-:Y:S05]  /*1c230*/  HMMA.16816.F32 R60, R76, R82.reuse, R60 ;  /* 0x000000524c3c723c */ /* 0x080fea000000183c */
[----:B------:R-:W-:Y:S01]  /*1c240*/  FADD.FTZ R0, R166, R85 ;  /* 0x00000055a6007221 */ /* 0x000fe20000010000 */
[----:B------:R-:W-:Y:S05]  /*1c250*/  HMMA.16816.F32 R64, R72, R82, R64 ;  /* 0x000000524840723c */ /* 0x000fea0000001840 */
[----:B------:R-:W-:Y:S01]  /*1c260*/  FADD.FTZ R84, R201, R84 ;  /* 0x00000054c9547221 */ /* 0x000fe20000010000 */
[----:B------:R-:W-:Y:S01]  /*1c270*/  FADD.FTZ R0, R158, R0 ;  /* 0x000000009e007221 */ /* 0x000fe20000010000 */
[----:B------:R-:W-:Y:S01]  /*1c280*/  FADD.FTZ R76, R165, R3 ;  /* 0x00000003a54c7221 */ /* 0x000fe20000010000 */
[----:B--2---:R-:W-:Y:S03]  /*1c290*/  F2FP.F16.F32.PACK_AB R170, R88, R89 ;  /* 0x0000005958aa723e */ /* 0x004fe600000000ff */
[----:B------:R-:W-:Y:S01]  /*1c2a0*/  FADD.FTZ R80, R200, R84 ;  /* 0x00000054c8507221 */ /* 0x000fe20000010000 */
[----:B------:R-:W-:Y:S01]  /*1c2b0*/  FADD.FTZ R3, R164, R0 ;  /* 0x00000000a4037221 */ /* 0x000fe20000010000 */
[----:B------:R-:W-:Y:S01]  /*1c2c0*/  F2FP.F16.F32.PACK_AB R169, R87, R100 ;  /* 0x0000006457a9723e */ /* 0x000fe200000000ff */
[----:B------:R-:W-:Y:S01]  /*1c2d0*/  FADD.FTZ R2, R147, R2 ;  /* 0x0000000293027221 */ /* 0x000fe20000010000 */
[----:B------:R-:W-:Y:S01]  /*1c2e0*/  FADD.FTZ R80, R167, R80 ;  /* 0x00000050a7507221 */ /* 0x000fe20000010000 */
[----:B----4-:R-:W-:Y:S01]  /*1c2f0*/  F2FP.F16.F32.PACK_AB R171, R81, R86 ;  /* 0x0000005651ab723e */ /* 0x010fe200000000ff */
[-C--:B---3--:R-:W-:Y:S05]  /*1c300*/  HMMA.16816.F32 R164, R136, R160.reuse, R4 ;  /* 0x000000a088a4723c */ /* 0x088fea0000001804 */
[----:B------:R-:W-:Y:S01]  /*1c310*/  FADD.FTZ R2, R145, R2 ;  /* 0x0000000291027221 */ /* 0x000fe20000010000 */
[C---:B------:R-:W-:Y:S01]  /*1c320*/  HMMA.16816.F32 R196, R168.reuse, R160, R8 ;  /* 0x000000a0a8c4723c */ /* 0x040fe20000001808 */
[----:B------:R-:W2:Y:S04]  /*1c330*/  LDSM.16.MT88.4 R144, [R215+0xb800] ;  /* 0x00b80000d790783b */ /* 0x000ea80000004200 */
[----:B------:R-:W-:Y:S01]  /*1c340*/  FADD.FTZ R5, R188, R3 ;  /* 0x00000003bc057221 */ /* 0x000fe20000010000 */
[-C--:B------:R-:W-:Y:S05]  /*1c350*/  HMMA.16816.F32 R192, R168, R162.reuse, R12 ;  /* 0x000000a2a8c0723c */ /* 0x080fea000000180c */
[----:B------:R-:W-:Y:S01]  /*1c360*/  FADD.FTZ R4, R190, R76 ;  /* 0x0000004cbe047221 */ /* 0x000fe20000010000 */
[C---:B------:R-:W-:Y:S05]  /*1c370*/  HMMA.16816.F32 R160, R136.reuse, R162, R16 ;  /* 0x000000a288a0723c */ /* 0x040fea0000001810 */
[----:B------:R-:W-:Y:S01]  /*1c380*/  FADD.FTZ R8, R189, R5 ;  /* 0x00000005bd087221 */ /* 0x000fe20000010000 */
[-C--:B-1----:R-:W-:Y:S05]  /*1c390*/  HMMA.16816.F32 R156, R136, R152.reuse, R20 ;  /* 0x00000098889c723c */ /* 0x082fea0000001814 */
[----:B------:R-:W-:Y:S01]  /*1c3a0*/  FADD.FTZ R0, R182, R2 ;  /* 0x00000002b6007221 */ /* 0x000fe20000010000 */
[----:B------:R-:W-:Y:S02]  /*1c3b0*/  FADD.FTZ R2, R191, R80 ;  /* 0x00000050bf027221 */ /* 0x000fe40000010000 */
[C---:B------:R-:W-:Y:S04]  /*1c3c0*/  HMMA.16816.F32 R188, R168.reuse, R152, R24 ;  /* 0x00000098a8bc723c */ /* 0x040fe80000001818 */
[----:B------:R-:W-:Y:S01]  /*1c3d0*/  FADD.FTZ R3, R183, R0 ;  /* 0x00000000b7037221 */ /* 0x000fe20000010000 */
[----:B------:R-:W-:Y:S01]  /*1c3e0*/  FADD.FTZ R0, R185, R2 ;  /* 0x00000002b9007221 */ /* 0x000fe20000010000 */
[----:B------:R-:W-:Y:S02]  /*1c3f0*/  FADD.FTZ R2, R184, R4 ;  /* 0x00000004b8027221 */ /* 0x000fe40000010000 */
[----:B------:R-:W1:Y:S03]  /*1c400*/  LDSM.16.MT88.4 R4, [R216+0xb800] ;  /* 0x00b80000d804783b */ /* 0x000e660000004200 */
        /* <DEDUP_REMOVED lines=11> */
[-C--:B--2---:R-:W-:Y:S04]  /*1c4c0*/  HMMA.16816.F32 R148, R136, R144.reuse, R36 ;  /* 0x000000908894723c */ /* 0x084fe80000001824 */
        /* <DEDUP_REMOVED lines=16> */
[C---:B------:R-:W-:Y:S04]  /*1c5d0*/  HMMA.16816.F32 R180, R168.reuse, R144, R40 ;  /* 0x00000090a8b4723c */ /* 0x040fe80000001828 */
[----:B------:R-:W-:Y:S01]  /*1c5e0*/  FADD.FTZ R0, R205, R9 ;  /* 0x00000009cd007221 */ /* 0x000fe20000010000 */
[----:B------:R-:W-:Y:S01]  /*1c5f0*/  IMAD.MOV.U32 R132, RZ, RZ, R71 ;  /* 0x000000ffff847224 */ /* 0x000fe200078e0047 */
[-C--:B------:R-:W-:Y:S05]  /*1c600*/  HMMA.16816.F32 R176, R168, R146.reuse, R44 ;  /* 0x00000092a8b0723c */ /* 0x080fea000000182c */
[----:B------:R-:W-:Y:S01]  /*1c610*/  FADD.FTZ R9, R204, R0 ;  /* 0x00000000cc097221 */ /* 0x000fe20000010000 */
[C---:B------:R-:W-:Y:S05]  /*1c620*/  HMMA.16816.F32 R144, R136.reuse, R146, R48 ;  /* 0x000000928890723c */ /* 0x040fea0000001830 */
        /* <DEDUP_REMOVED lines=36> */
[----:B------:R-:W-:Y:S02]  /*1c870*/  FADD.FTZ R2, R88, R2 ;  /* 0x0000000258027221 */ /* 0x000fe40000010000 */
[----:B------:R2:W-:Y:S01]  /*1c880*/  STL [R1+0x70], R4 ;  /* 0x0000700401007387 */ /* 0x0005e20000100800 */
[----:B------:R-:W-:Y:S03]  /*1c890*/  FADD.FTZ R0, R81, R0 ;  /* 0x0000000051007221 */ /* 0x000fe60000010000 */
[----:B------:R2:W-:Y:S04]  /*1c8a0*/  STL [R1+0x74], R3 ;  /* 0x0000740301007387 */ /* 0x0005e80000100800 */
[----:B------:R2:W-:Y:S04]  /*1c8b0*/  STL [R1+0x78], R2 ;  /* 0x0000780201007387 */ /* 0x0005e80000100800 */
[----:B------:R2:W-:Y:S01]  /*1c8c0*/  STL [R1+0x7c], R0 ;  /* 0x00007c0001007387 */ /* 0x0005e20000100800 */
[----:B------:R-:W-:Y:S05]  /*1c8d0*/  @P0 BRA `(.L_x_783) ;  /* 0xffffff8400a80947 */ /* 0x000fea000383ffff */
.L_x_782:
[----:B--2--5:R-:W2:Y:S04]  /*1c8e0*/  LDL.LU R2, [R1+0x70] ;  /* 0x0000700001027983 */ /* 0x024ea80000300800 */
[----:B------:R-:W3:Y:S04]  /*1c8f0*/  LDL.LU R9, [R1+0x74] ;  /* 0x0000740001097983 */ /* 0x000ee80000300800 */
[----:B------:R-:W4:Y:S04]  /*1c900*/  LDL.LU R7, [R1+0x78] ;  /* 0x0000780001077983 */ /* 0x000f280000300800 */
[----:B------:R-:W4:Y:S01]  /*1c910*/  LDL.LU R11, [R1+0x7c] ;  /* 0x00007c00010b7983 */ /* 0x000f220000300800 */
[----:B------:R-:W1:Y:S01]  /*1c920*/  S2UR UR4, SR_CgaCtaId ;  /* 0x00000000000479c3 */ /* 0x000e620000008800 */
[----:B------:R-:W-:Y:S01]  /*1c930*/  UISETP.NE.AND UP0, UPT, UR17, -0x1, UPT ;  /* 0xffffffff1100788c */ /* 0x000fe2000bf05270 */
[----:B------:R-:W-:Y:S01]  /*1c940*/  IMAD.MOV.U32 R36, RZ, RZ, 0x20 ;  /* 0x00000020ff247424 */ /* 0x000fe200078e00ff */
[----:B------:R-:W1:Y:S01]  /*1c950*/  S2R R10, SR_TID.X ;  /* 0x00000000000a7919 */ /* 0x000e620000002100 */
[----:B------:R-:W-:Y:S01]  /*1c960*/  UMOV UR8, 0x400 ;  /* 0x0000040000087882 */ /* 0x000fe20000000000 */
[----:B------:R-:W2:Y:S07]  /*1c970*/  S2R R47, SR_TID.X ;  /* 0x00000000002f7919 */ /* 0x000eae0000002100 */
[----:B------:R-:W-:-:S02]  /*1c980*/  @UP0 ULDC.64 UR6, c[0x0][0x298] ;  /* 0x0000a60000060ab9 */ /* 0x000fc40000000a00 */
[----:B------:R-:W-:-:S04]  /*1c990*/  @UP0 UIMAD.WIDE.U32 UR10, UR17, UR6, URZ ;  /* 0x00000006110a02a5 */ /* 0x000fc8000f8e003f */
[----:B------:R-:W-:Y:S02]  /*1c9a0*/  @UP0 UIMAD UR7, UR17, UR7, UR11 ;  /* 0x00000007110702a4 */ /* 0x000fe4000f8e020b */
[----:B-1----:R-:W-:Y:S01]  /*1c9b0*/  ULEA UR4, UR4, UR8, 0x18 ;  /* 0x0000000804047291 */ /* 0x002fe2000f8ec03f */
[----:B------:R-:W-:-:S04]  /*1c9c0*/  SHF.R.S32.HI R37, RZ, 0x1f, R10 ;  /* 0x0000001fff257819 */ /* 0x000fc8000001140a */
[----:B------:R-:W-:-:S04]  /*1c9d0*/  LEA.HI R5, R37, R10, RZ, 0x2 ;  /* 0x0000000a25057211 */ /* 0x000fc800078f10ff */
[--C-:B------:R-:W-:Y:S01]  /*1c9e0*/  SHF.R.S32.HI R6, RZ, 0x2, R5.reuse ;  /* 0x00000002ff067819 */ /* 0x100fe20000011405 */
[----:B--2---:R-:W1:Y:S04]  /*1c9f0*/  SHFL.BFLY PT, R0, R2, 0x2, 0x1f ;  /* 0x0c401f0002007f89 */ /* 0x004e6800000e0000 */
[----:B---3--:R-:W2:Y:S04]  /*1ca00*/  SHFL.BFLY PT, R4, R9, 0x2, 0x1f ;  /* 0x0c401f0009047f89 */ /* 0x008ea800000e0000 */
[----:B----4-:R-:W3:Y:S04]  /*1ca10*/  SHFL.BFLY PT, R3, R7, 0x2, 0x1f ;  /* 0x0c401f0007037f89 */ /* 0x010ee800000e0000 */
[----:B------:R-:W4:Y:S01]  /*1ca20*/  SHFL.BFLY PT, R8, R11, 0x2, 0x1f ;  /* 0x0c401f000b087f89 */ /* 0x000f2200000e0000 */
[----:B-1----:R-:W-:Y:S01]  /*1ca30*/  FADD.FTZ R0, R0, R2 ;  /* 0x0000000200007221 */ /* 0x002fe20000010000 */
[----:B------:R-:W-:-:S02]  /*1ca40*/  SHF.R.S32.HI R2, RZ, 0x1f, R5 ;  /* 0x0000001fff027819 */ /* 0x000fc40000011405 */
[----:B------:R-:W-:Y:S01]  /*1ca50*/  LOP3.LUT R5, R5, 0x3ffffffc, RZ, 0xc0, !PT ;  /* 0x3ffffffc05057812 */ /* 0x000fe200078ec0ff */
[----:B--2---:R-:W-:Y:S01]  /*1ca60*/  FADD.FTZ R4, R4, R9 ;  /* 0x0000000904047221 */ /* 0x004fe20000010000 */
[----:B------:R-:W-:Y:S01]  /*1ca70*/  LEA.HI R2, R2, R6, RZ, 0x3 ;  /* 0x0000000602027211 */ /* 0x000fe200078f18ff */
[----:B------:R-:W1:Y:S01]  /*1ca80*/  SHFL.BFLY PT, R42, R0, 0x1, 0x1f ;  /* 0x0c201f00002a7f89 */ /* 0x000e6200000e0000 */
[----:B------:R-:W-:Y:S01]  /*1ca90*/  LEA.HI R9, R37, R10, RZ, 0x5 ;  /* 0x0000000a25097211 */ /* 0x000fe200078f28ff */
[----:B---3--:R-:W-:Y:S01]  /*1caa0*/  FADD.FTZ R3, R3, R7 ;  /* 0x0000000703037221 */ /* 0x008fe20000010000 */
[----:B------:R-:W-:Y:S01]  /*1cab0*/  LOP3.LUT R2, R2, 0xfffffff8, RZ, 0xc0, !PT ;  /* 0xfffffff802027812 */ /* 0x000fe200078ec0ff */
[----:B------:R-:W-:Y:S01]  /*1cac0*/  IMAD.IADD R7, R10, 0x1, -R5 ;  /* 0x000000010a077824 */ /* 0x000fe200078e0a05 */
[----:B------:R-:W-:Y:S01]  /*1cad0*/  SHF.R.S32.HI R41, RZ, 0x5, R9 ;  /* 0x00000005ff297819 */ /* 0x000fe20000011409 */
[----:B----4-:R-:W-:Y:S01]  /*1cae0*/  FADD.FTZ R5, R8, R11 ;  /* 0x0000000b08057221 */ /* 0x010fe20000010000 */
[----:B------:R2:W3:Y:S01]  /*1caf0*/  SHFL.BFLY PT, R43, R4, 0x1, 0x1f ;  /* 0x0c201f00042b7f89 */ /* 0x0004e200000e0000 */
[----:B------:R-:W-:-:S02]  /*1cb00*/  IMAD.IADD R2, R6, 0x1, -R2 ;  /* 0x0000000106027824 */ /* 0x000fc400078e0a02 */
[----:B------:R-:W-:Y:S01]  /*1cb10*/  IMAD R7, R41, 0x200, R7 ;  /* 0x0000020029077824 */ /* 0x000fe200078e0207 */
[----:B------:R2:W4:Y:S01]  /*1cb20*/  SHFL.BFLY PT, R44, R3, 0x1, 0x1f ;  /* 0x0c201f00032c7f89 */ /* 0x00052200000e0000 */
[C---:B------:R-:W-:Y:S01]  /*1cb30*/  IMAD.SHL.U32 R6, R2.reuse, 0x40, RZ ;  /* 0x0000004002067824 */ /* 0x040fe200078e00ff */
[----:B------:R-:W-:Y:S02]  /*1cb40*/  R2P PR, R2, 0x6 ;  /* 0x0000000602007804 */ /* 0x000fe40000000000 */
[----:B------:R-:W-:Y:S01]  /*1cb50*/  PLOP3.LUT P0, PT, PT, PT, UP0, 0x80, 0x0 ;  /* 0x000000000000781c */ /* 0x000fe20003f0f008 */
[----:B------:R2:W2:Y:S01]  /*1cb60*/  SHFL.BFLY PT, R45, R5, 0x1, 0x1f ;  /* 0x0c201f00052d7f89 */ /* 0x0004a200000e0000 */
        /* <DEDUP_REMOVED lines=16> */
[----:B------:R-:W-:-:S04]  /*1cc70*/  UIMAD UR7, UR8, UR7, UR4 ;  /* 0x00000007080772a4 */ /* 0x000fc8000f8e0204 */
[----:B------:R-:W-:-:S12]  /*1cc80*/  UIADD3 UR7, UR11, UR7, URZ ;  /* 0x000000070b077290 */ /* 0x000fd8000fffe03f */
.L_x_786:
        /* <DEDUP_REMOVED lines=17> */
[----:B---3--:R-:W-:-:S04]  /*1cda0*/  @!UP0 UIMAD UR17, UR6, UR4, URZ ;  /* 0x00000004061182a4 */ /* 0x008fc8000f8e023f */
[----:B------:R-:W-:Y:S02]  /*1cdb0*/  USHF.R.S32.HI UR4, URZ, 0x1f, UR17 ;  /* 0x0000001f3f047899 */ /* 0x000fe40008011411 */
[----:B------:R-:W-:-:S04]  /*1cdc0*/  IMAD.U32 R38, RZ, RZ, UR17 ;  /* 0x00000011ff267e24 */ /* 0x000fc8000f8e00ff */
[----:B------:R-:W-:-:S07]  /*1cdd0*/  MOV R39, UR4 ;  /* 0x0000000400277c02 */ /* 0x000fce0008000f00 */
.L_x_787:
        /* <DEDUP_REMOVED lines=9> */
[----:B------:R-:W-:Y:S01]  /*1ce70*/  FMUL.FTZ R161, R0, R161 ;  /* 0x000000a100a17220 */ /* 0x000fe20000410000 */
[----:B------:R-:W-:Y:S01]  /*1ce80*/  SEL R40, R40, 0xfffffff0, P0 ;  /* 0xfffffff028287807 */ /* 0x000fe20000000000 */
[C---:B------:R-:W-:Y:S01]  /*1ce90*/  FMUL.FTZ R156, R0.reuse, R156 ;  /* 0x0000009c009c7220 */ /* 0x040fe20000410000 */
[----:B------:R-:W-:Y:S01]  /*1cea0*/  PLOP3.LUT P0, PT, PT, PT, PT, 0x8, 0x0 ;  /* 0x000000000000781c */ /* 0x000fe20003f0e170 */
[----:B------:R-:W2:Y:S01]  /*1ceb0*/  @!P4 LDC R46, c[0x0][0x2c4] ;  /* 0x0000b100ff2ecb82 */ /* 0x000ea20000000800 */
[----:B------:R-:W-:Y:S01]  /*1cec0*/  @!P4 PLOP3.LUT P0, PT, P1, PT, PT, 0x80, 0x0 ;  /* 0x000000000000c81c */ /* 0x000fe20000f0f070 */
[C---:B------:R-:W-:Y:S01]  /*1ced0*/  FMUL.FTZ R12, R0.reuse, R157 ;  /* 0x0000009d000c7220 */ /* 0x040fe20000410000 */
[----:B------:R-:W-:Y:S01]  /*1cee0*/  IADD3 R4, -R3, R10, RZ ;  /* 0x0000000a03047210 */ /* 0x000fe20007ffe1ff */
[----:B------:R-:W-:Y:S01]  /*1cef0*/  FMUL.FTZ R152, R0, R152 ;  /* 0x0000009800987220 */ /* 0x000fe20000410000 */
[----:B------:R-:W-:Y:S01]  /*1cf00*/  LOP3.LUT R3, R48, 0xfffffff8, RZ, 0xc0, !PT ;  /* 0xfffffff830037812 */ /* 0x000fe200078ec0ff */
[----:B------:R-:W-:Y:S01]  /*1cf10*/  FMUL.FTZ R9, R0, R153 ;  /* 0x0000009900097220 */ /* 0x000fe20000410000 */
[----:B------:R-:W-:Y:S01]  /*1cf20*/  FSETP.NE.FTZ.AND P1, PT, R44, RZ, PT ;  /* 0x000000ff2c00720b */ /* 0x000fe20003f35000 */
[C---:B------:R-:W-:Y:S01]  /*1cf30*/  FMUL.FTZ R148, R0.reuse, R148 ;  /* 0x0000009400947220 */ /* 0x040fe20000410000 */
[----:B------:R-:W-:Y:S01]  /*1cf40*/  IADD3 R47, -R3, R47, RZ ;  /* 0x0000002f032f7210 */ /* 0x000fe20007ffe1ff */
[C---:B------:R-:W-:Y:S01]  /*1cf50*/  FMUL.FTZ R19, R0.reuse, R149 ;  /* 0x0000009500137220 */ /* 0x040fe20000410000 */
[----:B------:R-:W-:Y:S01]  /*1cf60*/  MOV R3, 0x3f800000 ;  /* 0x3f80000000037802 */ /* 0x000fe20000000f00 */
        /* <DEDUP_REMOVED lines=10> */
[----:B------:R-:W-:Y:S01]  /*1d010*/  LOP3.LUT P6, RZ, R4, 0x3, RZ, 0xc0, !PT ;  /* 0x0000000304ff7812 */ /* 0x000fe200078cc0ff */
[----:B------:R-:W-:Y:S01]  /*1d020*/  BSSY B0, `(.L_x_788) ;  /* 0x00000d6000007945 */ /* 0x000fe20003800000 */
[----:B------:R-:W-:-:S02]  /*1d030*/  F2FP.F16.F32.PACK_AB R6, R6, R164 ;  /* 0x000000a40606723e */ /* 0x000fc400000000ff */
[----:B------:R-:W-:Y:S01]  /*1d040*/  F2FP.F16.F32.PACK_AB R12, R12, R156 ;  /* 0x0000009c0c0c723e */ /* 0x000fe200000000ff */
[----:B------:R-:W5:Y:S01]  /*1d050*/  @P1 MUFU.RCP R2, R44 ;  /* 0x0000002c00021308 */ /* 0x000f620000001000 */
[----:B------:R-:W-:Y:S01]  /*1d060*/  F2FP.F16.F32.PACK_AB R9, R9, R152 ;  /* 0x000000980909723e */ /* 0x000fe200000000ff */
[----:B--2---:R-:W2:Y:S01]  /*1d070*/  @P0 LDC R46, c[0x0][0x2e4] ;  /* 0x0000b900ff2e0b82 */ /* 0x004ea20000000800 */
[----:B------:R-:W-:Y:S01]  /*1d080*/  FSETP.NE.FTZ.AND P0, PT, R45, RZ, PT ;  /* 0x000000ff2d00720b */ /* 0x000fe20003f15000 */
[----:B------:R1:W-:Y:S01]  /*1d090*/  STS [R21], R6 ;  /* 0x0000000615007388 */ /* 0x0003e20000000800 */
        /* <DEDUP_REMOVED lines=52> */
[----:B-1----:R-:W4:Y:S01]  /*1d3e0*/  @P4 LDC R6, c[0x0][0x2c0] ;  /* 0x0000b000ff064b82 */ /* 0x002f220000000800 */
[----:B------:R-:W-:-:S02]  /*1d3f0*/  F2FP.F16.F32.PACK_AB R3, R161, R160 ;  /* 0x000000a0a103723e */ /* 0x000fc400000000ff */
[----:B------:R-:W-:Y:S01]  /*1d400*/  F2FP.F16.F32.PACK_AB R2, R163, R162 ;  /* 0x000000a2a302723e */ /* 0x000fe200000000ff */
[----:B------:R1:W-:Y:S01]  /*1d410*/  STS [R21+0x400], R5 ;  /* 0x0004000515007388 */ /* 0x0003e20000000800 */
        /* <DEDUP_REMOVED lines=17> */
[----:B-1----:R-:W1:Y:S02]  /*1d530*/  @!P4 LDC R5, c[0x0][0x270] ;  /* 0x00009c00ff05cb82 */ /* 0x002e640000000800 */
[----:B------:R4:W-:Y:S01]  /*1d540*/  STS [R0+0x2000], R14 ;  /* 0x0020000e00007388 */ /* 0x0009e20000000800 */
[----:B------:R-:W-:-:S02]  /*1d550*/  F2FP.F16.F32.PACK_AB R22, R22, R146 ;  /* 0x000000921616723e */ /* 0x000fc400000000ff */
[----:B------:R-:W-:Y:S02]  /*1d560*/  F2FP.F16.F32.PACK_AB R24, R24, R180 ;  /* 0x000000b41818723e */ /* 0x000fe400000000ff */
[----:B---3--:R-:W-:Y:S02]  /*1d570*/  IADD3 R3, R0, R36, RZ ;  /* 0x0000002400037210 */ /* 0x008fe40007ffe0ff */
[----:B------:R-:W-:Y:S02]  /*1d580*/  F2FP.F16.F32.PACK_AB R26, R183, R26 ;  /* 0x0000001ab71a723e */ /* 0x000fe400000000ff */
[----:B-----5:R-:W-:Y:S02]  /*1d590*/  IADD3 R2, R21, R36, RZ ;  /* 0x0000002415027210 */ /* 0x020fe40007ffe0ff */
[----:B------:R-:W-:Y:S02]  /*1d5a0*/  F2FP.F16.F32.PACK_AB R25, R25, R176 ;  /* 0x000000b01919723e */ /* 0x000fe400000000ff */
[----:B------:R-:W-:Y:S01]  /*1d5b0*/  F2FP.F16.F32.PACK_AB R27, R179, R27 ;  /* 0x0000001bb31b723e */ /* 0x000fe200000000ff */
[----:B------:R3:W-:Y:S01]  /*1d5c0*/  STS [R2], R12 ;  /* 0x0000000c02007388 */ /* 0x0007e20000000800 */
[----:B------:R-:W-:-:S02]  /*1d5d0*/  F2FP.F16.F32.PACK_AB R31, R31, R140 ;  /* 0x0000008c1f1f723e */ /* 0x000fc400000000ff */
[----:B------:R-:W-:Y:S01]  /*1d5e0*/  F2FP.F16.F32.PACK_AB R30, R30, R142 ;  /* 0x0000008e1e1e723e */ /* 0x000fe200000000ff */
[----:B------:R5:W-:Y:S01]  /*1d5f0*/  STS [R2+0x400], R11 ;  /* 0x0004000b02007388 */ /* 0x000be20000000800 */
[----:B------:R-:W-:Y:S01]  /*1d600*/  F2FP.F16.F32.PACK_AB R29, R29, R136 ;  /* 0x000000881d1d723e */ /* 0x000fe200000000ff */
[----:B--2---:R-:W2:Y:S01]  /*1d610*/  @P3 MUFU.LG2 R7, R42 ;  /* 0x0000002a00073308 */ /* 0x004ea20000000c00 */
[----:B------:R-:W-:Y:S01]  /*1d620*/  F2FP.F16.F32.PACK_AB R28, R28, R138 ;  /* 0x0000008a1c1c723e */ /* 0x000fe200000000ff */
[----:B----4-:R-:W4:Y:S01]  /*1d630*/  S2R R13, SR_CTAID.Y ;  /* 0x00000000000d7919 */ /* 0x010f220000002600 */
[----:B------:R-:W-:Y:S02]  /*1d640*/  F2FP.F16.F32.PACK_AB R33, R33, R172 ;  /* 0x000000ac2121723e */ /* 0x000fe400000000ff */
[----:B------:R-:W-:Y:S01]  /*1d650*/  IADD3 R0, R36, 0x400, R23 ;  /* 0x0000040024007810 */ /* 0x000fe20007ffe017 */
[----:B------:R-:W-:Y:S01]  /*1d660*/  STS [R3], R9 ;  /* 0x0000000903007388 */ /* 0x000fe20000000800 */
[----:B------:R-:W-:Y:S01]  /*1d670*/  F2FP.F16.F32.PACK_AB R32, R175, R32 ;  /* 0x00000020af20723e */ /* 0x000fe200000000ff */
[----:B------:R-:W4:Y:S01]  /*1d680*/  @P1 LDC R14, c[0x0][0x2e8] ;  /* 0x0000ba00ff0e1b82 */ /* 0x000f220000000800 */
[C---:B------:R-:W-:Y:S01]  /*1d690*/  IADD3 R4, R40.reuse, R0, RZ ;  /* 0x0000000028047210 */ /* 0x040fe20007ffe0ff */
[----:B------:R1:W-:Y:S01]  /*1d6a0*/  STS [R3+0x400], R8 ;  /* 0x0004000803007388 */ /* 0x0003e20000000800 */
[----:B------:R-:W-:-:S02]  /*1d6b0*/  IADD3 R0, R40, R23, RZ ;  /* 0x0000001728007210 */ /* 0x000fc40007ffe0ff */
[----:B------:R-:W-:Y:S01]  /*1d6c0*/  @!P4 MOV R6, 0x1 ;  /* 0x000000010006c802 */ /* 0x000fe20000000f00 */
[----:B------:R-:W-:Y:S01]  /*1d6d0*/  STS [R2+0x2000], R10 ;  /* 0x0020000a02007388 */ /* 0x000fe20000000800 */
[----:B------:R-:W-:Y:S02]  /*1d6e0*/  F2FP.F16.F32.PACK_AB R35, R35, R168 ;  /* 0x000000a82323723e */ /* 0x000fe400000000ff */
[----:B------:R-:W-:Y:S01]  /*1d6f0*/  F2FP.F16.F32.PACK_AB R34, R171, R34 ;  /* 0x00000022ab22723e */ /* 0x000fe200000000ff */
[----:B------:R1:W-:Y:S01]  /*1d700*/  STS [R2+0x2400], R16 ;  /* 0x0024001002007388 */ /* 0x0003e20000000800 */
[----:B---3--:R-:W-:Y:S01]  /*1d710*/  @P1 MUFU.LG2 R12, R44 ;  /* 0x0000002c000c1308 */ /* 0x008fe20000000c00 */
[----:B--2---:R-:W-:Y:S01]  /*1d720*/  @P3 FMUL.FTZ R7, R7, 0.69314718246459960938 ;  /* 0x3f31721807073820 */ /* 0x004fe20000410000 */
[----:B------:R-:W-:Y:S01]  /*1d730*/  MOV R21, 0x7f800000 ;  /* 0x7f80000000157802 */ /* 0x000fe20000000f00 */
[----:B------:R-:W-:Y:S04]  /*1d740*/  STS [R3+0x2000], R15 ;  /* 0x0020000f03007388 */ /* 0x000fe80000000800 */
[----:B------:R2:W-:Y:S01]  /*1d750*/  STS [R3+0x2400], R20 ;  /* 0x0024001403007388 */ /* 0x0005e20000000800 */
[----:B-----5:R-:W3:Y:S03]  /*1d760*/  @P2 MUFU.LG2 R11, R43 ;  /* 0x0000002b000b2308 */ /* 0x020ee60000000c00 */
[----:B------:R-:W-:Y:S04]  /*1d770*/  STS [R23], R19 ;  /* 0x0000001317007388 */ /* 0x000fe80000000800 */
[----:B------:R-:W-:Y:S01]  /*1d780*/  STS [R23+0x400], R18 ;  /* 0x0004001217007388 */ /* 0x000fe20000000800 */
[----:B-1----:R-:W1:Y:S03]  /*1d790*/  @P4 LDC.64 R8, c[0x0][0x2c0] ;  /* 0x0000b000ff084b82 */ /* 0x002e660000000a00 */
[----:B------:R-:W-:Y:S04]  /*1d7a0*/  STS [R0], R17 ;  /* 0x0000001100007388 */ /* 0x000fe80000000800 */
[----:B------:R5:W-:Y:S01]  /*1d7b0*/  STS [R0+0x400], R22 ;  /* 0x0004001600007388 */ /* 0x000be20000000800 */
[C---:B------:R-:W-:Y:S01]  /*1d7c0*/  IADD3 R2, R36.reuse, R23, RZ ;  /* 0x0000001724027210 */ /* 0x040fe20007ffe0ff */
[----:B------:R-:W3:Y:S02]  /*1d7d0*/  @P3 LDC R10, c[0x0][0x2e8] ;  /* 0x0000ba00ff0a3b82 */ /* 0x000ee40000000800 */
[----:B------:R4:W-:Y:S04]  /*1d7e0*/  STS [R23+0x2000], R24 ;  /* 0x0020001817007388 */ /* 0x0009e80000000800 */
[----:B------:R4:W-:Y:S01]  /*1d7f0*/  STS [R23+0x2400], R26 ;  /* 0x0024001a17007388 */ /* 0x0009e20000000800 */
[----:B--2---:R-:W-:Y:S01]  /*1d800*/  IADD3 R3, R36, R0, RZ ;  /* 0x0000000024037210 */ /* 0x004fe20007ffe0ff */
[----:B------:R-:W2:Y:S01]  /*1d810*/  @P2 LDC R15, c[0x0][0x2e8] ;  /* 0x0000ba00ff0f2b82 */ /* 0x000ea20000000800 */
[----:B------:R-:W-:Y:S01]  /*1d820*/  MOV R20, 0x7f800000 ;  /* 0x7f80000000147802 */ /* 0x000fe20000000f00 */
[----:B------:R-:W-:Y:S04]  /*1d830*/  STS [R0+0x2000], R25 ;  /* 0x0020001900007388 */ /* 0x000fe80000000800 */
[----:B------:R1:W-:Y:S04]  /*1d840*/  STS [R0+0x2400], R27 ;  /* 0x0024001b00007388 */ /* 0x0003e80000000800 */
[----:B------:R-:W-:Y:S04]  /*1d850*/  STS [R2], R31 ;  /* 0x0000001f02007388 */ /* 0x000fe80000000800 */
[----:B------:R-:W-:Y:S01]  /*1d860*/  STS [R2+0x400], R30 ;  /* 0x0004001e02007388 */ /* 0x000fe20000000800 */
[----:B-----5:R-:W-:-:S03]  /*1d870*/  MOV R22, 0x7f800000 ;  /* 0x7f80000000167802 */ /* 0x020fc60000000f00 */
[----:B------:R-:W-:Y:S01]  /*1d880*/  STS [R3], R29 ;  /* 0x0000001d03007388 */ /* 0x000fe20000000800 */
[----:B----4-:R-:W4:Y:S01]  /*1d890*/  S2R R24, SR_CTAID.Z ;  /* 0x0000000000187919 */ /* 0x010f220000002700 */
[----:B------:R-:W-:Y:S01]  /*1d8a0*/  MOV R23, 0x7f800000 ;  /* 0x7f80000000177802 */ /* 0x000fe20000000f00 */
[----:B---3--:R-:W-:Y:S01]  /*1d8b0*/  @P3 FFMA.FTZ R23, R71, R10, R7 ;  /* 0x0000000a47173223 */ /* 0x008fe20000010007 */
[----:B------:R-:W-:Y:S01]  /*1d8c0*/  @P2 FMUL.FTZ R7, R11, 0.69314718246459960938 ;  /* 0x3f3172180b072820 */ /* 0x000fe20000410000 */
[----:B------:R-:W-:Y:S03]  /*1d8d0*/  STS [R4], R28 ;  /* 0x0000001c04007388 */ /* 0x000fe60000000800 */
[----:B--2---:R-:W-:Y:S01]  /*1d8e0*/  @P2 FFMA.FTZ R22, R70, R15, R7 ;  /* 0x0000000f46162223 */ /* 0x004fe20000010007 */
[----:B------:R-:W-:Y:S01]  /*1d8f0*/  STS [R2+0x2000], R33 ;  /* 0x0020002102007388 */ /* 0x000fe20000000800 */
[----:B-1----:R-:W-:Y:S01]  /*1d900*/  @P4 MOV R0, 0x1 ;  /* 0x0000000100004802 */ /* 0x002fe20000000f00 */
        /* <DEDUP_REMOVED lines=12> */
[----:B---3--:R-:W-:-:S03]  /*1d9d0*/  SHF.R.S32.HI R3, RZ, 0x1f, R0 ;  /* 0x0000001fff037819 */ /* 0x008fc60000011400 */
[----:B----4-:R-:W-:Y:S02]  /*1d9e0*/  IMAD R2, R24, R2, R5 ;  /* 0x0000000218027224 */ /* 0x010fe400078e0205 */
        /* <DEDUP_REMOVED lines=9> */
[----:B------:R-:W1:Y:S01]  /*1da80*/  S2R R3, SR_TID.X ;  /* 0x0000000000037919 */ /* 0x000e620000002100 */
[----:B------:R-:W-:-:S04]  /*1da90*/  SHF.R.S32.HI R2, RZ, 0x1f, R41 ;  /* 0x0000001fff027819 */ /* 0x000fc80000011429 */
[----:B------:R-:W-:-:S04]  /*1daa0*/  LEA.HI R2, R2, R41, RZ, 0x2 ;  /* 0x0000002902027211 */ /* 0x000fc800078f10ff */
[----:B------:R-:W-:-:S05]  /*1dab0*/  LOP3.LUT R2, R2, 0xffffffc, RZ, 0xc0, !PT ;  /* 0x0ffffffc02027812 */ /* 0x000fca00078ec0ff */
[----:B------:R-:W-:Y:S01]  /*1dac0*/  IMAD.IADD R2, R41, 0x1, -R2 ;  /* 0x0000000129027824 */ /* 0x000fe200078e0a02 */
[----:B-1----:R-:W-:-:S04]  /*1dad0*/  SHF.R.S32.HI R0, RZ, 0x1f, R3 ;  /* 0x0000001fff007819 */ /* 0x002fc80000011403 */
[----:B------:R-:W-:-:S04]  /*1dae0*/  LEA.HI R0, R0, R3, RZ, 0x5 ;  /* 0x0000000300007211 */ /* 0x000fc800078f28ff */
[----:B------:R-:W-:-:S05]  /*1daf0*/  LOP3.LUT R0, R0, 0xffffffe0, RZ, 0xc0, !PT ;  /* 0xffffffe000007812 */ /* 0x000fca00078ec0ff */
[----:B------:R-:W-:-:S05]  /*1db00*/  IMAD.IADD R0, R3, 0x1, -R0 ;  /* 0x0000000103007824 */ /* 0x000fca00078e0a00 */
[----:B------:R-:W-:-:S04]  /*1db10*/  SHF.R.S32.HI R3, RZ, 0x1f, R0 ;  /* 0x0000001fff037819 */ /* 0x000fc80000011400 */
[----:B------:R-:W-:-:S04]  /*1db20*/  LEA.HI R0, R3, R0, RZ, 0x2 ;  /* 0x0000000003007211 */ /* 0x000fc800078f10ff */
        /* <DEDUP_REMOVED lines=17> */
[----:B------:R-:W-:Y:S02]  /*1dc40*/  @!P3 LEA.HI.X.SX32 R4, R4, R9, 0x1, P4 ;  /* 0x000000090404b211 */ /* 0x000fe400020f0eff */
[----:B------:R-:W-:-:S02]  /*1dc50*/  @!P1 IADD3 R11, P4, R0, R10, RZ ;  /* 0x0000000a000b9210 */ /* 0x000fc40007f9e0ff */
        /* <DEDUP_REMOVED lines=18> */
.L_x_789:
[----:B------:R-:W-:Y:S05]  /*1dd80*/  BSYNC B0 ;  /* 0x0000000000007941 */ /* 0x000fea0003800000 */
.L_x_788:
[----:B-1----:R1:W2:Y:S01]  /*1dd90*/  LDS.128 R20, [R233+0x3800] ;  /* 0x00380000e9147984 */ /* 0x0022a20000000c00 */
[----:B------:R-:W-:Y:S01]  /*1dda0*/  IMAD.SHL.U32 R0, R47, 0x8, RZ ;  /* 0x000000082f007824 */ /* 0x000fe200078e00ff */
[----:B------:R-:W-:Y:S01]  /*1ddb0*/  UIMAD UR20, UR4, -0x80, UR20 ;  /* 0xffffff80041478a4 */ /* 0x000fe2000f8e0214 */
[----:B------:R-:W-:Y:S01]  /*1ddc0*/  SHF.R.S32.HI R2, RZ, 0x3, R37 ;  /* 0x00000003ff027819 */ /* 0x000fe20000011425 */
[----:B------:R1:W3:Y:S01]  /*1ddd0*/  LDS.128 R12, [R233] ;  /* 0x00000000e90c7984 */ /* 0x0002e20000000c00 */
[----:B------:R-:W-:Y:S01]  /*1dde0*/  ULDC UR4, c[0x0][0x2d0] ;  /* 0x0000b40000047ab9 */ /* 0x000fe20000000800 */
[C---:B------:R-:W-:Y:S01]  /*1ddf0*/  LEA.HI.SX32 R4, R37.reuse, 0x20, 0x1d ;  /* 0x0000002025047811 */ /* 0x040fe200078feaff */
[----:B------:R-:W-:Y:S01]  /*1de00*/  BSSY B0, `(.L_x_790) ;  /* 0x0000027000007945 */ /* 0x000fe20003800000 */
[----:B------:R-:W-:Y:S01]  /*1de10*/  ISETP.GE.AND P0, PT, R0, UR4, PT ;  /* 0x0000000400007c0c */ /* 0x000fe2000bf06270 */
[----:B------:R-:W-:Y:S01]  /*1de20*/  ULDC.64 UR4, c[0x0][0x2a0] ;  /* 0x0000a80000047ab9 */ /* 0x000fe20000000a00 */
[----:B------:R-:W-:-:S02]  /*1de30*/  LEA.HI.SX32 R3, R37, 0x30, 0x1d ;  /* 0x0000003025037811 */ /* 0x000fc400078feaff */
[----:B------:R-:W-:Y:S02]  /*1de40*/  LEA.HI.SX32 R5, R37, 0x10, 0x1d ;  /* 0x0000001025057811 */ /* 0x000fe400078feaff */
[----:B------:R-:W-:Y:S02]  /*1de50*/  ISETP.GE.OR P2, PT, R2, UR20, P0 ;  /* 0x0000001402007c0c */ /* 0x000fe40008746670 */
[----:B------:R-:W-:Y:S02]  /*1de60*/  ISETP.GE.OR P4, PT, R4, UR20, P0 ;  /* 0x0000001404007c0c */ /* 0x000fe40008786670 */
[----:B------:R-:W-:Y:S02]  /*1de70*/  ISETP.GE.OR P5, PT, R3, UR20, P0 ;  /* 0x0000001403007c0c */ /* 0x000fe400087a6670 */
[----:B------:R-:W-:Y:S02]  /*1de80*/  LEA.HI.SX32 R2, R37, 0x40, 0x1d ;  /* 0x0000004025027811 */ /* 0x000fe400078feaff */
[----:B------:R-:W-:-:S02]  /*1de90*/  SHF.R.S32.HI R3, RZ, 0x1f, R0 ;  /* 0x0000001fff037819 */ /* 0x000fc40000011400 */
[----:B------:R-:W-:Y:S02]  /*1dea0*/  IADD3 R4, P1, R0, UR10, RZ ;  /* 0x0000000a00047c10 */ /* 0x000fe4000ff3e0ff */
[----:B------:R-:W-:Y:S02]  /*1deb0*/  SHF.R.S32.HI R6, RZ, 0x1f, R24 ;  /* 0x0000001fff067819 */ /* 0x000fe40000011418 */
[----:B------:R-:W-:Y:S02]  /*1dec0*/  LEA.HI.SX32 R0, R37, 0x50, 0x1d ;  /* 0x0000005025007811 */ /* 0x000fe400078feaff */
[----:B------:R-:W-:Y:S02]  /*1ded0*/  ISETP.GE.OR P3, PT, R5, UR20, P0 ;  /* 0x0000001405007c0c */ /* 0x000fe40008766670 */
[----:B------:R-:W-:Y:S02]  /*1dee0*/  ISETP.GE.OR P6, PT, R2, UR20, P0 ;  /* 0x0000001402007c0c */ /* 0x000fe400087c6670 */
[----:B------:R-:W-:-:S02]  /*1def0*/  IADD3.X R5, R3, UR7, RZ, P1, !PT ;  /* 0x0000000703057c10 */ /* 0x000fc40008ffe4ff */
[----:B------:R-:W-:Y:S02]  /*1df00*/  SHF.R.S32.HI R2, RZ, 0x3, R48 ;  /* 0x00000003ff027819 */ /* 0x000fe40000011430 */
[----:B------:R-:W-:Y:S01]  /*1df10*/  ISETP.GE.OR P1, PT, R0, UR20, P0 ;  /* 0x0000001400007c0c */ /* 0x000fe20008726670 */
[----:B------:R-:W-:Y:S01]  /*1df20*/  IMAD R0, R6, UR4, RZ ;  /* 0x0000000406007c24 */ /* 0x000fe2000f8e02ff */
[----:B------:R-:W-:Y:S01]  /*1df30*/  SHF.R.S32.HI R3, RZ, 0x1f, R2 ;  /* 0x0000001fff037819 */ /* 0x000fe20000011402 */
[----:B------:R-:W-:Y:S01]  /*1df40*/  IMAD.U32 R6, RZ, RZ, UR18 ;  /* 0x00000012ff067e24 */ /* 0x000fe2000f8e00ff */
[----:B------:R-:W-:Y:S01]  /*1df50*/  P2R R18, PR, RZ, 0x2 ;  /* 0x00000002ff127803 */ /* 0x000fe20000000000 */
[C---:B------:R-:W-:Y:S01]  /*1df60*/  IMAD R0, R24.reuse, UR5, R0 ;  /* 0x0000000518007c24 */ /* 0x040fe2000f8e0200 */
[C---:B------:R-:W-:Y:S01]  /*1df70*/  LEA.HI.SX32 R17, R37.reuse, 0x60, 0x1d ;  /* 0x0000006025117811 */ /* 0x040fe200078feaff */
[----:B------:R-:W-:Y:S01]  /*1df80*/  IMAD.WIDE.U32 R10, R24, UR4, R4 ;  /* 0x00000004180a7c25 */ /* 0x000fe2000f8e0004 */
[----:B------:R-:W-:-:S03]  /*1df90*/  LEA.HI.SX32 R16, R37, 0x70, 0x1d ;  /* 0x0000007025107811 */ /* 0x000fc600078feaff */
        /* <DEDUP_REMOVED lines=13> */
.L_x_791:
[----:B------:R-:W-:Y:S05]  /*1e070*/  BSYNC B0 ;  /* 0x0000000000007941 */ /* 0x000fea0003800000 */
.L_x_790:
        /* <DEDUP_REMOVED lines=18> */
.L_x_793:
[----:B------:R-:W-:Y:S05]  /*1e1a0*/  BSYNC B0 ;  /* 0x0000000000007941 */ /* 0x000fea0003800000 */
.L_x_792:
        /* <DEDUP_REMOVED lines=16> */
.L_x_795:
[----:B------:R-:W-:Y:S05]  /*1e2b0*/  BSYNC B0 ;  /* 0x0000000000007941 */ /* 0x000fea0003800000 */
.L_x_794:
        /* <DEDUP_REMOVED lines=16> */
.L_x_797:
[----:B------:R-:W-:Y:S05]  /*1e3c0*/  BSYNC B0 ;  /* 0x0000000000007941 */ /* 0x000fea0003800000 */
.L_x_796:
        /* <DEDUP_REMOVED lines=16> */
.L_x_799:
[----:B------:R-:W-:Y:S05]  /*1e4d0*/  BSYNC B0 ;  /* 0x0000000000007941 */ /* 0x000fea0003800000 */
.L_x_798:
[----:B-1----:R1:W1:Y:S01]  /*1e4e0*/  LDS.128 R12, [R233+0x2800] ;  /* 0x00280000e90c7984 */ /* 0x0022620000000c00 */
[----:B------:R-:W-:Y:S01]  /*1e4f0*/  ISETP.NE.AND P0, PT, R18, RZ, PT ;  /* 0x000000ff1200720c */ /* 0x000fe20003f05270 */
[----:B------:R-:W-:-:S12]  /*1e500*/  BSSY B0, `(.L_x_800) ;  /* 0x000000f000007945 */ /* 0x000fd80003800000 */
        /* <DEDUP_REMOVED lines=14> */
.L_x_801:
[----:B------:R-:W-:Y:S05]  /*1e5f0*/  BSYNC B0 ;  /* 0x0000000000007941 */ /* 0x000fea0003800000 */
.L_x_800:
        /* <DEDUP_REMOVED lines=16> */
.L_x_803:
[----:B------:R-:W-:Y:S05]  /*1e700*/  BSYNC B0 ;  /* 0x0000000000007941 */ /* 0x000fea0003800000 */
.L_x_802:
        /* <DEDUP_REMOVED lines=15> */
.L_x_804:
        /* <DEDUP_REMOVED lines=16> */
.L_x_2580:


//--------------------- .text._ZN5flash16flash_fwd_kernelI23Flash_fwd_kernel_traitsILi64ELi128ELi128ELi4ELb0ELb0EN7cutlass6half_tE19Flash_kernel_traitsILi64ELi128ELi128ELi4ES3_EELb0ELb0ELb1ELb0ELb0ELb0ELb1ELb0EEEvNS_16Flash_fwd_paramsE --------------------------
	.section	.text._ZN5flash16flash_fwd_kernelI23Flash_fwd_kernel_traitsILi64ELi128ELi128ELi4ELb0ELb0EN7cutlass6half_tE19Flash_kernel_traitsILi64ELi128ELi128ELi4ES3_EELb0ELb0ELb1ELb0ELb0ELb0ELb1ELb0EEEvNS_16Flash_fwd_paramsE,"ax",@progbits
	.align	128
        .global         _ZN5flash16flash_fwd_kernelI23Flash_fwd_kernel_traitsILi64ELi128ELi128ELi4ELb0ELb0EN7cutlass6half_tE19Flash_kernel_traitsILi64ELi128ELi128ELi4ES3_EELb0ELb0ELb1ELb0ELb0ELb0ELb1ELb0EEEvNS_16Flash_fwd_paramsE
        .type           _ZN5flash16flash_fwd_kernelI23Flash_fwd_kernel_traitsILi64ELi128ELi128ELi4ELb0ELb0EN7cutlass6half_tE19Flash_kernel_traitsILi64ELi128ELi128ELi4ES3_EELb0ELb0ELb1ELb0ELb0ELb0ELb1ELb0EEEvNS_16Flash_fwd_paramsE,@function
        .size           _ZN5flash16flash_fwd_kernelI23Flash_fwd_kernel_traitsILi64ELi128ELi128ELi4ELb0ELb0EN7cutlass6half_tE19Flash_kernel_traitsILi64ELi128ELi128ELi4ES3_EELb0ELb0ELb1ELb0ELb0ELb0ELb1ELb0EEEvNS_16Flash_fwd_paramsE,(.L_x_2581 - _ZN5flash16flash_fwd_kernelI23Flash_fwd_kernel_traitsILi64ELi128ELi128ELi4ELb0ELb0EN7cutlass6half_tE19Flash_kernel_traitsILi64ELi128ELi128ELi4ES3_EELb0ELb0ELb1ELb0ELb0ELb0ELb1ELb0EEEvNS_16Flash_fwd_paramsE)
        .other          _ZN5flash16flash_fwd_kernelI23Flash_fwd_kernel_traitsILi64ELi128ELi128ELi4ELb0ELb0EN7cutlass6half_tE19Flash_kernel_traitsILi64ELi128ELi128ELi4ES3_EELb0ELb0ELb1ELb0ELb0ELb0ELb1ELb0EEEvNS_16Flash_fwd_paramsE,@"STO_CUDA_ENTRY STV_DEFAULT"
_ZN5flash16flash_fwd_kernelI23Flash_fwd_kernel_traitsILi64ELi128ELi128ELi4ELb0ELb0EN7cutlass6half_tE19Flash_kernel_traitsILi64ELi128ELi128ELi4ES3_EELb0ELb0ELb1ELb0ELb0ELb0ELb1ELb0EEEvNS_16Flash_fwd_paramsE:
.text._ZN5flash16flash_fwd_kernelI23Flash_fwd_kernel_traitsILi64ELi128ELi128ELi4ELb0ELb0EN7cutlass6half_tE19Flash_kernel_traitsILi64ELi128ELi128ELi4ES3_EELb0ELb0ELb1ELb0ELb0ELb0ELb1ELb0EEEvNS_16Flash_fwd_paramsE:
        /* <DEDUP_REMOVED lines=55> */
.L_x_805:
[----:B------:R-:W-:-:S05]  /*0370*/  ULDC UR6, c[0x0][0x2c8] ;  /* 0x0000b20000067ab9 */ /* 0x000fca0000000800 */
.L_x_806:
        /* <DEDUP_REMOVED lines=135> */
.L_x_809:
[----:B------:R-:W-:Y:S05]  /*0bf0*/  BSYNC B0 ;  /* 0x0000000000007941 */ /* 0x000fea0003800000 */
.L_x_808:
        /* <DEDUP_REMOVED lines=17> */
.L_x_811:
[----:B------:R-:W-:Y:S05]  /*0d10*/  BSYNC B0 ;  /* 0x0000000000007941 */ /* 0x000fea0003800000 */
.L_x_810:
        /* <DEDUP_REMOVED lines=16> */
.L_x_813:
[----:B------:R-:W-:Y:S05]  /*0e20*/  BSYNC B0 ;  /* 0x0000000000007941 */ /* 0x000fea0003800000 */
.L_x_812:
        /* <DEDUP_REMOVED lines=16> */
.L_x_815:
[----:B------:R-:W-:Y:S05]  /*0f30*/  BSYNC B0 ;  /* 0x0000000000007941 */ /* 0x000fea0003800000 */
.L_x_814:
        /* <DEDUP_REMOVED lines=16> */
.L_x_817:
[----:B------:R-:W-:Y:S05]  /*1040*/  BSYNC B0 ;  /* 0x0000000000007941 */ /* 0x000fea0003800000 */
.L_x_816:
        /* <DEDUP_REMOVED lines=28> */
.L_x_819:
[----:B------:R-:W-:Y:S05]  /*1210*/  BSYNC B0 ;  /* 0x0000000000007941 */ /* 0x000fea0003800000 */
.L_x_818:
        /* <DEDUP_REMOVED lines=19> */
.L_x_821:
[----:B------:R-:W-:Y:S05]  /*1350*/  BSYNC B0 ;  /* 0x0000000000007941 */ /* 0x000fea0003800000 */
.L_x_820:
        /* <DEDUP_REMOVED lines=16> */
.L_x_823:
[----:B------:R-:W-:Y:S05]  /*1460*/  BSYNC B0 ;  /* 0x0000000000007941 */ /* 0x000fea0003800000 */
.L_x_822:
        /* <DEDUP_REMOVED lines=10> */
.L_x_825:
[----:B------:R-:W-:Y:S05]  /*1510*/  BSYNC B0 ;  /* 0x0000000000007941 */ /* 0x000fea0003800000 */
.L_x_824:
        /* <DEDUP_REMOVED lines=10> */
.L_x_827:
[----:B------:R-:W-:Y:S05]  /*15c0*/  BSYNC B0 ;  /* 0x0000000000007941 */ /* 0x000fea0003800000 */
.L_x_826:
        /* <DEDUP_REMOVED lines=10> */
.L_x_829:
[----:B------:R-:W-:Y:S05]  /*1670*/  BSYNC B0 ;  /* 0x0000000000007941 */ /* 0x000fea0003800000 */
.L_x_828:
        /* <DEDUP_REMOVED lines=11> */
.L_x_831:
[----:B------:R-:W-:Y:S05]  /*1730*/  BSYNC B0 ;  /* 0x0000000000007941 */ /* 0x000fea0003800000 */
.L_x_830:
        /* <DEDUP_REMOVED lines=11> */
.L_x_833:
[----:B------:R-:W-:Y:S05]  /*17f0*/  BSYNC B0 ;  /* 0x0000000000007941 */ /* 0x000fea0003800000 */
.L_x_832:
        /* <DEDUP_REMOVED lines=11> */
.L_x_835:
[----:B------:R-:W-:Y:S05]  /*18b0*/  BSYNC B0 ;  /* 0x0000000000007941 */ /* 0x000fea0003800000 */
.L_x_834:
        /* <DEDUP_REMOVED lines=10> */
.L_x_837:
[----:B------:R-:W-:Y:S05]  /*1960*/  BSYNC B0 ;  /* 0x0000000000007941 */ /* 0x000fea0003800000 */
.L_x_836:
        /* <DEDUP_REMOVED lines=10> */
.L_x_807:
        /* <DEDUP_REMOVED lines=62> */
.L_x_838:
        /* <DEDUP_REMOVED lines=26> */
.L_x_839:
        /* <DEDUP_REMOVED lines=52> */
.L_x_841:
[----:B------:R-:W-:Y:S05]  /*22d0*/  BSYNC B0 ;  /* 0x0000000000007941 */ /* 0x000fea0003800000 */
.L_x_840:
        /* <DEDUP_REMOVED lines=24> */
.L_x_843:
[----:B------:R-:W-:Y:S05]  /*2460*/  BSYNC B0 ;  /* 0x0000000000007941 */ /* 0x000fea0003800000 */
.L_x_842:
        /* <DEDUP_REMOVED lines=24> */
.L_x_845:
[----:B------:R-:W-:Y:S05]  /*25f0*/  BSYNC B0 ;  /* 0x0000000000007941 */ /* 0x000fea0003800000 */
.L_x_844:
        /* <DEDUP_REMOVED lines=24> */
.L_x_847:
[----:B------:R-:W-:Y:S05]  /*2780*/  BSYNC B0 ;  /* 0x0000000000007941 */ /* 0x000fea0003800000 */
.L_x_846:
        /* <DEDUP_REMOVED lines=24> */
.L_x_849:
[----:B------:R-:W-:Y:S05]  /*2910*/  BSYNC B0 ;  /* 0x0000000000007941 */ /* 0x000fea0003800000 */
.L_x_848:
        /* <DEDUP_REMOVED lines=24> */
.L_x_851:
[----:B------:R-:W-:Y:S05]  /*2aa0*/  BSYNC B0 ;  /* 0x0000000000007941 */ /* 0x000fea0003800000 */
.L_x_850:
        /* <DEDUP_REMOVED lines=25> */
.L_x_853:
[----:B------:R-:W-:Y:S05]  /*2c40*/  BSYNC B0 ;  /* 0x0000000000007941 */ /* 0x000fea0003800000 */
.L_x_852:
        /* <DEDUP_REMOVED lines=24> */
.L_x_855:
[----:B------:R-:W-:Y:S05]  /*2dd0*/  BSYNC B0 ;  /* 0x0000000000007941 */ /* 0x000fea0003800000 */
.L_x_854:
        /* <DEDUP_REMOVED lines=8> */
[----:B------:R-:W-:Y:S01]  /*2e60*/  USHF.L.U32 UR25, UR8, 0x7, URZ ;  /* 0x0000000708197899 */ /* 0x000fe2000800063f */
[----:B------:R-:W-:Y:S01]  /*2e70*/  @!P3 IADD3 R0, -R0, RZ, RZ ;  /* 0x000000ff0000b210 */ /* 0x000fe20007ffe1ff */
[----:B----4-:R-:W-:Y:S01]  /*2e80*/  IMAD.WIDE.U32 R2, R6, UR6, R200 ;  /* 0x0000000606027c25 */ /* 0x010fe2000f8e00c8 */
[----:B------:R-:W-:Y:S01]  /*2e90*/  IADD3 R4, P1, R4, UR14, RZ ;  /* 0x0000000e04047c10 */ /* 0x000fe2000ff3e0ff */
[----:B------:R-:W-:Y:S01]  /*2ea0*/  USHF.L.U64.HI UR24, UR8, 0x7, UR9 ;  /* 0x0000000708187899 */ /* 0x000fe20008010209 */
        /* <DEDUP_REMOVED lines=17> */
[----:B------:R-:W-:Y:S01]  /*2fc0*/  IMAD R9, R0, UR13, R8 ;  /* 0x0000000d00097c24 */ /* 0x000fe2000f8e0208 */
[----:B------:R-:W-:Y:S01]  /*2fd0*/  MOV R8, UR19 ;  /* 0x0000001300087c02 */ /* 0x000fe20008000f00 */
[----:B------:R-:W-:Y:S01]  /*2fe0*/  STL.64 [R1+0xc0], R32 ;  /* 0x0000c02001007387 */ /* 0x000fe20000100a00 */
[----:B------:R-:W-:Y:S01]  /*2ff0*/  MOV R30, R32 ;  /* 0x00000020001e7202 */ /* 0x000fe20000000f00 */
[----:B------:R-:W-:Y:S01]  /*3000*/  IMAD.IADD R31, R33, 0x1, R9 ;  /* 0x00000001211f7824 */ /* 0x000fe200078e0209 */
[----:B------:R-:W-:Y:S01]  /*3010*/  ULDC.64 UR12, c[0x0][0x268] ;  /* 0x00009a00000c7ab9 */ /* 0x000fe20000000a00 */
[----:B------:R-:W-:Y:S01]  /*3020*/  UIMAD UR11, UR16, UR25, UR11 ;  /* 0x00000019100b72a4 */ /* 0x000fe2000f8e020b */
[----:B------:R-:W-:Y:S01]  /*3030*/  IMAD R2, R2, UR12, RZ ;  /* 0x0000000c02027c24 */ /* 0x000fe2000f8e02ff */
[C---:B------:R-:W-:Y:S01]  /*3040*/  ISETP.GE.AND P3, PT, R17.reuse, UR32, PT ;  /* 0x0000002011007c0c */ /* 0x040fe2000bf66270 */
[----:B------:R4:W-:Y:S01]  /*3050*/  STL.64 [R1+0xb8], R30 ;  /* 0x0000b81e01007387 */ /* 0x0009e20000100a00 */
[----:B------:R-:W-:Y:S01]  /*3060*/  IMAD.WIDE.U32 R8, R8, UR25, R30 ;  /* 0x0000001908087c25 */ /* 0x000fe2000f8e001e */
[----:B------:R-:W-:-:S02]  /*3070*/  ISETP.GE.AND P6, PT, R17, UR32, PT ;  /* 0x0000002011007c0c */ /* 0x000fc4000bfc6270 */
[----:B------:R-:W-:Y:S01]  /*3080*/  SEL R3, R3, 0xfffffff0, !P1 ;  /* 0xfffffff003037807 */ /* 0x000fe20004800000 */
[----:B------:R-:W-:Y:S02]  /*3090*/  IMAD.MOV.U32 R29, RZ, RZ, 0x20 ;  /* 0x00000020ff1d7424 */ /* 0x000fe400078e00ff */
[----:B------:R-:W-:-:S03]  /*30a0*/  IMAD R17, R0, UR13, R2 ;  /* 0x0000000d00117c24 */ /* 0x000fc6000f8e0202 */
[----:B------:R-:W-:Y:S01]  /*30b0*/  SEL R5, R29, 0xffffffe0, !P2 ;  /* 0xffffffe01d057807 */ /* 0x000fe20005000000 */
[----:B----4-:R-:W-:-:S04]  /*30c0*/  IMAD.WIDE.U32 R30, R0, UR12, R10 ;  /* 0x0000000c001e7c25 */ /* 0x010fc8000f8e000a */
[----:B------:R-:W-:Y:S01]  /*30d0*/  VIADD R11, R9, UR11 ;  /* 0x0000000b090b7c36 */ /* 0x000fe20008000000 */
[----:B------:R4:W-:Y:S01]  /*30e0*/  STL.64 [R1+0xd0], R30 ;  /* 0x0000d01e01007387 */ /* 0x0009e20000100a00 */
[----:B------:R-:W-:Y:S05]  /*30f0*/  @P0 BRA `(.L_x_857) ;  /* 0x00000000002c0947 */ /* 0x000fea0003800000 */
        /* <DEDUP_REMOVED lines=11> */
.L_x_857:
[----:B------:R-:W-:Y:S05]  /*31b0*/  BSYNC B0 ;  /* 0x0000000000007941 */ /* 0x000fea0003800000 */
.L_x_856:
        /* <DEDUP_REMOVED lines=18> */
.L_x_859:
[----:B------:R-:W-:Y:S05]  /*32e0*/  BSYNC B0 ;  /* 0x0000000000007941 */ /* 0x000fea0003800000 */
.L_x_858:
        /* <DEDUP_REMOVED lines=20> */
.L_x_861:
[----:B------:R-:W-:Y:S05]  /*3430*/  BSYNC B0 ;  /* 0x0000000000007941 */ /* 0x000fea0003800000 */
.L_x_860:
        /* <DEDUP_REMOVED lines=19> */
.L_x_863:
[----:B------:R-:W-:Y:S05]  /*3570*/  BSYNC B0 ;  /* 0x0000000000007941 */ /* 0x000fea0003800000 */
.L_x_862:
        /* <DEDUP_REMOVED lines=19> */
.L_x_865:
[----:B------:R-:W-:Y:S05]  /*36b0*/  BSYNC B0 ;  /* 0x0000000000007941 */ /* 0x000fea0003800000 */
.L_x_864:
        /* <DEDUP_REMOVED lines=20> */
.L_x_867:
[----:B------:R-:W-:Y:S05]  /*3800*/  BSYNC B0 ;  /* 0x0000000000007941 */ /* 0x000fea0003800000 */
.L_x_866:
        /* <DEDUP_REMOVED lines=23> */
.L_x_869:
[----:B------:R-:W-:Y:S05]  /*3980*/  BSYNC B0 ;  /* 0x0000000000007941 */ /* 0x000fea0003800000 */
.L_x_868:
        /* <DEDUP_REMOVED lines=25> */
.L_x_871:
[----:B------:R-:W-:Y:S05]  /*3b20*/  BSYNC B0 ;  /* 0x0000000000007941 */ /* 0x000fea0003800000 */
.L_x_870:
        /* <DEDUP_REMOVED lines=13> */
[----:B-1----:R-:W-:Y:S01]  /*3c00*/  LEA.HI R9, R28, R232, RZ, 0x5 ;  /* 0x000000e81c097211 */ /* 0x002fe200078f28ff */
        /* <DEDUP_REMOVED lines=11> */
[----:B------:R-:W-:Y:S01]  /*3cc0*/  VIADD R9, R7, UR15 ;  /* 0x0000000f07097c36 */ /* 0x000fe20008000000 */
        /* <DEDUP_REMOVED lines=16> */
.L_x_873:
[----:B------:R-:W-:Y:S05]  /*3dd0*/  BSYNC B0 ;  /* 0x0000000000007941 */ /* 0x000fea0003800000 */
.L_x_872:
        /* <DEDUP_REMOVED lines=23> */
.L_x_875:
[----:B------:R-:W-:Y:S05]  /*3f50*/  BSYNC B0 ;  /* 0x0000000000007941 */ /* 0x000fea0003800000 */
.L_x_874:
        /* <DEDUP_REMOVED lines=20> */
.L_x_877:
[----:B------:R-:W-:Y:S05]  /*40a0*/  BSYNC B0 ;  /* 0x0000000000007941 */ /* 0x000fea0003800000 */
.L_x_876:
        /* <DEDUP_REMOVED lines=19> */
.L_x_879:
[----:B------:R-:W-:Y:S05]  /*41e0*/  BSYNC B0 ;  /* 0x0000000000007941 */ /* 0x000fea0003800000 */
.L_x_878:
        /* <DEDUP_REMOVED lines=19> */
.L_x_881:
[----:B------:R-:W-:Y:S05]  /*4320*/  BSYNC B0 ;  /* 0x0000000000007941 */ /* 0x000fea0003800000 */
.L_x_880:
        /* <DEDUP_REMOVED lines=20> */
.L_x_883:
[----:B------:R-:W-:Y:S05]  /*4470*/  BSYNC B0 ;  /* 0x0000000000007941 */ /* 0x000fea0003800000 */
.L_x_882:
        /* <DEDUP_REMOVED lines=20> */
.L_x_885:
[----:B------:R-:W-:Y:S05]  /*45c0*/  BSYNC B0 ;  /* 0x0000000000007941 */ /* 0x000fea0003800000 */
.L_x_884:
        /* <DEDUP_REMOVED lines=19> */
.L_x_887:
[----:B------:R-:W-:Y:S05]  /*4700*/  BSYNC B0 ;  /* 0x0000000000007941 */ /* 0x000fea0003800000 */
.L_x_886:
[----:B--2---:R-:W-:Y:S01]  /*4710*/  LDSM.16.M88.4 R12, [R213+0x4000] ;  /* 0x00400000d50c783b */ /* 0x004fe20000000200 */
[----:B------:R-:W-:Y:S01]  /*4720*/  R2P PR, R24, 0x6 ;  /* 0x0000000618007804 */ /* 0x000fe20000000000 */
[--C-:B------:R-:W-:Y:S01]  /*4730*/  IMAD R0, R3, 0x2, R220.reuse ;  /* 0x0000000203007824 */ /* 0x100fe200078e02dc */
[----:B------:R-:W-:Y:S01]  /*4740*/  ULDC UR32, c[0x0][0x39c] ;  /* 0x0000e70000207ab9 */ /* 0x000fe20000000800 */
[----:B-1----:R-:W1:Y:S01]  /*4750*/  LDSM.16.M88.4 R8, [R220+0x2000] ;  /* 0x00200000dc08783b */ /* 0x002e620000000200 */
[----:B------:R-:W-:Y:S01]  /*4760*/  VIADD R212, R213, 0x4040 ;  /* 0x00004040d5d47836 */ /* 0x000fe20000000000 */
[----:B------:R-:W-:Y:S01]  /*4770*/  SEL R4, R29, 0xffffffe0, !P1 ;  /* 0xffffffe01d047807 */ /* 0x000fe20004800000 */
[----:B------:R-:W-:Y:S01]  /*4780*/  IMAD R2, R5, 0x2, R220 ;  /* 0x0000000205027824 */ /* 0x000fe200078e02dc */
[----:B------:R-:W2:Y:S01]  /*4790*/  LDSM.16.M88.4 R16, [R220] ;  /* 0x00000000dc10783b */ /* 0x000ea20000000200 */
[----:B------:R-:W-:Y:S02]  /*47a0*/  UIADD3 UR22, UR31, 0x1, -UR20 ;  /* 0x000000011f167890 */ /* 0x000fe4000fffe814 */
[----:B------:R-:W-:Y:S01]  /*47b0*/  IMAD.IADD R202, R213, 0x1, R4 ;  /* 0x00000001d5ca7824 */ /* 0x000fe200078e0204 */
[----:B----4-:R-:W-:Y:S01]  /*47c0*/  LDSM.16.M88.4 R28, [R0+0x2000] ;  /* 0x00200000001c783b */ /* 0x010fe20000000200 */
[----:B------:R-:W-:Y:S01]  /*47d0*/  IMAD R221, R3, 0x2, R2 ;  /* 0x0000000203dd7824 */ /* 0x000fe200078e0202 */
[----:B------:R-:W-:-:S02]  /*47e0*/  UIADD3 UR22, UR22, UR28, URZ ;  /* 0x0000001c16167290 */ /* 0x000fc4000fffe03f */
[----:B------:R-:W4:Y:S01]  /*47f0*/  LDSM.16.M88.4 R48, [R202+0x4000] ;  /* 0x00400000ca30783b */ /* 0x000f220000000200 */
[----:B------:R-:W-:Y:S02]  /*4800*/  UIADD3 UR29, UR31, -UR29, -UR20 ;  /* 0x8000001d1f1d7290 */ /* 0x000fe4000fffe814 */
[----:B------:R-:W-:Y:S01]  /*4810*/  UISETP.GT.AND UP0, UPT, UR19, UR10, UPT ;  /* 0x0000000a1300728c */ /* 0x000fe2000bf04270 */
[----:B------:R-:W5:Y:S04]  /*4820*/  LDSM.16.M88.4 R32, [R0] ;  /* 0x000000000020783b */ /* 0x000f680000000200 */
[----:B------:R-:W3:Y:S04]  /*4830*/  LDSM.16.M88.4 R20, [R213+0x4800] ;  /* 0x00480000d514783b */ /* 0x000ee80000000200 */
[----:B------:R2:W-:Y:S04]  /*4840*/  STL [R1+0x4], R0 ;  /* 0x0000040001007387 */ /* 0x0005e80000100800 */
[----:B------:R-:W3:Y:S04]  /*4850*/  LDSM.16.M88.4 R72, [R213+0x7800] ;  /* 0x00780000d548783b */ /* 0x000ee80000000200 */
[----:B------:R-:W3:Y:S04]  /*4860*/  LDSM.16.M88.4 R36, [R213+0x5000] ;  /* 0x00500000d524783b */ /* 0x000ee80000000200 */
[----:B------:R-:W3:Y:S01]  /*4870*/  LDSM.16.M88.4 R80, [R213+0x6800] ;  /* 0x00680000d550783b */ /* 0x000ee20000000200 */
[-C--:B-1----:R-:W-:Y:S03]  /*4880*/  HMMA.16816.F32 R24, R8, R12.reuse, RZ ;  /* 0x0000000c0818723c */ /* 0x082fe600000018ff */
[----:B------:R-:W1:Y:S04]  /*4890*/  LDSM.16.M88.4 R68, [R213+0x5800] ;  /* 0x00580000d544783b */ /* 0x000e680000000200 */
[----:B------:R-:W1:Y:S01]  /*48a0*/  LDSM.16.M88.4 R84, [R213+0x6000] ;  /* 0x00600000d554783b */ /* 0x000e620000000200 */
[----:B--2---:R-:W-:Y:S01]  /*48b0*/  HMMA.16816.F32 R40, R16, R12, RZ ;  /* 0x0000000c1028723c */ /* 0x004fe200000018ff */
[----:B------:R-:W-:-:S02]  /*48c0*/  VIADD R0, R213, 0x4000 ;  /* 0x00004000d5007836 */ /* 0x000fc40000000000 */
[----:B------:R-:W2:Y:S03]  /*48d0*/  LDSM.16.M88.4 R76, [R213+0x7000] ;  /* 0x00700000d54c783b */ /* 0x000ea60000000200 */
[-C--:B------:R-:W-:Y:S01]  /*48e0*/  HMMA.16816.F32 R96, R8, R14.reuse, RZ ;  /* 0x0000000e0860723c */ /* 0x080fe200000018ff */
[----:B------:R-:W-:Y:S01]  /*48f0*/  @P2 VIADD R212, R0, 0xffffffc0 ;  /* 0xffffffc000d42836 */ /* 0x000fe20000000000 */
[----:B------:R-:W-:Y:S03]  /*4900*/  LDSM.16.M88.4 R56, [R202+0x7800] ;  /* 0x00780000ca38783b */ /* 0x000fe60000000200 */
[----:B------:R-:W-:Y:S01]  /*4910*/  IMAD.IADD R218, R4, 0x1, R212 ;  /* 0x0000000104da7824 */ /* 0x000fe200078e02d4 */
[----:B------:R-:W-:Y:S01]  /*4920*/  LDSM.16.M88.4 R88, [R212] ;  /* 0x00000000d458783b */ /* 0x000fe20000000200 */
[----:B------:R-:W-:Y:S03]  /*4930*/  HMMA.16816.F32 R116, R16, R14, RZ ;  /* 0x0000000e1074723c */ /* 0x000fe600000018ff */
[----:B------:R-:W-:Y:S03]  /*4940*/  LDSM.16.M88.4 R12, [R2+0x2000] ;  /* 0x00200000020c783b */ /* 0x000fe60000000200 */
[-C--:B----4-:R-:W-:Y:S01]  /*4950*/  HMMA.16816.F32 R124, R28, R48.reuse, R24 ;  /* 0x000000301c7c723c */ /* 0x090fe20000001818 */
[----:B------:R-:W4:Y:S04]  /*4960*/  LDSM.16.M88.4 R24, [R2] ;  /* 0x000000000218783b */ /* 0x000f280000000200 */
[----:B------:R-:W-:Y:S01]  /*4970*/  LDSM.16.M88.4 R92, [R218] ;  /* 0x00000000da5c783b */ /* 0x000fe20000000200 */
[----:B-----5:R-:W-:Y:S03]  /*4980*/  HMMA.16816.F32 R120, R32, R48, R40 ;  /* 0x000000302078723c */ /* 0x020fe60000001828 */
[----:B------:R-:W-:Y:S03]  /*4990*/  LDSM.16.M88.4 R64, [R202+0x4800] ;  /* 0x00480000ca40783b */ /* 0x000fe60000000200 */
[C---:B---3--:R-:W-:Y:S01]  /*49a0*/  HMMA.16816.F32 R128, R8.reuse, R20, RZ ;  /* 0x000000140880723c */ /* 0x048fe200000018ff */
[----:B------:R-:W-:Y:S04]  /*49b0*/  LDSM.16.M88.4 R60, [R202+0x5000] ;  /* 0x00500000ca3c783b */ /* 0x000fe80000000200 */
[----:B------:R-:W-:Y:S01]  /*49c0*/  LDSM.16.M88.4 R52, [R202+0x5800] ;  /* 0x00580000ca34783b */ /* 0x000fe20000000200 */
[----:B------:R-:W-:Y:S03]  /*49d0*/  HMMA.16816.F32 R132, R8, R22, RZ ;  /* 0x000000160884723c */ /* 0x000fe600000018ff */
[----:B------:R-:W-:Y:S03]  /*49e0*/  LDSM.16.M88.4 R44, [R202+0x6000] ;  /* 0x00600000ca2c783b */ /* 0x000fe60000000200 */
[C---:B------:R-:W-:Y:S01]  /*49f0*/  HMMA.16816.F32 R188, R16.reuse, R20, RZ ;  /* 0x0000001410bc723c */ /* 0x040fe200000018ff */
[----:B------:R-:W-:Y:S04]  /*4a00*/  LDSM.16.M88.4 R40, [R202+0x6800] ;  /* 0x00680000ca28783b */ /* 0x000fe80000000200 */
[----:B------:R-:W0:Y:S01]  /*4a10*/  LDGDEPBAR ;  /* 0x00000000000079af */ /* 0x000e220000000000 */
[----:B------:R-:W-:Y:S03]  /*4a20*/  HMMA.16816.F32 R204, R16, R22, RZ ;  /* 0x0000001610cc723c */ /* 0x000fe600000018ff */
[----:B------:R-:W3:Y:S03]  /*4a30*/  LDSM.16.M88.4 R20, [R221] ;  /* 0x00000000dd14783b */ /* 0x000ee60000000200 */
[C---:B------:R-:W-:Y:S06]  /*4a40*/  HMMA.16816.F32 R144, R8.reuse, R72, RZ ;  /* 0x000000480890723c */ /* 0x040fec00000018ff */
[C---:B------:R-:W-:Y:S06]  /*4a50*/  HMMA.16816.F32 R180, R8.reuse, R36, RZ ;  /* 0x0000002408b4723c */ /* 0x040fec00000018ff */
[C---:B------:R-:W-:Y:S06]  /*4a60*/  HMMA.16816.F32 R176, R8.reuse, R38, RZ ;  /* 0x0000002608b0723c */ /* 0x040fec00000018ff */
[C---:B------:R-:W-:Y:S06]  /*4a70*/  HMMA.16816.F32 R156, R8.reuse, R80, RZ ;  /* 0x00000050089c723c */ /* 0x040fec00000018ff */
[----:B------:R-:W-:Y:S06]  /*4a80*/  HMMA.16816.F32 R152, R8, R82, RZ ;  /* 0x000000520898723c */ /* 0x000fec00000018ff */
[C---:B------:R-:W-:Y:S06]  /*4a90*/  HMMA.16816.F32 R224, R16.reuse, R36, RZ ;  /* 0x0000002410e0723c */ /* 0x040fec00000018ff */
[C---:B------:R-:W-:Y:S01]  /*4aa0*/  HMMA.16816.F32 R236, R16.reuse, R38, RZ ;  /* 0x0000002610ec723c */ /* 0x040fe200000018ff */
[----:B------:R-:W5:Y:S05]  /*4ab0*/  LDSM.16.M88.4 R36, [R202+0x7000] ;  /* 0x00700000ca24783b */ /* 0x000f6a0000000200 */
[C---:B------:R-:W-:Y:S06]  /*4ac0*/  HMMA.16816.F32 R136, R16.reuse, R80, RZ ;  /* 0x000000501088723c */ /* 0x040fec00000018ff */
[C---:B------:R-:W-:Y:S06]  /*4ad0*/  HMMA.16816.F32 R112, R16.reuse, R82, RZ ;  /* 0x000000521070723c */ /* 0x040fec00000018ff */
[C---:B-1----:R-:W-:Y:S06]  /*4ae0*/  HMMA.16816.F32 R208, R16.reuse, R68, RZ ;  /* 0x0000004410d0723c */ /* 0x042fec00000018ff */
[C---:B------:R-:W-:Y:S06]  /*4af0*/  HMMA.16816.F32 R196, R16.reuse, R70, RZ ;  /* 0x0000004610c4723c */ /* 0x040fec00000018ff */
[C---:B------:R-:W-:Y:S06]  /*4b00*/  HMMA.16816.F32 R184, R16.reuse, R84, RZ ;  /* 0x0000005410b8723c */ /* 0x040fec00000018ff */
[C---:B------:R-:W-:Y:S06]  /*4b10*/  HMMA.16816.F32 R140, R16.reuse, R86, RZ ;  /* 0x00000056108c723c */ /* 0x040fec00000018ff */
[C---:B--2---:R-:W-:Y:S06]  /*4b20*/  HMMA.16816.F32 R108, R16.reuse, R76, RZ ;  /* 0x0000004c106c723c */ /* 0x044fec00000018ff */
[C---:B------:R-:W-:Y:S06]  /*4b30*/  HMMA.16816.F32 R100, R16.reuse, R78, RZ ;  /* 0x0000004e1064723c */ /* 0x040fec00000018ff */
[C---:B------:R-:W-:Y:S06]  /*4b40*/  HMMA.16816.F32 R80, R16.reuse, R72, RZ ;  /* 0x000000481050723c */ /* 0x040fec00000018ff */
[----:B------:R-:W-:Y:S06]  /*4b50*/  HMMA.16816.F32 R104, R16, R74, RZ ;  /* 0x0000004a1068723c */ /* 0x000fec00000018ff */
[----:B----4-:R-:W-:Y:S06]  /*4b60*/  HMMA.16816.F32 R16, R24, R88, R120 ;  /* 0x000000581810723c */ /* 0x010fec0000001878 */
[C---:B------:R-:W-:Y:S06]  /*4b70*/  HMMA.16816.F32 R172, R8.reuse, R68, RZ ;  /* 0x0000004408ac723c */ /* 0x040fec00000018ff */
[C---:B------:R-:W-:Y:S06]  /*4b80*/  HMMA.16816.F32 R168, R8.reuse, R70, RZ ;  /* 0x0000004608a8723c */ /* 0x040fec00000018ff */
[C---:B------:R-:W-:Y:S06]  /*4b90*/  HMMA.16816.F32 R164, R8.reuse, R84, RZ ;  /* 0x0000005408a4723c */ /* 0x040fec00000018ff */
[C---:B------:R-:W-:Y:S06]  /*4ba0*/  HMMA.16816.F32 R160, R8.reuse, R86, RZ ;  /* 0x0000005608a0723c */ /* 0x040fec00000018ff */
[C---:B------:R-:W-:Y:S06]  /*4bb0*/  HMMA.16816.F32 R148, R8.reuse, R76, RZ ;  /* 0x0000004c0894723c */ /* 0x040fec00000018ff */
[C---:B------:R-:W-:Y:S06]  /*4bc0*/  HMMA.16816.F32 R228, R8.reuse, R78, RZ ;  /* 0x0000004e08e4723c */ /* 0x040fec00000018ff */
[----:B------:R-:W-:Y:S01]  /*4bd0*/  HMMA.16816.F32 R192, R8, R74, RZ ;  /* 0x0000004a08c0723c */ /* 0x000fe200000018ff */
[----:B------:R-:W1:Y:S05]  /*4be0*/  LDSM.16.M88.4 R8, [R221+0x2000] ;  /* 0x00200000dd08783b */ /* 0x000e6a0000000200 */
[----:B------:R-:W-:Y:S06]  /*4bf0*/  HMMA.16816.F32 R72, R32, R50, R116 ;  /* 0x000000322048723c */ /* 0x000fec0000001874 */
[----:B------:R-:W-:Y:S06]  /*4c00*/  HMMA.16816.F32 R144, R28, R56, R144 ;  /* 0x000000381c90723c */ /* 0x000fec0000001890 */
[----:B------:R-:W-:Y:S06]  /*4c10*/  HMMA.16816.F32 R68, R12, R88, R124 ;  /* 0x000000580c44723c */ /* 0x000fec000000187c */
[----:B------:R-:W-:Y:S01]  /*4c20*/  HMMA.16816.F32 R84, R28, R50, R96 ;  /* 0x000000321c54723c */ /* 0x000fe20000001860 */
[----:B------:R-:W2:Y:S05]  /*4c30*/  LDSM.16.M88.4 R48, [R212+0x800] ;  /* 0x00080000d430783b */ /* 0x000eaa0000000200 */
[----:B---3--:R-:W-:Y:S06]  /*4c40*/  HMMA.16816.F32 R76, R20, R92, R16 ;  /* 0x0000005c144c723c */ /* 0x008fec0000001810 */
        /* <DEDUP_REMOVED lines=14> */
[C---:B-----5:R-:W-:Y:S06]  /*4d30*/  HMMA.16816.F32 R248, R28.reuse, R36, R148 ;  /* 0x000000241cf8723c */ /* 0x060fec0000001894 */
[C---:B------:R-:W-:Y:S06]  /*4d40*/  HMMA.16816.F32 R228, R28.reuse, R38, R228 ;  /* 0x000000261ce4723c */ /* 0x040fec00000018e4 */
[----:B------:R-:W-:Y:S06]  /*4d50*/  HMMA.16816.F32 R192, R28, R58, R192 ;  /* 0x0000003a1cc0723c */ /* 0x000fec00000018c0 */
[----:B------:R-:W-:Y:S06]  /*4d60*/  HMMA.16816.F32 R16, R32, R64, R188 ;  /* 0x000000402010723c */ /* 0x000fec00000018bc */
[----:B------:R-:W-:Y:S06]  /*4d70*/  HMMA.16816.F32 R28, R24, R90, R72 ;  /* 0x0000005a181c723c */ /* 0x000fec0000001848 */
[C---:B------:R-:W-:Y:S06]  /*4d80*/  HMMA.16816.F32 R152, R32.reuse, R40, R136 ;  /* 0x000000282098723c */ /* 0x040fec0000001888 */
[----:B------:R-:W-:Y:S06]  /*4d90*/  HMMA.16816.F32 R148, R32, R42, R112 ;  /* 0x0000002a2094723c */ /* 0x000fec0000001870 */
[----:B-1----:R-:W-:Y:S06]  /*4da0*/  HMMA.16816.F32 R40, R8, R92, R68 ;  /* 0x0000005c0828723c */ /* 0x002fec0000001844 */
[C---:B------:R-:W-:Y:S06]  /*4db0*/  HMMA.16816.F32 R160, R32.reuse, R56, R80 ;  /* 0x0000003820a0723c */ /* 0x040fec0000001850 */
[----:B------:R-:W-:Y:S01]  /*4dc0*/  HMMA.16816.F32 R124, R32, R60, R224 ;  /* 0x0000003c207c723c */ /* 0x000fe200000018e0 */
[----:B------:R-:W-:-:S02]  /*4dd0*/  IMAD.MOV.U32 R83, RZ, RZ, R0 ;  /* 0x000000ffff537224 */ /* 0x000fc400078e0000 */
[----:B------:R-:W-:Y:S01]  /*4de0*/  FMUL.FTZ R0, R76, UR32 ;  /* 0x000000204c007c20 */ /* 0x000fe20008410000 */
[----:B------:R-:W-:Y:S02]  /*4df0*/  IMAD.MOV.U32 R80, RZ, RZ, R88 ;  /* 0x000000ffff507224 */ /* 0x000fe400078e0058 */
[----:B------:R-:W-:Y:S01]  /*4e00*/  IMAD.MOV.U32 R81, RZ, RZ, R7 ;  /* 0x000000ffff517224 */ /* 0x000fe200078e0007 */
[----:B------:R1:W3:Y:S01]  /*4e10*/  MUFU.TANH R227, R0 ;  /* 0x0000000000e37308 */ /* 0x0002e20000002400 */
[----:B------:R-:W-:Y:S01]  /*4e20*/  HMMA.16816.F32 R156, R32, R36, R108 ;  /* 0x00000024209c723c */ /* 0x000fe2000000186c */
[----:B------:R-:W-:Y:S01]  /*4e30*/  IMAD.MOV.U32 R82, RZ, RZ, R6 ;  /* 0x000000ffff527224 */ /* 0x000fe200078e0006 */
[----:B------:R-:W-:-:S04]  /*4e40*/  SHF.R.S32.HI R6, RZ, 0x1f, R232 ;  /* 0x0000001fff067819 */ /* 0x000fc800000114e8 */
[----:B------:R-:W-:Y:S01]  /*4e50*/  HMMA.16816.F32 R164, R32, R38, R100 ;  /* 0x0000002620a4723c */ /* 0x000fe20000001864 */
[----:B------:R-:W-:-:S04]  /*4e60*/  LEA.HI R6, R6, R232, RZ, 0x5 ;  /* 0x000000e806067211 */ /* 0x000fc800078f28ff */
[----:B------:R-:W-:Y:S01]  /*4e70*/  LOP3.LUT R6, R6, 0xffffffe0, RZ, 0xc0, !PT ;  /* 0xffffffe006067812 */ /* 0x000fe200078ec0ff */
[----:B------:R-:W-:Y:S01]  /*4e80*/  HMMA.16816.F32 R36, R12, R90, R84 ;  /* 0x0000005a0c24723c */ /* 0x000fe20000001854 */
[----:B-1----:R-:W-:-:S05]  /*4e90*/  FMUL.FTZ R0, R77, UR32 ;  /* 0x000000204d007c20 */ /* 0x002fca0008410000 */
[C---:B------:R-:W-:Y:S01]  /*4ea0*/  HMMA.16816.F32 R208, R32.reuse, R52, R208 ;  /* 0x0000003420d0723c */ /* 0x040fe200000018d0 */
[----:B------:R1:W4:Y:S05]  /*4eb0*/  MUFU.TANH R226, R0 ;  /* 0x0000000000e27308 */ /* 0x00032a0000002400 */
[----:B------:R-:W-:Y:S06]  /*4ec0*/  HMMA.16816.F32 R196, R32, R54, R196 ;  /* 0x0000003620c4723c */ /* 0x000fec00000018c4 */
[----:B--2---:R-:W-:Y:S01]  /*4ed0*/  HMMA.16816.F32 R52, R24, R48, R16 ;  /* 0x000000301834723c */ /* 0x004fe20000001810 */
[----:B------:R-:W2:Y:S05]  /*4ee0*/  LDSM.16.M88.4 R16, [R218+0x800] ;  /* 0x00080000da10783b */ /* 0x000eaa0000000200 */
[----:B------:R-:W-:Y:S01]  /*4ef0*/  HMMA.16816.F32 R28, R20, R94, R28 ;  /* 0x0000005e141c723c */ /* 0x000fe2000000181c */
[----:B-1----:R-:W-:-:S04]  /*4f00*/  FMUL.FTZ R0, R78, UR32 ;  /* 0x000000204e007c20 */ /* 0x002fc80008410000 */
[----:B------:R1:W5:Y:S01]  /*4f10*/  MUFU.TANH R235, R0 ;  /* 0x0000000000eb7308 */ /* 0x0003620000002400 */
[C---:B------:R-:W-:Y:S06]  /*4f20*/  HMMA.16816.F32 R96, R32.reuse, R66, R204 ;  /* 0x000000422060723c */ /* 0x040fec00000018cc */
[C---:B------:R-:W-:Y:S06]  /*4f30*/  HMMA.16816.F32 R184, R32.reuse, R44, R184 ;  /* 0x0000002c20b8723c */ /* 0x040fec00000018b8 */
[----:B------:R-:W-:Y:S01]  /*4f40*/  HMMA.16816.F32 R144, R32, R46, R140 ;  /* 0x0000002e2090723c */ /* 0x000fe2000000188c */
[----:B-1----:R-:W-:-:S05]  /*4f50*/  FMUL.FTZ R0, R79, UR32 ;  /* 0x000000204f007c20 */ /* 0x002fca0008410000 */
[C---:B------:R-:W-:Y:S01]  /*4f60*/  HMMA.16816.F32 R236, R32.reuse, R62, R236 ;  /* 0x0000003e20ec723c */ /* 0x040fe200000018ec */
[----:B------:R1:W-:Y:S05]  /*4f70*/  MUFU.TANH R252, R0 ;  /* 0x0000000000fc7308 */ /* 0x0003ea0000002400 */
[----:B------:R-:W-:Y:S01]  /*4f80*/  HMMA.16816.F32 R140, R32, R58, R104 ;  /* 0x0000003a208c723c */ /* 0x000fe20000001868 */
[----:B------:R-:W3:Y:S05]  /*4f90*/  LDSM.16.M88.4 R32, [R212+0x1000] ;  /* 0x00100000d420783b */ /* 0x000eea0000000200 */
[----:B------:R-:W-:Y:S06]  /*4fa0*/  HMMA.16816.F32 R44, R12, R48, R116 ;  /* 0x000000300c2c723c */ /* 0x000fec0000001874 */
[----:B--2---:R-:W-:Y:S01]  /*4fb0*/  HMMA.16816.F32 R60, R20, R16, R52 ;  /* 0x00000010143c723c */ /* 0x004fe20000001834 */
[----:B-1----:R-:W-:-:S04]  /*4fc0*/  FMUL.FTZ R0, R40, UR32 ;  /* 0x0000002028007c20 */ /* 0x002fc80008410000 */
[----:B------:R1:W-:Y:S01]  /*4fd0*/  MUFU.TANH R224, R0 ;  /* 0x0000000000e07308 */ /* 0x0003e20000002400 */
[-C--:B------:R-:W-:Y:S06]  /*4fe0*/  HMMA.16816.F32 R64, R12, R50.reuse, R120 ;  /* 0x000000320c40723c */ /* 0x080fec0000001878 */
[----:B------:R-:W-:Y:S01]  /*4ff0*/  HMMA.16816.F32 R68, R24, R50, R96 ;  /* 0x000000321844723c */ /* 0x000fe20000001860 */
[----:B------:R-:W2:Y:S05]  /*5000*/  LDSM.16.M88.4 R48, [R212+0x1800] ;  /* 0x00180000d430783b */ /* 0x000eaa0000000200 */
[----:B------:R-:W-:Y:S01]  /*5010*/  HMMA.16816.F32 R56, R8, R16, R44 ;  /* 0x000000100838723c */ /* 0x000fe2000000182c */
[----:B------:R-:W4:Y:S01]  /*5020*/  LDSM.16.M88.4 R44, [R212+0x3000] ;  /* 0x00300000d42c783b */ /* 0x000f220000000200 */
[----:B-1----:R-:W-:-:S04]  /*5030*/  FMUL.FTZ R0, R41, UR32 ;  /* 0x0000002029007c20 */ /* 0x002fc80008410000 */
[----:B------:R1:W-:Y:S01]  /*5040*/  MUFU.TANH R234, R0 ;  /* 0x0000000000ea7308 */ /* 0x0003e20000002400 */
[----:B---3--:R-:W-:Y:S06]  /*5050*/  HMMA.16816.F32 R76, R12, R32, R180 ;  /* 0x000000200c4c723c */ /* 0x008fec00000018b4 */
[-C--:B------:R-:W-:Y:S06]  /*5060*/  HMMA.16816.F32 R64, R8, R18.reuse, R64 ;  /* 0x000000120840723c */ /* 0x080fec0000001840 */
[----:B------:R-:W-:Y:S01]  /*5070*/  HMMA.16816.F32 R52, R20, R18, R68 ;  /* 0x000000121434723c */ /* 0x000fe20000001844 */
[----:B------:R-:W-:Y:S01]  /*5080*/  LDSM.16.M88.4 R16, [R218+0x1000] ;  /* 0x00100000da10783b */ /* 0x000fe20000000200 */
[----:B-1----:R-:W-:-:S04]  /*5090*/  FMUL.FTZ R0, R42, UR32 ;  /* 0x000000202a007c20 */ /* 0x002fc80008410000 */
[----:B------:R1:W3:Y:S01]  /*50a0*/  MUFU.TANH R219, R0 ;  /* 0x0000000000db7308 */ /* 0x0002e20000002400 */
[----:B------:R-:W-:Y:S06]  /*50b0*/  HMMA.16816.F32 R72, R24, R32, R124 ;  /* 0x000000201848723c */ /* 0x000fec000000187c */
[C---:B------:R-:W-:Y:S06]  /*50c0*/  HMMA.16816.F32 R96, R12.reuse, R34, R176 ;  /* 0x000000220c60723c */ /* 0x040fec00000018b0 */
[----:B--2---:R-:W-:Y:S01]  /*50d0*/  HMMA.16816.F32 R100, R12, R48, R172 ;  /* 0x000000300c64723c */ /* 0x004fe200000018ac */
[----:B-1----:R-:W-:-:S05]  /*50e0*/  FMUL.FTZ R0, R43, UR32 ;  /* 0x000000202b007c20 */ /* 0x002fca0008410000 */
[----:B------:R-:W-:Y:S01]  /*50f0*/  HMMA.16816.F32 R40, R8, R94, R36 ;  /* 0x0000005e0828723c */ /* 0x000fe20000001824 */
[----:B------:R-:W1:Y:S01]  /*5100*/  LDSM.16.M88.4 R36, [R212+0x2000] ;  /* 0x00200000d424783b */ /* 0x000e620000000200 */
[----:B------:R2:W3:Y:S04]  /*5110*/  MUFU.TANH R223, R0 ;  /* 0x0000000000df7308 */ /* 0x0004e80000002400 */
[C---:B------:R-:W-:Y:S06]  /*5120*/  HMMA.16816.F32 R108, R12.reuse, R50, R168 ;  /* 0x000000320c6c723c */ /* 0x040fec00000018a8 */
[----:B----4-:R-:W-:Y:S06]  /*5130*/  HMMA.16816.F32 R116, R12, R46, R228 ;  /* 0x0000002e0c74723c */ /* 0x010fec00000018e4 */
[----:B------:R-:W-:Y:S01]  /*5140*/  HMMA.16816.F32 R84, R24, R50, R196 ;  /* 0x000000321854723c */ /* 0x000fe200000018c4 */
[----:B--2---:R-:W-:-:S04]  /*5150*/  FMUL.FTZ R0, R28, UR32 ;  /* 0x000000201c007c20 */ /* 0x004fc80008410000 */
[----:B------:R2:W4:Y:S02]  /*5160*/  MUFU.TANH R217, R0 ;  /* 0x0000000000d97308 */ /* 0x0005240000002400 */
[----:B--2---:R-:W-:Y:S01]  /*5170*/  FMUL.FTZ R0, R29, UR32 ;  /* 0x000000201d007c20 */ /* 0x004fe20008410000 */
[C---:B-1----:R-:W-:Y:S05]  /*5180*/  HMMA.16816.F32 R112, R12.reuse, R36, R128 ;  /* 0x000000240c70723c */ /* 0x042fea0000001880 */
[----:B------:R1:W-:Y:S01]  /*5190*/  MUFU.TANH R222, R0 ;  /* 0x0000000000de7308 */ /* 0x0003e20000002400 */
[C---:B------:R-:W-:Y:S06]  /*51a0*/  HMMA.16816.F32 R124, R12.reuse, R38, R132 ;  /* 0x000000260c7c723c */ /* 0x040fec0000001884 */
[----:B------:R-:W-:Y:S06]  /*51b0*/  HMMA.16816.F32 R128, R12, R44, R248 ;  /* 0x0000002c0c80723c */ /* 0x000fec00000018f8 */
[----:B------:R-:W-:Y:S01]  /*51c0*/  HMMA.16816.F32 R92, R24, R38, R144 ;  /* 0x00000026185c723c */ /* 0x000fe20000001890 */
[----:B-1----:R-:W-:-:S04]  /*51d0*/  FMUL.FTZ R0, R30, UR32 ;  /* 0x000000201e007c20 */ /* 0x002fc80008410000 */
[----:B------:R1:W2:Y:S01]  /*51e0*/  MUFU.TANH R207, R0 ;  /* 0x0000000000cf7308 */ /* 0x0002a20000002400 */
[----:B------:R-:W-:Y:S01]  /*51f0*/  HMMA.16816.F32 R88, R24, R36, R184 ;  /* 0x000000241858723c */ /* 0x000fe200000018b8 */
[----:B-1----:R-:W-:Y:S02]  /*5200*/  FMUL.FTZ R0, R31, UR32 ;  /* 0x000000201f007c20 */ /* 0x002fe40008410000 */
[----:B------:R-:W1:Y:S04]  /*5210*/  LDSM.16.M88.4 R28, [R212+0x2800] ;  /* 0x00280000d41c783b */ /* 0x000e680000000200 */
[----:B------:R5:W-:Y:S02]  /*5220*/  MUFU.TANH R216, R0 ;  /* 0x0000000000d87308 */ /* 0x000be40000002400 */
[----:B-----5:R-:W-:-:S06]  /*5230*/  FMUL.FTZ R0, R40, UR32 ;  /* 0x0000002028007c20 */ /* 0x020fcc0008410000 */
[----:B------:R5:W2:Y:S02]  /*5240*/  MUFU.TANH R205, R0 ;  /* 0x0000000000cd7308 */ /* 0x000aa40000002400 */
[----:B-----5:R-:W-:Y:S01]  /*5250*/  FMUL.FTZ R0, R41, UR32 ;  /* 0x0000002029007c20 */ /* 0x020fe20008410000 */
[C---:B-1----:R-:W-:Y:S05]  /*5260*/  HMMA.16816.F32 R136, R12.reuse, R28, R240 ;  /* 0x0000001c0c88723c */ /* 0x042fea00000018f0 */
[----:B------:R1:W-:Y:S01]  /*5270*/  MUFU.TANH R206, R0 ;  /* 0x0000000000ce7308 */ /* 0x0003e20000002400 */
[----:B------:R-:W-:Y:S01]  /*5280*/  HMMA.16816.F32 R132, R12, R30, R244 ;  /* 0x0000001e0c84723c */ /* 0x000fe200000018f4 */
[----:B------:R-:W-:-:S02]  /*5290*/  IMAD.MOV.U32 R242, RZ, RZ, R227 ;  /* 0x000000fffff27224 */ /* 0x000fc400078e00e3 */
[----:B------:R-:W-:Y:S02]  /*52a0*/  IMAD.MOV.U32 R243, RZ, RZ, R226 ;  /* 0x000000fffff37224 */ /* 0x000fe400078e00e2 */
[----:B-1----:R-:W-:-:S04]  /*52b0*/  FMUL.FTZ R0, R42, UR32 ;  /* 0x000000202a007c20 */ /* 0x002fc80008410000 */
[----:B------:R1:W5:Y:S02]  /*52c0*/  MUFU.TANH R188, R0 ;  /* 0x0000000000bc7308 */ /* 0x0003640000002400 */
[----:B-1----:R-:W-:Y:S02]  /*52d0*/  FMUL.FTZ R0, R43, UR32 ;  /* 0x000000202b007c20 */ /* 0x002fe40008410000 */
[----:B------:R-:W1:Y:S04]  /*52e0*/  LDSM.16.M88.4 R40, [R212+0x3800] ;  /* 0x00380000d428783b */ /* 0x000e680000000200 */
[----:B------:R3:W-:Y:S02]  /*52f0*/  MUFU.TANH R204, R0 ;  /* 0x0000000000cc7308 */ /* 0x0007e40000002400 */
[----:B---3--:R-:W-:-:S06]  /*5300*/  FMUL.FTZ R0, R60, UR32 ;  /* 0x000000203c007c20 */ /* 0x008fcc0008410000 */
[----:B------:R3:W5:Y:S02]  /*5310*/  MUFU.TANH R190, R0 ;  /* 0x0000000000be7308 */ /* 0x0007640000002400 */
[----:B---3--:R-:W-:Y:S01]  /*5320*/  FMUL.FTZ R0, R61, UR32 ;  /* 0x000000203d007c20 */ /* 0x008fe20008410000 */
[C---:B-1----:R-:W-:Y:S05]  /*5330*/  HMMA.16816.F32 R120, R12.reuse, R40, R80 ;  /* 0x000000280c78723c */ /* 0x042fea0000001850 */
[----:B------:R1:W-:Y:S01]  /*5340*/  MUFU.TANH R191, R0 ;  /* 0x0000000000bf7308 */ /* 0x0003e20000002400 */
[----:B------:R-:W-:Y:S06]  /*5350*/  HMMA.16816.F32 R104, R12, R42, R192 ;  /* 0x0000002a0c68723c */ /* 0x000fec00000018c0 */
[----:B------:R-:W-:Y:S06]  /*5360*/  HMMA.16816.F32 R12, R8, R16, R76 ;  /* 0x00000010080c723c */ /* 0x000fec000000184c */
[----:B------:R-:W-:Y:S01]  /*5370*/  HMMA.16816.F32 R76, R24, R28, R152 ;  /* 0x0000001c184c723c */ /* 0x000fe20000001898 */
[----:B-1----:R-:W-:-:S04]  /*5380*/  FMUL.FTZ R0, R62, UR32 ;  /* 0x000000203e007c20 */ /* 0x002fc80008410000 */
[----:B------:R1:W3:Y:S01]  /*5390*/  MUFU.TANH R183, R0 ;  /* 0x0000000000b77308 */ /* 0x0002e20000002400 */
[C---:B------:R-:W-:Y:S01]  /*53a0*/  HMMA.16816.F32 R80, R24.reuse, R30, R148 ;  /* 0x0000001e1850723c */ /* 0x040fe20000001894 */
[----:B------:R-:W4:Y:S05]  /*53b0*/  LDSM.16.M88.4 R28, [R218+0x1800] ;  /* 0x00180000da1c783b */ /* 0x000f2a0000000200 */
[----:B------:R-:W-:Y:S01]  /*53c0*/  HMMA.16816.F32 R68, R24, R40, R160 ;  /* 0x000000281844723c */ /* 0x000fe200000018a0 */
[----:B-1----:R-:W-:-:S05]  /*53d0*/  FMUL.FTZ R0, R63, UR32 ;  /* 0x000000203f007c20 */ /* 0x002fca0008410000 */
[----:B------:R-:W-:Y:S01]  /*53e0*/  HMMA.16816.F32 R60, R24, R48, R208 ;  /* 0x00000030183c723c */ /* 0x000fe200000018d0 */
[----:B------:R1:W-:Y:S02]  /*53f0*/  MUFU.TANH R189, R0 ;  /* 0x0000000000bd7308 */ /* 0x0003e40000002400 */
[----:B-1----:R-:W-:-:S06]  /*5400*/  FMUL.FTZ R0, R56, UR32 ;  /* 0x0000002038007c20 */ /* 0x002fcc0008410000 */
[----:B------:R1:W3:-:S15]  /*5410*/  MUFU.TANH R181, R0 ;  /* 0x0000000000b57308 */ /* 0x0002de0000002400 */
[----:B----4-:R-:W-:Y:S01]  /*5420*/  HMMA.16816.F32 R36, R20, R28, R60 ;  /* 0x0000001c1424723c */ /* 0x010fe2000000183c */
[----:B-1----:R-:W-:-:S04]  /*5430*/  FMUL.FTZ R0, R57, UR32 ;  /* 0x0000002039007c20 */ /* 0x002fc80008410000 */
[----:B------:R1:W-:Y:S02]  /*5440*/  MUFU.TANH R182, R0 ;  /* 0x0000000000b67308 */ /* 0x0003e40000002400 */
[----:B-1----:R-:W-:-:S06]  /*5450*/  FMUL.FTZ R0, R58, UR32 ;  /* 0x000000203a007c20 */ /* 0x002fcc0008410000 */
[----:B------:R1:W4:Y:S02]  /*5460*/  MUFU.TANH R177, R0 ;  /* 0x0000000000b17308 */ /* 0x0003240000002400 */
[----:B-1----:R-:W-:Y:S02]  /*5470*/  FMUL.FTZ R0, R59, UR32 ;  /* 0x000000203b007c20 */ /* 0x002fe40008410000 */
[----:B------:R-:W-:Y:S04]  /*5480*/  HMMA.16816.F32 R56, R24, R34, R236 ;  /* 0x000000221838723c */ /* 0x000fe800000018ec */
[----:B------:R1:W-:Y:S02]  /*5490*/  MUFU.TANH R180, R0 ;  /* 0x0000000000b47308 */ /* 0x0003e40000002400 */
[----:B------:R-:W-:Y:S06]  /*54a0*/  HMMA.16816.F32 R32, R20, R16, R72 ;  /* 0x000000101420723c */ /* 0x000fec0000001848 */
[----:B------:R-:W-:Y:S01]  /*54b0*/  HMMA.16816.F32 R72, R24, R44, R156 ;  /* 0x0000002c1848723c */ /* 0x000fe2000000189c */
[----:B-1----:R-:W-:-:S04]  /*54c0*/  FMUL.FTZ R0, R52, UR32 ;  /* 0x0000002034007c20 */ /* 0x002fc80008410000 */
[----:B------:R1:W4:Y:S07]  /*54d0*/  MUFU.TANH R179, R0 ;  /* 0x0000000000b37308 */ /* 0x00032e0000002400 */
[----:B------:R-:W-:Y:S06]  /*54e0*/  HMMA.16816.F32 R48, R20, R18, R56 ;  /* 0x000000121430723c */ /* 0x000fec0000001838 */
[----:B------:R-:W-:Y:S06]  /*54f0*/  HMMA.16816.F32 R56, R24, R42, R140 ;  /* 0x0000002a1838723c */ /* 0x000fec000000188c */
[----:B------:R-:W-:Y:S01]  /*5500*/  HMMA.16816.F32 R40, R8, R18, R96 ;  /* 0x000000120828723c */ /* 0x000fe20000001860 */
[----:B------:R-:W2:Y:S01]  /*5510*/  LDSM.16.M88.4 R16, [R218+0x3000] ;  /* 0x00300000da10783b */ /* 0x000ea20000000200 */
[----:B-1----:R-:W-:-:S04]  /*5520*/  FMUL.FTZ R0, R53, UR32 ;  /* 0x0000002035007c20 */ /* 0x002fc80008410000 */
[----:B------:R1:W-:Y:S02]  /*5530*/  MUFU.TANH R178, R0 ;  /* 0x0000000000b27308 */ /* 0x0003e40000002400 */
[----:B-1----:R-:W-:-:S06]  /*5540*/  FMUL.FTZ R0, R54, UR32 ;  /* 0x0000002036007c20 */ /* 0x002fcc0008410000 */
[----:B------:R1:W4:Y:S01]  /*5550*/  MUFU.TANH R175, R0 ;  /* 0x0000000000af7308 */ /* 0x0003220000002400 */
[----:B--2---:R-:W-:Y:S01]  /*5560*/  HMMA.16816.F32 R128, R8, R16, R128 ;  /* 0x000000100880723c */ /* 0x004fe20000001880 */
[----:B-1----:R-:W-:-:S05]  /*5570*/  FMUL.FTZ R0, R55, UR32 ;  /* 0x0000002037007c20 */ /* 0x002fca0008410000 */
[C---:B------:R-:W-:Y:S01]  /*5580*/  HMMA.16816.F32 R116, R8.reuse, R18, R116 ;  /* 0x000000120874723c */ /* 0x040fe20000001874 */
[----:B------:R1:W-:Y:S05]  /*5590*/  MUFU.TANH R176, R0 ;  /* 0x0000000000b07308 */ /* 0x0003ea0000002400 */
[----:B------:R-:W-:Y:S06]  /*55a0*/  HMMA.16816.F32 R52, R8, R30, R108 ;  /* 0x0000001e0834723c */ /* 0x000fec000000186c */
[----:B------:R-:W-:Y:S01]  /*55b0*/  HMMA.16816.F32 R72, R20, R16, R72 ;  /* 0x000000101448723c */ /* 0x000fe20000001848 */
[----:B-1----:R-:W-:-:S04]  /*55c0*/  FMUL.FTZ R0, R64, UR32 ;  /* 0x0000002040007c20 */ /* 0x002fc80008410000 */
[----:B------:R1:W2:-:S13]  /*55d0*/  MUFU.TANH R173, R0 ;  /* 0x0000000000ad7308 */ /* 0x00029a0000002400 */
[----:B------:R-:W-:Y:S01]  /*55e0*/  FMUL.FTZ R16, R54, UR32 ;  /* 0x0000002036107c20 */ /* 0x000fe20008410000 */
[----:B------:R-:W-:Y:S01]  /*55f0*/  FMUL.FTZ R17, R55, UR32 ;  /* 0x0000002037117c20 */ /* 0x000fe20008410000 */
[----:B-1----:R-:W-:-:S04]  /*5600*/  FMUL.FTZ R0, R65, UR32 ;  /* 0x0000002041007c20 */ /* 0x002fc80008410000 */
[----:B------:R1:W-:Y:S02]  /*5610*/  MUFU.TANH R174, R0 ;  /* 0x0000000000ae7308 */ /* 0x0003e40000002400 */
[----:B-1----:R-:W-:-:S06]  /*5620*/  FMUL.FTZ R0, R66, UR32 ;  /* 0x0000002042007c20 */ /* 0x002fcc0008410000 */
[----:B------:R1:W2:Y:S02]  /*5630*/  MUFU.TANH R170, R0 ;  /* 0x0000000000aa7308 */ /* 0x0002a40000002400 */
[----:B-1----:R-:W-:Y:S02]  /*5640*/  FMUL.FTZ R0, R67, UR32 ;  /* 0x0000002043007c20 */ /* 0x002fe40008410000 */
[----:B------:R-:W-:Y:S01]  /*5650*/  HMMA.16816.F32 R64, R24, R46, R164 ;  /* 0x0000002e1840723c */ /* 0x000fe200000018a4 */
[----:B------:R-:W1:Y:S03]  /*5660*/  LDSM.16.M88.4 R24, [R218+0x3800] ;  /* 0x00380000da18783b */ /* 0x000e660000000200 */
[----:B------:R5:W-:Y:S02]  /*5670*/  MUFU.TANH R172, R0 ;  /* 0x0000000000ac7308 */ /* 0x000be40000002400 */
[----:B------:R-:W-:Y:S06]  /*5680*/  HMMA.16816.F32 R44, R8, R28, R100 ;  /* 0x0000001c082c723c */ /* 0x000fec0000001864 */
[----:B------:R-:W-:Y:S01]  /*5690*/  HMMA.16816.F32 R28, R20, R30, R84 ;  /* 0x0000001e141c723c */ /* 0x000fe20000001854 */
[----:B-----5:R-:W-:-:S04]  /*56a0*/  FMUL.FTZ R0, R32, UR32 ;  /* 0x0000002020007c20 */ /* 0x020fc80008410000 */
[----:B------:R5:W2:Y:S07]  /*56b0*/  MUFU.TANH R168, R0 ;  /* 0x0000000000a87308 */ /* 0x000aae0000002400 */
[----:B------:R-:W-:Y:S01]  /*56c0*/  HMMA.16816.F32 R64, R20, R18, R64 ;  /* 0x000000121440723c */ /* 0x000fe20000001840 */
[----:B-----5:R-:W-:-:S05]  /*56d0*/  FMUL.FTZ R0, R33, UR32 ;  /* 0x0000002021007c20 */ /* 0x020fca0008410000 */
[C---:B-1----:R-:W-:Y:S01]  /*56e0*/  HMMA.16816.F32 R108, R8.reuse, R26, R104 ;  /* 0x0000001a086c723c */ /* 0x042fe20000001868 */
[----:B------:R1:W-:Y:S05]  /*56f0*/  MUFU.TANH R169, R0 ;  /* 0x0000000000a97308 */ /* 0x0003ea0000002400 */
[-C--:B------:R-:W-:Y:S06]  /*5700*/  HMMA.16816.F32 R120, R8, R24.reuse, R120 ;  /* 0x000000180878723c */ /* 0x080fec0000001878 */
[C---:B------:R-:W-:Y:S01]  /*5710*/  HMMA.16816.F32 R68, R20.reuse, R24, R68 ;  /* 0x000000181444723c */ /* 0x040fe20000001844 */
[----:B------:R-:W-:Y:S05]  /*5720*/  MUFU.TANH R24, R16 ;  /* 0x0000001000187308 */ /* 0x000fea0000002400 */
[----:B------:R-:W-:Y:S01]  /*5730*/  HMMA.16816.F32 R56, R20, R26, R56 ;  /* 0x0000001a1438723c */ /* 0x000fe20000001838 */
        /* <DEDUP_REMOVED lines=8> */
[----:B-1----:R-:W-:Y:S05]  /*57c0*/  HMMA.16816.F32 R60, R8, R34, R124 ;  /* 0x00000022083c723c */ /* 0x002fea000000187c */
[----:B------:R1:W-:Y:S02]  /*57d0*/  MUFU.TANH R158, R0 ;  /* 0x00000000009e7308 */ /* 0x0003e40000002400 */
[----:B-1----:R-:W-:-:S06]  /*57e0*/  FMUL.FTZ R0, R14, UR32 ;  /* 0x000000200e007c20 */ /* 0x002fcc0008410000 */
[----:B------:R1:W3:Y:S02]  /*57f0*/  MUFU.TANH R146, R0 ;  /* 0x0000000000927308 */ /* 0x0002e40000002400 */
[----:B-1----:R-:W-:Y:S02]  /*5800*/  FMUL.FTZ R0, R15, UR32 ;  /* 0x000000200f007c20 */ /* 0x002fe40008410000 */
[----:B------:R-:W1:Y:S01]  /*5810*/  LDSM.16.M88.4 R12, [R218+0x2800] ;  /* 0x00280000da0c783b */ /* 0x000e620000000200 */
[----:B------:R-:W-:-:S04]  /*5820*/  DEPBAR.LE SB0, 0x0 ;  /* 0x000080000000791a */ /* 0x000fc80000000000 */
[----:B------:R4:W-:Y:S02]  /*5830*/  MUFU.TANH R156, R0 ;  /* 0x00000000009c7308 */ /* 0x0009e40000002400 */
[----:B----4-:R-:W-:-:S06]  /*5840*/  FMUL.FTZ R0, R48, UR32 ;  /* 0x0000002030007c20 */ /* 0x010fcc0008410000 */
[----:B------:R4:W3:Y:S01]  /*5850*/  MUFU.TANH R154, R0 ;  /* 0x00000000009a7308 */ /* 0x0008e20000002400 */
[----:B-1----:R-:W-:Y:S01]  /*5860*/  HMMA.16816.F32 R136, R8, R12, R136 ;  /* 0x0000000c0888723c */ /* 0x002fe20000001888 */
[----:B----4-:R-:W-:-:S05]  /*5870*/  FMUL.FTZ R0, R49, UR32 ;  /* 0x0000002031007c20 */ /* 0x010fca0008410000 */
[-C--:B------:R-:W-:Y:S01]  /*5880*/  HMMA.16816.F32 R132, R8, R14.reuse, R132 ;  /* 0x0000000e0884723c */ /* 0x080fe20000001884 */
[----:B------:R1:W-:Y:S05]  /*5890*/  MUFU.TANH R155, R0 ;  /* 0x00000000009b7308 */ /* 0x0003ea0000002400 */
[----:B------:R-:W-:Y:S01]  /*58a0*/  HMMA.16816.F32 R80, R20, R14, R80 ;  /* 0x0000000e1450723c */ /* 0x000fe20000001850 */
[----:B-1----:R-:W-:-:S04]  /*58b0*/  FMUL.FTZ R0, R50, UR32 ;  /* 0x0000002032007c20 */ /* 0x002fc80008410000 */
[----:B------:R1:W4:Y:S02]  /*58c0*/  MUFU.TANH R151, R0 ;  /* 0x0000000000977308 */ /* 0x0003240000002400 */
[----:B-1----:R-:W-:Y:S02]  /*58d0*/  FMUL.FTZ R0, R51, UR32 ;  /* 0x0000002033007c20 */ /* 0x002fe40008410000 */
[----:B------:R-:W-:Y:S04]  /*58e0*/  HMMA.16816.F32 R48, R8, R32, R112 ;  /* 0x000000200830723c */ /* 0x000fe80000001870 */
[----:B------:R1:W-:Y:S03]  /*58f0*/  MUFU.TANH R152, R0 ;  /* 0x0000000000987308 */ /* 0x0003e60000002400 */
[----:B------:R-:W-:Y:S01]  /*5900*/  FMUL.FTZ R10, R53, UR32 ;  /* 0x00000020350a7c20 */ /* 0x000fe20008410000 */
[----:B------:R-:W-:-:S04]  /*5910*/  IMAD.U32 R11, RZ, RZ, UR22 ;  /* 0x00000016ff0b7e24 */ /* 0x000fc8000f8e00ff */
[----:B------:R2:W-:Y:S01]  /*5920*/  MUFU.TANH R102, R10 ;  /* 0x0000000a00667308 */ /* 0x0005e20000002400 */
[----:B-1----:R-:W-:-:S07]  /*5930*/  FMUL.FTZ R0, R40, UR32 ;  /* 0x0000002028007c20 */ /* 0x002fce0008410000 */
[----:B------:R1:W4:Y:S01]  /*5940*/  MUFU.TANH R113, R0 ;  /* 0x0000000000717308 */ /* 0x0003220000002400 */
[----:B--2---:R-:W-:Y:S02]  /*5950*/  IMAD.U32 R10, RZ, RZ, UR22 ;  /* 0x00000016ff0a7e24 */ /* 0x004fe4000f8e00ff */
[----:B-1----:R-:W-:-:S05]  /*5960*/  FMUL.FTZ R0, R41, UR32 ;  /* 0x0000002029007c20 */ /* 0x002fca0008410000 */
[----:B------:R1:W-:Y:S02]  /*5970*/  MUFU.TANH R114, R0 ;  /* 0x0000000000727308 */ /* 0x0003e40000002400 */
[----:B-1----:R-:W-:-:S06]  /*5980*/  FMUL.FTZ R0, R42, UR32 ;  /* 0x000000202a007c20 */ /* 0x002fcc0008410000 */
[----:B------:R1:W2:Y:S02]  /*5990*/  MUFU.TANH R112, R0 ;  /* 0x0000000000707308 */ /* 0x0002a40000002400 */
[----:B-1----:R-:W-:Y:S02]  /*59a0*/  FMUL.FTZ R0, R43, UR32 ;  /* 0x000000202b007c20 */ /* 0x002fe40008410000 */
[----:B------:R-:W-:Y:S04]  /*59b0*/  HMMA.16816.F32 R40, R20, R12, R76 ;  /* 0x0000000c1428723c */ /* 0x000fe8000000184c */
[----:B------:R1:W-:Y:S03]  /*59c0*/  MUFU.TANH R126, R0 ;  /* 0x00000000007e7308 */ /* 0x0003e60000002400 */
[----:B------:R-:W-:-:S02]  /*59d0*/  IMAD.U32 R12, RZ, RZ, UR22 ;  /* 0x00000016ff0c7e24 */ /* 0x000fc4000f8e00ff */
[----:B-1----:R-:W-:-:S04]  /*59e0*/  FMUL.FTZ R0, R36, UR32 ;  /* 0x0000002024007c20 */ /* 0x002fc80008410000 */
[----:B------:R1:W2:Y:S02]  /*59f0*/  MUFU.TANH R171, R0 ;  /* 0x0000000000ab7308 */ /* 0x0002a40000002400 */
[----:B-1----:R-:W-:-:S06]  /*5a00*/  FMUL.FTZ R0, R37, UR32 ;  /* 0x0000002025007c20 */ /* 0x002fcc0008410000 */
[----:B------:R1:W-:Y:S02]  /*5a10*/  MUFU.TANH R153, R0 ;  /* 0x0000000000997308 */ /* 0x0003e40000002400 */
[----:B-1----:R-:W-:-:S06]  /*5a20*/  FMUL.FTZ R0, R38, UR32 ;  /* 0x0000002026007c20 */ /* 0x002fcc0008410000 */
[----:B------:R1:W2:Y:S02]  /*5a30*/  MUFU.TANH R150, R0 ;  /* 0x0000000000967308 */ /* 0x0002a40000002400 */
[----:B-1----:R-:W-:Y:S02]  /*5a40*/  FMUL.FTZ R0, R39, UR32 ;  /* 0x0000002027007c20 */ /* 0x002fe40008410000 */
[C---:B------:R-:W-:Y:S04]  /*5a50*/  HMMA.16816.F32 R36, R20.reuse, R32, R88 ;  /* 0x000000201424723c */ /* 0x040fe80000001858 */
[----:B------:R1:W-:Y:S02]  /*5a60*/  MUFU.TANH R149, R0 ;  /* 0x0000000000957308 */ /* 0x0003e40000002400 */
[----:B------:R-:W-:Y:S01]  /*5a70*/  HMMA.16816.F32 R32, R20, R34, R92 ;  /* 0x000000221420723c */ /* 0x000fe2000000185c */
[----:B-1----:R-:W-:-:S05]  /*5a80*/  FMUL.FTZ R0, R44, UR32 ;  /* 0x000000202c007c20 */ /* 0x002fca0008410000 */
        /* <DEDUP_REMOVED lines=9> */
[C---:B-1----:R-:W-:Y:S02]  /*5b20*/  IMAD.IADD R0, R232.reuse, 0x1, -R6 ;  /* 0x00000001e8007824 */ /* 0x042fe400078e0a06 */
[----:B------:R-:W-:Y:S01]  /*5b30*/  FMUL.FTZ R6, R29, UR32 ;  /* 0x000000201d067c20 */ /* 0x000fe20008410000 */
[----:B------:R-:W-:Y:S02]  /*5b40*/  IMAD.SHL.U32 R232, R232, 0x2, RZ ;  /* 0x00000002e8e87824 */ /* 0x000fe400078e00ff */
[----:B------:R-:W-:Y:S01]  /*5b50*/  SHF.R.S32.HI R7, RZ, 0x1f, R0 ;  /* 0x0000001fff077819 */ /* 0x000fe20000011400 */
[----:B------:R1:W-:Y:S02]  /*5b60*/  MUFU.TANH R105, R6 ;  /* 0x0000000600697308 */ /* 0x0003e40000002400 */
[----:B------:R-:W-:-:S02]  /*5b70*/  LOP3.LUT R9, R232, 0x6, RZ, 0xc0, !PT ;  /* 0x00000006e8097812 */ /* 0x000fc400078ec0ff */
[----:B------:R-:W-:Y:S02]  /*5b80*/  LEA.HI R0, R7, R0, RZ, 0x2 ;  /* 0x0000000007007211 */ /* 0x000fe400078f10ff */
[----:B------:R-:W-:Y:S02]  /*5b90*/  LEA R7, R215, UR30, 0x4 ;  /* 0x0000001ed7077c11 */ /* 0x000fe4000f8e20ff */
[----:B------:R-:W-:-:S05]  /*5ba0*/  SHF.R.S32.HI R0, RZ, 0x2, R0 ;  /* 0x00000002ff007819 */ /* 0x000fca0000011400 */
[----:B------:R-:W-:Y:S02]  /*5bb0*/  IMAD.IADD R8, R0, 0x1, R7 ;  /* 0x0000000100087824 */ /* 0x000fe400078e0207 */
[----:B------:R-:W-:Y:S01]  /*5bc0*/  FMUL.FTZ R7, R31, UR32 ;  /* 0x000000201f077c20 */ /* 0x000fe20008410000 */
[----:B------:R-:W-:Y:S02]  /*5bd0*/  IMAD.IADD R0, R214, 0x1, R203 ;  /* 0x00000001d6007824 */ /* 0x000fe400078e02cb */
[----:B------:R-:W-:Y:S02]  /*5be0*/  VIADD R15, R8, 0x48 ;  /* 0x00000048080f7836 */ /* 0x000fe40000000000 */
[----:B-1----:R-:W-:Y:S01]  /*5bf0*/  FMUL.FTZ R6, R30, UR32 ;  /* 0x000000201e067c20 */ /* 0x002fe20008410000 */
[----:B------:R1:W-:Y:S01]  /*5c00*/  MUFU.TANH R103, R7 ;  /* 0x0000000700677308 */ /* 0x0003e20000002400 */
[----:B------:R-:W-:Y:S01]  /*5c10*/  IADD3 R10, R10, 0x48, R8 ;  /* 0x000000480a0a7810 */ /* 0x000fe20007ffe008 */
[C---:B------:R-:W-:Y:S01]  /*5c20*/  VIADD R13, R8.reuse, 0x8 ;  /* 0x00000008080d7836 */ /* 0x040fe20000000000 */
[C---:B------:R-:W-:Y:S01]  /*5c30*/  VIADDMNMX R228, R8.reuse, UR29, RZ, !PT ;  /* 0x0000001d08e47c46 */ /* 0x040fe2000f8001ff */
[----:B------:R-:W-:Y:S01]  /*5c40*/  VIADD R14, R8, 0x40 ;  /* 0x00000040080e7836 */ /* 0x000fe20000000000 */
[----:B------:R-:W-:-:S02]  /*5c50*/  VIMNMX R229, R10, UR31, PT ;  /* 0x0000001f0ae57c48 */ /* 0x000fc4000bfe0100 */
[----:B------:R-:W-:Y:S01]  /*5c60*/  VIADDMNMX R225, R15, UR29, RZ, !PT ;  /* 0x0000001d0fe17c46 */ /* 0x000fe2000f8001ff */
[----:B------:R5:W2:Y:S01]  /*5c70*/  MUFU.TANH R104, R6 ;  /* 0x0000000600687308 */ /* 0x000aa20000002400 */
[----:B------:R-:W-:Y:S02]  /*5c80*/  IADD3 R11, R11, 0x40, R8 ;  /* 0x000000400b0b7810 */ /* 0x000fe40007ffe008 */
[----:B------:R-:W-:Y:S02]  /*5c90*/  VIADDMNMX R227, R13, UR29, RZ, !PT ;  /* 0x0000001d0de37c46 */ /* 0x000fe4000f8001ff */
[----:B------:R-:W-:Y:S01]  /*5ca0*/  VIMNMX R230, R11, UR31, PT ;  /* 0x0000001f0be67c48 */ /* 0x000fe2000bfe0100 */
[----:B------:R-:W-:Y:S01]  /*5cb0*/  FMUL.FTZ R11, R48, UR32 ;  /* 0x00000020300b7c20 */ /* 0x000fe20008410000 */
[----:B------:R-:W-:Y:S01]  /*5cc0*/  VIADDMNMX R226, R14, UR29, RZ, !PT ;  /* 0x0000001d0ee27c46 */ /* 0x000fe2000f8001ff */
[----:B------:R-:W-:Y:S01]  /*5cd0*/  MUFU.TANH R30, R17 ;  /* 0x00000011001e7308 */ /* 0x000fe20000002400 */
[----:B-1----:R-:W-:-:S07]  /*5ce0*/  FMUL.FTZ R7, R52, UR32 ;  /* 0x0000002034077c20 */ /* 0x002fce0008410000 */
[----:B------:R1:W2:Y:S01]  /*5cf0*/  MUFU.TANH R25, R7 ;  /* 0x0000000700197308 */ /* 0x0002a20000002400 */
[----:B-----5:R-:W-:-:S04]  /*5d00*/  IMAD.U32 R6, RZ, RZ, UR19 ;  /* 0x00000013ff067e24 */ /* 0x020fc8000f8e00ff */
[----:B------:R-:W-:Y:S02]  /*5d10*/  IMAD R6, R6, 0x80, R9 ;  /* 0x0000008006067824 */ /* 0x000fe400078e0209 */
[----:B------:R-:W-:Y:S01]  /*5d20*/  IMAD.U32 R9, RZ, RZ, UR22 ;  /* 0x00000016ff097e24 */ /* 0x000fe2000f8e00ff */
[----:B------:R-:W-:Y:S04]  /*5d30*/  MUFU.TANH R29, R11 ;  /* 0x0000000b001d7308 */ /* 0x000fe80000002400 */
[----:B------:R-:W-:Y:S02]  /*5d40*/  VIADDMNMX R232, R8, R9, UR31, PT ;  /* 0x0000001f08e87e46 */ /* 0x000fe4000b800109 */
[----:B------:R-:W-:Y:S01]  /*5d50*/  IADD3 R9, R12, 0x8, R8 ;  /* 0x000000080c097810 */ /* 0x000fe20007ffe008 */
[----:B------:R-:W-:Y:S01]  /*5d60*/  FMUL.FTZ R8, R36, UR32 ;  /* 0x0000002024087c20 */ /* 0x000fe20008410000 */
[----:B------:R-:W-:Y:S01]  /*5d70*/  FMUL.FTZ R12, R49, UR32 ;  /* 0x00000020310c7c20 */ /* 0x000fe20008410000 */
[----:B-1----:R-:W-:Y:S01]  /*5d80*/  VIADD R7, R6, 0x1 ;  /* 0x0000000106077836 */ /* 0x002fe20000000000 */
[----:B------:R-:W-:Y:S01]  /*5d90*/  VIMNMX R231, R9, UR31, PT ;  /* 0x0000001f09e77c48 */ /* 0x000fe2000bfe0100 */
[----:B------:R1:W5:Y:S01]  /*5da0*/  MUFU.TANH R52, R8 ;  /* 0x0000000800347308 */ /* 0x0003620000002400 */
[----:B------:R-:W-:Y:S01]  /*5db0*/  FMUL.FTZ R9, R37, UR32 ;  /* 0x0000002025097c20 */ /* 0x000fe20008410000 */
[----:B------:R-:W-:Y:S01]  /*5dc0*/  BAR.SYNC.DEFER_BLOCKING 0x0 ;  /* 0x0000000000007b1d */ /* 0x000fe20000010000 */
[----:B------:R-:W-:-:S02]  /*5dd0*/  ISETP.GE.AND P0, PT, R7, R232, PT ;  /* 0x000000e80700720c */ /* 0x000fc40003f06270 */
[C---:B------:R-:W-:Y:S02]  /*5de0*/  ISETP.GE.AND P2, PT, R7.reuse, R231, PT ;  /* 0x000000e70700720c */ /* 0x040fe40003f46270 */
[C---:B------:R-:W-:Y:S01]  /*5df0*/  ISETP.LT.OR P3, PT, R7.reuse, R228, P0 ;  /* 0x000000e40700720c */ /* 0x040fe20000761670 */
[----:B------:R3:W-:Y:S01]  /*5e00*/  MUFU.TANH R76, R9 ;  /* 0x00000009004c7308 */ /* 0x0007e20000002400 */
[C---:B------:R-:W-:Y:S02]  /*5e10*/  ISETP.GE.AND P0, PT, R7.reuse, R229, PT ;  /* 0x000000e50700720c */ /* 0x040fe40003f06270 */
[C---:B------:R-:W-:Y:S02]  /*5e20*/  ISETP.GE.AND P1, PT, R7.reuse, R230, PT ;  /* 0x000000e60700720c */ /* 0x040fe40003f26270 */
[C---:B------:R-:W-:Y:S02]  /*5e30*/  ISETP.LT.OR P0, PT, R7.reuse, R225, P0 ;  /* 0x000000e10700720c */ /* 0x040fe40000701670 */
[----:B------:R-:W-:Y:S01]  /*5e40*/  ISETP.LT.OR P6, PT, R7, R227, P2 ;  /* 0x000000e30700720c */ /* 0x000fe200017c1670 */
[----:B------:R4:W-:Y:S01]  /*5e50*/  MUFU.TANH R47, R12 ;  /* 0x0000000c002f7308 */ /* 0x0009e20000002400 */
[----:B-1----:R-:W-:-:S02]  /*5e60*/  P2R R8, PR, RZ, 0x1 ;  /* 0x00000001ff087803 */ /* 0x002fc40000000000 */
[C---:B------:R-:W-:Y:S02]  /*5e70*/  ISETP.GE.AND P0, PT, R6.reuse, R231, PT ;  /* 0x000000e70600720c */ /* 0x040fe40003f06270 */
[----:B------:R-:W-:Y:S01]  /*5e80*/  ISETP.LT.OR P4, PT, R7, R226, P1 ;  /* 0x000000e20700720c */ /* 0x000fe20000f81670 */
[C---:B------:R-:W-:Y:S01]  /*5e90*/  VIADD R7, R6.reuse, 0x8 ;  /* 0x0000000806077836 */ /* 0x040fe20000000000 */
[C---:B------:R-:W-:Y:S02]  /*5ea0*/  ISETP.LT.OR P0, PT, R6.reuse, R227, P0 ;  /* 0x000000e30600720c */ /* 0x040fe40000701670 */
[----:B------:R-:W-:Y:S01]  /*5eb0*/  ISETP.GE.AND P1, PT, R6, R232, PT ;  /* 0x000000e80600720c */ /* 0x000fe20003f26270 */
[----:B---3--:R-:W-:Y:S01]  /*5ec0*/  FMUL.FTZ R9, R38, UR32 ;  /* 0x0000002026097c20 */ /* 0x008fe20008410000 */
[----:B------:R-:W-:Y:S02]  /*5ed0*/  FSEL R87, R235, -INF , !P0 ;  /* 0xff800000eb577808 */ /* 0x000fe40004000000 */
[C---:B------:R-:W-:Y:S01]  /*5ee0*/  ISETP.GE.AND P0, PT, R6.reuse, R229, PT ;  /* 0x000000e50600720c */ /* 0x040fe20003f06270 */
[----:B------:R1:W3:Y:S01]  /*5ef0*/  MUFU.TANH R15, R9 ;  /* 0x00000009000f7308 */ /* 0x0002e20000002400 */
[----:B------:R-:W-:-:S02]  /*5f00*/  ISETP.LT.OR P1, PT, R6, R228, P1 ;  /* 0x000000e40600720c */ /* 0x000fc40000f21670 */
[C---:B------:R-:W-:Y:S01]  /*5f10*/  ISETP.GE.AND P2, PT, R7.reuse, R232, PT ;  /* 0x000000e80700720c */ /* 0x040fe20003f46270 */
[----:B----4-:R-:W-:Y:S01]  /*5f20*/  FMUL.FTZ R12, R50, UR32 ;  /* 0x00000020320c7c20 */ /* 0x010fe20008410000 */
[----:B------:R-:W-:Y:S02]  /*5f30*/  ISETP.LT.OR P0, PT, R6, R225, P0 ;  /* 0x000000e10600720c */ /* 0x000fe40000701670 */
[----:B------:R-:W-:Y:S01]  /*5f40*/  FSEL R53, R242, -INF , !P1 ;  /* 0xff800000f2357808 */ /* 0x000fe20004800000 */
[----:B------:R4:W3:Y:S01]  /*5f50*/  MUFU.TANH R14, R12 ;  /* 0x0000000c000e7308 */ /* 0x0008e20000002400 */
[C---:B------:R-:W-:Y:S02]  /*5f60*/  ISETP.LT.OR P5, PT, R7.reuse, R228, P2 ;  /* 0x000000e40700720c */ /* 0x040fe400017a1670 */
[----:B------:R-:W-:Y:S02]  /*5f70*/  ISETP.GE.AND P1, PT, R6, R230, PT ;  /* 0x000000e60600720c */ /* 0x000fe40003f26270 */
[----:B------:R-:W-:-:S02]  /*5f80*/  ISETP.GE.AND P2, PT, R7, R231, PT ;  /* 0x000000e70700720c */ /* 0x000fc40003f46270 */
[----:B------:R-:W-:Y:S02]  /*5f90*/  FSEL R97, R219, -INF , !P0 ;  /* 0xff800000db617808 */ /* 0x000fe40004000000 */
[----:B------:R-:W-:Y:S01]  /*5fa0*/  ISETP.GE.AND P0, PT, R7, R229, PT ;  /* 0x000000e50700720c */ /* 0x000fe20003f06270 */
[----:B-1----:R-:W-:Y:S01]  /*5fb0*/  FMUL.FTZ R9, R39, UR32 ;  /* 0x0000002027097c20 */ /* 0x002fe20008410000 */
[----:B------:R-:W-:Y:S02]  /*5fc0*/  FSEL R54, R243, -INF , !P3 ;  /* 0xff800000f3367808 */ /* 0x000fe40005800000 */
[----:B------:R-:W-:Y:S01]  /*5fd0*/  ISETP.LT.OR P1, PT, R6, R226, P1 ;  /* 0x000000e20600720c */ /* 0x000fe20000f21670 */
[----:B------:R1:W-:Y:S01]  /*5fe0*/  MUFU.TANH R78, R9 ;  /* 0x00000009004e7308 */ /* 0x0003e20000002400 */
[C---:B------:R-:W-:Y:S02]  /*5ff0*/  ISETP.LT.OR P3, PT, R7.reuse, R227, P2 ;  /* 0x000000e30700720c */ /* 0x040fe40001761670 */
[----:B------:R-:W-:Y:S01]  /*6000*/  ISETP.NE.AND P2, PT, R8, RZ, PT ;  /* 0x000000ff0800720c */ /* 0x000fe20003f45270 */
[----:B------:R-:W-:Y:S01]  /*6010*/  VIADD R8, R6, 0x9 ;  /* 0x0000000906087836 */ /* 0x000fe20000000000 */
[----:B------:R-:W-:Y:S01]  /*6020*/  ISETP.LT.OR P0, PT, R7, R225, P0 ;  /* 0x000000e10700720c */ /* 0x000fe20000701670 */
[----:B----4-:R-:W-:Y:S01]  /*6030*/  FMUL.FTZ R12, R33, UR32 ;  /* 0x00000020210c7c20 */ /* 0x010fe20008410000 */
[----:B------:R-:W-:-:S02]  /*6040*/  FSEL R94, R224, -INF , !P1 ;  /* 0xff800000e05e7808 */ /* 0x000fc40004800000 */
[----:B------:R-:W-:Y:S01]  /*6050*/  ISETP.GE.AND P1, PT, R7, R230, PT ;  /* 0x000000e60700720c */ /* 0x000fe20003f26270 */
[----:B------:R4:W-:Y:S01]  /*6060*/  MUFU.TANH R46, R12 ;  /* 0x0000000c002e7308 */ /* 0x0009e20000002400 */
[----:B------:R-:W-:Y:S02]  /*6070*/  FSEL R95, R223, -INF , !P2 ;  /* 0xff800000df5f7808 */ /* 0x000fe40005000000 */
[----:B------:R-:W-:Y:S01]  /*6080*/  ISETP.LT.OR P1, PT, R7, R226, P1 ;  /* 0x000000e20700720c */ /* 0x000fe20000f21670 */
[----:B------:R-:W-:Y:S01]  /*6090*/  VIADD R7, R6, 0x10 ;  /* 0x0000001006077836 */ /* 0x000fe20000000000 */
[C---:B------:R-:W-:Y:S02]  /*60a0*/  ISETP.GE.AND P2, PT, R8.reuse, R231, PT ;  /* 0x000000e70800720c */ /* 0x040fe40003f46270 */
[----:B-1----:R-:W-:Y:S02]  /*60b0*/  P2R R9, PR, RZ, 0x1 ;  /* 0x00000001ff097803 */ /* 0x002fe40000000000 */
[----:B------:R-:W-:-:S02]  /*60c0*/  ISETP.GE.AND P0, PT, R8, R232, PT ;  /* 0x000000e80800720c */ /* 0x000fc40003f06270 */
[----:B------:R-:W-:Y:S02]  /*60d0*/  P2R R10, PR, RZ, 0x2 ;  /* 0x00000002ff0a7803 */ /* 0x000fe40000000000 */
[C---:B------:R-:W-:Y:S02]  /*60e0*/  ISETP.LT.OR P0, PT, R8.reuse, R228, P0 ;  /* 0x000000e40800720c */ /* 0x040fe40000701670 */
[----:B------:R-:W-:Y:S02]  /*60f0*/  ISETP.GE.AND P1, PT, R8, R230, PT ;  /* 0x000000e60800720c */ /* 0x000fe40003f26270 */
[----:B------:R-:W-:Y:S01]  /*6100*/  P2R R11, PR, RZ, 0x1 ;  /* 0x00000001ff0b7803 */ /* 0x000fe20000000000 */
[----:B----4-:R-:W-:Y:S01]  /*6110*/  FMUL.FTZ R12, R34, UR32 ;  /* 0x00000020220c7c20 */ /* 0x010fe20008410000 */
[----:B------:R-:W-:Y:S02]  /*6120*/  FSEL R85, R252, -INF , !P6 ;  /* 0xff800000fc557808 */ /* 0x000fe40007000000 */
[----:B------:R-:W-:Y:S01]  /*6130*/  FSEL R92, R234, -INF , !P4 ;  /* 0xff800000ea5c7808 */ /* 0x000fe20006000000 */
[----:B------:R1:W-:Y:S01]  /*6140*/  MUFU.TANH R13, R12 ;  /* 0x0000000c000d7308 */ /* 0x0003e20000002400 */
[----:B------:R-:W-:-:S02]  /*6150*/  ISETP.GE.AND P0, PT, R8, R229, PT ;  /* 0x000000e50800720c */ /* 0x000fc40003f06270 */
[----:B------:R-:W-:Y:S02]  /*6160*/  ISETP.GE.AND P4, PT, R7, R232, PT ;  /* 0x000000e80700720c */ /* 0x000fe40003f86270 */
[----:B------:R-:W-:Y:S02]  /*6170*/  FSEL R77, R217, -INF , !P5 ;  /* 0xff800000d94d7808 */ /* 0x000fe40006800000 */
[----:B------:R-:W-:Y:S02]  /*6180*/  ISETP.LT.OR P6, PT, R8, R227, P2 ;  /* 0x000000e30800720c */ /* 0x000fe400017c1670 */
[----:B------:R-:W-:Y:S01]  /*6190*/  ISETP.NE.AND P2, PT, R10, RZ, PT ;  /* 0x000000ff0a00720c */ /* 0x000fe20003f45270 */
[----:B------:R-:W-:Y:S01]  /*61a0*/  FMUL.FTZ R10, R32, UR32 ;  /* 0x00000020200a7c20 */ /* 0x000fe20008410000 */
[C---:B------:R-:W-:Y:S02]  /*61b0*/  ISETP.LT.OR P5, PT, R8.reuse, R226, P1 ;  /* 0x000000e20800720c */ /* 0x040fe40000fa1670 */
[----:B------:R-:W-:Y:S01]  /*61c0*/  FSEL R90, R207, -INF , !P3 ;  /* 0xff800000cf5a7808 */ /* 0x000fe20005800000 */
[----:B------:R-:W4:Y:S01]  /*61d0*/  MUFU.TANH R44, R10 ;  /* 0x0000000a002c7308 */ /* 0x000f220000002400 */
[----:B------:R-:W-:Y:S01]  /*61e0*/  ISETP.NE.AND P1, PT, R9, RZ, PT ;  /* 0x000000ff0900720c */ /* 0x000fe20003f25270 */
[----:B------:R-:W-:Y:S01]  /*61f0*/  FMUL.FTZ R9, R51, UR32 ;  /* 0x0000002033097c20 */ /* 0x000fe20008410000 */
[----:B------:R-:W-:Y:S01]  /*6200*/  ISETP.LT.OR P3, PT, R8, R225, P0 ;  /* 0x000000e10800720c */ /* 0x000fe20000761670 */
[----:B-1----:R-:W-:Y:S01]  /*6210*/  FMUL.FTZ R12, R61, UR32 ;  /* 0x000000203d0c7c20 */ /* 0x002fe20008410000 */
[----:B------:R-:W-:-:S02]  /*6220*/  ISETP.NE.AND P0, PT, R11, RZ, PT ;  /* 0x000000ff0b00720c */ /* 0x000fc40003f05270 */
[----:B------:R-:W-:Y:S01]  /*6230*/  ISETP.LT.OR P4, PT, R7, R228, P4 ;  /* 0x000000e40700720c */ /* 0x000fe20002781670 */
[----:B------:R1:W4:Y:S01]  /*6240*/  MUFU.TANH R28, R9 ;  /* 0x00000009001c7308 */ /* 0x0003220000002400 */
[----:B------:R-:W-:Y:S02]  /*6250*/  FSEL R93, R205, -INF , !P2 ;  /* 0xff800000cd5d7808 */ /* 0x000fe40005000000 */
[C---:B------:R-:W-:Y:S02]  /*6260*/  ISETP.GE.AND P2, PT, R7.reuse, R231, PT ;  /* 0x000000e70700720c */ /* 0x040fe40003f46270 */
[----:B------:R-:W-:Y:S02]  /*6270*/  FSEL R98, R188, -INF , !P1 ;  /* 0xff800000bc627808 */ /* 0x000fe40004800000 */
[----:B------:R-:W-:Y:S01]  /*6280*/  ISETP.GE.AND P1, PT, R7, R230, PT ;  /* 0x000000e60700720c */ /* 0x000fe20003f26270 */
[----:B------:R2:W-:Y:S01]  /*6290*/  MUFU.TANH R39, R12 ;  /* 0x0000000c00277308 */ /* 0x0005e20000002400 */
[----:B------:R-:W-:-:S02]  /*62a0*/  P2R R8, PR, RZ, 0x10 ;  /* 0x00000010ff087803 */ /* 0x000fc40000000000 */
[----:B------:R-:W-:Y:S02]  /*62b0*/  FSEL R55, R222, -INF , !P0 ;  /* 0xff800000de377808 */ /* 0x000fe40004000000 */
[C---:B------:R-:W-:Y:S02]  /*62c0*/  ISETP.GE.AND P0, PT, R7.reuse, R229, PT ;  /* 0x000000e50700720c */ /* 0x040fe40003f06270 */
[C---:B------:R-:W-:Y:S02]  /*62d0*/  ISETP.LT.OR P4, PT, R7.reuse, R227, P2 ;  /* 0x000000e30700720c */ /* 0x040fe40001781670 */
[C---:B------:R-:W-:Y:S02]  /*62e0*/  ISETP.LT.OR P2, PT, R7.reuse, R226, P1 ;  /* 0x000000e20700720c */ /* 0x040fe40000f41670 */
[----:B------:R-:W-:Y:S01]  /*62f0*/  ISETP.NE.AND P1, PT, R8, RZ, PT ;  /* 0x000000ff0800720c */ /* 0x000fe20003f25270 */
[C---:B------:R-:W-:Y:S01]  /*6300*/  VIADD R8, R6.reuse, 0x11 ;  /* 0x0000001106087836 */ /* 0x040fe20000000000 */
[----:B------:R-:W-:Y:S01]  /*6310*/  ISETP.LT.OR P0, PT, R7, R225, P0 ;  /* 0x000000e10700720c */ /* 0x000fe20000701670 */
[----:B------:R-:W-:Y:S01]  /*6320*/  VIADD R7, R6, 0x18 ;  /* 0x0000001806077836 */ /* 0x000fe20000000000 */
[----:B------:R-:W-:-:S02]  /*6330*/  P2R R11, PR, RZ, 0x4 ;  /* 0x00000004ff0b7803 */ /* 0x000fc40000000000 */
[----:B-1----:R-:W-:Y:S01]  /*6340*/  P2R R9, PR, RZ, 0x1 ;  /* 0x00000001ff097803 */ /* 0x002fe20000000000 */
[----:B--2---:R-:W-:Y:S01]  /*6350*/  FMUL.FTZ R12, R62, UR32 ;  /* 0x000000203e0c7c20 */ /* 0x004fe20008410000 */
[C---:B------:R-:W-:Y:S02]  /*6360*/  ISETP.GE.AND P0, PT, R8.reuse, R232, PT ;  /* 0x000000e80800720c */ /* 0x040fe40003f06270 */
[C---:B------:R-:W-:Y:S01]  /*6370*/  ISETP.GE.AND P2, PT, R8.reuse, R231, PT ;  /* 0x000000e70800720c */ /* 0x040fe20003f46270 */
[----:B------:R1:W-:Y:S01]  /*6380*/  MUFU.TANH R17, R12 ;  /* 0x0000000c00117308 */ /* 0x0003e20000002400 */
[----:B------:R-:W-:Y:S02]  /*6390*/  ISETP.LT.OR P0, PT, R8, R228, P0 ;  /* 0x000000e40800720c */ /* 0x000fe40000701670 */
[----:B------:R-:W-:Y:S02]  /*63a0*/  FSEL R51, R190, -INF , !P1 ;  /* 0xff800000be337808 */ /* 0x000fe40004800000 */
[----:B------:R-:W-:-:S02]  /*63b0*/  ISETP.GE.AND P1, PT, R8, R230, PT ;  /* 0x000000e60800720c */ /* 0x000fc40003f26270 */
[----:B------:R-:W-:Y:S02]  /*63c0*/  P2R R10, PR, RZ, 0x1 ;  /* 0x00000001ff0a7803 */ /* 0x000fe40000000000 */
[----:B------:R-:W-:Y:S02]  /*63d0*/  FSEL R86, R216, -INF , !P6 ;  /* 0xff800000d8567808 */ /* 0x000fe40007000000 */
[----:B------:R-:W-:Y:S02]  /*63e0*/  FSEL R91, R206, -INF , !P5 ;  /* 0xff800000ce5b7808 */ /* 0x000fe40006800000 */
[C---:B------:R-:W-:Y:S02]  /*63f0*/  ISETP.GE.AND P0, PT, R8.reuse, R229, PT ;  /* 0x000000e50800720c */ /* 0x040fe40003f06270 */
[----:B------:R-:W-:Y:S02]  /*6400*/  ISETP.GE.AND P5, PT, R7, R232, PT ;  /* 0x000000e80700720c */ /* 0x000fe40003fa6270 */
[----:B------:R-:W-:Y:S01]  /*6410*/  FSEL R84, R183, -INF , !P4 ;  /* 0xff800000b7547808 */ /* 0x000fe20006000000 */
[----:B-1----:R-:W-:Y:S01]  /*6420*/  FMUL.FTZ R12, R41, UR32 ;  /* 0x00000020290c7c20 */ /* 0x002fe20008410000 */
[----:B------:R-:W-:-:S02]  /*6430*/  ISETP.LT.OR P6, PT, R8, R227, P2 ;  /* 0x000000e30800720c */ /* 0x000fc400017c1670 */
[----:B------:R-:W-:Y:S01]  /*6440*/  ISETP.NE.AND P2, PT, R11, RZ, PT ;  /* 0x000000ff0b00720c */ /* 0x000fe20003f45270 */
[----:B------:R1:W-:Y:S01]  /*6450*/  MUFU.TANH R38, R12 ;  /* 0x0000000c00267308 */ /* 0x0003e20000002400 */
[----:B------:R-:W-:Y:S02]  /*6460*/  ISETP.LT.OR P4, PT, R8, R226, P1 ;  /* 0x000000e20800720c */ /* 0x000fe40000f81670 */
[----:B------:R-:W-:Y:S02]  /*6470*/  FSEL R96, R204, -INF , !P3 ;  /* 0xff800000cc607808 */ /* 0x000fe40005800000 */
[----:B------:R-:W-:Y:S01]  /*6480*/  ISETP.NE.AND P1, PT, R9, RZ, PT ;  /* 0x000000ff0900720c */ /* 0x000fe20003f25270 */
[----:B------:R-:W-:Y:S01]  /*6490*/  FMUL.FTZ R9, R35, UR32 ;  /* 0x0000002023097c20 */ /* 0x000fe20008410000 */
[----:B------:R-:W-:Y:S02]  /*64a0*/  ISETP.LT.OR P3, PT, R8, R225, P0 ;  /* 0x000000e10800720c */ /* 0x000fe40000761670 */
[----:B------:R-:W-:Y:S01]  /*64b0*/  ISETP.NE.AND P0, PT, R10, RZ, PT ;  /* 0x000000ff0a00720c */ /* 0x000fe20003f05270 */
[----:B------:R2:W-:Y:S01]  /*64c0*/  MUFU.TANH R45, R9 ;  /* 0x00000009002d7308 */ /* 0x0005e20000002400 */
[----:B------:R-:W-:Y:S01]  /*64d0*/  ISETP.LT.OR P5, PT, R7, R228, P5 ;  /* 0x000000e40700720c */ /* 0x000fe20002fa1670 */
[----:B------:R-:W-:Y:S01]  /*64e0*/  FMUL.FTZ R10, R60, UR32 ;  /* 0x000000203c0a7c20 */ /* 0x000fe20008410000 */
[----:B------:R-:W-:-:S02]  /*64f0*/  FSEL R89, R181, -INF , !P2 ;  /* 0xff800000b5597808 */ /* 0x000fc40005000000 */
[----:B------:R-:W-:Y:S02]  /*6500*/  ISETP.GE.AND P2, PT, R7, R231, PT ;  /* 0x000000e70700720c */ /* 0x000fe40003f46270 */
[----:B------:R-:W-:Y:S01]  /*6510*/  FSEL R100, R177, -INF , !P1 ;  /* 0xff800000b1647808 */ /* 0x000fe20004800000 */
[----:B------:R-:W4:Y:S01]  /*6520*/  MUFU.TANH R19, R10 ;  /* 0x0000000a00137308 */ /* 0x000f220000002400 */
[----:B------:R-:W-:Y:S01]  /*6530*/  ISETP.GE.AND P1, PT, R7, R230, PT ;  /* 0x000000e60700720c */ /* 0x000fe20003f26270 */
[----:B-1----:R-:W-:Y:S01]  /*6540*/  FMUL.FTZ R12, R42, UR32 ;  /* 0x000000202a0c7c20 */ /* 0x002fe20008410000 */
[----:B------:R-:W-:Y:S02]  /*6550*/  P2R R8, PR, RZ, 0x20 ;  /* 0x00000020ff087803 */ /* 0x000fe40000000000 */
[----:B------:R-:W-:Y:S02]  /*6560*/  FSEL R50, R191, -INF , !P0 ;  /* 0xff800000bf327808 */ /* 0x000fe40004000000 */
[C---:B------:R-:W-:Y:S01]  /*6570*/  ISETP.GE.AND P0, PT, R7.reuse, R229, PT ;  /* 0x000000e50700720c */ /* 0x040fe20003f06270 */
[----:B------:R1:W-:Y:S01]  /*6580*/  MUFU.TANH R16, R12 ;  /* 0x0000000c00107308 */ /* 0x0003e20000002400 */
[----:B------:R-:W-:-:S02]  /*6590*/  ISETP.LT.OR P5, PT, R7, R227, P2 ;  /* 0x000000e30700720c */ /* 0x000fc400017a1670 */
[C---:B------:R-:W-:Y:S02]  /*65a0*/  ISETP.LT.OR P2, PT, R7.reuse, R226, P1 ;  /* 0x000000e20700720c */ /* 0x040fe40000f41670 */
[----:B------:R-:W-:Y:S01]  /*65b0*/  ISETP.NE.AND P1, PT, R8, RZ, PT ;  /* 0x000000ff0800720c */ /* 0x000fe20003f25270 */
[C---:B------:R-:W-:Y:S01]  /*65c0*/  VIADD R8, R6.reuse, 0x19 ;  /* 0x0000001906087836 */ /* 0x040fe20000000000 */
[----:B------:R-:W-:Y:S01]  /*65d0*/  ISETP.LT.OR P0, PT, R7, R225, P0 ;  /* 0x000000e10700720c */ /* 0x000fe20000701670 */
[----:B------:R-:W-:Y:S01]  /*65e0*/  VIADD R7, R6, 0x20 ;  /* 0x0000002006077836 */ /* 0x000fe20000000000 */
[----:B------:R-:W-:Y:S02]  /*65f0*/  P2R R11, PR, RZ, 0x4 ;  /* 0x00000004ff0b7803 */ /* 0x000fe40000000000 */
[----:B--2---:R-:W-:Y:S02]  /*6600*/  P2R R9, PR, RZ, 0x1 ;  /* 0x00000001ff097803 */ /* 0x004fe40000000000 */
[----:B------:R-:W-:-:S02]  /*6610*/  ISETP.GE.AND P0, PT, R8, R232, PT ;  /* 0x000000e80800720c */ /* 0x000fc40003f06270 */
[C---:B------:R-:W-:Y:S02]  /*6620*/  ISETP.GE.AND P2, PT, R8.reuse, R231, PT ;  /* 0x000000e70800720c */ /* 0x040fe40003f46270 */
[C---:B------:R-:W-:Y:S01]  /*6630*/  ISETP.LT.OR P0, PT, R8.reuse, R228, P0 ;  /* 0x000000e40800720c */ /* 0x040fe20000701670 */
[----:B-1----:R-:W-:Y:S01]  /*6640*/  FMUL.FTZ R12, R137, UR32 ;  /* 0x00000020890c7c20 */ /* 0x002fe20008410000 */
[----:B------:R-:W-:Y:S02]  /*6650*/  FSEL R49, R179, -INF , !P1 ;  /* 0xff800000b3317808 */ /* 0x000fe40004800000 */
[----:B------:R-:W-:Y:S01]  /*6660*/  P2R R10, PR, RZ, 0x1 ;  /* 0x00000001ff0a7803 */ /* 0x000fe20000000000 */
[----:B------:R1:W-:Y:S01]  /*6670*/  MUFU.TANH R36, R12 ;  /* 0x0000000c00247308 */ /* 0x0003e20000002400 */
[C---:B------:R-:W-:Y:S02]  /*6680*/  ISETP.GE.AND P0, PT, R8.reuse, R229, PT ;  /* 0x000000e50800720c */ /* 0x040fe40003f06270 */
[----:B------:R-:W-:-:S02]  /*6690*/  ISETP.GE.AND P1, PT, R8, R230, PT ;  /* 0x000000e60800720c */ /* 0x000fc40003f26270 */
[----:B------:R-:W-:Y:S02]  /*66a0*/  FSEL R99, R180, -INF , !P3 ;  /* 0xff800000b4637808 */ /* 0x000fe40005800000 */
[----:B------:R-:W-:Y:S02]  /*66b0*/  FSEL R79, R189, -INF , !P6 ;  /* 0xff800000bd4f7808 */ /* 0x000fe40007000000 */
[----:B------:R-:W-:Y:S02]  /*66c0*/  ISETP.LT.OR P3, PT, R8, R225, P0 ;  /* 0x000000e10800720c */ /* 0x000fe40000761670 */
[----:B------:R-:W-:Y:S02]  /*66d0*/  FSEL R88, R182, -INF , !P4 ;  /* 0xff800000b6587808 */ /* 0x000fe40006000000 */
[----:B------:R-:W-:Y:S02]  /*66e0*/  ISETP.LT.OR P6, PT, R8, R227, P2 ;  /* 0x000000e30800720c */ /* 0x000fe400017c1670 */
[----:B------:R-:W-:-:S02]  /*66f0*/  ISETP.GE.AND P0, PT, R7, R232, PT ;  /* 0x000000e80700720c */ /* 0x000fc40003f06270 */
[----:B------:R-:W-:Y:S01]  /*6700*/  ISETP.NE.AND P2, PT, R11, RZ, PT ;  /* 0x000000ff0b00720c */ /* 0x000fe20003f45270 */
[----:B-1----:R-:W-:Y:S01]  /*6710*/  FMUL.FTZ R12, R138, UR32 ;  /* 0x000000208a0c7c20 */ /* 0x002fe20008410000 */
[----:B------:R-:W-:Y:S02]  /*6720*/  ISETP.LT.OR P4, PT, R8, R226, P1 ;  /* 0x000000e20800720c */ /* 0x000fe40000f81670 */
[----:B------:R-:W-:Y:S01]  /*6730*/  ISETP.NE.AND P1, PT, R9, RZ, PT ;  /* 0x000000ff0900720c */ /* 0x000fe20003f25270 */
[----:B------:R-:W-:Y:S01]  /*6740*/  FMUL.FTZ R9, R63, UR32 ;  /* 0x000000203f097c20 */ /* 0x000fe20008410000 */
[----:B------:R-:W-:Y:S01]  /*6750*/  FSEL R60, R175, -INF , !P5 ;  /* 0xff800000af3c7808 */ /* 0x000fe20006800000 */
[----:B------:R1:W-:Y:S01]  /*6760*/  MUFU.TANH R21, R12 ;  /* 0x0000000c00157308 */ /* 0x0003e20000002400 */
[----:B------:R-:W-:Y:S02]  /*6770*/  ISETP.LT.OR P0, PT, R7, R228, P0 ;  /* 0x000000e40700720c */ /* 0x000fe40000701670 */
[----:B------:R-:W-:Y:S01]  /*6780*/  ISETP.NE.AND P5, PT, R10, RZ, PT ;  /* 0x000000ff0a00720c */ /* 0x000fe20003fa5270 */
[----:B------:R-:W-:Y:S01]  /*6790*/  FMUL.FTZ R10, R40, UR32 ;  /* 0x00000020280a7c20 */ /* 0x000fe20008410000 */
[----:B------:R-:W-:-:S02]  /*67a0*/  FSEL R62, R173, -INF , !P2 ;  /* 0xff800000ad3e7808 */ /* 0x000fc40005000000 */
[C---:B------:R-:W-:Y:S01]  /*67b0*/  ISETP.GE.AND P2, PT, R7.reuse, R231, PT ;  /* 0x000000e70700720c */ /* 0x040fe20003f46270 */
[----:B------:R2:W-:Y:S01]  /*67c0*/  MUFU.TANH R31, R9 ;  /* 0x00000009001f7308 */ /* 0x0005e20000002400 */
[----:B------:R-:W-:Y:S02]  /*67d0*/  FSEL R101, R170, -INF , !P1 ;  /* 0xff800000aa657808 */ /* 0x000fe40004800000 */
[C---:B------:R-:W-:Y:S02]  /*67e0*/  ISETP.GE.AND P1, PT, R7.reuse, R230, PT ;  /* 0x000000e60700720c */ /* 0x040fe40003f26270 */
[----:B------:R-:W-:Y:S02]  /*67f0*/  P2R R8, PR, RZ, 0x1 ;  /* 0x00000001ff087803 */ /* 0x000fe40000000000 */
[----:B------:R-:W-:Y:S01]  /*6800*/  FSEL R48, R178, -INF , !P5 ;  /* 0xff800000b2307808 */ /* 0x000fe20006800000 */
[----:B------:R5:W4:Y:S01]  /*6810*/  MUFU.TANH R23, R10 ;  /* 0x0000000a00177308 */ /* 0x000b220000002400 */
[----:B------:R-:W-:Y:S01]  /*6820*/  ISETP.GE.AND P0, PT, R7, R229, PT ;  /* 0x000000e50700720c */ /* 0x000fe20003f06270 */
[----:B-1----:R-:W-:Y:S01]  /*6830*/  FMUL.FTZ R12, R81, UR32 ;  /* 0x00000020510c7c20 */ /* 0x002fe20008410000 */
[----:B------:R-:W-:-:S02]  /*6840*/  ISETP.LT.OR P5, PT, R7, R227, P2 ;  /* 0x000000e30700720c */ /* 0x000fc400017a1670 */
[C---:B------:R-:W-:Y:S02]  /*6850*/  ISETP.LT.OR P2, PT, R7.reuse, R226, P1 ;  /* 0x000000e20700720c */ /* 0x040fe40000f41670 */
[----:B------:R-:W-:Y:S01]  /*6860*/  ISETP.NE.AND P1, PT, R8, RZ, PT ;  /* 0x000000ff0800720c */ /* 0x000fe20003f25270 */
[C---:B------:R-:W-:Y:S01]  /*6870*/  VIADD R8, R6.reuse, 0x21 ;  /* 0x0000002106087836 */ /* 0x040fe20000000000 */
[----:B------:R-:W-:Y:S01]  /*6880*/  ISETP.LT.OR P0, PT, R7, R225, P0 ;  /* 0x000000e10700720c */ /* 0x000fe20000701670 */
[----:B------:R-:W-:Y:S01]  /*6890*/  VIADD R7, R6, 0x28 ;  /* 0x0000002806077836 */ /* 0x000fe20000000000 */
[----:B------:R-:W-:Y:S01]  /*68a0*/  P2R R11, PR, RZ, 0x4 ;  /* 0x00000004ff0b7803 */ /* 0x000fe20000000000 */
[----:B------:R1:W-:Y:S01]  /*68b0*/  MUFU.TANH R35, R12 ;  /* 0x0000000c00237308 */ /* 0x0003e20000002400 */
[----:B--2---:R-:W-:Y:S02]  /*68c0*/  P2R R9, PR, RZ, 0x1 ;  /* 0x00000001ff097803 */ /* 0x004fe40000000000 */
[----:B------:R-:W-:-:S02]  /*68d0*/  ISETP.GE.AND P0, PT, R8, R232, PT ;  /* 0x000000e80800720c */ /* 0x000fc40003f06270 */
[C---:B------:R-:W-:Y:S02]  /*68e0*/  ISETP.GE.AND P2, PT, R8.reuse, R231, PT ;  /* 0x000000e70800720c */ /* 0x040fe40003f46270 */
[----:B------:R-:W-:Y:S02]  /*68f0*/  ISETP.LT.OR P0, PT, R8, R228, P0 ;  /* 0x000000e40800720c */ /* 0x000fe40000701670 */
[----:B------:R-:W-:Y:S02]  /*6900*/  FSEL R142, R168, -INF , !P1 ;  /* 0xff800000a88e7808 */ /* 0x000fe40004800000 */
[----:B-----5:R-:W-:Y:S02]  /*6910*/  P2R R10, PR, RZ, 0x1 ;  /* 0x00000001ff0a7803 */ /* 0x020fe40000000000 */
[C---:B------:R-:W-:Y:S02]  /*6920*/  ISETP.GE.AND P0, PT, R8.reuse, R229, PT ;  /* 0x000000e50800720c */ /* 0x040fe40003f06270 */
[----:B------:R-:W-:-:S02]  /*6930*/  ISETP.GE.AND P1, PT, R8, R230, PT ;  /* 0x000000e60800720c */ /* 0x000fc40003f26270 */
[----:B------:R-:W-:Y:S01]  /*6940*/  FSEL R41, R172, -INF , !P3 ;  /* 0xff800000ac297808 */ /* 0x000fe20005800000 */
[----:B-1----:R-:W-:Y:S01]  /*6950*/  FMUL.FTZ R12, R82, UR32 ;  /* 0x00000020520c7c20 */ /* 0x002fe20008410000 */
[----:B------:R-:W-:Y:S02]  /*6960*/  FSEL R40, R176, -INF , !P6 ;  /* 0xff800000b0287808 */ /* 0x000fe40007000000 */
[----:B------:R-:W-:Y:S01]  /*6970*/  ISETP.LT.OR P3, PT, R8, R225, P0 ;  /* 0x000000e10800720c */ /* 0x000fe20000761670 */
[----:B------:R1:W-:Y:S01]  /*6980*/  MUFU.TANH R27, R12 ;  /* 0x0000000c001b7308 */ /* 0x0003e20000002400 */
[----:B------:R-:W-:Y:S02]  /*6990*/  FSEL R61, R174, -INF , !P4 ;  /* 0xff800000ae3d7808 */ /* 0x000fe40006000000 */
[----:B------:R-:W-:Y:S02]  /*69a0*/  ISETP.LT.OR P6, PT, R8, R227, P2 ;  /* 0x000000e30800720c */ /* 0x000fe400017c1670 */
[----:B------:R-:W-:-:S02]  /*69b0*/  ISETP.GE.AND P0, PT, R7, R232, PT ;  /* 0x000000e80700720c */ /* 0x000fc40003f06270 */
[----:B------:R-:W-:Y:S02]  /*69c0*/  ISETP.NE.AND P2, PT, R11, RZ, PT ;  /* 0x000000ff0b00720c */ /* 0x000fe40003f45270 */
[----:B------:R-:W-:Y:S02]  /*69d0*/  ISETP.LT.OR P4, PT, R8, R226, P1 ;  /* 0x000000e20800720c */ /* 0x000fe40000f81670 */
[----:B------:R-:W-:Y:S01]  /*69e0*/  ISETP.NE.AND P1, PT, R9, RZ, PT ;  /* 0x000000ff0900720c */ /* 0x000fe20003f25270 */
[----:B------:R-:W-:Y:S01]  /*69f0*/  FMUL.FTZ R9, R43, UR32 ;  /* 0x000000202b097c20 */ /* 0x000fe20008410000 */
[----:B------:R-:W-:Y:S02]  /*6a00*/  FSEL R144, R144, -INF , !P5 ;  /* 0xff80000090907808 */ /* 0x000fe40006800000 */
[----:B------:R-:W-:Y:S01]  /*6a10*/  ISETP.LT.OR P0, PT, R7, R228, P0 ;  /* 0x000000e40700720c */ /* 0x000fe20000701670 */
[----:B------:R2:W-:Y:S01]  /*6a20*/  MUFU.TANH R37, R9 ;  /* 0x0000000900257308 */ /* 0x0005e20000002400 */
[----:B------:R-:W-:Y:S01]  /*6a30*/  ISETP.NE.AND P5, PT, R10, RZ, PT ;  /* 0x000000ff0a00720c */ /* 0x000fe20003fa5270 */
[----:B------:R-:W-:Y:S01]  /*6a40*/  FMUL.FTZ R10, R136, UR32 ;  /* 0x00000020880a7c20 */ /* 0x000fe20008410000 */
[----:B------:R-:W-:Y:S01]  /*6a50*/  FSEL R143, R157, -INF , !P2 ;  /* 0xff8000009d8f7808 */ /* 0x000fe20005000000 */
[----:B-1----:R-:W-:Y:S01]  /*6a60*/  FMUL.FTZ R12, R133, UR32 ;  /* 0x00000020850c7c20 */ /* 0x002fe20008410000 */
[----:B------:R-:W-:-:S02]  /*6a70*/  ISETP.GE.AND P2, PT, R7, R231, PT ;  /* 0x000000e70700720c */ /* 0x000fc40003f46270 */
[----:B------:R-:W-:Y:S01]  /*6a80*/  FSEL R146, R146, -INF , !P1 ;  /* 0xff80000092927808 */ /* 0x000fe20004800000 */
[----:B------:R-:W1:Y:S01]  /*6a90*/  MUFU.TANH R22, R10 ;  /* 0x0000000a00167308 */ /* 0x000e620000002400 */
[----:B------:R-:W-:Y:S02]  /*6aa0*/  ISETP.GE.AND P1, PT, R7, R230, PT ;  /* 0x000000e60700720c */ /* 0x000fe40003f26270 */
        /* <DEDUP_REMOVED lines=14> */
[----:B------:R-:W-:Y:S01]  /*6b90*/  ISETP.LT.OR P0, PT, R8, R228, P0 ;  /* 0x000000e40800720c */ /* 0x000fe20000701670 */
[----:B-----5:R-:W-:Y:S01]  /*6ba0*/  FMUL.FTZ R12, R134, UR32 ;  /* 0x00000020860c7c20 */ /* 0x020fe20008410000 */
        /* <DEDUP_REMOVED lines=12> */
[----:B--2---:R-:W-:Y:S01]  /*6c70*/  FMUL.FTZ R12, R73, UR32 ;  /* 0x00000020490c7c20 */ /* 0x004fe20008410000 */
        /* <DEDUP_REMOVED lines=8> */
[----:B------:R-:W-:-:S02]  /*6d00*/  FSEL R124, R113, -INF , !P2 ;  /* 0xff800000717c7808 */ /* 0x000fc40005000000 */
[C---:B------:R-:W-:Y:S02]  /*6d10*/  ISETP.GE.AND P2, PT, R7.reuse, R231, PT ;  /* 0x000000e70700720c */ /* 0x040fe40003f46270 */
[----:B------:R-:W-:Y:S01]  /*6d20*/  FSEL R136, R112, -INF , !P1 ;  /* 0xff80000070887808 */ /* 0x000fe20004800000 */
[----:B------:R5:W1:Y:S01]  /*6d30*/  MUFU.TANH R33, R10 ;  /* 0x0000000a00217308 */ /* 0x000a620000002400 */
[----:B------:R-:W-:Y:S02]  /*6d40*/  ISETP.GE.AND P1, PT, R7, R230, PT ;  /* 0x000000e60700720c */ /* 0x000fe40003f26270 */
[----:B------:R-:W-:Y:S02]  /*6d50*/  P2R R8, PR, RZ, 0x1 ;  /* 0x00000001ff087803 */ /* 0x000fe40000000000 */
[----:B------:R-:W-:Y:S02]  /*6d60*/  FSEL R113, R155, -INF , !P5 ;  /* 0xff8000009b717808 */ /* 0x000fe40006800000 */
[----:B------:R-:W-:-:S02]  /*6d70*/  ISETP.GE.AND P0, PT, R7, R229, PT ;  /* 0x000000e50700720c */ /* 0x000fc40003f06270 */
[C---:B------:R-:W-:Y:S02]  /*6d80*/  ISETP.LT.OR P5, PT, R7.reuse, R227, P2 ;  /* 0x000000e30700720c */ /* 0x040fe400017a1670 */
[C---:B------:R-:W-:Y:S02]  /*6d90*/  ISETP.LT.OR P2, PT, R7.reuse, R226, P1 ;  /* 0x000000e20700720c */ /* 0x040fe40000f41670 */
[----:B------:R-:W-:Y:S01]  /*6da0*/  ISETP.NE.AND P1, PT, R8, RZ, PT ;  /* 0x000000ff0800720c */ /* 0x000fe20003f25270 */
[C---:B------:R-:W-:Y:S01]  /*6db0*/  VIADD R8, R6.reuse, 0x31 ;  /* 0x0000003106087836 */ /* 0x040fe20000000000 */
[----:B------:R-:W-:Y:S01]  /*6dc0*/  ISETP.LT.OR P0, PT, R7, R225, P0 ;  /* 0x000000e10700720c */ /* 0x000fe20000701670 */
[----:B------:R-:W-:Y:S01]  /*6dd0*/  VIADD R7, R6, 0x38 ;  /* 0x0000003806077836 */ /* 0x000fe20000000000 */
[----:B------:R-:W-:Y:S02]  /*6de0*/  P2R R11, PR, RZ, 0x4 ;  /* 0x00000004ff0b7803 */ /* 0x000fe40000000000 */
[----:B--2---:R-:W-:-:S02]  /*6df0*/  P2R R9, PR, RZ, 0x1 ;  /* 0x00000001ff097803 */ /* 0x004fc40000000000 */
[C---:B------:R-:W-:Y:S02]  /*6e00*/  ISETP.GE.AND P0, PT, R8.reuse, R232, PT ;  /* 0x000000e80800720c */ /* 0x040fe40003f06270 */
[C---:B------:R-:W-:Y:S02]  /*6e10*/  ISETP.GE.AND P2, PT, R8.reuse, R231, PT ;  /* 0x000000e70800720c */ /* 0x040fe40003f46270 */
[C---:B------:R-:W-:Y:S02]  /*6e20*/  ISETP.LT.OR P0, PT, R8.reuse, R228, P0 ;  /* 0x000000e40800720c */ /* 0x040fe40000701670 */
[----:B------:R-:W-:Y:S02]  /*6e30*/  FSEL R171, R171, -INF , !P1 ;  /* 0xff800000abab7808 */ /* 0x000fe40004800000 */
[----:B-----5:R-:W-:Y:S02]  /*6e40*/  P2R R10, PR, RZ, 0x1 ;  /* 0x00000001ff0a7803 */ /* 0x020fe40000000000 */
[----:B------:R-:W-:-:S02]  /*6e50*/  ISETP.GE.AND P0, PT, R8, R229, PT ;  /* 0x000000e50800720c */ /* 0x000fc40003f06270 */
[----:B------:R-:W-:Y:S02]  /*6e60*/  ISETP.GE.AND P1, PT, R8, R230, PT ;  /* 0x000000e60800720c */ /* 0x000fe40003f26270 */
[----:B------:R-:W-:Y:S02]  /*6e70*/  FSEL R126, R126, -INF , !P3 ;  /* 0xff8000007e7e7808 */ /* 0x000fe40005800000 */
[----:B------:R-:W-:Y:S02]  /*6e80*/  FSEL R112, R152, -INF , !P6 ;  /* 0xff80000098707808 */ /* 0x000fe40007000000 */
[----:B------:R-:W-:Y:S02]  /*6e90*/  ISETP.LT.OR P3, PT, R8, R225, P0 ;  /* 0x000000e10800720c */ /* 0x000fe40000761670 */
[----:B------:R-:W-:Y:S02]  /*6ea0*/  FSEL R114, R114, -INF , !P4 ;  /* 0xff80000072727808 */ /* 0x000fe40006000000 */
[----:B------:R-:W-:-:S02]  /*6eb0*/  ISETP.LT.OR P6, PT, R8, R227, P2 ;  /* 0x000000e30800720c */ /* 0x000fc400017c1670 */
[----:B------:R-:W-:Y:S02]  /*6ec0*/  ISETP.GE.AND P0, PT, R7, R232, PT ;  /* 0x000000e80700720c */ /* 0x000fe40003f06270 */
        /* <DEDUP_REMOVED lines=10> */
[----:B------:R-:W-:Y:S02]  /*6f70*/  ISETP.GE.AND P2, PT, R7, R231, PT ;  /* 0x000000e70700720c */ /* 0x000fe40003f46270 */
        /* <DEDUP_REMOVED lines=16> */
[----:B------:R-:W-:Y:S02]  /*7080*/  ISETP.LT.OR P0, PT, R8, R228, P0 ;  /* 0x000000e40800720c */ /* 0x000fe40000701670 */
[----:B------:R-:W-:Y:S02]  /*7090*/  FSEL R139, R106, -INF , !P1 ;  /* 0xff8000006a8b7808 */ /* 0x000fe40004800000 */
[----:B-----5:R-:W-:Y:S02]  /*70a0*/  P2R R10, PR, RZ, 0x1 ;  /* 0x00000001ff0a7803 */ /* 0x020fe40000000000 */
[----:B------:R-:W-:-:S02]  /*70b0*/  ISETP.GE.AND P0, PT, R8, R229, PT ;  /* 0x000000e50800720c */ /* 0x000fc40003f06270 */
[C---:B------:R-:W-:Y:S02]  /*70c0*/  ISETP.GE.AND P1, PT, R8.reuse, R230, PT ;  /* 0x000000e60800720c */ /* 0x040fe40003f26270 */
[----:B------:R-:W-:Y:S02]  /*70d0*/  FSEL R156, R107, -INF , !P3 ;  /* 0xff8000006b9c7808 */ /* 0x000fe40005800000 */
[----:B------:R-:W-:Y:S02]  /*70e0*/  FSEL R150, R149, -INF , !P6 ;  /* 0xff80000095967808 */ /* 0x000fe40007000000 */
[C---:B------:R-:W-:Y:S02]  /*70f0*/  ISETP.LT.OR P3, PT, R8.reuse, R225, P0 ;  /* 0x000000e10800720c */ /* 0x040fe40000761670 */
        /* <DEDUP_REMOVED lines=8> */
[----:B------:R-:W-:-:S02]  /*7180*/  ISETP.LT.OR P0, PT, R7, R228, P0 ;  /* 0x000000e40700720c */ /* 0x000fc40000701670 */
[----:B------:R-:W-:Y:S01]  /*7190*/  ISETP.NE.AND P5, PT, R10, RZ, PT ;  /* 0x000000ff0a00720c */ /* 0x000fe20003fa5270 */
[----:B------:R-:W-:Y:S01]  /*71a0*/  FMUL.FTZ R10, R72, UR32 ;  /* 0x00000020480a7c20 */ /* 0x000fe20008410000 */
[----:B------:R-:W-:Y:S02]  /*71b0*/  FSEL R138, R25, -INF , !P2 ;  /* 0xff800000198a7808 */ /* 0x000fe40005000000 */
[C---:B------:R-:W-:Y:S01]  /*71c0*/  ISETP.GE.AND P2, PT, R7.reuse, R231, PT ;  /* 0x000000e70700720c */ /* 0x040fe20003f46270 */
[----:B------:R2:W-:Y:S01]  /*71d0*/  MUFU.TANH R25, R9 ;  /* 0x0000000900197308 */ /* 0x0005e20000002400 */
[----:B------:R-:W-:Y:S02]  /*71e0*/  FSEL R149, R24, -INF , !P1 ;  /* 0xff80000018957808 */ /* 0x000fe40004800000 */
[----:B------:R-:W-:Y:S02]  /*71f0*/  ISETP.GE.AND P1, PT, R7, R230, PT ;  /* 0x000000e60700720c */ /* 0x000fe40003f26270 */
[----:B------:R-:W-:-:S02]  /*7200*/  P2R R8, PR, RZ, 0x1 ;  /* 0x00000001ff087803 */ /* 0x000fc40000000000 */
[----:B------:R-:W-:Y:S01]  /*7210*/  FSEL R133, R105, -INF , !P5 ;  /* 0xff80000069857808 */ /* 0x000fe20006800000 */
[----:B------:R5:W1:Y:S01]  /*7220*/  MUFU.TANH R24, R10 ;  /* 0x0000000a00187308 */ /* 0x000a620000002400 */
        /* <DEDUP_REMOVED lines=8> */
[----:B--2---:R-:W-:Y:S02]  /*72b0*/  P2R R9, PR, RZ, 0x1 ;  /* 0x00000001ff097803 */ /* 0x004fe40000000000 */
[C---:B------:R-:W-:Y:S02]  /*72c0*/  ISETP.GE.AND P0, PT, R8.reuse, R232, PT ;  /* 0x000000e80800720c */ /* 0x040fe40003f06270 */
[C---:B------:R-:W-:Y:S02]  /*72d0*/  ISETP.GE.AND P2, PT, R8.reuse, R231, PT ;  /* 0x000000e70800720c */ /* 0x040fe40003f46270 */
[----:B------:R-:W-:Y:S02]  /*72e0*/  ISETP.LT.OR P0, PT, R8, R228, P0 ;  /* 0x000000e40800720c */ /* 0x000fe40000701670 */
[----:B------:R-:W-:Y:S02]  /*72f0*/  FSEL R204, R52, -INF , !P1 ;  /* 0xff80000034cc7808 */ /* 0x000fe40004800000 */
[----:B-----5:R-:W-:-:S02]  /*7300*/  P2R R10, PR, RZ, 0x1 ;  /* 0x00000001ff0a7803 */ /* 0x020fc40000000000 */
[C---:B------:R-:W-:Y:S02]  /*7310*/  ISETP.GE.AND P0, PT, R8.reuse, R229, PT ;  /* 0x000000e50800720c */ /* 0x040fe40003f06270 */
[----:B------:R-:W-:Y:S02]  /*7320*/  ISETP.GE.AND P1, PT, R8, R230, PT ;  /* 0x000000e60800720c */ /* 0x000fe40003f26270 */
[----:B------:R-:W-:Y:S02]  /*7330*/  FSEL R135, R30, -INF , !P3 ;  /* 0xff8000001e877808 */ /* 0x000fe40005800000 */
[----:B------:R-:W-:Y:S01]  /*7340*/  FSEL R132, R103, -INF , !P6 ;  /* 0xff80000067847808 */ /* 0x000fe20007000000 */
[----:B------:R2:W-:Y:S01]  /*7350*/  MUFU.TANH R30, R12 ;  /* 0x0000000c001e7308 */ /* 0x0005e20000002400 */
[----:B------:R-:W-:Y:S02]  /*7360*/  ISETP.LT.OR P3, PT, R8, R225, P0 ;  /* 0x000000e10800720c */ /* 0x000fe40000761670 */
[----:B------:R-:W-:-:S02]  /*7370*/  FSEL R134, R102, -INF , !P4 ;  /* 0xff80000066867808 */ /* 0x000fc40006000000 */
[C---:B------:R-:W-:Y:S02]  /*7380*/  ISETP.LT.OR P6, PT, R8.reuse, R227, P2 ;  /* 0x000000e30800720c */ /* 0x040fe400017c1670 */
[----:B------:R-:W-:Y:S02]  /*7390*/  ISETP.GE.AND P0, PT, R7, R232, PT ;  /* 0x000000e80700720c */ /* 0x000fe40003f06270 */
[----:B------:R-:W-:Y:S02]  /*73a0*/  ISETP.NE.AND P2, PT, R11, RZ, PT ;  /* 0x000000ff0b00720c */ /* 0x000fe40003f45270 */
[----:B------:R-:W-:Y:S02]  /*73b0*/  ISETP.LT.OR P4, PT, R8, R226, P1 ;  /* 0x000000e20800720c */ /* 0x000fe40000f81670 */
[----:B------:R-:W-:Y:S01]  /*73c0*/  ISETP.NE.AND P1, PT, R9, RZ, PT ;  /* 0x000000ff0900720c */ /* 0x000fe20003f25270 */
[----:B------:R-:W-:Y:S01]  /*73d0*/  FMUL.FTZ R9, R75, UR32 ;  /* 0x000000204b097c20 */ /* 0x000fe20008410000 */
[----:B---3--:R-:W-:-:S02]  /*73e0*/  FSEL R206, R15, -INF , !P5 ;  /* 0xff8000000fce7808 */ /* 0x008fc40006800000 */
[----:B------:R-:W-:Y:S01]  /*73f0*/  ISETP.LT.OR P0, PT, R7, R228, P0 ;  /* 0x000000e40700720c */ /* 0x000fe20000701670 */
[----:B--2---:R-:W-:Y:S01]  /*7400*/  FMUL.FTZ R12, R74, UR32 ;  /* 0x000000204a0c7c20 */ /* 0x004fe20008410000 */
[----:B------:R-:W-:Y:S01]  /*7410*/  ISETP.NE.AND P5, PT, R10, RZ, PT ;  /* 0x000000ff0a00720c */ /* 0x000fe20003fa5270 */
[----:B------:R-:W-:Y:S01]  /*7420*/  FMUL.FTZ R10, R128, UR32 ;  /* 0x00000020800a7c20 */ /* 0x000fe20008410000 */
[----:B------:R-:W-:Y:S01]  /*7430*/  FSEL R203, R29, -INF , !P2 ;  /* 0xff8000001dcb7808 */ /* 0x000fe20005000000 */
[----:B------:R2:W3:Y:S01]  /*7440*/  MUFU.TANH R15, R12 ;  /* 0x0000000c000f7308 */ /* 0x0004e20000002400 */
[C---:B------:R-:W-:Y:S02]  /*7450*/  ISETP.GE.AND P2, PT, R7.reuse, R231, PT ;  /* 0x000000e70700720c */ /* 0x040fe40003f46270 */
[----:B------:R-:W-:Y:S02]  /*7460*/  FSEL R210, R14, -INF , !P1 ;  /* 0xff8000000ed27808 */ /* 0x000fe40004800000 */
[----:B------:R-:W-:-:S02]  /*7470*/  ISETP.GE.AND P1, PT, R7, R230, PT ;  /* 0x000000e60700720c */ /* 0x000fc40003f26270 */
[----:B------:R-:W-:Y:S01]  /*7480*/  P2R R8, PR, RZ, 0x1 ;  /* 0x00000001ff087803 */ /* 0x000fe20000000000 */
[----:B------:R5:W-:Y:S01]  /*7490*/  MUFU.TANH R29, R9 ;  /* 0x00000009001d7308 */ /* 0x000be20000002400 */
[----:B------:R-:W-:Y:S02]  /*74a0*/  FSEL R196, R76, -INF , !P5 ;  /* 0xff8000004cc47808 */ /* 0x000fe40006800000 */
[C---:B------:R-:W-:Y:S02]  /*74b0*/  ISETP.GE.AND P0, PT, R7.reuse, R229, PT ;  /* 0x000000e50700720c */ /* 0x040fe40003f06270 */
[C---:B------:R-:W-:Y:S02]  /*74c0*/  ISETP.LT.OR P5, PT, R7.reuse, R227, P2 ;  /* 0x000000e30700720c */ /* 0x040fe400017a1670 */
[C---:B------:R-:W-:Y:S01]  /*74d0*/  ISETP.LT.OR P2, PT, R7.reuse, R226, P1 ;  /* 0x000000e20700720c */ /* 0x040fe20000f41670 */
[----:B------:R1:W3:Y:S01]  /*74e0*/  MUFU.TANH R14, R10 ;  /* 0x0000000a000e7308 */ /* 0x0002e20000002400 */
[----:B------:R-:W-:Y:S01]  /*74f0*/  ISETP.NE.AND P1, PT, R8, RZ, PT ;  /* 0x000000ff0800720c */ /* 0x000fe20003f25270 */
[C---:B------:R-:W-:Y:S01]  /*7500*/  VIADD R8, R6.reuse, 0x49 ;  /* 0x0000004906087836 */ /* 0x040fe20000000000 */
[----:B------:R-:W-:Y:S01]  /*7510*/  ISETP.LT.OR P0, PT, R7, R225, P0 ;  /* 0x000000e10700720c */ /* 0x000fe20000701670 */
[----:B------:R-:W-:Y:S01]  /*7520*/  VIADD R7, R6, 0x50 ;  /* 0x0000005006077836 */ /* 0x000fe20000000000 */
[----:B------:R-:W-:Y:S01]  /*7530*/  P2R R11, PR, RZ, 0x4 ;  /* 0x00000004ff0b7803 */ /* 0x000fe20000000000 */
[----:B--2---:R-:W-:Y:S01]  /*7540*/  FMUL.FTZ R12, R129, UR32 ;  /* 0x00000020810c7c20 */ /* 0x004fe20008410000 */
[----:B------:R-:W-:-:S02]  /*7550*/  ISETP.GE.AND P2, PT, R8, R231, PT ;  /* 0x000000e70800720c */ /* 0x000fc40003f46270 */
[----:B-----5:R-:W-:Y:S02]  /*7560*/  P2R R9, PR, RZ, 0x1 ;  /* 0x00000001ff097803 */ /* 0x020fe40000000000 */
[----:B------:R-:W-:Y:S02]  /*7570*/  ISETP.GE.AND P0, PT, R8, R232, PT ;  /* 0x000000e80800720c */ /* 0x000fe40003f06270 */
[----:B----4-:R-:W-:Y:S02]  /*7580*/  FSEL R190, R44, -INF , !P1 ;  /* 0xff8000002cbe7808 */ /* 0x010fe40004800000 */
[C---:B------:R-:W-:Y:S02]  /*7590*/  ISETP.LT.OR P0, PT, R8.reuse, R228, P0 ;  /* 0x000000e40800720c */ /* 0x040fe40000701670 */
[----:B------:R-:W-:Y:S02]  /*75a0*/  ISETP.GE.AND P1, PT, R8, R230, PT ;  /* 0x000000e60800720c */ /* 0x000fe40003f26270 */
[----:B-1----:R-:W-:-:S02]  /*75b0*/  P2R R10, PR, RZ, 0x1 ;  /* 0x00000001ff0a7803 */ /* 0x002fc40000000000 */
[----:B------:R-:W-:Y:S02]  /*75c0*/  ISETP.GE.AND P0, PT, R8, R229, PT ;  /* 0x000000e50800720c */ /* 0x000fe40003f06270 */
[----:B------:R-:W-:Y:S02]  /*75d0*/  FSEL R209, R28, -INF , !P3 ;  /* 0xff8000001cd17808 */ /* 0x000fe40005800000 */
[----:B------:R-:W-:Y:S01]  /*75e0*/  FSEL R194, R78, -INF , !P6 ;  /* 0xff8000004ec27808 */ /* 0x000fe20007000000 */
[----:B------:R1:W-:Y:S01]  /*75f0*/  MUFU.TANH R28, R12 ;  /* 0x0000000c001c7308 */ /* 0x0003e20000002400 */
        /* <DEDUP_REMOVED lines=10> */
[----:B-1----:R-:W-:Y:S01]  /*76a0*/  FMUL.FTZ R12, R130, UR32 ;  /* 0x00000020820c7c20 */ /* 0x002fe20008410000 */
[----:B------:R-:W-:Y:S01]  /*76b0*/  ISETP.NE.AND P5, PT, R10, RZ, PT ;  /* 0x000000ff0a00720c */ /* 0x000fe20003fa5270 */
[----:B------:R-:W-:Y:S01]  /*76c0*/  FMUL.FTZ R10, R116, UR32 ;  /* 0x00000020740a7c20 */ /* 0x000fe20008410000 */
[----:B------:R-:W-:Y:S01]  /*76d0*/  FSEL R197, R19, -INF , !P2 ;  /* 0xff80000013c57808 */ /* 0x000fe20005000000 */
[----:B------:R1:W2:Y:S01]  /*76e0*/  MUFU.TANH R13, R12 ;  /* 0x0000000c000d7308 */ /* 0x0002a20000002400 */
[----:B------:R-:W-:-:S02]  /*76f0*/  ISETP.GE.AND P2, PT, R7, R231, PT ;  /* 0x000000e70700720c */ /* 0x000fc40003f46270 */
[----:B------:R-:W-:Y:S02]  /*7700*/  FSEL R208, R17, -INF , !P1 ;  /* 0xff80000011d07808 */ /* 0x000fe40004800000 */
[C---:B------:R-:W-:Y:S02]  /*7710*/  ISETP.GE.AND P1, PT, R7.reuse, R230, PT ;  /* 0x000000e60700720c */ /* 0x040fe40003f26270 */
[----:B------:R-:W-:Y:S01]  /*7720*/  P2R R8, PR, RZ, 0x1 ;  /* 0x00000001ff087803 */ /* 0x000fe20000000000 */
[----:B------:R4:W-:Y:S01]  /*7730*/  MUFU.TANH R19, R9 ;  /* 0x0000000900137308 */ /* 0x0009e20000002400 */
[----:B------:R-:W-:Y:S02]  /*7740*/  FSEL R186, R46, -INF , !P5 ;  /* 0xff8000002eba7808 */ /* 0x000fe40006800000 */
[C---:B------:R-:W-:Y:S02]  /*7750*/  ISETP.GE.AND P0, PT, R7.reuse, R229, PT ;  /* 0x000000e50700720c */ /* 0x040fe40003f06270 */
[----:B------:R-:W-:-:S02]  /*7760*/  ISETP.LT.OR P5, PT, R7, R227, P2 ;  /* 0x000000e30700720c */ /* 0x000fc400017a1670 */
[C---:B------:R-:W-:Y:S01]  /*7770*/  ISETP.LT.OR P2, PT, R7.reuse, R226, P1 ;  /* 0x000000e20700720c */ /* 0x040fe20000f41670 */
[----:B------:R5:W-:Y:S01]  /*7780*/  MUFU.TANH R17, R10 ;  /* 0x0000000a00117308 */ /* 0x000be20000002400 */
[----:B------:R-:W-:Y:S01]  /*7790*/  ISETP.NE.AND P1, PT, R8, RZ, PT ;  /* 0x000000ff0800720c */ /* 0x000fe20003f25270 */
[C---:B------:R-:W-:Y:S01]  /*77a0*/  VIADD R8, R6.reuse, 0x51 ;  /* 0x0000005106087836 */ /* 0x040fe20000000000 */
[----:B------:R-:W-:Y:S01]  /*77b0*/  ISETP.LT.OR P0, PT, R7, R225, P0 ;  /* 0x000000e10700720c */ /* 0x000fe20000701670 */
[----:B------:R-:W-:Y:S01]  /*77c0*/  VIADD R7, R6, 0x58 ;  /* 0x0000005806077836 */ /* 0x000fe20000000000 */
[----:B------:R-:W-:Y:S01]  /*77d0*/  P2R R11, PR, RZ, 0x4 ;  /* 0x00000004ff0b7803 */ /* 0x000fe20000000000 */
[----:B-1----:R-:W-:Y:S01]  /*77e0*/  FMUL.FTZ R12, R117, UR32 ;  /* 0x00000020750c7c20 */ /* 0x002fe20008410000 */
[----:B------:R-:W-:Y:S02]  /*77f0*/  ISETP.GE.AND P2, PT, R8, R231, PT ;  /* 0x000000e70800720c */ /* 0x000fe40003f46270 */
[----:B----4-:R-:W-:-:S02]  /*7800*/  P2R R9, PR, RZ, 0x1 ;  /* 0x00000001ff097803 */ /* 0x010fc40000000000 */
[C---:B------:R-:W-:Y:S02]  /*7810*/  ISETP.GE.AND P0, PT, R8.reuse, R232, PT ;  /* 0x000000e80800720c */ /* 0x040fe40003f06270 */
[----:B------:R-:W-:Y:S02]  /*7820*/  FSEL R184, R23, -INF , !P1 ;  /* 0xff80000017b87808 */ /* 0x000fe40004800000 */
[C---:B------:R-:W-:Y:S02]  /*7830*/  ISETP.LT.OR P0, PT, R8.reuse, R228, P0 ;  /* 0x000000e40800720c */ /* 0x040fe40000701670 */
[C---:B------:R-:W-:Y:S02]  /*7840*/  ISETP.GE.AND P1, PT, R8.reuse, R230, PT ;  /* 0x000000e60800720c */ /* 0x040fe40003f26270 */
[----:B-----5:R-:W-:Y:S02]  /*7850*/  P2R R10, PR, RZ, 0x1 ;  /* 0x00000001ff0a7803 */ /* 0x020fe40000000000 */
[----:B------:R-:W-:-:S02]  /*7860*/  ISETP.GE.AND P0, PT, R8, R229, PT ;  /* 0x000000e50800720c */ /* 0x000fc40003f06270 */
[----:B------:R-:W-:Y:S02]  /*7870*/  FSEL R207, R31, -INF , !P3 ;  /* 0xff8000001fcf7808 */ /* 0x000fe40005800000 */
[----:B------:R-:W-:Y:S01]  /*7880*/  FSEL R185, R45, -INF , !P6 ;  /* 0xff8000002db97808 */ /* 0x000fe20007000000 */
[----:B------:R1:W-:Y:S01]  /*7890*/  MUFU.TANH R31, R12 ;  /* 0x0000000c001f7308 */ /* 0x0003e20000002400 */
[C---:B------:R-:W-:Y:S02]  /*78a0*/  ISETP.LT.OR P3, PT, R8.reuse, R225, P0 ;  /* 0x000000e10800720c */ /* 0x040fe40000761670 */
        /* <DEDUP_REMOVED lines=8> */
[C---:B------:R-:W-:Y:S01]  /*7930*/  ISETP.LT.OR P0, PT, R7.reuse, R228, P0 ;  /* 0x000000e40700720c */ /* 0x040fe20000701670 */
[----:B------:R4:W-:Y:S01]  /*7940*/  MUFU.TANH R23, R9 ;  /* 0x0000000900177308 */ /* 0x0009e20000002400 */
[----:B------:R-:W-:Y:S01]  /*7950*/  ISETP.NE.AND P5, PT, R10, RZ, PT ;  /* 0x000000ff0a00720c */ /* 0x000fe20003fa5270 */
[----:B------:R-:W-:Y:S01]  /*7960*/  FMUL.FTZ R10, R68, UR32 ;  /* 0x00000020440a7c20 */ /* 0x000fe20008410000 */
[----:B------:R-:W-:Y:S01]  /*7970*/  FSEL R193, R22, -INF , !P2 ;  /* 0xff80000016c17808 */ /* 0x000fe20005000000 */
[----:B-1----:R-:W-:Y:S01]  /*7980*/  FMUL.FTZ R12, R118, UR32 ;  /* 0x00000020760c7c20 */ /* 0x002fe20008410000 */
[----:B------:R-:W-:-:S02]  /*7990*/  ISETP.GE.AND P2, PT, R7, R231, PT ;  /* 0x000000e70700720c */ /* 0x000fc40003f46270 */
[----:B------:R-:W-:Y:S01]  /*79a0*/  FSEL R205, R21, -INF , !P1 ;  /* 0xff80000015cd7808 */ /* 0x000fe20004800000 */
[----:B------:R-:W-:Y:S01]  /*79b0*/  MUFU.TANH R22, R10 ;  /* 0x0000000a00167308 */ /* 0x000fe20000002400 */
[C---:B------:R-:W-:Y:S02]  /*79c0*/  ISETP.GE.AND P1, PT, R7.reuse, R230, PT ;  /* 0x000000e60700720c */ /* 0x040fe40003f26270 */
        /* <DEDUP_REMOVED lines=11> */
[----:B----4-:R-:W-:Y:S02]  /*7a80*/  P2R R9, PR, RZ, 0x1 ;  /* 0x00000001ff097803 */ /* 0x010fe40000000000 */
[----:B------:R-:W-:-:S02]  /*7a90*/  ISETP.GE.AND P0, PT, R8, R232, PT ;  /* 0x000000e80800720c */ /* 0x000fc40003f06270 */
[C---:B------:R-:W-:Y:S02]  /*7aa0*/  ISETP.GE.AND P2, PT, R8.reuse, R231, PT ;  /* 0x000000e70800720c */ /* 0x040fe40003f46270 */
[C---:B------:R-:W-:Y:S01]  /*7ab0*/  ISETP.LT.OR P0, PT, R8.reuse, R228, P0 ;  /* 0x000000e40800720c */ /* 0x040fe20000701670 */
[----:B-1----:R-:W-:Y:S01]  /*7ac0*/  FMUL.FTZ R12, R69, UR32 ;  /* 0x00000020450c7c20 */ /* 0x002fe20008410000 */
[----:B------:R-:W-:Y:S02]  /*7ad0*/  FSEL R131, R33, -INF , !P1 ;  /* 0xff80000021837808 */ /* 0x000fe40004800000 */
[----:B------:R-:W-:Y:S02]  /*7ae0*/  P2R R10, PR, RZ, 0x1 ;  /* 0x00000001ff0a7803 */ /* 0x000fe40000000000 */
[C---:B------:R-:W-:Y:S02]  /*7af0*/  ISETP.GE.AND P0, PT, R8.reuse, R229, PT ;  /* 0x000000e50800720c */ /* 0x040fe40003f06270 */
[----:B------:R-:W-:-:S02]  /*7b00*/  ISETP.GE.AND P1, PT, R8, R230, PT ;  /* 0x000000e60800720c */ /* 0x000fc40003f26270 */
[----:B------:R-:W-:Y:S02]  /*7b10*/  FSEL R198, R26, -INF , !P3 ;  /* 0xff8000001ac67808 */ /* 0x000fe40005800000 */
[----:B------:R-:W-:Y:S01]  /*7b20*/  FSEL R182, R37, -INF , !P6 ;  /* 0xff80000025b67808 */ /* 0x000fe20007000000 */
[----:B------:R1:W-:Y:S01]  /*7b30*/  MUFU.TANH R26, R12 ;  /* 0x0000000c001a7308 */ /* 0x0003e20000002400 */
[----:B------:R-:W-:Y:S02]  /*7b40*/  ISETP.LT.OR P3, PT, R8, R225, P0 ;  /* 0x000000e10800720c */ /* 0x000fe40000761670 */
        /* <DEDUP_REMOVED lines=32> */
[----:B------:R-:W-:Y:S01]  /*7d50*/  ISETP.LT.OR P0, PT, R8, R228, P0 ;  /* 0x000000e40800720c */ /* 0x000fe20000701670 */
        /* <DEDUP_REMOVED lines=16> */
[----:B---3--:R-:W-:Y:S02]  /*7e60*/  FSEL R129, R15, -INF , !P5 ;  /* 0xff8000000f817808 */ /* 0x008fe40006800000 */
[C---:B------:R-:W-:Y:S01]  /*7e70*/  ISETP.LT.OR P0, PT, R7.reuse, R228, P0 ;  /* 0x000000e40700720c */ /* 0x040fe20000701670 */
[----:B-1----:R-:W-:Y:S01]  /*7e80*/  FMUL.FTZ R12, R64, UR32 ;  /* 0x00000020400c7c20 */ /* 0x002fe20008410000 */
[----:B------:R-:W-:Y:S01]  /*7e90*/  ISETP.NE.AND P5, PT, R10, RZ, PT ;  /* 0x000000ff0a00720c */ /* 0x000fe20003fa5270 */
[----:B------:R-:W-:Y:S01]  /*7ea0*/  FMUL.FTZ R10, R122, UR32 ;  /* 0x000000207a0a7c20 */ /* 0x000fe20008410000 */
[----:B------:R-:W-:Y:S01]  /*7eb0*/  FSEL R176, R14, -INF , !P2 ;  /* 0xff8000000eb07808 */ /* 0x000fe20005000000 */
[----:B------:R-:W1:Y:S01]  /*7ec0*/  MUFU.TANH R15, R12 ;  /* 0x0000000c000f7308 */ /* 0x000e620000002400 */
[----:B------:R-:W-:-:S02]  /*7ed0*/  ISETP.GE.AND P2, PT, R7, R231, PT ;  /* 0x000000e70700720c */ /* 0x000fc40003f46270 */
[----:B--2---:R-:W-:Y:S01]  /*7ee0*/  FSEL R181, R13, -INF , !P1 ;  /* 0xff8000000db57808 */ /* 0x004fe20004800000 */
[----:B------:R-:W-:Y:S01]  /*7ef0*/  FMUL.FTZ R13, R67, UR32 ;  /* 0x00000020430d7c20 */ /* 0x000fe20008410000 */
[C---:B------:R-:W-:Y:S02]  /*7f00*/  ISETP.GE.AND P1, PT, R7.reuse, R230, PT ;  /* 0x000000e60700720c */ /* 0x040fe40003f26270 */
[----:B------:R-:W-:Y:S01]  /*7f10*/  P2R R8, PR, RZ, 0x1 ;  /* 0x00000001ff087803 */ /* 0x000fe20000000000 */
[----:B------:R2:W3:Y:S01]  /*7f20*/  MUFU.TANH R14, R9 ;  /* 0x00000009000e7308 */ /* 0x0004e20000002400 */
        /* <DEDUP_REMOVED lines=9> */
[----:B------:R-:W-:Y:S02]  /*7fc0*/  P2R R11, PR, RZ, 0x4 ;  /* 0x00000004ff0b7803 */ /* 0x000fe40000000000 */
[----:B------:R-:W-:Y:S02]  /*7fd0*/  ISETP.GE.AND P2, PT, R8, R231, PT ;  /* 0x000000e70800720c */ /* 0x000fe40003f46270 */
[----:B--2---:R-:W-:-:S02]  /*7fe0*/  P2R R9, PR, RZ, 0x1 ;  /* 0x00000001ff097803 */ /* 0x004fc40000000000 */
[C---:B------:R-:W-:Y:S02]  /*7ff0*/  ISETP.GE.AND P0, PT, R8.reuse, R232, PT ;  /* 0x000000e80800720c */ /* 0x040fe40003f06270 */
[----:B-1----:R-:W-:Y:S02]  /*8000*/  FSEL R118, R15, -INF , !P1 ;  /* 0xff8000000f767808 */ /* 0x002fe40004800000 */
[C---:B------:R-:W-:Y:S01]  /*8010*/  ISETP.LT.OR P0, PT, R8.reuse, R228, P0 ;  /* 0x000000e40800720c */ /* 0x040fe20000701670 */
[----:B----4-:R-:W-:Y:S01]  /*8020*/  FMUL.FTZ R10, R65, UR32 ;  /* 0x00000020410a7c20 */ /* 0x010fe20008410000 */
[----:B------:R-:W-:Y:S02]  /*8030*/  ISETP.GE.AND P1, PT, R8, R230, PT ;  /* 0x000000e60800720c */ /* 0x000fe40003f26270 */
[----:B------:R-:W-:Y:S01]  /*8040*/  FSEL R177, R19, -INF , !P3 ;  /* 0xff80000013b17808 */ /* 0x000fe20005800000 */
[----:B------:R1:W2:Y:S01]  /*8050*/  MUFU.TANH R12, R10 ;  /* 0x0000000a000c7308 */ /* 0x0002a20000002400 */
[----:B------:R-:W-:-:S02]  /*8060*/  FSEL R157, R29, -INF , !P6 ;  /* 0xff8000001d9d7808 */ /* 0x000fc40007000000 */
[----:B------:R-:W-:Y:S02]  /*8070*/  FSEL R122, R28, -INF , !P4 ;  /* 0xff8000001c7a7808 */ /* 0x000fe40006000000 */
[C---:B------:R-:W-:Y:S02]  /*8080*/  ISETP.LT.OR P6, PT, R8.reuse, R227, P2 ;  /* 0x000000e30800720c */ /* 0x040fe400017c1670 */
[----:B------:R-:W-:Y:S02]  /*8090*/  ISETP.NE.AND P2, PT, R11, RZ, PT ;  /* 0x000000ff0b00720c */ /* 0x000fe40003f45270 */
[----:B------:R-:W-:Y:S01]  /*80a0*/  ISETP.LT.OR P4, PT, R8, R226, P1 ;  /* 0x000000e20800720c */ /* 0x000fe20000f81670 */
[----:B------:R-:W4:Y:S01]  /*80b0*/  MUFU.TANH R11, R13 ;  /* 0x0000000d000b7308 */ /* 0x000f220000002400 */
[----:B------:R-:W-:Y:S01]  /*80c0*/  ISETP.NE.AND P1, PT, R9, RZ, PT ;  /* 0x000000ff0900720c */ /* 0x000fe20003f25270 */
[----:B------:R-:W-:Y:S01]  /*80d0*/  FMUL.FTZ R9, R123, UR32 ;  /* 0x000000207b097c20 */ /* 0x000fe20008410000 */
[----:B---3--:R-:W-:-:S02]  /*80e0*/  FSEL R158, R14, -INF , !P5 ;  /* 0xff8000000e9e7808 */ /* 0x008fc40006800000 */
[----:B------:R-:W-:Y:S02]  /*80f0*/  FSEL R121, R17, -INF , !P2 ;  /* 0xff80000011797808 */ /* 0x000fe40005000000 */
[----:B-1----:R-:W-:Y:S01]  /*8100*/  P2R R10, PR, RZ, 0x1 ;  /* 0x00000001ff0a7803 */ /* 0x002fe20000000000 */
[----:B------:R1:W3:Y:S01]  /*8110*/  MUFU.TANH R19, R9 ;  /* 0x0000000900137308 */ /* 0x0002e20000002400 */
[----:B------:R-:W-:Y:S02]  /*8120*/  ISETP.GE.AND P0, PT, R8, R229, PT ;  /* 0x000000e50800720c */ /* 0x000fe40003f06270 */
[----:B------:R-:W-:Y:S02]  /*8130*/  ISETP.NE.AND P5, PT, R10, RZ, PT ;  /* 0x000000ff0a00720c */ /* 0x000fe40003fa5270 */
[----:B------:R-:W-:Y:S02]  /*8140*/  ISETP.LT.OR P3, PT, R8, R225, P0 ;  /* 0x000000e10800720c */ /* 0x000fe40000761670 */
[----:B------:R-:W-:-:S02]  /*8150*/  ISETP.GE.AND P0, PT, R7, R232, PT ;  /* 0x000000e80700720c */ /* 0x000fc40003f06270 */
[C---:B------:R-:W-:Y:S02]  /*8160*/  ISETP.GE.AND P2, PT, R7.reuse, R231, PT ;  /* 0x000000e70700720c */ /* 0x040fe40003f46270 */
[C---:B------:R-:W-:Y:S02]  /*8170*/  ISETP.LT.OR P0, PT, R7.reuse, R228, P0 ;  /* 0x000000e40700720c */ /* 0x040fe40000701670 */
[----:B------:R-:W-:Y:S02]  /*8180*/  FSEL R123, R16, -INF , !P1 ;  /* 0xff800000107b7808 */ /* 0x000fe40004800000 */
[C---:B------:R-:W-:Y:S02]  /*8190*/  ISETP.GE.AND P1, PT, R7.reuse, R230, PT ;  /* 0x000000e60700720c */ /* 0x040fe40003f26270 */
[----:B------:R-:W-:Y:S01]  /*81a0*/  P2R R8, PR, RZ, 0x1 ;  /* 0x00000001ff087803 */ /* 0x000fe20000000000 */
[----:B-1----:R-:W-:Y:S01]  /*81b0*/  FMUL.FTZ R9, R108, UR32 ;  /* 0x000000206c097c20 */ /* 0x002fe20008410000 */
[----:B--2---:R-:W-:Y:S01]  /*81c0*/  FSEL R117, R12, -INF , !P5 ;  /* 0xff8000000c757808 */ /* 0x004fe20006800000 */
[----:B------:R-:W-:Y:S01]  /*81d0*/  FMUL.FTZ R12, R110, UR32 ;  /* 0x000000206e0c7c20 */ /* 0x000fe20008410000 */
[C---:B------:R-:W-:Y:S01]  /*81e0*/  ISETP.GE.AND P0, PT, R7.reuse, R229, PT ;  /* 0x000000e50700720c */ /* 0x040fe20003f06270 */
[----:B------:R1:W-:Y:S01]  /*81f0*/  MUFU.TANH R17, R9 ;  /* 0x0000000900117308 */ /* 0x0003e20000002400 */
[----:B------:R-:W-:-:S02]  /*8200*/  ISETP.LT.OR P5, PT, R7, R227, P2 ;  /* 0x000000e30700720c */ /* 0x000fc400017a1670 */
[C---:B------:R-:W-:Y:S02]  /*8210*/  ISETP.LT.OR P2, PT, R7.reuse, R226, P1 ;  /* 0x000000e20700720c */ /* 0x040fe40000f41670 */
[----:B------:R-:W-:Y:S01]  /*8220*/  ISETP.NE.AND P1, PT, R8, RZ, PT ;  /* 0x000000ff0800720c */ /* 0x000fe20003f25270 */
[C---:B------:R-:W-:Y:S01]  /*8230*/  VIADD R8, R6.reuse, 0x71 ;  /* 0x0000007106087836 */ /* 0x040fe20000000000 */
[----:B------:R-:W-:Y:S01]  /*8240*/  ISETP.LT.OR P0, PT, R7, R225, P0 ;  /* 0x000000e10700720c */ /* 0x000fe20000701670 */
[C---:B------:R-:W-:Y:S01]  /*8250*/  VIADD R7, R6.reuse, 0x78 ;  /* 0x0000007806077836 */ /* 0x040fe20000000000 */
[----:B----4-:R-:W-:Y:S01]  /*8260*/  FSEL R159, R11, -INF , !P6 ;  /* 0xff8000000b9f7808 */ /* 0x010fe20007000000 */
[----:B------:R-:W-:Y:S01]  /*8270*/  FMUL.FTZ R11, R109, UR32 ;  /* 0x000000206d0b7c20 */ /* 0x000fe20008410000 */
[----:B------:R-:W-:Y:S01]  /*8280*/  P2R R10, PR, RZ, 0x4 ;  /* 0x00000004ff0a7803 */ /* 0x000fe20000000000 */
[----:B------:R-:W-:Y:S01]  /*8290*/  VIADD R6, R6, 0x79 ;  /* 0x0000007906067836 */ /* 0x000fe20000000000 */
[----:B------:R-:W-:Y:S01]  /*82a0*/  FSEL R147, R22, -INF , !P1 ;  /* 0xff80000016937808 */ /* 0x000fe20004800000 */
[----:B------:R2:W-:Y:S01]  /*82b0*/  MUFU.TANH R16, R11 ;  /* 0x0000000b00107308 */ /* 0x0005e20000002400 */
[----:B------:R-:W-:-:S02]  /*82c0*/  FSEL R155, R23, -INF , !P3 ;  /* 0xff800000179b7808 */ /* 0x000fc40005800000 */
[----:B-1----:R-:W-:Y:S02]  /*82d0*/  P2R R9, PR, RZ, 0x1 ;  /* 0x00000001ff097803 */ /* 0x002fe40000000000 */
[C---:B------:R-:W-:Y:S02]  /*82e0*/  ISETP.GE.AND P0, PT, R8.reuse, R232, PT ;  /* 0x000000e80800720c */ /* 0x040fe40003f06270 */
[C---:B------:R-:W-:Y:S01]  /*82f0*/  ISETP.GE.AND P2, PT, R8.reuse, R231, PT ;  /* 0x000000e70800720c */ /* 0x040fe20003f46270 */
[----:B------:R1:W-:Y:S01]  /*8300*/  MUFU.TANH R15, R12 ;  /* 0x0000000c000f7308 */ /* 0x0003e20000002400 */
[C---:B------:R-:W-:Y:S02]  /*8310*/  ISETP.LT.OR P0, PT, R8.reuse, R228, P0 ;  /* 0x000000e40800720c */ /* 0x040fe40000701670 */
[----:B------:R-:W-:Y:S02]  /*8320*/  ISETP.GE.AND P1, PT, R8, R230, PT ;  /* 0x000000e60800720c */ /* 0x000fe40003f26270 */
[----:B------:R-:W-:-:S02]  /*8330*/  FSEL R152, R31, -INF , !P4 ;  /* 0xff8000001f987808 */ /* 0x000fc40006000000 */
[----:B------:R-:W-:Y:S02]  /*8340*/  FSEL R168, R21, -INF , !P5 ;  /* 0xff80000015a87808 */ /* 0x000fe40006800000 */
[----:B--2---:R-:W-:Y:S02]  /*8350*/  P2R R11, PR, RZ, 0x1 ;  /* 0x00000001ff0b7803 */ /* 0x004fe40000000000 */
[C---:B------:R-:W-:Y:S02]  /*8360*/  ISETP.GE.AND P0, PT, R8.reuse, R229, PT ;  /* 0x000000e50800720c */ /* 0x040fe40003f06270 */
[C---:B------:R-:W-:Y:S02]  /*8370*/  ISETP.LT.OR P5, PT, R8.reuse, R227, P2 ;  /* 0x000000e30800720c */ /* 0x040fe400017a1670 */
[----:B------:R-:W-:Y:S02]  /*8380*/  ISETP.LT.OR P3, PT, R8, R225, P0 ;  /* 0x000000e10800720c */ /* 0x000fe40000761670 */
[----:B------:R-:W-:Y:S01]  /*8390*/  ISETP.NE.AND P0, PT, R11, RZ, PT ;  /* 0x000000ff0b00720c */ /* 0x000fe20003f05270 */
[----:B------:R-:W-:Y:S01]  /*83a0*/  FMUL.FTZ R11, R58, UR32 ;  /* 0x000000203a0b7c20 */ /* 0x000fe20008410000 */
[----:B------:R-:W-:Y:S01]  /*83b0*/  ISETP.LT.OR P4, PT, R8, R226, P1 ;  /* 0x000000e20800720c */ /* 0x000fe20000f81670 */
[----:B------:R-:W-:Y:S01]  /*83c0*/  FMUL.FTZ R8, R56, UR32 ;  /* 0x0000002038087c20 */ /* 0x000fe20008410000 */
[----:B------:R-:W-:Y:S01]  /*83d0*/  ISETP.NE.AND P2, PT, R10, RZ, PT ;  /* 0x000000ff0a00720c */ /* 0x000fe20003f45270 */
[----:B------:R-:W-:Y:S01]  /*83e0*/  FMUL.FTZ R10, R59, UR32 ;  /* 0x000000203b0a7c20 */ /* 0x000fe20008410000 */
[----:B------:R-:W-:Y:S01]  /*83f0*/  ISETP.NE.AND P1, PT, R9, RZ, PT ;  /* 0x000000ff0900720c */ /* 0x000fe20003f25270 */
[----:B------:R2:W4:Y:S01]  /*8400*/  MUFU.TANH R14, R8 ;  /* 0x00000008000e7308 */ /* 0x0005220000002400 */
[----:B------:R-:W-:Y:S01]  /*8410*/  FSEL R116, R26, -INF , !P0 ;  /* 0xff8000001a747808 */ /* 0x000fe20004000000 */
[----:B-1----:R-:W-:Y:S01]  /*8420*/  FMUL.FTZ R12, R111, UR32 ;  /* 0x000000206f0c7c20 */ /* 0x002fe20008410000 */
[----:B------:R-:W-:-:S02]  /*8430*/  ISETP.GE.AND P0, PT, R7, R229, PT ;  /* 0x000000e50700720c */ /* 0x000fc40003f06270 */
[----:B------:R-:W-:Y:S02]  /*8440*/  FSEL R160, R20, -INF , !P2 ;  /* 0xff80000014a07808 */ /* 0x000fe40005000000 */
[----:B------:R-:W-:Y:S01]  /*8450*/  FSEL R164, R18, -INF , !P1 ;  /* 0xff80000012a47808 */ /* 0x000fe20004800000 */
[----:B------:R-:W1:Y:S01]  /*8460*/  MUFU.TANH R11, R11 ;  /* 0x0000000b000b7308 */ /* 0x000e620000002400 */
[C---:B------:R-:W-:Y:S02]  /*8470*/  ISETP.GE.AND P6, PT, R7.reuse, R232, PT ;  /* 0x000000e80700720c */ /* 0x040fe40003fc6270 */
[C---:B------:R-:W-:Y:S02]  /*8480*/  ISETP.GE.AND P2, PT, R7.reuse, R231, PT ;  /* 0x000000e70700720c */ /* 0x040fe40003f46270 */
[C---:B------:R-:W-:Y:S02]  /*8490*/  ISETP.GE.AND P1, PT, R7.reuse, R230, PT ;  /* 0x000000e60700720c */ /* 0x040fe40003f26270 */
[C---:B------:R-:W-:Y:S01]  /*84a0*/  ISETP.LT.OR P0, PT, R7.reuse, R225, P0 ;  /* 0x000000e10700720c */ /* 0x040fe20000701670 */
[----:B------:R-:W-:Y:S01]  /*84b0*/  MUFU.TANH R10, R10 ;  /* 0x0000000a000a7308 */ /* 0x000fe20000002400 */
[----:B------:R-:W-:Y:S01]  /*84c0*/  ISETP.LT.OR P6, PT, R7, R228, P6 ;  /* 0x000000e40700720c */ /* 0x000fe200037c1670 */
[----:B--2---:R-:W-:Y:S01]  /*84d0*/  FMUL.FTZ R8, R57, UR32 ;  /* 0x0000002039087c20 */ /* 0x004fe20008410000 */
[----:B------:R-:W-:-:S02]  /*84e0*/  ISETP.LT.OR P2, PT, R7, R227, P2 ;  /* 0x000000e30700720c */ /* 0x000fc40001741670 */
[----:B------:R-:W-:Y:S02]  /*84f0*/  ISETP.LT.OR P1, PT, R7, R226, P1 ;  /* 0x000000e20700720c */ /* 0x000fe40000f21670 */
[----:B------:R-:W-:Y:S01]  /*8500*/  P2R R7, PR, RZ, 0x1 ;  /* 0x00000001ff077803 */ /* 0x000fe20000000000 */
[----:B------:R2:W5:Y:S01]  /*8510*/  MUFU.TANH R13, R8 ;  /* 0x00000008000d7308 */ /* 0x0005620000002400 */
[C---:B------:R-:W-:Y:S02]  /*8520*/  ISETP.GE.AND P0, PT, R6.reuse, R232, PT ;  /* 0x000000e80600720c */ /* 0x040fe40003f06270 */
[----:B------:R-:W-:Y:S02]  /*8530*/  FSEL R169, R27, -INF , !P5 ;  /* 0xff8000001ba97808 */ /* 0x000fe40006800000 */
[----:B------:R-:W-:Y:S02]  /*8540*/  ISETP.LT.OR P5, PT, R6, R228, P0 ;  /* 0x000000e40600720c */ /* 0x000fe400007a1670 */
[----:B------:R-:W-:-:S02]  /*8550*/  P2R R9, PR, RZ, 0x4 ;  /* 0x00000004ff097803 */ /* 0x000fc40000000000 */
[C---:B------:R-:W-:Y:S02]  /*8560*/  ISETP.GE.AND P0, PT, R6.reuse, R230, PT ;  /* 0x000000e60600720c */ /* 0x040fe40003f06270 */
[C---:B------:R-:W-:Y:S02]  /*8570*/  ISETP.GE.AND P2, PT, R6.reuse, R229, PT ;  /* 0x000000e50600720c */ /* 0x040fe40003f46270 */
[----:B---3--:R-:W-:Y:S02]  /*8580*/  FSEL R165, R19, -INF , !P3 ;  /* 0xff80000013a57808 */ /* 0x008fe40005800000 */
[----:B------:R-:W-:Y:S02]  /*8590*/  FSEL R161, R25, -INF , !P4 ;  /* 0xff80000019a17808 */ /* 0x000fe40006000000 */
[----:B--2---:R-:W-:Y:S02]  /*85a0*/  P2R R8, PR, RZ, 0x2 ;  /* 0x00000002ff087803 */ /* 0x004fe40000000000 */
[----:B------:R-:W-:-:S02]  /*85b0*/  ISETP.GE.AND P1, PT, R6, R231, PT ;  /* 0x000000e70600720c */ /* 0x000fc40003f26270 */
[----:B------:R-:W-:Y:S01]  /*85c0*/  ISETP.NE.AND P4, PT, R9, RZ, PT ;  /* 0x000000ff0900720c */ /* 0x000fe20003f85270 */
[----:B------:R-:W-:Y:S01]  /*85d0*/  VIADD R9, R212, 0x1000 ;  /* 0x00001000d4097836 */ /* 0x000fe20000000000 */
[C---:B------:R-:W-:Y:S02]  /*85e0*/  ISETP.LT.OR P3, PT, R6.reuse, R227, P1 ;  /* 0x000000e30600720c */ /* 0x040fe40000f61670 */
[C---:B------:R-:W-:Y:S02]  /*85f0*/  ISETP.LT.OR P1, PT, R6.reuse, R226, P0 ;  /* 0x000000e20600720c */ /* 0x040fe40000721670 */
[----:B------:R-:W-:Y:S01]  /*8600*/  ISETP.LT.OR P0, PT, R6, R225, P2 ;  /* 0x000000e10600720c */ /* 0x000fe20001701670 */
[----:B------:R-:W-:Y:S01]  /*8610*/  VIADD R6, R212, 0x800 ;  /* 0x00000800d4067836 */ /* 0x000fe20000000000 */
[----:B------:R-:W-:Y:S01]  /*8620*/  ISETP.NE.AND P2, PT, R8, RZ, PT ;  /* 0x000000ff0800720c */ /* 0x000fe20003f45270 */
[----:B------:R-:W-:Y:S01]  /*8630*/  VIADD R8, R212, 0x1800 ;  /* 0x00001800d4087836 */ /* 0x000fe20000000000 */
[----:B----4-:R-:W-:-:S02]  /*8640*/  FSEL R145, R14, -INF , !P6 ;  /* 0xff8000000e917808 */ /* 0x010fc40007000000 */
[----:B------:R2:W-:Y:S01]  /*8650*/  STL [R1+0x78], R6 ;  /* 0x0000780601007387 */ /* 0x0005e20000100800 */
[----:B------:R-:W-:Y:S02]  /*8660*/  ISETP.NE.AND P6, PT, R7, RZ, PT ;  /* 0x000000ff0700720c */ /* 0x000fe40003fc5270 */
[----:B------:R-:W3:Y:S01]  /*8670*/  MUFU.TANH R7, R12 ;  /* 0x0000000c00077308 */ /* 0x000ee20000002400 */
[----:B------:R4:W-:Y:S01]  /*8680*/  STL [R1+0x7c], R9 ;  /* 0x00007c0901007387 */ /* 0x0009e20000100800 */
[----:B-1----:R-:W-:Y:S02]  /*8690*/  FSEL R172, R11, -INF , !P4 ;  /* 0xff8000000bac7808 */ /* 0x002fe40006000000 */
[----:B------:R-:W-:Y:S01]  /*86a0*/  PLOP3.LUT P4, PT, PT, PT, UP0, 0x80, 0x0 ;  /* 0x000000000000781c */ /* 0x000fe20003f8f008 */
[----:B------:R1:W-:Y:S01]  /*86b0*/  STL [R1+0x80], R8 ;  /* 0x0000800801007387 */ /* 0x0003e20000100800 */
[----:B------:R-:W-:Y:S02]  /*86c0*/  FSEL R162, R17, -INF , !P2 ;  /* 0xff80000011a27808 */ /* 0x000fe40005000000 */
[----:B------:R-:W-:-:S02]  /*86d0*/  FSEL R166, R15, -INF , !P6 ;  /* 0xff8000000fa67808 */ /* 0x000fc40007000000 */
[----:B-----5:R-:W-:Y:S02]  /*86e0*/  FSEL R151, R13, -INF , !P5 ;  /* 0xff8000000d977808 */ /* 0x020fe40006800000 */
[----:B------:R-:W-:Y:S02]  /*86f0*/  FSEL R173, R10, -INF , !P3 ;  /* 0xff8000000aad7808 */ /* 0x000fe40005800000 */
[----:B------:R-:W-:Y:S02]  /*8700*/  FSEL R163, R16, -INF , !P1 ;  /* 0xff80000010a37808 */ /* 0x000fe40004800000 */
[----:B---3--:R-:W-:Y:S01]  /*8710*/  FSEL R167, R7, -INF , !P0 ;  /* 0xff80000007a77808 */ /* 0x008fe20004000000 */
[C---:B--2---:R-:W-:Y:S02]  /*8720*/  VIADD R6, R212.reuse, 0x2000 ;  /* 0x00002000d4067836 */ /* 0x044fe40000000000 */
[----:B----4-:R-:W-:-:S03]  /*8730*/  VIADD R9, R212, 0x2800 ;  /* 0x00002800d4097836 */ /* 0x010fc60000000000 */
[----:B------:R2:W-:Y:S01]  /*8740*/  STL [R1+0x84], R6 ;  /* 0x0000840601007387 */ /* 0x0005e20000100800 */
[----:B-1----:R-:W-:-:S03]  /*8750*/  VIADD R8, R212, 0x3000 ;  /* 0x00003000d4087836 */ /* 0x002fc60000000000 */
[----:B------:R1:W-:Y:S04]  /*8760*/  STL [R1+0x88], R9 ;  /* 0x0000880901007387 */ /* 0x0003e80000100800 */
[----:B------:R1:W-:Y:S01]  /*8770*/  STL [R1+0x8c], R8 ;  /* 0x00008c0801007387 */ /* 0x0003e20000100800 */
[----:B--2---:R-:W-:-:S05]  /*8780*/  VIADD R6, R212, 0x3800 ;  /* 0x00003800d4067836 */ /* 0x004fca0000000000 */
[----:B------:R1:W-:Y:S01]  /*8790*/  STL [R1+0x90], R6 ;  /* 0x0000900601007387 */ /* 0x0003e20000100800 */
[----:B------:R-:W-:Y:S05]  /*87a0*/  @!P4 BRA `(.L_x_888) ;  /* 0x0000000400c0c947 */ /* 0x000fea0003800000 */
[----:B------:R-:W2:Y:S01]  /*87b0*/  LDL.64 R242, [R1+0xb8] ;  /* 0x0000b80001f27983 */ /* 0x000ea20000100a00 */
[----:B------:R-:W-:Y:S01]  /*87c0*/  ULDC UR22, c[0x0][0x2d0] ;  /* 0x0000b40000167ab9 */ /* 0x000fe20000000800 */
[----:B------:R-:W-:Y:S01]  /*87d0*/  UIADD3 UR23, UR21, -0x2, URZ ;  /* 0xfffffffe15177890 */ /* 0x000fe2000fffe03f */
[----:B------:R-:W-:Y:S01]  /*87e0*/  ISETP.GE.AND P0, PT, R200, UR22, PT ;  /* 0x00000016c8007c0c */ /* 0x000fe2000bf06270 */
[----:B-1----:R-:W-:Y:S01]  /*87f0*/  IMAD.U32 R6, RZ, RZ, UR8 ;  /* 0x00000008ff067e24 */ /* 0x002fe2000f8e00ff */
        /* <DEDUP_REMOVED lines=50> */
[C---:B---3--:R-:W-:Y:S01]  /*8b20*/  @!P0 LEA R20, P1, R14.reuse, R28, 0x1 ;  /* 0x0000001c0e148211 */ /* 0x048fe200078208ff */
        /* <DEDUP_REMOVED lines=54> */
.L_x_890:
[----:B------:R-:W-:Y:S05]  /*8e90*/  BSYNC B0 ;  /* 0x0000000000007941 */ /* 0x000fea0003800000 */
.L_x_889:
[----:B------:R-:W0:Y:S02]  /*8ea0*/  LDGDEPBAR ;  /* 0x00000000000079af */ /* 0x000e240000000000 */
.L_x_888:
[----:B-1----:R-:W-:Y:S01]  /*8eb0*/  FMNMX.FTZ R6, R53, R54, !PT ;  /* 0x0000003635067209 */ /* 0x002fe20007810000 */
        /* <DEDUP_REMOVED lines=118> */
[----:B------:R-:W1:Y:S01]  /*9620*/  SHFL.BFLY PT, R10, R9, 0x2, 0x1f ;  /* 0x0c401f00090a7f89 */ /* 0x000e6200000e0000 */
[----:B------:R-:W-:Y:S02]  /*9630*/  FMNMX.FTZ R6, R156, R6, !PT ;  /* 0x000000069c067209 */ /* 0x000fe40007810000 */
[----:B------:R-:W-:Y:S01]  /*9640*/  FMNMX.FTZ R7, R183, R7, !PT ;  /* 0x00000007b7077209 */ /* 0x000fe20007810000 */
[----:B------:R-:W-:Y:S01]  /*9650*/  FMUL.FTZ R8, R71, UR24 ;  /* 0x0000001847087c20 */ /* 0x000fe20008410000 */
[----:B------:R-:W-:Y:S01]  /*9660*/  FMNMX.FTZ R6, R149, R6, !PT ;  /* 0x0000000695067209 */ /* 0x000fe20007810000 */
[----:B------:R-:W-:Y:S01]  /*9670*/  STL [R1+0x124], R71 ;  /* 0x0001244701007387 */ /* 0x000fe20000100800 */
[----:B------:R-:W-:Y:S02]  /*9680*/  FMNMX.FTZ R69, R180, R7, !PT ;  /* 0x00000007b4457209 */ /* 0x000fe40007810000 */
        /* <DEDUP_REMOVED lines=18> */
[----:B------:R-:W-:Y:S01]  /*97b0*/  FMNMX.FTZ R6, R198, R6, !PT ;  /* 0x00000006c6067209 */ /* 0x000fe20007810000 */
[----:B---3--:R-:W-:Y:S01]  /*97c0*/  FFMA.FTZ R7, R54, UR24, -R8 ;  /* 0x0000001836077c23 */ /* 0x008fe20008010808 */
[----:B------:R-:W-:-:S03]  /*97d0*/  FMNMX.FTZ R69, R162, R69, !PT ;  /* 0x00000045a2457209 */ /* 0x000fc60007810000 */
[----:B------:R3:W-:Y:S01]  /*97e0*/  MUFU.EX2 R11, R7 ;  /* 0x00000007000b7308 */ /* 0x0007e20000000800 */
[----:B------:R-:W-:-:S05]  /*97f0*/  FMNMX.FTZ R69, R163, R69, !PT ;  /* 0x00000045a3457209 */ /* 0x000fca0007810000 */
[----:B------:R-:W4:Y:S01]  /*9800*/  SHFL.BFLY PT, R10, R69, 0x2, 0x1f ;  /* 0x0c401f00450a7f89 */ /* 0x000f2200000e0000 */
[----:B-1----:R-:W-:Y:S01]  /*9810*/  FMNMX.FTZ R70, R9, R70, !PT ;  /* 0x0000004609467209 */ /* 0x002fe20007810000 */
[----:B---3--:R-:W-:-:S03]  /*9820*/  FFMA.FTZ R7, R77, UR24, -R8 ;  /* 0x000000184d077c23 */ /* 0x008fc60008010808 */
[----:B------:R-:W-:Y:S01]  /*9830*/  FSETP.NEU.FTZ.AND P0, PT, R70, -INF , PT ;  /* 0xff8000004600780b */ /* 0x000fe20003f1d000 */
[----:B------:R-:W-:Y:S01]  /*9840*/  STL [R1+0x128], R70 ;  /* 0x0001284601007387 */ /* 0x000fe20000100800 */
[----:B------:R1:W-:Y:S01]  /*9850*/  MUFU.EX2 R239, R7 ;  /* 0x0000000700ef7308 */ /* 0x0003e20000000800 */
[----:B----4-:R-:W-:Y:S01]  /*9860*/  FMNMX.FTZ R69, R69, R10, !PT ;  /* 0x0000000a45457209 */ /* 0x010fe20007810000 */
        /* <DEDUP_REMOVED lines=16> */
[----:B------:R-:W3:Y:S02]  /*9970*/  SHFL.BFLY PT, R9, R69, 0x1, 0x1f ;  /* 0x0c201f0045097f89 */ /* 0x000ee400000e0000 */
[----:B------:R-:W-:-:S04]  /*9980*/  FMNMX.FTZ R68, R166, R68, !PT ;  /* 0x00000044a6447209 */ /* 0x000fc80007810000 */
[----:B------:R-:W-:-:S05]  /*9990*/  FMNMX.FTZ R68, R167, R68, !PT ;  /* 0x00000044a7447209 */ /* 0x000fca0007810000 */
[----:B------:R-:W4:Y:S01]  /*99a0*/  SHFL.BFLY PT, R10, R68, 0x2, 0x1f ;  /* 0x0c401f00440a7f89 */ /* 0x000f2200000e0000 */
[----:B-1----:R-:W-:-:S04]  /*99b0*/  FFMA.FTZ R6, R49, UR24, -R8 ;  /* 0x0000001831067c23 */ /* 0x002fc80008010808 */
[----:B------:R1:W-:Y:S01]  /*99c0*/  MUFU.EX2 R213, R6 ;  /* 0x0000000600d57308 */ /* 0x0003e20000000800 */
[----:B---3--:R-:W-:Y:S01]  /*99d0*/  FMNMX.FTZ R69, R69, R9, !PT ;  /* 0x0000000945457209 */ /* 0x008fe20007810000 */
[----:B------:R-:W-:-:S03]  /*99e0*/  FFMA.FTZ R9, R60, UR24, -R7 ;  /* 0x000000183c097c23 */ /* 0x000fc60008010807 */
[----:B------:R-:W-:Y:S01]  /*99f0*/  FSETP.NEU.FTZ.AND P0, PT, R69, -INF , PT ;  /* 0xff8000004500780b */ /* 0x000fe20003f1d000 */
[----:B-1----:R-:W-:-:S04]  /*9a00*/  FFMA.FTZ R6, R48, UR24, -R8 ;  /* 0x0000001830067c23 */ /* 0x002fc80008010808 */
[----:B------:R1:W-:Y:S02]  /*9a10*/  MUFU.EX2 R243, R6 ;  /* 0x0000000600f37308 */ /* 0x0003e40000000800 */
[----:B-1----:R-:W-:-:S06]  /*9a20*/  FFMA.FTZ R6, R87, UR24, -R7 ;  /* 0x0000001857067c23 */ /* 0x002fcc0008010807 */
[----:B--2---:R1:W2:Y:S02]  /*9a30*/  MUFU.EX2 R16, R6 ;  /* 0x0000000600107308 */ /* 0x0042a40000000800 */
[--C-:B-1----:R-:W-:Y:S01]  /*9a40*/  FFMA.FTZ R6, R85, UR24, -R7.reuse ;  /* 0x0000001855067c23 */ /* 0x102fe20008010807 */
[----:B--2---:R-:W-:Y:S05]  /*9a50*/  STL [R1+0x8], R16 ;  /* 0x0000081001007387 */ /* 0x004fea0000100800 */
        /* <DEDUP_REMOVED lines=9> */
[----:B------:R1:W-:Y:S02]  /*9af0*/  MUFU.EX2 R228, R6 ;  /* 0x0000000600e47308 */ /* 0x0003e40000000800 */
[----:B-1----:R-:W-:-:S06]  /*9b00*/  FFMA.FTZ R6, R79, UR24, -R7 ;  /* 0x000000184f067c23 */ /* 0x002fcc0008010807 */
[----:B------:R1:W3:Y:S02]  /*9b10*/  MUFU.EX2 R221, R6 ;  /* 0x0000000600dd7308 */ /* 0x0002e40000000800 */
[----:B-1----:R-:W-:Y:S02]  /*9b20*/  FMUL.FTZ R6, R69, UR24 ;  /* 0x0000001845067c20 */ /* 0x002fe40008410000 */
[----:B--2---:R-:W2:Y:S01]  /*9b30*/  LDL.LU R69, [R1+0xc] ;  /* 0x00000c0001457983 */ /* 0x004ea20000300800 */
[----:B----4-:R-:W-:-:S03]  /*9b40*/  FMNMX.FTZ R68, R68, R10, !PT ;  /* 0x0000000a44447209 */ /* 0x010fc60007810000 */
[----:B------:R1:W-:Y:S01]  /*9b50*/  MUFU.EX2 R212, R9 ;  /* 0x0000000900d47308 */ /* 0x0003e20000000800 */
[----:B------:R-:W-:Y:S01]  /*9b60*/  FSEL R6, R6, RZ, P0 ;  /* 0x000000ff06067208 */ /* 0x000fe20000000000 */
[--C-:B------:R-:W-:Y:S01]  /*9b70*/  FFMA.FTZ R147, R147, UR24, -R8.reuse ;  /* 0x0000001893937c23 */ /* 0x100fe20008010808 */
[----:B------:R-:W-:Y:S01]  /*9b80*/  LEA R214, R0, UR4, 0x1 ;  /* 0x0000000400d67c11 */ /* 0x000fe2000f8e08ff */
[----:B------:R-:W4:Y:S01]  /*9b90*/  SHFL.BFLY PT, R10, R68, 0x1, 0x1f ;  /* 0x0c201f00440a7f89 */ /* 0x000f2200000e0000 */
[----:B------:R-:W-:Y:S01]  /*9ba0*/  F2FP.F16.F32.PACK_AB R24, R11, R211 ;  /* 0x000000d30b18723e */ /* 0x000fe200000000ff */
[----:B------:R-:W-:Y:S01]  /*9bb0*/  FFMA.FTZ R145, R145, UR24, -R8 ;  /* 0x0000001891917c23 */ /* 0x000fe20008010808 */
[----:B------:R-:W-:Y:S01]  /*9bc0*/  LEA R217, R3, R214, 0x1 ;  /* 0x000000d603d97211 */ /* 0x000fe200078e08ff */
[----:B------:R-:W4:Y:S01]  /*9bd0*/  LDSM.16.MT88.4 R12, [R214+0x8000] ;  /* 0x00800000d60c783b */ /* 0x000f220000004200 */
[----:B------:R-:W-:Y:S01]  /*9be0*/  F2FP.F16.F32.PACK_AB R26, R222, R239 ;  /* 0x000000efde1a723e */ /* 0x000fe200000000ff */
[----:B------:R-:W-:Y:S01]  /*9bf0*/  IMAD R215, R5, 0x2, R214 ;  /* 0x0000000205d77824 */ /* 0x000fe200078e02d6 */
[----:B------:R-:W-:Y:S01]  /*9c00*/  F2FP.F16.F32.PACK_AB R25, R17, R16 ;  /* 0x000000101119723e */ /* 0x000fe200000000ff */
[----:B------:R-:W2:Y:S01]  /*9c10*/  LDSM.16.MT88.4 R28, [R217+0x8000] ;  /* 0x00800000d91c783b */ /* 0x000ea20000004200 */
[----:B------:R-:W-:Y:S01]  /*9c20*/  F2FP.F16.F32.PACK_AB R16, R225, R229 ;  /* 0x000000e5e110723e */ /* 0x000fe200000000ff */
[----:B------:R-:W-:Y:S01]  /*9c30*/  FFMA.FTZ R151, R151, UR24, -R8 ;  /* 0x0000001897977c23 */ /* 0x000fe20008010808 */
[----:B---3--:R-:W-:Y:S01]  /*9c40*/  F2FP.F16.F32.PACK_AB R17, R221, R228 ;  /* 0x000000e4dd11723e */ /* 0x008fe200000000ff */
[----:B------:R-:W3:Y:S01]  /*9c50*/  LDSM.16.MT88.4 R32, [R214+0x8800] ;  /* 0x00880000d620783b */ /* 0x000ee20000004200 */
[--C-:B-1----:R-:W-:Y:S01]  /*9c60*/  FFMA.FTZ R9, R40, UR24, -R7.reuse ;  /* 0x0000001828097c23 */ /* 0x102fe20008010807 */
[----:B------:R-:W-:Y:S01]  /*9c70*/  F2FP.F16.F32.PACK_AB R18, R243, R213 ;  /* 0x000000d5f312723e */ /* 0x000fe200000000ff */
[--C-:B------:R-:W-:Y:S01]  /*9c80*/  FFMA.FTZ R157, R157, UR24, -R7.reuse ;  /* 0x000000189d9d7c23 */ /* 0x100fe20008010807 */
[----:B------:R-:W1:Y:S01]  /*9c90*/  LDSM.16.MT88.4 R36, [R217+0x8800] ;  /* 0x00880000d924783b */ /* 0x000e620000004200 */
[----:B------:R4:W4:Y:S01]  /*9ca0*/  MUFU.EX2 R4, R9 ;  /* 0x0000000900047308 */ /* 0x0009220000000800 */
[----:B------:R-:W-:Y:S01]  /*9cb0*/  LEA R216, R3, R215, 0x1 ;  /* 0x000000d703d87211 */ /* 0x000fe200078e08ff */
[--C-:B------:R-:W-:Y:S01]  /*9cc0*/  FFMA.FTZ R158, R158, UR24, -R7.reuse ;  /* 0x000000189e9e7c23 */ /* 0x100fe20008010807 */
[--C-:B------:R-:W-:Y:S01]  /*9cd0*/  FFMA.FTZ R159, R159, UR24, -R7.reuse ;  /* 0x000000189f9f7c23 */ /* 0x100fe20008010807 */
[--C-:B------:R-:W-:Y:S01]  /*9ce0*/  FFMA.FTZ R168, R168, UR24, -R7.reuse ;  /* 0x00000018a8a87c23 */ /* 0x100fe20008010807 */
[--C-:B------:R-:W-:Y:S01]  /*9cf0*/  FFMA.FTZ R169, R169, UR24, -R7.reuse ;  /* 0x00000018a9a97c23 */ /* 0x100fe20008010807 */
[--C-:B------:R-:W-:Y:S01]  /*9d00*/  FFMA.FTZ R172, R172, UR24, -R7.reuse ;  /* 0x00000018acac7c23 */ /* 0x100fe20008010807 */
[----:B----4-:R-:W-:Y:S01]  /*9d10*/  FMNMX.FTZ R68, R68, R10, !PT ;  /* 0x0000000a44447209 */ /* 0x010fe20007810000 */
[----:B------:R-:W-:Y:S01]  /*9d20*/  FFMA.FTZ R173, R173, UR24, -R7 ;  /* 0x00000018adad7c23 */ /* 0x000fe20008010807 */
[--C-:B------:R-:W-:Y:S01]  /*9d30*/  FFMA.FTZ R152, R152, UR24, -R6.reuse ;  /* 0x0000001898987c23 */ /* 0x100fe20008010806 */
[--C-:B------:R-:W-:Y:S01]  /*9d40*/  FFMA.FTZ R160, R160, UR24, -R6.reuse ;  /* 0x00000018a0a07c23 */ /* 0x100fe20008010806 */
[C---:B------:R-:W-:Y:S01]  /*9d50*/  FSETP.NEU.FTZ.AND P0, PT, R68.reuse, -INF , PT ;  /* 0xff8000004400780b */ /* 0x040fe20003f1d000 */
[----:B------:R-:W-:Y:S01]  /*9d60*/  FMUL.FTZ R10, R68, UR24 ;  /* 0x00000018440a7c20 */ /* 0x000fe20008410000 */
[----:B------:R-:W-:Y:S01]  /*9d70*/  STL [R1+0x130], R68 ;  /* 0x0001304401007387 */ /* 0x000fe20000100800 */
[--C-:B------:R-:W-:Y:S01]  /*9d80*/  FFMA.FTZ R161, R161, UR24, -R6.reuse ;  /* 0x00000018a1a17c23 */ /* 0x100fe20008010806 */
[--C-:B------:R-:W-:Y:S01]  /*9d90*/  FFMA.FTZ R162, R162, UR24, -R6.reuse ;  /* 0x00000018a2a27c23 */ /* 0x100fe20008010806 */
[--C-:B------:R-:W-:Y:S01]  /*9da0*/  FFMA.FTZ R163, R163, UR24, -R6.reuse ;  /* 0x00000018a3a37c23 */ /* 0x100fe20008010806 */
[----:B------:R-:W-:Y:S01]  /*9db0*/  FFMA.FTZ R9, R94, UR24, -R6 ;  /* 0x000000185e097c23 */ /* 0x000fe20008010806 */
[----:B------:R-:W-:-:S02]  /*9dc0*/  FSEL R0, R10, RZ, P0 ;  /* 0x000000ff0a007208 */ /* 0x000fc40000000000 */
[----:B------:R-:W-:Y:S01]  /*9dd0*/  F2FP.F16.F32.PACK_AB R19, R4, R212 ;  /* 0x000000d40413723e */ /* 0x000fe200000000ff */
[----:B------:R4:W-:Y:S02]  /*9de0*/  MUFU.EX2 R252, R9 ;  /* 0x0000000900fc7308 */ /* 0x0009e40000000800 */
[--C-:B------:R-:W-:Y:S01]  /*9df0*/  FFMA.FTZ R155, R155, UR24, -R0.reuse ;  /* 0x000000189b9b7c23 */ /* 0x100fe20008010800 */
[--C-:B------:R-:W-:Y:S01]  /*9e00*/  FFMA.FTZ R164, R164, UR24, -R0.reuse ;  /* 0x00000018a4a47c23 */ /* 0x100fe20008010800 */
[--C-:B------:R-:W-:Y:S01]  /*9e10*/  FFMA.FTZ R165, R165, UR24, -R0.reuse ;  /* 0x00000018a5a57c23 */ /* 0x100fe20008010800 */
[--C-:B------:R-:W-:Y:S01]  /*9e20*/  FFMA.FTZ R166, R166, UR24, -R0.reuse ;  /* 0x00000018a6a67c23 */ /* 0x100fe20008010800 */
[----:B------:R-:W-:Y:S01]  /*9e30*/  FFMA.FTZ R167, R167, UR24, -R0 ;  /* 0x00000018a7a77c23 */ /* 0x000fe20008010800 */
[----:B----4-:R-:W-:-:S04]  /*9e40*/  FFMA.FTZ R9, R92, UR24, -R6 ;  /* 0x000000185c097c23 */ /* 0x010fc80008010806 */
[----:B------:R4:W3:Y:S02]  /*9e50*/  MUFU.EX2 R251, R9 ;  /* 0x0000000900fb7308 */ /* 0x0008e40000000800 */
[----:B----4-:R-:W-:Y:S01]  /*9e60*/  FFMA.FTZ R9, R93, UR24, -R6 ;  /* 0x000000185d097c23 */ /* 0x010fe20008010806 */
[----:B---3--:R-:W-:-:S05]  /*9e70*/  F2FP.F16.F32.PACK_AB R20, R251, R252 ;  /* 0x000000fcfb14723e */ /* 0x008fca00000000ff */
[----:B------:R3:W-:Y:S02]  /*9e80*/  MUFU.EX2 R70, R9 ;  /* 0x0000000900467308 */ /* 0x0007e40000000800 */
[----:B---3--:R-:W-:-:S06]  /*9e90*/  FFMA.FTZ R9, R91, UR24, -R6 ;  /* 0x000000185b097c23 */ /* 0x008fcc0008010806 */
[----:B------:R3:W4:Y:S02]  /*9ea0*/  MUFU.EX2 R231, R9 ;  /* 0x0000000900e77308 */ /* 0x0007240000000800 */
[----:B---3--:R-:W-:Y:S01]  /*9eb0*/  FFMA.FTZ R9, R89, UR24, -R6 ;  /* 0x0000001859097c23 */ /* 0x008fe20008010806 */
[----:B----4-:R-:W-:-:S05]  /*9ec0*/  F2FP.F16.F32.PACK_AB R22, R231, R70 ;  /* 0x00000046e716723e */ /* 0x010fca00000000ff */
[----:B------:R3:W-:Y:S02]  /*9ed0*/  MUFU.EX2 R227, R9 ;  /* 0x0000000900e37308 */ /* 0x0007e40000000800 */
[----:B---3--:R-:W-:-:S06]  /*9ee0*/  FFMA.FTZ R9, R88, UR24, -R6 ;  /* 0x0000001858097c23 */ /* 0x008fcc0008010806 */
[----:B------:R3:W-:Y:S02]  /*9ef0*/  MUFU.EX2 R220, R9 ;  /* 0x0000000900dc7308 */ /* 0x0007e40000000800 */
[----:B---3--:R-:W-:-:S06]  /*9f00*/  FFMA.FTZ R9, R97, UR24, -R0 ;  /* 0x0000001861097c23 */ /* 0x008fcc0008010800 */
        /* <DEDUP_REMOVED lines=11> */
[C---:B------:R-:W-:Y:S06]  /*9fc0*/  HMMA.16816.F32 R72, R20.reuse, R12, RZ ;  /* 0x0000000c1448723c */ /* 0x040fec00000018ff */
[C---:B------:R-:W-:Y:S06]  /*9fd0*/  HMMA.16816.F32 R64, R20.reuse, R14, RZ ;  /* 0x0000000e1440723c */ /* 0x040fec00000018ff */
[----:B--2---:R-:W-:Y:S01]  /*9fe0*/  HMMA.16816.F32 R48, R20, R28, RZ ;  /* 0x0000001c1430723c */ /* 0x004fe200000018ff */
[----:B---3--:R-:W-:-:S04]  /*9ff0*/  FFMA.FTZ R9, R61, UR24, -R6 ;  /* 0x000000183d097c23 */ /* 0x008fc80008010806 */
[----:B------:R2:W3:Y:S01]  /*a000*/  MUFU.EX2 R247, R9 ;  /* 0x0000000900f77308 */ /* 0x0004e20000000800 */
[----:B------:R-:W-:Y:S01]  /*a010*/  HMMA.16816.F32 R44, R20, R30, RZ ;  /* 0x0000001e142c723c */ /* 0x000fe200000018ff */
[----:B--2---:R-:W-:-:S06]  /*a020*/  FFMA.FTZ R9, R100, UR24, -R0 ;  /* 0x0000001864097c23 */ /* 0x004fcc0008010800 */
[----:B------:R2:W-:Y:S01]  /*a030*/  MUFU.EX2 R226, R9 ;  /* 0x0000000900e27308 */ /* 0x0005e20000000800 */
[----:B------:R-:W-:-:S07]  /*a040*/  F2FP.F16.F32.PACK_AB R27, R232, R69 ;  /* 0x00000045e81b723e */ /* 0x000fce00000000ff */
[----:B------:R-:W-:Y:S01]  /*a050*/  HMMA.16816.F32 R76, R24, R12, RZ ;  /* 0x0000000c184c723c */ /* 0x000fe200000018ff */
[----:B--2---:R-:W-:-:S05]  /*a060*/  FFMA.FTZ R9, R99, UR24, -R0 ;  /* 0x0000001863097c23 */ /* 0x004fca0008010800 */
[C---:B------:R-:W-:Y:S01]  /*a070*/  HMMA.16816.F32 R60, R24.reuse, R14, RZ ;  /* 0x0000000e183c723c */ /* 0x040fe200000018ff */
[----:B------:R-:W-:Y:S01]  /*a080*/  F2FP.F16.F32.PACK_AB R12, R220, R227 ;  /* 0x000000e3dc0c723e */ /* 0x000fe200000000ff */
[----:B------:R2:W4:Y:S04]  /*a090*/  MUFU.EX2 R236, R9 ;  /* 0x0000000900ec7308 */ /* 0x0005280000000800 */
[----:B------:R-:W-:Y:S01]  /*a0a0*/  HMMA.16816.F32 R56, R24, R28, RZ ;  /* 0x0000001c1838723c */ /* 0x000fe200000018ff */
[----:B---3--:R-:W-:-:S05]  /*a0b0*/  F2FP.F16.F32.PACK_AB R14, R247, R202 ;  /* 0x000000caf70e723e */ /* 0x008fca00000000ff */
[----:B------:R-:W-:Y:S01]  /*a0c0*/  HMMA.16816.F32 R52, R24, R30, RZ ;  /* 0x0000001e1834723c */ /* 0x000fe200000018ff */
[----:B------:R-:W-:Y:S05]  /*a0d0*/  LDSM.16.MT88.4 R28, [R215+0x8800] ;  /* 0x00880000d71c783b */ /* 0x000fea0000004200 */
[----:B------:R-:W-:Y:S01]  /*a0e0*/  HMMA.16816.F32 R88, R16, R32, R76 ;  /* 0x000000201058723c */ /* 0x000fe2000000184c */
[----:B--2---:R-:W-:Y:S01]  /*a0f0*/  FFMA.FTZ R9, R101, UR24, -R0 ;  /* 0x0000001865097c23 */ /* 0x004fe20008010800 */
[----:B----4-:R-:W-:-:S03]  /*a100*/  F2FP.F16.F32.PACK_AB R13, R236, R226 ;  /* 0x000000e2ec0d723e */ /* 0x010fc600000000ff */
[----:B------:R2:W-:Y:S01]  /*a110*/  MUFU.EX2 R201, R9 ;  /* 0x0000000900c97308 */ /* 0x0005e20000000800 */
[C---:B------:R-:W-:Y:S06]  /*a120*/  HMMA.16816.F32 R60, R16.reuse, R34, R60 ;  /* 0x00000022103c723c */ /* 0x040fec000000183c */
[C---:B-1----:R-:W-:Y:S06]  /*a130*/  HMMA.16816.F32 R56, R16.reuse, R36, R56 ;  /* 0x000000241038723c */ /* 0x042fec0000001838 */
[----:B------:R-:W-:Y:S01]  /*a140*/  HMMA.16816.F32 R84, R16, R38, R52 ;  /* 0x000000261054723c */ /* 0x000fe20000001834 */
[----:B--2---:R-:W-:-:S02]  /*a150*/  FFMA.FTZ R9, R41, UR24, -R0 ;  /* 0x0000001829097c23 */ /* 0x004fc40008010800 */
[----:B------:R-:W1:Y:S02]  /*a160*/  LDSM.16.MT88.4 R40, [R215+0x8000] ;  /* 0x00800000d728783b */ /* 0x000e640000004200 */
[----:B------:R-:W2:Y:S02]  /*a170*/  MUFU.EX2 R240, R9 ;  /* 0x0000000900f07308 */ /* 0x000ea40000000800 */
[----:B--2---:R-:W-:Y:S01]  /*a180*/  F2FP.F16.F32.PACK_AB R15, R240, R201 ;  /* 0x000000c9f00f723e */ /* 0x004fe200000000ff */
[----:B------:R-:W-:-:S05]  /*a190*/  FFMA.FTZ R9, R142, UR24, -R8 ;  /* 0x000000188e097c23 */ /* 0x000fca0008010808 */
[----:B------:R2:W-:Y:S01]  /*a1a0*/  MUFU.EX2 R2, R9 ;  /* 0x0000000900027308 */ /* 0x0005e20000000800 */
[C---:B------:R-:W-:Y:S06]  /*a1b0*/  HMMA.16816.F32 R104, R12.reuse, R32, R72 ;  /* 0x000000200c68723c */ /* 0x040fec0000001848 */
[C---:B------:R-:W-:Y:S01]  /*a1c0*/  HMMA.16816.F32 R96, R12.reuse, R34, R64 ;  /* 0x000000220c60723c */ /* 0x040fe20000001840 */
[----:B------:R-:W3:Y:S05]  /*a1d0*/  LDSM.16.MT88.4 R32, [R216+0x8000] ;  /* 0x00800000d820783b */ /* 0x000eea0000004200 */
[----:B------:R-:W-:Y:S01]  /*a1e0*/  HMMA.16816.F32 R92, R12, R36, R48 ;  /* 0x000000240c5c723c */ /* 0x000fe20000001830 */
[----:B--2---:R-:W-:-:S05]  /*a1f0*/  FFMA.FTZ R9, R140, UR24, -R8 ;  /* 0x000000188c097c23 */ /* 0x004fca0008010808 */
[----:B------:R-:W-:Y:S01]  /*a200*/  HMMA.16816.F32 R100, R12, R38, R44 ;  /* 0x000000260c64723c */ /* 0x000fe2000000182c */
[----:B------:R2:W4:Y:S05]  /*a210*/  MUFU.EX2 R244, R9 ;  /* 0x0000000900f47308 */ /* 0x00052a0000000800 */
[-C--:B-1----:R-:W-:Y:S06]  /*a220*/  HMMA.16816.F32 R48, R24, R40.reuse, RZ ;  /* 0x000000281830723c */ /* 0x082fec00000018ff */
[C---:B------:R-:W-:Y:S06]  /*a230*/  HMMA.16816.F32 R44, R20.reuse, R40, RZ ;  /* 0x00000028142c723c */ /* 0x040fec00000018ff */
[----:B------:R-:W-:Y:S01]  /*a240*/  HMMA.16816.F32 R36, R20, R42, RZ ;  /* 0x0000002a1424723c */ /* 0x000fe200000018ff */
[----:B--2---:R-:W-:-:S04]  /*a250*/  FFMA.FTZ R9, R115, UR24, -R8 ;  /* 0x0000001873097c23 */ /* 0x004fc80008010808 */
[----:B------:R1:W-:Y:S01]  /*a260*/  MUFU.EX2 R238, R9 ;  /* 0x0000000900ee7308 */ /* 0x0003e20000000800 */
[----:B------:R-:W-:Y:S06]  /*a270*/  HMMA.16816.F32 R40, R24, R42, RZ ;  /* 0x0000002a1828723c */ /* 0x000fec00000018ff */
[-C--:B------:R-:W-:Y:S06]  /*a280*/  HMMA.16816.F32 R80, R16, R28.reuse, R48 ;  /* 0x0000001c1050723c */ /* 0x080fec0000001830 */
[----:B------:R-:W-:Y:S01]  /*a290*/  HMMA.16816.F32 R76, R12, R28, R44 ;  /* 0x0000001c0c4c723c */ /* 0x000fe2000000182c */
[----:B-1----:R-:W-:-:S05]  /*a2a0*/  FFMA.FTZ R9, R113, UR24, -R8 ;  /* 0x0000001871097c23 */ /* 0x002fca0008010808 */
[-C--:B------:R-:W-:Y:S01]  /*a2b0*/  HMMA.16816.F32 R72, R12, R30.reuse, R36 ;  /* 0x0000001e0c48723c */ /* 0x080fe20000001824 */
[----:B------:R1:W2:Y:S05]  /*a2c0*/  MUFU.EX2 R237, R9 ;  /* 0x0000000900ed7308 */ /* 0x0002aa0000000800 */
[----:B------:R-:W-:Y:S06]  /*a2d0*/  HMMA.16816.F32 R64, R16, R30, R40 ;  /* 0x0000001e1040723c */ /* 0x000fec0000001828 */
[C---:B---3--:R-:W-:Y:S06]  /*a2e0*/  HMMA.16816.F32 R40, R20.reuse, R32, RZ ;  /* 0x000000201428723c */ /* 0x048fec00000018ff */
[----:B------:R-:W-:Y:S01]  /*a2f0*/  HMMA.16816.F32 R36, R20, R34, RZ ;  /* 0x000000221424723c */ /* 0x000fe200000018ff */
[--C-:B-1----:R-:W-:Y:S01]  /*a300*/  FFMA.FTZ R9, R144, UR24, -R7.reuse ;  /* 0x0000001890097c23 */ /* 0x102fe20008010807 */
[----:B------:R-:W1:Y:S03]  /*a310*/  LDSM.16.MT88.4 R20, [R216+0x8800] ;  /* 0x00880000d814783b */ /* 0x000e660000004200 */
[----:B------:R3:W2:Y:S01]  /*a320*/  MUFU.EX2 R108, R9 ;  /* 0x00000009006c7308 */ /* 0x0006a20000000800 */
[C---:B------:R-:W-:Y:S06]  /*a330*/  HMMA.16816.F32 R28, R24.reuse, R32, RZ ;  /* 0x00000020181c723c */ /* 0x040fec00000018ff */
[----:B------:R-:W-:Y:S01]  /*a340*/  HMMA.16816.F32 R24, R24, R34, RZ ;  /* 0x000000221818723c */ /* 0x000fe200000018ff */
[----:B---3--:R-:W-:-:S04]  /*a350*/  FFMA.FTZ R9, R127, UR24, -R7 ;  /* 0x000000187f097c23 */ /* 0x008fc80008010807 */
[----:B------:R3:W-:Y:S01]  /*a360*/  MUFU.EX2 R10, R9 ;  /* 0x00000009000a7308 */ /* 0x0007e20000000800 */
[----:B-1----:R-:W-:Y:S01]  /*a370*/  HMMA.16816.F32 R52, R12, R20, R40 ;  /* 0x000000140c34723c */ /* 0x002fe20000001828 */
[----:B---3--:R-:W-:-:S06]  /*a380*/  FFMA.FTZ R9, R125, UR24, -R7 ;  /* 0x000000187d097c23 */ /* 0x008fcc0008010807 */
[----:B------:R1:W-:Y:S01]  /*a390*/  MUFU.EX2 R245, R9 ;  /* 0x0000000900f57308 */ /* 0x0003e20000000800 */
[----:B------:R-:W-:Y:S06]  /*a3a0*/  HMMA.16816.F32 R48, R12, R22, R36 ;  /* 0x000000160c30723c */ /* 0x000fec0000001824 */
[C---:B------:R-:W-:Y:S06]  /*a3b0*/  HMMA.16816.F32 R28, R16.reuse, R20, R28 ;  /* 0x00000014101c723c */ /* 0x040fec000000181c */
[----:B------:R-:W-:Y:S01]  /*a3c0*/  HMMA.16816.F32 R24, R16, R22, R24 ;  /* 0x000000161018723c */ /* 0x000fe20000001818 */
[----:B------:R-:W3:Y:S01]  /*a3d0*/  LDSM.16.MT88.4 R20, [R214+0x9000] ;  /* 0x00900000d614783b */ /* 0x000ee20000004200 */
[----:B-1----:R-:W-:-:S05]  /*a3e0*/  FFMA.FTZ R9, R112, UR24, -R7 ;  /* 0x0000001870097c23 */ /* 0x002fca0008010807 */
[----:B----4-:R-:W-:Y:S01]  /*a3f0*/  F2FP.F16.F32.PACK_AB R16, R244, R2 ;  /* 0x00000002f410723e */ /* 0x010fe200000000ff */
[----:B------:R1:W-:Y:S01]  /*a400*/  MUFU.EX2 R68, R9 ;  /* 0x0000000900447308 */ /* 0x0003e20000000800 */
[----:B--2---:R-:W-:Y:S01]  /*a410*/  F2FP.F16.F32.PACK_AB R18, R237, R238 ;  /* 0x000000eeed12723e */ /* 0x004fe200000000ff */
[----:B-1----:R-:W-:Y:S01]  /*a420*/  FFMA.FTZ R9, R143, UR24, -R6 ;  /* 0x000000188f097c23 */ /* 0x002fe20008010806 */
[----:B------:R-:W-:-:S05]  /*a430*/  IMAD.MOV.U32 R143, RZ, RZ, R108 ;  /* 0x000000ffff8f7224 */ /* 0x000fca00078e006c */
[----:B------:R1:W-:Y:S02]  /*a440*/  MUFU.EX2 R140, R9 ;  /* 0x00000009008c7308 */ /* 0x0003e40000000800 */
[----:B-1----:R-:W-:Y:S01]  /*a450*/  FFMA.FTZ R9, R141, UR24, -R6 ;  /* 0x000000188d097c23 */ /* 0x002fe20008010806 */
[----:B------:R-:W-:-:S05]  /*a460*/  IMAD.MOV.U32 R141, RZ, RZ, R247 ;  /* 0x000000ffff8d7224 */ /* 0x000fca00078e00f7 */
[----:B------:R1:W2:Y:S02]  /*a470*/  MUFU.EX2 R242, R9 ;  /* 0x0000000900f27308 */ /* 0x0002a40000000800 */
[----:B-1----:R-:W-:Y:S01]  /*a480*/  FFMA.FTZ R9, R124, UR24, -R6 ;  /* 0x000000187c097c23 */ /* 0x002fe20008010806 */
[----:B--2---:R-:W-:-:S05]  /*a490*/  F2FP.F16.F32.PACK_AB R12, R242, R140 ;  /* 0x0000008cf20c723e */ /* 0x004fca00000000ff */
[----:B------:R1:W-:Y:S02]  /*a4a0*/  MUFU.EX2 R144, R9 ;  /* 0x0000000900907308 */ /* 0x0003e40000000800 */
[----:B-1----:R-:W-:-:S06]  /*a4b0*/  FFMA.FTZ R9, R114, UR24, -R6 ;  /* 0x0000001872097c23 */ /* 0x002fcc0008010806 */
[----:B------:R1:W2:Y:S02]  /*a4c0*/  MUFU.EX2 R246, R9 ;  /* 0x0000000900f67308 */ /* 0x0002a40000000800 */
[----:B-1----:R-:W-:Y:S01]  /*a4d0*/  FFMA.FTZ R9, R146, UR24, -R0 ;  /* 0x0000001892097c23 */ /* 0x002fe20008010800 */
[----:B------:R-:W-:Y:S02]  /*a4e0*/  MOV R146, R10 ;  /* 0x0000000a00927202 */ /* 0x000fe40000000f00 */
[----:B--2---:R-:W-:-:S03]  /*a4f0*/  F2FP.F16.F32.PACK_AB R14, R246, R144 ;  /* 0x00000090f60e723e */ /* 0x004fc600000000ff */
[----:B------:R1:W2:Y:S01]  /*a500*/  MUFU.EX2 R10, R9 ;  /* 0x00000009000a7308 */ /* 0x0002a20000000800 */
[----:B------:R-:W-:Y:S01]  /*a510*/  F2FP.F16.F32.PACK_AB R17, R146, R143 ;  /* 0x0000008f9211723e */ /* 0x000fe200000000ff */
[----:B-1----:R-:W-:Y:S01]  /*a520*/  FFMA.FTZ R9, R137, UR24, -R0 ;  /* 0x0000001889097c23 */ /* 0x002fe20008010800 */
[----:B------:R-:W-:-:S05]  /*a530*/  IMAD.MOV.U32 R137, RZ, RZ, R68 ;  /* 0x000000ffff897224 */ /* 0x000fca00078e0044 */
[----:B------:R1:W4:Y:S01]  /*a540*/  MUFU.EX2 R241, R9 ;  /* 0x0000000900f17308 */ /* 0x0003220000000800 */
[----:B------:R-:W-:-:S07]  /*a550*/  F2FP.F16.F32.PACK_AB R19, R137, R245 ;  /* 0x000000f58913723e */ /* 0x000fce00000000ff */
[C---:B---3--:R-:W-:Y:S06]  /*a560*/  HMMA.16816.F32 R36, R16.reuse, R20, R88 ;  /* 0x000000141024723c */ /* 0x048fec0000001858 */
[----:B------:R-:W-:Y:S01]  /*a570*/  HMMA.16816.F32 R32, R16, R22, R60 ;  /* 0x000000161020723c */ /* 0x000fe2000000183c */
[----:B-1----:R-:W-:Y:S01]  /*a580*/  FFMA.FTZ R9, R136, UR24, -R0 ;  /* 0x0000001888097c23 */ /* 0x002fe20008010800 */
[----:B--2---:R-:W-:-:S03]  /*a590*/  MOV R136, R10 ;  /* 0x0000000a00887202 */ /* 0x004fc60000000f00 */
[----:B------:R1:W-:Y:S01]  /*a5a0*/  MUFU.EX2 R142, R9 ;  /* 0x00000009008e7308 */ /* 0x0003e20000000800 */
[----:B----4-:R-:W-:Y:S01]  /*a5b0*/  F2FP.F16.F32.PACK_AB R13, R241, R136 ;  /* 0x00000088f10d723e */ /* 0x010fe200000000ff */
[----:B-1----:R-:W-:-:S06]  /*a5c0*/  FFMA.FTZ R9, R126, UR24, -R0 ;  /* 0x000000187e097c23 */ /* 0x002fcc0008010800 */
[----:B------:R-:W1:Y:S02]  /*a5d0*/  MUFU.EX2 R200, R9 ;  /* 0x0000000900c87308 */ /* 0x000e640000000800 */
[----:B-1----:R-:W-:Y:S01]  /*a5e0*/  F2FP.F16.F32.PACK_AB R15, R200, R142 ;  /* 0x0000008ec80f723e */ /* 0x002fe200000000ff */
[----:B------:R-:W-:Y:S01]  /*a5f0*/  FFMA.FTZ R9, R171, UR24, -R8 ;  /* 0x00000018ab097c23 */ /* 0x000fe20008010808 */
[----:B------:R-:W-:Y:S01]  /*a600*/  IMAD.MOV.U32 R171, RZ, RZ, R142 ;  /* 0x000000ffffab7224 */ /* 0x000fe200078e008e */
[----:B------:R-:W-:-:S03]  /*a610*/  MOV R142, R243 ;  /* 0x000000f3008e7202 */ /* 0x000fc60000000f00 */
[----:B------:R1:W-:Y:S01]  /*a620*/  MUFU.EX2 R68, R9 ;  /* 0x0000000900447308 */ /* 0x0003e20000000800 */
[C---:B------:R-:W-:Y:S06]  /*a630*/  HMMA.16816.F32 R44, R12.reuse, R20, R104 ;  /* 0x000000140c2c723c */ /* 0x040fec0000001868 */
[----:B------:R-:W-:Y:S01]  /*a640*/  HMMA.16816.F32 R40, R12, R22, R96 ;  /* 0x000000160c28723c */ /* 0x000fe20000001860 */
[----:B------:R-:W2:Y:S01]  /*a650*/  LDSM.16.MT88.4 R20, [R217+0x9000] ;  /* 0x00900000d914783b */ /* 0x000ea20000004200 */
[----:B-1----:R-:W-:Y:S01]  /*a660*/  FFMA.FTZ R9, R153, UR24, -R8 ;  /* 0x0000001899097c23 */ /* 0x002fe20008010808 */
[----:B------:R-:W-:-:S03]  /*a670*/  MOV R153, R242 ;  /* 0x000000f200997202 */ /* 0x000fc60000000f00 */
[----:B------:R1:W-:Y:S02]  /*a680*/  MUFU.EX2 R230, R9 ;  /* 0x0000000900e67308 */ /* 0x0003e40000000800 */
[--C-:B-1----:R-:W-:Y:S01]  /*a690*/  FFMA.FTZ R9, R139, UR24, -R8.reuse ;  /* 0x000000188b097c23 */ /* 0x102fe20008010808 */
[--C-:B------:R-:W-:Y:S01]  /*a6a0*/  FFMA.FTZ R139, R184, UR24, -R8.reuse ;  /* 0x00000018b88b7c23 */ /* 0x100fe20008010808 */
[----:B------:R-:W-:Y:S02]  /*a6b0*/  IMAD.MOV.U32 R184, RZ, RZ, R143 ;  /* 0x000000ffffb87224 */ /* 0x000fe400078e008f */
[--C-:B------:R-:W-:Y:S02]  /*a6c0*/  FFMA.FTZ R143, R118, UR24, -R8.reuse ;  /* 0x00000018768f7c23 */ /* 0x100fe40008010808 */
[----:B------:R1:W-:Y:S01]  /*a6d0*/  MUFU.EX2 R234, R9 ;  /* 0x0000000900ea7308 */ /* 0x0003e20000000800 */
[-C--:B--2---:R-:W-:Y:S06]  /*a6e0*/  HMMA.16816.F32 R56, R16, R20.reuse, R56 ;  /* 0x000000141038723c */ /* 0x084fec0000001838 */
[----:B------:R-:W-:Y:S01]  /*a6f0*/  HMMA.16816.F32 R60, R12, R20, R92 ;  /* 0x000000140c3c723c */ /* 0x000fe2000000185c */
[----:B-1----:R-:W-:-:S05]  /*a700*/  FFMA.FTZ R9, R133, UR24, -R8 ;  /* 0x0000001885097c23 */ /* 0x002fca0008010808 */
[-C--:B------:R-:W-:Y:S01]  /*a710*/  HMMA.16816.F32 R100, R12, R22.reuse, R100 ;  /* 0x000000160c64723c */ /* 0x080fe20000001864 */
[----:B------:R1:W-:Y:S05]  /*a720*/  MUFU.EX2 R10, R9 ;  /* 0x00000009000a7308 */ /* 0x0003ea0000000800 */
[----:B------:R-:W-:Y:S01]  /*a730*/  HMMA.16816.F32 R96, R16, R22, R84 ;  /* 0x000000161060723c */ /* 0x000fe20000001854 */
[----:B------:R-:W2:Y:S01]  /*a740*/  LDSM.16.MT88.4 R20, [R215+0x9000] ;  /* 0x00900000d714783b */ /* 0x000ea20000004200 */
[----:B-1----:R-:W-:-:S04]  /*a750*/  FFMA.FTZ R9, R174, UR24, -R7 ;  /* 0x00000018ae097c23 */ /* 0x002fc80008010807 */
[----:B------:R1:W3:Y:S02]  /*a760*/  MUFU.EX2 R112, R9 ;  /* 0x0000000900707308 */ /* 0x0002e40000000800 */
[----:B-1----:R-:W-:Y:S01]  /*a770*/  FFMA.FTZ R9, R150, UR24, -R7 ;  /* 0x0000001896097c23 */ /* 0x002fe20008010807 */
[----:B------:R-:W-:-:S05]  /*a780*/  IMAD.MOV.U32 R150, RZ, RZ, R245 ;  /* 0x000000ffff967224 */ /* 0x000fca00078e00f5 */
[----:B------:R1:W4:Y:S01]  /*a790*/  MUFU.EX2 R218, R9 ;  /* 0x0000000900da7308 */ /* 0x0003220000000800 */
[-C--:B--2---:R-:W-:Y:S06]  /*a7a0*/  HMMA.16816.F32 R108, R16, R20.reuse, R80 ;  /* 0x00000014106c723c */ /* 0x084fec0000001850 */
[C---:B------:R-:W-:Y:S06]  /*a7b0*/  HMMA.16816.F32 R88, R12.reuse, R20, R76 ;  /* 0x000000140c58723c */ /* 0x040fec000000184c */
[----:B------:R-:W-:Y:S01]  /*a7c0*/  HMMA.16816.F32 R92, R12, R22, R72 ;  /* 0x000000160c5c723c */ /* 0x000fe20000001848 */
[----:B-1----:R-:W-:Y:S01]  /*a7d0*/  FFMA.FTZ R9, R148, UR24, -R7 ;  /* 0x0000001894097c23 */ /* 0x002fe20008010807 */
[----:B------:R-:W-:-:S04]  /*a7e0*/  MOV R148, R241 ;  /* 0x000000f100947202 */ /* 0x000fc80000000f00 */
[----:B------:R-:W-:Y:S01]  /*a7f0*/  HMMA.16816.F32 R84, R16, R22, R64 ;  /* 0x000000161054723c */ /* 0x000fe20000001840 */
[----:B------:R-:W1:Y:S01]  /*a800*/  LDSM.16.MT88.4 R20, [R216+0x9000] ;  /* 0x00900000d814783b */ /* 0x000e620000004200 */
[----:B------:R2:W-:Y:S02]  /*a810*/  MUFU.EX2 R224, R9 ;  /* 0x0000000900e07308 */ /* 0x0005e40000000800 */
[----:B--2---:R-:W-:-:S06]  /*a820*/  FFMA.FTZ R9, R132, UR24, -R7 ;  /* 0x0000001884097c23 */ /* 0x004fcc0008010807 */
[----:B------:R2:W4:Y:S02]  /*a830*/  MUFU.EX2 R233, R9 ;  /* 0x0000000900e97308 */ /* 0x0005240000000800 */
[----:B--2---:R-:W-:Y:S01]  /*a840*/  FFMA.FTZ R9, R170, UR24, -R6 ;  /* 0x00000018aa097c23 */ /* 0x004fe20008010806 */
[----:B-1----:R-:W-:Y:S01]  /*a850*/  HMMA.16816.F32 R80, R12, R20, R52 ;  /* 0x000000140c50723c */ /* 0x002fe20000001834 */
[----:B---3--:R-:W-:-:S05]  /*a860*/  IMAD.MOV.U32 R170, RZ, RZ, R112 ;  /* 0x000000ffffaa7224 */ /* 0x008fca00078e0070 */
[----:B------:R-:W-:Y:S01]  /*a870*/  HMMA.16816.F32 R76, R12, R22, R48 ;  /* 0x000000160c4c723c */ /* 0x000fe20000001830 */
[----:B------:R1:W2:Y:S05]  /*a880*/  MUFU.EX2 R12, R9 ;  /* 0x00000009000c7308 */ /* 0x0002aa0000000800 */
[C---:B------:R-:W-:Y:S06]  /*a890*/  HMMA.16816.F32 R28, R16.reuse, R20, R28 ;  /* 0x00000014101c723c */ /* 0x040fec000000181c */
[----:B------:R-:W-:Y:S01]  /*a8a0*/  HMMA.16816.F32 R24, R16, R22, R24 ;  /* 0x000000161018723c */ /* 0x000fe20000001818 */
[----:B------:R-:W3:Y:S01]  /*a8b0*/  LDSM.16.MT88.4 R20, [R214+0x9800] ;  /* 0x00980000d614783b */ /* 0x000ee20000004200 */
[----:B-1----:R-:W-:-:S05]  /*a8c0*/  FFMA.FTZ R9, R154, UR24, -R6 ;  /* 0x000000189a097c23 */ /* 0x002fca0008010806 */
[----:B------:R-:W-:Y:S02]  /*a8d0*/  F2FP.F16.F32.PACK_AB R16, R230, R68 ;  /* 0x00000044e610723e */ /* 0x000fe400000000ff */
[----:B----4-:R-:W-:Y:S01]  /*a8e0*/  F2FP.F16.F32.PACK_AB R17, R218, R170 ;  /* 0x000000aada11723e */ /* 0x010fe200000000ff */
[----:B------:R1:W-:Y:S01]  /*a8f0*/  MUFU.EX2 R127, R9 ;  /* 0x00000009007f7308 */ /* 0x0003e20000000800 */
[----:B------:R-:W-:Y:S02]  /*a900*/  F2FP.F16.F32.PACK_AB R18, R10, R234 ;  /* 0x000000ea0a12723e */ /* 0x000fe400000000ff */
[----:B------:R-:W-:Y:S02]  /*a910*/  F2FP.F16.F32.PACK_AB R19, R233, R224 ;  /* 0x000000e0e913723e */ /* 0x000fe400000000ff */
[----:B------:R-:W-:Y:S01]  /*a920*/  MOV R154, R244 ;  /* 0x000000f4009a7202 */ /* 0x000fe20000000f00 */
[----:B-1----:R-:W-:Y:S01]  /*a930*/  FFMA.FTZ R9, R138, UR24, -R6 ;  /* 0x000000188a097c23 */ /* 0x002fe20008010806 */
[--C-:B------:R-:W-:Y:S01]  /*a940*/  FFMA.FTZ R138, R178, UR24, -R8.reuse ;  /* 0x00000018b28a7c23 */ /* 0x100fe20008010808 */
[----:B------:R-:W-:Y:S01]  /*a950*/  MOV R178, R140 ;  /* 0x0000008c00b27202 */ /* 0x000fe20000000f00 */
[----:B------:R-:W-:Y:S01]  /*a960*/  FFMA.FTZ R140, R120, UR24, -R8 ;  /* 0x00000018788c7c23 */ /* 0x000fe20008010808 */
[----:B------:R1:W-:Y:S01]  /*a970*/  MUFU.EX2 R125, R9 ;  /* 0x00000009007d7308 */ /* 0x0003e20000000800 */
[C---:B---3--:R-:W-:Y:S06]  /*a980*/  HMMA.16816.F32 R104, R16.reuse, R20, R36 ;  /* 0x000000141068723c */ /* 0x048fec0000001824 */
[----:B------:R-:W-:Y:S01]  /*a990*/  HMMA.16816.F32 R32, R16, R22, R32 ;  /* 0x000000161020723c */ /* 0x000fe20000001820 */
[----:B-1----:R-:W-:Y:S01]  /*a9a0*/  FFMA.FTZ R9, R134, UR24, -R6 ;  /* 0x0000001886097c23 */ /* 0x002fe20008010806 */
[----:B------:R-:W-:-:S03]  /*a9b0*/  MOV R134, R246 ;  /* 0x000000f600867202 */ /* 0x000fc60000000f00 */
[----:B------:R1:W3:Y:S02]  /*a9c0*/  MUFU.EX2 R133, R9 ;  /* 0x0000000900857308 */ /* 0x0002e40000000800 */
[----:B-1----:R-:W-:Y:S01]  /*a9d0*/  FFMA.FTZ R9, R175, UR24, -R0 ;  /* 0x00000018af097c23 */ /* 0x002fe20008010800 */
[----:B--2---:R-:W-:Y:S02]  /*a9e0*/  MOV R175, R12 ;  /* 0x0000000c00af7202 */ /* 0x004fe40000000f00 */
[----:B---3--:R-:W-:-:S03]  /*a9f0*/  F2FP.F16.F32.PACK_AB R14, R133, R125 ;  /* 0x0000007d850e723e */ /* 0x008fc600000000ff */
[----:B------:R1:W-:Y:S01]  /*aa00*/  MUFU.EX2 R174, R9 ;  /* 0x0000000900ae7308 */ /* 0x0003e20000000800 */
[----:B------:R-:W-:Y:S01]  /*aa10*/  F2FP.F16.F32.PACK_AB R12, R127, R175 ;  /* 0x000000af7f0c723e */ /* 0x000fe200000000ff */
[--C-:B-1----:R-:W-:Y:S01]  /*aa20*/  FFMA.FTZ R9, R156, UR24, -R0.reuse ;  /* 0x000000189c097c23 */ /* 0x102fe20008010800 */
[----:B------:R-:W-:-:S05]  /*aa30*/  FFMA.FTZ R156, R123, UR24, -R0 ;  /* 0x000000187b9c7c23 */ /* 0x000fca0008010800 */
[----:B------:R1:W2:Y:S02]  /*aa40*/  MUFU.EX2 R126, R9 ;  /* 0x00000009007e7308 */ /* 0x0002a40000000800 */
[----:B-1----:R-:W-:Y:S01]  /*aa50*/  FFMA.FTZ R9, R149, UR24, -R0 ;  /* 0x0000001895097c23 */ /* 0x002fe20008010800 */
[----:B--2---:R-:W-:Y:S01]  /*aa60*/  F2FP.F16.F32.PACK_AB R13, R126, R174 ;  /* 0x000000ae7e0d723e */ /* 0x004fe200000000ff */
[----:B------:R-:W-:-:S04]  /*aa70*/  FFMA.FTZ R149, R129, UR24, -R7 ;  /* 0x0000001881957c23 */ /* 0x000fc80008010807 */
[----:B------:R1:W-:Y:S02]  /*aa80*/  MUFU.EX2 R124, R9 ;  /* 0x00000009007c7308 */ /* 0x0003e40000000800 */
[----:B-1----:R-:W-:Y:S01]  /*aa90*/  FFMA.FTZ R9, R135, UR24, -R0 ;  /* 0x0000001887097c23 */ /* 0x002fe20008010800 */
[----:B------:R-:W-:Y:S01]  /*aaa0*/  FFMA.FTZ R135, R189, UR24, -R7 ;  /* 0x00000018bd877c23 */ /* 0x000fe20008010807 */
[----:B------:R-:W-:-:S04]  /*aab0*/  IMAD.MOV.U32 R189, RZ, RZ, R154 ;  /* 0x000000ffffbd7224 */ /* 0x000fc800078e009a */
[----:B------:R-:W1:Y:S01]  /*aac0*/  MUFU.EX2 R132, R9 ;  /* 0x0000000900847308 */ /* 0x000e620000000800 */
[----:B------:R-:W-:Y:S01]  /*aad0*/  IMAD.MOV.U32 R154, RZ, RZ, R240 ;  /* 0x000000ffff9a7224 */ /* 0x000fe200078e00f0 */
[----:B-1----:R-:W-:Y:S01]  /*aae0*/  F2FP.F16.F32.PACK_AB R15, R132, R124 ;  /* 0x0000007c840f723e */ /* 0x002fe200000000ff */
[----:B------:R-:W-:Y:S01]  /*aaf0*/  FFMA.FTZ R9, R204, UR24, -R8 ;  /* 0x00000018cc097c23 */ /* 0x000fe20008010808 */
[----:B------:R-:W-:-:S04]  /*ab00*/  IMAD.MOV.U32 R204, RZ, RZ, R224 ;  /* 0x000000ffffcc7224 */ /* 0x000fc800078e00e0 */
[----:B------:R1:W-:Y:S01]  /*ab10*/  MUFU.EX2 R247, R9 ;  /* 0x0000000900f77308 */ /* 0x0003e20000000800 */
[C---:B------:R-:W-:Y:S06]  /*ab20*/  HMMA.16816.F32 R72, R12.reuse, R20, R44 ;  /* 0x000000140c48723c */ /* 0x040fec000000182c */
[----:B------:R-:W-:Y:S01]  /*ab30*/  HMMA.16816.F32 R40, R12, R22, R40 ;  /* 0x000000160c28723c */ /* 0x000fe20000001828 */
[----:B------:R-:W2:Y:S01]  /*ab40*/  LDSM.16.MT88.4 R20, [R217+0x9800] ;  /* 0x00980000d914783b */ /* 0x000ea20000004200 */
[----:B-1----:R-:W-:Y:S01]  /*ab50*/  FFMA.FTZ R9, R196, UR24, -R8 ;  /* 0x00000018c4097c23 */ /* 0x002fe20008010808 */
[----:B------:R-:W-:-:S03]  /*ab60*/  MOV R196, R234 ;  /* 0x000000ea00c47202 */ /* 0x000fc60000000f00 */
[----:B------:R1:W3:Y:S02]  /*ab70*/  MUFU.EX2 R248, R9 ;  /* 0x0000000900f87308 */ /* 0x0002e40000000800 */
[--C-:B-1----:R-:W-:Y:S01]  /*ab80*/  FFMA.FTZ R9, R190, UR24, -R8.reuse ;  /* 0x00000018be097c23 */ /* 0x102fe20008010808 */
[----:B------:R-:W-:Y:S01]  /*ab90*/  MOV R190, R132 ;  /* 0x0000008400be7202 */ /* 0x000fe20000000f00 */
[----:B------:R-:W-:Y:S02]  /*aba0*/  IMAD.MOV.U32 R132, RZ, RZ, R137 ;  /* 0x000000ffff847224 */ /* 0x000fe400078e0089 */
[--C-:B------:R-:W-:Y:S02]  /*abb0*/  FFMA.FTZ R137, R131, UR24, -R8.reuse ;  /* 0x0000001883897c23 */ /* 0x100fe40008010808 */
[----:B------:R1:W-:Y:S01]  /*abc0*/  MUFU.EX2 R249, R9 ;  /* 0x0000000900f97308 */ /* 0x0003e20000000800 */
[-C--:B--2---:R-:W-:Y:S06]  /*abd0*/  HMMA.16816.F32 R36, R16, R20.reuse, R56 ;  /* 0x000000141024723c */ /* 0x084fec0000001838 */
[----:B------:R-:W-:Y:S01]  /*abe0*/  HMMA.16816.F32 R52, R12, R20, R60 ;  /* 0x000000140c34723c */ /* 0x000fe2000000183c */
[----:B-1----:R-:W-:Y:S01]  /*abf0*/  FFMA.FTZ R9, R186, UR24, -R8 ;  /* 0x00000018ba097c23 */ /* 0x002fe20008010808 */
[----:B------:R-:W-:-:S04]  /*ac00*/  MOV R186, R237 ;  /* 0x000000ed00ba7202 */ /* 0x000fc80000000f00 */
[-C--:B------:R-:W-:Y:S01]  /*ac10*/  HMMA.16816.F32 R48, R12, R22.reuse, R100 ;  /* 0x000000160c30723c */ /* 0x080fe20000001864 */
[----:B------:R1:W-:Y:S05]  /*ac20*/  MUFU.EX2 R250, R9 ;  /* 0x0000000900fa7308 */ /* 0x0003ea0000000800 */
[----:B------:R-:W-:Y:S01]  /*ac30*/  HMMA.16816.F32 R44, R16, R22, R96 ;  /* 0x00000016102c723c */ /* 0x000fe20000001860 */
[----:B------:R-:W2:Y:S01]  /*ac40*/  LDSM.16.MT88.4 R20, [R215+0x9800] ;  /* 0x00980000d714783b */ /* 0x000ea20000004200 */
[----:B-1----:R-:W-:Y:S01]  /*ac50*/  FFMA.FTZ R9, R206, UR24, -R7 ;  /* 0x00000018ce097c23 */ /* 0x002fe20008010807 */
[----:B------:R-:W-:-:S03]  /*ac60*/  MOV R206, R126 ;  /* 0x0000007e00ce7202 */ /* 0x000fc60000000f00 */
[----:B------:R1:W-:Y:S02]  /*ac70*/  MUFU.EX2 R243, R9 ;  /* 0x0000000900f37308 */ /* 0x0003e40000000800 */
[----:B-1----:R-:W-:Y:S01]  /*ac80*/  FFMA.FTZ R9, R194, UR24, -R7 ;  /* 0x00000018c2097c23 */ /* 0x002fe20008010807 */
[----:B------:R-:W-:Y:S01]  /*ac90*/  MOV R194, R136 ;  /* 0x0000008800c27202 */ /* 0x000fe20000000f00 */
[----:B------:R-:W-:-:S04]  /*aca0*/  FFMA.FTZ R136, R128, UR24, -R8 ;  /* 0x0000001880887c23 */ /* 0x000fc80008010808 */
[----:B------:R1:W4:Y:S01]  /*acb0*/  MUFU.EX2 R244, R9 ;  /* 0x0000000900f47308 */ /* 0x0003220000000800 */
[-C--:B--2---:R-:W-:Y:S06]  /*acc0*/  HMMA.16816.F32 R100, R16, R20.reuse, R108 ;  /* 0x000000141064723c */ /* 0x084fec000000186c */
[C---:B------:R-:W-:Y:S06]  /*acd0*/  HMMA.16816.F32 R64, R12.reuse, R20, R88 ;  /* 0x000000140c40723c */ /* 0x040fec0000001858 */
[----:B------:R-:W-:Y:S01]  /*ace0*/  HMMA.16816.F32 R92, R12, R22, R92 ;  /* 0x000000160c5c723c */ /* 0x000fe2000000185c */
[----:B-1----:R-:W-:Y:S01]  /*acf0*/  FFMA.FTZ R9, R192, UR24, -R7 ;  /* 0x00000018c0097c23 */ /* 0x002fe20008010807 */
[----:B------:R-:W-:-:S04]  /*ad00*/  IMAD.MOV.U32 R192, RZ, RZ, R127 ;  /* 0x000000ffffc07224 */ /* 0x000fc800078e007f */
[----:B------:R-:W-:Y:S01]  /*ad10*/  HMMA.16816.F32 R112, R16, R22, R84 ;  /* 0x000000161070723c */ /* 0x000fe20000001854 */
[----:B------:R-:W1:Y:S01]  /*ad20*/  LDSM.16.MT88.4 R20, [R216+0x9800] ;  /* 0x00980000d814783b */ /* 0x000e620000004200 */
[----:B------:R2:W-:Y:S02]  /*ad30*/  MUFU.EX2 R245, R9 ;  /* 0x0000000900f57308 */ /* 0x0005e40000000800 */
[----:B--2---:R-:W-:Y:S01]  /*ad40*/  FFMA.FTZ R9, R185, UR24, -R7 ;  /* 0x00000018b9097c23 */ /* 0x004fe20008010807 */
[----:B------:R-:W-:-:S05]  /*ad50*/  MOV R185, R235 ;  /* 0x000000eb00b97202 */ /* 0x000fca0000000f00 */
[----:B------:R2:W4:Y:S02]  /*ad60*/  MUFU.EX2 R246, R9 ;  /* 0x0000000900f67308 */ /* 0x0005240000000800 */
[----:B--2---:R-:W-:Y:S01]  /*ad70*/  FFMA.FTZ R9, R203, UR24, -R6 ;  /* 0x00000018cb097c23 */ /* 0x004fe20008010806 */
[----:B-1----:R-:W-:Y:S01]  /*ad80*/  HMMA.16816.F32 R88, R12, R20, R80 ;  /* 0x000000140c58723c */ /* 0x002fe20000001850 */
[----:B------:R-:W-:Y:S01]  /*ad90*/  MOV R203, R141 ;  /* 0x0000008d00cb7202 */ /* 0x000fe20000000f00 */
[----:B------:R-:W-:-:S03]  /*ada0*/  FFMA.FTZ R141, R119, UR24, -R8 ;  /* 0x00000018778d7c23 */ /* 0x000fc60008010808 */
[----:B------:R1:W-:Y:S01]  /*adb0*/  MUFU.EX2 R242, R9 ;  /* 0x0000000900f27308 */ /* 0x0003e20000000800 */
[C---:B------:R-:W-:Y:S06]  /*adc0*/  HMMA.16816.F32 R80, R16.reuse, R20, R28 ;  /* 0x000000141050723c */ /* 0x040fec000000181c */
[----:B------:R-:W-:Y:S01]  /*add0*/  HMMA.16816.F32 R56, R16, R22, R24 ;  /* 0x000000161038723c */ /* 0x000fe20000001818 */
[----:B------:R-:W-:Y:S01]  /*ade0*/  MOV R30, R133 ;  /* 0x00000085001e7202 */ /* 0x000fe20000000f00 */
[----:B------:R-:W-:Y:S01]  /*adf0*/  FFMA.FTZ R29, R193, UR24, -R6 ;  /* 0x00000018c11d7c23 */ /* 0x000fe20008010806 */
[----:B------:R-:W-:Y:S01]  /*ae00*/  MOV R133, R146 ;  /* 0x0000009200857202 */ /* 0x000fe20000000f00 */
[----:B------:R-:W-:Y:S01]  /*ae10*/  FFMA.FTZ R146, R116, UR24, -R8 ;  /* 0x0000001874927c23 */ /* 0x000fe20008010808 */
[----:B------:R-:W-:-:S02]  /*ae20*/  IMAD.MOV.U32 R193, RZ, RZ, R148 ;  /* 0x000000ffffc17224 */ /* 0x000fc400078e0094 */
[--C-:B------:R-:W-:Y:S01]  /*ae30*/  FFMA.FTZ R28, R188, UR24, -R6.reuse ;  /* 0x00000018bc1c7c23 */ /* 0x100fe20008010806 */
[--C-:B------:R-:W-:Y:S01]  /*ae40*/  FFMA.FTZ R27, R183, UR24, -R6.reuse ;  /* 0x00000018b71b7c23 */ /* 0x100fe20008010806 */
[----:B-1----:R-:W-:Y:S01]  /*ae50*/  FFMA.FTZ R9, R199, UR24, -R6 ;  /* 0x00000018c7097c23 */ /* 0x002fe20008010806 */
[----:B------:R-:W-:Y:S02]  /*ae60*/  IMAD.MOV.U32 R199, RZ, RZ, R142 ;  /* 0x000000ffffc77224 */ /* 0x000fe400078e008e */
[----:B------:R-:W-:Y:S01]  /*ae70*/  FFMA.FTZ R142, R117, UR24, -R8 ;  /* 0x00000018758e7c23 */ /* 0x000fe20008010808 */
[----:B------:R-:W-:Y:S01]  /*ae80*/  FFMA.FTZ R8, R197, UR24, -R6 ;  /* 0x00000018c5087c23 */ /* 0x000fe20008010806 */
[----:B------:R-:W-:Y:S01]  /*ae90*/  MOV R197, R134 ;  /* 0x0000008600c57202 */ /* 0x000fe20000000f00 */
[--C-:B------:R-:W-:Y:S01]  /*aea0*/  FFMA.FTZ R134, R182, UR24, -R7.reuse ;  /* 0x00000018b6867c23 */ /* 0x100fe20008010807 */
[----:B------:R-:W-:Y:S01]  /*aeb0*/  MOV R182, R133 ;  /* 0x0000008500b67202 */ /* 0x000fe20000000f00 */
[--C-:B------:R-:W-:Y:S01]  /*aec0*/  FFMA.FTZ R133, R179, UR24, -R7.reuse ;  /* 0x00000018b3857c23 */ /* 0x100fe20008010807 */
[----:B------:R-:W-:Y:S01]  /*aed0*/  MOV R179, R132 ;  /* 0x0000008400b37202 */ /* 0x000fe20000000f00 */
[----:B------:R-:W-:Y:S01]  /*aee0*/  FFMA.FTZ R132, R130, UR24, -R7 ;  /* 0x0000001882847c23 */ /* 0x000fe20008010807 */
[----:B------:R-:W-:Y:S01]  /*aef0*/  FFMA.FTZ R7, R210, UR24, -R0 ;  /* 0x00000018d2077c23 */ /* 0x000fe20008010800 */
[----:B------:R-:W-:Y:S01]  /*af00*/  MOV R183, R238 ;  /* 0x000000ee00b77202 */ /* 0x000fe20000000f00 */
[----:B------:R1:W-:Y:S01]  /*af10*/  MUFU.EX2 R240, R8 ;  /* 0x0000000800f07308 */ /* 0x0003e20000000800 */
[--C-:B------:R-:W-:Y:S01]  /*af20*/  FFMA.FTZ R26, R180, UR24, -R6.reuse ;  /* 0x00000018b41a7c23 */ /* 0x100fe20008010806 */
[----:B------:R-:W-:Y:S01]  /*af30*/  MOV R180, R144 ;  /* 0x0000009000b47202 */ /* 0x000fe20000000f00 */
[----:B------:R-:W-:Y:S01]  /*af40*/  FFMA.FTZ R144, R176, UR24, -R6 ;  /* 0x00000018b0907c23 */ /* 0x000fe20008010806 */
[--C-:B------:R-:W-:Y:S01]  /*af50*/  FFMA.FTZ R25, R205, UR24, -R0.reuse ;  /* 0x00000018cd197c23 */ /* 0x100fe20008010800 */
[----:B------:R-:W-:Y:S01]  /*af60*/  FFMA.FTZ R24, R198, UR24, -R0 ;  /* 0x00000018c6187c23 */ /* 0x000fe20008010800 */
[----:B------:R-:W-:Y:S01]  /*af70*/  IMAD.MOV.U32 R176, RZ, RZ, R150 ;  /* 0x000000ffffb07224 */ /* 0x000fe200078e0096 */
[----:B------:R-:W-:Y:S01]  /*af80*/  MOV R205, R211 ;  /* 0x000000d300cd7202 */ /* 0x000fe20000000f00 */
[----:B------:R2:W-:Y:S01]  /*af90*/  MUFU.EX2 R238, R7 ;  /* 0x0000000700ee7308 */ /* 0x0005e20000000800 */
[----:B------:R-:W-:-:S02]  /*afa0*/  IMAD.MOV.U32 R198, RZ, RZ, R11 ;  /* 0x000000ffffc67224 */ /* 0x000fc400078e000b */
[--C-:B------:R-:W-:Y:S01]  /*afb0*/  FFMA.FTZ R150, R122, UR24, -R6.reuse ;  /* 0x000000187a967c23 */ /* 0x100fe20008010806 */
[----:B------:R-:W-:Y:S01]  /*afc0*/  FFMA.FTZ R148, R121, UR24, -R6 ;  /* 0x0000001879947c23 */ /* 0x000fe20008010806 */
[----:B------:R-:W-:Y:S01]  /*afd0*/  IMAD.MOV.U32 R188, RZ, RZ, R236 ;  /* 0x000000ffffbc7224 */ /* 0x000fe200078e00ec */
[----:B------:R-:W-:Y:S01]  /*afe0*/  HMMA.16816.F32 R84, R12, R22, R76 ;  /* 0x000000160c54723c */ /* 0x000fe2000000184c */
[----:B------:R-:W4:Y:S01]  /*aff0*/  LDSM.16.MT88.4 R16, [R214+0xa000] ;  /* 0x00a00000d610783b */ /* 0x000f220000004200 */
[----:B------:R-:W-:Y:S01]  /*b000*/  MOV R31, R222 ;  /* 0x000000de001f7202 */ /* 0x000fe20000000f00 */
[----:B------:R-:W4:Y:S01]  /*b010*/  MUFU.EX2 R241, R9 ;  /* 0x0000000900f17308 */ /* 0x000f220000000800 */
[----:B-1----:R-:W-:Y:S01]  /*b020*/  FFMA.FTZ R8, R195, UR24, -R6 ;  /* 0x00000018c3087c23 */ /* 0x002fe20008010806 */
[----:B------:R-:W-:Y:S01]  /*b030*/  MOV R195, R153 ;  /* 0x0000009900c37202 */ /* 0x000fe20000000f00 */
[--C-:B------:R-:W-:Y:S01]  /*b040*/  FFMA.FTZ R6, R207, UR24, -R0.reuse ;  /* 0x00000018cf067c23 */ /* 0x100fe20008010800 */
[----:B------:R-:W-:Y:S01]  /*b050*/  MOV R153, R239 ;  /* 0x000000ef00997202 */ /* 0x000fe20000000f00 */
[----:B------:R-:W-:Y:S01]  /*b060*/  FFMA.FTZ R76, R187, UR24, -R0 ;  /* 0x00000018bb4c7c23 */ /* 0x000fe20008010800 */
[----:B------:R-:W-:Y:S01]  /*b070*/  IMAD.MOV.U32 R79, RZ, RZ, R10 ;  /* 0x000000ffff4f7224 */ /* 0x000fe200078e000a */
[----:B---3--:R-:W-:Y:S01]  /*b080*/  F2FP.F16.F32.PACK_AB R12, R248, R247 ;  /* 0x000000f7f80c723e */ /* 0x008fe200000000ff */
[----:B------:R1:W3:Y:S01]  /*b090*/  MUFU.EX2 R239, R8 ;  /* 0x0000000800ef7308 */ /* 0x0002e20000000800 */
[--C-:B--2---:R-:W-:Y:S01]  /*b0a0*/  FFMA.FTZ R7, R209, UR24, -R0.reuse ;  /* 0x00000018d1077c23 */ /* 0x104fe20008010800 */
[----:B------:R-:W-:Y:S01]  /*b0b0*/  MOV R207, R153 ;  /* 0x0000009900cf7202 */ /* 0x000fe20000000f00 */
[----:B------:R-:W-:Y:S01]  /*b0c0*/  FFMA.FTZ R153, R181, UR24, -R0 ;  /* 0x00000018b5997c23 */ /* 0x000fe20008010800 */
[----:B----4-:R-:W-:Y:S01]  /*b0d0*/  F2FP.F16.F32.PACK_AB R13, R244, R243 ;  /* 0x000000f3f40d723e */ /* 0x010fe200000000ff */
[----:B------:R-:W2:Y:S01]  /*b0e0*/  LDSM.16.MT88.4 R20, [R215+0xa000] ;  /* 0x00a00000d714783b */ /* 0x000ea20000004200 */
[----:B------:R-:W-:-:S02]  /*b0f0*/  F2FP.F16.F32.PACK_AB R14, R250, R249 ;  /* 0x000000f9fa0e723e */ /* 0x000fc400000000ff */
[----:B------:R4:W4:Y:S01]  /*b100*/  MUFU.EX2 R237, R7 ;  /* 0x0000000700ed7308 */ /* 0x0009220000000800 */
[----:B------:R-:W-:Y:S02]  /*b110*/  F2FP.F16.F32.PACK_AB R15, R246, R245 ;  /* 0x000000f5f60f723e */ /* 0x000fe400000000ff */
[----:B------:R-:W-:Y:S02]  /*b120*/  MOV R77, R125 ;  /* 0x0000007d004d7202 */ /* 0x000fe40000000f00 */
[----:B------:R-:W-:-:S03]  /*b130*/  MOV R78, R124 ;  /* 0x0000007c004e7202 */ /* 0x000fc60000000f00 */
[----:B------:R-:W-:Y:S01]  /*b140*/  MUFU.EX2 R235, R6 ;  /* 0x0000000600eb7308 */ /* 0x000fe20000000800 */
[----:B-1----:R-:W-:Y:S02]  /*b150*/  F2FP.F16.F32.PACK_AB R8, R241, R242 ;  /* 0x000000f2f108723e */ /* 0x002fe400000000ff */
[----:B---3--:R-:W-:-:S05]  /*b160*/  F2FP.F16.F32.PACK_AB R10, R239, R240 ;  /* 0x000000f0ef0a723e */ /* 0x008fca00000000ff */
[----:B------:R-:W-:Y:S01]  /*b170*/  MUFU.EX2 R211, R29 ;  /* 0x0000001d00d37308 */ /* 0x000fe20000000800 */
[--C-:B----4-:R-:W-:Y:S01]  /*b180*/  FFMA.FTZ R7, R208, UR24, -R0.reuse ;  /* 0x00000018d0077c23 */ /* 0x110fe20008010800 */
[----:B------:R-:W-:Y:S01]  /*b190*/  MOV R208, R154 ;  /* 0x0000009a00d07202 */ /* 0x000fe20000000f00 */
[--C-:B------:R-:W-:Y:S01]  /*b1a0*/  FFMA.FTZ R154, R177, UR24, -R0.reuse ;  /* 0x00000018b19a7c23 */ /* 0x100fe20008010800 */
[----:B------:R-:W-:Y:S01]  /*b1b0*/  F2FP.F16.F32.PACK_AB R9, R237, R238 ;  /* 0x000000eeed09723e */ /* 0x000fe200000000ff */
[C---:B------:R-:W-:Y:S03]  /*b1c0*/  HMMA.16816.F32 R128, R12.reuse, R16, R104 ;  /* 0x000000100c80723c */ /* 0x040fe60000001868 */
[----:B------:R1:W3:Y:S03]  /*b1d0*/  MUFU.EX2 R236, R7 ;  /* 0x0000000700ec7308 */ /* 0x0002e60000000800 */
[C---:B------:R-:W-:Y:S05]  /*b1e0*/  HMMA.16816.F32 R124, R12.reuse, R18, R32 ;  /* 0x000000120c7c723c */ /* 0x040fea0000001820 */
[----:B------:R-:W-:Y:S01]  /*b1f0*/  MUFU.EX2 R222, R28 ;  /* 0x0000001c00de7308 */ /* 0x000fe20000000800 */
[C---:B--2---:R-:W-:Y:S07]  /*b200*/  HMMA.16816.F32 R100, R12.reuse, R20, R100 ;  /* 0x000000140c64723c */ /* 0x044fee0000001864 */
[----:B------:R-:W-:Y:S01]  /*b210*/  MUFU.EX2 R224, R27 ;  /* 0x0000001b00e07308 */ /* 0x000fe20000000800 */
[----:B-1----:R-:W-:Y:S01]  /*b220*/  FFMA.FTZ R7, R191, UR24, -R0 ;  /* 0x00000018bf077c23 */ /* 0x002fe20008010800 */
[----:B------:R-:W-:Y:S01]  /*b230*/  FADD.FTZ R0, R205, R198 ;  /* 0x000000c6cd007221 */ /* 0x000fe20000010000 */
[----:B---3--:R-:W-:Y:S01]  /*b240*/  F2FP.F16.F32.PACK_AB R11, R235, R236 ;  /* 0x000000eceb0b723e */ /* 0x008fe200000000ff */
[----:B------:R-:W2:Y:S01]  /*b250*/  LDL.LU R198, [R1] ;  /* 0x0000000001c67983 */ /* 0x000ea20000300800 */
[----:B------:R-:W-:Y:S03]  /*b260*/  HMMA.16816.F32 R112, R12, R22, R112 ;  /* 0x000000160c70723c */ /* 0x000fe60000001870 */
[----:B------:R-:W2:Y:S01]  /*b270*/  LDL.LU R205, [R1+0x8] ;  /* 0x0000080001cd7983 */ /* 0x000ea20000300800 */
[----:B------:R-:W-:Y:S02]  /*b280*/  MUFU.EX2 R234, R26 ;  /* 0x0000001a00ea7308 */ /* 0x000fe40000000800 */
[C---:B------:R-:W-:Y:S06]  /*b290*/  HMMA.16816.F32 R72, R8.reuse, R16, R72 ;  /* 0x000000100848723c */ /* 0x040fec0000001848 */
[----:B------:R-:W-:Y:S01]  /*b2a0*/  HMMA.16816.F32 R60, R8, R18, R40 ;  /* 0x00000012083c723c */ /* 0x000fe20000001828 */
[----:B------:R-:W1:Y:S01]  /*b2b0*/  LDSM.16.MT88.4 R16, [R217+0xa000] ;  /* 0x00a00000d910783b */ /* 0x000e620000004200 */
[----:B------:R-:W-:Y:S01]  /*b2c0*/  MOV R191, R207 ;  /* 0x000000cf00bf7202 */ /* 0x000fe20000000f00 */
[----:B------:R-:W-:Y:S01]  /*b2d0*/  MUFU.EX2 R209, R25 ;  /* 0x0000001900d17308 */ /* 0x000fe20000000800 */
[----:B------:R-:W-:-:S02]  /*b2e0*/  MOV R207, R180 ;  /* 0x000000b400cf7202 */ /* 0x000fc40000000f00 */
[----:B------:R-:W-:Y:S05]  /*b2f0*/  HMMA.16816.F32 R40, R8, R22, R92 ;  /* 0x000000160828723c */ /* 0x000fea000000185c */
[----:B------:R3:W4:Y:S01]  /*b300*/  MUFU.EX2 R210, R24 ;  /* 0x0000001800d27308 */ /* 0x0007220000000800 */
[-C--:B-1----:R-:W-:Y:S06]  /*b310*/  HMMA.16816.F32 R120, R12, R16.reuse, R36 ;  /* 0x000000100c78723c */ /* 0x082fec0000001824 */
[C---:B------:R-:W-:Y:S06]  /*b320*/  HMMA.16816.F32 R52, R8.reuse, R16, R52 ;  /* 0x000000100834723c */ /* 0x040fec0000001834 */
[-C--:B------:R-:W-:Y:S06]  /*b330*/  HMMA.16816.F32 R48, R8, R18.reuse, R48 ;  /* 0x000000120830723c */ /* 0x080fec0000001830 */
[----:B------:R-:W-:Y:S01]  /*b340*/  HMMA.16816.F32 R116, R12, R18, R44 ;  /* 0x000000120c74723c */ /* 0x000fe2000000182c */
[----:B------:R-:W1:Y:S01]  /*b350*/  LDSM.16.MT88.4 R16, [R216+0xa000] ;  /* 0x00a00000d810783b */ /* 0x000e620000004200 */
[----:B------:R-:W-:-:S02]  /*b360*/  MOV R180, R195 ;  /* 0x000000c300b47202 */ /* 0x000fc40000000f00 */
[----:B------:R-:W-:Y:S02]  /*b370*/  MOV R195, R189 ;  /* 0x000000bd00c37202 */ /* 0x000fe40000000f00 */
[----:B------:R-:W-:Y:S01]  /*b380*/  MOV R189, R178 ;  /* 0x000000b200bd7202 */ /* 0x000fe20000000f00 */
[C---:B------:R-:W-:Y:S01]  /*b390*/  HMMA.16816.F32 R44, R8.reuse, R20, R64 ;  /* 0x00000014082c723c */ /* 0x040fe20000001840 */
[----:B------:R-:W-:Y:S01]  /*b3a0*/  MOV R178, R194 ;  /* 0x000000c200b27202 */ /* 0x000fe20000000f00 */
[----:B------:R-:W2:Y:S01]  /*b3b0*/  LDSM.16.MT88.4 R20, [R214+0xa800] ;  /* 0x00a80000d614783b */ /* 0x000ea20000004200 */
[----:B------:R-:W-:Y:S01]  /*b3c0*/  MOV R194, R30 ;  /* 0x0000001e00c27202 */ /* 0x000fe20000000f00 */
[----:B------:R-:W-:Y:S01]  /*b3d0*/  FADD.FTZ R0, R191, R0 ;  /* 0x00000000bf007221 */ /* 0x000fe20000010000 */
[----:B------:R-:W-:Y:S01]  /*b3e0*/  IMAD.MOV.U32 R187, RZ, RZ, R207 ;  /* 0x000000ffffbb7224 */ /* 0x000fe200078e00cf */
[C---:B-1----:R-:W-:Y:S06]  /*b3f0*/  HMMA.16816.F32 R36, R8.reuse, R16, R88 ;  /* 0x000000100824723c */ /* 0x042fec0000001858 */
[----:B------:R-:W-:Y:S06]  /*b400*/  HMMA.16816.F32 R32, R8, R18, R84 ;  /* 0x000000120820723c */ /* 0x000fec0000001854 */
[C---:B------:R-:W-:Y:S06]  /*b410*/  HMMA.16816.F32 R96, R12.reuse, R16, R80 ;  /* 0x000000100c60723c */ /* 0x040fec0000001850 */
[----:B------:R-:W-:Y:S01]  /*b420*/  HMMA.16816.F32 R108, R12, R18, R56 ;  /* 0x000000120c6c723c */ /* 0x000fe20000001838 */
[----:B------:R-:W1:Y:S04]  /*b430*/  LDSM.16.MT88.4 R16, [R217+0xa800] ;  /* 0x00a80000d910783b */ /* 0x000e680000004200 */
[----:B------:R-:W1:Y:S01]  /*b440*/  LDSM.16.MT88.4 R12, [R215+0xa800] ;  /* 0x00a80000d70c783b */ /* 0x000e620000004200 */
[----:B------:R-:W-:-:S02]  /*b450*/  FADD.FTZ R9, R223, R219 ;  /* 0x000000dbdf097221 */ /* 0x000fc40000010000 */
[----:B------:R-:W-:Y:S08]  /*b460*/  MUFU.EX2 R219, R7 ;  /* 0x0000000700db7308 */ /* 0x000ff00000000800 */
[----:B------:R-:W1:Y:S01]  /*b470*/  MUFU.EX2 R223, R76 ;  /* 0x0000004c00df7308 */ /* 0x000e620000000800 */
[----:B------:R-:W-:Y:S01]  /*b480*/  FADD.FTZ R8, R252, R251 ;  /* 0x000000fbfc087221 */ /* 0x000fe20000010000 */
[----:B------:R-:W-:Y:S01]  /*b490*/  IMAD.MOV.U32 R58, RZ, RZ, R189 ;  /* 0x000000ffff3a7224 */ /* 0x000fe200078e00bd */
[----:B------:R-:W-:Y:S01]  /*b4a0*/  MOV R189, R204 ;  /* 0x000000cc00bd7202 */ /* 0x000fe20000000f00 */
[----:B---3--:R-:W-:Y:S01]  /*b4b0*/  FADD.FTZ R24, R71, R9 ;  /* 0x0000000947187221 */ /* 0x008fe20000010000 */
[----:B----4-:R-:W-:-:S03]  /*b4c0*/  F2FP.F16.F32.PACK_AB R9, R210, R209 ;  /* 0x000000d1d209723e */ /* 0x010fc600000000ff */
[----:B------:R3:W-:Y:S01]  /*b4d0*/  MUFU.EX2 R204, R138 ;  /* 0x0000008a00cc7308 */ /* 0x0007e20000000800 */
[----:B------:R-:W-:-:S07]  /*b4e0*/  F2FP.F16.F32.PACK_AB R10, R234, R224 ;  /* 0x000000e0ea0a723e */ /* 0x000fce00000000ff */
[----:B------:R-:W-:Y:S01]  /*b4f0*/  MUFU.EX2 R207, R137 ;  /* 0x0000008900cf7308 */ /* 0x000fe20000000800 */
[----:B-1----:R-:W-:-:S07]  /*b500*/  F2FP.F16.F32.PACK_AB R11, R223, R219 ;  /* 0x000000dbdf0b723e */ /* 0x002fce00000000ff */
[----:B------:R-:W-:Y:S08]  /*b510*/  MUFU.EX2 R135, R135 ;  /* 0x0000008700877308 */ /* 0x000ff00000000800 */
[----:B------:R-:W-:Y:S08]  /*b520*/  MUFU.EX2 R134, R134 ;  /* 0x0000008600867308 */ /* 0x000ff00000000800 */
[----:B------:R-:W-:Y:S01]  /*b530*/  MUFU.EX2 R133, R133 ;  /* 0x0000008500857308 */ /* 0x000fe20000000800 */
[----:B------:R-:W-:-:S02]  /*b540*/  IMAD.MOV.U32 R66, RZ, RZ, R180 ;  /* 0x000000ffff427224 */ /* 0x000fc400078e00b4 */
[----:B------:R-:W-:Y:S01]  /*b550*/  IMAD.MOV.U32 R56, RZ, RZ, R185 ;  /* 0x000000ffff387224 */ /* 0x000fe200078e00b9 */
[----:B------:R-:W-:Y:S01]  /*b560*/  MOV R185, R79 ;  /* 0x0000004f00b97202 */ /* 0x000fe20000000f00 */
[----:B------:R-:W-:Y:S02]  /*b570*/  IMAD.MOV.U32 R64, RZ, RZ, R195 ;  /* 0x000000ffff407224 */ /* 0x000fe400078e00c3 */
[----:B------:R-:W-:Y:S01]  /*b580*/  IMAD.MOV.U32 R26, RZ, RZ, R56 ;  /* 0x000000ffff1a7224 */ /* 0x000fe200078e0038 */
[----:B------:R-:W-:Y:S02]  /*b590*/  MOV R56, R58 ;  /* 0x0000003a00387202 */ /* 0x000fe40000000f00 */
[----:B------:R-:W-:Y:S01]  /*b5a0*/  MOV R58, R64 ;  /* 0x00000040003a7202 */ /* 0x000fe20000000f00 */
[----:B------:R-:W-:-:S03]  /*b5b0*/  IMAD.MOV.U32 R64, RZ, RZ, R66 ;  /* 0x000000ffff407224 */ /* 0x000fc600078e0042 */
[----:B---3--:R-:W-:Y:S02]  /*b5c0*/  MOV R138, R58 ;  /* 0x0000003a008a7202 */ /* 0x008fe40000000f00 */
[----:B------:R-:W-:Y:S01]  /*b5d0*/  MOV R252, R64 ;  /* 0x0000004000fc7202 */ /* 0x000fe20000000f00 */
[----:B--2---:R-:W-:Y:S01]  /*b5e0*/  FADD.FTZ R6, R205, R198 ;  /* 0x000000c6cd067221 */ /* 0x004fe20000010000 */
[----:B------:R-:W-:Y:S02]  /*b5f0*/  MOV R205, R208 ;  /* 0x000000d000cd7202 */ /* 0x000fe40000000f00 */
[----:B------:R-:W-:Y:S02]  /*b600*/  MOV R208, R183 ;  /* 0x000000b700d07202 */ /* 0x000fe40000000f00 */
[----:B------:R-:W-:Y:S02]  /*b610*/  MOV R183, R179 ;  /* 0x000000b300b77202 */ /* 0x000fe40000000f00 */
[----:B------:R-:W-:-:S02]  /*b620*/  MOV R179, R197 ;  /* 0x000000c500b37202 */ /* 0x000fc40000000f00 */
[----:B------:R-:W-:Y:S01]  /*b630*/  MOV R197, R184 ;  /* 0x000000b800c57202 */ /* 0x000fe20000000f00 */
[----:B------:R-:W-:Y:S02]  /*b640*/  IMAD.MOV.U32 R184, RZ, RZ, R31 ;  /* 0x000000ffffb87224 */ /* 0x000fe400078e001f */
[----:B------:R-:W1:Y:S01]  /*b650*/  LDSM.16.MT88.4 R28, [R216+0xa800] ;  /* 0x00a80000d81c783b */ /* 0x000e620000004200 */
[----:B------:R-:W-:Y:S02]  /*b660*/  IMAD.MOV.U32 R198, RZ, RZ, R176 ;  /* 0x000000ffffc67224 */ /* 0x000fe400078e00b0 */
[----:B------:R-:W-:Y:S02]  /*b670*/  IMAD.MOV.U32 R176, RZ, RZ, R193 ;  /* 0x000000ffffb07224 */ /* 0x000fe400078e00c1 */
[----:B------:R-:W-:Y:S02]  /*b680*/  IMAD.MOV.U32 R193, RZ, RZ, R182 ;  /* 0x000000ffffc17224 */ /* 0x000fe400078e00b6 */
[----:B------:R-:W-:-:S02]  /*b690*/  IMAD.MOV.U32 R182, RZ, RZ, R199 ;  /* 0x000000ffffb67224 */ /* 0x000fc400078e00c7 */
[----:B------:R-:W-:Y:S01]  /*b6a0*/  IMAD.MOV.U32 R199, RZ, RZ, R203 ;  /* 0x000000ffffc77224 */ /* 0x000fe200078e00cb */
[----:B------:R-:W-:Y:S02]  /*b6b0*/  MOV R203, R68 ;  /* 0x0000004400cb7202 */ /* 0x000fe40000000f00 */
[----:B------:R-:W-:Y:S01]  /*b6c0*/  MOV R67, R176 ;  /* 0x000000b000437202 */ /* 0x000fe20000000f00 */
[----:B------:R-:W-:Y:S01]  /*b6d0*/  FADD.FTZ R7, R69, R6 ;  /* 0x0000000645077221 */ /* 0x000fe20000010000 */
[----:B------:R-:W-:Y:S01]  /*b6e0*/  MOV R191, R183 ;  /* 0x000000b700bf7202 */ /* 0x000fe20000000f00 */
[----:B------:R2:W5:Y:S01]  /*b6f0*/  LDL.LU R68, [R1+0x130] ;  /* 0x0001300001447983 */ /* 0x0005620000300800 */
[----:B------:R-:W-:Y:S02]  /*b700*/  MOV R176, R179 ;  /* 0x000000b300b07202 */ /* 0x000fe40000000f00 */
[----:B------:R-:W-:Y:S01]  /*b710*/  MOV R177, R208 ;  /* 0x000000d000b17202 */ /* 0x000fe20000000f00 */
[----:B------:R-:W-:Y:S01]  /*b720*/  FADD.FTZ R6, R70, R8 ;  /* 0x0000000846067221 */ /* 0x000fe20000010000 */
[----:B------:R-:W-:Y:S01]  /*b730*/  MOV R183, R203 ;  /* 0x000000cb00b77202 */ /* 0x000fe20000000f00 */
[----:B------:R-:W-:Y:S01]  /*b740*/  MUFU.EX2 R208, R136 ;  /* 0x0000008800d07308 */ /* 0x000fe20000000800 */
[----:B------:R-:W-:-:S02]  /*b750*/  MOV R179, R206 ;  /* 0x000000ce00b37202 */ /* 0x000fc40000000f00 */
[----:B------:R-:W-:Y:S02]  /*b760*/  MOV R27, R184 ;  /* 0x000000b8001b7202 */ /* 0x000fe40000000f00 */
[----:B------:R-:W-:Y:S02]  /*b770*/  MOV R65, R193 ;  /* 0x000000c100417202 */ /* 0x000fe40000000f00 */
[----:B------:R-:W-:Y:S01]  /*b780*/  MOV R59, R182 ;  /* 0x000000b6003b7202 */ /* 0x000fe20000000f00 */
[----:B------:R-:W3:Y:S01]  /*b790*/  MUFU.EX2 R203, R139 ;  /* 0x0000008b00cb7308 */ /* 0x000ee20000000800 */
[----:B------:R-:W-:Y:S02]  /*b7a0*/  F2FP.F16.F32.PACK_AB R8, R222, R211 ;  /* 0x000000d3de08723e */ /* 0x000fe400000000ff */
[----:B------:R-:W-:Y:S02]  /*b7b0*/  MOV R181, R198 ;  /* 0x000000c600b57202 */ /* 0x000fe40000000f00 */
[----:B------:R-:W-:-:S02]  /*b7c0*/  MOV R57, R197 ;  /* 0x000000c500397202 */ /* 0x000fc40000000f00 */
[----:B------:R-:W-:Y:S01]  /*b7d0*/  MOV R180, R199 ;  /* 0x000000c700b47202 */ /* 0x000fe20000000f00 */
[----:B------:R-:W4:Y:S01]  /*b7e0*/  MUFU.EX2 R206, R132 ;  /* 0x0000008400ce7308 */ /* 0x000f220000000800 */
[----:B------:R-:W-:Y:S01]  /*b7f0*/  IMAD.MOV.U32 R193, RZ, RZ, R178 ;  /* 0x000000ffffc17224 */ /* 0x000fe200078e00b2 */
[----:B------:R-:W-:Y:S01]  /*b800*/  MOV R178, R77 ;  /* 0x0000004d00b27202 */ /* 0x000fe20000000f00 */
[----:B------:R-:W-:Y:S01]  /*b810*/  IMAD.MOV.U32 R182, RZ, RZ, R196 ;  /* 0x000000ffffb67224 */ /* 0x000fe200078e00c4 */
[C---:B------:R-:W-:Y:S01]  /*b820*/  HMMA.16816.F32 R104, R8.reuse, R22, R60 ;  /* 0x000000160868723c */ /* 0x040fe2000000183c */
[----:B------:R-:W-:Y:S01]  /*b830*/  IMAD.MOV.U32 R184, RZ, RZ, R78 ;  /* 0x000000ffffb87224 */ /* 0x000fe200078e004e */
[----:B------:R-:W-:Y:S01]  /*b840*/  MOV R66, R205 ;  /* 0x000000cd00427202 */ /* 0x000fe20000000f00 */
[----:B------:R-:W-:Y:S01]  /*b850*/  FADD.FTZ R7, R232, R7 ;  /* 0x00000007e8077221 */ /* 0x000fe20000010000 */
[----:B------:R-:W-:Y:S01]  /*b860*/  MOV R195, R192 ;  /* 0x000000c000c37202 */ /* 0x000fe20000000f00 */
[----:B------:R2:W5:Y:S01]  /*b870*/  LDL.LU R69, [R1+0x12c] ;  /* 0x00012c0001457983 */ /* 0x0005620000300800 */
[C---:B------:R-:W-:Y:S06]  /*b880*/  HMMA.16816.F32 R196, R8.reuse, R20, R72 ;  /* 0x0000001408c4723c */ /* 0x040fec0000001848 */
[C---:B------:R-:W-:Y:S06]  /*b890*/  HMMA.16816.F32 R92, R8.reuse, R16, R52 ;  /* 0x00000010085c723c */ /* 0x040fec0000001834 */
[C---:B------:R-:W-:Y:S06]  /*b8a0*/  HMMA.16816.F32 R88, R8.reuse, R18, R48 ;  /* 0x000000120858723c */ /* 0x040fec0000001830 */
[C---:B------:R-:W-:Y:S06]  /*b8b0*/  HMMA.16816.F32 R76, R8.reuse, R12, R44 ;  /* 0x0000000c084c723c */ /* 0x040fec000000182c */
[C---:B------:R-:W-:Y:S06]  /*b8c0*/  HMMA.16816.F32 R84, R8.reuse, R14, R40 ;  /* 0x0000000e0854723c */ /* 0x040fec0000001828 */
[----:B-1----:R-:W-:Y:S01]  /*b8d0*/  HMMA.16816.F32 R80, R8, R28, R36 ;  /* 0x0000001c0850723c */ /* 0x002fe20000001824 */
[----:B------:R1:W-:Y:S01]  /*b8e0*/  MUFU.EX2 R205, R140 ;  /* 0x0000008c00cd7308 */ /* 0x0003e20000000800 */
[----:B------:R-:W-:Y:S01]  /*b8f0*/  FADD.FTZ R6, R231, R6 ;  /* 0x00000006e7067221 */ /* 0x000fe20000010000 */
[----:B------:R-:W-:-:S06]  /*b900*/  FADD.FTZ R7, R228, R7 ;  /* 0x00000007e4077221 */ /* 0x000fcc0000010000 */
[----:B------:R2:W-:Y:S01]  /*b910*/  MUFU.EX2 R132, R141 ;  /* 0x0000008d00847308 */ /* 0x0005e20000000800 */
[----:B------:R-:W-:Y:S01]  /*b920*/  HMMA.16816.F32 R72, R8, R30, R32 ;  /* 0x0000001e0848723c */ /* 0x000fe20000001820 */
[----:B------:R-:W-:Y:S01]  /*b930*/  IMAD.MOV.U32 R38, RZ, RZ, R56 ;  /* 0x000000ffff267224 */ /* 0x000fe200078e0038 */
[----:B------:R-:W2:Y:S01]  /*b940*/  LDSM.16.MT88.4 R32, [R214+0xb000] ;  /* 0x00b00000d620783b */ /* 0x000ea20000004200 */
[----:B------:R-:W-:-:S03]  /*b950*/  MOV R192, R233 ;  /* 0x000000e900c07202 */ /* 0x000fc60000000f00 */
[----:B------:R1:W5:Y:S01]  /*b960*/  LDL.LU R70, [R1+0x128] ;  /* 0x0001280001467983 */ /* 0x0003620000300800 */
[----:B------:R-:W-:Y:S01]  /*b970*/  FADD.FTZ R8, R27, R0 ;  /* 0x000000001b087221 */ /* 0x000fe20000010000 */
[----:B------:R-:W-:Y:S01]  /*b980*/  MOV R27, R57 ;  /* 0x00000039001b7202 */ /* 0x000fe20000000f00 */
[----:B------:R-:W-:Y:S01]  /*b990*/  IMAD.MOV.U32 R57, RZ, RZ, R59 ;  /* 0x000000ffff397224 */ /* 0x000fe200078e003b */
[----:B------:R-:W-:Y:S01]  /*b9a0*/  MOV R59, R65 ;  /* 0x00000041003b7202 */ /* 0x000fe20000000f00 */
[----:B------:R-:W-:Y:S01]  /*b9b0*/  FADD.FTZ R36, R229, R8 ;  /* 0x00000008e5247221 */ /* 0x000fe20000010000 */
[----:B------:R-:W-:Y:S01]  /*b9c0*/  MOV R65, R67 ;  /* 0x0000004300417202 */ /* 0x000fe20000000f00 */
[----:B------:R-:W-:Y:S01]  /*b9d0*/  IMAD.MOV.U32 R67, RZ, RZ, R188 ;  /* 0x000000ffff437224 */ /* 0x000fe200078e00bc */
[----:B---3--:R-:W-:Y:S02]  /*b9e0*/  F2FP.F16.F32.PACK_AB R8, R204, R203 ;  /* 0x000000cbcc08723e */ /* 0x008fe400000000ff */
[----:B------:R-:W-:-:S02]  /*b9f0*/  F2FP.F16.F32.PACK_AB R9, R134, R135 ;  /* 0x000000878609723e */ /* 0x000fc400000000ff */
[----:B------:R-:W-:Y:S02]  /*ba00*/  F2FP.F16.F32.PACK_AB R10, R208, R207 ;  /* 0x000000cfd00a723e */ /* 0x000fe400000000ff */
[----:B----4-:R-:W-:Y:S01]  /*ba10*/  F2FP.F16.F32.PACK_AB R11, R206, R133 ;  /* 0x00000085ce0b723e */ /* 0x010fe200000000ff */
[----:B------:R-:W-:Y:S01]  /*ba20*/  IMAD.MOV.U32 R139, RZ, RZ, R59 ;  /* 0x000000ffff8b7224 */ /* 0x000fe200078e003b */
[----:B------:R-:W-:Y:S01]  /*ba30*/  MOV R137, R57 ;  /* 0x0000003900897202 */ /* 0x000fe20000000f00 */
[----:B------:R-:W-:Y:S01]  /*ba40*/  IMAD.MOV.U32 R37, RZ, RZ, R66 ;  /* 0x000000ffff257224 */ /* 0x000fe200078e0042 */
[----:B------:R-:W-:Y:S01]  /*ba50*/  MOV R251, R65 ;  /* 0x0000004100fb7202 */ /* 0x000fe20000000f00 */
[----:B------:R-:W-:Y:S01]  /*ba60*/  FADD.FTZ R0, R26, R24 ;  /* 0x000000181a007221 */ /* 0x000fe20000010000 */
[----:B------:R-:W-:Y:S01]  /*ba70*/  MOV R136, R67 ;  /* 0x0000004300887202 */ /* 0x000fe20000000f00 */
[----:B------:R-:W-:Y:S01]  /*ba80*/  HMMA.16816.F32 R52, R8, R20, R128 ;  /* 0x000000140834723c */ /* 0x000fe20000001880 */
[----:B------:R-:W-:-:S02]  /*ba90*/  MOV R39, R27 ;  /* 0x0000001b00277202 */ /* 0x000fc40000000f00 */
[----:B-1----:R-:W-:Y:S01]  /*baa0*/  MOV R140, R225 ;  /* 0x000000e1008c7202 */ /* 0x002fe20000000f00 */
[----:B------:R-:W1:Y:S02]  /*bab0*/  LDSM.16.MT88.4 R24, [R217+0xb000] ;  /* 0x00b00000d918783b */ /* 0x000e640000004200 */
[C---:B------:R-:W-:Y:S02]  /*bac0*/  HMMA.16816.F32 R60, R8.reuse, R22, R124 ;  /* 0x00000016083c723c */ /* 0x040fe4000000187c */
[----:B------:R-:W-:Y:S04]  /*bad0*/  LDSM.16.MT88.4 R20, [R216+0xb000] ;  /* 0x00b00000d814783b */ /* 0x000fe80000004200 */
[C---:B------:R-:W-:Y:S01]  /*bae0*/  HMMA.16816.F32 R64, R8.reuse, R16, R120 ;  /* 0x000000100840723c */ /* 0x040fe20000001878 */
[----:B------:R-:W-:Y:S01]  /*baf0*/  FADD.FTZ R6, R227, R6 ;  /* 0x00000006e3067221 */ /* 0x000fe20000010000 */
[----:B------:R-:W-:Y:S01]  /*bb00*/  FADD.FTZ R7, R221, R7 ;  /* 0x00000007dd077221 */ /* 0x000fe20000010000 */
[----:B------:R3:W5:Y:S03]  /*bb10*/  LDL.LU R71, [R1+0x124] ;  /* 0x0001240001477983 */ /* 0x0007660000300800 */
[C---:B------:R-:W-:Y:S01]  /*bb20*/  HMMA.16816.F32 R56, R8.reuse, R18, R116 ;  /* 0x000000120838723c */ /* 0x040fe20000001874 */
[----:B------:R-:W4:Y:S01]  /*bb30*/  LDSM.16.MT88.4 R16, [R215+0xb000] ;  /* 0x00b00000d710783b */ /* 0x000f220000004200 */
[----:B------:R-:W-:Y:S04]  /*bb40*/  MUFU.EX2 R120, R144 ;  /* 0x0000009000787308 */ /* 0x000fe80000000800 */
[C---:B------:R-:W-:Y:S06]  /*bb50*/  HMMA.16816.F32 R48, R8.reuse, R12, R100 ;  /* 0x0000000c0830723c */ /* 0x040fec0000001864 */
[C---:B------:R-:W-:Y:S01]  /*bb60*/  HMMA.16816.F32 R44, R8.reuse, R28, R96 ;  /* 0x0000001c082c723c */ /* 0x040fe20000001860 */
[----:B------:R-:W3:Y:S05]  /*bb70*/  MUFU.EX2 R116, R150 ;  /* 0x0000009600747308 */ /* 0x000eea0000000800 */
[C---:B------:R-:W-:Y:S06]  /*bb80*/  HMMA.16816.F32 R40, R8.reuse, R14, R112 ;  /* 0x0000000e0828723c */ /* 0x040fec0000001870 */
[----:B------:R-:W-:Y:S01]  /*bb90*/  HMMA.16816.F32 R108, R8, R30, R108 ;  /* 0x0000001e086c723c */ /* 0x000fe2000000186c */
[----:B------:R-:W-:Y:S01]  /*bba0*/  MUFU.EX2 R117, R148 ;  /* 0x0000009400757308 */ /* 0x000fe20000000800 */
[----:B------:R-:W-:Y:S01]  /*bbb0*/  FADD.FTZ R0, R226, R0 ;  /* 0x00000000e2007221 */ /* 0x000fe20000010000 */
[----:B------:R-:W-:Y:S01]  /*bbc0*/  FADD.FTZ R6, R220, R6 ;  /* 0x00000006dc067221 */ /* 0x000fe20000010000 */
[----:B------:R-:W-:Y:S01]  /*bbd0*/  FADD.FTZ R7, R212, R7 ;  /* 0x00000007d4077221 */ /* 0x000fe20000010000 */
[----:B------:R-:W-:Y:S01]  /*bbe0*/  MOV R188, R230 ;  /* 0x000000e600bc7202 */ /* 0x000fe20000000f00 */
[----:B------:R1:W5:Y:S01]  /*bbf0*/  LDL.LU R233, [R1+0x120] ;  /* 0x0001200001e97983 */ /* 0x0003620000300800 */
[----:B------:R-:W-:-:S02]  /*bc00*/  FADD.FTZ R8, R140, R36 ;  /* 0x000000248c087221 */ /* 0x000fc40000010000 */
[----:B------:R-:W-:Y:S01]  /*bc10*/  MUFU.EX2 R102, R152 ;  /* 0x0000009800667308 */ /* 0x000fe20000000800 */
[----:B------:R-:W-:Y:S01]  /*bc20*/  IMAD.MOV.U32 R140, RZ, RZ, R136 ;  /* 0x000000ffff8c7224 */ /* 0x000fe200078e0088 */
[----:B------:R-:W-:-:S06]  /*bc30*/  MOV R136, R137 ;  /* 0x0000008900887202 */ /* 0x000fcc0000000f00 */
[----:B------:R-:W-:Y:S01]  /*bc40*/  MUFU.EX2 R101, R153 ;  /* 0x0000009900657308 */ /* 0x000fe20000000800 */
[----:B------:R-:W-:Y:S01]  /*bc50*/  MOV R137, R38 ;  /* 0x0000002600897202 */ /* 0x000fe20000000f00 */
[----:B------:R-:W-:-:S06]  /*bc60*/  IMAD.MOV.U32 R38, RZ, RZ, R39 ;  /* 0x000000ffff267224 */ /* 0x000fcc00078e0027 */
[----:B------:R-:W4:Y:S01]  /*bc70*/  MUFU.EX2 R98, R154 ;  /* 0x0000009a00627308 */ /* 0x000f220000000800 */
[----:B------:R-:W-:-:S07]  /*bc80*/  MOV R39, R180 ;  /* 0x000000b400277202 */ /* 0x000fce0000000f00 */
[----:B------:R-:W-:Y:S08]  /*bc90*/  MUFU.EX2 R99, R156 ;  /* 0x0000009c00637308 */ /* 0x000ff00000000800 */
[----:B------:R-:W1:Y:S01]  /*bca0*/  MUFU.EX2 R100, R155 ;  /* 0x0000009b00647308 */ /* 0x000e620000000800 */
[----:B------:R-:W-:Y:S01]  /*bcb0*/  MOV R131, R136 ;  /* 0x0000008800837202 */ /* 0x000fe20000000f00 */
[----:B------:R-:W-:Y:S01]  /*bcc0*/  FADD.FTZ R12, R213, R8 ;  /* 0x00000008d50c7221 */ /* 0x000fe20000010000 */
[----:B--2---:R-:W-:Y:S01]  /*bcd0*/  MOV R141, R39 ;  /* 0x00000027008d7202 */ /* 0x004fe20000000f00 */
[----:B------:R-:W-:Y:S01]  /*bce0*/  FADD.FTZ R0, R140, R0 ;  /* 0x000000008c007221 */ /* 0x000fe20000010000 */
[----:B------:R-:W-:Y:S01]  /*bcf0*/  MOV R180, R193 ;  /* 0x000000c100b47202 */ /* 0x000fe20000000f00 */
[----:B------:R-:W-:Y:S01]  /*bd00*/  FADD.FTZ R12, R131, R12 ;  /* 0x0000000c830c7221 */ /* 0x000fe20000010000 */
[----:B------:R-:W-:Y:S01]  /*bd10*/  MOV R130, R141 ;  /* 0x0000008d00827202 */ /* 0x000fe20000000f00 */
[----:B------:R-:W-:Y:S01]  /*bd20*/  FADD.FTZ R6, R202, R6 ;  /* 0x00000006ca067221 */ /* 0x000fe20000010000 */
[----:B------:R-:W-:Y:S01]  /*bd30*/  MOV R131, R37 ;  /* 0x0000002500837202 */ /* 0x000fe20000000f00 */
[----:B------:R-:W-:Y:S01]  /*bd40*/  FADD.FTZ R0, R201, R0 ;  /* 0x00000000c9007221 */ /* 0x000fe20000010000 */
[----:B---3--:R-:W-:Y:S01]  /*bd50*/  F2FP.F16.F32.PACK_AB R8, R116, R120 ;  /* 0x000000787408723e */ /* 0x008fe200000000ff */
[----:B------:R-:W-:Y:S01]  /*bd60*/  IMAD.MOV.U32 R141, RZ, RZ, R2 ;  /* 0x000000ffff8d7224 */ /* 0x000fe200078e0002 */
[----:B----4-:R-:W-:Y:S01]  /*bd70*/  F2FP.F16.F32.PACK_AB R9, R98, R101 ;  /* 0x000000656209723e */ /* 0x010fe200000000ff */
[----:B------:R-:W-:Y:S01]  /*bd80*/  IMAD.MOV.U32 R140, RZ, RZ, R38 ;  /* 0x000000ffff8c7224 */ /* 0x000fe200078e0026 */
[----:B------:R-:W-:Y:S01]  /*bd90*/  F2FP.F16.F32.PACK_AB R10, R102, R117 ;  /* 0x00000075660a723e */ /* 0x000fe200000000ff */
[----:B------:R-:W-:Y:S01]  /*bda0*/  FADD.FTZ R7, R4, R7 ;  /* 0x0000000704077221 */ /* 0x000fe20000010000 */
[----:B-1----:R-:W-:Y:S01]  /*bdb0*/  F2FP.F16.F32.PACK_AB R11, R100, R99 ;  /* 0x00000063640b723e */ /* 0x002fe200000000ff */
[----:B------:R-:W-:Y:S01]  /*bdc0*/  FADD.FTZ R6, R130, R6 ;  /* 0x0000000682067221 */ /* 0x000fe20000010000 */
[----:B------:R-:W-:Y:S01]  /*bdd0*/  MOV R136, R137 ;  /* 0x0000008900887202 */ /* 0x000fe20000000f00 */
[----:B------:R-:W-:Y:S01]  /*bde0*/  FADD.FTZ R0, R131, R0 ;  /* 0x0000000083007221 */ /* 0x000fe20000010000 */
[----:B------:R-:W-:Y:S01]  /*bdf0*/  MOV R137, R180 ;  /* 0x000000b400897202 */ /* 0x000fe20000000f00 */
        /* <DEDUP_REMOVED lines=8> */
[----:B------:R-:W-:Y:S01]  /*be80*/  LDSM.16.MT88.4 R152, [R217+0xb800] ;  /* 0x00b80000d998783b */ /* 0x000fe20000004200 */
[----:B------:R-:W-:Y:S01]  /*be90*/  HMMA.16816.F32 R104, R8, R34, R104 ;  /* 0x000000220868723c */ /* 0x000fe20000001868 */
[----:B------:R-:W-:-:S02]  /*bea0*/  IMAD.MOV.U32 R193, RZ, RZ, R218 ;  /* 0x000000ffffc17224 */ /* 0x000fc400078e00da */
[----:B------:R-:W-:Y:S01]  /*beb0*/  FADD.FTZ R0, R251, R0 ;  /* 0x00000000fb007221 */ /* 0x000fe20000010000 */
[----:B------:R1:W5:Y:S02]  /*bec0*/  LDL.LU R232, [R1+0x11c] ;  /* 0x00011c0001e87983 */ /* 0x0003640000300800 */
[----:B------:R-:W-:Y:S01]  /*bed0*/  HMMA.16816.F32 R92, R8, R24, R92 ;  /* 0x00000018085c723c */ /* 0x000fe2000000185c */
[----:B------:R-:W-:-:S05]  /*bee0*/  IMAD.MOV.U32 R180, RZ, RZ, R200 ;  /* 0x000000ffffb47224 */ /* 0x000fca00078e00c8 */
[----:B------:R-:W-:Y:S01]  /*bef0*/  HMMA.16816.F32 R88, R8, R26, R88 ;  /* 0x0000001a0858723c */ /* 0x000fe20000001858 */
[----:B------:R-:W-:-:S05]  /*bf00*/  MOV R131, R191 ;  /* 0x000000bf00837202 */ /* 0x000fca0000000f00 */
[C---:B------:R-:W-:Y:S06]  /*bf10*/  HMMA.16816.F32 R76, R8.reuse, R16, R76 ;  /* 0x00000010084c723c */ /* 0x040fec000000184c */
[C---:B------:R-:W-:Y:S06]  /*bf20*/  HMMA.16816.F32 R84, R8.reuse, R18, R84 ;  /* 0x000000120854723c */ /* 0x040fec0000001854 */
[C---:B------:R-:W-:Y:S06]  /*bf30*/  HMMA.16816.F32 R80, R8.reuse, R20, R80 ;  /* 0x000000140850723c */ /* 0x040fec0000001850 */
[----:B------:R-:W-:Y:S01]  /*bf40*/  HMMA.16816.F32 R72, R8, R22, R72 ;  /* 0x000000160848723c */ /* 0x000fe20000001848 */
[----:B------:R-:W-:-:S02]  /*bf50*/  MOV R141, R176 ;  /* 0x000000b0008d7202 */ /* 0x000fc40000000f00 */
[----:B------:R-:W-:Y:S02]  /*bf60*/  MOV R136, R183 ;  /* 0x000000b700887202 */ /* 0x000fe40000000f00 */
[----:B------:R-:W-:Y:S01]  /*bf70*/  MOV R137, R188 ;  /* 0x000000bc00897202 */ /* 0x000fe20000000f00 */
[----:B------:R-:W-:Y:S02]  /*bf80*/  IMAD.MOV.U32 R251, RZ, RZ, R182 ;  /* 0x000000fffffb7224 */ /* 0x000fe400078e00b6 */
[----:B------:R-:W-:Y:S01]  /*bf90*/  FADD.FTZ R8, R138, R28 ;  /* 0x0000001c8a087221 */ /* 0x000fe20000010000 */
[----:B------:R-:W-:Y:S01]  /*bfa0*/  FADD.FTZ R10, R181, R7 ;  /* 0x00000007b50a7221 */ /* 0x000fe20000010000 */
[----:B------:R-:W-:Y:S01]  /*bfb0*/  FADD.FTZ R9, R187, R6 ;  /* 0x00000006bb097221 */ /* 0x000fe20000010000 */
[----:B------:R-:W-:Y:S01]  /*bfc0*/  MOV R139, R195 ;  /* 0x000000c3008b7202 */ /* 0x000fe20000000f00 */
[----:B------:R-:W-:Y:S01]  /*bfd0*/  FADD.FTZ R8, R177, R8 ;  /* 0x00000008b1087221 */ /* 0x000fe20000010000 */
[----:B------:R-:W-:Y:S01]  /*bfe0*/  IMAD.MOV.U32 R140, RZ, RZ, R180 ;  /* 0x000000ffff8c7224 */ /* 0x000fe200078e00b4 */
[----:B------:R-:W-:Y:S01]  /*bff0*/  MOV R181, R178 ;  /* 0x000000b200b57202 */ /* 0x000fe20000000f00 */
[----:B------:R-:W-:-:S02]  /*c000*/  IMAD.MOV.U32 R138, RZ, RZ, R193 ;  /* 0x000000ffff8a7224 */ /* 0x000fc400078e00c1 */
[----:B------:R-:W-:Y:S01]  /*c010*/  FADD.FTZ R7, R171, R0 ;  /* 0x00000000ab077221 */ /* 0x000fe20000010000 */
[----:B------:R-:W-:Y:S01]  /*c020*/  MOV R178, R170 ;  /* 0x000000aa00b27202 */ /* 0x000fe20000000f00 */
[----:B------:R-:W-:Y:S01]  /*c030*/  FADD.FTZ R6, R186, R8 ;  /* 0x00000008ba067221 */ /* 0x000fe20000010000 */
[----:B------:R-:W-:Y:S01]  /*c040*/  FADD.FTZ R0, R131, R10 ;  /* 0x0000000a83007221 */ /* 0x000fe20000010000 */
[----:B------:R-:W-:Y:S01]  /*c050*/  MOV R252, R179 ;  /* 0x000000b300fc7202 */ /* 0x000fe20000000f00 */
[----:B------:R-:W-:Y:S01]  /*c060*/  FADD.FTZ R8, R141, R9 ;  /* 0x000000098d087221 */ /* 0x000fe20000010000 */
[----:B------:R-:W-:Y:S01]  /*c070*/  FADD.FTZ R7, R140, R7 ;  /* 0x000000078c077221 */ /* 0x000fe20000010000 */
[----:B------:R-:W-:Y:S01]  /*c080*/  MOV R177, R189 ;  /* 0x000000bd00b17202 */ /* 0x000fe20000000f00 */
[----:B------:R-:W-:Y:S01]  /*c090*/  FADD.FTZ R9, R136, R6 ;  /* 0x0000000688097221 */ /* 0x000fe20000010000 */
[----:B------:R-:W-:Y:S01]  /*c0a0*/  IMAD.MOV.U32 R113, RZ, RZ, R137 ;  /* 0x000000ffff717224 */ /* 0x000fe200078e0089 */
[----:B------:R-:W-:Y:S01]  /*c0b0*/  MOV R114, R138 ;  /* 0x0000008a00727202 */ /* 0x000fe20000000f00 */
        /* <DEDUP_REMOVED lines=38> */
[----:B------:R-:W-:Y:S01]  /*c320*/  MUFU.EX2 R121, R149 ;  /* 0x0000009500797308 */ /* 0x000fe20000000800 */
[----:B------:R-:W-:Y:S01]  /*c330*/  FADD.FTZ R6, R241, R6 ;  /* 0x00000006f1067221 */ /* 0x000fe20000010000 */
[----:B------:R-:W-:Y:S01]  /*c340*/  FADD.FTZ R8, R249, R8 ;  /* 0x00000008f9087221 */ /* 0x000fe20000010000 */
[----:B------:R-:W-:Y:S01]  /*c350*/  FADD.FTZ R7, R245, R7 ;  /* 0x00000007f5077221 */ /* 0x000fe20000010000 */
[----:B------:R-:W-:-:S04]  /*c360*/  FADD.FTZ R0, R236, R0 ;  /* 0x00000000ec007221 */ /* 0x000fc80000010000 */
[----:B------:R-:W2:Y:S01]  /*c370*/  MUFU.EX2 R96, R157 ;  /* 0x0000009d00607308 */ /* 0x000ea20000000800 */
[----:B------:R-:W-:Y:S01]  /*c380*/  FADD.FTZ R6, R240, R6 ;  /* 0x00000006f0067221 */ /* 0x000fe20000010000 */
[----:B------:R-:W-:-:S06]  /*c390*/  FADD.FTZ R8, R250, R8 ;  /* 0x00000008fa087221 */ /* 0x000fcc0000010000 */
[----:B------:R-:W-:Y:S01]  /*c3a0*/  MUFU.EX2 R39, R158 ;  /* 0x0000009e00277308 */ /* 0x000fe20000000800 */
[----:B------:R-:W-:-:S07]  /*c3b0*/  FADD.FTZ R7, R246, R7 ;  /* 0x00000007f6077221 */ /* 0x000fce0000010000 */
        /* <DEDUP_REMOVED lines=35> */
[----:B------:R-:W1:Y:S01]  /*c5f0*/  MUFU.EX2 R38, R160 ;  /* 0x000000a000267308 */ /* 0x000e620000000800 */
[----:B------:R-:W-:Y:S01]  /*c600*/  FADD.FTZ R6, R116, R6 ;  /* 0x0000000674067221 */ /* 0x000fe20000010000 */
[----:B------:R-:W-:Y:S01]  /*c610*/  HMMA.16816.F32 R56, R12, R26, R56 ;  /* 0x0000001a0c38723c */ /* 0x000fe20000001838 */
[----:B------:R-:W-:Y:S01]  /*c620*/  FADD.FTZ R8, R128, R8 ;  /* 0x0000000880087221 */ /* 0x000fe20000010000 */
[----:B------:R1:W5:Y:S04]  /*c630*/  LDL.LU R231, [R1+0x118] ;  /* 0x0001180001e77983 */ /* 0x0003680000300800 */
[----:B------:R-:W1:Y:S01]  /*c640*/  MUFU.EX2 R125, R146 ;  /* 0x00000092007d7308 */ /* 0x000e620000000800 */
[----:B------:R-:W-:Y:S01]  /*c650*/  FADD.FTZ R7, R39, R7 ;  /* 0x0000000727077221 */ /* 0x000fe20000010000 */
[----:B------:R-:W-:-:S06]  /*c660*/  FADD.FTZ R0, R99, R0 ;  /* 0x0000000063007221 */ /* 0x000fcc0000010000 */
[----:B------:R-:W1:Y:S01]  /*c670*/  MUFU.EX2 R21, R169 ;  /* 0x000000a900157308 */ /* 0x000e620000000800 */
[----:B------:R-:W-:Y:S01]  /*c680*/  HMMA.16816.F32 R48, R12, R16, R48 ;  /* 0x000000100c30723c */ /* 0x000fe20000001830 */
[----:B------:R-:W-:-:S06]  /*c690*/  FADD.FTZ R6, R117, R6 ;  /* 0x0000000675067221 */ /* 0x000fcc0000010000 */
[----:B------:R-:W1:Y:S01]  /*c6a0*/  MUFU.EX2 R29, R165 ;  /* 0x000000a5001d7308 */ /* 0x000e620000000800 */
[----:B------:R-:W-:Y:S01]  /*c6b0*/  HMMA.16816.F32 R40, R12, R18, R40 ;  /* 0x000000120c28723c */ /* 0x000fe20000001828 */
[----:B------:R-:W-:Y:S06]  /*c6c0*/  LDSM.16.MT88.4 R16, [R216+0xb800] ;  /* 0x00b80000d810783b */ /* 0x000fec0000004200 */
[----:B------:R-:W1:Y:S01]  /*c6d0*/  MUFU.EX2 R37, R161 ;  /* 0x000000a100257308 */ /* 0x000e620000000800 */
[----:B------:R-:W-:Y:S01]  /*c6e0*/  FADD.FTZ R8, R129, R8 ;  /* 0x0000000881087221 */ /* 0x000fe20000010000 */
[----:B------:R-:W-:-:S06]  /*c6f0*/  FADD.FTZ R7, R97, R7 ;  /* 0x0000000761077221 */ /* 0x000fcc0000010000 */
[----:B------:R2:W1:Y:S01]  /*c700*/  MUFU.EX2 R126, R145 ;  /* 0x00000091007e7308 */ /* 0x0004620000000800 */
[----:B------:R-:W-:-:S07]  /*c710*/  FADD.FTZ R0, R100, R0 ;  /* 0x0000000064007221 */ /* 0x000fce0000010000 */
[----:B------:R-:W1:Y:S01]  /*c720*/  MUFU.EX2 R20, R172 ;  /* 0x000000ac00147308 */ /* 0x000e620000000800 */
[----:B------:R-:W-:-:S07]  /*c730*/  FADD.FTZ R6, R102, R6 ;  /* 0x0000000666067221 */ /* 0x000fce0000010000 */
[----:B------:R-:W1:Y:S01]  /*c740*/  MUFU.EX2 R26, R166 ;  /* 0x000000a6001a7308 */ /* 0x000e620000000800 */
[----:B--2---:R-:W-:Y:S01]  /*c750*/  LDSM.16.MT88.4 R144, [R215+0xb800] ;  /* 0x00b80000d790783b */ /* 0x004fe20000004200 */
[----:B------:R-:W-:-:S06]  /*c760*/  FADD.FTZ R8, R124, R8 ;  /* 0x000000087c087221 */ /* 0x000fcc0000010000 */
[----:B------:R-:W2:Y:S01]  /*c770*/  MUFU.EX2 R36, R162 ;  /* 0x000000a200247308 */ /* 0x000ea20000000800 */
[----:B------:R1:W5:Y:S07]  /*c780*/  LDL.LU R230, [R1+0x114] ;  /* 0x0001140001e67983 */ /* 0x00036e0000300800 */
[----:B------:R2:W-:Y:S01]  /*c790*/  MUFU.EX2 R31, R163 ;  /* 0x000000a3001f7308 */ /* 0x0005e20000000800 */
[----:B---3--:R-:W-:Y:S01]  /*c7a0*/  FADD.FTZ R7, R24, R7 ;  /* 0x0000000718077221 */ /* 0x008fe20000010000 */
[----:B------:R3:W5:Y:S06]  /*c7b0*/  LDL.LU R229, [R1+0x110] ;  /* 0x0001100001e57983 */ /* 0x00076c0000300800 */
[----:B------:R-:W3:Y:S01]  /*c7c0*/  MUFU.EX2 R122, R151 ;  /* 0x00000097007a7308 */ /* 0x000ee20000000800 */
[----:B----4-:R-:W-:Y:S01]  /*c7d0*/  FADD.FTZ R0, R30, R0 ;  /* 0x000000001e007221 */ /* 0x010fe20000010000 */
[----:B------:R4:W5:Y:S06]  /*c7e0*/  LDL.LU R228, [R1+0x10c] ;  /* 0x00010c0001e47983 */ /* 0x00096c0000300800 */
[----:B------:R-:W4:Y:S01]  /*c7f0*/  MUFU.EX2 R11, R173 ;  /* 0x000000ad000b7308 */ /* 0x000f220000000800 */
[----:B--2---:R-:W2:Y:S01]  /*c800*/  LDSM.16.MT88.4 R160, [R214+0xb800] ;  /* 0x00b80000d6a0783b */ /* 0x004ea20000004200 */
[----:B-1----:R-:W-:-:S06]  /*c810*/  FADD.FTZ R6, R38, R6 ;  /* 0x0000000626067221 */ /* 0x002fcc0000010000 */
[----:B------:R-:W1:Y:S01]  /*c820*/  MUFU.EX2 R25, R167 ;  /* 0x000000a700197308 */ /* 0x000e620000000800 */
        /* <DEDUP_REMOVED lines=10> */
[----:B------:R-:W-:-:S03]  /*c8d0*/  FADD.FTZ R0, R26, R0 ;  /* 0x000000001a007221 */ /* 0x000fc60000010000 */
[----:B------:R2:W5:Y:S01]  /*c8e0*/  LDL.LU R220, [R1+0xf8] ;  /* 0x0000f80001dc7983 */ /* 0x0005620000300800 */
[----:B------:R-:W-:Y:S01]  /*c8f0*/  HMMA.16816.F32 R52, R12, R32, R52 ;  /* 0x000000200c34723c */ /* 0x000fe20000001834 */
[----:B------:R-:W-:Y:S02]  /*c900*/  FADD.FTZ R6, R36, R6 ;  /* 0x0000000624067221 */ /* 0x000fe40000010000 */
[----:B------:R2:W5:Y:S01]  /*c910*/  LDL.LU R218, [R1+0xf4] ;  /* 0x0000f40001da7983 */ /* 0x0005620000300800 */
[----:B---3--:R-:W-:-:S03]  /*c920*/  FADD.FTZ R8, R122, R8 ;  /* 0x000000087a087221 */ /* 0x008fc60000010000 */
[----:B------:R3:W5:Y:S01]  /*c930*/  LDL.LU R213, [R1+0xf0] ;  /* 0x0000f00001d57983 */ /* 0x0007620000300800 */
[C---:B------:R-:W-:Y:S01]  /*c940*/  HMMA.16816.F32 R60, R12.reuse, R34, R60 ;  /* 0x000000220c3c723c */ /* 0x040fe2000000183c */
[----:B----4-:R-:W-:Y:S02]  /*c950*/  FADD.FTZ R7, R11, R7 ;  /* 0x000000070b077221 */ /* 0x010fe40000010000 */
[----:B------:R3:W5:Y:S01]  /*c960*/  LDL.LU R212, [R1+0xec] ;  /* 0x0000ec0001d47983 */ /* 0x0007620000300800 */
[----:B-1----:R-:W-:Y:S02]  /*c970*/  FADD.FTZ R0, R25, R0 ;  /* 0x0000000019007221 */ /* 0x002fe40000010000 */
        /* <DEDUP_REMOVED lines=19> */
[C---:B--2---:R-:W-:Y:S06]  /*cab0*/  HMMA.16816.F32 R196, R168.reuse, R160, R196 ;  /* 0x000000a0a8c4723c */ /* 0x044fec00000018c4 */
        /* <DEDUP_REMOVED lines=25> */
[----:B------:R-:W4:Y:S01]  /*cc50*/  LDL.LU R131, [R1+0x88] ;  /* 0x0000880001837983 */ /* 0x000f220000300800 */
[----:B-----5:R-:W-:Y:S01]  /*cc60*/  ISETP.GE.AND P0, PT, R200, UR4, PT ;  /* 0x00000004c8007c0c */ /* 0x020fe2000bf06270 */
[----:B------:R-:W-:Y:S01]  /*cc70*/  USHF.R.S32.HI UR22, URZ, 0x1f, UR19 ;  /* 0x0000001f3f167899 */ /* 0x000fe20008011413 */
[----:B------:R-:W-:Y:S01]  /*cc80*/  IMAD.U32 R6, RZ, RZ, UR19 ;  /* 0x00000013ff067e24 */ /* 0x000fe2000f8e00ff */
[----:B------:R-:W-:Y:S01]  /*cc90*/  STL [R1+0x100], R139 ;  /* 0x0001008b01007387 */ /* 0x000fe20000100800 */
[----:B------:R-:W-:-:S03]  /*cca0*/  UIMAD UR4, UR13, UR19, URZ ;  /* 0x000000130d0472a4 */ /* 0x000fc6000f8e023f */
[----:B------:R-:W-:Y:S04]  /*ccb0*/  STL [R1+0xfc], R138 ;  /* 0x0000fc8a01007387 */ /* 0x000fe80000100800 */
        /* <DEDUP_REMOVED lines=8> */
[----:B------:R-:W1:Y:S02]  /*cd40*/  @!P0 LDC.64 R28, c[0x0][0x220] ;  /* 0x00008800ff1c8b82 */ /* 0x000e640000000a00 */
[----:B------:R-:W-:Y:S04]  /*cd50*/  STL [R1+0xe4], R68 ;  /* 0x0000e44401007387 */ /* 0x000fe80000100800 */
[----:B------:R-:W-:Y:S01]  /*cd60*/  STL [R1+0xe0], R5 ;  /* 0x0000e00501007387 */ /* 0x000fe20000100800 */
[----:B------:R-:W-:Y:S01]  /*cd70*/  IMAD.U32 R20, RZ, RZ, UR6 ;  /* 0x00000006ff147e24 */ /* 0x000fe2000f8e00ff */
[----:B------:R-:W1:Y:S02]  /*cd80*/  @!P0 LDC.64 R30, c[0x0][0x220] ;  /* 0x00008800ff1e8b82 */ /* 0x000e640000000a00 */
[----:B------:R-:W-:Y:S04]  /*cd90*/  STL [R1+0xdc], R4 ;  /* 0x0000dc0401007387 */ /* 0x000fe80000100800 */
[----:B------:R4:W-:Y:S01]  /*cda0*/  STL [R1+0xd8], R3 ;  /* 0x0000d80301007387 */ /* 0x0009e20000100800 */
[----:B------:R-:W-:Y:S01]  /*cdb0*/  IMAD.U32 R9, RZ, RZ, UR6 ;  /* 0x00000006ff097e24 */ /* 0x000fe2000f8e00ff */
[----:B------:R-:W1:Y:S02]  /*cdc0*/  @!P0 LDC.64 R32, c[0x0][0x220] ;  /* 0x00008800ff208b82 */ /* 0x000e640000000a00 */
[----:B------:R-:W4:Y:S04]  /*cdd0*/  LDL R130, [R1+0x4] ;  /* 0x0000040001827983 */ /* 0x000f280000100800 */
[----:B------:R-:W4:Y:S01]  /*cde0*/  LDL.LU R103, [R1+0x78] ;  /* 0x0000780001677983 */ /* 0x000f220000300800 */
[----:B------:R-:W-:Y:S01]  /*cdf0*/  IMAD.U32 R8, RZ, RZ, UR7 ;  /* 0x00000007ff087e24 */ /* 0x000fe2000f8e00ff */
[----:B------:R-:W1:Y:S02]  /*ce00*/  @!P0 LDC.64 R34, c[0x0][0x220] ;  /* 0x00008800ff228b82 */ /* 0x000e640000000a00 */
[----:B------:R-:W4:Y:S04]  /*ce10*/  LDL.LU R244, [R1+0x7c] ;  /* 0x00007c0001f47983 */ /* 0x000f280000300800 */
[----:B------:R-:W4:Y:S01]  /*ce20*/  LDL.LU R123, [R1+0x80] ;  /* 0x00008000017b7983 */ /* 0x000f220000300800 */
[----:B------:R-:W-:Y:S01]  /*ce30*/  UIMAD UR4, UR22, UR14, UR4 ;  /* 0x0000000e160472a4 */ /* 0x000fe2000f8e0204 */
[----:B------:R-:W-:Y:S01]  /*ce40*/  IMAD.U32 R17, RZ, RZ, UR6 ;  /* 0x00000006ff117e24 */ /* 0x000fe2000f8e00ff */
[----:B------:R-:W-:Y:S01]  /*ce50*/  BAR.SYNC.DEFER_BLOCKING 0x0 ;  /* 0x0000000000007b1d */ /* 0x000fe20000010000 */
[----:B------:R-:W-:-:S05]  /*ce60*/  IMAD.U32 R14, RZ, RZ, UR6 ;  /* 0x00000006ff0e7e24 */ /* 0x000fca000f8e00ff */
[----:B------:R-:W-:-:S05]  /*ce70*/  VOTEU.ALL UP0, P0 ;  /* 0x00000000003f7886 */ /* 0x000fca0000000000 */
[----:B------:R-:W-:Y:S02]  /*ce80*/  @!UP0 UIMAD UR25, UR7, 0x30, URZ ;  /* 0x00000030071988a4 */ /* 0x000fe4000f8e023f */
[----:B------:R-:W-:Y:S02]  /*ce90*/  @!UP0 UIMAD UR23, UR7, 0x50, URZ ;  /* 0x00000050071788a4 */ /* 0x000fe4000f8e023f */
[----:B------:R-:W-:Y:S01]  /*cea0*/  @!UP0 UIMAD UR22, UR7, 0x60, URZ ;  /* 0x00000060071688a4 */ /* 0x000fe2000f8e023f */
[----:B------:R-:W-:Y:S01]  /*ceb0*/  @P0 STS.128 [R233+0x8000], RZ ;  /* 0x008000ffe9000388 */ /* 0x000fe20000000c00 */
[----:B--2---:R-:W-:-:S04]  /*cec0*/  IMAD.WIDE.U32 R6, R6, UR14, R118 ;  /* 0x0000000e06067c25 */ /* 0x004fc8000f8e0076 */
[----:B---3--:R-:W-:Y:S02]  /*ced0*/  IMAD.MOV.U32 R248, RZ, RZ, R252 ;  /* 0x000000fffff87224 */ /* 0x008fe400078e00fc */
[----:B------:R-:W2:Y:S01]  /*cee0*/  LDL.LU R252, [R1+0x84] ;  /* 0x0000840001fc7983 */ /* 0x000ea20000300800 */
[----:B------:R-:W-:Y:S01]  /*cef0*/  VIADD R7, R7, UR4 ;  /* 0x0000000407077c36 */ /* 0x000fe20008000000 */
[-C--:B------:R-:W-:Y:S01]  /*cf00*/  @!P0 LEA R22, P1, R22, R6.reuse, 0x6 ;  /* 0x0000000616168211 */ /* 0x080fe200078230ff */
[----:B------:R-:W-:Y:S02]  /*cf10*/  @!P0 IMAD.MOV.U32 R12, RZ, RZ, R6 ;  /* 0x000000ffff0c8224 */ /* 0x000fe400078e0006 */
[----:B------:R-:W-:Y:S01]  /*cf20*/  @!P0 IMAD.MOV.U32 R13, RZ, RZ, R7 ;  /* 0x000000ffff0d8224 */ /* 0x000fe200078e0007 */
[----:B------:R-:W-:Y:S01]  /*cf30*/  @!P0 LEA.HI.X R23, R10, R7, R0, 0x6, P1 ;  /* 0x000000070a178211 */ /* 0x000fe200008f3400 */
[----:B------:R-:W-:Y:S01]  /*cf40*/  IMAD.U32 R0, RZ, RZ, UR6 ;  /* 0x00000006ff007e24 */ /* 0x000fe2000f8e00ff */
[----:B------:R-:W-:-:S03]  /*cf50*/  @!P0 LEA R20, P2, R20, R6, 0x5 ;  /* 0x0000000614148211 */ /* 0x000fc600078428ff */
[----:B------:R-:W-:Y:S01]  /*cf60*/  @!P0 IMAD.WIDE.U32 R12, R0, 0x50, R12 ;  /* 0x00000050000c8825 */ /* 0x000fe200078e000c */
[----:B------:R-:W-:Y:S02]  /*cf70*/  @!P0 IADD3 R0, P1, R6, UR16, RZ ;  /* 0x0000001006008c10 */ /* 0x000fe4000ff3e0ff */
[----:B------:R-:W-:Y:S01]  /*cf80*/  @!P0 LEA.HI.X R21, R9, R7, R8, 0x5, P2 ;  /* 0x0000000709158211 */ /* 0x000fe200010f2c08 */
[----:B------:R-:W-:Y:S01]  /*cf90*/  IMAD.U32 R8, RZ, RZ, UR6 ;  /* 0x00000006ff087e24 */ /* 0x000fe2000f8e00ff */
[----:B------:R-:W-:Y:S01]  /*cfa0*/  @!P0 IADD3.X R19, R7, UR15, RZ, P1, !PT ;  /* 0x0000000f07138c10 */ /* 0x000fe20008ffe4ff */
[----:B------:R-:W-:Y:S02]  /*cfb0*/  @!P0 IMAD.MOV.U32 R10, RZ, RZ, R6 ;  /* 0x000000ffff0a8224 */ /* 0x000fe400078e0006 */
[--C-:B------:R-:W-:Y:S01]  /*cfc0*/  @!P0 IMAD.MOV.U32 R11, RZ, RZ, R7.reuse ;  /* 0x000000ffff0b8224 */ /* 0x100fe200078e0007 */
[----:B-1----:R-:W-:Y:S01]  /*cfd0*/  @!P0 LEA R18, P1, R0, R26, 0x1 ;  /* 0x0000001a00128211 */ /* 0x002fe200078208ff */
[----:B------:R-:W-:-:S02]  /*cfe0*/  @!P0 IMAD.MOV.U32 R9, RZ, RZ, R7 ;  /* 0x000000ffff098224 */ /* 0x000fc400078e0007 */
[----:B------:R-:W-:Y:S01]  /*cff0*/  @!P0 IMAD.WIDE.U32 R10, R8, 0x60, R10 ;  /* 0x00000060080a8825 */ /* 0x000fe200078e000a */
[----:B------:R-:W-:Y:S02]  /*d000*/  @!P0 LEA R16, P2, R6, R24, 0x1 ;  /* 0x0000001806108211 */ /* 0x000fe400078408ff */
[----:B------:R-:W-:Y:S01]  /*d010*/  @!P0 LEA.HI.X R19, R0, R27, R19, 0x1, P1 ;  /* 0x0000001b00138211 */ /* 0x000fe200008f0c13 */
[----:B------:R-:W-:Y:S01]  /*d020*/  @!P0 IMAD.MOV.U32 R8, RZ, RZ, R6 ;  /* 0x000000ffff088224 */ /* 0x000fe200078e0006 */
[----:B------:R-:W1:Y:S03]  /*d030*/  @!P0 LDC.64 R26, c[0x0][0x220] ;  /* 0x00008800ff1a8b82 */ /* 0x000e660000000a00 */
[----:B------:R-:W-:Y:S01]  /*d040*/  @!P0 IMAD.WIDE.U32 R8, R17, 0x70, R8 ;  /* 0x0000007011088825 */ /* 0x000fe200078e0008 */
[----:B------:R-:W-:-:S04]  /*d050*/  @!P0 LEA.HI.X R17, R6, R25, R7, 0x1, P2 ;  /* 0x0000001906118211 */ /* 0x000fc800010f0c07 */
[----:B------:R-:W3:Y:S01]  /*d060*/  @!P0 LDC.64 R24, c[0x0][0x220] ;  /* 0x00008800ff188b82 */ /* 0x000ee20000000a00 */
        /* <DEDUP_REMOVED lines=25> */
[----:B----4-:R-:W-:-:S03]  /*d200*/  @!P0 LEA R16, P3, R12, R30, 0x1 ;  /* 0x0000001e0c108211 */ /* 0x010fc600078608ff */
[----:B------:R-:W-:Y:S01]  /*d210*/  @!PT LDS RZ, [RZ] ;  /* 0x00000000fffff984 */ /* 0x000fe20000000800 */
[----:B------:R-:W-:Y:S01]  /*d220*/  @!PT LDS RZ, [RZ] ;  /* 0x00000000fffff984 */ /* 0x000fe20000000800 */
[----:B------:R-:W-:Y:S01]  /*d230*/  @!PT LDS RZ, [RZ] ;  /* 0x00000000fffff984 */ /* 0x000fe20000000800 */
[----:B------:R-:W-:Y:S01]  /*d240*/  @!P0 LDGSTS.E.BYPASS.LTC128B.128 [R233+0x9800], desc[UR26][R20.64] ;  /* 0x0980000014e98fae */ /* 0x000fe2000b901d5a */
[----:B---3--:R-:W-:Y:S02]  /*d250*/  @!P0 LEA R18, P1, R22, R24, 0x1 ;  /* 0x0000001816128211 */ /* 0x008fe400078208ff */
        /* <DEDUP_REMOVED lines=32> */
[----:B------:R-:W4:Y:S04]  /*d460*/  LDSM.16.M88.4 R40, [R202+0x5000] ;  /* 0x00500000ca28783b */ /* 0x000f280000000200 */
[----:B------:R-:W3:Y:S04]  /*d470*/  LDSM.16.M88.4 R56, [R202+0x5800] ;  /* 0x00580000ca38783b */ /* 0x000ee80000000200 */
[----:B------:R-:W-:Y:S04]  /*d480*/  LDSM.16.M88.4 R20, [R130] ;  /* 0x000000008214783b */ /* 0x000fe80000000200 */
[----:B------:R-:W3:Y:S04]  /*d490*/  LDSM.16.M88.4 R44, [R202+0x4800] ;  /* 0x00480000ca2c783b */ /* 0x000ee80000000200 */
[----:B------:R-:W-:Y:S01]  /*d4a0*/  LDSM.16.M88.4 R32, [R213+0x6800] ;  /* 0x00680000d520783b */ /* 0x000fe20000000200 */
[----:B------:R-:W-:-:S02]  /*d4b0*/  IMAD.MOV.U32 R247, RZ, RZ, R131 ;  /* 0x000000fffff77224 */ /* 0x000fc400078e0083 */
[----:B------:R-:W-:Y:S01]  /*d4c0*/  IMAD.MOV.U32 R3, RZ, RZ, R248 ;  /* 0x000000ffff037224 */ /* 0x000fe200078e00f8 */
[----:B------:R-:W-:Y:S01]  /*d4d0*/  LOP3.LUT R224, R224, 0xffffffdf, RZ, 0xc0, !PT ;  /* 0xffffffdfe0e07812 */ /* 0x000fe200078ec0ff */
        /* <DEDUP_REMOVED lines=11> */
[C---:B----4-:R-:W-:Y:S01]  /*d590*/  HMMA.16816.F32 R124, R16.reuse, R42, R60 ;  /* 0x0000002a107c723c */ /* 0x050fe2000000183c */
[----:B------:R-:W-:Y:S05]  /*d5a0*/  LDSM.16.M88.4 R60, [R103] ;  /* 0x00000000673c783b */ /* 0x000fea0000000200 */
[----:B---3--:R-:W-:Y:S01]  /*d5b0*/  HMMA.16816.F32 R108, R16, R56, R12 ;  /* 0x00000038106c723c */ /* 0x008fe2000000180c */
[----:B------:R-:W3:Y:S05]  /*d5c0*/  LDSM.16.M88.4 R12, [R2] ;  /* 0x00000000020c783b */ /* 0x000eea0000000200 */
[C---:B------:R-:W-:Y:S06]  /*d5d0*/  HMMA.16816.F32 R240, R20.reuse, R44, R88 ;  /* 0x0000002c14f0723c */ /* 0x040fec0000001858 */
[----:B------:R-:W-:Y:S01]  /*d5e0*/  HMMA.16816.F32 R116, R20, R42, R52 ;  /* 0x0000002a1474723c */ /* 0x000fe20000001834 */
[----:B------:R-:W4:Y:S05]  /*d5f0*/  LDSM.16.M88.4 R52, [R202+0x6000] ;  /* 0x00600000ca34783b */ /* 0x000f2a0000000200 */
        /* <DEDUP_REMOVED lines=8> */
[----:B------:R-:W-:Y:S06]  /*d680*/  HMMA.16816.F32 R204, R20, R46, R76 ;  /* 0x0000002e14cc723c */ /* 0x000fec000000184c */
[-C--:B------:R-:W-:Y:S06]  /*d690*/  HMMA.16816.F32 R104, R28, R32.reuse, RZ ;  /* 0x000000201c68723c */ /* 0x080fec00000018ff */
[C---:B------:R-:W-:Y:S06]  /*d6a0*/  HMMA.16816.F32 R100, R24.reuse, R32, RZ ;  /* 0x000000201864723c */ /* 0x040fec00000018ff */
[----:B------:R-:W-:Y:S01]  /*d6b0*/  HMMA.16816.F32 R96, R24, R34, RZ ;  /* 0x000000221860723c */ /* 0x000fe200000018ff */
[----:B------:R-:W-:-:S02]  /*d6c0*/  IMAD.MOV.U32 R235, RZ, RZ, R6 ;  /* 0x000000ffffeb7224 */ /* 0x000fc400078e0006 */
[----:B------:R-:W-:-:S03]  /*d6d0*/  IMAD.MOV.U32 R234, RZ, RZ, R7 ;  /* 0x000000ffffea7224 */ /* 0x000fc600078e0007 */
[----:B------:R-:W-:Y:S01]  /*d6e0*/  HMMA.16816.F32 R76, R28, R34, RZ ;  /* 0x000000221c4c723c */ /* 0x000fe200000018ff */
[----:B--2---:R2:W-:Y:S05]  /*d6f0*/  LDSM.16.M88.4 R32, [R252] ;  /* 0x00000000fc20783b */ /* 0x0045ea0000000200 */
[-C--:B----4-:R-:W-:Y:S06]  /*d700*/  HMMA.16816.F32 R88, R20, R52.reuse, R88 ;  /* 0x000000341458723c */ /* 0x090fec0000001858 */
[----:B------:R-:W-:Y:S07]  /*d710*/  HMMA.16816.F32 R84, R16, R52, R84 ;  /* 0x000000341054723c */ /* 0x000fee0000001854 */
[----:B------:R-:W-:-:S02]  /*d720*/  IMAD.MOV.U32 R52, RZ, RZ, R4 ;  /* 0x000000ffff347224 */ /* 0x000fc400078e0004 */
[----:B--2---:R-:W-:Y:S02]  /*d730*/  IMAD.MOV.U32 R252, RZ, RZ, R5 ;  /* 0x000000fffffc7224 */ /* 0x004fe400078e0005 */
[----:B-1----:R-:W-:Y:S06]  /*d740*/  HMMA.16816.F32 R4, R8, R60, R236 ;  /* 0x0000003c0804723c */ /* 0x002fec00000018ec */
[-C--:B------:R-:W-:Y:S06]  /*d750*/  HMMA.16816.F32 R132, R20, R40.reuse, R72 ;  /* 0x000000281484723c */ /* 0x080fec0000001848 */
[----:B------:R-:W-:Y:S01]  /*d760*/  HMMA.16816.F32 R128, R16, R40, R64 ;  /* 0x000000281080723c */ /* 0x000fe20000001840 */
[----:B------:R1:W2:Y:S11]  /*d770*/  LDSM.16.M88.4 R40, [R244] ;  /* 0x00000000f428783b */ /* 0x0002b60000000200 */
[----:B------:R-:W-:-:S02]  /*d780*/  IMAD.MOV.U32 R239, RZ, RZ, R5 ;  /* 0x000000ffffef7224 */ /* 0x000fc400078e0005 */
[----:B------:R-:W-:Y:S02]  /*d790*/  IMAD.MOV.U32 R238, RZ, RZ, R6 ;  /* 0x000000ffffee7224 */ /* 0x000fe400078e0006 */
[----:B------:R-:W-:Y:S02]  /*d7a0*/  IMAD.MOV.U32 R237, RZ, RZ, R7 ;  /* 0x000000ffffed7224 */ /* 0x000fe400078e0007 */
[----:B------:R-:W-:Y:S02]  /*d7b0*/  IMAD.MOV.U32 R236, RZ, RZ, R4 ;  /* 0x000000ffffec7224 */ /* 0x000fe400078e0004 */
[----:B------:R-:W-:Y:S01]  /*d7c0*/  HMMA.16816.F32 R4, R8, R62, R208 ;  /* 0x0000003e0804723c */ /* 0x000fe200000018d0 */
[----:B-1----:R-:W-:-:S15]  /*d7d0*/  IMAD.MOV.U32 R244, RZ, RZ, R247 ;  /* 0x000000fffff47224 */ /* 0x002fde00078e00f7 */
[----:B------:R-:W-:-:S08]  /*d7e0*/  NOP ;  /* 0x0000000000007918 */ /* 0x000fd00000000000 */
[----:B------:R-:W-:Y:S02]  /*d7f0*/  IMAD.MOV.U32 R2, RZ, RZ, R5 ;  /* 0x000000ffff027224 */ /* 0x000fe400078e0005 */
[----:B------:R-:W-:Y:S02]  /*d800*/  IMAD.MOV.U32 R247, RZ, RZ, R6 ;  /* 0x000000fffff77224 */ /* 0x000fe400078e0006 */
[----:B------:R-:W-:Y:S02]  /*d810*/  IMAD.MOV.U32 R246, RZ, RZ, R7 ;  /* 0x000000fffff67224 */ /* 0x000fe400078e0007 */
[----:B------:R-:W-:Y:S02]  /*d820*/  IMAD.MOV.U32 R245, RZ, RZ, R4 ;  /* 0x000000fffff57224 */ /* 0x000fe400078e0004 */
[----:B------:R-:W-:Y:S06]  /*d830*/  HMMA.16816.F32 R4, R12, R62, R204 ;  /* 0x0000003e0c04723c */ /* 0x000fec00000018cc */
[-C--:B------:R-:W-:Y:S06]  /*d840*/  HMMA.16816.F32 R92, R16, R54.reuse, R92 ;  /* 0x00000036105c723c */ /* 0x080fec000000185c */
[----:B------:R-:W-:Y:S06]  /*d850*/  HMMA.16816.F32 R80, R20, R54, R80 ;  /* 0x000000361450723c */ /* 0x000fec0000001850 */
[----:B--2---:R-:W-:Y:S06]  /*d860*/  HMMA.16816.F32 R60, R8, R40, R128 ;  /* 0x00000028083c723c */ /* 0x004fec0000001880 */
[----:B------:R-:W-:-:S02]  /*d870*/  IMAD.MOV.U32 R54, RZ, RZ, R4 ;  /* 0x000000ffff367224 */ /* 0x000fc400078e0004 */
[----:B------:R-:W-:Y:S02]  /*d880*/  IMAD.MOV.U32 R139, RZ, RZ, R5 ;  /* 0x000000ffff8b7224 */ /* 0x000fe400078e0005 */
[----:B------:R-:W-:Y:S02]  /*d890*/  IMAD.MOV.U32 R138, RZ, RZ, R6 ;  /* 0x000000ffff8a7224 */ /* 0x000fe400078e0006 */
[----:B------:R-:W-:Y:S02]  /*d8a0*/  IMAD.MOV.U32 R137, RZ, RZ, R7 ;  /* 0x000000ffff897224 */ /* 0x000fe400078e0007 */
[----:B------:R-:W-:Y:S06]  /*d8b0*/  HMMA.16816.F32 R4, R12, R40, R132 ;  /* 0x000000280c04723c */ /* 0x000fec0000001884 */
[----:B------:R-:W-:Y:S06]  /*d8c0*/  HMMA.16816.F32 R48, R28, R36, RZ ;  /* 0x000000241c30723c */ /* 0x000fec00000018ff */
[-C--:B------:R-:W-:Y:S06]  /*d8d0*/  HMMA.16816.F32 R44, R24, R38.reuse, RZ ;  /* 0x00000026182c723c */ /* 0x080fec00000018ff */
[----:B------:R-:W-:Y:S01]  /*d8e0*/  HMMA.16816.F32 R64, R28, R38, RZ ;  /* 0x000000261c40723c */ /* 0x000fe200000018ff */
[----:B------:R-:W1:Y:S01]  /*d8f0*/  LDSM.16.M88.4 R36, [R123] ;  /* 0x000000007b24783b */ /* 0x000e620000000200 */
[----:B------:R-:W-:-:S04]  /*d900*/  IMAD.MOV.U32 R136, RZ, RZ, R60 ;  /* 0x000000ffff887224 */ /* 0x000fc800078e003c */
[----:B------:R-:W-:Y:S02]  /*d910*/  IMAD.MOV.U32 R205, RZ, RZ, R5 ;  /* 0x000000ffffcd7224 */ /* 0x000fe400078e0005 */
[----:B------:R-:W-:Y:S02]  /*d920*/  IMAD.MOV.U32 R204, RZ, RZ, R6 ;  /* 0x000000ffffcc7224 */ /* 0x000fe400078e0006 */
[----:B------:R-:W-:Y:S02]  /*d930*/  IMAD.MOV.U32 R135, RZ, RZ, R7 ;  /* 0x000000ffff877224 */ /* 0x000fe400078e0007 */
[----:B------:R-:W-:Y:S02]  /*d940*/  IMAD.MOV.U32 R7, RZ, RZ, R61 ;  /* 0x000000ffff077224 */ /* 0x000fe400078e003d */
[----:B------:R-:W-:Y:S02]  /*d950*/  IMAD.MOV.U32 R6, RZ, RZ, R62 ;  /* 0x000000ffff067224 */ /* 0x000fe400078e003e */
[----:B------:R-:W-:-:S02]  /*d960*/  IMAD.MOV.U32 R5, RZ, RZ, R63 ;  /* 0x000000ffff057224 */ /* 0x000fc400078e003f */
[-C--:B------:R-:W-:Y:S06]  /*d970*/  HMMA.16816.F32 R60, R8, R42.reuse, R124 ;  /* 0x0000002a083c723c */ /* 0x080fec000000187c */
[----:B------:R-:W-:Y:S06]  /*d980*/  HMMA.16816.F32 R40, R12, R42, R116 ;  /* 0x0000002a0c28723c */ /* 0x000fec0000001874 */
[----:B------:R-:W-:Y:S01]  /*d990*/  HMMA.16816.F32 R112, R20, R56, R48 ;  /* 0x000000381470723c */ /* 0x000fe20000001830 */
[----:B------:R-:W2:Y:S05]  /*d9a0*/  LDSM.16.M88.4 R48, [R202+0x6800] ;  /* 0x00680000ca30783b */ /* 0x000eaa0000000200 */
[----:B------:R-:W-:Y:S01]  /*d9b0*/  HMMA.16816.F32 R72, R16, R58, R44 ;  /* 0x0000003a1048723c */ /* 0x000fe2000000182c */
[----:B------:R-:W3:Y:S11]  /*d9c0*/  LDSM.16.M88.4 R44, [R213+0x7000] ;  /* 0x00700000d52c783b */ /* 0x000ef60000000200 */
[----:B------:R-:W-:-:S02]  /*d9d0*/  IMAD.MOV.U32 R53, RZ, RZ, R40 ;  /* 0x000000ffff357224 */ /* 0x000fc400078e0028 */
[----:B------:R-:W-:Y:S02]  /*d9e0*/  IMAD.MOV.U32 R118, RZ, RZ, R41 ;  /* 0x000000ffff767224 */ /* 0x000fe400078e0029 */
[----:B------:R-:W-:Y:S02]  /*d9f0*/  IMAD.MOV.U32 R117, RZ, RZ, R42 ;  /* 0x000000ffff757224 */ /* 0x000fe400078e002a */
[----:B------:R-:W-:Y:S02]  /*da00*/  IMAD.MOV.U32 R116, RZ, RZ, R43 ;  /* 0x000000ffff747224 */ /* 0x000fe400078e002b */
[----:B-1----:R-:W-:Y:S06]  /*da10*/  HMMA.16816.F32 R40, R12, R36, R112 ;  /* 0x000000240c28723c */ /* 0x002fec0000001870 */
[C---:B------:R-:W-:Y:S06]  /*da20*/  HMMA.16816.F32 R56, R20.reuse, R58, R64 ;  /* 0x0000003a1438723c */ /* 0x040fec0000001840 */
[----:B--2---:R-:W-:-:S12]  /*da30*/  HMMA.16816.F32 R120, R20, R48, R104 ;  /* 0x000000301478723c */ /* 0x004fd80000001868 */
[----:B------:R-:W-:Y:S02]  /*da40*/  IMAD.MOV.U32 R211, RZ, RZ, R42 ;  /* 0x000000ffffd37224 */ /* 0x000fe400078e002a */
[----:B------:R-:W-:Y:S02]  /*da50*/  IMAD.MOV.U32 R210, RZ, RZ, R43 ;  /* 0x000000ffffd27224 */ /* 0x000fe400078e002b */
[----:B------:R-:W-:Y:S02]  /*da60*/  IMAD.MOV.U32 R209, RZ, RZ, R40 ;  /* 0x000000ffffd17224 */ /* 0x000fe400078e0028 */
[----:B------:R-:W-:Y:S02]  /*da70*/  IMAD.MOV.U32 R208, RZ, RZ, R41 ;  /* 0x000000ffffd07224 */ /* 0x000fe400078e0029 */
[----:B------:R-:W-:Y:S06]  /*da80*/  HMMA.16816.F32 R40, R8, R36, R108 ;  /* 0x000000240828723c */ /* 0x000fec000000186c */
[C---:B------:R-:W-:Y:S06]  /*da90*/  HMMA.16816.F32 R104, R16.reuse, R48, R100 ;  /* 0x000000301068723c */ /* 0x040fec0000001864 */
[-C--:B------:R-:W-:Y:S06]  /*daa0*/  HMMA.16816.F32 R100, R16, R50.reuse, R96 ;  /* 0x000000321064723c */ /* 0x080fec0000001860 */
[----:B------:R-:W-:Y:S01]  /*dab0*/  HMMA.16816.F32 R96, R20, R50, R76 ;  /* 0x000000321460723c */ /* 0x000fe2000000184c */
[----:B------:R-:W1:Y:S05]  /*dac0*/  LDSM.16.M88.4 R48, [R202+0x7000] ;  /* 0x00700000ca30783b */ /* 0x000e6a0000000200 */
[----:B------:R-:W-:Y:S01]  /*dad0*/  IMAD.MOV.U32 R207, RZ, RZ, R42 ;  /* 0x000000ffffcf7224 */ /* 0x000fe200078e002a */
[----:B------:R-:W-:Y:S01]  /*dae0*/  HMMA.16816.F32 R68, R12, R38, R56 ;  /* 0x000000260c44723c */ /* 0x000fe20000001838 */
[----:B------:R-:W-:-:S02]  /*daf0*/  IMAD.MOV.U32 R206, RZ, RZ, R43 ;  /* 0x000000ffffce7224 */ /* 0x000fc400078e002b */
[----:B------:R-:W-:Y:S02]  /*db00*/  IMAD.MOV.U32 R133, RZ, RZ, R40 ;  /* 0x000000ffff857224 */ /* 0x000fe400078e0028 */
[----:B------:R-:W-:Y:S02]  /*db10*/  IMAD.MOV.U32 R132, RZ, RZ, R41 ;  /* 0x000000ffff847224 */ /* 0x000fe400078e0029 */
[----:B------:R-:W-:Y:S06]  /*db20*/  HMMA.16816.F32 R40, R8, R38, R72 ;  /* 0x000000260828723c */ /* 0x000fec0000001848 */
[----:B---3--:R-:W-:Y:S01]  /*db30*/  HMMA.16816.F32 R36, R24, R46, RZ ;  /* 0x0000002e1824723c */ /* 0x008fe200000018ff */
[----:B------:R-:W-:-:S02]  /*db40*/  IMAD.MOV.U32 R0, RZ, RZ, R244 ;  /* 0x000000ffff007224 */ /* 0x000fc400078e00f4 */
[----:B------:R-:W-:-:S03]  /*db50*/  IMAD.MOV.U32 R131, RZ, RZ, R54 ;  /* 0x000000ffff837224 */ /* 0x000fc600078e0036 */
[----:B------:R-:W-:Y:S07]  /*db60*/  HMMA.16816.F32 R108, R12, R32, R88 ;  /* 0x000000200c6c723c */ /* 0x000fee0000001858 */
[----:B------:R-:W-:Y:S02]  /*db70*/  IMAD.MOV.U32 R89, RZ, RZ, R53 ;  /* 0x000000ffff597224 */ /* 0x000fe400078e0035 */
[----:B------:R-:W-:Y:S02]  /*db80*/  IMAD.MOV.U32 R91, RZ, RZ, R52 ;  /* 0x000000ffff5b7224 */ /* 0x000fe400078e0034 */
[----:B------:R-:W-:Y:S01]  /*db90*/  LDSM.16.M88.4 R52, [R213+0x7800] ;  /* 0x00780000d534783b */ /* 0x000fe20000000200 */
[----:B------:R-:W-:-:S02]  /*dba0*/  IMAD.MOV.U32 R244, RZ, RZ, R41 ;  /* 0x000000fffff47224 */ /* 0x000fc400078e0029 */
[----:B------:R-:W-:-:S04]  /*dbb0*/  IMAD.MOV.U32 R242, RZ, RZ, R42 ;  /* 0x000000fffff27224 */ /* 0x000fc800078e002a */
[----:B-1----:R-:W-:Y:S01]  /*dbc0*/  HMMA.16816.F32 R64, R16, R50, R36 ;  /* 0x000000321040723c */ /* 0x002fe20000001824 */
[----:B------:R-:W1:Y:S01]  /*dbd0*/  LDSM.16.M88.4 R36, [R0] ;  /* 0x000000000024783b */ /* 0x000e620000000200 */
[----:B------:R-:W-:Y:S02]  /*dbe0*/  IMAD.MOV.U32 R241, RZ, RZ, R43 ;  /* 0x000000fffff17224 */ /* 0x000fe400078e002b */
[----:B------:R-:W-:Y:S02]  /*dbf0*/  IMAD.MOV.U32 R240, RZ, RZ, R40 ;  /* 0x000000fffff07224 */ /* 0x000fe400078e0028 */
[----:B------:R-:W-:Y:S01]  /*dc00*/  HMMA.16816.F32 R40, R24, R44, RZ ;  /* 0x0000002c1828723c */ /* 0x000fe200000018ff */
[----:B------:R-:W-:Y:S02]  /*dc10*/  IMAD.MOV.U32 R223, RZ, RZ, R60 ;  /* 0x000000ffffdf7224 */ /* 0x000fe400078e003c */
[----:B------:R-:W-:Y:S02]  /*dc20*/  IMAD.MOV.U32 R222, RZ, RZ, R61 ;  /* 0x000000ffffde7224 */ /* 0x000fe400078e003d */
[----:B------:R-:W-:Y:S01]  /*dc30*/  IMAD.MOV.U32 R219, RZ, RZ, R62 ;  /* 0x000000ffffdb7224 */ /* 0x000fe200078e003e */
[----:B------:R-:W-:Y:S01]  /*dc40*/  HMMA.16816.F32 R56, R28, R46, RZ ;  /* 0x0000002e1c38723c */ /* 0x000fe200000018ff */
[----:B------:R-:W-:-:S05]  /*dc50*/  IMAD.MOV.U32 R203, RZ, RZ, R63 ;  /* 0x000000ffffcb7224 */ /* 0x000fca00078e003f */
[----:B------:R-:W-:Y:S01]  /*dc60*/  HMMA.16816.F32 R60, R28, R44, RZ ;  /* 0x0000002c1c3c723c */ /* 0x000fe200000018ff */
[----:B------:R-:W-:Y:S01]  /*dc70*/  IMAD.MOV.U32 R134, RZ, RZ, R4 ;  /* 0x000000ffff867224 */ /* 0x000fe200078e0004 */
[----:B------:R-:W-:Y:S01]  /*dc80*/  LDSM.16.M88.4 R44, [R202+0x7800] ;  /* 0x00780000ca2c783b */ /* 0x000fe20000000200 */
[----:B------:R-:W-:-:S03]  /*dc90*/  IMAD.MOV.U32 R4, RZ, RZ, R251 ;  /* 0x000000ffff047224 */ /* 0x000fc600078e00fb */
[C---:B------:R-:W-:Y:S06]  /*dca0*/  HMMA.16816.F32 R112, R8.reuse, R32, R84 ;  /* 0x000000200870723c */ /* 0x040fec0000001854 */
[-C--:B------:R-:W-:Y:S06]  /*dcb0*/  HMMA.16816.F32 R124, R8, R34.reuse, R92 ;  /* 0x00000022087c723c */ /* 0x080fec000000185c */
[----:B------:R-:W-:Y:S01]  /*dcc0*/  HMMA.16816.F32 R248, R12, R34, R80 ;  /* 0x000000220cf8723c */ /* 0x000fe20000001850 */
[----:B------:R2:W3:Y:S05]  /*dcd0*/  LDSM.16.M88.4 R32, [R3] ;  /* 0x000000000320783b */ /* 0x0004ea0000000200 */
[----:B------:R-:W-:Y:S01]  /*dce0*/  HMMA.16816.F32 R72, R16, R48, R40 ;  /* 0x000000301048723c */ /* 0x000fe20000001828 */
[----:B------:R-:W4:Y:S05]  /*dcf0*/  LDSM.16.M88.4 R40, [R213+0x4000] ;  /* 0x00400000d528783b */ /* 0x000f2a0000000200 */
[----:B-1----:R-:W-:Y:S06]  /*dd00*/  HMMA.16816.F32 R80, R12, R36, R120 ;  /* 0x000000240c50723c */ /* 0x002fec0000001878 */
[C---:B------:R-:W-:Y:S06]  /*dd10*/  HMMA.16816.F32 R76, R20.reuse, R48, R60 ;  /* 0x00000030144c723c */ /* 0x040fec000000183c */
[----:B------:R-:W-:Y:S06]  /*dd20*/  HMMA.16816.F32 R56, R20, R50, R56 ;  /* 0x000000321438723c */ /* 0x000fec0000001838 */
[----:B------:R-:W-:Y:S01]  /*dd30*/  HMMA.16816.F32 R48, R24, R52, RZ ;  /* 0x000000341830723c */ /* 0x000fe200000018ff */
[----:B------:R-:W-:-:S02]  /*dd40*/  IMAD.MOV.U32 R90, RZ, RZ, R2 ;  /* 0x000000ffff5a7224 */ /* 0x000fc400078e0002 */
[----:B------:R-:W-:Y:S02]  /*dd50*/  IMAD.MOV.U32 R119, RZ, RZ, R131 ;  /* 0x000000ffff777224 */ /* 0x000fe400078e0083 */
[----:B------:R-:W-:Y:S01]  /*dd60*/  IMAD.MOV.U32 R243, RZ, RZ, R4 ;  /* 0x000000fffff37224 */ /* 0x000fe200078e0004 */
[----:B------:R-:W-:Y:S01]  /*dd70*/  HMMA.16816.F32 R128, R8, R36, R104 ;  /* 0x000000240880723c */ /* 0x000fe20000001868 */
[----:B------:R-:W-:Y:S02]  /*dd80*/  IMAD.MOV.U32 R88, RZ, RZ, R90 ;  /* 0x000000ffff587224 */ /* 0x000fe400078e005a */
[----:B------:R-:W-:Y:S02]  /*dd90*/  IMAD.MOV.U32 R90, RZ, RZ, R246 ;  /* 0x000000ffff5a7224 */ /* 0x000fe400078e00f6 */
[----:B------:R-:W-:Y:S02]  /*dda0*/  IMAD.MOV.U32 R87, RZ, RZ, R245 ;  /* 0x000000ffff577224 */ /* 0x000fe400078e00f5 */
[----:B------:R-:W-:-:S02]  /*ddb0*/  IMAD.MOV.U32 R106, RZ, RZ, R89 ;  /* 0x000000ffff6a7224 */ /* 0x000fc400078e0059 */
[----:B------:R-:W-:Y:S02]  /*ddc0*/  IMAD.MOV.U32 R89, RZ, RZ, R247 ;  /* 0x000000ffff597224 */ /* 0x000fe400078e00f7 */
[----:B------:R-:W-:Y:S02]  /*ddd0*/  IMAD.MOV.U32 R121, RZ, RZ, R244 ;  /* 0x000000ffff797224 */ /* 0x000fe400078e00f4 */
[----:B------:R-:W-:Y:S01]  /*dde0*/  IMAD.MOV.U32 R2, RZ, RZ, R82 ;  /* 0x000000ffff027224 */ /* 0x000fe200078e0052 */
[----:B------:R-:W-:Y:S01]  /*ddf0*/  HMMA.16816.F32 R244, R8, R38, R100 ;  /* 0x0000002608f4723c */ /* 0x000fe20000001864 */
[----:B------:R-:W-:Y:S02]  /*de00*/  IMAD.MOV.U32 R4, RZ, RZ, R80 ;  /* 0x000000ffff047224 */ /* 0x000fe400078e0050 */
[----:B--2---:R-:W-:Y:S02]  /*de10*/  IMAD.MOV.U32 R3, RZ, RZ, R81 ;  /* 0x000000ffff037224 */ /* 0x004fe400078e0051 */
[----:B------:R-:W-:-:S02]  /*de20*/  IMAD.MOV.U32 R82, RZ, RZ, R135 ;  /* 0x000000ffff527224 */ /* 0x000fc400078e0087 */
[----:B------:R-:W-:Y:S02]  /*de30*/  IMAD.MOV.U32 R107, RZ, RZ, R134 ;  /* 0x000000ffff6b7224 */ /* 0x000fe400078e0086 */
[----:B------:R-:W-:Y:S02]  /*de40*/  IMAD.MOV.U32 R102, RZ, RZ, R133 ;  /* 0x000000ffff667224 */ /* 0x000fe400078e0085 */
[----:B------:R-:W-:Y:S02]  /*de50*/  IMAD.MOV.U32 R103, RZ, RZ, R132 ;  /* 0x000000ffff677224 */ /* 0x000fe400078e0084 */
[----:B------:R-:W-:Y:S01]  /*de60*/  IMAD.MOV.U32 R122, RZ, RZ, R242 ;  /* 0x000000ffff7a7224 */ /* 0x000fe200078e00f2 */
[----:B---3--:R-:W-:Y:S01]  /*de70*/  HMMA.16816.F32 R132, R8, R34, R64 ;  /* 0x000000220884723c */ /* 0x008fe20000001840 */
[----:B------:R-:W-:Y:S02]  /*de80*/  IMAD.MOV.U32 R123, RZ, RZ, R241 ;  /* 0x000000ffff7b7224 */ /* 0x000fe400078e00f1 */
[----:B------:R-:W-:-:S02]  /*de90*/  IMAD.MOV.U32 R120, RZ, RZ, R240 ;  /* 0x000000ffff787224 */ /* 0x000fc400078e00f0 */
[----:B------:R-:W-:Y:S01]  /*dea0*/  IMAD.MOV.U32 R104, RZ, RZ, R207 ;  /* 0x000000ffff687224 */ /* 0x000fe200078e00cf */
[----:B------:R-:W-:Y:S01]  /*deb0*/  HMMA.16816.F32 R64, R16, R44, R48 ;  /* 0x0000002c1040723c */ /* 0x000fe20000001830 */
[----:B------:R-:W-:Y:S02]  /*dec0*/  IMAD.MOV.U32 R105, RZ, RZ, R206 ;  /* 0x000000ffff697224 */ /* 0x000fe400078e00ce */
[----:B------:R-:W-:Y:S02]  /*ded0*/  IMAD.MOV.U32 R80, RZ, RZ, R205 ;  /* 0x000000ffff507224 */ /* 0x000fe400078e00cd */
[----:B------:R-:W-:Y:S02]  /*dee0*/  IMAD.MOV.U32 R81, RZ, RZ, R204 ;  /* 0x000000ffff517224 */ /* 0x000fe400078e00cc */
[----:B------:R-:W-:Y:S01]  /*def0*/  IMAD.MOV.U32 R101, RZ, RZ, R243 ;  /* 0x000000ffff657224 */ /* 0x000fe200078e00f3 */
[C---:B------:R-:W-:Y:S06]  /*df00*/  HMMA.16816.F32 R204, R12.reuse, R34, R56 ;  /* 0x000000220ccc723c */ /* 0x040fec0000001838 */
[----:B------:R-:W-:Y:S06]  /*df10*/  HMMA.16816.F32 R240, R12, R38, R96 ;  /* 0x000000260cf0723c */ /* 0x000fec0000001860 */
[C---:B----4-:R-:W-:Y:S06]  /*df20*/  HMMA.16816.F32 R48, R24.reuse, R40, RZ ;  /* 0x000000281830723c */ /* 0x050fec00000018ff */
        /* <DEDUP_REMOVED lines=10> */
[----:B------:R-:W-:Y:S01]  /*dfd0*/  HMMA.16816.F32 R208, R8, R32, R72 ;  /* 0x0000002008d0723c */ /* 0x000fe20000001848 */
[----:B------:R-:W-:-:S02]  /*dfe0*/  IMAD.MOV.U32 R93, RZ, RZ, R238 ;  /* 0x000000ffff5d7224 */ /* 0x000fc400078e00ee */
        /* <DEDUP_REMOVED lines=11> */
[----:B------:R1:W2:Y:S05]  /*e0a0*/  LDSM.16.M88.4 R16, [R101] ;  /* 0x000000006510783b */ /* 0x0002aa0000000200 */
[C---:B------:R-:W-:Y:S06]  /*e0b0*/  HMMA.16816.F32 R24, R20.reuse, R26, R40 ;  /* 0x0000001a1418723c */ /* 0x040fec0000001828 */
[----:B------:R-:W-:Y:S01]  /*e0c0*/  HMMA.16816.F32 R44, R20, R46, R28 ;  /* 0x0000002e142c723c */ /* 0x000fe2000000181c */
[----:B------:R-:W3:Y:S01]  /*e0d0*/  LDSM.16.M88.4 R20, [R212] ;  /* 0x00000000d414783b */ /* 0x000ee20000000200 */
[----:B------:R-:W-:-:S02]  /*e0e0*/  IMAD.MOV.U32 R100, RZ, RZ, R102 ;  /* 0x000000ffff647224 */ /* 0x000fc400078e0066 */
[----:B------:R-:W-:Y:S02]  /*e0f0*/  IMAD.MOV.U32 R102, RZ, RZ, R104 ;  /* 0x000000ffff667224 */ /* 0x000fe400078e0068 */
[----:B------:R-:W-:Y:S02]  /*e100*/  IMAD.MOV.U32 R40, RZ, RZ, R106 ;  /* 0x000000ffff287224 */ /* 0x000fe400078e006a */
[----:B------:R-:W-:Y:S02]  /*e110*/  IMAD.MOV.U32 R41, RZ, RZ, R118 ;  /* 0x000000ffff297224 */ /* 0x000fe400078e0076 */
[----:B------:R-:W-:Y:S02]  /*e120*/  IMAD.MOV.U32 R42, RZ, RZ, R117 ;  /* 0x000000ffff2a7224 */ /* 0x000fe400078e0075 */
[----:B-1----:R-:W-:Y:S02]  /*e130*/  IMAD.MOV.U32 R101, RZ, RZ, R103 ;  /* 0x000000ffff657224 */ /* 0x002fe400078e0067 */
[----:B------:R-:W-:-:S02]  /*e140*/  IMAD.MOV.U32 R103, RZ, RZ, R105 ;  /* 0x000000ffff677224 */ /* 0x000fc400078e0069 */
[----:B------:R-:W-:Y:S02]  /*e150*/  IMAD.MOV.U32 R43, RZ, RZ, R116 ;  /* 0x000000ffff2b7224 */ /* 0x000fe400078e0074 */
[----:B------:R-:W-:Y:S02]  /*e160*/  IMAD.MOV.U32 R56, RZ, RZ, R119 ;  /* 0x000000ffff387224 */ /* 0x000fe400078e0077 */
[-C--:B--2---:R-:W-:Y:S06]  /*e170*/  HMMA.16816.F32 R116, R8, R16.reuse, R64 ;  /* 0x000000100874723c */ /* 0x084fec0000001840 */
[----:B------:R-:W-:Y:S01]  /*e180*/  HMMA.16816.F32 R96, R12, R16, R72 ;  /* 0x000000100c60723c */ /* 0x000fe20000001848 */
[----:B------:R-:W-:-:S02]  /*e190*/  IMAD.MOV.U32 R65, RZ, RZ, R92 ;  /* 0x000000ffff417224 */ /* 0x000fc400078e005c */
[----:B------:R-:W-:-:S03]  /*e1a0*/  IMAD.MOV.U32 R66, RZ, RZ, R93 ;  /* 0x000000ffff427224 */ /* 0x000fc600078e005d */
[----:B---3--:R-:W-:Y:S01]  /*e1b0*/  HMMA.16816.F32 R36, R8, R22, R52 ;  /* 0x000000160824723c */ /* 0x008fe20000001834 */
[----:B------:R-:W-:-:S06]  /*e1c0*/  IMAD.MOV.U32 R67, RZ, RZ, R94 ;  /* 0x000000ffff437224 */ /* 0x000fcc00078e005e */
[----:B------:R-:W-:Y:S02]  /*e1d0*/  IMAD.MOV.U32 R52, RZ, RZ, R107 ;  /* 0x000000ffff347224 */ /* 0x000fe400078e006b */
[C---:B------:R-:W-:Y:S06]  /*e1e0*/  HMMA.16816.F32 R104, R8.reuse, R18, R32 ;  /* 0x000000120868723c */ /* 0x040fec0000001820 */
[-C--:B------:R-:W-:Y:S01]  /*e1f0*/  HMMA.16816.F32 R48, R8, R20.reuse, R48 ;  /* 0x000000140830723c */ /* 0x080fe20000001830 */
[----:B------:R-:W-:Y:S01]  /*e200*/  IMAD.MOV.U32 R32, RZ, RZ, R95 ;  /* 0x000000ffff207224 */ /* 0x000fe200078e005f */
[----:B------:R-:W-:Y:S04]  /*e210*/  LDSM.16.M88.4 R8, [R221+0x2000] ;  /* 0x00200000dd08783b */ /* 0x000fe80000000200 */
[C---:B------:R-:W-:Y:S06]  /*e220*/  HMMA.16816.F32 R28, R12.reuse, R20, R60 ;  /* 0x000000140c1c723c */ /* 0x040fec000000183c */
[C---:B------:R-:W-:Y:S01]  /*e230*/  HMMA.16816.F32 R24, R12.reuse, R22, R24 ;  /* 0x000000160c18723c */ /* 0x040fe20000001818 */
[----:B------:R-:W1:Y:S05]  /*e240*/  LDSM.16.M88.4 R20, [R218] ;  /* 0x00000000da14783b */ /* 0x000e6a0000000200 */
        /* <DEDUP_REMOVED lines=17> */
[----:B------:R-:W-:Y:S01]  /*e360*/  @P0 LOP3.LUT R224, R224, 0x20, RZ, 0xfc, !PT ;  /* 0x00000020e0e00812 */ /* 0x000fe200078efcff */
[----:B------:R-:W-:Y:S01]  /*e370*/  IMAD.MOV.U32 R59, RZ, RZ, R137 ;  /* 0x000000ffff3b7224 */ /* 0x000fe200078e0089 */
[-C--:B-1----:R-:W-:Y:S01]  /*e380*/  HMMA.16816.F32 R88, R8, R20.reuse, R48 ;  /* 0x000000140858723c */ /* 0x082fe20000001830 */
[----:B------:R-:W-:Y:S01]  /*e390*/  IMAD.MOV.U32 R73, RZ, RZ, R252 ;  /* 0x000000ffff497224 */ /* 0x000fe200078e00fc */
[----:B------:R1:W5:Y:S01]  /*e3a0*/  LDL.LU R139, [R1+0x100] ;  /* 0x00010000018b7983 */ /* 0x0003620000300800 */
[----:B------:R-:W-:Y:S02]  /*e3b0*/  IMAD.MOV.U32 R74, RZ, RZ, R235 ;  /* 0x000000ffff4a7224 */ /* 0x000fe400078e00eb */
[----:B------:R-:W-:Y:S01]  /*e3c0*/  IMAD.MOV.U32 R75, RZ, RZ, R234 ;  /* 0x000000ffff4b7224 */ /* 0x000fe200078e00ea */
[----:B--2---:R-:W-:Y:S06]  /*e3d0*/  HMMA.16816.F32 R84, R12, R20, R28 ;  /* 0x000000140c54723c */ /* 0x004fec000000181c */
[-C--:B------:R-:W-:Y:S06]  /*e3e0*/  HMMA.16816.F32 R80, R8, R22.reuse, R36 ;  /* 0x000000160850723c */ /* 0x080fec0000001824 */
[C---:B------:R-:W-:Y:S01]  /*e3f0*/  HMMA.16816.F32 R76, R12.reuse, R22, R24 ;  /* 0x000000160c4c723c */ /* 0x040fe20000001818 */
[----:B------:R-:W2:Y:S04]  /*e400*/  LDSM.16.M88.4 R20, [R218+0x1800] ;  /* 0x00180000da14783b */ /* 0x000ea80000000200 */
[----:B------:R-:W4:Y:S01]  /*e410*/  LDSM.16.M88.4 R24, [R218+0x1000] ;  /* 0x00100000da18783b */ /* 0x000f220000000200 */
[-C--:B---3--:R-:W-:Y:S06]  /*e420*/  HMMA.16816.F32 R72, R12, R16.reuse, R72 ;  /* 0x000000100c48723c */ /* 0x088fec0000001848 */
[C---:B------:R-:W-:Y:S06]  /*e430*/  HMMA.16816.F32 R64, R8.reuse, R16, R64 ;  /* 0x000000100840723c */ /* 0x040fec0000001840 */
[-C--:B------:R-:W-:Y:S06]  /*e440*/  HMMA.16816.F32 R60, R8, R18.reuse, R60 ;  /* 0x00000012083c723c */ /* 0x080fec000000183c */
[----:B------:R-:W-:Y:S01]  /*e450*/  HMMA.16816.F32 R56, R12, R18, R56 ;  /* 0x000000120c38723c */ /* 0x000fe20000001838 */
[----:B------:R-:W3:Y:S01]  /*e460*/  LDSM.16.M88.4 R16, [R218+0x2000] ;  /* 0x00200000da10783b */ /* 0x000ee20000000200 */
[----:B------:R-:W-:-:S02]  /*e470*/  IMAD.MOV.U32 R44, RZ, RZ, R223 ;  /* 0x000000ffff2c7224 */ /* 0x000fc400078e00df */
[----:B------:R-:W-:Y:S01]  /*e480*/  IMAD.MOV.U32 R45, RZ, RZ, R222 ;  /* 0x000000ffff2d7224 */ /* 0x000fe200078e00de */
[----:B------:R1:W5:Y:S01]  /*e490*/  LDL.LU R138, [R1+0xfc] ;  /* 0x0000fc00018a7983 */ /* 0x0003620000300800 */
[----:B------:R-:W-:Y:S02]  /*e4a0*/  IMAD.MOV.U32 R46, RZ, RZ, R219 ;  /* 0x000000ffff2e7224 */ /* 0x000fe400078e00db */
[----:B------:R-:W-:Y:S01]  /*e4b0*/  IMAD.MOV.U32 R47, RZ, RZ, R203 ;  /* 0x000000ffff2f7224 */ /* 0x000fe200078e00cb */
[----:B------:R1:W5:Y:S01]  /*e4c0*/  LDL.LU R137, [R1+0xf8] ;  /* 0x0000f80001897983 */ /* 0x0003620000300800 */
[----:B------:R-:W-:Y:S02]  /*e4d0*/  IMAD.MOV.U32 R48, RZ, RZ, R136 ;  /* 0x000000ffff307224 */ /* 0x000fe400078e0088 */
[----:B------:R-:W-:Y:S02]  /*e4e0*/  IMAD.MOV.U32 R49, RZ, RZ, R7 ;  /* 0x000000ffff317224 */ /* 0x000fe400078e0007 */
[----:B------:R-:W-:-:S02]  /*e4f0*/  IMAD.MOV.U32 R50, RZ, RZ, R6 ;  /* 0x000000ffff327224 */ /* 0x000fc400078e0006 */
[----:B------:R-:W-:Y:S01]  /*e500*/  IMAD.MOV.U32 R51, RZ, RZ, R5 ;  /* 0x000000ffff337224 */ /* 0x000fe200078e0005 */
[-C--:B--2---:R-:W-:Y:S06]  /*e510*/  HMMA.16816.F32 R36, R12, R20.reuse, R32 ;  /* 0x000000140c24723c */ /* 0x084fec0000001820 */
        /* <DEDUP_REMOVED lines=8> */
[----:B------:R-:W4:Y:S05]  /*e5a0*/  LDSM.16.M88.4 R24, [R218+0x2800] ;  /* 0x00280000da18783b */ /* 0x000f2a0000000200 */
[-C--:B---3--:R-:W-:Y:S06]  /*e5b0*/  HMMA.16816.F32 R108, R12, R16.reuse, R108 ;  /* 0x000000100c6c723c */ /* 0x088fec000000186c */
[C---:B------:R-:W-:Y:S06]  /*e5c0*/  HMMA.16816.F32 R112, R8.reuse, R16, R112 ;  /* 0x000000100870723c */ /* 0x040fec0000001870 */
[-C--:B------:R-:W-:Y:S06]  /*e5d0*/  HMMA.16816.F32 R124, R8, R18.reuse, R124 ;  /* 0x00000012087c723c */ /* 0x080fec000000187c */
[----:B------:R-:W-:Y:S01]  /*e5e0*/  HMMA.16816.F32 R120, R12, R18, R248 ;  /* 0x000000120c78723c */ /* 0x000fe200000018f8 */
[----:B------:R-:W3:Y:S01]  /*e5f0*/  LDSM.16.M88.4 R16, [R218+0x3800] ;  /* 0x00380000da10783b */ /* 0x000ee20000000200 */
[----:B------:R-:W-:Y:S01]  /*e600*/  UISETP.GT.AND UP1, UPT, UR19, UR10, UPT ;  /* 0x0000000a1300728c */ /* 0x000fe2000bf24270 */
[----:B------:R-:W-:-:S04]  /*e610*/  DEPBAR.LE SB0, 0x0 ;  /* 0x000080000000791a */ /* 0x000fc80000000000 */
[----:B--2---:R-:W-:Y:S07]  /*e620*/  HMMA.16816.F32 R248, R8, R22, R132 ;  /* 0x0000001608f8723c */ /* 0x004fee0000001884 */
[----:B------:R-:W-:Y:S02]  /*e630*/  IMAD.MOV.U32 R132, RZ, RZ, R4 ;  /* 0x000000ffff847224 */ /* 0x000fe400078e0004 */
[----:B------:R-:W-:Y:S02]  /*e640*/  IMAD.MOV.U32 R133, RZ, RZ, R3 ;  /* 0x000000ffff857224 */ /* 0x000fe400078e0003 */
[----:B------:R-:W-:-:S02]  /*e650*/  IMAD.MOV.U32 R134, RZ, RZ, R2 ;  /* 0x000000ffff867224 */ /* 0x000fc400078e0002 */
[----:B------:R-:W-:Y:S01]  /*e660*/  IMAD.MOV.U32 R135, RZ, RZ, R0 ;  /* 0x000000ffff877224 */ /* 0x000fe200078e0000 */
[----:B----4-:R-:W-:Y:S01]  /*e670*/  HMMA.16816.F32 R128, R8, R24, R128 ;  /* 0x000000180880723c */ /* 0x010fe20000001880 */
[----:B------:R-:W-:-:S05]  /*e680*/  FMUL.FTZ R0, R84, UR32 ;  /* 0x0000002054007c20 */ /* 0x000fca0008410000 */
[C---:B------:R-:W-:Y:S06]  /*e690*/  HMMA.16816.F32 R244, R8.reuse, R26, R244 ;  /* 0x0000001a08f4723c */ /* 0x040fec00000018f4 */
[C---:B------:R-:W-:Y:S06]  /*e6a0*/  HMMA.16816.F32 R208, R8.reuse, R20, R208 ;  /* 0x0000001408d0723c */ /* 0x040fec00000018d0 */
[C---:B---3--:R-:W-:Y:S06]  /*e6b0*/  HMMA.16816.F32 R4, R8.reuse, R16, R116 ;  /* 0x000000100804723c */ /* 0x048fec0000001874 */
[----:B------:R-:W-:Y:S06]  /*e6c0*/  HMMA.16816.F32 R8, R8, R18, R104 ;  /* 0x000000120808723c */ /* 0x000fec0000001868 */
[C---:B------:R-:W-:Y:S06]  /*e6d0*/  HMMA.16816.F32 R104, R12.reuse, R24, R132 ;  /* 0x000000180c68723c */ /* 0x040fec0000001884 */
[C---:B------:R-:W-:Y:S06]  /*e6e0*/  HMMA.16816.F32 R132, R12.reuse, R20, R236 ;  /* 0x000000140c84723c */ /* 0x040fec00000018ec */
[C---:B------:R-:W-:Y:S06]  /*e6f0*/  HMMA.16816.F32 R116, R12.reuse, R26, R240 ;  /* 0x0000001a0c74723c */ /* 0x040fec00000018f0 */
[C---:B------:R-:W-:Y:S06]  /*e700*/  HMMA.16816.F32 R204, R12.reuse, R22, R204 ;  /* 0x000000160ccc723c */ /* 0x040fec00000018cc */
[C---:B------:R-:W-:Y:S06]  /*e710*/  HMMA.16816.F32 R96, R12.reuse, R16, R96 ;  /* 0x000000100c60723c */ /* 0x040fec0000001860 */
[----:B------:R-:W-:Y:S01]  /*e720*/  HMMA.16816.F32 R236, R12, R18, R92 ;  /* 0x000000120cec723c */ /* 0x000fe2000000185c */
[----:B------:R2:W-:Y:S02]  /*e730*/  MUFU.TANH R14, R0 ;  /* 0x00000000000e7308 */ /* 0x0005e40000002400 */
[----:B--2---:R-:W-:-:S06]  /*e740*/  FMUL.FTZ R0, R85, UR32 ;  /* 0x0000002055007c20 */ /* 0x004fcc0008410000 */
[----:B------:R2:W-:Y:S02]  /*e750*/  MUFU.TANH R92, R0 ;  /* 0x00000000005c7308 */ /* 0x0005e40000002400 */
[----:B--2---:R-:W-:-:S06]  /*e760*/  FMUL.FTZ R0, R86, UR32 ;  /* 0x0000002056007c20 */ /* 0x004fcc0008410000 */
[----:B------:R2:W-:Y:S02]  /*e770*/  MUFU.TANH R13, R0 ;  /* 0x00000000000d7308 */ /* 0x0005e40000002400 */
[----:B--2---:R-:W-:-:S06]  /*e780*/  FMUL.FTZ R0, R87, UR32 ;  /* 0x0000002057007c20 */ /* 0x004fcc0008410000 */
[----:B------:R2:W-:Y:S01]  /*e790*/  MUFU.TANH R84, R0 ;  /* 0x0000000000547308 */ /* 0x0005e20000002400 */
[----:B------:R-:W-:Y:S02]  /*e7a0*/  IMAD.MOV.U32 R71, RZ, RZ, R5 ;  /* 0x000000ffff477224 */ /* 0x000fe400078e0005 */
[----:B------:R-:W-:Y:S02]  /*e7b0*/  IMAD.MOV.U32 R5, RZ, RZ, R9 ;  /* 0x000000ffff057224 */ /* 0x000fe400078e0009 */
[----:B--2---:R-:W-:-:S04]  /*e7c0*/  FMUL.FTZ R0, R88, UR32 ;  /* 0x0000002058007c20 */ /* 0x004fc80008410000 */
[----:B------:R2:W-:Y:S02]  /*e7d0*/  MUFU.TANH R12, R0 ;  /* 0x00000000000c7308 */ /* 0x0005e40000002400 */
[----:B--2---:R-:W-:-:S06]  /*e7e0*/  FMUL.FTZ R0, R89, UR32 ;  /* 0x0000002059007c20 */ /* 0x004fcc0008410000 */
        /* <DEDUP_REMOVED lines=36> */
[----:B--2---:R-:W-:-:S05]  /*ea30*/  FMUL.FTZ R0, R67, UR32 ;  /* 0x0000002043007c20 */ /* 0x004fca0008410000 */
[----:B------:R2:W-:Y:S02]  /*ea40*/  MUFU.TANH R203, R0 ;  /* 0x0000000000cb7308 */ /* 0x0005e40000002400 */
[----:B--2---:R-:W-:-:S06]  /*ea50*/  FMUL.FTZ R0, R56, UR32 ;  /* 0x0000002038007c20 */ /* 0x004fcc0008410000 */
[----:B------:R2:W-:Y:S02]  /*ea60*/  MUFU.TANH R91, R0 ;  /* 0x00000000005b7308 */ /* 0x0005e40000002400 */
[----:B--2---:R-:W-:-:S06]  /*ea70*/  FMUL.FTZ R0, R57, UR32 ;  /* 0x0000002039007c20 */ /* 0x004fcc0008410000 */
[----:B------:R2:W3:Y:S02]  /*ea80*/  MUFU.TANH R6, R0 ;  /* 0x0000000000067308 */ /* 0x0004e40000002400 */
        /* <DEDUP_REMOVED lines=26> */
[----:B------:R2:W4:Y:S02]  /*ec30*/  MUFU.TANH R26, R0 ;  /* 0x00000000001a7308 */ /* 0x0005240000002400 */
[----:B--2---:R-:W-:-:S06]  /*ec40*/  FMUL.FTZ R0, R50, UR32 ;  /* 0x0000002032007c20 */ /* 0x004fcc0008410000 */
[----:B------:R2:W1:Y:S02]  /*ec50*/  MUFU.TANH R11, R0 ;  /* 0x00000000000b7308 */ /* 0x0004640000002400 */
[----:B--2---:R-:W-:-:S06]  /*ec60*/  FMUL.FTZ R0, R51, UR32 ;  /* 0x0000002033007c20 */ /* 0x004fcc0008410000 */
[----:B------:R2:W1:Y:S02]  /*ec70*/  MUFU.TANH R235, R0 ;  /* 0x0000000000eb7308 */ /* 0x0004640000002400 */
[----:B--2---:R-:W-:-:S06]  /*ec80*/  FMUL.FTZ R0, R40, UR32 ;  /* 0x0000002028007c20 */ /* 0x004fcc0008410000 */
[----:B------:R2:W1:Y:S02]  /*ec90*/  MUFU.TANH R222, R0 ;  /* 0x0000000000de7308 */ /* 0x0004640000002400 */
[----:B--2---:R-:W-:-:S06]  /*eca0*/  FMUL.FTZ R0, R41, UR32 ;  /* 0x0000002029007c20 */ /* 0x004fcc0008410000 */
[----:B------:R2:W-:Y:S02]  /*ecb0*/  MUFU.TANH R242, R0 ;  /* 0x0000000000f27308 */ /* 0x0005e40000002400 */
[----:B--2---:R-:W-:-:S06]  /*ecc0*/  FMUL.FTZ R0, R42, UR32 ;  /* 0x000000202a007c20 */ /* 0x004fcc0008410000 */
[----:B------:R2:W-:Y:S02]  /*ecd0*/  MUFU.TANH R72, R0 ;  /* 0x0000000000487308 */ /* 0x0005e40000002400 */
[----:B--2---:R-:W-:-:S06]  /*ece0*/  FMUL.FTZ R0, R43, UR32 ;  /* 0x000000202b007c20 */ /* 0x004fcc0008410000 */
[----:B------:R2:W-:Y:S02]  /*ecf0*/  MUFU.TANH R95, R0 ;  /* 0x00000000005f7308 */ /* 0x0005e40000002400 */
        /* <DEDUP_REMOVED lines=9> */
[----:B------:R2:W1:Y:S02]  /*ed90*/  MUFU.TANH R74, R0 ;  /* 0x00000000004a7308 */ /* 0x0004640000002400 */
[----:B--2---:R-:W-:-:S06]  /*eda0*/  FMUL.FTZ R0, R37, UR32 ;  /* 0x0000002025007c20 */ /* 0x004fcc0008410000 */
[----:B------:R2:W-:Y:S02]  /*edb0*/  MUFU.TANH R219, R0 ;  /* 0x0000000000db7308 */ /* 0x0005e40000002400 */
[----:B--2---:R-:W-:-:S06]  /*edc0*/  FMUL.FTZ R0, R38, UR32 ;  /* 0x0000002026007c20 */ /* 0x004fcc0008410000 */
[----:B------:R2:W1:Y:S02]  /*edd0*/  MUFU.TANH R63, R0 ;  /* 0x00000000003f7308 */ /* 0x0004640000002400 */
[----:B--2---:R-:W-:-:S06]  /*ede0*/  FMUL.FTZ R0, R39, UR32 ;  /* 0x0000002027007c20 */ /* 0x004fcc0008410000 */
[----:B------:R2:W-:Y:S01]  /*edf0*/  MUFU.TANH R67, R0 ;  /* 0x0000000000437308 */ /* 0x0005e20000002400 */
[----:B------:R-:W-:Y:S02]  /*ee00*/  IMAD.MOV.U32 R136, RZ, RZ, R4 ;  /* 0x000000ffff887224 */ /* 0x000fe400078e0004 */
[----:B------:R-:W-:Y:S02]  /*ee10*/  IMAD.MOV.U32 R4, RZ, RZ, R10 ;  /* 0x000000ffff047224 */ /* 0x000fe400078e000a */
[----:B--2---:R-:W-:-:S04]  /*ee20*/  FMUL.FTZ R0, R32, UR32 ;  /* 0x0000002020007c20 */ /* 0x004fc80008410000 */
[----:B------:R2:W1:Y:S02]  /*ee30*/  MUFU.TANH R19, R0 ;  /* 0x0000000000137308 */ /* 0x0004640000002400 */
[----:B--2---:R-:W-:-:S06]  /*ee40*/  FMUL.FTZ R0, R33, UR32 ;  /* 0x0000002021007c20 */ /* 0x004fcc0008410000 */
[----:B------:R2:W1:Y:S01]  /*ee50*/  MUFU.TANH R93, R0 ;  /* 0x00000000005d7308 */ /* 0x0004620000002400 */
[----:B------:R-:W3:Y:S01]  /*ee60*/  S2R R18, SR_TID.X ;  /* 0x0000000000127919 */ /* 0x000ee20000002100 */
        /* <DEDUP_REMOVED lines=11> */
[----:B------:R2:W1:Y:S01]  /*ef20*/  MUFU.TANH R62, R0 ;  /* 0x00000000003e7308 */ /* 0x0004620000002400 */
[----:B---3--:R-:W-:Y:S02]  /*ef30*/  IMAD.SHL.U32 R18, R18, 0x2, RZ ;  /* 0x0000000212127824 */ /* 0x008fe400078e00ff */
[----:B--2---:R-:W-:-:S05]  /*ef40*/  FMUL.FTZ R0, R100, UR32 ;  /* 0x0000002064007c20 */ /* 0x004fca0008410000 */
[----:B------:R2:W3:Y:S01]  /*ef50*/  MUFU.TANH R27, R0 ;  /* 0x00000000001b7308 */ /* 0x0004e20000002400 */
[----:B------:R-:W-:Y:S01]  /*ef60*/  LOP3.LUT R18, R18, 0x6, RZ, 0xc0, !PT ;  /* 0x0000000612127812 */ /* 0x000fe200078ec0ff */
[----:B--2---:R-:W-:-:S06]  /*ef70*/  FMUL.FTZ R0, R101, UR32 ;  /* 0x0000002065007c20 */ /* 0x004fcc0008410000 */
[----:B------:R2:W3:Y:S01]  /*ef80*/  MUFU.TANH R65, R0 ;  /* 0x0000000000417308 */ /* 0x0004e20000002400 */
[----:B------:R-:W-:Y:S01]  /*ef90*/  FMUL.FTZ R2, R108, UR32 ;  /* 0x000000206c027c20 */ /* 0x000fe20008410000 */
[----:B--2---:R-:W-:-:S06]  /*efa0*/  FMUL.FTZ R0, R102, UR32 ;  /* 0x0000002066007c20 */ /* 0x004fcc0008410000 */
[----:B------:R2:W3:Y:S02]  /*efb0*/  MUFU.TANH R17, R0 ;  /* 0x0000000000117308 */ /* 0x0004e40000002400 */
[----:B--2---:R-:W-:-:S06]  /*efc0*/  FMUL.FTZ R0, R103, UR32 ;  /* 0x0000002067007c20 */ /* 0x004fcc0008410000 */
[----:B------:R2:W-:Y:S01]  /*efd0*/  MUFU.TANH R61, R0 ;  /* 0x00000000003d7308 */ /* 0x0005e20000002400 */
[----:B------:R-:W-:-:S07]  /*efe0*/  IMAD.MOV.U32 R33, RZ, RZ, R6 ;  /* 0x000000ffff217224 */ /* 0x000fce00078e0006 */
[----:B------:R4:W3:Y:S01]  /*eff0*/  MUFU.TANH R59, R2 ;  /* 0x00000002003b7308 */ /* 0x0008e20000002400 */
[----:B--2---:R-:W-:-:S04]  /*f000*/  IMAD.U32 R0, RZ, RZ, UR19 ;  /* 0x00000013ff007e24 */ /* 0x004fc8000f8e00ff */
[----:B------:R-:W-:-:S04]  /*f010*/  IMAD R0, R0, 0x80, R18 ;  /* 0x0000008000007824 */ /* 0x000fc800078e0212 */
[C---:B----4-:R-:W-:Y:S01]  /*f020*/  VIADD R2, R0.reuse, 0x1 ;  /* 0x0000000100027836 */ /* 0x050fe20000000000 */
[----:B------:R-:W-:Y:S01]  /*f030*/  ISETP.GE.AND P1, PT, R0, R232, PT ;  /* 0x000000e80000720c */ /* 0x000fe20003f26270 */
[----:B------:R-:W-:-:S03]  /*f040*/  FMUL.FTZ R6, R109, UR32 ;  /* 0x000000206d067c20 */ /* 0x000fc60008410000 */
[----:B------:R-:W-:Y:S02]  /*f050*/  ISETP.GE.AND P3, PT, R2, R231, PT ;  /* 0x000000e70200720c */ /* 0x000fe40003f66270 */
[----:B------:R-:W-:Y:S02]  /*f060*/  ISETP.LT.OR P6, PT, R0, R228, P1 ;  /* 0x000000e40000720c */ /* 0x000fe40000fc1670 */
[C---:B------:R-:W-:Y:S02]  /*f070*/  ISETP.GE.AND P2, PT, R2.reuse, R230, PT ;  /* 0x000000e60200720c */ /* 0x040fe40003f46270 */
[C---:B------:R-:W-:Y:S02]  /*f080*/  ISETP.GE.AND P4, PT, R2.reuse, R232, PT ;  /* 0x000000e80200720c */ /* 0x040fe40003f86270 */
[C---:B------:R-:W-:Y:S01]  /*f090*/  ISETP.GE.AND P1, PT, R2.reuse, R229, PT ;  /* 0x000000e50200720c */ /* 0x040fe20003f26270 */
[----:B------:R2:W-:Y:S01]  /*f0a0*/  MUFU.TANH R60, R6 ;  /* 0x00000006003c7308 */ /* 0x0005e20000002400 */
[----:B------:R-:W-:-:S02]  /*f0b0*/  ISETP.LT.OR P0, PT, R2, R227, P3 ;  /* 0x000000e30200720c */ /* 0x000fc40001f01670 */
[C---:B------:R-:W-:Y:S02]  /*f0c0*/  ISETP.LT.OR P3, PT, R2.reuse, R226, P2 ;  /* 0x000000e20200720c */ /* 0x040fe40001761670 */
[C---:B------:R-:W-:Y:S02]  /*f0d0*/  ISETP.LT.OR P4, PT, R2.reuse, R228, P4 ;  /* 0x000000e40200720c */ /* 0x040fe40002781670 */
[----:B------:R-:W-:Y:S01]  /*f0e0*/  ISETP.LT.OR P2, PT, R2, R225, P1 ;  /* 0x000000e10200720c */ /* 0x000fe20000f41670 */
[----:B------:R-:W-:Y:S01]  /*f0f0*/  FMUL.FTZ R2, R111, UR32 ;  /* 0x000000206f027c20 */ /* 0x000fe20008410000 */
[----:B------:R-:W-:Y:S01]  /*f100*/  BAR.SYNC.DEFER_BLOCKING 0x0 ;  /* 0x0000000000007b1d */ /* 0x000fe20000010000 */
[----:B------:R-:W-:Y:S01]  /*f110*/  ISETP.GE.AND P5, PT, R0, R231, PT ;  /* 0x000000e70000720c */ /* 0x000fe20003fa6270 */
[----:B------:R-:W-:Y:S02]  /*f120*/  IMAD.MOV.U32 R32, RZ, RZ, R26 ;  /* 0x000000ffff207224 */ /* 0x000fe400078e001a */
[----:B--2---:R-:W-:Y:S01]  /*f130*/  FMUL.FTZ R6, R110, UR32 ;  /* 0x000000206e067c20 */ /* 0x004fe20008410000 */
[----:B------:R-:W-:Y:S01]  /*f140*/  IMAD.MOV.U32 R34, RZ, RZ, R8 ;  /* 0x000000ffff227224 */ /* 0x000fe200078e0008 */
[----:B------:R-:W-:Y:S01]  /*f150*/  ISETP.LT.OR P1, PT, R0, R227, P5 ;  /* 0x000000e30000720c */ /* 0x000fe20002f21670 */
[----:B------:R2:W-:Y:S01]  /*f160*/  MUFU.TANH R26, R2 ;  /* 0x00000002001a7308 */ /* 0x0005e20000002400 */
[----:B------:R-:W-:Y:S01]  /*f170*/  P2R R8, PR, RZ, 0x10 ;  /* 0x00000010ff087803 */ /* 0x000fe20000000000 */
[----:B------:R-:W-:Y:S01]  /*f180*/  IMAD.MOV.U32 R36, RZ, RZ, R7 ;  /* 0x000000ffff247224 */ /* 0x000fe200078e0007 */
[----:B------:R-:W-:-:S05]  /*f190*/  FSEL R43, R13, -INF , !P1 ;  /* 0xff8000000d2b7808 */ /* 0x000fca0004800000 */
[----:B------:R4:W3:Y:S01]  /*f1a0*/  MUFU.TANH R18, R6 ;  /* 0x0000000600127308 */ /* 0x0008e20000002400 */
[----:B------:R-:W-:Y:S02]  /*f1b0*/  P2R R7, PR, RZ, 0x8 ;  /* 0x00000008ff077803 */ /* 0x000fe40000000000 */
[----:B------:R-:W-:Y:S02]  /*f1c0*/  ISETP.NE.AND P5, PT, R8, RZ, PT ;  /* 0x000000ff0800720c */ /* 0x000fe40003fa5270 */
[C---:B------:R-:W-:Y:S01]  /*f1d0*/  ISETP.GE.AND P1, PT, R0.reuse, R229, PT ;  /* 0x000000e50000720c */ /* 0x040fe20003f26270 */
[C---:B--2---:R-:W-:Y:S01]  /*f1e0*/  VIADD R2, R0.reuse, 0x8 ;  /* 0x0000000800027836 */ /* 0x044fe20000000000 */
[----:B----4-:R-:W-:Y:S02]  /*f1f0*/  P2R R6, PR, RZ, 0x4 ;  /* 0x00000004ff067803 */ /* 0x010fe40000000000 */
[----:B------:R-:W-:Y:S02]  /*f200*/  ISETP.GE.AND P2, PT, R0, R230, PT ;  /* 0x000000e60000720c */ /* 0x000fe40003f46270 */
[----:B------:R-:W-:-:S02]  /*f210*/  ISETP.GE.AND P3, PT, R2, R231, PT ;  /* 0x000000e70200720c */ /* 0x000fc40003f66270 */
[----:B------:R-:W-:Y:S02]  /*f220*/  ISETP.LT.OR P2, PT, R0, R226, P2 ;  /* 0x000000e20000720c */ /* 0x000fe40001741670 */
[----:B------:R-:W-:Y:S02]  /*f230*/  ISETP.GE.AND P4, PT, R2, R232, PT ;  /* 0x000000e80200720c */ /* 0x000fe40003f86270 */
[----:B------:R-:W-:Y:S02]  /*f240*/  ISETP.LT.OR P1, PT, R0, R225, P1 ;  /* 0x000000e10000720c */ /* 0x000fe40000f21670 */
[----:B------:R-:W-:Y:S02]  /*f250*/  FSEL R48, R12, -INF , !P2 ;  /* 0xff8000000c307808 */ /* 0x000fe40005000000 */
[----:B------:R-:W-:Y:S02]  /*f260*/  FSEL R46, R92, -INF , !P5 ;  /* 0xff8000005c2e7808 */ /* 0x000fe40006800000 */
[----:B------:R-:W-:-:S02]  /*f270*/  FSEL R40, R14, -INF , !P6 ;  /* 0xff8000000e287808 */ /* 0x000fc40007000000 */
[C---:B------:R-:W-:Y:S02]  /*f280*/  ISETP.GE.AND P2, PT, R2.reuse, R230, PT ;  /* 0x000000e60200720c */ /* 0x040fe40003f46270 */
[C---:B------:R-:W-:Y:S02]  /*f290*/  ISETP.LT.OR P5, PT, R2.reuse, R227, P3 ;  /* 0x000000e30200720c */ /* 0x040fe40001fa1670 */
[----:B------:R-:W-:Y:S02]  /*f2a0*/  ISETP.LT.OR P6, PT, R2, R228, P4 ;  /* 0x000000e40200720c */ /* 0x000fe400027c1670 */
[----:B------:R-:W-:Y:S01]  /*f2b0*/  ISETP.NE.AND P3, PT, R6, RZ, PT ;  /* 0x000000ff0600720c */ /* 0x000fe20003f65270 */
[----:B------:R-:W-:Y:S01]  /*f2c0*/  VIADD R6, R0, 0x9 ;  /* 0x0000000900067836 */ /* 0x000fe20000000000 */
[----:B------:R-:W-:Y:S02]  /*f2d0*/  ISETP.NE.AND P4, PT, R7, RZ, PT ;  /* 0x000000ff0700720c */ /* 0x000fe40003f85270 */
[----:B------:R-:W-:-:S02]  /*f2e0*/  FSEL R52, R9, -INF , !P1 ;  /* 0xff80000009347808 */ /* 0x000fc40004800000 */
[C---:B------:R-:W-:Y:S02]  /*f2f0*/  ISETP.GE.AND P1, PT, R2.reuse, R229, PT ;  /* 0x000000e50200720c */ /* 0x040fe40003f26270 */
[----:B------:R-:W-:Y:S02]  /*f300*/  ISETP.LT.OR P2, PT, R2, R226, P2 ;  /* 0x000000e20200720c */ /* 0x000fe40001741670 */
[----:B------:R-:W-:Y:S02]  /*f310*/  FSEL R50, R87, -INF , !P4 ;  /* 0xff80000057327808 */ /* 0x000fe40006000000 */
[----:B------:R-:W-:Y:S02]  /*f320*/  FSEL R51, R84, -INF , !P0 ;  /* 0xff80000054337808 */ /* 0x000fe40004000000 */
[----:B------:R-:W-:Y:S02]  /*f330*/  ISETP.GE.AND P4, PT, R6, R232, PT ;  /* 0x000000e80600720c */ /* 0x000fe40003f86270 */
[----:B------:R-:W-:-:S02]  /*f340*/  ISETP.LT.OR P0, PT, R2, R225, P1 ;  /* 0x000000e10200720c */ /* 0x000fc40000f01670 */
[----:B------:R-:W-:Y:S02]  /*f350*/  P2R R7, PR, RZ, 0x4 ;  /* 0x00000004ff077803 */ /* 0x000fe40000000000 */
[----:B------:R-:W-:Y:S01]  /*f360*/  ISETP.GE.AND P1, PT, R6, R229, PT ;  /* 0x000000e50600720c */ /* 0x000fe20003f26270 */
[----:B------:R-:W-:Y:S01]  /*f370*/  VIADD R2, R0, 0x10 ;  /* 0x0000001000027836 */ /* 0x000fe20000000000 */
[----:B------:R-:W-:Y:S02]  /*f380*/  FSEL R54, R86, -INF , !P3 ;  /* 0xff80000056367808 */ /* 0x000fe40005800000 */
[----:B------:R-:W-:Y:S02]  /*f390*/  FSEL R42, R85, -INF , !P6 ;  /* 0xff800000552a7808 */ /* 0x000fe40007000000 */
[----:B------:R-:W-:Y:S01]  /*f3a0*/  ISETP.GE.AND P2, PT, R6, R230, PT ;  /* 0x000000e60600720c */ /* 0x000fe20003f46270 */
[----:B------:R-:W-:Y:S01]  /*f3b0*/  FMUL.FTZ R8, R112, UR32 ;  /* 0x0000002070087c20 */ /* 0x000fe20008410000 */
[----:B------:R-:W-:-:S02]  /*f3c0*/  ISETP.GE.AND P3, PT, R6, R231, PT ;  /* 0x000000e70600720c */ /* 0x000fc40003f66270 */
[C---:B------:R-:W-:Y:S02]  /*f3d0*/  ISETP.LT.OR P6, PT, R6.reuse, R228, P4 ;  /* 0x000000e40600720c */ /* 0x040fe400027c1670 */
[----:B------:R-:W-:Y:S02]  /*f3e0*/  ISETP.NE.AND P4, PT, R7, RZ, PT ;  /* 0x000000ff0700720c */ /* 0x000fe40003f85270 */
[C---:B------:R-:W-:Y:S02]  /*f3f0*/  ISETP.LT.OR P1, PT, R6.reuse, R225, P1 ;  /* 0x000000e10600720c */ /* 0x040fe40000f21670 */
[----:B------:R-:W-:Y:S02]  /*f400*/  FSEL R47, R25, -INF , !P5 ;  /* 0xff800000192f7808 */ /* 0x000fe40006800000 */
[C---:B------:R-:W-:Y:S01]  /*f410*/  ISETP.LT.OR P2, PT, R6.reuse, R226, P2 ;  /* 0x000000e20600720c */ /* 0x040fe20001741670 */
[----:B------:R2:W4:Y:S01]  /*f420*/  MUFU.TANH R14, R8 ;  /* 0x00000008000e7308 */ /* 0x0005220000002400 */
[----:B------:R-:W-:-:S02]  /*f430*/  ISETP.LT.OR P5, PT, R6, R227, P3 ;  /* 0x000000e30600720c */ /* 0x000fc40001fa1670 */
[----:B------:R-:W-:Y:S02]  /*f440*/  FSEL R49, R24, -INF , !P4 ;  /* 0xff80000018317808 */ /* 0x000fe40006000000 */
[C---:B------:R-:W-:Y:S02]  /*f450*/  ISETP.GE.AND P3, PT, R2.reuse, R231, PT ;  /* 0x000000e70200720c */ /* 0x040fe40003f66270 */
[----:B------:R-:W-:Y:S02]  /*f460*/  P2R R6, PR, RZ, 0x2 ;  /* 0x00000002ff067803 */ /* 0x000fe40000000000 */
[----:B------:R-:W-:Y:S02]  /*f470*/  ISETP.GE.AND P4, PT, R2, R232, PT ;  /* 0x000000e80200720c */ /* 0x000fe40003f86270 */
[----:B------:R-:W-:Y:S02]  /*f480*/  P2R R7, PR, RZ, 0x4 ;  /* 0x00000004ff077803 */ /* 0x000fe40000000000 */
[----:B------:R-:W-:Y:S01]  /*f490*/  FSEL R45, R79, -INF , !P5 ;  /* 0xff8000004f2d7808 */ /* 0x000fe20006800000 */
[----:B--2---:R-:W-:Y:S01]  /*f4a0*/  FMUL.FTZ R8, R113, UR32 ;  /* 0x0000002071087c20 */ /* 0x004fe20008410000 */
[----:B------:R-:W-:-:S02]  /*f4b0*/  FSEL R41, R88, -INF , !P6 ;  /* 0xff80000058297808 */ /* 0x000fc40007000000 */
[C---:B------:R-:W-:Y:S01]  /*f4c0*/  ISETP.GE.AND P2, PT, R2.reuse, R230, PT ;  /* 0x000000e60200720c */ /* 0x040fe20003f46270 */
[----:B------:R2:W4:Y:S01]  /*f4d0*/  MUFU.TANH R58, R8 ;  /* 0x00000008003a7308 */ /* 0x0005220000002400 */
[C---:B------:R-:W-:Y:S02]  /*f4e0*/  ISETP.LT.OR P5, PT, R2.reuse, R227, P3 ;  /* 0x000000e30200720c */ /* 0x040fe40001fa1670 */
[----:B------:R-:W-:Y:S02]  /*f4f0*/  ISETP.LT.OR P6, PT, R2, R228, P4 ;  /* 0x000000e40200720c */ /* 0x000fe400027c1670 */
[----:B------:R-:W-:Y:S01]  /*f500*/  ISETP.NE.AND P3, PT, R6, RZ, PT ;  /* 0x000000ff0600720c */ /* 0x000fe20003f65270 */
[----:B------:R-:W-:Y:S01]  /*f510*/  VIADD R6, R0, 0x11 ;  /* 0x0000001100067836 */ /* 0x000fe20000000000 */
[----:B------:R-:W-:Y:S02]  /*f520*/  ISETP.NE.AND P4, PT, R7, RZ, PT ;  /* 0x000000ff0700720c */ /* 0x000fe40003f85270 */
[----:B------:R-:W-:-:S02]  /*f530*/  ISETP.GE.AND P1, PT, R2, R229, PT ;  /* 0x000000e50200720c */ /* 0x000fc40003f26270 */
[----:B------:R-:W-:Y:S02]  /*f540*/  ISETP.LT.OR P2, PT, R2, R226, P2 ;  /* 0x000000e20200720c */ /* 0x000fe40001741670 */
[----:B------:R-:W-:Y:S01]  /*f550*/  FSEL R44, R89, -INF , !P4 ;  /* 0xff800000592c7808 */ /* 0x000fe20006000000 */
[----:B--2---:R-:W-:Y:S01]  /*f560*/  FMUL.FTZ R8, R115, UR32 ;  /* 0x0000002073087c20 */ /* 0x004fe20008410000 */
[----:B------:R-:W-:Y:S02]  /*f570*/  FSEL R53, R15, -INF , !P0 ;  /* 0xff8000000f357808 */ /* 0x000fe40004000000 */
[----:B------:R-:W-:Y:S01]  /*f580*/  ISETP.GE.AND P4, PT, R6, R232, PT ;  /* 0x000000e80600720c */ /* 0x000fe20003f86270 */
[----:B------:R2:W4:Y:S01]  /*f590*/  MUFU.TANH R57, R8 ;  /* 0x0000000800397308 */ /* 0x0005220000002400 */
[----:B------:R-:W-:Y:S02]  /*f5a0*/  ISETP.LT.OR P0, PT, R2, R225, P1 ;  /* 0x000000e10200720c */ /* 0x000fe40000f01670 */
[----:B------:R-:W-:-:S02]  /*f5b0*/  P2R R7, PR, RZ, 0x4 ;  /* 0x00000004ff077803 */ /* 0x000fc40000000000 */
[----:B------:R-:W-:Y:S01]  /*f5c0*/  ISETP.GE.AND P1, PT, R6, R229, PT ;  /* 0x000000e50600720c */ /* 0x000fe20003f26270 */
[----:B------:R-:W-:Y:S01]  /*f5d0*/  VIADD R2, R0, 0x18 ;  /* 0x0000001800027836 */ /* 0x000fe20000000000 */
[----:B------:R-:W-:Y:S02]  /*f5e0*/  FSEL R55, R82, -INF , !P3 ;  /* 0xff80000052377808 */ /* 0x000fe40005800000 */
[----:B------:R-:W-:Y:S02]  /*f5f0*/  FSEL R88, R81, -INF , !P6 ;  /* 0xff80000051587808 */ /* 0x000fe40007000000 */
[C---:B------:R-:W-:Y:S02]  /*f600*/  ISETP.GE.AND P2, PT, R6.reuse, R230, PT ;  /* 0x000000e60600720c */ /* 0x040fe40003f46270 */
[----:B------:R-:W-:Y:S01]  /*f610*/  ISETP.GE.AND P3, PT, R6, R231, PT ;  /* 0x000000e70600720c */ /* 0x000fe20003f66270 */
[----:B--2---:R-:W-:Y:S01]  /*f620*/  FMUL.FTZ R8, R120, UR32 ;  /* 0x0000002078087c20 */ /* 0x004fe20008410000 */
[----:B------:R-:W-:-:S02]  /*f630*/  ISETP.LT.OR P6, PT, R6, R228, P4 ;  /* 0x000000e40600720c */ /* 0x000fc400027c1670 */
[----:B------:R-:W-:Y:S01]  /*f640*/  ISETP.NE.AND P4, PT, R7, RZ, PT ;  /* 0x000000ff0700720c */ /* 0x000fe20003f85270 */
[----:B------:R2:W4:Y:S01]  /*f650*/  MUFU.TANH R25, R8 ;  /* 0x0000000800197308 */ /* 0x0005220000002400 */
[----:B------:R-:W-:Y:S02]  /*f660*/  ISETP.LT.OR P1, PT, R6, R225, P1 ;  /* 0x000000e10600720c */ /* 0x000fe40000f21670 */
[----:B------:R-:W-:Y:S02]  /*f670*/  FSEL R90, R78, -INF , !P5 ;  /* 0xff8000004e5a7808 */ /* 0x000fe40006800000 */
[C---:B------:R-:W-:Y:S02]  /*f680*/  ISETP.LT.OR P2, PT, R6.reuse, R226, P2 ;  /* 0x000000e20600720c */ /* 0x040fe40001741670 */
[----:B------:R-:W-:Y:S02]  /*f690*/  ISETP.LT.OR P5, PT, R6, R227, P3 ;  /* 0x000000e30600720c */ /* 0x000fe40001fa1670 */
[----:B------:R-:W-:-:S02]  /*f6a0*/  FSEL R89, R77, -INF , !P4 ;  /* 0xff8000004d597808 */ /* 0x000fc40006000000 */
[C---:B------:R-:W-:Y:S01]  /*f6b0*/  ISETP.GE.AND P3, PT, R2.reuse, R231, PT ;  /* 0x000000e70200720c */ /* 0x040fe20003f66270 */
[----:B--2---:R-:W-:Y:S01]  /*f6c0*/  FMUL.FTZ R8, R121, UR32 ;  /* 0x0000002079087c20 */ /* 0x004fe20008410000 */
[----:B------:R-:W-:Y:S02]  /*f6d0*/  P2R R6, PR, RZ, 0x2 ;  /* 0x00000002ff067803 */ /* 0x000fe40000000000 */
[----:B------:R-:W-:Y:S01]  /*f6e0*/  ISETP.GE.AND P4, PT, R2, R232, PT ;  /* 0x000000e80200720c */ /* 0x000fe20003f86270 */
[----:B------:R2:W-:Y:S01]  /*f6f0*/  MUFU.TANH R56, R8 ;  /* 0x0000000800387308 */ /* 0x0005e20000002400 */
[----:B------:R-:W-:Y:S02]  /*f700*/  P2R R7, PR, RZ, 0x4 ;  /* 0x00000004ff077803 */ /* 0x000fe40000000000 */
[----:B------:R-:W-:Y:S02]  /*f710*/  FSEL R86, R80, -INF , !P5 ;  /* 0xff80000050567808 */ /* 0x000fe40006800000 */
[----:B------:R-:W-:-:S02]  /*f720*/  FSEL R83, R83, -INF , !P6 ;  /* 0xff80000053537808 */ /* 0x000fc40007000000 */
[C---:B------:R-:W-:Y:S02]  /*f730*/  ISETP.GE.AND P2, PT, R2.reuse, R230, PT ;  /* 0x000000e60200720c */ /* 0x040fe40003f46270 */
[C---:B------:R-:W-:Y:S02]  /*f740*/  ISETP.LT.OR P5, PT, R2.reuse, R227, P3 ;  /* 0x000000e30200720c */ /* 0x040fe40001fa1670 */
[----:B------:R-:W-:Y:S02]  /*f750*/  ISETP.LT.OR P6, PT, R2, R228, P4 ;  /* 0x000000e40200720c */ /* 0x000fe400027c1670 */
[----:B------:R-:W-:Y:S01]  /*f760*/  ISETP.NE.AND P3, PT, R6, RZ, PT ;  /* 0x000000ff0600720c */ /* 0x000fe20003f65270 */
[----:B--2---:R-:W-:Y:S01]  /*f770*/  FMUL.FTZ R8, R123, UR32 ;  /* 0x000000207b087c20 */ /* 0x004fe20008410000 */
[----:B------:R-:W-:Y:S01]  /*f780*/  ISETP.NE.AND P4, PT, R7, RZ, PT ;  /* 0x000000ff0700720c */ /* 0x000fe20003f85270 */
[----:B------:R-:W-:Y:S02]  /*f790*/  VIADD R6, R0, 0x19 ;  /* 0x0000001900067836 */ /* 0x000fe40000000000 */
[----:B------:R2:W-:Y:S01]  /*f7a0*/  MUFU.TANH R39, R8 ;  /* 0x0000000800277308 */ /* 0x0005e20000002400 */
[----:B------:R-:W-:-:S02]  /*f7b0*/  ISETP.GE.AND P1, PT, R2, R229, PT ;  /* 0x000000e50200720c */ /* 0x000fc40003f26270 */
[----:B------:R-:W-:Y:S02]  /*f7c0*/  ISETP.LT.OR P2, PT, R2, R226, P2 ;  /* 0x000000e20200720c */ /* 0x000fe40001741670 */
[----:B------:R-:W-:Y:S02]  /*f7d0*/  FSEL R108, R16, -INF , !P0 ;  /* 0xff800000106c7808 */ /* 0x000fe40004000000 */
[----:B------:R-:W-:Y:S02]  /*f7e0*/  FSEL R84, R223, -INF , !P4 ;  /* 0xff800000df547808 */ /* 0x000fe40006000000 */
[----:B------:R-:W-:Y:S02]  /*f7f0*/  ISETP.GE.AND P4, PT, R6, R232, PT ;  /* 0x000000e80600720c */ /* 0x000fe40003f86270 */
[----:B------:R-:W-:Y:S01]  /*f800*/  ISETP.LT.OR P0, PT, R2, R225, P1 ;  /* 0x000000e10200720c */ /* 0x000fe20000f01670 */
[----:B--2---:R-:W-:Y:S01]  /*f810*/  FMUL.FTZ R8, R124, UR32 ;  /* 0x000000207c087c20 */ /* 0x004fe20008410000 */
[----:B------:R-:W-:-:S03]  /*f820*/  P2R R7, PR, RZ, 0x4 ;  /* 0x00000004ff077803 */ /* 0x000fc60000000000 */
[----:B------:R2:W-:Y:S01]  /*f830*/  MUFU.TANH R16, R8 ;  /* 0x0000000800107308 */ /* 0x0005e20000002400 */
[----:B------:R-:W-:Y:S01]  /*f840*/  ISETP.GE.AND P1, PT, R6, R229, PT ;  /* 0x000000e50600720c */ /* 0x000fe20003f26270 */
[----:B------:R-:W-:Y:S01]  /*f850*/  VIADD R2, R0, 0x20 ;  /* 0x0000002000027836 */ /* 0x000fe20000000000 */
[----:B------:R-:W-:Y:S02]  /*f860*/  FSEL R87, R203, -INF , !P3 ;  /* 0xff800000cb577808 */ /* 0x000fe40005800000 */
[----:B------:R-:W-:Y:S02]  /*f870*/  FSEL R79, R91, -INF , !P6 ;  /* 0xff8000005b4f7808 */ /* 0x000fe40007000000 */
[C---:B------:R-:W-:Y:S02]  /*f880*/  ISETP.GE.AND P2, PT, R6.reuse, R230, PT ;  /* 0x000000e60600720c */ /* 0x040fe40003f46270 */
[C---:B------:R-:W-:Y:S02]  /*f890*/  ISETP.GE.AND P3, PT, R6.reuse, R231, PT ;  /* 0x000000e70600720c */ /* 0x040fe40003f66270 */
[----:B------:R-:W-:Y:S01]  /*f8a0*/  ISETP.LT.OR P6, PT, R6, R228, P4 ;  /* 0x000000e40600720c */ /* 0x000fe200027c1670 */
[----:B--2---:R-:W-:Y:S01]  /*f8b0*/  FMUL.FTZ R8, R125, UR32 ;  /* 0x000000207d087c20 */ /* 0x004fe20008410000 */
[----:B------:R-:W-:-:S03]  /*f8c0*/  ISETP.NE.AND P4, PT, R7, RZ, PT ;  /* 0x000000ff0700720c */ /* 0x000fc60003f85270 */
[----:B------:R2:W-:Y:S01]  /*f8d0*/  MUFU.TANH R38, R8 ;  /* 0x0000000800267308 */ /* 0x0005e20000002400 */
[----:B------:R-:W-:Y:S01]  /*f8e0*/  ISETP.LT.OR P1, PT, R6, R225, P1 ;  /* 0x000000e10600720c */ /* 0x000fe20000f21670 */
[----:B------:R-:W-:Y:S01]  /*f8f0*/  FMUL.FTZ R9, R114, UR32 ;  /* 0x0000002072097c20 */ /* 0x000fe20008410000 */
[----:B------:R-:W-:Y:S02]  /*f900*/  FSEL R82, R76, -INF , !P5 ;  /* 0xff8000004c527808 */ /* 0x000fe40006800000 */
[C---:B------:R-:W-:Y:S02]  /*f910*/  ISETP.LT.OR P2, PT, R6.reuse, R226, P2 ;  /* 0x000000e20600720c */ /* 0x040fe40001741670 */
[----:B------:R-:W-:Y:S02]  /*f920*/  ISETP.LT.OR P5, PT, R6, R227, P3 ;  /* 0x000000e30600720c */ /* 0x000fe40001fa1670 */
[----:B------:R-:W-:Y:S02]  /*f930*/  FSEL R81, R23, -INF , !P4 ;  /* 0xff80000017517808 */ /* 0x000fe40006000000 */
[C---:B------:R-:W-:Y:S01]  /*f940*/  ISETP.GE.AND P3, PT, R2.reuse, R231, PT ;  /* 0x000000e70200720c */ /* 0x040fe20003f66270 */
[----:B--2---:R-:W-:Y:S01]  /*f950*/  FMUL.FTZ R8, R127, UR32 ;  /* 0x000000207f087c20 */ /* 0x004fe20008410000 */
[----:B------:R-:W-:Y:S01]  /*f960*/  P2R R6, PR, RZ, 0x2 ;  /* 0x00000002ff067803 */ /* 0x000fe20000000000 */
[----:B------:R2:W4:Y:S01]  /*f970*/  MUFU.TANH R12, R9 ;  /* 0x00000009000c7308 */ /* 0x0005220000002400 */
[----:B------:R-:W-:-:S02]  /*f980*/  ISETP.GE.AND P4, PT, R2, R232, PT ;  /* 0x000000e80200720c */ /* 0x000fc40003f86270 */
[----:B------:R-:W-:Y:S02]  /*f990*/  P2R R7, PR, RZ, 0x4 ;  /* 0x00000004ff077803 */ /* 0x000fe40000000000 */
[----:B------:R-:W-:-:S03]  /*f9a0*/  FSEL R78, R241, -INF , !P5 ;  /* 0xff800000f14e7808 */ /* 0x000fc60006800000 */
[----:B------:R1:W-:Y:S01]  /*f9b0*/  MUFU.TANH R37, R8 ;  /* 0x0000000800257308 */ /* 0x0003e20000002400 */
[----:B------:R-:W-:Y:S02]  /*f9c0*/  FSEL R76, R33, -INF , !P6 ;  /* 0xff800000214c7808 */ /* 0x000fe40007000000 */
[C---:B------:R-:W-:Y:S02]  /*f9d0*/  ISETP.GE.AND P2, PT, R2.reuse, R230, PT ;  /* 0x000000e60200720c */ /* 0x040fe40003f46270 */
[C---:B------:R-:W-:Y:S02]  /*f9e0*/  ISETP.LT.OR P5, PT, R2.reuse, R227, P3 ;  /* 0x000000e30200720c */ /* 0x040fe40001fa1670 */
[----:B------:R-:W-:Y:S01]  /*f9f0*/  ISETP.LT.OR P6, PT, R2, R228, P4 ;  /* 0x000000e40200720c */ /* 0x000fe200027c1670 */
[----:B--2---:R-:W-:Y:S01]  /*fa00*/  FMUL.FTZ R9, R122, UR32 ;  /* 0x000000207a097c20 */ /* 0x004fe20008410000 */
[----:B------:R-:W-:Y:S01]  /*fa10*/  ISETP.NE.AND P3, PT, R6, RZ, PT ;  /* 0x000000ff0600720c */ /* 0x000fe20003f65270 */
[----:B------:R-:W-:Y:S01]  /*fa20*/  VIADD R6, R0, 0x21 ;  /* 0x0000002100067836 */ /* 0x000fe20000000000 */
[----:B------:R-:W-:Y:S01]  /*fa30*/  ISETP.NE.AND P4, PT, R7, RZ, PT ;  /* 0x000000ff0700720c */ /* 0x000fe20003f85270 */
[----:B-1----:R-:W-:Y:S01]  /*fa40*/  FMUL.FTZ R8, R104, UR32 ;  /* 0x0000002068087c20 */ /* 0x002fe20008410000 */
[----:B------:R1:W2:Y:S01]  /*fa50*/  MUFU.TANH R24, R9 ;  /* 0x0000000900187308 */ /* 0x0002a20000002400 */
[C---:B------:R-:W-:Y:S01]  /*fa60*/  ISETP.GE.AND P1, PT, R2.reuse, R229, PT ;  /* 0x000000e50200720c */ /* 0x040fe20003f26270 */
[----:B------:R-:W-:Y:S01]  /*fa70*/  IMAD.MOV.U32 R33, RZ, RZ, R36 ;  /* 0x000000ffff217224 */ /* 0x000fe200078e0024 */
[----:B------:R-:W-:-:S05]  /*fa80*/  ISETP.LT.OR P2, PT, R2, R226, P2 ;  /* 0x000000e20200720c */ /* 0x000fca0001741670 */
[----:B------:R3:W-:Y:S01]  /*fa90*/  MUFU.TANH R35, R8 ;  /* 0x0000000800237308 */ /* 0x0007e20000002400 */
[----:B------:R-:W-:Y:S02]  /*faa0*/  FSEL R77, R34, -INF , !P4 ;  /* 0xff800000224d7808 */ /* 0x000fe40006000000 */
[----:B------:R-:W-:Y:S02]  /*fab0*/  FSEL R85, R22, -INF , !P0 ;  /* 0xff80000016557808 */ /* 0x000fe40004000000 */
[----:B------:R-:W-:Y:S01]  /*fac0*/  ISETP.GE.AND P4, PT, R6, R232, PT ;  /* 0x000000e80600720c */ /* 0x000fe20003f86270 */
[----:B-1----:R-:W-:Y:S01]  /*fad0*/  FMUL.FTZ R9, R126, UR32 ;  /* 0x000000207e097c20 */ /* 0x002fe20008410000 */
[----:B------:R-:W-:Y:S01]  /*fae0*/  ISETP.LT.OR P0, PT, R2, R225, P1 ;  /* 0x000000e10200720c */ /* 0x000fe20000f01670 */
[----:B---3--:R-:W-:Y:S02]  /*faf0*/  FMUL.FTZ R8, R105, UR32 ;  /* 0x0000002069087c20 */ /* 0x008fe40008410000 */
[----:B------:R1:W3:Y:S01]  /*fb00*/  MUFU.TANH R15, R9 ;  /* 0x00000009000f7308 */ /* 0x0002e20000002400 */
[----:B------:R-:W-:-:S02]  /*fb10*/  P2R R7, PR, RZ, 0x4 ;  /* 0x00000004ff077803 */ /* 0x000fc40000000000 */
[----:B------:R-:W-:-:S05]  /*fb20*/  ISETP.GE.AND P1, PT, R6, R229, PT ;  /* 0x000000e50600720c */ /* 0x000fca0003f26270 */
[----:B------:R4:W-:Y:S01]  /*fb30*/  MUFU.TANH R36, R8 ;  /* 0x0000000800247308 */ /* 0x0009e20000002400 */
[----:B------:R-:W-:Y:S01]  /*fb40*/  FSEL R80, R252, -INF , !P3 ;  /* 0xff800000fc507808 */ /* 0x000fe20005800000 */
[----:B------:R-:W-:Y:S01]  /*fb50*/  VIADD R2, R0, 0x28 ;  /* 0x0000002800027836 */ /* 0x000fe20000000000 */
[----:B------:R-:W-:Y:S02]  /*fb60*/  FSEL R13, R243, -INF , !P6 ;  /* 0xff800000f30d7808 */ /* 0x000fe40007000000 */
[C---:B------:R-:W-:Y:S02]  /*fb70*/  ISETP.GE.AND P2, PT, R6.reuse, R230, PT ;  /* 0x000000e60600720c */ /* 0x040fe40003f46270 */
[----:B------:R-:W-:Y:S01]  /*fb80*/  ISETP.GE.AND P3, PT, R6, R231, PT ;  /* 0x000000e70600720c */ /* 0x000fe20003f66270 */
[----:B-1----:R-:W-:Y:S01]  /*fb90*/  FMUL.FTZ R9, R106, UR32 ;  /* 0x000000206a097c20 */ /* 0x002fe20008410000 */
[C---:B------:R-:W-:Y:S02]  /*fba0*/  ISETP.LT.OR P6, PT, R6.reuse, R228, P4 ;  /* 0x000000e40600720c */ /* 0x040fe400027c1670 */
[----:B------:R-:W-:Y:S01]  /*fbb0*/  ISETP.NE.AND P4, PT, R7, RZ, PT ;  /* 0x000000ff0700720c */ /* 0x000fe20003f85270 */
[----:B----4-:R-:W-:Y:S01]  /*fbc0*/  FMUL.FTZ R8, R107, UR32 ;  /* 0x000000206b087c20 */ /* 0x010fe20008410000 */
[----:B------:R1:W4:Y:S01]  /*fbd0*/  MUFU.TANH R22, R9 ;  /* 0x0000000900167308 */ /* 0x0003220000002400 */
[C---:B------:R-:W-:Y:S01]  /*fbe0*/  ISETP.LT.OR P1, PT, R6.reuse, R225, P1 ;  /* 0x000000e10600720c */ /* 0x040fe20000f21670 */
[----:B------:R2:W-:Y:S01]  /*fbf0*/  STL [R1+0x44], R13 ;  /* 0x0000440d01007387 */ /* 0x0005e20000100800 */
[----:B------:R-:W-:-:S05]  /*fc00*/  ISETP.LT.OR P2, PT, R6, R226, P2 ;  /* 0x000000e20600720c */ /* 0x000fca0001741670 */
[----:B------:R3:W-:Y:S01]  /*fc10*/  MUFU.TANH R23, R8 ;  /* 0x0000000800177308 */ /* 0x0007e20000002400 */
[----:B------:R-:W-:Y:S02]  /*fc20*/  FSEL R110, R75, -INF , !P4 ;  /* 0xff8000004b6e7808 */ /* 0x000fe40006000000 */
[----:B------:R-:W-:Y:S02]  /*fc30*/  ISETP.GE.AND P4, PT, R2, R232, PT ;  /* 0x000000e80200720c */ /* 0x000fe40003f86270 */
[----:B------:R-:W-:Y:S02]  /*fc40*/  P2R R7, PR, RZ, 0x4 ;  /* 0x00000004ff077803 */ /* 0x000fe40000000000 */
[----:B-1----:R-:W-:Y:S02]  /*fc50*/  FSEL R9, R202, -INF , !P5 ;  /* 0xff800000ca097808 */ /* 0x002fe40006800000 */
[----:B------:R-:W-:Y:S02]  /*fc60*/  ISETP.LT.OR P5, PT, R6, R227, P3 ;  /* 0x000000e30600720c */ /* 0x000fe40001fa1670 */
[----:B------:R-:W-:Y:S01]  /*fc70*/  ISETP.GE.AND P3, PT, R2, R231, PT ;  /* 0x000000e70200720c */ /* 0x000fe20003f66270 */
[----:B---3--:R-:W-:Y:S01]  /*fc80*/  FMUL.FTZ R8, R128, UR32 ;  /* 0x0000002080087c20 */ /* 0x008fe20008410000 */
[----:B------:R-:W-:-:S03]  /*fc90*/  P2R R6, PR, RZ, 0x2 ;  /* 0x00000002ff067803 */ /* 0x000fc60000000000 */
[----:B--2---:R1:W2:Y:S01]  /*fca0*/  MUFU.TANH R13, R8 ;  /* 0x00000008000d7308 */ /* 0x0042a20000002400 */
[----:B------:R-:W-:Y:S01]  /*fcb0*/  FSEL R101, R240, -INF , !P5 ;  /* 0xff800000f0657808 */ /* 0x000fe20006800000 */
[----:B------:R3:W-:Y:S01]  /*fcc0*/  STL [R1+0x54], R9 ;  /* 0x0000540901007387 */ /* 0x0007e20000100800 */
[C---:B------:R-:W-:Y:S02]  /*fcd0*/  ISETP.GE.AND P2, PT, R2.reuse, R230, PT ;  /* 0x000000e60200720c */ /* 0x040fe40003f46270 */
[----:B------:R-:W-:Y:S02]  /*fce0*/  ISETP.LT.OR P5, PT, R2, R227, P3 ;  /* 0x000000e30200720c */ /* 0x000fe40001fa1670 */
[----:B------:R-:W-:Y:S01]  /*fcf0*/  ISETP.NE.AND P3, PT, R6, RZ, PT ;  /* 0x000000ff0600720c */ /* 0x000fe20003f65270 */
[----:B------:R-:W-:Y:S01]  /*fd00*/  VIADD R6, R0, 0x29 ;  /* 0x0000002900067836 */ /* 0x000fe20000000000 */
[----:B------:R-:W-:Y:S02]  /*fd10*/  ISETP.GE.AND P1, PT, R2, R229, PT ;  /* 0x000000e50200720c */ /* 0x000fe40003f26270 */
[----:B-1----:R-:W-:-:S02]  /*fd20*/  FSEL R8, R33, -INF , !P6 ;  /* 0xff80000021087808 */ /* 0x002fc40007000000 */
[C---:B------:R-:W-:Y:S02]  /*fd30*/  ISETP.LT.OR P6, PT, R2.reuse, R228, P4 ;  /* 0x000000e40200720c */ /* 0x040fe400027c1670 */
[----:B------:R-:W-:Y:S01]  /*fd40*/  ISETP.NE.AND P4, PT, R7, RZ, PT ;  /* 0x000000ff0700720c */ /* 0x000fe20003f85270 */
[----:B------:R1:W-:Y:S01]  /*fd50*/  STL [R1+0x34], R8 ;  /* 0x0000340801007387 */ /* 0x0003e20000100800 */
[----:B------:R-:W-:Y:S02]  /*fd60*/  ISETP.LT.OR P2, PT, R2, R226, P2 ;  /* 0x000000e20200720c */ /* 0x000fe40001741670 */
[----:B------:R-:W-:Y:S02]  /*fd70*/  FSEL R107, R32, -INF , !P4 ;  /* 0xff800000206b7808 */ /* 0x000fe40006000000 */
[----:B------:R-:W-:Y:S01]  /*fd80*/  FSEL R111, R11, -INF , !P0 ;  /* 0xff8000000b6f7808 */ /* 0x000fe20004000000 */
[----:B---3--:R-:W-:Y:S01]  /*fd90*/  FMUL.FTZ R9, R130, UR32 ;  /* 0x0000002082097c20 */ /* 0x008fe20008410000 */
[----:B------:R-:W-:-:S02]  /*fda0*/  ISETP.GE.AND P4, PT, R6, R232, PT ;  /* 0x000000e80600720c */ /* 0x000fc40003f86270 */
[----:B------:R-:W-:Y:S02]  /*fdb0*/  ISETP.LT.OR P0, PT, R2, R225, P1 ;  /* 0x000000e10200720c */ /* 0x000fe40000f01670 */
[----:B------:R-:W-:Y:S02]  /*fdc0*/  P2R R7, PR, RZ, 0x4 ;  /* 0x00000004ff077803 */ /* 0x000fe40000000000 */
[----:B------:R-:W-:Y:S01]  /*fdd0*/  ISETP.GE.AND P1, PT, R6, R229, PT ;  /* 0x000000e50600720c */ /* 0x000fe20003f26270 */
[----:B------:R-:W-:Y:S01]  /*fde0*/  VIADD R2, R0, 0x30 ;  /* 0x0000003000027836 */ /* 0x000fe20000000000 */
[----:B------:R-:W-:Y:S02]  /*fdf0*/  FSEL R109, R235, -INF , !P3 ;  /* 0xff800000eb6d7808 */ /* 0x000fe40005800000 */
[----:B------:R-:W-:Y:S01]  /*fe00*/  FSEL R29, R222, -INF , !P6 ;  /* 0xff800000de1d7808 */ /* 0x000fe20007000000 */
[----:B-1----:R-:W-:Y:S01]  /*fe10*/  FMUL.FTZ R8, R129, UR32 ;  /* 0x0000002081087c20 */ /* 0x002fe20008410000 */
[----:B------:R-:W-:-:S03]  /*fe20*/  ISETP.GE.AND P2, PT, R6, R230, PT ;  /* 0x000000e60600720c */ /* 0x000fc60003f46270 */
[----:B------:R1:W3:Y:S01]  /*fe30*/  MUFU.TANH R34, R8 ;  /* 0x0000000800227308 */ /* 0x0002e20000002400 */
[C---:B------:R-:W-:Y:S02]  /*fe40*/  ISETP.GE.AND P3, PT, R6.reuse, R231, PT ;  /* 0x000000e70600720c */ /* 0x040fe40003f66270 */
[C---:B------:R-:W-:Y:S02]  /*fe50*/  ISETP.LT.OR P6, PT, R6.reuse, R228, P4 ;  /* 0x000000e40600720c */ /* 0x040fe400027c1670 */
[----:B------:R-:W-:Y:S02]  /*fe60*/  ISETP.NE.AND P4, PT, R7, RZ, PT ;  /* 0x000000ff0700720c */ /* 0x000fe40003f85270 */
[C---:B------:R-:W-:Y:S01]  /*fe70*/  ISETP.LT.OR P1, PT, R6.reuse, R225, P1 ;  /* 0x000000e10600720c */ /* 0x040fe20000f21670 */
[----:B------:R4:W3:Y:S01]  /*fe80*/  MUFU.TANH R11, R9 ;  /* 0x00000009000b7308 */ /* 0x0008e20000002400 */
[----:B------:R-:W-:Y:S01]  /*fe90*/  ISETP.LT.OR P2, PT, R6, R226, P2 ;  /* 0x000000e20600720c */ /* 0x000fe20001741670 */
[----:B-1----:R-:W-:-:S06]  /*fea0*/  FMUL.FTZ R8, R131, UR32 ;  /* 0x0000002083087c20 */ /* 0x002fcc0008410000 */
[----:B------:R1:W-:Y:S01]  /*feb0*/  MUFU.TANH R33, R8 ;  /* 0x0000000800217308 */ /* 0x0003e20000002400 */
[----:B------:R-:W-:Y:S02]  /*fec0*/  FSEL R104, R21, -INF , !P4 ;  /* 0xff80000015687808 */ /* 0x000fe40006000000 */
[----:B----4-:R-:W-:Y:S02]  /*fed0*/  FSEL R9, R72, -INF , !P5 ;  /* 0xff80000048097808 */ /* 0x010fe40006800000 */
[----:B------:R-:W-:Y:S01]  /*fee0*/  ISETP.LT.OR P5, PT, R6, R227, P3 ;  /* 0x000000e30600720c */ /* 0x000fe20001fa1670 */
[----:B------:R-:W-:Y:S01]  /*fef0*/  STL [R1+0x24], R29 ;  /* 0x0000241d01007387 */ /* 0x000fe20000100800 */
[C---:B------:R-:W-:Y:S02]  /*ff00*/  ISETP.GE.AND P3, PT, R2.reuse, R231, PT ;  /* 0x000000e70200720c */ /* 0x040fe40003f66270 */
[----:B------:R-:W-:Y:S01]  /*ff10*/  P2R R6, PR, RZ, 0x2 ;  /* 0x00000002ff067803 */ /* 0x000fe20000000000 */
[----:B------:R4:W-:Y:S01]  /*ff20*/  STL [R1+0x48], R9 ;  /* 0x0000480901007387 */ /* 0x0009e20000100800 */
[----:B------:R-:W-:Y:S01]  /*ff30*/  ISETP.GE.AND P4, PT, R2, R232, PT ;  /* 0x000000e80200720c */ /* 0x000fe20003f86270 */
[----:B-1----:R-:W-:Y:S01]  /*ff40*/  FMUL.FTZ R8, R116, UR32 ;  /* 0x0000002074087c20 */ /* 0x002fe20008410000 */
[----:B------:R-:W-:-:S03]  /*ff50*/  P2R R7, PR, RZ, 0x4 ;  /* 0x00000004ff077803 */ /* 0x000fc60000000000 */
[----:B------:R1:W3:Y:S01]  /*ff60*/  MUFU.TANH R21, R8 ;  /* 0x0000000800157308 */ /* 0x0002e20000002400 */
[----:B------:R-:W-:-:S04]  /*ff70*/  ISETP.GE.AND P2, PT, R2, R230, PT ;  /* 0x000000e60200720c */ /* 0x000fc80003f46270 */
[C---:B------:R-:W-:Y:S02]  /*ff80*/  ISETP.LT.OR P2, PT, R2.reuse, R226, P2 ;  /* 0x000000e20200720c */ /* 0x040fe40001741670 */
[----:B------:R-:W-:Y:S02]  /*ff90*/  ISETP.GE.AND P1, PT, R2, R229, PT ;  /* 0x000000e50200720c */ /* 0x000fe40003f26270 */
[----:B----4-:R-:W-:Y:S02]  /*ffa0*/  FSEL R9, R95, -INF , !P5 ;  /* 0xff8000005f097808 */ /* 0x010fe40006800000 */
[----:B-1----:R-:W-:Y:S02]  /*ffb0*/  FSEL R8, R242, -INF , !P6 ;  /* 0xff800000f2087808 */ /* 0x002fe40007000000 */
[C---:B------:R-:W-:Y:S02]  /*ffc0*/  ISETP.LT.OR P5, PT, R2.reuse, R227, P3 ;  /* 0x000000e30200720c */ /* 0x040fe40001fa1670 */
[----:B------:R-:W-:-:S02]  /*ffd0*/  ISETP.LT.OR P6, PT, R2, R228, P4 ;  /* 0x000000e40200720c */ /* 0x000fc400027c1670 */
[----:B------:R-:W-:Y:S01]  /*ffe0*/  ISETP.NE.AND P3, PT, R6, RZ, PT ;  /* 0x000000ff0600720c */ /* 0x000fe20003f65270 */
[----:B------:R-:W-:Y:S01]  /*fff0*/  VIADD R6, R0, 0x31 ;  /* 0x0000003100067836 */ /* 0x000fe20000000000 */
[----:B------:R-:W-:Y:S01]  /*10000*/  ISETP.NE.AND P4, PT, R7, RZ, PT ;  /* 0x000000ff0700720c */ /* 0x000fe20003f85270 */
[----:B------:R1:W-:Y:S04]  /*10010*/  STL [R1+0x14], R8 ;  /* 0x0000140801007387 */ /* 0x0003e80000100800 */
[----:B------:R4:W-:Y:S01]  /*10020*/  STL [R1+0x38], R9 ;  /* 0x0000380901007387 */ /* 0x0009e20000100800 */
[----:B------:R-:W-:Y:S02]  /*10030*/  FSEL R91, R234, -INF , !P4 ;  /* 0xff800000ea5b7808 */ /* 0x000fe40006000000 */
[----:B------:R-:W-:-:S02]  /*10040*/  ISETP.GE.AND P4, PT, R6, R232, PT ;  /* 0x000000e80600720c */ /* 0x000fc40003f86270 */
[----:B------:R-:W-:Y:S02]  /*10050*/  FSEL R106, R20, -INF , !P0 ;  /* 0xff800000146a7808 */ /* 0x000fe40004000000 */
[----:B------:R-:W-:Y:S02]  /*10060*/  P2R R7, PR, RZ, 0x4 ;  /* 0x00000004ff077803 */ /* 0x000fe40000000000 */
[----:B------:R-:W-:Y:S02]  /*10070*/  FSEL R112, R74, -INF , !P6 ;  /* 0xff8000004a707808 */ /* 0x000fe40007000000 */
[----:B------:R-:W-:Y:S02]  /*10080*/  ISETP.LT.OR P0, PT, R2, R225, P1 ;  /* 0x000000e10200720c */ /* 0x000fe40000f01670 */
[C---:B------:R-:W-:Y:S02]  /*10090*/  ISETP.LT.OR P6, PT, R6.reuse, R228, P4 ;  /* 0x000000e40600720c */ /* 0x040fe400027c1670 */
[----:B------:R-:W-:Y:S01]  /*100a0*/  ISETP.GE.AND P1, PT, R6, R229, PT ;  /* 0x000000e50600720c */ /* 0x000fe20003f26270 */
[----:B-1----:R-:W-:Y:S01]  /*100b0*/  FMUL.FTZ R8, R117, UR32 ;  /* 0x0000002075087c20 */ /* 0x002fe20008410000 */
[----:B----4-:R-:W-:-:S03]  /*100c0*/  FMUL.FTZ R9, R118, UR32 ;  /* 0x0000002076097c20 */ /* 0x010fc60008410000 */
[----:B------:R1:W-:Y:S01]  /*100d0*/  MUFU.TANH R32, R8 ;  /* 0x0000000800207308 */ /* 0x0003e20000002400 */
[----:B------:R-:W-:Y:S01]  /*100e0*/  ISETP.NE.AND P4, PT, R7, RZ, PT ;  /* 0x000000ff0700720c */ /* 0x000fe20003f85270 */
[----:B------:R-:W-:Y:S01]  /*100f0*/  VIADD R2, R0, 0x38 ;  /* 0x0000003800027836 */ /* 0x000fe20000000000 */
[----:B------:R-:W-:-:S05]  /*10100*/  FSEL R105, R94, -INF , !P3 ;  /* 0xff8000005e697808 */ /* 0x000fca0005800000 */
[----:B------:R4:W3:Y:S01]  /*10110*/  MUFU.TANH R20, R9 ;  /* 0x0000000900147308 */ /* 0x0008e20000002400 */
[C---:B------:R-:W-:Y:S02]  /*10120*/  ISETP.GE.AND P2, PT, R6.reuse, R230, PT ;  /* 0x000000e60600720c */ /* 0x040fe40003f46270 */
[C---:B------:R-:W-:Y:S02]  /*10130*/  ISETP.GE.AND P3, PT, R6.reuse, R231, PT ;  /* 0x000000e70600720c */ /* 0x040fe40003f66270 */
[C---:B------:R-:W-:Y:S01]  /*10140*/  ISETP.LT.OR P1, PT, R6.reuse, R225, P1 ;  /* 0x000000e10600720c */ /* 0x040fe20000f21670 */
[----:B-1----:R-:W-:Y:S01]  /*10150*/  FMUL.FTZ R8, R119, UR32 ;  /* 0x0000002077087c20 */ /* 0x002fe20008410000 */
[C---:B------:R-:W-:Y:S02]  /*10160*/  ISETP.LT.OR P2, PT, R6.reuse, R226, P2 ;  /* 0x000000e20600720c */ /* 0x040fe40001741670 */
[----:B----4-:R-:W-:Y:S01]  /*10170*/  FSEL R9, R63, -INF , !P5 ;  /* 0xff8000003f097808 */ /* 0x010fe20006800000 */
[----:B------:R1:W-:Y:S01]  /*10180*/  MUFU.TANH R30, R8 ;  /* 0x00000008001e7308 */ /* 0x0003e20000002400 */
[----:B------:R-:W-:-:S03]  /*10190*/  ISETP.LT.OR P5, PT, R6, R227, P3 ;  /* 0x000000e30600720c */ /* 0x000fc60001fa1670 */
[----:B------:R4:W-:Y:S01]  /*101a0*/  STL [R1+0x2c], R9 ;  /* 0x00002c0901007387 */ /* 0x0009e20000100800 */
[----:B------:R-:W-:Y:S02]  /*101b0*/  ISETP.GE.AND P3, PT, R2, R231, PT ;  /* 0x000000e70200720c */ /* 0x000fe40003f66270 */
[----:B------:R-:W-:Y:S02]  /*101c0*/  P2R R6, PR, RZ, 0x2 ;  /* 0x00000002ff067803 */ /* 0x000fe40000000000 */
[----:B------:R-:W-:Y:S02]  /*101d0*/  P2R R7, PR, RZ, 0x4 ;  /* 0x00000004ff077803 */ /* 0x000fe40000000000 */
[----:B------:R-:W-:Y:S01]  /*101e0*/  FSEL R113, R219, -INF , !P6 ;  /* 0xff800000db717808 */ /* 0x000fe20007000000 */
[----:B-1----:R-:W-:Y:S01]  /*101f0*/  FMUL.FTZ R8, R244, UR32 ;  /* 0x00000020f4087c20 */ /* 0x002fe20008410000 */
[----:B------:R-:W-:Y:S02]  /*10200*/  ISETP.GE.AND P2, PT, R2, R230, PT ;  /* 0x000000e60200720c */ /* 0x000fe40003f46270 */
[----:B----4-:R-:W-:-:S02]  /*10210*/  FSEL R9, R19, -INF , !P4 ;  /* 0xff80000013097808 */ /* 0x010fc40006000000 */
[C---:B------:R-:W-:Y:S01]  /*10220*/  ISETP.GE.AND P4, PT, R2.reuse, R232, PT ;  /* 0x000000e80200720c */ /* 0x040fe20003f86270 */
[----:B------:R1:W4:Y:S02]  /*10230*/  MUFU.TANH R19, R8 ;  /* 0x0000000800137308 */ /* 0x0003240000002400 */
[----:B------:R2:W-:Y:S01]  /*10240*/  STL [R1+0x40], R9 ;  /* 0x0000400901007387 */ /* 0x0005e20000100800 */
[C---:B------:R-:W-:Y:S02]  /*10250*/  ISETP.LT.OR P6, PT, R2.reuse, R228, P4 ;  /* 0x000000e40200720c */ /* 0x040fe400027c1670 */
[----:B------:R-:W-:Y:S02]  /*10260*/  ISETP.NE.AND P4, PT, R7, RZ, PT ;  /* 0x000000ff0700720c */ /* 0x000fe40003f85270 */
[----:B------:R-:W-:Y:S02]  /*10270*/  ISETP.LT.OR P2, PT, R2, R226, P2 ;  /* 0x000000e20200720c */ /* 0x000fe40001741670 */
[----:B------:R-:W-:-:S02]  /*10280*/  FSEL R29, R93, -INF , !P4 ;  /* 0xff8000005d1d7808 */ /* 0x000fc40006000000 */
[----:B-1----:R-:W-:Y:S02]  /*10290*/  FSEL R8, R67, -INF , !P5 ;  /* 0xff80000043087808 */ /* 0x002fe40006800000 */
[----:B------:R-:W-:Y:S02]  /*102a0*/  ISETP.LT.OR P5, PT, R2, R227, P3 ;  /* 0x000000e30200720c */ /* 0x000fe40001fa1670 */
[----:B------:R-:W-:Y:S01]  /*102b0*/  ISETP.NE.AND P3, PT, R6, RZ, PT ;  /* 0x000000ff0600720c */ /* 0x000fe20003f65270 */
[----:B------:R-:W-:Y:S01]  /*102c0*/  VIADD R6, R0, 0x39 ;  /* 0x0000003900067836 */ /* 0x000fe20000000000 */
[----:B--2---:R-:W-:Y:S02]  /*102d0*/  FSEL R9, R10, -INF , !P0 ;  /* 0xff8000000a097808 */ /* 0x004fe40004000000 */
[----:B------:R-:W-:-:S03]  /*102e0*/  ISETP.GE.AND P1, PT, R2, R229, PT ;  /* 0x000000e50200720c */ /* 0x000fc60003f26270 */
[----:B------:R1:W-:Y:S01]  /*102f0*/  STL [R1+0x50], R9 ;  /* 0x0000500901007387 */ /* 0x0003e20000100800 */
[----:B------:R-:W-:Y:S02]  /*10300*/  ISETP.GE.AND P4, PT, R6, R232, PT ;  /* 0x000000e80600720c */ /* 0x000fe40003f86270 */
[----:B------:R-:W-:Y:S02]  /*10310*/  P2R R7, PR, RZ, 0x4 ;  /* 0x00000004ff077803 */ /* 0x000fe40000000000 */
[----:B------:R-:W-:Y:S02]  /*10320*/  FSEL R114, R64, -INF , !P6 ;  /* 0xff80000040727808 */ /* 0x000fe40007000000 */
[----:B------:R-:W-:Y:S02]  /*10330*/  ISETP.LT.OR P0, PT, R2, R225, P1 ;  /* 0x000000e10200720c */ /* 0x000fe40000f01670 */
[C---:B------:R-:W-:Y:S01]  /*10340*/  ISETP.LT.OR P6, PT, R6.reuse, R228, P4 ;  /* 0x000000e40600720c */ /* 0x040fe200027c1670 */
[----:B------:R-:W-:Y:S01]  /*10350*/  STL [R1+0x20], R8 ;  /* 0x0000200801007387 */ /* 0x000fe20000100800 */
[----:B------:R-:W-:-:S02]  /*10360*/  ISETP.GE.AND P1, PT, R6, R229, PT ;  /* 0x000000e50600720c */ /* 0x000fc40003f26270 */
[----:B------:R-:W-:Y:S01]  /*10370*/  ISETP.NE.AND P4, PT, R7, RZ, PT ;  /* 0x000000ff0700720c */ /* 0x000fe20003f85270 */
[----:B------:R-:W-:Y:S01]  /*10380*/  VIADD R2, R0, 0x40 ;  /* 0x0000004000027836 */ /* 0x000fe20000000000 */
[----:B------:R-:W-:Y:S01]  /*10390*/  ISETP.GE.AND P2, PT, R6, R230, PT ;  /* 0x000000e60600720c */ /* 0x000fe20003f46270 */
[----:B------:R-:W-:Y:S01]  /*103a0*/  STL [R1+0x30], R29 ;  /* 0x0000301d01007387 */ /* 0x000fe20000100800 */
[----:B-1----:R-:W-:-:S04]  /*103b0*/  FMUL.FTZ R9, R246, UR32 ;  /* 0x00000020f6097c20 */ /* 0x002fc80008410000 */
[----:B------:R1:W-:Y:S01]  /*103c0*/  MUFU.TANH R10, R9 ;  /* 0x00000009000a7308 */ /* 0x0003e20000002400 */
[----:B------:R-:W-:Y:S02]  /*103d0*/  ISETP.LT.OR P1, PT, R6, R225, P1 ;  /* 0x000000e10600720c */ /* 0x000fe40000f21670 */
[----:B------:R-:W-:Y:S02]  /*103e0*/  FSEL R203, R28, -INF , !P5 ;  /* 0xff8000001ccb7808 */ /* 0x000fe40006800000 */
[----:B------:R-:W-:Y:S02]  /*103f0*/  ISETP.LT.OR P2, PT, R6, R226, P2 ;  /* 0x000000e20600720c */ /* 0x000fe40001741670 */
[----:B-1----:R-:W-:Y:S02]  /*10400*/  FSEL R9, R66, -INF , !P3 ;  /* 0xff80000042097808 */ /* 0x002fe40005800000 */
[----:B------:R-:W-:-:S03]  /*10410*/  ISETP.GE.AND P3, PT, R6, R231, PT ;  /* 0x000000e70600720c */ /* 0x000fc60003f66270 */
[----:B------:R1:W-:Y:S01]  /*10420*/  STL [R1+0x4c], R9 ;  /* 0x00004c0901007387 */ /* 0x0003e20000100800 */
[----:B------:R-:W-:Y:S02]  /*10430*/  ISETP.LT.OR P5, PT, R6, R227, P3 ;  /* 0x000000e30600720c */ /* 0x000fe40001fa1670 */
[----:B------:R-:W-:Y:S02]  /*10440*/  ISETP.GE.AND P3, PT, R2, R231, PT ;  /* 0x000000e70200720c */ /* 0x000fe40003f66270 */
[----:B------:R-:W-:Y:S02]  /*10450*/  P2R R6, PR, RZ, 0x2 ;  /* 0x00000002ff067803 */ /* 0x000fe40000000000 */
[----:B------:R-:W-:Y:S02]  /*10460*/  P2R R7, PR, RZ, 0x4 ;  /* 0x00000004ff077803 */ /* 0x000fe40000000000 */
[----:B------:R-:W-:Y:S02]  /*10470*/  FSEL R62, R62, -INF , !P5 ;  /* 0xff8000003e3e7808 */ /* 0x000fe40006800000 */
[----:B------:R-:W-:-:S02]  /*10480*/  FSEL R115, R73, -INF , !P6 ;  /* 0xff80000049737808 */ /* 0x000fc40007000000 */
[C---:B------:R-:W-:Y:S02]  /*10490*/  ISETP.GE.AND P2, PT, R2.reuse, R230, PT ;  /* 0x000000e60200720c */ /* 0x040fe40003f46270 */
[----:B------:R-:W-:Y:S02]  /*104a0*/  ISETP.LT.OR P5, PT, R2, R227, P3 ;  /* 0x000000e30200720c */ /* 0x000fe40001fa1670 */
[----:B------:R-:W-:Y:S02]  /*104b0*/  ISETP.NE.AND P3, PT, R6, RZ, PT ;  /* 0x000000ff0600720c */ /* 0x000fe40003f65270 */
[----:B-1----:R-:W-:Y:S02]  /*104c0*/  FSEL R9, R27, -INF , !P4 ;  /* 0xff8000001b097808 */ /* 0x002fe40006000000 */
[----:B------:R-:W-:-:S03]  /*104d0*/  ISETP.GE.AND P4, PT, R2, R232, PT ;  /* 0x000000e80200720c */ /* 0x000fc60003f86270 */
[----:B------:R1:W-:Y:S01]  /*104e0*/  STL [R1+0x1c], R9 ;  /* 0x00001c0901007387 */ /* 0x0003e20000100800 */
[----:B------:R-:W-:Y:S01]  /*104f0*/  ISETP.LT.OR P6, PT, R2, R228, P4 ;  /* 0x000000e40200720c */ /* 0x000fe200027c1670 */
[----:B------:R-:W-:Y:S01]  /*10500*/  VIADD R6, R0, 0x41 ;  /* 0x0000004100067836 */ /* 0x000fe20000000000 */
[----:B------:R-:W-:Y:S01]  /*10510*/  ISETP.NE.AND P4, PT, R7, RZ, PT ;  /* 0x000000ff0700720c */ /* 0x000fe20003f85270 */
[----:B------:R-:W-:Y:S01]  /*10520*/  FMUL.FTZ R8, R245, UR32 ;  /* 0x00000020f5087c20 */ /* 0x000fe20008410000 */
[C---:B------:R-:W-:Y:S02]  /*10530*/  ISETP.GE.AND P1, PT, R2.reuse, R229, PT ;  /* 0x000000e50200720c */ /* 0x040fe40003f26270 */
[----:B------:R-:W-:Y:S02]  /*10540*/  ISETP.LT.OR P2, PT, R2, R226, P2 ;  /* 0x000000e20200720c */ /* 0x000fe40001741670 */
[----:B------:R-:W-:Y:S01]  /*10550*/  FSEL R63, R65, -INF , !P4 ;  /* 0xff800000413f7808 */ /* 0x000fe20006000000 */
[----:B------:R2:W4:Y:S01]  /*10560*/  MUFU.TANH R31, R8 ;  /* 0x00000008001f7308 */ /* 0x0005220000002400 */
[----:B------:R-:W-:-:S02]  /*10570*/  ISETP.GE.AND P4, PT, R6, R232, PT ;  /* 0x000000e80600720c */ /* 0x000fc40003f86270 */
[----:B------:R-:W-:Y:S02]  /*10580*/  P2R R7, PR, RZ, 0x4 ;  /* 0x00000004ff077803 */ /* 0x000fe40000000000 */
[----:B-1----:R-:W-:-:S05]  /*10590*/  FSEL R9, R17, -INF , !P0 ;  /* 0xff80000011097808 */ /* 0x002fca0004000000 */
[----:B------:R1:W-:Y:S01]  /*105a0*/  STL [R1+0x3c], R9 ;  /* 0x00003c0901007387 */ /* 0x0003e20000100800 */
[----:B------:R-:W-:Y:S01]  /*105b0*/  ISETP.LT.OR P0, PT, R2, R225, P1 ;  /* 0x000000e10200720c */ /* 0x000fe20000f01670 */
[----:B--2---:R-:W-:Y:S01]  /*105c0*/  FMUL.FTZ R8, R247, UR32 ;  /* 0x00000020f7087c20 */ /* 0x004fe20008410000 */
[----:B------:R-:W-:Y:S01]  /*105d0*/  ISETP.GE.AND P1, PT, R6, R229, PT ;  /* 0x000000e50600720c */ /* 0x000fe20003f26270 */
[----:B------:R-:W-:Y:S01]  /*105e0*/  VIADD R2, R0, 0x48 ;  /* 0x0000004800027836 */ /* 0x000fe20000000000 */
[----:B------:R-:W-:Y:S02]  /*105f0*/  FSEL R247, R59, -INF , !P6 ;  /* 0xff8000003bf77808 */ /* 0x000fe40007000000 */
[C---:B------:R-:W-:Y:S02]  /*10600*/  ISETP.GE.AND P2, PT, R6.reuse, R230, PT ;  /* 0x000000e60600720c */ /* 0x040fe40003f46270 */
[----:B------:R-:W-:Y:S02]  /*10610*/  ISETP.LT.OR P6, PT, R6, R228, P4 ;  /* 0x000000e40600720c */ /* 0x000fe400027c1670 */
[----:B------:R-:W-:-:S02]  /*10620*/  ISETP.NE.AND P4, PT, R7, RZ, PT ;  /* 0x000000ff0700720c */ /* 0x000fc40003f85270 */
[----:B------:R-:W-:Y:S02]  /*10630*/  ISETP.LT.OR P1, PT, R6, R225, P1 ;  /* 0x000000e10600720c */ /* 0x000fe40000f21670 */
[----:B------:R-:W-:Y:S01]  /*10640*/  FSEL R103, R18, -INF , !P5 ;  /* 0xff80000012677808 */ /* 0x000fe20006800000 */
[----:B-1----:R-:W-:-:S04]  /*10650*/  FMUL.FTZ R9, R134, UR32 ;  /* 0x0000002086097c20 */ /* 0x002fc80008410000 */
[----:B------:R1:W-:Y:S01]  /*10660*/  MUFU.TANH R17, R9 ;  /* 0x0000000900117308 */ /* 0x0003e20000002400 */
[----:B------:R-:W-:Y:S02]  /*10670*/  ISETP.LT.OR P2, PT, R6, R226, P2 ;  /* 0x000000e20600720c */ /* 0x000fe40001741670 */
[----:B------:R-:W-:Y:S02]  /*10680*/  FSEL R243, R60, -INF , !P6 ;  /* 0xff8000003cf37808 */ /* 0x000fe40007000000 */
[----:B------:R-:W-:Y:S02]  /*10690*/  P2R R7, PR, RZ, 0x4 ;  /* 0x00000004ff077803 */ /* 0x000fe40000000000 */
[----:B------:R-:W-:Y:S02]  /*106a0*/  ISETP.GE.AND P2, PT, R2, R230, PT ;  /* 0x000000e60200720c */ /* 0x000fe40003f46270 */
[----:B-1----:R-:W-:Y:S02]  /*106b0*/  FSEL R9, R61, -INF , !P3 ;  /* 0xff8000003d097808 */ /* 0x002fe40005800000 */
[----:B------:R-:W-:-:S02]  /*106c0*/  ISETP.GE.AND P3, PT, R6, R231, PT ;  /* 0x000000e70600720c */ /* 0x000fc40003f66270 */
[----:B------:R-:W-:Y:S02]  /*106d0*/  FSEL R61, R14, -INF , !P4 ;  /* 0xff8000000e3d7808 */ /* 0x000fe40006000000 */
[----:B------:R-:W-:Y:S02]  /*106e0*/  ISETP.LT.OR P5, PT, R6, R227, P3 ;  /* 0x000000e30600720c */ /* 0x000fe40001fa1670 */
[C---:B------:R-:W-:Y:S02]  /*106f0*/  ISETP.GE.AND P3, PT, R2.reuse, R231, PT ;  /* 0x000000e70200720c */ /* 0x040fe40003f66270 */
[----:B------:R-:W-:Y:S02]  /*10700*/  P2R R6, PR, RZ, 0x2 ;  /* 0x00000002ff067803 */ /* 0x000fe40000000000 */
[----:B------:R-:W-:Y:S02]  /*10710*/  ISETP.GE.AND P4, PT, R2, R232, PT ;  /* 0x000000e80200720c */ /* 0x000fe40003f86270 */
[----:B------:R-:W-:-:S02]  /*10720*/  FSEL R102, R26, -INF , !P5 ;  /* 0xff8000001a667808 */ /* 0x000fc40006800000 */
[C---:B------:R-:W-:Y:S02]  /*10730*/  ISETP.LT.OR P5, PT, R2.reuse, R227, P3 ;  /* 0x000000e30200720c */ /* 0x040fe40001fa1670 */
[----:B------:R-:W-:Y:S02]  /*10740*/  ISETP.LT.OR P6, PT, R2, R228, P4 ;  /* 0x000000e40200720c */ /* 0x000fe400027c1670 */
[----:B------:R-:W-:Y:S01]  /*10750*/  ISETP.NE.AND P3, PT, R6, RZ, PT ;  /* 0x000000ff0600720c */ /* 0x000fe20003f65270 */
[----:B------:R-:W-:Y:S01]  /*10760*/  VIADD R6, R0, 0x49 ;  /* 0x0000004900067836 */ /* 0x000fe20000000000 */
[----:B------:R-:W-:Y:S01]  /*10770*/  ISETP.NE.AND P4, PT, R7, RZ, PT ;  /* 0x000000ff0700720c */ /* 0x000fe20003f85270 */
[----:B------:R1:W2:Y:S01]  /*10780*/  MUFU.TANH R29, R8 ;  /* 0x00000008001d7308 */ /* 0x0002a20000002400 */
[C---:B------:R-:W-:Y:S02]  /*10790*/  ISETP.GE.AND P1, PT, R2.reuse, R229, PT ;  /* 0x000000e50200720c */ /* 0x040fe40003f26270 */
[----:B------:R-:W-:Y:S01]  /*107a0*/  ISETP.LT.OR P2, PT, R2, R226, P2 ;  /* 0x000000e20200720c */ /* 0x000fe20001741670 */
[----:B------:R3:W-:Y:S01]  /*107b0*/  STL [R1+0x28], R9 ;  /* 0x0000280901007387 */ /* 0x0007e20000100800 */
[----:B------:R-:W-:-:S02]  /*107c0*/  FSEL R58, R58, -INF , !P4 ;  /* 0xff8000003a3a7808 */ /* 0x000fc40006000000 */
[----:B------:R-:W-:Y:S02]  /*107d0*/  ISETP.GE.AND P4, PT, R6, R232, PT ;  /* 0x000000e80600720c */ /* 0x000fe40003f86270 */
[----:B------:R-:W-:Y:S02]  /*107e0*/  P2R R7, PR, RZ, 0x4 ;  /* 0x00000004ff077803 */ /* 0x000fe40000000000 */
[----:B------:R-:W-:Y:S01]  /*107f0*/  FSEL R57, R57, -INF , !P3 ;  /* 0xff80000039397808 */ /* 0x000fe20005800000 */
[----:B-1----:R-:W-:Y:S01]  /*10800*/  FMUL.FTZ R8, R132, UR32 ;  /* 0x0000002084087c20 */ /* 0x002fe20008410000 */
[----:B------:R-:W-:-:S03]  /*10810*/  FSEL R235, R25, -INF , !P6 ;  /* 0xff80000019eb7808 */ /* 0x000fc60007000000 */
[----:B------:R1:W2:Y:S01]  /*10820*/  MUFU.TANH R27, R8 ;  /* 0x00000008001b7308 */ /* 0x0002a20000002400 */
[C---:B------:R-:W-:Y:S02]  /*10830*/  ISETP.GE.AND P2, PT, R6.reuse, R230, PT ;  /* 0x000000e60600720c */ /* 0x040fe40003f46270 */
[----:B------:R-:W-:Y:S02]  /*10840*/  ISETP.GE.AND P3, PT, R6, R231, PT ;  /* 0x000000e70600720c */ /* 0x000fe40003f66270 */
[----:B---3--:R-:W-:Y:S02]  /*10850*/  FSEL R9, R12, -INF , !P0 ;  /* 0xff8000000c097808 */ /* 0x008fe40004000000 */
[----:B------:R-:W-:Y:S02]  /*10860*/  ISETP.LT.OR P0, PT, R2, R225, P1 ;  /* 0x000000e10200720c */ /* 0x000fe40000f01670 */
[----:B------:R-:W-:Y:S01]  /*10870*/  ISETP.GE.AND P1, PT, R6, R229, PT ;  /* 0x000000e50600720c */ /* 0x000fe20003f26270 */
[----:B------:R-:W-:Y:S01]  /*10880*/  VIADD R2, R0, 0x50 ;  /* 0x0000005000027836 */ /* 0x000fe20000000000 */
[----:B------:R-:W-:Y:S01]  /*10890*/  ISETP.LT.OR P6, PT, R6, R228, P4 ;  /* 0x000000e40600720c */ /* 0x000fe200027c1670 */
[----:B-1----:R-:W-:Y:S01]  /*108a0*/  FMUL.FTZ R8, R133, UR32 ;  /* 0x0000002085087c20 */ /* 0x002fe20008410000 */
[----:B------:R-:W-:-:S02]  /*108b0*/  ISETP.NE.AND P4, PT, R7, RZ, PT ;  /* 0x000000ff0700720c */ /* 0x000fc40003f85270 */
[----:B------:R-:W-:Y:S01]  /*108c0*/  ISETP.LT.OR P1, PT, R6, R225, P1 ;  /* 0x000000e10600720c */ /* 0x000fe20000f21670 */
[----:B------:R1:W-:Y:S01]  /*108d0*/  MUFU.TANH R28, R8 ;  /* 0x00000008001c7308 */ /* 0x0003e20000002400 */
[----:B------:R-:W-:Y:S02]  /*108e0*/  FSEL R100, R24, -INF , !P5 ;  /* 0xff80000018647808 */ /* 0x000fe40006800000 */
[C---:B------:R-:W-:Y:S02]  /*108f0*/  ISETP.LT.OR P2, PT, R6.reuse, R226, P2 ;  /* 0x000000e20600720c */ /* 0x040fe40001741670 */
[----:B------:R-:W-:Y:S02]  /*10900*/  ISETP.LT.OR P5, PT, R6, R227, P3 ;  /* 0x000000e30600720c */ /* 0x000fe40001fa1670 */
[----:B------:R-:W-:Y:S02]  /*10910*/  FSEL R59, R16, -INF , !P4 ;  /* 0xff800000103b7808 */ /* 0x000fe40006000000 */
[----:B------:R-:W-:-:S02]  /*10920*/  ISETP.GE.AND P3, PT, R2, R231, PT ;  /* 0x000000e70200720c */ /* 0x000fc40003f66270 */
[----:B------:R-:W-:Y:S02]  /*10930*/  P2R R6, PR, RZ, 0x2 ;  /* 0x00000002ff067803 */ /* 0x000fe40000000000 */
[----:B------:R-:W-:Y:S01]  /*10940*/  ISETP.GE.AND P4, PT, R2, R232, PT ;  /* 0x000000e80200720c */ /* 0x000fe20003f86270 */
[----:B-1----:R-:W-:Y:S01]  /*10950*/  FMUL.FTZ R8, R135, UR32 ;  /* 0x0000002087087c20 */ /* 0x002fe20008410000 */
[----:B------:R-:W-:Y:S02]  /*10960*/  P2R R7, PR, RZ, 0x4 ;  /* 0x00000004ff077803 */ /* 0x000fe40000000000 */
[----:B------:R-:W-:Y:S01]  /*10970*/  FSEL R246, R39, -INF , !P5 ;  /* 0xff80000027f67808 */ /* 0x000fe20006800000 */
[----:B------:R1:W-:Y:S01]  /*10980*/  MUFU.TANH R18, R8 ;  /* 0x0000000800127308 */ /* 0x0003e20000002400 */
[----:B------:R-:W-:Y:S02]  /*10990*/  FSEL R126, R56, -INF , !P6 ;  /* 0xff800000387e7808 */ /* 0x000fe40007000000 */
[----:B------:R-:W-:-:S02]  /*109a0*/  ISETP.GE.AND P2, PT, R2, R230, PT ;  /* 0x000000e60200720c */ /* 0x000fc40003f46270 */
[C---:B------:R-:W-:Y:S02]  /*109b0*/  ISETP.LT.OR P5, PT, R2.reuse, R227, P3 ;  /* 0x000000e30200720c */ /* 0x040fe40001fa1670 */
[----:B------:R-:W-:Y:S02]  /*109c0*/  ISETP.LT.OR P6, PT, R2, R228, P4 ;  /* 0x000000e40200720c */ /* 0x000fe400027c1670 */
[----:B------:R-:W-:Y:S01]  /*109d0*/  ISETP.NE.AND P3, PT, R6, RZ, PT ;  /* 0x000000ff0600720c */ /* 0x000fe20003f65270 */
[----:B------:R-:W-:Y:S01]  /*109e0*/  VIADD R6, R0, 0x51 ;  /* 0x0000005100067836 */ /* 0x000fe20000000000 */
[----:B------:R-:W-:Y:S01]  /*109f0*/  ISETP.NE.AND P4, PT, R7, RZ, PT ;  /* 0x000000ff0700720c */ /* 0x000fe20003f85270 */
[----:B-1----:R-:W-:Y:S01]  /*10a00*/  FMUL.FTZ R8, R208, UR32 ;  /* 0x00000020d0087c20 */ /* 0x002fe20008410000 */
[C---:B------:R-:W-:Y:S02]  /*10a10*/  ISETP.GE.AND P1, PT, R2.reuse, R229, PT ;  /* 0x000000e50200720c */ /* 0x040fe40003f26270 */
[----:B------:R-:W-:Y:S01]  /*10a20*/  ISETP.LT.OR P2, PT, R2, R226, P2 ;  /* 0x000000e20200720c */ /* 0x000fe20001741670 */
[----:B------:R1:W3:Y:S01]  /*10a30*/  MUFU.TANH R14, R8 ;  /* 0x00000008000e7308 */ /* 0x0002e20000002400 */
[----:B------:R-:W-:-:S02]  /*10a40*/  FSEL R252, R38, -INF , !P4 ;  /* 0xff80000026fc7808 */ /* 0x000fc40006000000 */
[----:B------:R-:W-:Y:S02]  /*10a50*/  FSEL R60, R15, -INF , !P0 ;  /* 0xff8000000f3c7808 */ /* 0x000fe40004000000 */
[----:B------:R-:W-:Y:S02]  /*10a60*/  ISETP.GE.AND P4, PT, R6, R232, PT ;  /* 0x000000e80600720c */ /* 0x000fe40003f86270 */
[----:B------:R-:W-:Y:S02]  /*10a70*/  ISETP.LT.OR P0, PT, R2, R225, P1 ;  /* 0x000000e10200720c */ /* 0x000fe40000f01670 */
[----:B------:R-:W-:Y:S02]  /*10a80*/  P2R R7, PR, RZ, 0x4 ;  /* 0x00000004ff077803 */ /* 0x000fe40000000000 */
[----:B------:R-:W-:Y:S01]  /*10a90*/  ISETP.GE.AND P1, PT, R6, R229, PT ;  /* 0x000000e50600720c */ /* 0x000fe20003f26270 */
[----:B-1----:R-:W-:Y:S01]  /*10aa0*/  FMUL.FTZ R8, R209, UR32 ;  /* 0x00000020d1087c20 */ /* 0x002fe20008410000 */
[----:B------:R-:W-:-:S03]  /*10ab0*/  FSEL R37, R37, -INF , !P3 ;  /* 0xff80000025257808 */ /* 0x000fc60005800000 */
[----:B------:R1:W3:Y:S01]  /*10ac0*/  MUFU.TANH R26, R8 ;  /* 0x00000008001a7308 */ /* 0x0002e20000002400 */
[----:B------:R-:W-:Y:S01]  /*10ad0*/  FSEL R125, R35, -INF , !P6 ;  /* 0xff800000237d7808 */ /* 0x000fe20007000000 */
[----:B------:R-:W-:Y:S01]  /*10ae0*/  VIADD R2, R0, 0x58 ;  /* 0x0000005800027836 */ /* 0x000fe20000000000 */
[C---:B------:R-:W-:Y:S02]  /*10af0*/  ISETP.GE.AND P2, PT, R6.reuse, R230, PT ;  /* 0x000000e60600720c */ /* 0x040fe40003f46270 */
[C---:B------:R-:W-:Y:S02]  /*10b00*/  ISETP.GE.AND P3, PT, R6.reuse, R231, PT ;  /* 0x000000e70600720c */ /* 0x040fe40003f66270 */
[C---:B------:R-:W-:Y:S02]  /*10b10*/  ISETP.LT.OR P6, PT, R6.reuse, R228, P4 ;  /* 0x000000e40600720c */ /* 0x040fe400027c1670 */
[----:B------:R-:W-:Y:S02]  /*10b20*/  ISETP.NE.AND P4, PT, R7, RZ, PT ;  /* 0x000000ff0700720c */ /* 0x000fe40003f85270 */
[----:B------:R-:W-:Y:S01]  /*10b30*/  ISETP.LT.OR P1, PT, R6, R225, P1 ;  /* 0x000000e10600720c */ /* 0x000fe20000f21670 */
[----:B-1----:R-:W-:Y:S01]  /*10b40*/  FMUL.FTZ R8, R211, UR32 ;  /* 0x00000020d3087c20 */ /* 0x002fe20008410000 */
[----:B------:R-:W-:-:S02]  /*10b50*/  FSEL R242, R22, -INF , !P5 ;  /* 0xff80000016f27808 */ /* 0x000fc40006800000 */
[C---:B------:R-:W-:Y:S01]  /*10b60*/  ISETP.LT.OR P2, PT, R6.reuse, R226, P2 ;  /* 0x000000e20600720c */ /* 0x040fe20001741670 */
[----:B------:R1:W-:Y:S01]  /*10b70*/  MUFU.TANH R25, R8 ;  /* 0x0000000800197308 */ /* 0x0003e20000002400 */
[----:B------:R-:W-:Y:S02]  /*10b80*/  ISETP.LT.OR P5, PT, R6, R227, P3 ;  /* 0x000000e30600720c */ /* 0x000fe40001fa1670 */
[----:B------:R-:W-:Y:S02]  /*10b90*/  FSEL R245, R13, -INF , !P4 ;  /* 0xff8000000df57808 */ /* 0x000fe40006000000 */
[C---:B------:R-:W-:Y:S02]  /*10ba0*/  ISETP.GE.AND P3, PT, R2.reuse, R231, PT ;  /* 0x000000e70200720c */ /* 0x040fe40003f66270 */
[----:B------:R-:W-:Y:S02]  /*10bb0*/  P2R R6, PR, RZ, 0x2 ;  /* 0x00000002ff067803 */ /* 0x000fe40000000000 */
[----:B------:R-:W-:-:S02]  /*10bc0*/  ISETP.GE.AND P4, PT, R2, R232, PT ;  /* 0x000000e80200720c */ /* 0x000fc40003f86270 */
[----:B------:R-:W-:Y:S01]  /*10bd0*/  P2R R7, PR, RZ, 0x4 ;  /* 0x00000004ff077803 */ /* 0x000fe20000000000 */
[----:B-1----:R-:W-:Y:S01]  /*10be0*/  FMUL.FTZ R8, R204, UR32 ;  /* 0x00000020cc087c20 */ /* 0x002fe20008410000 */
[----:B------:R-:W-:-:S03]  /*10bf0*/  FSEL R223, R23, -INF , !P5 ;  /* 0xff80000017df7808 */ /* 0x000fc60006800000 */
[----:B------:R1:W-:Y:S01]  /*10c00*/  MUFU.TANH R16, R8 ;  /* 0x0000000800107308 */ /* 0x0003e20000002400 */
[----:B------:R-:W-:Y:S02]  /*10c10*/  FSEL R123, R36, -INF , !P6 ;  /* 0xff800000247b7808 */ /* 0x000fe40007000000 */
[C---:B------:R-:W-:Y:S02]  /*10c20*/  ISETP.GE.AND P2, PT, R2.reuse, R230, PT ;  /* 0x000000e60200720c */ /* 0x040fe40003f46270 */
[C---:B------:R-:W-:Y:S02]  /*10c30*/  ISETP.LT.OR P5, PT, R2.reuse, R227, P3 ;  /* 0x000000e30200720c */ /* 0x040fe40001fa1670 */
[----:B------:R-:W-:Y:S02]  /*10c40*/  ISETP.LT.OR P6, PT, R2, R228, P4 ;  /* 0x000000e40200720c */ /* 0x000fe400027c1670 */
[----:B------:R-:W-:Y:S01]  /*10c50*/  ISETP.NE.AND P3, PT, R6, RZ, PT ;  /* 0x000000ff0600720c */ /* 0x000fe20003f65270 */
[----:B------:R-:W-:Y:S01]  /*10c60*/  VIADD R6, R0, 0x59 ;  /* 0x0000005900067836 */ /* 0x000fe20000000000 */
[----:B------:R-:W-:Y:S01]  /*10c70*/  ISETP.NE.AND P4, PT, R7, RZ, PT ;  /* 0x000000ff0700720c */ /* 0x000fe20003f85270 */
[----:B-1----:R-:W-:Y:S01]  /*10c80*/  FMUL.FTZ R8, R205, UR32 ;  /* 0x00000020cd087c20 */ /* 0x002fe20008410000 */
[----:B------:R-:W-:-:S02]  /*10c90*/  ISETP.GE.AND P1, PT, R2, R229, PT ;  /* 0x000000e50200720c */ /* 0x000fc40003f26270 */
[----:B------:R-:W-:Y:S01]  /*10ca0*/  ISETP.LT.OR P2, PT, R2, R226, P2 ;  /* 0x000000e20200720c */ /* 0x000fe20001741670 */
[----:B------:R1:W-:Y:S01]  /*10cb0*/  MUFU.TANH R24, R8 ;  /* 0x0000000800187308 */ /* 0x0003e20000002400 */
[----:B------:R-:W-:Y:S02]  /*10cc0*/  FSEL R241, R34, -INF , !P4 ;  /* 0xff80000022f17808 */ /* 0x000fe40006000000 */
[----:B------:R-:W-:Y:S02]  /*10cd0*/  FSEL R202, R11, -INF , !P0 ;  /* 0xff8000000bca7808 */ /* 0x000fe40004000000 */
[----:B------:R-:W-:Y:S02]  /*10ce0*/  ISETP.GE.AND P4, PT, R6, R232, PT ;  /* 0x000000e80600720c */ /* 0x000fe40003f86270 */
[----:B------:R-:W-:Y:S02]  /*10cf0*/  ISETP.LT.OR P0, PT, R2, R225, P1 ;  /* 0x000000e10200720c */ /* 0x000fe40000f01670 */
[----:B------:R-:W-:-:S02]  /*10d00*/  P2R R7, PR, RZ, 0x4 ;  /* 0x00000004ff077803 */ /* 0x000fc40000000000 */
[----:B------:R-:W-:Y:S01]  /*10d10*/  ISETP.GE.AND P1, PT, R6, R229, PT ;  /* 0x000000e50600720c */ /* 0x000fe20003f26270 */
[----:B-1----:R-:W-:Y:S01]  /*10d20*/  FMUL.FTZ R8, R207, UR32 ;  /* 0x00000020cf087c20 */ /* 0x002fe20008410000 */
[----:B------:R-:W-:-:S03]  /*10d30*/  FSEL R75, R21, -INF , !P6 ;  /* 0xff800000154b7808 */ /* 0x000fc60007000000 */
[----:B------:R1:W-:Y:S01]  /*10d40*/  MUFU.TANH R22, R8 ;  /* 0x0000000800167308 */ /* 0x0003e20000002400 */
[----:B------:R-:W-:Y:S01]  /*10d50*/  ISETP.GE.AND P2, PT, R6, R230, PT ;  /* 0x000000e60600720c */ /* 0x000fe20003f46270 */
[----:B------:R-:W-:Y:S01]  /*10d60*/  VIADD R2, R0, 0x60 ;  /* 0x0000006000027836 */ /* 0x000fe20000000000 */
[C---:B------:R-:W-:Y:S02]  /*10d70*/  ISETP.LT.OR P6, PT, R6.reuse, R228, P4 ;  /* 0x000000e40600720c */ /* 0x040fe400027c1670 */
[----:B------:R-:W-:Y:S02]  /*10d80*/  ISETP.NE.AND P4, PT, R7, RZ, PT ;  /* 0x000000ff0700720c */ /* 0x000fe40003f85270 */
[----:B------:R-:W-:Y:S02]  /*10d90*/  ISETP.LT.OR P1, PT, R6, R225, P1 ;  /* 0x000000e10600720c */ /* 0x000fe40000f21670 */
[----:B------:R-:W-:Y:S02]  /*10da0*/  FSEL R130, R20, -INF , !P5 ;  /* 0xff80000014827808 */ /* 0x000fe40006800000 */
[----:B------:R-:W-:Y:S01]  /*10db0*/  ISETP.LT.OR P2, PT, R6, R226, P2 ;  /* 0x000000e20600720c */ /* 0x000fe20001741670 */
[----:B-1----:R-:W-:Y:S01]  /*10dc0*/  FMUL.FTZ R8, R248, UR32 ;  /* 0x00000020f8087c20 */ /* 0x002fe20008410000 */
[----:B------:R-:W-:-:S02]  /*10dd0*/  FSEL R248, R33, -INF , !P3 ;  /* 0xff80000021f87808 */ /* 0x000fc40005800000 */
[C---:B------:R-:W-:Y:S02]  /*10de0*/  ISETP.GE.AND P3, PT, R6.reuse, R231, PT ;  /* 0x000000e70600720c */ /* 0x040fe40003f66270 */
[----:B----4-:R-:W-:Y:S02]  /*10df0*/  FSEL R222, R19, -INF , !P4 ;  /* 0xff80000013de7808 */ /* 0x010fe40006000000 */
[----:B------:R-:W-:Y:S02]  /*10e00*/  ISETP.LT.OR P5, PT, R6, R227, P3 ;  /* 0x000000e30600720c */ /* 0x000fe40001fa1670 */
[C---:B------:R-:W-:Y:S02]  /*10e10*/  ISETP.GE.AND P3, PT, R2.reuse, R231, PT ;  /* 0x000000e70200720c */ /* 0x040fe40003f66270 */
[----:B------:R-:W-:Y:S02]  /*10e20*/  P2R R6, PR, RZ, 0x2 ;  /* 0x00000002ff067803 */ /* 0x000fe40000000000 */
[----:B------:R-:W-:-:S02]  /*10e30*/  ISETP.GE.AND P4, PT, R2, R232, PT ;  /* 0x000000e80200720c */ /* 0x000fc40003f86270 */
[----:B------:R-:W-:Y:S02]  /*10e40*/  P2R R7, PR, RZ, 0x4 ;  /* 0x00000004ff077803 */ /* 0x000fe40000000000 */
[----:B------:R-:W-:Y:S02]  /*10e50*/  FSEL R124, R30, -INF , !P5 ;  /* 0xff8000001e7c7808 */ /* 0x000fe40006800000 */
[----:B------:R-:W-:Y:S02]  /*10e60*/  FSEL R74, R32, -INF , !P6 ;  /* 0xff800000204a7808 */ /* 0x000fe40007000000 */
[C---:B------:R-:W-:Y:S02]  /*10e70*/  ISETP.GE.AND P2, PT, R2.reuse, R230, PT ;  /* 0x000000e60200720c */ /* 0x040fe40003f46270 */
[C---:B------:R-:W-:Y:S01]  /*10e80*/  ISETP.LT.OR P5, PT, R2.reuse, R227, P3 ;  /* 0x000000e30200720c */ /* 0x040fe20001fa1670 */
[----:B------:R1:W-:Y:S01]  /*10e90*/  MUFU.TANH R13, R8 ;  /* 0x00000008000d7308 */ /* 0x0003e20000002400 */
[----:B------:R-:W-:-:S02]  /*10ea0*/  ISETP.LT.OR P6, PT, R2, R228, P4 ;  /* 0x000000e40200720c */ /* 0x000fc400027c1670 */
[----:B------:R-:W-:Y:S01]  /*10eb0*/  ISETP.NE.AND P3, PT, R6, RZ, PT ;  /* 0x000000ff0600720c */ /* 0x000fe20003f65270 */
[----:B------:R-:W-:Y:S01]  /*10ec0*/  VIADD R6, R0, 0x61 ;  /* 0x0000006100067836 */ /* 0x000fe20000000000 */
[----:B------:R-:W-:Y:S01]  /*10ed0*/  ISETP.NE.AND P4, PT, R7, RZ, PT ;  /* 0x000000ff0700720c */ /* 0x000fe20003f85270 */
[----:B------:R4:W-:Y:S01]  /*10ee0*/  STL [R1+0x18], R9 ;  /* 0x0000180901007387 */ /* 0x0009e20000100800 */
[C---:B------:R-:W-:Y:S02]  /*10ef0*/  ISETP.GE.AND P1, PT, R2.reuse, R229, PT ;  /* 0x000000e50200720c */ /* 0x040fe40003f26270 */
[----:B------:R-:W-:Y:S02]  /*10f00*/  ISETP.LT.OR P2, PT, R2, R226, P2 ;  /* 0x000000e20200720c */ /* 0x000fe40001741670 */
[----:B------:R-:W-:Y:S02]  /*10f10*/  FSEL R131, R31, -INF , !P4 ;  /* 0xff8000001f837808 */ /* 0x000fe40006000000 */
[----:B------:R-:W-:Y:S01]  /*10f20*/  FSEL R244, R10, -INF , !P0 ;  /* 0xff8000000af47808 */ /* 0x000fe20004000000 */
[----:B-1----:R-:W-:Y:S01]  /*10f30*/  FMUL.FTZ R8, R249, UR32 ;  /* 0x00000020f9087c20 */ /* 0x002fe20008410000 */
[----:B------:R-:W-:-:S02]  /*10f40*/  ISETP.GE.AND P4, PT, R6, R232, PT ;  /* 0x000000e80600720c */ /* 0x000fc40003f86270 */
[----:B------:R-:W-:Y:S01]  /*10f50*/  ISETP.LT.OR P0, PT, R2, R225, P1 ;  /* 0x000000e10200720c */ /* 0x000fe20000f01670 */
[----:B------:R1:W-:Y:S01]  /*10f60*/  MUFU.TANH R23, R8 ;  /* 0x0000000800177308 */ /* 0x0003e20000002400 */
[----:B------:R-:W-:Y:S02]  /*10f70*/  P2R R7, PR, RZ, 0x4 ;  /* 0x00000004ff077803 */ /* 0x000fe40000000000 */
[----:B------:R-:W-:Y:S01]  /*10f80*/  ISETP.GE.AND P1, PT, R6, R229, PT ;  /* 0x000000e50600720c */ /* 0x000fe20003f26270 */
[----:B------:R-:W-:Y:S01]  /*10f90*/  VIADD R2, R0, 0x68 ;  /* 0x0000006800027836 */ /* 0x000fe20000000000 */
[----:B--2---:R-:W-:Y:S01]  /*10fa0*/  FSEL R240, R29, -INF , !P3 ;  /* 0xff8000001df07808 */ /* 0x004fe20005800000 */
[----:B----4-:R-:W-:Y:S01]  /*10fb0*/  FMUL.FTZ R9, R210, UR32 ;  /* 0x00000020d2097c20 */ /* 0x010fe20008410000 */
[----:B------:R-:W-:Y:S02]  /*10fc0*/  FSEL R73, R27, -INF , !P6 ;  /* 0xff8000001b497808 */ /* 0x000fe40007000000 */
[C---:B------:R-:W-:Y:S01]  /*10fd0*/  ISETP.GE.AND P2, PT, R6.reuse, R230, PT ;  /* 0x000000e60600720c */ /* 0x040fe20003f46270 */
[----:B------:R2:W4:Y:S01]  /*10fe0*/  MUFU.TANH R12, R9 ;  /* 0x00000009000c7308 */ /* 0x0005220000002400 */
[----:B-1----:R-:W-:Y:S01]  /*10ff0*/  FMUL.FTZ R8, R251, UR32 ;  /* 0x00000020fb087c20 */ /* 0x002fe20008410000 */
[----:B------:R-:W-:-:S02]  /*11000*/  ISETP.GE.AND P3, PT, R6, R231, PT ;  /* 0x000000e70600720c */ /* 0x000fc40003f66270 */
[----:B------:R-:W-:-:S04]  /*11010*/  ISETP.LT.OR P6, PT, R6, R228, P4 ;  /* 0x000000e40600720c */ /* 0x000fc800027c1670 */
[----:B------:R1:W-:Y:S01]  /*11020*/  MUFU.TANH R21, R8 ;  /* 0x0000000800157308 */ /* 0x0003e20000002400 */
[----:B------:R-:W-:Y:S02]  /*11030*/  ISETP.NE.AND P4, PT, R7, RZ, PT ;  /* 0x000000ff0700720c */ /* 0x000fe40003f85270 */
[C---:B------:R-:W-:Y:S02]  /*11040*/  ISETP.LT.OR P1, PT, R6.reuse, R225, P1 ;  /* 0x000000e10600720c */ /* 0x040fe40000f21670 */
[----:B------:R-:W-:Y:S02]  /*11050*/  FSEL R127, R17, -INF , !P5 ;  /* 0xff800000117f7808 */ /* 0x000fe40006800000 */
[----:B------:R-:W-:Y:S01]  /*11060*/  ISETP.LT.OR P2, PT, R6, R226, P2 ;  /* 0x000000e20600720c */ /* 0x000fe20001741670 */
[----:B--2---:R-:W-:Y:S01]  /*11070*/  FMUL.FTZ R9, R206, UR32 ;  /* 0x00000020ce097c20 */ /* 0x004fe20008410000 */
[----:B------:R-:W-:Y:S02]  /*11080*/  ISETP.LT.OR P5, PT, R6, R227, P3 ;  /* 0x000000e30600720c */ /* 0x000fe40001fa1670 */
[----:B---3--:R-:W-:Y:S01]  /*11090*/  FSEL R135, R14, -INF , !P4 ;  /* 0xff8000000e877808 */ /* 0x008fe20006000000 */
[----:B------:R-:W2:Y:S01]  /*110a0*/  MUFU.TANH R15, R9 ;  /* 0x00000009000f7308 */ /* 0x000ea20000002400 */
[----:B------:R-:W-:Y:S01]  /*110b0*/  ISETP.GE.AND P3, PT, R2, R231, PT ;  /* 0x000000e70200720c */ /* 0x000fe20003f66270 */
[----:B-1----:R-:W-:Y:S01]  /*110c0*/  FMUL.FTZ R8, R96, UR32 ;  /* 0x0000002060087c20 */ /* 0x002fe20008410000 */
[----:B------:R-:W-:-:S02]  /*110d0*/  P2R R6, PR, RZ, 0x2 ;  /* 0x00000002ff067803 */ /* 0x000fc40000000000 */
[----:B------:R-:W-:-:S03]  /*110e0*/  ISETP.GE.AND P4, PT, R2, R232, PT ;  /* 0x000000e80200720c */ /* 0x000fc60003f86270 */
[----:B------:R1:W-:Y:S01]  /*110f0*/  MUFU.TANH R19, R8 ;  /* 0x0000000800137308 */ /* 0x0003e20000002400 */
[----:B------:R-:W-:Y:S02]  /*11100*/  P2R R7, PR, RZ, 0x4 ;  /* 0x00000004ff077803 */ /* 0x000fe40000000000 */
[----:B------:R-:W-:Y:S02]  /*11110*/  FSEL R129, R18, -INF , !P5 ;  /* 0xff80000012817808 */ /* 0x000fe40006800000 */
[----:B------:R-:W-:Y:S02]  /*11120*/  FSEL R72, R28, -INF , !P6 ;  /* 0xff8000001c487808 */ /* 0x000fe40007000000 */
[C---:B------:R-:W-:Y:S02]  /*11130*/  ISETP.GE.AND P2, PT, R2.reuse, R230, PT ;  /* 0x000000e60200720c */ /* 0x040fe40003f46270 */
[C---:B------:R-:W-:Y:S02]  /*11140*/  ISETP.LT.OR P5, PT, R2.reuse, R227, P3 ;  /* 0x000000e30200720c */ /* 0x040fe40001fa1670 */
[----:B------:R-:W-:-:S02]  /*11150*/  ISETP.LT.OR P6, PT, R2, R228, P4 ;  /* 0x000000e40200720c */ /* 0x000fc400027c1670 */
[----:B------:R-:W-:Y:S01]  /*11160*/  ISETP.NE.AND P3, PT, R6, RZ, PT ;  /* 0x000000ff0600720c */ /* 0x000fe20003f65270 */
[----:B-1----:R-:W-:Y:S01]  /*11170*/  FMUL.FTZ R8, R97, UR32 ;  /* 0x0000002061087c20 */ /* 0x002fe20008410000 */
[----:B------:R-:W-:Y:S01]  /*11180*/  ISETP.NE.AND P4, PT, R7, RZ, PT ;  /* 0x000000ff0700720c */ /* 0x000fe20003f85270 */
[----:B------:R-:W-:Y:S02]  /*11190*/  VIADD R6, R0, 0x69 ;  /* 0x0000006900067836 */ /* 0x000fe40000000000 */
[----:B------:R1:W-:Y:S01]  /*111a0*/  MUFU.TANH R20, R8 ;  /* 0x0000000800147308 */ /* 0x0003e20000002400 */
[C---:B------:R-:W-:Y:S02]  /*111b0*/  ISETP.GE.AND P1, PT, R2.reuse, R229, PT ;  /* 0x000000e50200720c */ /* 0x040fe40003f26270 */
[----:B------:R-:W-:Y:S02]  /*111c0*/  ISETP.LT.OR P2, PT, R2, R226, P2 ;  /* 0x000000e20200720c */ /* 0x000fe40001741670 */
[----:B------:R-:W-:-:S02]  /*111d0*/  FSEL R134, R26, -INF , !P4 ;  /* 0xff8000001a867808 */ /* 0x000fc40006000000 */
[----:B----4-:R-:W-:Y:S02]  /*111e0*/  FSEL R234, R12, -INF , !P0 ;  /* 0xff8000000cea7808 */ /* 0x010fe40004000000 */
[----:B------:R-:W-:Y:S01]  /*111f0*/  ISETP.GE.AND P4, PT, R6, R232, PT ;  /* 0x000000e80600720c */ /* 0x000fe20003f86270 */
[----:B------:R-:W-:Y:S01]  /*11200*/  FMUL.FTZ R9, R250, UR32 ;  /* 0x00000020fa097c20 */ /* 0x000fe20008410000 */
[----:B------:R-:W-:Y:S01]  /*11210*/  ISETP.LT.OR P0, PT, R2, R225, P1 ;  /* 0x000000e10200720c */ /* 0x000fe20000f01670 */
[----:B-1----:R-:W-:Y:S01]  /*11220*/  FMUL.FTZ R8, R99, UR32 ;  /* 0x0000002063087c20 */ /* 0x002fe20008410000 */
        /* <DEDUP_REMOVED lines=9> */
[----:B------:R3:W4:Y:S01]  /*112c0*/  MUFU.TANH R11, R9 ;  /* 0x00000009000b7308 */ /* 0x0007220000002400 */
[----:B------:R-:W-:Y:S01]  /*112d0*/  ISETP.NE.AND P4, PT, R7, RZ, PT ;  /* 0x000000ff0700720c */ /* 0x000fe20003f85270 */
[----:B-1----:R-:W-:Y:S01]  /*112e0*/  FMUL.FTZ R8, R136, UR32 ;  /* 0x0000002088087c20 */ /* 0x002fe20008410000 */
[----:B------:R-:W-:Y:S01]  /*112f0*/  ISETP.LT.OR P1, PT, R6, R225, P1 ;  /* 0x000000e10600720c */ /* 0x000fe20000f21670 */
[----:B------:R1:W5:Y:S04]  /*11300*/  LDL.LU R136, [R1+0xf4] ;  /* 0x0000f40001887983 */ /* 0x0003680000300800 */
[----:B------:R4:W-:Y:S01]  /*11310*/  MUFU.TANH R14, R8 ;  /* 0x00000008000e7308 */ /* 0x0009e20000002400 */
[----:B--2---:R-:W-:-:S02]  /*11320*/  FSEL R128, R15, -INF , !P5 ;  /* 0xff8000000f807808 */ /* 0x004fc40006800000 */
[C---:B------:R-:W-:Y:S02]  /*11330*/  ISETP.LT.OR P2, PT, R6.reuse, R226, P2 ;  /* 0x000000e20600720c */ /* 0x040fe40001741670 */
[----:B------:R-:W-:Y:S01]  /*11340*/  ISETP.LT.OR P5, PT, R6, R227, P3 ;  /* 0x000000e30600720c */ /* 0x000fe20001fa1670 */
[----:B---3--:R-:W-:Y:S01]  /*11350*/  FMUL.FTZ R9, R98, UR32 ;  /* 0x0000002062097c20 */ /* 0x008fe20008410000 */
[----:B------:R-:W-:Y:S02]  /*11360*/  FSEL R133, R13, -INF , !P4 ;  /* 0xff8000000d857808 */ /* 0x000fe40006000000 */
[C---:B------:R-:W-:Y:S01]  /*11370*/  ISETP.GE.AND P3, PT, R2.reuse, R231, PT ;  /* 0x000000e70200720c */ /* 0x040fe20003f66270 */
[----:B------:R-:W2:Y:S01]  /*11380*/  MUFU.TANH R10, R9 ;  /* 0x00000009000a7308 */ /* 0x000ea20000002400 */
[----:B------:R-:W-:Y:S01]  /*11390*/  P2R R6, PR, RZ, 0x2 ;  /* 0x00000002ff067803 */ /* 0x000fe20000000000 */
[----:B----4-:R-:W-:Y:S01]  /*113a0*/  FMUL.FTZ R8, R71, UR32 ;  /* 0x0000002047087c20 */ /* 0x010fe20008410000 */
[----:B------:R-:W-:Y:S01]  /*113b0*/  ISETP.GE.AND P4, PT, R2, R232, PT ;  /* 0x000000e80200720c */ /* 0x000fe20003f86270 */
[----:B------:R1:W5:Y:S01]  /*113c0*/  LDL.LU R71, [R1+0xf0] ;  /* 0x0000f00001477983 */ /* 0x0003620000300800 */
[----:B------:R-:W-:-:S03]  /*113d0*/  P2R R7, PR, RZ, 0x4 ;  /* 0x00000004ff077803 */ /* 0x000fc60000000000 */
[----:B------:R3:W-:Y:S01]  /*113e0*/  MUFU.TANH R18, R8 ;  /* 0x0000000800127308 */ /* 0x0007e20000002400 */
[----:B------:R-:W-:Y:S02]  /*113f0*/  FSEL R121, R22, -INF , !P5 ;  /* 0xff80000016797808 */ /* 0x000fe40006800000 */
[----:B------:R-:W-:Y:S02]  /*11400*/  FSEL R94, R24, -INF , !P6 ;  /* 0xff800000185e7808 */ /* 0x000fe40007000000 */
[C---:B------:R-:W-:Y:S02]  /*11410*/  ISETP.GE.AND P2, PT, R2.reuse, R230, PT ;  /* 0x000000e60200720c */ /* 0x040fe40003f46270 */
[C---:B------:R-:W-:Y:S02]  /*11420*/  ISETP.LT.OR P5, PT, R2.reuse, R227, P3 ;  /* 0x000000e30200720c */ /* 0x040fe40001fa1670 */
[----:B------:R-:W-:Y:S02]  /*11430*/  ISETP.LT.OR P6, PT, R2, R228, P4 ;  /* 0x000000e40200720c */ /* 0x000fe400027c1670 */
[----:B------:R-:W-:Y:S01]  /*11440*/  ISETP.NE.AND P3, PT, R6, RZ, PT ;  /* 0x000000ff0600720c */ /* 0x000fe20003f65270 */
[----:B------:R-:W-:Y:S01]  /*11450*/  VIADD R6, R0, 0x71 ;  /* 0x0000007100067836 */ /* 0x000fe20000000000 */
[----:B------:R-:W-:Y:S01]  /*11460*/  ISETP.NE.AND P4, PT, R7, RZ, PT ;  /* 0x000000ff0700720c */ /* 0x000fe20003f85270 */
[----:B---3--:R-:W-:Y:S01]  /*11470*/  FMUL.FTZ R8, R69, UR32 ;  /* 0x0000002045087c20 */ /* 0x008fe20008410000 */
[----:B------:R-:W-:-:S03]  /*11480*/  ISETP.LT.OR P2, PT, R2, R226, P2 ;  /* 0x000000e20200720c */ /* 0x000fc60001741670 */
[----:B------:R3:W-:Y:S01]  /*11490*/  MUFU.TANH R16, R8 ;  /* 0x0000000800107308 */ /* 0x0007e20000002400 */
[----:B------:R-:W-:Y:S02]  /*114a0*/  FSEL R132, R23, -INF , !P4 ;  /* 0xff80000017847808 */ /* 0x000fe40006000000 */
[----:B------:R-:W-:Y:S02]  /*114b0*/  ISETP.GE.AND P1, PT, R2, R229, PT ;  /* 0x000000e50200720c */ /* 0x000fe40003f26270 */
[----:B------:R-:W-:Y:S02]  /*114c0*/  ISETP.GE.AND P4, PT, R6, R232, PT ;  /* 0x000000e80600720c */ /* 0x000fe40003f86270 */
[----:B------:R-:W-:Y:S01]  /*114d0*/  P2R R7, PR, RZ, 0x4 ;  /* 0x00000004ff077803 */ /* 0x000fe20000000000 */
[----:B------:R-:W-:Y:S01]  /*114e0*/  FMUL.FTZ R9, R70, UR32 ;  /* 0x0000002046097c20 */ /* 0x000fe20008410000 */
[----:B------:R-:W-:Y:S01]  /*114f0*/  FSEL R211, R11, -INF , !P0 ;  /* 0xff8000000bd37808 */ /* 0x000fe20004000000 */
[----:B------:R1:W5:Y:S01]  /*11500*/  LDL.LU R70, [R1+0xec] ;  /* 0x0000ec0001467983 */ /* 0x0003620000300800 */
[----:B---3--:R-:W-:Y:S01]  /*11510*/  FMUL.FTZ R8, R236, UR32 ;  /* 0x00000020ec087c20 */ /* 0x008fe20008410000 */
[----:B------:R-:W-:-:S02]  /*11520*/  FSEL R66, R19, -INF , !P6 ;  /* 0xff80000013427808 */ /* 0x000fc40007000000 */
[----:B------:R-:W-:Y:S01]  /*11530*/  FSEL R210, R21, -INF , !P3 ;  /* 0xff80000015d27808 */ /* 0x000fe20005800000 */
[----:B------:R3:W-:Y:S01]  /*11540*/  MUFU.TANH R15, R8 ;  /* 0x00000008000f7308 */ /* 0x0007e20000002400 */
[----:B------:R-:W-:Y:S01]  /*11550*/  ISETP.LT.OR P0, PT, R2, R225, P1 ;  /* 0x000000e10200720c */ /* 0x000fe20000f01670 */
[----:B------:R-:W-:Y:S01]  /*11560*/  VIADD R2, R0, 0x78 ;  /* 0x0000007800027836 */ /* 0x000fe20000000000 */
[C---:B------:R-:W-:Y:S01]  /*11570*/  ISETP.GE.AND P2, PT, R6.reuse, R230, PT ;  /* 0x000000e60600720c */ /* 0x040fe20003f46270 */
[----:B------:R1:W5:Y:S01]  /*11580*/  LDL.LU R69, [R1+0xe8] ;  /* 0x0000e80001457983 */ /* 0x0003620000300800 */
[C---:B------:R-:W-:Y:S02]  /*11590*/  ISETP.LT.OR P6, PT, R6.reuse, R228, P4 ;  /* 0x000000e40600720c */ /* 0x040fe400027c1670 */
[C---:B------:R-:W-:Y:S02]  /*115a0*/  ISETP.GE.AND P3, PT, R6.reuse, R231, PT ;  /* 0x000000e70600720c */ /* 0x040fe40003f66270 */
[----:B------:R-:W-:-:S02]  /*115b0*/  ISETP.GE.AND P1, PT, R6, R229, PT ;  /* 0x000000e50600720c */ /* 0x000fc40003f26270 */
[----:B------:R-:W-:Y:S01]  /*115c0*/  ISETP.NE.AND P4, PT, R7, RZ, PT ;  /* 0x000000ff0700720c */ /* 0x000fe20003f85270 */
[----:B---3--:R-:W-:Y:S01]  /*115d0*/  FMUL.FTZ R8, R237, UR32 ;  /* 0x00000020ed087c20 */ /* 0x008fe20008410000 */
[----:B------:R3:W4:Y:S01]  /*115e0*/  MUFU.TANH R12, R9 ;  /* 0x00000009000c7308 */ /* 0x0007220000002400 */
[----:B--2---:R-:W-:Y:S02]  /*115f0*/  FSEL R119, R10, -INF , !P5 ;  /* 0xff8000000a777808 */ /* 0x004fe40006800000 */
[----:B------:R-:W-:-:S05]  /*11600*/  ISETP.LT.OR P2, PT, R6, R226, P2 ;  /* 0x000000e20600720c */ /* 0x000fca0001741670 */
[----:B------:R2:W-:Y:S01]  /*11610*/  MUFU.TANH R13, R8 ;  /* 0x00000008000d7308 */ /* 0x0005e20000002400 */
[C---:B------:R-:W-:Y:S02]  /*11620*/  ISETP.LT.OR P5, PT, R6.reuse, R227, P3 ;  /* 0x000000e30600720c */ /* 0x040fe40001fa1670 */
[----:B------:R-:W-:Y:S02]  /*11630*/  ISETP.LT.OR P1, PT, R6, R225, P1 ;  /* 0x000000e10600720c */ /* 0x000fe40000f21670 */
[----:B------:R-:W-:Y:S02]  /*11640*/  FSEL R122, R14, -INF , !P4 ;  /* 0xff8000000e7a7808 */ /* 0x000fe40006000000 */
[----:B------:R-:W-:Y:S01]  /*11650*/  ISETP.GE.AND P4, PT, R2, R232, PT ;  /* 0x000000e80200720c */ /* 0x000fe20003f86270 */
[----:B---3--:R-:W-:Y:S01]  /*11660*/  FMUL.FTZ R9, R238, UR32 ;  /* 0x00000020ee097c20 */ /* 0x008fe20008410000 */
[----:B------:R-:W-:Y:S01]  /*11670*/  ISETP.GE.AND P3, PT, R2, R231, PT ;  /* 0x000000e70200720c */ /* 0x000fe20003f66270 */
[----:B--2---:R-:W-:Y:S01]  /*11680*/  FMUL.FTZ R8, R239, UR32 ;  /* 0x00000020ef087c20 */ /* 0x004fe20008410000 */
[----:B------:R-:W-:-:S03]  /*11690*/  P2R R7, PR, RZ, 0x4 ;  /* 0x00000004ff077803 */ /* 0x000fc60000000000 */
[----:B------:R2:W-:Y:S01]  /*116a0*/  MUFU.TANH R10, R8 ;  /* 0x00000008000a7308 */ /* 0x0005e20000002400 */
[----:B------:R-:W-:Y:S02]  /*116b0*/  P2R R6, PR, RZ, 0x2 ;  /* 0x00000002ff067803 */ /* 0x000fe40000000000 */
[----:B------:R-:W-:Y:S02]  /*116c0*/  FSEL R95, R17, -INF , !P5 ;  /* 0xff800000115f7808 */ /* 0x000fe40006800000 */
[C---:B------:R-:W-:Y:S02]  /*116d0*/  ISETP.LT.OR P5, PT, R2.reuse, R228, P4 ;  /* 0x000000e40200720c */ /* 0x040fe400027a1670 */
[----:B------:R-:W-:Y:S01]  /*116e0*/  ISETP.LT.OR P4, PT, R2, R227, P3 ;  /* 0x000000e30200720c */ /* 0x000fe20001f81670 */
[----:B------:R-:W-:Y:S01]  /*116f0*/  MUFU.TANH R11, R9 ;  /* 0x00000009000b7308 */ /* 0x000fe20000002400 */
[----:B------:R-:W-:Y:S02]  /*11700*/  FSEL R64, R20, -INF , !P6 ;  /* 0xff80000014407808 */ /* 0x000fe40007000000 */
[----:B------:R-:W-:Y:S01]  /*11710*/  ISETP.NE.AND P3, PT, R7, RZ, PT ;  /* 0x000000ff0700720c */ /* 0x000fe20003f65270 */
[----:B--2---:R-:W-:Y:S01]  /*11720*/  FMUL.FTZ R8, R68, UR32 ;  /* 0x0000002044087c20 */ /* 0x004fe20008410000 */
[----:B------:R-:W-:Y:S01]  /*11730*/  ISETP.NE.AND P6, PT, R6, RZ, PT ;  /* 0x000000ff0600720c */ /* 0x000fe20003fc5270 */
[----:B------:R1:W5:Y:S02]  /*11740*/  LDL.LU R68, [R1+0xe4] ;  /* 0x0000e40001447983 */ /* 0x0003640000300800 */
[----:B------:R2:W3:Y:S01]  /*11750*/  MUFU.TANH R9, R8 ;  /* 0x0000000800097308 */ /* 0x0004e20000002400 */
[----:B------:R-:W-:Y:S01]  /*11760*/  FMUL.FTZ R7, R4, UR32 ;  /* 0x0000002004077c20 */ /* 0x000fe20008410000 */
[----:B------:R-:W-:Y:S01]  /*11770*/  FMUL.FTZ R6, R3, UR32 ;  /* 0x0000002003067c20 */ /* 0x000fe20008410000 */
[----:B--2---:R-:W-:-:S02]  /*11780*/  FMUL.FTZ R8, R5, UR32 ;  /* 0x0000002005087c20 */ /* 0x004fc40008410000 */
[----:B------:R1:W5:Y:S04]  /*11790*/  LDL.LU R5, [R1+0xe0] ;  /* 0x0000e00001057983 */ /* 0x0003680000300800 */
[----:B------:R1:W5:Y:S04]  /*117a0*/  LDL.LU R4, [R1+0xdc] ;  /* 0x0000dc0001047983 */ /* 0x0003680000300800 */
[----:B------:R1:W5:Y:S01]  /*117b0*/  LDL.LU R3, [R1+0xd8] ;  /* 0x0000d80001037983 */ /* 0x0003620000300800 */
[----:B------:R-:W-:Y:S01]  /*117c0*/  ISETP.GE.AND P2, PT, R2, R230, PT ;  /* 0x000000e60200720c */ /* 0x000fe20003f46270 */
[----:B------:R-:W-:Y:S01]  /*117d0*/  VIADD R0, R0, 0x79 ;  /* 0x0000007900007836 */ /* 0x000fe20000000000 */
[----:B------:R-:W-:-:S02]  /*117e0*/  ISETP.GE.AND P1, PT, R2, R229, PT ;  /* 0x000000e50200720c */ /* 0x000fc40003f26270 */
[----:B------:R-:W-:Y:S02]  /*117f0*/  ISETP.LT.OR P2, PT, R2, R226, P2 ;  /* 0x000000e20200720c */ /* 0x000fe40001741670 */
[----:B----4-:R-:W-:Y:S02]  /*11800*/  FSEL R209, R12, -INF , !P0 ;  /* 0xff8000000cd17808 */ /* 0x010fe40004000000 */
[----:B------:R-:W-:Y:S02]  /*11810*/  FSEL R120, R18, -INF , !P3 ;  /* 0xff80000012787808 */ /* 0x000fe40005800000 */
[----:B------:R-:W-:Y:S02]  /*11820*/  ISETP.LT.OR P0, PT, R2, R225, P1 ;  /* 0x000000e10200720c */ /* 0x000fe40000f01670 */
[C---:B------:R-:W-:Y:S02]  /*11830*/  ISETP.GE.AND P3, PT, R0.reuse, R232, PT ;  /* 0x000000e80000720c */ /* 0x040fe40003f66270 */
[----:B------:R-:W-:-:S02]  /*11840*/  ISETP.GE.AND P1, PT, R0, R230, PT ;  /* 0x000000e60000720c */ /* 0x000fc40003f26270 */
[----:B------:R-:W-:Y:S02]  /*11850*/  P2R R2, PR, RZ, 0x4 ;  /* 0x00000004ff027803 */ /* 0x000fe40000000000 */
[----:B------:R-:W-:Y:S02]  /*11860*/  FSEL R208, R16, -INF , !P6 ;  /* 0xff80000010d07808 */ /* 0x000fe40007000000 */
[C---:B------:R-:W-:Y:S02]  /*11870*/  ISETP.LT.OR P6, PT, R0.reuse, R228, P3 ;  /* 0x000000e40000720c */ /* 0x040fe40001fc1670 */
[----:B------:R-:W-:Y:S02]  /*11880*/  ISETP.LT.OR P3, PT, R0, R226, P1 ;  /* 0x000000e20000720c */ /* 0x000fe40000f61670 */
[----:B------:R-:W-:Y:S01]  /*11890*/  ISETP.NE.AND P1, PT, R2, RZ, PT ;  /* 0x000000ff0200720c */ /* 0x000fe20003f25270 */
[----:B------:R-:W2:Y:S03]  /*118a0*/  MUFU.TANH R7, R7 ;  /* 0x0000000700077308 */ /* 0x000ea60000002400 */
[----:B---3--:R-:W-:-:S02]  /*118b0*/  FSEL R118, R9, -INF , !P1 ;  /* 0xff80000009767808 */ /* 0x008fc40004800000 */
[----:B------:R-:W-:-:S03]  /*118c0*/  PLOP3.LUT P1, PT, PT, PT, UP1, 0x80, 0x0 ;  /* 0x000000000000781c */ /* 0x000fc60003f2f018 */
[----:B------:R-:W3:Y:S08]  /*118d0*/  MUFU.TANH R8, R8 ;  /* 0x0000000800087308 */ /* 0x000ef00000002400 */
[----:B------:R-:W4:Y:S01]  /*118e0*/  MUFU.TANH R6, R6 ;  /* 0x0000000600067308 */ /* 0x000f220000002400 */
[----:B------:R-:W-:Y:S02]  /*118f0*/  ISETP.GE.AND P2, PT, R0, R231, PT ;  /* 0x000000e70000720c */ /* 0x000fe40003f46270 */
[----:B------:R-:W-:-:S02]  /*11900*/  FSEL R93, R11, -INF , !P4 ;  /* 0xff8000000b5d7808 */ /* 0x000fc40006000000 */
[C---:B------:R-:W-:Y:S02]  /*11910*/  ISETP.GE.AND P4, PT, R0.reuse, R229, PT ;  /* 0x000000e50000720c */ /* 0x040fe40003f86270 */
[----:B------:R-:W-:Y:S02]  /*11920*/  FSEL R67, R15, -INF , !P5 ;  /* 0xff8000000f437808 */ /* 0x000fe40006800000 */
[C---:B------:R-:W-:Y:S02]  /*11930*/  ISETP.LT.OR P5, PT, R0.reuse, R227, P2 ;  /* 0x000000e30000720c */ /* 0x040fe400017a1670 */
[----:B------:R-:W-:Y:S02]  /*11940*/  ISETP.LT.OR P2, PT, R0, R225, P4 ;  /* 0x000000e10000720c */ /* 0x000fe40002741670 */
[----:B--2---:R-:W-:Y:S02]  /*11950*/  FSEL R207, R7, -INF , !P0 ;  /* 0xff80000007cf7808 */ /* 0x004fe40004000000 */
[----:B------:R-:W-:-:S02]  /*11960*/  LOP3.LUT P0, RZ, R224, 0x20, RZ, 0xc0, !PT ;  /* 0x00000020e0ff7812 */ /* 0x000fc4000780c0ff */
[----:B------:R-:W-:Y:S02]  /*11970*/  FSEL R65, R13, -INF , !P6 ;  /* 0xff8000000d417808 */ /* 0x000fe40007000000 */
[----:B------:R-:W-:Y:S02]  /*11980*/  FSEL R92, R10, -INF , !P5 ;  /* 0xff8000000a5c7808 */ /* 0x000fe40006800000 */
[----:B---3--:R-:W-:Y:S02]  /*11990*/  FSEL R116, R8, -INF , !P3 ;  /* 0xff80000008747808 */ /* 0x008fe40005800000 */
[----:B----4-:R-:W-:Y:S01]  /*119a0*/  FSEL R206, R6, -INF , !P2 ;  /* 0xff80000006ce7808 */ /* 0x010fe20005000000 */
[----:B-1----:R-:W-:Y:S06]  /*119b0*/  @!P1 BRA `(.L_x_892) ;  /* 0x0000000400c09947 */ /* 0x002fec0003800000 */
        /* <DEDUP_REMOVED lines=17> */
[----:B------:R-:W-:-:S02]  /*11ad0*/  @!UP0 UIMAD UR4, UR9, 0x30, URZ ;  /* 0x00000030090488a4 */ /* 0x000fc4000f8e023f */
[----:B------:R-:W4:Y:S08]  /*11ae0*/  @!P0 LDC.64 R18, c[0x0][0x218] ;  /* 0x00008600ff128b82 */ /* 0x000f300000000a00 */
[----:B------:R-:W4:Y:S01]  /*11af0*/  @!P0 LDC.64 R10, c[0x0][0x218] ;  /* 0x00008600ff0a8b82 */ /* 0x000f220000000a00 */
[----:B--2---:R-:W-:-:S04]  /*11b00*/  LEA R6, P1, R6, R38, 0x7 ;  /* 0x0000002606067211 */ /* 0x004fc800078238ff */
[----:B---3--:R-:W-:-:S03]  /*11b10*/  LEA.HI.X R7, R2, R205, R0, 0x7, P1 ;  /* 0x000000cd02077211 */ /* 0x008fc600008f3c00 */
[----:B------:R-:W-:-:S04]  /*11b20*/  @!P0 IMAD.WIDE.U32 R8, R8, 0x30, R6 ;  /* 0x0000003008088825 */ /* 0x000fc800078e0006 */
        /* <DEDUP_REMOVED lines=9> */
[C---:B----4-:R-:W-:Y:S01]  /*11bc0*/  @!P0 LEA R14, P1, R8.reuse, R14, 0x1 ;  /* 0x0000000e080e8211 */ /* 0x050fe200078208ff */
[----:B------:R-:W-:Y:S01]  /*11bd0*/  @!P0 IMAD.MOV.U32 R9, RZ, RZ, R7 ;  /* 0x000000ffff098224 */ /* 0x000fe200078e0007 */
[----:B------:R-:W-:Y:S02]  /*11be0*/  @!UP0 UIMAD UR4, UR9, 0x60, URZ ;  /* 0x00000060090488a4 */ /* 0x000fe4000f8e023f */
[----:B------:R-:W-:Y:S01]  /*11bf0*/  @!P0 LEA.HI.X R15, R8, R15, R0, 0x1, P1 ;  /* 0x0000000f080f8211 */ /* 0x000fe200008f0c00 */
[----:B------:R-:W-:Y:S02]  /*11c00*/  IMAD.U32 R0, RZ, RZ, UR8 ;  /* 0x00000008ff007e24 */ /* 0x000fe4000f8e00ff */
[----:B------:R-:W-:-:S04]  /*11c10*/  @!P0 IMAD.MOV.U32 R8, RZ, RZ, R6 ;  /* 0x000000ffff088224 */ /* 0x000fc800078e0006 */
[----:B------:R-:W-:-:S04]  /*11c20*/  @!P0 IMAD.WIDE.U32 R8, R0, 0x60, R8 ;  /* 0x0000006000088825 */ /* 0x000fc800078e0008 */
[----:B------:R-:W-:Y:S01]  /*11c30*/  @!P0 VIADD R0, R9, UR4 ;  /* 0x0000000409008c36 */ /* 0x000fe20008000000 */
[----:B------:R-:W-:-:S04]  /*11c40*/  @!P0 LEA R12, P1, R8, R12, 0x1 ;  /* 0x0000000c080c8211 */ /* 0x000fc800078208ff */
[----:B------:R-:W-:Y:S02]  /*11c50*/  @!P0 LEA.HI.X R13, R8, R13, R0, 0x1, P1 ;  /* 0x0000000d080d8211 */ /* 0x000fe400008f0c00 */
[C---:B------:R-:W-:Y:S02]  /*11c60*/  @!P0 LEA R8, P1, R6.reuse, R18, 0x1 ;  /* 0x0000001206088211 */ /* 0x040fe400078208ff */
        /* <DEDUP_REMOVED lines=67> */
.L_x_894:
[----:B------:R-:W-:Y:S05]  /*120a0*/  BSYNC B0 ;  /* 0x0000000000007941 */ /* 0x000fea0003800000 */
.L_x_893:
[----:B------:R-:W0:Y:S02]  /*120b0*/  LDGDEPBAR ;  /* 0x00000000000079af */ /* 0x000e240000000000 */
.L_x_892:
[----:B---3--:R-:W2:Y:S04]  /*120c0*/  LDL.LU R13, [R1+0x54] ;  /* 0x00005400010d7983 */ /* 0x008ea80000300800 */
[----:B------:R-:W3:Y:S04]  /*120d0*/  LDL.LU R7, [R1+0x1c] ;  /* 0x00001c0001077983 */ /* 0x000ee80000300800 */
[----:B-1----:R-:W4:Y:S04]  /*120e0*/  LDL.LU R8, [R1+0x20] ;  /* 0x0000200001087983 */ /* 0x002f280000300800 */
[----:B------:R-:W3:Y:S04]  /*120f0*/  LDL.LU R12, [R1+0x38] ;  /* 0x00003800010c7983 */ /* 0x000ee80000300800 */
[----:B------:R-:W4:Y:S04]  /*12100*/  LDL.LU R9, [R1+0x30] ;  /* 0x0000300001097983 */ /* 0x000f280000300800 */
[----:B------:R-:W3:Y:S04]  /*12110*/  LDL.LU R11, [R1+0x50] ;  /* 0x00005000010b7983 */ /* 0x000ee80000300800 */
[----:B------:R-:W4:Y:S04]  /*12120*/  LDL.LU R10, [R1+0x3c] ;  /* 0x00003c00010a7983 */ /* 0x000f280000300800 */
[----:B------:R-:W4:Y:S04]  /*12130*/  LDL.LU R2, [R1+0x40] ;  /* 0x0000400001027983 */ /* 0x000f280000300800 */
[----:B------:R-:W4:Y:S01]  /*12140*/  LDL.LU R0, [R1+0x2c] ;  /* 0x00002c0001007983 */ /* 0x000f220000300800 */
[----:B------:R-:W-:-:S03]  /*12150*/  MOV R236, R57 ;  /* 0x0000003900ec7202 */ /* 0x000fc60000000f00 */
        /* <DEDUP_REMOVED lines=12> */
[----:B------:R-:W4:Y:S04]  /*12220*/  LDL.LU R237, [R1+0x18] ;  /* 0x0000180001ed7983 */ /* 0x000f280000300800 */
[----:B-1----:R-:W4:Y:S04]  /*12230*/  LDL.LU R221, [R1+0x28] ;  /* 0x0000280001dd7983 */ /* 0x002f280000300800 */
[----:B------:R-:W4:Y:S01]  /*12240*/  LDL.LU R251, [R1+0x4c] ;  /* 0x00004c0001fb7983 */ /* 0x000f220000300800 */
[----:B------:R-:W-:-:S02]  /*12250*/  MOV R249, R203 ;  /* 0x000000cb00f97202 */ /* 0x000fc40000000f00 */
[----:B------:R-:W-:Y:S01]  /*12260*/  MOV R232, R62 ;  /* 0x0000003e00e87202 */ /* 0x000fe20000000f00 */
[----:B------:R-:W4:Y:S01]  /*12270*/  LDL.LU R226, [R1+0x48] ;  /* 0x0000480001e27983 */ /* 0x000f220000300800 */
[----:B------:R-:W-:Y:S01]  /*12280*/  IMAD.MOV.U32 R224, RZ, RZ, R58 ;  /* 0x000000ffffe07224 */ /* 0x000fe200078e003a */
[----:B------:R-:W-:Y:S02]  /*12290*/  MOV R225, R59 ;  /* 0x0000003b00e17202 */ /* 0x000fe40000000f00 */
[----:B------:R-:W4:Y:S01]  /*122a0*/  LDL R6, [R1+0x44] ;  /* 0x0000440001067983 */ /* 0x000f220000100800 */
[----:B------:R-:W-:-:S03]  /*122b0*/  MOV R220, R60 ;  /* 0x0000003c00dc7202 */ /* 0x000fc60000000f00 */
[----:B------:R-:W4:Y:S04]  /*122c0*/  LDL R17, [R1+0x34] ;  /* 0x0000340001117983 */ /* 0x000f280000100800 */
[----:B------:R-:W4:Y:S04]  /*122d0*/  LDL R16, [R1+0x24] ;  /* 0x0000240001107983 */ /* 0x000f280000100800 */
[----:B------:R-:W4:Y:S04]  /*122e0*/  LDL R14, [R1+0x14] ;  /* 0x00001400010e7983 */ /* 0x000f280000100800 */
[----:B------:R1:W-:Y:S04]  /*122f0*/  STL [R1+0xf4], R218 ;  /* 0x0000f4da01007387 */ /* 0x0003e80000100800 */
[----:B------:R-:W-:Y:S04]  /*12300*/  STL [R1+0xf0], R213 ;  /* 0x0000f0d501007387 */ /* 0x000fe80000100800 */
[----:B------:R-:W-:Y:S04]  /*12310*/  STL [R1+0xec], R212 ;  /* 0x0000ecd401007387 */ /* 0x000fe80000100800 */
[----:B------:R-:W-:Y:S04]  /*12320*/  STL [R1+0xe8], R201 ;  /* 0x0000e8c901007387 */ /* 0x000fe80000100800 */
[----:B------:R1:W-:Y:S04]  /*12330*/  STL [R1+0xe4], R200 ;  /* 0x0000e4c801007387 */ /* 0x0003e80000100800 */
[----:B-----5:R-:W-:Y:S04]  /*12340*/  STL [R1+0xe0], R5 ;  /* 0x0000e00501007387 */ /* 0x020fe80000100800 */
[----:B------:R4:W-:Y:S01]  /*12350*/  STL [R1+0xdc], R4 ;  /* 0x0000dc0401007387 */ /* 0x0009e20000100800 */
[----:B-1----:R-:W-:-:S02]  /*12360*/  MOV R218, R61 ;  /* 0x0000003d00da7202 */ /* 0x002fc40000000f00 */
[----:B------:R-:W-:Y:S02]  /*12370*/  MOV R200, R63 ;  /* 0x0000003f00c87202 */ /* 0x000fe40000000f00 */
[----:B--2---:R-:W-:Y:S01]  /*12380*/  MOV R18, R13 ;  /* 0x0000000d00127202 */ /* 0x004fe20000000f00 */
[----:B---3--:R-:W-:Y:S01]  /*12390*/  IMAD.MOV.U32 R13, RZ, RZ, R11 ;  /* 0x000000ffff0d7224 */ /* 0x008fe200078e000b */
[----:B----4-:R-:W-:Y:S02]  /*123a0*/  MOV R11, R0 ;  /* 0x00000000000b7202 */ /* 0x010fe40000000f00 */
[----:B------:R-:W-:-:S04]  /*123b0*/  FMNMX.FTZ R0, R71, R40, !PT ;  /* 0x0000002847007209 */ /* 0x000fc80007810000 */
[----:B------:R-:W-:-:S04]  /*123c0*/  FMNMX.FTZ R0, R46, R0, !PT ;  /* 0x000000002e007209 */ /* 0x000fc80007810000 */
[----:B------:R-:W-:-:S04]  /*123d0*/  FMNMX.FTZ R0, R42, R0, !PT ;  /* 0x000000002a007209 */ /* 0x000fc80007810000 */
[----:B------:R-:W-:-:S04]  /*123e0*/  FMNMX.FTZ R0, R41, R0, !PT ;  /* 0x0000000029007209 */ /* 0x000fc80007810000 */
[----:B------:R-:W-:Y:S02]  /*123f0*/  FMNMX.FTZ R0, R88, R0, !PT ;  /* 0x0000000058007209 */ /* 0x000fe40007810000 */
[----:B------:R-:W-:Y:S02]  /*12400*/  MOV R15, R12 ;  /* 0x0000000c000f7202 */ /* 0x000fe40000000f00 */
[----:B------:R-:W-:Y:S02]  /*12410*/  FMNMX.FTZ R0, R83, R0, !PT ;  /* 0x0000000053007209 */ /* 0x000fe40007810000 */
[----:B------:R-:W-:Y:S02]  /*12420*/  MOV R12, R10 ;  /* 0x0000000a000c7202 */ /* 0x000fe40000000f00 */
[----:B------:R-:W-:Y:S02]  /*12430*/  MOV R10, R2 ;  /* 0x00000002000a7202 */ /* 0x000fe40000000f00 */
[----:B------:R-:W-:-:S02]  /*12440*/  FMNMX.FTZ R2, R79, R0, !PT ;  /* 0x000000004f027209 */ /* 0x000fc40007810000 */
[----:B------:R-:W-:Y:S02]  /*12450*/  FMNMX.FTZ R0, R70, R43, !PT ;  /* 0x0000002b46007209 */ /* 0x000fe40007810000 */
[----:B------:R-:W-:Y:S02]  /*12460*/  FMNMX.FTZ R2, R76, R2, !PT ;  /* 0x000000024c027209 */ /* 0x000fe40007810000 */
[----:B------:R-:W-:-:S04]  /*12470*/  FMNMX.FTZ R0, R51, R0, !PT ;  /* 0x0000000033007209 */ /* 0x000fc80007810000 */
[----:B------:R-:W-:-:S04]  /*12480*/  FMNMX.FTZ R0, R47, R0, !PT ;  /* 0x000000002f007209 */ /* 0x000fc80007810000 */
[----:B------:R-:W-:-:S04]  /*12490*/  FMNMX.FTZ R0, R45, R0, !PT ;  /* 0x000000002d007209 */ /* 0x000fc80007810000 */
[----:B------:R-:W-:Y:S01]  /*124a0*/  FMNMX.FTZ R0, R90, R0, !PT ;  /* 0x000000005a007209 */ /* 0x000fe20007810000 */
[----:B------:R-:W-:Y:S01]  /*124b0*/  IMAD.MOV.U32 R201, RZ, RZ, R7 ;  /* 0x000000ffffc97224 */ /* 0x000fe200078e0007 */
[----:B------:R-:W-:Y:S02]  /*124c0*/  MOV R4, R18 ;  /* 0x0000001200047202 */ /* 0x000fe40000000f00 */
[----:B------:R-:W-:-:S04]  /*124d0*/  FMNMX.FTZ R6, R6, R2, !PT ;  /* 0x0000000206067209 */ /* 0x000fc80007810000 */
[----:B------:R-:W-:-:S04]  /*124e0*/  FMNMX.FTZ R6, R17, R6, !PT ;  /* 0x0000000611067209 */ /* 0x000fc80007810000 */
[----:B------:R-:W-:Y:S02]  /*124f0*/  FMNMX.FTZ R6, R16, R6, !PT ;  /* 0x0000000610067209 */ /* 0x000fe40007810000 */
[----:B------:R-:W-:Y:S01]  /*12500*/  FMNMX.FTZ R2, R86, R0, !PT ;  /* 0x0000000056027209 */ /* 0x000fe20007810000 */
[----:B------:R-:W-:Y:S01]  /*12510*/  IMAD.MOV.U32 R5, RZ, RZ, R15 ;  /* 0x000000ffff057224 */ /* 0x000fe200078e000f */
[----:B------:R-:W-:Y:S02]  /*12520*/  FMNMX.FTZ R6, R14, R6, !PT ;  /* 0x000000060e067209 */ /* 0x000fe40007810000 */
[----:B------:R-:W-:Y:S02]  /*12530*/  MOV R212, R8 ;  /* 0x0000000800d47202 */ /* 0x000fe40000000f00 */
[----:B------:R-:W-:Y:S02]  /*12540*/  MOV R230, R9 ;  /* 0x0000000900e67202 */ /* 0x000fe40000000f00 */
[----:B------:R-:W-:Y:S01]  /*12550*/  MOV R250, R202 ;  /* 0x000000ca00fa7202 */ /* 0x000fe20000000f00 */
[----:B------:R-:W-:Y:S01]  /*12560*/  STL [R1+0xd8], R3 ;  /* 0x0000d80301007387 */ /* 0x000fe20000100800 */
[----:B------:R-:W-:-:S02]  /*12570*/  FMNMX.FTZ R6, R112, R6, !PT ;  /* 0x0000000670067209 */ /* 0x000fc40007810000 */
[----:B------:R-:W-:Y:S01]  /*12580*/  FMNMX.FTZ R0, R69, R48, !PT ;  /* 0x0000003045007209 */ /* 0x000fe20007810000 */
[----:B------:R-:W-:Y:S01]  /*12590*/  LDSM.16.MT88.4 R16, [R214+0x8000] ;  /* 0x00800000d610783b */ /* 0x000fe20000004200 */
        /* <DEDUP_REMOVED lines=18> */
[----:B------:R-:W-:Y:S02]  /*126c0*/  MOV R231, R11 ;  /* 0x0000000b00e77202 */ /* 0x000fe40000000f00 */
        /* <DEDUP_REMOVED lines=21> */
[----:B------:R-:W-:-:S02]  /*12820*/  MOV R229, R10 ;  /* 0x0000000a00e57202 */ /* 0x000fc40000000f00 */
        /* <DEDUP_REMOVED lines=26> */
[----:B------:R-:W-:Y:S02]  /*129d0*/  MOV R227, R12 ;  /* 0x0000000c00e37202 */ /* 0x000fe40000000f00 */
        /* <DEDUP_REMOVED lines=30> */
[----:B------:R-:W-:Y:S02]  /*12bc0*/  FMNMX.FTZ R8, R132, R8, !PT ;  /* 0x0000000884087209 */ /* 0x000fe40007810000 */
[----:B------:R-:W-:Y:S01]  /*12bd0*/  FMNMX.FTZ R6, R248, R7, !PT ;  /* 0x00000007f8067209 */ /* 0x000fe20007810000 */
[----:B------:R-:W1:Y:S01]  /*12be0*/  SHFL.BFLY PT, R10, R0, 0x1, 0x1f ;  /* 0x0c201f00000a7f89 */ /* 0x000e6200000e0000 */
        /* <DEDUP_REMOVED lines=8> */
[----:B------:R-:W-:-:S03]  /*12c70*/  FMNMX.FTZ R6, R219, R6, !PT ;  /* 0x00000006db067209 */ /* 0x000fc60007810000 */
[----:B------:R-:W3:Y:S01]  /*12c80*/  SHFL.BFLY PT, R9, R8, 0x2, 0x1f ;  /* 0x0c401f0008097f89 */ /* 0x000ee200000e0000 */
[----:B------:R-:W-:-:S04]  /*12c90*/  FMNMX.FTZ R6, R211, R6, !PT ;  /* 0x00000006d3067209 */ /* 0x000fc80007810000 */
[----:B------:R-:W-:Y:S02]  /*12ca0*/  FMNMX.FTZ R6, R210, R6, !PT ;  /* 0x00000006d2067209 */ /* 0x000fe40007810000 */
[----:B-1----:R-:W-:Y:S02]  /*12cb0*/  FMNMX.FTZ R205, R0, R10, !PT ;  /* 0x0000000a00cd7209 */ /* 0x002fe40007810000 */
[----:B------:R-:W-:Y:S02]  /*12cc0*/  FMNMX.FTZ R0, R209, R6, !PT ;  /* 0x00000006d1007209 */ /* 0x000fe40007810000 */
[----:B--2---:R-:W-:Y:S02]  /*12cd0*/  FMNMX.FTZ R2, R2, R7, !PT ;  /* 0x0000000702027209 */ /* 0x004fe40007810000 */
[----:B------:R-:W-:-:S04]  /*12ce0*/  FMNMX.FTZ R0, R208, R0, !PT ;  /* 0x00000000d0007209 */ /* 0x000fc80007810000 */
[----:B------:R-:W-:Y:S01]  /*12cf0*/  FMNMX.FTZ R0, R207, R0, !PT ;  /* 0x00000000cf007209 */ /* 0x000fe20007810000 */
[----:B------:R-:W1:Y:S03]  /*12d00*/  SHFL.BFLY PT, R11, R2, 0x1, 0x1f ;  /* 0x0c201f00020b7f89 */ /* 0x000e6600000e0000 */
[----:B------:R-:W-:Y:S02]  /*12d10*/  FMNMX.FTZ R0, R206, R0, !PT ;  /* 0x00000000ce007209 */ /* 0x000fe40007810000 */
[----:B---3--:R-:W-:Y:S01]  /*12d20*/  FMNMX.FTZ R8, R8, R9, !PT ;  /* 0x0000000908087209 */ /* 0x008fe20007810000 */
[C---:B------:R-:W-:Y:S02]  /*12d30*/  FMUL.FTZ R7, R205.reuse, UR24 ;  /* 0x00000018cd077c20 */ /* 0x040fe40008410000 */
[----:B------:R-:W2:Y:S01]  /*12d40*/  SHFL.BFLY PT, R9, R0, 0x2, 0x1f ;  /* 0x0c401f0000097f89 */ /* 0x000ea200000e0000 */
[----:B------:R-:W-:-:S03]  /*12d50*/  FSETP.NEU.FTZ.AND P3, PT, R205, -INF , PT ;  /* 0xff800000cd00780b */ /* 0x000fc60003f7d000 */
[----:B------:R-:W3:Y:S01]  /*12d60*/  SHFL.BFLY PT, R10, R8, 0x1, 0x1f ;  /* 0x0c201f00080a7f89 */ /* 0x000ee200000e0000 */
[----:B------:R-:W-:-:S05]  /*12d70*/  FSEL R7, R7, RZ, P3 ;  /* 0x000000ff07077208 */ /* 0x000fca0001800000 */
[----:B------:R-:W-:-:S04]  /*12d80*/  FFMA.FTZ R6, R40, UR24, -R7 ;  /* 0x0000001828067c23 */ /* 0x000fc80008010807 */
[----:B------:R4:W-:Y:S01]  /*12d90*/  MUFU.EX2 R23, R6 ;  /* 0x0000000600177308 */ /* 0x0009e20000000800 */
[----:B-1----:R-:W-:-:S04]  /*12da0*/  FMNMX.FTZ R204, R2, R11, !PT ;  /* 0x0000000b02cc7209 */ /* 0x002fc80007810000 */
[----:B------:R-:W-:Y:S02]  /*12db0*/  FSETP.NEU.FTZ.AND P2, PT, R204, -INF , PT ;  /* 0xff800000cc00780b */ /* 0x000fe40003f5d000 */
[----:B--2---:R-:W-:Y:S01]  /*12dc0*/  FMNMX.FTZ R0, R0, R9, !PT ;  /* 0x0000000900007209 */ /* 0x004fe20007810000 */
[----:B----4-:R-:W-:-:S04]  /*12dd0*/  FFMA.FTZ R6, R46, UR24, -R7 ;  /* 0x000000182e067c23 */ /* 0x010fc80008010807 */
[----:B------:R1:W-:Y:S01]  /*12de0*/  MUFU.EX2 R239, R6 ;  /* 0x0000000600ef7308 */ /* 0x0003e20000000800 */
[----:B------:R-:W2:Y:S01]  /*12df0*/  SHFL.BFLY PT, R9, R0, 0x1, 0x1f ;  /* 0x0c201f0000097f89 */ /* 0x000ea200000e0000 */
[----:B---3--:R-:W-:Y:S01]  /*12e00*/  FMNMX.FTZ R203, R8, R10, !PT ;  /* 0x0000000a08cb7209 */ /* 0x008fe20007810000 */
[----:B-1----:R-:W-:-:S05]  /*12e10*/  FMUL.FTZ R6, R204, UR24 ;  /* 0x00000018cc067c20 */ /* 0x002fca0008410000 */
[----:B------:R-:W-:-:S05]  /*12e20*/  FSEL R6, R6, RZ, P2 ;  /* 0x000000ff06067208 */ /* 0x000fca0001000000 */
[----:B------:R-:W-:-:S04]  /*12e30*/  FFMA.FTZ R8, R47, UR24, -R6 ;  /* 0x000000182f087c23 */ /* 0x000fc80008010806 */
[----:B------:R-:W1:Y:S01]  /*12e40*/  MUFU.EX2 R10, R8 ;  /* 0x00000008000a7308 */ /* 0x000e620000000800 */
[----:B--2---:R-:W-:Y:S02]  /*12e50*/  FMNMX.FTZ R202, R0, R9, !PT ;  /* 0x0000000900ca7209 */ /* 0x004fe40007810000 */
[----:B------:R-:W-:Y:S01]  /*12e60*/  FSEL R9, R205, RZ, P3 ;  /* 0x000000ffcd097208 */ /* 0x000fe20001800000 */
[----:B-1----:R-:W-:Y:S04]  /*12e70*/  STL [R1+0x58], R10 ;  /* 0x0000580a01007387 */ /* 0x002fe80000100800 */
[----:B------:R1:W-:Y:S04]  /*12e80*/  STL [R1+0x128], R205 ;  /* 0x000128cd01007387 */ /* 0x0003e80000100800 */
[----:B-1----:R-:W2:Y:S01]  /*12e90*/  LDL.LU R205, [R1+0x58] ;  /* 0x0000580001cd7983 */ /* 0x002ea20000300800 */
[----:B------:R-:W-:-:S04]  /*12ea0*/  FFMA.FTZ R2, R42, UR24, -R7 ;  /* 0x000000182a027c23 */ /* 0x000fc80008010807 */
[----:B------:R1:W-:Y:S01]  /*12eb0*/  MUFU.EX2 R213, R2 ;  /* 0x0000000200d57308 */ /* 0x0003e20000000800 */
[----:B------:R-:W-:Y:S01]  /*12ec0*/  FSETP.NEU.FTZ.AND P1, PT, R203, -INF , PT ;  /* 0xff800000cb00780b */ /* 0x000fe20003f3d000 */
[----:B-1----:R-:W-:-:S06]  /*12ed0*/  FFMA.FTZ R2, R41, UR24, -R7 ;  /* 0x0000001829027c23 */ /* 0x002fcc0008010807 */
[----:B------:R1:W-:Y:S01]  /*12ee0*/  MUFU.EX2 R3, R2 ;  /* 0x0000000200037308 */ /* 0x0003e20000000800 */
[--C-:B------:R-:W-:Y:S01]  /*12ef0*/  FFMA.FTZ R8, R45, UR24, -R6.reuse ;  /* 0x000000182d087c23 */ /* 0x100fe20008010806 */
[----:B-1----:R-:W-:-:S06]  /*12f00*/  FFMA.FTZ R2, R43, UR24, -R6 ;  /* 0x000000182b027c23 */ /* 0x002fcc0008010806 */
[----:B------:R1:W-:Y:S02]  /*12f10*/  MUFU.EX2 R22, R2 ;  /* 0x0000000200167308 */ /* 0x0003e40000000800 */
[----:B-1----:R-:W-:-:S06]  /*12f20*/  FFMA.FTZ R2, R51, UR24, -R6 ;  /* 0x0000001833027c23 */ /* 0x002fcc0008010806 */
[----:B------:R1:W-:Y:S01]  /*12f30*/  MUFU.EX2 R24, R2 ;  /* 0x0000000200187308 */ /* 0x0003e20000000800 */
[----:B------:R-:W-:-:S07]  /*12f40*/  FSETP.NEU.FTZ.AND P0, PT, R202, -INF , PT ;  /* 0xff800000ca00780b */ /* 0x000fce0003f1d000 */
[----:B------:R3:W4:Y:S01]  /*12f50*/  MUFU.EX2 R12, R8 ;  /* 0x00000008000c7308 */ /* 0x0007220000000800 */
[----:B-1----:R-:W-:-:S05]  /*12f60*/  FMUL.FTZ R2, R203, UR24 ;  /* 0x00000018cb027c20 */ /* 0x002fca0008410000 */
[----:B------:R-:W-:-:S05]  /*12f70*/  FSEL R2, R2, RZ, P1 ;  /* 0x000000ff02027208 */ /* 0x000fca0000800000 */
[--C-:B---3--:R-:W-:Y:S01]  /*12f80*/  FFMA.FTZ R8, R48, UR24, -R2.reuse ;  /* 0x0000001830087c23 */ /* 0x108fe20008010802 */
[----:B------:R-:W-:-:S03]  /*12f90*/  FFMA.FTZ R0, R50, UR24, -R2 ;  /* 0x0000001832007c23 */ /* 0x000fc60008010802 */
[----:B------:R1:W-:Y:S08]  /*12fa0*/  MUFU.EX2 R43, R8 ;  /* 0x00000008002b7308 */ /* 0x0003f00000000800 */
[----:B------:R3:W-:Y:S01]  /*12fb0*/  MUFU.EX2 R10, R0 ;  /* 0x00000000000a7308 */ /* 0x0007e20000000800 */
[----:B-1----:R-:W-:-:S07]  /*12fc0*/  FFMA.FTZ R8, R49, UR24, -R2 ;  /* 0x0000001831087c23 */ /* 0x002fce0008010802 */
[----:B------:R1:W-:Y:S01]  /*12fd0*/  MUFU.EX2 R233, R8 ;  /* 0x0000000800e97308 */ /* 0x0003e20000000800 */
[----:B---3--:R-:W-:-:S05]  /*12fe0*/  FMUL.FTZ R0, R202, UR24 ;  /* 0x00000018ca007c20 */ /* 0x008fca0008410000 */
[----:B------:R-:W-:Y:S01]  /*12ff0*/  FSEL R0, R0, RZ, P0 ;  /* 0x000000ff00007208 */ /* 0x000fe20000000000 */
[----:B-1----:R-:W-:-:S04]  /*13000*/  FFMA.FTZ R8, R44, UR24, -R2 ;  /* 0x000000182c087c23 */ /* 0x002fc80008010802 */
[----:B------:R1:W3:Y:S01]  /*13010*/  MUFU.EX2 R11, R8 ;  /* 0x00000008000b7308 */ /* 0x0002e20000000800 */
[----:B------:R-:W-:Y:S01]  /*13020*/  FADD.FTZ R9, R71, -R9 ;  /* 0x8000000947097221 */ /* 0x000fe20000010000 */
[----:B-1----:R-:W-:-:S06]  /*13030*/  FFMA.FTZ R8, R52, UR24, -R0 ;  /* 0x0000001834087c23 */ /* 0x002fcc0008010800 */
[----:B------:R1:W-:Y:S01]  /*13040*/  MUFU.EX2 R42, R8 ;  /* 0x00000008002a7308 */ /* 0x0003e20000000800 */
[----:B------:R-:W-:Y:S01]  /*13050*/  FMUL.FTZ R21, R9, UR24 ;  /* 0x0000001809157c20 */ /* 0x000fe20008410000 */
[----:B-1----:R-:W-:-:S06]  /*13060*/  FFMA.FTZ R8, R54, UR24, -R0 ;  /* 0x0000001836087c23 */ /* 0x002fcc0008010800 */
[----:B------:R1:W-:Y:S02]  /*13070*/  MUFU.EX2 R25, R8 ;  /* 0x0000000800197308 */ /* 0x0003e40000000800 */
[----:B-1----:R-:W-:-:S06]  /*13080*/  FFMA.FTZ R8, R53, UR24, -R0 ;  /* 0x0000001835087c23 */ /* 0x002fcc0008010800 */
[----:B------:R1:W-:Y:S02]  /*13090*/  MUFU.EX2 R238, R8 ;  /* 0x0000000800ee7308 */ /* 0x0003e40000000800 */
[----:B-1----:R-:W-:-:S05]  /*130a0*/  FSEL R8, R204, RZ, P2 ;  /* 0x000000ffcc087208 */ /* 0x002fca0001000000 */
[----:B------:R-:W-:Y:S01]  /*130b0*/  FADD.FTZ R9, R70, -R8 ;  /* 0x8000000846097221 */ /* 0x000fe20000010000 */
[----:B------:R-:W-:-:S03]  /*130c0*/  FSEL R8, R203, RZ, P1 ;  /* 0x000000ffcb087208 */ /* 0x000fc60000800000 */
[----:B------:R-:W-:Y:S02]  /*130d0*/  FMUL.FTZ R20, R9, UR24 ;  /* 0x0000001809147c20 */ /* 0x000fe40008410000 */
[----:B------:R-:W-:Y:S01]  /*130e0*/  FADD.FTZ R9, R69, -R8 ;  /* 0x8000000845097221 */ /* 0x000fe20000010000 */
[----:B------:R-:W-:-:S05]  /*130f0*/  FSEL R8, R202, RZ, P0 ;  /* 0x000000ffca087208 */ /* 0x000fca0000000000 */
[----:B------:R-:W-:-:S04]  /*13100*/  FADD.FTZ R8, R68, -R8 ;  /* 0x8000000844087221 */ /* 0x000fc80000010000 */
[----:B------:R-:W-:Y:S01]  /*13110*/  FMUL.FTZ R8, R8, UR24 ;  /* 0x0000001808087c20 */ /* 0x000fe20008410000 */
[----:B------:R-:W-:-:S03]  /*13120*/  FMUL.FTZ R9, R9, UR24 ;  /* 0x0000001809097c20 */ /* 0x000fc60008410000 */
[----:B------:R1:W-:Y:S08]  /*13130*/  MUFU.EX2 R40, R8 ;  /* 0x0000000800287308 */ /* 0x0003f00000000800 */
[----:B------:R-:W3:Y:S01]  /*13140*/  MUFU.EX2 R21, R21 ;  /* 0x0000001500157308 */ /* 0x000ee20000000800 */
[----:B-1----:R-:W-:-:S07]  /*13150*/  FFMA.FTZ R8, R55, UR24, -R0 ;  /* 0x0000001837087c23 */ /* 0x002fce0008010800 */
[----:B------:R-:W1:Y:S08]  /*13160*/  MUFU.EX2 R20, R20 ;  /* 0x0000001400147308 */ /* 0x000e700000000800 */
[----:B------:R-:W2:Y:S08]  /*13170*/  MUFU.EX2 R41, R9 ;  /* 0x0000000900297308 */ /* 0x000eb00000000800 */
[----:B------:R2:W2:Y:S01]  /*13180*/  MUFU.EX2 R69, R8 ;  /* 0x0000000800457308 */ /* 0x0004a20000000800 */
[----:B----4-:R-:W-:Y:S01]  /*13190*/  IMAD.MOV.U32 R71, RZ, RZ, R12 ;  /* 0x000000ffff477224 */ /* 0x010fe200078e000c */
[----:B---3--:R-:W-:-:S02]  /*131a0*/  MOV R70, R11 ;  /* 0x0000000b00467202 */ /* 0x008fc40000000f00 */
[----:B------:R-:W-:Y:S01]  /*131b0*/  MOV R68, R10 ;  /* 0x0000000a00447202 */ /* 0x000fe20000000f00 */
[-C--:B------:R-:W-:Y:S01]  /*131c0*/  FMUL.FTZ R164, R164, R21.reuse ;  /* 0x00000015a4a47220 */ /* 0x080fe20000410000 */
[----:B------:R-:W-:Y:S01]  /*131d0*/  FMUL.FTZ R165, R165, R21 ;  /* 0x00000015a5a57220 */ /* 0x000fe20000410000 */
[-C--:B-1----:R-:W-:Y:S01]  /*131e0*/  FMUL.FTZ R166, R166, R20.reuse ;  /* 0x00000014a6a67220 */ /* 0x082fe20000410000 */
[----:B------:R-:W-:Y:S01]  /*131f0*/  FMUL.FTZ R167, R167, R20 ;  /* 0x00000014a7a77220 */ /* 0x000fe20000410000 */
[----:B------:R-:W-:Y:S01]  /*13200*/  F2FP.F16.F32.PACK_AB R12, R239, R23 ;  /* 0x00000017ef0c723e */ /* 0x000fe200000000ff */
[-C--:B--2---:R-:W-:Y:S01]  /*13210*/  FMUL.FTZ R196, R196, R41.reuse ;  /* 0x00000029c4c47220 */ /* 0x084fe20000410000 */
[----:B------:R-:W-:Y:S01]  /*13220*/  F2FP.F16.F32.PACK_AB R13, R24, R22 ;  /* 0x00000016180d723e */ /* 0x000fe200000000ff */
[----:B------:R-:W-:Y:S01]  /*13230*/  FMUL.FTZ R197, R197, R41 ;  /* 0x00000029c5c57220 */ /* 0x000fe20000410000 */
[----:B------:R-:W-:Y:S01]  /*13240*/  F2FP.F16.F32.PACK_AB R14, R3, R213 ;  /* 0x000000d5030e723e */ /* 0x000fe200000000ff */
[-C--:B------:R-:W-:Y:S01]  /*13250*/  FMUL.FTZ R198, R198, R40.reuse ;  /* 0x00000028c6c67220 */ /* 0x080fe20000410000 */
[----:B------:R-:W-:Y:S01]  /*13260*/  FMUL.FTZ R199, R199, R40 ;  /* 0x00000028c7c77220 */ /* 0x000fe20000410000 */
[----:B------:R-:W-:Y:S01]  /*13270*/  F2FP.F16.F32.PACK_AB R9, R25, R42 ;  /* 0x0000002a1909723e */ /* 0x000fe200000000ff */
[----:B------:R-:W-:Y:S01]  /*13280*/  FMUL.FTZ R160, R160, R21 ;  /* 0x00000015a0a07220 */ /* 0x000fe20000410000 */
[----:B------:R-:W-:Y:S01]  /*13290*/  F2FP.F16.F32.PACK_AB R8, R68, R43 ;  /* 0x0000002b4408723e */ /* 0x000fe200000000ff */
[----:B------:R-:W-:Y:S01]  /*132a0*/  FMUL.FTZ R161, R161, R21 ;  /* 0x00000015a1a17220 */ /* 0x000fe20000410000 */
[----:B------:R-:W-:Y:S01]  /*132b0*/  F2FP.F16.F32.PACK_AB R15, R71, R205 ;  /* 0x000000cd470f723e */ /* 0x000fe200000000ff */
[----:B------:R-:W-:Y:S01]  /*132c0*/  FMUL.FTZ R162, R162, R20 ;  /* 0x00000014a2a27220 */ /* 0x000fe20000410000 */
[----:B------:R-:W-:Y:S01]  /*132d0*/  F2FP.F16.F32.PACK_AB R10, R70, R233 ;  /* 0x000000e9460a723e */ /* 0x000fe200000000ff */
[-C--:B------:R-:W-:Y:S01]  /*132e0*/  FMUL.FTZ R192, R192, R41.reuse ;  /* 0x00000029c0c07220 */ /* 0x080fe20000410000 */
[----:B------:R-:W-:Y:S01]  /*132f0*/  F2FP.F16.F32.PACK_AB R11, R69, R238 ;  /* 0x000000ee450b723e */ /* 0x000fe200000000ff */
[----:B------:R-:W-:Y:S01]  /*13300*/  FMUL.FTZ R193, R193, R41 ;  /* 0x00000029c1c17220 */ /* 0x000fe20000410000 */
[-C--:B------:R-:W-:Y:S01]  /*13310*/  FMUL.FTZ R194, R194, R40.reuse ;  /* 0x00000028c2c27220 */ /* 0x080fe20000410000 */
[----:B------:R-:W-:Y:S01]  /*13320*/  FMUL.FTZ R195, R195, R40 ;  /* 0x00000028c3c37220 */ /* 0x000fe20000410000 */
[-C--:B------:R-:W-:Y:S01]  /*13330*/  FMUL.FTZ R163, R163, R20.reuse ;  /* 0x00000014a3a37220 */ /* 0x080fe20000410000 */
[-C--:B------:R-:W-:Y:S06]  /*13340*/  HMMA.16816.F32 R164, R12, R16.reuse, R164 ;  /* 0x000000100ca4723c */ /* 0x080fec00000018a4 */
[C---:B------:R-:W-:Y:S06]  /*13350*/  HMMA.16816.F32 R56, R8.reuse, R16, R196 ;  /* 0x000000100838723c */ /* 0x040fec00000018c4 */
[-C--:B------:R-:W-:Y:S01]  /*13360*/  HMMA.16816.F32 R52, R8, R18.reuse, R192 ;  /* 0x000000120834723c */ /* 0x080fe200000018c0 */
[-C--:B------:R-:W-:Y:S01]  /*13370*/  FMUL.FTZ R156, R156, R21.reuse ;  /* 0x000000159c9c7220 */ /* 0x080fe20000410000 */
[----:B------:R-:W-:Y:S01]  /*13380*/  FMUL.FTZ R157, R157, R21 ;  /* 0x000000159d9d7220 */ /* 0x000fe20000410000 */
[-C--:B------:R-:W-:Y:S01]  /*13390*/  FMUL.FTZ R158, R158, R20.reuse ;  /* 0x000000149e9e7220 */ /* 0x080fe20000410000 */
[----:B------:R-:W-:Y:S01]  /*133a0*/  FMUL.FTZ R159, R159, R20 ;  /* 0x000000149f9f7220 */ /* 0x000fe20000410000 */
[----:B------:R-:W2:Y:S01]  /*133b0*/  LDL.LU R192, [R1+0x60] ;  /* 0x0000600001c07983 */ /* 0x000ea20000300800 */
[C---:B------:R-:W-:Y:S03]  /*133c0*/  HMMA.16816.F32 R160, R12.reuse, R18, R160 ;  /* 0x000000120ca0723c */ /* 0x040fe600000018a0 */
[----:B------:R-:W1:Y:S03]  /*133d0*/  LDSM.16.MT88.4 R16, [R217+0x8000] ;  /* 0x00800000d910783b */ /* 0x000e660000004200 */
[-C--:B-1----:R-:W-:Y:S01]  /*133e0*/  HMMA.16816.F32 R96, R12, R16.reuse, R156 ;  /* 0x000000100c60723c */ /* 0x082fe2000000189c */
[----:B------:R-:W3:Y:S01]  /*133f0*/  LDL.LU R159, [R1+0x5c] ;  /* 0x00005c00019f7983 */ /* 0x000ee20000300800 */
[-C--:B------:R-:W-:Y:S01]  /*13400*/  FMUL.FTZ R188, R188, R41.reuse ;  /* 0x00000029bcbc7220 */ /* 0x080fe20000410000 */
[----:B------:R-:W-:Y:S01]  /*13410*/  FMUL.FTZ R189, R189, R41 ;  /* 0x00000029bdbd7220 */ /* 0x000fe20000410000 */
[-C--:B------:R-:W-:Y:S01]  /*13420*/  FMUL.FTZ R190, R190, R40.reuse ;  /* 0x00000028bebe7220 */ /* 0x080fe20000410000 */
[----:B------:R-:W-:Y:S01]  /*13430*/  FMUL.FTZ R191, R191, R40 ;  /* 0x00000028bfbf7220 */ /* 0x000fe20000410000 */
        /* <DEDUP_REMOVED lines=10> */
[----:B------:R-:W-:Y:S01]  /*134e0*/  HMMA.16816.F32 R48, R8, R16, R188 ;  /* 0x000000100830723c */ /* 0x000fe200000018bc */
[----:B------:R-:W-:-:S02]  /*134f0*/  MOV R195, R101 ;  /* 0x0000006500c37202 */ /* 0x000fc40000000f00 */
[----:B------:R-:W-:Y:S02]  /*13500*/  MOV R194, R100 ;  /* 0x0000006400c27202 */ /* 0x000fe40000000f00 */
[----:B------:R-:W-:Y:S01]  /*13510*/  MOV R199, R25 ;  /* 0x0000001900c77202 */ /* 0x000fe20000000f00 */
[-C--:B------:R-:W-:Y:S01]  /*13520*/  HMMA.16816.F32 R44, R8, R18.reuse, R184 ;  /* 0x00000012082c723c */ /* 0x080fe200000018b8 */
[----:B------:R-:W-:Y:S02]  /*13530*/  MOV R193, R24 ;  /* 0x0000001800c17202 */ /* 0x000fe40000000f00 */
[----:B------:R-:W1:Y:S03]  /*13540*/  LDSM.16.MT88.4 R24, [R215+0x8000] ;  /* 0x00800000d718783b */ /* 0x000e660000004200 */
[----:B------:R-:W-:Y:S01]  /*13550*/  HMMA.16816.F32 R100, R12, R18, R152 ;  /* 0x000000120c64723c */ /* 0x000fe20000001898 */
[----:B------:R-:W4:Y:S01]  /*13560*/  LDSM.16.MT88.4 R16, [R216+0x8000] ;  /* 0x00800000d810783b */ /* 0x000f220000004200 */
        /* <DEDUP_REMOVED lines=16> */
[----:B------:R-:W-:-:S02]  /*13670*/  MOV R198, R37 ;  /* 0x0000002500c67202 */ /* 0x000fc40000000f00 */
[----:B------:R-:W-:Y:S02]  /*13680*/  MOV R154, R196 ;  /* 0x000000c4009a7202 */ /* 0x000fe40000000f00 */
[----:B------:R-:W-:Y:S01]  /*13690*/  MOV R196, R3 ;  /* 0x0000000300c47202 */ /* 0x000fe20000000f00 */
[C---:B-1----:R-:W-:Y:S06]  /*136a0*/  HMMA.16816.F32 R36, R8.reuse, R24, R180 ;  /* 0x000000180824723c */ /* 0x042fec00000018b4 */
[----:B------:R-:W-:Y:S01]  /*136b0*/  HMMA.16816.F32 R28, R8, R26, R176 ;  /* 0x0000001a081c723c */ /* 0x000fe200000018b0 */
[----:B------:R-:W-:-:S05]  /*136c0*/  MOV R183, R197 ;  /* 0x000000c500b77202 */ /* 0x000fca0000000f00 */
[----:B----4-:R-:W-:Y:S01]  /*136d0*/  HMMA.16816.F32 R60, R8, R16, R172 ;  /* 0x00000010083c723c */ /* 0x010fe200000018ac */
[----:B------:R-:W-:-:S05]  /*136e0*/  MOV R197, R250 ;  /* 0x000000fa00c57202 */ /* 0x000fca0000000f00 */
[----:B------:R-:W-:Y:S07]  /*136f0*/  HMMA.16816.F32 R32, R8, R18, R168 ;  /* 0x000000120820723c */ /* 0x000fee00000018a8 */
[----:B------:R-:W-:-:S04]  /*13700*/  FFMA.FTZ R8, R88, UR24, -R7 ;  /* 0x0000001858087c23 */ /* 0x000fc80008010807 */
        /* <DEDUP_REMOVED lines=8> */
[----:B------:R-:W-:Y:S02]  /*13790*/  MOV R76, R249 ;  /* 0x000000f9004c7202 */ /* 0x000fe40000000f00 */
[----:B------:R-:W-:Y:S01]  /*137a0*/  MOV R155, R195 ;  /* 0x000000c3009b7202 */ /* 0x000fe20000000f00 */
[----:B------:R-:W-:Y:S02]  /*137b0*/  IMAD.MOV.U32 R195, RZ, RZ, R4 ;  /* 0x000000ffffc37224 */ /* 0x000fe400078e0004 */
[----:B-1----:R-:W-:-:S04]  /*137c0*/  FFMA.FTZ R8, R90, UR24, -R6 ;  /* 0x000000185a087c23 */ /* 0x002fc80008010806 */
[----:B------:R1:W-:Y:S02]  /*137d0*/  MUFU.EX2 R249, R8 ;  /* 0x0000000800f97308 */ /* 0x0003e40000000800 */
[----:B-1----:R-:W-:-:S06]  /*137e0*/  FFMA.FTZ R8, R86, UR24, -R6 ;  /* 0x0000001856087c23 */ /* 0x002fcc0008010806 */
[----:B------:R1:W-:Y:S02]  /*137f0*/  MUFU.EX2 R170, R8 ;  /* 0x0000000800aa7308 */ /* 0x0003e40000000800 */
[----:B-1----:R-:W-:-:S06]  /*13800*/  FFMA.FTZ R8, R82, UR24, -R6 ;  /* 0x0000001852087c23 */ /* 0x002fcc0008010806 */
[----:B------:R1:W-:Y:S01]  /*13810*/  MUFU.EX2 R4, R8 ;  /* 0x0000000800047308 */ /* 0x0003e20000000800 */
[----:B------:R-:W-:Y:S02]  /*13820*/  IMAD.MOV.U32 R86, RZ, RZ, R212 ;  /* 0x000000ffff567224 */ /* 0x000fe400078e00d4 */
[----:B-1----:R-:W-:Y:S01]  /*13830*/  FFMA.FTZ R8, R78, UR24, -R6 ;  /* 0x000000184e087c23 */ /* 0x002fe20008010806 */
[----:B------:R-:W-:-:S04]  /*13840*/  MOV R78, R231 ;  /* 0x000000e7004e7202 */ /* 0x000fc80000000f00 */
[----:B------:R1:W-:Y:S01]  /*13850*/  MUFU.EX2 R231, R8 ;  /* 0x0000000800e77308 */ /* 0x0003e20000000800 */
[-C--:B------:R-:W-:Y:S01]  /*13860*/  FMUL.FTZ R140, R140, R21.reuse ;  /* 0x000000158c8c7220 */ /* 0x080fe20000410000 */
[----:B------:R-:W-:Y:S01]  /*13870*/  FMUL.FTZ R141, R141, R21 ;  /* 0x000000158d8d7220 */ /* 0x000fe20000410000 */
[----:B-1----:R-:W-:-:S05]  /*13880*/  FFMA.FTZ R8, R89, UR24, -R2 ;  /* 0x0000001859087c23 */ /* 0x002fca0008010802 */
[----:B------:R1:W-:Y:S01]  /*13890*/  MUFU.EX2 R179, R8 ;  /* 0x0000000800b37308 */ /* 0x0003e20000000800 */
[-C--:B------:R-:W-:Y:S01]  /*138a0*/  FMUL.FTZ R142, R142, R20.reuse ;  /* 0x000000148e8e7220 */ /* 0x080fe20000410000 */
[-C--:B------:R-:W-:Y:S01]  /*138b0*/  FMUL.FTZ R143, R143, R20.reuse ;  /* 0x000000148f8f7220 */ /* 0x080fe20000410000 */
[-C--:B------:R-:W-:Y:S01]  /*138c0*/  FMUL.FTZ R136, R136, R21.reuse ;  /* 0x0000001588887220 */ /* 0x080fe20000410000 */
[----:B------:R-:W-:Y:S01]  /*138d0*/  FMUL.FTZ R137, R137, R21 ;  /* 0x0000001589897220 */ /* 0x000fe20000410000 */
[-C--:B------:R-:W-:Y:S01]  /*138e0*/  FMUL.FTZ R138, R138, R20.reuse ;  /* 0x000000148a8a7220 */ /* 0x080fe20000410000 */
[----:B------:R-:W-:Y:S01]  /*138f0*/  FMUL.FTZ R139, R139, R20 ;  /* 0x000000148b8b7220 */ /* 0x000fe20000410000 */
[----:B-1----:R-:W-:-:S04]  /*13900*/  FFMA.FTZ R8, R84, UR24, -R2 ;  /* 0x0000001854087c23 */ /* 0x002fc80008010802 */
[----:B------:R1:W-:Y:S01]  /*13910*/  MUFU.EX2 R212, R8 ;  /* 0x0000000800d47308 */ /* 0x0003e20000000800 */
[----:B------:R-:W-:Y:S02]  /*13920*/  IMAD.MOV.U32 R181, RZ, RZ, R197 ;  /* 0x000000ffffb57224 */ /* 0x000fe400078e00c5 */
[----:B------:R-:W-:Y:S01]  /*13930*/  IMAD.MOV.U32 R197, RZ, RZ, R230 ;  /* 0x000000ffffc57224 */ /* 0x000fe200078e00e6 */
[----:B------:R-:W-:Y:S01]  /*13940*/  HMMA.16816.F32 R140, R12, R16, R140 ;  /* 0x000000100c8c723c */ /* 0x000fe2000000188c */
[----:B-1----:R-:W-:Y:S01]  /*13950*/  FFMA.FTZ R8, R81, UR24, -R2 ;  /* 0x0000001851087c23 */ /* 0x002fe20008010802 */
[----:B------:R-:W-:-:S03]  /*13960*/  MOV R81, R5 ;  /* 0x0000000500517202 */ /* 0x000fc60000000f00 */
[----:B------:R1:W-:Y:S01]  /*13970*/  MUFU.EX2 R5, R8 ;  /* 0x0000000800057308 */ /* 0x0003e20000000800 */
[----:B------:R-:W-:Y:S01]  /*13980*/  HMMA.16816.F32 R136, R12, R18, R136 ;  /* 0x000000120c88723c */ /* 0x000fe20000001888 */
[----:B------:R-:W4:Y:S01]  /*13990*/  LDSM.16.MT88.4 R16, [R214+0x8800] ;  /* 0x00880000d610783b */ /* 0x000f220000004200 */
[----:B------:R-:W-:Y:S01]  /*139a0*/  MOV R180, R198 ;  /* 0x000000c600b47202 */ /* 0x000fe20000000f00 */
[----:B-1----:R-:W-:-:S04]  /*139b0*/  FFMA.FTZ R8, R77, UR24, -R2 ;  /* 0x000000184d087c23 */ /* 0x002fc80008010802 */
[----:B------:R1:W2:Y:S01]  /*139c0*/  MUFU.EX2 R230, R8 ;  /* 0x0000000800e67308 */ /* 0x0002a20000000800 */
[----:B------:R-:W-:Y:S02]  /*139d0*/  MOV R198, R201 ;  /* 0x000000c900c67202 */ /* 0x000fe40000000f00 */
[----:B------:R-:W-:Y:S01]  /*139e0*/  MOV R176, R199 ;  /* 0x000000c700b07202 */ /* 0x000fe20000000f00 */
[----:B-1----:R-:W-:-:S04]  /*139f0*/  FFMA.FTZ R8, R108, UR24, -R0 ;  /* 0x000000186c087c23 */ /* 0x002fc80008010800 */
[----:B------:R1:W-:Y:S01]  /*13a00*/  MUFU.EX2 R178, R8 ;  /* 0x0000000800b27308 */ /* 0x0003e20000000800 */
[----:B------:R-:W-:Y:S01]  /*13a10*/  MOV R199, R200 ;  /* 0x000000c800c77202 */ /* 0x000fe20000000f00 */
[----:B-1----:R-:W-:Y:S01]  /*13a20*/  FFMA.FTZ R8, R87, UR24, -R0 ;  /* 0x0000001857087c23 */ /* 0x002fe20008010800 */
[-C--:B------:R-:W-:Y:S01]  /*13a30*/  FMUL.FTZ R148, R148, R21.reuse ;  /* 0x0000001594947220 */ /* 0x080fe20000410000 */
[----:B------:R-:W-:Y:S01]  /*13a40*/  FMUL.FTZ R149, R149, R21 ;  /* 0x0000001595957220 */ /* 0x000fe20000410000 */
[----:B------:R-:W-:-:S03]  /*13a50*/  FMUL.FTZ R150, R150, R20 ;  /* 0x0000001496967220 */ /* 0x000fc60000410000 */
[----:B------:R1:W4:Y:S01]  /*13a60*/  MUFU.EX2 R201, R8 ;  /* 0x0000000800c97308 */ /* 0x0003220000000800 */
[-C--:B------:R-:W-:Y:S01]  /*13a70*/  FMUL.FTZ R151, R151, R20.reuse ;  /* 0x0000001497977220 */ /* 0x080fe20000410000 */
[-C--:B------:R-:W-:Y:S01]  /*13a80*/  FMUL.FTZ R144, R144, R21.reuse ;  /* 0x0000001590907220 */ /* 0x080fe20000410000 */
[----:B------:R-:W-:Y:S01]  /*13a90*/  FMUL.FTZ R145, R145, R21 ;  /* 0x0000001591917220 */ /* 0x000fe20000410000 */
[-C--:B------:R-:W-:Y:S01]  /*13aa0*/  FMUL.FTZ R146, R146, R20.reuse ;  /* 0x0000001492927220 */ /* 0x080fe20000410000 */
[-C--:B------:R-:W-:Y:S01]  /*13ab0*/  FMUL.FTZ R147, R147, R20.reuse ;  /* 0x0000001493937220 */ /* 0x080fe20000410000 */
[----:B--2---:R-:W-:Y:S01]  /*13ac0*/  F2FP.F16.F32.PACK_AB R10, R230, R5 ;  /* 0x00000005e60a723e */ /* 0x004fe200000000ff */
[----:B---3--:R-:W-:Y:S01]  /*13ad0*/  FFMA.FTZ R157, R159, R21, R23 ;  /* 0x000000159f9d7223 */ /* 0x008fe20000010017 */
[----:B------:R-:W-:Y:S01]  /*13ae0*/  FFMA.FTZ R156, R192, R20, R22 ;  /* 0x00000014c09c7223 */ /* 0x000fe20000010016 */
[----:B------:R-:W-:Y:S01]  /*13af0*/  IMAD.MOV.U32 R153, RZ, RZ, R227 ;  /* 0x000000ffff997224 */ /* 0x000fe200078e00e3 */
[----:B------:R-:W-:Y:S01]  /*13b00*/  MOV R173, R225 ;  /* 0x000000e100ad7202 */ /* 0x000fe20000000f00 */
[----:B------:R-:W-:Y:S01]  /*13b10*/  IMAD.MOV.U32 R172, RZ, RZ, R218 ;  /* 0x000000ffffac7224 */ /* 0x000fe200078e00da */
[----:B------:R-:W-:Y:S01]  /*13b20*/  MOV R152, R228 ;  /* 0x000000e400987202 */ /* 0x000fe20000000f00 */
[----:B------:R-:W2:Y:S01]  /*13b30*/  LDL.LU R87, [R1+0x64] ;  /* 0x0000640001577983 */ /* 0x000ea20000300800 */
[--C-:B-1----:R-:W-:Y:S01]  /*13b40*/  FFMA.FTZ R8, R85, UR24, -R0.reuse ;  /* 0x0000001855087c23 */ /* 0x102fe20008010800 */
[----:B------:R-:W-:Y:S01]  /*13b50*/  HMMA.16816.F32 R148, R12, R24, R148 ;  /* 0x000000180c94723c */ /* 0x000fe20000001894 */
[----:B----4-:R-:W-:Y:S01]  /*13b60*/  F2FP.F16.F32.PACK_AB R9, R201, R178 ;  /* 0x000000b2c909723e */ /* 0x010fe200000000ff */
[----:B------:R-:W-:Y:S01]  /*13b70*/  LDSM.16.MT88.4 R20, [R215+0x8800] ;  /* 0x00880000d714783b */ /* 0x000fe20000004200 */
[----:B------:R1:W-:Y:S02]  /*13b80*/  MUFU.EX2 R200, R8 ;  /* 0x0000000800c87308 */ /* 0x0003e40000000800 */
[----:B-1----:R-:W-:Y:S01]  /*13b90*/  FFMA.FTZ R8, R80, UR24, -R0 ;  /* 0x0000001850087c23 */ /* 0x002fe20008010800 */
[----:B------:R-:W-:-:S05]  /*13ba0*/  MOV R80, R229 ;  /* 0x000000e500507202 */ /* 0x000fca0000000f00 */
[----:B------:R1:W3:Y:S01]  /*13bb0*/  MUFU.EX2 R229, R8 ;  /* 0x0000000800e57308 */ /* 0x0002e20000000800 */
[----:B------:R-:W-:Y:S01]  /*13bc0*/  HMMA.16816.F32 R144, R12, R26, R144 ;  /* 0x0000001a0c90723c */ /* 0x000fe20000001890 */
[----:B------:R-:W4:Y:S06]  /*13bd0*/  LDSM.16.MT88.4 R24, [R217+0x8800] ;  /* 0x00880000d918783b */ /* 0x000f2c0000004200 */
[----:B------:R-:W-:Y:S02]  /*13be0*/  F2FP.F16.F32.PACK_AB R12, R168, R250 ;  /* 0x000000faa80c723e */ /* 0x000fe400000000ff */
[----:B------:R-:W-:-:S02]  /*13bf0*/  F2FP.F16.F32.PACK_AB R13, R170, R249 ;  /* 0x000000f9aa0d723e */ /* 0x000fc400000000ff */
[----:B------:R-:W-:Y:S02]  /*13c00*/  F2FP.F16.F32.PACK_AB R14, R232, R3 ;  /* 0x00000003e80e723e */ /* 0x000fe400000000ff */
[----:B------:R-:W-:Y:S02]  /*13c10*/  F2FP.F16.F32.PACK_AB R15, R231, R4 ;  /* 0x00000004e70f723e */ /* 0x000fe400000000ff */
[----:B-1----:R-:W-:Y:S02]  /*13c20*/  F2FP.F16.F32.PACK_AB R8, R212, R179 ;  /* 0x000000b3d408723e */ /* 0x002fe400000000ff */
[----:B---3--:R-:W-:-:S03]  /*13c30*/  F2FP.F16.F32.PACK_AB R11, R229, R200 ;  /* 0x000000c8e50b723e */ /* 0x008fc600000000ff */
[-C--:B------:R-:W-:Y:S06]  /*13c40*/  HMMA.16816.F32 R164, R12, R16.reuse, R164 ;  /* 0x000000100ca4723c */ /* 0x080fec00000018a4 */
[C---:B------:R-:W-:Y:S06]  /*13c50*/  HMMA.16816.F32 R56, R8.reuse, R16, R56 ;  /* 0x000000100838723c */ /* 0x040fec0000001838 */
[-C--:B------:R-:W-:Y:S06]  /*13c60*/  HMMA.16816.F32 R52, R8, R18.reuse, R52 ;  /* 0x000000120834723c */ /* 0x080fec0000001834 */
[----:B------:R-:W-:Y:S01]  /*13c70*/  HMMA.16816.F32 R160, R12, R18, R160 ;  /* 0x000000120ca0723c */ /* 0x000fe200000018a0 */
[----:B------:R-:W1:Y:S05]  /*13c80*/  LDSM.16.MT88.4 R16, [R216+0x8800] ;  /* 0x00880000d810783b */ /* 0x000e6a0000004200 */
[C---:B----4-:R-:W-:Y:S06]  /*13c90*/  HMMA.16816.F32 R48, R8.reuse, R24, R48 ;  /* 0x000000180830723c */ /* 0x050fec0000001830 */
[C---:B------:R-:W-:Y:S06]  /*13ca0*/  HMMA.16816.F32 R44, R8.reuse, R26, R44 ;  /* 0x0000001a082c723c */ /* 0x040fec000000182c */
[C---:B------:R-:W-:Y:S06]  /*13cb0*/  HMMA.16816.F32 R36, R8.reuse, R20, R36 ;  /* 0x000000140824723c */ /* 0x040fec0000001824 */
[C---:B------:R-:W-:Y:S06]  /*13cc0*/  HMMA.16816.F32 R28, R8.reuse, R22, R28 ;  /* 0x00000016081c723c */ /* 0x040fec000000181c */
[C---:B-1----:R-:W-:Y:S06]  /*13cd0*/  HMMA.16816.F32 R60, R8.reuse, R16, R60 ;  /* 0x00000010083c723c */ /* 0x042fec000000183c */
[----:B------:R-:W-:Y:S07]  /*13ce0*/  HMMA.16816.F32 R32, R8, R18, R32 ;  /* 0x000000120820723c */ /* 0x000fee0000001820 */
[----:B------:R-:W-:-:S04]  /*13cf0*/  FFMA.FTZ R8, R110, UR24, -R2 ;  /* 0x000000186e087c23 */ /* 0x000fc80008010802 */
[----:B------:R1:W-:Y:S02]  /*13d00*/  MUFU.EX2 R169, R8 ;  /* 0x0000000800a97308 */ /* 0x0003e40000000800 */
[----:B-1----:R-:W-:-:S06]  /*13d10*/  FFMA.FTZ R8, R107, UR24, -R2 ;  /* 0x000000186b087c23 */ /* 0x002fcc0008010802 */
[----:B------:R1:W-:Y:S01]  /*13d20*/  MUFU.EX2 R227, R8 ;  /* 0x0000000800e37308 */ /* 0x0003e20000000800 */
[----:B------:R-:W-:Y:S01]  /*13d30*/  HMMA.16816.F32 R148, R12, R20, R148 ;  /* 0x000000140c94723c */ /* 0x000fe20000001894 */
[----:B-1----:R-:W-:-:S06]  /*13d40*/  FFMA.FTZ R8, R104, UR24, -R2 ;  /* 0x0000001868087c23 */ /* 0x002fcc0008010802 */
[----:B------:R1:W-:Y:S01]  /*13d50*/  MUFU.EX2 R225, R8 ;  /* 0x0000000800e17308 */ /* 0x0003e20000000800 */
[----:B------:R-:W-:Y:S01]  /*13d60*/  HMMA.16816.F32 R144, R12, R22, R144 ;  /* 0x000000160c90723c */ /* 0x000fe20000001890 */
[----:B------:R-:W3:Y:S01]  /*13d70*/  LDSM.16.MT88.4 R20, [R214+0x9000] ;  /* 0x00900000d614783b */ /* 0x000ee20000004200 */
[----:B------:R-:W-:Y:S01]  /*13d80*/  MOV R174, R226 ;  /* 0x000000e200ae7202 */ /* 0x000fe20000000f00 */
[----:B-1----:R-:W-:-:S04]  /*13d90*/  FFMA.FTZ R8, R91, UR24, -R2 ;  /* 0x000000185b087c23 */ /* 0x002fc80008010802 */
[----:B------:R1:W-:Y:S01]  /*13da0*/  MUFU.EX2 R218, R8 ;  /* 0x0000000800da7308 */ /* 0x0003e20000000800 */
[----:B------:R-:W-:Y:S01]  /*13db0*/  MOV R177, R224 ;  /* 0x000000e000b17202 */ /* 0x000fe20000000f00 */
[----:B-1----:R-:W-:-:S06]  /*13dc0*/  FFMA.FTZ R8, R111, UR24, -R0 ;  /* 0x000000186f087c23 */ /* 0x002fcc0008010800 */
[----:B------:R1:W-:Y:S01]  /*13dd0*/  MUFU.EX2 R228, R8 ;  /* 0x0000000800e47308 */ /* 0x0003e20000000800 */
[----:B------:R-:W-:Y:S01]  /*13de0*/  MOV R175, R213 ;  /* 0x000000d500af7202 */ /* 0x000fe20000000f00 */
[----:B-1----:R-:W-:-:S06]  /*13df0*/  FFMA.FTZ R8, R109, UR24, -R0 ;  /* 0x000000186d087c23 */ /* 0x002fcc0008010800 */
[----:B------:R1:W4:Y:S02]  /*13e00*/  MUFU.EX2 R226, R8 ;  /* 0x0000000800e27308 */ /* 0x0003240000000800 */
[----:B-1----:R-:W-:-:S06]  /*13e10*/  FFMA.FTZ R8, R106, UR24, -R0 ;  /* 0x000000186a087c23 */ /* 0x002fcc0008010800 */
[----:B------:R1:W-:Y:S01]  /*13e20*/  MUFU.EX2 R224, R8 ;  /* 0x0000000800e07308 */ /* 0x0003e20000000800 */
[----:B------:R-:W-:Y:S01]  /*13e30*/  HMMA.16816.F32 R96, R12, R24, R96 ;  /* 0x000000180c60723c */ /* 0x000fe20000001860 */
[----:B-1----:R-:W-:-:S06]  /*13e40*/  FFMA.FTZ R8, R105, UR24, -R0 ;  /* 0x0000001869087c23 */ /* 0x002fcc0008010800 */
[----:B------:R1:W3:Y:S01]  /*13e50*/  MUFU.EX2 R213, R8 ;  /* 0x0000000800d57308 */ /* 0x0002e20000000800 */
[----:B------:R-:W-:Y:S02]  /*13e60*/  MOV R24, R198 ;  /* 0x000000c600187202 */ /* 0x000fe40000000f00 */
[----:B------:R-:W-:Y:S01]  /*13e70*/  MOV R25, R197 ;  /* 0x000000c500197202 */ /* 0x000fe20000000f00 */
[----:B------:R-:W-:Y:S01]  /*13e80*/  HMMA.16816.F32 R100, R12, R26, R100 ;  /* 0x0000001a0c64723c */ /* 0x000fe20000001864 */
[----:B----4-:R-:W-:Y:S02]  /*13e90*/  F2FP.F16.F32.PACK_AB R9, R226, R228 ;  /* 0x000000e4e209723e */ /* 0x010fe400000000ff */
[----:B------:R-:W-:-:S04]  /*13ea0*/  F2FP.F16.F32.PACK_AB R10, R218, R225 ;  /* 0x000000e1da0a723e */ /* 0x000fc800000000ff */
[----:B------:R-:W-:Y:S02]  /*13eb0*/  MOV R27, R24 ;  /* 0x00000018001b7202 */ /* 0x000fe40000000f00 */
[----:B------:R-:W-:Y:S02]  /*13ec0*/  MOV R24, R25 ;  /* 0x0000001900187202 */ /* 0x000fe40000000f00 */
[----:B------:R-:W-:Y:S02]  /*13ed0*/  MOV R25, R80 ;  /* 0x0000005000197202 */ /* 0x000fe40000000f00 */
[----:B-1----:R-:W-:Y:S02]  /*13ee0*/  F2FP.F16.F32.PACK_AB R8, R227, R169 ;  /* 0x000000a9e308723e */ /* 0x002fe400000000ff */
[----:B---3--:R-:W-:Y:S02]  /*13ef0*/  F2FP.F16.F32.PACK_AB R11, R213, R224 ;  /* 0x000000e0d50b723e */ /* 0x008fe400000000ff */
[----:B------:R-:W-:-:S02]  /*13f00*/  MOV R77, R195 ;  /* 0x000000c3004d7202 */ /* 0x000fc40000000f00 */
[----:B------:R-:W-:Y:S02]  /*13f10*/  MOV R26, R27 ;  /* 0x0000001b001a7202 */ /* 0x000fe40000000f00 */
[----:B------:R-:W-:Y:S01]  /*13f20*/  MOV R27, R24 ;  /* 0x00000018001b7202 */ /* 0x000fe20000000f00 */
[----:B------:R-:W-:Y:S01]  /*13f30*/  IMAD.MOV.U32 R24, RZ, RZ, R25 ;  /* 0x000000ffff187224 */ /* 0x000fe200078e0019 */
[----:B------:R-:W-:Y:S01]  /*13f40*/  MOV R80, R77 ;  /* 0x0000004d00507202 */ /* 0x000fe20000000f00 */
[----:B------:R-:W-:Y:S01]  /*13f50*/  IMAD.MOV.U32 R77, RZ, RZ, R81 ;  /* 0x000000ffff4d7224 */ /* 0x000fe200078e0051 */
[----:B------:R-:W-:Y:S02]  /*13f60*/  MOV R182, R196 ;  /* 0x000000c400b67202 */ /* 0x000fe40000000f00 */
[----:B------:R-:W-:Y:S02]  /*13f70*/  MOV R171, R199 ;  /* 0x000000c700ab7202 */ /* 0x000fe40000000f00 */
[----:B------:R-:W-:Y:S01]  /*13f80*/  HMMA.16816.F32 R196, R8, R20, R56 ;  /* 0x0000001408c4723c */ /* 0x000fe20000001838 */
[----:B------:R-:W-:-:S02]  /*13f90*/  MOV R81, R78 ;  /* 0x0000004e00517202 */ /* 0x000fc40000000f00 */
[----:B------:R-:W-:Y:S02]  /*13fa0*/  MOV R78, R86 ;  /* 0x00000056004e7202 */ /* 0x000fe40000000f00 */
[----:B------:R-:W3:Y:S02]  /*13fb0*/  LDL.LU R86, [R1+0x68] ;  /* 0x0000680001567983 */ /* 0x000ee40000300800 */
[----:B------:R-:W-:Y:S02]  /*13fc0*/  MOV R59, R26 ;  /* 0x0000001a003b7202 */ /* 0x000fe40000000f00 */
[----:B------:R-:W-:Y:S01]  /*13fd0*/  MOV R26, R27 ;  /* 0x0000001b001a7202 */ /* 0x000fe20000000f00 */
[----:B------:R-:W4:Y:S01]  /*13fe0*/  LDL.LU R25, [R1+0x44] ;  /* 0x0000440001197983 */ /* 0x000f220000300800 */
[----:B------:R-:W-:-:S03]  /*13ff0*/  MOV R27, R24 ;  /* 0x00000018001b7202 */ /* 0x000fc60000000f00 */
[----:B------:R-:W2:Y:S04]  /*14000*/  LDL.LU R24, [R1+0x34] ;  /* 0x0000340001187983 */ /* 0x000ea80000300800 */
[----:B------:R-:W3:Y:S01]  /*14010*/  LDL.LU R58, [R1+0x24] ;  /* 0x00002400013a7983 */ /* 0x000ee20000300800 */
[C---:B------:R-:W-:Y:S06]  /*14020*/  HMMA.16816.F32 R140, R12.reuse, R16, R140 ;  /* 0x000000100c8c723c */ /* 0x040fec000000188c */
[----:B------:R-:W-:Y:S01]  /*14030*/  HMMA.16816.F32 R136, R12, R18, R136 ;  /* 0x000000120c88723c */ /* 0x000fe20000001888 */
[----:B------:R-:W1:Y:S04]  /*14040*/  LDSM.16.MT88.4 R12, [R215+0x9000] ;  /* 0x00900000d70c783b */ /* 0x000e680000004200 */
[----:B------:R-:W1:Y:S02]  /*14050*/  LDSM.16.MT88.4 R16, [R217+0x9000] ;  /* 0x00900000d910783b */ /* 0x000e640000004200 */
[C---:B-1----:R-:W-:Y:S02]  /*14060*/  HMMA.16816.F32 R108, R8.reuse, R14, R28 ;  /* 0x0000000e086c723c */ /* 0x042fe4000000181c */
[----:B------:R-:W1:Y:S01]  /*14070*/  LDSM.16.MT88.4 R28, [R216+0x9000] ;  /* 0x00900000d81c783b */ /* 0x000e620000004200 */
[----:B------:R-:W-:Y:S01]  /*14080*/  IMAD.MOV.U32 R159, RZ, RZ, R193 ;  /* 0x000000ffff9f7224 */ /* 0x000fe200078e00c1 */
[----:B------:R-:W-:Y:S01]  /*14090*/  MOV R158, R194 ;  /* 0x000000c2009e7202 */ /* 0x000fe20000000f00 */
[----:B------:R-:W-:Y:S01]  /*140a0*/  IMAD.MOV.U32 R85, RZ, RZ, R112 ;  /* 0x000000ffff557224 */ /* 0x000fe200078e0070 */
[----:B------:R-:W-:Y:S01]  /*140b0*/  MOV R82, R115 ;  /* 0x0000007300527202 */ /* 0x000fe20000000f00 */
[----:B------:R-:W-:Y:S01]  /*140c0*/  HMMA.16816.F32 R192, R8, R22, R52 ;  /* 0x0000001608c0723c */ /* 0x000fe20000001834 */
[----:B------:R-:W-:-:S02]  /*140d0*/  MOV R83, R114 ;  /* 0x0000007200537202 */ /* 0x000fc40000000f00 */
[----:B------:R-:W-:-:S03]  /*140e0*/  MOV R84, R113 ;  /* 0x0000007100547202 */ /* 0x000fc60000000f00 */
[C---:B------:R-:W-:Y:S06]  /*140f0*/  HMMA.16816.F32 R188, R8.reuse, R16, R48 ;  /* 0x0000001008bc723c */ /* 0x040fec0000001830 */
[C---:B------:R-:W-:Y:S06]  /*14100*/  HMMA.16816.F32 R184, R8.reuse, R18, R44 ;  /* 0x0000001208b8723c */ /* 0x040fec000000182c */
[C---:B------:R-:W-:Y:S06]  /*14110*/  HMMA.16816.F32 R112, R8.reuse, R12, R36 ;  /* 0x0000000c0870723c */ /* 0x040fec0000001824 */
[C---:B-1----:R-:W-:Y:S06]  /*14120*/  HMMA.16816.F32 R104, R8.reuse, R28, R60 ;  /* 0x0000001c0868723c */ /* 0x042fec000000183c */
[----:B------:R-:W-:Y:S07]  /*14130*/  HMMA.16816.F32 R88, R8, R30, R32 ;  /* 0x0000001e0858723c */ /* 0x000fee0000001820 */
[----:B---3--:R-:W-:-:S02]  /*14140*/  FFMA.FTZ R11, R58, UR24, -R7 ;  /* 0x000000183a0b7c23 */ /* 0x008fc40008010807 */
[----:B------:R-:W3:Y:S01]  /*14150*/  LDL.LU R58, [R1+0x14] ;  /* 0x00001400013a7983 */ /* 0x000ee20000300800 */
[----:B------:R-:W-:Y:S02]  /*14160*/  MOV R50, R155 ;  /* 0x0000009b00327202 */ /* 0x000fe40000000f00 */
[----:B------:R-:W-:Y:S01]  /*14170*/  MOV R49, R80 ;  /* 0x0000005000317202 */ /* 0x000fe20000000f00 */
[----:B------:R-:W-:Y:S01]  /*14180*/  IMAD.MOV.U32 R56, RZ, RZ, R183 ;  /* 0x000000ffff387224 */ /* 0x000fe200078e00b7 */
[----:B------:R-:W-:Y:S01]  /*14190*/  MOV R57, R154 ;  /* 0x0000009a00397202 */ /* 0x000fe20000000f00 */
[--C-:B------:R-:W-:Y:S01]  /*141a0*/  FFMA.FTZ R8, R50, UR24, -R6.reuse ;  /* 0x0000001832087c23 */ /* 0x100fe20008010806 */
[----:B------:R-:W-:Y:S01]  /*141b0*/  IMAD.MOV.U32 R51, RZ, RZ, R77 ;  /* 0x000000ffff337224 */ /* 0x000fe200078e004d */
[----:B------:R-:W-:Y:S01]  /*141c0*/  MOV R52, R81 ;  /* 0x0000005100347202 */ /* 0x000fe20000000f00 */
[----:B------:R-:W-:Y:S01]  /*141d0*/  IMAD.MOV.U32 R155, RZ, RZ, R69 ;  /* 0x000000ffff9b7224 */ /* 0x000fe200078e0045 */
[----:B------:R-:W-:Y:S01]  /*141e0*/  MOV R53, R78 ;  /* 0x0000004e00357202 */ /* 0x000fe20000000f00 */
[----:B------:R-:W-:Y:S01]  /*141f0*/  FFMA.FTZ R9, R49, UR24, -R6 ;  /* 0x0000001831097c23 */ /* 0x000fe20008010806 */
[----:B------:R-:W-:Y:S01]  /*14200*/  MOV R54, R76 ;  /* 0x0000004c00367202 */ /* 0x000fe20000000f00 */
[--C-:B----4-:R-:W-:Y:S01]  /*14210*/  FFMA.FTZ R25, R25, UR24, -R7.reuse ;  /* 0x0000001819197c23 */ /* 0x110fe20008010807 */
[----:B------:R-:W-:Y:S01]  /*14220*/  MOV R55, R79 ;  /* 0x0000004f00377202 */ /* 0x000fe20000000f00 */
[--C-:B--2---:R-:W-:Y:S01]  /*14230*/  FFMA.FTZ R24, R24, UR24, -R7.reuse ;  /* 0x0000001818187c23 */ /* 0x104fe20008010807 */
        /* <DEDUP_REMOVED lines=22> */
[----:B------:R-:W1:Y:S01]  /*143a0*/  MUFU.EX2 R8, R8 ;  /* 0x0000000800087308 */ /* 0x000e620000000800 */
[--C-:B------:R-:W-:Y:S01]  /*143b0*/  FFMA.FTZ R32, R51, UR24, -R6.reuse ;  /* 0x0000001833207c23 */ /* 0x100fe20008010806 */
[--C-:B------:R-:W-:Y:S01]  /*143c0*/  FFMA.FTZ R60, R56, UR24, -R6.reuse ;  /* 0x00000018383c7c23 */ /* 0x100fe20008010806 */
[--C-:B------:R-:W-:Y:S01]  /*143d0*/  FFMA.FTZ R63, R53, UR24, -R6.reuse ;  /* 0x00000018353f7c23 */ /* 0x100fe20008010806 */
[----:B------:R-:W-:Y:S01]  /*143e0*/  FFMA.FTZ R62, R54, UR24, -R6 ;  /* 0x00000018363e7c23 */ /* 0x000fe20008010806 */
[----:B------:R-:W-:-:S03]  /*143f0*/  MOV R56, R173 ;  /* 0x000000ad00387202 */ /* 0x000fc60000000f00 */
[----:B------:R-:W-:Y:S01]  /*14400*/  MUFU.EX2 R177, R9 ;  /* 0x0000000900b17308 */ /* 0x000fe20000000800 */
[--C-:B------:R-:W-:Y:S01]  /*14410*/  FFMA.FTZ R51, R57, UR24, -R6.reuse ;  /* 0x0000001839337c23 */ /* 0x100fe20008010806 */
[----:B------:R-:W-:Y:S01]  /*14420*/  IMAD.MOV.U32 R53, RZ, RZ, R59 ;  /* 0x000000ffff357224 */ /* 0x000fe200078e003b */
[----:B------:R-:W-:Y:S01]  /*14430*/  MOV R54, R171 ;  /* 0x000000ab00367202 */ /* 0x000fe20000000f00 */
[----:B------:R-:W-:Y:S01]  /*14440*/  FFMA.FTZ R173, R121, UR24, -R6 ;  /* 0x0000001879ad7c23 */ /* 0x000fe20008010806 */
[----:B------:R-:W-:-:S03]  /*14450*/  MOV R59, R170 ;  /* 0x000000aa003b7202 */ /* 0x000fc60000000f00 */
[----:B------:R2:W4:Y:S01]  /*14460*/  MUFU.EX2 R34, R24 ;  /* 0x0000001800227308 */ /* 0x0005220000000800 */
[----:B------:R-:W-:Y:S01]  /*14470*/  MOV R171, R221 ;  /* 0x000000dd00ab7202 */ /* 0x000fe20000000f00 */
[----:B------:R-:W-:Y:S01]  /*14480*/  FFMA.FTZ R121, R220, UR24, -R0 ;  /* 0x00000018dc797c23 */ /* 0x000fe20008010800 */
[----:B------:R-:W-:Y:S01]  /*14490*/  MOV R170, R153 ;  /* 0x0000009900aa7202 */ /* 0x000fe20000000f00 */
[----:B------:R-:W-:Y:S01]  /*144a0*/  FFMA.FTZ R61, R55, UR24, -R6 ;  /* 0x00000018373d7c23 */ /* 0x000fe20008010806 */
[----:B------:R-:W-:-:S03]  /*144b0*/  MOV R55, R172 ;  /* 0x000000ac00377202 */ /* 0x000fc60000000f00 */
[----:B------:R-:W-:Y:S01]  /*144c0*/  MUFU.EX2 R33, R11 ;  /* 0x0000000b00217308 */ /* 0x000fe20000000800 */
[----:B------:R-:W-:Y:S02]  /*144d0*/  MOV R172, R237 ;  /* 0x000000ed00ac7202 */ /* 0x000fe40000000f00 */
[----:B------:R-:W-:-:S05]  /*144e0*/  MOV R48, R170 ;  /* 0x000000aa00307202 */ /* 0x000fca0000000f00 */
[----:B------:R-:W-:Y:S01]  /*144f0*/  MUFU.EX2 R220, R32 ;  /* 0x0000002000dc7308 */ /* 0x000fe20000000800 */
[----:B------:R-:W-:Y:S01]  /*14500*/  MOV R170, R180 ;  /* 0x000000b400aa7202 */ /* 0x000fe20000000f00 */
[--C-:B--2---:R-:W-:Y:S01]  /*14510*/  FFMA.FTZ R24, R54, UR24, -R2.reuse ;  /* 0x0000001836187c23 */ /* 0x104fe20008010802 */
[----:B------:R-:W-:Y:S01]  /*14520*/  MOV R54, R159 ;  /* 0x0000009f00367202 */ /* 0x000fe20000000f00 */
[----:B------:R-:W-:Y:S01]  /*14530*/  FFMA.FTZ R159, R132, UR24, -R2 ;  /* 0x00000018849f7c23 */ /* 0x000fe20008010802 */
        /* <DEDUP_REMOVED lines=25> */
[----:B------:R-:W-:Y:S01]  /*146d0*/  FFMA.FTZ R176, R116, UR24, -R2 ;  /* 0x0000001874b07c23 */ /* 0x000fe20008010802 */
[----:B------:R-:W-:Y:S01]  /*146e0*/  MOV R252, R212 ;  /* 0x000000d400fc7202 */ /* 0x000fe20000000f00 */
[----:B------:R-:W-:Y:S01]  /*146f0*/  FFMA.FTZ R87, R87, R41, R43 ;  /* 0x0000002957577223 */ /* 0x000fe2000001002b */
[----:B------:R-:W-:Y:S01]  /*14700*/  FFMA.FTZ R86, R86, R40, R42 ;  /* 0x0000002856567223 */ /* 0x000fe2000001002a */
[----:B------:R-:W-:Y:S01]  /*14710*/  MUFU.EX2 R212, R26 ;  /* 0x0000001a00d47308 */ /* 0x000fe20000000800 */
[----:B------:R-:W-:-:S07]  /*14720*/  FFMA.FTZ R134, R240, UR24, -R0 ;  /* 0x00000018f0867c23 */ /* 0x000fce0008010800 */
[----:B------:R-:W-:Y:S01]  /*14730*/  MUFU.EX2 R240, R62 ;  /* 0x0000003e00f07308 */ /* 0x000fe20000000800 */
[--C-:B------:R-:W-:Y:S01]  /*14740*/  FFMA.FTZ R209, R209, UR24, -R0.reuse ;  /* 0x00000018d1d17c23 */ /* 0x100fe20008010800 */
[--C-:B------:R-:W-:Y:S01]  /*14750*/  FFMA.FTZ R208, R208, UR24, -R0.reuse ;  /* 0x00000018d0d07c23 */ /* 0x100fe20008010800 */
[--C-:B------:R-:W-:Y:S01]  /*14760*/  FFMA.FTZ R207, R207, UR24, -R0.reuse ;  /* 0x00000018cfcf7c23 */ /* 0x100fe20008010800 */
[----:B------:R-:W-:-:S04]  /*14770*/  FFMA.FTZ R206, R206, UR24, -R0 ;  /* 0x00000018cece7c23 */ /* 0x000fc80008010800 */
[----:B------:R-:W-:Y:S08]  /*14780*/  MUFU.EX2 R121, R121 ;  /* 0x0000007900797308 */ /* 0x000ff00000000800 */
[----:B------:R-:W-:Y:S08]  /*14790*/  MUFU.EX2 R79, R79 ;  /* 0x0000004f004f7308 */ /* 0x000ff00000000800 */
[----:B------:R-:W-:Y:S08]  /*147a0*/  MUFU.EX2 R78, R78 ;  /* 0x0000004e004e7308 */ /* 0x000ff00000000800 */
[----:B------:R-:W-:Y:S08]  /*147b0*/  MUFU.EX2 R77, R77 ;  /* 0x0000004d004d7308 */ /* 0x000ff00000000800 */
[----:B------:R-:W-:Y:S08]  /*147c0*/  MUFU.EX2 R76, R76 ;  /* 0x0000004c004c7308 */ /* 0x000ff00000000800 */
[----:B------:R-:W-:Y:S08]  /*147d0*/  MUFU.EX2 R75, R75 ;  /* 0x0000004b004b7308 */ /* 0x000ff00000000800 */
[----:B------:R-:W-:Y:S01]  /*147e0*/  MUFU.EX2 R74, R74 ;  /* 0x0000004a004a7308 */ /* 0x000fe20000000800 */
[----:B---3--:R-:W-:Y:S01]  /*147f0*/  FFMA.FTZ R10, R58, UR24, -R7 ;  /* 0x000000183a0a7c23 */ /* 0x008fe20008010807 */
[----:B------:R-:W-:-:S02]  /*14800*/  MOV R58, R158 ;  /* 0x0000009e003a7202 */ /* 0x000fc40000000f00 */
[----:B------:R-:W-:Y:S01]  /*14810*/  MOV R158, R68 ;  /* 0x00000044009e7202 */ /* 0x000fe20000000f00 */
[----:B------:R-:W-:Y:S01]  /*14820*/  FFMA.FTZ R68, R64, UR24, -R7 ;  /* 0x0000001840447c23 */ /* 0x000fe20008010807 */
[--C-:B------:R-:W-:Y:S01]  /*14830*/  FFMA.FTZ R7, R174, UR24, -R6.reuse ;  /* 0x00000018ae077c23 */ /* 0x100fe20008010806 */
[----:B------:R-:W-:Y:S02]  /*14840*/  MOV R174, R152 ;  /* 0x0000009800ae7202 */ /* 0x000fe40000000f00 */
[----:B------:R-:W-:Y:S01]  /*14850*/  MOV R152, R251 ;  /* 0x000000fb00987202 */ /* 0x000fe20000000f00 */
[----:B------:R-:W2:Y:S01]  /*14860*/  MUFU.EX2 R9, R7 ;  /* 0x0000000700097308 */ /* 0x000ea20000000800 */
[----:B------:R-:W-:Y:S01]  /*14870*/  FFMA.FTZ R49, R58, UR24, -R6 ;  /* 0x000000183a317c23 */ /* 0x000fe20008010806 */
[----:B------:R-:W-:Y:S01]  /*14880*/  MOV R58, R168 ;  /* 0x000000a8003a7202 */ /* 0x000fe20000000f00 */
[----:B------:R-:W-:Y:S01]  /*14890*/  IMAD.MOV.U32 R57, RZ, RZ, R174 ;  /* 0x000000ffff397224 */ /* 0x000fe200078e00ae */
[----:B------:R-:W-:-:S02]  /*148a0*/  MOV R168, R152 ;  /* 0x0000009800a87202 */ /* 0x000fc40000000f00 */
[----:B------:R-:W-:Y:S02]  /*148b0*/  MOV R174, R236 ;  /* 0x000000ec00ae7202 */ /* 0x000fe40000000f00 */
[----:B------:R3:W2:Y:S01]  /*148c0*/  MUFU.EX2 R251, R25 ;  /* 0x0000001900fb7308 */ /* 0x0006a20000000800 */
[----:B------:R-:W-:Y:S01]  /*148d0*/  MOV R47, R168 ;  /* 0x000000a8002f7202 */ /* 0x000fe20000000f00 */
[----:B------:R-:W-:Y:S01]  /*148e0*/  FFMA.FTZ R64, R52, UR24, -R6 ;  /* 0x0000001834407c23 */ /* 0x000fe20008010806 */
[----:B------:R-:W-:-:S05]  /*148f0*/  MOV R168, R174 ;  /* 0x000000ae00a87202 */ /* 0x000fca0000000f00 */
[----:B------:R-:W2:Y:S01]  /*14900*/  MUFU.EX2 R221, R10 ;  /* 0x0000000a00dd7308 */ /* 0x000ea20000000800 */
[----:B------:R-:W-:Y:S02]  /*14910*/  MOV R52, R171 ;  /* 0x000000ab00347202 */ /* 0x000fe40000000f00 */
[----:B------:R-:W-:Y:S01]  /*14920*/  MOV R171, R181 ;  /* 0x000000b500ab7202 */ /* 0x000fe20000000f00 */
[----:B------:R-:W-:Y:S01]  /*14930*/  FFMA.FTZ R174, R120, UR24, -R2 ;  /* 0x0000001878ae7c23 */ /* 0x000fe20008010802 */
[--C-:B------:R-:W-:Y:S01]  /*14940*/  FFMA.FTZ R120, R168, UR24, -R0.reuse ;  /* 0x00000018a8787c23 */ /* 0x100fe20008010800 */
[----:B------:R-:W-:Y:S01]  /*14950*/  FFMA.FTZ R168, R234, UR24, -R0 ;  /* 0x00000018eaa87c23 */ /* 0x000fe20008010800 */
[--C-:B---3--:R-:W-:Y:S01]  /*14960*/  FFMA.FTZ R25, R53, UR24, -R2.reuse ;  /* 0x0000001835197c23 */ /* 0x108fe20008010802 */
[----:B------:R-:W-:Y:S01]  /*14970*/  MOV R53, R172 ;  /* 0x000000ac00357202 */ /* 0x000fe20000000f00 */
[----:B------:R-:W-:Y:S01]  /*14980*/  FFMA.FTZ R172, R122, UR24, -R2 ;  /* 0x000000187aac7c23 */ /* 0x000fe20008010802 */
[--C-:B------:R-:W-:Y:S01]  /*14990*/  FFMA.FTZ R122, R170, UR24, -R0.reuse ;  /* 0x00000018aa7a7c23 */ /* 0x100fe20008010800 */
[--C-:B------:R-:W-:Y:S01]  /*149a0*/  FFMA.FTZ R132, R171, UR24, -R0.reuse ;  /* 0x00000018ab847c23 */ /* 0x100fe20008010800 */
[----:B------:R-:W-:Y:S01]  /*149b0*/  MOV R234, R169 ;  /* 0x000000a900ea7202 */ /* 0x000fe20000000f00 */
[----:B------:R-:W-:Y:S01]  /*149c0*/  FFMA.FTZ R170, R211, UR24, -R0 ;  /* 0x00000018d3aa7c23 */ /* 0x000fe20008010800 */
[--C-:B------:R-:W-:Y:S01]  /*149d0*/  FFMA.FTZ R152, R129, UR24, -R6.reuse ;  /* 0x0000001881987c23 */ /* 0x100fe20008010806 */
[----:B------:R-:W-:Y:S01]  /*149e0*/  FFMA.FTZ R236, R93, UR24, -R6 ;  /* 0x000000185dec7c23 */ /* 0x000fe20008010806 */
[----:B------:R-:W-:Y:S01]  /*149f0*/  FFMA.FTZ R169, R219, UR24, -R0 ;  /* 0x00000018dba97c23 */ /* 0x000fe20008010800 */
[----:B-1----:R-:W-:-:S02]  /*14a00*/  IMAD.MOV.U32 R211, RZ, RZ, R8 ;  /* 0x000000ffffd37224 */ /* 0x002fc400078e0008 */
[--C-:B------:R-:W-:Y:S01]  /*14a10*/  FFMA.FTZ R171, R210, UR24, -R0.reuse ;  /* 0x00000018d2ab7c23 */ /* 0x100fe20008010800 */
[----:B------:R-:W-:Y:S01]  /*14a20*/  FFMA.FTZ R6, R47, UR24, -R0 ;  /* 0x000000182f067c23 */ /* 0x000fe20008010800 */
[----:B----4-:R-:W-:Y:S02]  /*14a30*/  MOV R219, R34 ;  /* 0x0000002200db7202 */ /* 0x010fe40000000f00 */
[----:B--2---:R-:W-:Y:S01]  /*14a40*/  MOV R210, R9 ;  /* 0x0000000900d27202 */ /* 0x004fe20000000f00 */
[----:B------:R-:W-:Y:S01]  /*14a50*/  IMAD.MOV.U32 R46, RZ, RZ, R57 ;  /* 0x000000ffff2e7224 */ /* 0x000fe200078e0039 */
[----:B------:R-:W-:Y:S01]  /*14a60*/  F2FP.F16.F32.PACK_AB R8, R219, R251 ;  /* 0x000000fbdb08723e */ /* 0x000fe200000000ff */
[----:B------:R1:W-:Y:S01]  /*14a70*/  MUFU.EX2 R201, R6 ;  /* 0x0000000600c97308 */ /* 0x0003e20000000800 */
[----:B------:R-:W-:Y:S01]  /*14a80*/  F2FP.F16.F32.PACK_AB R9, R211, R177 ;  /* 0x000000b1d309723e */ /* 0x000fe200000000ff */
[----:B------:R-:W-:Y:S01]  /*14a90*/  IMAD.MOV.U32 R57, RZ, RZ, R175 ;  /* 0x000000ffff397224 */ /* 0x000fe200078e00af */
[----:B------:R-:W-:-:S02]  /*14aa0*/  F2FP.F16.F32.PACK_AB R10, R221, R33 ;  /* 0x00000021dd0a723e */ /* 0x000fc400000000ff */
[----:B------:R-:W-:Y:S02]  /*14ab0*/  F2FP.F16.F32.PACK_AB R11, R220, R210 ;  /* 0x000000d2dc0b723e */ /* 0x000fe400000000ff */
[----:B------:R-:W-:Y:S01]  /*14ac0*/  MOV R181, R182 ;  /* 0x000000b600b57202 */ /* 0x000fe20000000f00 */
[----:B------:R-:W-:Y:S01]  /*14ad0*/  IMAD.MOV.U32 R242, RZ, RZ, R58 ;  /* 0x000000fffff27224 */ /* 0x000fe200078e003a */
[----:B------:R-:W-:Y:S01]  /*14ae0*/  MOV R182, R183 ;  /* 0x000000b700b67202 */ /* 0x000fe20000000f00 */
[----:B------:R-:W-:Y:S01]  /*14af0*/  IMAD.MOV.U32 R183, RZ, RZ, R154 ;  /* 0x000000ffffb77224 */ /* 0x000fe200078e009a */
[----:B------:R-:W-:Y:S02]  /*14b00*/  MOV R55, R158 ;  /* 0x0000009e00377202 */ /* 0x000fe40000000f00 */
[----:B-1----:R-:W-:Y:S01]  /*14b10*/  MOV R6, R247 ;  /* 0x000000f700067202 */ /* 0x002fe20000000f00 */
[--C-:B------:R-:W-:Y:S01]  /*14b20*/  FFMA.FTZ R129, R241, UR24, -R2.reuse ;  /* 0x00000018f1817c23 */ /* 0x100fe20008010802 */
[----:B------:R-:W-:Y:S01]  /*14b30*/  MOV R246, R57 ;  /* 0x0000003900f67202 */ /* 0x000fe20000000f00 */
[--C-:B------:R-:W-:Y:S01]  /*14b40*/  FFMA.FTZ R154, R135, UR24, -R2.reuse ;  /* 0x00000018879a7c23 */ /* 0x100fe20008010802 */
[----:B------:R-:W-:Y:S01]  /*14b50*/  FFMA.FTZ R158, R133, UR24, -R2 ;  /* 0x00000018859e7c23 */ /* 0x000fe20008010802 */
[----:B------:R-:W-:Y:S01]  /*14b60*/  FADD.FTZ R6, R6, R156 ;  /* 0x0000009c06067221 */ /* 0x000fe20000010000 */
[----:B------:R-:W-:Y:S01]  /*14b70*/  FFMA.FTZ R175, R118, UR24, -R2 ;  /* 0x0000001876af7c23 */ /* 0x000fe20008010802 */
[----:B------:R-:W-:Y:S01]  /*14b80*/  HMMA.16816.F32 R56, R8, R20, R164 ;  /* 0x000000140838723c */ /* 0x000fe200000018a4 */
[--C-:B------:R-:W-:Y:S01]  /*14b90*/  FFMA.FTZ R2, R48, UR24, -R0.reuse ;  /* 0x0000001830027c23 */ /* 0x100fe20008010800 */
[--C-:B------:R-:W-:Y:S01]  /*14ba0*/  FFMA.FTZ R7, R46, UR24, -R0.reuse ;  /* 0x000000182e077c23 */ /* 0x100fe20008010800 */
[--C-:B------:R-:W-:Y:S01]  /*14bb0*/  FFMA.FTZ R48, R52, UR24, -R0.reuse ;  /* 0x0000001834307c23 */ /* 0x100fe20008010800 */
[----:B------:R-:W-:-:S02]  /*14bc0*/  FFMA.FTZ R93, R53, UR24, -R0 ;  /* 0x00000018355d7c23 */ /* 0x000fc40008010800 */
[C---:B------:R-:W-:Y:S01]  /*14bd0*/  HMMA.16816.F32 R36, R8.reuse, R12, R148 ;  /* 0x0000000c0824723c */ /* 0x040fe20000001894 */
[----:B------:R-:W-:Y:S01]  /*14be0*/  MOV R165, R200 ;  /* 0x000000c800a57202 */ /* 0x000fe20000000f00 */
[----:B------:R-:W1:Y:S01]  /*14bf0*/  MUFU.EX2 R164, R27 ;  /* 0x0000001b00a47308 */ /* 0x000e620000000800 */
[----:B------:R-:W-:Y:S01]  /*14c00*/  MOV R243, R55 ;  /* 0x0000003700f37202 */ /* 0x000fe20000000f00 */
[----:B------:R-:W-:Y:S01]  /*14c10*/  FADD.FTZ R6, R205, R6 ;  /* 0x00000006cd067221 */ /* 0x000fe20000010000 */
[----:B------:R-:W-:Y:S02]  /*14c20*/  MOV R166, R33 ;  /* 0x0000002100a67202 */ /* 0x000fe40000000f00 */
[----:B------:R-:W-:Y:S01]  /*14c30*/  MOV R149, R4 ;  /* 0x0000000400957202 */ /* 0x000fe20000000f00 */
[C---:B------:R-:W-:Y:S01]  /*14c40*/  HMMA.16816.F32 R52, R8.reuse, R22, R160 ;  /* 0x000000160834723c */ /* 0x040fe200000018a0 */
[----:B------:R-:W-:Y:S01]  /*14c50*/  LDSM.16.MT88.4 R32, [R216+0x9800] ;  /* 0x00980000d820783b */ /* 0x000fe20000004200 */
[----:B------:R-:W-:Y:S03]  /*14c60*/  MUFU.EX2 R200, R25 ;  /* 0x0000001900c87308 */ /* 0x000fe60000000800 */
[----:B------:R-:W2:Y:S01]  /*14c70*/  LDSM.16.MT88.4 R20, [R214+0x9800] ;  /* 0x00980000d614783b */ /* 0x000ea20000004200 */
[C---:B------:R-:W-:Y:S03]  /*14c80*/  HMMA.16816.F32 R44, R8.reuse, R16, R96 ;  /* 0x00000010082c723c */ /* 0x040fe60000001860 */
[----:B------:R-:W3:Y:S01]  /*14c90*/  LDL.LU R205, [R1+0x128] ;  /* 0x0001280001cd7983 */ /* 0x000ee20000300800 */
[----:B------:R4:W-:Y:S02]  /*14ca0*/  MUFU.EX2 R4, R24 ;  /* 0x0000001800047308 */ /* 0x0009e40000000800 */
[C---:B------:R-:W-:Y:S01]  /*14cb0*/  HMMA.16816.F32 R40, R8.reuse, R18, R100 ;  /* 0x000000120828723c */ /* 0x040fe20000001864 */
[----:B------:R-:W2:Y:S05]  /*14cc0*/  LDSM.16.MT88.4 R16, [R217+0x9800] ;  /* 0x00980000d910783b */ /* 0x000eaa0000004200 */
[C---:B----4-:R-:W-:Y:S01]  /*14cd0*/  HMMA.16816.F32 R24, R8.reuse, R14, R144 ;  /* 0x0000000e0818723c */ /* 0x050fe20000001890 */
[----:B------:R-:W4:Y:S01]  /*14ce0*/  LDSM.16.MT88.4 R12, [R215+0x9800] ;  /* 0x00980000d70c783b */ /* 0x000f220000004200 */
[----:B------:R-:W-:Y:S01]  /*14cf0*/  IMAD.MOV.U32 R150, RZ, RZ, R5 ;  /* 0x000000ffff967224 */ /* 0x000fe200078e0005 */
[----:B------:R-:W-:Y:S01]  /*14d00*/  MOV R148, R3 ;  /* 0x0000000300947202 */ /* 0x000fe20000000f00 */
[----:B------:R1:W2:Y:S08]  /*14d10*/  MUFU.EX2 R151, R7 ;  /* 0x0000000700977308 */ /* 0x0002b00000000800 */
[----:B------:R-:W-:Y:S01]  /*14d20*/  MUFU.EX2 R5, R2 ;  /* 0x0000000200057308 */ /* 0x000fe20000000800 */
[----:B------:R-:W-:Y:S07]  /*14d30*/  HMMA.16816.F32 R96, R8, R28, R140 ;  /* 0x0000001c0860723c */ /* 0x000fee000000188c */
[----:B------:R-:W4:Y:S01]  /*14d40*/  MUFU.EX2 R3, R48 ;  /* 0x0000003000037308 */ /* 0x000f220000000800 */
[----:B------:R-:W-:Y:S01]  /*14d50*/  FFMA.FTZ R133, R248, UR24, -R0 ;  /* 0x00000018f8857c23 */ /* 0x000fe20008010800 */
[----:B------:R-:W-:-:S02]  /*14d60*/  MOV R143, R252 ;  /* 0x000000fc008f7202 */ /* 0x000fc40000000f00 */
[----:B------:R-:W-:Y:S02]  /*14d70*/  MOV R140, R246 ;  /* 0x000000f6008c7202 */ /* 0x000fe40000000f00 */
[----:B-1----:R-:W-:Y:S02]  /*14d80*/  MOV R7, R239 ;  /* 0x000000ef00077202 */ /* 0x002fe40000000f00 */
[----:B------:R-:W-:Y:S01]  /*14d90*/  MUFU.EX2 R246, R85 ;  /* 0x0000005500f67308 */ /* 0x000fe20000000800 */
[----:B------:R-:W-:Y:S07]  /*14da0*/  HMMA.16816.F32 R100, R8, R30, R136 ;  /* 0x0000001e0864723c */ /* 0x000fee0000001888 */
[----:B------:R-:W1:Y:S08]  /*14db0*/  MUFU.EX2 R247, R84 ;  /* 0x0000005400f77308 */ /* 0x000e700000000800 */
[----:B------:R-:W-:Y:S08]  /*14dc0*/  MUFU.EX2 R248, R83 ;  /* 0x0000005300f87308 */ /* 0x000ff00000000800 */
[----:B------:R-:W-:Y:S08]  /*14dd0*/  MUFU.EX2 R252, R82 ;  /* 0x0000005200fc7308 */ /* 0x000ff00000000800 */
[----:B------:R-:W-:Y:S08]  /*14de0*/  MUFU.EX2 R222, R64 ;  /* 0x0000004000de7308 */ /* 0x000ff00000000800 */
[----:B------:R-:W1:Y:S08]  /*14df0*/  MUFU.EX2 R239, R63 ;  /* 0x0000003f00ef7308 */ /* 0x000e700000000800 */
[----:B------:R-:W1:Y:S01]  /*14e00*/  MUFU.EX2 R241, R61 ;  /* 0x0000003d00f17308 */ /* 0x000e620000000800 */
[----:B------:R-:W-:Y:S01]  /*14e10*/  F2FP.F16.F32.PACK_AB R8, R212, R164 ;  /* 0x000000a4d408723e */ /* 0x000fe200000000ff */
[----:B------:R-:W-:Y:S01]  /*14e20*/  FFMA.FTZ R135, R244, UR24, -R0 ;  /* 0x00000018f4877c23 */ /* 0x000fe20008010800 */
[----:B--2---:R-:W-:-:S02]  /*14e30*/  F2FP.F16.F32.PACK_AB R9, R201, R151 ;  /* 0x00000097c909723e */ /* 0x004fc400000000ff */
[----:B------:R-:W-:Y:S01]  /*14e40*/  MOV R142, R119 ;  /* 0x00000077008e7202 */ /* 0x000fe20000000f00 */
[----:B------:R-:W-:Y:S01]  /*14e50*/  IMAD.MOV.U32 R141, RZ, RZ, R242 ;  /* 0x000000ffff8d7224 */ /* 0x000fe200078e00f2 */
[----:B------:R-:W-:Y:S01]  /*14e60*/  F2FP.F16.F32.PACK_AB R10, R4, R200 ;  /* 0x000000c8040a723e */ /* 0x000fe200000000ff */
[----:B------:R-:W-:Y:S01]  /*14e70*/  MUFU.EX2 R145, R71 ;  /* 0x0000004700917308 */ /* 0x000fe20000000800 */
[----:B----4-:R-:W-:-:S07]  /*14e80*/  F2FP.F16.F32.PACK_AB R11, R3, R5 ;  /* 0x00000005030b723e */ /* 0x010fce00000000ff */
[----:B------:R-:W-:Y:S01]  /*14e90*/  MUFU.EX2 R144, R70 ;  /* 0x0000004600907308 */ /* 0x000fe20000000800 */
[----:B------:R-:W-:Y:S01]  /*14ea0*/  MOV R0, R117 ;  /* 0x0000007500007202 */ /* 0x000fe20000000f00 */
[C---:B------:R-:W-:Y:S06]  /*14eb0*/  HMMA.16816.F32 R196, R8.reuse, R20, R196 ;  /* 0x0000001408c4723c */ /* 0x040fec00000018c4 */
[----:B------:R-:W-:Y:S01]  /*14ec0*/  MUFU.EX2 R163, R69 ;  /* 0x0000004500a37308 */ /* 0x000fe20000000800 */
[C---:B------:R-:W-:Y:S07]  /*14ed0*/  HMMA.16816.F32 R116, R8.reuse, R32, R104 ;  /* 0x000000200874723c */ /* 0x040fee0000001868 */
[----:B------:R2:W-:Y:S01]  /*14ee0*/  MUFU.EX2 R162, R68 ;  /* 0x0000004400a27308 */ /* 0x0005e20000000800 */
[C---:B------:R-:W-:Y:S01]  /*14ef0*/  HMMA.16816.F32 R192, R8.reuse, R22, R192 ;  /* 0x0000001608c0723c */ /* 0x040fe200000018c0 */
[----:B------:R-:W-:Y:S01]  /*14f00*/  FADD.FTZ R7, R7, R157 ;  /* 0x0000009d07077221 */ /* 0x000fe20000010000 */
[----:B------:R-:W-:Y:S04]  /*14f10*/  LDSM.16.MT88.4 R28, [R214+0xa000] ;  /* 0x00a00000d61c783b */ /* 0x000fe80000004200 */
[C---:B------:R-:W-:Y:S06]  /*14f20*/  HMMA.16816.F32 R188, R8.reuse, R16, R188 ;  /* 0x0000001008bc723c */ /* 0x040fec00000018bc */
[C---:B------:R-:W-:Y:S06]  /*14f30*/  HMMA.16816.F32 R184, R8.reuse, R18, R184 ;  /* 0x0000001208b8723c */ /* 0x040fec00000018b8 */
[C---:B------:R-:W-:Y:S06]  /*14f40*/  HMMA.16816.F32 R112, R8.reuse, R12, R112 ;  /* 0x0000000c0870723c */ /* 0x040fec0000001870 */
[C---:B------:R-:W-:Y:S06]  /*14f50*/  HMMA.16816.F32 R108, R8.reuse, R14, R108 ;  /* 0x0000000e086c723c */ /* 0x040fec000000186c */
[----:B------:R-:W-:Y:S01]  /*14f60*/  HMMA.16816.F32 R104, R8, R34, R88 ;  /* 0x000000220868723c */ /* 0x000fe20000001858 */
[----:B------:R4:W-:Y:S06]  /*14f70*/  MUFU.EX2 R242, R60 ;  /* 0x0000003c00f27308 */ /* 0x0009ec0000000800 */
[----:B-1----:R-:W-:-:S02]  /*14f80*/  F2FP.F16.F32.PACK_AB R8, R247, R246 ;  /* 0x000000f6f708723e */ /* 0x002fc400000000ff */
[----:B------:R-:W-:Y:S02]  /*14f90*/  F2FP.F16.F32.PACK_AB R9, R239, R222 ;  /* 0x000000deef09723e */ /* 0x000fe400000000ff */
[----:B------:R-:W-:Y:S02]  /*14fa0*/  F2FP.F16.F32.PACK_AB R10, R252, R248 ;  /* 0x000000f8fc0a723e */ /* 0x000fe400000000ff */
[----:B------:R-:W-:-:S07]  /*14fb0*/  F2FP.F16.F32.PACK_AB R11, R241, R240 ;  /* 0x000000f0f10b723e */ /* 0x000fce00000000ff */
[C---:B--2---:R-:W-:Y:S06]  /*14fc0*/  HMMA.16816.F32 R68, R8.reuse, R20, R56 ;  /* 0x000000140844723c */ /* 0x044fec0000001838 */
[----:B----4-:R-:W-:Y:S01]  /*14fd0*/  HMMA.16816.F32 R60, R8, R22, R52 ;  /* 0x00000016083c723c */ /* 0x010fe20000001834 */
[----:B------:R-:W1:Y:S01]  /*14fe0*/  LDSM.16.MT88.4 R20, [R215+0xa000] ;  /* 0x00a00000d714783b */ /* 0x000e620000004200 */
        /* <DEDUP_REMOVED lines=12> */
[----:B------:R-:W-:Y:S01]  /*150b0*/  MUFU.EX2 R238, R50 ;  /* 0x0000003200ee7308 */ /* 0x000fe20000000800 */
[----:B------:R-:W-:Y:S02]  /*150c0*/  MOV R166, R210 ;  /* 0x000000d200a67202 */ /* 0x000fe40000000f00 */
[----:B------:R-:W-:Y:S02]  /*150d0*/  MOV R150, R211 ;  /* 0x000000d300967202 */ /* 0x000fe40000000f00 */
[----:B------:R-:W-:-:S03]  /*150e0*/  MOV R149, R219 ;  /* 0x000000db00957202 */ /* 0x000fc60000000f00 */
[----:B------:R-:W-:Y:S01]  /*150f0*/  MUFU.EX2 R219, R94 ;  /* 0x0000005e00db7308 */ /* 0x000fe20000000800 */
[----:B------:R-:W-:-:S07]  /*15100*/  MOV R244, R243 ;  /* 0x000000f300f47202 */ /* 0x000fce0000000f00 */
[----:B------:R-:W-:Y:S08]  /*15110*/  MUFU.EX2 R234, R92 ;  /* 0x0000005c00ea7308 */ /* 0x000ff00000000800 */
[----:B------:R-:W-:Y:S08]  /*15120*/  MUFU.EX2 R211, R95 ;  /* 0x0000005f00d37308 */ /* 0x000ff00000000800 */
[----:B------:R-:W-:Y:S08]  /*15130*/  MUFU.EX2 R210, R93 ;  /* 0x0000005d00d27308 */ /* 0x000ff00000000800 */
[----:B------:R-:W-:Y:S08]  /*15140*/  MUFU.EX2 R120, R120 ;  /* 0x0000007800787308 */ /* 0x000ff00000000800 */
[----:B------:R-:W-:Y:S01]  /*15150*/  MUFU.EX2 R122, R122 ;  /* 0x0000007a007a7308 */ /* 0x000fe20000000800 */
[----:B------:R-:W-:Y:S01]  /*15160*/  HMMA.16816.F32 R56, R8, R18, R40 ;  /* 0x000000120838723c */ /* 0x000fe20000001828 */
[----:B------:R-:W-:Y:S01]  /*15170*/  MOV R48, R245 ;  /* 0x000000f500307202 */ /* 0x000fe20000000f00 */
[----:B------:R-:W-:-:S05]  /*15180*/  FADD.FTZ R2, R244, R87 ;  /* 0x00000057f4027221 */ /* 0x000fca0000010000 */
[----:B------:R-:W-:Y:S01]  /*15190*/  MUFU.EX2 R91, R80 ;  /* 0x00000050005b7308 */ /* 0x000fe20000000800 */
[----:B------:R-:W-:Y:S01]  /*151a0*/  HMMA.16816.F32 R40, R8, R14, R24 ;  /* 0x0000000e0828723c */ /* 0x000fe20000001818 */
[----:B------:R-:W2:Y:S01]  /*151b0*/  LDSM.16.MT88.4 R24, [R217+0xa000] ;  /* 0x00a00000d918783b */ /* 0x000ea20000004200 */
[----:B------:R-:W-:-:S05]  /*151c0*/  MOV R139, R48 ;  /* 0x00000030008b7202 */ /* 0x000fca0000000f00 */
[----:B------:R-:W-:Y:S01]  /*151d0*/  MUFU.EX2 R167, R81 ;  /* 0x0000005100a77308 */ /* 0x000fe20000000800 */
[C---:B------:R-:W-:Y:S07]  /*151e0*/  HMMA.16816.F32 R52, R8.reuse, R16, R44 ;  /* 0x000000100834723c */ /* 0x040fee000000182c */
[----:B------:R-:W4:Y:S01]  /*151f0*/  MUFU.EX2 R243, R51 ;  /* 0x0000003300f37308 */ /* 0x000f220000000800 */
[C---:B------:R-:W-:Y:S07]  /*15200*/  HMMA.16816.F32 R44, R8.reuse, R34, R100 ;  /* 0x00000022082c723c */ /* 0x040fee0000001864 */
[----:B------:R1:W-:Y:S08]  /*15210*/  MUFU.EX2 R245, R49 ;  /* 0x0000003100f57308 */ /* 0x0003f00000000800 */
[----:B------:R-:W2:Y:S08]  /*15220*/  MUFU.EX2 R244, R66 ;  /* 0x0000004200f47308 */ /* 0x000eb00000000800 */
[----:B------:R-:W-:Y:S01]  /*15230*/  MUFU.EX2 R161, R67 ;  /* 0x0000004300a17308 */ /* 0x000fe20000000800 */
[C---:B-1----:R-:W-:Y:S07]  /*15240*/  HMMA.16816.F32 R48, R8.reuse, R12, R36 ;  /* 0x0000000c0830723c */ /* 0x042fee0000001824 */
[----:B------:R1:W-:Y:S01]  /*15250*/  MUFU.EX2 R160, R65 ;  /* 0x0000004100a07308 */ /* 0x0003e20000000800 */
[----:B------:R-:W-:Y:S01]  /*15260*/  FADD.FTZ R2, R233, R2 ;  /* 0x00000002e9027221 */ /* 0x000fe20000010000 */
[----:B------:R-:W3:Y:S01]  /*15270*/  LDSM.16.MT88.4 R16, [R216+0xa000] ;  /* 0x00a00000d810783b */ /* 0x000ee20000004200 */
[----:B----4-:R-:W-:Y:S01]  /*15280*/  F2FP.F16.F32.PACK_AB R13, R243, R242 ;  /* 0x000000f2f30d723e */ /* 0x010fe200000000ff */
[----:B------:R-:W-:Y:S01]  /*15290*/  FADD.FTZ R7, R181, R7 ;  /* 0x00000007b5077221 */ /* 0x000fe20000010000 */
[----:B--2---:R-:W-:Y:S01]  /*152a0*/  F2FP.F16.F32.PACK_AB R15, R244, R245 ;  /* 0x000000f5f40f723e */ /* 0x004fe200000000ff */
[----:B------:R-:W-:Y:S01]  /*152b0*/  FADD.FTZ R6, R182, R6 ;  /* 0x00000006b6067221 */ /* 0x000fe20000010000 */
[----:B------:R-:W-:Y:S01]  /*152c0*/  MOV R90, R180 ;  /* 0x000000b4005a7202 */ /* 0x000fe20000000f00 */
[----:B------:R-:W-:Y:S01]  /*152d0*/  MUFU.EX2 R147, R73 ;  /* 0x0000004900937308 */ /* 0x000fe20000000800 */
[----:B------:R-:W-:Y:S01]  /*152e0*/  LDSM.16.MT88.4 R36, [R217+0xa800] ;  /* 0x00a80000d924783b */ /* 0x000fe20000004200 */
[----:B-1----:R-:W-:Y:S01]  /*152f0*/  HMMA.16816.F32 R64, R8, R32, R96 ;  /* 0x000000200840723c */ /* 0x002fe20000001860 */
[----:B------:R-:W-:Y:S01]  /*15300*/  FADD.FTZ R2, R183, R2 ;  /* 0x00000002b7027221 */ /* 0x000fe20000010000 */
[----:B------:R-:W-:-:S04]  /*15310*/  FADD.FTZ R7, R250, R7 ;  /* 0x00000007fa077221 */ /* 0x000fc80000010000 */
[----:B------:R1:W-:Y:S08]  /*15320*/  MUFU.EX2 R146, R72 ;  /* 0x0000004800927308 */ /* 0x0003f00000000800 */
[----:B------:R-:W-:Y:S01]  /*15330*/  MUFU.EX2 R123, R123 ;  /* 0x0000007b007b7308 */ /* 0x000fe20000000800 */
[----:B------:R-:W-:Y:S01]  /*15340*/  F2FP.F16.F32.PACK_AB R8, R219, R238 ;  /* 0x000000eedb08723e */ /* 0x000fe200000000ff */
[----:B------:R-:W-:Y:S01]  /*15350*/  FADD.FTZ R6, R249, R6 ;  /* 0x00000006f9067221 */ /* 0x000fe20000010000 */
[----:B------:R-:W-:Y:S01]  /*15360*/  F2FP.F16.F32.PACK_AB R9, R120, R210 ;  /* 0x000000d27809723e */ /* 0x000fe200000000ff */
[----:B------:R-:W-:Y:S01]  /*15370*/  LDSM.16.MT88.4 R32, [R215+0xa800] ;  /* 0x00a80000d720783b */ /* 0x000fe20000004200 */
[----:B------:R-:W-:-:S02]  /*15380*/  F2FP.F16.F32.PACK_AB R10, R211, R234 ;  /* 0x000000ead30a723e */ /* 0x000fc400000000ff */
[----:B------:R-:W-:Y:S01]  /*15390*/  F2FP.F16.F32.PACK_AB R11, R122, R121 ;  /* 0x000000797a0b723e */ /* 0x000fe200000000ff */
[----:B------:R-:W-:Y:S08]  /*153a0*/  MUFU.EX2 R126, R126 ;  /* 0x0000007e007e7308 */ /* 0x000ff00000000800 */
[----:B------:R-:W-:Y:S01]  /*153b0*/  MUFU.EX2 R125, R125 ;  /* 0x0000007d007d7308 */ /* 0x000fe20000000800 */
[----:B------:R-:W-:Y:S07]  /*153c0*/  HMMA.16816.F32 R80, R8, R22, R108 ;  /* 0x000000160850723c */ /* 0x000fee000000186c */
[----:B------:R-:W-:Y:S01]  /*153d0*/  MUFU.EX2 R124, R124 ;  /* 0x0000007c007c7308 */ /* 0x000fe20000000800 */
[----:B------:R-:W-:Y:S01]  /*153e0*/  IMAD.MOV.U32 R109, RZ, RZ, R79 ;  /* 0x000000ffff6d7224 */ /* 0x000fe200078e004f */
[----:B------:R-:W-:Y:S01]  /*153f0*/  MOV R108, R91 ;  /* 0x0000005b006c7202 */ /* 0x000fe20000000f00 */
[----:B------:R2:W5:Y:S01]  /*15400*/  LDL.LU R233, [R1+0x124] ;  /* 0x0001240001e97983 */ /* 0x0005620000300800 */
[----:B------:R-:W-:-:S02]  /*15410*/  MOV R110, R78 ;  /* 0x0000004e006e7202 */ /* 0x000fc40000000f00 */
[----:B------:R-:W-:Y:S02]  /*15420*/  F2FP.F16.F32.PACK_AB R12, R108, R167 ;  /* 0x000000a76c0c723e */ /* 0x000fe400000000ff */
[----:B------:R-:W-:Y:S01]  /*15430*/  F2FP.F16.F32.PACK_AB R14, R110, R109 ;  /* 0x0000006d6e0e723e */ /* 0x000fe200000000ff */
[C---:B------:R-:W-:Y:S01]  /*15440*/  HMMA.16816.F32 R180, R8.reuse, R20, R112 ;  /* 0x0000001408b4723c */ /* 0x040fe20000001870 */
[----:B------:R-:W-:Y:S02]  /*15450*/  MOV R250, R75 ;  /* 0x0000004b00fa7202 */ /* 0x000fe40000000f00 */
[----:B------:R-:W-:Y:S02]  /*15460*/  MOV R249, R76 ;  /* 0x0000004c00f97202 */ /* 0x000fe40000000f00 */
[----:B------:R-:W-:Y:S01]  /*15470*/  MOV R111, R77 ;  /* 0x0000004d006f7202 */ /* 0x000fe20000000f00 */
[----:B------:R-:W-:Y:S01]  /*15480*/  HMMA.16816.F32 R196, R8, R28, R196 ;  /* 0x0000001c08c4723c */ /* 0x000fe200000018c4 */
[----:B------:R-:W-:-:S05]  /*15490*/  MOV R112, R74 ;  /* 0x0000004a00707202 */ /* 0x000fca0000000f00 */
[----:B------:R-:W-:Y:S06]  /*154a0*/  HMMA.16816.F32 R192, R8, R30, R192 ;  /* 0x0000001e08c0723c */ /* 0x000fec00000018c0 */
[C---:B------:R-:W-:Y:S06]  /*154b0*/  HMMA.16816.F32 R76, R12.reuse, R28, R68 ;  /* 0x0000001c0c4c723c */ /* 0x040fec0000001844 */
[C---:B-1----:R-:W-:Y:S01]  /*154c0*/  HMMA.16816.F32 R72, R12.reuse, R30, R60 ;  /* 0x0000001e0c48723c */ /* 0x042fe2000000183c */
[----:B------:R-:W1:Y:S01]  /*154d0*/  LDSM.16.MT88.4 R28, [R214+0xa800] ;  /* 0x00a80000d61c783b */ /* 0x000e620000004200 */
[----:B------:R-:W-:Y:S04]  /*154e0*/  MUFU.EX2 R128, R128 ;  /* 0x0000008000807308 */ /* 0x000fe80000000800 */
[C---:B------:R-:W-:Y:S04]  /*154f0*/  HMMA.16816.F32 R60, R12.reuse, R26, R56 ;  /* 0x0000001a0c3c723c */ /* 0x040fe80000001838 */
[----:B------:R-:W4:Y:S02]  /*15500*/  MUFU.EX2 R129, R129 ;  /* 0x0000008100817308 */ /* 0x000f240000000800 */
[C---:B------:R-:W-:Y:S06]  /*15510*/  HMMA.16816.F32 R56, R12.reuse, R20, R48 ;  /* 0x000000140c38723c */ /* 0x040fec0000001830 */
[----:B------:R-:W-:Y:S01]  /*15520*/  MUFU.EX2 R130, R130 ;  /* 0x0000008200827308 */ /* 0x000fe20000000800 */
[C---:B------:R-:W-:Y:S01]  /*15530*/  HMMA.16816.F32 R48, R12.reuse, R22, R40 ;  /* 0x000000160c30723c */ /* 0x040fe20000001828 */
[----:B------:R-:W2:Y:S06]  /*15540*/  LDSM.16.MT88.4 R40, [R216+0xa800] ;  /* 0x00a80000d828783b */ /* 0x000eac0000004200 */
[----:B------:R-:W-:Y:S08]  /*15550*/  MUFU.EX2 R131, R131 ;  /* 0x0000008300837308 */ /* 0x000ff00000000800 */
[----:B------:R-:W-:Y:S08]  /*15560*/  MUFU.EX2 R132, R132 ;  /* 0x0000008400847308 */ /* 0x000ff00000000800 */
[----:B------:R-:W1:Y:S08]  /*15570*/  MUFU.EX2 R133, R133 ;  /* 0x0000008500857308 */ /* 0x000e700000000800 */
[----:B------:R-:W-:Y:S08]  /*15580*/  MUFU.EX2 R135, R135 ;  /* 0x0000008700877308 */ /* 0x000ff00000000800 */
[----:B------:R-:W2:Y:S01]  /*15590*/  MUFU.EX2 R134, R134 ;  /* 0x0000008600867308 */ /* 0x000ea20000000800 */
[----:B------:R-:W-:Y:S01]  /*155a0*/  FADD.FTZ R0, R90, R0 ;  /* 0x000000005a007221 */ /* 0x000fe20000010000 */
[-C--:B------:R-:W-:Y:S01]  /*155b0*/  HMMA.16816.F32 R68, R12, R24.reuse, R52 ;  /* 0x000000180c44723c */ /* 0x080fe20000001834 */
[----:B------:R-:W-:Y:S05]  /*155c0*/  LDSM.16.MT88.4 R20, [R217+0xb000] ;  /* 0x00b00000d914783b */ /* 0x000fea0000004200 */
[C---:B------:R-:W-:Y:S06]  /*155d0*/  HMMA.16816.F32 R188, R8.reuse, R24, R188 ;  /* 0x0000001808bc723c */ /* 0x040fec00000018bc */
[C---:B------:R-:W-:Y:S01]  /*155e0*/  HMMA.16816.F32 R184, R8.reuse, R26, R184 ;  /* 0x0000001a08b8723c */ /* 0x040fe200000018b8 */
[----:B------:R-:W2:Y:S05]  /*155f0*/  LDSM.16.MT88.4 R24, [R214+0xb000] ;  /* 0x00b00000d618783b */ /* 0x000eaa0000004200 */
[C---:B---3--:R-:W-:Y:S06]  /*15600*/  HMMA.16816.F32 R88, R8.reuse, R16, R116 ;  /* 0x000000100858723c */ /* 0x048fec0000001874 */
        /* <DEDUP_REMOVED lines=19> */
[----:B------:R-:W3:Y:S02]  /*15740*/  MUFU.EX2 R96, R155 ;  /* 0x0000009b00607308 */ /* 0x000ee40000000800 */
        /* <DEDUP_REMOVED lines=8> */
[----:B------:R-:W4:Y:S01]  /*157d0*/  MUFU.EX2 R67, R169 ;  /* 0x000000a900437308 */ /* 0x000f220000000800 */
[----:B------:R-:W-:-:S07]  /*157e0*/  FADD.FTZ R2, R179, R2 ;  /* 0x00000002b3027221 */ /* 0x000fce0000010000 */
[----:B------:R-:W-:Y:S01]  /*157f0*/  MUFU.EX2 R66, R170 ;  /* 0x000000aa00427308 */ /* 0x000fe20000000800 */
[----:B------:R-:W-:-:S07]  /*15800*/  FADD.FTZ R0, R178, R0 ;  /* 0x00000000b2007221 */ /* 0x000fce0000010000 */
        /* <DEDUP_REMOVED lines=10> */
[----:B---3--:R-:W-:Y:S01]  /*158b0*/  F2FP.F16.F32.PACK_AB R8, R96, R95 ;  /* 0x0000005f6008723e */ /* 0x008fe200000000ff */
[----:B------:R-:W-:Y:S01]  /*158c0*/  FADD.FTZ R6, R231, R6 ;  /* 0x00000006e7067221 */ /* 0x000fe20000010000 */
[----:B----4-:R-:W-:Y:S01]  /*158d0*/  F2FP.F16.F32.PACK_AB R9, R67, R92 ;  /* 0x0000005c4309723e */ /* 0x010fe200000000ff */
[----:B------:R-:W-:Y:S01]  /*158e0*/  FADD.FTZ R2, R230, R2 ;  /* 0x00000002e6027221 */ /* 0x000fe20000010000 */
[----:B------:R-:W-:Y:S01]  /*158f0*/  F2FP.F16.F32.PACK_AB R10, R93, R94 ;  /* 0x0000005e5d0a723e */ /* 0x000fe200000000ff */
[----:B------:R-:W-:Y:S01]  /*15900*/  HMMA.16816.F32 R56, R12, R32, R56 ;  /* 0x000000200c38723c */ /* 0x000fe20000001838 */
[----:B-1----:R-:W-:Y:S01]  /*15910*/  F2FP.F16.F32.PACK_AB R11, R65, R66 ;  /* 0x00000042410b723e */ /* 0x002fe200000000ff */
[----:B------:R-:W-:Y:S01]  /*15920*/  FADD.FTZ R0, R229, R0 ;  /* 0x00000000e5007221 */ /* 0x000fe20000010000 */
[----:B------:R-:W-:Y:S01]  /*15930*/  MUFU.EX2 R64, R173 ;  /* 0x000000ad00407308 */ /* 0x000fe20000000800 */
[----:B------:R-:W-:-:S02]  /*15940*/  MOV R118, R151 ;  /* 0x0000009700767202 */ /* 0x000fc40000000f00 */
[C---:B------:R-:W-:Y:S01]  /*15950*/  HMMA.16816.F32 R68, R12.reuse, R36, R68 ;  /* 0x000000240c44723c */ /* 0x040fe20000001844 */
[----:B------:R-:W-:Y:S01]  /*15960*/  FADD.FTZ R32, R251, R7 ;  /* 0x00000007fb207221 */ /* 0x000fe20000010000 */
[----:B------:R-:W-:Y:S01]  /*15970*/  FADD.FTZ R7, R177, R6 ;  /* 0x00000006b1077221 */ /* 0x000fe20000010000 */
[----:B------:R-:W-:Y:S01]  /*15980*/  FADD.FTZ R6, R148, R2 ;  /* 0x0000000294067221 */ /* 0x000fe20000010000 */
[----:B------:R-:W-:Y:S02]  /*15990*/  FADD.FTZ R0, R228, R0 ;  /* 0x00000000e4007221 */ /* 0x000fe40000010000 */
[C---:B------:R-:W-:Y:S01]  /*159a0*/  HMMA.16816.F32 R60, R12.reuse, R38, R60 ;  /* 0x000000260c3c723c */ /* 0x040fe2000000183c */
[----:B------:R-:W-:Y:S01]  /*159b0*/  FADD.FTZ R2, R149, R32 ;  /* 0x0000002095027221 */ /* 0x000fe20000010000 */
[----:B------:R-:W-:Y:S01]  /*159c0*/  IMAD.MOV.U32 R117, RZ, RZ, R164 ;  /* 0x000000ffff757224 */ /* 0x000fe200078e00a4 */
[----:B------:R-:W-:Y:S01]  /*159d0*/  MOV R119, R167 ;  /* 0x000000a700777202 */ /* 0x000fe20000000f00 */
[----:B------:R-:W-:Y:S08]  /*159e0*/  MUFU.EX2 R127, R127 ;  /* 0x0000007f007f7308 */ /* 0x000ff00000000800 */
[----:B------:R-:W1:Y:S01]  /*159f0*/  MUFU.EX2 R97, R152 ;  /* 0x0000009800617308 */ /* 0x000e620000000800 */
[C---:B------:R-:W-:Y:S07]  /*15a00*/  HMMA.16816.F32 R48, R12.reuse, R34, R48 ;  /* 0x000000220c30723c */ /* 0x040fee0000001830 */
[----:B------:R3:W4:Y:S01]  /*15a10*/  MUFU.EX2 R98, R153 ;  /* 0x0000009900627308 */ /* 0x0007220000000800 */
[----:B------:R-:W-:Y:S01]  /*15a20*/  HMMA.16816.F32 R36, R12, R40, R52 ;  /* 0x000000280c24723c */ /* 0x000fe20000001834 */
[----:B------:R-:W-:Y:S01]  /*15a30*/  FADD.FTZ R2, R165, R2 ;  /* 0x00000002a5027221 */ /* 0x000fe20000010000 */
[----:B------:R-:W-:Y:S01]  /*15a40*/  IMAD.MOV.U32 R113, RZ, RZ, R147 ;  /* 0x000000ffff717224 */ /* 0x000fe200078e0093 */
[----:B------:R-:W-:Y:S01]  /*15a50*/  MOV R100, R144 ;  /* 0x0000009000647202 */ /* 0x000fe20000000f00 */
[----:B------:R1:W5:Y:S02]  /*15a60*/  LDL.LU R232, [R1+0x120] ;  /* 0x0001200001e87983 */ /* 0x0003640000300800 */
[C---:B------:R-:W-:Y:S01]  /*15a70*/  HMMA.16816.F32 R196, R8.reuse, R24, R196 ;  /* 0x0000001808c4723c */ /* 0x040fe200000018c4 */
[----:B------:R-:W-:Y:S01]  /*15a80*/  MUFU.EX2 R52, R172 ;  /* 0x000000ac00347308 */ /* 0x000fe20000000800 */
[----:B------:R-:W-:Y:S01]  /*15a90*/  MOV R115, R145 ;  /* 0x0000009100737202 */ /* 0x000fe20000000f00 */
[----:B------:R1:W5:Y:S03]  /*15aa0*/  LDL.LU R231, [R1+0x11c] ;  /* 0x00011c0001e77983 */ /* 0x0003660000300800 */
[C---:B------:R-:W-:Y:S01]  /*15ab0*/  HMMA.16816.F32 R192, R8.reuse, R26, R192 ;  /* 0x0000001a08c0723c */ /* 0x040fe200000018c0 */
[----:B------:R-:W-:Y:S01]  /*15ac0*/  MOV R114, R146 ;  /* 0x0000009200727202 */ /* 0x000fe20000000f00 */
[----:B------:R1:W5:Y:S01]  /*15ad0*/  LDL.LU R230, [R1+0x118] ;  /* 0x0001180001e67983 */ /* 0x0003620000300800 */
[----:B------:R-:W-:Y:S03]  /*15ae0*/  MUFU.EX2 R41, R174 ;  /* 0x000000ae00297308 */ /* 0x000fe60000000800 */
[C---:B------:R-:W-:Y:S01]  /*15af0*/  HMMA.16816.F32 R188, R8.reuse, R20, R188 ;  /* 0x0000001408bc723c */ /* 0x040fe200000018bc */
[----:B------:R-:W-:Y:S01]  /*15b00*/  MOV R99, R160 ;  /* 0x000000a000637202 */ /* 0x000fe20000000f00 */
[----:B---3--:R-:W-:Y:S03]  /*15b10*/  LDSM.16.MT88.4 R152, [R217+0xb800] ;  /* 0x00b80000d998783b */ /* 0x008fe60000004200 */
[----:B------:R3:W-:Y:S01]  /*15b20*/  MUFU.EX2 R40, R175 ;  /* 0x000000af00287308 */ /* 0x0007e20000000800 */
[C---:B------:R-:W-:Y:S01]  /*15b30*/  HMMA.16816.F32 R184, R8.reuse, R22, R184 ;  /* 0x0000001608b8723c */ /* 0x040fe200000018b8 */
[----:B------:R-:W-:Y:S01]  /*15b40*/  MOV R103, R161 ;  /* 0x000000a100677202 */ /* 0x000fe20000000f00 */
[----:B------:R-:W-:Y:S04]  /*15b50*/  LDSM.16.MT88.4 R144, [R215+0xb800] ;  /* 0x00b80000d790783b */ /* 0x000fe80000004200 */
[C---:B------:R-:W-:Y:S01]  /*15b60*/  HMMA.16816.F32 R180, R8.reuse, R16, R180 ;  /* 0x0000001008b4723c */ /* 0x040fe200000018b4 */
[----:B------:R4:W-:Y:S01]  /*15b70*/  MUFU.EX2 R35, R176 ;  /* 0x000000b000237308 */ /* 0x0009e20000000800 */
[----:B------:R-:W-:Y:S01]  /*15b80*/  MOV R102, R162 ;  /* 0x000000a200667202 */ /* 0x000fe20000000f00 */
[----:B------:R1:W5:Y:S03]  /*15b90*/  LDL.LU R229, [R1+0x114] ;  /* 0x0001140001e57983 */ /* 0x0003660000300800 */
[C---:B--2---:R-:W-:Y:S01]  /*15ba0*/  HMMA.16816.F32 R84, R8.reuse, R30, R84 ;  /* 0x0000001e0854723c */ /* 0x044fe20000001854 */
[----:B------:R-:W-:Y:S01]  /*15bb0*/  MOV R101, R163 ;  /* 0x000000a300657202 */ /* 0x000fe20000000f00 */
[----:B------:R2:W5:Y:S04]  /*15bc0*/  LDL.LU R228, [R1+0x110] ;  /* 0x0001100001e47983 */ /* 0x0005680000300800 */
[C---:B---3--:R-:W-:Y:S01]  /*15bd0*/  HMMA.16816.F32 R172, R8.reuse, R28, R88 ;  /* 0x0000001c08ac723c */ /* 0x048fe20000001858 */
[----:B------:R-:W3:Y:S05]  /*15be0*/  LDSM.16.MT88.4 R160, [R214+0xb800] ;  /* 0x00b80000d6a0783b */ /* 0x000eea0000004200 */
[----:B----4-:R-:W-:Y:S07]  /*15bf0*/  HMMA.16816.F32 R176, R8, R18, R80 ;  /* 0x0000001208b0723c */ /* 0x010fee0000001850 */
[----:B------:R-:W-:Y:S01]  /*15c00*/  FADD.FTZ R8, R150, R7 ;  /* 0x0000000796087221 */ /* 0x000fe20000010000 */
[----:B------:R-:W-:Y:S01]  /*15c10*/  FADD.FTZ R7, R227, R6 ;  /* 0x00000006e3077221 */ /* 0x000fe20000010000 */
[----:B------:R-:W-:Y:S01]  /*15c20*/  FADD.FTZ R6, R226, R0 ;  /* 0x00000000e2067221 */ /* 0x000fe20000010000 */
[----:B------:R-:W-:Y:S01]  /*15c30*/  HMMA.16816.F32 R44, R12, R42, R44 ;  /* 0x0000002a0c2c723c */ /* 0x000fe2000000182c */
        /* <DEDUP_REMOVED lines=46> */
[----:B-1----:R-:W-:Y:S01]  /*15f20*/  F2FP.F16.F32.PACK_AB R13, R97, R127 ;  /* 0x0000007f610d723e */ /* 0x002fe200000000ff */
[----:B------:R-:W-:Y:S01]  /*15f30*/  FADD.FTZ R2, R129, R2 ;  /* 0x0000000281027221 */ /* 0x000fe20000010000 */
[----:B------:R-:W-:Y:S01]  /*15f40*/  F2FP.F16.F32.PACK_AB R14, R100, R115 ;  /* 0x00000073640e723e */ /* 0x000fe200000000ff */
[----:B------:R-:W-:Y:S01]  /*15f50*/  MUFU.EX2 R34, R209 ;  /* 0x000000d100227308 */ /* 0x000fe20000000800 */
[----:B------:R-:W-:Y:S01]  /*15f60*/  F2FP.F16.F32.PACK_AB R15, R64, R98 ;  /* 0x00000062400f723e */ /* 0x000fe200000000ff */
        /* <DEDUP_REMOVED lines=11> */
[----:B------:R2:W5:Y:S01]  /*16020*/  LDL.LU R227, [R1+0x10c] ;  /* 0x00010c0001e37983 */ /* 0x0005620000300800 */
[----:B------:R-:W-:Y:S03]  /*16030*/  HMMA.16816.F32 R48, R12, R18, R48 ;  /* 0x000000120c30723c */ /* 0x000fe60000001830 */
[----:B------:R-:W1:Y:S01]  /*16040*/  LDSM.16.MT88.4 R16, [R216+0xb800] ;  /* 0x00b80000d810783b */ /* 0x000e620000004200 */
[----:B------:R-:W-:-:S02]  /*16050*/  FADD.FTZ R7, R113, R7 ;  /* 0x0000000771077221 */ /* 0x000fc40000010000 */
[C---:B------:R-:W-:Y:S01]  /*16060*/  HMMA.16816.F32 R68, R12.reuse, R20, R68 ;  /* 0x000000140c44723c */ /* 0x040fe20000001844 */
        /* <DEDUP_REMOVED lines=10> */
[----:B------:R-:W-:Y:S01]  /*16110*/  HMMA.16816.F32 R76, R12, R24, R76 ;  /* 0x000000180c4c723c */ /* 0x000fe2000000184c */
[----:B------:R-:W-:Y:S01]  /*16120*/  FADD.FTZ R6, R98, R6 ;  /* 0x0000000662067221 */ /* 0x000fe20000010000 */
[----:B------:R-:W-:Y:S01]  /*16130*/  FADD.FTZ R2, R94, R2 ;  /* 0x000000025e027221 */ /* 0x000fe20000010000 */
[----:B------:R-:W-:-:S03]  /*16140*/  FADD.FTZ R0, R66, R0 ;  /* 0x0000000042007221 */ /* 0x000fc60000010000 */
[----:B------:R-:W2:Y:S01]  /*16150*/  MUFU.EX2 R10, R236 ;  /* 0x000000ec000a7308 */ /* 0x000ea20000000800 */
[----:B------:R-:W-:Y:S01]  /*16160*/  FADD.FTZ R7, R100, R7 ;  /* 0x0000000764077221 */ /* 0x000fe20000010000 */
[C---:B------:R-:W-:Y:S01]  /*16170*/  HMMA.16816.F32 R72, R12.reuse, R26, R72 ;  /* 0x0000001a0c48723c */ /* 0x040fe20000001848 */
[----:B------:R-:W-:Y:S01]  /*16180*/  FADD.FTZ R6, R64, R6 ;  /* 0x0000000640067221 */ /* 0x000fe20000010000 */
[----:B------:R-:W-:Y:S01]  /*16190*/  FADD.FTZ R2, R93, R2 ;  /* 0x000000025d027221 */ /* 0x000fe20000010000 */
[----:B------:R1:W5:Y:S03]  /*161a0*/  LDL.LU R226, [R1+0x108] ;  /* 0x0001080001e27983 */ /* 0x0003660000300800 */
[----:B------:R-:W1:Y:S01]  /*161b0*/  MUFU.EX2 R24, R207 ;  /* 0x000000cf00187308 */ /* 0x000e620000000800 */
[----:B------:R-:W-:Y:S01]  /*161c0*/  HMMA.16816.F32 R60, R12, R22, R60 ;  /* 0x000000160c3c723c */ /* 0x000fe2000000183c */
[----:B------:R-:W-:Y:S01]  /*161d0*/  FADD.FTZ R0, R65, R0 ;  /* 0x0000000041007221 */ /* 0x000fe20000010000 */
[----:B------:R-:W-:-:S04]  /*161e0*/  FADD.FTZ R7, R101, R7 ;  /* 0x0000000765077221 */ /* 0x000fc80000010000 */
[----:B------:R-:W-:Y:S01]  /*161f0*/  HMMA.16816.F32 R36, R12, R28, R36 ;  /* 0x0000001c0c24723c */ /* 0x000fe20000001824 */
[----:B------:R-:W-:Y:S01]  /*16200*/  MUFU.EX2 R21, R206 ;  /* 0x000000ce00157308 */ /* 0x000fe20000000800 */
[----:B----4-:R-:W-:-:S04]  /*16210*/  FADD.FTZ R6, R20, R6 ;  /* 0x0000000614067221 */ /* 0x010fc80000010000 */
[----:B------:R-:W-:Y:S03]  /*16220*/  HMMA.16816.F32 R44, R12, R30, R44 ;  /* 0x0000001e0c2c723c */ /* 0x000fe6000000182c */
[----:B------:R-:W4:Y:S01]  /*16230*/  MUFU.EX2 R9, R237 ;  /* 0x000000ed00097308 */ /* 0x000f220000000800 */
[----:B------:R-:W-:Y:S01]  /*16240*/  FADD.FTZ R2, R52, R2 ;  /* 0x0000000234027221 */ /* 0x000fe20000010000 */
[----:B------:R-:W-:Y:S01]  /*16250*/  FADD.FTZ R0, R34, R0 ;  /* 0x0000000022007221 */ /* 0x000fe20000010000 */
[----:B------:R-:W-:Y:S01]  /*16260*/  FADD.FTZ R7, R102, R7 ;  /* 0x0000000766077221 */ /* 0x000fe20000010000 */
[----:B------:R4:W5:Y:S01]  /*16270*/  LDL.LU R225, [R1+0x104] ;  /* 0x0001040001e17983 */ /* 0x0009620000300800 */
[----:B------:R-:W-:Y:S01]  /*16280*/  FADD.FTZ R6, R11, R6 ;  /* 0x000000060b067221 */ /* 0x000fe20000010000 */
[----:B------:R-:W-:Y:S01]  /*16290*/  FADD.FTZ R2, R41, R2 ;  /* 0x0000000229027221 */ /* 0x000fe20000010000 */
[----:B---3--:R-:W-:Y:S01]  /*162a0*/  FADD.FTZ R0, R33, R0 ;  /* 0x0000000021007221 */ /* 0x008fe20000010000 */
[----:B------:R3:W5:Y:S01]  /*162b0*/  LDL.LU R224, [R1+0x100] ;  /* 0x0001000001e07983 */ /* 0x0007620000300800 */
[----:B------:R-:W-:Y:S01]  /*162c0*/  FADD.FTZ R7, R103, R7 ;  /* 0x0000000767077221 */ /* 0x000fe20000010000 */
[----:B--2---:R-:W-:-:S02]  /*162d0*/  FADD.FTZ R6, R10, R6 ;  /* 0x000000060a067221 */ /* 0x004fc40000010000 */
[----:B------:R3:W5:Y:S01]  /*162e0*/  LDL.LU R221, [R1+0xfc] ;  /* 0x0000fc0001dd7983 */ /* 0x0007620000300800 */
[----:B------:R-:W-:-:S03]  /*162f0*/  FADD.FTZ R2, R40, R2 ;  /* 0x0000000228027221 */ /* 0x000fc60000010000 */
[----:B------:R3:W5:Y:S01]  /*16300*/  LDL.LU R220, [R1+0xf8] ;  /* 0x0000f80001dc7983 */ /* 0x0007620000300800 */
[----:B-1----:R-:W-:-:S03]  /*16310*/  FADD.FTZ R0, R24, R0 ;  /* 0x0000000018007221 */ /* 0x002fc60000010000 */
[----:B------:R3:W5:Y:S01]  /*16320*/  LDL.LU R218, [R1+0xf4] ;  /* 0x0000f40001da7983 */ /* 0x0007620000300800 */
[----:B------:R-:W-:-:S03]  /*16330*/  FADD.FTZ R7, R99, R7 ;  /* 0x0000000763077221 */ /* 0x000fc60000010000 */
[----:B------:R3:W5:Y:S01]  /*16340*/  LDL.LU R213, [R1+0xf0] ;  /* 0x0000f00001d57983 */ /* 0x0007620000300800 */
[----:B------:R-:W-:Y:S01]  /*16350*/  F2FP.F16.F32.PACK_AB R168, R41, R52 ;  /* 0x0000003429a8723e */ /* 0x000fe200000000ff */
[----:B----4-:R-:W-:Y:S02]  /*16360*/  FADD.FTZ R6, R9, R6 ;  /* 0x0000000609067221 */ /* 0x010fe40000010000 */
        /* <DEDUP_REMOVED lines=40> */
.L_x_891:
        /* <DEDUP_REMOVED lines=52> */
[----:B------:R-:W-:Y:S01]  /*16930*/  ULDC UR4, c[0x0][0x2ec] ;  /* 0x0000bb0000047ab9 */ /* 0x000fe20000000800 */
[----:B------:R-:W-:-:S04]  /*16940*/  ULDC.64 UR6, c[0x0][0x248] ;  /* 0x0000920000067ab9 */ /* 0x000fc80000000a00 */
        /* <DEDUP_REMOVED lines=15> */
.L_x_898:
[----:B------:R-:W2:Y:S01]  /*16a40*/  LDL.64 R246, [R1+0xc0] ;  /* 0x0000c00001f67983 */ /* 0x000ea20000100a00 */
[----:B------:R-:W3:Y:S01]  /*16a50*/  @!P3 LDC.64 R4, c[0x0][0x218] ;  /* 0x00008600ff04bb82 */ /* 0x000ee20000000a00 */
[----:B------:R-:W-:Y:S02]  /*16a60*/  UIADD3 UR33, UR19, -0x2, URZ ;  /* 0xfffffffe13217890 */ /* 0x000fe4000fffe03f */
[----:B------:R-:W4:Y:S02]  /*16a70*/  LDL.64 R244, [R1+0xb8] ;  /* 0x0000b80001f47983 */ /* 0x000f240000100a00 */
        /* <DEDUP_REMOVED lines=11> */
[----:B----4-:R-:W-:Y:S02]  /*16b30*/  LEA.HI.X R2, R3, R245, R2, 0x7, P0 ;  /* 0x000000f503027211 */ /* 0x010fe400000f3c02 */
[C---:B---3--:R-:W-:Y:S02]  /*16b40*/  @!P3 LEA R4, P0, R0.reuse, R4, 0x1 ;  /* 0x000000040004b211 */ /* 0x048fe400078008ff */
        /* <DEDUP_REMOVED lines=10> */
[----:B------:R-:W3:Y:S01]  /*16bf0*/  @!P3 LDC.64 R6, c[0x0][0x218] ;  /* 0x00008600ff06bb82 */ /* 0x000ee20000000a00 */
[----:B------:R-:W-:Y:S02]  /*16c00*/  @!P3 IADD3 R3, P1, R0, UR30, RZ ;  /* 0x0000001e0003bc10 */ /* 0x000fe4000ff3e0ff */
[----:B------:R-:W-:Y:S01]  /*16c10*/  @!PT LDS RZ, [RZ] ;  /* 0x00000000fffff984 */ /* 0x000fe20000000800 */
[----:B------:R-:W-:Y:S01]  /*16c20*/  @!PT LDS RZ, [RZ] ;  /* 0x00000000fffff984 */ /* 0x000fe20000000800 */
[----:B------:R-:W-:Y:S01]  /*16c30*/  @!PT LDS RZ, [RZ] ;  /* 0x00000000fffff984 */ /* 0x000fe20000000800 */
[----:B------:R3:W-:Y:S04]  /*16c40*/  @!P3 LDGSTS.E.BYPASS.LTC128B.128 [R233+0x4800], desc[UR26][R4.64] ;  /* 0x0480000004e9bfae */ /* 0x0007e8000b901d5a */
[----:B------:R2:W-:Y:S01]  /*16c50*/  @P3 STS.128 [R233+0x5000], RZ ;  /* 0x005000ffe9003388 */ /* 0x0005e20000000c00 */
[C---:B---3--:R-:W-:Y:S02]  /*16c60*/  @!P3 LEA R4, P0, R3.reuse, R6, 0x1 ;  /* 0x000000060304b211 */ /* 0x048fe400078008ff */
        /* <DEDUP_REMOVED lines=40> */
[----:B----4-:R-:W-:Y:S02]  /*16ef0*/  @!P3 IADD3.X R4, R2, UR44, RZ, P1, !PT ;  /* 0x0000002c0204bc10 */ /* 0x010fe40008ffe4ff */
[----:B------:R-:W-:Y:S02]  /*16f00*/  @!P3 IADD3 R0, P1, R0, UR56, RZ ;  /* 0x000000380000bc10 */ /* 0x000fe4000ff3e0ff */
[----:B------:R-:W-:Y:S02]  /*16f10*/  @!P3 LEA.HI.X R7, R3, R7, R4, 0x1, P0 ;  /* 0x000000070307b211 */ /* 0x000fe400000f0c04 */
[----:B------:R-:W3:Y:S01]  /*16f20*/  @!P3 LDC.64 R4, c[0x0][0x218] ;  /* 0x00008600ff04bb82 */ /* 0x000ee20000000a00 */
[----:B------:R-:W-:Y:S02]  /*16f30*/  @!P3 IADD3.X R2, R2, UR45, RZ, P1, !PT ;  /* 0x0000002d0202bc10 */ /* 0x000fe40008ffe4ff */
[----:B------:R-:W-:Y:S01]  /*16f40*/  @!PT LDS RZ, [RZ] ;  /* 0x00000000fffff984 */ /* 0x000fe20000000800 */
[----:B------:R-:W-:Y:S01]  /*16f50*/  @!PT LDS RZ, [RZ] ;  /* 0x00000000fffff984 */ /* 0x000fe20000000800 */
[----:B------:R-:W-:Y:S01]  /*16f60*/  @!PT LDS RZ, [RZ] ;  /* 0x00000000fffff984 */ /* 0x000fe20000000800 */
[----:B------:R2:W-:Y:S04]  /*16f70*/  @!P3 LDGSTS.E.BYPASS.LTC128B.128 [R233+0x7000], desc[UR26][R6.64] ;  /* 0x0700000006e9bfae */ /* 0x0005e8000b901d5a */
[----:B------:R2:W-:Y:S01]  /*16f80*/  @P3 STS.128 [R233+0x7800], RZ ;  /* 0x007800ffe9003388 */ /* 0x0005e20000000c00 */
[C---:B---3--:R-:W-:Y:S04]  /*16f90*/  @!P3 LEA R4, P0, R0.reuse, R4, 0x1 ;  /* 0x000000040004b211 */ /* 0x048fe800078008ff */
[----:B------:R-:W-:Y:S05]  /*16fa0*/  @!P3 LEA.HI.X R5, R0, R5, R2, 0x1, P0 ;  /* 0x000000050005b211 */ /* 0x000fea00000f0c02 */
[----:B------:R-:W-:Y:S01]  /*16fb0*/  @!PT LDS RZ, [RZ] ;  /* 0x00000000fffff984 */ /* 0x000fe20000000800 */
[----:B------:R-:W-:Y:S01]  /*16fc0*/  @!PT LDS RZ, [RZ] ;  /* 0x00000000fffff984 */ /* 0x000fe20000000800 */
[----:B------:R-:W-:Y:S01]  /*16fd0*/  @!PT LDS RZ, [RZ] ;  /* 0x00000000fffff984 */ /* 0x000fe20000000800 */
[----:B------:R2:W-:Y:S04]  /*16fe0*/  @!P3 LDGSTS.E.BYPASS.LTC128B.128 [R233+0x7800], desc[UR26][R4.64] ;  /* 0x0780000004e9bfae */ /* 0x0005e8000b901d5a */
[----:B------:R-:W0:Y:S01]  /*16ff0*/  LDGDEPBAR ;  /* 0x00000000000079af */ /* 0x000e220000000000 */
[----:B-1----:R-:W-:Y:S05]  /*17000*/  BRA `(.L_x_897) ;  /* 0x0000001800107947 */ /* 0x002fea0003800000 */
.L_x_896:
[----:B--2---:R-:W2:Y:S01]  /*17010*/  LDL.64 R12, [R1+0x70] ;  /* 0x00007000010c7983 */ /* 0x004ea20000100a00 */
[----:B------:R-:W-:Y:S04]  /*17020*/  DEPBAR.LE SB0, 0x0 ;  /* 0x000080000000791a */ /* 0x000fe80000000000 */
[----:B------:R-:W-:Y:S01]  /*17030*/  UIADD3 UR9, UR19, -0x1, URZ ;  /* 0xffffffff13097890 */ /* 0x000fe2000fffe03f */
[----:B------:R-:W3:Y:S03]  /*17040*/  LDL R7, [R1+0xb0] ;  /* 0x0000b00001077983 */ /* 0x000ee60000100800 */
[----:B------:R-:W-:Y:S01]  /*17050*/  USHF.R.S32.HI UR46, URZ, 0x1f, UR9 ;  /* 0x0000001f3f2e7899 */ /* 0x000fe20008011409 */
[----:B------:R-:W4:Y:S01]  /*17060*/  LDL R29, [R1+0xb4] ;  /* 0x0000b400011d7983 */ /* 0x000f220000100800 */
[----:B-1----:R-:W-:Y:S01]  /*17070*/  MOV R2, UR9 ;  /* 0x0000000900027c02 */ /* 0x002fe20008000f00 */
[----:B------:R-:W-:Y:S02]  /*17080*/  UIMAD UR33, UR13, UR9, URZ ;  /* 0x000000090d2172a4 */ /* 0x000fe4000f8e023f */
[----:B-----5:R-:W5:Y:S01]  /*17090*/  LDL R4, [R1+0xa8] ;  /* 0x0000a80001047983 */ /* 0x020f620000100800 */
[----:B------:R-:W-:Y:S02]  /*170a0*/  UISETP.GT.AND UP0, UPT, UR9, UR10, UPT ;  /* 0x0000000a0900728c */ /* 0x000fe4000bf04270 */
[----:B------:R-:W-:Y:S01]  /*170b0*/  UIMAD UR33, UR46, UR14, UR33 ;  /* 0x0000000e2e2172a4 */ /* 0x000fe2000f8e0221 */
        /* <DEDUP_REMOVED lines=15> */
[----:B--2---:R-:W-:Y:S05]  /*171b0*/  IMAD.WIDE.U32 R2, R2, UR14, R12 ;  /* 0x0000000e02027c25 */ /* 0x004fea000f8e000c */
[----:B------:R-:W-:Y:S02]  /*171c0*/  IADD3 R0, R3, UR33, RZ ;  /* 0x0000002103007c10 */ /* 0x000fe4000fffe0ff */
        /* <DEDUP_REMOVED lines=11> */
[----:B------:R-:W-:Y:S02]  /*17280*/  @!P3 IADD3 R7, P2, R2, UR24, RZ ;  /* 0x000000180207bc10 */ /* 0x000fe4000ff5e0ff */
[----:B------:R-:W-:Y:S01]  /*17290*/  @!P3 IADD3.X R6, R0, UR21, RZ, P1, !PT ;  /* 0x000000150006bc10 */ /* 0x000fe20008ffe4ff */
[----:B------:R-:W-:Y:S01]  /*172a0*/  @P3 STS.128 [R233+0x8800], RZ ;  /* 0x008800ffe9003388 */ /* 0x000fe20000000c00 */
[----:B------:R-:W-:Y:S02]  /*172b0*/  P2R R3, PR, RZ, 0x4 ;  /* 0x00000004ff037803 */ /* 0x000fe40000000000 */
[----:B------:R-:W-:Y:S02]  /*172c0*/  @!P3 LEA R12, P2, R4, R8, 0x1 ;  /* 0x00000008040cb211 */ /* 0x000fe400078408ff */
[----:B------:R-:W-:Y:S02]  /*172d0*/  @!P3 IADD3 R5, P0, R2, UR36, RZ ;  /* 0x000000240205bc10 */ /* 0x000fe4000ff1e0ff */
[----:B------:R-:W-:Y:S01]  /*172e0*/  @!P3 LEA.HI.X R13, R4, R21, R6, 0x1, P2 ;  /* 0x00000015040db211 */ /* 0x000fe200010f0c06 */
[----:B------:R-:W-:Y:S01]  /*172f0*/  @!PT LDS RZ, [RZ] ;  /* 0x00000000fffff984 */ /* 0x000fe20000000800 */
[----:B------:R-:W-:Y:S01]  /*17300*/  @!PT LDS RZ, [RZ] ;  /* 0x00000000fffff984 */ /* 0x000fe20000000800 */
[----:B------:R-:W-:Y:S01]  /*17310*/  @!PT LDS RZ, [RZ] ;  /* 0x00000000fffff984 */ /* 0x000fe20000000800 */
[----:B------:R1:W-:Y:S01]  /*17320*/  @!P3 LDGSTS.E.BYPASS.LTC128B.128 [R233+0x8800], desc[UR26][R16.64] ;  /* 0x0880000010e9bfae */ /* 0x0003e2000b901d5a */
[----:B------:R-:W-:Y:S02]  /*17330*/  @!P3 LEA R10, P1, R5, R10, 0x1 ;  /* 0x0000000a050ab211 */ /* 0x000fe400078208ff */
[C---:B------:R-:W-:Y:S02]  /*17340*/  @!P3 IADD3.X R8, R0.reuse, UR38, RZ, P0, !PT ;  /* 0x000000260008bc10 */ /* 0x040fe400087fe4ff */
[----:B------:R-:W-:Y:S02]  /*17350*/  ISETP.NE.AND P4, PT, R3, RZ, PT ;  /* 0x000000ff0300720c */ /* 0x000fe40003f85270 */
[----:B------:R-:W-:Y:S01]  /*17360*/  @!P3 LEA.HI.X R11, R5, R20, R8, 0x1, P1 ;  /* 0x00000014050bb211 */ /* 0x000fe200008f0c08 */
[----:B------:R-:W-:Y:S01]  /*17370*/  @P3 STS.128 [R233+0x9000], RZ ;  /* 0x009000ffe9003388 */ /* 0x000fe20000000c00 */
[----:B------:R-:W-:Y:S02]  /*17380*/  @!P3 IADD3.X R5, R0, UR23, RZ, P4, !PT ;  /* 0x000000170005bc10 */ /* 0x000fe4000a7fe4ff */
[C---:B------:R-:W-:Y:S02]  /*17390*/  @!P3 LEA R8, P4, R7.reuse, R9, 0x1 ;  /* 0x000000090708b211 */ /* 0x040fe400078808ff */
[----:B------:R-:W-:Y:S02]  /*173a0*/  @!P3 IADD3 R18, P6, R2, UR34, RZ ;  /* 0x000000220212bc10 */ /* 0x000fe4000ffde0ff */
[----:B------:R-:W-:Y:S01]  /*173b0*/  @!P3 LEA.HI.X R9, R7, R25, R5, 0x1, P4 ;  /* 0x000000190709b211 */ /* 0x000fe200020f0c05 */
[----:B------:R-:W-:Y:S01]  /*173c0*/  @!PT LDS RZ, [RZ] ;  /* 0x00000000fffff984 */ /* 0x000fe20000000800 */
[----:B------:R-:W-:Y:S01]  /*173d0*/  @!PT LDS RZ, [RZ] ;  /* 0x00000000fffff984 */ /* 0x000fe20000000800 */
[----:B------:R-:W-:Y:S01]  /*173e0*/  @!PT LDS RZ, [RZ] ;  /* 0x00000000fffff984 */ /* 0x000fe20000000800 */
[----:B------:R-:W-:Y:S01]  /*173f0*/  @!P3 LDGSTS.E.BYPASS.LTC128B.128 [R233+0x9000], desc[UR26][R12.64] ;  /* 0x090000000ce9bfae */ /* 0x000fe2000b901d5a */
[----:B------:R-:W-:Y:S02]  /*17400*/  @!P3 LEA R6, P2, R18, R28, 0x1 ;  /* 0x0000001c1206b211 */ /* 0x000fe400078408ff */
[----:B------:R-:W-:Y:S02]  /*17410*/  @!P3 IADD3.X R20, R0, UR39, RZ, P6, !PT ;  /* 0x000000270014bc10 */ /* 0x000fe4000b7fe4ff */
[----:B------:R-:W-:Y:S02]  /*17420*/  @!P3 IADD3 R19, P5, R2, UR28, RZ ;  /* 0x0000001c0213bc10 */ /* 0x000fe4000ffbe0ff */
[----:B------:R-:W-:Y:S01]  /*17430*/  @!P3 LEA.HI.X R7, R18, R24, R20, 0x1, P2 ;  /* 0x000000181207b211 */ /* 0x000fe200010f0c14 */
[----:B------:R-:W-:Y:S01]  /*17440*/  @P3 STS.128 [R233+0x9800], RZ ;  /* 0x009800ffe9003388 */ /* 0x000fe20000000c00 */
[C---:B------:R-:W-:Y:S02]  /*17450*/  @!P3 LEA R4, P1, R19.reuse, R27, 0x1 ;  /* 0x0000001b1304b211 */ /* 0x040fe400078208ff */
[----:B------:R-:W-:Y:S02]  /*17460*/  @!P3 IADD3.X R21, R0, UR40, RZ, P5, !PT ;  /* 0x000000280015bc10 */ /* 0x000fe4000affe4ff */
[----:B------:R-:W-:Y:S02]  /*17470*/  @!P3 IADD3 R3, P0, R2, UR48, RZ ;  /* 0x000000300203bc10 */ /* 0x000fe4000ff1e0ff */
[----:B------:R-:W-:Y:S01]  /*17480*/  @!P3 LEA.HI.X R5, R19, R23, R21, 0x1, P1 ;  /* 0x000000171305b211 */ /* 0x000fe200008f0c15 */
[----:B------:R-:W-:Y:S01]  /*17490*/  @!PT LDS RZ, [RZ] ;  /* 0x00000000fffff984 */ /* 0x000fe20000000800 */
[----:B------:R-:W-:Y:S01]  /*174a0*/  @!PT LDS RZ, [RZ] ;  /* 0x00000000fffff984 */ /* 0x000fe20000000800 */
[----:B------:R-:W-:Y:S01]  /*174b0*/  @!PT LDS RZ, [RZ] ;  /* 0x00000000fffff984 */ /* 0x000fe20000000800 */
[----:B------:R-:W-:Y:S01]  /*174c0*/  @!P3 LDGSTS.E.BYPASS.LTC128B.128 [R233+0x9800], desc[UR26][R10.64] ;  /* 0x098000000ae9bfae */ /* 0x000fe2000b901d5a */
[----:B------:R-:W-:Y:S02]  /*174d0*/  @!P3 IADD3.X R0, R0, UR41, RZ, P0, !PT ;  /* 0x000000290000bc10 */ /* 0x000fe400087fe4ff */
[C---:B------:R-:W-:Y:S04]  /*174e0*/  @!P3 LEA R2, P0, R3.reuse, R26, 0x1 ;  /* 0x0000001a0302b211 */ /* 0x040fe800078008ff */
[----:B------:R-:W-:Y:S01]  /*174f0*/  @!P3 LEA.HI.X R3, R3, R22, R0, 0x1, P0 ;  /* 0x000000160303b211 */ /* 0x000fe200000f0c00 */
[----:B------:R-:W-:Y:S01]  /*17500*/  @P3 STS.128 [R233+0xa000], RZ ;  /* 0x00a000ffe9003388 */ /* 0x000fe20000000c00 */
[----:B------:R-:W-:Y:S07]  /*17510*/  PLOP3.LUT P0, PT, PT, PT, UP0, 0x80, 0x0 ;  /* 0x000000000000781c */ /* 0x000fee0003f0f008 */
        /* <DEDUP_REMOVED lines=14> */
[----:B------:R-:W-:Y:S08]  /*17600*/  @P3 STS.128 [R233+0xb800], RZ ;  /* 0x00b800ffe9003388 */ /* 0x000ff00000000c00 */
[----:B------:R-:W-:Y:S01]  /*17610*/  @!PT LDS RZ, [RZ] ;  /* 0x00000000fffff984 */ /* 0x000fe20000000800 */
[----:B------:R-:W-:Y:S01]  /*17620*/  @!PT LDS RZ, [RZ] ;  /* 0x00000000fffff984 */ /* 0x000fe20000000800 */
[----:B------:R-:W-:Y:S01]  /*17630*/  @!PT LDS RZ, [RZ] ;  /* 0x00000000fffff984 */ /* 0x000fe20000000800 */
[----:B------:R3:W-:Y:S08]  /*17640*/  @!P3 LDGSTS.E.BYPASS.LTC128B.128 [R233+0xb800], desc[UR26][R2.64] ;  /* 0x0b80000002e9bfae */ /* 0x0007f0000b901d5a */
[----:B------:R-:W-:Y:S08]  /*17650*/  LDSM.16.M88.4 R128, [R220] ;  /* 0x00000000dc80783b */ /* 0x000ff00000000200 */
[----:B-1----:R-:W2:Y:S08]  /*17660*/  LDSM.16.M88.4 R16, [R213+0x4000] ;  /* 0x00400000d510783b */ /* 0x002eb00000000200 */
[----:B------:R-:W1:Y:S08]  /*17670*/  LDSM.16.M88.4 R124, [R220+0x2000] ;  /* 0x00200000dc7c783b */ /* 0x000e700000000200 */
[----:B------:R-:W4:Y:S08]  /*17680*/  LDSM.16.M88.4 R32, [R213+0x4800] ;  /* 0x00480000d520783b */ /* 0x000f300000000200 */
[----:B------:R-:W0:Y:S08]  /*17690*/  LDGDEPBAR ;  /* 0x00000000000079af */ /* 0x000e300000000000 */
[----:B------:R-:W5:Y:S08]  /*176a0*/  LDSM.16.M88.4 R48, [R213+0x5000] ;  /* 0x00500000d530783b */ /* 0x000f700000000200 */
[----:B------:R-:W3:Y:S01]  /*176b0*/  LDSM.16.M88.4 R64, [R213+0x5800] ;  /* 0x00580000d540783b */ /* 0x000ee20000000200 */
[-C--:B--2---:R-:W-:Y:S07]  /*176c0*/  HMMA.16816.F32 R4, R128, R16.reuse, RZ ;  /* 0x000000108004723c */ /* 0x084fee00000018ff */
[----:B------:R-:W2:Y:S01]  /*176d0*/  LDSM.16.M88.4 R80, [R213+0x6000] ;  /* 0x00600000d550783b */ /* 0x000ea20000000200 */
[C---:B-1----:R-:W-:Y:S07]  /*176e0*/  HMMA.16816.F32 R8, R124.reuse, R16, RZ ;  /* 0x000000107c08723c */ /* 0x042fee00000018ff */
[----:B------:R-:W1:Y:S01]  /*176f0*/  LDSM.16.M88.4 R96, [R213+0x6800] ;  /* 0x00680000d560783b */ /* 0x000e620000000200 */
[-C--:B------:R-:W-:Y:S06]  /*17700*/  HMMA.16816.F32 R12, R124, R18.reuse, RZ ;  /* 0x000000127c0c723c */ /* 0x080fec00000018ff */
[C---:B------:R-:W-:Y:S01]  /*17710*/  HMMA.16816.F32 R16, R128.reuse, R18, RZ ;  /* 0x000000128010723c */ /* 0x040fe200000018ff */
[----:B------:R-:W1:Y:S05]  /*17720*/  LDSM.16.M88.4 R112, [R213+0x7000] ;  /* 0x00700000d570783b */ /* 0x000e6a0000000200 */
[-C--:B----4-:R-:W-:Y:S03]  /*17730*/  HMMA.16816.F32 R20, R128, R32.reuse, RZ ;  /* 0x000000208014723c */ /* 0x090fe600000018ff */
[----:B------:R-:W4:Y:S03]  /*17740*/  LDSM.16.M88.4 R200, [R213+0x7800] ;  /* 0x00780000d5c8783b */ /* 0x000f260000000200 */
[C---:B------:R-:W-:Y:S05]  /*17750*/  HMMA.16816.F32 R24, R124.reuse, R32, RZ ;  /* 0x000000207c18723c */ /* 0x040fea00000018ff */
[----:B------:R-:W-:Y:S01]  /*17760*/  LDSM.16.M88.4 R204, [R223] ;  /* 0x00000000dfcc783b */ /* 0x000fe20000000200 */
[-C--:B------:R-:W-:Y:S06]  /*17770*/  HMMA.16816.F32 R28, R124, R34.reuse, RZ ;  /* 0x000000227c1c723c */ /* 0x080fec00000018ff */
[C---:B------:R-:W-:Y:S01]  /*17780*/  HMMA.16816.F32 R32, R128.reuse, R34, RZ ;  /* 0x000000228020723c */ /* 0x040fe200000018ff */
[----:B------:R-:W-:Y:S05]  /*17790*/  LDSM.16.M88.4 R208, [R223+0x2000] ;  /* 0x00200000dfd0783b */ /* 0x000fea0000000200 */
        /* <DEDUP_REMOVED lines=8> */
[-C--:B--2---:R-:W-:Y:S06]  /*17820*/  HMMA.16816.F32 R68, R128, R80.reuse, RZ ;  /* 0x000000508044723c */ /* 0x084fec00000018ff */
[C---:B------:R-:W-:Y:S06]  /*17830*/  HMMA.16816.F32 R72, R124.reuse, R80, RZ ;  /* 0x000000507c48723c */ /* 0x040fec00000018ff */
[-C--:B------:R-:W-:Y:S06]  /*17840*/  HMMA.16816.F32 R76, R124, R82.reuse, RZ ;  /* 0x000000527c4c723c */ /* 0x080fec00000018ff */
[C---:B------:R-:W-:Y:S06]  /*17850*/  HMMA.16816.F32 R80, R128.reuse, R82, RZ ;  /* 0x000000528050723c */ /* 0x040fec00000018ff */
[-C--:B-1----:R-:W-:Y:S06]  /*17860*/  HMMA.16816.F32 R84, R128, R96.reuse, RZ ;  /* 0x000000608054723c */ /* 0x082fec00000018ff */
[C---:B------:R-:W-:Y:S06]  /*17870*/  HMMA.16816.F32 R88, R124.reuse, R96, RZ ;  /* 0x000000607c58723c */ /* 0x040fec00000018ff */
[-C--:B------:R-:W-:Y:S06]  /*17880*/  HMMA.16816.F32 R92, R124, R98.reuse, RZ ;  /* 0x000000627c5c723c */ /* 0x080fec00000018ff */
[C---:B------:R-:W-:Y:S06]  /*17890*/  HMMA.16816.F32 R96, R128.reuse, R98, RZ ;  /* 0x000000628060723c */ /* 0x040fec00000018ff */
[-C--:B------:R-:W-:Y:S06]  /*178a0*/  HMMA.16816.F32 R100, R128, R112.reuse, RZ ;  /* 0x000000708064723c */ /* 0x080fec00000018ff */
[C---:B------:R-:W-:Y:S06]  /*178b0*/  HMMA.16816.F32 R104, R124.reuse, R112, RZ ;  /* 0x000000707c68723c */ /* 0x040fec00000018ff */
[-C--:B------:R-:W-:Y:S06]  /*178c0*/  HMMA.16816.F32 R108, R124, R114.reuse, RZ ;  /* 0x000000727c6c723c */ /* 0x080fec00000018ff */
[C---:B------:R-:W-:Y:S06]  /*178d0*/  HMMA.16816.F32 R112, R128.reuse, R114, RZ ;  /* 0x000000728070723c */ /* 0x040fec00000018ff */
[-C--:B----4-:R-:W-:Y:S06]  /*178e0*/  HMMA.16816.F32 R116, R128, R200.reuse, RZ ;  /* 0x000000c88074723c */ /* 0x090fec00000018ff */
        /* <DEDUP_REMOVED lines=48> */
[-C--:B------:R-:W-:Y:S05]  /*17bf0*/  HMMA.16816.F32 R12, R208, R206.reuse, R12 ;  /* 0x000000ced00c723c */ /* 0x080fea000000180c */
[C---:B------:R-:W-:Y:S01]  /*17c00*/  IADD3 R204, R212.reuse, 0x800, RZ ;  /* 0x00000800d4cc7810 */ /* 0x040fe20007ffe0ff */
[C---:B------:R-:W-:Y:S05]  /*17c10*/  HMMA.16816.F32 R16, R200.reuse, R206, R16 ;  /* 0x000000cec810723c */ /* 0x040fea0000001810 */
        /* <DEDUP_REMOVED lines=34> */
[----:B------:R-:W-:Y:S01]  /*17e40*/  IADD3 R204, R212, 0x3800, RZ ;  /* 0x00003800d4cc7810 */ /* 0x000fe20007ffe0ff */
[C---:B------:R-:W-:Y:S05]  /*17e50*/  HMMA.16816.F32 R112, R200.reuse, R206, R112 ;  /* 0x000000cec870723c */ /* 0x040fea0000001870 */
[----:B------:R-:W1:Y:S02]  /*17e60*/  LDSM.16.M88.4 R204, [R204] ;  /* 0x00000000cccc783b */ /* 0x000e640000000200 */
        /* <DEDUP_REMOVED lines=15> */
[----:B------:R-:W2:Y:S01]  /*17f60*/  MUFU.TANH R243, R4 ;  /* 0x0000000400f37308 */ /* 0x000ea20000002400 */
[----:B------:R-:W-:Y:S01]  /*17f70*/  FMUL.FTZ R7, R7, UR8 ;  /* 0x0000000807077c20 */ /* 0x000fe20008410000 */
[----:B------:R-:W-:Y:S01]  /*17f80*/  FMUL.FTZ R8, R8, UR8 ;  /* 0x0000000808087c20 */ /* 0x000fe20008410000 */
[----:B------:R-:W-:Y:S01]  /*17f90*/  FMUL.FTZ R9, R9, UR8 ;  /* 0x0000000809097c20 */ /* 0x000fe20008410000 */
[----:B------:R-:W-:Y:S01]  /*17fa0*/  FMUL.FTZ R10, R10, UR8 ;  /* 0x000000080a0a7c20 */ /* 0x000fe20008410000 */
[----:B------:R-:W-:Y:S05]  /*17fb0*/  FMUL.FTZ R11, R11, UR8 ;  /* 0x000000080b0b7c20 */ /* 0x000fea0008410000 */
[----:B------:R-:W3:Y:S01]  /*17fc0*/  MUFU.TANH R241, R6 ;  /* 0x0000000600f17308 */ /* 0x000ee20000002400 */
[----:B------:R-:W-:Y:S01]  /*17fd0*/  FMUL.FTZ R12, R12, UR8 ;  /* 0x000000080c0c7c20 */ /* 0x000fe20008410000 */
[----:B------:R-:W-:Y:S01]  /*17fe0*/  FMUL.FTZ R13, R13, UR8 ;  /* 0x000000080d0d7c20 */ /* 0x000fe20008410000 */
[----:B------:R-:W-:Y:S01]  /*17ff0*/  FMUL.FTZ R14, R14, UR8 ;  /* 0x000000080e0e7c20 */ /* 0x000fe20008410000 */
[----:B------:R-:W-:Y:S01]  /*18000*/  FMUL.FTZ R15, R15, UR8 ;  /* 0x000000080f0f7c20 */ /* 0x000fe20008410000 */
[----:B------:R-:W-:Y:S01]  /*18010*/  FMUL.FTZ R16, R16, UR8 ;  /* 0x0000000810107c20 */ /* 0x000fe20008410000 */
[----:B------:R-:W-:Y:S04]  /*18020*/  FMUL.FTZ R18, R18, UR8 ;  /* 0x0000000812127c20 */ /* 0x000fe80008410000 */
[----:B------:R-:W4:Y:S01]  /*18030*/  MUFU.TANH R242, R5 ;  /* 0x0000000500f27308 */ /* 0x000f220000002400 */
[----:B------:R-:W-:Y:S01]  /*18040*/  FMUL.FTZ R17, R17, UR8 ;  /* 0x0000000811117c20 */ /* 0x000fe20008410000 */
[----:B------:R-:W-:Y:S08]  /*18050*/  FMUL.FTZ R19, R19, UR8 ;  /* 0x0000000813137c20 */ /* 0x000ff00008410000 */
[----:B------:R5:W2:Y:S01]  /*18060*/  MUFU.TANH R240, R7 ;  /* 0x0000000700f07308 */ /* 0x000aa20000002400 */
[-C--:B-1----:R-:W-:Y:S09]  /*18070*/  HMMA.16816.F32 R20, R200, R204.reuse, R20 ;  /* 0x000000ccc814723c */ /* 0x082ff20000001814 */
[----:B------:R-:W1:Y:S01]  /*18080*/  MUFU.TANH R239, R8 ;  /* 0x0000000800ef7308 */ /* 0x000e620000002400 */
[C---:B------:R-:W-:Y:S09]  /*18090*/  HMMA.16816.F32 R24, R208.reuse, R204, R24 ;  /* 0x000000ccd018723c */ /* 0x040ff20000001818 */
[----:B------:R3:W1:Y:S01]  /*180a0*/  MUFU.TANH R238, R9 ;  /* 0x0000000900ee7308 */ /* 0x0006620000002400 */
[----:B-----5:R-:W-:Y:S01]  /*180b0*/  LDSM.16.M88.4 R4, [R218+0x2000] ;  /* 0x00200000da04783b */ /* 0x020fe20000000200 */
[-C--:B------:R-:W-:Y:S08]  /*180c0*/  HMMA.16816.F32 R28, R208, R206.reuse, R28 ;  /* 0x000000ced01c723c */ /* 0x080ff0000000181c */
[----:B------:R5:W1:Y:S01]  /*180d0*/  MUFU.TANH R237, R10 ;  /* 0x0000000a00ed7308 */ /* 0x000a620000002400 */
[C---:B------:R-:W-:Y:S01]  /*180e0*/  HMMA.16816.F32 R32, R200.reuse, R206, R32 ;  /* 0x000000cec820723c */ /* 0x040fe20000001820 */
[----:B------:R-:W4:Y:S03]  /*180f0*/  LDSM.16.M88.4 R204, [R218+0x1000] ;  /* 0x00100000dacc783b */ /* 0x000f260000000200 */
[----:B------:R-:W-:Y:S05]  /*18100*/  FMUL.FTZ R20, R20, UR8 ;  /* 0x0000000814147c20 */ /* 0x000fea0008410000 */
[----:B------:R1:W1:Y:S02]  /*18110*/  MUFU.TANH R235, R11 ;  /* 0x0000000b00eb7308 */ /* 0x0002640000002400 */
[----:B------:R-:W-:Y:S01]  /*18120*/  FMUL.FTZ R22, R22, UR8 ;  /* 0x0000000816167c20 */ /* 0x000fe20008410000 */
[----:B------:R-:W-:Y:S01]  /*18130*/  FMUL.FTZ R21, R21, UR8 ;  /* 0x0000000815157c20 */ /* 0x000fe20008410000 */
[----:B------:R-:W-:Y:S01]  /*18140*/  FMUL.FTZ R23, R23, UR8 ;  /* 0x0000000817177c20 */ /* 0x000fe20008410000 */
[----:B------:R-:W-:Y:S01]  /*18150*/  FMUL.FTZ R24, R24, UR8 ;  /* 0x0000000818187c20 */ /* 0x000fe20008410000 */
[----:B------:R-:W-:Y:S04]  /*18160*/  FMUL.FTZ R25, R25, UR8 ;  /* 0x0000000819197c20 */ /* 0x000fe80008410000 */
[----:B------:R1:W1:Y:S01]  /*18170*/  MUFU.TANH R236, R12 ;  /* 0x0000000c00ec7308 */ /* 0x0002620000002400 */
[----:B------:R-:W-:Y:S01]  /*18180*/  FMUL.FTZ R26, R26, UR8 ;  /* 0x000000081a1a7c20 */ /* 0x000fe20008410000 */
        /* <DEDUP_REMOVED lines=9> */
[----:B------:R-:W-:Y:S06]  /*18220*/  FMUL.FTZ R35, R35, UR8 ;  /* 0x0000000823237c20 */ /* 0x000fec0008410000 */
[----:B------:R-:W1:Y:S10]  /*18230*/  MUFU.TANH R14, R14 ;  /* 0x0000000e000e7308 */ /* 0x000e740000002400 */
[----:B------:R-:W1:Y:S01]  /*18240*/  MUFU.TANH R15, R15 ;  /* 0x0000000f000f7308 */ /* 0x000e620000002400 */
[-C--:B----4-:R-:W-:Y:S09]  /*18250*/  HMMA.16816.F32 R36, R200, R204.reuse, R36 ;  /* 0x000000ccc824723c */ /* 0x090ff20000001824 */
[----:B------:R-:W4:Y:S01]  /*18260*/  MUFU.TANH R16, R16 ;  /* 0x0000001000107308 */ /* 0x000f220000002400 */
[C---:B------:R-:W-:Y:S06]  /*18270*/  HMMA.16816.F32 R40, R208.reuse, R204, R40 ;  /* 0x000000ccd028723c */ /* 0x040fec0000001828 */
[-C--:B------:R-:W-:Y:S03]  /*18280*/  HMMA.16816.F32 R44, R208, R206.reuse, R44 ;  /* 0x000000ced02c723c */ /* 0x080fe6000000182c */
[----:B------:R-:W1:Y:S03]  /*18290*/  MUFU.TANH R18, R18 ;  /* 0x0000001200127308 */ /* 0x000e660000002400 */
[C---:B------:R-:W-:Y:S01]  /*182a0*/  HMMA.16816.F32 R48, R200.reuse, R206, R48 ;  /* 0x000000cec830723c */ /* 0x040fe20000001830 */
[----:B------:R-:W2:Y:S06]  /*182b0*/  LDSM.16.M88.4 R204, [R218+0x1800] ;  /* 0x00180000dacc783b */ /* 0x000eac0000000200 */
[----:B------:R-:W1:Y:S01]  /*182c0*/  MUFU.TANH R17, R17 ;  /* 0x0000001100117308 */ /* 0x000e620000002400 */
[----:B------:R-:W-:Y:S03]  /*182d0*/  FMUL.FTZ R36, R36, UR8 ;  /* 0x0000000824247c20 */ /* 0x000fe60008410000 */
        /* <DEDUP_REMOVED lines=13> */
[----:B---3--:R-:W-:Y:S01]  /*183b0*/  FMUL.FTZ R9, R48, UR8 ;  /* 0x0000000830097c20 */ /* 0x008fe20008410000 */
[----:B-----5:R-:W-:Y:S01]  /*183c0*/  FMUL.FTZ R10, R50, UR8 ;  /* 0x00000008320a7c20 */ /* 0x020fe20008410000 */
[----:B------:R-:W-:Y:S04]  /*183d0*/  FMUL.FTZ R51, R51, UR8 ;  /* 0x0000000833337c20 */ /* 0x000fe80008410000 */
[----:B------:R3:W1:Y:S01]  /*183e0*/  MUFU.TANH R13, R45 ;  /* 0x0000002d000d7308 */ /* 0x0006620000002400 */
[----:B------:R-:W-:Y:S09]  /*183f0*/  FMUL.FTZ R49, R49, UR8 ;  /* 0x0000000831317c20 */ /* 0x000ff20008410000 */
[----:B------:R3:W1:Y:S01]  /*18400*/  MUFU.TANH R12, R46 ;  /* 0x0000002e000c7308 */ /* 0x0006620000002400 */
[-C--:B--2---:R-:W-:Y:S09]  /*18410*/  HMMA.16816.F32 R52, R200, R204.reuse, R52 ;  /* 0x000000ccc834723c */ /* 0x084ff20000001834 */
[----:B------:R3:W2:Y:S01]  /*18420*/  MUFU.TANH R11, R47 ;  /* 0x0000002f000b7308 */ /* 0x0006a20000002400 */
[C---:B------:R-:W-:Y:S09]  /*18430*/  HMMA.16816.F32 R56, R208.reuse, R204, R56 ;  /* 0x000000ccd038723c */ /* 0x040ff20000001838 */
[----:B------:R-:W1:Y:S01]  /*18440*/  MUFU.TANH R22, R22 ;  /* 0x0000001600167308 */ /* 0x000e620000002400 */
[-C--:B------:R-:W-:Y:S09]  /*18450*/  HMMA.16816.F32 R60, R208, R206.reuse, R60 ;  /* 0x000000ced03c723c */ /* 0x080ff2000000183c */
[----:B------:R-:W1:Y:S01]  /*18460*/  MUFU.TANH R21, R21 ;  /* 0x0000001500157308 */ /* 0x000e620000002400 */
[C---:B------:R-:W-:Y:S04]  /*18470*/  HMMA.16816.F32 R64, R200.reuse, R206, R64 ;  /* 0x000000cec840723c */ /* 0x040fe80000001840 */
[----:B------:R-:W-:Y:S02]  /*18480*/  FMUL.FTZ R52, R52, UR8 ;  /* 0x0000000834347c20 */ /* 0x000fe40008410000 */
[-C--:B------:R-:W-:Y:S03]  /*18490*/  HMMA.16816.F32 R68, R200, R4.reuse, R68 ;  /* 0x00000004c844723c */ /* 0x080fe60000001844 */
[----:B------:R-:W1:Y:S02]  /*184a0*/  MUFU.TANH R23, R23 ;  /* 0x0000001700177308 */ /* 0x000e640000002400 */
[----:B------:R-:W-:Y:S01]  /*184b0*/  FMUL.FTZ R56, R56, UR8 ;  /* 0x0000000838387c20 */ /* 0x000fe20008410000 */
[C---:B------:R-:W-:Y:S07]  /*184c0*/  HMMA.16816.F32 R72, R208.reuse, R4, R72 ;  /* 0x00000004d048723c */ /* 0x040fee0000001848 */
[----:B------:R-:W1:Y:S01]  /*184d0*/  MUFU.TANH R24, R24 ;  /* 0x0000001800187308 */ /* 0x000e620000002400 */
[----:B------:R-:W-:Y:S01]  /*184e0*/  FMUL.FTZ R8, R57, UR8 ;  /* 0x0000000839087c20 */ /* 0x000fe20008410000 */
[-C--:B------:R-:W-:Y:S08]  /*184f0*/  HMMA.16816.F32 R76, R208, R6.reuse, R76 ;  /* 0x00000006d04c723c */ /* 0x080ff0000000184c */
[----:B------:R-:W1:Y:S01]  /*18500*/  MUFU.TANH R25, R25 ;  /* 0x0000001900197308 */ /* 0x000e620000002400 */
[C---:B------:R-:W-:Y:S01]  /*18510*/  HMMA.16816.F32 R80, R200.reuse, R6, R80 ;  /* 0x00000006c850723c */ /* 0x040fe20000001850 */
[----:B------:R-:W5:Y:S03]  /*18520*/  LDSM.16.M88.4 R4, [R218+0x2800] ;  /* 0x00280000da04783b */ /* 0x000f660000000200 */
[----:B------:R-:W-:Y:S01]  /*18530*/  FMUL.FTZ R54, R54, UR8 ;  /* 0x0000000836367c20 */ /* 0x000fe20008410000 */
[----:B------:R-:W-:Y:S04]  /*18540*/  FMUL.FTZ R53, R53, UR8 ;  /* 0x0000000835357c20 */ /* 0x000fe80008410000 */
[----:B------:R-:W1:Y:S02]  /*18550*/  MUFU.TANH R26, R26 ;  /* 0x0000001a001a7308 */ /* 0x000e640000002400 */
[----:B------:R-:W-:Y:S01]  /*18560*/  FMUL.FTZ R55, R55, UR8 ;  /* 0x0000000837377c20 */ /* 0x000fe20008410000 */
[----:B------:R-:W-:Y:S07]  /*18570*/  FMUL.FTZ R58, R58, UR8 ;  /* 0x000000083a3a7c20 */ /* 0x000fee0008410000 */
[----:B------:R-:W1:Y:S10]  /*18580*/  MUFU.TANH R27, R27 ;  /* 0x0000001b001b7308 */ /* 0x000e740000002400 */
[----:B------:R-:W1:Y:S10]  /*18590*/  MUFU.TANH R28, R28 ;  /* 0x0000001c001c7308 */ /* 0x000e740000002400 */
[----:B------:R-:W1:Y:S10]  /*185a0*/  MUFU.TANH R29, R29 ;  /* 0x0000001d001d7308 */ /* 0x000e740000002400 */
[----:B------:R-:W1:Y:S01]  /*185b0*/  MUFU.TANH R30, R30 ;  /* 0x0000001e001e7308 */ /* 0x000e620000002400 */
[-C--:B-----5:R-:W-:Y:S09]  /*185c0*/  HMMA.16816.F32 R84, R200, R4.reuse, R84 ;  /* 0x00000004c854723c */ /* 0x0a0ff20000001854 */
[----:B------:R-:W1:Y:S01]  /*185d0*/  MUFU.TANH R31, R31 ;  /* 0x0000001f001f7308 */ /* 0x000e620000002400 */
[C---:B------:R-:W-:Y:S06]  /*185e0*/  HMMA.16816.F32 R88, R208.reuse, R4, R88 ;  /* 0x00000004d058723c */ /* 0x040fec0000001858 */
[-C--:B------:R-:W-:Y:S03]  /*185f0*/  HMMA.16816.F32 R92, R208, R6.reuse, R92 ;  /* 0x00000006d05c723c */ /* 0x080fe6000000185c */
[----:B------:R-:W1:Y:S03]  /*18600*/  MUFU.TANH R32, R32 ;  /* 0x0000002000207308 */ /* 0x000e660000002400 */
[C---:B------:R-:W-:Y:S01]  /*18610*/  HMMA.16816.F32 R96, R200.reuse, R6, R96 ;  /* 0x00000006c860723c */ /* 0x040fe20000001860 */
[----:B------:R-:W5:Y:S06]  /*18620*/  LDSM.16.M88.4 R4, [R218+0x3000] ;  /* 0x00300000da04783b */ /* 0x000f6c0000000200 */
[----:B------:R-:W1:Y:S10]  /*18630*/  MUFU.TANH R34, R34 ;  /* 0x0000002200227308 */ /* 0x000e740000002400 */
[----:B------:R-:W1:Y:S10]  /*18640*/  MUFU.TANH R33, R33 ;  /* 0x0000002100217308 */ /* 0x000e740000002400 */
[----:B------:R-:W1:Y:S10]  /*18650*/  MUFU.TANH R35, R35 ;  /* 0x0000002300237308 */ /* 0x000e740000002400 */
[----:B------:R-:W1:Y:S10]  /*18660*/  MUFU.TANH R36, R36 ;  /* 0x0000002400247308 */ /* 0x000e740000002400 */
[----:B------:R-:W1:Y:S01]  /*18670*/  MUFU.TANH R38, R38 ;  /* 0x0000002600267308 */ /* 0x000e620000002400 */
[-C--:B-----5:R-:W-:Y:S09]  /*18680*/  HMMA.16816.F32 R100, R200, R4.reuse, R100 ;  /* 0x00000004c864723c */ /* 0x0a0ff20000001864 */
[----:B------:R-:W1:Y:S01]  /*18690*/  MUFU.TANH R37, R37 ;  /* 0x0000002500257308 */ /* 0x000e620000002400 */
[C---:B------:R-:W-:Y:S09]  /*186a0*/  HMMA.16816.F32 R104, R208.reuse, R4, R104 ;  /* 0x00000004d068723c */ /* 0x040ff20000001868 */
[----:B------:R-:W1:Y:S01]  /*186b0*/  MUFU.TANH R39, R39 ;  /* 0x0000002700277308 */ /* 0x000e620000002400 */
[-C--:B------:R-:W-:Y:S09]  /*186c0*/  HMMA.16816.F32 R108, R208, R6.reuse, R108 ;  /* 0x00000006d06c723c */ /* 0x080ff2000000186c */
[----:B------:R-:W1:Y:S01]  /*186d0*/  MUFU.TANH R40, R40 ;  /* 0x0000002800287308 */ /* 0x000e620000002400 */
[C---:B------:R-:W-:Y:S01]  /*186e0*/  HMMA.16816.F32 R112, R200.reuse, R6, R112 ;  /* 0x00000006c870723c */ /* 0x040fe20000001870 */
[----:B------:R-:W5:Y:S01]  /*186f0*/  LDSM.16.M88.4 R4, [R218+0x3800] ;  /* 0x00380000da04783b */ /* 0x000f620000000200 */
[----:B------:R-:W-:Y:S07]  /*18700*/  DEPBAR.LE SB0, 0x0 ;  /* 0x000080000000791a */ /* 0x000fee0000000000 */
[----:B------:R-:W1:Y:S01]  /*18710*/  MUFU.TANH R41, R41 ;  /* 0x0000002900297308 */ /* 0x000e620000002400 */
[----:B------:R-:W-:Y:S09]  /*18720*/  BAR.SYNC.DEFER_BLOCKING 0x0 ;  /* 0x0000000000007b1d */ /* 0x000ff20000010000 */
        /* <DEDUP_REMOVED lines=8> */
[----:B------:R3:W1:Y:S03]  /*187b0*/  MUFU.TANH R47, R49 ;  /* 0x00000031002f7308 */ /* 0x0006660000002400 */
[----:B------:R-:W-:Y:S07]  /*187c0*/  HMMA.16816.F32 R128, R200, R6, R128 ;  /* 0x00000006c880723c */ /* 0x000fee0000001880 */
[----:B------:R-:W1:Y:S10]  /*187d0*/  MUFU.TANH R51, R51 ;  /* 0x0000003300337308 */ /* 0x000e740000002400 */
[----:B------:R3:W1:Y:S10]  /*187e0*/  MUFU.TANH R46, R52 ;  /* 0x00000034002e7308 */ /* 0x0006740000002400 */
[----:B------:R3:W1:Y:S10]  /*187f0*/  MUFU.TANH R50, R54 ;  /* 0x0000003600327308 */ /* 0x0006740000002400 */
[----:B------:R3:W1:Y:S10]  /*18800*/  MUFU.TANH R45, R53 ;  /* 0x00000035002d7308 */ /* 0x0006740000002400 */
[----:B------:R3:W1:Y:S10]  /*18810*/  MUFU.TANH R48, R55 ;  /* 0x0000003700307308 */ /* 0x0006740000002400 */
[----:B------:R-:W1:Y:S10]  /*18820*/  MUFU.TANH R56, R56 ;  /* 0x0000003800387308 */ /* 0x000e740000002400 */
[----:B------:R-:W1:Y:S01]  /*18830*/  MUFU.TANH R8, R8 ;  /* 0x0000000800087308 */ /* 0x000e620000002400 */
[----:B--234-:R-:W-:Y:S05]  /*18840*/  @P0 BRA `(.L_x_898) ;  /* 0xffffffe0007c0947 */ /* 0x01cfea000383ffff */
.L_x_897:
[----:B--2---:R-:W-:Y:S01]  /*18850*/  MUFU.TANH R4, R58 ;  /* 0x0000003a00047308 */ /* 0x004fe20000002400 */
[----:B------:R-:W2:Y:S01]  /*18860*/  S2R R2, SR_TID.X ;  /* 0x0000000000027919 */ /* 0x000ea20000002100 */
[----:B------:R-:W-:Y:S01]  /*18870*/  IMAD.U32 R0, RZ, RZ, UR9 ;  /* 0x00000009ff007e24 */ /* 0x000fe2000f8e00ff */
[----:B------:R-:W-:Y:S01]  /*18880*/  LOP3.LUT R224, R224, 0xffffffdf, RZ, 0xc0, !PT ;  /* 0xffffffdfe0e07812 */ /* 0x000fe200078ec0ff */
[----:B------:R-:W-:Y:S01]  /*18890*/  FMUL.FTZ R62, R62, UR8 ;  /* 0x000000083e3e7c20 */ /* 0x000fe20008410000 */
[----:B------:R-:W-:Y:S01]  /*188a0*/  STL [R1+0xf8], R233 ;  /* 0x0000f8e901007387 */ /* 0x000fe20000100800 */
[----:B------:R-:W-:Y:S01]  /*188b0*/  FMUL.FTZ R63, R63, UR8 ;  /* 0x000000083f3f7c20 */ /* 0x000fe20008410000 */
[----:B------:R-:W-:Y:S01]  /*188c0*/  @P3 LOP3.LUT R224, R224, 0x20, RZ, 0xfc, !PT ;  /* 0x00000020e0e03812 */ /* 0x000fe200078efcff */
[----:B------:R-:W-:Y:S01]  /*188d0*/  FMUL.FTZ R67, R67, UR8 ;  /* 0x0000000843437c20 */ /* 0x000fe20008410000 */
[----:B------:R-:W-:Y:S01]  /*188e0*/  STL [R1+0xf4], R223 ;  /* 0x0000f4df01007387 */ /* 0x000fe20000100800 */
[----:B------:R-:W-:Y:S01]  /*188f0*/  FMUL.FTZ R81, R81, UR8 ;  /* 0x0000000851517c20 */ /* 0x000fe20008410000 */
[----:B------:R-:W-:Y:S01]  /*18900*/  LOP3.LUT R224, R224, 0xfffffffe, RZ, 0xc0, !PT ;  /* 0xfffffffee0e07812 */ /* 0x000fe200078ec0ff */
[----:B------:R-:W-:Y:S01]  /*18910*/  MUFU.TANH R5, R67 ;  /* 0x0000004300057308 */ /* 0x000fe20000002400 */
[----:B------:R-:W-:Y:S01]  /*18920*/  STL [R1+0xf0], R222 ;  /* 0x0000f0de01007387 */ /* 0x000fe20000100800 */
[----:B------:R-:W-:Y:S01]  /*18930*/  FMUL.FTZ R61, R61, UR8 ;  /* 0x000000083d3d7c20 */ /* 0x000fe20008410000 */
[----:B------:R-:W-:Y:S01]  /*18940*/  FMUL.FTZ R83, R83, UR8 ;  /* 0x0000000853537c20 */ /* 0x000fe20008410000 */
[----:B------:R-:W-:Y:S01]  /*18950*/  FMUL.FTZ R82, R82, UR8 ;  /* 0x0000000852527c20 */ /* 0x000fe20008410000 */
[----:B------:R-:W-:Y:S01]  /*18960*/  STL [R1+0xec], R221 ;  /* 0x0000ecdd01007387 */ /* 0x000fe20000100800 */
[----:B------:R-:W-:Y:S01]  /*18970*/  FMUL.FTZ R64, R64, UR8 ;  /* 0x0000000840407c20 */ /* 0x000fe20008410000 */
[----:B------:R-:W-:Y:S03]  /*18980*/  FMUL.FTZ R59, R59, UR8 ;  /* 0x000000083b3b7c20 */ /* 0x000fe60008410000 */
[----:B------:R-:W3:Y:S01]  /*18990*/  MUFU.TANH R249, R61 ;  /* 0x0000003d00f97308 */ /* 0x000ee20000002400 */
[----:B------:R-:W-:Y:S01]  /*189a0*/  STL [R1+0xe8], R220 ;  /* 0x0000e8dc01007387 */ /* 0x000fe20000100800 */
[----:B------:R-:W-:Y:S01]  /*189b0*/  FMUL.FTZ R66, R66, UR8 ;  /* 0x0000000842427c20 */ /* 0x000fe20008410000 */
[----:B------:R-:W-:Y:S01]  /*189c0*/  FMUL.FTZ R60, R60, UR8 ;  /* 0x000000083c3c7c20 */ /* 0x000fe20008410000 */
[----:B------:R-:W-:Y:S01]  /*189d0*/  FMUL.FTZ R84, R84, UR8 ;  /* 0x0000000854547c20 */ /* 0x000fe20008410000 */
[----:B------:R4:W-:Y:S01]  /*189e0*/  STL [R1+0xe4], R219 ;  /* 0x0000e4db01007387 */ /* 0x0009e20000100800 */
[----:B------:R-:W-:Y:S01]  /*189f0*/  FMUL.FTZ R68, R68, UR8 ;  /* 0x0000000844447c20 */ /* 0x000fe20008410000 */
[----:B------:R-:W-:Y:S03]  /*18a00*/  FMUL.FTZ R86, R86, UR8 ;  /* 0x0000000856567c20 */ /* 0x000fe60008410000 */
[----:B------:R-:W-:Y:S01]  /*18a10*/  MUFU.TANH R7, R66 ;  /* 0x0000004200077308 */ /* 0x000fe20000002400 */
[----:B------:R1:W-:Y:S01]  /*18a20*/  STL [R1+0xe0], R218 ;  /* 0x0000e0da01007387 */ /* 0x0003e20000100800 */
        /* <DEDUP_REMOVED lines=22> */
[----:B----4-:R4:W-:Y:S01]  /*18b90*/  MUFU.TANH R219, R62 ;  /* 0x0000003e00db7308 */ /* 0x0109e20000002400 */
[----:B------:R-:W-:Y:S01]  /*18ba0*/  FMUL.FTZ R108, R108, UR8 ;  /* 0x000000086c6c7c20 */ /* 0x000fe20008410000 */
[----:B------:R-:W-:Y:S01]  /*18bb0*/  FMUL.FTZ R99, R99, UR8 ;  /* 0x0000000863637c20 */ /* 0x000fe20008410000 */
[----:B------:R-:W-:Y:S01]  /*18bc0*/  FMUL.FTZ R114, R114, UR8 ;  /* 0x0000000872727c20 */ /* 0x000fe20008410000 */
[----:B------:R-:W-:Y:S01]  /*18bd0*/  FMUL.FTZ R121, R121, UR8 ;  /* 0x0000000879797c20 */ /* 0x000fe20008410000 */
[----:B------:R-:W-:Y:S01]  /*18be0*/  FMUL.FTZ R125, R125, UR8 ;  /* 0x000000087d7d7c20 */ /* 0x000fe20008410000 */
[----:B------:R-:W-:Y:S01]  /*18bf0*/  FMUL.FTZ R106, R106, UR8 ;  /* 0x000000086a6a7c20 */ /* 0x000fe20008410000 */
[----:B------:R-:W-:Y:S03]  /*18c00*/  FMUL.FTZ R107, R107, UR8 ;  /* 0x000000086b6b7c20 */ /* 0x000fe60008410000 */
[----:B-1----:R1:W-:Y:S01]  /*18c10*/  MUFU.TANH R218, R63 ;  /* 0x0000003f00da7308 */ /* 0x0023e20000002400 */
[----:B------:R-:W-:Y:S01]  /*18c20*/  FMUL.FTZ R123, R123, UR8 ;  /* 0x000000087b7b7c20 */ /* 0x000fe20008410000 */
[----:B------:R-:W-:Y:S01]  /*18c30*/  FMUL.FTZ R127, R127, UR8 ;  /* 0x000000087f7f7c20 */ /* 0x000fe20008410000 */
[----:B------:R-:W-:Y:S01]  /*18c40*/  FMUL.FTZ R65, R65, UR8 ;  /* 0x0000000841417c20 */ /* 0x000fe20008410000 */
[----:B------:R-:W-:Y:S01]  /*18c50*/  FMUL.FTZ R73, R73, UR8 ;  /* 0x0000000849497c20 */ /* 0x000fe20008410000 */
[----:B------:R-:W-:Y:S01]  /*18c60*/  FMUL.FTZ R77, R77, UR8 ;  /* 0x000000084d4d7c20 */ /* 0x000fe20008410000 */
[----:B------:R-:W-:Y:S01]  /*18c70*/  FMUL.FTZ R74, R74, UR8 ;  /* 0x000000084a4a7c20 */ /* 0x000fe20008410000 */
[----:B------:R-:W-:Y:S03]  /*18c80*/  FMUL.FTZ R75, R75, UR8 ;  /* 0x000000084b4b7c20 */ /* 0x000fe60008410000 */
[----:B--2---:R2:W3:Y:S01]  /*18c90*/  MUFU.TANH R213, R64 ;  /* 0x0000004000d57308 */ /* 0x0044e20000002400 */
[----:B------:R-:W-:Y:S01]  /*18ca0*/  FMUL.FTZ R97, R97, UR8 ;  /* 0x0000000861617c20 */ /* 0x000fe20008410000 */
[----:B------:R-:W-:Y:S01]  /*18cb0*/  FMUL.FTZ R102, R102, UR8 ;  /* 0x0000000866667c20 */ /* 0x000fe20008410000 */
[----:B------:R-:W-:Y:S01]  /*18cc0*/  FMUL.FTZ R90, R90, UR8 ;  /* 0x000000085a5a7c20 */ /* 0x000fe20008410000 */
[----:B------:R-:W-:Y:S01]  /*18cd0*/  FMUL.FTZ R96, R96, UR8 ;  /* 0x0000000860607c20 */ /* 0x000fe20008410000 */
[----:B------:R-:W-:Y:S01]  /*18ce0*/  FMUL.FTZ R91, R91, UR8 ;  /* 0x000000085b5b7c20 */ /* 0x000fe20008410000 */
[----:B------:R-:W-:Y:S01]  /*18cf0*/  FMUL.FTZ R100, R100, UR8 ;  /* 0x0000000864647c20 */ /* 0x000fe20008410000 */
[----:B------:R-:W-:Y:S03]  /*18d00*/  FMUL.FTZ R113, R113, UR8 ;  /* 0x0000000871717c20 */ /* 0x000fe60008410000 */
[----:B------:R3:W3:Y:S01]  /*18d10*/  MUFU.TANH R220, R59 ;  /* 0x0000003b00dc7308 */ /* 0x0006e20000002400 */
[----:B------:R-:W-:Y:S01]  /*18d20*/  FMUL.FTZ R116, R116, UR8 ;  /* 0x0000000874747c20 */ /* 0x000fe20008410000 */
[----:B------:R-:W-:Y:S01]  /*18d30*/  FMUL.FTZ R118, R118, UR8 ;  /* 0x0000000876767c20 */ /* 0x000fe20008410000 */
[----:B------:R-:W-:Y:S01]  /*18d40*/  FMUL.FTZ R117, R117, UR8 ;  /* 0x0000000875757c20 */ /* 0x000fe20008410000 */
[----:B------:R-:W-:Y:S01]  /*18d50*/  FMUL.FTZ R120, R120, UR8 ;  /* 0x0000000878787c20 */ /* 0x000fe20008410000 */
[----:B------:R-:W-:Y:S01]  /*18d60*/  FMUL.FTZ R119, R119, UR8 ;  /* 0x0000000877777c20 */ /* 0x000fe20008410000 */
[----:B------:R-:W-:Y:S01]  /*18d70*/  FMUL.FTZ R129, R129, UR8 ;  /* 0x0000000881817c20 */ /* 0x000fe20008410000 */
[----:B------:R-:W-:Y:S03]  /*18d80*/  FMUL.FTZ R131, R131, UR8 ;  /* 0x0000000883837c20 */ /* 0x000fe60008410000 */
        /* <DEDUP_REMOVED lines=8> */
[----:B------:R-:W3:Y:S01]  /*18e10*/  MUFU.TANH R71, R71 ;  /* 0x0000004700477308 */ /* 0x000ee20000002400 */
[----:B------:R-:W-:Y:S01]  /*18e20*/  FMUL.FTZ R115, R115, UR8 ;  /* 0x0000000873737c20 */ /* 0x000fe20008410000 */
[----:B------:R-:W-:Y:S01]  /*18e30*/  FMUL.FTZ R128, R128, UR8 ;  /* 0x0000000880807c20 */ /* 0x000fe20008410000 */
[----:B------:R-:W-:Y:S01]  /*18e40*/  FMUL.FTZ R124, R124, UR8 ;  /* 0x000000087c7c7c20 */ /* 0x000fe20008410000 */
[----:B------:R-:W-:Y:S01]  /*18e50*/  FMUL.FTZ R130, R130, UR8 ;  /* 0x0000000882827c20 */ /* 0x000fe20008410000 */
[----:B------:R-:W-:Y:S01]  /*18e60*/  FMUL.FTZ R111, R111, UR8 ;  /* 0x000000086f6f7c20 */ /* 0x000fe20008410000 */
[----:B------:R-:W-:Y:S01]  /*18e70*/  FMUL.FTZ R126, R126, UR8 ;  /* 0x000000087e7e7c20 */ /* 0x000fe20008410000 */
[----:B------:R-:W-:Y:S03]  /*18e80*/  UISETP.GT.AND UP0, UPT, UR9, UR10, UPT ;  /* 0x0000000a0900728c */ /* 0x000fe6000bf04270 */
[----:B------:R-:W3:Y:S01]  /*18e90*/  MUFU.TANH R70, R70 ;  /* 0x0000004600467308 */ /* 0x000ee20000002400 */
[----:B------:R-:W-:Y:S09]  /*18ea0*/  UMOV UR19, UR9 ;  /* 0x0000000900137c82 */ /* 0x000ff20008000000 */
[----:B------:R-:W3:Y:S10]  /*18eb0*/  MUFU.TANH R72, R72 ;  /* 0x0000004800487308 */ /* 0x000ef40000002400 */
[----:B------:R-:W3:Y:S10]  /*18ec0*/  MUFU.TANH R73, R73 ;  /* 0x0000004900497308 */ /* 0x000ef40000002400 */
[----:B------:R-:W3:Y:S10]  /*18ed0*/  MUFU.TANH R69, R69 ;  /* 0x0000004500457308 */ /* 0x000ef40000002400 */
[----:B------:R-:W3:Y:S10]  /*18ee0*/  MUFU.TANH R77, R77 ;  /* 0x0000004d004d7308 */ /* 0x000ef40000002400 */
[----:B------:R-:W3:Y:S10]  /*18ef0*/  MUFU.TANH R74, R74 ;  /* 0x0000004a004a7308 */ /* 0x000ef40000002400 */
[----:B------:R-:W-:Y:S10]  /*18f00*/  MUFU.TANH R75, R75 ;  /* 0x0000004b004b7308 */ /* 0x000ff40000002400 */
        /* <DEDUP_REMOVED lines=27> */
[----:B------:R-:W-:Y:S01]  /*190c0*/  MUFU.TANH R126, R126 ;  /* 0x0000007e007e7308 */ /* 0x000fe20000002400 */
[----:B------:R-:W-:Y:S05]  /*190d0*/  IMAD.SHL.U32 R2, R2, 0x2, RZ ;  /* 0x0000000202027824 */ /* 0x000fea00078e00ff */
[----:B------:R-:W-:Y:S05]  /*190e0*/  LOP3.LUT R2, R2, 0x6, RZ, 0xc0, !PT ;  /* 0x0000000602027812 */ /* 0x000fea00078ec0ff */
[----:B------:R-:W-:Y:S04]  /*190f0*/  IMAD R0, R0, 0x80, R2 ;  /* 0x0000008000007824 */ /* 0x000fe800078e0202 */
[C---:B------:R-:W-:Y:S01]  /*19100*/  VIADD R2, R0.reuse, 0x1 ;  /* 0x0000000100027836 */ /* 0x040fe20000000000 */
[CC--:B------:R-:W-:Y:S01]  /*19110*/  ISETP.GE.AND P5, PT, R0.reuse, R228.reuse, PT ;  /* 0x000000e40000720c */ /* 0x0c0fe20003fa6270 */
[C---:B------:R-:W-:Y:S01]  /*19120*/  VIADD R3, R0.reuse, 0x8 ;  /* 0x0000000800037836 */ /* 0x040fe20000000000 */
[----:B------:R-:W-:Y:S02]  /*19130*/  ISETP.GE.AND P6, PT, R0, R227, PT ;  /* 0x000000e30000720c */ /* 0x000fe40003fc6270 */
[C---:B------:R-:W-:Y:S02]  /*19140*/  ISETP.GE.AND P4, PT, R2.reuse, R228, PT ;  /* 0x000000e40200720c */ /* 0x040fe40003f86270 */
[C---:B------:R-:W-:Y:S02]  /*19150*/  ISETP.GE.AND P1, PT, R2.reuse, R226, PT ;  /* 0x000000e20200720c */ /* 0x040fe40003f26270 */
[C---:B------:R-:W-:Y:S02]  /*19160*/  ISETP.GE.OR P3, PT, R2.reuse, R232, !P4 ;  /* 0x000000e80200720c */ /* 0x040fe40006766670 */
[C---:B------:R-:W-:Y:S02]  /*19170*/  ISETP.GE.AND P0, PT, R2.reuse, R225, PT ;  /* 0x000000e10200720c */ /* 0x040fe40003f06270 */
[C---:B------:R-:W-:Y:S04]  /*19180*/  ISETP.GE.AND P2, PT, R2.reuse, R227, PT ;  /* 0x000000e30200720c */ /* 0x040fe80003f46270 */
[----:B------:R-:W-:Y:S02]  /*19190*/  ISETP.GE.OR P4, PT, R2, R231, !P2 ;  /* 0x000000e70200720c */ /* 0x000fe40005786670 */
[----:B------:R-:W-:Y:S02]  /*191a0*/  ISETP.GE.AND P2, PT, R0, R225, PT ;  /* 0x000000e10000720c */ /* 0x000fe40003f46270 */
[----:B------:R-:W-:Y:S02]  /*191b0*/  FSEL R201, R240, -INF , !P4 ;  /* 0xff800000f0c97808 */ /* 0x000fe40006000000 */
[----:B------:R-:W-:Y:S02]  /*191c0*/  @P3 LOP3.LUT R224, R224, 0x1, RZ, 0xfc, !PT ;  /* 0x00000001e0e03812 */ /* 0x000fe400078efcff */
[C---:B------:R-:W-:Y:S02]  /*191d0*/  ISETP.GE.OR P3, PT, R2.reuse, R230, !P1 ;  /* 0x000000e60200720c */ /* 0x040fe40004f66670 */
[----:B------:R-:W-:Y:S01]  /*191e0*/  ISETP.GE.OR P1, PT, R2, R229, !P0 ;  /* 0x000000e50200720c */ /* 0x000fe20004726670 */
[C---:B------:R-:W-:Y:S01]  /*191f0*/  VIADD R2, R0.reuse, 0x9 ;  /* 0x0000000900027836 */ /* 0x040fe20000000000 */
[----:B------:R-:W-:Y:S02]  /*19200*/  ISETP.GE.OR P0, PT, R0, R232, !P5 ;  /* 0x000000e80000720c */ /* 0x000fe40006f06670 */
[----:B------:R-:W-:Y:S02]  /*19210*/  LOP3.LUT R224, R224, 0xfffffffb, RZ, 0xc0, !PT ;  /* 0xfffffffbe0e07812 */ /* 0x000fe400078ec0ff */
[----:B------:R-:W-:Y:S02]  /*19220*/  FSEL R53, R243, -INF , !P0 ;  /* 0xff800000f3357808 */ /* 0x000fe40004000000 */
[----:B------:R-:W-:Y:S02]  /*19230*/  ISETP.GE.AND P0, PT, R0, R226, PT ;  /* 0x000000e20000720c */ /* 0x000fe40003f06270 */
[----:B------:R-:W-:Y:S02]  /*19240*/  FSEL R202, R238, -INF , !P3 ;  /* 0xff800000eeca7808 */ /* 0x000fe40005800000 */
[----:B------:R-:W-:Y:S02]  /*19250*/  ISETP.GE.OR P0, PT, R0, R230, !P0 ;  /* 0x000000e60000720c */ /* 0x000fe40004706670 */
[----:B------:R-:W-:Y:S02]  /*19260*/  @P1 LOP3.LUT R224, R224, 0x4, RZ, 0xfc, !PT ;  /* 0x00000004e0e01812 */ /* 0x000fe400078efcff */
[----:B------:R-:W-:Y:S02]  /*19270*/  ISETP.GE.OR P1, PT, R0, R231, !P6 ;  /* 0x000000e70000720c */ /* 0x000fe40007726670 */
[----:B------:R-:W-:Y:S02]  /*19280*/  FSEL R57, R239, -INF , !P0 ;  /* 0xff800000ef397808 */ /* 0x000fe40004000000 */
[----:B------:R-:W-:Y:S02]  /*19290*/  FSEL R55, R241, -INF , !P1 ;  /* 0xff800000f1377808 */ /* 0x000fe40004800000 */
[C---:B------:R-:W-:Y:S02]  /*192a0*/  ISETP.GE.AND P1, PT, R3.reuse, R228, PT ;  /* 0x000000e40300720c */ /* 0x040fe40003f26270 */
[C---:B------:R-:W-:Y:S02]  /*192b0*/  ISETP.GE.AND P0, PT, R3.reuse, R227, PT ;  /* 0x000000e30300720c */ /* 0x040fe40003f06270 */
[C---:B------:R-:W-:Y:S02]  /*192c0*/  ISETP.GE.OR P1, PT, R3.reuse, R232, !P1 ;  /* 0x000000e80300720c */ /* 0x040fe40004f26670 */
[----:B------:R-:W-:Y:S02]  /*192d0*/  LOP3.LUT P5, RZ, R224, 0x1, RZ, 0xc0, !PT ;  /* 0x00000001e0ff7812 */ /* 0x000fe400078ac0ff */
[C---:B------:R-:W-:Y:S02]  /*192e0*/  ISETP.GE.OR P3, PT, R3.reuse, R231, !P0 ;  /* 0x000000e70300720c */ /* 0x040fe40004766670 */
[-C--:B------:R-:W-:Y:S02]  /*192f0*/  ISETP.GE.AND P0, PT, R2, R226.reuse, PT ;  /* 0x000000e20200720c */ /* 0x080fe40003f06270 */
[----:B------:R-:W-:Y:S02]  /*19300*/  FSEL R200, R242, -INF , !P5 ;  /* 0xff800000f2c87808 */ /* 0x000fe40006800000 */
[C---:B------:R-:W-:Y:S02]  /*19310*/  ISETP.GE.AND P5, PT, R3.reuse, R226, PT ;  /* 0x000000e20300720c */ /* 0x040fe40003fa6270 */
[-C--:B------:R-:W-:Y:S02]  /*19320*/  ISETP.GE.OR P0, PT, R2, R230.reuse, !P0 ;  /* 0x000000e60200720c */ /* 0x080fe40004706670 */
[C---:B------:R-:W-:Y:S02]  /*19330*/  LOP3.LUT P6, RZ, R224.reuse, 0x4, RZ, 0xc0, !PT ;  /* 0x00000004e0ff7812 */ /* 0x040fe400078cc0ff */
[----:B------:R-:W-:Y:S02]  /*19340*/  LOP3.LUT R224, R224, 0xfffffffd, RZ, 0xc0, !PT ;  /* 0xfffffffde0e07812 */ /* 0x000fe400078ec0ff */
[C---:B------:R-:W-:Y:S02]  /*19350*/  ISETP.GE.OR P5, PT, R3.reuse, R230, !P5 ;  /* 0x000000e60300720c */ /* 0x040fe40006fa6670 */
[----:B------:R-:W-:Y:S02]  /*19360*/  FSEL R210, R234, -INF , !P0 ;  /* 0xff800000ead27808 */ /* 0x000fe40004000000 */
[C---:B------:R-:W-:Y:S02]  /*19370*/  ISETP.GE.AND P4, PT, R3.reuse, R225, PT ;  /* 0x000000e10300720c */ /* 0x040fe40003f86270 */
[----:B------:R-:W-:Y:S02]  /*19380*/  ISETP.GE.AND P0, PT, R2, R227, PT ;  /* 0x000000e30200720c */ /* 0x000fe40003f06270 */
[----:B------:R-:W-:Y:S02]  /*19390*/  @P1 LOP3.LUT R224, R224, 0x2, RZ, 0xfc, !PT ;  /* 0x00000002e0e01812 */ /* 0x000fe400078efcff */
[----:B------:R-:W-:Y:S02]  /*193a0*/  FSEL R208, R236, -INF , !P5 ;  /* 0xff800000ecd07808 */ /* 0x000fe40006800000 */
[----:B------:R-:W-:Y:S01]  /*193b0*/  ISETP.GE.OR P4, PT, R3, R229, !P4 ;  /* 0x000000e50300720c */ /* 0x000fe20006786670 */
[----:B------:R-:W-:Y:S01]  /*193c0*/  VIADD R3, R0, 0x10 ;  /* 0x0000001000037836 */ /* 0x000fe20000000000 */
[----:B------:R-:W-:Y:S02]  /*193d0*/  ISETP.GE.OR P5, PT, R2, R231, !P0 ;  /* 0x000000e70200720c */ /* 0x000fe400047a6670 */
[----:B------:R-:W-:Y:S02]  /*193e0*/  LOP3.LUT P0, RZ, R224, 0x2, RZ, 0xc0, !PT ;  /* 0x00000002e0ff7812 */ /* 0x000fe4000780c0ff */
[----:B------:R-:W-:Y:S02]  /*193f0*/  ISETP.GE.OR P2, PT, R0, R229, !P2 ;  /* 0x000000e50000720c */ /* 0x000fe40005746670 */
[----:B----4-:R-:W-:Y:S02]  /*19400*/  FSEL R62, R16, -INF , !P0 ;  /* 0xff800000103e7808 */ /* 0x010fe40004000000 */
[-C--:B------:R-:W-:Y:S01]  /*19410*/  ISETP.GE.AND P0, PT, R3, R225.reuse, PT ;  /* 0x000000e10300720c */ /* 0x080fe20003f06270 */
[----:B------:R-:W-:Y:S01]  /*19420*/  MUFU.TANH R16, R119 ;  /* 0x0000007700107308 */ /* 0x000fe20000002400 */
[----:B------:R-:W-:Y:S02]  /*19430*/  FSEL R205, R237, -INF , !P2 ;  /* 0xff800000edcd7808 */ /* 0x000fe40005000000 */
[C---:B------:R-:W-:Y:S02]  /*19440*/  ISETP.GE.AND P1, PT, R2.reuse, R225, PT ;  /* 0x000000e10200720c */ /* 0x040fe40003f26270 */
[C---:B------:R-:W-:Y:S02]  /*19450*/  ISETP.GE.AND P2, PT, R2.reuse, R228, PT ;  /* 0x000000e40200720c */ /* 0x040fe40003f46270 */
[-C--:B------:R-:W-:Y:S02]  /*19460*/  ISETP.GE.OR P0, PT, R3, R229.reuse, !P0 ;  /* 0x000000e50300720c */ /* 0x080fe40004706670 */
[----:B------:R-:W-:Y:S02]  /*19470*/  FSEL R235, R235, -INF , !P6 ;  /* 0xff800000ebeb7808 */ /* 0x000fe40007000000 */
[C---:B------:R-:W-:Y:S02]  /*19480*/  ISETP.GE.OR P1, PT, R2.reuse, R229, !P1 ;  /* 0x000000e50200720c */ /* 0x040fe40004f26670 */
[----:B------:R-:W-:Y:S01]  /*19490*/  ISETP.GE.OR P6, PT, R2, R232, !P2 ;  /* 0x000000e80200720c */ /* 0x000fe200057c6670 */
[----:B------:R-:W-:Y:S01]  /*194a0*/  VIADD R2, R0, 0x11 ;  /* 0x0000001100027836 */ /* 0x000fe20000000000 */
[----:B------:R-:W-:Y:S02]  /*194b0*/  FSEL R211, R14, -INF , !P4 ;  /* 0xff8000000ed37808 */ /* 0x000fe40006000000 */
[C---:B------:R-:W-:Y:S01]  /*194c0*/  ISETP.GE.AND P4, PT, R3.reuse, R228, PT ;  /* 0x000000e40300720c */ /* 0x040fe20003f86270 */
[----:B------:R-:W-:Y:S01]  /*194d0*/  MUFU.TANH R14, R116 ;  /* 0x00000074000e7308 */ /* 0x000fe20000002400 */
[----:B------:R-:W-:Y:S02]  /*194e0*/  ISETP.GE.AND P2, PT, R3, R227, PT ;  /* 0x000000e30300720c */ /* 0x000fe40003f46270 */
[----:B------:R-:W-:Y:S02]  /*194f0*/  FSEL R234, R15, -INF , !P1 ;  /* 0xff8000000fea7808 */ /* 0x000fe40004800000 */
[C---:B------:R-:W-:Y:S02]  /*19500*/  ISETP.GE.AND P1, PT, R3.reuse, R226, PT ;  /* 0x000000e20300720c */ /* 0x040fe40003f26270 */
[C---:B------:R-:W-:Y:S03]  /*19510*/  ISETP.GE.OR P4, PT, R3.reuse, R232, !P4 ;  /* 0x000000e80300720c */ /* 0x040fe60006786670 */
[----:B------:R-:W-:Y:S01]  /*19520*/  MUFU.TANH R15, R113 ;  /* 0x00000071000f7308 */ /* 0x000fe20000002400 */
[C---:B------:R-:W-:Y:S02]  /*19530*/  ISETP.GE.OR P2, PT, R3.reuse, R231, !P2 ;  /* 0x000000e70300720c */ /* 0x040fe40005746670 */
[----:B------:R-:W-:Y:S02]  /*19540*/  LOP3.LUT R224, R224, 0xfffffff7, RZ, 0xc0, !PT ;  /* 0xfffffff7e0e07812 */ /* 0x000fe400078ec0ff */
[----:B------:R-:W-:Y:S02]  /*19550*/  FSEL R204, R18, -INF , !P3 ;  /* 0xff80000012cc7808 */ /* 0x000fe40005800000 */
[----:B------:R-:W-:Y:S01]  /*19560*/  ISETP.GE.OR P3, PT, R3, R230, !P1 ;  /* 0x000000e60300720c */ /* 0x000fe20004f66670 */
[----:B------:R-:W-:Y:S01]  /*19570*/  VIADD R3, R0, 0x19 ;  /* 0x0000001900037836 */ /* 0x000fe20000000000 */
[----:B------:R-:W-:Y:S01]  /*19580*/  @P0 LOP3.LUT R224, R224, 0x8, RZ, 0xfc, !PT ;  /* 0x00000008e0e00812 */ /* 0x000fe200078efcff */
[----:B------:R-:W-:Y:S01]  /*19590*/  MUFU.TANH R18, R118 ;  /* 0x0000007600127308 */ /* 0x000fe20000002400 */
[----:B------:R-:W-:Y:S02]  /*195a0*/  FSEL R206, R20, -INF , !P4 ;  /* 0xff80000014ce7808 */ /* 0x000fe40006000000 */
[----:B------:R-:W-:Y:S02]  /*195b0*/  FSEL R209, R22, -INF , !P2 ;  /* 0xff80000016d17808 */ /* 0x000fe40005000000 */
[C---:B------:R-:W-:Y:S02]  /*195c0*/  ISETP.GE.AND P1, PT, R2.reuse, R228, PT ;  /* 0x000000e40200720c */ /* 0x040fe40003f26270 */
[C---:B------:R-:W-:Y:S03]  /*195d0*/  ISETP.GE.AND P0, PT, R2.reuse, R227, PT ;  /* 0x000000e30200720c */ /* 0x040fe60003f06270 */
[----:B------:R-:W-:Y:S01]  /*195e0*/  MUFU.TANH R22, R103 ;  /* 0x0000006700167308 */ /* 0x000fe20000002400 */
[C---:B------:R-:W-:Y:S02]  /*195f0*/  ISETP.GE.AND P4, PT, R2.reuse, R226, PT ;  /* 0x000000e20200720c */ /* 0x040fe40003f86270 */
[C---:B------:R-:W-:Y:S02]  /*19600*/  ISETP.GE.AND P2, PT, R2.reuse, R225, PT ;  /* 0x000000e10200720c */ /* 0x040fe40003f46270 */
[----:B-1----:R-:W-:Y:S02]  /*19610*/  FSEL R63, R17, -INF , !P6 ;  /* 0xff800000113f7808 */ /* 0x002fe40007000000 */
[----:B------:R-:W-:Y:S03]  /*19620*/  FSEL R67, R19, -INF , !P5 ;  /* 0xff80000013437808 */ /* 0x000fe60006800000 */
[----:B------:R-:W-:Y:S01]  /*19630*/  MUFU.TANH R17, R112 ;  /* 0x0000007000117308 */ /* 0x000fe20000002400 */
[C---:B------:R-:W-:Y:S02]  /*19640*/  ISETP.GE.OR P1, PT, R2.reuse, R232, !P1 ;  /* 0x000000e80200720c */ /* 0x040fe40004f26670 */
[C---:B------:R-:W-:Y:S02]  /*19650*/  ISETP.GE.OR P0, PT, R2.reuse, R231, !P0 ;  /* 0x000000e70200720c */ /* 0x040fe40004706670 */
[C---:B------:R-:W-:Y:S02]  /*19660*/  ISETP.GE.OR P5, PT, R2.reuse, R230, !P4 ;  /* 0x000000e60200720c */ /* 0x040fe400067a6670 */
[----:B------:R-:W-:Y:S03]  /*19670*/  ISETP.GE.OR P6, PT, R2, R229, !P2 ;  /* 0x000000e50200720c */ /* 0x000fe600057c6670 */
[----:B------:R-:W-:Y:S01]  /*19680*/  MUFU.TANH R20, R114 ;  /* 0x0000007200147308 */ /* 0x000fe20000002400 */
[----:B------:R-:W-:Y:S02]  /*19690*/  IADD3 R2, R0, 0x18, RZ ;  /* 0x0000001800027810 */ /* 0x000fe40007ffe0ff */
[----:B------:R-:W-:Y:S02]  /*196a0*/  FSEL R207, R23, -INF , !P0 ;  /* 0xff80000017cf7808 */ /* 0x000fe40004000000 */
[C---:B------:R-:W-:Y:S02]  /*196b0*/  ISETP.GE.AND P0, PT, R2.reuse, R225, PT ;  /* 0x000000e10200720c */ /* 0x040fe40003f06270 */
[----:B------:R-:W-:Y:S03]  /*196c0*/  FSEL R238, R25, -INF , !P5 ;  /* 0xff80000019ee7808 */ /* 0x000fe60006800000 */
[----:B------:R-:W-:Y:S01]  /*196d0*/  MUFU.TANH R23, R100 ;  /* 0x0000006400177308 */ /* 0x000fe20000002400 */
[----:B------:R-:W-:Y:S02]  /*196e0*/  ISETP.GE.OR P0, PT, R2, R229, !P0 ;  /* 0x000000e50200720c */ /* 0x000fe40004706670 */
[C---:B------:R-:W-:Y:S02]  /*196f0*/  LOP3.LUT P5, RZ, R224.reuse, 0x8, RZ, 0xc0, !PT ;  /* 0x00000008e0ff7812 */ /* 0x040fe400078ac0ff */
[----:B------:R-:W-:Y:S02]  /*19700*/  LOP3.LUT R224, R224, 0xfffffffe, RZ, 0xc0, !PT ;  /* 0xfffffffee0e07812 */ /* 0x000fe400078ec0ff */
[C---:B------:R-:W-:Y:S03]  /*19710*/  ISETP.GE.AND P2, PT, R2.reuse, R228, PT ;  /* 0x000000e40200720c */ /* 0x040fe60003f46270 */
[----:B------:R-:W-:Y:S01]  /*19720*/  MUFU.TANH R25, R102 ;  /* 0x0000006600197308 */ /* 0x000fe20000002400 */
[----:B------:R-:W-:Y:S02]  /*19730*/  FSEL R203, R21, -INF , !P1 ;  /* 0xff80000015cb7808 */ /* 0x000fe40004800000 */
[C---:B------:R-:W-:Y:S02]  /*19740*/  ISETP.GE.AND P4, PT, R2.reuse, R226, PT ;  /* 0x000000e20200720c */ /* 0x040fe40003f86270 */
[----:B------:R-:W-:Y:S02]  /*19750*/  ISETP.GE.AND P1, PT, R2, R227, PT ;  /* 0x000000e30200720c */ /* 0x000fe40003f26270 */
[----:B------:R-:W-:Y:S03]  /*19760*/  @P0 LOP3.LUT R224, R224, 0x1, RZ, 0xfc, !PT ;  /* 0x00000001e0e00812 */ /* 0x000fe600078efcff */
[----:B------:R-:W-:Y:S01]  /*19770*/  MUFU.TANH R21, R101 ;  /* 0x0000006500157308 */ /* 0x000fe20000002400 */
[----:B------:R-:W-:Y:S02]  /*19780*/  ISETP.GE.OR P0, PT, R2, R232, !P2 ;  /* 0x000000e80200720c */ /* 0x000fe40005706670 */
[----:B------:R-:W-:Y:S02]  /*19790*/  LOP3.LUT R224, R224, 0xfffffffb, RZ, 0xc0, !PT ;  /* 0xfffffffbe0e07812 */ /* 0x000fe400078ec0ff */
[----:B------:R-:W-:Y:S02]  /*197a0*/  FSEL R239, R24, -INF , !P3 ;  /* 0xff80000018ef7808 */ /* 0x000fe40005800000 */
[----:B------:R-:W-:Y:S03]  /*197b0*/  FSEL R240, R26, -INF , !P5 ;  /* 0xff8000001af07808 */ /* 0x000fe60006800000 */
[----:B------:R-:W-:Y:S01]  /*197c0*/  MUFU.TANH R24, R97 ;  /* 0x0000006100187308 */ /* 0x000fe20000002400 */
[C---:B------:R-:W-:Y:S02]  /*197d0*/  ISETP.GE.OR P4, PT, R2.reuse, R230, !P4 ;  /* 0x000000e60200720c */ /* 0x040fe40006786670 */
[----:B------:R-:W-:Y:S01]  /*197e0*/  ISETP.GE.OR P3, PT, R2, R231, !P1 ;  /* 0x000000e70200720c */ /* 0x000fe20004f66670 */
[----:B------:R-:W-:Y:S01]  /*197f0*/  VIADD R2, R0, 0x20 ;  /* 0x0000002000027836 */ /* 0x000fe20000000000 */
[C---:B------:R-:W-:Y:S02]  /*19800*/  ISETP.GE.AND P1, PT, R3.reuse, R225, PT ;  /* 0x000000e10300720c */ /* 0x040fe40003f26270 */
[----:B------:R-:W-:Y:S03]  /*19810*/  @P0 LOP3.LUT R224, R224, 0x4, RZ, 0xfc, !PT ;  /* 0x00000004e0e00812 */ /* 0x000fe600078efcff */
[----:B------:R-:W-:Y:S01]  /*19820*/  MUFU.TANH R26, R96 ;  /* 0x00000060001a7308 */ /* 0x000fe20000002400 */
[C---:B------:R-:W-:Y:S02]  /*19830*/  ISETP.GE.AND P0, PT, R3.reuse, R226, PT ;  /* 0x000000e20300720c */ /* 0x040fe40003f06270 */
[----:B------:R-:W-:Y:S02]  /*19840*/  FSEL R237, R28, -INF , !P4 ;  /* 0xff8000001ced7808 */ /* 0x000fe40006000000 */
[----:B------:R-:W-:Y:S02]  /*19850*/  ISETP.GE.OR P0, PT, R3, R230, !P0 ;  /* 0x000000e60300720c */ /* 0x000fe40004706670 */
[C---:B------:R-:W-:Y:S03]  /*19860*/  LOP3.LUT P4, RZ, R224.reuse, 0x1, RZ, 0xc0, !PT ;  /* 0x00000001e0ff7812 */ /* 0x040fe6000788c0ff */
[----:B------:R-:W-:Y:S01]  /*19870*/  MUFU.TANH R28, R98 ;  /* 0x00000062001c7308 */ /* 0x000fe20000002400 */
[----:B------:R-:W-:Y:S02]  /*19880*/  FSEL R236, R29, -INF , !P0 ;  /* 0xff8000001dec7808 */ /* 0x000fe40004000000 */
[C---:B------:R-:W-:Y:S02]  /*19890*/  ISETP.GE.AND P0, PT, R3.reuse, R227, PT ;  /* 0x000000e30300720c */ /* 0x040fe40003f06270 */
[C---:B------:R-:W-:Y:S02]  /*198a0*/  ISETP.GE.AND P2, PT, R3.reuse, R228, PT ;  /* 0x000000e40300720c */ /* 0x040fe40003f46270 */
[C---:B------:R-:W-:Y:S03]  /*198b0*/  ISETP.GE.OR P5, PT, R3.reuse, R231, !P0 ;  /* 0x000000e70300720c */ /* 0x040fe600047a6670 */
[----:B------:R-:W-:Y:S01]  /*198c0*/  MUFU.TANH R29, R85 ;  /* 0x00000055001d7308 */ /* 0x000fe20000002400 */
[----:B------:R-:W-:Y:S02]  /*198d0*/  LOP3.LUT P0, RZ, R224, 0x4, RZ, 0xc0, !PT ;  /* 0x00000004e0ff7812 */ /* 0x000fe4000780c0ff */
[----:B------:R-:W-:Y:S02]  /*198e0*/  ISETP.GE.OR P1, PT, R3, R229, !P1 ;  /* 0x000000e50300720c */ /* 0x000fe40004f26670 */
[----:B------:R-:W-:Y:S02]  /*198f0*/  FSEL R61, R32, -INF , !P0 ;  /* 0xff800000203d7808 */ /* 0x000fe40004000000 */
[C---:B------:R-:W-:Y:S03]  /*19900*/  ISETP.GE.AND P0, PT, R2.reuse, R225, PT ;  /* 0x000000e10200720c */ /* 0x040fe60003f06270 */
[----:B------:R-:W-:Y:S01]  /*19910*/  MUFU.TANH R32, R81 ;  /* 0x0000005100207308 */ /* 0x000fe20000002400 */
[----:B------:R-:W-:Y:S02]  /*19920*/  FSEL R243, R27, -INF , !P6 ;  /* 0xff8000001bf37808 */ /* 0x000fe40007000000 */
[----:B------:R-:W-:Y:S02]  /*19930*/  ISETP.GE.OR P0, PT, R2, R229, !P0 ;  /* 0x000000e50200720c */ /* 0x000fe40004706670 */
[----:B------:R-:W-:Y:S01]  /*19940*/  ISETP.GE.OR P6, PT, R3, R232, !P2 ;  /* 0x000000e80300720c */ /* 0x000fe200057c6670 */
[----:B------:R-:W-:Y:S01]  /*19950*/  VIADD R3, R0, 0x29 ;  /* 0x0000002900037836 */ /* 0x000fe20000000000 */
[----:B------:R-:W-:Y:S03]  /*19960*/  FSEL R242, R30, -INF , !P4 ;  /* 0xff8000001ef27808 */ /* 0x000fe60006000000 */
[----:B------:R-:W-:Y:S01]  /*19970*/  MUFU.TANH R27, R99 ;  /* 0x00000063001b7308 */ /* 0x000fe20000002400 */
[----:B------:R-:W-:Y:S02]  /*19980*/  FSEL R241, R31, -INF , !P1 ;  /* 0xff8000001ff17808 */ /* 0x000fe40004800000 */
[C---:B------:R-:W-:Y:S02]  /*19990*/  ISETP.GE.AND P4, PT, R2.reuse, R228, PT ;  /* 0x000000e40200720c */ /* 0x040fe40003f86270 */
[C---:B------:R-:W-:Y:S02]  /*199a0*/  ISETP.GE.AND P2, PT, R2.reuse, R227, PT ;  /* 0x000000e30200720c */ /* 0x040fe40003f46270 */
[----:B------:R-:W-:Y:S03]  /*199b0*/  ISETP.GE.AND P1, PT, R2, R226, PT ;  /* 0x000000e20200720c */ /* 0x000fe60003f26270 */
[----:B------:R-:W-:Y:S01]  /*199c0*/  MUFU.TANH R31, R84 ;  /* 0x00000054001f7308 */ /* 0x000fe20000002400 */
[----:B------:R-:W-:Y:S02]  /*199d0*/  FSEL R66, R34, -INF , !P3 ;  /* 0xff80000022427808 */ /* 0x000fe40005800000 */
[C---:B------:R-:W-:Y:S02]  /*199e0*/  ISETP.GE.OR P4, PT, R2.reuse, R232, !P4 ;  /* 0x000000e80200720c */ /* 0x040fe40006786670 */
[C---:B------:R-:W-:Y:S02]  /*199f0*/  ISETP.GE.OR P2, PT, R2.reuse, R231, !P2 ;  /* 0x000000e70200720c */ /* 0x040fe40005746670 */
[----:B------:R-:W-:Y:S01]  /*19a00*/  ISETP.GE.OR P3, PT, R2, R230, !P1 ;  /* 0x000000e60200720c */ /* 0x000fe20004f66670 */
[----:B------:R-:W-:Y:S01]  /*19a10*/  VIADD R2, R0, 0x21 ;  /* 0x0000002100027836 */ /* 0x000fe20000000000 */
[----:B------:R-:W-:Y:S01]  /*19a20*/  LOP3.LUT R224, R224, 0xfffffff7, RZ, 0xc0, !PT ;  /* 0xfffffff7e0e07812 */ /* 0x000fe200078ec0ff */
[----:B------:R1:W-:Y:S01]  /*19a30*/  MUFU.TANH R34, R86 ;  /* 0x0000005600227308 */ /* 0x0003e20000002400 */
[----:B------:R-:W-:Y:S02]  /*19a40*/  FSEL R58, R36, -INF , !P4 ;  /* 0xff800000243a7808 */ /* 0x000fe40006000000 */
[----:B------:R-:W-:Y:S02]  /*19a50*/  @P0 LOP3.LUT R224, R224, 0x8, RZ, 0xfc, !PT ;  /* 0x00000008e0e00812 */ /* 0x000fe400078efcff */
[----:B--2---:R-:W-:Y:S02]  /*19a60*/  FSEL R64, R38, -INF , !P2 ;  /* 0xff80000026407808 */ /* 0x004fe40005000000 */
[C---:B------:R-:W-:Y:S03]  /*19a70*/  ISETP.GE.AND P1, PT, R2.reuse, R228, PT ;  /* 0x000000e40200720c */ /* 0x040fe60003f26270 */
[----:B------:R-:W-:Y:S01]  /*19a80*/  MUFU.TANH R36, R82 ;  /* 0x0000005200247308 */ /* 0x000fe20000002400 */
[C---:B------:R-:W-:Y:S02]  /*19a90*/  ISETP.GE.AND P0, PT, R2.reuse, R227, PT ;  /* 0x000000e30200720c */ /* 0x040fe40003f06270 */
[C---:B------:R-:W-:Y:S02]  /*19aa0*/  ISETP.GE.AND P4, PT, R2.reuse, R226, PT ;  /* 0x000000e20200720c */ /* 0x040fe40003f86270 */
[C---:B------:R-:W-:Y:S02]  /*19ab0*/  ISETP.GE.AND P2, PT, R2.reuse, R225, PT ;  /* 0x000000e10200720c */ /* 0x040fe40003f46270 */
[----:B---3--:R-:W-:Y:S03]  /*19ac0*/  FSEL R59, R33, -INF , !P6 ;  /* 0xff800000213b7808 */ /* 0x008fe60007000000 */
[----:B------:R-:W-:Y:S01]  /*19ad0*/  MUFU.TANH R30, R87 ;  /* 0x00000057001e7308 */ /* 0x000fe20000002400 */
[----:B------:R-:W-:Y:S02]  /*19ae0*/  FSEL R65, R35, -INF , !P5 ;  /* 0xff80000023417808 */ /* 0x000fe40006800000 */
        /* <DEDUP_REMOVED lines=9> */
[----:B------:R2:W3:Y:S01]  /*19b80*/  MUFU.TANH R33, R80 ;  /* 0x0000005000217308 */ /* 0x0004e20000002400 */
[C---:B------:R-:W-:Y:S02]  /*19b90*/  ISETP.GE.AND P2, PT, R2.reuse, R228, PT ;  /* 0x000000e40200720c */ /* 0x040fe40003f46270 */
[----:B------:R-:W-:Y:S02]  /*19ba0*/  ISETP.GE.OR P3, PT, R2, R229, !P0 ;  /* 0x000000e50200720c */ /* 0x000fe40004766670 */
[----:B------:R-:W-:Y:S02]  /*19bb0*/  FSEL R247, R41, -INF , !P5 ;  /* 0xff80000029f77808 */ /* 0x000fe40006800000 */
[----:B------:R-:W-:Y:S03]  /*19bc0*/  LOP3.LUT P5, RZ, R224, 0x8, RZ, 0xc0, !PT ;  /* 0x00000008e0ff7812 */ /* 0x000fe600078ac0ff */
[----:B------:R-:W4:Y:S01]  /*19bd0*/  MUFU.TANH R19, R115 ;  /* 0x0000007300137308 */ /* 0x000f220000002400 */
[----:B------:R-:W-:Y:S02]  /*19be0*/  ISETP.GE.OR P0, PT, R2, R232, !P2 ;  /* 0x000000e80200720c */ /* 0x000fe40005706670 */
[----:B------:R-:W-:Y:S02]  /*19bf0*/  LOP3.LUT R224, R224, 0xfffffffe, RZ, 0xc0, !PT ;  /* 0xfffffffee0e07812 */ /* 0x000fe400078ec0ff */
[----:B------:R-:W-:Y:S02]  /*19c00*/  FSEL R54, R37, -INF , !P1 ;  /* 0xff80000025367808 */ /* 0x000fe40004800000 */
[----:B------:R-:W-:Y:S02]  /*19c10*/  ISETP.GE.AND P1, PT, R2, R227, PT ;  /* 0x000000e30200720c */ /* 0x000fe40003f26270 */
[----:B------:R-:W-:Y:S02]  /*19c20*/  @P3 LOP3.LUT R224, R224, 0x1, RZ, 0xfc, !PT ;  /* 0x00000001e0e03812 */ /* 0x000fe400078efcff */
[----:B------:R-:W-:Y:S02]  /*19c30*/  ISETP.GE.OR P3, PT, R2, R231, !P1 ;  /* 0x000000e70200720c */ /* 0x000fe40004f66670 */
[----:B------:R-:W-:Y:S02]  /*19c40*/  LOP3.LUT R224, R224, 0xfffffffb, RZ, 0xc0, !PT ;  /* 0xfffffffbe0e07812 */ /* 0x000fe400078ec0ff */
[-C--:B------:R-:W-:Y:S02]  /*19c50*/  ISETP.GE.AND P4, PT, R2, R226.reuse, PT ;  /* 0x000000e20200720c */ /* 0x080fe40003f86270 */
[----:B------:R-:W-:Y:S02]  /*19c60*/  @P0 LOP3.LUT R224, R224, 0x4, RZ, 0xfc, !PT ;  /* 0x00000004e0e00812 */ /* 0x000fe400078efcff */
[C---:B------:R-:W-:Y:S02]  /*19c70*/  ISETP.GE.AND P0, PT, R3.reuse, R226, PT ;  /* 0x000000e20300720c */ /* 0x040fe40003f06270 */
[-C--:B------:R-:W-:Y:S01]  /*19c80*/  ISETP.GE.OR P4, PT, R2, R230.reuse, !P4 ;  /* 0x000000e60200720c */ /* 0x080fe20006786670 */
[----:B------:R-:W-:Y:S01]  /*19c90*/  VIADD R2, R0, 0x30 ;  /* 0x0000003000027836 */ /* 0x000fe20000000000 */
[C---:B------:R-:W-:Y:S02]  /*19ca0*/  ISETP.GE.OR P1, PT, R3.reuse, R230, !P0 ;  /* 0x000000e60300720c */ /* 0x040fe40004726670 */
[----:B------:R-:W-:Y:S02]  /*19cb0*/  ISETP.GE.AND P0, PT, R3, R225, PT ;  /* 0x000000e10300720c */ /* 0x000fe40003f06270 */
[----:B------:R-:W-:Y:S02]  /*19cc0*/  FSEL R245, R13, -INF , !P1 ;  /* 0xff8000000df57808 */ /* 0x000fe40004800000 */
[----:B------:R-:W4:Y:S01]  /*19cd0*/  MUFU.TANH R13, R117 ;  /* 0x00000075000d7308 */ /* 0x000f220000002400 */
[C---:B------:R-:W-:Y:S02]  /*19ce0*/  ISETP.GE.OR P0, PT, R3.reuse, R229, !P0 ;  /* 0x000000e50300720c */ /* 0x040fe40004706670 */
[----:B------:R-:W-:Y:S02]  /*19cf0*/  ISETP.GE.AND P1, PT, R3, R227, PT ;  /* 0x000000e30300720c */ /* 0x000fe40003f26270 */
[----:B------:R-:W-:Y:S02]  /*19d00*/  FSEL R221, R11, -INF , !P0 ;  /* 0xff8000000bdd7808 */ /* 0x000fe40004000000 */
[----:B------:R-:W-:Y:S02]  /*19d10*/  ISETP.GE.AND P0, PT, R2, R225, PT ;  /* 0x000000e10200720c */ /* 0x000fe40003f06270 */
[----:B------:R-:W-:Y:S02]  /*19d20*/  FSEL R42, R42, -INF , !P5 ;  /* 0xff8000002a2a7808 */ /* 0x000fe40006800000 */
[----:B------:R-:W-:Y:S02]  /*19d30*/  FSEL R244, R44, -INF , !P4 ;  /* 0xff8000002cf47808 */ /* 0x000fe40006000000 */
[C---:B------:R-:W-:Y:S01]  /*19d40*/  ISETP.GE.OR P5, PT, R3.reuse, R231, !P1 ;  /* 0x000000e70300720c */ /* 0x040fe20004fa6670 */
[----:B-1----:R-:W-:Y:S01]  /*19d50*/  IMAD.MOV.U32 R86, RZ, RZ, R42 ;  /* 0x000000ffff567224 */ /* 0x002fe200078e002a */
[----:B------:R-:W-:Y:S02]  /*19d60*/  ISETP.GE.AND P2, PT, R3, R228, PT ;  /* 0x000000e40300720c */ /* 0x000fe40003f46270 */
[C---:B------:R-:W-:Y:S02]  /*19d70*/  LOP3.LUT P4, RZ, R224.reuse, 0x1, RZ, 0xc0, !PT ;  /* 0x00000001e0ff7812 */ /* 0x040fe4000788c0ff */
[----:B------:R-:W-:Y:S02]  /*19d80*/  LOP3.LUT P1, RZ, R224, 0x4, RZ, 0xc0, !PT ;  /* 0x00000004e0ff7812 */ /* 0x000fe4000782c0ff */
[----:B------:R-:W-:Y:S02]  /*19d90*/  ISETP.GE.OR P0, PT, R2, R229, !P0 ;  /* 0x000000e50200720c */ /* 0x000fe40004706670 */
[----:B------:R-:W-:Y:S02]  /*19da0*/  FSEL R43, R43, -INF , !P6 ;  /* 0xff8000002b2b7808 */ /* 0x000fe40007000000 */
[----:B------:R-:W-:Y:S01]  /*19db0*/  ISETP.GE.OR P6, PT, R3, R232, !P2 ;  /* 0x000000e80300720c */ /* 0x000fe200057c6670 */
[----:B------:R-:W-:Y:S01]  /*19dc0*/  VIADD R3, R0, 0x38 ;  /* 0x0000003800037836 */ /* 0x000fe20000000000 */
[----:B------:R-:W-:Y:S01]  /*19dd0*/  FSEL R212, R12, -INF , !P4 ;  /* 0xff8000000cd47808 */ /* 0x000fe20006000000 */
[----:B------:R-:W-:Y:S01]  /*19de0*/  IMAD.MOV.U32 R85, RZ, RZ, R43 ;  /* 0x000000ffff557224 */ /* 0x000fe200078e002b */
[----:B------:R-:W-:Y:S02]  /*19df0*/  FSEL R49, R9, -INF , !P1 ;  /* 0xff80000009317808 */ /* 0x000fe40004800000 */
[C---:B------:R-:W-:Y:S01]  /*19e00*/  ISETP.GE.AND P4, PT, R2.reuse, R228, PT ;  /* 0x000000e40200720c */ /* 0x040fe20003f86270 */
[----:B------:R-:W-:Y:S01]  /*19e10*/  IMAD.MOV.U32 R112, RZ, RZ, R212 ;  /* 0x000000ffff707224 */ /* 0x000fe200078e00d4 */
[C---:B------:R-:W-:Y:S02]  /*19e20*/  ISETP.GE.AND P2, PT, R2.reuse, R227, PT ;  /* 0x000000e30200720c */ /* 0x040fe40003f46270 */
[----:B------:R-:W-:Y:S02]  /*19e30*/  ISETP.GE.AND P1, PT, R2, R226, PT ;  /* 0x000000e20200720c */ /* 0x000fe40003f26270 */
[----:B------:R-:W-:Y:S02]  /*19e40*/  FSEL R52, R10, -INF , !P3 ;  /* 0xff8000000a347808 */ /* 0x000fe40005800000 */
[C---:B------:R-:W-:Y:S02]  /*19e50*/  ISETP.GE.OR P4, PT, R2.reuse, R232, !P4 ;  /* 0x000000e80200720c */ /* 0x040fe40006786670 */
[C---:B------:R-:W-:Y:S02]  /*19e60*/  ISETP.GE.OR P3, PT, R2.reuse, R230, !P1 ;  /* 0x000000e60200720c */ /* 0x040fe40004f66670 */
[----:B------:R-:W-:Y:S01]  /*19e70*/  ISETP.GE.OR P2, PT, R2, R231, !P2 ;  /* 0x000000e70200720c */ /* 0x000fe20005746670 */
[----:B------:R-:W-:Y:S01]  /*19e80*/  VIADD R2, R0, 0x31 ;  /* 0x0000003100027836 */ /* 0x000fe20000000000 */
[----:B------:R-:W-:Y:S02]  /*19e90*/  LOP3.LUT R224, R224, 0xfffffff7, RZ, 0xc0, !PT ;  /* 0xfffffff7e0e07812 */ /* 0x000fe400078ec0ff */
[----:B------:R-:W-:Y:S02]  /*19ea0*/  FSEL R46, R46, -INF , !P4 ;  /* 0xff8000002e2e7808 */ /* 0x000fe40006000000 */
[----:B------:R-:W-:Y:S02]  /*19eb0*/  @P0 LOP3.LUT R224, R224, 0x8, RZ, 0xfc, !PT ;  /* 0x00000008e0e00812 */ /* 0x000fe400078efcff */
[----:B------:R-:W-:Y:S02]  /*19ec0*/  ISETP.GE.AND P0, PT, R2, R227, PT ;  /* 0x000000e30200720c */ /* 0x000fe40003f06270 */
[----:B------:R-:W-:Y:S02]  /*19ed0*/  FSEL R50, R50, -INF , !P2 ;  /* 0xff80000032327808 */ /* 0x000fe40005000000 */
[C---:B------:R-:W-:Y:S02]  /*19ee0*/  ISETP.GE.OR P0, PT, R2.reuse, R231, !P0 ;  /* 0x000000e70200720c */ /* 0x040fe40004706670 */
[----:B------:R-:W-:Y:S02]  /*19ef0*/  ISETP.GE.AND P4, PT, R2, R226, PT ;  /* 0x000000e20200720c */ /* 0x000fe40003f86270 */
[----:B------:R-:W-:Y:S02]  /*19f00*/  FSEL R48, R48, -INF , !P0 ;  /* 0xff80000030307808 */ /* 0x000fe40004000000 */
[CC--:B------:R-:W-:Y:S02]  /*19f10*/  ISETP.GE.AND P0, PT, R3.reuse, R225.reuse, PT ;  /* 0x000000e10300720c */ /* 0x0c0fe40003f06270 */
[----:B------:R-:W-:Y:S02]  /*19f20*/  ISETP.GE.AND P2, PT, R2, R225, PT ;  /* 0x000000e10200720c */ /* 0x000fe40003f46270 */
[----:B------:R-:W-:Y:S02]  /*19f30*/  FSEL R251, R56, -INF , !P3 ;  /* 0xff80000038fb7808 */ /* 0x000fe40005800000 */
[-C--:B------:R-:W-:Y:S02]  /*19f40*/  ISETP.GE.OR P3, PT, R3, R229.reuse, !P0 ;  /* 0x000000e50300720c */ /* 0x080fe40004766670 */
[----:B------:R-:W-:Y:S02]  /*19f50*/  FSEL R47, R47, -INF , !P6 ;  /* 0xff8000002f2f7808 */ /* 0x000fe40007000000 */
[----:B------:R-:W-:Y:S02]  /*19f60*/  FSEL R51, R51, -INF , !P5 ;  /* 0xff80000033337808 */ /* 0x000fe40006800000 */
[C---:B------:R-:W-:Y:S02]  /*19f70*/  ISETP.GE.OR P5, PT, R2.reuse, R230, !P4 ;  /* 0x000000e60200720c */ /* 0x040fe400067a6670 */
[----:B------:R-:W-:Y:S02]  /*19f80*/  ISETP.GE.OR P6, PT, R2, R229, !P2 ;  /* 0x000000e50200720c */ /* 0x000fe400057c6670 */
[C---:B------:R-:W-:Y:S02]  /*19f90*/  ISETP.GE.AND P2, PT, R3.reuse, R228, PT ;  /* 0x000000e40300720c */ /* 0x040fe40003f46270 */
[----:B------:R-:W-:Y:S02]  /*19fa0*/  FSEL R250, R8, -INF , !P5 ;  /* 0xff80000008fa7808 */ /* 0x000fe40006800000 */
[----:B------:R-:W-:Y:S02]  /*19fb0*/  ISETP.GE.OR P0, PT, R3, R232, !P2 ;  /* 0x000000e80300720c */ /* 0x000fe40005706670 */
[C---:B------:R-:W-:Y:S02]  /*19fc0*/  LOP3.LUT P5, RZ, R224.reuse, 0x8, RZ, 0xc0, !PT ;  /* 0x00000008e0ff7812 */ /* 0x040fe400078ac0ff */
[----:B------:R-:W-:Y:S02]  /*19fd0*/  LOP3.LUT R224, R224, 0xfffffffe, RZ, 0xc0, !PT ;  /* 0xfffffffee0e07812 */ /* 0x000fe400078ec0ff */
[----:B------:R-:W-:Y:S02]  /*19fe0*/  ISETP.GE.AND P1, PT, R2, R228, PT ;  /* 0x000000e40200720c */ /* 0x000fe40003f26270 */
[----:B------:R-:W-:Y:S02]  /*19ff0*/  @P3 LOP3.LUT R224, R224, 0x1, RZ, 0xfc, !PT ;  /* 0x00000001e0e03812 */ /* 0x000fe400078efcff */
[----:B------:R-:W-:Y:S02]  /*1a000*/  ISETP.GE.OR P1, PT, R2, R232, !P1 ;  /* 0x000000e80200720c */ /* 0x000fe40004f26670 */
[----:B------:R-:W-:Y:S02]  /*1a010*/  LOP3.LUT R224, R224, 0xfffffffb, RZ, 0xc0, !PT ;  /* 0xfffffffbe0e07812 */ /* 0x000fe400078ec0ff */
[----:B------:R-:W-:Y:S02]  /*1a020*/  IADD3 R2, R0, 0x39, RZ ;  /* 0x0000003900027810 */ /* 0x000fe40007ffe0ff */
[----:B------:R-:W-:Y:S02]  /*1a030*/  @P0 LOP3.LUT R224, R224, 0x4, RZ, 0xfc, !PT ;  /* 0x00000004e0e00812 */ /* 0x000fe400078efcff */
[C---:B------:R-:W-:Y:S02]  /*1a040*/  ISETP.GE.AND P0, PT, R2.reuse, R226, PT ;  /* 0x000000e20200720c */ /* 0x040fe40003f06270 */
[----:B------:R-:W-:Y:S02]  /*1a050*/  FSEL R45, R45, -INF , !P1 ;  /* 0xff8000002d2d7808 */ /* 0x000fe40004800000 */
[C---:B------:R-:W-:Y:S02]  /*1a060*/  ISETP.GE.OR P0, PT, R2.reuse, R230, !P0 ;  /* 0x000000e60200720c */ /* 0x040fe40004706670 */
[----:B------:R-:W-:Y:S02]  /*1a070*/  ISETP.GE.AND P4, PT, R3, R226, PT ;  /* 0x000000e20300720c */ /* 0x000fe40003f86270 */
[----:B------:R-:W-:Y:S02]  /*1a080*/  FSEL R249, R249, -INF , !P0 ;  /* 0xff800000f9f97808 */ /* 0x000fe40004000000 */
[CC--:B------:R-:W-:Y:S02]  /*1a090*/  ISETP.GE.AND P1, PT, R3.reuse, R227.reuse, PT ;  /* 0x000000e30300720c */ /* 0x0c0fe40003f26270 */
[----:B------:R-:W-:Y:S02]  /*1a0a0*/  ISETP.GE.AND P0, PT, R2, R227, PT ;  /* 0x000000e30200720c */ /* 0x000fe40003f06270 */
[----:B------:R-:W-:Y:S01]  /*1a0b0*/  FSEL R252, R4, -INF , !P5 ;  /* 0xff80000004fc7808 */ /* 0x000fe20006800000 */
[C---:B------:R-:W-:Y:S01]  /*1a0c0*/  VIADD R4, R0.reuse, 0x70 ;  /* 0x0000007000047836 */ /* 0x040fe20000000000 */
[C---:B------:R-:W-:Y:S02]  /*1a0d0*/  ISETP.GE.OR P4, PT, R3.reuse, R230, !P4 ;  /* 0x000000e60300720c */ /* 0x040fe40006786670 */
[-C--:B------:R-:W-:Y:S01]  /*1a0e0*/  ISETP.GE.OR P3, PT, R3, R231.reuse, !P1 ;  /* 0x000000e70300720c */ /* 0x080fe20004f66670 */
[----:B------:R-:W-:Y:S01]  /*1a0f0*/  VIADD R3, R0, 0x40 ;  /* 0x0000004000037836 */ /* 0x000fe20000000000 */
[----:B------:R-:W-:Y:S02]  /*1a100*/  ISETP.GE.OR P5, PT, R2, R231, !P0 ;  /* 0x000000e70200720c */ /* 0x000fe400047a6670 */
[----:B------:R-:W-:Y:S02]  /*1a110*/  LOP3.LUT P0, RZ, R224, 0x4, RZ, 0xc0, !PT ;  /* 0x00000004e0ff7812 */ /* 0x000fe4000780c0ff */
[C---:B------:R-:W-:Y:S02]  /*1a120*/  ISETP.GE.AND P2, PT, R2.reuse, R228, PT ;  /* 0x000000e40200720c */ /* 0x040fe40003f46270 */
[----:B------:R-:W-:Y:S02]  /*1a130*/  FSEL R41, R213, -INF , !P0 ;  /* 0xff800000d5297808 */ /* 0x000fe40004000000 */
[CC--:B------:R-:W-:Y:S02]  /*1a140*/  ISETP.GE.AND P0, PT, R3.reuse, R225.reuse, PT ;  /* 0x000000e10300720c */ /* 0x0c0fe40003f06270 */
[----:B------:R-:W-:Y:S02]  /*1a150*/  ISETP.GE.AND P1, PT, R2, R225, PT ;  /* 0x000000e10200720c */ /* 0x000fe40003f26270 */
[-C--:B------:R-:W-:Y:S02]  /*1a160*/  ISETP.GE.OR P0, PT, R3, R229.reuse, !P0 ;  /* 0x000000e50300720c */ /* 0x080fe40004706670 */
[----:B------:R-:W-:Y:S02]  /*1a170*/  FSEL R84, R220, -INF , !P6 ;  /* 0xff800000dc547808 */ /* 0x000fe40007000000 */
[----:B------:R-:W-:Y:S02]  /*1a180*/  FSEL R246, R246, -INF , !P4 ;  /* 0xff800000f6f67808 */ /* 0x000fe40006000000 */
[C---:B------:R-:W-:Y:S02]  /*1a190*/  ISETP.GE.OR P1, PT, R2.reuse, R229, !P1 ;  /* 0x000000e50200720c */ /* 0x040fe40004f26670 */
[----:B------:R-:W-:Y:S01]  /*1a1a0*/  ISETP.GE.OR P6, PT, R2, R232, !P2 ;  /* 0x000000e80200720c */ /* 0x000fe200057c6670 */
[----:B------:R-:W-:Y:S01]  /*1a1b0*/  VIADD R2, R0, 0x41 ;  /* 0x0000004100027836 */ /* 0x000fe20000000000 */
[C---:B------:R-:W-:Y:S02]  /*1a1c0*/  LOP3.LUT P4, RZ, R224.reuse, 0x1, RZ, 0xc0, !PT ;  /* 0x00000001e0ff7812 */ /* 0x040fe4000788c0ff */
[----:B------:R-:W-:Y:S02]  /*1a1d0*/  LOP3.LUT R224, R224, 0xfffffff7, RZ, 0xc0, !PT ;  /* 0xfffffff7e0e07812 */ /* 0x000fe400078ec0ff */
[----:B------:R-:W-:Y:S02]  /*1a1e0*/  FSEL R81, R218, -INF , !P1 ;  /* 0xff800000da517808 */ /* 0x000fe40004800000 */
[----:B------:R-:W-:Y:S02]  /*1a1f0*/  FSEL R11, R219, -INF , !P4 ;  /* 0xff800000db0b7808 */ /* 0x000fe40006000000 */
[C---:B------:R-:W-:Y:S01]  /*1a200*/  ISETP.GE.AND P4, PT, R3.reuse, R228, PT ;  /* 0x000000e40300720c */ /* 0x040fe20003f86270 */
[----:B------:R-:W-:Y:S01]  /*1a210*/  STL [R1+0x4], R81 ;  /* 0x0000045101007387 */ /* 0x000fe20000100800 */
[CC--:B------:R-:W-:Y:S01]  /*1a220*/  ISETP.GE.AND P2, PT, R3.reuse, R227.reuse, PT ;  /* 0x000000e30300720c */ /* 0x0c0fe20003f46270 */
[----:B------:R-:W-:Y:S01]  /*1a230*/  IMAD.MOV.U32 R98, RZ, RZ, R11 ;  /* 0x000000ffff627224 */ /* 0x000fe200078e000b */
[----:B------:R-:W-:Y:S01]  /*1a240*/  ISETP.GE.AND P1, PT, R3, R226, PT ;  /* 0x000000e20300720c */ /* 0x000fe20003f26270 */
[----:B------:R-:W1:Y:S01]  /*1a250*/  MUFU.TANH R11, R129 ;  /* 0x00000081000b7308 */ /* 0x000e620000002400 */
[----:B------:R-:W-:Y:S02]  /*1a260*/  @P0 LOP3.LUT R224, R224, 0x8, RZ, 0xfc, !PT ;  /* 0x00000008e0e00812 */ /* 0x000fe400078efcff */
[----:B------:R-:W-:Y:S02]  /*1a270*/  ISETP.GE.AND P0, PT, R2, R227, PT ;  /* 0x000000e30200720c */ /* 0x000fe40003f06270 */
[----:B------:R-:W-:Y:S02]  /*1a280*/  FSEL R44, R7, -INF , !P3 ;  /* 0xff800000072c7808 */ /* 0x000fe40005800000 */
[C---:B------:R-:W-:Y:S02]  /*1a290*/  ISETP.GE.OR P4, PT, R3.reuse, R232, !P4 ;  /* 0x000000e80300720c */ /* 0x040fe40006786670 */
[C---:B------:R-:W-:Y:S02]  /*1a2a0*/  ISETP.GE.OR P3, PT, R3.reuse, R230, !P1 ;  /* 0x000000e60300720c */ /* 0x040fe40004f66670 */
[-C--:B------:R-:W-:Y:S01]  /*1a2b0*/  ISETP.GE.OR P2, PT, R3, R231.reuse, !P2 ;  /* 0x000000e70300720c */ /* 0x080fe20005746670 */
[----:B------:R-:W-:Y:S01]  /*1a2c0*/  VIADD R3, R0, 0x48 ;  /* 0x0000004800037836 */ /* 0x000fe20000000000 */
[----:B------:R-:W-:Y:S02]  /*1a2d0*/  ISETP.GE.OR P0, PT, R2, R231, !P0 ;  /* 0x000000e70200720c */ /* 0x000fe40004706670 */
[----:B------:R-:W-:Y:S02]  /*1a2e0*/  FSEL R38, R68, -INF , !P4 ;  /* 0xff80000044267808 */ /* 0x000fe40006000000 */
[----:B------:R-:W-:Y:S02]  /*1a2f0*/  FSEL R39, R71, -INF , !P0 ;  /* 0xff80000047277808 */ /* 0x000fe40004000000 */
[CC--:B------:R-:W-:Y:S02]  /*1a300*/  ISETP.GE.AND P0, PT, R3.reuse, R225.reuse, PT ;  /* 0x000000e10300720c */ /* 0x0c0fe40003f06270 */
[----:B------:R-:W-:Y:S02]  /*1a310*/  FSEL R42, R70, -INF , !P2 ;  /* 0xff800000462a7808 */ /* 0x000fe40005000000 */
[C---:B------:R-:W-:Y:S02]  /*1a320*/  ISETP.GE.AND P4, PT, R2.reuse, R226, PT ;  /* 0x000000e20200720c */ /* 0x040fe40003f86270 */
[----:B------:R-:W-:Y:S02]  /*1a330*/  ISETP.GE.AND P2, PT, R2, R225, PT ;  /* 0x000000e10200720c */ /* 0x000fe40003f46270 */
[----:B------:R-:W-:Y:S02]  /*1a340*/  FSEL R56, R72, -INF , !P3 ;  /* 0xff80000048387808 */ /* 0x000fe40005800000 */
[----:B------:R-:W-:Y:S01]  /*1a350*/  MUFU.TANH R72, R127 ;  /* 0x0000007f00487308 */ /* 0x000fe20000002400 */
[-C--:B------:R-:W-:Y:S02]  /*1a360*/  ISETP.GE.OR P3, PT, R3, R229.reuse, !P0 ;  /* 0x000000e50300720c */ /* 0x080fe40004766670 */
[----:B------:R-:W-:Y:S01]  /*1a370*/  FSEL R43, R5, -INF , !P5 ;  /* 0xff800000052b7808 */ /* 0x000fe20006800000 */
[----:B------:R-:W-:Y:S01]  /*1a380*/  VIADD R5, R0, 0x69 ;  /* 0x0000006900057836 */ /* 0x000fe20000000000 */
[----:B------:R-:W-:Y:S01]  /*1a390*/  FSEL R40, R6, -INF , !P6 ;  /* 0xff80000006287808 */ /* 0x000fe20007000000 */
[----:B------:R-:W-:Y:S01]  /*1a3a0*/  VIADD R6, R0, 0x68 ;  /* 0x0000006800067836 */ /* 0x000fe20000000000 */
[C---:B------:R-:W-:Y:S02]  /*1a3b0*/  ISETP.GE.OR P5, PT, R2.reuse, R230, !P4 ;  /* 0x000000e60200720c */ /* 0x040fe400067a6670 */
[----:B------:R-:W-:Y:S02]  /*1a3c0*/  ISETP.GE.OR P6, PT, R2, R229, !P2 ;  /* 0x000000e50200720c */ /* 0x000fe400057c6670 */
[----:B------:R-:W-:Y:S02]  /*1a3d0*/  ISETP.GE.AND P2, PT, R3, R228, PT ;  /* 0x000000e40300720c */ /* 0x000fe40003f46270 */
[----:B--2---:R-:W-:Y:S02]  /*1a3e0*/  FSEL R80, R73, -INF , !P5 ;  /* 0xff80000049507808 */ /* 0x004fe40006800000 */
[----:B------:R-:W-:Y:S02]  /*1a3f0*/  ISETP.GE.OR P0, PT, R3, R232, !P2 ;  /* 0x000000e80300720c */ /* 0x000fe40005706670 */
[C---:B------:R-:W-:Y:S02]  /*1a400*/  LOP3.LUT P5, RZ, R224.reuse, 0x8, RZ, 0xc0, !PT ;  /* 0x00000008e0ff7812 */ /* 0x040fe400078ac0ff */
[----:B------:R-:W-:Y:S02]  /*1a410*/  LOP3.LUT R224, R224, 0xfffffffe, RZ, 0xc0, !PT ;  /* 0xfffffffee0e07812 */ /* 0x000fe400078ec0ff */
[----:B------:R-:W-:Y:S02]  /*1a420*/  ISETP.GE.AND P1, PT, R2, R228, PT ;  /* 0x000000e40200720c */ /* 0x000fe40003f26270 */
[----:B------:R-:W-:Y:S02]  /*1a430*/  @P3 LOP3.LUT R224, R224, 0x1, RZ, 0xfc, !PT ;  /* 0x00000001e0e03812 */ /* 0x000fe400078efcff */
[----:B------:R-:W-:Y:S01]  /*1a440*/  ISETP.GE.OR P1, PT, R2, R232, !P1 ;  /* 0x000000e80200720c */ /* 0x000fe20004f26670 */
[----:B------:R-:W-:Y:S01]  /*1a450*/  VIADD R2, R0, 0x49 ;  /* 0x0000004900027836 */ /* 0x000fe20000000000 */
[----:B------:R-:W-:Y:S02]  /*1a460*/  LOP3.LUT R224, R224, 0xfffffffb, RZ, 0xc0, !PT ;  /* 0xfffffffbe0e07812 */ /* 0x000fe400078ec0ff */
[----:B------:R-:W-:Y:S02]  /*1a470*/  FSEL R37, R69, -INF , !P1 ;  /* 0xff80000045257808 */ /* 0x000fe40004800000 */
[----:B------:R-:W-:Y:S02]  /*1a480*/  @P0 LOP3.LUT R224, R224, 0x4, RZ, 0xfc, !PT ;  /* 0x00000004e0e00812 */ /* 0x000fe400078efcff */
[CC--:B------:R-:W-:Y:S02]  /*1a490*/  ISETP.GE.AND P0, PT, R2.reuse, R226.reuse, PT ;  /* 0x000000e20200720c */ /* 0x0c0fe40003f06270 */
[C---:B------:R-:W-:Y:S02]  /*1a4a0*/  ISETP.GE.AND P4, PT, R3.reuse, R226, PT ;  /* 0x000000e20300720c */ /* 0x040fe40003f86270 */
[CC--:B------:R-:W-:Y:S02]  /*1a4b0*/  ISETP.GE.OR P0, PT, R2.reuse, R230.reuse, !P0 ;  /* 0x000000e60200720c */ /* 0x0c0fe40004706670 */
[-C--:B------:R-:W-:Y:S02]  /*1a4c0*/  ISETP.GE.AND P1, PT, R3, R227.reuse, PT ;  /* 0x000000e30300720c */ /* 0x080fe40003f26270 */
[----:B------:R-:W-:Y:S02]  /*1a4d0*/  FSEL R12, R77, -INF , !P0 ;  /* 0xff8000004d0c7808 */ /* 0x000fe40004000000 */
[----:B------:R-:W-:Y:S02]  /*1a4e0*/  ISETP.GE.AND P0, PT, R2, R227, PT ;  /* 0x000000e30200720c */ /* 0x000fe40003f06270 */
[----:B------:R-:W-:Y:S02]  /*1a4f0*/  FSEL R222, R74, -INF , !P5 ;  /* 0xff8000004ade7808 */ /* 0x000fe40006800000 */
[C---:B------:R-:W-:Y:S02]  /*1a500*/  ISETP.GE.OR P4, PT, R3.reuse, R230, !P4 ;  /* 0x000000e60300720c */ /* 0x040fe40006786670 */
[-C--:B------:R-:W-:Y:S01]  /*1a510*/  ISETP.GE.OR P3, PT, R3, R231.reuse, !P1 ;  /* 0x000000e70300720c */ /* 0x080fe20004f66670 */
[----:B------:R-:W-:Y:S01]  /*1a520*/  VIADD R3, R0, 0x50 ;  /* 0x0000005000037836 */ /* 0x000fe20000000000 */
[----:B------:R-:W-:Y:S02]  /*1a530*/  ISETP.GE.OR P5, PT, R2, R231, !P0 ;  /* 0x000000e70200720c */ /* 0x000fe400047a6670 */
[----:B------:R-:W-:Y:S02]  /*1a540*/  LOP3.LUT P0, RZ, R224, 0x4, RZ, 0xc0, !PT ;  /* 0x00000004e0ff7812 */ /* 0x000fe4000780c0ff */
[C---:B------:R-:W-:Y:S02]  /*1a550*/  ISETP.GE.AND P2, PT, R2.reuse, R228, PT ;  /* 0x000000e40200720c */ /* 0x040fe40003f46270 */
[----:B---3--:R-:W-:Y:S02]  /*1a560*/  FSEL R33, R33, -INF , !P0 ;  /* 0xff80000021217808 */ /* 0x008fe40004000000 */
[CC--:B------:R-:W-:Y:S02]  /*1a570*/  ISETP.GE.AND P0, PT, R3.reuse, R225.reuse, PT ;  /* 0x000000e10300720c */ /* 0x0c0fe40003f06270 */
[----:B------:R-:W-:Y:S02]  /*1a580*/  ISETP.GE.AND P1, PT, R2, R225, PT ;  /* 0x000000e10200720c */ /* 0x000fe40003f26270 */
[-C--:B------:R-:W-:Y:S02]  /*1a590*/  ISETP.GE.OR P0, PT, R3, R229.reuse, !P0 ;  /* 0x000000e50300720c */ /* 0x080fe40004706670 */
[----:B------:R-:W-:Y:S02]  /*1a5a0*/  FSEL R76, R76, -INF , !P4 ;  /* 0xff8000004c4c7808 */ /* 0x000fe40006000000 */
[----:B------:R-:W-:Y:S02]  /*1a5b0*/  FSEL R97, R75, -INF , !P6 ;  /* 0xff8000004b617808 */ /* 0x000fe40007000000 */
[C---:B------:R-:W-:Y:S01]  /*1a5c0*/  ISETP.GE.OR P1, PT, R2.reuse, R229, !P1 ;  /* 0x000000e50200720c */ /* 0x040fe20004f26670 */
[----:B------:R-:W-:Y:S01]  /*1a5d0*/  STL [R1+0x10], R76 ;  /* 0x0000104c01007387 */ /* 0x000fe20000100800 */
[----:B------:R-:W-:Y:S01]  /*1a5e0*/  ISETP.GE.OR P6, PT, R2, R232, !P2 ;  /* 0x000000e80200720c */ /* 0x000fe200057c6670 */
[----:B------:R-:W-:Y:S01]  /*1a5f0*/  VIADD R2, R0, 0x51 ;  /* 0x0000005100027836 */ /* 0x000fe20000000000 */
[C---:B------:R-:W-:Y:S02]  /*1a600*/  LOP3.LUT P4, RZ, R224.reuse, 0x1, RZ, 0xc0, !PT ;  /* 0x00000001e0ff7812 */ /* 0x040fe4000788c0ff */
[----:B------:R-:W-:Y:S02]  /*1a610*/  LOP3.LUT R224, R224, 0xfffffff7, RZ, 0xc0, !PT ;  /* 0xfffffff7e0e07812 */ /* 0x000fe400078ec0ff */
[----:B------:R-:W-:Y:S02]  /*1a620*/  FSEL R83, R79, -INF , !P1 ;  /* 0xff8000004f537808 */ /* 0x000fe40004800000 */
[----:B------:R-:W-:Y:S02]  /*1a630*/  FSEL R102, R78, -INF , !P4 ;  /* 0xff8000004e667808 */ /* 0x000fe40006000000 */
[----:B------:R-:W-:Y:S02]  /*1a640*/  @P0 LOP3.LUT R224, R224, 0x8, RZ, 0xfc, !PT ;  /* 0x00000008e0e00812 */ /* 0x000fe400078efcff */
[C---:B------:R-:W-:Y:S02]  /*1a650*/  ISETP.GE.AND P4, PT, R3.reuse, R228, PT ;  /* 0x000000e40300720c */ /* 0x040fe40003f86270 */
[CC--:B------:R-:W-:Y:S02]  /*1a660*/  ISETP.GE.AND P2, PT, R3.reuse, R227.reuse, PT ;  /* 0x000000e30300720c */ /* 0x0c0fe40003f46270 */
[C---:B------:R-:W-:Y:S02]  /*1a670*/  ISETP.GE.AND P1, PT, R3.reuse, R226, PT ;  /* 0x000000e20300720c */ /* 0x040fe40003f26270 */
[----:B------:R-:W-:Y:S02]  /*1a680*/  ISETP.GE.AND P0, PT, R2, R227, PT ;  /* 0x000000e30200720c */ /* 0x000fe40003f06270 */
[----:B------:R-:W-:Y:S02]  /*1a690*/  FSEL R36, R36, -INF , !P3 ;  /* 0xff80000024247808 */ /* 0x000fe40005800000 */
[C---:B------:R-:W-:Y:S02]  /*1a6a0*/  ISETP.GE.OR P4, PT, R3.reuse, R232, !P4 ;  /* 0x000000e80300720c */ /* 0x040fe40006786670 */
[C---:B------:R-:W-:Y:S02]  /*1a6b0*/  ISETP.GE.OR P3, PT, R3.reuse, R230, !P1 ;  /* 0x000000e60300720c */ /* 0x040fe40004f66670 */
[-C--:B------:R-:W-:Y:S02]  /*1a6c0*/  ISETP.GE.OR P2, PT, R3, R231.reuse, !P2 ;  /* 0x000000e70300720c */ /* 0x080fe40005746670 */
[----:B------:R-:W-:Y:S02]  /*1a6d0*/  ISETP.GE.OR P0, PT, R2, R231, !P0 ;  /* 0x000000e70200720c */ /* 0x000fe40004706670 */
[----:B------:R-:W-:Y:S02]  /*1a6e0*/  IADD3 R3, R0, 0x58, RZ ;  /* 0x0000005800037810 */ /* 0x000fe40007ffe0ff */
[----:B------:R-:W-:Y:S02]  /*1a6f0*/  FSEL R30, R30, -INF , !P0 ;  /* 0xff8000001e1e7808 */ /* 0x000fe40004000000 */
[-C--:B------:R-:W-:Y:S02]  /*1a700*/  ISETP.GE.AND P0, PT, R3, R225.reuse, PT ;  /* 0x000000e10300720c */ /* 0x080fe40003f06270 */
[----:B------:R-:W-:Y:S02]  /*1a710*/  FSEL R31, R31, -INF , !P4 ;  /* 0xff8000001f1f7808 */ /* 0x000fe40006000000 */
[----:B------:R-:W-:Y:S02]  /*1a720*/  FSEL R34, R34, -INF , !P2 ;  /* 0xff80000022227808 */ /* 0x000fe40005000000 */
[----:B------:R-:W-:Y:S02]  /*1a730*/  FSEL R9, R88, -INF , !P3 ;  /* 0xff80000058097808 */ /* 0x000fe40005800000 */
[C---:B------:R-:W-:Y:S02]  /*1a740*/  ISETP.GE.AND P4, PT, R2.reuse, R226, PT ;  /* 0x000000e20200720c */ /* 0x040fe40003f86270 */
[----:B------:R-:W-:Y:S01]  /*1a750*/  ISETP.GE.AND P2, PT, R2, R225, PT ;  /* 0x000000e10200720c */ /* 0x000fe20003f46270 */
[----:B------:R-:W-:Y:S01]  /*1a760*/  STL [R1+0x28], R9 ;  /* 0x0000280901007387 */ /* 0x000fe20000100800 */
[-C--:B------:R-:W-:Y:S02]  /*1a770*/  ISETP.GE.OR P3, PT, R3, R229.reuse, !P0 ;  /* 0x000000e50300720c */ /* 0x080fe40004766670 */
[----:B------:R-:W-:Y:S02]  /*1a780*/  FSEL R32, R32, -INF , !P6 ;  /* 0xff80000020207808 */ /* 0x000fe40007000000 */
[----:B------:R-:W-:Y:S02]  /*1a790*/  FSEL R35, R35, -INF , !P5 ;  /* 0xff80000023237808 */ /* 0x000fe40006800000 */
[C---:B------:R-:W-:Y:S02]  /*1a7a0*/  ISETP.GE.OR P5, PT, R2.reuse, R230, !P4 ;  /* 0x000000e60200720c */ /* 0x040fe400067a6670 */
[----:B------:R-:W-:Y:S02]  /*1a7b0*/  ISETP.GE.OR P6, PT, R2, R229, !P2 ;  /* 0x000000e50200720c */ /* 0x000fe400057c6670 */
[----:B------:R-:W-:Y:S02]  /*1a7c0*/  ISETP.GE.AND P2, PT, R3, R228, PT ;  /* 0x000000e40300720c */ /* 0x000fe40003f46270 */
[----:B------:R-:W-:Y:S02]  /*1a7d0*/  FSEL R220, R89, -INF , !P5 ;  /* 0xff80000059dc7808 */ /* 0x000fe40006800000 */
[----:B------:R-:W-:Y:S02]  /*1a7e0*/  ISETP.GE.OR P0, PT, R3, R232, !P2 ;  /* 0x000000e80300720c */ /* 0x000fe40005706670 */
[----:B------:R-:W-:Y:S02]  /*1a7f0*/  LOP3.LUT P5, RZ, R224, 0x8, RZ, 0xc0, !PT ;  /* 0x00000008e0ff7812 */ /* 0x000fe400078ac0ff */
[----:B------:R-:W-:Y:S02]  /*1a800*/  ISETP.GE.AND P1, PT, R2, R228, PT ;  /* 0x000000e40200720c */ /* 0x000fe40003f26270 */
[----:B------:R-:W-:Y:S02]  /*1a810*/  LOP3.LUT R224, R224, 0xfffffffe, RZ, 0xc0, !PT ;  /* 0xfffffffee0e07812 */ /* 0x000fe400078ec0ff */
[----:B------:R-:W-:Y:S01]  /*1a820*/  ISETP.GE.OR P1, PT, R2, R232, !P1 ;  /* 0x000000e80200720c */ /* 0x000fe20004f26670 */
[----:B------:R-:W-:Y:S01]  /*1a830*/  VIADD R2, R0, 0x59 ;  /* 0x0000005900027836 */ /* 0x000fe20000000000 */
[----:B------:R-:W-:Y:S02]  /*1a840*/  @P3 LOP3.LUT R224, R224, 0x1, RZ, 0xfc, !PT ;  /* 0x00000001e0e03812 */ /* 0x000fe400078efcff */
[----:B------:R-:W-:Y:S02]  /*1a850*/  FSEL R29, R29, -INF , !P1 ;  /* 0xff8000001d1d7808 */ /* 0x000fe40004800000 */
[----:B------:R-:W-:Y:S02]  /*1a860*/  LOP3.LUT R224, R224, 0xfffffffb, RZ, 0xc0, !PT ;  /* 0xfffffffbe0e07812 */ /* 0x000fe400078ec0ff */
[C---:B------:R-:W-:Y:S02]  /*1a870*/  ISETP.GE.AND P1, PT, R3.reuse, R227, PT ;  /* 0x000000e30300720c */ /* 0x040fe40003f26270 */
[----:B------:R-:W-:Y:S02]  /*1a880*/  @P0 LOP3.LUT R224, R224, 0x4, RZ, 0xfc, !PT ;  /* 0x00000004e0e00812 */ /* 0x000fe400078efcff */
[CC--:B------:R-:W-:Y:S02]  /*1a890*/  ISETP.GE.AND P4, PT, R3.reuse, R226.reuse, PT ;  /* 0x000000e20300720c */ /* 0x0c0fe40003f86270 */
[C---:B------:R-:W-:Y:S02]  /*1a8a0*/  ISETP.GE.AND P0, PT, R2.reuse, R226, PT ;  /* 0x000000e20200720c */ /* 0x040fe40003f06270 */
[C---:B------:R-:W-:Y:S02]  /*1a8b0*/  ISETP.GE.OR P3, PT, R3.reuse, R231, !P1 ;  /* 0x000000e70300720c */ /* 0x040fe40004f66670 */
[----:B------:R-:W-:Y:S02]  /*1a8c0*/  ISETP.GE.AND P1, PT, R2, R225, PT ;  /* 0x000000e10200720c */ /* 0x000fe40003f26270 */
[-C--:B------:R-:W-:Y:S01]  /*1a8d0*/  ISETP.GE.OR P4, PT, R3, R230.reuse, !P4 ;  /* 0x000000e60300720c */ /* 0x080fe20006786670 */
[----:B------:R-:W-:Y:S01]  /*1a8e0*/  VIADD R3, R0, 0x60 ;  /* 0x0000006000037836 */ /* 0x000fe20000000000 */
[C---:B------:R-:W-:Y:S02]  /*1a8f0*/  ISETP.GE.OR P0, PT, R2.reuse, R230, !P0 ;  /* 0x000000e60200720c */ /* 0x040fe40004706670 */
[C---:B------:R-:W-:Y:S02]  /*1a900*/  ISETP.GE.OR P1, PT, R2.reuse, R229, !P1 ;  /* 0x000000e50200720c */ /* 0x040fe40004f26670 */
[----:B------:R-:W-:Y:S02]  /*1a910*/  FSEL R218, R93, -INF , !P0 ;  /* 0xff8000005dda7808 */ /* 0x000fe40004000000 */
[----:B------:R-:W-:Y:S02]  /*1a920*/  FSEL R68, R95, -INF , !P1 ;  /* 0xff8000005f447808 */ /* 0x000fe40004800000 */
[----:B------:R-:W-:Y:S02]  /*1a930*/  ISETP.GE.AND P0, PT, R2, R227, PT ;  /* 0x000000e30200720c */ /* 0x000fe40003f06270 */
[C---:B------:R-:W-:Y:S02]  /*1a940*/  ISETP.GE.AND P1, PT, R3.reuse, R226, PT ;  /* 0x000000e20300720c */ /* 0x040fe40003f26270 */
[----:B------:R-:W-:Y:S02]  /*1a950*/  FSEL R90, R90, -INF , !P5 ;  /* 0xff8000005a5a7808 */ /* 0x000fe40006800000 */
[----:B------:R-:W-:Y:S02]  /*1a960*/  ISETP.GE.OR P5, PT, R2, R231, !P0 ;  /* 0x000000e70200720c */ /* 0x000fe400047a6670 */
[C---:B------:R-:W-:Y:S02]  /*1a970*/  ISETP.GE.OR P1, PT, R3.reuse, R230, !P1 ;  /* 0x000000e60300720c */ /* 0x040fe40004f26670 */
[----:B------:R-:W-:Y:S02]  /*1a980*/  LOP3.LUT P0, RZ, R224, 0x4, RZ, 0xc0, !PT ;  /* 0x00000004e0ff7812 */ /* 0x000fe4000780c0ff */
[----:B------:R-:W-:Y:S02]  /*1a990*/  FSEL R8, R92, -INF , !P4 ;  /* 0xff8000005c087808 */ /* 0x000fe40006000000 */
[----:B------:R-:W-:Y:S02]  /*1a9a0*/  FSEL R26, R26, -INF , !P0 ;  /* 0xff8000001a1a7808 */ /* 0x000fe40004000000 */
[C---:B------:R-:W-:Y:S01]  /*1a9b0*/  ISETP.GE.AND P0, PT, R3.reuse, R225, PT ;  /* 0x000000e10300720c */ /* 0x040fe20003f06270 */
[----:B------:R-:W-:Y:S01]  /*1a9c0*/  STL [R1+0x20], R8 ;  /* 0x0000200801007387 */ /* 0x000fe20000100800 */
[----:B------:R-:W-:Y:S02]  /*1a9d0*/  LOP3.LUT P4, RZ, R224, 0x1, RZ, 0xc0, !PT ;  /* 0x00000001e0ff7812 */ /* 0x000fe4000788c0ff */
[----:B------:R-:W-:Y:S01]  /*1a9e0*/  ISETP.GE.AND P2, PT, R2, R228, PT ;  /* 0x000000e40200720c */ /* 0x000fe20003f46270 */
[----:B------:R-:W-:Y:S01]  /*1a9f0*/  STL [R1+0x48], R68 ;  /* 0x0000484401007387 */ /* 0x000fe20000100800 */
[----:B------:R-:W-:Y:S02]  /*1aa00*/  ISETP.GE.OR P0, PT, R3, R229, !P0 ;  /* 0x000000e50300720c */ /* 0x000fe40004706670 */
[----:B------:R-:W-:Y:S01]  /*1aa10*/  LOP3.LUT R224, R224, 0xfffffffe, RZ, 0xc0, !PT ;  /* 0xfffffffee0e07812 */ /* 0x000fe200078ec0ff */
[----:B------:R2:W-:Y:S01]  /*1aa20*/  STL [R1+0xfc], R226 ;  /* 0x0000fce201007387 */ /* 0x0005e20000100800 */
[----:B------:R-:W-:Y:S02]  /*1aa30*/  FSEL R10, R91, -INF , !P6 ;  /* 0xff8000005b0a7808 */ /* 0x000fe40007000000 */
[----:B------:R-:W-:Y:S01]  /*1aa40*/  ISETP.GE.OR P6, PT, R2, R232, !P2 ;  /* 0x000000e80200720c */ /* 0x000fe200057c6670 */
[----:B------:R-:W-:Y:S01]  /*1aa50*/  VIADD R2, R0, 0x61 ;  /* 0x0000006100027836 */ /* 0x000fe20000000000 */
[----:B------:R-:W-:Y:S01]  /*1aa60*/  @P1 LOP3.LUT R224, R224, 0x1, RZ, 0xfc, !PT ;  /* 0x00000001e0e01812 */ /* 0x000fe200078efcff */
[----:B------:R3:W-:Y:S01]  /*1aa70*/  STL [R1+0x100], R230 ;  /* 0x000100e601007387 */ /* 0x0007e20000100800 */
[----:B------:R-:W-:Y:S02]  /*1aa80*/  FSEL R24, R24, -INF , !P6 ;  /* 0xff80000018187808 */ /* 0x000fe40007000000 */
[----:B------:R-:W-:Y:S01]  /*1aa90*/  LOP3.LUT P6, RZ, R224, 0x1, RZ, 0xc0, !PT ;  /* 0x00000001e0ff7812 */ /* 0x000fe200078cc0ff */
[----:B------:R-:W-:Y:S01]  /*1aaa0*/  STL [R1+0x104], R228 ;  /* 0x000104e401007387 */ /* 0x000fe20000100800 */
[----:B------:R-:W-:Y:S02]  /*1aab0*/  FSEL R223, R94, -INF , !P4 ;  /* 0xff8000005edf7808 */ /* 0x000fe40006000000 */
[C---:B------:R-:W-:Y:S01]  /*1aac0*/  ISETP.GE.AND P2, PT, R3.reuse, R227, PT ;  /* 0x000000e30300720c */ /* 0x040fe20003f46270 */
[----:B------:R-:W-:Y:S01]  /*1aad0*/  STL [R1+0x108], R232 ;  /* 0x000108e801007387 */ /* 0x000fe20000100800 */
[----:B------:R-:W-:Y:S02]  /*1aae0*/  LOP3.LUT R224, R224, 0xfffffffb, RZ, 0xc0, !PT ;  /* 0xfffffffbe0e07812 */ /* 0x000fe400078ec0ff */
[C---:B------:R-:W-:Y:S01]  /*1aaf0*/  ISETP.GE.AND P4, PT, R3.reuse, R228, PT ;  /* 0x000000e40300720c */ /* 0x040fe20003f86270 */
[----:B------:R-:W-:Y:S01]  /*1ab00*/  STL [R1+0x10c], R227 ;  /* 0x00010ce301007387 */ /* 0x000fe20000100800 */
[----:B------:R-:W-:Y:S02]  /*1ab10*/  @P0 LOP3.LUT R224, R224, 0x4, RZ, 0xfc, !PT ;  /* 0x00000004e0e00812 */ /* 0x000fe400078efcff */
[C---:B------:R-:W-:Y:S02]  /*1ab20*/  ISETP.GE.OR P2, PT, R3.reuse, R231, !P2 ;  /* 0x000000e70300720c */ /* 0x040fe40005746670 */
[----:B------:R-:W-:Y:S01]  /*1ab30*/  ISETP.GE.OR P4, PT, R3, R232, !P4 ;  /* 0x000000e80300720c */ /* 0x000fe20006786670 */
[----:B------:R-:W-:Y:S01]  /*1ab40*/  VIADD R3, R0, 0x71 ;  /* 0x0000007100037836 */ /* 0x000fe20000000000 */
[C---:B------:R-:W-:Y:S02]  /*1ab50*/  ISETP.GE.AND P0, PT, R2.reuse, R227, PT ;  /* 0x000000e30200720c */ /* 0x040fe40003f06270 */
[C---:B------:R-:W-:Y:S02]  /*1ab60*/  ISETP.GE.AND P1, PT, R2.reuse, R228, PT ;  /* 0x000000e40200720c */ /* 0x040fe40003f26270 */
[----:B------:R-:W-:Y:S02]  /*1ab70*/  FSEL R25, R25, -INF , !P2 ;  /* 0xff80000019197808 */ /* 0x000fe40005000000 */
[----:B------:R-:W-:Y:S02]  /*1ab80*/  FSEL R23, R23, -INF , !P4 ;  /* 0xff80000017177808 */ /* 0x000fe40006000000 */
[C---:B------:R-:W-:Y:S02]  /*1ab90*/  ISETP.GE.AND P2, PT, R2.reuse, R225, PT ;  /* 0x000000e10200720c */ /* 0x040fe40003f46270 */
[C---:B------:R-:W-:Y:S02]  /*1aba0*/  ISETP.GE.OR P0, PT, R2.reuse, R231, !P0 ;  /* 0x000000e70200720c */ /* 0x040fe40004706670 */
[C---:B------:R-:W-:Y:S02]  /*1abb0*/  ISETP.GE.AND P4, PT, R2.reuse, R226, PT ;  /* 0x000000e20200720c */ /* 0x040fe40003f86270 */
[----:B------:R-:W-:Y:S02]  /*1abc0*/  ISETP.GE.OR P1, PT, R2, R232, !P1 ;  /* 0x000000e80200720c */ /* 0x000fe40004f26670 */
[----:B------:R-:W-:Y:S02]  /*1abd0*/  FSEL R28, R28, -INF , !P3 ;  /* 0xff8000001c1c7808 */ /* 0x000fe40005800000 */
[----:B------:R-:W-:Y:S02]  /*1abe0*/  ISETP.GE.OR P3, PT, R2, R229, !P2 ;  /* 0x000000e50200720c */ /* 0x000fe40005766670 */
[----:B------:R-:W-:Y:S02]  /*1abf0*/  FSEL R22, R22, -INF , !P0 ;  /* 0xff80000016167808 */ /* 0x000fe40004000000 */
[----:B------:R-:W-:Y:S02]  /*1ac00*/  ISETP.GE.OR P4, PT, R2, R230, !P4 ;  /* 0x000000e60200720c */ /* 0x000fe40006786670 */
[----:B------:R-:W-:Y:S02]  /*1ac10*/  ISETP.GE.AND P0, PT, R5, R226, PT ;  /* 0x000000e20500720c */ /* 0x000fe40003f06270 */
[C---:B------:R-:W-:Y:S02]  /*1ac20*/  ISETP.GE.AND P2, PT, R6.reuse, R228, PT ;  /* 0x000000e40600720c */ /* 0x040fe40003f46270 */
[----:B------:R-:W-:Y:S02]  /*1ac30*/  FSEL R21, R21, -INF , !P1 ;  /* 0xff80000015157808 */ /* 0x000fe40004800000 */
[----:B------:R-:W-:Y:S02]  /*1ac40*/  ISETP.GE.AND P1, PT, R6, R226, PT ;  /* 0x000000e20600720c */ /* 0x000fe40003f26270 */
[----:B------:R-:W-:Y:S02]  /*1ac50*/  FSEL R213, R104, -INF , !P6 ;  /* 0xff80000068d57808 */ /* 0x000fe40007000000 */
[----:B------:R-:W-:Y:S02]  /*1ac60*/  FSEL R212, R105, -INF , !P4 ;  /* 0xff80000069d47808 */ /* 0x000fe40006000000 */
[C---:B------:R-:W-:Y:S02]  /*1ac70*/  ISETP.GE.OR P0, PT, R5.reuse, R230, !P0 ;  /* 0x000000e60500720c */ /* 0x040fe40004706670 */
[C---:B------:R-:W-:Y:S02]  /*1ac80*/  ISETP.GE.OR P2, PT, R6.reuse, R232, !P2 ;  /* 0x000000e80600720c */ /* 0x040fe40005746670 */
[C---:B------:R-:W-:Y:S02]  /*1ac90*/  ISETP.GE.AND P4, PT, R6.reuse, R227, PT ;  /* 0x000000e30600720c */ /* 0x040fe40003f86270 */
[----:B------:R-:W-:Y:S02]  /*1aca0*/  ISETP.GE.AND P6, PT, R5, R228, PT ;  /* 0x000000e40500720c */ /* 0x000fe40003fc6270 */
[C---:B------:R-:W-:Y:S02]  /*1acb0*/  ISETP.GE.OR P1, PT, R6.reuse, R230, !P1 ;  /* 0x000000e60600720c */ /* 0x040fe40004f26670 */
[----:B------:R-:W-:Y:S01]  /*1acc0*/  FSEL R219, R109, -INF , !P0 ;  /* 0xff8000006ddb7808 */ /* 0x000fe20004000000 */
[----:B------:R-:W-:Y:S01]  /*1acd0*/  IMAD.MOV.U32 R109, RZ, RZ, R12 ;  /* 0x000000ffff6d7224 */ /* 0x000fe200078e000c */
[----:B------:R-:W-:Y:S01]  /*1ace0*/  FSEL R17, R17, -INF , !P2 ;  /* 0xff80000011117808 */ /* 0x000fe20005000000 */
[----:B------:R-:W3:Y:S01]  /*1acf0*/  MUFU.TANH R12, R131 ;  /* 0x00000083000c7308 */ /* 0x000ee20000002400 */
[----:B------:R-:W-:Y:S02]  /*1ad00*/  ISETP.GE.OR P2, PT, R5, R232, !P6 ;  /* 0x000000e80500720c */ /* 0x000fe40007746670 */
[----:B------:R-:W-:Y:S02]  /*1ad10*/  FSEL R27, R27, -INF , !P5 ;  /* 0xff8000001b1b7808 */ /* 0x000fe40006800000 */
[----:B------:R-:W-:Y:S02]  /*1ad20*/  ISETP.GE.OR P0, PT, R6, R231, !P4 ;  /* 0x000000e70600720c */ /* 0x000fe40006706670 */
[----:B------:R-:W-:Y:S02]  /*1ad30*/  FSEL R82, R108, -INF , !P1 ;  /* 0xff8000006c527808 */ /* 0x000fe40004800000 */
[----:B------:R-:W-:Y:S02]  /*1ad40*/  ISETP.GE.AND P5, PT, R4, R228, PT ;  /* 0x000000e40400720c */ /* 0x000fe40003fa6270 */
[-C--:B------:R-:W-:Y:S02]  /*1ad50*/  ISETP.GE.AND P1, PT, R5, R227.reuse, PT ;  /* 0x000000e30500720c */ /* 0x080fe40003f26270 */
[----:B------:R-:W-:Y:S02]  /*1ad60*/  FSEL R15, R15, -INF , !P2 ;  /* 0xff8000000f0f7808 */ /* 0x000fe40005000000 */
[----:B------:R-:W-:Y:S02]  /*1ad70*/  FSEL R20, R20, -INF , !P0 ;  /* 0xff80000014147808 */ /* 0x000fe40004000000 */
[C---:B------:R-:W-:Y:S02]  /*1ad80*/  ISETP.GE.AND P0, PT, R4.reuse, R227, PT ;  /* 0x000000e30400720c */ /* 0x040fe40003f06270 */
[C---:B------:R-:W-:Y:S02]  /*1ad90*/  ISETP.GE.OR P2, PT, R4.reuse, R232, !P5 ;  /* 0x000000e80400720c */ /* 0x040fe40006f46670 */
[----:B------:R-:W-:Y:S02]  /*1ada0*/  ISETP.GE.AND P4, PT, R3, R228, PT ;  /* 0x000000e40300720c */ /* 0x000fe40003f86270 */
[-C--:B------:R-:W-:Y:S02]  /*1adb0*/  ISETP.GE.OR P1, PT, R5, R231.reuse, !P1 ;  /* 0x000000e70500720c */ /* 0x080fe40004f26670 */
[----:B------:R-:W-:Y:S02]  /*1adc0*/  ISETP.GE.OR P0, PT, R4, R231, !P0 ;  /* 0x000000e70400720c */ /* 0x000fe40004706670 */
[----:B------:R-:W-:Y:S02]  /*1add0*/  FSEL R14, R14, -INF , !P2 ;  /* 0xff8000000e0e7808 */ /* 0x000fe40005000000 */
[----:B------:R-:W-:Y:S02]  /*1ade0*/  ISETP.GE.OR P2, PT, R3, R232, !P4 ;  /* 0x000000e80300720c */ /* 0x000fe40006746670 */
[----:B----4-:R-:W-:Y:S02]  /*1adf0*/  FSEL R19, R19, -INF , !P1 ;  /* 0xff80000013137808 */ /* 0x010fe40004800000 */
[-C--:B------:R-:W-:Y:S02]  /*1ae00*/  ISETP.GE.AND P1, PT, R4, R226.reuse, PT ;  /* 0x000000e20400720c */ /* 0x080fe40003f26270 */
[----:B------:R-:W-:Y:S02]  /*1ae10*/  FSEL R18, R18, -INF , !P0 ;  /* 0xff80000012127808 */ /* 0x000fe40004000000 */
[C---:B------:R-:W-:Y:S01]  /*1ae20*/  IADD3 R2, R0.reuse, 0x78, RZ ;  /* 0x0000007800027810 */ /* 0x040fe20007ffe0ff */
[----:B------:R-:W-:Y:S01]  /*1ae30*/  VIADD R0, R0, 0x79 ;  /* 0x0000007900007836 */ /* 0x000fe20000000000 */
[----:B------:R-:W-:Y:S02]  /*1ae40*/  ISETP.GE.AND P0, PT, R3, R226, PT ;  /* 0x000000e20300720c */ /* 0x000fe40003f06270 */
[----:B------:R-:W-:Y:S02]  /*1ae50*/  FSEL R13, R13, -INF , !P2 ;  /* 0xff8000000d0d7808 */ /* 0x000fe40005000000 */
[-C--:B------:R-:W-:Y:S02]  /*1ae60*/  ISETP.GE.OR P2, PT, R4, R230.reuse, !P1 ;  /* 0x000000e60400720c */ /* 0x080fe40004f46670 */
[C---:B------:R-:W-:Y:S02]  /*1ae70*/  ISETP.GE.OR P1, PT, R3.reuse, R230, !P0 ;  /* 0x000000e60300720c */ /* 0x040fe40004726670 */
[----:B------:R-:W-:Y:S02]  /*1ae80*/  ISETP.GE.AND P6, PT, R3, R227, PT ;  /* 0x000000e30300720c */ /* 0x000fe40003fc6270 */
[----:B------:R-:W-:Y:S02]  /*1ae90*/  ISETP.GE.AND P0, PT, R0, R226, PT ;  /* 0x000000e20000720c */ /* 0x000fe40003f06270 */
[----:B------:R-:W-:Y:S02]  /*1aea0*/  FSEL R96, R120, -INF , !P2 ;  /* 0xff80000078607808 */ /* 0x000fe40005000000 */
[C---:B------:R-:W-:Y:S02]  /*1aeb0*/  ISETP.GE.AND P2, PT, R2.reuse, R228, PT ;  /* 0x000000e40200720c */ /* 0x040fe40003f46270 */
[----:B------:R-:W-:Y:S02]  /*1aec0*/  ISETP.GE.AND P5, PT, R2, R226, PT ;  /* 0x000000e20200720c */ /* 0x000fe40003fa6270 */
[----:B--2---:R-:W-:Y:S02]  /*1aed0*/  FSEL R226, R121, -INF , !P1 ;  /* 0xff80000079e27808 */ /* 0x004fe40004800000 */
[----:B------:R-:W-:Y:S02]  /*1aee0*/  ISETP.GE.OR P0, PT, R0, R230, !P0 ;  /* 0x000000e60000720c */ /* 0x000fe40004706670 */
[----:B------:R-:W-:Y:S02]  /*1aef0*/  ISETP.GE.OR P4, PT, R3, R231, !P6 ;  /* 0x000000e70300720c */ /* 0x000fe40007786670 */
[----:B------:R-:W-:Y:S02]  /*1af00*/  ISETP.GE.OR P1, PT, R2, R232, !P2 ;  /* 0x000000e80200720c */ /* 0x000fe40005726670 */
[----:B------:R-:W-:Y:S02]  /*1af10*/  FSEL R233, R125, -INF , !P0 ;  /* 0xff8000007de97808 */ /* 0x000fe40004000000 */
[----:B------:R-:W-:Y:S02]  /*1af20*/  FSEL R16, R16, -INF , !P4 ;  /* 0xff80000010107808 */ /* 0x000fe40006000000 */
[----:B------:R-:W-:Y:S02]  /*1af30*/  ISETP.GE.OR P4, PT, R2, R230, !P5 ;  /* 0x000000e60200720c */ /* 0x000fe40006f86670 */
[C---:B------:R-:W-:Y:S02]  /*1af40*/  ISETP.GE.AND P0, PT, R5.reuse, R225, PT ;  /* 0x000000e10500720c */ /* 0x040fe40003f06270 */
[----:B------:R-:W-:Y:S02]  /*1af50*/  FSEL R128, R128, -INF , !P1 ;  /* 0xff80000080807808 */ /* 0x000fe40004800000 */
[----:B------:R-:W-:Y:S02]  /*1af60*/  ISETP.GE.AND P1, PT, R0, R228, PT ;  /* 0x000000e40000720c */ /* 0x000fe40003f26270 */
[----:B------:R-:W-:Y:S02]  /*1af70*/  ISETP.GE.AND P6, PT, R2, R227, PT ;  /* 0x000000e30200720c */ /* 0x000fe40003fc6270 */
[----:B------:R-:W-:Y:S02]  /*1af80*/  FSEL R113, R124, -INF , !P4 ;  /* 0xff8000007c717808 */ /* 0x000fe40006000000 */
[----:B------:R-:W-:Y:S02]  /*1af90*/  ISETP.GE.OR P5, PT, R5, R229, !P0 ;  /* 0x000000e50500720c */ /* 0x000fe400047a6670 */
[----:B------:R-:W-:Y:S02]  /*1afa0*/  ISETP.GE.OR P0, PT, R0, R232, !P1 ;  /* 0x000000e80000720c */ /* 0x000fe40004f06670 */
[-C--:B------:R-:W-:Y:S02]  /*1afb0*/  ISETP.GE.AND P4, PT, R6, R225.reuse, PT ;  /* 0x000000e10600720c */ /* 0x080fe40003f86270 */
[----:B------:R-:W-:Y:S02]  /*1afc0*/  ISETP.GE.AND P1, PT, R4, R225, PT ;  /* 0x000000e10400720c */ /* 0x000fe40003f26270 */
[----:B------:R-:W-:Y:S02]  /*1afd0*/  ISETP.GE.OR P2, PT, R2, R231, !P6 ;  /* 0x000000e70200720c */ /* 0x000fe40007746670 */
[----:B------:R-:W-:Y:S02]  /*1afe0*/  FMNMX.FTZ R5, R55, R133, !PT ;  /* 0x0000008537057209 */ /* 0x000fe40007810000 */
[-C--:B------:R-:W-:Y:S02]  /*1aff0*/  ISETP.GE.OR P6, PT, R6, R229.reuse, !P4 ;  /* 0x000000e50600720c */ /* 0x080fe400067c6670 */
[----:B------:R-:W-:Y:S02]  /*1b000*/  ISETP.GE.OR P4, PT, R4, R229, !P1 ;  /* 0x000000e50400720c */ /* 0x000fe40004f86670 */
[----:B------:R-:W-:Y:S02]  /*1b010*/  FMNMX.FTZ R4, R57, R134, !PT ;  /* 0x0000008639047209 */ /* 0x000fe40007810000 */
[----:B------:R-:W-:Y:S02]  /*1b020*/  FMNMX.FTZ R5, R201, R5, !PT ;  /* 0x00000005c9057209 */ /* 0x000fe40007810000 */
[----:B-1----:R-:W-:Y:S02]  /*1b030*/  FSEL R11, R11, -INF , !P0 ;  /* 0xff8000000b0b7808 */ /* 0x002fe40004000000 */
[----:B------:R-:W-:Y:S02]  /*1b040*/  FMNMX.FTZ R4, R202, R4, !PT ;  /* 0x00000004ca047209 */ /* 0x000fe40007810000 */
[----:B------:R-:W-:Y:S02]  /*1b050*/  ISETP.GE.AND P0, PT, R0, R227, PT ;  /* 0x000000e30000720c */ /* 0x000fe40003f06270 */
[----:B------:R-:W-:Y:S02]  /*1b060*/  FMNMX.FTZ R5, R204, R5, !PT ;  /* 0x00000005cc057209 */ /* 0x000fe40007810000 */
[----:B------:R-:W-:Y:S02]  /*1b070*/  FMNMX.FTZ R4, R208, R4, !PT ;  /* 0x00000004d0047209 */ /* 0x000fe40007810000 */
[----:B------:R-:W-:Y:S02]  /*1b080*/  ISETP.GE.OR P0, PT, R0, R231, !P0 ;  /* 0x000000e70000720c */ /* 0x000fe40004706670 */
[----:B------:R-:W-:Y:S02]  /*1b090*/  FMNMX.FTZ R5, R67, R5, !PT ;  /* 0x0000000543057209 */ /* 0x000fe40007810000 */
[----:B------:R-:W-:Y:S02]  /*1b0a0*/  FMNMX.FTZ R4, R210, R4, !PT ;  /* 0x00000004d2047209 */ /* 0x000fe40007810000 */
[----:B---3--:R-:W-:Y:S02]  /*1b0b0*/  FSEL R12, R12, -INF , !P0 ;  /* 0xff8000000c0c7808 */ /* 0x008fe40004000000 */
[----:B------:R-:W-:Y:S02]  /*1b0c0*/  FMNMX.FTZ R5, R209, R5, !PT ;  /* 0x00000005d1057209 */ /* 0x000fe40007810000 */
[----:B------:R-:W-:Y:S02]  /*1b0d0*/  ISETP.GE.AND P0, PT, R3, R225, PT ;  /* 0x000000e10300720c */ /* 0x000fe40003f06270 */
[----:B------:R-:W-:Y:S02]  /*1b0e0*/  FMNMX.FTZ R6, R53, R132, !PT ;  /* 0x0000008435067209 */ /* 0x000fe40007810000 */
[----:B------:R-:W-:Y:S02]  /*1b0f0*/  FMNMX.FTZ R4, R239, R4, !PT ;  /* 0x00000004ef047209 */ /* 0x000fe40007810000 */
[----:B------:R-:W-:Y:S02]  /*1b100*/  FSEL R130, R130, -INF , !P2 ;  /* 0xff80000082827808 */ /* 0x000fe40005000000 */
        /* <DEDUP_REMOVED lines=102> */
[----:B------:R-:W-:Y:S02]  /*1b770*/  LOP3.LUT P1, RZ, R224, 0x4, RZ, 0xc0, !PT ;  /* 0x00000004e0ff7812 */ /* 0x000fe4000782c0ff */
[----:B------:R-:W-:Y:S02]  /*1b780*/  FMNMX.FTZ R3, R96, R3, !PT ;  /* 0x0000000360037209 */ /* 0x000fe40007810000 */
[----:B------:R-:W-:Y:S02]  /*1b790*/  FMNMX.FTZ R5, R14, R5, !PT ;  /* 0x000000050e057209 */ /* 0x000fe40007810000 */
[----:B------:R-:W-:Y:S02]  /*1b7a0*/  FSEL R230, R106, -INF , !P1 ;  /* 0xff8000006ae67808 */ /* 0x000fe40004800000 */
[----:B------:R-:W-:Y:S02]  /*1b7b0*/  FMNMX.FTZ R6, R68, R6, !PT ;  /* 0x0000000644067209 */ /* 0x000fe40007810000 */
[----:B------:R-:W-:Y:S02]  /*1b7c0*/  FMNMX.FTZ R3, R226, R3, !PT ;  /* 0x00000003e2037209 */ /* 0x000fe40007810000 */
[----:B------:R-:W-:Y:S02]  /*1b7d0*/  FMNMX.FTZ R5, R13, R5, !PT ;  /* 0x000000050d057209 */ /* 0x000fe40007810000 */
[----:B------:R-:W-:Y:S02]  /*1b7e0*/  FSEL R81, R107, -INF , !P3 ;  /* 0xff8000006b517808 */ /* 0x000fe40005800000 */
[----:B------:R-:W-:Y:S02]  /*1b7f0*/  FMNMX.FTZ R6, R230, R6, !PT ;  /* 0x00000006e6067209 */ /* 0x000fe40007810000 */
[----:B------:R-:W-:Y:S02]  /*1b800*/  FMNMX.FTZ R3, R113, R3, !PT ;  /* 0x0000000371037209 */ /* 0x000fe40007810000 */
[----:B------:R-:W-:Y:S02]  /*1b810*/  ISETP.GE.AND P0, PT, R2, R225, PT ;  /* 0x000000e10200720c */ /* 0x000fe40003f06270 */
[----:B------:R-:W-:Y:S02]  /*1b820*/  FMNMX.FTZ R5, R128, R5, !PT ;  /* 0x0000000580057209 */ /* 0x000fe40007810000 */
[----:B------:R-:W-:Y:S02]  /*1b830*/  FMNMX.FTZ R6, R81, R6, !PT ;  /* 0x0000000651067209 */ /* 0x000fe40007810000 */
[----:B------:R-:W-:Y:S02]  /*1b840*/  FSEL R87, R110, -INF , !P6 ;  /* 0xff8000006e577808 */ /* 0x000fe40007000000 */
[----:B------:R-:W-:Y:S02]  /*1b850*/  FMNMX.FTZ R3, R233, R3, !PT ;  /* 0x00000003e9037209 */ /* 0x000fe40007810000 */
[----:B------:R-:W-:Y:S02]  /*1b860*/  FMNMX.FTZ R5, R11, R5, !PT ;  /* 0x000000050b057209 */ /* 0x000fe40007810000 */
[----:B------:R-:W-:Y:S01]  /*1b870*/  ISETP.GE.OR P1, PT, R2, R229, !P0 ;  /* 0x000000e50200720c */ /* 0x000fe20004726670 */
[----:B------:R-:W2:Y:S01]  /*1b880*/  SHFL.BFLY PT, R8, R3, 0x2, 0x1f ;  /* 0x0c401f0003087f89 */ /* 0x000ea200000e0000 */
[----:B------:R-:W-:Y:S02]  /*1b890*/  FMNMX.FTZ R2, R87, R6, !PT ;  /* 0x0000000657027209 */ /* 0x000fe40007810000 */
[----:B------:R-:W-:Y:S05]  /*1b8a0*/  FSEL R104, R111, -INF , !P5 ;  /* 0xff8000006f687808 */ /* 0x000fea0006800000 */
[----:B------:R-:W3:Y:S01]  /*1b8b0*/  SHFL.BFLY PT, R9, R5, 0x2, 0x1f ;  /* 0x0c401f0005097f89 */ /* 0x000ee200000e0000 */
[----:B------:R-:W-:Y:S02]  /*1b8c0*/  ISETP.GE.AND P0, PT, R0, R225, PT ;  /* 0x000000e10000720c */ /* 0x000fe40003f06270 */
[----:B------:R-:W-:Y:S01]  /*1b8d0*/  FSEL R103, R122, -INF , !P4 ;  /* 0xff8000007a677808 */ /* 0x000fe20006000000 */
[----:B------:R-:W-:Y:S01]  /*1b8e0*/  IMAD.MOV.U32 R122, RZ, RZ, R80 ;  /* 0x000000ffff7a7224 */ /* 0x000fe200078e0050 */
[----:B------:R-:W-:Y:S02]  /*1b8f0*/  FMNMX.FTZ R2, R104, R2, !PT ;  /* 0x0000000268027209 */ /* 0x000fe40007810000 */
[----:B-1----:R-:W-:Y:S02]  /*1b900*/  FMNMX.FTZ R4, R4, R7, !PT ;  /* 0x0000000704047209 */ /* 0x002fe40007810000 */
[----:B------:R-:W-:Y:S02]  /*1b910*/  ISETP.GE.OR P0, PT, R0, R229, !P0 ;  /* 0x000000e50000720c */ /* 0x000fe40004706670 */
[----:B------:R-:W-:Y:S01]  /*1b920*/  FSEL R232, R123, -INF , !P2 ;  /* 0xff8000007be87808 */ /* 0x000fe20005000000 */
[----:B------:R-:W1:Y:S01]  /*1b930*/  SHFL.BFLY PT, R70, R4, 0x1, 0x1f ;  /* 0x0c201f0004467f89 */ /* 0x000e6200000e0000 */
[----:B------:R-:W-:Y:S02]  /*1b940*/  FMNMX.FTZ R0, R103, R2, !PT ;  /* 0x0000000267007209 */ /* 0x000fe40007810000 */
[----:B------:R-:W-:Y:S02]  /*1b950*/  FSEL R78, R126, -INF , !P1 ;  /* 0xff8000007e4e7808 */ /* 0x000fe40004800000 */
[----:B------:R-:W-:Y:S02]  /*1b960*/  FMNMX.FTZ R0, R232, R0, !PT ;  /* 0x00000000e8007209 */ /* 0x000fe40007810000 */
[----:B------:R-:W-:Y:S02]  /*1b970*/  FSEL R72, R72, -INF , !P0 ;  /* 0xff80000048487808 */ /* 0x000fe40004000000 */
[----:B------:R-:W-:Y:S02]  /*1b980*/  FMNMX.FTZ R0, R78, R0, !PT ;  /* 0x000000004e007209 */ /* 0x000fe40007810000 */
[----:B--2---:R-:W-:Y:S02]  /*1b990*/  FMNMX.FTZ R3, R3, R8, !PT ;  /* 0x0000000803037209 */ /* 0x004fe40007810000 */
[----:B------:R-:W-:Y:S02]  /*1b9a0*/  FMNMX.FTZ R0, R72, R0, !PT ;  /* 0x0000000048007209 */ /* 0x000fe40007810000 */
[----:B---3--:R-:W-:Y:S01]  /*1b9b0*/  FMNMX.FTZ R5, R5, R9, !PT ;  /* 0x0000000905057209 */ /* 0x008fe20007810000 */
[----:B------:R-:W2:Y:S01]  /*1b9c0*/  SHFL.BFLY PT, R69, R3, 0x1, 0x1f ;  /* 0x0c201f0003457f89 */ /* 0x000ea200000e0000 */
[----:B------:R-:W-:Y:S07]  /*1b9d0*/  LOP3.LUT P3, RZ, R224, 0x20, RZ, 0xc0, !PT ;  /* 0x00000020e0ff7812 */ /* 0x000fee000786c0ff */
[----:B------:R-:W3:Y:S08]  /*1b9e0*/  SHFL.BFLY PT, R2, R0, 0x2, 0x1f ;  /* 0x0c401f0000027f89 */ /* 0x000ef000000e0000 */
[----:B------:R-:W4:Y:S01]  /*1b9f0*/  SHFL.BFLY PT, R71, R5, 0x1, 0x1f ;  /* 0x0c201f0005477f89 */ /* 0x000f2200000e0000 */
[----:B-1----:R-:W-:Y:S04]  /*1ba00*/  FMNMX.FTZ R70, R4, R70, !PT ;  /* 0x0000004604467209 */ /* 0x002fe80007810000 */
[C---:B------:R-:W-:Y:S01]  /*1ba10*/  FSETP.NEU.FTZ.AND P1, PT, R70.reuse, -INF , PT ;  /* 0xff8000004600780b */ /* 0x040fe20003f3d000 */
[----:B------:R-:W-:Y:S05]  /*1ba20*/  FMUL.FTZ R7, R70, UR4 ;  /* 0x0000000446077c20 */ /* 0x000fea0008410000 */
[----:B------:R-:W-:Y:S02]  /*1ba30*/  FSEL R7, R7, RZ, P1 ;  /* 0x000000ff07077208 */ /* 0x000fe40000800000 */
[----:B--2---:R-:W-:Y:S03]  /*1ba40*/  FMNMX.FTZ R69, R3, R69, !PT ;  /* 0x0000004503457209 */ /* 0x004fe60007810000 */
[--C-:B------:R-:W-:Y:S01]  /*1ba50*/  FFMA.FTZ R93, R52, UR4, -R7.reuse ;  /* 0x00000004345d7c23 */ /* 0x100fe20008010807 */
[--C-:B------:R-:W-:Y:S01]  /*1ba60*/  FFMA.FTZ R227, R16, UR4, -R7.reuse ;  /* 0x0000000410e37c23 */ /* 0x100fe20008010807 */
[--C-:B------:R-:W-:Y:S01]  /*1ba70*/  FFMA.FTZ R111, R64, UR4, -R7.reuse ;  /* 0x00000004406f7c23 */ /* 0x100fe20008010807 */
[----:B---3--:R-:W-:Y:S01]  /*1ba80*/  FMNMX.FTZ R0, R0, R2, !PT ;  /* 0x0000000200007209 */ /* 0x008fe20007810000 */
[--C-:B------:R-:W-:Y:S01]  /*1ba90*/  FFMA.FTZ R2, R55, UR4, -R7.reuse ;  /* 0x0000000437027c23 */ /* 0x100fe20008010807 */
[--C-:B------:R-:W-:Y:S01]  /*1baa0*/  FFMA.FTZ R94, R60, UR4, -R7.reuse ;  /* 0x000000043c5e7c23 */ /* 0x100fe20008010807 */
[--C-:B------:R-:W-:Y:S01]  /*1bab0*/  FFMA.FTZ R92, R51, UR4, -R7.reuse ;  /* 0x00000004335c7c23 */ /* 0x100fe20008010807 */
[--C-:B------:R-:W-:Y:S01]  /*1bac0*/  FFMA.FTZ R95, R43, UR4, -R7.reuse ;  /* 0x000000042b5f7c23 */ /* 0x100fe20008010807 */
[----:B------:R1:W-:Y:S01]  /*1bad0*/  MUFU.EX2 R77, R2 ;  /* 0x00000002004d7308 */ /* 0x0003e20000000800 */
[----:B----4-:R-:W-:Y:S01]  /*1bae0*/  FMNMX.FTZ R71, R5, R71, !PT ;  /* 0x0000004705477209 */ /* 0x010fe20007810000 */
[C---:B------:R-:W-:Y:S01]  /*1baf0*/  FMUL.FTZ R73, R69.reuse, UR4 ;  /* 0x0000000445497c20 */ /* 0x040fe20008410000 */
[----:B------:R-:W-:Y:S01]  /*1bb00*/  FSETP.NEU.FTZ.AND P0, PT, R69, -INF , PT ;  /* 0xff8000004500780b */ /* 0x000fe20003f1d000 */
[--C-:B------:R-:W-:Y:S01]  /*1bb10*/  FFMA.FTZ R107, R48, UR4, -R7.reuse ;  /* 0x00000004306b7c23 */ /* 0x100fe20008010807 */
[C---:B------:R-:W-:Y:S01]  /*1bb20*/  FSETP.NEU.FTZ.AND P2, PT, R71.reuse, -INF , PT ;  /* 0xff8000004700780b */ /* 0x040fe20003f5d000 */
[----:B------:R-:W-:Y:S01]  /*1bb30*/  FMUL.FTZ R5, R71, UR4 ;  /* 0x0000000447057c20 */ /* 0x000fe20008410000 */
[----:B------:R-:W-:Y:S03]  /*1bb40*/  FSEL R73, R73, RZ, P0 ;  /* 0x000000ff49497208 */ /* 0x000fe60000000000 */
[----:B------:R-:W-:Y:S01]  /*1bb50*/  MUFU.EX2 R111, R111 ;  /* 0x0000006f006f7308 */ /* 0x000fe20000000800 */
[--C-:B------:R-:W-:Y:S01]  /*1bb60*/  FFMA.FTZ R124, R36, UR4, -R7.reuse ;  /* 0x00000004247c7c23 */ /* 0x100fe20008010807 */
[----:B------:R-:W-:Y:S01]  /*1bb70*/  FFMA.FTZ R101, R209, UR4, -R7 ;  /* 0x00000004d1657c23 */ /* 0x000fe20008010807 */
[----:B------:R-:W-:Y:S01]  /*1bb80*/  FSEL R5, R5, RZ, P2 ;  /* 0x000000ff05057208 */ /* 0x000fe20001000000 */
[--C-:B------:R-:W-:Y:S01]  /*1bb90*/  FFMA.FTZ R4, R202, UR4, -R73.reuse ;  /* 0x00000004ca047c23 */ /* 0x100fe20008010849 */
[--C-:B------:R-:W-:Y:S01]  /*1bba0*/  FFMA.FTZ R9, R208, UR4, -R73.reuse ;  /* 0x00000004d0097c23 */ /* 0x100fe20008010849 */
[----:B------:R-:W-:Y:S01]  /*1bbb0*/  FFMA.FTZ R8, R210, UR4, -R73 ;  /* 0x00000004d2087c23 */ /* 0x000fe20008010849 */
[----:B------:R-:W-:Y:S03]  /*1bbc0*/  FFMA.FTZ R108, R50, UR4, -R7 ;  /* 0x00000004326c7c23 */ /* 0x000fe60008010807 */
[----:B------:R2:W-:Y:S01]  /*1bbd0*/  MUFU.EX2 R127, R4 ;  /* 0x00000004007f7308 */ /* 0x0005e20000000800 */
[----:B-1----:R-:W-:Y:S01]  /*1bbe0*/  FFMA.FTZ R2, R57, UR4, -R73 ;  /* 0x0000000439027c23 */ /* 0x002fe20008010849 */
[--C-:B------:R-:W-:Y:S01]  /*1bbf0*/  FFMA.FTZ R3, R53, UR4, -R5.reuse ;  /* 0x0000000435037c23 */ /* 0x100fe20008010805 */
[----:B------:R-:W-:Y:S02]  /*1bc00*/  IMAD.MOV.U32 R53, RZ, RZ, R84 ;  /* 0x000000ffff357224 */ /* 0x000fe400078e0054 */
[--C-:B------:R-:W-:Y:S01]  /*1bc10*/  FFMA.FTZ R89, R61, UR4, -R5.reuse ;  /* 0x000000043d597c23 */ /* 0x100fe20008010805 */
[--C-:B------:R-:W-:Y:S01]  /*1bc20*/  FFMA.FTZ R88, R59, UR4, -R5.reuse ;  /* 0x000000043b587c23 */ /* 0x100fe20008010805 */
[--C-:B------:R-:W-:Y:S01]  /*1bc30*/  FFMA.FTZ R228, R11, UR4, -R5.reuse ;  /* 0x000000040be47c23 */ /* 0x100fe20008010805 */
[----:B------:R-:W-:Y:S02]  /*1bc40*/  FFMA.FTZ R114, R47, UR4, -R5 ;  /* 0x000000042f727c23 */ /* 0x000fe40008010805 */
[----:B------:R1:W-:Y:S01]  /*1bc50*/  MUFU.EX2 R84, R2 ;  /* 0x0000000200547308 */ /* 0x0003e20000000800 */
[----:B------:R-:W-:Y:S02]  /*1bc60*/  IMAD.MOV.U32 R47, RZ, RZ, R83 ;  /* 0x000000ffff2f7224 */ /* 0x000fe400078e0053 */
[--C-:B------:R-:W-:Y:S01]  /*1bc70*/  FFMA.FTZ R123, R46, UR4, -R5.reuse ;  /* 0x000000042e7b7c23 */ /* 0x100fe20008010805 */
[----:B------:R-:W-:Y:S01]  /*1bc80*/  MOV R46, R82 ;  /* 0x00000052002e7202 */ /* 0x000fe20000000f00 */
[----:B------:R-:W-:Y:S01]  /*1bc90*/  FFMA.FTZ R121, R45, UR4, -R5 ;  /* 0x000000042d797c23 */ /* 0x000fe20008010805 */
[----:B------:R-:W-:Y:S02]  /*1bca0*/  IMAD.MOV.U32 R45, RZ, RZ, R81 ;  /* 0x000000ffff2d7224 */ /* 0x000fe400078e0051 */
[--C-:B------:R-:W-:Y:S01]  /*1bcb0*/  FFMA.FTZ R120, R41, UR4, -R5.reuse ;  /* 0x0000000429787c23 */ /* 0x100fe20008010805 */
[----:B------:R-:W-:Y:S01]  /*1bcc0*/  IMAD.MOV.U32 R57, RZ, RZ, R98 ;  /* 0x000000ffff397224 */ /* 0x000fe200078e0062 */
[----:B------:R3:W-:Y:S01]  /*1bcd0*/  MUFU.EX2 R76, R3 ;  /* 0x00000003004c7308 */ /* 0x0007e20000000800 */
[----:B--2---:R-:W-:Y:S01]  /*1bce0*/  FFMA.FTZ R4, R62, UR4, -R5 ;  /* 0x000000043e047c23 */ /* 0x004fe20008010805 */
[--C-:B------:R-:W-:Y:S01]  /*1bcf0*/  FFMA.FTZ R62, R207, UR4, -R7.reuse ;  /* 0x00000004cf3e7c23 */ /* 0x100fe20008010807 */
[----:B------:R-:W-:Y:S01]  /*1bd00*/  FFMA.FTZ R59, R66, UR4, -R7 ;  /* 0x00000004423b7c23 */ /* 0x000fe20008010807 */
[--C-:B------:R-:W-:Y:S01]  /*1bd10*/  FFMA.FTZ R6, R63, UR4, -R5.reuse ;  /* 0x000000043f067c23 */ /* 0x100fe20008010805 */
[--C-:B------:R-:W-:Y:S01]  /*1bd20*/  FFMA.FTZ R63, R203, UR4, -R5.reuse ;  /* 0x00000004cb3f7c23 */ /* 0x100fe20008010805 */
[--C-:B------:R-:W-:Y:S01]  /*1bd30*/  FFMA.FTZ R100, R206, UR4, -R5.reuse ;  /* 0x00000004ce647c23 */ /* 0x100fe20008010805 */
[--C-:B------:R-:W-:Y:S03]  /*1bd40*/  FFMA.FTZ R116, R49, UR4, -R5.reuse ;  /* 0x0000000431747c23 */ /* 0x100fe60008010805 */
[----:B------:R-:W2:Y:S01]  /*1bd50*/  MUFU.EX2 R80, R4 ;  /* 0x0000000400507308 */ /* 0x000ea20000000800 */
[--C-:B-1----:R-:W-:Y:S01]  /*1bd60*/  FFMA.FTZ R2, R200, UR4, -R5.reuse ;  /* 0x00000004c8027c23 */ /* 0x102fe20008010805 */
[--C-:B------:R-:W-:Y:S01]  /*1bd70*/  FFMA.FTZ R131, R38, UR4, -R5.reuse ;  /* 0x0000000426837c23 */ /* 0x100fe20008010805 */
[--C-:B------:R-:W-:Y:S01]  /*1bd80*/  FFMA.FTZ R129, R37, UR4, -R5.reuse ;  /* 0x0000000425817c23 */ /* 0x100fe20008010805 */
[--C-:B------:R-:W-:Y:S01]  /*1bd90*/  FFMA.FTZ R126, R33, UR4, -R5.reuse ;  /* 0x00000004217e7c23 */ /* 0x100fe20008010805 */
[--C-:B------:R-:W-:Y:S01]  /*1bda0*/  FFMA.FTZ R79, R17, UR4, -R5.reuse ;  /* 0x00000004114f7c23 */ /* 0x100fe20008010805 */
[--C-:B------:R-:W-:Y:S01]  /*1bdb0*/  FFMA.FTZ R14, R14, UR4, -R5.reuse ;  /* 0x000000040e0e7c23 */ /* 0x100fe20008010805 */
[----:B------:R-:W-:Y:S03]  /*1bdc0*/  FFMA.FTZ R13, R13, UR4, -R5 ;  /* 0x000000040d0d7c23 */ /* 0x000fe60008010805 */
[----:B------:R1:W-:Y:S01]  /*1bdd0*/  MUFU.EX2 R91, R2 ;  /* 0x00000002005b7308 */ /* 0x0003e20000000800 */
[----:B---3--:R-:W3:Y:S01]  /*1bde0*/  SHFL.BFLY PT, R3, R0, 0x1, 0x1f ;  /* 0x0c201f0000037f89 */ /* 0x008ee200000e0000 */
[----:B------:R-:W-:Y:S02]  /*1bdf0*/  IMAD.MOV.U32 R61, RZ, RZ, R97 ;  /* 0x000000ffff3d7224 */ /* 0x000fe400078e0061 */
[--C-:B------:R-:W-:Y:S01]  /*1be00*/  FFMA.FTZ R97, R44, UR4, -R7.reuse ;  /* 0x000000042c617c23 */ /* 0x100fe20008010807 */
[--C-:B------:R-:W-:Y:S01]  /*1be10*/  FFMA.FTZ R118, R42, UR4, -R7.reuse ;  /* 0x000000042a767c23 */ /* 0x100fe20008010807 */
[--C-:B------:R-:W-:Y:S01]  /*1be20*/  FFMA.FTZ R117, R39, UR4, -R7.reuse ;  /* 0x0000000427757c23 */ /* 0x100fe20008010807 */
[--C-:B------:R-:W-:Y:S01]  /*1be30*/  FFMA.FTZ R125, R35, UR4, -R7.reuse ;  /* 0x00000004237d7c23 */ /* 0x100fe20008010807 */
[----:B------:R-:W-:Y:S02]  /*1be40*/  FFMA.FTZ R206, R28, UR4, -R7 ;  /* 0x000000041cce7c23 */ /* 0x000fe40008010807 */
[----:B------:R4:W-:Y:S01]  /*1be50*/  MUFU.EX2 R99, R6 ;  /* 0x0000000600637308 */ /* 0x0009e20000000800 */
[--C-:B------:R-:W-:Y:S01]  /*1be60*/  FFMA.FTZ R115, R54, UR4, -R5.reuse ;  /* 0x0000000436737c23 */ /* 0x100fe20008010805 */
[----:B------:R-:W-:Y:S02]  /*1be70*/  IMAD.MOV.U32 R54, RZ, RZ, R102 ;  /* 0x000000ffff367224 */ /* 0x000fe400078e0066 */
[--C-:B------:R-:W-:Y:S01]  /*1be80*/  FFMA.FTZ R208, R26, UR4, -R5.reuse ;  /* 0x000000041ad07c23 */ /* 0x100fe20008010805 */
[--C-:B------:R-:W-:Y:S01]  /*1be90*/  FFMA.FTZ R102, R128, UR4, -R5.reuse ;  /* 0x0000000480667c23 */ /* 0x100fe20008010805 */
[--C-:B------:R-:W-:Y:S01]  /*1bea0*/  FFMA.FTZ R26, R21, UR4, -R5.reuse ;  /* 0x00000004151a7c23 */ /* 0x100fe20008010805 */
[--C-:B------:R-:W-:Y:S01]  /*1beb0*/  FFMA.FTZ R110, R58, UR4, -R5.reuse ;  /* 0x000000043a6e7c23 */ /* 0x100fe20008010805 */
[----:B------:R-:W-:Y:S02]  /*1bec0*/  FFMA.FTZ R119, R40, UR4, -R5 ;  /* 0x0000000428777c23 */ /* 0x000fe40008010805 */
[----:B------:R-:W-:Y:S01]  /*1bed0*/  MUFU.EX2 R105, R8 ;  /* 0x0000000800697308 */ /* 0x000fe20000000800 */
[--C-:B-1----:R-:W-:Y:S01]  /*1bee0*/  FFMA.FTZ R2, R201, UR4, -R7.reuse ;  /* 0x00000004c9027c23 */ /* 0x102fe20008010807 */
[----:B--2---:R-:W-:Y:S02]  /*1bef0*/  IMAD.MOV.U32 R41, RZ, RZ, R80 ;  /* 0x000000ffff297224 */ /* 0x004fe400078e0050 */
[--C-:B------:R-:W-:Y:S01]  /*1bf00*/  FFMA.FTZ R58, R65, UR4, -R7.reuse ;  /* 0x00000004413a7c23 */ /* 0x100fe20008010807 */
[----:B------:R-:W1:Y:S01]  /*1bf10*/  LDSM.16.MT88.4 R80, [R214+0x8000] ;  /* 0x00800000d650783b */ /* 0x000e620000004200 */
[--C-:B------:R-:W-:Y:S01]  /*1bf20*/  FFMA.FTZ R128, R34, UR4, -R7.reuse ;  /* 0x0000000422807c23 */ /* 0x100fe20008010807 */
[--C-:B------:R-:W-:Y:S01]  /*1bf30*/  FFMA.FTZ R201, R30, UR4, -R7.reuse ;  /* 0x000000041ec97c23 */ /* 0x100fe20008010807 */
[----:B------:R-:W-:Y:S02]  /*1bf40*/  FFMA.FTZ R207, R27, UR4, -R7 ;  /* 0x000000041bcf7c23 */ /* 0x000fe40008010807 */
[----:B------:R2:W-:Y:S01]  /*1bf50*/  MUFU.EX2 R75, R2 ;  /* 0x00000002004b7308 */ /* 0x0005e20000000800 */
[----:B---3--:R-:W-:Y:S01]  /*1bf60*/  FMNMX.FTZ R68, R0, R3, !PT ;  /* 0x0000000300447209 */ /* 0x008fe20007810000 */
[----:B------:R-:W-:Y:S01]  /*1bf70*/  FFMA.FTZ R210, R24, UR4, -R5 ;  /* 0x0000000418d27c23 */ /* 0x000fe20008010805 */
[----:B------:R-:W-:Y:S01]  /*1bf80*/  FSEL R0, R69, RZ, P0 ;  /* 0x000000ff45007208 */ /* 0x000fe20000000000 */
[--C-:B------:R-:W-:Y:S01]  /*1bf90*/  FFMA.FTZ R209, R25, UR4, -R7.reuse ;  /* 0x0000000419d17c23 */ /* 0x100fe20008010807 */
[C---:B------:R-:W-:Y:S01]  /*1bfa0*/  FSETP.NEU.FTZ.AND P0, PT, R68.reuse, -INF , PT ;  /* 0xff8000004400780b */ /* 0x040fe20003f1d000 */
[----:B------:R-:W-:Y:S01]  /*1bfb0*/  FMUL.FTZ R74, R68, UR4 ;  /* 0x00000004444a7c20 */ /* 0x000fe20008410000 */
[----:B------:R-:W-:Y:S03]  /*1bfc0*/  FFMA.FTZ R130, R130, UR4, -R7 ;  /* 0x0000000482827c23 */ /* 0x000fe60008010807 */
[----:B------:R-:W-:Y:S01]  /*1bfd0*/  MUFU.EX2 R98, R9 ;  /* 0x0000000900627308 */ /* 0x000fe20000000800 */
[----:B------:R-:W-:Y:S01]  /*1bfe0*/  FADD.FTZ R4, -R0, R134 ;  /* 0x0000008600047221 */ /* 0x000fe20000010100 */
[----:B------:R-:W-:Y:S01]  /*1bff0*/  FSEL R0, R68, RZ, P0 ;  /* 0x000000ff44007208 */ /* 0x000fe20000000000 */
[----:B------:R-:W-:Y:S01]  /*1c000*/  IMAD.MOV.U32 R11, RZ, RZ, R13 ;  /* 0x000000ffff0b7224 */ /* 0x000fe200078e000d */
[----:B------:R-:W-:Y:S02]  /*1c010*/  FSEL R74, R74, RZ, P0 ;  /* 0x000000ff4a4a7208 */ /* 0x000fe40000000000 */
[----:B------:R-:W-:Y:S01]  /*1c020*/  MOV R134, R78 ;  /* 0x0000004e00867202 */ /* 0x000fe20000000f00 */
[----:B----4-:R-:W-:Y:S03]  /*1c030*/  FADD.FTZ R6, -R0, R135 ;  /* 0x0000008700067221 */ /* 0x010fe60000010100 */
[----:B------:R-:W-:Y:S01]  /*1c040*/  MUFU.EX2 R100, R100 ;  /* 0x0000006400647308 */ /* 0x000fe20000000800 */
[----:B--2---:R-:W-:Y:S01]  /*1c050*/  FSEL R2, R71, RZ, P2 ;  /* 0x000000ff47027208 */ /* 0x004fe20001000000 */
[----:B------:R-:W-:Y:S01]  /*1c060*/  FFMA.FTZ R0, R204, UR4, -R7 ;  /* 0x00000004cc007c23 */ /* 0x000fe20008010807 */
[--C-:B------:R-:W-:Y:S01]  /*1c070*/  FFMA.FTZ R135, R32, UR4, -R5.reuse ;  /* 0x0000000420877c23 */ /* 0x100fe20008010805 */
[--C-:B------:R-:W-:Y:S01]  /*1c080*/  FFMA.FTZ R78, R23, UR4, -R5.reuse ;  /* 0x00000004174e7c23 */ /* 0x100fe20008010805 */
[----:B------:R-:W-:Y:S01]  /*1c090*/  FFMA.FTZ R8, R234, UR4, -R74 ;  /* 0x00000004ea087c23 */ /* 0x000fe2000801084a */
[----:B------:R-:W-:Y:S01]  /*1c0a0*/  FADD.FTZ R3, -R2, R132 ;  /* 0x0000008402037221 */ /* 0x000fe20000010100 */
[----:B------:R-:W-:Y:S03]  /*1c0b0*/  FSEL R2, R70, RZ, P1 ;  /* 0x000000ff46027208 */ /* 0x000fe60000800000 */
[----:B------:R2:W3:Y:S01]  /*1c0c0*/  MUFU.EX2 R55, R0 ;  /* 0x0000000000377308 */ /* 0x0004e20000000800 */
[----:B------:R-:W-:Y:S01]  /*1c0d0*/  FFMA.FTZ R204, R29, UR4, -R5 ;  /* 0x000000041dcc7c23 */ /* 0x000fe20008010805 */
[----:B------:R-:W-:Y:S01]  /*1c0e0*/  FFMA.FTZ R234, R20, UR4, -R7 ;  /* 0x0000000414ea7c23 */ /* 0x000fe20008010807 */
[----:B------:R-:W-:Y:S02]  /*1c0f0*/  IMAD.MOV.U32 R29, RZ, RZ, R45 ;  /* 0x000000ffff1d7224 */ /* 0x000fe400078e002d */
[----:B------:R-:W-:Y:S01]  /*1c100*/  FADD.FTZ R2, -R2, R133 ;  /* 0x0000008502027221 */ /* 0x000fe20000010100 */
[----:B------:R-:W-:Y:S02]  /*1c110*/  IMAD.MOV.U32 R133, RZ, RZ, R10 ;  /* 0x000000ffff857224 */ /* 0x000fe400078e000a */
[----:B------:R-:W-:Y:S01]  /*1c120*/  FFMA.FTZ R10, R67, UR4, -R7 ;  /* 0x00000004430a7c23 */ /* 0x000fe20008010807 */
[----:B------:R-:W-:Y:S01]  /*1c130*/  IMAD.MOV.U32 R67, RZ, RZ, R222 ;  /* 0x000000ffff437224 */ /* 0x000fe200078e00de */
[----:B------:R4:W-:Y:S01]  /*1c140*/  MUFU.EX2 R202, R8 ;  /* 0x0000000800ca7308 */ /* 0x0009e20000000800 */
[----:B------:R-:W-:Y:S01]  /*1c150*/  FFMA.FTZ R222, R15, UR4, -R5 ;  /* 0x000000040fde7c23 */ /* 0x000fe20008010805 */
[----:B------:R-:W-:Y:S02]  /*1c160*/  IMAD.MOV.U32 R40, RZ, RZ, R133 ;  /* 0x000000ffff287224 */ /* 0x000fe400078e0085 */
[----:B------:R-:W-:Y:S01]  /*1c170*/  FMUL.FTZ R2, R2, UR4 ;  /* 0x0000000402027c20 */ /* 0x000fe20008410000 */
[----:B------:R-:W-:Y:S02]  /*1c180*/  IMAD.MOV.U32 R133, RZ, RZ, R53 ;  /* 0x000000ffff857224 */ /* 0x000fe400078e0035 */
[----:B------:R-:W-:Y:S01]  /*1c190*/  FFMA.FTZ R132, R12, UR4, -R7 ;  /* 0x000000040c847c23 */ /* 0x000fe20008010807 */
[----:B------:R-:W-:Y:S01]  /*1c1a0*/  IMAD.MOV.U32 R24, RZ, RZ, R40 ;  /* 0x000000ffff187224 */ /* 0x000fe200078e0028 */
[----:B------:R-:W-:Y:S01]  /*1c1b0*/  PLOP3.LUT P0, PT, PT, PT, UP0, 0x80, 0x0 ;  /* 0x000000000000781c */ /* 0x000fe20003f0f008 */
[----:B------:R1:W-:Y:S01]  /*1c1c0*/  MUFU.EX2 R106, R10 ;  /* 0x0000000a006a7308 */ /* 0x0003e20000000800 */
[--C-:B--2---:R-:W-:Y:S01]  /*1c1d0*/  FFMA.FTZ R0, R205, UR4, -R74.reuse ;  /* 0x00000004cd007c23 */ /* 0x104fe2000801084a */
[----:B---3--:R-:W-:Y:S02]  /*1c1e0*/  IMAD.MOV.U32 R49, RZ, RZ, R55 ;  /* 0x000000ffff317224 */ /* 0x008fe400078e0037 */
[----:B------:R-:W-:Y:S01]  /*1c1f0*/  FFMA.FTZ R205, R31, UR4, -R5 ;  /* 0x000000041fcd7c23 */ /* 0x000fe20008010805 */
[----:B------:R-:W-:Y:S02]  /*1c200*/  IMAD.MOV.U32 R55, RZ, RZ, R221 ;  /* 0x000000ffff377224 */ /* 0x000fe400078e00dd */
[----:B------:R-:W-:Y:S01]  /*1c210*/  FFMA.FTZ R221, R18, UR4, -R7 ;  /* 0x0000000412dd7c23 */ /* 0x000fe20008010807 */
[----:B------:R-:W-:Y:S01]  /*1c220*/  FFMA.FTZ R5, R235, UR4, -R74 ;  /* 0x00000004eb057c23 */ /* 0x000fe2000801084a */
[----:B------:R-:W-:Y:S01]  /*1c230*/  IMAD.MOV.U32 R38, RZ, RZ, R49 ;  /* 0x000000ffff267224 */ /* 0x000fe200078e0031 */
[----:B------:R2:W-:Y:S01]  /*1c240*/  MUFU.EX2 R200, R0 ;  /* 0x0000000000c87308 */ /* 0x0005e20000000800 */
[----:B----4-:R-:W-:Y:S01]  /*1c250*/  FMUL.FTZ R8, R6, UR4 ;  /* 0x0000000406087c20 */ /* 0x010fe20008410000 */
[----:B------:R-:W-:Y:S02]  /*1c260*/  IMAD.MOV.U32 R40, RZ, RZ, R47 ;  /* 0x000000ffff287224 */ /* 0x000fe400078e002f */
[----:B------:R-:W-:Y:S01]  /*1c270*/  FFMA.FTZ R235, R19, UR4, -R7 ;  /* 0x0000000413eb7c23 */ /* 0x000fe20008010807 */
[----:B------:R-:W-:Y:S02]  /*1c280*/  IMAD.MOV.U32 R45, RZ, RZ, R61 ;  /* 0x000000ffff2d7224 */ /* 0x000fe400078e003d */
[----:B------:R-:W-:Y:S03]  /*1c290*/  IMAD.MOV.U32 R61, RZ, RZ, R90 ;  /* 0x000000ffff3d7224 */ /* 0x000fe600078e005a */
[----:B------:R-:W-:Y:S01]  /*1c2a0*/  MUFU.EX2 R15, R5 ;  /* 0x00000005000f7308 */ /* 0x000fe20000000800 */
[----:B-1----:R-:W3:Y:S01]  /*1c2b0*/  LDL.LU R10, [R1+0x5c] ;  /* 0x00005c00010a7983 */ /* 0x002ee20000300800 */
[----:B------:R-:W-:Y:S02]  /*1c2c0*/  IMAD.MOV.U32 R47, RZ, RZ, R55 ;  /* 0x000000ffff2f7224 */ /* 0x000fe400078e0037 */
[----:B------:R-:W-:Y:S01]  /*1c2d0*/  IMAD.MOV.U32 R30, RZ, RZ, R40 ;  /* 0x000000ffff1e7224 */ /* 0x000fe200078e0028 */
[----:B------:R-:W4:Y:S01]  /*1c2e0*/  LDL.LU R9, [R1+0x60] ;  /* 0x0000600001097983 */ /* 0x000f220000300800 */
[----:B------:R-:W-:Y:S04]  /*1c2f0*/  IMAD.MOV.U32 R43, RZ, RZ, R45 ;  /* 0x000000ffff2b7224 */ /* 0x000fe800078e002d */
[----:B------:R-:W1:Y:S01]  /*1c300*/  MUFU.EX2 R2, R2 ;  /* 0x0000000200027308 */ /* 0x000e620000000800 */
[----:B--2---:R-:W-:Y:S01]  /*1c310*/  FFMA.FTZ R0, R211, UR4, -R74 ;  /* 0x00000004d3007c23 */ /* 0x004fe2000801084a */
[----:B------:R-:W-:Y:S01]  /*1c320*/  FFMA.FTZ R211, R22, UR4, -R7 ;  /* 0x0000000416d37c23 */ /* 0x000fe20008010807 */
[----:B------:R-:W-:Y:S02]  /*1c330*/  IMAD.MOV.U32 R31, RZ, RZ, R46 ;  /* 0x000000ffff1f7224 */ /* 0x000fe400078e002e */
[----:B------:R-:W-:Y:S02]  /*1c340*/  IMAD.MOV.U32 R46, RZ, RZ, R67 ;  /* 0x000000ffff2e7224 */ /* 0x000fe400078e0043 */
[----:B------:R-:W-:Y:S03]  /*1c350*/  IMAD.MOV.U32 R27, RZ, RZ, R31 ;  /* 0x000000ffff1b7224 */ /* 0x000fe600078e001f */
[----:B------:R2:W-:Y:S01]  /*1c360*/  MUFU.EX2 R203, R0 ;  /* 0x0000000000cb7308 */ /* 0x0005e20000000800 */
[----:B------:R-:W-:Y:S09]  /*1c370*/  MOV R31, R57 ;  /* 0x00000039001f7202 */ /* 0x000ff20000000f00 */
[----:B------:R-:W-:Y:S01]  /*1c380*/  MUFU.EX2 R101, R101 ;  /* 0x0000006500657308 */ /* 0x000fe20000000800 */
[C---:B-1----:R-:W-:Y:S01]  /*1c390*/  FMUL.FTZ R23, R2.reuse, R159 ;  /* 0x0000009f02177220 */ /* 0x042fe20000410000 */
[C---:B------:R-:W-:Y:S01]  /*1c3a0*/  FMUL.FTZ R18, R2.reuse, R162 ;  /* 0x000000a202127220 */ /* 0x040fe20000410000 */
[----:B------:R-:W-:Y:S01]  /*1c3b0*/  IMAD.MOV.U32 R159, RZ, RZ, R41 ;  /* 0x000000ffff9f7224 */ /* 0x000fe200078e0029 */
[----:B------:R-:W-:Y:S01]  /*1c3c0*/  MOV R41, R54 ;  /* 0x0000003600297202 */ /* 0x000fe20000000f00 */
[----:B------:R-:W-:Y:S02]  /*1c3d0*/  IMAD.MOV.U32 R162, RZ, RZ, R38 ;  /* 0x000000ffffa27224 */ /* 0x000fe400078e0026 */
[C---:B------:R-:W-:Y:S01]  /*1c3e0*/  FMUL.FTZ R6, R2.reuse, R166 ;  /* 0x000000a602067220 */ /* 0x040fe20000410000 */
[----:B------:R-:W-:Y:S02]  /*1c3f0*/  FMUL.FTZ R7, R2, R167 ;  /* 0x000000a702077220 */ /* 0x000fe40000410000 */
[----:B------:R-:W-:Y:S01]  /*1c400*/  MUFU.EX2 R110, R110 ;  /* 0x0000006e006e7308 */ /* 0x000fe20000000800 */
[----:B--2---:R-:W-:Y:S01]  /*1c410*/  FMUL.FTZ R0, R3, UR4 ;  /* 0x0000000403007c20 */ /* 0x004fe20008410000 */
[----:B------:R-:W-:Y:S01]  /*1c420*/  FMUL.FTZ R3, R4, UR4 ;  /* 0x0000000404037c20 */ /* 0x000fe20008410000 */
        /* <DEDUP_REMOVED lines=14> */
[----:B------:R-:W-:Y:S01]  /*1c510*/  IMAD.MOV.U32 R42, RZ, RZ, R41 ;  /* 0x000000ffff2a7224 */ /* 0x000fe200078e0029 */
[----:B------:R-:W-:Y:S01]  /*1c520*/  MOV R147, R103 ;  /* 0x0000006700937202 */ /* 0x000fe20000000f00 */
[----:B------:R-:W-:Y:S02]  /*1c530*/  IMAD.MOV.U32 R151, RZ, RZ, R130 ;  /* 0x000000ffff977224 */ /* 0x000fe400078e0082 */
[----:B------:R-:W-:Y:S02]  /*1c540*/  IMAD.MOV.U32 R146, RZ, RZ, R102 ;  /* 0x000000ffff927224 */ /* 0x000fe400078e0066 */
[----:B------:R-:W-:Y:S03]  /*1c550*/  IMAD.MOV.U32 R158, RZ, RZ, R109 ;  /* 0x000000ffff9e7224 */ /* 0x000fe600078e006d */
[----:B------:R-:W-:Y:S01]  /*1c560*/  MUFU.EX2 R103, R62 ;  /* 0x0000003e00677308 */ /* 0x000fe20000000800 */
[C---:B-1----:R-:W-:Y:S01]  /*1c570*/  FMUL.FTZ R4, R0.reuse, R164 ;  /* 0x000000a400047220 */ /* 0x042fe20000410000 */
        /* <DEDUP_REMOVED lines=17> */
[----:B------:R-:W-:Y:S01]  /*1c690*/  IMAD.MOV.U32 R160, RZ, RZ, R14 ;  /* 0x000000ffffa07224 */ /* 0x000fe200078e000e */
[----:B------:R-:W-:Y:S01]  /*1c6a0*/  MOV R164, R29 ;  /* 0x0000001d00a47202 */ /* 0x000fe20000000f00 */
[----:B------:R-:W-:Y:S02]  /*1c6b0*/  IMAD.MOV.U32 R14, RZ, RZ, R46 ;  /* 0x000000ffff0e7224 */ /* 0x000fe400078e002e */
[----:B------:R-:W-:Y:S03]  /*1c6c0*/  IMAD.MOV.U32 R165, RZ, RZ, R26 ;  /* 0x000000ffffa57224 */ /* 0x000fe600078e001a */
        /* <DEDUP_REMOVED lines=22> */
[----:B------:R-:W-:Y:S02]  /*1c830*/  IMAD.MOV.U32 R148, RZ, RZ, R134 ;  /* 0x000000ffff947224 */ /* 0x000fe400078e0086 */
[----:B------:R-:W-:Y:S07]  /*1c840*/  FFMA.FTZ R161, R161, UR4, -R73 ;  /* 0x00000004a1a17c23 */ /* 0x000fee0008010849 */
[----:B------:R-:W-:Y:S10]  /*1c850*/  MUFU.EX2 R134, R115 ;  /* 0x0000007300867308 */ /* 0x000ff40000000800 */
[----:B------:R-:W-:Y:S01]  /*1c860*/  MUFU.EX2 R164, R89 ;  /* 0x0000005900a47308 */ /* 0x000fe20000000800 */
[----:B---3--:R-:W-:Y:S01]  /*1c870*/  FFMA.FTZ R10, R0, R10, R76 ;  /* 0x0000000a000a7223 */ /* 0x008fe2000001004c */
[C---:B------:R-:W-:Y:S08]  /*1c880*/  F2FP.F16.F32.PACK_AB R76, R91.reuse, R76 ;  /* 0x0000004c5b4c723e */ /* 0x040ff000000000ff */
[----:B------:R1:W2:Y:S01]  /*1c890*/  MUFU.EX2 R0, R3 ;  /* 0x0000000300007308 */ /* 0x0002a20000000800 */
[----:B----4-:R-:W-:Y:S01]  /*1c8a0*/  FFMA.FTZ R90, R2, R9, R77 ;  /* 0x00000009025a7223 */ /* 0x010fe2000001004d */
[----:B------:R-:W-:Y:S01]  /*1c8b0*/  FADD.FTZ R91, R91, R10 ;  /* 0x0000000a5b5b7221 */ /* 0x000fe20000010000 */
[C---:B------:R-:W-:Y:S02]  /*1c8c0*/  F2FP.F16.F32.PACK_AB R77, R75.reuse, R77 ;  /* 0x0000004d4b4d723e */ /* 0x040fe400000000ff */
[----:B------:R-:W-:Y:S05]  /*1c8d0*/  FADD.FTZ R75, R75, R90 ;  /* 0x0000005a4b4b7221 */ /* 0x000fea0000010000 */
[----:B------:R3:W4:Y:S01]  /*1c8e0*/  MUFU.EX2 R2, R8 ;  /* 0x0000000800027308 */ /* 0x0007220000000800 */
[----:B-1----:R-:W4:Y:S01]  /*1c8f0*/  LDL.LU R3, [R1+0x64] ;  /* 0x0000640001037983 */ /* 0x002f220000300800 */
[C---:B--2---:R-:W-:Y:S01]  /*1c900*/  FMUL.FTZ R9, R0.reuse, R197 ;  /* 0x000000c500097220 */ /* 0x044fe20000410000 */
[----:B------:R-:W-:Y:S02]  /*1c910*/  IMAD.MOV.U32 R197, RZ, RZ, R15 ;  /* 0x000000ffffc57224 */ /* 0x000fe400078e000f */
[C---:B------:R-:W-:Y:S01]  /*1c920*/  FMUL.FTZ R12, R0.reuse, R192 ;  /* 0x000000c0000c7220 */ /* 0x040fe20000410000 */
[----:B------:R-:W-:Y:S02]  /*1c930*/  IMAD.MOV.U32 R15, RZ, RZ, R47 ;  /* 0x000000ffff0f7224 */ /* 0x000fe400078e002f */
[C---:B------:R-:W-:Y:S01]  /*1c940*/  FMUL.FTZ R13, R0.reuse, R193 ;  /* 0x000000c1000d7220 */ /* 0x040fe20000410000 */
[----:B------:R-:W-:Y:S02]  /*1c950*/  IMAD.MOV.U32 R47, RZ, RZ, R56 ;  /* 0x000000ffff2f7224 */ /* 0x000fe400078e0038 */
        /* <DEDUP_REMOVED lines=14> */
[C---:B----4-:R-:W-:Y:S01]  /*1ca40*/  FMUL.FTZ R62, R2.reuse, R170 ;  /* 0x000000aa023e7220 */ /* 0x050fe20000410000 */
[----:B------:R-:W-:Y:S02]  /*1ca50*/  IMAD.MOV.U32 R177, RZ, RZ, R86 ;  /* 0x000000ffffb17224 */ /* 0x000fe400078e0056 */
[C---:B------:R-:W-:Y:S01]  /*1ca60*/  FMUL.FTZ R27, R2.reuse, R191 ;  /* 0x000000bf021b7220 */ /* 0x040fe20000410000 */
[----:B------:R-:W-:Y:S01]  /*1ca70*/  IMAD.MOV.U32 R185, RZ, RZ, R160 ;  /* 0x000000ffffb97224 */ /* 0x000fe200078e00a0 */
[----:B------:R-:W-:Y:S01]  /*1ca80*/  F2FP.F16.F32.PACK_AB R86, R105, R98 ;  /* 0x000000626956723e */ /* 0x000fe200000000ff */
[----:B------:R-:W-:Y:S02]  /*1ca90*/  IMAD.MOV.U32 R181, RZ, RZ, R15 ;  /* 0x000000ffffb57224 */ /* 0x000fe400078e000f */
[C---:B------:R-:W-:Y:S01]  /*1caa0*/  FMUL.FTZ R46, R2.reuse, R178 ;  /* 0x000000b2022e7220 */ /* 0x040fe20000410000 */
[----:B------:R-:W-:Y:S01]  /*1cab0*/  MUFU.EX2 R191, R97 ;  /* 0x0000006100bf7308 */ /* 0x000fe20000000800 */
        /* <DEDUP_REMOVED lines=20> */
[----:B------:R-:W-:Y:S01]  /*1cc00*/  IMAD.MOV.U32 R198, RZ, RZ, R193 ;  /* 0x000000ffffc67224 */ /* 0x000fe200078e00c1 */
[----:B------:R-:W-:Y:S01]  /*1cc10*/  F2FP.F16.F32.PACK_AB R85, R197, R200 ;  /* 0x000000c8c555723e */ /* 0x000fe200000000ff */
[----:B------:R-:W-:Y:S02]  /*1cc20*/  IMAD.MOV.U32 R193, RZ, RZ, R155 ;  /* 0x000000ffffc17224 */ /* 0x000fe400078e009b */
[C---:B------:R-:W-:Y:S01]  /*1cc30*/  FMUL.FTZ R14, R2.reuse, R194 ;  /* 0x000000c2020e7220 */ /* 0x040fe20000410000 */
[----:B------:R-:W-:Y:S02]  /*1cc40*/  IMAD.MOV.U32 R155, RZ, RZ, R158 ;  /* 0x000000ffff9b7224 */ /* 0x000fe400078e009e */
[----:B------:R-:W-:Y:S01]  /*1cc50*/  FMUL.FTZ R15, R2, R195 ;  /* 0x000000c3020f7220 */ /* 0x000fe20000410000 */
[----:B------:R-:W-:Y:S01]  /*1cc60*/  IMAD.MOV.U32 R184, RZ, RZ, R79 ;  /* 0x000000ffffb87224 */ /* 0x000fe200078e004f */
[----:B------:R-:W-:Y:S01]  /*1cc70*/  F2FP.F16.F32.PACK_AB R79, R106, R162 ;  /* 0x000000a26a4f723e */ /* 0x000fe200000000ff */
[----:B------:R-:W-:Y:S02]  /*1cc80*/  IMAD.MOV.U32 R162, RZ, RZ, R145 ;  /* 0x000000ffffa27224 */ /* 0x000fe400078e0091 */
[C---:B------:R-:W-:Y:S01]  /*1cc90*/  FMUL.FTZ R58, R2.reuse, R174 ;  /* 0x000000ae023a7220 */ /* 0x040fe20000410000 */
[----:B------:R-:W-:Y:S01]  /*1cca0*/  IMAD.MOV.U32 R189, RZ, RZ, R78 ;  /* 0x000000ffffbd7224 */ /* 0x000fe200078e004e */
[----:B------:R-:W-:Y:S01]  /*1ccb0*/  F2FP.F16.F32.PACK_AB R78, R99, R159 ;  /* 0x0000009f634e723e */ /* 0x000fe200000000ff */
[----:B------:R-:W-:Y:S01]  /*1ccc0*/  IMAD.MOV.U32 R192, RZ, RZ, R104 ;  /* 0x000000ffffc07224 */ /* 0x000fe200078e0068 */
[----:B------:R-:W-:Y:S01]  /*1ccd0*/  MUFU.EX2 R144, R108 ;  /* 0x0000006c00907308 */ /* 0x000fe20000000800 */
[----:B------:R-:W-:Y:S02]  /*1cce0*/  IMAD.MOV.U32 R199, RZ, RZ, R189 ;  /* 0x000000ffffc77224 */ /* 0x000fe400078e00bd */
[C---:B------:R-:W-:Y:S01]  /*1ccf0*/  FMUL.FTZ R59, R2.reuse, R175 ;  /* 0x000000af023b7220 */ /* 0x040fe20000410000 */
[----:B------:R-:W-:Y:S01]  /*1cd00*/  IMAD.MOV.U32 R159, RZ, RZ, R149 ;  /* 0x000000ffff9f7224 */ /* 0x000fe200078e0095 */
[----:B------:R-:W-:Y:S01]  /*1cd10*/  MOV R149, R157 ;  /* 0x0000009d00957202 */ /* 0x000fe20000000f00 */
[-C--:B------:R-:W-:Y:S04]  /*1cd20*/  HMMA.16816.F32 R4, R76, R80.reuse, R4 ;  /* 0x000000504c04723c */ /* 0x080fe80000001804 */
[----:B------:R1:W-:Y:S01]  /*1cd30*/  MUFU.EX2 R104, R63 ;  /* 0x0000003f00687308 */ /* 0x0003e20000000800 */
[----:B------:R-:W-:Y:S02]  /*1cd40*/  IMAD.MOV.U32 R160, RZ, RZ, R122 ;  /* 0x000000ffffa07224 */ /* 0x000fe400078e007a */
[----:B------:R-:W-:Y:S07]  /*1cd50*/  IMAD.MOV.U32 R194, RZ, RZ, R184 ;  /* 0x000000ffffc27224 */ /* 0x000fee00078e00b8 */
[----:B------:R-:W-:Y:S01]  /*1cd60*/  MUFU.EX2 R122, R88 ;  /* 0x00000058007a7308 */ /* 0x000fe20000000800 */
[----:B------:R-:W-:Y:S09]  /*1cd70*/  IMAD.MOV.U32 R173, RZ, RZ, R192 ;  /* 0x000000ffffad7224 */ /* 0x000ff200078e00c0 */
[----:B------:R2:W-:Y:S01]  /*1cd80*/  MUFU.EX2 R184, R95 ;  /* 0x0000005f00b87308 */ /* 0x0005e20000000800 */
[----:B-1----:R-:W-:Y:S09]  /*1cd90*/  FMUL.FTZ R63, R2, R171 ;  /* 0x000000ab023f7220 */ /* 0x002ff20000410000 */
[----:B------:R-:W-:Y:S10]  /*1cda0*/  MUFU.EX2 R157, R121 ;  /* 0x00000079009d7308 */ /* 0x000ff40000000800 */
[----:B------:R-:W-:Y:S01]  /*1cdb0*/  MUFU.EX2 R156, R107 ;  /* 0x0000006b009c7308 */ /* 0x000fe20000000800 */
[----:B--2---:R-:W-:Y:S09]  /*1cdc0*/  LDSM.16.MT88.4 R92, [R217+0x9000] ;  /* 0x00900000d95c783b */ /* 0x004ff20000004200 */
[----:B------:R-:W-:Y:S01]  /*1cdd0*/  MUFU.EX2 R192, R120 ;  /* 0x0000007800c07308 */ /* 0x000fe20000000800 */
[----:B------:R-:W-:Y:S01]  /*1cde0*/  FFMA.FTZ R96, R0, R3, R84 ;  /* 0x0000000300607223 */ /* 0x000fe20000010054 */
[--C-:B------:R-:W-:Y:S01]  /*1cdf0*/  FFMA.FTZ R0, R239, UR4, -R73.reuse ;  /* 0x00000004ef007c23 */ /* 0x100fe20008010849 */
[C---:B------:R-:W-:Y:S01]  /*1ce00*/  F2FP.F16.F32.PACK_AB R84, R127.reuse, R84 ;  /* 0x000000547f54723e */ /* 0x040fe200000000ff */
[--C-:B------:R-:W-:Y:S01]  /*1ce10*/  FFMA.FTZ R3, R236, UR4, -R73.reuse ;  /* 0x00000004ec037c23 */ /* 0x100fe20008010849 */
[----:B------:R-:W-:Y:S05]  /*1ce20*/  FADD.FTZ R96, R127, R96 ;  /* 0x000000607f607221 */ /* 0x000fea0000010000 */
[----:B------:R1:W-:Y:S01]  /*1ce30*/  MUFU.EX2 R130, R0 ;  /* 0x0000000000827308 */ /* 0x0003e20000000800 */
[----:B------:R-:W-:Y:S01]  /*1ce40*/  FADD.FTZ R96, R98, R96 ;  /* 0x0000006062607221 */ /* 0x000fe20000010000 */
[C---:B------:R-:W-:Y:S08]  /*1ce50*/  HMMA.16816.F32 R8, R84.reuse, R80, R8 ;  /* 0x000000505408723c */ /* 0x040ff00000001808 */
[----:B------:R2:W-:Y:S03]  /*1ce60*/  MUFU.EX2 R112, R3 ;  /* 0x0000000300707308 */ /* 0x0005e60000000800 */
[--C-:B------:R-:W-:Y:S01]  /*1ce70*/  FFMA.FTZ R98, R218, UR4, -R73.reuse ;  /* 0x00000004da627c23 */ /* 0x100fe20008010849 */
[-C--:B------:R-:W-:Y:S06]  /*1ce80*/  HMMA.16816.F32 R12, R84, R82.reuse, R12 ;  /* 0x00000052540c723c */ /* 0x080fec000000180c */
[C---:B------:R-:W-:Y:S01]  /*1ce90*/  HMMA.16816.F32 R16, R76.reuse, R82, R16 ;  /* 0x000000524c10723c */ /* 0x040fe20000001810 */
[----:B------:R-:W3:Y:S04]  /*1cea0*/  LDSM.16.MT88.4 R80, [R217+0x8000] ;  /* 0x00800000d950783b */ /* 0x000ee80000004200 */
[----:B-1----:R-:W-:Y:S02]  /*1ceb0*/  FFMA.FTZ R0, R238, UR4, -R73 ;  /* 0x00000004ee007c23 */ /* 0x002fe40008010849 */
[----:B------:R-:W-:Y:S01]  /*1cec0*/  MUFU.EX2 R238, R126 ;  /* 0x0000007e00ee7308 */ /* 0x000fe20000000800 */
[----:B--2---:R-:W-:Y:S03]  /*1ced0*/  FADD.FTZ R3, R178, R91 ;  /* 0x0000005bb2037221 */ /* 0x004fe60000010000 */
[----:B------:R-:W-:Y:S01]  /*1cee0*/  IMAD.MOV.U32 R178, RZ, RZ, R182 ;  /* 0x000000ffffb27224 */ /* 0x000fe200078e00b6 */
[----:B------:R-:W-:Y:S01]  /*1cef0*/  LDSM.16.MT88.4 R88, [R214+0x9000] ;  /* 0x00900000d658783b */ /* 0x000fe20000004200 */
[----:B------:R-:W-:Y:S04]  /*1cf00*/  IMAD.MOV.U32 R182, RZ, RZ, R187 ;  /* 0x000000ffffb67224 */ /* 0x000fe800078e00bb */
[----:B------:R1:W2:Y:S01]  /*1cf10*/  MUFU.EX2 R102, R0 ;  /* 0x0000000000667308 */ /* 0x0002a20000000800 */
[----:B------:R-:W-:Y:S02]  /*1cf20*/  IMAD.MOV.U32 R187, RZ, RZ, R186 ;  /* 0x000000ffffbb7224 */ /* 0x000fe400078e00ba */
[----:B------:R-:W-:Y:S01]  /*1cf30*/  FADD.FTZ R97, R178, R75 ;  /* 0x0000004bb2617221 */ /* 0x000fe20000010000 */
[----:B------:R-:W-:Y:S02]  /*1cf40*/  IMAD.MOV.U32 R178, RZ, RZ, R182 ;  /* 0x000000ffffb27224 */ /* 0x000fe400078e00b6 */
[----:B------:R-:W-:Y:S01]  /*1cf50*/  FADD.FTZ R99, R99, R3 ;  /* 0x0000000363637221 */ /* 0x000fe20000010000 */
[----:B------:R-:W-:Y:S04]  /*1cf60*/  IMAD.MOV.U32 R182, RZ, RZ, R187 ;  /* 0x000000ffffb67224 */ /* 0x000fe800078e00bb */
[----:B------:R-:W-:Y:S02]  /*1cf70*/  IMAD.MOV.U32 R179, RZ, RZ, R182 ;  /* 0x000000ffffb37224 */ /* 0x000fe400078e00b6 */
[--C-:B-1----:R-:W-:Y:S02]  /*1cf80*/  FFMA.FTZ R0, R237, UR4, -R73.reuse ;  /* 0x00000004ed007c23 */ /* 0x102fe40008010849 */
[----:B------:R-:W-:Y:S01]  /*1cf90*/  MUFU.EX2 R237, R124 ;  /* 0x0000007c00ed7308 */ /* 0x000fe20000000800 */
[-C--:B---3--:R-:W-:Y:S09]  /*1cfa0*/  HMMA.16816.F32 R20, R76, R80.reuse, R20 ;  /* 0x000000504c14723c */ /* 0x088ff20000001814 */
[----:B------:R1:W3:Y:S01]  /*1cfb0*/  MUFU.EX2 R109, R0 ;  /* 0x00000000006d7308 */ /* 0x0002e20000000800 */
[C---:B------:R-:W-:Y:S09]  /*1cfc0*/  HMMA.16816.F32 R24, R84.reuse, R80, R24 ;  /* 0x000000505418723c */ /* 0x040ff20000001818 */
[----:B------:R-:W-:Y:S01]  /*1cfd0*/  MUFU.EX2 R124, R209 ;  /* 0x000000d1007c7308 */ /* 0x000fe20000000800 */
[-C--:B------:R-:W-:Y:S06]  /*1cfe0*/  HMMA.16816.F32 R28, R84, R82.reuse, R28 ;  /* 0x00000052541c723c */ /* 0x080fec000000181c */
[C---:B------:R-:W-:Y:S01]  /*1cff0*/  HMMA.16816.F32 R32, R76.reuse, R82, R32 ;  /* 0x000000524c20723c */ /* 0x040fe20000001820 */
[----:B------:R-:W4:Y:S04]  /*1d000*/  LDSM.16.MT88.4 R80, [R215+0x8000] ;  /* 0x00800000d750783b */ /* 0x000f280000004200 */
[--C-:B-1----:R-:W-:Y:S04]  /*1d010*/  FFMA.FTZ R0, R240, UR4, -R74.reuse ;  /* 0x00000004f0007c23 */ /* 0x102fe8000801084a */
[----:B------:R1:W-:Y:S02]  /*1d020*/  MUFU.EX2 R169, R0 ;  /* 0x0000000000a97308 */ /* 0x0003e40000000800 */
[--C-:B-1----:R-:W-:Y:S08]  /*1d030*/  FFMA.FTZ R0, R243, UR4, -R74.reuse ;  /* 0x00000004f3007c23 */ /* 0x102ff0000801084a */
[----:B------:R1:W3:Y:S01]  /*1d040*/  MUFU.EX2 R137, R0 ;  /* 0x0000000000897308 */ /* 0x0002e20000000800 */
[-C--:B----4-:R-:W-:Y:S06]  /*1d050*/  HMMA.16816.F32 R36, R76, R80.reuse, R36 ;  /* 0x000000504c24723c */ /* 0x090fec0000001824 */
[C---:B------:R-:W-:Y:S05]  /*1d060*/  HMMA.16816.F32 R40, R84.reuse, R80, R40 ;  /* 0x000000505428723c */ /* 0x040fea0000001828 */
[----:B-1----:R-:W-:Y:S01]  /*1d070*/  FFMA.FTZ R0, R242, UR4, -R74 ;  /* 0x00000004f2007c23 */ /* 0x002fe2000801084a */
[-C--:B------:R-:W-:Y:S03]  /*1d080*/  HMMA.16816.F32 R44, R84, R82.reuse, R44 ;  /* 0x00000052542c723c */ /* 0x080fe6000000182c */
[----:B------:R1:W-:Y:S02]  /*1d090*/  MUFU.EX2 R170, R0 ;  /* 0x0000000000aa7308 */ /* 0x0003e40000000800 */
[----:B------:R-:W-:Y:S01]  /*1d0a0*/  IMAD.MOV.U32 R242, RZ, RZ, R160 ;  /* 0x000000fffff27224 */ /* 0x000fe200078e00a0 */
[C---:B------:R-:W-:Y:S01]  /*1d0b0*/  HMMA.16816.F32 R48, R76.reuse, R82, R48 ;  /* 0x000000524c30723c */ /* 0x040fe20000001830 */
[----:B------:R-:W4:Y:S04]  /*1d0c0*/  LDSM.16.MT88.4 R80, [R216+0x8000] ;  /* 0x00800000d850783b */ /* 0x000f280000004200 */
[----:B------:R-:W-:Y:S02]  /*1d0d0*/  IMAD.MOV.U32 R115, RZ, RZ, R242 ;  /* 0x000000ffff737224 */ /* 0x000fe400078e00f2 */
[--C-:B-1----:R-:W-:Y:S04]  /*1d0e0*/  FFMA.FTZ R0, R241, UR4, -R74.reuse ;  /* 0x00000004f1007c23 */ /* 0x102fe8000801084a */
[----:B------:R1:W3:Y:S02]  /*1d0f0*/  MUFU.EX2 R138, R0 ;  /* 0x00000000008a7308 */ /* 0x0002e40000000800 */
[--C-:B-1----:R-:W-:Y:S08]  /*1d100*/  FFMA.FTZ R0, R248, UR4, -R73.reuse ;  /* 0x00000004f8007c23 */ /* 0x102ff00008010849 */
[----:B------:R1:W-:Y:S01]  /*1d110*/  MUFU.EX2 R165, R0 ;  /* 0x0000000000a57308 */ /* 0x0003e20000000800 */
[-C--:B----4-:R-:W-:Y:S06]  /*1d120*/  HMMA.16816.F32 R52, R76, R80.reuse, R52 ;  /* 0x000000504c34723c */ /* 0x090fec0000001834 */
[C---:B------:R-:W-:Y:S06]  /*1d130*/  HMMA.16816.F32 R56, R84.reuse, R80, R56 ;  /* 0x000000505438723c */ /* 0x040fec0000001838 */
[-C--:B------:R-:W-:Y:S01]  /*1d140*/  HMMA.16816.F32 R60, R84, R82.reuse, R60 ;  /* 0x00000052543c723c */ /* 0x080fe2000000183c */
[----:B------:R-:W4:Y:S04]  /*1d150*/  LDSM.16.MT88.4 R84, [R214+0x8800] ;  /* 0x00880000d654783b */ /* 0x000f280000004200 */
[--C-:B-1----:R-:W-:Y:S01]  /*1d160*/  FFMA.FTZ R0, R247, UR4, -R73.reuse ;  /* 0x00000004f7007c23 */ /* 0x102fe20008010849 */
[----:B------:R-:W-:Y:S03]  /*1d170*/  HMMA.16816.F32 R64, R76, R82, R64 ;  /* 0x000000524c40723c */ /* 0x000fe60000001840 */
[----:B------:R1:W-:Y:S02]  /*1d180*/  MUFU.EX2 R132, R0 ;  /* 0x0000000000847308 */ /* 0x0003e40000000800 */
[----:B--2---:R-:W-:Y:S02]  /*1d190*/  F2FP.F16.F32.PACK_AB R80, R102, R130 ;  /* 0x000000826650723e */ /* 0x004fe400000000ff */
[----:B------:R-:W-:Y:S04]  /*1d1a0*/  F2FP.F16.F32.PACK_AB R77, R103, R101 ;  /* 0x00000065674d723e */ /* 0x000fe800000000ff */
[----:B------:R-:W-:Y:S02]  /*1d1b0*/  F2FP.F16.F32.PACK_AB R79, R113, R163 ;  /* 0x000000a3714f723e */ /* 0x000fe400000000ff */
[----:B------:R-:W-:Y:S02]  /*1d1c0*/  F2FP.F16.F32.PACK_AB R76, R104, R100 ;  /* 0x00000064684c723e */ /* 0x000fe400000000ff */
[----:B------:R-:W-:Y:S02]  /*1d1d0*/  F2FP.F16.F32.PACK_AB R78, R122, R164 ;  /* 0x000000a47a4e723e */ /* 0x000fe400000000ff */
[----:B---3--:R-:W-:Y:S02]  /*1d1e0*/  F2FP.F16.F32.PACK_AB R82, R112, R109 ;  /* 0x0000006d7052723e */ /* 0x008fe400000000ff */
[----:B------:R-:W-:Y:S01]  /*1d1f0*/  F2FP.F16.F32.PACK_AB R81, R137, R169 ;  /* 0x000000a98951723e */ /* 0x000fe200000000ff */
[--C-:B-1----:R-:W-:Y:S01]  /*1d200*/  FFMA.FTZ R0, R244, UR4, -R73.reuse ;  /* 0x00000004f4007c23 */ /* 0x102fe20008010849 */
[----:B------:R-:W-:Y:S03]  /*1d210*/  F2FP.F16.F32.PACK_AB R83, R138, R170 ;  /* 0x000000aa8a53723e */ /* 0x000fe600000000ff */
[----:B------:R1:W-:Y:S01]  /*1d220*/  MUFU.EX2 R136, R0 ;  /* 0x0000000000887308 */ /* 0x0003e20000000800 */
[-C--:B----4-:R-:W-:Y:S06]  /*1d230*/  HMMA.16816.F32 R4, R76, R84.reuse, R4 ;  /* 0x000000544c04723c */ /* 0x090fec0000001804 */
[C---:B------:R-:W-:Y:S05]  /*1d240*/  HMMA.16816.F32 R8, R80.reuse, R84, R8 ;  /* 0x000000545008723c */ /* 0x040fea0000001808 */
[----:B-1----:R-:W-:Y:S01]  /*1d250*/  FFMA.FTZ R0, R245, UR4, -R73 ;  /* 0x00000004f5007c23 */ /* 0x002fe20008010849 */
[-C--:B------:R-:W-:Y:S03]  /*1d260*/  HMMA.16816.F32 R12, R80, R86.reuse, R12 ;  /* 0x00000056500c723c */ /* 0x080fe6000000180c */
[----:B------:R1:W2:Y:S03]  /*1d270*/  MUFU.EX2 R152, R0 ;  /* 0x0000000000987308 */ /* 0x0002a60000000800 */
[C---:B------:R-:W-:Y:S01]  /*1d280*/  HMMA.16816.F32 R16, R76.reuse, R86, R16 ;  /* 0x000000564c10723c */ /* 0x040fe20000001810 */
[----:B------:R-:W3:Y:S04]  /*1d290*/  LDSM.16.MT88.4 R84, [R217+0x8800] ;  /* 0x00880000d954783b */ /* 0x000ee80000004200 */
[--C-:B-1----:R-:W-:Y:S01]  /*1d2a0*/  FFMA.FTZ R0, R177, UR4, -R74.reuse ;  /* 0x00000004b1007c23 */ /* 0x102fe2000801084a */
[----:B------:R-:W-:Y:S01]  /*1d2b0*/  IMAD.MOV.U32 R177, RZ, RZ, R181 ;  /* 0x000000ffffb17224 */ /* 0x000fe200078e00b5 */
[----:B------:R-:W-:Y:S01]  /*1d2c0*/  MOV R181, R185 ;  /* 0x000000b900b57202 */ /* 0x000fe20000000f00 */
[----:B------:R-:W-:Y:S01]  /*1d2d0*/  IMAD.MOV.U32 R185, RZ, RZ, R227 ;  /* 0x000000ffffb97224 */ /* 0x000fe200078e00e3 */
[----:B------:R1:W-:Y:S01]  /*1d2e0*/  MUFU.EX2 R166, R0 ;  /* 0x0000000000a67308 */ /* 0x0003e20000000800 */
[----:B------:R4:W5:Y:S02]  /*1d2f0*/  LDL.LU R227, [R1+0x10c] ;  /* 0x00010c0001e37983 */ /* 0x0009640000300800 */
[----:B------:R-:W-:Y:S02]  /*1d300*/  IMAD.MOV.U32 R195, RZ, RZ, R185 ;  /* 0x000000ffffc37224 */ /* 0x000fe400078e00b9 */
[----:B------:R-:W4:Y:S05]  /*1d310*/  LDL.LU R190, [R1+0x4] ;  /* 0x0000040001be7983 */ /* 0x000f2a0000300800 */
[----:B------:R-:W-:Y:S01]  /*1d320*/  MUFU.EX2 R185, R119 ;  /* 0x0000007700b97308 */ /* 0x000fe20000000800 */
[--C-:B-1----:R-:W-:Y:S01]  /*1d330*/  FFMA.FTZ R0, R172, UR4, -R74.reuse ;  /* 0x00000004ac007c23 */ /* 0x102fe2000801084a */
[----:B------:R-:W-:Y:S08]  /*1d340*/  MOV R172, R147 ;  /* 0x0000009300ac7202 */ /* 0x000ff00000000f00 */
[----:B------:R1:W-:Y:S01]  /*1d350*/  MUFU.EX2 R127, R0 ;  /* 0x00000000007f7308 */ /* 0x0003e20000000800 */
[-C--:B---3--:R-:W-:Y:S06]  /*1d360*/  HMMA.16816.F32 R20, R76, R84.reuse, R20 ;  /* 0x000000544c14723c */ /* 0x088fec0000001814 */
[C---:B------:R-:W-:Y:S06]  /*1d370*/  HMMA.16816.F32 R24, R80.reuse, R84, R24 ;  /* 0x000000545018723c */ /* 0x040fec0000001818 */
[-C--:B------:R-:W-:Y:S05]  /*1d380*/  HMMA.16816.F32 R28, R80, R86.reuse, R28 ;  /* 0x00000056501c723c */ /* 0x080fea000000181c */
[--C-:B-1----:R-:W-:Y:S01]  /*1d390*/  FFMA.FTZ R0, R188, UR4, -R74.reuse ;  /* 0x00000004bc007c23 */ /* 0x102fe2000801084a */
[C---:B------:R-:W-:Y:S01]  /*1d3a0*/  HMMA.16816.F32 R32, R76.reuse, R86, R32 ;  /* 0x000000564c20723c */ /* 0x040fe20000001820 */
[----:B------:R-:W1:Y:S02]  /*1d3b0*/  LDSM.16.MT88.4 R84, [R215+0x8800] ;  /* 0x00880000d754783b */ /* 0x000e640000004200 */
[----:B------:R3:W-:Y:S02]  /*1d3c0*/  MUFU.EX2 R188, R0 ;  /* 0x0000000000bc7308 */ /* 0x0007e40000000800 */
[----:B---3--:R-:W-:Y:S01]  /*1d3d0*/  FFMA.FTZ R0, R177, UR4, -R74 ;  /* 0x00000004b1007c23 */ /* 0x008fe2000801084a */
[----:B------:R-:W-:Y:S02]  /*1d3e0*/  IMAD.MOV.U32 R177, RZ, RZ, R176 ;  /* 0x000000ffffb17224 */ /* 0x000fe400078e00b0 */
[----:B------:R-:W-:Y:S05]  /*1d3f0*/  IMAD.MOV.U32 R176, RZ, RZ, R146 ;  /* 0x000000ffffb07224 */ /* 0x000fea00078e0092 */
[----:B------:R3:W2:Y:S10]  /*1d400*/  MUFU.EX2 R145, R0 ;  /* 0x0000000000917308 */ /* 0x0006b40000000800 */
[----:B------:R-:W-:Y:S01]  /*1d410*/  MUFU.EX2 R146, R123 ;  /* 0x0000007b00927308 */ /* 0x000fe20000000800 */
[-C--:B-1----:R-:W-:Y:S03]  /*1d420*/  HMMA.16816.F32 R36, R76, R84.reuse, R36 ;  /* 0x000000544c24723c */ /* 0x082fe60000001824 */
[--C-:B---3--:R-:W-:Y:S03]  /*1d430*/  FFMA.FTZ R0, R251, UR4, -R73.reuse ;  /* 0x00000004fb007c23 */ /* 0x108fe60008010849 */
[C---:B------:R-:W-:Y:S03]  /*1d440*/  HMMA.16816.F32 R40, R80.reuse, R84, R40 ;  /* 0x000000545028723c */ /* 0x040fe60000001828 */
[----:B------:R1:W-:Y:S03]  /*1d450*/  MUFU.EX2 R189, R0 ;  /* 0x0000000000bd7308 */ /* 0x0003e60000000800 */
[-C--:B------:R-:W-:Y:S06]  /*1d460*/  HMMA.16816.F32 R44, R80, R86.reuse, R44 ;  /* 0x00000056502c723c */ /* 0x080fec000000182c */
[C---:B------:R-:W-:Y:S01]  /*1d470*/  HMMA.16816.F32 R48, R76.reuse, R86, R48 ;  /* 0x000000564c30723c */ /* 0x040fe20000001830 */
[----:B------:R-:W3:Y:S04]  /*1d480*/  LDSM.16.MT88.4 R84, [R216+0x8800] ;  /* 0x00880000d854783b */ /* 0x000ee80000004200 */
[--C-:B-1----:R-:W-:Y:S04]  /*1d490*/  FFMA.FTZ R0, R250, UR4, -R73.reuse ;  /* 0x00000004fa007c23 */ /* 0x102fe80008010849 */
[----:B------:R1:W2:Y:S02]  /*1d4a0*/  MUFU.EX2 R147, R0 ;  /* 0x0000000000937308 */ /* 0x0002a40000000800 */
[--C-:B-1----:R-:W-:Y:S08]  /*1d4b0*/  FFMA.FTZ R0, R246, UR4, -R73.reuse ;  /* 0x00000004f6007c23 */ /* 0x102ff00008010849 */
[----:B------:R1:W-:Y:S01]  /*1d4c0*/  MUFU.EX2 R158, R0 ;  /* 0x00000000009e7308 */ /* 0x0003e20000000800 */
[-C--:B---3--:R-:W-:Y:S06]  /*1d4d0*/  HMMA.16816.F32 R52, R76, R84.reuse, R52 ;  /* 0x000000544c34723c */ /* 0x088fec0000001834 */
[C---:B------:R-:W-:Y:S05]  /*1d4e0*/  HMMA.16816.F32 R56, R80.reuse, R84, R56 ;  /* 0x000000545038723c */ /* 0x040fea0000001838 */
[----:B-1----:R-:W-:Y:S01]  /*1d4f0*/  FFMA.FTZ R0, R249, UR4, -R73 ;  /* 0x00000004f9007c23 */ /* 0x002fe20008010849 */
[-C--:B------:R-:W-:Y:S03]  /*1d500*/  HMMA.16816.F32 R60, R80, R86.reuse, R60 ;  /* 0x00000056503c723c */ /* 0x080fe6000000183c */
[----:B------:R1:W3:Y:S03]  /*1d510*/  MUFU.EX2 R183, R0 ;  /* 0x0000000000b77308 */ /* 0x0002e60000000800 */
[----:B------:R-:W-:Y:S01]  /*1d520*/  HMMA.16816.F32 R64, R76, R86, R64 ;  /* 0x000000564c40723c */ /* 0x000fe20000001840 */
[----:B------:R-:W3:Y:S04]  /*1d530*/  LDSM.16.MT88.4 R84, [R215+0x9000] ;  /* 0x00900000d754783b */ /* 0x000ee80000004200 */
[----:B--2---:R-:W-:Y:S02]  /*1d540*/  F2FP.F16.F32.PACK_AB R82, R152, R136 ;  /* 0x000000889852723e */ /* 0x004fe400000000ff */
[----:B------:R-:W-:Y:S04]  /*1d550*/  F2FP.F16.F32.PACK_AB R78, R154, R168 ;  /* 0x000000a89a4e723e */ /* 0x000fe800000000ff */
[----:B------:R-:W-:Y:S02]  /*1d560*/  F2FP.F16.F32.PACK_AB R79, R153, R167 ;  /* 0x000000a7994f723e */ /* 0x000fe400000000ff */
[----:B------:R-:W-:Y:S01]  /*1d570*/  F2FP.F16.F32.PACK_AB R76, R134, R110 ;  /* 0x0000006e864c723e */ /* 0x000fe200000000ff */
[--C-:B-1----:R-:W-:Y:S01]  /*1d580*/  FFMA.FTZ R0, R252, UR4, -R74.reuse ;  /* 0x00000004fc007c23 */ /* 0x102fe2000801084a */
[----:B------:R-:W-:Y:S02]  /*1d590*/  F2FP.F16.F32.PACK_AB R77, R133, R111 ;  /* 0x0000006f854d723e */ /* 0x000fe400000000ff */
[----:B------:R-:W-:Y:S01]  /*1d5a0*/  F2FP.F16.F32.PACK_AB R83, R145, R188 ;  /* 0x000000bc9153723e */ /* 0x000fe200000000ff */
[----:B------:R1:W-:Y:S01]  /*1d5b0*/  MUFU.EX2 R171, R0 ;  /* 0x0000000000ab7308 */ /* 0x0003e20000000800 */
[----:B------:R-:W-:Y:S02]  /*1d5c0*/  F2FP.F16.F32.PACK_AB R80, R132, R165 ;  /* 0x000000a58450723e */ /* 0x000fe400000000ff */
[----:B------:R-:W-:Y:S01]  /*1d5d0*/  F2FP.F16.F32.PACK_AB R81, R127, R166 ;  /* 0x000000a67f51723e */ /* 0x000fe200000000ff */
[-C--:B------:R-:W-:Y:S06]  /*1d5e0*/  HMMA.16816.F32 R4, R76, R88.reuse, R4 ;  /* 0x000000584c04723c */ /* 0x080fec0000001804 */
[C---:B------:R-:W-:Y:S06]  /*1d5f0*/  HMMA.16816.F32 R8, R80.reuse, R88, R8 ;  /* 0x000000585008723c */ /* 0x040fec0000001808 */
[-C--:B------:R-:W-:Y:S05]  /*1d600*/  HMMA.16816.F32 R12, R80, R90.reuse, R12 ;  /* 0x0000005a500c723c */ /* 0x080fea000000180c */
[----:B-1----:R-:W-:Y:S01]  /*1d610*/  FFMA.FTZ R0, R178, UR4, -R74 ;  /* 0x00000004b2007c23 */ /* 0x002fe2000801084a */
[C---:B------:R-:W-:Y:S01]  /*1d620*/  HMMA.16816.F32 R16, R76.reuse, R90, R16 ;  /* 0x0000005a4c10723c */ /* 0x040fe20000001810 */
[----:B------:R-:W1:Y:S05]  /*1d630*/  LDSM.16.MT88.4 R88, [R216+0x9000] ;  /* 0x00900000d858783b */ /* 0x000e6a0000004200 */
[-C--:B------:R-:W-:Y:S06]  /*1d640*/  HMMA.16816.F32 R20, R76, R92.reuse, R20 ;  /* 0x0000005c4c14723c */ /* 0x080fec0000001814 */
[C---:B------:R-:W-:Y:S06]  /*1d650*/  HMMA.16816.F32 R24, R80.reuse, R92, R24 ;  /* 0x0000005c5018723c */ /* 0x040fec0000001818 */
[-C--:B------:R-:W-:Y:S06]  /*1d660*/  HMMA.16816.F32 R28, R80, R94.reuse, R28 ;  /* 0x0000005e501c723c */ /* 0x080fec000000181c */
[C---:B------:R-:W-:Y:S01]  /*1d670*/  HMMA.16816.F32 R32, R76.reuse, R94, R32 ;  /* 0x0000005e4c20723c */ /* 0x040fe20000001820 */
[----:B------:R-:W-:Y:S05]  /*1d680*/  LDSM.16.MT88.4 R92, [R217+0x9800] ;  /* 0x00980000d95c783b */ /* 0x000fea0000004200 */
        /* <DEDUP_REMOVED lines=15> */
[----:B------:R-:W-:Y:S05]  /*1d780*/  F2FP.F16.F32.PACK_AB R82, R183, R158 ;  /* 0x0000009eb752723e */ /* 0x000fea00000000ff */
[-C--:B--2---:R-:W-:Y:S03]  /*1d790*/  HMMA.16816.F32 R4, R76, R84.reuse, R4 ;  /* 0x000000544c04723c */ /* 0x084fe60000001804 */
[----:B----4-:R-:W-:Y:S02]  /*1d7a0*/  IMAD.MOV.U32 R186, RZ, RZ, R190 ;  /* 0x000000ffffba7224 */ /* 0x010fe400078e00be */
[----:B------:R-:W-:Y:S02]  /*1d7b0*/  IMAD.MOV.U32 R190, RZ, RZ, R177 ;  /* 0x000000ffffbe7224 */ /* 0x000fe400078e00b1 */
[----:B------:R-:W-:Y:S04]  /*1d7c0*/  IMAD.MOV.U32 R177, RZ, RZ, R181 ;  /* 0x000000ffffb17224 */ /* 0x000fe800078e00b5 */
[----:B------:R-:W-:Y:S01]  /*1d7d0*/  IMAD.MOV.U32 R181, RZ, RZ, R180 ;  /* 0x000000ffffb57224 */ /* 0x000fe200078e00b4 */
[----:B------:R-:W-:Y:S01]  /*1d7e0*/  MOV R180, R196 ;  /* 0x000000c400b47202 */ /* 0x000fe20000000f00 */
[----:B------:R-:W-:Y:S02]  /*1d7f0*/  IMAD.MOV.U32 R187, RZ, RZ, R186 ;  /* 0x000000ffffbb7224 */ /* 0x000fe400078e00ba */
[----:B------:R-:W-:Y:S02]  /*1d800*/  IMAD.MOV.U32 R196, RZ, RZ, R139 ;  /* 0x000000ffffc47224 */ /* 0x000fe400078e008b */
[----:B------:R-:W-:Y:S02]  /*1d810*/  IMAD.MOV.U32 R186, RZ, RZ, R190 ;  /* 0x000000ffffba7224 */ /* 0x000fe400078e00be */
[----:B------:R-:W-:Y:S02]  /*1d820*/  IMAD.MOV.U32 R139, RZ, RZ, R143 ;  /* 0x000000ffff8b7224 */ /* 0x000fe400078e008f */
[----:B------:R-:W-:Y:S01]  /*1d830*/  IMAD.MOV.U32 R190, RZ, RZ, R177 ;  /* 0x000000ffffbe7224 */ /* 0x000fe200078e00b1 */
[----:B------:R-:W2:Y:S01]  /*1d840*/  LDL.LU R143, [R1+0x48] ;  /* 0x00004800018f7983 */ /* 0x000ea20000300800 */
[----:B------:R-:W-:Y:S01]  /*1d850*/  IMAD.MOV.U32 R177, RZ, RZ, R181 ;  /* 0x000000ffffb17224 */ /* 0x000fe200078e00b5 */
[----:B------:R-:W-:Y:S01]  /*1d860*/  MOV R181, R180 ;  /* 0x000000b400b57202 */ /* 0x000fe20000000f00 */
[----:B------:R-:W-:Y:S02]  /*1d870*/  IMAD.MOV.U32 R180, RZ, RZ, R196 ;  /* 0x000000ffffb47224 */ /* 0x000fe400078e00c4 */
[----:B------:R-:W-:Y:S02]  /*1d880*/  IMAD.MOV.U32 R196, RZ, RZ, R139 ;  /* 0x000000ffffc47224 */ /* 0x000fe400078e008b */
[----:B------:R-:W-:Y:S02]  /*1d890*/  IMAD.MOV.U32 R139, RZ, RZ, R155 ;  /* 0x000000ffff8b7224 */ /* 0x000fe400078e009b */
[----:B------:R-:W3:Y:S01]  /*1d8a0*/  LDL.LU R155, [R1+0x10] ;  /* 0x00001000019b7983 */ /* 0x000ee20000300800 */
[----:B------:R-:W-:Y:S01]  /*1d8b0*/  IMAD.MOV.U32 R182, RZ, RZ, R177 ;  /* 0x000000ffffb67224 */ /* 0x000fe200078e00b1 */
[----:B------:R-:W-:Y:S01]  /*1d8c0*/  MOV R177, R180 ;  /* 0x000000b400b17202 */ /* 0x000fe20000000f00 */
[----:B------:R-:W-:Y:S02]  /*1d8d0*/  IMAD.MOV.U32 R180, RZ, RZ, R139 ;  /* 0x000000ffffb47224 */ /* 0x000fe400078e008b */
[----:B------:R4:W1:Y:S01]  /*1d8e0*/  MUFU.EX2 R139, R0 ;  /* 0x00000000008b7308 */ /* 0x0008620000000800 */
[----:B------:R-:W-:Y:S02]  /*1d8f0*/  IMAD.MOV.U32 R178, RZ, RZ, R187 ;  /* 0x000000ffffb27224 */ /* 0x000fe400078e00bb */
[----:B------:R-:W-:Y:S02]  /*1d900*/  IMAD.MOV.U32 R187, RZ, RZ, R190 ;  /* 0x000000ffffbb7224 */ /* 0x000fe400078e00be */
[----:B------:R-:W-:Y:S02]  /*1d910*/  IMAD.MOV.U32 R190, RZ, RZ, R181 ;  /* 0x000000ffffbe7224 */ /* 0x000fe400078e00b5 */
[----:B------:R-:W-:Y:S02]  /*1d920*/  IMAD.MOV.U32 R181, RZ, RZ, R196 ;  /* 0x000000ffffb57224 */ /* 0x000fe400078e00c4 */
[----:B------:R-:W-:Y:S02]  /*1d930*/  IMAD.MOV.U32 R239, RZ, RZ, R178 ;  /* 0x000000ffffef7224 */ /* 0x000fe400078e00b2 */
[----:B------:R-:W-:Y:S04]  /*1d940*/  IMAD.MOV.U32 R178, RZ, RZ, R190 ;  /* 0x000000ffffb27224 */ /* 0x000fe800078e00be */
[----:B------:R-:W-:Y:S02]  /*1d950*/  IMAD.MOV.U32 R236, RZ, RZ, R178 ;  /* 0x000000ffffec7224 */ /* 0x000fe400078e00b2 */
[----:B------:R-:W-:Y:S01]  /*1d960*/  MUFU.EX2 R178, R118 ;  /* 0x0000007600b27308 */ /* 0x000fe20000000800 */
[----:B----4-:R-:W-:Y:S01]  /*1d970*/  FFMA.FTZ R0, R179, UR4, -R74 ;  /* 0x00000004b3007c23 */ /* 0x010fe2000801084a */
[----:B------:R-:W-:Y:S01]  /*1d980*/  IMAD.MOV.U32 R179, RZ, RZ, R182 ;  /* 0x000000ffffb37224 */ /* 0x000fe200078e00b6 */
[----:B-1----:R-:W-:Y:S01]  /*1d990*/  F2FP.F16.F32.PACK_AB R81, R139, R171 ;  /* 0x000000ab8b51723e */ /* 0x002fe200000000ff */
[----:B------:R-:W-:Y:S01]  /*1d9a0*/  IMAD.MOV.U32 R182, RZ, RZ, R177 ;  /* 0x000000ffffb67224 */ /* 0x000fe200078e00b1 */
[----:B------:R-:W-:Y:S01]  /*1d9b0*/  MOV R177, R181 ;  /* 0x000000b500b17202 */ /* 0x000fe20000000f00 */
[----:B------:R-:W-:Y:S04]  /*1d9c0*/  IMAD.MOV.U32 R181, RZ, RZ, R180 ;  /* 0x000000ffffb57224 */ /* 0x000fe800078e00b4 */
[----:B------:R1:W-:Y:S01]  /*1d9d0*/  MUFU.EX2 R190, R0 ;  /* 0x0000000000be7308 */ /* 0x0003e20000000800 */
[----:B------:R-:W-:Y:S01]  /*1d9e0*/  MOV R175, R177 ;  /* 0x000000b100af7202 */ /* 0x000fe20000000f00 */
[----:B------:R-:W-:Y:S02]  /*1d9f0*/  IMAD.MOV.U32 R240, RZ, RZ, R181 ;  /* 0x000000fffff07224 */ /* 0x000fe400078e00b5 */
[----:B------:R-:W-:Y:S03]  /*1da00*/  IMAD.MOV.U32 R174, RZ, RZ, R182 ;  /* 0x000000ffffae7224 */ /* 0x000fe600078e00b6 */
[----:B------:R-:W-:Y:S01]  /*1da10*/  MOV R242, R240 ;  /* 0x000000f000f27202 */ /* 0x000fe20000000f00 */
[----:B------:R-:W-:Y:S02]  /*1da20*/  IMAD.MOV.U32 R240, RZ, RZ, R174 ;  /* 0x000000fffff07224 */ /* 0x000fe400078e00ae */
[----:B------:R-:W-:Y:S01]  /*1da30*/  MUFU.EX2 R182, R135 ;  /* 0x0000008700b67308 */ /* 0x000fe20000000800 */
[----:B-1----:R-:W-:Y:S01]  /*1da40*/  FFMA.FTZ R0, R239, UR4, -R74 ;  /* 0x00000004ef007c23 */ /* 0x002fe2000801084a */
[----:B------:R-:W-:Y:S08]  /*1da50*/  IMAD.MOV.U32 R239, RZ, RZ, R179 ;  /* 0x000000ffffef7224 */ /* 0x000ff000078e00b3 */
[----:B------:R-:W-:Y:S01]  /*1da60*/  MUFU.EX2 R181, R117 ;  /* 0x0000007500b57308 */ /* 0x000fe20000000800 */
[----:B------:R-:W-:Y:S02]  /*1da70*/  IMAD.MOV.U32 R174, RZ, RZ, R239 ;  /* 0x000000ffffae7224 */ /* 0x000fe400078e00ef */
[----:B------:R-:W-:Y:S02]  /*1da80*/  IMAD.MOV.U32 R239, RZ, RZ, R186 ;  /* 0x000000ffffef7224 */ /* 0x000fe400078e00ba */
[----:B------:R-:W-:Y:S01]  /*1da90*/  IMAD.MOV.U32 R186, RZ, RZ, R195 ;  /* 0x000000ffffba7224 */ /* 0x000fe200078e00c3 */
[----:B------:R-:W-:Y:S01]  /*1daa0*/  MOV R195, R194 ;  /* 0x000000c200c37202 */ /* 0x000fe20000000f00 */
        /* <DEDUP_REMOVED lines=8> */
[----:B------:R-:W-:Y:S07]  /*1db30*/  IMAD.MOV.U32 R193, RZ, RZ, R228 ;  /* 0x000000ffffc17224 */ /* 0x000fee00078e00e4 */
[----:B------:R-:W-:Y:S01]  /*1db40*/  MUFU.EX2 R118, R235 ;  /* 0x000000eb00767308 */ /* 0x000fe20000000800 */
[----:B---3--:R-:W-:Y:S02]  /*1db50*/  IMAD.MOV.U32 R196, RZ, RZ, R155 ;  /* 0x000000ffffc47224 */ /* 0x008fe400078e009b */
[----:B------:R-:W-:Y:S02]  /*1db60*/  IMAD.MOV.U32 R155, RZ, RZ, R162 ;  /* 0x000000ffff9b7224 */ /* 0x000fe400078e00a2 */
[----:B------:R-:W3:Y:S01]  /*1db70*/  LDL.LU R162, [R1+0x28] ;  /* 0x0000280001a27983 */ /* 0x000ee20000300800 */
[----:B------:R-:W-:Y:S02]  /*1db80*/  IMAD.MOV.U32 R180, RZ, RZ, R196 ;  /* 0x000000ffffb47224 */ /* 0x000fe400078e00c4 */
[----:B------:R-:W-:Y:S02]  /*1db90*/  IMAD.MOV.U32 R196, RZ, RZ, R159 ;  /* 0x000000ffffc47224 */ /* 0x000fe400078e009f */
[----:B------:R-:W-:Y:S02]  /*1dba0*/  IMAD.MOV.U32 R159, RZ, RZ, R232 ;  /* 0x000000ffff9f7224 */ /* 0x000fe400078e00e8 */
[----:B------:R4:W5:Y:S01]  /*1dbb0*/  LDL.LU R232, [R1+0x108] ;  /* 0x0001080001e87983 */ /* 0x0009620000300800 */
[----:B------:R-:W-:Y:S02]  /*1dbc0*/  IMAD.MOV.U32 R241, RZ, RZ, R196 ;  /* 0x000000fffff17224 */ /* 0x000fe400078e00c4 */
[----:B------:R-:W-:Y:S01]  /*1dbd0*/  IMAD.MOV.U32 R196, RZ, RZ, R159 ;  /* 0x000000ffffc47224 */ /* 0x000fe200078e009f */
[----:B------:R-:W2:Y:S01]  /*1dbe0*/  LDL.LU R160, [R1+0x20] ;  /* 0x0000200001a07983 */ /* 0x000ea20000300800 */
[----:B------:R1:W4:Y:S01]  /*1dbf0*/  MUFU.EX2 R159, R0 ;  /* 0x00000000009f7308 */ /* 0x0003220000000800 */
[----:B------:R-:W-:Y:S02]  /*1dc00*/  IMAD.MOV.U32 R243, RZ, RZ, R180 ;  /* 0x000000fffff37224 */ /* 0x000fe400078e00b4 */
[----:B------:R2:W5:Y:S07]  /*1dc10*/  LDL.LU R228, [R1+0x104] ;  /* 0x0001040001e47983 */ /* 0x00056e0000300800 */
[----:B------:R-:W-:Y:S01]  /*1dc20*/  MUFU.EX2 R180, R129 ;  /* 0x0000008100b47308 */ /* 0x000fe20000000800 */
[----:B-1----:R-:W-:Y:S01]  /*1dc30*/  FFMA.FTZ R0, R241, UR4, -R73 ;  /* 0x00000004f1007c23 */ /* 0x002fe20008010849 */
[----:B------:R-:W-:Y:S01]  /*1dc40*/  IMAD.MOV.U32 R241, RZ, RZ, R243 ;  /* 0x000000fffff17224 */ /* 0x000fe200078e00f3 */
[----:B----4-:R-:W-:Y:S01]  /*1dc50*/  F2FP.F16.F32.PACK_AB R83, R159, R190 ;  /* 0x000000be9f53723e */ /* 0x010fe200000000ff */
[----:B------:R-:W-:Y:S02]  /*1dc60*/  IMAD.MOV.U32 R243, RZ, RZ, R175 ;  /* 0x000000fffff37224 */ /* 0x000fe400078e00af */
[----:B------:R-:W-:Y:S01]  /*1dc70*/  IMAD.MOV.U32 R175, RZ, RZ, R236 ;  /* 0x000000ffffaf7224 */ /* 0x000fe200078e00ec */
[----:B------:R-:W-:Y:S01]  /*1dc80*/  MOV R116, R241 ;  /* 0x000000f100747202 */ /* 0x000fe20000000f00 */
[----:B------:R-:W-:Y:S02]  /*1dc90*/  IMAD.MOV.U32 R236, RZ, RZ, R187 ;  /* 0x000000ffffec7224 */ /* 0x000fe400078e00bb */
[C---:B------:R-:W-:Y:S01]  /*1dca0*/  HMMA.16816.F32 R8, R80.reuse, R84, R8 ;  /* 0x000000545008723c */ /* 0x040fe20000001808 */
[----:B------:R1:W-:Y:S03]  /*1dcb0*/  MUFU.EX2 R187, R0 ;  /* 0x0000000000bb7308 */ /* 0x0003e60000000800 */
[----:B------:R-:W-:Y:S02]  /*1dcc0*/  IMAD.MOV.U32 R241, RZ, RZ, R243 ;  /* 0x000000fffff17224 */ /* 0x000fe400078e00f3 */
[----:B------:R-:W-:Y:S01]  /*1dcd0*/  FFMA.FTZ R75, R116, UR4, -R73 ;  /* 0x00000004744b7c23 */ /* 0x000fe20008010849 */
[-C--:B------:R-:W-:Y:S04]  /*1dce0*/  HMMA.16816.F32 R12, R80, R86.reuse, R12 ;  /* 0x00000056500c723c */ /* 0x080fe8000000180c */
[----:B------:R-:W-:Y:S02]  /*1dcf0*/  IMAD.MOV.U32 R243, RZ, RZ, R175 ;  /* 0x000000fffff37224 */ /* 0x000fe400078e00af */
[C---:B------:R-:W-:Y:S01]  /*1dd00*/  HMMA.16816.F32 R16, R76.reuse, R86, R16 ;  /* 0x000000564c10723c */ /* 0x040fe20000001810 */
[----:B------:R-:W4:Y:S04]  /*1dd10*/  LDSM.16.MT88.4 R84, [R216+0x9800] ;  /* 0x00980000d854783b */ /* 0x000f280000004200 */
[----:B------:R-:W-:Y:S01]  /*1dd20*/  IMAD.MOV.U32 R175, RZ, RZ, R236 ;  /* 0x000000ffffaf7224 */ /* 0x000fe200078e00ec */
[-C--:B------:R-:W-:Y:S05]  /*1dd30*/  HMMA.16816.F32 R20, R76, R92.reuse, R20 ;  /* 0x0000005c4c14723c */ /* 0x080fea0000001814 */
[----:B------:R-:W-:Y:S01]  /*1dd40*/  IMAD.MOV.U32 R236, RZ, RZ, R195 ;  /* 0x000000ffffec7224 */ /* 0x000fe200078e00c3 */
[C---:B------:R-:W-:Y:S05]  /*1dd50*/  HMMA.16816.F32 R24, R80.reuse, R92, R24 ;  /* 0x0000005c5018723c */ /* 0x040fea0000001818 */
[----:B------:R-:W-:Y:S01]  /*1dd60*/  IMAD.MOV.U32 R195, RZ, RZ, R199 ;  /* 0x000000ffffc37224 */ /* 0x000fe200078e00c7 */
[-C--:B------:R-:W-:Y:S05]  /*1dd70*/  HMMA.16816.F32 R28, R80, R94.reuse, R28 ;  /* 0x0000005e501c723c */ /* 0x080fea000000181c */
[----:B-1----:R-:W-:Y:S01]  /*1dd80*/  FFMA.FTZ R0, R115, UR4, -R73 ;  /* 0x0000000473007c23 */ /* 0x002fe20008010849 */
[C---:B------:R-:W-:Y:S01]  /*1dd90*/  HMMA.16816.F32 R32, R76.reuse, R94, R32 ;  /* 0x0000005e4c20723c */ /* 0x040fe20000001820 */
[----:B------:R-:W-:Y:S04]  /*1dda0*/  LDSM.16.MT88.4 R92, [R217+0xa000] ;  /* 0x00a00000d95c783b */ /* 0x000fe80000004200 */
[----:B------:R-:W-:Y:S01]  /*1ddb0*/  IMAD.MOV.U32 R199, RZ, RZ, R173 ;  /* 0x000000ffffc77224 */ /* 0x000fe200078e00ad */
[-C--:B------:R-:W-:Y:S05]  /*1ddc0*/  HMMA.16816.F32 R36, R76, R88.reuse, R36 ;  /* 0x000000584c24723c */ /* 0x080fea0000001824 */
[----:B------:R-:W-:Y:S01]  /*1ddd0*/  IMAD.MOV.U32 R173, RZ, RZ, R176 ;  /* 0x000000ffffad7224 */ /* 0x000fe200078e00b0 */
[C---:B------:R-:W-:Y:S05]  /*1dde0*/  HMMA.16816.F32 R40, R80.reuse, R88, R40 ;  /* 0x000000585028723c */ /* 0x040fea0000001828 */
[----:B------:R-:W-:Y:S01]  /*1ddf0*/  IMAD.MOV.U32 R176, RZ, RZ, R148 ;  /* 0x000000ffffb07224 */ /* 0x000fe200078e0094 */
[-C--:B------:R-:W-:Y:S01]  /*1de00*/  HMMA.16816.F32 R44, R80, R90.reuse, R44 ;  /* 0x0000005a502c723c */ /* 0x080fe2000000182c */
[----:B------:R-:W1:Y:S04]  /*1de10*/  MUFU.EX2 R148, R0 ;  /* 0x0000000000947308 */ /* 0x000e680000000800 */
[----:B------:R-:W-:Y:S01]  /*1de20*/  IMAD.MOV.U32 R115, RZ, RZ, R242 ;  /* 0x000000ffff737224 */ /* 0x000fe200078e00f2 */
[C---:B------:R-:W-:Y:S01]  /*1de30*/  HMMA.16816.F32 R48, R76.reuse, R90, R48 ;  /* 0x0000005a4c30723c */ /* 0x040fe20000001830 */
[----:B------:R-:W1:Y:S04]  /*1de40*/  LDSM.16.MT88.4 R88, [R214+0xa000] ;  /* 0x00a00000d658783b */ /* 0x000e680000004200 */
[----:B------:R-:W-:Y:S01]  /*1de50*/  IMAD.MOV.U32 R242, RZ, RZ, R240 ;  /* 0x000000fffff27224 */ /* 0x000fe200078e00f0 */
[-C--:B----4-:R-:W-:Y:S05]  /*1de60*/  HMMA.16816.F32 R52, R76, R84.reuse, R52 ;  /* 0x000000544c34723c */ /* 0x090fea0000001834 */
[----:B------:R-:W-:Y:S01]  /*1de70*/  IMAD.MOV.U32 R240, RZ, RZ, R174 ;  /* 0x000000fffff07224 */ /* 0x000fe200078e00ae */
[C---:B------:R-:W-:Y:S05]  /*1de80*/  HMMA.16816.F32 R56, R80.reuse, R84, R56 ;  /* 0x000000545038723c */ /* 0x040fea0000001838 */
[----:B------:R-:W-:Y:S01]  /*1de90*/  IMAD.MOV.U32 R174, RZ, RZ, R239 ;  /* 0x000000ffffae7224 */ /* 0x000fe200078e00ef */
[----:B------:R-:W-:Y:S01]  /*1dea0*/  MOV R239, R186 ;  /* 0x000000ba00ef7202 */ /* 0x000fe20000000f00 */
[----:B------:R-:W-:Y:S01]  /*1deb0*/  IMAD.MOV.U32 R114, RZ, RZ, R115 ;  /* 0x000000ffff727224 */ /* 0x000fe200078e0073 */
[-C--:B------:R-:W-:Y:S03]  /*1dec0*/  HMMA.16816.F32 R60, R80, R86.reuse, R60 ;  /* 0x00000056503c723c */ /* 0x080fe6000000183c */
[----:B------:R-:W-:Y:S02]  /*1ded0*/  IMAD.MOV.U32 R186, RZ, RZ, R194 ;  /* 0x000000ffffba7224 */ /* 0x000fe400078e00c2 */
[----:B------:R-:W-:Y:S01]  /*1dee0*/  FFMA.FTZ R3, R114, UR4, -R73 ;  /* 0x0000000472037c23 */ /* 0x000fe20008010849 */
[----:B------:R-:W-:Y:S01]  /*1def0*/  IMAD.MOV.U32 R194, RZ, RZ, R198 ;  /* 0x000000ffffc27224 */ /* 0x000fe200078e00c6 */
[----:B------:R-:W-:Y:S01]  /*1df00*/  HMMA.16816.F32 R64, R76, R86, R64 ;  /* 0x000000564c40723c */ /* 0x000fe20000001840 */
[----:B------:R-:W-:Y:S03]  /*1df10*/  LDSM.16.MT88.4 R84, [R214+0xa800] ;  /* 0x00a80000d654783b */ /* 0x000fe60000004200 */
[----:B------:R-:W-:Y:S01]  /*1df20*/  IMAD.MOV.U32 R115, RZ, RZ, R242 ;  /* 0x000000ffff737224 */ /* 0x000fe200078e00f2 */
[----:B-1----:R-:W-:Y:S01]  /*1df30*/  F2FP.F16.F32.PACK_AB R80, R148, R187 ;  /* 0x000000bb9450723e */ /* 0x002fe200000000ff */
[----:B------:R-:W-:Y:S01]  /*1df40*/  IMAD.MOV.U32 R116, RZ, RZ, R241 ;  /* 0x000000ffff747224 */ /* 0x000fe200078e00f1 */
[----:B------:R-:W-:Y:S01]  /*1df50*/  F2FP.F16.F32.PACK_AB R76, R180, R179 ;  /* 0x000000b3b44c723e */ /* 0x000fe200000000ff */
[----:B------:R-:W-:Y:S03]  /*1df60*/  IMAD.MOV.U32 R242, RZ, RZ, R240 ;  /* 0x000000fffff27224 */ /* 0x000fe600078e00f0 */
[----:B------:R-:W-:Y:S01]  /*1df70*/  F2FP.F16.F32.PACK_AB R77, R181, R178 ;  /* 0x000000b2b54d723e */ /* 0x000fe200000000ff */
[----:B------:R-:W-:Y:S01]  /*1df80*/  IMAD.MOV.U32 R241, RZ, RZ, R243 ;  /* 0x000000fffff17224 */ /* 0x000fe200078e00f3 */
[----:B------:R-:W-:Y:S01]  /*1df90*/  MOV R243, R175 ;  /* 0x000000af00f37202 */ /* 0x000fe20000000f00 */
[----:B------:R-:W-:Y:S01]  /*1dfa0*/  IMAD.MOV.U32 R240, RZ, RZ, R174 ;  /* 0x000000fffff07224 */ /* 0x000fe200078e00ae */
[----:B------:R-:W-:Y:S01]  /*1dfb0*/  F2FP.F16.F32.PACK_AB R78, R182, R238 ;  /* 0x000000eeb64e723e */ /* 0x000fe200000000ff */
[----:B------:R-:W-:Y:S01]  /*1dfc0*/  IMAD.MOV.U32 R174, RZ, RZ, R186 ;  /* 0x000000ffffae7224 */ /* 0x000fe200078e00ba */
[----:B------:R-:W-:Y:S01]  /*1dfd0*/  F2FP.F16.F32.PACK_AB R79, R177, R237 ;  /* 0x000000edb14f723e */ /* 0x000fe200000000ff */
[----:B------:R-:W-:Y:S02]  /*1dfe0*/  IMAD.MOV.U32 R175, RZ, RZ, R236 ;  /* 0x000000ffffaf7224 */ /* 0x000fe400078e00ec */
[----:B------:R-:W-:Y:S02]  /*1dff0*/  IMAD.MOV.U32 R186, RZ, RZ, R194 ;  /* 0x000000ffffba7224 */ /* 0x000fe400078e00c2 */
[----:B------:R-:W-:Y:S01]  /*1e000*/  IMAD.MOV.U32 R194, RZ, RZ, R199 ;  /* 0x000000ffffc27224 */ /* 0x000fe200078e00c7 */
[----:B------:R-:W-:Y:S01]  /*1e010*/  MOV R199, R173 ;  /* 0x000000ad00c77202 */ /* 0x000fe20000000f00 */
[----:B------:R-:W-:Y:S01]  /*1e020*/  IMAD.MOV.U32 R236, RZ, RZ, R195 ;  /* 0x000000ffffec7224 */ /* 0x000fe200078e00c3 */
[-C--:B------:R-:W-:Y:S03]  /*1e030*/  HMMA.16816.F32 R4, R76, R88.reuse, R4 ;  /* 0x000000584c04723c */ /* 0x080fe60000001804 */
[----:B------:R-:W-:Y:S02]  /*1e040*/  IMAD.MOV.U32 R114, RZ, RZ, R115 ;  /* 0x000000ffff727224 */ /* 0x000fe400078e0073 */
[----:B------:R-:W-:Y:S02]  /*1e050*/  IMAD.MOV.U32 R248, RZ, RZ, R116 ;  /* 0x000000fffff87224 */ /* 0x000fe400078e0074 */
[----:B------:R-:W-:Y:S04]  /*1e060*/  IMAD.MOV.U32 R115, RZ, RZ, R242 ;  /* 0x000000ffff737224 */ /* 0x000fe800078e00f2 */
[----:B------:R-:W-:Y:S01]  /*1e070*/  IMAD.MOV.U32 R242, RZ, RZ, R240 ;  /* 0x000000fffff27224 */ /* 0x000fe200078e00f0 */
[----:B------:R-:W-:Y:S01]  /*1e080*/  MOV R240, R174 ;  /* 0x000000ae00f07202 */ /* 0x000fe20000000f00 */
[----:B------:R-:W-:Y:S02]  /*1e090*/  IMAD.MOV.U32 R116, RZ, RZ, R241 ;  /* 0x000000ffff747224 */ /* 0x000fe400078e00f1 */
[----:B------:R-:W-:Y:S01]  /*1e0a0*/  FFMA.FTZ R0, R248, UR4, -R74 ;  /* 0x00000004f8007c23 */ /* 0x000fe2000801084a */
[----:B------:R-:W-:Y:S02]  /*1e0b0*/  IMAD.MOV.U32 R241, RZ, RZ, R243 ;  /* 0x000000fffff17224 */ /* 0x000fe400078e00f3 */
[----:B------:R-:W-:Y:S02]  /*1e0c0*/  IMAD.MOV.U32 R243, RZ, RZ, R175 ;  /* 0x000000fffff37224 */ /* 0x000fe400078e00af */
[----:B------:R1:W-:Y:S01]  /*1e0d0*/  MUFU.EX2 R175, R3 ;  /* 0x0000000300af7308 */ /* 0x0003e20000000800 */
[----:B------:R-:W-:Y:S02]  /*1e0e0*/  IMAD.MOV.U32 R174, RZ, RZ, R236 ;  /* 0x000000ffffae7224 */ /* 0x000fe400078e00ec */
[----:B------:R-:W-:Y:S02]  /*1e0f0*/  IMAD.MOV.U32 R236, RZ, RZ, R186 ;  /* 0x000000ffffec7224 */ /* 0x000fe400078e00ba */
[----:B------:R-:W-:Y:S02]  /*1e100*/  IMAD.MOV.U32 R186, RZ, RZ, R199 ;  /* 0x000000ffffba7224 */ /* 0x000fe400078e00c7 */
[----:B------:R-:W-:Y:S02]  /*1e110*/  IMAD.MOV.U32 R248, RZ, RZ, R116 ;  /* 0x000000fffff87224 */ /* 0x000fe400078e0074 */
[----:B------:R-:W-:Y:S01]  /*1e120*/  IMAD.MOV.U32 R116, RZ, RZ, R243 ;  /* 0x000000ffff747224 */ /* 0x000fe200078e00f3 */
[----:B------:R-:W-:Y:S01]  /*1e130*/  MOV R243, R174 ;  /* 0x000000ae00f37202 */ /* 0x000fe20000000f00 */
[----:B------:R-:W-:Y:S01]  /*1e140*/  IMAD.MOV.U32 R198, RZ, RZ, R172 ;  /* 0x000000ffffc67224 */ /* 0x000fe200078e00ac */
[----:B------:R-:W-:Y:S01]  /*1e150*/  MOV R172, R196 ;  /* 0x000000c400ac7202 */ /* 0x000fe20000000f00 */
[----:B------:R-:W-:Y:S01]  /*1e160*/  IMAD.MOV.U32 R174, RZ, RZ, R186 ;  /* 0x000000ffffae7224 */ /* 0x000fe200078e00ba */
[----:B------:R-:W-:Y:S01]  /*1e170*/  MOV R244, R248 ;  /* 0x000000f800f47202 */ /* 0x000fe20000000f00 */
[----:B------:R4:W-:Y:S01]  /*1e180*/  MUFU.EX2 R186, R0 ;  /* 0x0000000000ba7308 */ /* 0x0009e20000000800 */
[----:B------:R-:W-:Y:S02]  /*1e190*/  IMAD.MOV.U32 R196, RZ, RZ, R230 ;  /* 0x000000ffffc47224 */ /* 0x000fe400078e00e6 */
[----:B-1----:R-:W-:Y:S01]  /*1e1a0*/  FADD.FTZ R3, R105, R96 ;  /* 0x0000006069037221 */ /* 0x002fe20000010000 */
[----:B------:R-:W-:Y:S02]  /*1e1b0*/  IMAD.MOV.U32 R195, RZ, RZ, R198 ;  /* 0x000000ffffc37224 */ /* 0x000fe400078e00c6 */
[--C-:B------:R-:W-:Y:S01]  /*1e1c0*/  FFMA.FTZ R96, R220, UR4, -R73.reuse ;  /* 0x00000004dc607c23 */ /* 0x100fe20008010849 */
[----:B------:R-:W-:Y:S02]  /*1e1d0*/  IMAD.MOV.U32 R198, RZ, RZ, R172 ;  /* 0x000000ffffc67224 */ /* 0x000fe400078e00ac */
[----:B------:R-:W-:Y:S01]  /*1e1e0*/  FFMA.FTZ R105, R213, UR4, -R73 ;  /* 0x00000004d5697c23 */ /* 0x000fe20008010849 */
[----:B------:R-:W-:Y:S01]  /*1e1f0*/  IMAD.MOV.U32 R173, RZ, RZ, R176 ;  /* 0x000000ffffad7224 */ /* 0x000fe200078e00b0 */
[----:B------:R1:W5:Y:S01]  /*1e200*/  LDL.LU R230, [R1+0x100] ;  /* 0x0001000001e67983 */ /* 0x0003620000300800 */
        /* <DEDUP_REMOVED lines=9> */
[----:B----4-:R-:W-:Y:S01]  /*1e2a0*/  FFMA.FTZ R0, R247, UR4, -R74 ;  /* 0x00000004f7007c23 */ /* 0x010fe2000801084a */
        /* <DEDUP_REMOVED lines=12> */
[----:B------:R4:W1:Y:S01]  /*1e370*/  MUFU.EX2 R149, R75 ;  /* 0x0000004b00957308 */ /* 0x0008620000000800 */
[----:B------:R-:W-:Y:S02]  /*1e380*/  IMAD.MOV.U32 R119, RZ, RZ, R115 ;  /* 0x000000ffff777224 */ /* 0x000fe400078e0073 */
[----:B------:R-:W-:Y:S01]  /*1e390*/  FFMA.FTZ R155, R155, UR4, -R73 ;  /* 0x000000049b9b7c23 */ /* 0x000fe20008010849 */
[----:B------:R-:W-:Y:S06]  /*1e3a0*/  IMAD.MOV.U32 R115, RZ, RZ, R140 ;  /* 0x000000ffff737224 */ /* 0x000fec00078e008c */
[----:B------:R-:W-:Y:S01]  /*1e3b0*/  MUFU.EX2 R140, R98 ;  /* 0x00000062008c7308 */ /* 0x000fe20000000800 */
[----:B----4-:R-:W-:Y:S01]  /*1e3c0*/  FADD.FTZ R75, R106, R97 ;  /* 0x000000616a4b7221 */ /* 0x010fe20000010000 */
[----:B------:R-:W-:Y:S01]  /*1e3d0*/  FFMA.FTZ R106, R212, UR4, -R73 ;  /* 0x00000004d46a7c23 */ /* 0x000fe20008010849 */
[----:B-1----:R-:W-:Y:S02]  /*1e3e0*/  F2FP.F16.F32.PACK_AB R82, R175, R149 ;  /* 0x00000095af52723e */ /* 0x002fe400000000ff */
[----:B------:R-:W-:Y:S01]  /*1e3f0*/  FADD.FTZ R75, R101, R75 ;  /* 0x0000004b654b7221 */ /* 0x000fe20000010000 */
[----:B---3--:R-:W-:Y:S04]  /*1e400*/  IMAD.MOV.U32 R176, RZ, RZ, R162 ;  /* 0x000000ffffb07224 */ /* 0x008fe800078e00a2 */
[----:B------:R-:W-:Y:S04]  /*1e410*/  IMAD.MOV.U32 R172, RZ, RZ, R176 ;  /* 0x000000ffffac7224 */ /* 0x000fe800078e00b0 */
[----:B------:R-:W-:Y:S02]  /*1e420*/  IMAD.MOV.U32 R173, RZ, RZ, R172 ;  /* 0x000000ffffad7224 */ /* 0x000fe400078e00ac */
[----:B--2---:R-:W-:Y:S01]  /*1e430*/  IMAD.MOV.U32 R162, RZ, RZ, R160 ;  /* 0x000000ffffa27224 */ /* 0x004fe200078e00a0 */
[----:B------:R-:W-:Y:S02]  /*1e440*/  MOV R160, R226 ;  /* 0x000000e200a07202 */ /* 0x000fe40000000f00 */
[----:B------:R-:W-:Y:S01]  /*1e450*/  MOV R174, R173 ;  /* 0x000000ad00ae7202 */ /* 0x000fe20000000f00 */
[----:B------:R2:W5:Y:S01]  /*1e460*/  LDL.LU R226, [R1+0xfc] ;  /* 0x0000fc0001e27983 */ /* 0x0005620000300800 */
[----:B------:R-:W-:Y:S01]  /*1e470*/  MOV R176, R162 ;  /* 0x000000a200b07202 */ /* 0x000fe20000000f00 */
[----:B------:R-:W-:Y:S02]  /*1e480*/  IMAD.MOV.U32 R162, RZ, RZ, R233 ;  /* 0x000000ffffa27224 */ /* 0x000fe400078e00e9 */
[--C-:B------:R-:W-:Y:S01]  /*1e490*/  FFMA.FTZ R160, R160, UR4, -R73.reuse ;  /* 0x00000004a0a07c23 */ /* 0x100fe20008010849 */
[----:B------:R2:W5:Y:S01]  /*1e4a0*/  LDL.LU R233, [R1+0xf8] ;  /* 0x0000f80001e97983 */ /* 0x0005620000300800 */
[----:B------:R-:W-:Y:S02]  /*1e4b0*/  IMAD.MOV.U32 R172, RZ, RZ, R176 ;  /* 0x000000ffffac7224 */ /* 0x000fe400078e00b0 */
[----:B------:R-:W-:Y:S01]  /*1e4c0*/  FFMA.FTZ R162, R162, UR4, -R73 ;  /* 0x00000004a2a27c23 */ /* 0x000fe20008010849 */
[----:B------:R-:W-:Y:S02]  /*1e4d0*/  IMAD.MOV.U32 R176, RZ, RZ, R143 ;  /* 0x000000ffffb07224 */ /* 0x000fe400078e008f */
[----:B------:R-:W-:Y:S02]  /*1e4e0*/  IMAD.MOV.U32 R143, RZ, RZ, R223 ;  /* 0x000000ffff8f7224 */ /* 0x000fe400078e00df */
[----:B------:R-:W-:Y:S01]  /*1e4f0*/  IMAD.MOV.U32 R236, RZ, RZ, R172 ;  /* 0x000000ffffec7224 */ /* 0x000fe200078e00ac */
[----:B------:R2:W5:Y:S01]  /*1e500*/  LDL.LU R223, [R1+0xf4] ;  /* 0x0000f40001df7983 */ /* 0x0005620000300800 */
[----:B------:R-:W-:Y:S02]  /*1e510*/  IMAD.MOV.U32 R172, RZ, RZ, R143 ;  /* 0x000000ffffac7224 */ /* 0x000fe400078e008f */
[----:B------:R1:W3:Y:S01]  /*1e520*/  MUFU.EX2 R143, R0 ;  /* 0x00000000008f7308 */ /* 0x0002e20000000800 */
[----:B------:R-:W-:Y:S02]  /*1e530*/  IMAD.MOV.U32 R173, RZ, RZ, R176 ;  /* 0x000000ffffad7224 */ /* 0x000fe400078e00b0 */
[----:B------:R-:W-:Y:S02]  /*1e540*/  IMAD.MOV.U32 R176, RZ, RZ, R150 ;  /* 0x000000ffffb07224 */ /* 0x000fe400078e0096 */
[----:B------:R-:W-:Y:S02]  /*1e550*/  IMAD.MOV.U32 R150, RZ, RZ, R222 ;  /* 0x000000ffff967224 */ /* 0x000fe400078e00de */
[----:B------:R-:W-:Y:S01]  /*1e560*/  IMAD.MOV.U32 R121, RZ, RZ, R173 ;  /* 0x000000ffff797224 */ /* 0x000fe200078e00ad */
[----:B------:R2:W5:Y:S02]  /*1e570*/  LDL.LU R222, [R1+0xf0] ;  /* 0x0000f00001de7983 */ /* 0x0005640000300800 */
[----:B------:R-:W-:Y:S01]  /*1e580*/  MUFU.EX2 R173, R201 ;  /* 0x000000c900ad7308 */ /* 0x000fe20000000800 */
[----:B------:R-:W-:Y:S02]  /*1e590*/  IMAD.MOV.U32 R108, RZ, RZ, R172 ;  /* 0x000000ffff6c7224 */ /* 0x000fe400078e00ac */
[----:B-1----:R-:W-:Y:S01]  /*1e5a0*/  FFMA.FTZ R0, R244, UR4, -R74 ;  /* 0x00000004f4007c23 */ /* 0x002fe2000801084a */
[----:B------:R-:W-:Y:S01]  /*1e5b0*/  IMAD.MOV.U32 R244, RZ, RZ, R247 ;  /* 0x000000fffff47224 */ /* 0x000fe200078e00f7 */
[----:B---3--:R-:W-:Y:S01]  /*1e5c0*/  F2FP.F16.F32.PACK_AB R81, R143, R186 ;  /* 0x000000ba8f51723e */ /* 0x008fe200000000ff */
[----:B------:R-:W-:Y:S01]  /*1e5d0*/  IMAD.MOV.U32 R247, RZ, RZ, R248 ;  /* 0x000000fffff77224 */ /* 0x000fe200078e00f8 */
[----:B------:R-:W-:Y:S01]  /*1e5e0*/  MOV R248, R114 ;  /* 0x0000007200f87202 */ /* 0x000fe20000000f00 */
[----:B------:R-:W-:Y:S02]  /*1e5f0*/  IMAD.MOV.U32 R114, RZ, RZ, R116 ;  /* 0x000000ffff727224 */ /* 0x000fe400078e0074 */
[----:B------:R-:W-:Y:S01]  /*1e600*/  MUFU.EX2 R172, R210 ;  /* 0x000000d200ac7308 */ /* 0x000fe20000000800 */
[----:B------:R-:W-:Y:S01]  /*1e610*/  IMAD.MOV.U32 R116, RZ, RZ, R242 ;  /* 0x000000ffff747224 */ /* 0x000fe200078e00f2 */
[----:B------:R-:W-:Y:S01]  /*1e620*/  MOV R245, R248 ;  /* 0x000000f800f57202 */ /* 0x000fe20000000f00 */
        /* <DEDUP_REMOVED lines=8> */
[----:B------:R-:W-:Y:S03]  /*1e6b0*/  IMAD.MOV.U32 R240, RZ, RZ, R221 ;  /* 0x000000fffff07224 */ /* 0x000fe600078e00dd */
[----:B------:R-:W-:Y:S01]  /*1e6c0*/  MUFU.EX2 R174, R128 ;  /* 0x0000008000ae7308 */ /* 0x000fe20000000800 */
[----:B------:R-:W-:Y:S01]  /*1e6d0*/  IMAD.MOV.U32 R251, RZ, RZ, R123 ;  /* 0x000000fffffb7224 */ /* 0x000fe200078e007b */
[----:B------:R2:W5:Y:S01]  /*1e6e0*/  LDL.LU R221, [R1+0xec] ;  /* 0x0000ec0001dd7983 */ /* 0x0005620000300800 */
[----:B------:R-:W-:Y:S02]  /*1e6f0*/  IMAD.MOV.U32 R123, RZ, RZ, R245 ;  /* 0x000000ffff7b7224 */ /* 0x000fe400078e00f5 */
[----:B------:R-:W-:Y:S01]  /*1e700*/  IMAD.MOV.U32 R245, RZ, RZ, R141 ;  /* 0x000000fffff57224 */ /* 0x000fe200078e008d */
[----:B------:R2:W5:Y:S01]  /*1e710*/  LDL.LU R220, [R1+0xe8] ;  /* 0x0000e80001dc7983 */ /* 0x0005620000300800 */
[----:B------:R-:W-:Y:S03]  /*1e720*/  IMAD.MOV.U32 R114, RZ, RZ, R242 ;  /* 0x000000ffff727224 */ /* 0x000fe600078e00f2 */
[----:B------:R-:W-:Y:S01]  /*1e730*/  MUFU.EX2 R141, R96 ;  /* 0x00000060008d7308 */ /* 0x000fe20000000800 */
[----:B-1----:R-:W-:Y:S01]  /*1e740*/  FFMA.FTZ R0, R244, UR4, -R74 ;  /* 0x00000004f4007c23 */ /* 0x002fe2000801084a */
[----:B------:R-:W-:Y:S02]  /*1e750*/  IMAD.MOV.U32 R244, RZ, RZ, R247 ;  /* 0x000000fffff47224 */ /* 0x000fe400078e00f7 */
[----:B------:R-:W-:Y:S02]  /*1e760*/  IMAD.MOV.U32 R247, RZ, RZ, R150 ;  /* 0x000000fffff77224 */ /* 0x000fe400078e0096 */
[----:B------:R-:W-:Y:S04]  /*1e770*/  IMAD.MOV.U32 R242, RZ, RZ, R197 ;  /* 0x000000fffff27224 */ /* 0x000fe800078e00c5 */
[----:B------:R1:W3:Y:S01]  /*1e780*/  MUFU.EX2 R150, R0 ;  /* 0x0000000000967308 */ /* 0x0002e20000000800 */
[----:B------:R-:W-:Y:S02]  /*1e790*/  IMAD.MOV.U32 R197, RZ, RZ, R151 ;  /* 0x000000ffffc57224 */ /* 0x000fe400078e0097 */
[----:B------:R-:W-:Y:S01]  /*1e7a0*/  IMAD.MOV.U32 R248, RZ, RZ, R243 ;  /* 0x000000fffff87224 */ /* 0x000fe200078e00f3 */
[----:B------:R-:W-:Y:S06]  /*1e7b0*/  MOV R243, R176 ;  /* 0x000000b000f37202 */ /* 0x000fec0000000f00 */
[----:B------:R-:W-:Y:S10]  /*1e7c0*/  MUFU.EX2 R151, R205 ;  /* 0x000000cd00977308 */ /* 0x000ff40000000800 */
[----:B------:R-:W-:Y:S01]  /*1e7d0*/  MUFU.EX2 R176, R204 ;  /* 0x000000cc00b07308 */ /* 0x000fe20000000800 */
[----:B-1----:R-:W-:Y:S01]  /*1e7e0*/  FFMA.FTZ R0, R120, UR4, -R73 ;  /* 0x0000000478007c23 */ /* 0x002fe20008010849 */
[----:B------:R-:W-:Y:S01]  /*1e7f0*/  IMAD.MOV.U32 R120, RZ, RZ, R107 ;  /* 0x000000ffff787224 */ /* 0x000fe200078e006b */
[----:B---3--:R-:W-:Y:S01]  /*1e800*/  F2FP.F16.F32.PACK_AB R83, R150, R236 ;  /* 0x000000ec9653723e */ /* 0x008fe200000000ff */
[----:B------:R-:W-:Y:S02]  /*1e810*/  IMAD.MOV.U32 R107, RZ, RZ, R108 ;  /* 0x000000ffff6b7224 */ /* 0x000fe400078e006c */
[----:B------:R-:W-:Y:S01]  /*1e820*/  IMAD.MOV.U32 R108, RZ, RZ, R142 ;  /* 0x000000ffff6c7224 */ /* 0x000fe200078e008e */
[----:B------:R-:W-:Y:S03]  /*1e830*/  MOV R142, R219 ;  /* 0x000000db008e7202 */ /* 0x000fe60000000f00 */
[----:B------:R1:W3:Y:S01]  /*1e840*/  MUFU.EX2 R201, R0 ;  /* 0x0000000000c97308 */ /* 0x0002e20000000800 */
[----:B------:R-:W-:Y:S01]  /*1e850*/  FFMA.FTZ R97, R120, UR4, -R73 ;  /* 0x0000000478617c23 */ /* 0x000fe20008010849 */
[C---:B------:R-:W-:Y:S01]  /*1e860*/  HMMA.16816.F32 R8, R80.reuse, R88, R8 ;  /* 0x000000585008723c */ /* 0x040fe20000001808 */
[----:B------:R2:W5:Y:S03]  /*1e870*/  LDL.LU R219, [R1+0xe4] ;  /* 0x0000e40001db7983 */ /* 0x0005660000300800 */
[----:B------:R-:W-:Y:S02]  /*1e880*/  IMAD.MOV.U32 R120, RZ, RZ, R107 ;  /* 0x000000ffff787224 */ /* 0x000fe400078e006b */
[--C-:B------:R-:W-:Y:S01]  /*1e890*/  FFMA.FTZ R107, R108, UR4, -R73.reuse ;  /* 0x000000046c6b7c23 */ /* 0x100fe20008010849 */
[-C--:B------:R-:W-:Y:S01]  /*1e8a0*/  HMMA.16816.F32 R12, R80, R90.reuse, R12 ;  /* 0x0000005a500c723c */ /* 0x080fe2000000180c */
[----:B------:R2:W5:Y:S01]  /*1e8b0*/  LDL.LU R218, [R1+0xe0] ;  /* 0x0000e00001da7983 */ /* 0x0005620000300800 */
[----:B------:R4:W-:Y:S02]  /*1e8c0*/  MUFU.EX2 R135, R97 ;  /* 0x0000006100877308 */ /* 0x0009e40000000800 */
[----:B------:R-:W-:Y:S02]  /*1e8d0*/  FFMA.FTZ R108, R142, UR4, -R73 ;  /* 0x000000048e6c7c23 */ /* 0x000fe40008010849 */
[C---:B------:R-:W-:Y:S01]  /*1e8e0*/  HMMA.16816.F32 R16, R76.reuse, R90, R16 ;  /* 0x0000005a4c10723c */ /* 0x040fe20000001810 */
[----:B------:R2:W5:Y:S05]  /*1e8f0*/  LDL.LU R213, [R1+0xdc] ;  /* 0x0000dc0001d57983 */ /* 0x00056a0000300800 */
[----:B------:R-:W2:Y:S01]  /*1e900*/  MUFU.EX2 R142, R207 ;  /* 0x000000cf008e7308 */ /* 0x000ea20000000800 */
[----:B-1----:R-:W-:Y:S01]  /*1e910*/  FFMA.FTZ R0, R251, UR4, -R74 ;  /* 0x00000004fb007c23 */ /* 0x002fe2000801084a */
[-C--:B------:R-:W-:Y:S01]  /*1e920*/  HMMA.16816.F32 R20, R76, R92.reuse, R20 ;  /* 0x0000005c4c14723c */ /* 0x080fe20000001814 */
[----:B------:R1:W5:Y:S02]  /*1e930*/  LDL.LU R212, [R1+0xd8] ;  /* 0x0000d80001d47983 */ /* 0x0003640000300800 */
[----:B------:R-:W-:Y:S03]  /*1e940*/  FADD.FTZ R73, R100, R99 ;  /* 0x0000006364497221 */ /* 0x000fe60000010000 */
[C---:B------:R-:W-:Y:S01]  /*1e950*/  HMMA.16816.F32 R24, R80.reuse, R92, R24 ;  /* 0x0000005c5018723c */ /* 0x040fe20000001818 */
[----:B----4-:R-:W4:Y:S01]  /*1e960*/  LDSM.16.MT88.4 R96, [R215+0xa000] ;  /* 0x00a00000d760783b */ /* 0x010f220000004200 */
[----:B------:R3:W-:Y:S03]  /*1e970*/  MUFU.EX2 R126, R245 ;  /* 0x000000f5007e7308 */ /* 0x0007e60000000800 */
[----:B------:R-:W-:Y:S01]  /*1e980*/  FADD.FTZ R100, R130, R3 ;  /* 0x0000000382647221 */ /* 0x000fe20000010000 */
[-C--:B------:R-:W-:Y:S03]  /*1e990*/  HMMA.16816.F32 R28, R80, R94.reuse, R28 ;  /* 0x0000005e501c723c */ /* 0x080fe6000000181c */
[----:B------:R-:W-:Y:S03]  /*1e9a0*/  LDSM.16.MT88.4 R88, [R217+0xa800] ;  /* 0x00a80000d958783b */ /* 0x000fe60000004200 */
[----:B------:R2:W-:Y:S01]  /*1e9b0*/  MUFU.EX2 R130, R0 ;  /* 0x0000000000827308 */ /* 0x0005e20000000800 */
[----:B------:R-:W-:Y:S01]  /*1e9c0*/  FADD.FTZ R73, R104, R73 ;  /* 0x0000004968497221 */ /* 0x000fe20000010000 */
[C---:B------:R-:W-:Y:S04]  /*1e9d0*/  HMMA.16816.F32 R32, R76.reuse, R94, R32 ;  /* 0x0000005e4c20723c */ /* 0x040fe80000001820 */
[----:B------:R-:W-:Y:S01]  /*1e9e0*/  FADD.FTZ R3, R103, R75 ;  /* 0x0000004b67037221 */ /* 0x000fe20000010000 */
[----:B------:R-:W-:Y:S01]  /*1e9f0*/  FADD.FTZ R104, R164, R73 ;  /* 0x00000049a4687221 */ /* 0x000fe20000010000 */
[----:B------:R-:W-:Y:S02]  /*1ea00*/  LDSM.16.MT88.4 R92, [R215+0xa800] ;  /* 0x00a80000d75c783b */ /* 0x000fe40000004200 */
[----:B------:R-:W-:Y:S03]  /*1ea10*/  MUFU.EX2 R125, R123 ;  /* 0x0000007b007d7308 */ /* 0x000fe60000000800 */
[----:B------:R-:W-:Y:S01]  /*1ea20*/  FADD.FTZ R73, R163, R3 ;  /* 0x00000003a3497221 */ /* 0x000fe20000010000 */
[----:B---3--:R-:W-:Y:S02]  /*1ea30*/  IMAD.MOV.U32 R245, RZ, RZ, R248 ;  /* 0x000000fffff57224 */ /* 0x008fe400078e00f8 */
[----:B------:R-:W-:Y:S02]  /*1ea40*/  IMAD.MOV.U32 R248, RZ, RZ, R116 ;  /* 0x000000fffff87224 */ /* 0x000fe400078e0074 */
[--C-:B--2---:R-:W-:Y:S01]  /*1ea50*/  FFMA.FTZ R0, R119, UR4, -R74.reuse ;  /* 0x0000000477007c23 */ /* 0x104fe2000801084a */
[----:B------:R-:W-:Y:S01]  /*1ea60*/  FADD.FTZ R73, R113, R73 ;  /* 0x0000004971497221 */ /* 0x000fe20000010000 */
[----:B------:R-:W-:Y:S10]  /*1ea70*/  MUFU.EX2 R123, R211 ;  /* 0x000000d3007b7308 */ /* 0x000ff40000000800 */
[----:B------:R2:W3:Y:S01]  /*1ea80*/  MUFU.EX2 R128, R0 ;  /* 0x0000000000807308 */ /* 0x0004e20000000800 */
[-C--:B----4-:R-:W-:Y:S09]  /*1ea90*/  HMMA.16816.F32 R36, R76, R96.reuse, R36 ;  /* 0x000000604c24723c */ /* 0x090ff20000001824 */
[----:B------:R-:W-:Y:S01]  /*1eaa0*/  MUFU.EX2 R119, R234 ;  /* 0x000000ea00777308 */ /* 0x000fe20000000800 */
[C---:B------:R-:W-:Y:S06]  /*1eab0*/  HMMA.16816.F32 R40, R80.reuse, R96, R40 ;  /* 0x000000605028723c */ /* 0x040fec0000001828 */
[-C--:B------:R-:W-:Y:S03]  /*1eac0*/  HMMA.16816.F32 R44, R80, R98.reuse, R44 ;  /* 0x00000062502c723c */ /* 0x080fe6000000182c */
[----:B------:R-:W-:Y:S02]  /*1ead0*/  MUFU.EX2 R116, R106 ;  /* 0x0000006a00747308 */ /* 0x000fe40000000800 */
[--C-:B--2---:R-:W-:Y:S01]  /*1eae0*/  FFMA.FTZ R0, R120, UR4, -R74.reuse ;  /* 0x0000000478007c23 */ /* 0x104fe2000801084a */
[C---:B------:R-:W-:Y:S01]  /*1eaf0*/  HMMA.16816.F32 R48, R76.reuse, R98, R48 ;  /* 0x000000624c30723c */ /* 0x040fe20000001830 */
[----:B------:R-:W-:Y:S06]  /*1eb00*/  LDSM.16.MT88.4 R96, [R216+0xa800] ;  /* 0x00a80000d860783b */ /* 0x000fec0000004200 */
[----:B------:R2:W-:Y:S10]  /*1eb10*/  MUFU.EX2 R129, R0 ;  /* 0x0000000000817308 */ /* 0x0005f40000000800 */
[----:B------:R4:W-:Y:S10]  /*1eb20*/  MUFU.EX2 R120, R247 ;  /* 0x000000f700787308 */ /* 0x0009f40000000800 */
[----:B------:R-:W-:Y:S01]  /*1eb30*/  MUFU.EX2 R106, R195 ;  /* 0x000000c3006a7308 */ /* 0x000fe20000000800 */
[----:B--2---:R-:W-:Y:S09]  /*1eb40*/  FFMA.FTZ R0, R121, UR4, -R74 ;  /* 0x0000000479007c23 */ /* 0x004ff2000801084a */
[----:B------:R2:W1:Y:S01]  /*1eb50*/  MUFU.EX2 R131, R0 ;  /* 0x0000000000837308 */ /* 0x0004620000000800 */
[----:B----4-:R-:W-:Y:S09]  /*1eb60*/  MOV R247, R114 ;  /* 0x0000007200f77202 */ /* 0x010ff20000000f00 */
[----:B------:R4:W-:Y:S10]  /*1eb70*/  MUFU.EX2 R121, R244 ;  /* 0x000000f400797308 */ /* 0x0009f40000000800 */
[----:B------:R-:W-:Y:S01]  /*1eb80*/  MUFU.EX2 R114, R107 ;  /* 0x0000006b00727308 */ /* 0x000fe20000000800 */
[----:B--2---:R-:W-:Y:S02]  /*1eb90*/  FADD.FTZ R0, R102, R100 ;  /* 0x0000006466007221 */ /* 0x004fe40000010000 */
[----:B------:R-:W2:Y:S02]  /*1eba0*/  LDSM.16.MT88.4 R100, [R216+0xa000] ;  /* 0x00a00000d864783b */ /* 0x000ea40000004200 */
[----:B------:R-:W-:Y:S05]  /*1ebb0*/  FADD.FTZ R3, R109, R0 ;  /* 0x000000006d037221 */ /* 0x000fea0000010000 */
[----:B------:R-:W-:Y:S01]  /*1ebc0*/  MUFU.EX2 R109, R243 ;  /* 0x000000f3006d7308 */ /* 0x000fe20000000800 */
[----:B------:R-:W-:Y:S01]  /*1ebd0*/  FADD.FTZ R3, R112, R3 ;  /* 0x0000000370037221 */ /* 0x000fe20000010000 */
[----:B----4-:R-:W-:Y:S01]  /*1ebe0*/  IMAD.MOV.U32 R244, RZ, RZ, R115 ;  /* 0x000000fffff47224 */ /* 0x010fe200078e0073 */
[----:B------:R-:W4:Y:S07]  /*1ebf0*/  LDL.LU R0, [R1+0x68] ;  /* 0x0000680001007983 */ /* 0x000f2e0000300800 */
[----:B------:R-:W-:Y:S10]  /*1ec00*/  MUFU.EX2 R107, R239 ;  /* 0x000000ef006b7308 */ /* 0x000ff40000000800 */
[----:B------:R-:W1:Y:S10]  /*1ec10*/  MUFU.EX2 R115, R108 ;  /* 0x0000006c00737308 */ /* 0x000e740000000800 */
[----:B------:R-:W-:Y:S01]  /*1ec20*/  MUFU.EX2 R108, R240 ;  /* 0x000000f0006c7308 */ /* 0x000fe20000000800 */
[-C--:B--2---:R-:W-:Y:S06]  /*1ec30*/  HMMA.16816.F32 R52, R76, R100.reuse, R52 ;  /* 0x000000644c34723c */ /* 0x084fec0000001834 */
[C---:B------:R-:W-:Y:S06]  /*1ec40*/  HMMA.16816.F32 R56, R80.reuse, R100, R56 ;  /* 0x000000645038723c */ /* 0x040fec0000001838 */
[-C--:B------:R-:W-:Y:S05]  /*1ec50*/  HMMA.16816.F32 R60, R80, R102.reuse, R60 ;  /* 0x00000066503c723c */ /* 0x080fea000000183c */
[--C-:B------:R-:W-:Y:S01]  /*1ec60*/  FFMA.FTZ R100, R194, UR4, -R74.reuse ;  /* 0x00000004c2647c23 */ /* 0x100fe2000801084a */
[----:B------:R-:W-:Y:S05]  /*1ec70*/  HMMA.16816.F32 R64, R76, R102, R64 ;  /* 0x000000664c40723c */ /* 0x000fea0000001840 */
[----:B------:R-:W-:Y:S01]  /*1ec80*/  F2FP.F16.F32.PACK_AB R80, R141, R201 ;  /* 0x000000c98d50723e */ /* 0x000fe200000000ff */
[--C-:B------:R-:W-:Y:S01]  /*1ec90*/  FFMA.FTZ R101, R199, UR4, -R74.reuse ;  /* 0x00000004c7657c23 */ /* 0x100fe2000801084a */
[----:B------:R-:W-:Y:S01]  /*1eca0*/  F2FP.F16.F32.PACK_AB R76, R176, R151 ;  /* 0x00000097b04c723e */ /* 0x000fe200000000ff */
[--C-:B------:R-:W-:Y:S01]  /*1ecb0*/  FFMA.FTZ R103, R72, UR4, -R74.reuse ;  /* 0x0000000448677c23 */ /* 0x100fe2000801084a */
[----:B------:R-:W-:Y:S02]  /*1ecc0*/  MUFU.EX2 R100, R100 ;  /* 0x0000006400647308 */ /* 0x000fe40000000800 */
[----:B------:R-:W-:Y:S01]  /*1ecd0*/  F2FP.F16.F32.PACK_AB R77, R173, R174 ;  /* 0x000000aead4d723e */ /* 0x000fe200000000ff */
[----:B------:R-:W-:Y:S01]  /*1ece0*/  FFMA.FTZ R102, R198, UR4, -R74 ;  /* 0x00000004c6667c23 */ /* 0x000fe2000801084a */
[----:B------:R-:W-:Y:S02]  /*1ecf0*/  F2FP.F16.F32.PACK_AB R78, R172, R208 ;  /* 0x000000d0ac4e723e */ /* 0x000fe400000000ff */
[----:B------:R-:W-:Y:S02]  /*1ed00*/  F2FP.F16.F32.PACK_AB R79, R142, R206 ;  /* 0x000000ce8e4f723e */ /* 0x000fe400000000ff */
[----:B------:R-:W-:Y:S02]  /*1ed10*/  F2FP.F16.F32.PACK_AB R82, R140, R135 ;  /* 0x000000878c52723e */ /* 0x000fe400000000ff */
[----:B---3--:R-:W-:Y:S02]  /*1ed20*/  F2FP.F16.F32.PACK_AB R81, R128, R130 ;  /* 0x000000828051723e */ /* 0x008fe400000000ff */
        /* <DEDUP_REMOVED lines=16> */
[-C--:B------:R-:W-:Y:S06]  /*1ee30*/  HMMA.16816.F32 R52, R76, R96.reuse, R52 ;  /* 0x000000604c34723c */ /* 0x080fec0000001834 */
[C---:B------:R-:W-:Y:S01]  /*1ee40*/  HMMA.16816.F32 R56, R80.reuse, R96, R56 ;  /* 0x000000605038723c */ /* 0x040fe20000001838 */
[----:B------:R-:W-:Y:S05]  /*1ee50*/  MUFU.EX2 R97, R160 ;  /* 0x000000a000617308 */ /* 0x000fea0000000800 */
[-C--:B------:R-:W-:Y:S01]  /*1ee60*/  HMMA.16816.F32 R60, R80, R98.reuse, R60 ;  /* 0x00000062503c723c */ /* 0x080fe2000000183c */
[----:B------:R-:W3:Y:S05]  /*1ee70*/  LDSM.16.MT88.4 R80, [R216+0xb000] ;  /* 0x00b00000d850783b */ /* 0x000eea0000004200 */
[----:B------:R-:W-:Y:S01]  /*1ee80*/  HMMA.16816.F32 R64, R76, R98, R64 ;  /* 0x000000624c40723c */ /* 0x000fe20000001840 */
[----:B------:R-:W1:Y:S06]  /*1ee90*/  MUFU.EX2 R98, R155 ;  /* 0x0000009b00627308 */ /* 0x000e6c0000000800 */
[----:B------:R-:W-:Y:S04]  /*1eea0*/  F2FP.F16.F32.PACK_AB R76, R116, R117 ;  /* 0x00000075744c723e */ /* 0x000fe800000000ff */
[----:B------:R-:W-:Y:S01]  /*1eeb0*/  MUFU.EX2 R99, R196 ;  /* 0x000000c400637308 */ /* 0x000fe20000000800 */
[----:B------:R-:W-:Y:S01]  /*1eec0*/  F2FP.F16.F32.PACK_AB R78, R115, R114 ;  /* 0x00000072734e723e */ /* 0x000fe200000000ff */
[----:B----4-:R-:W-:Y:S01]  /*1eed0*/  FFMA.FTZ R75, R2, R0, R200 ;  /* 0x00000000024b7223 */ /* 0x010fe200000100c8 */
        /* <DEDUP_REMOVED lines=14> */
[----:B------:R-:W2:Y:S01]  /*1efc0*/  MUFU.EX2 R110, R241 ;  /* 0x000000f1006e7308 */ /* 0x000ea20000000800 */
[----:B------:R-:W-:Y:S01]  /*1efd0*/  FADD.FTZ R3, R153, R3 ;  /* 0x0000000399037221 */ /* 0x000fe20000010000 */
[----:B-1----:R-:W-:Y:S01]  /*1efe0*/  F2FP.F16.F32.PACK_AB R168, R97, R98 ;  /* 0x0000006261a8723e */ /* 0x002fe200000000ff */
[----:B------:R-:W-:Y:S02]  /*1eff0*/  IMAD.MOV.U32 R133, RZ, RZ, R70 ;  /* 0x000000ffff857224 */ /* 0x000fe400078e0046 */
[--C-:B----4-:R-:W-:Y:S01]  /*1f000*/  FFMA.FTZ R0, R244, UR4, -R74.reuse ;  /* 0x00000004f4007c23 */ /* 0x110fe2000801084a */
[----:B------:R-:W-:Y:S01]  /*1f010*/  FADD.FTZ R3, R144, R3 ;  /* 0x0000000390037221 */ /* 0x000fe20000010000 */
[----:B------:R-:W-:Y:S03]  /*1f020*/  IMAD.MOV.U32 R132, RZ, RZ, R71 ;  /* 0x000000ffff847224 */ /* 0x000fe600078e0047 */
[----:B------:R1:W4:Y:S01]  /*1f030*/  MUFU.EX2 R122, R0 ;  /* 0x00000000007a7308 */ /* 0x0003220000000800 */
[----:B------:R-:W-:Y:S01]  /*1f040*/  FADD.FTZ R3, R156, R3 ;  /* 0x000000039c037221 */ /* 0x000fe20000010000 */
[----:B------:R-:W-:Y:S08]  /*1f050*/  IMAD.MOV.U32 R134, RZ, RZ, R69 ;  /* 0x000000ffff867224 */ /* 0x000ff000078e0045 */
[----:B------:R-:W-:Y:S01]  /*1f060*/  MUFU.EX2 R104, R197 ;  /* 0x000000c500687308 */ /* 0x000fe20000000800 */
[----:B--2---:R-:W-:Y:S01]  /*1f070*/  F2FP.F16.F32.PACK_AB R136, R109, R110 ;  /* 0x0000006e6d88723e */ /* 0x004fe200000000ff */
[--C-:B-1----:R-:W-:Y:S01]  /*1f080*/  FFMA.FTZ R0, R247, UR4, -R74.reuse ;  /* 0x00000004f7007c23 */ /* 0x102fe2000801084a */
[----:B----4-:R-:W-:Y:S07]  /*1f090*/  F2FP.F16.F32.PACK_AB R77, R122, R113 ;  /* 0x000000717a4d723e */ /* 0x010fee00000000ff */
        /* <DEDUP_REMOVED lines=8> */
[-C--:B------:R-:W-:Y:S05]  /*1f120*/  HMMA.16816.F32 R4, R72, R84.reuse, R4 ;  /* 0x000000544804723c */ /* 0x080fea0000001804 */
[----:B------:R-:W-:Y:S01]  /*1f130*/  FADD.FTZ R0, R202, R0 ;  /* 0x00000000ca007221 */ /* 0x000fe20000010000 */
[C---:B------:R-:W-:Y:S05]  /*1f140*/  HMMA.16816.F32 R8, R76.reuse, R84, R8 ;  /* 0x000000544c08723c */ /* 0x040fea0000001808 */
[----:B------:R-:W-:Y:S01]  /*1f150*/  FADD.FTZ R0, R169, R0 ;  /* 0x00000000a9007221 */ /* 0x000fe20000010000 */
[-C--:B------:R-:W-:Y:S05]  /*1f160*/  HMMA.16816.F32 R12, R76, R86.reuse, R12 ;  /* 0x000000564c0c723c */ /* 0x080fea000000180c */
[----:B------:R-:W-:Y:S01]  /*1f170*/  FADD.FTZ R84, R154, R96 ;  /* 0x000000609a547221 */ /* 0x000fe20000010000 */
[C---:B------:R-:W-:Y:S01]  /*1f180*/  HMMA.16816.F32 R16, R72.reuse, R86, R16 ;  /* 0x000000564810723c */ /* 0x040fe20000001810 */
[----:B------:R-:W-:Y:S04]  /*1f190*/  MUFU.EX2 R86, R102 ;  /* 0x0000006600567308 */ /* 0x000fe80000000800 */
[----:B------:R-:W-:Y:S01]  /*1f1a0*/  FADD.FTZ R85, R152, R2 ;  /* 0x0000000298557221 */ /* 0x000fe20000010000 */
[-C--:B------:R-:W-:Y:S01]  /*1f1b0*/  HMMA.16816.F32 R20, R72, R88.reuse, R20 ;  /* 0x000000584814723c */ /* 0x080fe20000001814 */
[----:B------:R-:W-:Y:S04]  /*1f1c0*/  LDSM.16.MT88.4 R152, [R217+0xb800] ;  /* 0x00b80000d998783b */ /* 0x000fe80000004200 */
[----:B------:R-:W1:Y:S01]  /*1f1d0*/  MUFU.EX2 R87, R101 ;  /* 0x0000006500577308 */ /* 0x000e620000000800 */
[----:B------:R-:W-:Y:S01]  /*1f1e0*/  FADD.FTZ R84, R146, R84 ;  /* 0x0000005492547221 */ /* 0x000fe20000010000 */
[C---:B------:R-:W-:Y:S08]  /*1f1f0*/  HMMA.16816.F32 R24, R76.reuse, R88, R24 ;  /* 0x000000584c18723c */ /* 0x040ff00000001818 */
[----:B------:R-:W-:Y:S01]  /*1f200*/  MUFU.EX2 R89, R161 ;  /* 0x000000a100597308 */ /* 0x000fe20000000800 */
[-C--:B------:R-:W-:Y:S03]  /*1f210*/  HMMA.16816.F32 R28, R76, R90.reuse, R28 ;  /* 0x0000005a4c1c723c */ /* 0x080fe6000000181c */
[----:B------:R-:W-:Y:S03]  /*1f220*/  FADD.FTZ R0, R137, R0 ;  /* 0x0000000089007221 */ /* 0x000fe60000010000 */
[C---:B------:R-:W-:Y:S03]  /*1f230*/  HMMA.16816.F32 R32, R72.reuse, R90, R32 ;  /* 0x0000005a4820723c */ /* 0x040fe60000001820 */
[----:B------:R2:W4:Y:S02]  /*1f240*/  MUFU.EX2 R88, R162 ;  /* 0x000000a200587308 */ /* 0x0005240000000800 */
[----:B------:R-:W-:Y:S01]  /*1f250*/  F2FP.F16.F32.PACK_AB R137, R107, R108 ;  /* 0x0000006c6b89723e */ /* 0x000fe200000000ff */
[-C--:B---3--:R-:W-:Y:S05]  /*1f260*/  HMMA.16816.F32 R36, R72, R92.reuse, R36 ;  /* 0x0000005c4824723c */ /* 0x088fea0000001824 */
[----:B-1----:R-:W-:Y:S01]  /*1f270*/  F2FP.F16.F32.PACK_AB R169, R87, R100 ;  /* 0x0000006457a9723e */ /* 0x002fe200000000ff */
[C---:B------:R-:W-:Y:S05]  /*1f280*/  HMMA.16816.F32 R40, R76.reuse, R92, R40 ;  /* 0x0000005c4c28723c */ /* 0x040fea0000001828 */
[----:B------:R-:W-:Y:S01]  /*1f290*/  FADD.FTZ R0, R170, R0 ;  /* 0x00000000aa007221 */ /* 0x000fe20000010000 */
[-C--:B------:R-:W-:Y:S01]  /*1f2a0*/  HMMA.16816.F32 R44, R76, R94.reuse, R44 ;  /* 0x0000005e4c2c723c */ /* 0x080fe2000000182c */
[----:B--2---:R-:W1:Y:S04]  /*1f2b0*/  LDSM.16.MT88.4 R160, [R214+0xb800] ;  /* 0x00b80000d6a0783b */ /* 0x004e680000004200 */
[----:B------:R-:W-:Y:S01]  /*1f2c0*/  FADD.FTZ R0, R138, R0 ;  /* 0x000000008a007221 */ /* 0x000fe20000010000 */
[C---:B------:R-:W-:Y:S05]  /*1f2d0*/  HMMA.16816.F32 R48, R72.reuse, R94, R48 ;  /* 0x0000005e4830723c */ /* 0x040fea0000001830 */
[----:B------:R-:W-:Y:S01]  /*1f2e0*/  FADD.FTZ R0, R166, R0 ;  /* 0x00000000a6007221 */ /* 0x000fe20000010000 */
[-C--:B------:R-:W-:Y:S05]  /*1f2f0*/  HMMA.16816.F32 R52, R72, R80.reuse, R52 ;  /* 0x000000504834723c */ /* 0x080fea0000001834 */
[----:B------:R-:W-:Y:S01]  /*1f300*/  FADD.FTZ R0, R127, R0 ;  /* 0x000000007f007221 */ /* 0x000fe20000010000 */
[C---:B------:R-:W-:Y:S01]  /*1f310*/  HMMA.16816.F32 R56, R76.reuse, R80, R56 ;  /* 0x000000504c38723c */ /* 0x040fe20000001838 */
[----:B------:R-:W2:Y:S04]  /*1f320*/  MUFU.EX2 R81, R103 ;  /* 0x0000006700517308 */ /* 0x000ea80000000800 */
[----:B------:R-:W-:Y:S01]  /*1f330*/  FADD.FTZ R0, R188, R0 ;  /* 0x00000000bc007221 */ /* 0x000fe20000010000 */
[-C--:B------:R-:W-:Y:S05]  /*1f340*/  HMMA.16816.F32 R60, R76, R82.reuse, R60 ;  /* 0x000000524c3c723c */ /* 0x080fea000000183c */
[----:B------:R-:W-:Y:S01]  /*1f350*/  FADD.FTZ R2, R145, R0 ;  /* 0x0000000091027221 */ /* 0x000fe20000010000 */
[----:B------:R-:W-:Y:S05]  /*1f360*/  HMMA.16816.F32 R64, R72, R82, R64 ;  /* 0x000000524840723c */ /* 0x000fea0000001840 */
[----:B------:R-:W-:Y:S01]  /*1f370*/  FADD.FTZ R2, R171, R2 ;  /* 0x00000002ab027221 */ /* 0x000fe20000010000 */
[----:B------:R-:W-:Y:S01]  /*1f380*/  F2FP.F16.F32.PACK_AB R138, R105, R106 ;  /* 0x0000006a698a723e */ /* 0x000fe200000000ff */
[----:B------:R-:W-:Y:S01]  /*1f390*/  FADD.FTZ R0, R189, R85 ;  /* 0x00000055bd007221 */ /* 0x000fe20000010000 */
[----:B----4-:R-:W-:Y:S03]  /*1f3a0*/  F2FP.F16.F32.PACK_AB R170, R88, R89 ;  /* 0x0000005958aa723e */ /* 0x010fe600000000ff */
[----:B------:R-:W-:Y:S01]  /*1f3b0*/  FADD.FTZ R2, R139, R2 ;  /* 0x000000028b027221 */ /* 0x000fe20000010000 */
[----:B------:R-:W-:Y:S01]  /*1f3c0*/  F2FP.F16.F32.PACK_AB R139, R99, R104 ;  /* 0x00000068638b723e */ /* 0x000fe200000000ff */
[----:B------:R-:W-:Y:S01]  /*1f3d0*/  FADD.FTZ R0, R147, R0 ;  /* 0x0000000093007221 */ /* 0x000fe20000010000 */
[----:B--2---:R-:W-:Y:S01]  /*1f3e0*/  F2FP.F16.F32.PACK_AB R171, R81, R86 ;  /* 0x0000005651ab723e */ /* 0x004fe200000000ff */
[----:B------:R-:W2:Y:S01]  /*1f3f0*/  LDSM.16.MT88.4 R144, [R215+0xb800] ;  /* 0x00b80000d790783b */ /* 0x000ea20000004200 */
[----:B------:R-:W-:Y:S01]  /*1f400*/  FADD.FTZ R76, R191, R3 ;  /* 0x00000003bf4c7221 */ /* 0x000fe20000010000 */
[----:B------:R-:W-:Y:S01]  /*1f410*/  FADD.FTZ R3, R158, R0 ;  /* 0x000000009e037221 */ /* 0x000fe20000010000 */
[----:B------:R-:W-:Y:S01]  /*1f420*/  FADD.FTZ R0, R190, R2 ;  /* 0x00000002be007221 */ /* 0x000fe20000010000 */
[-C--:B-1----:R-:W-:Y:S05]  /*1f430*/  HMMA.16816.F32 R164, R136, R160.reuse, R4 ;  /* 0x000000a088a4723c */ /* 0x082fea0000001804 */
[----:B------:R-:W-:Y:S01]  /*1f440*/  FADD.FTZ R80, R157, R84 ;  /* 0x000000549d507221 */ /* 0x000fe20000010000 */
[C---:B------:R-:W-:Y:S05]  /*1f450*/  HMMA.16816.F32 R196, R168.reuse, R160, R8 ;  /* 0x000000a0a8c4723c */ /* 0x040fea0000001808 */
[----:B------:R-:W-:Y:S01]  /*1f460*/  FADD.FTZ R80, R192, R80 ;  /* 0x00000050c0507221 */ /* 0x000fe20000010000 */
[----:B------:R-:W-:Y:S01]  /*1f470*/  FADD.FTZ R5, R183, R3 ;  /* 0x00000003b7057221 */ /* 0x000fe20000010000 */
[-C--:B------:R-:W-:Y:S04]  /*1f480*/  HMMA.16816.F32 R192, R168, R162.reuse, R12 ;  /* 0x000000a2a8c0723c */ /* 0x080fe8000000180c */
[----:B------:R-:W-:Y:S01]  /*1f490*/  FADD.FTZ R4, R184, R76 ;  /* 0x0000004cb8047221 */ /* 0x000fe20000010000 */
[----:B------:R-:W-:Y:S01]  /*1f4a0*/  FADD.FTZ R8, R187, R5 ;  /* 0x00000005bb087221 */ /* 0x000fe20000010000 */
[C---:B------:R-:W-:Y:S05]  /*1f4b0*/  HMMA.16816.F32 R160, R136.reuse, R162, R16 ;  /* 0x000000a288a0723c */ /* 0x040fea0000001810 */
[----:B------:R-:W-:Y:S01]  /*1f4c0*/  FADD.FTZ R3, R159, R0 ;  /* 0x000000009f037221 */ /* 0x000fe20000010000 */
[----:B------:R-:W-:Y:S01]  /*1f4d0*/  FADD.FTZ R2, R185, R80 ;  /* 0x00000050b9027221 */ /* 0x000fe20000010000 */
[-C--:B------:R-:W-:Y:S04]  /*1f4e0*/  HMMA.16816.F32 R156, R136, R152.reuse, R20 ;  /* 0x00000098889c723c */ /* 0x080fe80000001814 */
[----:B------:R-:W-:Y:S01]  /*1f4f0*/  FADD.FTZ R0, R179, R2 ;  /* 0x00000002b3007221 */ /* 0x000fe20000010000 */
[----:B------:R-:W-:Y:S01]  /*1f500*/  FADD.FTZ R2, R178, R4 ;  /* 0x00000004b2027221 */ /* 0x000fe20000010000 */
[C---:B------:R-:W-:Y:S01]  /*1f510*/  HMMA.16816.F32 R188, R168.reuse, R152, R24 ;  /* 0x00000098a8bc723c */ /* 0x040fe20000001818 */
[----:B------:R-:W1:Y:S04]  /*1f520*/  LDSM.16.MT88.4 R4, [R216+0xb800] ;  /* 0x00b80000d804783b */ /* 0x000e680000004200 */
[----:B------:R-:W-:Y:S01]  /*1f530*/  FADD.FTZ R3, R186, R3 ;  /* 0x00000003ba037221 */ /* 0x000fe20000010000 */
[----:B------:R-:W-:Y:S01]  /*1f540*/  FADD.FTZ R9, R180, R0 ;  /* 0x00000000b4097221 */ /* 0x000fe20000010000 */
[-C--:B------:R-:W-:Y:S04]  /*1f550*/  HMMA.16816.F32 R184, R168, R154.reuse, R28 ;  /* 0x0000009aa8b8723c */ /* 0x080fe8000000181c */
        /* <DEDUP_REMOVED lines=13> */
[----:B------:R-:W-:Y:S02]  /*1f630*/  FADD.FTZ R3, R201, R0 ;  /* 0x00000000c9037221 */ /* 0x000fe40000010000 */
[----:B------:R-:W-:Y:S01]  /*1f640*/  FADD.FTZ R0, R130, R2 ;  /* 0x0000000282007221 */ /* 0x000fe20000010000 */
[----:B------:R-:W-:Y:S01]  /*1f650*/  FADD.FTZ R9, R151, R9 ;  /* 0x0000000997097221 */ /* 0x000fe20000010000 */
[----:B------:R-:W-:Y:S01]  /*1f660*/  FADD.FTZ R2, R173, R8 ;  /* 0x00000008ad027221 */ /* 0x000fe20000010000 */
[-C--:B--2---:R-:W-:Y:S03]  /*1f670*/  HMMA.16816.F32 R148, R136, R144.reuse, R36 ;  /* 0x000000908894723c */ /* 0x084fe60000001824 */
        /* <DEDUP_REMOVED lines=10> */
[----:B------:R-:W-:Y:S04]  /*1f720*/  IMAD.MOV.U32 R135, RZ, RZ, R68 ;  /* 0x000000ffff877224 */ /* 0x000fe800078e0044 */
        /* <DEDUP_REMOVED lines=22> */
[----:B------:R-:W-:Y:S03]  /*1f890*/  FADD.FTZ R9, R121, R9 ;  /* 0x0000000979097221 */ /* 0x000fe60000010000 */
[----:B------:R-:W-:Y:S03]  /*1f8a0*/  FADD.FTZ R3, R100, R3 ;  /* 0x0000000364037221 */ /* 0x000fe60000010000 */
        /* <DEDUP_REMOVED lines=16> */
[----:B------:R2:W-:Y:S04]  /*1f9b0*/  STL [R1+0x5c], R4 ;  /* 0x00005c0401007387 */ /* 0x0005e80000100800 */
[----:B------:R2:W-:Y:S04]  /*1f9c0*/  STL [R1+0x60], R3 ;  /* 0x0000600301007387 */ /* 0x0005e80000100800 */
[----:B------:R2:W-:Y:S04]  /*1f9d0*/  STL [R1+0x64], R2 ;  /* 0x0000640201007387 */ /* 0x0005e80000100800 */
[----:B------:R2:W-:Y:S01]  /*1f9e0*/  STL [R1+0x68], R0 ;  /* 0x0000680001007387 */ /* 0x0005e20000100800 */
[----:B------:R-:W-:Y:S05]  /*1f9f0*/  @P0 BRA `(.L_x_896) ;  /* 0xffffff7400840947 */ /* 0x000fea000383ffff */
.L_x_895:
        /* <DEDUP_REMOVED lines=59> */
.L_x_899:
        /* <DEDUP_REMOVED lines=21> */
.L_x_900:
        /* <DEDUP_REMOVED lines=250> */
.L_x_902:
[----:B------:R-:W-:Y:S05]  /*20ea0*/  BSYNC B0 ;  /* 0x0000000000007941 */ /* 0x000fea0003800000 */
.L_x_901:
        /* <DEDUP_REMOVED lines=46> */
.L_x_904:
[----:B------:R-:W-:Y:S05]  /*21190*/  BSYNC B0 ;  /* 0x0000000000007941 */ /* 0x000fea0003800000 */
.L_x_903:
        /* <DEDUP_REMOVED lines=18> */
.L_x_906:
[----:B------:R-:W-:Y:S05]  /*212c0*/  BSYNC B0 ;  /* 0x0000000000007941 */ /* 0x000fea0003800000 */
.L_x_905:
        /* <DEDUP_REMOVED lines=16> */
.L_x_908:
[----:B------:R-:W-:Y:S05]  /*213d0*/  BSYNC B0 ;  /* 0x0000000000007941 */ /* 0x000fea0003800000 */
.L_x_907:
        /* <DEDUP_REMOVED lines=16> */
.L_x_910:
[----:B------:R-:W-:Y:S05]  /*214e0*/  BSYNC B0 ;  /* 0x0000000000007941 */ /* 0x000fea0003800000 */
.L_x_909:
        /* <DEDUP_REMOVED lines=16> */
.L_x_912:
[----:B------:R-:W-:Y:S05]  /*215f0*/  BSYNC B0 ;  /* 0x0000000000007941 */ /* 0x000fea0003800000 */
.L_x_911:
        /* <DEDUP_REMOVED lines=17> */
.L_x_914:
[----:B------:R-:W-:Y:S05]  /*21710*/  BSYNC B0 ;  /* 0x0000000000007941 */ /* 0x000fea0003800000 */
.L_x_913:
        /* <DEDUP_REMOVED lines=16> */
.L_x_916:
[----:B------:R-:W-:Y:S05]  /*21820*/  BSYNC B0 ;  /* 0x0000000000007941 */ /* 0x000fea0003800000 */
.L_x_915:
        /* <DEDUP_REMOVED lines=15> */
.L_x_917:
        /* <DEDUP_REMOVED lines=14> */
.L_x_2581:


//--------------------- .text._ZN5flash16flash_fwd_kernelI23Flash_fwd_kernel_traitsILi64ELi128ELi128ELi4ELb0ELb0EN7cutlass6half_tE19Flash_kernel_traitsILi64ELi128ELi128ELi4ES3_EELb0ELb0ELb1ELb1ELb0ELb0ELb0ELb0EEEvNS_16Flash_fwd_paramsE --------------------------
	.section	.text._ZN5flash16flash_fwd_kernelI23Flash_fwd_kernel_traitsILi64ELi128ELi128ELi4ELb0ELb0EN7cutlass6half_tE19Flash_kernel_traitsILi64ELi128ELi128ELi4ES3_EELb0ELb0ELb1ELb1ELb0ELb0ELb0ELb0EEEvNS_16Flash_fwd_paramsE,"ax",@progbits
	.align	128
        .global         _ZN5flash16flash_fwd_kernelI23Flash_fwd_kernel_traitsILi64ELi128ELi128ELi4ELb0ELb0EN7cutlass6half_tE19Flash_kernel_traitsILi64ELi128ELi128ELi4ES3_EELb0ELb0ELb1ELb1ELb0ELb0ELb0ELb0EEEvNS_16Flash_fwd_paramsE
        .type           _ZN5flash16flash_fwd_kernelI23Flash_fwd_kernel_traitsILi64ELi128ELi128ELi4ELb0ELb0EN7cutlass6half_tE19Flash_kernel_traitsILi64ELi128ELi128ELi4ES3_EELb0ELb0ELb1ELb1ELb0ELb0ELb0ELb0EEEvNS_16Flash_fwd_paramsE,@function
        .size           _ZN5flash16flash_fwd_kernelI23Flash_fwd_kernel_traitsILi64ELi128ELi128ELi4ELb0ELb0EN7cutlass6half_tE19Flash_kernel_traitsILi64ELi128ELi128ELi4ES3_EELb0ELb0ELb1ELb1ELb0ELb0ELb0ELb0EEEvNS_16Flash_fwd_paramsE,(.L_x_2582 - _ZN5flash16flash_fwd_kernelI23Flash_fwd_kernel_traitsILi64ELi128ELi128ELi4ELb0ELb0EN7cutlass6half_tE19Flash_kernel_traitsILi64ELi128ELi128ELi4ES3_EELb0ELb0ELb1ELb1ELb0ELb0ELb0ELb0EEEvNS_16Flash_fwd_paramsE)
        .other          _ZN5flash16flash_fwd_kernelI23Flash_fwd_kernel_traitsILi64ELi128ELi128ELi4ELb0ELb0EN7cutlass6half_tE19Flash_kernel_traitsILi64ELi128ELi128ELi4ES3_EELb0ELb0ELb1ELb1ELb0ELb0ELb0ELb0EEEvNS_16Flash_fwd_paramsE,@"STO_CUDA_ENTRY STV_DEFAULT"
_ZN5flash16flash_fwd_kernelI23Flash_fwd_kernel_traitsILi64ELi128ELi128ELi4ELb0ELb0EN7cutlass6half_tE19Flash_kernel_traitsILi64ELi128ELi128ELi4ES3_EELb0ELb0ELb1ELb1ELb0ELb0ELb0ELb0EEEvNS_16Flash_fwd_paramsE:
.text._ZN5flash16flash_fwd_kernelI23Flash_fwd_kernel_traitsILi64ELi128ELi128ELi4ELb0ELb0EN7cutlass6half_tE19Flash_kernel_traitsILi64ELi128ELi128ELi4ES3_EELb0ELb0ELb1ELb1ELb0ELb0ELb0ELb0EEEvNS_16Flash_fwd_paramsE:
        /* <DEDUP_REMOVED lines=55> */
.L_x_918:
[----:B------:R-:W-:-:S05]  /*0370*/  ULDC UR7, c[0x0][0x2c8] ;  /* 0x0000b20000077ab9 */ /* 0x000fca0000000800 */
.L_x_919:
        /* <DEDUP_REMOVED lines=135> */
.L_x_922:
[----:B------:R-:W-:Y:S05]  /*0bf0*/  BSYNC B0 ;  /* 0x0000000000007941 */ /* 0x000fea0003800000 */
.L_x_921:
        /* <DEDUP_REMOVED lines=17> */
.L_x_924:
[----:B------:R-:W-:Y:S05]  /*0d10*/  BSYNC B0 ;  /* 0x0000000000007941 */ /* 0x000fea0003800000 */
.L_x_923:
        /* <DEDUP_REMOVED lines=16> */
.L_x_926:
[----:B------:R-:W-:Y:S05]  /*0e20*/  BSYNC B0 ;  /* 0x0000000000007941 */ /* 0x000fea0003800000 */
.L_x_925:
        /* <DEDUP_REMOVED lines=16> */
.L_x_928:
[----:B------:R-:W-:Y:S05]  /*0f30*/  BSYNC B0 ;  /* 0x0000000000007941 */ /* 0x000fea0003800000 */
.L_x_927:
        /* <DEDUP_REMOVED lines=16> */
.L_x_930:
[----:B------:R-:W-:Y:S05]  /*1040*/  BSYNC B0 ;  /* 0x0000000000007941 */ /* 0x000fea0003800000 */
.L_x_929:
        /* <DEDUP_REMOVED lines=28> */
.L_x_932:
[----:B------:R-:W-:Y:S05]  /*1210*/  BSYNC B0 ;  /* 0x0000000000007941 */ /* 0x000fea0003800000 */
.L_x_931:
        /* <DEDUP_REMOVED lines=19> */
.L_x_934:
[----:B------:R-:W-:Y:S05]  /*1350*/  BSYNC B0 ;  /* 0x0000000000007941 */ /* 0x000fea0003800000 */
.L_x_933:
        /* <DEDUP_REMOVED lines=16> */
.L_x_936:
[----:B------:R-:W-:Y:S05]  /*1460*/  BSYNC B0 ;  /* 0x0000000000007941 */ /* 0x000fea0003800000 */
.L_x_935:
        /* <DEDUP_REMOVED lines=10> */
.L_x_938:
[----:B------:R-:W-:Y:S05]  /*1510*/  BSYNC B0 ;  /* 0x0000000000007941 */ /* 0x000fea0003800000 */
.L_x_937:
        /* <DEDUP_REMOVED lines=10> */
.L_x_940:
[----:B------:R-:W-:Y:S05]  /*15c0*/  BSYNC B0 ;  /* 0x0000000000007941 */ /* 0x000fea0003800000 */
.L_x_939:
        /* <DEDUP_REMOVED lines=10> */
.L_x_942:
[----:B------:R-:W-:Y:S05]  /*1670*/  BSYNC B0 ;  /* 0x0000000000007941 */ /* 0x000fea0003800000 */
.L_x_941:
        /* <DEDUP_REMOVED lines=11> */
.L_x_944:
[----:B------:R-:W-:Y:S05]  /*1730*/  BSYNC B0 ;  /* 0x0000000000007941 */ /* 0x000fea0003800000 */
.L_x_943:
        /* <DEDUP_REMOVED lines=11> */
.L_x_946:
[----:B------:R-:W-:Y:S05]  /*17f0*/  BSYNC B0 ;  /* 0x0000000000007941 */ /* 0x000fea0003800000 */
.L_x_945:
        /* <DEDUP_REMOVED lines=11> */
.L_x_948:
[----:B------:R-:W-:Y:S05]  /*18b0*/  BSYNC B0 ;  /* 0x0000000000007941 */ /* 0x000fea0003800000 */
.L_x_947:
        /* <DEDUP_REMOVED lines=10> */
.L_x_950:
[----:B------:R-:W-:Y:S05]  /*1960*/  BSYNC B0 ;  /* 0x0000000000007941 */ /* 0x000fea0003800000 */
.L_x_949:
        /* <DEDUP_REMOVED lines=10> */
.L_x_920:
        /* <DEDUP_REMOVED lines=61> */
.L_x_951:
        /* <DEDUP_REMOVED lines=21> */
[----:B------:R-:W-:Y:S01]  /*1f30*/  UIMAD UR11, UR11, UR4, URZ ;  /* 0x000000040b0b72a4 */ /* 0x000fe2000f8e023f */
[----:B------:R-:W-:-:S03]  /*1f40*/  UMOV UR12, UR38 ;  /* 0x00000026000c7c82 */ /* 0x000fc60008000000 */
[----:B------:R-:W-:Y:S02]  /*1f50*/  UIMAD UR11, UR34, UR5, UR11 ;  /* 0x00000005220b72a4 */ /* 0x000fe4000f8e020b */
[----:B------:R-:W-:-:S04]  /*1f60*/  UIMAD.WIDE.U32 UR4, UR34, UR4, UR12 ;  /* 0x00000004220472a5 */ /* 0x000fc8000f8e000c */
[----:B------:R-:W-:-:S03]  /*1f70*/  UIADD3 UR11, UR5, UR11, URZ ;  /* 0x0000000b050b7290 */ /* 0x000fc6000fffe03f */
[----:B------:R-:W-:-:S09]  /*1f80*/  UMOV UR20, UR4 ;  /* 0x0000000400147c82 */ /* 0x000fd20008000000 */
.L_x_952:
[----:B------:R-:W1:Y:S01]  /*1f90*/  S2UR UR23, SR_CgaCtaId ;  /* 0x00000000001779c3 */ /* 0x000e620000008800 */
[----:B------:R-:W-:Y:S01]  /*1fa0*/  @!P2 IMAD.IADD R2, R2, 0x1, -R5 ;  /* 0x000000010202a824 */ /* 0x000fe200078e0a05 */
[----:B------:R-:W-:Y:S01]  /*1fb0*/  UIADD3 UR5, -UR31, UR21, URZ ;  /* 0x000000151f057290 */ /* 0x000fe2000fffe13f */
[----:B------:R-:W-:Y:S01]  /*1fc0*/  ISETP.GE.AND P0, PT, R16, RZ, PT ;  /* 0x000000ff1000720c */ /* 0x000fe20003f06270 */
[----:B------:R-:W-:Y:S01]  /*1fd0*/  ULDC.64 UR12, c[0x0][0x258] ;  /* 0x00009600000c7ab9 */ /* 0x000fe20000000a00 */
[----:B------:R-:W-:Y:S01]  /*1fe0*/  ISETP.NE.AND P0, PT, R17, RZ, PT ;  /* 0x000000ff1100720c */ /* 0x000fe20003f05270 */
[----:B------:R-:W-:Y:S01]  /*1ff0*/  UIMAD UR4, UR19, UR12, URZ ;  /* 0x0000000c130472a4 */ /* 0x000fe2000f8e023f */
[----:B------:R-:W-:Y:S01]  /*2000*/  ISETP.GE.U32.AND P3, PT, R2, R5, PT ;  /* 0x000000050200720c */ /* 0x000fe20003f66070 */
[----:B------:R-:W-:Y:S01]  /*2010*/  IMAD.U32 R0, RZ, RZ, UR12 ;  /* 0x0000000cff007e24 */ /* 0x000fe2000f8e00ff */
[----:B------:R-:W-:Y:S01]  /*2020*/  SHF.R.S32.HI R247, RZ, 0x1f, R246 ;  /* 0x0000001ffff77819 */ /* 0x000fe200000114f6 */
[----:B------:R-:W-:Y:S01]  /*2030*/  UIMAD UR13, UR36, UR13, UR4 ;  /* 0x0000000d240d72a4 */ /* 0x000fe2000f8e0204 */
[----:B------:R-:W-:Y:S01]  /*2040*/  IADD3 R2, P0, R246, UR22, RZ ;  /* 0x00000016f6027c10 */ /* 0x000fe2000ff1e0ff */
[C---:B------:R-:W-:Y:S01]  /*2050*/  VIADD R21, R14.reuse, 0x10 ;  /* 0x000000100e157836 */ /* 0x040fe20000000000 */
[C---:B------:R-:W-:Y:S01]  /*2060*/  ISETP.GE.AND P1, PT, R14.reuse, UR5, PT ;  /* 0x000000050e007c0c */ /* 0x040fe2000bf26270 */
[----:B------:R-:W-:Y:S01]  /*2070*/  UMOV UR4, 0x400 ;  /* 0x0000040000047882 */ /* 0x000fe20000000000 */
[----:B------:R-:W-:Y:S01]  /*2080*/  IADD3.X R3, R247, UR15, RZ, P0, !PT ;  /* 0x0000000ff7037c10 */ /* 0x000fe200087fe4ff */
[C---:B------:R-:W-:Y:S01]  /*2090*/  VIADD R25, R14.reuse, 0x20 ;  /* 0x000000200e197836 */ /* 0x040fe20000000000 */
[----:B------:R-:W-:Y:S01]  /*20a0*/  SHF.R.S32.HI R15, RZ, 0x1f, R14 ;  /* 0x0000001fff0f7819 */ /* 0x000fe2000001140e */
[----:B------:R-:W-:Y:S01]  /*20b0*/  VIADD R24, R14, 0x30 ;  /* 0x000000300e187836 */ /* 0x000fe20000000000 */
[----:B------:R-:W-:Y:S01]  /*20c0*/  BSSY B0, `(.L_x_953) ;  /* 0x0000021000007945 */ /* 0x000fe20003800000 */
[----:B------:R-:W-:Y:S01]  /*20d0*/  IMAD.WIDE.U32 R10, R0, UR36, R2 ;  /* 0x00000024000a7c25 */ /* 0x000fe2000f8e0002 */
[----:B------:R-:W-:Y:S01]  /*20e0*/  ISETP.GE.AND P4, PT, R25, UR5, PT ;  /* 0x0000000519007c0c */ /* 0x000fe2000bf86270 */
[----:B-1----:R-:W-:-:S02]  /*20f0*/  ULEA UR4, UR23, UR4, 0x18 ;  /* 0x0000000417047291 */ /* 0x002fc4000f8ec03f */
        /* <DEDUP_REMOVED lines=29> */
.L_x_954:
[----:B------:R-:W-:Y:S05]  /*22d0*/  BSYNC B0 ;  /* 0x0000000000007941 */ /* 0x000fea0003800000 */
.L_x_953:
        /* <DEDUP_REMOVED lines=24> */
.L_x_956:
[----:B------:R-:W-:Y:S05]  /*2460*/  BSYNC B0 ;  /* 0x0000000000007941 */ /* 0x000fea0003800000 */
.L_x_955:
        /* <DEDUP_REMOVED lines=24> */
.L_x_958:
[----:B------:R-:W-:Y:S05]  /*25f0*/  BSYNC B0 ;  /* 0x0000000000007941 */ /* 0x000fea0003800000 */
.L_x_957:
        /* <DEDUP_REMOVED lines=25> */
.L_x_960:
[----:B------:R-:W-:Y:S05]  /*2790*/  BSYNC B0 ;  /* 0x0000000000007941 */ /* 0x000fea0003800000 */
.L_x_959:
        /* <DEDUP_REMOVED lines=22> */
.L_x_962:
[----:B------:R-:W-:Y:S05]  /*2900*/  BSYNC B0 ;  /* 0x0000000000007941 */ /* 0x000fea0003800000 */
.L_x_961:
        /* <DEDUP_REMOVED lines=22> */
.L_x_964:
[----:B------:R-:W-:Y:S05]  /*2a70*/  BSYNC B0 ;  /* 0x0000000000007941 */ /* 0x000fea0003800000 */
.L_x_963:
        /* <DEDUP_REMOVED lines=22> */
.L_x_966:
[----:B------:R-:W-:Y:S05]  /*2be0*/  BSYNC B0 ;  /* 0x0000000000007941 */ /* 0x000fea0003800000 */
.L_x_965:
        /* <DEDUP_REMOVED lines=22> */
.L_x_968:
[----:B------:R-:W-:Y:S05]  /*2d50*/  BSYNC B0 ;  /* 0x0000000000007941 */ /* 0x000fea0003800000 */
.L_x_967:
[----:B------:R-:W-:Y:S01]  /*2d60*/  ISETP.GE.AND P0, PT, R16, RZ, PT ;  /* 0x000000ff1000720c */ /* 0x000fe20003f06270 */
[----:B------:R-:W-:Y:S01]  /*2d70*/  IMAD.IADD R10, R216, 0x1, -R13 ;  /* 0x00000001d80a7824 */ /* 0x000fe200078e0a0d */
[----:B------:R-:W-:Y:S01]  /*2d80*/  ISETP.NE.AND P1, PT, R17, RZ, PT ;  /* 0x000000ff1100720c */ /* 0x000fe20003f25270 */
[----:B------:R-:W-:Y:S01]  /*2d90*/  IMAD.MOV.U32 R0, RZ, RZ, R12 ;  /* 0x000000ffff007224 */ /* 0x000fe200078e000c */
[----:B------:R-:W-:Y:S01]  /*2da0*/  ULDC.64 UR12, c[0x0][0x260] ;  /* 0x00009800000c7ab9 */ /* 0x000fe20000000a00 */
[C---:B--2-4-:R-:W-:Y:S01]  /*2db0*/  IMAD R4, R15.reuse, UR8, RZ ;  /* 0x000000080f047c24 */ /* 0x054fe2000f8e02ff */
[----:B------:R-:W-:Y:S01]  /*2dc0*/  SHF.R.S32.HI R6, RZ, 0x1f, R10 ;  /* 0x0000001fff067819 */ /* 0x000fe2000001140a */
[C---:B------:R-:W-:Y:S01]  /*2dd0*/  IMAD.WIDE.U32 R2, R14.reuse, UR8, R246 ;  /* 0x000000080e027c25 */ /* 0x040fe2000f8e00f6 */
[----:B------:R-:W-:Y:S01]  /*2de0*/  USHF.L.U32 UR28, UR8, 0x7, URZ ;  /* 0x00000007081c7899 */ /* 0x000fe2000800063f */
[----:B------:R-:W-:Y:S01]  /*2df0*/  MOV R37, 0x20 ;  /* 0x0000002000257802 */ /* 0x000fe20000000f00 */
[----:B------:R-:W-:Y:S01]  /*2e00*/  USHF.L.U64.HI UR25, UR8, 0x7, UR9 ;  /* 0x0000000708197899 */ /* 0x000fe20008010209 */
[----:B------:R-:W-:Y:S01]  /*2e10*/  IMAD R5, R14, UR9, R4 ;  /* 0x000000090e057c24 */ /* 0x000fe2000f8e0204 */
[----:B------:R-:W-:Y:S01]  /*2e20*/  LEA.HI R18, R6, R10, RZ, 0x3 ;  /* 0x0000000a06127211 */ /* 0x000fe200078f18ff */
[----:B------:R-:W-:Y:S01]  /*2e30*/  @!P0 IMAD.MOV R0, RZ, RZ, -R0 ;  /* 0x000000ffff008224 */ /* 0x000fe200078e0a00 */
[----:B------:R-:W-:Y:S01]  /*2e40*/  IADD3 R4, P0, R2, UR16, RZ ;  /* 0x0000001002047c10 */ /* 0x000fe2000ff1e0ff */
[----:B------:R-:W-:Y:S01]  /*2e50*/  IMAD R7, R15, UR6, RZ ;  /* 0x000000060f077c24 */ /* 0x000fe2000f8e02ff */
[----:B------:R-:W-:Y:S01]  /*2e60*/  @!P1 LOP3.LUT R0, RZ, R17, RZ, 0x33, !PT ;  /* 0x00000011ff009212 */ /* 0x000fe200078e33ff */
[----:B------:R-:W-:Y:S01]  /*2e70*/  BSSY B0, `(.L_x_969) ;  /* 0x0000035000007945 */ /* 0x000fe20003800000 */
[----:B------:R-:W-:Y:S01]  /*2e80*/  IADD3.X R5, R3, UR14, R5, P0, !PT ;  /* 0x0000000e03057c10 */ /* 0x000fe200087fe405 */
[----:B------:R-:W-:Y:S01]  /*2e90*/  IMAD.WIDE.U32 R2, R14, UR6, R246 ;  /* 0x000000060e027c25 */ /* 0x000fe2000f8e00f6 */
[----:B------:R-:W-:-:S02]  /*2ea0*/  SHF.R.S32.HI R6, RZ, 0x1f, R0 ;  /* 0x0000001fff067819 */ /* 0x000fc40000011400 */
[----:B------:R-:W-:Y:S01]  /*2eb0*/  LOP3.LUT R9, R18, 0xfffffff8, RZ, 0xc0, !PT ;  /* 0xfffffff812097812 */ /* 0x000fe200078ec0ff */
[----:B------:R-:W-:Y:S01]  /*2ec0*/  IMAD R7, R14, UR7, R7 ;  /* 0x000000070e077c24 */ /* 0x000fe2000f8e0207 */
[----:B------:R-:W-:Y:S01]  /*2ed0*/  IADD3 R8, P0, R2, UR20, RZ ;  /* 0x0000001402087c10 */ /* 0x000fe2000ff1e0ff */
[----:B------:R-:W-:Y:S01]  /*2ee0*/  IMAD R2, R6, UR12, RZ ;  /* 0x0000000c06027c24 */ /* 0x000fe2000f8e02ff */
[----:B------:R-:W-:Y:S01]  /*2ef0*/  UIADD3 UR20, UR24, -0x1, URZ ;  /* 0xffffffff18147890 */ /* 0x000fe2000fffe03f */
[----:B------:R-:W-:Y:S01]  /*2f00*/  IMAD.IADD R17, R10, 0x1, -R9 ;  /* 0x000000010a117824 */ /* 0x000fe200078e0a09 */
[----:B------:R-:W-:Y:S01]  /*2f10*/  IADD3.X R9, R3, UR11, R7, P0, !PT ;  /* 0x0000000b03097c10 */ /* 0x000fe200087fe407 */
[C---:B------:R-:W-:Y:S01]  /*2f20*/  IMAD.WIDE.U32 R32, R0.reuse, UR12, R4 ;  /* 0x0000000c00207c25 */ /* 0x040fe2000f8e0004 */
[----:B------:R-:W-:Y:S02]  /*2f30*/  UIMAD UR33, UR20, -0x80, UR32 ;  /* 0xffffff80142178a4 */ /* 0x000fe4000f8e0220 */
[----:B------:R-:W-:Y:S01]  /*2f40*/  USHF.R.S32.HI UR16, URZ, 0x1f, UR20 ;  /* 0x0000001f3f107899 */ /* 0x000fe20008011414 */
[----:B------:R-:W-:Y:S01]  /*2f50*/  IMAD R3, R0, UR13, R2 ;  /* 0x0000000d00037c24 */ /* 0x000fe2000f8e0202 */
[----:B------:R-:W-:Y:S01]  /*2f60*/  MOV R30, R32 ;  /* 0x00000020001e7202 */ /* 0x000fe20000000f00 */
[----:B------:R-:W-:Y:S01]  /*2f70*/  IMAD.U32 R7, RZ, RZ, UR20 ;  /* 0x00000014ff077e24 */ /* 0x000fe2000f8e00ff */
[----:B------:R-:W-:Y:S01]  /*2f80*/  ULDC.64 UR12, c[0x0][0x268] ;  /* 0x00009a00000c7ab9 */ /* 0x000fe20000000a00 */
[----:B------:R-:W-:Y:S01]  /*2f90*/  IMAD.IADD R31, R33, 0x1, R3 ;  /* 0x00000001211f7824 */ /* 0x000fe200078e0203 */
[----:B------:R-:W-:Y:S01]  /*2fa0*/  STL.64 [R1+0xd0], R32 ;  /* 0x0000d02001007387 */ /* 0x000fe20000100a00 */
[----:B------:R-:W-:Y:S01]  /*2fb0*/  IMAD R3, R6, UR12, RZ ;  /* 0x0000000c06037c24 */ /* 0x000fe2000f8e02ff */
[----:B------:R-:W-:Y:S01]  /*2fc0*/  ISETP.GE.AND P0, PT, R14, UR33, PT ;  /* 0x000000210e007c0c */ /* 0x000fe2000bf06270 */
[----:B------:R-:W-:Y:S01]  /*2fd0*/  IMAD.WIDE.U32 R6, R7, UR28, R30 ;  /* 0x0000001c07067c25 */ /* 0x000fe2000f8e001e */
[----:B------:R2:W-:Y:S01]  /*2fe0*/  STL.64 [R1+0xc8], R30 ;  /* 0x0000c81e01007387 */ /* 0x0005e20000100a00 */
[----:B------:R-:W-:Y:S01]  /*2ff0*/  ISETP.GE.AND P3, PT, R21, UR33, PT ;  /* 0x0000002115007c0c */ /* 0x000fe2000bf66270 */
[----:B------:R-:W-:Y:S01]  /*3000*/  UIMAD UR11, UR25, UR20, URZ ;  /* 0x00000014190b72a4 */ /* 0x000fe2000f8e023f */
[----:B------:R-:W-:Y:S01]  /*3010*/  ISETP.GE.AND P4, PT, R25, UR33, PT ;  /* 0x0000002119007c0c */ /* 0x000fe2000bf86270 */
[----:B------:R-:W-:-:S02]  /*3020*/  IMAD.MOV.U32 R2, RZ, RZ, 0x10 ;  /* 0x00000010ff027424 */ /* 0x000fc400078e00ff */
[----:B------:R-:W-:Y:S01]  /*3030*/  UIMAD UR11, UR16, UR28, UR11 ;  /* 0x0000001c100b72a4 */ /* 0x000fe2000f8e020b */
[----:B------:R-:W-:Y:S01]  /*3040*/  R2P PR, R17, 0x6 ;  /* 0x0000000611007804 */ /* 0x000fe20000000000 */
[----:B------:R-:W-:Y:S01]  /*3050*/  IMAD R19, R0, UR13, R3 ;  /* 0x0000000d00137c24 */ /* 0x000fe2000f8e0203 */
[----:B------:R-:W-:Y:S02]  /*3060*/  ISETP.GE.AND P5, PT, R24, UR33, PT ;  /* 0x0000002118007c0c */ /* 0x000fe4000bfa6270 */
[----:B------:R-:W-:Y:S02]  /*3070*/  ISETP.GE.AND P6, PT, R23, UR33, PT ;  /* 0x0000002117007c0c */ /* 0x000fe4000bfc6270 */
[----:B------:R-:W-:Y:S02]  /*3080*/  SEL R2, R2, 0xfffffff0, !P1 ;  /* 0xfffffff002027807 */ /* 0x000fe40004800000 */
[----:B------:R-:W-:Y:S02]  /*3090*/  ISETP.GE.AND P1, PT, R20, UR33, PT ;  /* 0x0000002114007c0c */ /* 0x000fe4000bf26270 */
[----:B------:R-:W-:-:S02]  /*30a0*/  SEL R4, R37, 0xffffffe0, !P2 ;  /* 0xffffffe025047807 */ /* 0x000fc40005000000 */
[----:B------:R-:W-:Y:S02]  /*30b0*/  P2R R16, PR, RZ, 0x2 ;  /* 0x00000002ff107803 */ /* 0x000fe40000000000 */
[----:B------:R-:W-:Y:S01]  /*30c0*/  ISETP.GE.AND P2, PT, R22, UR33, PT ;  /* 0x0000002116007c0c */ /* 0x000fe2000bf46270 */
[----:B--2---:R-:W-:-:S04]  /*30d0*/  IMAD.WIDE.U32 R30, R0, UR12, R8 ;  /* 0x0000000c001e7c25 */ /* 0x004fc8000f8e0008 */
        /* <DEDUP_REMOVED lines=14> */
.L_x_970:
[----:B------:R-:W-:Y:S05]  /*31c0*/  BSYNC B0 ;  /* 0x0000000000007941 */ /* 0x000fea0003800000 */
.L_x_969:
        /* <DEDUP_REMOVED lines=18> */
.L_x_972:
[----:B------:R-:W-:Y:S05]  /*32f0*/  BSYNC B0 ;  /* 0x0000000000007941 */ /* 0x000fea0003800000 */
.L_x_971:
        /* <DEDUP_REMOVED lines=18> */
.L_x_974:
[----:B------:R-:W-:Y:S05]  /*3420*/  BSYNC B0 ;  /* 0x0000000000007941 */ /* 0x000fea0003800000 */
.L_x_973:
        /* <DEDUP_REMOVED lines=18> */
.L_x_976:
[----:B------:R-:W-:Y:S05]  /*3550*/  BSYNC B0 ;  /* 0x0000000000007941 */ /* 0x000fea0003800000 */
.L_x_975:
        /* <DEDUP_REMOVED lines=18> */
.L_x_978:
[----:B------:R-:W-:Y:S05]  /*3680*/  BSYNC B0 ;  /* 0x0000000000007941 */ /* 0x000fea0003800000 */
.L_x_977:
[----:B------:R-:W-:Y:S01]  /*3690*/  ISETP.NE.AND P0, PT, R16, RZ, PT ;  /* 0x000000ff1000720c */ /* 0x000fe20003f05270 */
[----:B------:R-:W-:-:S12]  /*36a0*/  BSSY B0, `(.L_x_979) ;  /* 0x0000013000007945 */ /* 0x000fd80003800000 */
        /* <DEDUP_REMOVED lines=18> */
.L_x_980:
[----:B------:R-:W-:Y:S05]  /*37d0*/  BSYNC B0 ;  /* 0x0000000000007941 */ /* 0x000fea0003800000 */
.L_x_979:
        /* <DEDUP_REMOVED lines=19> */
.L_x_982:
[----:B------:R-:W-:Y:S05]  /*3910*/  BSYNC B0 ;  /* 0x0000000000007941 */ /* 0x000fea0003800000 */
.L_x_981:
        /* <DEDUP_REMOVED lines=18> */
.L_x_984:
[----:B------:R-:W-:Y:S05]  /*3a40*/  BSYNC B0 ;  /* 0x0000000000007941 */ /* 0x000fea0003800000 */
.L_x_983:
        /* <DEDUP_REMOVED lines=8> */
[----:B------:R-:W-:Y:S02]  /*3ad0*/  @UP1 UIMAD UR13, UR13, UR14, URZ ;  /* 0x0000000e0d0d12a4 */ /* 0x000fe4000f8e023f */
[----:B------:R-:W-:Y:S02]  /*3ae0*/  @UP1 UIMAD.WIDE.U32 UR36, UR34, UR14, UR36 ;  /* 0x0000000e222412a5 */ /* 0x000fe4000f8e0024 */
[----:B------:R-:W-:Y:S01]  /*3af0*/  @UP1 UIMAD UR13, UR34, UR15, UR13 ;  /* 0x0000000f220d12a4 */ /* 0x000fe2000f8e020d */
[----:B------:R-:W-:-:S04]  /*3b00*/  DEPBAR.LE SB0, 0x0 ;  /* 0x000080000000791a */ /* 0x000fc80000000000 */
[----:B------:R-:W-:Y:S02]  /*3b10*/  @UP1 ULEA UR22, UP0, UR36, UR22, 0x2 ;  /* 0x0000001624161291 */ /* 0x000fe4000f80103f */
[----:B------:R-:W-:-:S04]  /*3b20*/  @UP1 UIADD3 UR13, UR37, UR13, URZ ;  /* 0x0000000d250d1290 */ /* 0x000fc8000fffe03f */
[----:B------:R-:W-:Y:S01]  /*3b30*/  @UP1 ULEA.HI.X UR23, UR36, UR23, UR13, 0x2, UP0 ;  /* 0x0000001724171291 */ /* 0x000fe200080f140d */
[----:B------:R-:W-:Y:S02]  /*3b40*/  IMAD.U32 R6, RZ, RZ, UR22 ;  /* 0x00000016ff067e24 */ /* 0x000fe4000f8e00ff */
[----:B------:R-:W-:-:S03]  /*3b50*/  @UP1 ULDC UR13, c[0x0][0x2e8] ;  /* 0x0000ba00000d1ab9 */ /* 0x000fc60000000800 */
[----:B------:R-:W-:-:S05]  /*3b60*/  IMAD.U32 R7, RZ, RZ, UR23 ;  /* 0x00000017ff077e24 */ /* 0x000fca000f8e00ff */
[----:B------:R-:W5:Y:S01]  /*3b70*/  @P0 LDG.E R6, desc[UR26][R6.64] ;  /* 0x0000001a06060981 */ /* 0x000f62000c1e1900 */
[----:B------:R-:W5:Y:S01]  /*3b80*/  @P0 MUFU.RCP R0, UR13 ;  /* 0x0000000d00000d08 */ /* 0x000f620008001000 */
[----:B-1----:R-:W-:Y:S01]  /*3b90*/  SHF.R.S32.HI R8, RZ, 0x4, R27 ;  /* 0x00000004ff087819 */ /* 0x002fe2000001141b */
[C---:B------:R-:W-:Y:S01]  /*3ba0*/  IMAD.SHL.U32 R3, R14.reuse, 0x8, RZ ;  /* 0x000000080e037824 */ /* 0x040fe200078e00ff */
[----:B------:R-:W-:Y:S01]  /*3bb0*/  ISETP.GE.AND P1, PT, R14, UR33, PT ;  /* 0x000000210e007c0c */ /* 0x000fe2000bf26270 */
[----:B------:R-:W-:Y:S01]  /*3bc0*/  BAR.SYNC.DEFER_BLOCKING 0x0 ;  /* 0x0000000000007b1d */ /* 0x000fe20000010000 */
[----:B------:R-:W-:Y:S01]  /*3bd0*/  LEA.HI R5, R27, R8, RZ, 0x1 ;  /* 0x000000081b057211 */ /* 0x000fe200078f08ff */
[----:B------:R-:W-:Y:S01]  /*3be0*/  IMAD.IADD R11, R31, 0x1, R19 ;  /* 0x000000011f0b7824 */ /* 0x000fe200078e0213 */
[----:B------:R-:W-:Y:S01]  /*3bf0*/  USHF.L.U64.HI UR13, UR6, 0x7, UR7 ;  /* 0x00000007060d7899 */ /* 0x000fe20008010207 */
[----:B------:R-:W-:Y:S01]  /*3c00*/  IMAD.MOV.U32 R10, RZ, RZ, R30 ;  /* 0x000000ffff0a7224 */ /* 0x000fe200078e001e */
[----:B------:R-:W-:Y:S01]  /*3c10*/  LOP3.LUT R5, R5, 0xfffffffe, RZ, 0xc0, !PT ;  /* 0xfffffffe05057812 */ /* 0x000fe200078ec0ff */
[----:B------:R-:W-:Y:S01]  /*3c20*/  USHF.L.U32 UR14, UR6, 0x7, URZ ;  /* 0x00000007060e7899 */ /* 0x000fe2000800063f */
[----:B------:R-:W-:Y:S01]  /*3c30*/  LEA.HI R245, R28, R216, RZ, 0x5 ;  /* 0x000000d81cf57211 */ /* 0x000fe200078f28ff */
[----:B------:R-:W-:Y:S01]  /*3c40*/  UIMAD UR15, UR13, UR20, URZ ;  /* 0x000000140d0f72a4 */ /* 0x000fe2000f8e023f */
[----:B------:R1:W-:Y:S01]  /*3c50*/  STL.64 [R1+0x80], R10 ;  /* 0x0000800a01007387 */ /* 0x0003e20000100a00 */
[----:B------:R-:W-:Y:S01]  /*3c60*/  IMAD.IADD R8, R8, 0x1, -R5 ;  /* 0x0000000108087824 */ /* 0x000fe200078e0a05 */
[----:B------:R-:W-:Y:S01]  /*3c70*/  SHF.R.S32.HI R215, RZ, 0x5, R245 ;  /* 0x00000005ffd77819 */ /* 0x000fe200000114f5 */
[----:B------:R-:W-:Y:S01]  /*3c80*/  UIMAD UR15, UR16, UR14, UR15 ;  /* 0x0000000e100f72a4 */ /* 0x000fe2000f8e020f */
[----:B------:R-:W-:Y:S01]  /*3c90*/  BSSY B0, `(.L_x_985) ;  /* 0x000002b000007945 */ /* 0x000fe20003800000 */
[----:B------:R-:W-:Y:S01]  /*3ca0*/  IMAD.SHL.U32 R5, R8, 0x8, RZ ;  /* 0x0000000808057824 */ /* 0x000fe200078e00ff */
[----:B------:R-:W-:Y:S01]  /*3cb0*/  UMOV UR19, URZ ;  /* 0x0000003f00137c82 */ /* 0x000fe20008000000 */
[----:B------:R-:W-:-:S02]  /*3cc0*/  ISETP.GE.AND P2, PT, R21, UR33, PT ;  /* 0x0000002115007c0c */ /* 0x000fc4000bf46270 */
[----:B------:R-:W-:Y:S02]  /*3cd0*/  ISETP.GE.AND P3, PT, R25, UR33, PT ;  /* 0x0000002119007c0c */ /* 0x000fe4000bf66270 */
[----:B------:R-:W-:Y:S02]  /*3ce0*/  ISETP.GE.AND P4, PT, R24, UR33, PT ;  /* 0x0000002118007c0c */ /* 0x000fe4000bf86270 */
[----:B------:R-:W-:Y:S01]  /*3cf0*/  ISETP.GE.AND P5, PT, R23, UR33, PT ;  /* 0x0000002117007c0c */ /* 0x000fe2000bfa6270 */
[----:B------:R1:W-:Y:S01]  /*3d00*/  @P1 STS.128 [R244+0x8000], RZ ;  /* 0x008000fff4001388 */ /* 0x0003e20000000c00 */
[----:B------:R-:W-:Y:S01]  /*3d10*/  ISETP.GE.AND P6, PT, R20, UR33, PT ;  /* 0x0000002114007c0c */ /* 0x000fe2000bfc6270 */
[----:B-----5:R-:W-:Y:S01]  /*3d20*/  @P0 FMUL.FTZ R6, R6, R0 ;  /* 0x0000000006060220 */ /* 0x020fe20000410000 */
[----:B------:R-:W-:-:S04]  /*3d30*/  IMAD.SHL.U32 R0, R36, 0x40, RZ ;  /* 0x0000004024007824 */ /* 0x000fc800078e00ff */
[----:B------:R-:W-:Y:S01]  /*3d40*/  @P0 R2UR UR22, R6 ;  /* 0x00000000061602ca */ /* 0x000fe200000e0000 */
[----:B------:R-:W-:Y:S01]  /*3d50*/  IMAD.SHL.U32 R6, R17, 0x40, RZ ;  /* 0x0000004011067824 */ /* 0x000fe200078e00ff */
[----:B------:R-:W-:Y:S02]  /*3d60*/  LOP3.LUT R0, R0, 0x1c0, RZ, 0xc0, !PT ;  /* 0x000001c000007812 */ /* 0x000fe400078ec0ff */
[----:B------:R-:W-:Y:S02]  /*3d70*/  ISETP.GE.AND P0, PT, R22, UR33, PT ;  /* 0x0000002116007c0c */ /* 0x000fe4000bf06270 */
[----:B------:R-:W-:Y:S02]  /*3d80*/  LOP3.LUT R7, R0, 0x8, R3, 0xf8, !PT ;  /* 0x0000000800077812 */ /* 0x000fe400078ef803 */
[----:B------:R-:W-:Y:S02]  /*3d90*/  SHF.R.U32.HI R3, RZ, 0x3, R0 ;  /* 0x00000003ff037819 */ /* 0x000fe40000011600 */
[----:B------:R-:W-:-:S02]  /*3da0*/  LOP3.LUT R0, R6, 0x1c0, RZ, 0xc0, !PT ;  /* 0x000001c006007812 */ /* 0x000fc400078ec0ff */
[----:B------:R-:W-:Y:S01]  /*3db0*/  LOP3.LUT R6, R7, R3, RZ, 0x3c, !PT ;  /* 0x0000000307067212 */ /* 0x000fe200078e3cff */
[----:B------:R-:W-:Y:S01]  /*3dc0*/  @UP1 UMOV UR19, UR22 ;  /* 0x0000001600131c82 */ /* 0x000fe20008000000 */
[----:B------:R-:W-:Y:S01]  /*3dd0*/  LOP3.LUT R7, R0, 0x8, R5, 0xf8, !PT ;  /* 0x0000000800077812 */ /* 0x000fe200078ef805 */
[----:B------:R-:W-:Y:S01]  /*3de0*/  IMAD.SHL.U32 R5, R18, 0x40, RZ ;  /* 0x0000004012057824 */ /* 0x000fe200078e00ff */
[----:B------:R-:W-:Y:S01]  /*3df0*/  SHF.R.U32.HI R3, RZ, 0x3, R0 ;  /* 0x00000003ff037819 */ /* 0x000fe20000011600 */
[----:B------:R-:W-:Y:S01]  /*3e00*/  IMAD R0, R8, 0x200, R6 ;  /* 0x0000020008007824 */ /* 0x000fe200078e0206 */
[----:B------:R-:W-:Y:S01]  /*3e10*/  P2R R14, PR, RZ, 0x1 ;  /* 0x00000001ff0e7803 */ /* 0x000fe20000000000 */
[----:B------:R-:W-:Y:S01]  /*3e20*/  IMAD.U32 R6, RZ, RZ, UR20 ;  /* 0x00000014ff067e24 */ /* 0x000fe2000f8e00ff */
[----:B------:R-:W-:Y:S02]  /*3e30*/  LOP3.LUT R214, R7, R3, RZ, 0x3c, !PT ;  /* 0x0000000307d67212 */ /* 0x000fe400078e3cff */
[----:B------:R-:W-:Y:S01]  /*3e40*/  LOP3.LUT R213, R5, 0xfffffe00, RZ, 0xc0, !PT ;  /* 0xfffffe0005d57812 */ /* 0x000fe200078ec0ff */
[----:B------:R-:W-:-:S04]  /*3e50*/  IMAD.WIDE.U32 R6, R6, UR14, R10 ;  /* 0x0000000e06067c25 */ /* 0x000fc8000f8e000a */
[----:B------:R-:W-:Y:S02]  /*3e60*/  VIADD R9, R7, UR15 ;  /* 0x0000000f07097c36 */ /* 0x000fe40008000000 */
[----:B------:R-:W-:Y:S01]  /*3e70*/  IMAD R3, R215, 0x400, R213 ;  /* 0x00000400d7037824 */ /* 0x000fe200078e02d5 */
[----:B-1----:R-:W-:Y:S06]  /*3e80*/  @P1 BRA `(.L_x_986) ;  /* 0x00000000002c1947 */ /* 0x002fec0003800000 */
        /* <DEDUP_REMOVED lines=11> */
.L_x_986:
[----:B------:R-:W-:Y:S05]  /*3f40*/  BSYNC B0 ;  /* 0x0000000000007941 */ /* 0x000fea0003800000 */
.L_x_985:
[----:B------:R1:W-:Y:S01]  /*3f50*/  @P2 STS.128 [R244+0x8800], RZ ;  /* 0x008800fff4002388 */ /* 0x0003e20000000c00 */
[----:B------:R-:W-:Y:S01]  /*3f60*/  IMAD.IADD R3, R214, 0x1, R3 ;  /* 0x00000001d6037824 */ /* 0x000fe200078e0203 */
[----:B------:R-:W-:Y:S01]  /*3f70*/  USHF.L.U64.HI UR15, UR6, 0x4, UR7 ;  /* 0x00000004060f7899 */ /* 0x000fe20008010207 */
[----:B------:R-:W-:Y:S01]  /*3f80*/  BSSY B0, `(.L_x_987) ;  /* 0x0000013000007945 */ /* 0x000fe20003800000 */
[----:B------:R-:W-:Y:S01]  /*3f90*/  USHF.L.U32 UR16, UR6, 0x4, URZ ;  /* 0x0000000406107899 */ /* 0x000fe2000800063f */
        /* <DEDUP_REMOVED lines=17> */
.L_x_988:
[----:B------:R-:W-:Y:S05]  /*40b0*/  BSYNC B0 ;  /* 0x0000000000007941 */ /* 0x000fea0003800000 */
.L_x_987:
        /* <DEDUP_REMOVED lines=19> */
.L_x_990:
[----:B------:R-:W-:Y:S05]  /*41f0*/  BSYNC B0 ;  /* 0x0000000000007941 */ /* 0x000fea0003800000 */
.L_x_989:
        /* <DEDUP_REMOVED lines=19> */
.L_x_992:
[----:B------:R-:W-:Y:S05]  /*4330*/  BSYNC B0 ;  /* 0x0000000000007941 */ /* 0x000fea0003800000 */
.L_x_991:
        /* <DEDUP_REMOVED lines=19> */
.L_x_994:
[----:B------:R-:W-:Y:S05]  /*4470*/  BSYNC B0 ;  /* 0x0000000000007941 */ /* 0x000fea0003800000 */
.L_x_993:
        /* <DEDUP_REMOVED lines=20> */
.L_x_996:
[----:B------:R-:W-:Y:S05]  /*45c0*/  BSYNC B0 ;  /* 0x0000000000007941 */ /* 0x000fea0003800000 */
.L_x_995:
        /* <DEDUP_REMOVED lines=21> */
.L_x_998:
[----:B------:R-:W-:Y:S05]  /*4720*/  BSYNC B0 ;  /* 0x0000000000007941 */ /* 0x000fea0003800000 */
.L_x_997:
        /* <DEDUP_REMOVED lines=19> */
.L_x_1000:
[----:B------:R-:W-:Y:S05]  /*4860*/  BSYNC B0 ;  /* 0x0000000000007941 */ /* 0x000fea0003800000 */
.L_x_999:
[----:B------:R-:W-:Y:S01]  /*4870*/  LDSM.16.M88.4 R16, [R219] ;  /* 0x00000000db10783b */ /* 0x000fe20000000200 */
[----:B------:R-:W-:Y:S01]  /*4880*/  R2P PR, R36, 0x6 ;  /* 0x0000000624007804 */ /* 0x000fe20000000000 */
[--C-:B------:R-:W-:Y:S01]  /*4890*/  IMAD R222, R2, 0x2, R219.reuse ;  /* 0x0000000202de7824 */ /* 0x100fe200078e02db */
[----:B------:R-:W-:Y:S01]  /*48a0*/  UIADD3 UR23, UR32, -UR21, URZ ;  /* 0x8000001520177290 */ /* 0x000fe2000fffe03f */
[----:B-1----:R-:W1:Y:S01]  /*48b0*/  LDSM.16.M88.4 R8, [R212+0x4000] ;  /* 0x00400000d408783b */ /* 0x002e620000000200 */
[C---:B------:R-:W-:Y:S01]  /*48c0*/  VIADD R3, R212.reuse, 0x4000 ;  /* 0x00004000d4037836 */ /* 0x040fe20000000000 */
[----:B------:R-:W-:Y:S01]  /*48d0*/  SEL R0, R37, 0xffffffe0, !P1 ;  /* 0xffffffe025007807 */ /* 0x000fe20004800000 */
[----:B------:R-:W-:Y:S01]  /*48e0*/  VIADD R223, R212, 0x4040 ;  /* 0x00004040d4df7836 */ /* 0x000fe20000000000 */
[----:B------:R-:W5:Y:S01]  /*48f0*/  LDSM.16.M88.4 R12, [R219+0x2000] ;  /* 0x00200000db0c783b */ /* 0x000f620000000200 */
[----:B------:R-:W-:Y:S01]  /*4900*/  IMAD R220, R4, 0x2, R219 ;  /* 0x0000000204dc7824 */ /* 0x000fe200078e02db */
[----:B------:R-:W-:Y:S01]  /*4910*/  UIADD3 UR22, UR32, 0x1, -UR21 ;  /* 0x0000000120167890 */ /* 0x000fe2000fffe815 */
[----:B------:R-:W-:Y:S01]  /*4920*/  IMAD.IADD R218, R212, 0x1, R0 ;  /* 0x00000001d4da7824 */ /* 0x000fe200078e0200 */
[----:B------:R-:W3:Y:S01]  /*4930*/  LDSM.16.M88.4 R44, [R212+0x5800] ;  /* 0x00580000d42c783b */ /* 0x000ee20000000200 */
[----:B------:R-:W-:Y:S01]  /*4940*/  IMAD R221, R2, 0x2, R220 ;  /* 0x0000000202dd7824 */ /* 0x000fe200078e02dc */
[----:B------:R-:W-:Y:S01]  /*4950*/  UIADD3 UR22, UR22, UR29, URZ ;  /* 0x0000001d16167290 */ /* 0x000fe2000fffe03f */
[----:B------:R-:W-:Y:S01]  /*4960*/  @P2 VIADD R223, R3, 0xffffffc0 ;  /* 0xffffffc003df2836 */ /* 0x000fe20000000000 */
[----:B------:R-:W4:Y:S01]  /*4970*/  LDSM.16.M88.4 R40, [R212+0x6000] ;  /* 0x00600000d428783b */ /* 0x000f220000000200 */
[----:B------:R-:W-:-:S02]  /*4980*/  UISETP.GT.AND UP0, UPT, UR20, UR10, UPT ;  /* 0x0000000a1400728c */ /* 0x000fc4000bf04270 */
[----:B------:R-:W-:Y:S01]  /*4990*/  IMAD.IADD R217, R0, 0x1, R223 ;  /* 0x0000000100d97824 */ /* 0x000fe200078e02df */
[----:B------:R-:W4:Y:S01]  /*49a0*/  LDSM.16.M88.4 R52, [R212+0x4800] ;  /* 0x00480000d434783b */ /* 0x000f220000000200 */
[----:B------:R-:W-:-:S03]  /*49b0*/  LOP3.LUT R0, R245, 0xffffffe0, RZ, 0xc0, !PT ;  /* 0xffffffe0f5007812 */ /* 0x000fc600078ec0ff */
[----:B------:R-:W4:Y:S02]  /*49c0*/  LDSM.16.M88.4 R48, [R212+0x5000] ;  /* 0x00500000d430783b */ /* 0x000f240000000200 */
[C---:B------:R-:W-:Y:S02]  /*49d0*/  IMAD.IADD R0, R216.reuse, 0x1, -R0 ;  /* 0x00000001d8007824 */ /* 0x040fe400078e0a00 */
[----:B------:R-:W4:Y:S01]  /*49e0*/  LDSM.16.M88.4 R32, [R212+0x6800] ;  /* 0x00680000d420783b */ /* 0x000f220000000200 */
[----:B------:R-:W-:Y:S02]  /*49f0*/  IMAD.SHL.U32 R216, R216, 0x2, RZ ;  /* 0x00000002d8d87824 */ /* 0x000fe400078e00ff */
[----:B------:R-:W-:Y:S01]  /*4a00*/  SHF.R.S32.HI R3, RZ, 0x1f, R0 ;  /* 0x0000001fff037819 */ /* 0x000fe20000011400 */
[----:B--2---:R-:W2:Y:S03]  /*4a10*/  LDSM.16.M88.4 R28, [R212+0x7000] ;  /* 0x00700000d41c783b */ /* 0x004ea60000000200 */
[----:B------:R-:W-:Y:S01]  /*4a20*/  LEA.HI R0, R3, R0, RZ, 0x2 ;  /* 0x0000000003007211 */ /* 0x000fe200078f10ff */
[----:B------:R-:W2:Y:S01]  /*4a30*/  LDSM.16.M88.4 R24, [R212+0x7800] ;  /* 0x00780000d418783b */ /* 0x000ea20000000200 */
[----:B------:R-:W-:-:S02]  /*4a40*/  IMAD.U32 R3, RZ, RZ, UR20 ;  /* 0x00000014ff037e24 */ /* 0x000fc4000f8e00ff */
[----:B------:R-:W-:Y:S01]  /*4a50*/  SHF.R.S32.HI R0, RZ, 0x2, R0 ;  /* 0x00000002ff007819 */ /* 0x000fe20000011400 */
[----:B------:R-:W-:Y:S01]  /*4a60*/  LDSM.16.M88.4 R36, [R218+0x4000] ;  /* 0x00400000da24783b */ /* 0x000fe20000000200 */
[-C--:B-1----:R-:W-:Y:S03]  /*4a70*/  HMMA.16816.F32 R180, R16, R8.reuse, RZ ;  /* 0x0000000810b4723c */ /* 0x082fe600000018ff */
        /* <DEDUP_REMOVED lines=8> */
[----:B------:R-:W1:Y:S03]  /*4b00*/  LDSM.16.M88.4 R8, [R222+0x2000] ;  /* 0x00200000de08783b */ /* 0x000e660000000200 */
[C---:B---3--:R-:W-:Y:S01]  /*4b10*/  HMMA.16816.F32 R92, R12.reuse, R46, RZ ;  /* 0x0000002e0c5c723c */ /* 0x048fe200000018ff */
[----:B------:R-:W3:Y:S04]  /*4b20*/  LDSM.16.M88.4 R104, [R218+0x7000] ;  /* 0x00700000da68783b */ /* 0x000ee80000000200 */
[----:B------:R-:W5:Y:S01]  /*4b30*/  LDSM.16.M88.4 R100, [R218+0x7800] ;  /* 0x00780000da64783b */ /* 0x000f620000000200 */
[C---:B----4-:R-:W-:Y:S03]  /*4b40*/  HMMA.16816.F32 R116, R12.reuse, R40, RZ ;  /* 0x000000280c74723c */ /* 0x050fe600000018ff */
[----:B------:R-:W4:Y:S03]  /*4b50*/  LDSM.16.M88.4 R20, [R222] ;  /* 0x00000000de14783b */ /* 0x000f260000000200 */
[C---:B------:R-:W-:Y:S01]  /*4b60*/  HMMA.16816.F32 R124, R12.reuse, R42, RZ ;  /* 0x0000002a0c7c723c */ /* 0x040fe200000018ff */
[----:B------:R-:W0:Y:S05]  /*4b70*/  LDGDEPBAR ;  /* 0x00000000000079af */ /* 0x000e2a0000000000 */
[C---:B------:R-:W-:Y:S06]  /*4b80*/  HMMA.16816.F32 R80, R12.reuse, R52, RZ ;  /* 0x000000340c50723c */ /* 0x040fec00000018ff */
[C---:B------:R-:W-:Y:S06]  /*4b90*/  HMMA.16816.F32 R76, R12.reuse, R54, RZ ;  /* 0x000000360c4c723c */ /* 0x040fec00000018ff */
[C---:B------:R-:W-:Y:S06]  /*4ba0*/  HMMA.16816.F32 R72, R12.reuse, R48, RZ ;  /* 0x000000300c48723c */ /* 0x040fec00000018ff */
[C---:B------:R-:W-:Y:S06]  /*4bb0*/  HMMA.16816.F32 R68, R12.reuse, R50, RZ ;  /* 0x000000320c44723c */ /* 0x040fec00000018ff */
[C---:B------:R-:W-:Y:S06]  /*4bc0*/  HMMA.16816.F32 R64, R12.reuse, R44, RZ ;  /* 0x0000002c0c40723c */ /* 0x040fec00000018ff */
[C---:B------:R-:W-:Y:S06]  /*4bd0*/  HMMA.16816.F32 R132, R12.reuse, R32, RZ ;  /* 0x000000200c84723c */ /* 0x040fec00000018ff */
[C---:B------:R-:W-:Y:S06]  /*4be0*/  HMMA.16816.F32 R140, R12.reuse, R34, RZ ;  /* 0x000000220c8c723c */ /* 0x040fec00000018ff */
[C---:B--2---:R-:W-:Y:S06]  /*4bf0*/  HMMA.16816.F32 R152, R12.reuse, R28, RZ ;  /* 0x0000001c0c98723c */ /* 0x044fec00000018ff */
        /* <DEDUP_REMOVED lines=9> */
[----:B------:R-:W-:Y:S06]  /*4c90*/  HMMA.16816.F32 R200, R16, R34, RZ ;  /* 0x0000002210c8723c */ /* 0x000fec00000018ff */
[----:B-1----:R-:W-:Y:S06]  /*4ca0*/  HMMA.16816.F32 R144, R8, R38, R84 ;  /* 0x000000260890723c */ /* 0x002fec0000001854 */
[C---:B------:R-:W-:Y:S06]  /*4cb0*/  HMMA.16816.F32 R52, R16.reuse, R54, RZ ;  /* 0x000000361034723c */ /* 0x040fec00000018ff */
[C---:B------:R-:W-:Y:S06]  /*4cc0*/  HMMA.16816.F32 R48, R16.reuse, R50, RZ ;  /* 0x000000321030723c */ /* 0x040fec00000018ff */
[C---:B------:R-:W-:Y:S06]  /*4cd0*/  HMMA.16816.F32 R44, R16.reuse, R46, RZ ;  /* 0x0000002e102c723c */ /* 0x040fec00000018ff */
[C---:B------:R-:W-:Y:S06]  /*4ce0*/  HMMA.16816.F32 R192, R16.reuse, R28, RZ ;  /* 0x0000001c10c0723c */ /* 0x040fec00000018ff */
[C---:B------:R-:W-:Y:S06]  /*4cf0*/  HMMA.16816.F32 R188, R16.reuse, R30, RZ ;  /* 0x0000001e10bc723c */ /* 0x040fec00000018ff */
[C---:B------:R-:W-:Y:S06]  /*4d00*/  HMMA.16816.F32 R184, R16.reuse, R24, RZ ;  /* 0x0000001810b8723c */ /* 0x040fec00000018ff */
[----:B------:R-:W-:Y:S06]  /*4d10*/  HMMA.16816.F32 R172, R16, R26, RZ ;  /* 0x0000001a10ac723c */ /* 0x000fec00000018ff */
[C---:B------:R-:W-:Y:S06]  /*4d20*/  HMMA.16816.F32 R160, R8.reuse, R36, R88 ;  /* 0x0000002408a0723c */ /* 0x040fec0000001858 */
        /* <DEDUP_REMOVED lines=15> */
[C---:B---3--:R-:W-:Y:S06]  /*4e20*/  HMMA.16816.F32 R88, R8.reuse, R104, R152 ;  /* 0x000000680858723c */ /* 0x048fec0000001898 */
[C---:B-----5:R-:W-:Y:S06]  /*4e30*/  HMMA.16816.F32 R92, R8.reuse, R100, R164 ;  /* 0x00000064085c723c */ /* 0x060fec00000018a4 */
[C---:B------:R-:W-:Y:S06]  /*4e40*/  HMMA.16816.F32 R124, R8.reuse, R106, R168 ;  /* 0x0000006a087c723c */ /* 0x040fec00000018a8 */
[----:B------:R-:W-:Y:S06]  /*4e50*/  HMMA.16816.F32 R116, R8, R102, R148 ;  /* 0x000000660874723c */ /* 0x000fec0000001894 */
[C---:B----4-:R-:W-:Y:S06]  /*4e60*/  HMMA.16816.F32 R8, R20.reuse, R38, R176 ;  /* 0x000000261408723c */ /* 0x050fec00000018b0 */
[C---:B------:R-:W-:Y:S06]  /*4e70*/  HMMA.16816.F32 R232, R20.reuse, R36, R180 ;  /* 0x0000002414e8723c */ /* 0x040fec00000018b4 */
[C---:B------:R-:W-:Y:S01]  /*4e80*/  HMMA.16816.F32 R240, R20.reuse, R58, R52 ;  /* 0x0000003a14f0723c */ /* 0x040fe20000001834 */
[----:B------:R-:W-:Y:S05]  /*4e90*/  LDSM.16.M88.4 R52, [R223+0x2800] ;  /* 0x00280000df34783b */ /* 0x000fea0000000200 */
[C---:B------:R-:W-:Y:S01]  /*4ea0*/  HMMA.16816.F32 R248, R20.reuse, R56, R156 ;  /* 0x0000003814f8723c */ /* 0x040fe2000000189c */
[----:B------:R-:W-:Y:S05]  /*4eb0*/  LDSM.16.M88.4 R56, [R217+0x3000] ;  /* 0x00300000d938783b */ /* 0x000fea0000000200 */
[----:B------:R-:W-:Y:S01]  /*4ec0*/  IMAD.MOV.U32 R132, RZ, RZ, R8 ;  /* 0x000000ffff847224 */ /* 0x000fe200078e0008 */
[----:B------:R-:W-:Y:S01]  /*4ed0*/  HMMA.16816.F32 R236, R20, R60, R196 ;  /* 0x0000003c14ec723c */ /* 0x000fe200000018c4 */
[----:B------:R-:W-:-:S02]  /*4ee0*/  IMAD.MOV.U32 R39, RZ, RZ, R9 ;  /* 0x000000ffff277224 */ /* 0x000fc400078e0009 */
[----:B------:R-:W-:Y:S02]  /*4ef0*/  IMAD.MOV.U32 R38, RZ, RZ, R10 ;  /* 0x000000ffff267224 */ /* 0x000fe400078e000a */
[----:B------:R-:W-:Y:S01]  /*4f00*/  IMAD.MOV.U32 R37, RZ, RZ, R11 ;  /* 0x000000ffff257224 */ /* 0x000fe200078e000b */
[C---:B------:R-:W-:Y:S01]  /*4f10*/  HMMA.16816.F32 R196, R20.reuse, R98, R44 ;  /* 0x0000006214c4723c */ /* 0x040fe2000000182c */
[----:B------:R-:W1:Y:S01]  /*4f20*/  LDSM.16.M88.4 R8, [R220+0x2000] ;  /* 0x00200000dc08783b */ /* 0x000e620000000200 */
[----:B------:R-:W-:Y:S02]  /*4f30*/  IMAD.MOV.U32 R36, RZ, RZ, R232 ;  /* 0x000000ffff247224 */ /* 0x000fe400078e00e8 */
[----:B------:R-:W-:Y:S01]  /*4f40*/  IMAD.MOV.U32 R7, RZ, RZ, R233 ;  /* 0x000000ffff077224 */ /* 0x000fe200078e00e9 */
[----:B------:R-:W-:Y:S01]  /*4f50*/  LDSM.16.M88.4 R44, [R223+0x3800] ;  /* 0x00380000df2c783b */ /* 0x000fe20000000200 */
[----:B------:R-:W-:Y:S01]  /*4f60*/  IMAD.MOV.U32 R6, RZ, RZ, R234 ;  /* 0x000000ffff067224 */ /* 0x000fe200078e00ea */
[----:B------:R-:W-:Y:S01]  /*4f70*/  HMMA.16816.F32 R208, R20, R96, R208 ;  /* 0x0000006014d0723c */ /* 0x000fe200000018d0 */
[----:B------:R-:W-:-:S02]  /*4f80*/  IMAD.MOV.U32 R5, RZ, RZ, R235 ;  /* 0x000000ffff057224 */ /* 0x000fc400078e00eb */
[----:B------:R-:W-:Y:S02]  /*4f90*/  IMAD.MOV.U32 R98, RZ, RZ, R38 ;  /* 0x000000ffff627224 */ /* 0x000fe400078e0026 */
[----:B------:R-:W-:Y:S01]  /*4fa0*/  IMAD.MOV.U32 R99, RZ, RZ, R37 ;  /* 0x000000ffff637224 */ /* 0x000fe200078e0025 */
[C---:B------:R-:W-:Y:S01]  /*4fb0*/  HMMA.16816.F32 R232, R20.reuse, R62, R48 ;  /* 0x0000003e14e8723c */ /* 0x040fe20000001830 */
[----:B------:R-:W2:Y:S01]  /*4fc0*/  LDSM.16.M88.4 R48, [R223+0x3000] ;  /* 0x00300000df30783b */ /* 0x000ea20000000200 */
[----:B------:R-:W-:Y:S02]  /*4fd0*/  IMAD.MOV.U32 R96, RZ, RZ, R132 ;  /* 0x000000ffff607224 */ /* 0x000fe400078e0084 */
[----:B------:R-:W-:Y:S02]  /*4fe0*/  IMAD.MOV.U32 R97, RZ, RZ, R39 ;  /* 0x000000ffff617224 */ /* 0x000fe400078e0027 */
[C---:B------:R-:W-:Y:S06]  /*4ff0*/  HMMA.16816.F32 R228, R20.reuse, R112, R228 ;  /* 0x0000007014e4723c */ /* 0x040fec00000018e4 */
[----:B------:R-:W-:Y:S01]  /*5000*/  HMMA.16816.F32 R224, R20, R114, R224 ;  /* 0x0000007214e0723c */ /* 0x000fe200000018e0 */
[----:B------:R-:W-:-:S02]  /*5010*/  IMAD.MOV.U32 R112, RZ, RZ, R36 ;  /* 0x000000ffff707224 */ /* 0x000fc400078e0024 */
[----:B------:R-:W-:Y:S01]  /*5020*/  IMAD.MOV.U32 R113, RZ, RZ, R7 ;  /* 0x000000ffff717224 */ /* 0x000fe200078e0007 */
[----:B------:R-:W-:Y:S01]  /*5030*/  LDSM.16.M88.4 R36, [R217] ;  /* 0x00000000d924783b */ /* 0x000fe20000000200 */
[----:B------:R-:W-:Y:S01]  /*5040*/  IMAD.U32 R7, RZ, RZ, UR23 ;  /* 0x00000017ff077e24 */ /* 0x000fe2000f8e00ff */
[C---:B------:R-:W-:Y:S01]  /*5050*/  HMMA.16816.F32 R204, R20.reuse, R108, R204 ;  /* 0x0000006c14cc723c */ /* 0x040fe200000018cc */
[----:B------:R-:W-:Y:S01]  /*5060*/  IMAD.MOV.U32 R114, RZ, RZ, R6 ;  /* 0x000000ffff727224 */ /* 0x000fe200078e0006 */
[----:B------:R-:W-:Y:S01]  /*5070*/  LOP3.LUT R6, R216, 0x6, RZ, 0xc0, !PT ;  /* 0x00000006d8067812 */ /* 0x000fe200078ec0ff */
[----:B------:R-:W-:Y:S01]  /*5080*/  IMAD.MOV.U32 R115, RZ, RZ, R5 ;  /* 0x000000ffff737224 */ /* 0x000fe200078e0005 */
[----:B------:R-:W-:Y:S02]  /*5090*/  LEA R5, R215, UR31, 0x4 ;  /* 0x0000001fd7057c11 */ /* 0x000fe4000f8e20ff */
[----:B------:R-:W-:Y:S01]  /*50a0*/  HMMA.16816.F32 R60, R20, R110, R200 ;  /* 0x0000006e143c723c */ /* 0x000fe200000018c8 */
[----:B------:R-:W-:-:S02]  /*50b0*/  IMAD R3, R3, 0x80, R6 ;  /* 0x0000008003037824 */ /* 0x000fc400078e0206 */
[----:B------:R-:W-:Y:S02]  /*50c0*/  IMAD.IADD R5, R0, 0x1, R5 ;  /* 0x0000000100057824 */ /* 0x000fe400078e0205 */
[----:B------:R-:W-:Y:S01]  /*50d0*/  VIADD R6, R3, 0x1 ;  /* 0x0000000103067836 */ /* 0x000fe20000000000 */
[----:B-1----:R-:W-:Y:S01]  /*50e0*/  HMMA.16816.F32 R156, R8, R74, R16 ;  /* 0x0000004a089c723c */ /* 0x002fe20000001810 */
[----:B------:R-:W1:Y:S01]  /*50f0*/  LDSM.16.M88.4 R16, [R220] ;  /* 0x00000000dc10783b */ /* 0x000e620000000200 */
[----:B------:R-:W-:-:S04]  /*5100*/  IMAD.IADD R0, R213, 0x1, R214 ;  /* 0x00000001d5007824 */ /* 0x000fc800078e02d6 */
[C---:B------:R-:W-:Y:S06]  /*5110*/  HMMA.16816.F32 R176, R8.reuse, R82, R144 ;  /* 0x0000005208b0723c */ /* 0x040fec0000001890 */
[C---:B------:R-:W-:Y:S01]  /*5120*/  HMMA.16816.F32 R152, R8.reuse, R68, R12 ;  /* 0x000000440898723c */ /* 0x040fe2000000180c */
[----:B------:R-:W-:Y:S05]  /*5130*/  LDSM.16.M88.4 R12, [R221+0x2000] ;  /* 0x00200000dd0c783b */ /* 0x000fea0000000200 */
[----:B------:R-:W-:Y:S01]  /*5140*/  HMMA.16816.F32 R144, R8, R64, R40 ;  /* 0x000000400890723c */ /* 0x000fe20000001828 */
[----:B------:R-:W3:Y:S05]  /*5150*/  LDSM.16.M88.4 R40, [R217+0x2800] ;  /* 0x00280000d928783b */ /* 0x000eea0000000200 */
[C---:B------:R-:W-:Y:S06]  /*5160*/  HMMA.16816.F32 R192, R20.reuse, R104, R192 ;  /* 0x0000006814c0723c */ /* 0x040fec00000018c0 */
[C---:B------:R-:W-:Y:S06]  /*5170*/  HMMA.16816.F32 R184, R20.reuse, R100, R184 ;  /* 0x0000006414b8723c */ /* 0x040fec00000018b8 */
[C---:B------:R-:W-:Y:S06]  /*5180*/  HMMA.16816.F32 R188, R20.reuse, R106, R188 ;  /* 0x0000006a14bc723c */ /* 0x040fec00000018bc */
[----:B------:R-:W-:Y:S01]  /*5190*/  HMMA.16816.F32 R180, R20, R102, R172 ;  /* 0x0000006614b4723c */ /* 0x000fe200000018ac */
        /* <DEDUP_REMOVED lines=13> */
[C---:B--2---:R-:W-:Y:S06]  /*5270*/  HMMA.16816.F32 R128, R8.reuse, R48, R88 ;  /* 0x000000300880723c */ /* 0x044fec0000001858 */
[C---:B------:R-:W-:Y:S06]  /*5280*/  HMMA.16816.F32 R120, R8.reuse, R44, R92 ;  /* 0x0000002c0878723c */ /* 0x040fec000000185c */
        /* <DEDUP_REMOVED lines=9> */
[----:B------:R-:W-:Y:S01]  /*5320*/  HMMA.16816.F32 R92, R16, R74, R232 ;  /* 0x0000004a105c723c */ /* 0x000fe200000018e8 */
[----:B------:R-:W-:Y:S01]  /*5330*/  IADD3 R238, R7, 0x8, R5 ;  /* 0x0000000807ee7810 */ /* 0x000fe20007ffe005 */
[----:B------:R-:W-:-:S04]  /*5340*/  VIADD R237, R5, UR23 ;  /* 0x0000001705ed7c36 */ /* 0x000fc80008000000 */
[C---:B------:R-:W-:Y:S01]  /*5350*/  HMMA.16816.F32 R88, R16.reuse, R68, R208 ;  /* 0x000000441058723c */ /* 0x040fe200000018d0 */
[C---:B------:R-:W-:Y:S01]  /*5360*/  IMAD.IADD R7, R238.reuse, 0x1, -R3 ;  /* 0x00000001ee077824 */ /* 0x040fe200078e0a03 */
[----:B------:R-:W-:Y:S02]  /*5370*/  VIADDMNMX R233, R238, -UR30, RZ, !PT ;  /* 0x8000001eeee97c46 */ /* 0x000fe4000f8001ff */
[----:B------:R-:W-:Y:S02]  /*5380*/  VIADDMNMX R235, R237, -UR30, RZ, !PT ;  /* 0x8000001eedeb7c46 */ /* 0x000fe4000f8001ff */
[----:B------:R-:W-:Y:S01]  /*5390*/  HMMA.16816.F32 R80, R16, R70, R196 ;  /* 0x000000461050723c */ /* 0x000fe200000018c4 */
[----:B------:R-:W-:-:S04]  /*53a0*/  IABS R7, R7 ;  /* 0x0000000700077213 */ /* 0x000fc80000000000 */
[----:B------:R-:W-:Y:S01]  /*53b0*/  I2FP.F32.S32 R7, R7 ;  /* 0x0000000700077245 */ /* 0x000fe20000201400 */
        /* <DEDUP_REMOVED lines=9> */
[----:B------:R-:W-:Y:S06]  /*5450*/  HMMA.16816.F32 R200, R12, R40, R136 ;  /* 0x000000280cc8723c */ /* 0x000fec0000001888 */
[-C--:B--2---:R-:W-:Y:S06]  /*5460*/  HMMA.16816.F32 R112, R8, R36.reuse, R112 ;  /* 0x000000240870723c */ /* 0x084fec0000001870 */
[C---:B------:R-:W-:Y:S06]  /*5470*/  HMMA.16816.F32 R160, R12.reuse, R36, R160 ;  /* 0x000000240ca0723c */ /* 0x040fec00000018a0 */
[----:B------:R-:W-:Y:S01]  /*5480*/  IMAD.MOV.U32 R137, RZ, RZ, R16 ;  /* 0x000000ffff897224 */ /* 0x000fe200078e0010 */
[----:B------:R-:W-:Y:S01]  /*5490*/  HMMA.16816.F32 R176, R12, R38, R176 ;  /* 0x000000260cb0723c */ /* 0x000fe200000018b0 */
[----:B------:R-:W-:-:S02]  /*54a0*/  IMAD.MOV.U32 R134, RZ, RZ, R18 ;  /* 0x000000ffff867224 */ /* 0x000fc400078e0012 */
[----:B------:R-:W-:Y:S02]  /*54b0*/  IMAD.MOV.U32 R133, RZ, RZ, R17 ;  /* 0x000000ffff857224 */ /* 0x000fe400078e0011 */
[----:B------:R-:W-:Y:S01]  /*54c0*/  IMAD.MOV.U32 R132, RZ, RZ, R19 ;  /* 0x000000ffff847224 */ /* 0x000fe200078e0013 */
[----:B------:R-:W-:Y:S01]  /*54d0*/  HMMA.16816.F32 R172, R12, R32, R172 ;  /* 0x000000200cac723c */ /* 0x000fe200000018ac */
[----:B------:R-:W-:Y:S02]  /*54e0*/  IMAD.MOV.U32 R138, RZ, RZ, R203 ;  /* 0x000000ffff8a7224 */ /* 0x000fe400078e00cb */
[----:B------:R-:W-:-:S03]  /*54f0*/  IMAD.MOV.U32 R136, RZ, RZ, R202 ;  /* 0x000000ffff887224 */ /* 0x000fc600078e00ca */
        /* <DEDUP_REMOVED lines=9> */
[----:B------:R-:W-:-:S05]  /*5590*/  FFMA.FTZ R18, R7, -UR19, R114 ;  /* 0x8000001307127c23 */ /* 0x000fca0008010072 */
[C---:B------:R-:W-:Y:S06]  /*55a0*/  HMMA.16816.F32 R184, R12.reuse, R20, R144 ;  /* 0x000000140cb8723c */ /* 0x040fec0000001890 */
[C---:B------:R-:W-:Y:S06]  /*55b0*/  HMMA.16816.F32 R224, R12.reuse, R22, R140 ;  /* 0x000000160ce0723c */ /* 0x040fec000000188c */
[----:B------:R-:W-:Y:S01]  /*55c0*/  HMMA.16816.F32 R128, R12, R56, R128 ;  /* 0x000000380c80723c */ /* 0x000fe20000001880 */
[----:B------:R-:W-:-:S02]  /*55d0*/  IMAD.MOV.U32 R142, RZ, RZ, R16 ;  /* 0x000000ffff8e7224 */ /* 0x000fc400078e0010 */
[----:B------:R-:W-:Y:S02]  /*55e0*/  IMAD.U32 R16, RZ, RZ, UR22 ;  /* 0x00000016ff107e24 */ /* 0x000fe4000f8e00ff */
[----:B------:R-:W-:Y:S01]  /*55f0*/  IMAD.MOV.U32 R143, RZ, RZ, R200 ;  /* 0x000000ffff8f7224 */ /* 0x000fe200078e00c8 */
[----:B------:R-:W-:Y:S01]  /*5600*/  HMMA.16816.F32 R120, R12, R84, R120 ;  /* 0x000000540c78723c */ /* 0x000fe20000001878 */
[----:B------:R-:W-:Y:S01]  /*5610*/  IMAD.MOV.U32 R141, RZ, RZ, R201 ;  /* 0x000000ffff8d7224 */ /* 0x000fe200078e00c9 */
[----:B------:R-:W-:-:S04]  /*5620*/  IADD3 R19, R16, 0x8, R5 ;  /* 0x0000000810137810 */ /* 0x000fc80007ffe005 */
[----:B------:R-:W-:Y:S01]  /*5630*/  HMMA.16816.F32 R124, R12, R58, R124 ;  /* 0x0000003a0c7c723c */ /* 0x000fe2000000187c */
[----:B------:R-:W-:-:S04]  /*5640*/  VIMNMX R242, R19, UR32, PT ;  /* 0x0000002013f27c48 */ /* 0x000fc8000bfe0100 */
[C---:B------:R-:W-:Y:S01]  /*5650*/  ISETP.GE.AND P2, PT, R6.reuse, R242, PT ;  /* 0x000000f20600720c */ /* 0x040fe20003f46270 */
[C---:B------:R-:W-:Y:S01]  /*5660*/  HMMA.16816.F32 R104, R8.reuse, R32, R104 ;  /* 0x000000200868723c */ /* 0x040fe20000001868 */
[----:B------:R-:W-:Y:S02]  /*5670*/  IMAD.U32 R13, RZ, RZ, UR23 ;  /* 0x00000017ff0d7e24 */ /* 0x000fe4000f8e00ff */
[----:B------:R-:W-:Y:S01]  /*5680*/  IMAD.U32 R12, RZ, RZ, UR23 ;  /* 0x00000017ff0c7e24 */ /* 0x000fe2000f8e00ff */
[----:B------:R-:W-:Y:S01]  /*5690*/  ISETP.LT.OR P2, PT, R6, R233, P2 ;  /* 0x000000e90600720c */ /* 0x000fe20001741670 */
[----:B------:R-:W-:Y:S01]  /*56a0*/  IMAD.U32 R15, RZ, RZ, UR22 ;  /* 0x00000016ff0f7e24 */ /* 0x000fe2000f8e00ff */
[--C-:B------:R-:W-:Y:S01]  /*56b0*/  IADD3 R239, R13, 0x48, R5.reuse ;  /* 0x000000480def7810 */ /* 0x100fe20007ffe005 */
[----:B------:R-:W-:Y:S01]  /*56c0*/  IMAD.U32 R13, RZ, RZ, UR22 ;  /* 0x00000016ff0d7e24 */ /* 0x000fe2000f8e00ff */
[----:B------:R-:W-:Y:S01]  /*56d0*/  IADD3 R236, R12, 0x40, R5 ;  /* 0x000000400cec7810 */ /* 0x000fe20007ffe005 */
[----:B------:R-:W-:Y:S01]  /*56e0*/  IMAD.U32 R14, RZ, RZ, UR22 ;  /* 0x00000016ff0e7e24 */ /* 0x000fe2000f8e00ff */
[----:B------:R-:W-:Y:S01]  /*56f0*/  HMMA.16816.F32 R100, R8, R34, R100 ;  /* 0x000000220864723c */ /* 0x000fe20000001864 */
[----:B------:R-:W-:Y:S01]  /*5700*/  IMAD.IADD R12, R237, 0x1, -R3 ;  /* 0x00000001ed0c7824 */ /* 0x000fe200078e0a03 */
[----:B------:R-:W-:-:S02]  /*5710*/  VIADDMNMX R243, R5, R13, UR32, PT ;  /* 0x0000002005f37e46 */ /* 0x000fc4000b80010d */
[--C-:B------:R-:W-:Y:S02]  /*5720*/  IADD3 R17, R15, 0x40, R5.reuse ;  /* 0x000000400f117810 */ /* 0x100fe40007ffe005 */
[C---:B------:R-:W-:Y:S01]  /*5730*/  HMMA.16816.F32 R96, R8.reuse, R28, R96 ;  /* 0x0000001c0860723c */ /* 0x040fe20000001860 */
[----:B------:R-:W-:Y:S01]  /*5740*/  IADD3 R13, R14, 0x48, R5 ;  /* 0x000000480e0d7810 */ /* 0x000fe20007ffe005 */
[----:B------:R-:W-:Y:S01]  /*5750*/  IMAD.IADD R5, R237, 0x1, -R6 ;  /* 0x00000001ed057824 */ /* 0x000fe200078e0a06 */
[----:B------:R-:W-:Y:S02]  /*5760*/  IABS R12, R12 ;  /* 0x0000000c000c7213 */ /* 0x000fe40000000000 */
[----:B------:R-:W-:Y:S01]  /*5770*/  VIMNMX R240, R13, UR32, PT ;  /* 0x000000200df07c48 */ /* 0x000fe2000bfe0100 */
[----:B------:R-:W-:Y:S01]  /*5780*/  HMMA.16816.F32 R92, R8, R30, R92 ;  /* 0x0000001e085c723c */ /* 0x000fe2000000185c */
[----:B------:R-:W-:Y:S02]  /*5790*/  I2FP.F32.S32 R12, R12 ;  /* 0x0000000c000c7245 */ /* 0x000fe40000201400 */
[----:B------:R-:W-:-:S02]  /*57a0*/  IABS R7, R5 ;  /* 0x0000000500077213 */ /* 0x000fc40000000000 */
[----:B------:R-:W-:Y:S01]  /*57b0*/  VIADDMNMX R234, R239, -UR30, RZ, !PT ;  /* 0x8000001eefea7c46 */ /* 0x000fe2000f8001ff */
[C---:B------:R-:W-:Y:S01]  /*57c0*/  HMMA.16816.F32 R88, R8.reuse, R24, R88 ;  /* 0x000000180858723c */ /* 0x040fe20000001858 */
[C---:B------:R-:W-:Y:S02]  /*57d0*/  ISETP.GE.AND P0, PT, R6.reuse, R240, PT ;  /* 0x000000f00600720c */ /* 0x040fe40003f06270 */
[----:B------:R-:W-:Y:S02]  /*57e0*/  VIMNMX R241, R17, UR32, PT ;  /* 0x0000002011f17c48 */ /* 0x000fe4000bfe0100 */
[----:B------:R-:W-:Y:S01]  /*57f0*/  ISETP.LT.OR P0, PT, R6, R234, P0 ;  /* 0x000000ea0600720c */ /* 0x000fe20000701670 */
[----:B------:R-:W-:Y:S01]  /*5800*/  HMMA.16816.F32 R80, R8, R26, R80 ;  /* 0x0000001a0850723c */ /* 0x000fe20000001850 */
[----:B------:R-:W-:Y:S02]  /*5810*/  VIADDMNMX R232, R236, -UR30, RZ, !PT ;  /* 0x8000001eece87c46 */ /* 0x000fe4000f8001ff */
[----:B------:R-:W-:-:S02]  /*5820*/  ISETP.GE.AND P1, PT, R6, R241, PT ;  /* 0x000000f10600720c */ /* 0x000fc40003f26270 */
[C---:B------:R-:W-:Y:S01]  /*5830*/  ISETP.GE.AND P3, PT, R6.reuse, R243, PT ;  /* 0x000000f30600720c */ /* 0x040fe20003f66270 */
[----:B------:R-:W-:Y:S01]  /*5840*/  HMMA.16816.F32 R116, R8, R84, R64 ;  /* 0x000000540874723c */ /* 0x000fe20000001840 */
[C---:B------:R-:W-:Y:S02]  /*5850*/  ISETP.LT.OR P1, PT, R6.reuse, R232, P1 ;  /* 0x000000e80600720c */ /* 0x040fe40000f21670 */
[----:B------:R-:W-:-:S03]  /*5860*/  ISETP.LT.OR P3, PT, R6, R235, P3 ;  /* 0x000000eb0600720c */ /* 0x000fc60001f61670 */
[C---:B------:R-:W-:Y:S06]  /*5870*/  HMMA.16816.F32 R108, R8.reuse, R38, R108 ;  /* 0x00000026086c723c */ /* 0x040fec000000186c */
[C---:B------:R-:W-:Y:S06]  /*5880*/  HMMA.16816.F32 R76, R8.reuse, R20, R76 ;  /* 0x00000014084c723c */ /* 0x040fec000000184c */
[----:B------:R-:W-:Y:S01]  /*5890*/  HMMA.16816.F32 R72, R8, R22, R72 ;  /* 0x000000160848723c */ /* 0x000fe20000001848 */
[----:B------:R-:W-:Y:S01]  /*58a0*/  FFMA.FTZ R20, R12, -UR19, R112 ;  /* 0x800000130c147c23 */ /* 0x000fe20008010070 */
[----:B------:R-:W-:-:S04]  /*58b0*/  IMAD.MOV.U32 R12, RZ, RZ, R7 ;  /* 0x000000ffff0c7224 */ /* 0x000fc800078e0007 */
[C---:B------:R-:W-:Y:S06]  /*58c0*/  HMMA.16816.F32 R68, R8.reuse, R40, R68 ;  /* 0x000000280844723c */ /* 0x040fec0000001844 */
[C---:B------:R-:W-:Y:S06]  /*58d0*/  HMMA.16816.F32 R24, R8.reuse, R42, R60 ;  /* 0x0000002a0818723c */ /* 0x040fec000000183c */
[C---:B------:R-:W-:Y:S06]  /*58e0*/  HMMA.16816.F32 R28, R8.reuse, R56, R52 ;  /* 0x00000038081c723c */ /* 0x040fec0000001834 */
[C---:B------:R-:W-:Y:S06]  /*58f0*/  HMMA.16816.F32 R32, R8.reuse, R58, R48 ;  /* 0x0000003a0820723c */ /* 0x040fec0000001830 */
[----:B------:R-:W-:Y:S07]  /*5900*/  HMMA.16816.F32 R84, R8, R86, R44 ;  /* 0x000000560854723c */ /* 0x000fee000000182c */
[----:B------:R-:W-:-:S02]  /*5910*/  IMAD.IADD R9, R236, 0x1, -R3 ;  /* 0x00000001ec097824 */ /* 0x000fc400078e0a03 */
[C---:B------:R-:W-:Y:S02]  /*5920*/  IMAD.IADD R8, R239.reuse, 0x1, -R3 ;  /* 0x00000001ef087824 */ /* 0x040fe400078e0a03 */
[--C-:B------:R-:W-:Y:S01]  /*5930*/  IMAD.IADD R11, R238, 0x1, -R6.reuse ;  /* 0x00000001ee0b7824 */ /* 0x100fe200078e0a06 */
[----:B------:R-:W-:Y:S01]  /*5940*/  IABS R5, R9 ;  /* 0x0000000900057213 */ /* 0x000fe20000000000 */
[--C-:B------:R-:W-:Y:S01]  /*5950*/  IMAD.IADD R10, R236, 0x1, -R6.reuse ;  /* 0x00000001ec0a7824 */ /* 0x100fe200078e0a06 */
[----:B------:R-:W-:Y:S01]  /*5960*/  IABS R9, R8 ;  /* 0x0000000800097213 */ /* 0x000fe20000000000 */
[----:B------:R-:W-:Y:S02]  /*5970*/  IMAD.IADD R6, R239, 0x1, -R6 ;  /* 0x00000001ef067824 */ /* 0x000fe400078e0a06 */
[----:B------:R-:W-:Y:S01]  /*5980*/  IMAD.MOV.U32 R7, RZ, RZ, R5 ;  /* 0x000000ffff077224 */ /* 0x000fe200078e0005 */
[----:B------:R-:W-:Y:S02]  /*5990*/  IABS R5, R11 ;  /* 0x0000000b00057213 */ /* 0x000fe40000000000 */
[----:B------:R-:W-:-:S02]  /*59a0*/  IABS R8, R10 ;  /* 0x0000000a00087213 */ /* 0x000fc40000000000 */
[----:B------:R-:W-:Y:S01]  /*59b0*/  I2FP.F32.S32 R11, R7 ;  /* 0x00000007000b7245 */ /* 0x000fe20000201400 */
        /* <DEDUP_REMOVED lines=8> */
[----:B------:R-:W-:Y:S02]  /*5a40*/  VIADD R5, R3, 0x8 ;  /* 0x0000000803057836 */ /* 0x000fe40000000000 */
[----:B------:R-:W-:Y:S01]  /*5a50*/  FFMA.FTZ R15, R8, -UR19, R162 ;  /* 0x80000013080f7c23 */ /* 0x000fe200080100a2 */
[----:B------:R-:W-:Y:S01]  /*5a60*/  P2R R12, PR, RZ, 0x4 ;  /* 0x00000004ff0c7803 */ /* 0x000fe20000000000 */
[----:B------:R-:W-:Y:S01]  /*5a70*/  FFMA.FTZ R22, R9, -UR19, R115 ;  /* 0x8000001309167c23 */ /* 0x000fe20008010073 */
[----:B------:R-:W-:Y:S01]  /*5a80*/  FFMA.FTZ R21, R7, -UR19, R161 ;  /* 0x8000001307157c23 */ /* 0x000fe200080100a1 */
[--C-:B------:R-:W-:Y:S01]  /*5a90*/  IMAD.IADD R7, R237, 0x1, -R5.reuse ;  /* 0x00000001ed077824 */ /* 0x100fe200078e0a05 */
[----:B------:R-:W-:Y:S01]  /*5aa0*/  ISETP.GE.AND P2, PT, R3, R242, PT ;  /* 0x000000f20300720c */ /* 0x000fe20003f46270 */
[--C-:B------:R-:W-:Y:S01]  /*5ab0*/  IMAD.IADD R11, R238, 0x1, -R5.reuse ;  /* 0x00000001ee0b7824 */ /* 0x100fe200078e0a05 */
[----:B------:R-:W-:Y:S01]  /*5ac0*/  P2R R10, PR, RZ, 0x2 ;  /* 0x00000002ff0a7803 */ /* 0x000fe20000000000 */
[----:B------:R-:W-:Y:S01]  /*5ad0*/  IMAD.IADD R13, R236, 0x1, -R5 ;  /* 0x00000001ec0d7824 */ /* 0x000fe200078e0a05 */
[----:B------:R-:W-:-:S02]  /*5ae0*/  IABS R8, R7 ;  /* 0x0000000700087213 */ /* 0x000fc40000000000 */
[----:B------:R-:W-:Y:S01]  /*5af0*/  P2R R7, PR, RZ, 0x1 ;  /* 0x00000001ff077803 */ /* 0x000fe20000000000 */
[----:B------:R-:W-:Y:S01]  /*5b00*/  BAR.SYNC.DEFER_BLOCKING 0x0 ;  /* 0x0000000000007b1d */ /* 0x000fe20000010000 */
[C---:B------:R-:W-:Y:S02]  /*5b10*/  ISETP.GE.AND P0, PT, R3.reuse, R243, PT ;  /* 0x000000f30300720c */ /* 0x040fe40003f06270 */
[C---:B------:R-:W-:Y:S02]  /*5b20*/  ISETP.LT.OR P2, PT, R3.reuse, R233, P2 ;  /* 0x000000e90300720c */ /* 0x040fe40001741670 */
[C---:B------:R-:W-:Y:S02]  /*5b30*/  ISETP.LT.OR P0, PT, R3.reuse, R235, P0 ;  /* 0x000000eb0300720c */ /* 0x040fe40000701670 */
[----:B------:R-:W-:Y:S02]  /*5b40*/  ISETP.GE.AND P1, PT, R3, R241, PT ;  /* 0x000000f10300720c */ /* 0x000fe40003f26270 */
[----:B------:R-:W-:-:S02]  /*5b50*/  FSEL R55, R20, -INF , !P0 ;  /* 0xff80000014377808 */ /* 0x000fc40004000000 */
[C---:B------:R-:W-:Y:S02]  /*5b60*/  ISETP.GE.AND P0, PT, R3.reuse, R240, PT ;  /* 0x000000f00300720c */ /* 0x040fe40003f06270 */
[----:B------:R-:W-:Y:S02]  /*5b70*/  FSEL R64, R18, -INF , !P2 ;  /* 0xff80000012407808 */ /* 0x000fe40005000000 */
[C---:B------:R-:W-:Y:S02]  /*5b80*/  ISETP.LT.OR P1, PT, R3.reuse, R232, P1 ;  /* 0x000000e80300720c */ /* 0x040fe40000f21670 */
[----:B------:R-:W-:Y:S02]  /*5b90*/  ISETP.LT.OR P0, PT, R3, R234, P0 ;  /* 0x000000ea0300720c */ /* 0x000fe40000701670 */
[----:B------:R-:W-:Y:S02]  /*5ba0*/  ISETP.GE.AND P2, PT, R5, R242, PT ;  /* 0x000000f20500720c */ /* 0x000fe40003f46270 */
[----:B------:R-:W-:-:S02]  /*5bb0*/  FSEL R66, R16, -INF , !P1 ;  /* 0xff80000010427808 */ /* 0x000fc40004800000 */
[----:B------:R-:W-:Y:S02]  /*5bc0*/  FSEL R67, R15, -INF , !P0 ;  /* 0xff8000000f437808 */ /* 0x000fe40004000000 */
[C---:B------:R-:W-:Y:S02]  /*5bd0*/  ISETP.LT.OR P5, PT, R5.reuse, R233, P2 ;  /* 0x000000e90500720c */ /* 0x040fe400017a1670 */
[C---:B------:R-:W-:Y:S02]  /*5be0*/  ISETP.GE.AND P4, PT, R5.reuse, R243, PT ;  /* 0x000000f30500720c */ /* 0x040fe40003f86270 */
[C---:B------:R-:W-:Y:S02]  /*5bf0*/  ISETP.GE.AND P1, PT, R5.reuse, R241, PT ;  /* 0x000000f10500720c */ /* 0x040fe40003f26270 */
[----:B------:R-:W-:Y:S02]  /*5c00*/  ISETP.GE.AND P0, PT, R5, R240, PT ;  /* 0x000000f00500720c */ /* 0x000fe40003f06270 */
[----:B------:R-:W-:-:S02]  /*5c10*/  FSEL R54, R14, -INF , !P3 ;  /* 0xff8000000e367808 */ /* 0x000fc40005800000 */
[----:B------:R-:W-:Y:S02]  /*5c20*/  IABS R6, R6 ;  /* 0x0000000600067213 */ /* 0x000fe40000000000 */
[----:B------:R-:W-:Y:S02]  /*5c30*/  P2R R14, PR, RZ, 0x20 ;  /* 0x00000020ff0e7803 */ /* 0x000fe40000000000 */
[C---:B------:R-:W-:Y:S01]  /*5c40*/  ISETP.LT.OR P4, PT, R5.reuse, R235, P4 ;  /* 0x000000eb0500720c */ /* 0x040fe20002781670 */
[----:B------:R-:W-:Y:S01]  /*5c50*/  IMAD.MOV.U32 R9, RZ, RZ, R6 ;  /* 0x000000ffff097224 */ /* 0x000fe200078e0006 */
[C---:B------:R-:W-:Y:S02]  /*5c60*/  ISETP.LT.OR P6, PT, R5.reuse, R232, P1 ;  /* 0x000000e80500720c */ /* 0x040fe40000fc1670 */
[----:B------:R-:W-:Y:S01]  /*5c70*/  ISETP.LT.OR P5, PT, R5, R234, P0 ;  /* 0x000000ea0500720c */ /* 0x000fe200007a1670 */
[----:B------:R-:W-:Y:S01]  /*5c80*/  IMAD.IADD R5, R239, 0x1, -R5 ;  /* 0x00000001ef057824 */ /* 0x000fe200078e0a05 */
[----:B------:R-:W-:Y:S01]  /*5c90*/  ISETP.NE.AND P1, PT, R7, RZ, PT ;  /* 0x000000ff0700720c */ /* 0x000fe20003f25270 */
[----:B------:R-:W-:Y:S01]  /*5ca0*/  IMAD.MOV.U32 R7, RZ, RZ, R8 ;  /* 0x000000ffff077224 */ /* 0x000fe200078e0008 */
[----:B------:R-:W-:-:S02]  /*5cb0*/  IABS R6, R11 ;  /* 0x0000000b00067213 */ /* 0x000fc40000000000 */
[----:B------:R-:W-:Y:S02]  /*5cc0*/  IABS R5, R5 ;  /* 0x0000000500057213 */ /* 0x000fe40000000000 */
[----:B------:R-:W-:Y:S02]  /*5cd0*/  ISETP.NE.AND P2, PT, R10, RZ, PT ;  /* 0x000000ff0a00720c */ /* 0x000fe40003f45270 */
[----:B------:R-:W-:Y:S02]  /*5ce0*/  I2FP.F32.S32 R9, R9 ;  /* 0x0000000900097245 */ /* 0x000fe40000201400 */
[----:B------:R-:W-:Y:S01]  /*5cf0*/  I2FP.F32.S32 R10, R7 ;  /* 0x00000007000a7245 */ /* 0x000fe20000201400 */
[----:B------:R-:W-:Y:S01]  /*5d00*/  IMAD.MOV.U32 R7, RZ, RZ, R5 ;  /* 0x000000ffff077224 */ /* 0x000fe200078e0005 */
[----:B------:R-:W-:Y:S01]  /*5d10*/  IABS R8, R13 ;  /* 0x0000000d00087213 */ /* 0x000fe20000000000 */
[----:B------:R-:W-:Y:S01]  /*5d20*/  VIADD R5, R3, 0x9 ;  /* 0x0000000903057836 */ /* 0x000fe20000000000 */
[----:B------:R-:W-:Y:S01]  /*5d30*/  I2FP.F32.S32 R6, R6 ;  /* 0x0000000600067245 */ /* 0x000fe20000201400 */
[----:B------:R-:W-:Y:S01]  /*5d40*/  FFMA.FTZ R10, R10, -UR19, R108 ;  /* 0x800000130a0a7c23 */ /* 0x000fe2000801006c */
[----:B------:R-:W-:Y:S01]  /*5d50*/  ISETP.NE.AND P3, PT, R12, RZ, PT ;  /* 0x000000ff0c00720c */ /* 0x000fe20003f65270 */
[----:B------:R-:W-:Y:S01]  /*5d60*/  FFMA.FTZ R12, R9, -UR19, R163 ;  /* 0x80000013090c7c23 */ /* 0x000fe200080100a3 */
[----:B------:R-:W-:Y:S01]  /*5d70*/  I2FP.F32.S32 R9, R8 ;  /* 0x0000000800097245 */ /* 0x000fe20000201400 */
[----:B------:R-:W-:Y:S01]  /*5d80*/  FFMA.FTZ R18, R6, -UR19, R110 ;  /* 0x8000001306127c23 */ /* 0x000fe2000801006e */
[----:B------:R-:W-:Y:S01]  /*5d90*/  I2FP.F32.S32 R8, R7 ;  /* 0x0000000700087245 */ /* 0x000fe20000201400 */
[----:B------:R-:W-:Y:S01]  /*5da0*/  VIADD R7, R3, 0x10 ;  /* 0x0000001003077836 */ /* 0x000fe20000000000 */
[----:B------:R-:W-:Y:S01]  /*5db0*/  FSEL R60, R22, -INF , !P3 ;  /* 0xff800000163c7808 */ /* 0x000fe20005800000 */
[----:B------:R-:W-:-:S02]  /*5dc0*/  IMAD.IADD R6, R237, 0x1, -R5 ;  /* 0x00000001ed067824 */ /* 0x000fc400078e0a05 */
[----:B------:R-:W-:Y:S01]  /*5dd0*/  FFMA.FTZ R17, R9, -UR19, R176 ;  /* 0x8000001309117c23 */ /* 0x000fe200080100b0 */
[----:B------:R-:W-:Y:S01]  /*5de0*/  FFMA.FTZ R16, R8, -UR19, R178 ;  /* 0x8000001308107c23 */ /* 0x000fe200080100b2 */
[----:B------:R-:W-:Y:S01]  /*5df0*/  IMAD.IADD R8, R237, 0x1, -R7 ;  /* 0x00000001ed087824 */ /* 0x000fe200078e0a07 */
[----:B------:R-:W-:Y:S01]  /*5e00*/  FSEL R62, R21, -INF , !P2 ;  /* 0xff800000153e7808 */ /* 0x000fe20005000000 */
[--C-:B------:R-:W-:Y:S01]  /*5e10*/  IMAD.IADD R9, R238, 0x1, -R5.reuse ;  /* 0x00000001ee097824 */ /* 0x100fe200078e0a05 */
[----:B------:R-:W-:Y:S01]  /*5e20*/  IABS R6, R6 ;  /* 0x0000000600067213 */ /* 0x000fe20000000000 */
[----:B------:R-:W-:Y:S01]  /*5e30*/  IMAD.IADD R11, R236, 0x1, -R5 ;  /* 0x00000001ec0b7824 */ /* 0x000fe200078e0a05 */
[----:B------:R-:W-:Y:S02]  /*5e40*/  FSEL R65, R12, -INF , !P1 ;  /* 0xff8000000c417808 */ /* 0x000fe40004800000 */
[C---:B------:R-:W-:Y:S02]  /*5e50*/  ISETP.GE.AND P3, PT, R5.reuse, R243, PT ;  /* 0x000000f30500720c */ /* 0x040fe40003f66270 */
[----:B------:R-:W-:-:S02]  /*5e60*/  ISETP.GE.AND P2, PT, R5, R242, PT ;  /* 0x000000f20500720c */ /* 0x000fc40003f46270 */
[----:B------:R-:W-:Y:S02]  /*5e70*/  ISETP.GE.AND P1, PT, R5, R241, PT ;  /* 0x000000f10500720c */ /* 0x000fe40003f26270 */
[----:B------:R-:W-:Y:S01]  /*5e80*/  FSEL R53, R10, -INF , !P4 ;  /* 0xff8000000a357808 */ /* 0x000fe20006000000 */
[----:B------:R-:W-:Y:S01]  /*5e90*/  IMAD.IADD R10, R239, 0x1, -R5 ;  /* 0x00000001ef0a7824 */ /* 0x000fe200078e0a05 */
[C---:B------:R-:W-:Y:S02]  /*5ea0*/  ISETP.GE.AND P0, PT, R5.reuse, R240, PT ;  /* 0x000000f00500720c */ /* 0x040fe40003f06270 */
[----:B------:R-:W-:Y:S01]  /*5eb0*/  IABS R12, R8 ;  /* 0x00000008000c7213 */ /* 0x000fe20000000000 */
[----:B------:R-:W-:Y:S01]  /*5ec0*/  IMAD.MOV.U32 R8, RZ, RZ, R6 ;  /* 0x000000ffff087224 */ /* 0x000fe200078e0006 */
[C---:B------:R-:W-:Y:S02]  /*5ed0*/  ISETP.LT.OR P4, PT, R5.reuse, R235, P3 ;  /* 0x000000eb0500720c */ /* 0x040fe40001f81670 */
[----:B------:R-:W-:-:S02]  /*5ee0*/  ISETP.LT.OR P2, PT, R5, R233, P2 ;  /* 0x000000e90500720c */ /* 0x000fc40001741670 */
[C---:B------:R-:W-:Y:S02]  /*5ef0*/  ISETP.LT.OR P1, PT, R5.reuse, R232, P1 ;  /* 0x000000e80500720c */ /* 0x040fe40000f21670 */
[----:B------:R-:W-:Y:S02]  /*5f00*/  ISETP.LT.OR P0, PT, R5, R234, P0 ;  /* 0x000000ea0500720c */ /* 0x000fe40000701670 */
[----:B------:R-:W-:Y:S02]  /*5f10*/  IABS R6, R9 ;  /* 0x0000000900067213 */ /* 0x000fe40000000000 */
[----:B------:R-:W-:Y:S02]  /*5f20*/  IABS R5, R11 ;  /* 0x0000000b00057213 */ /* 0x000fe40000000000 */
[----:B------:R-:W-:Y:S02]  /*5f30*/  IABS R9, R10 ;  /* 0x0000000a00097213 */ /* 0x000fe40000000000 */
[----:B------:R-:W-:Y:S01]  /*5f40*/  I2FP.F32.S32 R11, R8 ;  /* 0x00000008000b7245 */ /* 0x000fe20000201400 */
[----:B------:R-:W-:Y:S01]  /*5f50*/  IMAD.MOV.U32 R8, RZ, RZ, R6 ;  /* 0x000000ffff087224 */ /* 0x000fe200078e0006 */
[----:B------:R-:W-:Y:S01]  /*5f60*/  ISETP.NE.AND P3, PT, R14, RZ, PT ;  /* 0x000000ff0e00720c */ /* 0x000fe20003f65270 */
[----:B------:R-:W-:Y:S01]  /*5f70*/  IMAD.MOV.U32 R6, RZ, RZ, R5 ;  /* 0x000000ffff067224 */ /* 0x000fe200078e0005 */
[----:B------:R-:W-:Y:S01]  /*5f80*/  P2R R15, PR, RZ, 0x4 ;  /* 0x00000004ff0f7803 */ /* 0x000fe20000000000 */
[----:B------:R-:W-:-:S02]  /*5f90*/  IMAD.MOV.U32 R5, RZ, RZ, R9 ;  /* 0x000000ffff057224 */ /* 0x000fc400078e0009 */
[----:B------:R-:W-:Y:S01]  /*5fa0*/  FFMA.FTZ R11, R11, -UR19, R109 ;  /* 0x800000130b0b7c23 */ /* 0x000fe2000801006d */
[----:B------:R-:W-:Y:S02]  /*5fb0*/  I2FP.F32.S32 R10, R8 ;  /* 0x00000008000a7245 */ /* 0x000fe40000201400 */
[----:B------:R-:W-:Y:S02]  /*5fc0*/  FSEL R59, R18, -INF , !P3 ;  /* 0xff800000123b7808 */ /* 0x000fe40005800000 */
[----:B------:R-:W-:Y:S01]  /*5fd0*/  I2FP.F32.S32 R5, R5 ;  /* 0x0000000500057245 */ /* 0x000fe20000201400 */
[----:B------:R-:W-:Y:S01]  /*5fe0*/  FFMA.FTZ R19, R10, -UR19, R111 ;  /* 0x800000130a137c23 */ /* 0x000fe2000801006f */
[----:B------:R-:W-:Y:S01]  /*5ff0*/  I2FP.F32.S32 R8, R12 ;  /* 0x0000000c00087245 */ /* 0x000fe20000201400 */
[----:B------:R-:W-:Y:S01]  /*6000*/  IMAD.IADD R10, R236, 0x1, -R7 ;  /* 0x00000001ec0a7824 */ /* 0x000fe200078e0a07 */
[----:B------:R-:W-:Y:S01]  /*6010*/  ISETP.GE.AND P3, PT, R7, R243, PT ;  /* 0x000000f30700720c */ /* 0x000fe20003f66270 */
[----:B------:R-:W-:Y:S01]  /*6020*/  FFMA.FTZ R21, R5, -UR19, R179 ;  /* 0x8000001305157c23 */ /* 0x000fe200080100b3 */
[----:B------:R-:W-:Y:S01]  /*6030*/  I2FP.F32.S32 R9, R6 ;  /* 0x0000000600097245 */ /* 0x000fe20000201400 */
[----:B------:R-:W-:Y:S01]  /*6040*/  VIADD R6, R3, 0x11 ;  /* 0x0000001103067836 */ /* 0x000fe20000000000 */
[----:B------:R-:W-:Y:S01]  /*6050*/  FSEL R48, R11, -INF , !P4 ;  /* 0xff8000000b307808 */ /* 0x000fe20006000000 */
[----:B------:R-:W-:Y:S01]  /*6060*/  FFMA.FTZ R20, R8, -UR19, R104 ;  /* 0x8000001308147c23 */ /* 0x000fe20008010068 */
[----:B------:R-:W-:Y:S01]  /*6070*/  P2R R14, PR, RZ, 0x2 ;  /* 0x00000002ff0e7803 */ /* 0x000fe20000000000 */
[----:B------:R-:W-:Y:S01]  /*6080*/  IMAD.IADD R5, R238, 0x1, -R7 ;  /* 0x00000001ee057824 */ /* 0x000fe200078e0a07 */
[----:B------:R-:W-:Y:S01]  /*6090*/  P2R R13, PR, RZ, 0x1 ;  /* 0x00000001ff0d7803 */ /* 0x000fe20000000000 */
[----:B------:R-:W-:Y:S01]  /*60a0*/  FFMA.FTZ R22, R9, -UR19, R177 ;  /* 0x8000001309167c23 */ /* 0x000fe200080100b1 */
[----:B------:R-:W-:Y:S01]  /*60b0*/  ISETP.LT.OR P4, PT, R7, R235, P3 ;  /* 0x000000eb0700720c */ /* 0x000fe20001f81670 */
[----:B------:R-:W-:Y:S01]  /*60c0*/  IMAD.IADD R8, R237, 0x1, -R6 ;  /* 0x00000001ed087824 */ /* 0x000fe200078e0a06 */
[----:B------:R-:W-:Y:S01]  /*60d0*/  ISETP.GE.AND P2, PT, R7, R242, PT ;  /* 0x000000f20700720c */ /* 0x000fe20003f46270 */
[----:B------:R-:W-:Y:S01]  /*60e0*/  IMAD.IADD R9, R239, 0x1, -R7 ;  /* 0x00000001ef097824 */ /* 0x000fe200078e0a07 */
[----:B------:R-:W-:-:S02]  /*60f0*/  ISETP.GE.AND P1, PT, R7, R241, PT ;  /* 0x000000f10700720c */ /* 0x000fc40003f26270 */
[C---:B------:R-:W-:Y:S02]  /*6100*/  ISETP.GE.AND P0, PT, R7.reuse, R240, PT ;  /* 0x000000f00700720c */ /* 0x040fe40003f06270 */
[----:B------:R-:W-:Y:S02]  /*6110*/  FSEL R63, R16, -INF , !P5 ;  /* 0xff800000103f7808 */ /* 0x000fe40006800000 */
[----:B------:R-:W-:Y:S02]  /*6120*/  P2R R18, PR, RZ, 0x10 ;  /* 0x00000010ff127803 */ /* 0x000fe40000000000 */
[C---:B------:R-:W-:Y:S02]  /*6130*/  ISETP.LT.OR P3, PT, R7.reuse, R233, P2 ;  /* 0x000000e90700720c */ /* 0x040fe40001761670 */
[C---:B------:R-:W-:Y:S02]  /*6140*/  ISETP.LT.OR P5, PT, R7.reuse, R232, P1 ;  /* 0x000000e80700720c */ /* 0x040fe40000fa1670 */
[----:B------:R-:W-:-:S02]  /*6150*/  ISETP.LT.OR P4, PT, R7, R234, P0 ;  /* 0x000000ea0700720c */ /* 0x000fc40000781670 */
[----:B------:R-:W-:Y:S02]  /*6160*/  IABS R7, R5 ;  /* 0x0000000500077213 */ /* 0x000fe40000000000 */
[----:B------:R-:W-:Y:S02]  /*6170*/  IABS R11, R8 ;  /* 0x00000008000b7213 */ /* 0x000fe40000000000 */
[----:B------:R-:W-:Y:S02]  /*6180*/  IABS R5, R10 ;  /* 0x0000000a00057213 */ /* 0x000fe40000000000 */
[----:B------:R-:W-:Y:S01]  /*6190*/  IABS R8, R9 ;  /* 0x0000000900087213 */ /* 0x000fe20000000000 */
[----:B------:R-:W-:Y:S01]  /*61a0*/  IMAD.MOV.U32 R9, RZ, RZ, R7 ;  /* 0x000000ffff097224 */ /* 0x000fe200078e0007 */
[----:B------:R-:W-:Y:S01]  /*61b0*/  ISETP.NE.AND P1, PT, R13, RZ, PT ;  /* 0x000000ff0d00720c */ /* 0x000fe20003f25270 */
[----:B------:R-:W-:Y:S01]  /*61c0*/  IMAD.MOV.U32 R7, RZ, RZ, R5 ;  /* 0x000000ffff077224 */ /* 0x000fe200078e0005 */
[----:B------:R-:W-:Y:S01]  /*61d0*/  FSEL R61, R17, -INF , !P6 ;  /* 0xff800000113d7808 */ /* 0x000fe20007000000 */
[----:B------:R-:W-:Y:S01]  /*61e0*/  IMAD.MOV.U32 R5, RZ, RZ, R8 ;  /* 0x000000ffff057224 */ /* 0x000fe200078e0008 */
[----:B------:R-:W-:Y:S01]  /*61f0*/  ISETP.NE.AND P6, PT, R15, RZ, PT ;  /* 0x000000ff0f00720c */ /* 0x000fe20003fc5270 */
[----:B------:R-:W-:Y:S01]  /*6200*/  IMAD.IADD R13, R238, 0x1, -R6 ;  /* 0x00000001ee0d7824 */ /* 0x000fe200078e0a06 */
[----:B------:R-:W-:Y:S01]  /*6210*/  I2FP.F32.S32 R10, R7 ;  /* 0x00000007000a7245 */ /* 0x000fe20000201400 */
[----:B------:R-:W-:Y:S01]  /*6220*/  IMAD.MOV.U32 R12, RZ, RZ, R11 ;  /* 0x000000ffff0c7224 */ /* 0x000fe200078e000b */
[----:B------:R-:W-:-:S02]  /*6230*/  I2FP.F32.S32 R11, R9 ;  /* 0x00000009000b7245 */ /* 0x000fc40000201400 */
[----:B------:R-:W-:Y:S01]  /*6240*/  I2FP.F32.S32 R7, R5 ;  /* 0x0000000500077245 */ /* 0x000fe20000201400 */
[----:B------:R-:W-:Y:S01]  /*6250*/  FFMA.FTZ R16, R10, -UR19, R172 ;  /* 0x800000130a107c23 */ /* 0x000fe200080100ac */
[----:B------:R-:W-:Y:S01]  /*6260*/  IABS R9, R13 ;  /* 0x0000000d00097213 */ /* 0x000fe20000000000 */
[----:B------:R-:W-:Y:S01]  /*6270*/  FFMA.FTZ R17, R11, -UR19, R106 ;  /* 0x800000130b117c23 */ /* 0x000fe2000801006a */
[----:B------:R-:W-:Y:S01]  /*6280*/  ISETP.NE.AND P2, PT, R14, RZ, PT ;  /* 0x000000ff0e00720c */ /* 0x000fe20003f45270 */
[----:B------:R-:W-:Y:S01]  /*6290*/  FFMA.FTZ R15, R7, -UR19, R174 ;  /* 0x80000013070f7c23 */ /* 0x000fe200080100ae */
[----:B------:R-:W-:Y:S01]  /*62a0*/  ISETP.GE.AND P0, PT, R6, R243, PT ;  /* 0x000000f30600720c */ /* 0x000fe20003f06270 */
[----:B------:R-:W-:Y:S01]  /*62b0*/  IMAD.MOV.U32 R5, RZ, RZ, R9 ;  /* 0x000000ffff057224 */ /* 0x000fe200078e0009 */
[----:B------:R-:W-:Y:S01]  /*62c0*/  I2FP.F32.S32 R8, R12 ;  /* 0x0000000c00087245 */ /* 0x000fe20000201400 */
[----:B------:R-:W-:Y:S01]  /*62d0*/  IMAD.IADD R7, R236, 0x1, -R6 ;  /* 0x00000001ec077824 */ /* 0x000fe200078e0a06 */
[----:B------:R-:W-:-:S02]  /*62e0*/  FSEL R50, R19, -INF , !P6 ;  /* 0xff80000013327808 */ /* 0x000fc40007000000 */
[----:B------:R-:W-:Y:S01]  /*62f0*/  ISETP.LT.OR P6, PT, R6, R235, P0 ;  /* 0x000000eb0600720c */ /* 0x000fe200007c1670 */
[----:B------:R-:W-:Y:S01]  /*6300*/  FFMA.FTZ R14, R8, -UR19, R105 ;  /* 0x80000013080e7c23 */ /* 0x000fe20008010069 */
[----:B------:R-:W-:Y:S02]  /*6310*/  FSEL R51, R22, -INF , !P2 ;  /* 0xff80000016337808 */ /* 0x000fe40005000000 */
[----:B------:R-:W-:Y:S02]  /*6320*/  ISETP.NE.AND P0, PT, R18, RZ, PT ;  /* 0x000000ff1200720c */ /* 0x000fe40003f05270 */
[----:B------:R-:W-:Y:S02]  /*6330*/  ISETP.GE.AND P2, PT, R6, R242, PT ;  /* 0x000000f20600720c */ /* 0x000fe40003f46270 */
[----:B------:R-:W-:Y:S01]  /*6340*/  I2FP.F32.S32 R8, R5 ;  /* 0x0000000500087245 */ /* 0x000fe20000201400 */
[----:B------:R-:W-:Y:S01]  /*6350*/  VIADD R5, R3, 0x18 ;  /* 0x0000001803057836 */ /* 0x000fe20000000000 */
[----:B------:R-:W-:-:S02]  /*6360*/  IABS R7, R7 ;  /* 0x0000000700077213 */ /* 0x000fc40000000000 */
[----:B------:R-:W-:Y:S01]  /*6370*/  FSEL R58, R21, -INF , !P1 ;  /* 0xff800000153a7808 */ /* 0x000fe20004800000 */
[----:B------:R-:W-:Y:S01]  /*6380*/  FFMA.FTZ R23, R8, -UR19, R107 ;  /* 0x8000001308177c23 */ /* 0x000fe2000801006b */
[----:B------:R-:W-:Y:S01]  /*6390*/  FSEL R44, R20, -INF , !P0 ;  /* 0xff800000142c7808 */ /* 0x000fe20004000000 */
[--C-:B------:R-:W-:Y:S01]  /*63a0*/  IMAD.IADD R8, R237, 0x1, -R5.reuse ;  /* 0x00000001ed087824 */ /* 0x100fe200078e0a05 */
[----:B------:R-:W-:Y:S01]  /*63b0*/  ISETP.LT.OR P2, PT, R6, R233, P2 ;  /* 0x000000e90600720c */ /* 0x000fe20001741670 */
[--C-:B------:R-:W-:Y:S01]  /*63c0*/  IMAD.IADD R10, R238, 0x1, -R5.reuse ;  /* 0x00000001ee0a7824 */ /* 0x100fe200078e0a05 */
[----:B------:R-:W-:Y:S01]  /*63d0*/  ISETP.GE.AND P1, PT, R6, R241, PT ;  /* 0x000000f10600720c */ /* 0x000fe20003f26270 */
[----:B------:R-:W-:Y:S01]  /*63e0*/  IMAD.IADD R12, R236, 0x1, -R5 ;  /* 0x00000001ec0c7824 */ /* 0x000fe200078e0a05 */
[----:B------:R-:W-:Y:S02]  /*63f0*/  ISETP.GE.AND P0, PT, R6, R240, PT ;  /* 0x000000f00600720c */ /* 0x000fe40003f06270 */
[----:B------:R-:W-:-:S02]  /*6400*/  I2FP.F32.S32 R7, R7 ;  /* 0x0000000700077245 */ /* 0x000fc40000201400 */
[----:B------:R-:W-:Y:S02]  /*6410*/  P2R R13, PR, RZ, 0x4 ;  /* 0x00000004ff0d7803 */ /* 0x000fe40000000000 */
[C---:B------:R-:W-:Y:S01]  /*6420*/  ISETP.LT.OR P1, PT, R6.reuse, R232, P1 ;  /* 0x000000e80600720c */ /* 0x040fe20000f21670 */
[----:B------:R-:W-:Y:S01]  /*6430*/  FFMA.FTZ R19, R7, -UR19, R173 ;  /* 0x8000001307137c23 */ /* 0x000fe200080100ad */
[----:B------:R-:W-:Y:S01]  /*6440*/  ISETP.LT.OR P0, PT, R6, R234, P0 ;  /* 0x000000ea0600720c */ /* 0x000fe20000701670 */
[----:B------:R-:W-:Y:S01]  /*6450*/  IMAD.IADD R6, R239, 0x1, -R6 ;  /* 0x00000001ef067824 */ /* 0x000fe200078e0a06 */
[----:B------:R-:W-:Y:S02]  /*6460*/  ISETP.GE.AND P2, PT, R5, R242, PT ;  /* 0x000000f20500720c */ /* 0x000fe40003f46270 */
[----:B------:R-:W-:Y:S02]  /*6470*/  FSEL R47, R17, -INF , !P3 ;  /* 0xff800000112f7808 */ /* 0x000fe40005800000 */
[----:B------:R-:W-:-:S02]  /*6480*/  ISETP.GE.AND P3, PT, R5, R243, PT ;  /* 0x000000f30500720c */ /* 0x000fc40003f66270 */
[----:B------:R-:W-:Y:S02]  /*6490*/  FSEL R49, R16, -INF , !P5 ;  /* 0xff80000010317808 */ /* 0x000fe40006800000 */
[----:B------:R-:W-:Y:S02]  /*64a0*/  P2R R11, PR, RZ, 0x2 ;  /* 0x00000002ff0b7803 */ /* 0x000fe40000000000 */
[----:B------:R-:W-:Y:S02]  /*64b0*/  P2R R7, PR, RZ, 0x1 ;  /* 0x00000001ff077803 */ /* 0x000fe40000000000 */
[----:B------:R-:W-:Y:S02]  /*64c0*/  ISETP.LT.OR P5, PT, R5, R233, P2 ;  /* 0x000000e90500720c */ /* 0x000fe400017a1670 */
[----:B------:R-:W-:Y:S02]  /*64d0*/  FSEL R52, R15, -INF , !P4 ;  /* 0xff8000000f347808 */ /* 0x000fe40006000000 */
[----:B------:R-:W-:-:S02]  /*64e0*/  ISETP.GE.AND P1, PT, R5, R241, PT ;  /* 0x000000f10500720c */ /* 0x000fc40003f26270 */
[C---:B------:R-:W-:Y:S02]  /*64f0*/  ISETP.GE.AND P0, PT, R5.reuse, R240, PT ;  /* 0x000000f00500720c */ /* 0x040fe40003f06270 */
[----:B------:R-:W-:Y:S02]  /*6500*/  ISETP.LT.OR P4, PT, R5, R235, P3 ;  /* 0x000000eb0500720c */ /* 0x000fe40001f81670 */
[----:B------:R-:W-:Y:S02]  /*6510*/  ISETP.NE.AND P3, PT, R13, RZ, PT ;  /* 0x000000ff0d00720c */ /* 0x000fe40003f65270 */
[----:B------:R-:W-:Y:S02]  /*6520*/  IABS R6, R6 ;  /* 0x0000000600067213 */ /* 0x000fe40000000000 */
[----:B------:R-:W-:Y:S02]  /*6530*/  FSEL R43, R14, -INF , !P6 ;  /* 0xff8000000e2b7808 */ /* 0x000fe40007000000 */
[----:B------:R-:W-:Y:S01]  /*6540*/  P2R R13, PR, RZ, 0x20 ;  /* 0x00000020ff0d7803 */ /* 0x000fe20000000000 */
[----:B------:R-:W-:Y:S01]  /*6550*/  IMAD.MOV.U32 R9, RZ, RZ, R6 ;  /* 0x000000ffff097224 */ /* 0x000fe200078e0006 */
[----:B------:R-:W-:-:S02]  /*6560*/  IABS R8, R8 ;  /* 0x0000000800087213 */ /* 0x000fc40000000000 */
[C---:B------:R-:W-:Y:S02]  /*6570*/  ISETP.LT.OR P6, PT, R5.reuse, R232, P1 ;  /* 0x000000e80500720c */ /* 0x040fe40000fc1670 */
[----:B------:R-:W-:Y:S01]  /*6580*/  ISETP.LT.OR P5, PT, R5, R234, P0 ;  /* 0x000000ea0500720c */ /* 0x000fe200007a1670 */
[----:B------:R-:W-:Y:S01]  /*6590*/  IMAD.IADD R5, R239, 0x1, -R5 ;  /* 0x00000001ef057824 */ /* 0x000fe200078e0a05 */
[----:B------:R-:W-:Y:S01]  /*65a0*/  ISETP.NE.AND P1, PT, R7, RZ, PT ;  /* 0x000000ff0700720c */ /* 0x000fe20003f25270 */
[----:B------:R-:W-:Y:S01]  /*65b0*/  IMAD.MOV.U32 R7, RZ, RZ, R8 ;  /* 0x000000ffff077224 */ /* 0x000fe200078e0008 */
[----:B------:R-:W-:Y:S02]  /*65c0*/  IABS R6, R10 ;  /* 0x0000000a00067213 */ /* 0x000fe40000000000 */
[----:B------:R-:W-:Y:S02]  /*65d0*/  IABS R5, R5 ;  /* 0x0000000500057213 */ /* 0x000fe40000000000 */
[----:B------:R-:W-:-:S02]  /*65e0*/  I2FP.F32.S32 R9, R9 ;  /* 0x0000000900097245 */ /* 0x000fc40000201400 */
[----:B------:R-:W-:Y:S01]  /*65f0*/  I2FP.F32.S32 R10, R7 ;  /* 0x00000007000a7245 */ /* 0x000fe20000201400 */
[----:B------:R-:W-:Y:S01]  /*6600*/  IMAD.MOV.U32 R7, RZ, RZ, R5 ;  /* 0x000000ffff077224 */ /* 0x000fe200078e0005 */
[----:B------:R-:W-:Y:S01]  /*6610*/  IABS R8, R12 ;  /* 0x0000000c00087213 */ /* 0x000fe20000000000 */
[----:B------:R-:W-:Y:S01]  /*6620*/  FFMA.FTZ R12, R9, -UR19, R175 ;  /* 0x80000013090c7c23 */ /* 0x000fe200080100af */
[----:B------:R-:W-:Y:S01]  /*6630*/  I2FP.F32.S32 R6, R6 ;  /* 0x0000000600067245 */ /* 0x000fe20000201400 */
[C---:B------:R-:W-:Y:S01]  /*6640*/  VIADD R5, R3.reuse, 0x19 ;  /* 0x0000001903057836 */ /* 0x040fe20000000000 */
[----:B------:R-:W-:Y:S01]  /*6650*/  I2FP.F32.S32 R9, R8 ;  /* 0x0000000800097245 */ /* 0x000fe20000201400 */
[----:B------:R-:W-:Y:S01]  /*6660*/  FFMA.FTZ R10, R10, -UR19, R100 ;  /* 0x800000130a0a7c23 */ /* 0x000fe20008010064 */
[----:B------:R-:W-:Y:S01]  /*6670*/  I2FP.F32.S32 R8, R7 ;  /* 0x0000000700087245 */ /* 0x000fe20000201400 */
[----:B------:R-:W-:Y:S01]  /*6680*/  FFMA.FTZ R18, R6, -UR19, R102 ;  /* 0x8000001306127c23 */ /* 0x000fe20008010066 */
[----:B------:R-:W-:Y:S01]  /*6690*/  VIADD R7, R3, 0x20 ;  /* 0x0000002003077836 */ /* 0x000fe20000000000 */
[----:B------:R-:W-:Y:S01]  /*66a0*/  ISETP.NE.AND P2, PT, R11, RZ, PT ;  /* 0x000000ff0b00720c */ /* 0x000fe20003f45270 */
[----:B------:R-:W-:-:S02]  /*66b0*/  IMAD.IADD R6, R237, 0x1, -R5 ;  /* 0x00000001ed067824 */ /* 0x000fc400078e0a05 */
[----:B------:R-:W-:Y:S01]  /*66c0*/  FFMA.FTZ R16, R8, -UR19, R170 ;  /* 0x8000001308107c23 */ /* 0x000fe200080100aa */
[----:B------:R-:W-:Y:S02]  /*66d0*/  IMAD.IADD R8, R237, 0x1, -R7 ;  /* 0x00000001ed087824 */ /* 0x000fe400078e0a07 */
[----:B------:R-:W-:Y:S01]  /*66e0*/  FFMA.FTZ R17, R9, -UR19, R168 ;  /* 0x8000001309117c23 */ /* 0x000fe200080100a8 */
[--C-:B------:R-:W-:Y:S01]  /*66f0*/  IMAD.IADD R9, R238, 0x1, -R5.reuse ;  /* 0x00000001ee097824 */ /* 0x100fe200078e0a05 */
[----:B------:R-:W-:Y:S01]  /*6700*/  IABS R6, R6 ;  /* 0x0000000600067213 */ /* 0x000fe20000000000 */
[----:B------:R-:W-:Y:S01]  /*6710*/  IMAD.IADD R11, R236, 0x1, -R5 ;  /* 0x00000001ec0b7824 */ /* 0x000fe200078e0a05 */
[----:B------:R-:W-:Y:S02]  /*6720*/  FSEL R42, R23, -INF , !P3 ;  /* 0xff800000172a7808 */ /* 0x000fe40005800000 */
[----:B------:R-:W-:Y:S02]  /*6730*/  FSEL R45, R19, -INF , !P2 ;  /* 0xff800000132d7808 */ /* 0x000fe40005000000 */
[----:B------:R-:W-:-:S02]  /*6740*/  FSEL R46, R12, -INF , !P1 ;  /* 0xff8000000c2e7808 */ /* 0x000fc40004800000 */
[C---:B------:R-:W-:Y:S02]  /*6750*/  ISETP.GE.AND P3, PT, R5.reuse, R243, PT ;  /* 0x000000f30500720c */ /* 0x040fe40003f66270 */
[C---:B------:R-:W-:Y:S02]  /*6760*/  ISETP.GE.AND P2, PT, R5.reuse, R242, PT ;  /* 0x000000f20500720c */ /* 0x040fe40003f46270 */
[----:B------:R-:W-:Y:S02]  /*6770*/  ISETP.GE.AND P1, PT, R5, R241, PT ;  /* 0x000000f10500720c */ /* 0x000fe40003f26270 */
[----:B------:R-:W-:Y:S01]  /*6780*/  FSEL R40, R10, -INF , !P4 ;  /* 0xff8000000a287808 */ /* 0x000fe20006000000 */
[----:B------:R-:W-:Y:S01]  /*6790*/  IMAD.IADD R10, R239, 0x1, -R5 ;  /* 0x00000001ef0a7824 */ /* 0x000fe200078e0a05 */
[C---:B------:R-:W-:Y:S02]  /*67a0*/  ISETP.GE.AND P0, PT, R5.reuse, R240, PT ;  /* 0x000000f00500720c */ /* 0x040fe40003f06270 */
[----:B------:R-:W-:Y:S01]  /*67b0*/  IABS R12, R8 ;  /* 0x00000008000c7213 */ /* 0x000fe20000000000 */
[----:B------:R-:W-:Y:S01]  /*67c0*/  IMAD.MOV.U32 R8, RZ, RZ, R6 ;  /* 0x000000ffff087224 */ /* 0x000fe200078e0006 */
[----:B------:R-:W-:-:S02]  /*67d0*/  ISETP.LT.OR P4, PT, R5, R235, P3 ;  /* 0x000000eb0500720c */ /* 0x000fc40001f81670 */
[C---:B------:R-:W-:Y:S02]  /*67e0*/  ISETP.LT.OR P2, PT, R5.reuse, R233, P2 ;  /* 0x000000e90500720c */ /* 0x040fe40001741670 */
[C---:B------:R-:W-:Y:S02]  /*67f0*/  ISETP.LT.OR P1, PT, R5.reuse, R232, P1 ;  /* 0x000000e80500720c */ /* 0x040fe40000f21670 */
[----:B------:R-:W-:Y:S02]  /*6800*/  ISETP.LT.OR P0, PT, R5, R234, P0 ;  /* 0x000000ea0500720c */ /* 0x000fe40000701670 */
[----:B------:R-:W-:Y:S02]  /*6810*/  IABS R6, R9 ;  /* 0x0000000900067213 */ /* 0x000fe40000000000 */
[----:B------:R-:W-:Y:S02]  /*6820*/  IABS R5, R11 ;  /* 0x0000000b00057213 */ /* 0x000fe40000000000 */
[----:B------:R-:W-:-:S02]  /*6830*/  IABS R9, R10 ;  /* 0x0000000a00097213 */ /* 0x000fc40000000000 */
[----:B------:R-:W-:Y:S01]  /*6840*/  I2FP.F32.S32 R11, R8 ;  /* 0x00000008000b7245 */ /* 0x000fe20000201400 */
[----:B------:R-:W-:Y:S01]  /*6850*/  IMAD.MOV.U32 R8, RZ, RZ, R6 ;  /* 0x000000ffff087224 */ /* 0x000fe200078e0006 */
[----:B------:R-:W-:Y:S01]  /*6860*/  ISETP.NE.AND P3, PT, R13, RZ, PT ;  /* 0x000000ff0d00720c */ /* 0x000fe20003f65270 */
[----:B------:R-:W-:Y:S01]  /*6870*/  IMAD.MOV.U32 R6, RZ, RZ, R5 ;  /* 0x000000ffff067224 */ /* 0x000fe200078e0005 */
[----:B------:R-:W-:Y:S01]  /*6880*/  P2R R15, PR, RZ, 0x4 ;  /* 0x00000004ff0f7803 */ /* 0x000fe20000000000 */
[----:B------:R-:W-:Y:S02]  /*6890*/  IMAD.MOV.U32 R5, RZ, RZ, R9 ;  /* 0x000000ffff057224 */ /* 0x000fe400078e0009 */
[----:B------:R-:W-:Y:S01]  /*68a0*/  FFMA.FTZ R11, R11, -UR19, R101 ;  /* 0x800000130b0b7c23 */ /* 0x000fe20008010065 */
[----:B------:R-:W-:Y:S02]  /*68b0*/  I2FP.F32.S32 R10, R8 ;  /* 0x00000008000a7245 */ /* 0x000fe40000201400 */
[----:B------:R-:W-:-:S02]  /*68c0*/  FSEL R39, R18, -INF , !P3 ;  /* 0xff80000012277808 */ /* 0x000fc40005800000 */
        /* <DEDUP_REMOVED lines=405> */
[----:B------:R-:W-:Y:S01]  /*8220*/  FSEL R194, R23, -INF , !P3 ;  /* 0xff80000017c27808 */ /* 0x000fe20005800000 */
[----:B------:R-:W-:Y:S01]  /*8230*/  VIADD R226, R223, 0x2800 ;  /* 0x00002800dfe27836 */ /* 0x000fe20000000000 */
[----:B------:R-:W-:Y:S01]  /*8240*/  FSEL R201, R19, -INF , !P2 ;  /* 0xff80000013c97808 */ /* 0x000fe20005000000 */
[----:B------:R-:W-:Y:S01]  /*8250*/  VIADD R224, R223, 0x3800 ;  /* 0x00003800dfe07836 */ /* 0x000fe20000000000 */
        /* <DEDUP_REMOVED lines=43> */
[----:B------:R-:W-:Y:S01]  /*8510*/  ISETP.GE.AND P1, PT, R7, R241, PT ;  /* 0x000000f10700720c */ /* 0x000fe20003f26270 */
[----:B------:R-:W-:Y:S01]  /*8520*/  VIADD R227, R223, 0x2000 ;  /* 0x00002000dfe37836 */ /* 0x000fe20000000000 */
[----:B------:R-:W-:Y:S01]  /*8530*/  ISETP.GE.AND P0, PT, R7, R240, PT ;  /* 0x000000f00700720c */ /* 0x000fe20003f06270 */
[----:B------:R-:W-:Y:S01]  /*8540*/  VIADD R225, R223, 0x3000 ;  /* 0x00003000dfe17836 */ /* 0x000fe20000000000 */
[----:B------:R-:W-:-:S02]  /*8550*/  FSEL R202, R16, -INF , !P5 ;  /* 0xff80000010ca7808 */ /* 0x000fc40006800000 */
[----:B------:R-:W-:Y:S02]  /*8560*/  P2R R18, PR, RZ, 0x10 ;  /* 0x00000010ff127803 */ /* 0x000fe40000000000 */
[C---:B------:R-:W-:Y:S02]  /*8570*/  ISETP.LT.OR P3, PT, R7.reuse, R233, P2 ;  /* 0x000000e90700720c */ /* 0x040fe40001761670 */
[C---:B------:R-:W-:Y:S02]  /*8580*/  ISETP.LT.OR P5, PT, R7.reuse, R232, P1 ;  /* 0x000000e80700720c */ /* 0x040fe40000fa1670 */
[----:B------:R-:W-:Y:S02]  /*8590*/  ISETP.LT.OR P4, PT, R7, R234, P0 ;  /* 0x000000ea0700720c */ /* 0x000fe40000781670 */
[----:B------:R-:W-:Y:S02]  /*85a0*/  IABS R7, R5 ;  /* 0x0000000500077213 */ /* 0x000fe40000000000 */
[----:B------:R-:W-:-:S02]  /*85b0*/  IABS R11, R8 ;  /* 0x00000008000b7213 */ /* 0x000fc40000000000 */
        /* <DEDUP_REMOVED lines=95> */
[C---:B------:R-:W-:Y:S02]  /*8bb0*/  ISETP.GE.AND P1, PT, R5.reuse, R241, PT ;  /* 0x000000f10500720c */ /* 0x040fe40003f26270 */
[----:B------:R-:W-:Y:S02]  /*8bc0*/  ISETP.GE.AND P0, PT, R5, R240, PT ;  /* 0x000000f00500720c */ /* 0x000fe40003f06270 */
[----:B------:R-:W-:Y:S01]  /*8bd0*/  FSEL R134, R10, -INF , !P4 ;  /* 0xff8000000a867808 */ /* 0x000fe20006000000 */
[----:B------:R-:W-:Y:S01]  /*8be0*/  IMAD.IADD R10, R239, 0x1, -R5 ;  /* 0x00000001ef0a7824 */ /* 0x000fe200078e0a05 */
        /* <DEDUP_REMOVED lines=17> */
[----:B------:R-:W-:Y:S01]  /*8d00*/  I2FP.F32.S32 R9, R6 ;  /* 0x0000000600097245 */ /* 0x000fe20000201400 */
[----:B------:R-:W-:Y:S01]  /*8d10*/  VIADD R6, R3, 0x61 ;  /* 0x0000006103067836 */ /* 0x000fe20000000000 */
[----:B------:R-:W-:Y:S01]  /*8d20*/  I2FP.F32.S32 R5, R5 ;  /* 0x0000000500057245 */ /* 0x000fe20000201400 */
[----:B------:R-:W-:Y:S01]  /*8d30*/  FFMA.FTZ R19, R10, -UR19, R27 ;  /* 0x800000130a137c23 */ /* 0x000fe2000801001b */
[----:B------:R-:W-:Y:S01]  /*8d40*/  FSEL R154, R18, -INF , !P3 ;  /* 0xff800000129a7808 */ /* 0x000fe20005800000 */
[----:B------:R-:W-:Y:S01]  /*8d50*/  FFMA.FTZ R22, R9, -UR19, R133 ;  /* 0x8000001309167c23 */ /* 0x000fe20008010085 */
[----:B------:R-:W-:Y:S01]  /*8d60*/  I2FP.F32.S32 R8, R12 ;  /* 0x0000000c00087245 */ /* 0x000fe20000201400 */
[----:B------:R-:W-:Y:S01]  /*8d70*/  FFMA.FTZ R21, R5, -UR19, R132 ;  /* 0x8000001305157c23 */ /* 0x000fe20008010084 */
[----:B------:R-:W-:Y:S01]  /*8d80*/  ISETP.GE.AND P3, PT, R7, R243, PT ;  /* 0x000000f30700720c */ /* 0x000fe20003f66270 */
[--C-:B------:R-:W-:Y:S01]  /*8d90*/  IMAD.IADD R5, R238, 0x1, -R7.reuse ;  /* 0x00000001ee057824 */ /* 0x100fe200078e0a07 */
[----:B------:R-:W-:Y:S01]  /*8da0*/  FSEL R133, R11, -INF , !P4 ;  /* 0xff8000000b857808 */ /* 0x000fe20006000000 */
[----:B------:R-:W-:Y:S01]  /*8db0*/  FFMA.FTZ R20, R8, -UR19, R28 ;  /* 0x8000001308147c23 */ /* 0x000fe2000801001c */
[----:B------:R-:W-:Y:S01]  /*8dc0*/  P2R R14, PR, RZ, 0x2 ;  /* 0x00000002ff0e7803 */ /* 0x000fe20000000000 */
[----:B------:R-:W-:Y:S01]  /*8dd0*/  IMAD.IADD R8, R237, 0x1, -R6 ;  /* 0x00000001ed087824 */ /* 0x000fe200078e0a06 */
[----:B------:R-:W-:Y:S01]  /*8de0*/  P2R R13, PR, RZ, 0x1 ;  /* 0x00000001ff0d7803 */ /* 0x000fe20000000000 */
[--C-:B------:R-:W-:Y:S01]  /*8df0*/  IMAD.IADD R10, R236, 0x1, -R7.reuse ;  /* 0x00000001ec0a7824 */ /* 0x100fe200078e0a07 */
[----:B------:R-:W-:Y:S01]  /*8e00*/  ISETP.LT.OR P4, PT, R7, R235, P3 ;  /* 0x000000eb0700720c */ /* 0x000fe20001f81670 */
[----:B------:R-:W-:Y:S01]  /*8e10*/  IMAD.IADD R9, R239, 0x1, -R7 ;  /* 0x00000001ef097824 */ /* 0x000fe200078e0a07 */
[----:B------:R-:W-:-:S02]  /*8e20*/  ISETP.GE.AND P2, PT, R7, R242, PT ;  /* 0x000000f20700720c */ /* 0x000fc40003f46270 */
[C---:B------:R-:W-:Y:S02]  /*8e30*/  ISETP.GE.AND P1, PT, R7.reuse, R241, PT ;  /* 0x000000f10700720c */ /* 0x040fe40003f26270 */
[C---:B------:R-:W-:Y:S02]  /*8e40*/  ISETP.GE.AND P0, PT, R7.reuse, R240, PT ;  /* 0x000000f00700720c */ /* 0x040fe40003f06270 */
[----:B------:R-:W-:Y:S02]  /*8e50*/  FSEL R170, R16, -INF , !P5 ;  /* 0xff80000010aa7808 */ /* 0x000fe40006800000 */
[----:B------:R-:W-:Y:S02]  /*8e60*/  P2R R18, PR, RZ, 0x10 ;  /* 0x00000010ff127803 */ /* 0x000fe40000000000 */
[C---:B------:R-:W-:Y:S02]  /*8e70*/  ISETP.LT.OR P3, PT, R7.reuse, R233, P2 ;  /* 0x000000e90700720c */ /* 0x040fe40001761670 */
[----:B------:R-:W-:-:S02]  /*8e80*/  ISETP.LT.OR P5, PT, R7, R232, P1 ;  /* 0x000000e80700720c */ /* 0x000fc40000fa1670 */
[----:B------:R-:W-:Y:S02]  /*8e90*/  ISETP.LT.OR P4, PT, R7, R234, P0 ;  /* 0x000000ea0700720c */ /* 0x000fe40000781670 */
        /* <DEDUP_REMOVED lines=112> */
[----:B------:R-:W-:Y:S01]  /*95a0*/  P2R R15, PR, RZ, 0x4 ;  /* 0x00000004ff0f7803 */ /* 0x000fe20000000000 */
[----:B------:R-:W-:Y:S01]  /*95b0*/  IMAD.MOV.U32 R7, RZ, RZ, R5 ;  /* 0x000000ffff077224 */ /* 0x000fe200078e0005 */
[----:B------:R-:W-:Y:S01]  /*95c0*/  ISETP.NE.AND P3, PT, R13, RZ, PT ;  /* 0x000000ff0d00720c */ /* 0x000fe20003f65270 */
[----:B------:R-:W-:Y:S01]  /*95d0*/  IMAD.MOV.U32 R5, RZ, RZ, R9 ;  /* 0x000000ffff057224 */ /* 0x000fe200078e0009 */
[----:B------:R-:W-:Y:S01]  /*95e0*/  ISETP.GE.AND P2, PT, R6, R242, PT ;  /* 0x000000f20600720c */ /* 0x000fe20003f46270 */
[----:B------:R-:W-:Y:S01]  /*95f0*/  FFMA.FTZ R11, R11, -UR19, R33 ;  /* 0x800000130b0b7c23 */ /* 0x000fe20008010021 */
[----:B------:R-:W-:Y:S02]  /*9600*/  I2FP.F32.S32 R9, R7 ;  /* 0x0000000700097245 */ /* 0x000fe40000201400 */
[----:B------:R-:W-:Y:S01]  /*9610*/  I2FP.F32.S32 R7, R5 ;  /* 0x0000000500077245 */ /* 0x000fe20000201400 */
[----:B------:R-:W-:Y:S01]  /*9620*/  VIADD R5, R3, 0x71 ;  /* 0x0000007103057836 */ /* 0x000fe20000000000 */
[----:B------:R-:W-:Y:S01]  /*9630*/  I2FP.F32.S32 R10, R8 ;  /* 0x00000008000a7245 */ /* 0x000fe20000201400 */
[----:B------:R-:W-:Y:S01]  /*9640*/  FFMA.FTZ R18, R9, -UR19, R125 ;  /* 0x8000001309127c23 */ /* 0x000fe2000801007d */
[----:B------:R-:W-:Y:S01]  /*9650*/  I2FP.F32.S32 R8, R12 ;  /* 0x0000000c00087245 */ /* 0x000fe20000201400 */
[----:B------:R-:W-:Y:S01]  /*9660*/  FFMA.FTZ R17, R7, -UR19, R127 ;  /* 0x8000001307117c23 */ /* 0x000fe2000801007f */
[----:B------:R-:W-:Y:S01]  /*9670*/  FSEL R153, R19, -INF , !P5 ;  /* 0xff80000013997808 */ /* 0x000fe20006800000 */
[----:B------:R-:W-:Y:S01]  /*9680*/  IMAD.IADD R9, R237, 0x1, -R5 ;  /* 0x00000001ed097824 */ /* 0x000fe200078e0a05 */
[----:B------:R-:W-:Y:S01]  /*9690*/  P2R R14, PR, RZ, 0x2 ;  /* 0x00000002ff0e7803 */ /* 0x000fe20000000000 */
[----:B------:R-:W-:Y:S01]  /*96a0*/  IMAD.IADD R7, R238, 0x1, -R6 ;  /* 0x00000001ee077824 */ /* 0x000fe200078e0a06 */
[----:B------:R-:W-:Y:S01]  /*96b0*/  P2R R13, PR, RZ, 0x1 ;  /* 0x00000001ff0d7803 */ /* 0x000fe20000000000 */
[----:B------:R-:W-:Y:S01]  /*96c0*/  FFMA.FTZ R22, R10, -UR19, R35 ;  /* 0x800000130a167c23 */ /* 0x000fe20008010023 */
[----:B------:R-:W-:Y:S01]  /*96d0*/  FSEL R130, R21, -INF , !P3 ;  /* 0xff80000015827808 */ /* 0x000fe20005800000 */
[----:B------:R-:W-:Y:S01]  /*96e0*/  FFMA.FTZ R16, R8, -UR19, R116 ;  /* 0x8000001308107c23 */ /* 0x000fe20008010074 */
[----:B------:R-:W-:Y:S01]  /*96f0*/  ISETP.LT.OR P5, PT, R6, R233, P2 ;  /* 0x000000e90600720c */ /* 0x000fe200017a1670 */
[--C-:B------:R-:W-:Y:S01]  /*9700*/  IMAD.IADD R8, R236, 0x1, -R6.reuse ;  /* 0x00000001ec087824 */ /* 0x100fe200078e0a06 */
[C---:B------:R-:W-:Y:S01]  /*9710*/  ISETP.GE.AND P3, PT, R6.reuse, R243, PT ;  /* 0x000000f30600720c */ /* 0x040fe20003f66270 */
[----:B------:R-:W-:Y:S01]  /*9720*/  IMAD.IADD R10, R239, 0x1, -R6 ;  /* 0x00000001ef0a7824 */ /* 0x000fe200078e0a06 */
[----:B------:R-:W-:-:S02]  /*9730*/  ISETP.GE.AND P1, PT, R6, R241, PT ;  /* 0x000000f10600720c */ /* 0x000fc40003f26270 */
[----:B------:R-:W-:Y:S02]  /*9740*/  ISETP.GE.AND P0, PT, R6, R240, PT ;  /* 0x000000f00600720c */ /* 0x000fe40003f06270 */
[----:B------:R-:W-:Y:S02]  /*9750*/  FSEL R145, R20, -INF , !P6 ;  /* 0xff80000014917808 */ /* 0x000fe40007000000 */
[----:B------:R-:W-:Y:S02]  /*9760*/  FSEL R128, R11, -INF , !P4 ;  /* 0xff8000000b807808 */ /* 0x000fe40006000000 */
[----:B------:R-:W-:Y:S02]  /*9770*/  P2R R12, PR, RZ, 0x20 ;  /* 0x00000020ff0c7803 */ /* 0x000fe40000000000 */
[C---:B------:R-:W-:Y:S02]  /*9780*/  ISETP.LT.OR P4, PT, R6.reuse, R235, P3 ;  /* 0x000000eb0600720c */ /* 0x040fe40001f81670 */
[----:B------:R-:W-:-:S02]  /*9790*/  ISETP.LT.OR P6, PT, R6, R232, P1 ;  /* 0x000000e80600720c */ /* 0x000fc40000fc1670 */
[----:B------:R-:W-:Y:S02]  /*97a0*/  ISETP.LT.OR P5, PT, R6, R234, P0 ;  /* 0x000000ea0600720c */ /* 0x000fe400007a1670 */
[----:B------:R-:W-:Y:S02]  /*97b0*/  IABS R6, R7 ;  /* 0x0000000700067213 */ /* 0x000fe40000000000 */
[----:B------:R-:W-:Y:S01]  /*97c0*/  IABS R11, R9 ;  /* 0x00000009000b7213 */ /* 0x000fe20000000000 */
[----:B------:R-:W-:Y:S01]  /*97d0*/  IMAD.IADD R9, R238, 0x1, -R5 ;  /* 0x00000001ee097824 */ /* 0x000fe200078e0a05 */
[----:B------:R-:W-:Y:S01]  /*97e0*/  IABS R8, R8 ;  /* 0x0000000800087213 */ /* 0x000fe20000000000 */
[----:B------:R-:W-:Y:S01]  /*97f0*/  IMAD.MOV.U32 R7, RZ, RZ, R6 ;  /* 0x000000ffff077224 */ /* 0x000fe200078e0006 */
[----:B------:R-:W-:Y:S02]  /*9800*/  IABS R6, R10 ;  /* 0x0000000a00067213 */ /* 0x000fe40000000000 */
[----:B------:R-:W-:-:S02]  /*9810*/  IABS R9, R9 ;  /* 0x0000000900097213 */ /* 0x000fc40000000000 */
[----:B------:R-:W-:Y:S02]  /*9820*/  I2FP.F32.S32 R10, R7 ;  /* 0x00000007000a7245 */ /* 0x000fe40000201400 */
[----:B------:R-:W-:Y:S01]  /*9830*/  ISETP.NE.AND P3, PT, R15, RZ, PT ;  /* 0x000000ff0f00720c */ /* 0x000fe20003f65270 */
[----:B------:R-:W-:Y:S01]  /*9840*/  IMAD.MOV.U32 R7, RZ, RZ, R9 ;  /* 0x000000ffff077224 */ /* 0x000fe200078e0009 */
[----:B------:R-:W-:Y:S01]  /*9850*/  I2FP.F32.S32 R9, R8 ;  /* 0x0000000800097245 */ /* 0x000fe20000201400 */
[----:B------:R-:W-:Y:S01]  /*9860*/  FFMA.FTZ R24, R10, -UR19, R118 ;  /* 0x800000130a187c23 */ /* 0x000fe20008010076 */
[----:B------:R-:W-:Y:S01]  /*9870*/  I2FP.F32.S32 R8, R6 ;  /* 0x0000000600087245 */ /* 0x000fe20000201400 */
[----:B------:R-:W-:Y:S01]  /*9880*/  VIADD R6, R3, 0x78 ;  /* 0x0000007803067836 */ /* 0x000fe20000000000 */
[----:B------:R-:W-:Y:S01]  /*9890*/  I2FP.F32.S32 R7, R7 ;  /* 0x0000000700077245 */ /* 0x000fe20000201400 */
[----:B------:R-:W-:Y:S01]  /*98a0*/  FFMA.FTZ R21, R9, -UR19, R120 ;  /* 0x8000001309157c23 */ /* 0x000fe20008010078 */
[----:B------:R-:W-:Y:S01]  /*98b0*/  ISETP.NE.AND P2, PT, R14, RZ, PT ;  /* 0x000000ff0e00720c */ /* 0x000fe20003f45270 */
[----:B------:R-:W-:Y:S01]  /*98c0*/  IMAD.IADD R9, R236, 0x1, -R5 ;  /* 0x00000001ec097824 */ /* 0x000fe200078e0a05 */
[----:B------:R-:W-:Y:S01]  /*98d0*/  ISETP.NE.AND P1, PT, R13, RZ, PT ;  /* 0x000000ff0d00720c */ /* 0x000fe20003f25270 */
[----:B------:R-:W-:Y:S01]  /*98e0*/  FFMA.FTZ R23, R7, -UR19, R119 ;  /* 0x8000001307177c23 */ /* 0x000fe20008010077 */
[----:B------:R-:W-:Y:S01]  /*98f0*/  IMAD.IADD R7, R237, 0x1, -R6 ;  /* 0x00000001ed077824 */ /* 0x000fe200078e0a06 */
[----:B------:R-:W-:Y:S01]  /*9900*/  FSEL R127, R22, -INF , !P3 ;  /* 0xff800000167f7808 */ /* 0x000fe20005800000 */
[----:B------:R-:W-:Y:S01]  /*9910*/  FFMA.FTZ R20, R8, -UR19, R122 ;  /* 0x8000001308147c23 */ /* 0x000fe2000801007a */
[----:B------:R-:W-:Y:S01]  /*9920*/  FSEL R129, R18, -INF , !P2 ;  /* 0xff80000012817808 */ /* 0x000fe20005000000 */
[----:B------:R-:W-:Y:S01]  /*9930*/  IMAD.IADD R8, R239, 0x1, -R5 ;  /* 0x00000001ef087824 */ /* 0x000fe200078e0a05 */
[----:B------:R-:W-:Y:S01]  /*9940*/  FSEL R131, R17, -INF , !P1 ;  /* 0xff80000011837808 */ /* 0x000fe20004800000 */
[----:B------:R-:W-:Y:S01]  /*9950*/  VIADD R3, R3, 0x79 ;  /* 0x0000007903037836 */ /* 0x000fe20000000000 */
[----:B------:R-:W-:-:S02]  /*9960*/  ISETP.GE.AND P3, PT, R5, R243, PT ;  /* 0x000000f30500720c */ /* 0x000fc40003f66270 */
[C---:B------:R-:W-:Y:S02]  /*9970*/  ISETP.GE.AND P2, PT, R5.reuse, R242, PT ;  /* 0x000000f20500720c */ /* 0x040fe40003f46270 */
[C---:B------:R-:W-:Y:S02]  /*9980*/  ISETP.GE.AND P1, PT, R5.reuse, R241, PT ;  /* 0x000000f10500720c */ /* 0x040fe40003f26270 */
[C---:B------:R-:W-:Y:S02]  /*9990*/  ISETP.GE.AND P0, PT, R5.reuse, R240, PT ;  /* 0x000000f00500720c */ /* 0x040fe40003f06270 */
[----:B------:R-:W-:Y:S01]  /*99a0*/  I2FP.F32.S32 R10, R11 ;  /* 0x0000000b000a7245 */ /* 0x000fe20000201400 */
[--C-:B------:R-:W-:Y:S01]  /*99b0*/  IMAD.IADD R11, R238, 0x1, -R6.reuse ;  /* 0x00000001ee0b7824 */ /* 0x100fe200078e0a06 */
[----:B------:R-:W-:Y:S02]  /*99c0*/  FSEL R126, R16, -INF , !P4 ;  /* 0xff800000107e7808 */ /* 0x000fe40006000000 */
[C---:B------:R-:W-:Y:S01]  /*99d0*/  ISETP.LT.OR P4, PT, R5.reuse, R235, P3 ;  /* 0x000000eb0500720c */ /* 0x040fe20001f81670 */
[----:B------:R-:W-:Y:S01]  /*99e0*/  FFMA.FTZ R19, R10, -UR19, R117 ;  /* 0x800000130a137c23 */ /* 0x000fe20008010075 */
[C---:B------:R-:W-:Y:S01]  /*99f0*/  ISETP.LT.OR P2, PT, R5.reuse, R233, P2 ;  /* 0x000000e90500720c */ /* 0x040fe20001741670 */
[----:B------:R-:W-:Y:S01]  /*9a00*/  IMAD.IADD R10, R236, 0x1, -R6 ;  /* 0x00000001ec0a7824 */ /* 0x000fe200078e0a06 */
[----:B------:R-:W-:-:S02]  /*9a10*/  ISETP.LT.OR P1, PT, R5, R232, P1 ;  /* 0x000000e80500720c */ /* 0x000fc40000f21670 */
[----:B------:R-:W-:Y:S02]  /*9a20*/  ISETP.LT.OR P0, PT, R5, R234, P0 ;  /* 0x000000ea0500720c */ /* 0x000fe40000701670 */
[----:B------:R-:W-:Y:S02]  /*9a30*/  IABS R7, R7 ;  /* 0x0000000700077213 */ /* 0x000fe40000000000 */
[----:B------:R-:W-:Y:S02]  /*9a40*/  IABS R5, R9 ;  /* 0x0000000900057213 */ /* 0x000fe40000000000 */
[----:B------:R-:W-:Y:S01]  /*9a50*/  ISETP.NE.AND P3, PT, R12, RZ, PT ;  /* 0x000000ff0c00720c */ /* 0x000fe20003f65270 */
[----:B------:R-:W-:Y:S01]  /*9a60*/  IMAD.MOV.U32 R12, RZ, RZ, R7 ;  /* 0x000000ffff0c7224 */ /* 0x000fe200078e0007 */
[----:B------:R-:W-:Y:S01]  /*9a70*/  IABS R9, R8 ;  /* 0x0000000800097213 */ /* 0x000fe20000000000 */
[----:B------:R-:W-:Y:S01]  /*9a80*/  IMAD.MOV.U32 R7, RZ, RZ, R5 ;  /* 0x000000ffff077224 */ /* 0x000fe200078e0005 */
[----:B------:R-:W-:-:S02]  /*9a90*/  IABS R5, R11 ;  /* 0x0000000b00057213 */ /* 0x000fc40000000000 */
[----:B------:R-:W-:Y:S02]  /*9aa0*/  IABS R8, R10 ;  /* 0x0000000a00087213 */ /* 0x000fe40000000000 */
[----:B------:R-:W-:Y:S01]  /*9ab0*/  I2FP.F32.S32 R10, R7 ;  /* 0x00000007000a7245 */ /* 0x000fe20000201400 */
[----:B------:R-:W-:Y:S01]  /*9ac0*/  IMAD.MOV.U32 R7, RZ, RZ, R5 ;  /* 0x000000ffff077224 */ /* 0x000fe200078e0005 */
[----:B------:R-:W-:Y:S01]  /*9ad0*/  P2R R16, PR, RZ, 0x4 ;  /* 0x00000004ff107803 */ /* 0x000fe20000000000 */
[----:B------:R-:W-:Y:S01]  /*9ae0*/  IMAD.MOV.U32 R5, RZ, RZ, R8 ;  /* 0x000000ffff057224 */ /* 0x000fe200078e0008 */
[----:B------:R-:W-:Y:S01]  /*9af0*/  ISETP.GE.AND P2, PT, R6, R242, PT ;  /* 0x000000f20600720c */ /* 0x000fe20003f46270 */
[----:B------:R-:W-:Y:S01]  /*9b00*/  FFMA.FTZ R13, R10, -UR19, R121 ;  /* 0x800000130a0d7c23 */ /* 0x000fe20008010079 */
[----:B------:R-:W-:Y:S01]  /*9b10*/  I2FP.F32.S32 R8, R9 ;  /* 0x0000000900087245 */ /* 0x000fe20000201400 */
[----:B------:R-:W-:Y:S01]  /*9b20*/  IMAD.IADD R10, R236, 0x1, -R3 ;  /* 0x00000001ec0a7824 */ /* 0x000fe200078e0a03 */
[----:B------:R-:W-:-:S02]  /*9b30*/  I2FP.F32.S32 R9, R12 ;  /* 0x0000000c00097245 */ /* 0x000fc40000201400 */
[----:B------:R-:W-:Y:S01]  /*9b40*/  I2FP.F32.S32 R5, R5 ;  /* 0x0000000500057245 */ /* 0x000fe20000201400 */
[----:B------:R-:W-:Y:S01]  /*9b50*/  FFMA.FTZ R12, R8, -UR19, R123 ;  /* 0x80000013080c7c23 */ /* 0x000fe2000801007b */
[----:B------:R-:W-:Y:S01]  /*9b60*/  P2R R15, PR, RZ, 0x2 ;  /* 0x00000002ff0f7803 */ /* 0x000fe20000000000 */
[----:B------:R-:W-:Y:S01]  /*9b70*/  FFMA.FTZ R11, R9, -UR19, R84 ;  /* 0x80000013090b7c23 */ /* 0x000fe20008010054 */
[----:B------:R-:W-:Y:S01]  /*9b80*/  FSEL R164, R20, -INF , !P5 ;  /* 0xff80000014a47808 */ /* 0x000fe20006800000 */
[----:B------:R-:W-:Y:S01]  /*9b90*/  FFMA.FTZ R18, R5, -UR19, R142 ;  /* 0x8000001305127c23 */ /* 0x000fe2000801008e */
[----:B------:R-:W-:Y:S01]  /*9ba0*/  P2R R14, PR, RZ, 0x1 ;  /* 0x00000001ff0e7803 */ /* 0x000fe20000000000 */
[----:B------:R-:W-:Y:S01]  /*9bb0*/  IMAD.IADD R5, R239, 0x1, -R6 ;  /* 0x00000001ef057824 */ /* 0x000fe200078e0a06 */
[C---:B------:R-:W-:Y:S02]  /*9bc0*/  ISETP.GE.AND P1, PT, R6.reuse, R241, PT ;  /* 0x000000f10600720c */ /* 0x040fe40003f26270 */
[----:B------:R-:W-:-:S02]  /*9bd0*/  ISETP.LT.OR P5, PT, R6, R233, P2 ;  /* 0x000000e90600720c */ /* 0x000fc400017a1670 */
[----:B------:R-:W-:Y:S02]  /*9be0*/  I2FP.F32.S32 R7, R7 ;  /* 0x0000000700077245 */ /* 0x000fe40000201400 */
[----:B------:R-:W-:Y:S02]  /*9bf0*/  ISETP.GE.AND P0, PT, R6, R240, PT ;  /* 0x000000f00600720c */ /* 0x000fe40003f06270 */
[----:B------:R-:W-:Y:S01]  /*9c00*/  FSEL R157, R21, -INF , !P6 ;  /* 0xff800000159d7808 */ /* 0x000fe20007000000 */
[----:B------:R-:W-:Y:S01]  /*9c10*/  FFMA.FTZ R17, R7, -UR19, R86 ;  /* 0x8000001307117c23 */ /* 0x000fe20008010056 */
[----:B------:R-:W-:Y:S01]  /*9c20*/  FSEL R168, R24, -INF , !P3 ;  /* 0xff80000018a87808 */ /* 0x000fe20005800000 */
[----:B------:R-:W-:Y:S01]  /*9c30*/  IMAD.IADD R7, R237, 0x1, -R3 ;  /* 0x00000001ed077824 */ /* 0x000fe200078e0a03 */
[----:B------:R-:W-:Y:S02]  /*9c40*/  FSEL R143, R19, -INF , !P4 ;  /* 0xff800000138f7808 */ /* 0x000fe40006000000 */
[----:B------:R-:W-:-:S02]  /*9c50*/  ISETP.LT.OR P6, PT, R6, R232, P1 ;  /* 0x000000e80600720c */ /* 0x000fc40000fc1670 */
[----:B------:R-:W-:Y:S02]  /*9c60*/  P2R R9, PR, RZ, 0x20 ;  /* 0x00000020ff097803 */ /* 0x000fe40000000000 */
[-C--:B------:R-:W-:Y:S02]  /*9c70*/  ISETP.GE.AND P3, PT, R6, R243.reuse, PT ;  /* 0x000000f30600720c */ /* 0x080fe40003f66270 */
[----:B------:R-:W-:Y:S02]  /*9c80*/  ISETP.NE.AND P4, PT, R16, RZ, PT ;  /* 0x000000ff1000720c */ /* 0x000fe40003f85270 */
[----:B------:R-:W-:Y:S02]  /*9c90*/  ISETP.NE.AND P1, PT, R15, RZ, PT ;  /* 0x000000ff0f00720c */ /* 0x000fe40003f25270 */
[----:B------:R-:W-:Y:S02]  /*9ca0*/  ISETP.LT.OR P5, PT, R6, R234, P0 ;  /* 0x000000ea0600720c */ /* 0x000fe400007a1670 */
[----:B------:R-:W-:-:S02]  /*9cb0*/  ISETP.GE.AND P0, PT, R3, R243, PT ;  /* 0x000000f30300720c */ /* 0x000fc40003f06270 */
[----:B------:R-:W-:Y:S02]  /*9cc0*/  ISETP.NE.AND P2, PT, R14, RZ, PT ;  /* 0x000000ff0e00720c */ /* 0x000fe40003f45270 */
[----:B------:R-:W-:Y:S02]  /*9cd0*/  ISETP.LT.OR P3, PT, R6, R235, P3 ;  /* 0x000000eb0600720c */ /* 0x000fe40001f61670 */
[----:B------:R-:W-:Y:S02]  /*9ce0*/  IABS R5, R5 ;  /* 0x0000000500057213 */ /* 0x000fe40000000000 */
[----:B------:R-:W-:Y:S02]  /*9cf0*/  FSEL R169, R23, -INF , !P4 ;  /* 0xff80000017a97808 */ /* 0x000fe40006000000 */
[----:B------:R-:W-:Y:S02]  /*9d00*/  FSEL R158, R13, -INF , !P1 ;  /* 0xff8000000d9e7808 */ /* 0x000fe40004800000 */
[----:B------:R-:W-:-:S02]  /*9d10*/  ISETP.LT.OR P4, PT, R3, R235, P0 ;  /* 0x000000eb0300720c */ /* 0x000fc40000781670 */
[C---:B------:R-:W-:Y:S02]  /*9d20*/  ISETP.GE.AND P1, PT, R3.reuse, R242, PT ;  /* 0x000000f20300720c */ /* 0x040fe40003f26270 */
[----:B------:R-:W-:Y:S02]  /*9d30*/  FSEL R165, R12, -INF , !P2 ;  /* 0xff8000000ca57808 */ /* 0x000fe40005000000 */
[C---:B------:R-:W-:Y:S02]  /*9d40*/  ISETP.GE.AND P0, PT, R3.reuse, R241, PT ;  /* 0x000000f10300720c */ /* 0x040fe40003f06270 */
[----:B------:R-:W-:Y:S01]  /*9d50*/  IABS R6, R7 ;  /* 0x0000000700067213 */ /* 0x000fe20000000000 */
[----:B------:R-:W-:Y:S01]  /*9d60*/  IMAD.IADD R7, R238, 0x1, -R3 ;  /* 0x00000001ee077824 */ /* 0x000fe200078e0a03 */
[----:B------:R-:W-:Y:S02]  /*9d70*/  ISETP.GE.AND P2, PT, R3, R240, PT ;  /* 0x000000f00300720c */ /* 0x000fe40003f46270 */
[----:B------:R-:W-:Y:S01]  /*9d80*/  FSEL R142, R11, -INF , !P3 ;  /* 0xff8000000b8e7808 */ /* 0x000fe20005800000 */
[----:B------:R-:W-:Y:S01]  /*9d90*/  IMAD.MOV.U32 R8, RZ, RZ, R6 ;  /* 0x000000ffff087224 */ /* 0x000fe200078e0006 */
[----:B------:R-:W-:-:S02]  /*9da0*/  I2FP.F32.S32 R5, R5 ;  /* 0x0000000500057245 */ /* 0x000fc40000201400 */
[C---:B------:R-:W-:Y:S02]  /*9db0*/  ISETP.LT.OR P3, PT, R3.reuse, R233, P1 ;  /* 0x000000e90300720c */ /* 0x040fe40000f61670 */
[C---:B------:R-:W-:Y:S02]  /*9dc0*/  ISETP.LT.OR P1, PT, R3.reuse, R232, P0 ;  /* 0x000000e80300720c */ /* 0x040fe40000721670 */
[----:B------:R-:W-:Y:S01]  /*9dd0*/  ISETP.LT.OR P0, PT, R3, R234, P2 ;  /* 0x000000ea0300720c */ /* 0x000fe20001701670 */
[----:B------:R-:W-:Y:S01]  /*9de0*/  IMAD.IADD R3, R239, 0x1, -R3 ;  /* 0x00000001ef037824 */ /* 0x000fe200078e0a03 */
[----:B------:R-:W-:Y:S01]  /*9df0*/  ISETP.NE.AND P2, PT, R9, RZ, PT ;  /* 0x000000ff0900720c */ /* 0x000fe20003f45270 */
[----:B------:R-:W-:Y:S01]  /*9e00*/  FFMA.FTZ R9, R5, -UR19, R230 ;  /* 0x8000001305097c23 */ /* 0x000fe200080100e6 */
[----:B------:R-:W-:Y:S01]  /*9e10*/  IABS R6, R7 ;  /* 0x0000000700067213 */ /* 0x000fe20000000000 */
[----:B------:R-:W-:Y:S01]  /*9e20*/  VIADD R230, R223, 0x800 ;  /* 0x00000800dfe67836 */ /* 0x000fe20000000000 */
[----:B------:R-:W-:-:S02]  /*9e30*/  IABS R5, R10 ;  /* 0x0000000a00057213 */ /* 0x000fc40000000000 */
[----:B------:R-:W-:Y:S02]  /*9e40*/  I2FP.F32.S32 R6, R6 ;  /* 0x0000000600067245 */ /* 0x000fe40000201400 */
[----:B------:R-:W-:Y:S02]  /*9e50*/  I2FP.F32.S32 R5, R5 ;  /* 0x0000000500057245 */ /* 0x000fe40000201400 */
[----:B------:R-:W-:Y:S01]  /*9e60*/  FSEL R125, R17, -INF , !P2 ;  /* 0xff800000117d7808 */ /* 0x000fe20005000000 */
[----:B------:R-:W-:Y:S01]  /*9e70*/  FFMA.FTZ R7, R6, -UR19, R87 ;  /* 0x8000001306077c23 */ /* 0x000fe20008010057 */
[----:B------:R-:W-:Y:S01]  /*9e80*/  PLOP3.LUT P2, PT, PT, PT, UP0, 0x80, 0x0 ;  /* 0x000000000000781c */ /* 0x000fe20003f4f008 */
[----:B------:R-:W-:Y:S01]  /*9e90*/  FFMA.FTZ R6, R5, -UR19, R229 ;  /* 0x8000001305067c23 */ /* 0x000fe200080100e5 */
[----:B------:R-:W-:Y:S01]  /*9ea0*/  FSEL R159, R18, -INF , !P6 ;  /* 0xff800000129f7808 */ /* 0x000fe20007000000 */
[----:B------:R-:W-:Y:S01]  /*9eb0*/  VIADD R229, R223, 0x1000 ;  /* 0x00001000dfe57836 */ /* 0x000fe20000000000 */
[----:B------:R-:W-:-:S02]  /*9ec0*/  P2R R5, PR, RZ, 0x4 ;  /* 0x00000004ff057803 */ /* 0x000fc40000000000 */
[----:B------:R-:W-:Y:S02]  /*9ed0*/  IABS R3, R3 ;  /* 0x0000000300037213 */ /* 0x000fe40000000000 */
[----:B------:R-:W-:Y:S02]  /*9ee0*/  ISETP.NE.AND P6, PT, R5, RZ, PT ;  /* 0x000000ff0500720c */ /* 0x000fe40003fc5270 */
[----:B------:R-:W-:Y:S02]  /*9ef0*/  I2FP.F32.S32 R8, R8 ;  /* 0x0000000800087245 */ /* 0x000fe40000201400 */
[----:B------:R-:W-:Y:S02]  /*9f00*/  I2FP.F32.S32 R3, R3 ;  /* 0x0000000300037245 */ /* 0x000fe40000201400 */
[----:B------:R-:W-:Y:S01]  /*9f10*/  FSEL R166, R9, -INF , !P5 ;  /* 0xff80000009a67808 */ /* 0x000fe20006800000 */
[----:B------:R-:W-:Y:S01]  /*9f20*/  FFMA.FTZ R8, R8, -UR19, R85 ;  /* 0x8000001308087c23 */ /* 0x000fe20008010055 */
[----:B------:R-:W-:Y:S01]  /*9f30*/  FSEL R124, R7, -INF , !P3 ;  /* 0xff800000077c7808 */ /* 0x000fe20005800000 */
[----:B------:R-:W-:Y:S01]  /*9f40*/  FFMA.FTZ R3, R3, -UR19, R228 ;  /* 0x8000001303037c23 */ /* 0x000fe200080100e4 */
[----:B------:R-:W-:Y:S01]  /*9f50*/  VIADD R228, R223, 0x1800 ;  /* 0x00001800dfe47836 */ /* 0x000fe20000000000 */
[----:B------:R-:W-:-:S02]  /*9f60*/  FSEL R160, R6, -INF , !P1 ;  /* 0xff80000006a07808 */ /* 0x000fc40004800000 */
[----:B------:R-:W-:Y:S02]  /*9f70*/  FSEL R148, R8, -INF , !P4 ;  /* 0xff80000008947808 */ /* 0x000fe40006000000 */
[----:B------:R-:W-:Y:S01]  /*9f80*/  FSEL R167, R3, -INF , !P0 ;  /* 0xff80000003a77808 */ /* 0x000fe20004000000 */
[----:B------:R-:W-:Y:S06]  /*9f90*/  @!P6 BRA `(.L_x_1001) ;  /* 0x0000000400c4e947 */ /* 0x000fec0003800000 */
[----:B------:R-:W2:Y:S01]  /*9fa0*/  LDL.64 R214, [R1+0xc8] ;  /* 0x0000c80001d67983 */ /* 0x000ea20000100a00 */
[----:B------:R-:W-:Y:S01]  /*9fb0*/  ULDC UR22, c[0x0][0x2d0] ;  /* 0x0000b40000167ab9 */ /* 0x000fe20000000800 */
[----:B------:R-:W-:Y:S01]  /*9fc0*/  UIADD3 UR23, UR24, -0x2, URZ ;  /* 0xfffffffe18177890 */ /* 0x000fe2000fffe03f */
        /* <DEDUP_REMOVED lines=50> */
[----:B-----5:R-:W-:Y:S02]  /*a2f0*/  @!P0 LEA R22, P2, R5, R22, 0x1 ;  /* 0x0000001605168211 */ /* 0x020fe400078408ff */
[----:B------:R-:W-:Y:S01]  /*a300*/  @!P0 LEA.HI.X R17, R3, R29, R20, 0x1, P1 ;  /* 0x0000001d03118211 */ /* 0x000fe200008f0c14 */
[----:B------:R-:W-:Y:S01]  /*a310*/  @!P0 VIADD R3, R15, UR25 ;  /* 0x000000190f038c36 */ /* 0x000fe20008000000 */
[C---:B---3--:R-:W-:Y:S01]  /*a320*/  @!P0 LEA R20, P1, R14.reuse, R26, 0x1 ;  /* 0x0000001a0e148211 */ /* 0x048fe200078208ff */
[----:B------:R2:W-:Y:S01]  /*a330*/  @P0 STS.128 [R244+0x4800], RZ ;  /* 0x004800fff4000388 */ /* 0x0005e20000000c00 */
[----:B------:R-:W-:Y:S01]  /*a340*/  @!P0 LEA.HI.X R23, R5, R23, R21, 0x1, P2 ;  /* 0x0000001705178211 */ /* 0x000fe200010f0c15 */
[----:B------:R-:W-:Y:S01]  /*a350*/  @!P0 VIADD R5, R11, UR22 ;  /* 0x000000160b058c36 */ /* 0x000fe20008000000 */
[----:B------:R-:W-:Y:S01]  /*a360*/  @!P0 LEA.HI.X R21, R14, R27, R3, 0x1, P1 ;  /* 0x0000001b0e158211 */ /* 0x000fe200008f0c03 */
[----:B------:R-:W-:Y:S01]  /*a370*/  @!PT LDS RZ, [RZ] ;  /* 0x00000000fffff984 */ /* 0x000fe20000000800 */
[----:B------:R-:W-:Y:S01]  /*a380*/  @!PT LDS RZ, [RZ] ;  /* 0x00000000fffff984 */ /* 0x000fe20000000800 */
[----:B------:R-:W-:Y:S01]  /*a390*/  @!PT LDS RZ, [RZ] ;  /* 0x00000000fffff984 */ /* 0x000fe20000000800 */
[----:B------:R3:W-:Y:S01]  /*a3a0*/  @!P0 LDGSTS.E.BYPASS.LTC128B.128 [R244+0x4800], desc[UR26][R16.64] ;  /* 0x0480000010f48fae */ /* 0x0007e2000b901d5a */
[----:B------:R-:W-:Y:S01]  /*a3b0*/  @!P0 VIADD R3, R13, UR23 ;  /* 0x000000170d038c36 */ /* 0x000fe20008000000 */
[----:B------:R-:W-:-:S02]  /*a3c0*/  @!P0 LEA R14, P1, R10, R34, 0x1 ;  /* 0x000000220a0e8211 */ /* 0x000fc400078208ff */
        /* <DEDUP_REMOVED lines=44> */
.L_x_1003:
[----:B------:R-:W-:Y:S05]  /*a690*/  BSYNC B0 ;  /* 0x0000000000007941 */ /* 0x000fea0003800000 */
.L_x_1002:
[----:B------:R-:W0:Y:S02]  /*a6a0*/  LDGDEPBAR ;  /* 0x00000000000079af */ /* 0x000e240000000000 */
.L_x_1001:
[----:B------:R-:W-:Y:S01]  /*a6b0*/  FMNMX.FTZ R3, R55, R54, !PT ;  /* 0x0000003637037209 */ /* 0x000fe20007810000 */
[----:B------:R-:W-:Y:S01]  /*a6c0*/  ULDC UR25, c[0x0][0x2ec] ;  /* 0x0000bb0000197ab9 */ /* 0x000fe20000000800 */
[----:B------:R-:W-:Y:S01]  /*a6d0*/  STL [R1+0x12c], R236 ;  /* 0x00012cec01007387 */ /* 0x000fe20000100800 */
[----:B------:R-:W-:Y:S02]  /*a6e0*/  LEA R213, R0, UR4, 0x1 ;  /* 0x0000000400d57c11 */ /* 0x000fe4000f8e08ff */
[----:B------:R-:W-:Y:S01]  /*a6f0*/  FMNMX.FTZ R3, R53, R3, !PT ;  /* 0x0000000335037209 */ /* 0x000fe20007810000 */
[----:B------:R-:W-:Y:S01]  /*a700*/  STL [R1+0x128], R235 ;  /* 0x000128eb01007387 */ /* 0x000fe20000100800 */
[----:B------:R-:W-:Y:S02]  /*a710*/  LEA R214, R4, R213, 0x1 ;  /* 0x000000d504d67211 */ /* 0x000fe400078e08ff */
[----:B------:R-:W-:Y:S01]  /*a720*/  FMNMX.FTZ R3, R48, R3, !PT ;  /* 0x0000000330037209 */ /* 0x000fe20007810000 */
[----:B------:R-:W-:Y:S01]  /*a730*/  STL [R1+0x124], R234 ;  /* 0x000124ea01007387 */ /* 0x000fe20000100800 */
[C---:B------:R-:W-:Y:S01]  /*a740*/  LEA R216, R2.reuse, R213, 0x1 ;  /* 0x000000d502d87211 */ /* 0x040fe200078e08ff */
        /* <DEDUP_REMOVED lines=39> */
[----:B------:R-:W-:Y:S01]  /*a9c0*/  LDSM.16.MT88.4 R32, [R213+0x8000] ;  /* 0x00800000d520783b */ /* 0x000fe20000004200 */
[----:B------:R-:W-:Y:S02]  /*a9d0*/  FMNMX.FTZ R3, R39, R3, !PT ;  /* 0x0000000327037209 */ /* 0x000fe40007810000 */
[----:B------:R-:W-:Y:S01]  /*a9e0*/  FMNMX.FTZ R6, R135, R6, !PT ;  /* 0x0000000687067209 */ /* 0x000fe20007810000 */
[----:B------:R-:W-:Y:S01]  /*a9f0*/  LDSM.16.MT88.4 R24, [R215+0x8800] ;  /* 0x00880000d718783b */ /* 0x000fe20000004200 */
[----:B------:R-:W-:-:S02]  /*aa00*/  FMNMX.FTZ R3, R36, R3, !PT ;  /* 0x0000000324037209 */ /* 0x000fc40007810000 */
[----:B------:R-:W-:Y:S01]  /*aa10*/  FMNMX.FTZ R6, R134, R6, !PT ;  /* 0x0000000686067209 */ /* 0x000fe20007810000 */
[----:B------:R-:W-:Y:S01]  /*aa20*/  LDSM.16.MT88.4 R28, [R214+0x8800] ;  /* 0x00880000d61c783b */ /* 0x000fe20000004200 */
        /* <DEDUP_REMOVED lines=23> */
[----:B------:R-:W3:Y:S01]  /*aba0*/  SHFL.BFLY PT, R71, R3, 0x2, 0x1f ;  /* 0x0c401f0003477f89 */ /* 0x000ee200000e0000 */
        /* <DEDUP_REMOVED lines=12> */
[----:B---3--:R-:W-:-:S02]  /*ac70*/  FMNMX.FTZ R71, R3, R71, !PT ;  /* 0x0000004703477209 */ /* 0x008fc40007810000 */
[----:B------:R-:W-:Y:S02]  /*ac80*/  FMNMX.FTZ R3, R67, R65, !PT ;  /* 0x0000004143037209 */ /* 0x000fe40007810000 */
[----:B------:R-:W-:Y:S01]  /*ac90*/  FMNMX.FTZ R5, R144, R5, !PT ;  /* 0x0000000590057209 */ /* 0x000fe20007810000 */
[----:B------:R-:W3:Y:S01]  /*aca0*/  SHFL.BFLY PT, R7, R71, 0x1, 0x1f ;  /* 0x0c201f0047077f89 */ /* 0x000ee200000e0000 */
        /* <DEDUP_REMOVED lines=24> */
[----:B------:R-:W-:Y:S01]  /*ae30*/  FMUL.FTZ R7, R71, UR25 ;  /* 0x0000001947077c20 */ /* 0x000fe20008410000 */
[----:B------:R-:W-:Y:S02]  /*ae40*/  FMNMX.FTZ R3, R203, R6, !PT ;  /* 0x00000006cb037209 */ /* 0x000fe40007810000 */
[----:B------:R-:W-:Y:S02]  /*ae50*/  FMNMX.FTZ R70, R124, R70, !PT ;  /* 0x000000467c467209 */ /* 0x000fe40007810000 */
[----:B------:R-:W-:Y:S02]  /*ae60*/  FMNMX.FTZ R5, R177, R5, !PT ;  /* 0x00000005b1057209 */ /* 0x000fe40007810000 */
[----:B------:R-:W-:Y:S01]  /*ae70*/  FSETP.NEU.FTZ.AND P0, PT, R71, -INF , PT ;  /* 0xff8000004700780b */ /* 0x000fe20003f1d000 */
[----:B-1----:R-:W1:Y:S01]  /*ae80*/  SHFL.BFLY PT, R8, R70, 0x2, 0x1f ;  /* 0x0c401f0046087f89 */ /* 0x002e6200000e0000 */
[----:B------:R-:W-:-:S02]  /*ae90*/  FMNMX.FTZ R3, R192, R3, !PT ;  /* 0x00000003c0037209 */ /* 0x000fc40007810000 */
[----:B------:R-:W-:Y:S02]  /*aea0*/  FMNMX.FTZ R5, R171, R5, !PT ;  /* 0x00000005ab057209 */ /* 0x000fe40007810000 */
[----:B------:R-:W-:Y:S02]  /*aeb0*/  FSEL R7, R7, RZ, P0 ;  /* 0x000000ff07077208 */ /* 0x000fe40000000000 */
[----:B------:R-:W-:Y:S02]  /*aec0*/  FMNMX.FTZ R3, R175, R3, !PT ;  /* 0x00000003af037209 */ /* 0x000fe40007810000 */
[----:B------:R-:W-:Y:S01]  /*aed0*/  FMNMX.FTZ R5, R163, R5, !PT ;  /* 0x00000005a3057209 */ /* 0x000fe20007810000 */
[--C-:B------:R-:W-:Y:S01]  /*aee0*/  FFMA.FTZ R6, R55, UR25, -R7.reuse ;  /* 0x0000001937067c23 */ /* 0x100fe20008010807 */
[----:B------:R-:W-:Y:S01]  /*aef0*/  FMNMX.FTZ R3, R251, R3, !PT ;  /* 0x00000003fb037209 */ /* 0x000fe20007810000 */
[--C-:B------:R-:W-:Y:S01]  /*af00*/  FFMA.FTZ R136, R136, UR25, -R7.reuse ;  /* 0x0000001988887c23 */ /* 0x100fe20008010807 */
[----:B------:R-:W-:Y:S01]  /*af10*/  FMNMX.FTZ R5, R152, R5, !PT ;  /* 0x0000000598057209 */ /* 0x000fe20007810000 */
[----:B------:R3:W-:Y:S01]  /*af20*/  MUFU.EX2 R101, R6 ;  /* 0x0000000600657308 */ /* 0x0007e20000000800 */
[----:B------:R-:W-:Y:S01]  /*af30*/  FMNMX.FTZ R3, R200, R3, !PT ;  /* 0x00000003c8037209 */ /* 0x000fe20007810000 */
[--C-:B------:R-:W-:Y:S01]  /*af40*/  FFMA.FTZ R135, R135, UR25, -R7.reuse ;  /* 0x0000001987877c23 */ /* 0x100fe20008010807 */
[----:B------:R-:W-:Y:S01]  /*af50*/  FMNMX.FTZ R5, R150, R5, !PT ;  /* 0x0000000596057209 */ /* 0x000fe20007810000 */
[--C-:B------:R-:W-:Y:S01]  /*af60*/  FFMA.FTZ R134, R134, UR25, -R7.reuse ;  /* 0x0000001986867c23 */ /* 0x100fe20008010807 */
[----:B------:R-:W-:Y:S01]  /*af70*/  FMNMX.FTZ R3, R191, R3, !PT ;  /* 0x00000003bf037209 */ /* 0x000fe20007810000 */
[--C-:B------:R-:W-:Y:S01]  /*af80*/  FFMA.FTZ R133, R133, UR25, -R7.reuse ;  /* 0x0000001985857c23 */ /* 0x100fe20008010807 */
[--C-:B------:R-:W-:Y:S01]  /*af90*/  FFMA.FTZ R137, R137, UR25, -R7.reuse ;  /* 0x0000001989897c23 */ /* 0x100fe20008010807 */
[--C-:B------:R-:W-:Y:S01]  /*afa0*/  FFMA.FTZ R138, R138, UR25, -R7.reuse ;  /* 0x000000198a8a7c23 */ /* 0x100fe20008010807 */
[--C-:B------:R-:W-:Y:S01]  /*afb0*/  FFMA.FTZ R143, R143, UR25, -R7.reuse ;  /* 0x000000198f8f7c23 */ /* 0x100fe20008010807 */
[----:B-1----:R-:W-:Y:S01]  /*afc0*/  FMNMX.FTZ R70, R70, R8, !PT ;  /* 0x0000000846467209 */ /* 0x002fe20007810000 */
[--C-:B------:R-:W-:Y:S01]  /*afd0*/  FFMA.FTZ R8, R48, UR25, -R7.reuse ;  /* 0x0000001930087c23 */ /* 0x100fe20008010807 */
[--C-:B------:R-:W-:Y:S01]  /*afe0*/  FFMA.FTZ R142, R142, UR25, -R7.reuse ;  /* 0x000000198e8e7c23 */ /* 0x100fe20008010807 */
[----:B------:R-:W-:-:S02]  /*aff0*/  FFMA.FTZ R148, R148, UR25, -R7 ;  /* 0x0000001994947c23 */ /* 0x000fc40008010807 */
[----:B------:R-:W1:Y:S01]  /*b000*/  SHFL.BFLY PT, R9, R70, 0x1, 0x1f ;  /* 0x0c201f0046097f89 */ /* 0x000e6200000e0000 */
[----:B------:R-:W-:Y:S01]  /*b010*/  MUFU.EX2 R233, R8 ;  /* 0x0000000800e97308 */ /* 0x000fe20000000800 */
[----:B---3--:R-:W-:-:S07]  /*b020*/  FFMA.FTZ R6, R54, UR25, -R7 ;  /* 0x0000001936067c23 */ /* 0x008fce0008010807 */
[----:B------:R3:W2:Y:S01]  /*b030*/  MUFU.EX2 R87, R6 ;  /* 0x0000000600577308 */ /* 0x0006a20000000800 */
[----:B-1----:R-:W-:Y:S02]  /*b040*/  FMNMX.FTZ R70, R70, R9, !PT ;  /* 0x0000000946467209 */ /* 0x002fe40007810000 */
[----:B---3--:R-:W-:Y:S02]  /*b050*/  FMNMX.FTZ R6, R146, R5, !PT ;  /* 0x0000000592067209 */ /* 0x008fe40007810000 */
[----:B------:R-:W-:Y:S01]  /*b060*/  FMNMX.FTZ R5, R173, R3, !PT ;  /* 0x00000003ad057209 */ /* 0x000fe20007810000 */
[----:B------:R-:W-:Y:S01]  /*b070*/  FFMA.FTZ R3, R53, UR25, -R7 ;  /* 0x0000001935037c23 */ /* 0x000fe20008010807 */
[----:B------:R-:W-:Y:S02]  /*b080*/  FMNMX.FTZ R6, R145, R6, !PT ;  /* 0x0000000691067209 */ /* 0x000fe40007810000 */
[----:B------:R-:W-:Y:S01]  /*b090*/  FMNMX.FTZ R5, R112, R5, !PT ;  /* 0x0000000570057209 */ /* 0x000fe20007810000 */
[----:B------:R1:W3:Y:S01]  /*b0a0*/  MUFU.EX2 R236, R3 ;  /* 0x0000000300ec7308 */ /* 0x0002e20000000800 */
[----:B------:R-:W-:-:S02]  /*b0b0*/  FMNMX.FTZ R6, R129, R6, !PT ;  /* 0x0000000681067209 */ /* 0x000fc40007810000 */
[C---:B------:R-:W-:Y:S02]  /*b0c0*/  FSETP.NEU.FTZ.AND P0, PT, R70.reuse, -INF , PT ;  /* 0xff8000004600780b */ /* 0x040fe40003f1d000 */
[----:B--2---:R-:W-:Y:S02]  /*b0d0*/  F2FP.F16.F32.PACK_AB R20, R87, R101 ;  /* 0x000000655714723e */ /* 0x004fe400000000ff */
[----:B-1----:R-:W-:Y:S02]  /*b0e0*/  FMNMX.FTZ R3, R209, R5, !PT ;  /* 0x00000005d1037209 */ /* 0x002fe40007810000 */
[----:B------:R-:W-:Y:S01]  /*b0f0*/  FMNMX.FTZ R5, R157, R6, !PT ;  /* 0x000000069d057209 */ /* 0x000fe20007810000 */
[----:B------:R-:W-:Y:S01]  /*b100*/  FMUL.FTZ R6, R70, UR25 ;  /* 0x0000001946067c20 */ /* 0x000fe20008410000 */
[----:B------:R-:W-:Y:S02]  /*b110*/  FMNMX.FTZ R3, R202, R3, !PT ;  /* 0x00000003ca037209 */ /* 0x000fe40007810000 */
[----:B------:R-:W-:-:S02]  /*b120*/  FMNMX.FTZ R69, R158, R5, !PT ;  /* 0x000000059e457209 */ /* 0x000fc40007810000 */
[----:B------:R-:W-:Y:S01]  /*b130*/  FMNMX.FTZ R5, R185, R3, !PT ;  /* 0x00000003b9057209 */ /* 0x000fe20007810000 */
[----:B------:R-:W-:Y:S01]  /*b140*/  FFMA.FTZ R3, R44, UR25, -R7 ;  /* 0x000000192c037c23 */ /* 0x000fe20008010807 */
[----:B------:R-:W-:Y:S02]  /*b150*/  FMNMX.FTZ R69, R159, R69, !PT ;  /* 0x000000459f457209 */ /* 0x000fe40007810000 */
[----:B------:R-:W-:Y:S01]  /*b160*/  FMNMX.FTZ R5, R184, R5, !PT ;  /* 0x00000005b8057209 */ /* 0x000fe20007810000 */
[----:B------:R1:W-:Y:S01]  /*b170*/  MUFU.EX2 R96, R3 ;  /* 0x0000000300607308 */ /* 0x0003e20000000800 */
[----:B------:R-:W-:Y:S02]  /*b180*/  FMNMX.FTZ R69, R160, R69, !PT ;  /* 0x00000045a0457209 */ /* 0x000fe40007810000 */
[----:B------:R-:W-:Y:S02]  /*b190*/  FMNMX.FTZ R5, R176, R5, !PT ;  /* 0x00000005b0057209 */ /* 0x000fe40007810000 */
[----:B------:R-:W-:Y:S01]  /*b1a0*/  FSEL R6, R6, RZ, P0 ;  /* 0x000000ff06067208 */ /* 0x000fe20000000000 */
[----:B------:R-:W2:Y:S01]  /*b1b0*/  SHFL.BFLY PT, R8, R69, 0x2, 0x1f ;  /* 0x0c401f0045087f89 */ /* 0x000ea200000e0000 */
[----:B------:R-:W-:-:S02]  /*b1c0*/  FMNMX.FTZ R5, R170, R5, !PT ;  /* 0x00000005aa057209 */ /* 0x000fc40007810000 */
[----:B---3--:R-:W-:Y:S01]  /*b1d0*/  F2FP.F16.F32.PACK_AB R22, R233, R236 ;  /* 0x000000ece916723e */ /* 0x008fe200000000ff */
[--C-:B------:R-:W-:Y:S01]  /*b1e0*/  FFMA.FTZ R147, R147, UR25, -R6.reuse ;  /* 0x0000001993937c23 */ /* 0x100fe20008010806 */
[----:B------:R-:W-:Y:S01]  /*b1f0*/  FMNMX.FTZ R5, R162, R5, !PT ;  /* 0x00000005a2057209 */ /* 0x000fe20007810000 */
[--C-:B------:R-:W-:Y:S01]  /*b200*/  FFMA.FTZ R168, R168, UR25, -R6.reuse ;  /* 0x00000019a8a87c23 */ /* 0x100fe20008010806 */
[----:B------:R-:W-:Y:S01]  /*b210*/  FFMA.FTZ R169, R169, UR25, -R6 ;  /* 0x00000019a9a97c23 */ /* 0x000fe20008010806 */
[----:B-1----:R-:W-:-:S04]  /*b220*/  FFMA.FTZ R3, R43, UR25, -R7 ;  /* 0x000000192b037c23 */ /* 0x002fc80008010807 */
[----:B------:R1:W3:Y:S01]  /*b230*/  MUFU.EX2 R85, R3 ;  /* 0x0000000300557308 */ /* 0x0002e20000000800 */
[----:B--2---:R-:W-:Y:S01]  /*b240*/  FMNMX.FTZ R69, R69, R8, !PT ;  /* 0x0000000845457209 */ /* 0x004fe20007810000 */
[----:B-1----:R-:W-:Y:S01]  /*b250*/  FFMA.FTZ R3, R40, UR25, -R7 ;  /* 0x0000001928037c23 */ /* 0x002fe20008010807 */
[----:B---3--:R-:W-:-:S05]  /*b260*/  F2FP.F16.F32.PACK_AB R12, R85, R96 ;  /* 0x00000060550c723e */ /* 0x008fca00000000ff */
[----:B------:R1:W-:Y:S02]  /*b270*/  MUFU.EX2 R230, R3 ;  /* 0x0000000300e67308 */ /* 0x0003e40000000800 */
[----:B-1----:R-:W-:Y:S01]  /*b280*/  FMNMX.FTZ R3, R161, R5, !PT ;  /* 0x00000005a1037209 */ /* 0x002fe20007810000 */
[----:B------:R-:W-:-:S03]  /*b290*/  FFMA.FTZ R5, R37, UR25, -R7 ;  /* 0x0000001925057c23 */ /* 0x000fc60008010807 */
[----:B------:R-:W-:Y:S02]  /*b2a0*/  FMNMX.FTZ R3, R151, R3, !PT ;  /* 0x0000000397037209 */ /* 0x000fe40007810000 */
[----:B------:R1:W2:Y:S02]  /*b2b0*/  MUFU.EX2 R226, R5 ;  /* 0x0000000500e27308 */ /* 0x0002a40000000800 */
[----:B------:R-:W-:-:S04]  /*b2c0*/  FMNMX.FTZ R3, R153, R3, !PT ;  /* 0x0000000399037209 */ /* 0x000fc80007810000 */
[----:B------:R-:W-:-:S04]  /*b2d0*/  FMNMX.FTZ R3, R131, R3, !PT ;  /* 0x0000000383037209 */ /* 0x000fc80007810000 */
[----:B------:R-:W-:Y:S01]  /*b2e0*/  FMNMX.FTZ R68, R164, R3, !PT ;  /* 0x00000003a4447209 */ /* 0x000fe20007810000 */
[----:B------:R-:W-:-:S03]  /*b2f0*/  FFMA.FTZ R3, R60, UR25, -R6 ;  /* 0x000000193c037c23 */ /* 0x000fc60008010806 */
[----:B------:R-:W-:Y:S01]  /*b300*/  FMNMX.FTZ R68, R165, R68, !PT ;  /* 0x00000044a5447209 */ /* 0x000fe20007810000 */
[----:B------:R3:W-:Y:S01]  /*b310*/  MUFU.EX2 R102, R3 ;  /* 0x0000000300667308 */ /* 0x0007e20000000800 */
[----:B-1----:R-:W-:Y:S01]  /*b320*/  FFMA.FTZ R5, R64, UR25, -R6 ;  /* 0x0000001940057c23 */ /* 0x002fe20008010806 */
[----:B--2---:R-:W-:Y:S02]  /*b330*/  F2FP.F16.F32.PACK_AB R14, R226, R230 ;  /* 0x000000e6e20e723e */ /* 0x004fe400000000ff */
[----:B------:R-:W-:-:S04]  /*b340*/  FMNMX.FTZ R68, R166, R68, !PT ;  /* 0x00000044a6447209 */ /* 0x000fc80007810000 */
[----:B------:R1:W2:Y:S01]  /*b350*/  MUFU.EX2 R11, R5 ;  /* 0x00000005000b7308 */ /* 0x0002a20000000800 */
[----:B------:R-:W-:-:S05]  /*b360*/  FMNMX.FTZ R68, R167, R68, !PT ;  /* 0x00000044a7447209 */ /* 0x000fca0007810000 */
[----:B------:R-:W4:Y:S01]  /*b370*/  SHFL.BFLY PT, R8, R68, 0x2, 0x1f ;  /* 0x0c401f0044087f89 */ /* 0x000f2200000e0000 */
[----:B---3--:R-:W-:-:S04]  /*b380*/  FFMA.FTZ R3, R59, UR25, -R6 ;  /* 0x000000193b037c23 */ /* 0x008fc80008010806 */
[----:B------:R3:W-:Y:S01]  /*b390*/  MUFU.EX2 R97, R3 ;  /* 0x0000000300617308 */ /* 0x0007e20000000800 */
[----:B-1----:R-:W1:Y:S01]  /*b3a0*/  SHFL.BFLY PT, R5, R69, 0x1, 0x1f ;  /* 0x0c201f0045057f89 */ /* 0x002e6200000e0000 */
[----:B--2---:R-:W-:-:S05]  /*b3b0*/  IMAD.MOV.U32 R4, RZ, RZ, R11 ;  /* 0x000000ffff047224 */ /* 0x004fca00078e000b */
[----:B------:R-:W-:Y:S01]  /*b3c0*/  F2FP.F16.F32.PACK_AB R21, R102, R4 ;  /* 0x000000046615723e */ /* 0x000fe200000000ff */
[----:B---3--:R-:W-:Y:S01]  /*b3d0*/  FFMA.FTZ R3, R50, UR25, -R6 ;  /* 0x0000001932037c23 */ /* 0x008fe20008010806 */
[----:B----4-:R-:W-:-:S03]  /*b3e0*/  FMNMX.FTZ R68, R68, R8, !PT ;  /* 0x0000000844447209 */ /* 0x010fc60007810000 */
[----:B------:R2:W3:Y:S02]  /*b3f0*/  MUFU.EX2 R10, R3 ;  /* 0x00000003000a7308 */ /* 0x0004e40000000800 */
[----:B------:R-:W4:Y:S01]  /*b400*/  SHFL.BFLY PT, R8, R68, 0x1, 0x1f ;  /* 0x0c201f0044087f89 */ /* 0x000f2200000e0000 */
[----:B-1----:R-:W-:-:S04]  /*b410*/  FMNMX.FTZ R69, R69, R5, !PT ;  /* 0x0000000545457209 */ /* 0x002fc80007810000 */
[C---:B------:R-:W-:Y:S01]  /*b420*/  FSETP.NEU.FTZ.AND P0, PT, R69.reuse, -INF , PT ;  /* 0xff8000004500780b */ /* 0x040fe20003f1d000 */
[----:B------:R-:W-:Y:S01]  /*b430*/  FMUL.FTZ R5, R69, UR25 ;  /* 0x0000001945057c20 */ /* 0x000fe20008410000 */
[----:B--2---:R-:W-:-:S04]  /*b440*/  FFMA.FTZ R3, R47, UR25, -R6 ;  /* 0x000000192f037c23 */ /* 0x004fc80008010806 */
[----:B------:R-:W-:Y:S02]  /*b450*/  FSEL R5, R5, RZ, P0 ;  /* 0x000000ff05057208 */ /* 0x000fe40000000000 */
[----:B---3--:R-:W-:Y:S01]  /*b460*/  MOV R2, R10 ;  /* 0x0000000a00027202 */ /* 0x008fe20000000f00 */
[----:B------:R1:W-:Y:S02]  /*b470*/  MUFU.EX2 R110, R3 ;  /* 0x00000003006e7308 */ /* 0x0003e40000000800 */
[--C-:B------:R-:W-:Y:S01]  /*b480*/  FFMA.FTZ R146, R146, UR25, -R5.reuse ;  /* 0x0000001992927c23 */ /* 0x100fe20008010805 */
[----:B------:R-:W-:Y:S01]  /*b490*/  F2FP.F16.F32.PACK_AB R23, R2, R97 ;  /* 0x000000610217723e */ /* 0x000fe200000000ff */
[--C-:B------:R-:W-:Y:S01]  /*b4a0*/  FFMA.FTZ R145, R145, UR25, -R5.reuse ;  /* 0x0000001991917c23 */ /* 0x100fe20008010805 */
[----:B----4-:R-:W-:Y:S01]  /*b4b0*/  FMNMX.FTZ R68, R68, R8, !PT ;  /* 0x0000000844447209 */ /* 0x010fe20007810000 */
[--C-:B------:R-:W-:Y:S01]  /*b4c0*/  FFMA.FTZ R8, R41, UR25, -R5.reuse ;  /* 0x0000001929087c23 */ /* 0x100fe20008010805 */
[--C-:B------:R-:W-:Y:S01]  /*b4d0*/  FFMA.FTZ R157, R157, UR25, -R5.reuse ;  /* 0x000000199d9d7c23 */ /* 0x100fe20008010805 */
[--C-:B------:R-:W-:Y:S01]  /*b4e0*/  FFMA.FTZ R158, R158, UR25, -R5.reuse ;  /* 0x000000199e9e7c23 */ /* 0x100fe20008010805 */
[----:B------:R-:W-:Y:S01]  /*b4f0*/  FSETP.NEU.FTZ.AND P0, PT, R68, -INF , PT ;  /* 0xff8000004400780b */ /* 0x000fe20003f1d000 */
[----:B------:R2:W-:Y:S01]  /*b500*/  MUFU.EX2 R228, R8 ;  /* 0x0000000800e47308 */ /* 0x0005e20000000800 */
[--C-:B------:R-:W-:Y:S01]  /*b510*/  FFMA.FTZ R159, R159, UR25, -R5.reuse ;  /* 0x000000199f9f7c23 */ /* 0x100fe20008010805 */
[----:B------:R-:W-:Y:S01]  /*b520*/  FFMA.FTZ R160, R160, UR25, -R5 ;  /* 0x00000019a0a07c23 */ /* 0x000fe20008010805 */
[----:B-1----:R-:W-:-:S02]  /*b530*/  FFMA.FTZ R3, R42, UR25, -R6 ;  /* 0x000000192a037c23 */ /* 0x002fc40008010806 */
[----:B------:R-:W-:Y:S03]  /*b540*/  LDSM.16.MT88.4 R40, [R215+0x8000] ;  /* 0x00800000d728783b */ /* 0x000fe60000004200 */
[----:B------:R1:W3:Y:S01]  /*b550*/  MUFU.EX2 R109, R3 ;  /* 0x00000003006d7308 */ /* 0x0002e20000000800 */
[----:B--2---:R-:W-:-:S07]  /*b560*/  FFMA.FTZ R8, R38, UR25, -R5 ;  /* 0x0000001926087c23 */ /* 0x004fce0008010805 */
[----:B------:R-:W2:Y:S01]  /*b570*/  MUFU.EX2 R224, R8 ;  /* 0x0000000800e07308 */ /* 0x000ea20000000800 */
[----:B-1----:R-:W-:Y:S01]  /*b580*/  FFMA.FTZ R3, R39, UR25, -R6 ;  /* 0x0000001927037c23 */ /* 0x002fe20008010806 */
[----:B---3--:R-:W-:-:S06]  /*b590*/  F2FP.F16.F32.PACK_AB R13, R109, R110 ;  /* 0x0000006e6d0d723e */ /* 0x008fcc00000000ff */
[----:B------:R1:W-:Y:S01]  /*b5a0*/  MUFU.EX2 R229, R3 ;  /* 0x0000000300e57308 */ /* 0x0003e20000000800 */
[----:B--2---:R-:W-:Y:S01]  /*b5b0*/  F2FP.F16.F32.PACK_AB R10, R224, R228 ;  /* 0x000000e4e00a723e */ /* 0x004fe200000000ff */
[----:B-1----:R-:W-:Y:S02]  /*b5c0*/  FFMA.FTZ R3, R36, UR25, -R6 ;  /* 0x0000001924037c23 */ /* 0x002fe40008010806 */
[----:B------:R-:W-:Y:S04]  /*b5d0*/  LDSM.16.MT88.4 R36, [R216+0x8800] ;  /* 0x00880000d824783b */ /* 0x000fe80000004200 */
[----:B------:R1:W2:Y:S02]  /*b5e0*/  MUFU.EX2 R225, R3 ;  /* 0x0000000300e17308 */ /* 0x0002a40000000800 */
[----:B-1----:R-:W-:Y:S01]  /*b5f0*/  FFMA.FTZ R3, R66, UR25, -R5 ;  /* 0x0000001942037c23 */ /* 0x002fe20008010805 */
[----:B--2---:R-:W-:-:S05]  /*b600*/  F2FP.F16.F32.PACK_AB R15, R225, R229 ;  /* 0x000000e5e10f723e */ /* 0x004fca00000000ff */
[----:B------:R1:W-:Y:S02]  /*b610*/  MUFU.EX2 R217, R3 ;  /* 0x0000000300d97308 */ /* 0x0003e40000000800 */
[----:B-1----:R-:W-:-:S06]  /*b620*/  FFMA.FTZ R3, R62, UR25, -R5 ;  /* 0x000000193e037c23 */ /* 0x002fcc0008010805 */
[----:B------:R1:W2:Y:S02]  /*b630*/  MUFU.EX2 R220, R3 ;  /* 0x0000000300dc7308 */ /* 0x0002a40000000800 */
[----:B-1----:R-:W-:Y:S01]  /*b640*/  FFMA.FTZ R3, R61, UR25, -R5 ;  /* 0x000000193d037c23 */ /* 0x002fe20008010805 */
[----:B--2---:R-:W-:-:S05]  /*b650*/  F2FP.F16.F32.PACK_AB R16, R220, R217 ;  /* 0x000000d9dc10723e */ /* 0x004fca00000000ff */
[----:B------:R1:W-:Y:S02]  /*b660*/  MUFU.EX2 R235, R3 ;  /* 0x0000000300eb7308 */ /* 0x0003e40000000800 */
[----:B-1----:R-:W-:-:S06]  /*b670*/  FFMA.FTZ R3, R51, UR25, -R5 ;  /* 0x0000001933037c23 */ /* 0x002fcc0008010805 */
[----:B------:R1:W2:Y:S02]  /*b680*/  MUFU.EX2 R86, R3 ;  /* 0x0000000300567308 */ /* 0x0002a40000000800 */
[--C-:B-1----:R-:W-:Y:S01]  /*b690*/  FFMA.FTZ R3, R49, UR25, -R5.reuse ;  /* 0x0000001931037c23 */ /* 0x102fe20008010805 */
[----:B--2---:R-:W-:Y:S01]  /*b6a0*/  F2FP.F16.F32.PACK_AB R18, R86, R235 ;  /* 0x000000eb5612723e */ /* 0x004fe200000000ff */
[----:B------:R-:W1:Y:S04]  /*b6b0*/  LDSM.16.MT88.4 R48, [R216+0x8000] ;  /* 0x00800000d830783b */ /* 0x000e680000004200 */
[----:B------:R2:W-:Y:S02]  /*b6c0*/  MUFU.EX2 R111, R3 ;  /* 0x00000003006f7308 */ /* 0x0005e40000000800 */
[----:B--2---:R-:W-:-:S06]  /*b6d0*/  FFMA.FTZ R3, R45, UR25, -R5 ;  /* 0x000000192d037c23 */ /* 0x004fcc0008010805 */
[----:B------:R2:W3:Y:S02]  /*b6e0*/  MUFU.EX2 R98, R3 ;  /* 0x0000000300627308 */ /* 0x0004e40000000800 */
[----:B--2---:R-:W-:Y:S01]  /*b6f0*/  FMUL.FTZ R3, R68, UR25 ;  /* 0x0000001944037c20 */ /* 0x004fe20008410000 */
[----:B---3--:R-:W-:Y:S01]  /*b700*/  F2FP.F16.F32.PACK_AB R8, R98, R111 ;  /* 0x0000006f6208723e */ /* 0x008fe200000000ff */
[----:B-1----:R-:W-:Y:S03]  /*b710*/  HMMA.16816.F32 R80, R20, R48, RZ ;  /* 0x000000301450723c */ /* 0x002fe600000018ff */
[----:B------:R-:W-:-:S05]  /*b720*/  FSEL R3, R3, RZ, P0 ;  /* 0x000000ff03037208 */ /* 0x000fca0000000000 */
[--C-:B------:R-:W-:Y:S01]  /*b730*/  FFMA.FTZ R0, R67, UR25, -R3.reuse ;  /* 0x0000001943007c23 */ /* 0x100fe20008010803 */
[--C-:B------:R-:W-:Y:S01]  /*b740*/  FFMA.FTZ R151, R151, UR25, -R3.reuse ;  /* 0x0000001997977c23 */ /* 0x100fe20008010803 */
[--C-:B------:R-:W-:Y:S01]  /*b750*/  FFMA.FTZ R153, R153, UR25, -R3.reuse ;  /* 0x0000001999997c23 */ /* 0x100fe20008010803 */
[--C-:B------:R-:W-:Y:S01]  /*b760*/  FFMA.FTZ R164, R164, UR25, -R3.reuse ;  /* 0x00000019a4a47c23 */ /* 0x100fe20008010803 */
[----:B------:R1:W-:Y:S01]  /*b770*/  MUFU.EX2 R99, R0 ;  /* 0x0000000000637308 */ /* 0x0003e20000000800 */
[--C-:B------:R-:W-:Y:S01]  /*b780*/  FFMA.FTZ R165, R165, UR25, -R3.reuse ;  /* 0x00000019a5a57c23 */ /* 0x100fe20008010803 */
[--C-:B------:R-:W-:Y:S01]  /*b790*/  FFMA.FTZ R166, R166, UR25, -R3.reuse ;  /* 0x00000019a6a67c23 */ /* 0x100fe20008010803 */
[----:B------:R-:W-:-:S09]  /*b7a0*/  FFMA.FTZ R167, R167, UR25, -R3 ;  /* 0x00000019a7a77c23 */ /* 0x000fd20008010803 */
[----:B------:R-:W-:Y:S01]  /*b7b0*/  HMMA.16816.F32 R104, R12, R36, R80 ;  /* 0x000000240c68723c */ /* 0x000fe20000001850 */
[----:B-1----:R-:W-:-:S04]  /*b7c0*/  FFMA.FTZ R0, R65, UR25, -R3 ;  /* 0x0000001941007c23 */ /* 0x002fc80008010803 */
[----:B------:R1:W2:Y:S02]  /*b7d0*/  MUFU.EX2 R84, R0 ;  /* 0x0000000000547308 */ /* 0x0002a40000000800 */
[--C-:B-1----:R-:W-:Y:S01]  /*b7e0*/  FFMA.FTZ R0, R63, UR25, -R3.reuse ;  /* 0x000000193f007c23 */ /* 0x102fe20008010803 */
[----:B--2---:R-:W-:Y:S01]  /*b7f0*/  F2FP.F16.F32.PACK_AB R17, R84, R99 ;  /* 0x000000635411723e */ /* 0x004fe200000000ff */
[----:B------:R-:W-:Y:S04]  /*b800*/  HMMA.16816.F32 R60, R20, R32, RZ ;  /* 0x00000020143c723c */ /* 0x000fe800000018ff */
[----:B------:R1:W-:Y:S02]  /*b810*/  MUFU.EX2 R234, R0 ;  /* 0x0000000000ea7308 */ /* 0x0003e40000000800 */
[----:B-1----:R-:W-:-:S06]  /*b820*/  FFMA.FTZ R0, R58, UR25, -R3 ;  /* 0x000000193a007c23 */ /* 0x002fcc0008010803 */
[----:B------:R1:W2:Y:S02]  /*b830*/  MUFU.EX2 R100, R0 ;  /* 0x0000000000647308 */ /* 0x0002a40000000800 */
[--C-:B-1----:R-:W-:Y:S01]  /*b840*/  FFMA.FTZ R0, R52, UR25, -R3.reuse ;  /* 0x0000001934007c23 */ /* 0x102fe20008010803 */
[----:B--2---:R-:W-:Y:S01]  /*b850*/  F2FP.F16.F32.PACK_AB R19, R100, R234 ;  /* 0x000000ea6413723e */ /* 0x004fe200000000ff */
[----:B------:R-:W1:Y:S04]  /*b860*/  LDSM.16.MT88.4 R52, [R213+0x8800] ;  /* 0x00880000d534783b */ /* 0x000e680000004200 */
[----:B------:R2:W-:Y:S02]  /*b870*/  MUFU.EX2 R108, R0 ;  /* 0x00000000006c7308 */ /* 0x0005e40000000800 */
[----:B------:R-:W-:Y:S01]  /*b880*/  HMMA.16816.F32 R76, R16, R48, RZ ;  /* 0x00000030104c723c */ /* 0x000fe200000018ff */
[----:B--2---:R-:W-:-:S02]  /*b890*/  FFMA.FTZ R0, R46, UR25, -R3 ;  /* 0x000000192e007c23 */ /* 0x004fc40008010803 */
[----:B------:R-:W2:Y:S03]  /*b8a0*/  LDSM.16.MT88.4 R44, [R214+0x8000] ;  /* 0x00800000d62c783b */ /* 0x000ea60000004200 */
[----:B------:R3:W4:Y:S02]  /*b8b0*/  MUFU.EX2 R232, R0 ;  /* 0x0000000000e87308 */ /* 0x0007240000000800 */
[--C-:B---3--:R-:W-:Y:S01]  /*b8c0*/  FFMA.FTZ R0, R57, UR25, -R3.reuse ;  /* 0x0000001939007c23 */ /* 0x108fe20008010803 */
[----:B----4-:R-:W-:Y:S01]  /*b8d0*/  F2FP.F16.F32.PACK_AB R9, R232, R108 ;  /* 0x0000006ce809723e */ /* 0x010fe200000000ff */
[----:B-1----:R-:W-:Y:S04]  /*b8e0*/  HMMA.16816.F32 R88, R12, R52, R60 ;  /* 0x000000340c58723c */ /* 0x002fe8000000183c */
[----:B------:R1:W-:Y:S02]  /*b8f0*/  MUFU.EX2 R227, R0 ;  /* 0x0000000000e37308 */ /* 0x0003e40000000800 */
[----:B------:R-:W-:Y:S01]  /*b900*/  HMMA.16816.F32 R60, R20, R40, RZ ;  /* 0x00000028143c723c */ /* 0x000fe200000018ff */
[----:B-1----:R-:W-:-:S05]  /*b910*/  FFMA.FTZ R0, R56, UR25, -R3 ;  /* 0x0000001938007c23 */ /* 0x002fca0008010803 */
[----:B--2---:R-:W-:Y:S01]  /*b920*/  HMMA.16816.F32 R72, R20, R44, RZ ;  /* 0x0000002c1448723c */ /* 0x004fe200000018ff */
[----:B------:R-:W1:Y:S05]  /*b930*/  MUFU.EX2 R223, R0 ;  /* 0x0000000000df7308 */ /* 0x000e6a0000000800 */
[C---:B------:R-:W-:Y:S06]  /*b940*/  HMMA.16816.F32 R56, R16.reuse, R32, RZ ;  /* 0x000000201038723c */ /* 0x040fec00000018ff */
[----:B------:R-:W-:Y:S06]  /*b950*/  HMMA.16816.F32 R64, R16, R44, RZ ;  /* 0x0000002c1040723c */ /* 0x000fec00000018ff */
[----:B------:R-:W-:Y:S01]  /*b960*/  HMMA.16816.F32 R120, R12, R24, R60 ;  /* 0x000000180c78723c */ /* 0x000fe2000000183c */
[----:B-1----:R-:W-:Y:S01]  /*b970*/  F2FP.F16.F32.PACK_AB R11, R223, R227 ;  /* 0x000000e3df0b723e */ /* 0x002fe200000000ff */
[----:B------:R-:W-:-:S04]  /*b980*/  FFMA.FTZ R0, R250, UR25, -R7 ;  /* 0x00000019fa007c23 */ /* 0x000fc80008010807 */
[----:B------:R-:W-:Y:S06]  /*b990*/  HMMA.16816.F32 R60, R16, R34, RZ ;  /* 0x00000022103c723c */ /* 0x000fec00000018ff */
[----:B------:R-:W-:Y:S06]  /*b9a0*/  HMMA.16816.F32 R92, R8, R52, R56 ;  /* 0x00000034085c723c */ /* 0x000fec0000001838 */
[----:B------:R-:W-:Y:S01]  /*b9b0*/  HMMA.16816.F32 R56, R16, R40, RZ ;  /* 0x000000281038723c */ /* 0x000fe200000018ff */
[----:B------:R-:W-:Y:S01]  /*b9c0*/  MOV R52, R101 ;  /* 0x0000006500347202 */ /* 0x000fe20000000f00 */
[----:B------:R-:W-:-:S04]  /*b9d0*/  IMAD.MOV.U32 R53, RZ, RZ, R112 ;  /* 0x000000ffff357224 */ /* 0x000fc800078e0070 */
[----:B------:R-:W-:Y:S01]  /*b9e0*/  HMMA.16816.F32 R112, R12, R28, R72 ;  /* 0x0000001c0c70723c */ /* 0x000fe20000001848 */
[----:B------:R-:W-:Y:S01]  /*b9f0*/  IMAD.MOV.U32 R41, RZ, RZ, R102 ;  /* 0x000000ffff297224 */ /* 0x000fe200078e0066 */
[----:B------:R-:W-:-:S04]  /*ba00*/  MOV R40, R100 ;  /* 0x0000006400287202 */ /* 0x000fc80000000f00 */
[----:B------:R-:W-:Y:S01]  /*ba10*/  HMMA.16816.F32 R100, R8, R36, R76 ;  /* 0x000000240864723c */ /* 0x000fe2000000184c */
[----:B------:R-:W-:Y:S01]  /*ba20*/  IMAD.MOV.U32 R73, RZ, RZ, R87 ;  /* 0x000000ffff497224 */ /* 0x000fe200078e0057 */
[----:B------:R-:W-:Y:S01]  /*ba30*/  MOV R72, R86 ;  /* 0x0000005600487202 */ /* 0x000fe20000000f00 */
[----:B------:R-:W-:Y:S01]  /*ba40*/  IMAD.MOV.U32 R75, RZ, RZ, R99 ;  /* 0x000000ffff4b7224 */ /* 0x000fe200078e0063 */
[----:B------:R-:W-:Y:S02]  /*ba50*/  MOV R74, R98 ;  /* 0x00000062004a7202 */ /* 0x000fe40000000f00 */
[----:B------:R-:W-:Y:S01]  /*ba60*/  HMMA.16816.F32 R32, R20, R34, RZ ;  /* 0x000000221420723c */ /* 0x000fe200000018ff */
[----:B------:R-:W-:Y:S01]  /*ba70*/  IMAD.MOV.U32 R79, RZ, RZ, R111 ;  /* 0x000000ffff4f7224 */ /* 0x000fe200078e006f */
[----:B------:R-:W-:Y:S01]  /*ba80*/  MOV R78, R110 ;  /* 0x0000006e004e7202 */ /* 0x000fe20000000f00 */
[----:B------:R-:W-:Y:S01]  /*ba90*/  IMAD.MOV.U32 R77, RZ, RZ, R109 ;  /* 0x000000ffff4d7224 */ /* 0x000fe200078e006d */
[----:B------:R-:W-:Y:S01]  /*baa0*/  MOV R76, R108 ;  /* 0x0000006c004c7202 */ /* 0x000fe20000000f00 */
[----:B------:R-:W-:Y:S01]  /*bab0*/  IMAD.MOV.U32 R36, RZ, RZ, R97 ;  /* 0x000000ffff247224 */ /* 0x000fe200078e0061 */
[----:B------:R-:W-:Y:S01]  /*bac0*/  HMMA.16816.F32 R116, R8, R24, R56 ;  /* 0x000000180874723c */ /* 0x000fe20000001838 */
[----:B------:R-:W-:-:S04]  /*bad0*/  MOV R37, R96 ;  /* 0x0000006000257202 */ /* 0x000fc80000000f00 */
[----:B------:R-:W-:Y:S01]  /*bae0*/  MOV R250, R37 ;  /* 0x0000002500fa7202 */ /* 0x000fe20000000f00 */
[----:B------:R-:W-:Y:S01]  /*baf0*/  HMMA.16816.F32 R56, R16, R50, RZ ;  /* 0x000000321038723c */ /* 0x000fe200000018ff */
[----:B------:R-:W-:Y:S01]  /*bb00*/  IMAD.MOV.U32 R25, RZ, RZ, R76 ;  /* 0x000000ffff197224 */ /* 0x000fe200078e004c */
[----:B------:R-:W-:-:S04]  /*bb10*/  MOV R24, R77 ;  /* 0x0000004d00187202 */ /* 0x000fc80000000f00 */
[----:B------:R-:W-:Y:S06]  /*bb20*/  HMMA.16816.F32 R108, R8, R28, R64 ;  /* 0x0000001c086c723c */ /* 0x000fec0000001840 */
[----:B------:R-:W-:Y:S01]  /*bb30*/  HMMA.16816.F32 R48, R20, R50, RZ ;  /* 0x000000321430723c */ /* 0x000fe200000018ff */
[----:B------:R-:W-:Y:S01]  /*bb40*/  IMAD.MOV.U32 R67, RZ, RZ, R85 ;  /* 0x000000ffff437224 */ /* 0x000fe200078e0055 */
[----:B------:R-:W-:Y:S01]  /*bb50*/  MOV R66, R84 ;  /* 0x0000005400427202 */ /* 0x000fe20000000f00 */
[----:B------:R-:W-:Y:S01]  /*bb60*/  IMAD.MOV.U32 R29, RZ, RZ, R74 ;  /* 0x000000ffff1d7224 */ /* 0x000fe200078e004a */
[----:B------:R-:W-:-:S02]  /*bb70*/  MOV R28, R75 ;  /* 0x0000004b001c7202 */ /* 0x000fc40000000f00 */
[C---:B------:R-:W-:Y:S06]  /*bb80*/  HMMA.16816.F32 R60, R8.reuse, R54, R60 ;  /* 0x00000036083c723c */ /* 0x040fec000000183c */
[----:B------:R-:W-:Y:S06]  /*bb90*/  HMMA.16816.F32 R80, R8, R38, R56 ;  /* 0x000000260850723c */ /* 0x000fec0000001838 */
[-C--:B------:R-:W-:Y:S06]  /*bba0*/  HMMA.16816.F32 R56, R16, R46.reuse, RZ ;  /* 0x0000002e1038723c */ /* 0x080fec00000018ff */
[----:B------:R-:W-:Y:S06]  /*bbb0*/  HMMA.16816.F32 R44, R20, R46, RZ ;  /* 0x0000002e142c723c */ /* 0x000fec00000018ff */
[-C--:B------:R-:W-:Y:S06]  /*bbc0*/  HMMA.16816.F32 R16, R16, R42.reuse, RZ ;  /* 0x0000002a1010723c */ /* 0x080fec00000018ff */
[----:B------:R-:W-:Y:S06]  /*bbd0*/  HMMA.16816.F32 R20, R20, R42, RZ ;  /* 0x0000002a1414723c */ /* 0x000fec00000018ff */
[-C--:B------:R-:W-:Y:S06]  /*bbe0*/  HMMA.16816.F32 R84, R8, R30.reuse, R56 ;  /* 0x0000001e0854723c */ /* 0x080fec0000001838 */
[----:B------:R-:W-:Y:S01]  /*bbf0*/  HMMA.16816.F32 R44, R12, R30, R44 ;  /* 0x0000001e0c2c723c */ /* 0x000fe2000000182c */
[----:B------:R1:W-:Y:S01]  /*bc00*/  MUFU.EX2 R30, R0 ;  /* 0x00000000001e7308 */ /* 0x0003e20000000800 */
[----:B------:R-:W-:-:S04]  /*bc10*/  IMAD.MOV.U32 R59, RZ, RZ, R217 ;  /* 0x000000ffff3b7224 */ /* 0x000fc800078e00d9 */
[----:B------:R-:W-:Y:S01]  /*bc20*/  HMMA.16816.F32 R96, R8, R26, R16 ;  /* 0x0000001a0860723c */ /* 0x000fe20000001810 */
[----:B------:R-:W2:Y:S01]  /*bc30*/  LDSM.16.MT88.4 R16, [R213+0x9000] ;  /* 0x00900000d510783b */ /* 0x000ea20000004200 */
[----:B------:R-:W-:-:S04]  /*bc40*/  IMAD.MOV.U32 R31, RZ, RZ, R40 ;  /* 0x000000ffff1f7224 */ /* 0x000fc800078e0028 */
[----:B------:R-:W-:Y:S01]  /*bc50*/  HMMA.16816.F32 R20, R12, R26, R20 ;  /* 0x0000001a0c14723c */ /* 0x000fe20000001814 */
[----:B-1----:R-:W-:-:S05]  /*bc60*/  FFMA.FTZ R0, R207, UR25, -R7 ;  /* 0x00000019cf007c23 */ /* 0x002fca0008010807 */
[C---:B------:R-:W-:Y:S01]  /*bc70*/  HMMA.16816.F32 R32, R12.reuse, R54, R32 ;  /* 0x000000360c20723c */ /* 0x040fe20000001820 */
[----:B------:R-:W-:Y:S01]  /*bc80*/  IMAD.MOV.U32 R207, RZ, RZ, R72 ;  /* 0x000000ffffcf7224 */ /* 0x000fe200078e0048 */
[----:B------:R1:W3:Y:S04]  /*bc90*/  MUFU.EX2 R222, R0 ;  /* 0x0000000000de7308 */ /* 0x0002e80000000800 */
[----:B------:R-:W-:Y:S01]  /*bca0*/  HMMA.16816.F32 R48, R12, R38, R48 ;  /* 0x000000260c30723c */ /* 0x000fe20000001830 */
[----:B------:R-:W-:Y:S02]  /*bcb0*/  MOV R54, R220 ;  /* 0x000000dc00367202 */ /* 0x000fe40000000f00 */
[----:B------:R-:W-:-:S04]  /*bcc0*/  MOV R55, R41 ;  /* 0x0000002900377202 */ /* 0x000fc80000000f00 */
[----:B------:R-:W-:Y:S01]  /*bcd0*/  IMAD.MOV.U32 R39, RZ, RZ, R78 ;  /* 0x000000ffff277224 */ /* 0x000fe200078e004e */
[----:B------:R-:W-:Y:S01]  /*bce0*/  MOV R38, R79 ;  /* 0x0000004f00267202 */ /* 0x000fe20000000f00 */
[----:B-1----:R-:W-:Y:S01]  /*bcf0*/  FFMA.FTZ R0, R195, UR25, -R7 ;  /* 0x00000019c3007c23 */ /* 0x002fe20008010807 */
[----:B---3--:R-:W-:-:S03]  /*bd00*/  F2FP.F16.F32.PACK_AB R12, R222, R30 ;  /* 0x0000001ede0c723e */ /* 0x008fc600000000ff */
[----:B------:R1:W-:Y:S02]  /*bd10*/  MUFU.EX2 R219, R0 ;  /* 0x0000000000db7308 */ /* 0x0003e40000000800 */
[----:B-1----:R-:W-:-:S06]  /*bd20*/  FFMA.FTZ R0, R181, UR25, -R7 ;  /* 0x00000019b5007c23 */ /* 0x002fcc0008010807 */
[----:B------:R1:W3:Y:S02]  /*bd30*/  MUFU.EX2 R212, R0 ;  /* 0x0000000000d47308 */ /* 0x0002e40000000800 */
[----:B-1----:R-:W-:Y:S01]  /*bd40*/  FFMA.FTZ R0, R248, UR25, -R6 ;  /* 0x00000019f8007c23 */ /* 0x002fe20008010806 */
[----:B---3--:R-:W-:Y:S02]  /*bd50*/  F2FP.F16.F32.PACK_AB R14, R212, R219 ;  /* 0x000000dbd40e723e */ /* 0x008fe400000000ff */
[----:B------:R-:W-:-:S03]  /*bd60*/  MOV R248, R73 ;  /* 0x0000004900f87202 */ /* 0x000fc60000000f00 */
[----:B------:R1:W-:Y:S02]  /*bd70*/  MUFU.EX2 R195, R0 ;  /* 0x0000000000c37308 */ /* 0x0003e40000000800 */
[----:B-1----:R-:W-:Y:S01]  /*bd80*/  FFMA.FTZ R0, R198, UR25, -R6 ;  /* 0x00000019c6007c23 */ /* 0x002fe20008010806 */
[----:B------:R-:W-:-:S05]  /*bd90*/  MOV R198, R67 ;  /* 0x0000004300c67202 */ /* 0x000fca0000000f00 */
[----:B------:R1:W3:Y:S02]  /*bda0*/  MUFU.EX2 R221, R0 ;  /* 0x0000000000dd7308 */ /* 0x0002e40000000800 */
[----:B-1----:R-:W-:Y:S01]  /*bdb0*/  FFMA.FTZ R0, R189, UR25, -R6 ;  /* 0x00000019bd007c23 */ /* 0x002fe20008010806 */
[----:B---3--:R-:W-:-:S05]  /*bdc0*/  F2FP.F16.F32.PACK_AB R13, R221, R195 ;  /* 0x000000c3dd0d723e */ /* 0x008fca00000000ff */
[----:B------:R1:W-:Y:S02]  /*bdd0*/  MUFU.EX2 R218, R0 ;  /* 0x0000000000da7308 */ /* 0x0003e40000000800 */
[----:B-1----:R-:W-:Y:S01]  /*bde0*/  FFMA.FTZ R0, R156, UR25, -R6 ;  /* 0x000000199c007c23 */ /* 0x002fe20008010806 */
[----:B------:R-:W-:-:S05]  /*bdf0*/  MOV R156, R29 ;  /* 0x0000001d009c7202 */ /* 0x000fca0000000f00 */
[----:B------:R1:W3:Y:S02]  /*be00*/  MUFU.EX2 R27, R0 ;  /* 0x00000000001b7308 */ /* 0x0002e40000000800 */
[----:B-1----:R-:W-:Y:S01]  /*be10*/  FFMA.FTZ R0, R249, UR25, -R5 ;  /* 0x00000019f9007c23 */ /* 0x002fe20008010805 */
[----:B---3--:R-:W-:Y:S01]  /*be20*/  F2FP.F16.F32.PACK_AB R15, R27, R218 ;  /* 0x000000da1b0f723e */ /* 0x008fe200000000ff */
[----:B------:R-:W-:-:S04]  /*be30*/  IMAD.MOV.U32 R249, RZ, RZ, R52 ;  /* 0x000000fffff97224 */ /* 0x000fc800078e0034 */
[----:B------:R1:W-:Y:S02]  /*be40*/  MUFU.EX2 R189, R0 ;  /* 0x0000000000bd7308 */ /* 0x0003e40000000800 */
[C---:B--2---:R-:W-:Y:S06]  /*be50*/  HMMA.16816.F32 R72, R12.reuse, R16, R88 ;  /* 0x000000100c48723c */ /* 0x044fec0000001858 */
[----:B------:R-:W-:Y:S01]  /*be60*/  HMMA.16816.F32 R40, R12, R18, R32 ;  /* 0x000000120c28723c */ /* 0x000fe20000001820 */
[----:B-1----:R-:W-:Y:S01]  /*be70*/  FFMA.FTZ R0, R199, UR25, -R5 ;  /* 0x00000019c7007c23 */ /* 0x002fe20008010805 */
[----:B------:R-:W-:-:S03]  /*be80*/  IMAD.MOV.U32 R199, RZ, RZ, R66 ;  /* 0x000000ffffc77224 */ /* 0x000fc600078e0042 */
[----:B------:R1:W2:Y:S02]  /*be90*/  MUFU.EX2 R220, R0 ;  /* 0x0000000000dc7308 */ /* 0x0002a40000000800 */
[----:B-1----:R-:W-:Y:S01]  /*bea0*/  FFMA.FTZ R0, R190, UR25, -R5 ;  /* 0x00000019be007c23 */ /* 0x002fe20008010805 */
[----:B--2---:R-:W-:-:S05]  /*beb0*/  F2FP.F16.F32.PACK_AB R8, R220, R189 ;  /* 0x000000bddc08723e */ /* 0x004fca00000000ff */
[----:B------:R1:W-:Y:S02]  /*bec0*/  MUFU.EX2 R217, R0 ;  /* 0x0000000000d97308 */ /* 0x0003e40000000800 */
[----:B-1----:R-:W-:Y:S01]  /*bed0*/  FFMA.FTZ R0, R144, UR25, -R5 ;  /* 0x0000001990007c23 */ /* 0x002fe20008010805 */
[----:B------:R-:W-:-:S05]  /*bee0*/  MOV R144, R39 ;  /* 0x0000002700907202 */ /* 0x000fca0000000f00 */
[----:B------:R1:W2:Y:S02]  /*bef0*/  MUFU.EX2 R26, R0 ;  /* 0x00000000001a7308 */ /* 0x0002a40000000800 */
[----:B-1----:R-:W-:Y:S01]  /*bf00*/  FFMA.FTZ R0, R252, UR25, -R3 ;  /* 0x00000019fc007c23 */ /* 0x002fe20008010803 */
[----:B--2---:R-:W-:Y:S01]  /*bf10*/  F2FP.F16.F32.PACK_AB R10, R26, R217 ;  /* 0x000000d91a0a723e */ /* 0x004fe200000000ff */
[----:B------:R-:W-:-:S04]  /*bf20*/  IMAD.MOV.U32 R252, RZ, RZ, R38 ;  /* 0x000000fffffc7224 */ /* 0x000fc800078e0026 */
[----:B------:R1:W-:Y:S02]  /*bf30*/  MUFU.EX2 R181, R0 ;  /* 0x0000000000b57308 */ /* 0x0003e40000000800 */
[----:B-1----:R-:W-:-:S06]  /*bf40*/  FFMA.FTZ R0, R203, UR25, -R3 ;  /* 0x00000019cb007c23 */ /* 0x002fcc0008010803 */
[----:B------:R1:W2:Y:S02]  /*bf50*/  MUFU.EX2 R190, R0 ;  /* 0x0000000000be7308 */ /* 0x0002a40000000800 */
[----:B-1----:R-:W-:Y:S01]  /*bf60*/  FFMA.FTZ R0, R192, UR25, -R3 ;  /* 0x00000019c0007c23 */ /* 0x002fe20008010803 */
[----:B--2---:R-:W-:-:S05]  /*bf70*/  F2FP.F16.F32.PACK_AB R9, R190, R181 ;  /* 0x000000b5be09723e */ /* 0x004fca00000000ff */
[----:B------:R1:W-:Y:S02]  /*bf80*/  MUFU.EX2 R192, R0 ;  /* 0x0000000000c07308 */ /* 0x0003e40000000800 */
[----:B-1----:R-:W-:Y:S01]  /*bf90*/  FFMA.FTZ R0, R175, UR25, -R3 ;  /* 0x00000019af007c23 */ /* 0x002fe20008010803 */
[----:B------:R-:W-:-:S05]  /*bfa0*/  IMAD.MOV.U32 R175, RZ, RZ, R24 ;  /* 0x000000ffffaf7224 */ /* 0x000fca00078e0018 */
[----:B------:R-:W1:Y:S02]  /*bfb0*/  MUFU.EX2 R56, R0 ;  /* 0x0000000000387308 */ /* 0x000e640000000800 */
[----:B-1----:R-:W-:Y:S01]  /*bfc0*/  F2FP.F16.F32.PACK_AB R11, R56, R192 ;  /* 0x000000c0380b723e */ /* 0x002fe200000000ff */
[----:B------:R-:W-:-:S05]  /*bfd0*/  FFMA.FTZ R0, R245, UR25, -R7 ;  /* 0x00000019f5007c23 */ /* 0x000fca0008010807 */
[----:B------:R1:W-:Y:S01]  /*bfe0*/  MUFU.EX2 R203, R0 ;  /* 0x0000000000cb7308 */ /* 0x0003e20000000800 */
[C---:B------:R-:W-:Y:S06]  /*bff0*/  HMMA.16816.F32 R76, R8.reuse, R16, R92 ;  /* 0x00000010084c723c */ /* 0x040fec000000185c */
[----:B------:R-:W-:Y:S01]  /*c000*/  HMMA.16816.F32 R64, R8, R18, R60 ;  /* 0x000000120840723c */ /* 0x000fe2000000183c */
[----:B------:R-:W2:Y:S01]  /*c010*/  LDSM.16.MT88.4 R16, [R216+0x9000] ;  /* 0x00900000d810783b */ /* 0x000ea20000004200 */
[----:B-1----:R-:W-:-:S04]  /*c020*/  FFMA.FTZ R0, R205, UR25, -R7 ;  /* 0x00000019cd007c23 */ /* 0x002fc80008010807 */
[C---:B--2---:R-:W-:Y:S06]  /*c030*/  HMMA.16816.F32 R60, R12.reuse, R16, R104 ;  /* 0x000000100c3c723c */ /* 0x044fec0000001868 */
[----:B------:R-:W-:Y:S01]  /*c040*/  HMMA.16816.F32 R48, R12, R18, R48 ;  /* 0x000000120c30723c */ /* 0x000fe20000001830 */
[----:B------:R-:W-:Y:S01]  /*c050*/  IMAD.MOV.U32 R106, RZ, RZ, R56 ;  /* 0x000000ffff6a7224 */ /* 0x000fe200078e0038 */
[----:B------:R-:W-:Y:S01]  /*c060*/  MOV R104, R59 ;  /* 0x0000003b00687202 */ /* 0x000fe20000000f00 */
[----:B------:R-:W-:Y:S01]  /*c070*/  IMAD.MOV.U32 R107, RZ, RZ, R28 ;  /* 0x000000ffff6b7224 */ /* 0x000fe200078e001c */
[----:B------:R-:W-:-:S02]  /*c080*/  MOV R105, R25 ;  /* 0x0000001900697202 */ /* 0x000fc40000000f00 */
[----:B------:R-:W-:Y:S07]  /*c090*/  HMMA.16816.F32 R56, R8, R16, R100 ;  /* 0x000000100838723c */ /* 0x000fee0000001864 */
[----:B------:R-:W-:Y:S01]  /*c0a0*/  IMAD.MOV.U32 R103, RZ, RZ, R54 ;  /* 0x000000ffff677224 */ /* 0x000fe200078e0036 */
[----:B------:R-:W-:Y:S01]  /*c0b0*/  MOV R102, R55 ;  /* 0x0000003700667202 */ /* 0x000fe20000000f00 */
[----:B------:R-:W-:Y:S01]  /*c0c0*/  IMAD.MOV.U32 R100, RZ, RZ, R26 ;  /* 0x000000ffff647224 */ /* 0x000fe200078e001a */
[----:B------:R-:W-:-:S02]  /*c0d0*/  MOV R101, R53 ;  /* 0x0000003500657202 */ /* 0x000fc40000000f00 */
[----:B------:R-:W-:Y:S01]  /*c0e0*/  HMMA.16816.F32 R52, R8, R18, R80 ;  /* 0x000000120834723c */ /* 0x000fe20000001850 */
[----:B------:R-:W1:Y:S06]  /*c0f0*/  LDSM.16.MT88.4 R16, [R214+0x9000] ;  /* 0x00900000d610783b */ /* 0x000e6c0000004200 */
[----:B------:R-:W-:Y:S01]  /*c100*/  IMAD.MOV.U32 R82, RZ, RZ, R30 ;  /* 0x000000ffff527224 */ /* 0x000fe200078e001e */
[----:B------:R-:W-:Y:S01]  /*c110*/  MOV R81, R31 ;  /* 0x0000001f00517202 */ /* 0x000fe20000000f00 */
[----:B------:R-:W-:Y:S01]  /*c120*/  IMAD.MOV.U32 R80, RZ, RZ, R36 ;  /* 0x000000ffff507224 */ /* 0x000fe200078e0024 */
[----:B------:R-:W-:Y:S01]  /*c130*/  MOV R83, R27 ;  /* 0x0000001b00537202 */ /* 0x000fe20000000f00 */
[-C--:B-1----:R-:W-:Y:S01]  /*c140*/  HMMA.16816.F32 R36, R12, R16.reuse, R112 ;  /* 0x000000100c24723c */ /* 0x082fe20000001870 */
[----:B------:R1:W-:Y:S05]  /*c150*/  MUFU.EX2 R114, R0 ;  /* 0x0000000000727308 */ /* 0x0003ea0000000800 */
[C---:B------:R-:W-:Y:S06]  /*c160*/  HMMA.16816.F32 R32, R8.reuse, R16, R108 ;  /* 0x000000100820723c */ /* 0x040fec000000186c */
[-C--:B------:R-:W-:Y:S06]  /*c170*/  HMMA.16816.F32 R28, R8, R18.reuse, R84 ;  /* 0x00000012081c723c */ /* 0x080fec0000001854 */
[----:B------:R-:W-:Y:S01]  /*c180*/  HMMA.16816.F32 R44, R12, R18, R44 ;  /* 0x000000120c2c723c */ /* 0x000fe2000000182c */
[----:B------:R-:W2:Y:S01]  /*c190*/  LDSM.16.MT88.4 R16, [R215+0x9000] ;  /* 0x00900000d710783b */ /* 0x000ea20000004200 */
[----:B-1----:R-:W-:-:S04]  /*c1a0*/  FFMA.FTZ R0, R193, UR25, -R7 ;  /* 0x00000019c1007c23 */ /* 0x002fc80008010807 */
[----:B------:R1:W-:Y:S02]  /*c1b0*/  MUFU.EX2 R113, R0 ;  /* 0x0000000000717308 */ /* 0x0003e40000000800 */
[----:B-1----:R-:W-:-:S06]  /*c1c0*/  FFMA.FTZ R0, R178, UR25, -R7 ;  /* 0x00000019b2007c23 */ /* 0x002fcc0008010807 */
[----:B------:R1:W-:Y:S01]  /*c1d0*/  MUFU.EX2 R112, R0 ;  /* 0x0000000000707308 */ /* 0x0003e20000000800 */
[----:B--2---:R-:W-:Y:S01]  /*c1e0*/  HMMA.16816.F32 R88, R8, R18, R96 ;  /* 0x000000120858723c */ /* 0x004fe20000001860 */
[----:B-1----:R-:W-:-:S05]  /*c1f0*/  FFMA.FTZ R0, R210, UR25, -R6 ;  /* 0x00000019d2007c23 */ /* 0x002fca0008010806 */
[-C--:B------:R-:W-:Y:S01]  /*c200*/  HMMA.16816.F32 R92, R8, R16.reuse, R116 ;  /* 0x00000010085c723c */ /* 0x080fe20000001874 */
[----:B------:R1:W2:Y:S05]  /*c210*/  MUFU.EX2 R115, R0 ;  /* 0x0000000000737308 */ /* 0x0002aa0000000800 */
[C---:B------:R-:W-:Y:S06]  /*c220*/  HMMA.16816.F32 R24, R12.reuse, R16, R120 ;  /* 0x000000100c18723c */ /* 0x040fec0000001878 */
[----:B------:R-:W-:Y:S01]  /*c230*/  HMMA.16816.F32 R20, R12, R18, R20 ;  /* 0x000000120c14723c */ /* 0x000fe20000001814 */
[----:B------:R-:W3:Y:S01]  /*c240*/  LDSM.16.MT88.4 R16, [R213+0x9800] ;  /* 0x00980000d510783b */ /* 0x000ee20000004200 */
[----:B-1----:R-:W-:-:S04]  /*c250*/  FFMA.FTZ R0, R196, UR25, -R6 ;  /* 0x00000019c4007c23 */ /* 0x002fc80008010806 */
[----:B------:R1:W4:Y:S02]  /*c260*/  MUFU.EX2 R98, R0 ;  /* 0x0000000000627308 */ /* 0x0003240000000800 */
[----:B-1----:R-:W-:Y:S01]  /*c270*/  FFMA.FTZ R0, R182, UR25, -R6 ;  /* 0x00000019b6007c23 */ /* 0x002fe20008010806 */
[----:B--2---:R-:W-:Y:S01]  /*c280*/  IMAD.MOV.U32 R182, RZ, RZ, R115 ;  /* 0x000000ffffb67224 */ /* 0x004fe200078e0073 */
[----:B------:R-:W-:Y:S01]  /*c290*/  MOV R115, R80 ;  /* 0x0000005000737202 */ /* 0x000fe20000000f00 */
[----:B------:R-:W-:Y:S01]  /*c2a0*/  IMAD.MOV.U32 R80, RZ, RZ, R81 ;  /* 0x000000ffff507224 */ /* 0x000fe200078e0051 */
[----:B------:R-:W-:Y:S01]  /*c2b0*/  MOV R81, R82 ;  /* 0x0000005200517202 */ /* 0x000fe20000000f00 */
[----:B------:R-:W-:Y:S01]  /*c2c0*/  IMAD.MOV.U32 R82, RZ, RZ, R83 ;  /* 0x000000ffff527224 */ /* 0x000fe200078e0053 */
[----:B------:R-:W-:Y:S01]  /*c2d0*/  MOV R83, R100 ;  /* 0x0000006400537202 */ /* 0x000fe20000000f00 */
[----:B------:R-:W-:Y:S01]  /*c2e0*/  IMAD.MOV.U32 R100, RZ, RZ, R101 ;  /* 0x000000ffff647224 */ /* 0x000fe200078e0065 */
[----:B------:R-:W-:Y:S01]  /*c2f0*/  MOV R101, R102 ;  /* 0x0000006600657202 */ /* 0x000fe20000000f00 */
[----:B------:R1:W2:Y:S01]  /*c300*/  MUFU.EX2 R8, R0 ;  /* 0x0000000000087308 */ /* 0x0002a20000000800 */
[----:B------:R-:W-:Y:S01]  /*c310*/  IMAD.MOV.U32 R102, RZ, RZ, R103 ;  /* 0x000000ffff667224 */ /* 0x000fe200078e0067 */
[----:B------:R-:W-:Y:S01]  /*c320*/  MOV R103, R104 ;  /* 0x0000006800677202 */ /* 0x000fe20000000f00 */
[----:B------:R-:W-:Y:S01]  /*c330*/  IMAD.MOV.U32 R104, RZ, RZ, R106 ;  /* 0x000000ffff687224 */ /* 0x000fe200078e006a */
[----:B------:R-:W-:-:S02]  /*c340*/  MOV R106, R199 ;  /* 0x000000c7006a7202 */ /* 0x000fc40000000f00 */
[----:B----4-:R-:W-:Y:S01]  /*c350*/  F2FP.F16.F32.PACK_AB R13, R98, R182 ;  /* 0x000000b6620d723e */ /* 0x010fe200000000ff */
[----:B-1----:R-:W-:Y:S01]  /*c360*/  FFMA.FTZ R0, R140, UR25, -R6 ;  /* 0x000000198c007c23 */ /* 0x002fe20008010806 */
[----:B------:R-:W-:Y:S02]  /*c370*/  MOV R140, R114 ;  /* 0x00000072008c7202 */ /* 0x000fe40000000f00 */
[----:B------:R-:W-:Y:S01]  /*c380*/  MOV R114, R115 ;  /* 0x0000007300727202 */ /* 0x000fe20000000f00 */
        /* <DEDUP_REMOVED lines=12> */
[----:B------:R-:W-:Y:S01]  /*c450*/  F2FP.F16.F32.PACK_AB R12, R140, R203 ;  /* 0x000000cb8c0c723e */ /* 0x000fe200000000ff */
[----:B------:R-:W-:Y:S01]  /*c460*/  IMAD.MOV.U32 R121, RZ, RZ, R81 ;  /* 0x000000ffff797224 */ /* 0x000fe200078e0051 */
[----:B------:R-:W-:Y:S01]  /*c470*/  MOV R122, R80 ;  /* 0x00000050007a7202 */ /* 0x000fe20000000f00 */
[----:B------:R-:W-:Y:S01]  /*c480*/  IMAD.MOV.U32 R99, RZ, RZ, R83 ;  /* 0x000000ffff637224 */ /* 0x000fe200078e0053 */
[----:B------:R-:W-:Y:S01]  /*c490*/  MOV R120, R82 ;  /* 0x0000005200787202 */ /* 0x000fe20000000f00 */
[----:B-1----:R-:W-:Y:S01]  /*c4a0*/  FFMA.FTZ R0, R231, UR25, -R5 ;  /* 0x00000019e7007c23 */ /* 0x002fe20008010805 */
[----:B------:R-:W-:Y:S01]  /*c4b0*/  IMAD.MOV.U32 R210, RZ, RZ, R101 ;  /* 0x000000ffffd27224 */ /* 0x000fe200078e0065 */
[----:B------:R-:W-:Y:S01]  /*c4c0*/  MOV R205, R102 ;  /* 0x0000006600cd7202 */ /* 0x000fe20000000f00 */
[----:B------:R-:W-:Y:S01]  /*c4d0*/  IMAD.MOV.U32 R231, RZ, RZ, R103 ;  /* 0x000000ffffe77224 */ /* 0x000fe200078e0067 */
[----:B------:R1:W-:Y:S02]  /*c4e0*/  MUFU.EX2 R178, R0 ;  /* 0x0000000000b27308 */ /* 0x0003e40000000800 */
[----:B-1----:R-:W-:Y:S01]  /*c4f0*/  FFMA.FTZ R0, R197, UR25, -R5 ;  /* 0x00000019c5007c23 */ /* 0x002fe20008010805 */
[----:B------:R-:W-:-:S05]  /*c500*/  IMAD.MOV.U32 R197, RZ, RZ, R112 ;  /* 0x000000ffffc57224 */ /* 0x000fca00078e0070 */
[----:B------:R1:W4:Y:S02]  /*c510*/  MUFU.EX2 R97, R0 ;  /* 0x0000000000617308 */ /* 0x0003240000000800 */
[----:B-1----:R-:W-:Y:S01]  /*c520*/  FFMA.FTZ R0, R188, UR25, -R5 ;  /* 0x00000019bc007c23 */ /* 0x002fe20008010805 */
[----:B--2---:R-:W-:Y:S01]  /*c530*/  IMAD.MOV.U32 R188, RZ, RZ, R8 ;  /* 0x000000ffffbc7224 */ /* 0x004fe200078e0008 */
[----:B----4-:R-:W-:-:S04]  /*c540*/  F2FP.F16.F32.PACK_AB R8, R97, R178 ;  /* 0x000000b26108723e */ /* 0x010fc800000000ff */
[----:B------:R1:W-:Y:S01]  /*c550*/  MUFU.EX2 R193, R0 ;  /* 0x0000000000c17308 */ /* 0x0003e20000000800 */
[----:B------:R-:W-:Y:S01]  /*c560*/  F2FP.F16.F32.PACK_AB R15, R199, R188 ;  /* 0x000000bcc70f723e */ /* 0x000fe200000000ff */
        /* <DEDUP_REMOVED lines=10> */
[----:B------:R-:W-:Y:S01]  /*c610*/  IMAD.MOV.U32 R191, RZ, RZ, R113 ;  /* 0x000000ffffbf7224 */ /* 0x000fe200078e0071 */
[----:B--2---:R-:W-:-:S04]  /*c620*/  F2FP.F16.F32.PACK_AB R9, R245, R175 ;  /* 0x000000aff509723e */ /* 0x004fc800000000ff */
[----:B------:R1:W-:Y:S01]  /*c630*/  MUFU.EX2 R139, R0 ;  /* 0x00000000008b7308 */ /* 0x0003e20000000800 */
[----:B------:R-:W-:-:S07]  /*c640*/  F2FP.F16.F32.PACK_AB R14, R197, R191 ;  /* 0x000000bfc50e723e */ /* 0x000fce00000000ff */
[----:B---3--:R-:W-:Y:S07]  /*c650*/  HMMA.16816.F32 R116, R12, R16, R72 ;  /* 0x000000100c74723c */ /* 0x008fee0000001848 */
[----:B------:R-:W-:Y:S01]  /*c660*/  MOV R74, R106 ;  /* 0x0000006a004a7202 */ /* 0x000fe20000000f00 */
[----:B-1----:R-:W-:Y:S01]  /*c670*/  FFMA.FTZ R0, R173, UR25, -R3 ;  /* 0x00000019ad007c23 */ /* 0x002fe20008010803 */
[----:B------:R-:W-:Y:S01]  /*c680*/  MOV R173, R104 ;  /* 0x0000006800ad7202 */ /* 0x000fe20000000f00 */
[----:B------:R-:W-:-:S02]  /*c690*/  IMAD.MOV.U32 R75, RZ, RZ, R107 ;  /* 0x000000ffff4b7224 */ /* 0x000fc400078e006b */
[----:B------:R-:W1:Y:S02]  /*c6a0*/  MUFU.EX2 R96, R0 ;  /* 0x0000000000607308 */ /* 0x000e640000000800 */
[----:B-1----:R-:W-:Y:S01]  /*c6b0*/  F2FP.F16.F32.PACK_AB R11, R96, R139 ;  /* 0x0000008b600b723e */ /* 0x002fe200000000ff */
[----:B------:R-:W-:Y:S02]  /*c6c0*/  IMAD.MOV.U32 R0, RZ, RZ, R105 ;  /* 0x000000ffff007224 */ /* 0x000fe400078e0069 */
[----:B------:R-:W-:Y:S06]  /*c6d0*/  HMMA.16816.F32 R104, R12, R18, R40 ;  /* 0x000000120c68723c */ /* 0x000fec0000001828 */
[C---:B------:R-:W-:Y:S06]  /*c6e0*/  HMMA.16816.F32 R112, R8.reuse, R16, R76 ;  /* 0x000000100870723c */ /* 0x040fec000000184c */
[----:B------:R-:W-:Y:S01]  /*c6f0*/  HMMA.16816.F32 R108, R8, R18, R64 ;  /* 0x00000012086c723c */ /* 0x000fe20000001840 */
[----:B------:R-:W1:Y:S06]  /*c700*/  LDSM.16.MT88.4 R16, [R216+0x9800] ;  /* 0x00980000d810783b */ /* 0x000e6c0000004200 */
[----:B------:R-:W-:Y:S01]  /*c710*/  MOV R65, R121 ;  /* 0x0000007900417202 */ /* 0x000fe20000000f00 */
[----:B------:R-:W-:-:S02]  /*c720*/  IMAD.MOV.U32 R66, RZ, RZ, R122 ;  /* 0x000000ffff427224 */ /* 0x000fc400078e007a */
[----:B------:R-:W-:Y:S02]  /*c730*/  IMAD.MOV.U32 R67, RZ, RZ, R252 ;  /* 0x000000ffff437224 */ /* 0x000fe400078e00fc */
[----:B------:R-:W-:Y:S02]  /*c740*/  IMAD.MOV.U32 R64, RZ, RZ, R139 ;  /* 0x000000ffff407224 */ /* 0x000fe400078e008b */
[----:B------:R-:W-:Y:S01]  /*c750*/  FFMA.FTZ R139, R128, UR25, -R7 ;  /* 0x00000019808b7c23 */ /* 0x000fe20008010807 */
[-C--:B-1----:R-:W-:Y:S06]  /*c760*/  HMMA.16816.F32 R100, R12, R16.reuse, R60 ;  /* 0x000000100c64723c */ /* 0x082fec000000183c */
[----:B------:R-:W-:Y:S01]  /*c770*/  HMMA.16816.F32 R84, R8, R16, R56 ;  /* 0x000000100854723c */ /* 0x000fe20000001838 */
[----:B------:R-:W-:Y:S01]  /*c780*/  IMAD.MOV.U32 R62, RZ, RZ, R98 ;  /* 0x000000ffff3e7224 */ /* 0x000fe200078e0062 */
[----:B------:R-:W-:Y:S01]  /*c790*/  MOV R63, R140 ;  /* 0x0000008c003f7202 */ /* 0x000fe20000000f00 */
[----:B------:R-:W-:-:S02]  /*c7a0*/  IMAD.MOV.U32 R61, RZ, RZ, R97 ;  /* 0x000000ffff3d7224 */ /* 0x000fc400078e0061 */
[----:B------:R-:W-:Y:S01]  /*c7b0*/  FFMA.FTZ R140, R132, UR25, -R7 ;  /* 0x00000019848c7c23 */ /* 0x000fe20008010807 */
[----:B------:R-:W-:Y:S01]  /*c7c0*/  IMAD.MOV.U32 R60, RZ, RZ, R96 ;  /* 0x000000ffff3c7224 */ /* 0x000fe200078e0060 */
[----:B------:R-:W-:Y:S01]  /*c7d0*/  HMMA.16816.F32 R80, R8, R18, R52 ;  /* 0x000000120850723c */ /* 0x000fe20000001834 */
[----:B------:R-:W-:-:S05]  /*c7e0*/  FFMA.FTZ R132, R174, UR25, -R6 ;  /* 0x00000019ae847c23 */ /* 0x000fca0008010806 */
[----:B------:R-:W-:Y:S01]  /*c7f0*/  HMMA.16816.F32 R76, R12, R18, R48 ;  /* 0x000000120c4c723c */ /* 0x000fe20000001830 */
[----:B------:R-:W1:Y:S01]  /*c800*/  LDSM.16.MT88.4 R16, [R214+0x9800] ;  /* 0x00980000d610783b */ /* 0x000e620000004200 */
[----:B------:R-:W-:Y:S01]  /*c810*/  MOV R52, R200 ;  /* 0x000000c800347202 */ /* 0x000fe20000000f00 */
[----:B------:R-:W-:Y:S01]  /*c820*/  IMAD.MOV.U32 R54, RZ, RZ, R75 ;  /* 0x000000ffff367224 */ /* 0x000fe200078e004b */
[----:B------:R-:W-:Y:S02]  /*c830*/  MOV R200, R123 ;  /* 0x0000007b00c87202 */ /* 0x000fe40000000f00 */
[----:B------:R-:W-:Y:S01]  /*c840*/  MOV R53, R0 ;  /* 0x0000000000357202 */ /* 0x000fe20000000f00 */
[----:B------:R-:W-:Y:S01]  /*c850*/  FFMA.FTZ R0, R208, UR25, -R7 ;  /* 0x00000019d0007c23 */ /* 0x000fe20008010807 */
[----:B------:R-:W-:Y:S01]  /*c860*/  MOV R51, R120 ;  /* 0x0000007800337202 */ /* 0x000fe20000000f00 */
[----:B------:R-:W-:Y:S01]  /*c870*/  IMAD.MOV.U32 R50, RZ, RZ, R173 ;  /* 0x000000ffff327224 */ /* 0x000fe200078e00ad */
[----:B------:R-:W-:-:S02]  /*c880*/  MOV R49, R99 ;  /* 0x0000006300317202 */ /* 0x000fc40000000f00 */
[----:B------:R-:W-:Y:S02]  /*c890*/  MOV R55, R74 ;  /* 0x0000004a00377202 */ /* 0x000fe40000000f00 */
[----:B------:R-:W-:Y:S01]  /*c8a0*/  MOV R173, R144 ;  /* 0x0000009000ad7202 */ /* 0x000fe20000000f00 */
[----:B------:R-:W-:Y:S01]  /*c8b0*/  FFMA.FTZ R144, R126, UR25, -R7 ;  /* 0x000000197e907c23 */ /* 0x000fe20008010807 */
[-C--:B-1----:R-:W-:Y:S06]  /*c8c0*/  HMMA.16816.F32 R120, R12, R16.reuse, R36 ;  /* 0x000000100c78723c */ /* 0x082fec0000001824 */
[C---:B------:R-:W-:Y:S06]  /*c8d0*/  HMMA.16816.F32 R40, R8.reuse, R16, R32 ;  /* 0x000000100828723c */ /* 0x040fec0000001820 */
[-C--:B------:R-:W-:Y:S06]  /*c8e0*/  HMMA.16816.F32 R36, R8, R18.reuse, R28 ;  /* 0x000000120824723c */ /* 0x080fec000000181c */
[C---:B------:R-:W-:Y:S01]  /*c8f0*/  HMMA.16816.F32 R96, R12.reuse, R18, R44 ;  /* 0x000000120c60723c */ /* 0x040fe2000000182c */
[----:B------:R-:W1:Y:S06]  /*c900*/  LDSM.16.MT88.4 R16, [R215+0x9800] ;  /* 0x00980000d710783b */ /* 0x000e6c0000004200 */
        /* <DEDUP_REMOVED lines=8> */
[----:B------:R-:W-:Y:S01]  /*c990*/  FFMA.FTZ R156, R127, UR25, -R6 ;  /* 0x000000197f9c7c23 */ /* 0x000fe20008010806 */
[--C-:B------:R-:W-:Y:S01]  /*c9a0*/  FFMA.FTZ R149, R129, UR25, -R5.reuse ;  /* 0x0000001981957c23 */ /* 0x100fe20008010805 */
[----:B-1----:R-:W-:Y:S01]  /*c9b0*/  HMMA.16816.F32 R72, R12, R16, R24 ;  /* 0x000000100c48723c */ /* 0x002fe20000001818 */
[----:B------:R1:W2:Y:S05]  /*c9c0*/  MUFU.EX2 R26, R0 ;  /* 0x00000000001a7308 */ /* 0x0002aa0000000800 */
[----:B------:R-:W-:Y:S01]  /*c9d0*/  HMMA.16816.F32 R28, R8, R18, R88 ;  /* 0x00000012081c723c */ /* 0x000fe20000001858 */
[----:B------:R-:W-:-:S05]  /*c9e0*/  FFMA.FTZ R25, R177, UR25, -R5 ;  /* 0x00000019b1197c23 */ /* 0x000fca0008010805 */
[----:B------:R-:W-:Y:S01]  /*c9f0*/  HMMA.16816.F32 R32, R8, R16, R92 ;  /* 0x000000100820723c */ /* 0x000fe2000000185c */
[----:B-1----:R-:W-:-:S06]  /*ca00*/  FFMA.FTZ R0, R204, UR25, -R7 ;  /* 0x00000019cc007c23 */ /* 0x002fcc0008010807 */
[----:B------:R-:W-:Y:S01]  /*ca10*/  MOV R95, R44 ;  /* 0x0000002c005f7202 */ /* 0x000fe20000000f00 */
[----:B------:R-:W-:Y:S01]  /*ca20*/  HMMA.16816.F32 R56, R12, R18, R20 ;  /* 0x000000120c38723c */ /* 0x000fe20000001814 */
[----:B------:R-:W-:Y:S01]  /*ca30*/  MOV R44, R51 ;  /* 0x00000033002c7202 */ /* 0x000fe20000000f00 */
[----:B------:R1:W3:Y:S01]  /*ca40*/  MUFU.EX2 R48, R0 ;  /* 0x0000000000307308 */ /* 0x0002e20000000800 */
[----:B------:R-:W-:Y:S01]  /*ca50*/  MOV R51, R65 ;  /* 0x0000004100337202 */ /* 0x000fe20000000f00 */
[----:B------:R-:W-:Y:S01]  /*ca60*/  IMAD.MOV.U32 R93, RZ, RZ, R249 ;  /* 0x000000ffff5d7224 */ /* 0x000fe200078e00f9 */
[----:B------:R-:W-:Y:S01]  /*ca70*/  MOV R65, R250 ;  /* 0x000000fa00417202 */ /* 0x000fe20000000f00 */
[----:B------:R-:W4:Y:S01]  /*ca80*/  LDSM.16.MT88.4 R12, [R213+0xa000] ;  /* 0x00a00000d50c783b */ /* 0x000f220000004200 */
[----:B------:R-:W-:Y:S01]  /*ca90*/  FFMA.FTZ R23, R163, UR25, -R5 ;  /* 0x00000019a3177c23 */ /* 0x000fe20008010805 */
[----:B--2---:R-:W-:Y:S01]  /*caa0*/  IMAD.MOV.U32 R163, RZ, RZ, R26 ;  /* 0x000000ffffa37224 */ /* 0x004fe200078e001a */
[----:B------:R-:W-:Y:S01]  /*cab0*/  MOV R26, R51 ;  /* 0x00000033001a7202 */ /* 0x000fe20000000f00 */
[--C-:B------:R-:W-:Y:S01]  /*cac0*/  FFMA.FTZ R21, R184, UR25, -R3.reuse ;  /* 0x00000019b8157c23 */ /* 0x100fe20008010803 */
[----:B------:R-:W-:Y:S01]  /*cad0*/  MOV R51, R203 ;  /* 0x000000cb00337202 */ /* 0x000fe20000000f00 */
[--C-:B------:R-:W-:Y:S01]  /*cae0*/  FFMA.FTZ R20, R176, UR25, -R3.reuse ;  /* 0x00000019b0147c23 */ /* 0x100fe20008010803 */
[----:B------:R-:W-:Y:S01]  /*caf0*/  MOV R203, R2 ;  /* 0x0000000200cb7202 */ /* 0x000fe20000000f00 */
[----:B------:R-:W-:Y:S01]  /*cb00*/  FFMA.FTZ R2, R209, UR25, -R3 ;  /* 0x00000019d1027c23 */ /* 0x000fe20008010803 */
[----:B------:R-:W-:Y:S01]  /*cb10*/  MOV R94, R248 ;  /* 0x000000f8005e7202 */ /* 0x000fe20000000f00 */
[----:B------:R-:W-:Y:S01]  /*cb20*/  FFMA.FTZ R22, R152, UR25, -R5 ;  /* 0x0000001998167c23 */ /* 0x000fe20008010805 */
[----:B------:R-:W-:Y:S01]  /*cb30*/  FFMA.FTZ R152, R131, UR25, -R3 ;  /* 0x0000001983987c23 */ /* 0x000fe20008010803 */
[----:B------:R2:W-:Y:S01]  /*cb40*/  MUFU.EX2 R248, R2 ;  /* 0x0000000200f87308 */ /* 0x0005e20000000800 */
[----:B-1----:R-:W-:Y:S01]  /*cb50*/  FFMA.FTZ R0, R187, UR25, -R7 ;  /* 0x00000019bb007c23 */ /* 0x002fe20008010807 */
[----:B---3--:R-:W-:Y:S01]  /*cb60*/  IMAD.MOV.U32 R174, RZ, RZ, R48 ;  /* 0x000000ffffae7224 */ /* 0x008fe200078e0030 */
[----:B------:R-:W-:Y:S01]  /*cb70*/  MOV R48, R54 ;  /* 0x0000003600307202 */ /* 0x000fe20000000f00 */
[--C-:B------:R-:W-:Y:S01]  /*cb80*/  FFMA.FTZ R54, R154, UR25, -R6.reuse ;  /* 0x000000199a367c23 */ /* 0x100fe20008010806 */
[----:B------:R-:W-:Y:S01]  /*cb90*/  FFMA.FTZ R154, R141, UR25, -R6 ;  /* 0x000000198d9a7c23 */ /* 0x000fe20008010806 */
[----:B------:R-:W-:Y:S01]  /*cba0*/  FFMA.FTZ R141, R150, UR25, -R5 ;  /* 0x00000019968d7c23 */ /* 0x000fe20008010805 */
[----:B------:R-:W-:Y:S01]  /*cbb0*/  FFMA.FTZ R150, R161, UR25, -R3 ;  /* 0x00000019a1967c23 */ /* 0x000fe20008010803 */
[----:B------:R1:W-:Y:S01]  /*cbc0*/  MUFU.EX2 R90, R0 ;  /* 0x00000000005a7308 */ /* 0x0003e20000000800 */
[----:B------:R-:W-:Y:S01]  /*cbd0*/  F2FP.F16.F32.PACK_AB R8, R174, R163 ;  /* 0x000000a3ae08723e */ /* 0x000fe200000000ff */
[----:B------:R-:W-:Y:S01]  /*cbe0*/  IMAD.MOV.U32 R209, RZ, RZ, R65 ;  /* 0x000000ffffd17224 */ /* 0x000fe200078e0041 */
[----:B------:R-:W-:-:S05]  /*cbf0*/  MOV R161, R67 ;  /* 0x0000004300a17202 */ /* 0x000fca0000000f00 */
[----:B------:R-:W-:Y:S01]  /*cc00*/  MUFU.EX2 R204, R21 ;  /* 0x0000001500cc7308 */ /* 0x000fe20000000800 */
[----:B--2---:R-:W-:Y:S01]  /*cc10*/  FFMA.FTZ R2, R170, UR25, -R3 ;  /* 0x00000019aa027c23 */ /* 0x004fe20008010803 */
[----:B-1----:R-:W-:Y:S01]  /*cc20*/  FFMA.FTZ R0, R180, UR25, -R7 ;  /* 0x00000019b4007c23 */ /* 0x002fe20008010807 */
[----:B------:R-:W-:-:S05]  /*cc30*/  IMAD.MOV.U32 R180, RZ, RZ, R51 ;  /* 0x000000ffffb47224 */ /* 0x000fca00078e0033 */
[----:B------:R1:W2:Y:S02]  /*cc40*/  MUFU.EX2 R92, R0 ;  /* 0x00000000005c7308 */ /* 0x0002a40000000800 */
[----:B-1----:R-:W-:Y:S01]  /*cc50*/  FFMA.FTZ R0, R206, UR25, -R6 ;  /* 0x00000019ce007c23 */ /* 0x002fe20008010806 */
[----:B--2---:R-:W-:Y:S01]  /*cc60*/  IMAD.MOV.U32 R170, RZ, RZ, R92 ;  /* 0x000000ffffaa7224 */ /* 0x004fe200078e005c */
[----:B------:R-:W-:-:S04]  /*cc70*/  MOV R92, R93 ;  /* 0x0000005d005c7202 */ /* 0x000fc80000000f00 */
[----:B------:R-:W-:Y:S01]  /*cc80*/  MUFU.EX2 R206, R25 ;  /* 0x0000001900ce7308 */ /* 0x000fe20000000800 */
[----:B------:R-:W-:-:S07]  /*cc90*/  MOV R93, R94 ;  /* 0x0000005e005d7202 */ /* 0x000fce0000000f00 */
[----:B------:R1:W2:Y:S02]  /*cca0*/  MUFU.EX2 R16, R0 ;  /* 0x0000000000107308 */ /* 0x0002a40000000800 */
[----:B-1----:R-:W-:Y:S01]  /*ccb0*/  FFMA.FTZ R0, R194, UR25, -R6 ;  /* 0x00000019c2007c23 */ /* 0x002fe20008010806 */
[----:B--2---:R-:W-:-:S05]  /*ccc0*/  MOV R176, R16 ;  /* 0x0000001000b07202 */ /* 0x004fca0000000f00 */
[----:B------:R1:W-:Y:S02]  /*ccd0*/  MUFU.EX2 R27, R0 ;  /* 0x00000000001b7308 */ /* 0x0003e40000000800 */
[----:B-1----:R-:W-:Y:S01]  /*cce0*/  FFMA.FTZ R0, R183, UR25, -R6 ;  /* 0x00000019b7007c23 */ /* 0x002fe20008010806 */
[----:B------:R-:W-:-:S05]  /*ccf0*/  MOV R183, R61 ;  /* 0x0000003d00b77202 */ /* 0x000fca0000000f00 */
[----:B------:R1:W2:Y:S02]  /*cd00*/  MUFU.EX2 R91, R0 ;  /* 0x00000000005b7308 */ /* 0x0002a40000000800 */
[--C-:B-1----:R-:W-:Y:S01]  /*cd10*/  FFMA.FTZ R0, R172, UR25, -R6.reuse ;  /* 0x00000019ac007c23 */ /* 0x102fe20008010806 */
[----:B--2---:R-:W-:Y:S01]  /*cd20*/  MOV R184, R91 ;  /* 0x0000005b00b87202 */ /* 0x004fe20000000f00 */
[----:B------:R-:W-:-:S04]  /*cd30*/  FFMA.FTZ R172, R125, UR25, -R6 ;  /* 0x000000197dac7c23 */ /* 0x000fc80008010806 */
[----:B------:R1:W-:Y:S02]  /*cd40*/  MUFU.EX2 R17, R0 ;  /* 0x0000000000117308 */ /* 0x0003e40000000800 */
[----:B-1----:R-:W-:-:S06]  /*cd50*/  FFMA.FTZ R0, R211, UR25, -R5 ;  /* 0x00000019d3007c23 */ /* 0x002fcc0008010805 */
[----:B------:R-:W-:Y:S08]  /*cd60*/  MUFU.EX2 R211, R22 ;  /* 0x0000001600d37308 */ /* 0x000ff00000000800 */
[----:B------:R1:W2:Y:S02]  /*cd70*/  MUFU.EX2 R24, R0 ;  /* 0x0000000000187308 */ /* 0x0002a40000000800 */
[--C-:B-1----:R-:W-:Y:S01]  /*cd80*/  FFMA.FTZ R0, R201, UR25, -R5.reuse ;  /* 0x00000019c9007c23 */ /* 0x102fe20008010805 */
[----:B--2---:R-:W-:Y:S01]  /*cd90*/  MOV R177, R24 ;  /* 0x0000001800b17202 */ /* 0x004fe20000000f00 */
[----:B------:R-:W-:Y:S01]  /*cda0*/  FFMA.FTZ R24, R171, UR25, -R5 ;  /* 0x00000019ab187c23 */ /* 0x000fe20008010805 */
[----:B------:R-:W-:-:S03]  /*cdb0*/  IMAD.MOV.U32 R201, RZ, RZ, R62 ;  /* 0x000000ffffc97224 */ /* 0x000fc600078e003e */
[----:B------:R1:W-:Y:S01]  /*cdc0*/  MUFU.EX2 R252, R0 ;  /* 0x0000000000fc7308 */ /* 0x0003e20000000800 */
[----:B------:R-:W-:-:S07]  /*cdd0*/  MOV R171, R64 ;  /* 0x0000004000ab7202 */ /* 0x000fce0000000f00 */
[----:B------:R-:W-:Y:S01]  /*cde0*/  MUFU.EX2 R208, R24 ;  /* 0x0000001800d07308 */ /* 0x000fe20000000800 */
[----:B-1----:R-:W-:Y:S01]  /*cdf0*/  FFMA.FTZ R0, R186, UR25, -R5 ;  /* 0x00000019ba007c23 */ /* 0x002fe20008010805 */
[----:B------:R-:W-:-:S06]  /*ce00*/  MOV R186, R63 ;  /* 0x0000003f00ba7202 */ /* 0x000fcc0000000f00 */
[----:B------:R1:W-:Y:S02]  /*ce10*/  MUFU.EX2 R251, R0 ;  /* 0x0000000000fb7308 */ /* 0x0003e40000000800 */
[----:B-1----:R-:W-:Y:S01]  /*ce20*/  FFMA.FTZ R0, R179, UR25, -R5 ;  /* 0x00000019b3007c23 */ /* 0x002fe20008010805 */
[----:B------:R-:W-:Y:S02]  /*ce30*/  IMAD.MOV.U32 R179, RZ, RZ, R27 ;  /* 0x000000ffffb37224 */ /* 0x000fe400078e001b */
[----:B------:R-:W-:-:S03]  /*ce40*/  IMAD.MOV.U32 R27, RZ, RZ, R60 ;  /* 0x000000ffff1b7224 */ /* 0x000fc600078e003c */
[----:B------:R1:W2:Y:S01]  /*ce50*/  MUFU.EX2 R250, R0 ;  /* 0x0000000000fa7308 */ /* 0x0002a20000000800 */
[----:B------:R-:W-:Y:S01]  /*ce60*/  MOV R60, R66 ;  /* 0x00000042003c7202 */ /* 0x000fe20000000f00 */
[----:B------:R-:W-:Y:S02]  /*ce70*/  IMAD.MOV.U32 R66, RZ, RZ, R173 ;  /* 0x000000ffff427224 */ /* 0x000fe400078e00ad */
[----:B------:R-:W-:Y:S01]  /*ce80*/  FFMA.FTZ R173, R124, UR25, -R6 ;  /* 0x000000197cad7c23 */ /* 0x000fe20008010806 */
[----:B------:R-:W-:Y:S01]  /*ce90*/  F2FP.F16.F32.PACK_AB R9, R179, R176 ;  /* 0x000000b0b309723e */ /* 0x000fe200000000ff */
[----:B-1----:R-:W-:Y:S01]  /*cea0*/  FFMA.FTZ R0, R95, UR25, -R3 ;  /* 0x000000195f007c23 */ /* 0x002fe20008010803 */
[----:B------:R-:W-:Y:S01]  /*ceb0*/  MOV R95, R27 ;  /* 0x0000001b005f7202 */ /* 0x000fe20000000f00 */
[----:B------:R-:W-:Y:S01]  /*cec0*/  IMAD.MOV.U32 R27, RZ, RZ, R60 ;  /* 0x000000ffff1b7224 */ /* 0x000fe200078e003c */
[----:B------:R-:W-:Y:S01]  /*ced0*/  MOV R60, R245 ;  /* 0x000000f5003c7202 */ /* 0x000fe20000000f00 */
[----:B------:R1:W3:Y:S01]  /*cee0*/  MUFU.EX2 R249, R0 ;  /* 0x0000000000f97308 */ /* 0x0002e20000000800 */
[----:B--2---:R-:W-:Y:S01]  /*cef0*/  F2FP.F16.F32.PACK_AB R6, R250, R251 ;  /* 0x000000fbfa06723e */ /* 0x004fe200000000ff */
[----:B------:R-:W-:Y:S01]  /*cf00*/  IMAD.MOV.U32 R94, RZ, RZ, R95 ;  /* 0x000000ffff5e7224 */ /* 0x000fe200078e005f */
        /* <DEDUP_REMOVED lines=9> */
[----:B------:R-:W-:Y:S01]  /*cfa0*/  IMAD.MOV.U32 R162, RZ, RZ, R17 ;  /* 0x000000ffffa27224 */ /* 0x000fe200078e0011 */
[----:B------:R-:W-:Y:S01]  /*cfb0*/  MOV R17, R93 ;  /* 0x0000005d00117202 */ /* 0x000fe20000000f00 */
[----:B-1----:R-:W-:Y:S01]  /*cfc0*/  FFMA.FTZ R0, R202, UR25, -R3 ;  /* 0x00000019ca007c23 */ /* 0x002fe20008010803 */
        /* <DEDUP_REMOVED lines=12> */
[----:B------:R-:W-:Y:S01]  /*d090*/  IMAD.MOV.U32 R88, RZ, RZ, R48 ;  /* 0x000000ffff587224 */ /* 0x000fe200078e0030 */
[----:B------:R-:W-:Y:S02]  /*d0a0*/  F2FP.F16.F32.PACK_AB R11, R162, R184 ;  /* 0x000000b8a20b723e */ /* 0x000fe400000000ff */
[----:B---3--:R-:W-:Y:S02]  /*d0b0*/  F2FP.F16.F32.PACK_AB R5, R248, R249 ;  /* 0x000000f9f805723e */ /* 0x008fe400000000ff */
[----:B------:R-:W-:Y:S01]  /*d0c0*/  MOV R194, R60 ;  /* 0x0000003c00c27202 */ /* 0x000fe20000000f00 */
[----:B-1----:R-:W-:Y:S01]  /*d0d0*/  FFMA.FTZ R0, R185, UR25, -R3 ;  /* 0x00000019b9007c23 */ /* 0x002fe20008010803 */
[----:B------:R-:W-:Y:S01]  /*d0e0*/  IMAD.MOV.U32 R185, RZ, RZ, R90 ;  /* 0x000000ffffb97224 */ /* 0x000fe200078e005a */
[----:B------:R-:W-:Y:S01]  /*d0f0*/  MOV R202, R66 ;  /* 0x0000004200ca7202 */ /* 0x000fe20000000f00 */
[----:B------:R-:W-:Y:S01]  /*d100*/  IMAD.MOV.U32 R3, RZ, RZ, R4 ;  /* 0x000000ffff037224 */ /* 0x000fe200078e0004 */
[----:B------:R-:W1:Y:S01]  /*d110*/  MUFU.EX2 R231, R0 ;  /* 0x0000000000e77308 */ /* 0x000e620000000800 */
[----:B------:R-:W-:-:S02]  /*d120*/  F2FP.F16.F32.PACK_AB R4, R252, R177 ;  /* 0x000000b1fc04723e */ /* 0x000fc400000000ff */
[----:B------:R-:W-:Y:S02]  /*d130*/  F2FP.F16.F32.PACK_AB R10, R170, R185 ;  /* 0x000000b9aa0a723e */ /* 0x000fe400000000ff */
[----:B------:R-:W-:Y:S02]  /*d140*/  MOV R89, R95 ;  /* 0x0000005f00597202 */ /* 0x000fe40000000f00 */
[----:B------:R-:W-:Y:S02]  /*d150*/  MOV R95, R49 ;  /* 0x00000031005f7202 */ /* 0x000fe40000000f00 */
[----:B------:R-:W-:Y:S01]  /*d160*/  MOV R187, R50 ;  /* 0x0000003200bb7202 */ /* 0x000fe20000000f00 */
[----:B----4-:R-:W-:Y:S01]  /*d170*/  HMMA.16816.F32 R128, R8, R12, R116 ;  /* 0x0000000c0880723c */ /* 0x010fe20000001874 */
[----:B------:R-:W-:-:S05]  /*d180*/  MOV R90, R94 ;  /* 0x0000005e005a7202 */ /* 0x000fca0000000f00 */
[----:B------:R-:W-:Y:S01]  /*d190*/  HMMA.16816.F32 R124, R8, R14, R104 ;  /* 0x0000000e087c723c */ /* 0x000fe20000001868 */
[----:B-1----:R-:W-:Y:S01]  /*d1a0*/  F2FP.F16.F32.PACK_AB R7, R231, R245 ;  /* 0x000000f5e707723e */ /* 0x002fe200000000ff */
[----:B------:R-:W-:Y:S02]  /*d1b0*/  FADD.FTZ R0, R92, R17 ;  /* 0x000000115c007221 */ /* 0x000fe40000010000 */
[----:B------:R-:W1:Y:S01]  /*d1c0*/  LDSM.16.MT88.4 R16, [R214+0xa000] ;  /* 0x00a00000d610783b */ /* 0x000e620000004200 */
[----:B------:R-:W-:Y:S08]  /*d1d0*/  MUFU.EX2 R135, R135 ;  /* 0x0000008700877308 */ /* 0x000ff00000000800 */
[----:B------:R-:W-:Y:S01]  /*d1e0*/  MUFU.EX2 R132, R132 ;  /* 0x0000008400847308 */ /* 0x000fe20000000800 */
[----:B------:R-:W-:Y:S01]  /*d1f0*/  HMMA.16816.F32 R64, R4, R12, R112 ;  /* 0x0000000c0440723c */ /* 0x000fe20000001870 */
[----:B------:R-:W-:Y:S01]  /*d200*/  MOV R22, R199 ;  /* 0x000000c700167202 */ /* 0x000fe20000000f00 */
[----:B------:R-:W-:-:S02]  /*d210*/  IMAD.MOV.U32 R21, RZ, RZ, R196 ;  /* 0x000000ffff157224 */ /* 0x000fc400078e00c4 */
[----:B------:R-:W-:Y:S02]  /*d220*/  FADD.FTZ R0, R236, R0 ;  /* 0x00000000ec007221 */ /* 0x000fe40000010000 */
[----:B------:R2:W5:Y:S01]  /*d230*/  LDL.LU R236, [R1+0x12c] ;  /* 0x00012c0001ec7983 */ /* 0x0005620000300800 */
[C---:B------:R-:W-:Y:S03]  /*d240*/  HMMA.16816.F32 R60, R4.reuse, R14, R108 ;  /* 0x0000000e043c723c */ /* 0x040fe6000000186c */
[----:B------:R-:W3:Y:S03]  /*d250*/  LDSM.16.MT88.4 R12, [R216+0xa000] ;  /* 0x00a00000d80c783b */ /* 0x000ee60000004200 */
[C---:B-1----:R-:W-:Y:S06]  /*d260*/  HMMA.16816.F32 R40, R4.reuse, R16, R40 ;  /* 0x000000100428723c */ /* 0x042fec0000001828 */
[----:B------:R-:W-:Y:S06]  /*d270*/  HMMA.16816.F32 R36, R4, R18, R36 ;  /* 0x000000120424723c */ /* 0x000fec0000001824 */
[C---:B------:R-:W-:Y:S06]  /*d280*/  HMMA.16816.F32 R108, R8.reuse, R16, R120 ;  /* 0x00000010086c723c */ /* 0x040fec0000001878 */
[----:B------:R-:W-:Y:S01]  /*d290*/  HMMA.16816.F32 R104, R8, R18, R96 ;  /* 0x000000120868723c */ /* 0x000fe20000001860 */
[----:B------:R-:W-:Y:S05]  /*d2a0*/  LDSM.16.MT88.4 R16, [R213+0xa800] ;  /* 0x00a80000d510783b */ /* 0x000fea0000004200 */
[-C--:B---3--:R-:W-:Y:S06]  /*d2b0*/  HMMA.16816.F32 R48, R4, R12.reuse, R84 ;  /* 0x0000000c0430723c */ /* 0x088fec0000001854 */
[----:B------:R-:W-:Y:S01]  /*d2c0*/  HMMA.16816.F32 R116, R8, R12, R100 ;  /* 0x0000000c0874723c */ /* 0x000fe20000001864 */
[----:B------:R-:W-:Y:S01]  /*d2d0*/  MOV R84, R44 ;  /* 0x0000002c00547202 */ /* 0x000fe20000000f00 */
[----:B------:R-:W-:Y:S01]  /*d2e0*/  IMAD.MOV.U32 R86, RZ, RZ, R46 ;  /* 0x000000ffff567224 */ /* 0x000fe200078e002e */
[----:B------:R-:W-:-:S02]  /*d2f0*/  MOV R85, R45 ;  /* 0x0000002d00557202 */ /* 0x000fc40000000f00 */
[----:B------:R-:W-:Y:S01]  /*d300*/  MOV R87, R47 ;  /* 0x0000002f00577202 */ /* 0x000fe20000000f00 */
[-C--:B------:R-:W-:Y:S06]  /*d310*/  HMMA.16816.F32 R112, R8, R14.reuse, R76 ;  /* 0x0000000e0870723c */ /* 0x080fec000000184c */
[----:B------:R-:W-:Y:S01]  /*d320*/  HMMA.16816.F32 R44, R4, R14, R80 ;  /* 0x0000000e042c723c */ /* 0x000fe20000001850 */
[----:B------:R-:W1:Y:S06]  /*d330*/  LDSM.16.MT88.4 R12, [R215+0xa000] ;  /* 0x00a00000d70c783b */ /* 0x000e6c0000004200 */
[----:B------:R-:W-:Y:S01]  /*d340*/  MOV R81, R95 ;  /* 0x0000005f00517202 */ /* 0x000fe20000000f00 */
[----:B------:R-:W-:Y:S01]  /*d350*/  IMAD.MOV.U32 R82, RZ, RZ, R210 ;  /* 0x000000ffff527224 */ /* 0x000fe200078e00d2 */
[----:B------:R-:W-:Y:S01]  /*d360*/  MOV R83, R205 ;  /* 0x000000cd00537202 */ /* 0x000fe20000000f00 */
[----:B------:R-:W-:Y:S02]  /*d370*/  MUFU.EX2 R210, R23 ;  /* 0x0000001700d27308 */ /* 0x000fe40000000800 */
[----:B------:R-:W-:-:S06]  /*d380*/  FADD.FTZ R3, R3, R81 ;  /* 0x0000005103037221 */ /* 0x000fcc0000010000 */
[----:B------:R3:W4:Y:S01]  /*d390*/  MUFU.EX2 R205, R20 ;  /* 0x0000001400cd7308 */ /* 0x0007220000000800 */
[C---:B-1----:R-:W-:Y:S06]  /*d3a0*/  HMMA.16816.F32 R32, R4.reuse, R12, R32 ;  /* 0x0000000c0420723c */ /* 0x042fec0000001820 */
[----:B------:R-:W-:Y:S06]  /*d3b0*/  HMMA.16816.F32 R28, R4, R14, R28 ;  /* 0x0000000e041c723c */ /* 0x000fec000000181c */
[----:B------:R-:W-:Y:S01]  /*d3c0*/  HMMA.16816.F32 R92, R8, R12, R72 ;  /* 0x0000000c085c723c */ /* 0x000fe20000001848 */
[----:B------:R-:W-:Y:S01]  /*d3d0*/  FADD.FTZ R4, R83, R82 ;  /* 0x0000005253047221 */ /* 0x000fe20000010000 */
[----:B------:R-:W-:Y:S01]  /*d3e0*/  MOV R82, R84 ;  /* 0x0000005400527202 */ /* 0x000fe20000000f00 */
[----:B------:R-:W-:-:S03]  /*d3f0*/  FADD.FTZ R5, R86, R85 ;  /* 0x0000005556057221 */ /* 0x000fc60000010000 */
[----:B------:R-:W-:Y:S01]  /*d400*/  HMMA.16816.F32 R100, R8, R14, R56 ;  /* 0x0000000e0864723c */ /* 0x000fe20000001838 */
[----:B------:R-:W1:Y:S01]  /*d410*/  LDSM.16.MT88.4 R12, [R216+0xa800] ;  /* 0x00a80000d80c783b */ /* 0x000e620000004200 */
[----:B------:R-:W-:Y:S02]  /*d420*/  MOV R84, R161 ;  /* 0x000000a100547202 */ /* 0x000fe40000000f00 */
[----:B------:R-:W-:Y:S01]  /*d430*/  MOV R161, R186 ;  /* 0x000000ba00a17202 */ /* 0x000fe20000000f00 */
[----:B------:R-:W-:Y:S01]  /*d440*/  IMAD.MOV.U32 R83, RZ, RZ, R87 ;  /* 0x000000ffff537224 */ /* 0x000fe200078e0057 */
[----:B------:R-:W-:Y:S01]  /*d450*/  MOV R186, R183 ;  /* 0x000000b700ba7202 */ /* 0x000fe20000000f00 */
[----:B------:R-:W2:Y:S01]  /*d460*/  LDSM.16.MT88.4 R8, [R214+0xa800] ;  /* 0x00a80000d608783b */ /* 0x000ea20000004200 */
[----:B------:R-:W-:Y:S01]  /*d470*/  MOV R85, R202 ;  /* 0x000000ca00557202 */ /* 0x000fe20000000f00 */
        /* <DEDUP_REMOVED lines=12> */
[----:B------:R-:W2:Y:S01]  /*d540*/  LDSM.16.MT88.4 R24, [R215+0xa800] ;  /* 0x00a80000d718783b */ /* 0x000ea20000004200 */
[----:B------:R-:W-:Y:S01]  /*d550*/  MOV R203, R207 ;  /* 0x000000cf00cb7202 */ /* 0x000fe20000000f00 */
[----:B------:R-:W-:Y:S08]  /*d560*/  MUFU.EX2 R209, R52 ;  /* 0x0000003400d17308 */ /* 0x000ff00000000800 */
[----:B------:R1:W1:Y:S01]  /*d570*/  MUFU.EX2 R207, R2 ;  /* 0x0000000200cf7308 */ /* 0x0002620000000800 */
[----:B---3--:R-:W-:Y:S01]  /*d580*/  FADD.FTZ R20, R234, R5 ;  /* 0x00000005ea147221 */ /* 0x008fe20000010000 */
[----:B----4-:R-:W-:-:S02]  /*d590*/  F2FP.F16.F32.PACK_AB R5, R205, R204 ;  /* 0x000000cccd05723e */ /* 0x010fc400000000ff */
[----:B------:R-:W-:Y:S01]  /*d5a0*/  F2FP.F16.F32.PACK_AB R6, R211, R210 ;  /* 0x000000d2d306723e */ /* 0x000fe200000000ff */
[----:B------:R-:W-:Y:S01]  /*d5b0*/  IMAD.MOV.U32 R23, RZ, RZ, R201 ;  /* 0x000000ffff177224 */ /* 0x000fe200078e00c9 */
[----:B------:R-:W-:Y:S02]  /*d5c0*/  MOV R201, R197 ;  /* 0x000000c500c97202 */ /* 0x000fe40000000f00 */
[----:B------:R-:W-:Y:S02]  /*d5d0*/  MOV R57, R161 ;  /* 0x000000a100397202 */ /* 0x000fe40000000f00 */
[----:B------:R-:W-:Y:S01]  /*d5e0*/  MOV R58, R162 ;  /* 0x000000a2003a7202 */ /* 0x000fe20000000f00 */
[----:B-1----:R-:W-:Y:S01]  /*d5f0*/  FADD.FTZ R2, R82, R3 ;  /* 0x0000000352027221 */ /* 0x002fe20000010000 */
[----:B------:R-:W-:Y:S01]  /*d600*/  FADD.FTZ R3, R235, R4 ;  /* 0x00000004eb037221 */ /* 0x000fe20000010000 */
[----:B------:R-:W-:Y:S02]  /*d610*/  F2FP.F16.F32.PACK_AB R4, R208, R206 ;  /* 0x000000ced004723e */ /* 0x000fe400000000ff */
[----:B------:R-:W-:Y:S01]  /*d620*/  F2FP.F16.F32.PACK_AB R7, R209, R207 ;  /* 0x000000cfd107723e */ /* 0x000fe200000000ff */
[----:B------:R-:W-:Y:S01]  /*d630*/  IMAD.MOV.U32 R162, RZ, RZ, R89 ;  /* 0x000000ffffa27224 */ /* 0x000fe200078e0059 */
[----:B------:R-:W-:Y:S01]  /*d640*/  MOV R122, R187 ;  /* 0x000000bb007a7202 */ /* 0x000fe20000000f00 */
[----:B------:R-:W-:Y:S01]  /*d650*/  IMAD.MOV.U32 R59, RZ, RZ, R202 ;  /* 0x000000ffff3b7224 */ /* 0x000fe200078e00ca */
[----:B------:R-:W-:Y:S01]  /*d660*/  MOV R161, R88 ;  /* 0x0000005800a17202 */ /* 0x000fe20000000f00 */
[----:B------:R1:W-:Y:S01]  /*d670*/  MUFU.EX2 R123, R136 ;  /* 0x00000088007b7308 */ /* 0x0003e20000000800 */
[----:B------:R-:W-:-:S07]  /*d680*/  MOV R187, R90 ;  /* 0x0000005a00bb7202 */ /* 0x000fce0000000f00 */
[----:B------:R-:W3:Y:S01]  /*d690*/  MUFU.EX2 R120, R55 ;  /* 0x0000003700787308 */ /* 0x000ee20000000800 */
[----:B------:R-:W-:Y:S01]  /*d6a0*/  MOV R121, R91 ;  /* 0x0000005b00797202 */ /* 0x000fe20000000f00 */
[----:B------:R-:W-:Y:S01]  /*d6b0*/  IMAD.MOV.U32 R56, RZ, RZ, R87 ;  /* 0x000000ffff387224 */ /* 0x000fe200078e0057 */
[C---:B------:R-:W-:Y:S01]  /*d6c0*/  HMMA.16816.F32 R88, R4.reuse, R12, R48 ;  /* 0x0000000c0458723c */ /* 0x040fe20000001830 */
[----:B------:R-:W-:Y:S01]  /*d6d0*/  MOV R52, R198 ;  /* 0x000000c600347202 */ /* 0x000fe20000000f00 */
[----:B------:R-:W-:Y:S01]  /*d6e0*/  FADD.FTZ R0, R233, R0 ;  /* 0x00000000e9007221 */ /* 0x000fe20000010000 */
[----:B------:R4:W5:Y:S02]  /*d6f0*/  LDL.LU R235, [R1+0x128] ;  /* 0x0001280001eb7983 */ /* 0x0009640000300800 */
[----:B------:R-:W-:Y:S02]  /*d700*/  MUFU.EX2 R202, R134 ;  /* 0x0000008600ca7308 */ /* 0x000fe40000000800 */
[----:B------:R-:W-:Y:S01]  /*d710*/  MOV R51, R203 ;  /* 0x000000cb00337202 */ /* 0x000fe20000000f00 */
[----:B------:R-:W-:Y:S01]  /*d720*/  IMAD.MOV.U32 R50, RZ, RZ, R201 ;  /* 0x000000ffff327224 */ /* 0x000fe200078e00c9 */
[C---:B------:R-:W-:Y:S06]  /*d730*/  HMMA.16816.F32 R96, R4.reuse, R18, R60 ;  /* 0x000000120460723c */ /* 0x040fec000000183c */
[C---:B--2---:R-:W-:Y:S01]  /*d740*/  HMMA.16816.F32 R72, R4.reuse, R8, R40 ;  /* 0x000000080448723c */ /* 0x044fe20000001828 */
[----:B------:R-:W2:Y:S05]  /*d750*/  MUFU.EX2 R203, R133 ;  /* 0x0000008500cb7308 */ /* 0x000eaa0000000800 */
[C---:B------:R-:W-:Y:S01]  /*d760*/  HMMA.16816.F32 R76, R4.reuse, R24, R32 ;  /* 0x00000018044c723c */ /* 0x040fe20000001820 */
[----:B-1----:R-:W-:Y:S01]  /*d770*/  MOV R136, R21 ;  /* 0x0000001500887202 */ /* 0x002fe20000000f00 */
[----:B------:R4:W5:Y:S01]  /*d780*/  LDL.LU R234, [R1+0x124] ;  /* 0x0001240001ea7983 */ /* 0x0009620000300800 */
[----:B------:R-:W-:Y:S08]  /*d790*/  MUFU.EX2 R133, R54 ;  /* 0x0000003600857308 */ /* 0x000ff00000000800 */
[----:B------:R-:W1:Y:S01]  /*d7a0*/  MUFU.EX2 R201, R53 ;  /* 0x0000003500c97308 */ /* 0x000e620000000800 */
[C---:B------:R-:W-:Y:S01]  /*d7b0*/  HMMA.16816.F32 R196, R4.reuse, R16, R64 ;  /* 0x0000001004c4723c */ /* 0x040fe20000001840 */
[----:B------:R-:W-:Y:S01]  /*d7c0*/  MOV R63, R83 ;  /* 0x00000053003f7202 */ /* 0x000fe20000000f00 */
[----:B------:R-:W-:Y:S01]  /*d7d0*/  IMAD.MOV.U32 R62, RZ, RZ, R84 ;  /* 0x000000ffff3e7224 */ /* 0x000fe200078e0054 */
[----:B------:R-:W-:Y:S01]  /*d7e0*/  MOV R61, R85 ;  /* 0x00000055003d7202 */ /* 0x000fe20000000f00 */
[----:B------:R-:W-:Y:S01]  /*d7f0*/  FADD.FTZ R3, R51, R3 ;  /* 0x0000000333037221 */ /* 0x000fe20000010000 */
[----:B------:R-:W-:Y:S01]  /*d800*/  MOV R60, R86 ;  /* 0x00000056003c7202 */ /* 0x000fe20000000f00 */
[C---:B------:R-:W-:Y:S01]  /*d810*/  HMMA.16816.F32 R80, R4.reuse, R10, R36 ;  /* 0x0000000a0450723c */ /* 0x040fe20000001824 */
[----:B------:R4:W-:Y:S01]  /*d820*/  MUFU.EX2 R134, R138 ;  /* 0x0000008a00867308 */ /* 0x0009e20000000800 */
[----:B------:R1:W5:Y:S04]  /*d830*/  LDL.LU R233, [R1+0x120] ;  /* 0x0001200001e97983 */ /* 0x0003680000300800 */
[C---:B------:R-:W-:Y:S06]  /*d840*/  HMMA.16816.F32 R84, R4.reuse, R14, R44 ;  /* 0x0000000e0454723c */ /* 0x040fec000000182c */
[----:B------:R-:W-:Y:S01]  /*d850*/  HMMA.16816.F32 R64, R4, R26, R28 ;  /* 0x0000001a0440723c */ /* 0x000fe2000000181c */
[----:B------:R-:W-:Y:S01]  /*d860*/  FADD.FTZ R0, R60, R0 ;  /* 0x000000003c007221 */ /* 0x000fe20000010000 */
[----:B------:R-:W-:-:S05]  /*d870*/  FADD.FTZ R33, R62, R3 ;  /* 0x000000033e217221 */ /* 0x000fca0000010000 */
[----:B------:R-:W-:Y:S01]  /*d880*/  FADD.FTZ R4, R50, R2 ;  /* 0x0000000232047221 */ /* 0x000fe20000010000 */
[----:B---3--:R-:W-:Y:S01]  /*d890*/  F2FP.F16.F32.PACK_AB R5, R120, R132 ;  /* 0x000000847805723e */ /* 0x008fe200000000ff */
[----:B------:R-:W3:Y:S01]  /*d8a0*/  LDSM.16.MT88.4 R28, [R213+0xb000] ;  /* 0x00b00000d51c783b */ /* 0x000ee20000004200 */
[----:B--2---:R-:W-:Y:S01]  /*d8b0*/  F2FP.F16.F32.PACK_AB R6, R203, R202 ;  /* 0x000000cacb06723e */ /* 0x004fe200000000ff */
[----:B------:R-:W-:Y:S01]  /*d8c0*/  FADD.FTZ R34, R61, R4 ;  /* 0x000000043d227221 */ /* 0x000fe20000010000 */
[----:B------:R-:W-:Y:S02]  /*d8d0*/  F2FP.F16.F32.PACK_AB R4, R135, R123 ;  /* 0x0000007b8704723e */ /* 0x000fe400000000ff */
[----:B-1----:R-:W-:Y:S01]  /*d8e0*/  F2FP.F16.F32.PACK_AB R7, R201, R133 ;  /* 0x00000085c907723e */ /* 0x002fe200000000ff */
[----:B------:R-:W-:Y:S01]  /*d8f0*/  FADD.FTZ R2, R200, R20 ;  /* 0x00000014c8027221 */ /* 0x000fe20000010000 */
[----:B------:R-:W-:Y:S01]  /*d900*/  FADD.FTZ R35, R52, R0 ;  /* 0x0000000034237221 */ /* 0x000fe20000010000 */
[----:B------:R1:W-:Y:S01]  /*d910*/  MUFU.EX2 R200, R137 ;  /* 0x0000008900c87308 */ /* 0x0003e20000000800 */
[----:B------:R-:W-:Y:S01]  /*d920*/  MOV R3, R59 ;  /* 0x0000003b00037202 */ /* 0x000fe20000000f00 */
[----:B------:R-:W-:-:S02]  /*d930*/  FADD.FTZ R32, R63, R2 ;  /* 0x000000023f207221 */ /* 0x000fc40000010000 */
[----:B------:R-:W-:Y:S01]  /*d940*/  HMMA.16816.F32 R48, R4, R16, R128 ;  /* 0x000000100430723c */ /* 0x000fe20000001880 */
[----:B----4-:R-:W-:-:S05]  /*d950*/  MOV R138, R23 ;  /* 0x00000017008a7202 */ /* 0x010fca0000000f00 */
[----:B------:R-:W-:Y:S01]  /*d960*/  HMMA.16816.F32 R60, R4, R12, R116 ;  /* 0x0000000c043c723c */ /* 0x000fe20000001874 */
[----:B------:R-:W-:Y:S01]  /*d970*/  MOV R129, R56 ;  /* 0x0000003800817202 */ /* 0x000fe20000000f00 */
[----:B------:R-:W-:Y:S01]  /*d980*/  IMAD.MOV.U32 R130, RZ, RZ, R57 ;  /* 0x000000ffff827224 */ /* 0x000fe200078e0039 */
[----:B------:R-:W-:-:S03]  /*d990*/  MOV R131, R58 ;  /* 0x0000003a00837202 */ /* 0x000fc60000000f00 */
[C---:B------:R-:W-:Y:S01]  /*d9a0*/  HMMA.16816.F32 R56, R4.reuse, R18, R124 ;  /* 0x000000120438723c */ /* 0x040fe2000000187c */
[----:B-1----:R-:W-:Y:S01]  /*d9b0*/  IMAD.MOV.U32 R137, RZ, RZ, R22 ;  /* 0x000000ffff897224 */ /* 0x002fe200078e0016 */
[----:B------:R-:W-:Y:S04]  /*d9c0*/  LDSM.16.MT88.4 R16, [R215+0xb000] ;  /* 0x00b00000d710783b */ /* 0x000fe80000004200 */
[C---:B------:R-:W-:Y:S01]  /*d9d0*/  HMMA.16816.F32 R52, R4.reuse, R14, R112 ;  /* 0x0000000e0434723c */ /* 0x040fe20000001870 */
[----:B------:R-:W1:Y:S04]  /*d9e0*/  LDSM.16.MT88.4 R20, [R216+0xb000] ;  /* 0x00b00000d814783b */ /* 0x000e680000004200 */
[----:B------:R-:W2:Y:S01]  /*d9f0*/  LDSM.16.MT88.4 R12, [R214+0xb000] ;  /* 0x00b00000d60c783b */ /* 0x000ea20000004200 */
[----:B------:R-:W-:Y:S01]  /*da00*/  HMMA.16816.F32 R44, R4, R8, R108 ;  /* 0x00000008042c723c */ /* 0x000fe2000000186c */
[----:B------:R-:W-:Y:S01]  /*da10*/  MUFU.EX2 R116, R141 ;  /* 0x0000008d00747308 */ /* 0x000fe20000000800 */
[----:B------:R-:W-:-:S04]  /*da20*/  IMAD.MOV.U32 R2, RZ, RZ, R122 ;  /* 0x000000ffff027224 */ /* 0x000fc800078e007a */
[C---:B------:R-:W-:Y:S03]  /*da30*/  HMMA.16816.F32 R36, R4.reuse, R10, R104 ;  /* 0x0000000a0424723c */ /* 0x040fe60000001868 */
[----:B------:R-:W4:Y:S03]  /*da40*/  MUFU.EX2 R112, R146 ;  /* 0x0000009200707308 */ /* 0x000f260000000800 */
[----:B------:R-:W-:Y:S05]  /*da50*/  HMMA.16816.F32 R40, R4, R24, R92 ;  /* 0x000000180428723c */ /* 0x000fea000000185c */
[----:B------:R-:W-:Y:S01]  /*da60*/  MUFU.EX2 R113, R145 ;  /* 0x0000009100717308 */ /* 0x000fe20000000800 */
[----:B------:R-:W-:-:S07]  /*da70*/  FADD.FTZ R3, R3, R34 ;  /* 0x0000002203037221 */ /* 0x000fce0000010000 */
[----:B------:R-:W-:Y:S01]  /*da80*/  MUFU.EX2 R108, R149 ;  /* 0x00000095006c7308 */ /* 0x000fe20000000800 */
[----:B------:R-:W-:-:S07]  /*da90*/  FADD.FTZ R2, R2, R33 ;  /* 0x0000002102027221 */ /* 0x000fce0000010000 */
[----:B------:R-:W-:Y:S08]  /*daa0*/  MUFU.EX2 R106, R150 ;  /* 0x00000096006a7308 */ /* 0x000ff00000000800 */
[----:B------:R-:W3:Y:S08]  /*dab0*/  MUFU.EX2 R95, R151 ;  /* 0x00000097005f7308 */ /* 0x000ef00000000800 */
[----:B------:R-:W-:Y:S08]  /*dac0*/  MUFU.EX2 R104, R153 ;  /* 0x0000009900687308 */ /* 0x000ff00000000800 */
[----:B------:R-:W1:Y:S01]  /*dad0*/  MUFU.EX2 R105, R152 ;  /* 0x0000009800697308 */ /* 0x000e620000000800 */
[----:B------:R-:W-:Y:S01]  /*dae0*/  HMMA.16816.F32 R100, R4, R26, R100 ;  /* 0x0000001a0464723c */ /* 0x000fe20000001864 */
[----:B------:R-:W-:Y:S01]  /*daf0*/  FADD.FTZ R0, R232, R32 ;  /* 0x00000020e8007221 */ /* 0x000fe20000010000 */
[----:B------:R-:W-:Y:S01]  /*db00*/  FADD.FTZ R3, R229, R3 ;  /* 0x00000003e5037221 */ /* 0x000fe20000010000 */
[----:B------:R-:W-:-:S04]  /*db10*/  FADD.FTZ R2, R228, R2 ;  /* 0x00000002e4027221 */ /* 0x000fc80000010000 */
[----:B------:R-:W-:Y:S01]  /*db20*/  MUFU.EX2 R128, R139 ;  /* 0x0000008b00807308 */ /* 0x000fe20000000800 */
[----:B------:R-:W-:Y:S01]  /*db30*/  FADD.FTZ R4, R230, R35 ;  /* 0x00000023e6047221 */ /* 0x000fe20000010000 */
[----:B------:R-:W-:-:S06]  /*db40*/  FADD.FTZ R0, R227, R0 ;  /* 0x00000000e3007221 */ /* 0x000fcc0000010000 */
[----:B------:R4:W-:Y:S01]  /*db50*/  MUFU.EX2 R122, R140 ;  /* 0x0000008c007a7308 */ /* 0x0009e20000000800 */
[----:B------:R-:W-:-:S07]  /*db60*/  FADD.FTZ R9, R226, R4 ;  /* 0x00000004e2097221 */ /* 0x000fce0000010000 */
[----:B------:R-:W-:Y:S01]  /*db70*/  MUFU.EX2 R117, R147 ;  /* 0x0000009300757308 */ /* 0x000fe20000000800 */
[----:B------:R-:W-:-:S07]  /*db80*/  FADD.FTZ R8, R225, R3 ;  /* 0x00000003e1087221 */ /* 0x000fce0000010000 */
[----:B------:R-:W2:Y:S01]  /*db90*/  MUFU.EX2 R93, R154 ;  /* 0x0000009a005d7308 */ /* 0x000ea20000000800 */
[----:B----4-:R-:W-:-:S07]  /*dba0*/  MOV R140, R121 ;  /* 0x00000079008c7202 */ /* 0x010fce0000000f00 */
[----:B------:R-:W-:Y:S08]  /*dbb0*/  MUFU.EX2 R92, R155 ;  /* 0x0000009b005c7308 */ /* 0x000ff00000000800 */
[----:B------:R-:W4:Y:S01]  /*dbc0*/  MUFU.EX2 R94, R156 ;  /* 0x0000009c005e7308 */ /* 0x000f220000000800 */
[----:B------:R-:W-:Y:S01]  /*dbd0*/  FADD.FTZ R3, R224, R2 ;  /* 0x00000002e0037221 */ /* 0x000fe20000010000 */
[----:B------:R-:W-:Y:S01]  /*dbe0*/  FADD.FTZ R0, R223, R0 ;  /* 0x00000000df007221 */ /* 0x000fe20000010000 */
[----:B------:R-:W-:Y:S01]  /*dbf0*/  F2FP.F16.F32.PACK_AB R4, R112, R116 ;  /* 0x000000747004723e */ /* 0x000fe200000000ff */
[----:B------:R-:W-:Y:S01]  /*dc00*/  FADD.FTZ R2, R140, R9 ;  /* 0x000000098c027221 */ /* 0x000fe20000010000 */
[----:B---3--:R-:W-:Y:S01]  /*dc10*/  F2FP.F16.F32.PACK_AB R5, R95, R106 ;  /* 0x0000006a5f05723e */ /* 0x008fe200000000ff */
[----:B------:R-:W-:Y:S01]  /*dc20*/  FADD.FTZ R25, R195, R8 ;  /* 0x00000008c3197221 */ /* 0x000fe20000010000 */
[----:B------:R-:W-:-:S02]  /*dc30*/  F2FP.F16.F32.PACK_AB R6, R108, R113 ;  /* 0x000000716c06723e */ /* 0x000fc400000000ff */
[----:B-1----:R-:W-:Y:S01]  /*dc40*/  F2FP.F16.F32.PACK_AB R7, R105, R104 ;  /* 0x000000686907723e */ /* 0x002fe200000000ff */
[----:B------:R-:W-:Y:S01]  /*dc50*/  FADD.FTZ R24, R189, R3 ;  /* 0x00000003bd187221 */ /* 0x000fe20000010000 */
[----:B------:R-:W-:Y:S01]  /*dc60*/  FADD.FTZ R0, R181, R0 ;  /* 0x00000000b5007221 */ /* 0x000fe20000010000 */
[----:B------:R-:W-:Y:S01]  /*dc70*/  FADD.FTZ R26, R222, R2 ;  /* 0x00000002de1a7221 */ /* 0x000fe20000010000 */
[----:B------:R-:W-:Y:S01]  /*dc80*/  MOV R127, R161 ;  /* 0x000000a1007f7202 */ /* 0x000fe20000000f00 */
[----:B------:R-:W-:Y:S01]  /*dc90*/  FADD.FTZ R3, R221, R25 ;  /* 0x00000019dd037221 */ /* 0x000fe20000010000 */
[----:B------:R-:W-:Y:S01]  /*dca0*/  FADD.FTZ R2, R220, R24 ;  /* 0x00000018dc027221 */ /* 0x000fe20000010000 */
[C---:B------:R-:W-:Y:S01]  /*dcb0*/  HMMA.16816.F32 R196, R4.reuse, R28, R196 ;  /* 0x0000001c04c4723c */ /* 0x040fe200000018c4 */
[----:B------:R-:W-:Y:S01]  /*dcc0*/  F2FP.F16.F32.PACK_AB R8, R134, R200 ;  /* 0x000000c88608723e */ /* 0x000fe200000000ff */
[----:B------:R-:W-:Y:S01]  /*dcd0*/  FADD.FTZ R0, R190, R0 ;  /* 0x00000000be007221 */ /* 0x000fe20000010000 */
[----:B--2---:R-:W-:Y:S01]  /*dce0*/  F2FP.F16.F32.PACK_AB R9, R93, R117 ;  /* 0x000000755d09723e */ /* 0x004fe200000000ff */
[----:B------:R1:W-:Y:S01]  /*dcf0*/  MUFU.EX2 R118, R148 ;  /* 0x0000009400767308 */ /* 0x0003e20000000800 */
[----:B------:R-:W-:Y:S01]  /*dd00*/  F2FP.F16.F32.PACK_AB R10, R128, R122 ;  /* 0x0000007a800a723e */ /* 0x000fe200000000ff */
[----:B------:R-:W-:Y:S01]  /*dd10*/  HMMA.16816.F32 R96, R4, R30, R96 ;  /* 0x0000001e0460723c */ /* 0x000fe20000001860 */
[----:B----4-:R-:W-:Y:S01]  /*dd20*/  F2FP.F16.F32.PACK_AB R11, R94, R92 ;  /* 0x0000005c5e0b723e */ /* 0x010fe200000000ff */
[----:B------:R-:W-:Y:S01]  /*dd30*/  FADD.FTZ R3, R218, R3 ;  /* 0x00000003da037221 */ /* 0x000fe20000010000 */
[----:B------:R-:W-:-:S02]  /*dd40*/  MOV R111, R127 ;  /* 0x0000007f006f7202 */ /* 0x000fc40000000f00 */
[----:B------:R-:W-:Y:S01]  /*dd50*/  MOV R115, R171 ;  /* 0x000000ab00737202 */ /* 0x000fe20000000f00 */
[C---:B------:R-:W-:Y:S01]  /*dd60*/  HMMA.16816.F32 R88, R4.reuse, R20, R88 ;  /* 0x000000140458723c */ /* 0x040fe20000001858 */
[----:B------:R-:W-:Y:S01]  /*dd70*/  IMAD.MOV.U32 R141, RZ, RZ, R186 ;  /* 0x000000ffff8d7224 */ /* 0x000fe200078e00ba */
[----:B------:R-:W-:Y:S01]  /*dd80*/  MOV R114, R130 ;  /* 0x0000008200727202 */ /* 0x000fe20000000f00 */
[----:B------:R-:W-:Y:S01]  /*dd90*/  MUFU.EX2 R124, R143 ;  /* 0x0000008f007c7308 */ /* 0x000fe20000000800 */
[----:B------:R-:W-:Y:S01]  /*dda0*/  MOV R119, R191 ;  /* 0x000000bf00777202 */ /* 0x000fe20000000f00 */
[----:B------:R-:W-:Y:S01]  /*ddb0*/  IMAD.MOV.U32 R126, RZ, RZ, R129 ;  /* 0x000000ffff7e7224 */ /* 0x000fe200078e0081 */
[C---:B------:R-:W-:Y:S01]  /*ddc0*/  HMMA.16816.F32 R84, R4.reuse, R22, R84 ;  /* 0x000000160454723c */ /* 0x040fe20000001854 */
[----:B------:R-:W-:Y:S01]  /*ddd0*/  MOV R139, R138 ;  /* 0x0000008a008b7202 */ /* 0x000fe20000000f00 */
[----:B------:R-:W-:Y:S04]  /*dde0*/  LDSM.16.MT88.4 R152, [R216+0xb800] ;  /* 0x00b80000d898783b */ /* 0x000fe80000004200 */
[C---:B------:R-:W-:Y:S01]  /*ddf0*/  HMMA.16816.F32 R72, R4.reuse, R12, R72 ;  /* 0x0000000c0448723c */ /* 0x040fe20000001848 */
[----:B------:R2:W-:Y:S01]  /*de00*/  MUFU.EX2 R125, R142 ;  /* 0x0000008e007d7308 */ /* 0x0005e20000000800 */
[----:B------:R3:W5:Y:S04]  /*de10*/  LDL.LU R232, [R1+0x11c] ;  /* 0x00011c0001e87983 */ /* 0x0007680000300800 */
[C---:B------:R-:W-:Y:S06]  /*de20*/  HMMA.16816.F32 R80, R4.reuse, R14, R80 ;  /* 0x0000000e0450723c */ /* 0x040fec0000001850 */
[C---:B------:R-:W-:Y:S06]  /*de30*/  HMMA.16816.F32 R76, R4.reuse, R16, R76 ;  /* 0x00000010044c723c */ /* 0x040fec000000184c */
[----:B------:R-:W-:Y:S01]  /*de40*/  HMMA.16816.F32 R64, R4, R18, R64 ;  /* 0x000000120440723c */ /* 0x000fe20000001840 */
[----:B-1----:R-:W-:Y:S01]  /*de50*/  MOV R148, R194 ;  /* 0x000000c200947202 */ /* 0x002fe20000000f00 */
[----:B--2---:R-:W-:Y:S01]  /*de60*/  IMAD.MOV.U32 R142, RZ, RZ, R188 ;  /* 0x000000ffff8e7224 */ /* 0x004fe200078e00bc */
[----:B------:R-:W-:-:S03]  /*de70*/  MOV R143, R193 ;  /* 0x000000c1008f7202 */ /* 0x000fc60000000f00 */
        /* <DEDUP_REMOVED lines=10> */
[----:B------:R-:W-:Y:S01]  /*df20*/  HMMA.16816.F32 R60, R8, R20, R60 ;  /* 0x00000014083c723c */ /* 0x000fe2000000183c */
[----:B------:R-:W-:Y:S01]  /*df30*/  FADD.FTZ R2, R182, R2 ;  /* 0x00000002b6027221 */ /* 0x000fe20000010000 */
[----:B------:R-:W-:-:S04]  /*df40*/  FADD.FTZ R0, R178, R0 ;  /* 0x00000000b2007221 */ /* 0x000fc80000010000 */
[----:B------:R-:W-:Y:S01]  /*df50*/  HMMA.16816.F32 R52, R8, R22, R52 ;  /* 0x000000160834723c */ /* 0x000fe20000001834 */
[----:B------:R-:W-:Y:S01]  /*df60*/  IMAD.MOV.U32 R26, RZ, RZ, R141 ;  /* 0x000000ffff1a7224 */ /* 0x000fe200078e008d */
[----:B------:R-:W-:-:S04]  /*df70*/  MOV R24, R148 ;  /* 0x0000009400187202 */ /* 0x000fc80000000f00 */
[----:B------:R-:W-:Y:S01]  /*df80*/  HMMA.16816.F32 R44, R8, R12, R44 ;  /* 0x0000000c082c723c */ /* 0x000fe2000000182c */
[----:B------:R-:W-:-:S05]  /*df90*/  FADD.FTZ R3, R175, R3 ;  /* 0x00000003af037221 */ /* 0x000fca0000010000 */
[----:B------:R-:W-:Y:S01]  /*dfa0*/  HMMA.16816.F32 R36, R8, R14, R36 ;  /* 0x0000000e0824723c */ /* 0x000fe20000001824 */
[----:B------:R-:W-:-:S05]  /*dfb0*/  MOV R25, R119 ;  /* 0x0000007700197202 */ /* 0x000fca0000000f00 */
[C---:B------:R-:W-:Y:S01]  /*dfc0*/  HMMA.16816.F32 R40, R8.reuse, R16, R40 ;  /* 0x000000100828723c */ /* 0x040fe20000001828 */
[----:B------:R-:W-:Y:S02]  /*dfd0*/  IMAD.MOV.U32 R140, RZ, RZ, R137 ;  /* 0x000000ffff8c7224 */ /* 0x000fe400078e0089 */
[----:B------:R-:W-:Y:S01]  /*dfe0*/  FADD.FTZ R4, R114, R4 ;  /* 0x0000000472047221 */ /* 0x000fe20000010000 */
[----:B------:R-:W-:Y:S01]  /*dff0*/  IMAD.MOV.U32 R23, RZ, RZ, R142 ;  /* 0x000000ffff177224 */ /* 0x000fe200078e008e */
[----:B------:R-:W-:Y:S01]  /*e000*/  MOV R30, R143 ;  /* 0x0000008f001e7202 */ /* 0x000fe20000000f00 */
[----:B------:R-:W-:Y:S01]  /*e010*/  FADD.FTZ R0, R26, R0 ;  /* 0x000000001a007221 */ /* 0x000fe20000010000 */
[----:B------:R-:W-:Y:S01]  /*e020*/  HMMA.16816.F32 R8, R8, R18, R100 ;  /* 0x000000120808723c */ /* 0x000fe20000001864 */
        /* <DEDUP_REMOVED lines=11> */
[----:B------:R-:W-:Y:S01]  /*e0e0*/  FADD.FTZ R5, R25, R4 ;  /* 0x0000000419057221 */ /* 0x000fe20000010000 */
[----:B------:R-:W-:Y:S01]  /*e0f0*/  MOV R107, R140 ;  /* 0x0000008c006b7202 */ /* 0x000fe20000000f00 */
[----:B------:R1:W2:Y:S01]  /*e100*/  MUFU.EX2 R121, R144 ;  /* 0x0000009000797308 */ /* 0x0002a20000000800 */
        /* <DEDUP_REMOVED lines=46> */
[----:B------:R-:W4:Y:S01]  /*e3f0*/  MUFU.EX2 R20, R168 ;  /* 0x000000a800147308 */ /* 0x000f220000000800 */
[----:B------:R-:W-:Y:S01]  /*e400*/  FADD.FTZ R4, R200, R4 ;  /* 0x00000004c8047221 */ /* 0x000fe20000010000 */
[----:B------:R-:W-:Y:S01]  /*e410*/  FADD.FTZ R3, R117, R3 ;  /* 0x0000000375037221 */ /* 0x000fe20000010000 */
[----:B------:R-:W-:Y:S01]  /*e420*/  FADD.FTZ R0, R106, R0 ;  /* 0x000000006a007221 */ /* 0x000fe20000010000 */
[----:B------:R-:W-:Y:S01]  /*e430*/  FADD.FTZ R2, R116, R2 ;  /* 0x0000000274027221 */ /* 0x000fe20000010000 */
[----:B------:R-:W-:Y:S01]  /*e440*/  FADD.FTZ R4, R134, R4 ;  /* 0x0000000486047221 */ /* 0x000fe20000010000 */
[----:B------:R3:W5:Y:S02]  /*e450*/  LDL.LU R230, [R1+0x118] ;  /* 0x0001180001e67983 */ /* 0x0007640000300800 */
[----:B------:R-:W3:Y:S01]  /*e460*/  MUFU.EX2 R28, R164 ;  /* 0x000000a4001c7308 */ /* 0x000ee20000000800 */
[----:B------:R-:W-:Y:S01]  /*e470*/  FADD.FTZ R3, R93, R3 ;  /* 0x000000035d037221 */ /* 0x000fe20000010000 */
[----:B------:R-:W-:Y:S01]  /*e480*/  FADD.FTZ R0, R95, R0 ;  /* 0x000000005f007221 */ /* 0x000fe20000010000 */
[----:B------:R-:W-:-:S05]  /*e490*/  FADD.FTZ R2, R112, R2 ;  /* 0x0000000270027221 */ /* 0x000fca0000010000 */
[----:B------:R-:W3:Y:S01]  /*e4a0*/  MUFU.EX2 R35, R157 ;  /* 0x0000009d00237308 */ /* 0x000ee20000000800 */
[----:B------:R-:W-:Y:S01]  /*e4b0*/  FADD.FTZ R4, R122, R4 ;  /* 0x000000047a047221 */ /* 0x000fe20000010000 */
[----:B------:R-:W-:Y:S01]  /*e4c0*/  FADD.FTZ R3, R92, R3 ;  /* 0x000000035c037221 */ /* 0x000fe20000010000 */
[----:B------:R-:W-:Y:S05]  /*e4d0*/  LDSM.16.MT88.4 R12, [R215+0xb800] ;  /* 0x00b80000d70c783b */ /* 0x000fea0000004200 */
[----:B------:R-:W3:Y:S01]  /*e4e0*/  MUFU.EX2 R17, R169 ;  /* 0x000000a900117308 */ /* 0x000ee20000000800 */
[----:B------:R-:W-:Y:S01]  /*e4f0*/  FADD.FTZ R0, R104, R0 ;  /* 0x0000000068007221 */ /* 0x000fe20000010000 */
[----:B-1----:R-:W-:Y:S06]  /*e500*/  LDSM.16.MT88.4 R144, [R214+0xb800] ;  /* 0x00b80000d690783b */ /* 0x002fec0000004200 */
[----:B------:R-:W1:Y:S01]  /*e510*/  MUFU.EX2 R27, R165 ;  /* 0x000000a5001b7308 */ /* 0x000e620000000800 */
[----:B------:R-:W-:Y:S01]  /*e520*/  FADD.FTZ R2, R113, R2 ;  /* 0x0000000271027221 */ /* 0x000fe20000010000 */
[----:B------:R-:W-:-:S06]  /*e530*/  FADD.FTZ R4, R128, R4 ;  /* 0x0000000480047221 */ /* 0x000fcc0000010000 */
[----:B------:R-:W1:Y:S01]  /*e540*/  MUFU.EX2 R34, R158 ;  /* 0x0000009e00227308 */ /* 0x000e620000000800 */
[----:B------:R-:W-:Y:S01]  /*e550*/  FADD.FTZ R3, R94, R3 ;  /* 0x000000035e037221 */ /* 0x000fe20000010000 */
[----:B------:R-:W-:-:S06]  /*e560*/  FADD.FTZ R0, R105, R0 ;  /* 0x0000000069007221 */ /* 0x000fcc0000010000 */
[----:B------:R-:W1:Y:S01]  /*e570*/  MUFU.EX2 R16, R172 ;  /* 0x000000ac00107308 */ /* 0x000e620000000800 */
[----:B------:R-:W-:-:S07]  /*e580*/  FADD.FTZ R2, R108, R2 ;  /* 0x000000026c027221 */ /* 0x000fce0000010000 */
[----:B------:R-:W1:Y:S01]  /*e590*/  MUFU.EX2 R22, R166 ;  /* 0x000000a600167308 */ /* 0x000e620000000800 */
[----:B--2---:R-:W-:-:S07]  /*e5a0*/  FADD.FTZ R4, R121, R4 ;  /* 0x0000000479047221 */ /* 0x004fce0000010000 */
[----:B------:R-:W2:Y:S01]  /*e5b0*/  MUFU.EX2 R33, R159 ;  /* 0x0000009f00217308 */ /* 0x000ea20000000800 */
[----:B----4-:R-:W-:-:S07]  /*e5c0*/  FADD.FTZ R3, R20, R3 ;  /* 0x0000000314037221 */ /* 0x010fce0000010000 */
[----:B------:R4:W-:Y:S01]  /*e5d0*/  MUFU.EX2 R32, R160 ;  /* 0x000000a000207308 */ /* 0x0009e20000000800 */
[----:B---3--:R-:W-:Y:S01]  /*e5e0*/  FADD.FTZ R0, R28, R0 ;  /* 0x000000001c007221 */ /* 0x008fe20000010000 */
[----:B------:R3:W5:Y:S06]  /*e5f0*/  LDL.LU R229, [R1+0x114] ;  /* 0x0001140001e57983 */ /* 0x00076c0000300800 */
[----:B------:R-:W3:Y:S01]  /*e600*/  MUFU.EX2 R7, R173 ;  /* 0x000000ad00077308 */ /* 0x000ee20000000800 */
[----:B------:R-:W-:Y:S01]  /*e610*/  FADD.FTZ R2, R35, R2 ;  /* 0x0000000223027221 */ /* 0x000fe20000010000 */
[----:B------:R2:W5:Y:S04]  /*e620*/  LDL.LU R228, [R1+0x110] ;  /* 0x0001100001e47983 */ /* 0x0005680000300800 */
[----:B----4-:R-:W4:Y:S02]  /*e630*/  LDSM.16.MT88.4 R160, [R213+0xb800] ;  /* 0x00b80000d5a0783b */ /* 0x010f240000004200 */
[----:B------:R-:W3:Y:S01]  /*e640*/  MUFU.EX2 R21, R167 ;  /* 0x000000a700157308 */ /* 0x000ee20000000800 */
[----:B------:R-:W-:Y:S01]  /*e650*/  FADD.FTZ R4, R124, R4 ;  /* 0x000000047c047221 */ /* 0x000fe20000010000 */
[----:B------:R-:W-:Y:S01]  /*e660*/  FADD.FTZ R3, R17, R3 ;  /* 0x0000000311037221 */ /* 0x000fe20000010000 */
[----:B------:R4:W5:Y:S01]  /*e670*/  LDL.LU R227, [R1+0x10c] ;  /* 0x00010c0001e37983 */ /* 0x0009620000300800 */
[----:B-1----:R-:W-:Y:S01]  /*e680*/  FADD.FTZ R0, R27, R0 ;  /* 0x000000001b007221 */ /* 0x002fe20000010000 */
[----:B------:R-:W-:-:S02]  /*e690*/  FADD.FTZ R2, R34, R2 ;  /* 0x0000000222027221 */ /* 0x000fc40000010000 */
[----:B------:R1:W5:Y:S01]  /*e6a0*/  LDL.LU R226, [R1+0x108] ;  /* 0x0001080001e27983 */ /* 0x0003620000300800 */
[----:B------:R-:W-:Y:S01]  /*e6b0*/  FADD.FTZ R4, R125, R4 ;  /* 0x000000047d047221 */ /* 0x000fe20000010000 */
[----:B------:R-:W-:Y:S02]  /*e6c0*/  FADD.FTZ R3, R16, R3 ;  /* 0x0000000310037221 */ /* 0x000fe40000010000 */
[----:B------:R1:W5:Y:S01]  /*e6d0*/  LDL.LU R225, [R1+0x104] ;  /* 0x0001040001e17983 */ /* 0x0003620000300800 */
[----:B------:R-:W-:-:S03]  /*e6e0*/  FADD.FTZ R0, R22, R0 ;  /* 0x0000000016007221 */ /* 0x000fc60000010000 */
[----:B------:R1:W5:Y:S01]  /*e6f0*/  LDL.LU R224, [R1+0x100] ;  /* 0x0001000001e07983 */ /* 0x0003620000300800 */
[----:B--2---:R-:W-:-:S03]  /*e700*/  FADD.FTZ R2, R33, R2 ;  /* 0x0000000221027221 */ /* 0x004fc60000010000 */
[----:B------:R1:W5:Y:S01]  /*e710*/  LDL.LU R223, [R1+0xfc] ;  /* 0x0000fc0001df7983 */ /* 0x0003620000300800 */
[----:B------:R-:W-:-:S03]  /*e720*/  FADD.FTZ R4, R118, R4 ;  /* 0x0000000476047221 */ /* 0x000fc60000010000 */
[----:B------:R1:W5:Y:S01]  /*e730*/  LDL.LU R222, [R1+0xf8] ;  /* 0x0000f80001de7983 */ /* 0x0003620000300800 */
[----:B---3--:R-:W-:-:S03]  /*e740*/  FADD.FTZ R3, R7, R3 ;  /* 0x0000000307037221 */ /* 0x008fc60000010000 */
        /* <DEDUP_REMOVED lines=20> */
[C---:B----4-:R-:W-:Y:S06]  /*e890*/  HMMA.16816.F32 R196, R168.reuse, R160, R196 ;  /* 0x000000a0a8c4723c */ /* 0x050fec00000018c4 */
        /* <DEDUP_REMOVED lines=18> */
[----:B------:R-:W-:Y:S01]  /*e9c0*/  ULDC UR4, c[0x0][0x2d0] ;  /* 0x0000b40000047ab9 */ /* 0x000fe20000000800 */
[----:B------:R-:W-:Y:S01]  /*e9d0*/  UIADD3 UR20, UR24, -0x2, URZ ;  /* 0xfffffffe18147890 */ /* 0x000fe2000fffe03f */
[----:B------:R-:W-:Y:S01]  /*e9e0*/  ISETP.GE.AND P0, PT, R246, UR4, PT ;  /* 0x00000004f6007c0c */ /* 0x000fe2000bf06270 */
[----:B------:R-:W-:Y:S01]  /*e9f0*/  IMAD.U32 R18, RZ, RZ, UR6 ;  /* 0x00000006ff127e24 */ /* 0x000fe2000f8e00ff */
[----:B------:R-:W-:-:S04]  /*ea00*/  DEPBAR.LE SB0, 0x0 ;  /* 0x000080000000791a */ /* 0x000fc80000000000 */
[----:B------:R-:W-:Y:S01]  /*ea10*/  USHF.R.S32.HI UR22, URZ, 0x1f, UR20 ;  /* 0x0000001f3f167899 */ /* 0x000fe20008011414 */
[----:B------:R-:W-:Y:S01]  /*ea20*/  IMAD.U32 R2, RZ, RZ, UR20 ;  /* 0x00000014ff027e24 */ /* 0x000fe2000f8e00ff */
[----:B------:R-:W-:Y:S01]  /*ea30*/  UIMAD UR4, UR13, UR20, URZ ;  /* 0x000000140d0472a4 */ /* 0x000fe2000f8e023f */
[----:B------:R-:W-:Y:S01]  /*ea40*/  IMAD.U32 R6, RZ, RZ, UR6 ;  /* 0x00000006ff067e24 */ /* 0x000fe2000f8e00ff */
[----:B------:R-:W-:Y:S01]  /*ea50*/  BAR.SYNC.DEFER_BLOCKING 0x0 ;  /* 0x0000000000007b1d */ /* 0x000fe20000010000 */
[----:B------:R-:W-:Y:S01]  /*ea60*/  IMAD.U32 R0, RZ, RZ, UR7 ;  /* 0x00000007ff007e24 */ /* 0x000fe2000f8e00ff */
[----:B------:R-:W-:Y:S01]  /*ea70*/  UIMAD UR4, UR22, UR14, UR4 ;  /* 0x0000000e160472a4 */ /* 0x000fe2000f8e0204 */
[----:B------:R-:W-:Y:S01]  /*ea80*/  IMAD.U32 R16, RZ, RZ, UR6 ;  /* 0x00000006ff107e24 */ /* 0x000fe2000f8e00ff */
[----:B------:R-:W-:Y:S01]  /*ea90*/  LOP3.LUT R231, R231, 0xffffffef, RZ, 0xc0, !PT ;  /* 0xffffffefe7e77812 */ /* 0x000fe200078ec0ff */
[----:B------:R-:W-:-:S03]  /*eaa0*/  IMAD.U32 R5, RZ, RZ, UR6 ;  /* 0x00000006ff057e24 */ /* 0x000fc6000f8e00ff */
[----:B------:R-:W1:Y:S01]  /*eab0*/  @!P0 LDC.64 R22, c[0x0][0x220] ;  /* 0x00008800ff168b82 */ /* 0x000e620000000a00 */
[----:B------:R-:W-:Y:S01]  /*eac0*/  IMAD.U32 R4, RZ, RZ, UR7 ;  /* 0x00000007ff047e24 */ /* 0x000fe2000f8e00ff */
[----:B------:R-:W-:Y:S01]  /*ead0*/  VOTEU.ALL UP0, P0 ;  /* 0x00000000003f7886 */ /* 0x000fe20000000000 */
[----:B------:R-:W-:Y:S01]  /*eae0*/  IMAD.U32 R13, RZ, RZ, UR6 ;  /* 0x00000006ff0d7e24 */ /* 0x000fe2000f8e00ff */
[----:B------:R-:W-:Y:S01]  /*eaf0*/  STL [R1+0x118], R146 ;  /* 0x0001189201007387 */ /* 0x000fe20000100800 */
[----:B------:R-:W-:Y:S01]  /*eb00*/  IMAD.U32 R10, RZ, RZ, UR6 ;  /* 0x00000006ff0a7e24 */ /* 0x000fe2000f8e00ff */
[----:B------:R-:W-:Y:S01]  /*eb10*/  @P0 LOP3.LUT R231, R231, 0x10, RZ, 0xfc, !PT ;  /* 0x00000010e7e70812 */ /* 0x000fe200078efcff */
[----:B------:R-:W-:Y:S01]  /*eb20*/  @!UP0 UIMAD UR28, UR7, 0x30, URZ ;  /* 0x00000030071c88a4 */ /* 0x000fe2000f8e023f */
[----:B------:R-:W3:Y:S01]  /*eb30*/  @!P0 LDC.64 R20, c[0x0][0x220] ;  /* 0x00008800ff148b82 */ /* 0x000ee20000000a00 */
[----:B------:R-:W-:Y:S01]  /*eb40*/  @!UP0 UIMAD UR23, UR7, 0x50, URZ ;  /* 0x00000050071788a4 */ /* 0x000fe2000f8e023f */
[----:B------:R-:W-:Y:S01]  /*eb50*/  STL [R1+0x114], R145 ;  /* 0x0001149101007387 */ /* 0x000fe20000100800 */
[----:B------:R-:W-:Y:S01]  /*eb60*/  @!UP0 UIMAD UR22, UR7, 0x60, URZ ;  /* 0x00000060071688a4 */ /* 0x000fe2000f8e023f */
[----:B------:R-:W-:-:S02]  /*eb70*/  LOP3.LUT R231, R231, 0xfffffff7, RZ, 0xc0, !PT ;  /* 0xfffffff7e7e77812 */ /* 0x000fc400078ec0ff */
[----:B------:R-:W-:Y:S02]  /*eb80*/  STL [R1+0x110], R144 ;  /* 0x0001109001007387 */ /* 0x000fe40000100800 */
[----:B------:R-:W4:Y:S02]  /*eb90*/  @!P0 LDC.64 R24, c[0x0][0x220] ;  /* 0x00008800ff188b82 */ /* 0x000f240000000a00 */
[----:B------:R-:W-:Y:S04]  /*eba0*/  @P0 STS.128 [R244+0x8000], RZ ;  /* 0x008000fff4000388 */ /* 0x000fe80000000c00 */
[----:B------:R-:W-:Y:S02]  /*ebb0*/  STL [R1+0x10c], R143 ;  /* 0x00010c8f01007387 */ /* 0x000fe40000100800 */
[----:B------:R-:W4:Y:S02]  /*ebc0*/  @!P0 LDC.64 R26, c[0x0][0x220] ;  /* 0x00008800ff1a8b82 */ /* 0x000f240000000a00 */
[----:B------:R-:W-:Y:S04]  /*ebd0*/  STL [R1+0x108], R142 ;  /* 0x0001088e01007387 */ /* 0x000fe80000100800 */
[----:B------:R-:W-:Y:S02]  /*ebe0*/  STL [R1+0x104], R141 ;  /* 0x0001048d01007387 */ /* 0x000fe40000100800 */
[----:B------:R-:W4:Y:S02]  /*ebf0*/  @!P0 LDC.64 R28, c[0x0][0x220] ;  /* 0x00008800ff1c8b82 */ /* 0x000f240000000a00 */
[----:B------:R-:W-:Y:S04]  /*ec00*/  STL [R1+0x100], R140 ;  /* 0x0001008c01007387 */ /* 0x000fe80000100800 */
[----:B------:R-:W-:Y:S02]  /*ec10*/  STL [R1+0xfc], R139 ;  /* 0x0000fc8b01007387 */ /* 0x000fe40000100800 */
[----:B------:R-:W4:Y:S02]  /*ec20*/  @!P0 LDC.64 R30, c[0x0][0x220] ;  /* 0x00008800ff1e8b82 */ /* 0x000f240000000a00 */
[----:B------:R-:W-:Y:S04]  /*ec30*/  STL [R1+0xf8], R138 ;  /* 0x0000f88a01007387 */ /* 0x000fe80000100800 */
[----:B------:R-:W-:Y:S04]  /*ec40*/  STL [R1+0xf4], R137 ;  /* 0x0000f48901007387 */ /* 0x000fe80000100800 */
[----:B------:R-:W-:Y:S04]  /*ec50*/  STL [R1+0xf0], R136 ;  /* 0x0000f08801007387 */ /* 0x000fe80000100800 */
[----:B------:R-:W-:Y:S04]  /*ec60*/  STL [R1+0xec], R71 ;  /* 0x0000ec4701007387 */ /* 0x000fe80000100800 */
[----:B------:R-:W-:Y:S04]  /*ec70*/  STL [R1+0xe8], R70 ;  /* 0x0000e84601007387 */ /* 0x000fe80000100800 */
[----:B------:R-:W-:Y:S04]  /*ec80*/  STL [R1+0xe4], R69 ;  /* 0x0000e44501007387 */ /* 0x000fe80000100800 */
[----:B------:R-:W-:Y:S01]  /*ec90*/  STL [R1+0xe0], R68 ;  /* 0x0000e04401007387 */ /* 0x000fe20000100800 */
[----:B--2---:R-:W-:-:S04]  /*eca0*/  IMAD.WIDE.U32 R2, R2, UR14, R130 ;  /* 0x0000000e02027c25 */ /* 0x004fc8000f8e0082 */
[----:B------:R-:W-:Y:S01]  /*ecb0*/  VIADD R3, R3, UR4 ;  /* 0x0000000403037c36 */ /* 0x000fe20008000000 */
[-C--:B------:R-:W-:Y:S01]  /*ecc0*/  @!P0 LEA R18, P1, R18, R2.reuse, 0x6 ;  /* 0x0000000212128211 */ /* 0x080fe200078230ff */
[----:B------:R-:W-:Y:S01]  /*ecd0*/  @!P0 IMAD.MOV.U32 R8, RZ, RZ, R2 ;  /* 0x000000ffff088224 */ /* 0x000fe200078e0002 */
[----:B------:R-:W-:Y:S01]  /*ece0*/  @!P0 LEA R16, P2, R16, R2, 0x5 ;  /* 0x0000000210108211 */ /* 0x000fe200078428ff */
[----:B------:R-:W-:Y:S01]  /*ecf0*/  @!P0 IMAD.MOV.U32 R9, RZ, RZ, R3 ;  /* 0x000000ffff098224 */ /* 0x000fe200078e0003 */
[-C--:B------:R-:W-:Y:S01]  /*ed00*/  @!P0 LEA.HI.X R19, R6, R3.reuse, R0, 0x6, P1 ;  /* 0x0000000306138211 */ /* 0x080fe200008f3400 */
[----:B------:R-:W-:Y:S01]  /*ed10*/  IMAD.U32 R0, RZ, RZ, UR6 ;  /* 0x00000006ff007e24 */ /* 0x000fe2000f8e00ff */
[----:B------:R-:W-:Y:S01]  /*ed20*/  @!P0 LEA.HI.X R17, R5, R3, R4, 0x5, P2 ;  /* 0x0000000305118211 */ /* 0x000fe200010f2c04 */
[----:B------:R-:W-:Y:S01]  /*ed30*/  IMAD.U32 R4, RZ, RZ, UR6 ;  /* 0x00000006ff047e24 */ /* 0x000fe2000f8e00ff */
[----:B---3--:R-:W-:Y:S01]  /*ed40*/  @!P0 LEA R12, P2, R2, R20, 0x1 ;  /* 0x00000014020c8211 */ /* 0x008fe200078408ff */
[----:B------:R-:W-:Y:S01]  /*ed50*/  @!P0 IMAD.WIDE.U32 R8, R0, 0x50, R8 ;  /* 0x0000005000088825 */ /* 0x000fe200078e0008 */
[----:B------:R-:W-:Y:S01]  /*ed60*/  @!P0 IADD3 R0, P1, R2, UR16, RZ ;  /* 0x0000001002008c10 */ /* 0x000fe2000ff3e0ff */
[----:B------:R-:W-:-:S02]  /*ed70*/  @!UP0 UIMAD UR4, UR7, 0x70, URZ ;  /* 0x00000070070488a4 */ /* 0x000fc4000f8e023f */
[----:B------:R-:W-:Y:S01]  /*ed80*/  @!P0 IMAD.MOV.U32 R6, RZ, RZ, R2 ;  /* 0x000000ffff068224 */ /* 0x000fe200078e0002 */
[----:B------:R-:W-:Y:S01]  /*ed90*/  @!P0 IADD3.X R15, R3, UR15, RZ, P1, !PT ;  /* 0x0000000f030f8c10 */ /* 0x000fe20008ffe4ff */
[--C-:B------:R-:W-:Y:S01]  /*eda0*/  @!P0 IMAD.MOV.U32 R7, RZ, RZ, R3.reuse ;  /* 0x000000ffff078224 */ /* 0x100fe200078e0003 */
[----:B-1----:R-:W-:Y:S01]  /*edb0*/  @!P0 LEA R14, P1, R0, R22, 0x1 ;  /* 0x00000016000e8211 */ /* 0x002fe200078208ff */
[----:B------:R-:W-:Y:S02]  /*edc0*/  @!P0 IMAD.MOV.U32 R5, RZ, RZ, R3 ;  /* 0x000000ffff058224 */ /* 0x000fe400078e0003 */
[----:B------:R-:W-:Y:S01]  /*edd0*/  @!P0 IMAD.WIDE.U32 R6, R4, 0x60, R6 ;  /* 0x0000006004068825 */ /* 0x000fe200078e0006 */
[----:B------:R-:W-:Y:S02]  /*ede0*/  @!P0 LEA.HI.X R15, R0, R23, R15, 0x1, P1 ;  /* 0x00000017000f8211 */ /* 0x000fe400008f0c0f */
[----:B------:R-:W1:Y:S01]  /*edf0*/  @!P0 LDC.64 R22, c[0x0][0x220] ;  /* 0x00008800ff168b82 */ /* 0x000e620000000a00 */
[----:B------:R-:W-:-:S02]  /*ee00*/  @!P0 IMAD.MOV.U32 R4, RZ, RZ, R2 ;  /* 0x000000ffff048224 */ /* 0x000fc400078e0002 */
[----:B------:R-:W-:-:S04]  /*ee10*/  @!P0 IMAD.WIDE.U32 R10, R10, 0x30, R2 ;  /* 0x000000300a0a8825 */ /* 0x000fc800078e0002 */
[----:B------:R-:W-:Y:S01]  /*ee20*/  @!P0 IMAD.WIDE.U32 R4, R13, 0x70, R4 ;  /* 0x000000700d048825 */ /* 0x000fe200078e0004 */
[----:B------:R-:W-:Y:S02]  /*ee30*/  @!P0 LEA.HI.X R13, R2, R21, R3, 0x1, P2 ;  /* 0x00000015020d8211 */ /* 0x000fe400010f0c03 */
[----:B------:R-:W2:Y:S01]  /*ee40*/  @!P0 LDC.64 R20, c[0x0][0x220] ;  /* 0x00008800ff148b82 */ /* 0x000ea20000000a00 */
[C---:B----4-:R-:W-:Y:S01]  /*ee50*/  @!P0 LEA R2, P1, R16.reuse, R24, 0x1 ;  /* 0x0000001810028211 */ /* 0x050fe200078208ff */
[----:B------:R-:W-:Y:S01]  /*ee60*/  @!P0 VIADD R0, R11, UR28 ;  /* 0x0000001c0b008c36 */ /* 0x000fe20008000000 */
[----:B------:R-:W-:Y:S01]  /*ee70*/  @!PT LDS RZ, [RZ] ;  /* 0x00000000fffff984 */ /* 0x000fe20000000800 */
[----:B------:R-:W-:Y:S01]  /*ee80*/  @!PT LDS RZ, [RZ] ;  /* 0x00000000fffff984 */ /* 0x000fe20000000800 */
[----:B------:R-:W-:Y:S01]  /*ee90*/  @!PT LDS RZ, [RZ] ;  /* 0x00000000fffff984 */ /* 0x000fe20000000800 */
[----:B------:R3:W-:Y:S01]  /*eea0*/  @!P0 LDGSTS.E.BYPASS.LTC128B.128 [R244+0x8000], desc[UR26][R12.64] ;  /* 0x080000000cf48fae */ /* 0x0007e2000b901d5a */
[----:B------:R-:W-:Y:S01]  /*eeb0*/  @!P0 VIADD R5, R5, UR4 ;  /* 0x0000000405058c36 */ /* 0x000fe20008000000 */
[----:B------:R-:W-:Y:S02]  /*eec0*/  @!P0 LEA.HI.X R3, R16, R25, R17, 0x1, P1 ;  /* 0x0000001910038211 */ /* 0x000fe400008f0c11 */
[----:B------:R-:W-:Y:S04]  /*eed0*/  @P0 STS.128 [R244+0x8800], RZ ;  /* 0x008800fff4000388 */ /* 0x000fe80000000c00 */
        /* <DEDUP_REMOVED lines=12> */
[----:B------:R-:W-:-:S03]  /*efa0*/  @!P0 LEA R10, P2, R6, R28, 0x1 ;  /* 0x0000001c060a8211 */ /* 0x000fc600078408ff */
[----:B------:R-:W-:Y:S04]  /*efb0*/  @P0 STS.128 [R244+0x9800], RZ ;  /* 0x009800fff4000388 */ /* 0x000fe80000000c00 */
[----:B------:R-:W-:Y:S01]  /*efc0*/  @!PT LDS RZ, [RZ] ;  /* 0x00000000fffff984 */ /* 0x000fe20000000800 */
[----:B------:R-:W-:Y:S01]  /*efd0*/  @!PT LDS RZ, [RZ] ;  /* 0x00000000fffff984 */ /* 0x000fe20000000800 */
[----:B------:R-:W-:Y:S01]  /*efe0*/  @!PT LDS RZ, [RZ] ;  /* 0x00000000fffff984 */ /* 0x000fe20000000800 */
[----:B------:R4:W-:Y:S01]  /*eff0*/  @!P0 LDGSTS.E.BYPASS.LTC128B.128 [R244+0x9800], desc[UR26][R16.64] ;  /* 0x0980000010f48fae */ /* 0x0009e2000b901d5a */
[----:B---3--:R-:W-:-:S03]  /*f000*/  @!P0 LEA R12, P3, R8, R26, 0x1 ;  /* 0x0000001a080c8211 */ /* 0x008fc600078608ff */
[----:B------:R-:W-:Y:S01]  /*f010*/  @P0 STS.128 [R244+0xa000], RZ ;  /* 0x00a000fff4000388 */ /* 0x000fe20000000c00 */
[----:B------:R-:W-:Y:S02]  /*f020*/  @!P0 LEA.HI.X R13, R8, R27, R0, 0x1, P3 ;  /* 0x0000001b080d8211 */ /* 0x000fe400018f0c00 */
[----:B--2---:R-:W-:-:S04]  /*f030*/  @!P0 LEA R14, P1, R18, R20, 0x1 ;  /* 0x00000014120e8211 */ /* 0x004fc800078208ff */
[----:B------:R-:W-:Y:S01]  /*f040*/  @!P0 LEA.HI.X R15, R18, R21, R19, 0x1, P1 ;  /* 0x00000015120f8211 */ /* 0x000fe200008f0c13 */
[----:B-1----:R-:W-:Y:S01]  /*f050*/  @!P0 VIADD R3, R7, UR22 ;  /* 0x0000001607038c36 */ /* 0x002fe20008000000 */
[----:B------:R-:W-:-:S03]  /*f060*/  @!P0 LEA R2, P1, R4, R30, 0x1 ;  /* 0x0000001e04028211 */ /* 0x000fc600078208ff */
[----:B------:R-:W-:Y:S01]  /*f070*/  @!PT LDS RZ, [RZ] ;  /* 0x00000000fffff984 */ /* 0x000fe20000000800 */
[----:B------:R-:W-:Y:S01]  /*f080*/  @!PT LDS RZ, [RZ] ;  /* 0x00000000fffff984 */ /* 0x000fe20000000800 */
[----:B------:R-:W-:Y:S01]  /*f090*/  @!PT LDS RZ, [RZ] ;  /* 0x00000000fffff984 */ /* 0x000fe20000000800 */
[----:B------:R-:W-:Y:S01]  /*f0a0*/  @!P0 LDGSTS.E.BYPASS.LTC128B.128 [R244+0xa000], desc[UR26][R14.64] ;  /* 0x0a0000000ef48fae */ /* 0x000fe2000b901d5a */
[----:B------:R-:W-:-:S03]  /*f0b0*/  @!P0 LEA.HI.X R11, R6, R29, R3, 0x1, P2 ;  /* 0x0000001d060b8211 */ /* 0x000fc600010f0c03 */
[----:B------:R-:W-:Y:S01]  /*f0c0*/  @P0 STS.128 [R244+0xa800], RZ ;  /* 0x00a800fff4000388 */ /* 0x000fe20000000c00 */
[----:B------:R-:W-:-:S03]  /*f0d0*/  @!P0 LEA.HI.X R3, R4, R31, R5, 0x1, P1 ;  /* 0x0000001f04038211 */ /* 0x000fc600008f0c05 */
        /* <DEDUP_REMOVED lines=14> */
[----:B----45:R-:W-:Y:S04]  /*f1c0*/  LDSM.16.M88.4 R16, [R219] ;  /* 0x00000000db10783b */ /* 0x030fe80000000200 */
[----:B------:R-:W4:Y:S04]  /*f1d0*/  LDSM.16.M88.4 R40, [R212+0x4000] ;  /* 0x00400000d428783b */ /* 0x000f280000000200 */
[----:B------:R-:W-:Y:S04]  /*f1e0*/  LDSM.16.M88.4 R24, [R218+0x4000] ;  /* 0x00400000da18783b */ /* 0x000fe80000000200 */
[----:B-1----:R-:W1:Y:S04]  /*f1f0*/  LDSM.16.M88.4 R12, [R219+0x2000] ;  /* 0x00200000db0c783b */ /* 0x002e680000000200 */
[----:B--2---:R-:W-:Y:S04]  /*f200*/  LDSM.16.M88.4 R8, [R222] ;  /* 0x00000000de08783b */ /* 0x004fe80000000200 */
[----:B------:R-:W2:Y:S04]  /*f210*/  LDSM.16.M88.4 R80, [R212+0x5800] ;  /* 0x00580000d450783b */ /* 0x000ea80000000200 */
[----:B------:R-:W3:Y:S04]  /*f220*/  LDSM.16.M88.4 R64, [R212+0x7000] ;  /* 0x00700000d440783b */ /* 0x000ee80000000200 */
[----:B------:R-:W3:Y:S04]  /*f230*/  LDSM.16.M88.4 R32, [R212+0x4800] ;  /* 0x00480000d420783b */ /* 0x000ee80000000200 */
[----:B------:R-:W3:Y:S04]  /*f240*/  LDSM.16.M88.4 R4, [R222+0x2000] ;  /* 0x00200000de04783b */ /* 0x000ee80000000200 */
[----:B------:R-:W3:Y:S04]  /*f250*/  LDSM.16.M88.4 R84, [R212+0x5000] ;  /* 0x00500000d454783b */ /* 0x000ee80000000200 */
[----:B------:R-:W3:Y:S01]  /*f260*/  LDSM.16.M88.4 R48, [R218+0x5800] ;  /* 0x00580000da30783b */ /* 0x000ee20000000200 */
[-C--:B----4-:R-:W-:Y:S03]  /*f270*/  HMMA.16816.F32 R28, R16, R40.reuse, RZ ;  /* 0x00000028101c723c */ /* 0x090fe600000018ff */
[----:B------:R-:W-:Y:S04]  /*f280*/  LDSM.16.M88.4 R76, [R212+0x6000] ;  /* 0x00600000d44c783b */ /* 0x000fe80000000200 */
[----:B------:R-:W-:Y:S01]  /*f290*/  LDSM.16.M88.4 R56, [R212+0x7800] ;  /* 0x00780000d438783b */ /* 0x000fe20000000200 */
[----:B-1----:R-:W-:Y:S03]  /*f2a0*/  HMMA.16816.F32 R20, R12, R40, RZ ;  /* 0x000000280c14723c */ /* 0x002fe600000018ff */
[----:B------:R-:W-:Y:S04]  /*f2b0*/  LDSM.16.M88.4 R60, [R218+0x4800] ;  /* 0x00480000da3c783b */ /* 0x000fe80000000200 */
[----:B------:R-:W-:Y:S01]  /*f2c0*/  LDSM.16.M88.4 R52, [R218+0x5000] ;  /* 0x00500000da34783b */ /* 0x000fe20000000200 */
[C---:B--2---:R-:W-:Y:S03]  /*f2d0*/  HMMA.16816.F32 R124, R16.reuse, R80, RZ ;  /* 0x00000050107c723c */ /* 0x044fe600000018ff */
[----:B------:R-:W-:Y:S04]  /*f2e0*/  LDSM.16.M88.4 R44, [R218+0x6000] ;  /* 0x00600000da2c783b */ /* 0x000fe80000000200 */
[----:B------:R-:W-:Y:S01]  /*f2f0*/  LDSM.16.M88.4 R72, [R212+0x6800] ;  /* 0x00680000d448783b */ /* 0x000fe20000000200 */
[----:B---3--:R-:W-:Y:S03]  /*f300*/  HMMA.16816.F32 R100, R16, R64, RZ ;  /* 0x000000401064723c */ /* 0x008fe600000018ff */
[----:B------:R-:W0:Y:S03]  /*f310*/  LDGDEPBAR ;  /* 0x00000000000079af */ /* 0x000e260000000000 */
[----:B------:R-:W-:Y:S01]  /*f320*/  HMMA.16816.F32 R248, R8, R24, R28 ;  /* 0x0000001808f8723c */ /* 0x000fe2000000181c */
[----:B------:R-:W1:Y:S05]  /*f330*/  LDSM.16.M88.4 R28, [R218+0x7000] ;  /* 0x00700000da1c783b */ /* 0x000e6a0000000200 */
[----:B------:R-:W-:Y:S06]  /*f340*/  HMMA.16816.F32 R36, R16, R32, RZ ;  /* 0x000000201024723c */ /* 0x000fec00000018ff */
[----:B------:R-:W-:Y:S01]  /*f350*/  HMMA.16816.F32 R200, R4, R24, R20 ;  /* 0x0000001804c8723c */ /* 0x000fe20000001814 */
[----:B------:R-:W2:Y:S05]  /*f360*/  LDSM.16.M88.4 R20, [R218+0x7800] ;  /* 0x00780000da14783b */ /* 0x000eaa0000000200 */
[----:B------:R-:W-:Y:S06]  /*f370*/  HMMA.16816.F32 R132, R16, R84, RZ ;  /* 0x000000541084723c */ /* 0x000fec00000018ff */
[----:B------:R-:W-:Y:S06]  /*f380*/  HMMA.16816.F32 R124, R8, R48, R124 ;  /* 0x00000030087c723c */ /* 0x000fec000000187c */
[C---:B------:R-:W-:Y:S06]  /*f390*/  HMMA.16816.F32 R120, R12.reuse, R80, RZ ;  /* 0x000000500c78723c */ /* 0x040fec00000018ff */
[C---:B------:R-:W-:Y:S06]  /*f3a0*/  HMMA.16816.F32 R88, R12.reuse, R32, RZ ;  /* 0x000000200c58723c */ /* 0x040fec00000018ff */
[----:B------:R-:W-:Y:S06]  /*f3b0*/  HMMA.16816.F32 R128, R12, R84, RZ ;  /* 0x000000540c80723c */ /* 0x000fec00000018ff */
[----:B-1----:R-:W-:Y:S01]  /*f3c0*/  HMMA.16816.F32 R100, R8, R28, R100 ;  /* 0x0000001c0864723c */ /* 0x002fe20000001864 */
[----:B------:R-:W-:-:S05]  /*f3d0*/  IMAD.MOV.U32 R144, RZ, RZ, R124 ;  /* 0x000000ffff907224 */ /* 0x000fca00078e007c */
[C---:B------:R-:W-:Y:S06]  /*f3e0*/  HMMA.16816.F32 R112, R12.reuse, R76, RZ ;  /* 0x0000004c0c70723c */ /* 0x040fec00000018ff */
[----:B------:R-:W-:Y:S06]  /*f3f0*/  HMMA.16816.F32 R96, R12, R64, RZ ;  /* 0x000000400c60723c */ /* 0x000fec00000018ff */
[----:B------:R-:W-:Y:S06]  /*f400*/  HMMA.16816.F32 R92, R16, R56, RZ ;  /* 0x00000038105c723c */ /* 0x000fec00000018ff */
[----:B------:R-:W-:Y:S01]  /*f410*/  HMMA.16816.F32 R68, R8, R60, R36 ;  /* 0x0000003c0844723c */ /* 0x000fe20000001824 */
[----:B------:R-:W1:Y:S01]  /*f420*/  LDSM.16.M88.4 R36, [R218+0x6800] ;  /* 0x00680000da24783b */ /* 0x000e620000000200 */
[----:B------:R-:W-:-:S02]  /*f430*/  IMAD.MOV.U32 R65, RZ, RZ, R101 ;  /* 0x000000ffff417224 */ /* 0x000fc400078e0065 */
[----:B------:R-:W-:Y:S02]  /*f440*/  IMAD.MOV.U32 R64, RZ, RZ, R102 ;  /* 0x000000ffff407224 */ /* 0x000fe400078e0066 */
[----:B------:R-:W-:Y:S01]  /*f450*/  HMMA.16816.F32 R136, R8, R52, R132 ;  /* 0x000000340888723c */ /* 0x000fe20000001884 */
[----:B------:R-:W-:Y:S02]  /*f460*/  IMAD.MOV.U32 R41, RZ, RZ, R103 ;  /* 0x000000ffff297224 */ /* 0x000fe400078e0067 */
[----:B------:R-:W-:-:S03]  /*f470*/  IMAD.MOV.U32 R40, RZ, RZ, R100 ;  /* 0x000000ffff287224 */ /* 0x000fc600078e0064 */
[----:B------:R-:W-:Y:S01]  /*f480*/  HMMA.16816.F32 R204, R4, R60, R88 ;  /* 0x0000003c04cc723c */ /* 0x000fe20000001858 */
[----:B------:R-:W-:Y:S02]  /*f490*/  IMAD.MOV.U32 R135, RZ, RZ, R125 ;  /* 0x000000ffff877224 */ /* 0x000fe400078e007d */
[----:B------:R-:W-:Y:S02]  /*f4a0*/  IMAD.MOV.U32 R134, RZ, RZ, R126 ;  /* 0x000000ffff867224 */ /* 0x000fe400078e007e */
[----:B------:R-:W-:Y:S01]  /*f4b0*/  IMAD.MOV.U32 R133, RZ, RZ, R127 ;  /* 0x000000ffff857224 */ /* 0x000fe200078e007f */
[----:B------:R-:W-:Y:S06]  /*f4c0*/  HMMA.16816.F32 R116, R16, R76, RZ ;  /* 0x0000004c1074723c */ /* 0x000fec00000018ff */
[C---:B------:R-:W-:Y:S06]  /*f4d0*/  HMMA.16816.F32 R124, R4.reuse, R48, R120 ;  /* 0x00000030047c723c */ /* 0x040fec0000001878 */
[----:B------:R-:W-:Y:S01]  /*f4e0*/  HMMA.16816.F32 R128, R4, R52, R128 ;  /* 0x000000340480723c */ /* 0x000fe20000001880 */
[----:B------:R-:W-:-:S02]  /*f4f0*/  IMAD.MOV.U32 R252, RZ, RZ, R136 ;  /* 0x000000fffffc7224 */ /* 0x000fc400078e0088 */
[----:B------:R-:W-:Y:S02]  /*f500*/  IMAD.MOV.U32 R245, RZ, RZ, R137 ;  /* 0x000000fffff57224 */ /* 0x000fe400078e0089 */
[----:B------:R-:W-:Y:S01]  /*f510*/  IMAD.MOV.U32 R211, RZ, RZ, R138 ;  /* 0x000000ffffd37224 */ /* 0x000fe200078e008a */
[----:B------:R-:W-:Y:S01]  /*f520*/  HMMA.16816.F32 R88, R12, R56, RZ ;  /* 0x000000380c58723c */ /* 0x000fe200000018ff */
[----:B------:R-:W-:-:S05]  /*f530*/  IMAD.MOV.U32 R210, RZ, RZ, R139 ;  /* 0x000000ffffd27224 */ /* 0x000fca00078e008b */
[----:B------:R-:W-:Y:S06]  /*f540*/  HMMA.16816.F32 R112, R4, R44, R112 ;  /* 0x0000002c0470723c */ /* 0x000fec0000001870 */
[----:B------:R-:W-:Y:S01]  /*f550*/  HMMA.16816.F32 R100, R12, R82, RZ ;  /* 0x000000520c64723c */ /* 0x000fe200000018ff */
        /* <DEDUP_REMOVED lines=10> */
[----:B------:R-:W-:Y:S01]  /*f600*/  HMMA.16816.F32 R96, R4, R28, R96 ;  /* 0x0000001c0460723c */ /* 0x000fe20000001860 */
[----:B------:R-:W-:Y:S02]  /*f610*/  IMAD.MOV.U32 R3, RZ, RZ, R113 ;  /* 0x000000ffff037224 */ /* 0x000fe400078e0071 */
[----:B------:R-:W-:Y:S02]  /*f620*/  IMAD.MOV.U32 R2, RZ, RZ, R114 ;  /* 0x000000ffff027224 */ /* 0x000fe400078e0072 */
[----:B------:R-:W-:Y:S01]  /*f630*/  IMAD.MOV.U32 R0, RZ, RZ, R115 ;  /* 0x000000ffff007224 */ /* 0x000fe200078e0073 */
[C---:B--2---:R-:W-:Y:S06]  /*f640*/  HMMA.16816.F32 R92, R8.reuse, R20, R92 ;  /* 0x00000014085c723c */ /* 0x044fec000000185c */
[----:B------:R-:W-:Y:S06]  /*f650*/  HMMA.16816.F32 R124, R8, R44, R116 ;  /* 0x0000002c087c723c */ /* 0x000fec0000001874 */
[----:B------:R-:W-:Y:S01]  /*f660*/  HMMA.16816.F32 R140, R4, R20, R88 ;  /* 0x00000014048c723c */ /* 0x000fe20000001858 */
[----:B------:R-:W-:-:S05]  /*f670*/  IMAD.MOV.U32 R116, RZ, RZ, R112 ;  /* 0x000000ffff747224 */ /* 0x000fca00078e0070 */
[----:B------:R-:W-:Y:S01]  /*f680*/  HMMA.16816.F32 R128, R4, R50, R100 ;  /* 0x000000320480723c */ /* 0x000fe20000001864 */
[----:B------:R-:W-:Y:S02]  /*f690*/  IMAD.MOV.U32 R20, RZ, RZ, R40 ;  /* 0x000000ffff147224 */ /* 0x000fe400078e0028 */
[----:B------:R-:W-:Y:S02]  /*f6a0*/  IMAD.MOV.U32 R29, RZ, RZ, R98 ;  /* 0x000000ffff1d7224 */ /* 0x000fe400078e0062 */
[----:B------:R-:W-:Y:S01]  /*f6b0*/  IMAD.MOV.U32 R28, RZ, RZ, R99 ;  /* 0x000000ffff1c7224 */ /* 0x000fe200078e0063 */
[-C--:B-1----:R-:W-:Y:S01]  /*f6c0*/  HMMA.16816.F32 R108, R8, R36.reuse, R108 ;  /* 0x00000024086c723c */ /* 0x082fe2000000186c */
[----:B------:R-:W-:Y:S02]  /*f6d0*/  IMAD.MOV.U32 R103, RZ, RZ, R41 ;  /* 0x000000ffff677224 */ /* 0x000fe400078e0029 */
[----:B------:R-:W-:Y:S02]  /*f6e0*/  IMAD.MOV.U32 R24, RZ, RZ, R92 ;  /* 0x000000ffff187224 */ /* 0x000fe400078e005c */
[----:B------:R-:W-:Y:S01]  /*f6f0*/  IMAD.MOV.U32 R25, RZ, RZ, R93 ;  /* 0x000000ffff197224 */ /* 0x000fe200078e005d */
[----:B------:R-:W-:Y:S01]  /*f700*/  HMMA.16816.F32 R104, R4, R36, R104 ;  /* 0x000000240468723c */ /* 0x000fe20000001868 */
[----:B------:R-:W-:-:S02]  /*f710*/  IMAD.MOV.U32 R33, RZ, RZ, R94 ;  /* 0x000000ffff217224 */ /* 0x000fc400078e005e */
[----:B------:R-:W-:Y:S02]  /*f720*/  IMAD.MOV.U32 R32, RZ, RZ, R95 ;  /* 0x000000ffff207224 */ /* 0x000fe400078e005f */
[----:B------:R-:W-:Y:S01]  /*f730*/  IMAD.MOV.U32 R132, RZ, RZ, R124 ;  /* 0x000000ffff847224 */ /* 0x000fe200078e007c */
[-C--:B------:R-:W-:Y:S01]  /*f740*/  HMMA.16816.F32 R112, R12, R42.reuse, RZ ;  /* 0x0000002a0c70723c */ /* 0x080fe200000018ff */
        /* <DEDUP_REMOVED lines=21> */
[----:B------:R-:W-:-:S03]  /*f8a0*/  IMAD.MOV.U32 R101, RZ, RZ, R28 ;  /* 0x000000ffff657224 */ /* 0x000fc600078e001c */
[----:B------:R-:W-:Y:S01]  /*f8b0*/  HMMA.16816.F32 R108, R12, R34, RZ ;  /* 0x000000220c6c723c */ /* 0x000fe200000018ff */
[----:B------:R-:W-:Y:S02]  /*f8c0*/  IMAD.MOV.U32 R26, RZ, RZ, R33 ;  /* 0x000000ffff1a7224 */ /* 0x000fe400078e0021 */
[----:B------:R-:W-:-:S03]  /*f8d0*/  IMAD.MOV.U32 R27, RZ, RZ, R32 ;  /* 0x000000ffff1b7224 */ /* 0x000fc600078e0020 */
[C---:B------:R-:W-:Y:S06]  /*f8e0*/  HMMA.16816.F32 R104, R12.reuse, R86, RZ ;  /* 0x000000560c68723c */ /* 0x040fec00000018ff */
[----:B------:R-:W-:Y:S06]  /*f8f0*/  HMMA.16816.F32 R88, R12, R66, RZ ;  /* 0x000000420c58723c */ /* 0x000fec00000018ff */
[C---:B------:R-:W-:Y:S06]  /*f900*/  HMMA.16816.F32 R136, R4.reuse, R46, R96 ;  /* 0x0000002e0488723c */ /* 0x040fec0000001860 */
[----:B------:R-:W-:Y:S01]  /*f910*/  HMMA.16816.F32 R92, R4, R38, R92 ;  /* 0x00000026045c723c */ /* 0x000fe2000000185c */
[----:B------:R-:W-:-:S02]  /*f920*/  IMAD.MOV.U32 R98, RZ, RZ, R134 ;  /* 0x000000ffff627224 */ /* 0x000fc400078e0086 */
[----:B------:R-:W-:-:S03]  /*f930*/  IMAD.MOV.U32 R99, RZ, RZ, R133 ;  /* 0x000000ffff637224 */ /* 0x000fc600078e0085 */
[----:B------:R-:W-:Y:S06]  /*f940*/  HMMA.16816.F32 R12, R12, R58, RZ ;  /* 0x0000003a0c0c723c */ /* 0x000fec00000018ff */
        /* <DEDUP_REMOVED lines=14> */
[----:B------:R-:W-:Y:S06]  /*fa30*/  HMMA.16816.F32 R16, R16, R58, RZ ;  /* 0x0000003a1010723c */ /* 0x000fec00000018ff */
[C---:B------:R-:W-:Y:S06]  /*fa40*/  HMMA.16816.F32 R108, R4.reuse, R62, R108 ;  /* 0x0000003e046c723c */ /* 0x040fec000000186c */
[C---:B------:R-:W-:Y:S06]  /*fa50*/  HMMA.16816.F32 R104, R4.reuse, R54, R104 ;  /* 0x000000360468723c */ /* 0x040fec0000001868 */
[C---:B------:R-:W-:Y:S06]  /*fa60*/  HMMA.16816.F32 R92, R4.reuse, R30, R88 ;  /* 0x0000001e045c723c */ /* 0x040fec0000001858 */
[----:B------:R-:W-:Y:S01]  /*fa70*/  HMMA.16816.F32 R136, R4, R22, R12 ;  /* 0x000000160488723c */ /* 0x000fe2000000180c */
[----:B------:R-:W-:Y:S01]  /*fa80*/  LDSM.16.M88.4 R4, [R220+0x2000] ;  /* 0x00200000dc04783b */ /* 0x000fe20000000200 */
[----:B------:R-:W-:-:S02]  /*fa90*/  IMAD.MOV.U32 R90, RZ, RZ, R118 ;  /* 0x000000ffff5a7224 */ /* 0x000fc400078e0076 */
[----:B------:R-:W-:Y:S01]  /*faa0*/  IMAD.MOV.U32 R91, RZ, RZ, R117 ;  /* 0x000000ffff5b7224 */ /* 0x000fe200078e0075 */
[----:B------:R-:W1:Y:S01]  /*fab0*/  LDSM.16.M88.4 R12, [R223] ;  /* 0x00000000df0c783b */ /* 0x000e620000000200 */
[C---:B------:R-:W-:Y:S06]  /*fac0*/  HMMA.16816.F32 R32, R8.reuse, R62, R32 ;  /* 0x0000003e0820723c */ /* 0x040fec0000001820 */
[----:B------:R-:W-:Y:S01]  /*fad0*/  HMMA.16816.F32 R84, R8, R54, R84 ;  /* 0x000000360854723c */ /* 0x000fe20000001854 */
[----:B------:R-:W-:Y:S02]  /*fae0*/  IMAD.MOV.U32 R62, RZ, RZ, R97 ;  /* 0x000000ffff3e7224 */ /* 0x000fe400078e0061 */
[----:B------:R-:W-:-:S02]  /*faf0*/  IMAD.MOV.U32 R97, RZ, RZ, R135 ;  /* 0x000000ffff617224 */ /* 0x000fc400078e0087 */
[----:B------:R-:W-:Y:S01]  /*fb00*/  IMAD.MOV.U32 R63, RZ, RZ, R96 ;  /* 0x000000ffff3f7224 */ /* 0x000fe200078e0060 */
[C---:B------:R-:W-:Y:S01]  /*fb10*/  HMMA.16816.F32 R80, R8.reuse, R50, R80 ;  /* 0x000000320850723c */ /* 0x040fe20000001850 */
[----:B------:R-:W-:Y:S02]  /*fb20*/  IMAD.MOV.U32 R89, RZ, RZ, R94 ;  /* 0x000000ffff597224 */ /* 0x000fe400078e005e */
[----:B------:R-:W-:Y:S02]  /*fb30*/  IMAD.MOV.U32 R88, RZ, RZ, R95 ;  /* 0x000000ffff587224 */ /* 0x000fe400078e005f */
[----:B------:R-:W-:Y:S01]  /*fb40*/  IMAD.MOV.U32 R54, RZ, RZ, R125 ;  /* 0x000000ffff367224 */ /* 0x000fe200078e007d */
        /* <DEDUP_REMOVED lines=12> */
[----:B------:R-:W-:Y:S01]  /*fc10*/  HMMA.16816.F32 R16, R8, R22, R16 ;  /* 0x000000160810723c */ /* 0x000fe20000001810 */
[----:B------:R-:W2:Y:S01]  /*fc20*/  LDSM.16.M88.4 R8, [R220] ;  /* 0x00000000dc08783b */ /* 0x000ea20000000200 */
[----:B------:R-:W-:Y:S02]  /*fc30*/  IMAD.MOV.U32 R30, RZ, RZ, R89 ;  /* 0x000000ffff1e7224 */ /* 0x000fe400078e0059 */
[----:B------:R-:W-:Y:S02]  /*fc40*/  IMAD.MOV.U32 R31, RZ, RZ, R88 ;  /* 0x000000ffff1f7224 */ /* 0x000fe400078e0058 */
[----:B-1----:R-:W-:Y:S01]  /*fc50*/  HMMA.16816.F32 R56, R4, R12, R200 ;  /* 0x0000000c0438723c */ /* 0x002fe200000018c8 */
[----:B------:R-:W-:Y:S02]  /*fc60*/  IMAD.MOV.U32 R22, RZ, RZ, R102 ;  /* 0x000000ffff167224 */ /* 0x000fe400078e0066 */
[----:B------:R-:W-:-:S02]  /*fc70*/  IMAD.MOV.U32 R23, RZ, RZ, R103 ;  /* 0x000000ffff177224 */ /* 0x000fc400078e0067 */
[----:B------:R-:W-:Y:S02]  /*fc80*/  IMAD.MOV.U32 R102, RZ, RZ, R121 ;  /* 0x000000ffff667224 */ /* 0x000fe400078e0079 */
[----:B------:R-:W-:Y:S02]  /*fc90*/  IMAD.MOV.U32 R103, RZ, RZ, R120 ;  /* 0x000000ffff677224 */ /* 0x000fe400078e0078 */
[----:B------:R-:W-:Y:S02]  /*fca0*/  IMAD.MOV.U32 R120, RZ, RZ, R209 ;  /* 0x000000ffff787224 */ /* 0x000fe400078e00d1 */
[----:B------:R-:W-:Y:S02]  /*fcb0*/  IMAD.MOV.U32 R121, RZ, RZ, R208 ;  /* 0x000000ffff797224 */ /* 0x000fe400078e00d0 */
[----:B------:R-:W-:Y:S01]  /*fcc0*/  HMMA.16816.F32 R208, R4, R14, R112 ;  /* 0x0000000e04d0723c */ /* 0x000fe20000001870 */
[----:B------:R-:W-:Y:S02]  /*fcd0*/  IMAD.MOV.U32 R88, RZ, RZ, R132 ;  /* 0x000000ffff587224 */ /* 0x000fe400078e0084 */
[----:B------:R-:W-:-:S02]  /*fce0*/  IMAD.MOV.U32 R89, RZ, RZ, R119 ;  /* 0x000000ffff597224 */ /* 0x000fc400078e0077 */
[----:B------:R-:W-:Y:S02]  /*fcf0*/  IMAD.MOV.U32 R100, RZ, RZ, R123 ;  /* 0x000000ffff647224 */ /* 0x000fe400078e007b */
[----:B------:R-:W-:Y:S02]  /*fd00*/  IMAD.MOV.U32 R112, RZ, RZ, R116 ;  /* 0x000000ffff707224 */ /* 0x000fe400078e0074 */
[----:B------:R-:W-:Y:S02]  /*fd10*/  IMAD.MOV.U32 R101, RZ, RZ, R122 ;  /* 0x000000ffff657224 */ /* 0x000fe400078e007a */
[----:B------:R-:W-:Y:S02]  /*fd20*/  IMAD.MOV.U32 R124, RZ, RZ, R252 ;  /* 0x000000ffff7c7224 */ /* 0x000fe400078e00fc */
[----:B------:R-:W-:Y:S01]  /*fd30*/  IMAD.MOV.U32 R125, RZ, RZ, R245 ;  /* 0x000000ffff7d7224 */ /* 0x000fe200078e00f5 */
[----:B------:R-:W1:Y:S01]  /*fd40*/  S2R R252, SR_TID.X ;  /* 0x0000000000fc7919 */ /* 0x000e620000002100 */
[----:B------:R-:W-:-:S02]  /*fd50*/  IMAD.MOV.U32 R122, RZ, RZ, R146 ;  /* 0x000000ffff7a7224 */ /* 0x000fc400078e0092 */
[----:B------:R-:W-:Y:S02]  /*fd60*/  IMAD.MOV.U32 R123, RZ, RZ, R145 ;  /* 0x000000ffff7b7224 */ /* 0x000fe400078e0091 */
[----:B------:R-:W-:Y:S02]  /*fd70*/  IMAD.MOV.U32 R28, RZ, RZ, R92 ;  /* 0x000000ffff1c7224 */ /* 0x000fe400078e005c */
[----:B------:R-:W-:Y:S01]  /*fd80*/  IMAD.MOV.U32 R29, RZ, RZ, R93 ;  /* 0x000000ffff1d7224 */ /* 0x000fe200078e005d */
[C---:B--2---:R-:W-:Y:S01]  /*fd90*/  HMMA.16816.F32 R248, R8.reuse, R12, R248 ;  /* 0x0000000c08f8723c */ /* 0x044fe200000018f8 */
[----:B------:R-:W-:Y:S02]  /*fda0*/  IMAD.MOV.U32 R96, RZ, RZ, R144 ;  /* 0x000000ffff607224 */ /* 0x000fe400078e0090 */
[----:B------:R-:W-:Y:S02]  /*fdb0*/  IMAD.MOV.U32 R113, RZ, RZ, R3 ;  /* 0x000000ffff717224 */ /* 0x000fe400078e0003 */
[----:B------:R-:W-:Y:S01]  /*fdc0*/  IMAD.MOV.U32 R114, RZ, RZ, R2 ;  /* 0x000000ffff727224 */ /* 0x000fe200078e0002 */
[----:B------:R-:W-:Y:S01]  /*fdd0*/  HMMA.16816.F32 R200, R8, R14, R40 ;  /* 0x0000000e08c8723c */ /* 0x000fe20000001828 */
[----:B------:R-:W2:Y:S01]  /*fde0*/  LDSM.16.M88.4 R12, [R230] ;  /* 0x00000000e60c783b */ /* 0x000ea20000000200 */
[----:B------:R-:W-:-:S02]  /*fdf0*/  IMAD.MOV.U32 R115, RZ, RZ, R0 ;  /* 0x000000ffff737224 */ /* 0x000fc400078e0000 */
[----:B------:R-:W-:Y:S02]  /*fe00*/  IMAD.U32 R0, RZ, RZ, UR20 ;  /* 0x00000014ff007e24 */ /* 0x000fe4000f8e00ff */
[----:B-1----:R-:W-:-:S05]  /*fe10*/  IMAD.SHL.U32 R252, R252, 0x2, RZ ;  /* 0x00000002fcfc7824 */ /* 0x002fca00078e00ff */
[----:B------:R-:W-:-:S05]  /*fe20*/  LOP3.LUT R252, R252, 0x6, RZ, 0xc0, !PT ;  /* 0x00000006fcfc7812 */ /* 0x000fca00078ec0ff */
[----:B------:R-:W-:-:S04]  /*fe30*/  IMAD R0, R0, 0x80, R252 ;  /* 0x0000008000007824 */ /* 0x000fc800078e02fc */
[--C-:B------:R-:W-:Y:S02]  /*fe40*/  IMAD.IADD R3, R237, 0x1, -R0.reuse ;  /* 0x00000001ed037824 */ /* 0x100fe400078e0a00 */
[----:B------:R-:W-:Y:S01]  /*fe50*/  IMAD.IADD R2, R238, 0x1, -R0 ;  /* 0x00000001ee027824 */ /* 0x000fe200078e0a00 */
        /* <DEDUP_REMOVED lines=66> */
[----:B------:R-:W1:-:S15]  /*10280*/  LDSM.16.M88.4 R12, [R217+0x3000] ;  /* 0x00300000d90c783b */ /* 0x000e5e0000000200 */
[----:B------:R-:W-:-:S02]  /*10290*/  NOP ;  /* 0x0000000000007918 */ /* 0x000fc40000000000 */
[----:B------:R-:W-:Y:S02]  /*102a0*/  IMAD.MOV.U32 R146, RZ, RZ, R45 ;  /* 0x000000ffff927224 */ /* 0x000fe400078e002d */
[----:B------:R-:W-:Y:S02]  /*102b0*/  IMAD.MOV.U32 R145, RZ, RZ, R47 ;  /* 0x000000ffff917224 */ /* 0x000fe400078e002f */
[----:B------:R-:W-:Y:S02]  /*102c0*/  IMAD.MOV.U32 R248, RZ, RZ, R46 ;  /* 0x000000fffff87224 */ /* 0x000fe400078e002e */
[----:B------:R-:W-:Y:S01]  /*102d0*/  IMAD.MOV.U32 R245, RZ, RZ, R44 ;  /* 0x000000fffff57224 */ /* 0x000fe200078e002c */
[-C--:B-1----:R-:W-:Y:S06]  /*102e0*/  HMMA.16816.F32 R40, R8, R12.reuse, R40 ;  /* 0x0000000c0828723c */ /* 0x082fec0000001828 */
[C---:B------:R-:W-:Y:S06]  /*102f0*/  HMMA.16816.F32 R36, R4.reuse, R12, R36 ;  /* 0x0000000c0424723c */ /* 0x040fec0000001824 */
[-C--:B------:R-:W-:Y:S06]  /*10300*/  HMMA.16816.F32 R32, R4, R14.reuse, R32 ;  /* 0x0000000e0420723c */ /* 0x080fec0000001820 */
[----:B------:R-:W-:Y:S01]  /*10310*/  HMMA.16816.F32 R64, R8, R14, R64 ;  /* 0x0000000e0840723c */ /* 0x000fe20000001840 */
[----:B------:R-:W1:Y:S01]  /*10320*/  LDSM.16.M88.4 R12, [R217+0x3800] ;  /* 0x00380000d90c783b */ /* 0x000e620000000200 */
[----:B------:R-:W-:Y:S01]  /*10330*/  UISETP.GT.AND UP1, UPT, UR20, UR10, UPT ;  /* 0x0000000a1400728c */ /* 0x000fe2000bf24270 */
[----:B------:R-:W-:-:S09]  /*10340*/  DEPBAR.LE SB0, 0x0 ;  /* 0x000080000000791a */ /* 0x000fd20000000000 */
        /* <DEDUP_REMOVED lines=8> */
[C---:B-1----:R-:W-:Y:S06]  /*103d0*/  HMMA.16816.F32 R24, R4.reuse, R12, R24 ;  /* 0x0000000c0418723c */ /* 0x042fec0000001818 */
[-C--:B------:R-:W-:Y:S06]  /*103e0*/  HMMA.16816.F32 R20, R4, R14.reuse, R20 ;  /* 0x0000000e0414723c */ /* 0x080fec0000001814 */
[C---:B------:R-:W-:Y:S06]  /*103f0*/  HMMA.16816.F32 R4, R8.reuse, R14, R16 ;  /* 0x0000000e0804723c */ /* 0x040fec0000001810 */
[----:B------:R-:W-:-:S12]  /*10400*/  HMMA.16816.F32 R28, R8, R12, R28 ;  /* 0x0000000c081c723c */ /* 0x000fd8000000181c */
[----:B------:R-:W-:Y:S02]  /*10410*/  IMAD.MOV.U32 R136, RZ, RZ, R20 ;  /* 0x000000ffff887224 */ /* 0x000fe400078e0014 */
[----:B------:R-:W-:Y:S02]  /*10420*/  IMAD.MOV.U32 R71, RZ, RZ, R22 ;  /* 0x000000ffff477224 */ /* 0x000fe400078e0016 */
[----:B------:R-:W-:Y:S02]  /*10430*/  IMAD.MOV.U32 R68, RZ, RZ, R21 ;  /* 0x000000ffff447224 */ /* 0x000fe400078e0015 */
[----:B------:R-:W-:Y:S01]  /*10440*/  IMAD.MOV.U32 R37, RZ, RZ, R4 ;  /* 0x000000ffff257224 */ /* 0x000fe200078e0004 */
[----:B------:R-:W-:Y:S01]  /*10450*/  IABS R4, R3 ;  /* 0x0000000300047213 */ /* 0x000fe20000000000 */
[----:B------:R-:W-:Y:S01]  /*10460*/  IMAD.MOV.U32 R70, RZ, RZ, R5 ;  /* 0x000000ffff467224 */ /* 0x000fe200078e0005 */
[----:B------:R-:W-:Y:S01]  /*10470*/  IABS R3, R2 ;  /* 0x0000000200037213 */ /* 0x000fe20000000000 */
[----:B------:R-:W-:Y:S01]  /*10480*/  IMAD.IADD R5, R236, 0x1, -R0 ;  /* 0x00000001ec057824 */ /* 0x000fe200078e0a00 */
[----:B------:R-:W-:Y:S01]  /*10490*/  I2FP.F32.S32 R4, R4 ;  /* 0x0000000400047245 */ /* 0x000fe20000201400 */
[----:B------:R-:W-:Y:S01]  /*104a0*/  IMAD.MOV.U32 R36, RZ, RZ, R6 ;  /* 0x000000ffff247224 */ /* 0x000fe200078e0006 */
[----:B------:R-:W-:Y:S01]  /*104b0*/  I2FP.F32.S32 R3, R3 ;  /* 0x0000000300037245 */ /* 0x000fe20000201400 */
[----:B------:R-:W-:Y:S01]  /*104c0*/  IMAD.MOV.U32 R69, RZ, RZ, R7 ;  /* 0x000000ffff457224 */ /* 0x000fe200078e0007 */
[----:B------:R-:W-:Y:S01]  /*104d0*/  IABS R2, R5 ;  /* 0x0000000500027213 */ /* 0x000fe20000000000 */
[----:B------:R-:W-:-:S02]  /*104e0*/  FFMA.FTZ R14, R4, -UR19, R56 ;  /* 0x80000013040e7c23 */ /* 0x000fc40008010038 */
[----:B------:R-:W-:Y:S01]  /*104f0*/  FFMA.FTZ R10, R3, -UR19, R58 ;  /* 0x80000013030a7c23 */ /* 0x000fe2000801003a */
[----:B------:R-:W-:Y:S01]  /*10500*/  VIADD R3, R0, 0x1 ;  /* 0x0000000100037836 */ /* 0x000fe20000000000 */
[----:B------:R-:W-:-:S03]  /*10510*/  I2FP.F32.S32 R2, R2 ;  /* 0x0000000200027245 */ /* 0x000fc60000201400 */
[--C-:B------:R-:W-:Y:S01]  /*10520*/  IMAD.IADD R5, R238, 0x1, -R3.reuse ;  /* 0x00000001ee057824 */ /* 0x100fe200078e0a03 */
[----:B------:R-:W-:Y:S01]  /*10530*/  BAR.SYNC.DEFER_BLOCKING 0x0 ;  /* 0x0000000000007b1d */ /* 0x000fe20000010000 */
[----:B------:R-:W-:Y:S01]  /*10540*/  ISETP.GE.AND P2, PT, R3, R241, PT ;  /* 0x000000f10300720c */ /* 0x000fe20003f46270 */
[----:B------:R-:W-:Y:S01]  /*10550*/  FFMA.FTZ R9, R2, -UR19, R112 ;  /* 0x8000001302097c23 */ /* 0x000fe20008010070 */
[----:B------:R-:W-:Y:S01]  /*10560*/  IMAD.IADD R2, R239, 0x1, -R0 ;  /* 0x00000001ef027824 */ /* 0x000fe200078e0a00 */
[----:B------:R-:W-:Y:S01]  /*10570*/  IABS R5, R5 ;  /* 0x0000000500057213 */ /* 0x000fe20000000000 */
[----:B------:R-:W-:Y:S01]  /*10580*/  IMAD.IADD R4, R237, 0x1, -R3 ;  /* 0x00000001ed047824 */ /* 0x000fe200078e0a03 */
[C---:B------:R-:W-:Y:S01]  /*10590*/  ISETP.LT.OR P2, PT, R3.reuse, R232, P2 ;  /* 0x000000e80300720c */ /* 0x040fe20001741670 */
[----:B------:R-:W-:Y:S01]  /*105a0*/  IMAD.MOV.U32 R112, RZ, RZ, R37 ;  /* 0x000000ffff707224 */ /* 0x000fe200078e0025 */
[----:B------:R-:W-:Y:S02]  /*105b0*/  IABS R2, R2 ;  /* 0x0000000200027213 */ /* 0x000fe40000000000 */
[----:B------:R-:W-:-:S02]  /*105c0*/  ISETP.GE.AND P1, PT, R3, R240, PT ;  /* 0x000000f00300720c */ /* 0x000fc40003f26270 */
[----:B------:R-:W-:Y:S01]  /*105d0*/  IABS R4, R4 ;  /* 0x0000000400047213 */ /* 0x000fe20000000000 */
[----:B------:R-:W-:Y:S01]  /*105e0*/  IMAD.MOV.U32 R6, RZ, RZ, R2 ;  /* 0x000000ffff067224 */ /* 0x000fe200078e0002 */
[----:B------:R-:W-:Y:S01]  /*105f0*/  ISETP.LT.OR P0, PT, R3, R234, P1 ;  /* 0x000000ea0300720c */ /* 0x000fe20000f01670 */
[----:B------:R-:W-:Y:S01]  /*10600*/  IMAD.MOV.U32 R2, RZ, RZ, R5 ;  /* 0x000000ffff027224 */ /* 0x000fe200078e0005 */
[----:B------:R-:W-:Y:S01]  /*10610*/  I2FP.F32.S32 R4, R4 ;  /* 0x0000000400047245 */ /* 0x000fe20000201400 */
[----:B------:R-:W-:Y:S01]  /*10620*/  IMAD.IADD R5, R236, 0x1, -R3 ;  /* 0x00000001ec057824 */ /* 0x000fe200078e0a03 */
[----:B------:R-:W-:Y:S02]  /*10630*/  I2FP.F32.S32 R6, R6 ;  /* 0x0000000600067245 */ /* 0x000fe40000201400 */
[----:B------:R-:W-:Y:S01]  /*10640*/  @P2 LOP3.LUT R231, R231, 0x8, RZ, 0xfc, !PT ;  /* 0x00000008e7e72812 */ /* 0x000fe200078efcff */
[----:B------:R-:W-:Y:S01]  /*10650*/  FFMA.FTZ R7, R4, -UR19, R57 ;  /* 0x8000001304077c23 */ /* 0x000fe20008010039 */
[----:B------:R-:W-:Y:S01]  /*10660*/  ISETP.GE.AND P2, PT, R0, R243, PT ;  /* 0x000000f30000720c */ /* 0x000fe20003f46270 */
[----:B------:R-:W-:Y:S01]  /*10670*/  FFMA.FTZ R8, R6, -UR19, R114 ;  /* 0x8000001306087c23 */ /* 0x000fe20008010072 */
[----:B------:R-:W-:-:S02]  /*10680*/  I2FP.F32.S32 R2, R2 ;  /* 0x0000000200027245 */ /* 0x000fc40000201400 */
[----:B------:R-:W-:Y:S02]  /*10690*/  ISETP.LT.OR P2, PT, R0, R235, P2 ;  /* 0x000000eb0000720c */ /* 0x000fe40001741670 */
[C---:B------:R-:W-:Y:S01]  /*106a0*/  ISETP.GE.AND P4, PT, R3.reuse, R243, PT ;  /* 0x000000f30300720c */ /* 0x040fe20003f86270 */
[----:B------:R-:W-:Y:S01]  /*106b0*/  FFMA.FTZ R6, R2, -UR19, R59 ;  /* 0x8000001302067c23 */ /* 0x000fe2000801003b */
[----:B------:R-:W-:Y:S01]  /*106c0*/  FSEL R20, R14, -INF , !P2 ;  /* 0xff8000000e147808 */ /* 0x000fe20005000000 */
[C---:B------:R-:W-:Y:S01]  /*106d0*/  VIADD R2, R0.reuse, 0x8 ;  /* 0x0000000800027836 */ /* 0x040fe20000000000 */
[C---:B------:R-:W-:Y:S02]  /*106e0*/  ISETP.GE.AND P2, PT, R0.reuse, R241, PT ;  /* 0x000000f10000720c */ /* 0x040fe40003f46270 */
[----:B------:R-:W-:Y:S01]  /*106f0*/  ISETP.GE.AND P3, PT, R3, R242, PT ;  /* 0x000000f20300720c */ /* 0x000fe20003f66270 */
[----:B------:R-:W-:Y:S01]  /*10700*/  IMAD.IADD R4, R237, 0x1, -R2 ;  /* 0x00000001ed047824 */ /* 0x000fe200078e0a02 */
[----:B------:R-:W-:-:S02]  /*10710*/  ISETP.LT.OR P2, PT, R0, R232, P2 ;  /* 0x000000e80000720c */ /* 0x000fc40001741670 */
[C---:B------:R-:W-:Y:S02]  /*10720*/  ISETP.LT.OR P6, PT, R3.reuse, R235, P4 ;  /* 0x000000eb0300720c */ /* 0x040fe400027c1670 */
[----:B------:R-:W-:Y:S01]  /*10730*/  ISETP.LT.OR P5, PT, R3, R233, P3 ;  /* 0x000000e90300720c */ /* 0x000fe20001fa1670 */
[----:B------:R-:W-:Y:S01]  /*10740*/  IMAD.IADD R3, R239, 0x1, -R3 ;  /* 0x00000001ef037824 */ /* 0x000fe200078e0a03 */
[----:B------:R-:W-:Y:S02]  /*10750*/  ISETP.GE.AND P1, PT, R0, R242, PT ;  /* 0x000000f20000720c */ /* 0x000fe40003f26270 */
[----:B------:R-:W-:Y:S02]  /*10760*/  LOP3.LUT R231, R231, 0xfffffffb, RZ, 0xc0, !PT ;  /* 0xfffffffbe7e77812 */ /* 0x000fe400078ec0ff */
[----:B------:R-:W-:Y:S02]  /*10770*/  IABS R11, R5 ;  /* 0x00000005000b7213 */ /* 0x000fe40000000000 */
[----:B------:R-:W-:-:S02]  /*10780*/  FSEL R32, R9, -INF , !P2 ;  /* 0xff80000009207808 */ /* 0x000fc40005000000 */
[----:B------:R-:W-:Y:S02]  /*10790*/  ISETP.LT.OR P1, PT, R0, R233, P1 ;  /* 0x000000e90000720c */ /* 0x000fe40000f21670 */
[----:B------:R-:W-:Y:S02]  /*107a0*/  ISETP.GE.AND P2, PT, R2, R241, PT ;  /* 0x000000f10200720c */ /* 0x000fe40003f46270 */
[----:B------:R-:W-:Y:S02]  /*107b0*/  IABS R5, R3 ;  /* 0x0000000300057213 */ /* 0x000fe40000000000 */
[----:B------:R-:W-:Y:S02]  /*107c0*/  @P0 LOP3.LUT R231, R231, 0x4, RZ, 0xfc, !PT ;  /* 0x00000004e7e70812 */ /* 0x000fe400078efcff */
[----:B------:R-:W-:Y:S01]  /*107d0*/  IABS R3, R4 ;  /* 0x0000000400037213 */ /* 0x000fe20000000000 */
[----:B------:R-:W-:Y:S01]  /*107e0*/  IMAD.MOV.U32 R4, RZ, RZ, R11 ;  /* 0x000000ffff047224 */ /* 0x000fe200078e000b */
[----:B------:R-:W-:-:S02]  /*107f0*/  FSEL R22, R10, -INF , !P1 ;  /* 0xff8000000a167808 */ /* 0x000fc40004800000 */
[----:B------:R-:W-:Y:S02]  /*10800*/  ISETP.LT.OR P0, PT, R2, R232, P2 ;  /* 0x000000e80200720c */ /* 0x000fe40001701670 */
[----:B------:R-:W-:Y:S02]  /*10810*/  ISETP.GE.AND P1, PT, R0, R240, PT ;  /* 0x000000f00000720c */ /* 0x000fe40003f26270 */
[C---:B------:R-:W-:Y:S02]  /*10820*/  ISETP.GE.AND P4, PT, R2.reuse, R243, PT ;  /* 0x000000f30200720c */ /* 0x040fe40003f86270 */
[----:B------:R-:W-:Y:S02]  /*10830*/  ISETP.GE.AND P3, PT, R2, R242, PT ;  /* 0x000000f20200720c */ /* 0x000fe40003f66270 */
[----:B------:R-:W-:Y:S02]  /*10840*/  I2FP.F32.S32 R4, R4 ;  /* 0x0000000400047245 */ /* 0x000fe40000201400 */
[----:B------:R-:W-:-:S02]  /*10850*/  ISETP.LT.OR P1, PT, R0, R234, P1 ;  /* 0x000000ea0000720c */ /* 0x000fc40000f21670 */
[----:B------:R-:W-:Y:S01]  /*10860*/  FSEL R33, R7, -INF , !P6 ;  /* 0xff80000007217808 */ /* 0x000fe20007000000 */
[----:B------:R-:W-:Y:S01]  /*10870*/  FFMA.FTZ R13, R4, -UR19, R113 ;  /* 0x80000013040d7c23 */ /* 0x000fe20008010071 */
[----:B------:R-:W-:Y:S01]  /*10880*/  FSEL R35, R6, -INF , !P5 ;  /* 0xff80000006237808 */ /* 0x000fe20006800000 */
[----:B------:R-:W-:Y:S01]  /*10890*/  IMAD.IADD R4, R238, 0x1, -R2 ;  /* 0x00000001ee047824 */ /* 0x000fe200078e0a02 */
[C---:B------:R-:W-:Y:S02]  /*108a0*/  ISETP.LT.OR P6, PT, R2.reuse, R235, P4 ;  /* 0x000000eb0200720c */ /* 0x040fe400027c1670 */
[----:B------:R-:W-:Y:S02]  /*108b0*/  ISETP.LT.OR P5, PT, R2, R233, P3 ;  /* 0x000000e90200720c */ /* 0x000fe40001fa1670 */
[----:B------:R-:W-:Y:S02]  /*108c0*/  I2FP.F32.S32 R3, R3 ;  /* 0x0000000300037245 */ /* 0x000fe40000201400 */
[----:B------:R-:W-:-:S02]  /*108d0*/  LOP3.LUT P4, RZ, R231, 0x8, RZ, 0xc0, !PT ;  /* 0x00000008e7ff7812 */ /* 0x000fc4000788c0ff */
[----:B------:R-:W-:Y:S01]  /*108e0*/  LOP3.LUT P3, RZ, R231, 0x4, RZ, 0xc0, !PT ;  /* 0x00000004e7ff7812 */ /* 0x000fe2000786c0ff */
[----:B------:R-:W-:Y:S01]  /*108f0*/  FFMA.FTZ R11, R3, -UR19, R200 ;  /* 0x80000013030b7c23 */ /* 0x000fe200080100c8 */
[----:B------:R-:W-:Y:S01]  /*10900*/  FSEL R34, R8, -INF , !P1 ;  /* 0xff80000008227808 */ /* 0x000fe20004800000 */
[--C-:B------:R-:W-:Y:S01]  /*10910*/  IMAD.IADD R3, R236, 0x1, -R2.reuse ;  /* 0x00000001ec037824 */ /* 0x100fe200078e0a02 */
[----:B------:R-:W-:Y:S02]  /*10920*/  LOP3.LUT R231, R231, 0xfffffffd, RZ, 0xc0, !PT ;  /* 0xfffffffde7e77812 */ /* 0x000fe400078ec0ff */
[----:B------:R-:W-:Y:S02]  /*10930*/  I2FP.F32.S32 R5, R5 ;  /* 0x0000000500057245 */ /* 0x000fe40000201400 */
[C---:B------:R-:W-:Y:S02]  /*10940*/  ISETP.GE.AND P1, PT, R2.reuse, R240, PT ;  /* 0x000000f00200720c */ /* 0x040fe40003f26270 */
[----:B------:R-:W-:Y:S01]  /*10950*/  @P0 LOP3.LUT R231, R231, 0x2, RZ, 0xfc, !PT ;  /* 0x00000002e7e70812 */ /* 0x000fe200078efcff */
[----:B------:R-:W-:Y:S01]  /*10960*/  FFMA.FTZ R12, R5, -UR19, R115 ;  /* 0x80000013050c7c23 */ /* 0x000fe20008010073 */
[----:B------:R-:W-:Y:S01]  /*10970*/  ISETP.LT.OR P0, PT, R2, R234, P1 ;  /* 0x000000ea0200720c */ /* 0x000fe20000f01670 */
[----:B------:R-:W-:Y:S01]  /*10980*/  IMAD.IADD R2, R239, 0x1, -R2 ;  /* 0x00000001ef027824 */ /* 0x000fe200078e0a02 */
[----:B------:R-:W-:-:S02]  /*10990*/  IABS R5, R4 ;  /* 0x0000000400057213 */ /* 0x000fc40000000000 */
[----:B------:R-:W-:Y:S02]  /*109a0*/  IABS R3, R3 ;  /* 0x0000000300037213 */ /* 0x000fe40000000000 */
[----:B------:R-:W-:Y:S01]  /*109b0*/  IABS R4, R2 ;  /* 0x0000000200047213 */ /* 0x000fe20000000000 */
[----:B------:R-:W-:Y:S01]  /*109c0*/  IMAD.MOV.U32 R2, RZ, RZ, R5 ;  /* 0x000000ffff027224 */ /* 0x000fe200078e0005 */
[----:B------:R-:W-:Y:S02]  /*109d0*/  I2FP.F32.S32 R3, R3 ;  /* 0x0000000300037245 */ /* 0x000fe40000201400 */
[----:B------:R-:W-:Y:S02]  /*109e0*/  I2FP.F32.S32 R4, R4 ;  /* 0x0000000400047245 */ /* 0x000fe40000201400 */
[----:B------:R-:W-:Y:S01]  /*109f0*/  I2FP.F32.S32 R2, R2 ;  /* 0x0000000200027245 */ /* 0x000fe20000201400 */
[----:B------:R-:W-:Y:S01]  /*10a00*/  FFMA.FTZ R16, R3, -UR19, R208 ;  /* 0x8000001303107c23 */ /* 0x000fe200080100d0 */
[----:B------:R-:W-:Y:S01]  /*10a10*/  FSEL R38, R13, -INF , !P4 ;  /* 0xff8000000d267808 */ /* 0x000fe20006000000 */
[----:B------:R-:W-:Y:S01]  /*10a20*/  FFMA.FTZ R15, R4, -UR19, R210 ;  /* 0x80000013040f7c23 */ /* 0x000fe200080100d2 */
[----:B------:R-:W-:Y:S01]  /*10a30*/  FSEL R56, R12, -INF , !P3 ;  /* 0xff8000000c387808 */ /* 0x000fe20005800000 */
[----:B------:R-:W-:Y:S01]  /*10a40*/  FFMA.FTZ R7, R2, -UR19, R202 ;  /* 0x8000001302077c23 */ /* 0x000fe200080100ca */
[----:B------:R-:W-:Y:S01]  /*10a50*/  VIADD R2, R0, 0x9 ;  /* 0x0000000900027836 */ /* 0x000fe20000000000 */
[----:B------:R-:W-:Y:S01]  /*10a60*/  FSEL R19, R11, -INF , !P6 ;  /* 0xff8000000b137808 */ /* 0x000fe20007000000 */
[----:B------:R-:W-:Y:S01]  /*10a70*/  IMAD.MOV.U32 R208, RZ, RZ, R36 ;  /* 0x000000ffffd07224 */ /* 0x000fe200078e0024 */
[----:B------:R-:W-:Y:S01]  /*10a80*/  FSEL R47, R15, -INF , !P0 ;  /* 0xff8000000f2f7808 */ /* 0x000fe20004000000 */
[--C-:B------:R-:W-:Y:S01]  /*10a90*/  IMAD.IADD R4, R237, 0x1, -R2.reuse ;  /* 0x00000001ed047824 */ /* 0x100fe200078e0a02 */
[----:B------:R-:W-:Y:S01]  /*10aa0*/  ISETP.GE.AND P2, PT, R2, R241, PT ;  /* 0x000000f10200720c */ /* 0x000fe20003f46270 */
[--C-:B------:R-:W-:Y:S01]  /*10ab0*/  IMAD.IADD R3, R238, 0x1, -R2.reuse ;  /* 0x00000001ee037824 */ /* 0x100fe200078e0a02 */
[----:B------:R-:W-:Y:S01]  /*10ac0*/  ISETP.GE.AND P4, PT, R2, R243, PT ;  /* 0x000000f30200720c */ /* 0x000fe20003f86270 */
[----:B------:R-:W-:Y:S01]  /*10ad0*/  IMAD.IADD R6, R236, 0x1, -R2 ;  /* 0x00000001ec067824 */ /* 0x000fe200078e0a02 */
[----:B------:R-:W-:Y:S01]  /*10ae0*/  IABS R5, R4 ;  /* 0x0000000400057213 */ /* 0x000fe20000000000 */
[----:B------:R-:W-:Y:S01]  /*10af0*/  IMAD.MOV.U32 R210, RZ, RZ, R248 ;  /* 0x000000ffffd27224 */ /* 0x000fe200078e00f8 */
[----:B------:R-:W-:-:S02]  /*10b00*/  IABS R4, R3 ;  /* 0x0000000300047213 */ /* 0x000fc40000000000 */
[----:B------:R-:W-:Y:S02]  /*10b10*/  IABS R3, R6 ;  /* 0x0000000600037213 */ /* 0x000fe40000000000 */
[C---:B------:R-:W-:Y:S02]  /*10b20*/  ISETP.GE.AND P3, PT, R2.reuse, R242, PT ;  /* 0x000000f20200720c */ /* 0x040fe40003f66270 */
[----:B------:R-:W-:Y:S02]  /*10b30*/  I2FP.F32.S32 R3, R3 ;  /* 0x0000000300037245 */ /* 0x000fe40000201400 */
[C---:B------:R-:W-:Y:S02]  /*10b40*/  ISETP.GE.AND P1, PT, R2.reuse, R240, PT ;  /* 0x000000f00200720c */ /* 0x040fe40003f26270 */
[----:B------:R-:W-:Y:S01]  /*10b50*/  ISETP.LT.OR P2, PT, R2, R232, P2 ;  /* 0x000000e80200720c */ /* 0x000fe20001741670 */
[----:B------:R-:W-:Y:S01]  /*10b60*/  FFMA.FTZ R14, R3, -UR19, R209 ;  /* 0x80000013030e7c23 */ /* 0x000fe200080100d1 */
[----:B------:R-:W-:Y:S01]  /*10b70*/  I2FP.F32.S32 R5, R5 ;  /* 0x0000000500057245 */ /* 0x000fe20000201400 */
[----:B------:R-:W-:Y:S01]  /*10b80*/  VIADD R3, R0, 0x10 ;  /* 0x0000001000037836 */ /* 0x000fe20000000000 */
[----:B------:R-:W-:-:S02]  /*10b90*/  FSEL R21, R7, -INF , !P5 ;  /* 0xff80000007157808 */ /* 0x000fc40006800000 */
[C---:B------:R-:W-:Y:S01]  /*10ba0*/  ISETP.LT.OR P6, PT, R2.reuse, R235, P4 ;  /* 0x000000eb0200720c */ /* 0x040fe200027c1670 */
[----:B------:R-:W-:Y:S01]  /*10bb0*/  FFMA.FTZ R10, R5, -UR19, R201 ;  /* 0x80000013050a7c23 */ /* 0x000fe200080100c9 */
[----:B------:R-:W-:Y:S01]  /*10bc0*/  ISETP.LT.OR P5, PT, R2, R233, P3 ;  /* 0x000000e90200720c */ /* 0x000fe20001fa1670 */
[----:B------:R-:W-:Y:S01]  /*10bd0*/  IMAD.IADD R5, R238, 0x1, -R3 ;  /* 0x00000001ee057824 */ /* 0x000fe200078e0a03 */
[----:B------:R-:W-:Y:S01]  /*10be0*/  ISETP.LT.OR P1, PT, R2, R234, P1 ;  /* 0x000000ea0200720c */ /* 0x000fe20000f21670 */
[----:B------:R-:W-:Y:S01]  /*10bf0*/  IMAD.IADD R2, R239, 0x1, -R2 ;  /* 0x00000001ef027824 */ /* 0x000fe200078e0a02 */
[----:B------:R-:W-:Y:S02]  /*10c00*/  I2FP.F32.S32 R4, R4 ;  /* 0x0000000400047245 */ /* 0x000fe40000201400 */
[C---:B------:R-:W-:Y:S02]  /*10c10*/  LOP3.LUT P4, RZ, R231.reuse, 0x2, RZ, 0xc0, !PT ;  /* 0x00000002e7ff7812 */ /* 0x040fe4000788c0ff */
[----:B------:R-:W-:Y:S01]  /*10c20*/  IABS R6, R2 ;  /* 0x0000000200067213 */ /* 0x000fe20000000000 */
[----:B------:R-:W-:Y:S01]  /*10c30*/  FFMA.FTZ R9, R4, -UR19, R203 ;  /* 0x8000001304097c23 */ /* 0x000fe200080100cb */
[----:B------:R-:W-:Y:S01]  /*10c40*/  LOP3.LUT R231, R231, 0xfffffff7, RZ, 0xc0, !PT ;  /* 0xfffffff7e7e77812 */ /* 0x000fe200078ec0ff */
[----:B------:R-:W-:Y:S01]  /*10c50*/  IMAD.IADD R4, R237, 0x1, -R3 ;  /* 0x00000001ed047824 */ /* 0x000fe200078e0a03 */
[----:B------:R-:W-:Y:S01]  /*10c60*/  IABS R2, R5 ;  /* 0x0000000500027213 */ /* 0x000fe20000000000 */
[----:B------:R-:W-:Y:S01]  /*10c70*/  IMAD.MOV.U32 R5, RZ, RZ, R6 ;  /* 0x000000ffff057224 */ /* 0x000fe200078e0006 */
[----:B------:R-:W-:Y:S01]  /*10c80*/  @P2 LOP3.LUT R231, R231, 0x8, RZ, 0xfc, !PT ;  /* 0x00000008e7e72812 */ /* 0x000fe200078efcff */
[----:B------:R-:W-:Y:S01]  /*10c90*/  IMAD.MOV.U32 R203, RZ, RZ, R245 ;  /* 0x000000ffffcb7224 */ /* 0x000fe200078e00f5 */
[----:B------:R-:W-:-:S02]  /*10ca0*/  IABS R4, R4 ;  /* 0x0000000400047213 */ /* 0x000fc40000000000 */
[----:B------:R-:W-:Y:S02]  /*10cb0*/  LOP3.LUT R231, R231, 0xfffffffb, RZ, 0xc0, !PT ;  /* 0xfffffffbe7e77812 */ /* 0x000fe400078ec0ff */
[----:B------:R-:W-:Y:S02]  /*10cc0*/  I2FP.F32.S32 R5, R5 ;  /* 0x0000000500057245 */ /* 0x000fe40000201400 */
[----:B------:R-:W-:Y:S02]  /*10cd0*/  I2FP.F32.S32 R2, R2 ;  /* 0x0000000200027245 */ /* 0x000fe40000201400 */
[----:B------:R-:W-:Y:S01]  /*10ce0*/  @P1 LOP3.LUT R231, R231, 0x4, RZ, 0xfc, !PT ;  /* 0x00000004e7e71812 */ /* 0x000fe200078efcff */
[----:B------:R-:W-:Y:S01]  /*10cf0*/  FFMA.FTZ R8, R5, -UR19, R211 ;  /* 0x8000001305087c23 */ /* 0x000fe200080100d3 */
[----:B------:R-:W-:Y:S01]  /*10d00*/  FSEL R45, R16, -INF , !P4 ;  /* 0xff800000102d7808 */ /* 0x000fe20006000000 */
[----:B------:R-:W-:Y:S01]  /*10d10*/  FFMA.FTZ R6, R2, -UR19, R130 ;  /* 0x8000001302067c23 */ /* 0x000fe20008010082 */
[----:B------:R-:W-:Y:S01]  /*10d20*/  I2FP.F32.S32 R4, R4 ;  /* 0x0000000400047245 */ /* 0x000fe20000201400 */
[----:B------:R-:W-:Y:S01]  /*10d30*/  VIADD R2, R0, 0x11 ;  /* 0x0000001100027836 */ /* 0x000fe20000000000 */
[C---:B------:R-:W-:Y:S01]  /*10d40*/  ISETP.GE.AND P4, PT, R3.reuse, R243, PT ;  /* 0x000000f30300720c */ /* 0x040fe20003f86270 */
[----:B------:R-:W-:Y:S01]  /*10d50*/  IMAD.IADD R5, R236, 0x1, -R3 ;  /* 0x00000001ec057824 */ /* 0x000fe200078e0a03 */
[C---:B------:R-:W-:Y:S01]  /*10d60*/  ISETP.GE.AND P3, PT, R3.reuse, R242, PT ;  /* 0x000000f20300720c */ /* 0x040fe20003f66270 */
[----:B------:R-:W-:Y:S01]  /*10d70*/  FFMA.FTZ R7, R4, -UR19, R128 ;  /* 0x8000001304077c23 */ /* 0x000fe20008010080 */
[----:B------:R-:W-:Y:S01]  /*10d80*/  ISETP.GE.AND P2, PT, R3, R241, PT ;  /* 0x000000f10300720c */ /* 0x000fe20003f46270 */
[----:B------:R-:W-:Y:S01]  /*10d90*/  IMAD.IADD R4, R237, 0x1, -R2 ;  /* 0x00000001ed047824 */ /* 0x000fe200078e0a02 */
[----:B------:R-:W-:-:S02]  /*10da0*/  ISETP.GE.AND P1, PT, R3, R240, PT ;  /* 0x000000f00300720c */ /* 0x000fc40003f26270 */
[----:B------:R-:W-:Y:S02]  /*10db0*/  FSEL R17, R10, -INF , !P6 ;  /* 0xff8000000a117808 */ /* 0x000fe40007000000 */
[----:B------:R-:W-:Y:S02]  /*10dc0*/  FSEL R18, R9, -INF , !P5 ;  /* 0xff80000009127808 */ /* 0x000fe40006800000 */
[C---:B------:R-:W-:Y:S02]  /*10dd0*/  ISETP.LT.OR P6, PT, R3.reuse, R235, P4 ;  /* 0x000000eb0300720c */ /* 0x040fe400027c1670 */
[C---:B------:R-:W-:Y:S02]  /*10de0*/  ISETP.LT.OR P5, PT, R3.reuse, R233, P3 ;  /* 0x000000e90300720c */ /* 0x040fe40001fa1670 */
[C---:B------:R-:W-:Y:S02]  /*10df0*/  ISETP.LT.OR P2, PT, R3.reuse, R232, P2 ;  /* 0x000000e80300720c */ /* 0x040fe40001741670 */
[----:B------:R-:W-:Y:S01]  /*10e00*/  ISETP.LT.OR P0, PT, R3, R234, P1 ;  /* 0x000000ea0300720c */ /* 0x000fe20000f01670 */
[----:B------:R-:W-:Y:S01]  /*10e10*/  IMAD.IADD R3, R239, 0x1, -R3 ;  /* 0x00000001ef037824 */ /* 0x000fe200078e0a03 */
[----:B------:R-:W-:-:S02]  /*10e20*/  IABS R9, R5 ;  /* 0x0000000500097213 */ /* 0x000fc40000000000 */
[C---:B------:R-:W-:Y:S02]  /*10e30*/  LOP3.LUT P4, RZ, R231.reuse, 0x8, RZ, 0xc0, !PT ;  /* 0x00000008e7ff7812 */ /* 0x040fe4000788c0ff */
[----:B------:R-:W-:Y:S02]  /*10e40*/  IABS R5, R3 ;  /* 0x0000000300057213 */ /* 0x000fe40000000000 */
[----:B------:R-:W-:Y:S01]  /*10e50*/  IABS R3, R4 ;  /* 0x0000000400037213 */ /* 0x000fe20000000000 */
[----:B------:R-:W-:Y:S01]  /*10e60*/  IMAD.MOV.U32 R4, RZ, RZ, R9 ;  /* 0x000000ffff047224 */ /* 0x000fe200078e0009 */
[----:B------:R-:W-:Y:S02]  /*10e70*/  LOP3.LUT P3, RZ, R231, 0x4, RZ, 0xc0, !PT ;  /* 0x00000004e7ff7812 */ /* 0x000fe4000786c0ff */
[----:B------:R-:W-:Y:S02]  /*10e80*/  I2FP.F32.S32 R3, R3 ;  /* 0x0000000300037245 */ /* 0x000fe40000201400 */
[----:B------:R-:W-:-:S02]  /*10e90*/  I2FP.F32.S32 R4, R4 ;  /* 0x0000000400047245 */ /* 0x000fc40000201400 */
[----:B------:R-:W-:Y:S01]  /*10ea0*/  LOP3.LUT R231, R231, 0xfffffffd, RZ, 0xc0, !PT ;  /* 0xfffffffde7e77812 */ /* 0x000fe200078ec0ff */
[----:B------:R-:W-:Y:S01]  /*10eb0*/  FFMA.FTZ R11, R3, -UR19, R129 ;  /* 0x80000013030b7c23 */ /* 0x000fe20008010081 */
[----:B------:R-:W-:Y:S01]  /*10ec0*/  FSEL R3, R6, -INF , !P5 ;  /* 0xff80000006037808 */ /* 0x000fe20006800000 */
[----:B------:R-:W-:Y:S01]  /*10ed0*/  FFMA.FTZ R13, R4, -UR19, R204 ;  /* 0x80000013040d7c23 */ /* 0x000fe200080100cc */
[----:B------:R-:W-:Y:S02]  /*10ee0*/  FSEL R4, R7, -INF , !P6 ;  /* 0xff80000007047808 */ /* 0x000fe40007000000 */
[----:B------:R-:W-:Y:S02]  /*10ef0*/  @P2 LOP3.LUT R231, R231, 0x2, RZ, 0xfc, !PT ;  /* 0x00000002e7e72812 */ /* 0x000fe400078efcff */
[----:B------:R-:W-:Y:S01]  /*10f00*/  FSEL R44, R14, -INF , !P4 ;  /* 0xff8000000e2c7808 */ /* 0x000fe20006000000 */
[----:B------:R1:W-:Y:S01]  /*10f10*/  STL [R1+0x58], R4 ;  /* 0x0000580401007387 */ /* 0x0003e20000100800 */
[----:B------:R-:W-:-:S02]  /*10f20*/  FSEL R46, R8, -INF , !P3 ;  /* 0xff800000082e7808 */ /* 0x000fc40005800000 */
[----:B------:R-:W-:Y:S01]  /*10f30*/  I2FP.F32.S32 R5, R5 ;  /* 0x0000000500057245 */ /* 0x000fe20000201400 */
[----:B------:R2:W-:Y:S01]  /*10f40*/  STL [R1+0x64], R3 ;  /* 0x0000640301007387 */ /* 0x0005e20000100800 */
[C---:B------:R-:W-:Y:S02]  /*10f50*/  ISETP.GE.AND P4, PT, R2.reuse, R243, PT ;  /* 0x000000f30200720c */ /* 0x040fe40003f86270 */
[C---:B------:R-:W-:Y:S01]  /*10f60*/  ISETP.GE.AND P3, PT, R2.reuse, R242, PT ;  /* 0x000000f20200720c */ /* 0x040fe20003f66270 */
[----:B------:R-:W-:Y:S01]  /*10f70*/  FFMA.FTZ R12, R5, -UR19, R206 ;  /* 0x80000013050c7c23 */ /* 0x000fe200080100ce */
[C---:B------:R-:W-:Y:S02]  /*10f80*/  ISETP.GE.AND P2, PT, R2.reuse, R241, PT ;  /* 0x000000f10200720c */ /* 0x040fe40003f46270 */
[C---:B------:R-:W-:Y:S02]  /*10f90*/  ISETP.GE.AND P1, PT, R2.reuse, R240, PT ;  /* 0x000000f00200720c */ /* 0x040fe40003f26270 */
[----:B------:R-:W-:-:S02]  /*10fa0*/  ISETP.LT.OR P6, PT, R2, R235, P4 ;  /* 0x000000eb0200720c */ /* 0x000fc400027c1670 */
[C---:B------:R-:W-:Y:S02]  /*10fb0*/  ISETP.LT.OR P5, PT, R2.reuse, R233, P3 ;  /* 0x000000e90200720c */ /* 0x040fe40001fa1670 */
[C---:B------:R-:W-:Y:S02]  /*10fc0*/  ISETP.LT.OR P2, PT, R2.reuse, R232, P2 ;  /* 0x000000e80200720c */ /* 0x040fe40001741670 */
[----:B------:R-:W-:Y:S02]  /*10fd0*/  ISETP.LT.OR P1, PT, R2, R234, P1 ;  /* 0x000000ea0200720c */ /* 0x000fe40000f21670 */
[C---:B------:R-:W-:Y:S02]  /*10fe0*/  LOP3.LUT P4, RZ, R231.reuse, 0x2, RZ, 0xc0, !PT ;  /* 0x00000002e7ff7812 */ /* 0x040fe4000788c0ff */
[----:B------:R-:W-:Y:S01]  /*10ff0*/  LOP3.LUT R231, R231, 0xfffffff7, RZ, 0xc0, !PT ;  /* 0xfffffff7e7e77812 */ /* 0x000fe200078ec0ff */
[--C-:B-1----:R-:W-:Y:S01]  /*11000*/  IMAD.IADD R4, R238, 0x1, -R2.reuse ;  /* 0x00000001ee047824 */ /* 0x102fe200078e0a02 */
[----:B------:R-:W-:Y:S01]  /*11010*/  FSEL R39, R12, -INF , !P0 ;  /* 0xff8000000c277808 */ /* 0x000fe20004000000 */
[----:B--2---:R-:W-:-:S03]  /*11020*/  IMAD.IADD R3, R236, 0x1, -R2 ;  /* 0x00000001ec037824 */ /* 0x004fc600078e0a02 */
[----:B------:R-:W-:Y:S01]  /*11030*/  IABS R5, R4 ;  /* 0x0000000400057213 */ /* 0x000fe20000000000 */
[----:B------:R-:W-:Y:S01]  /*11040*/  IMAD.IADD R2, R239, 0x1, -R2 ;  /* 0x00000001ef027824 */ /* 0x000fe200078e0a02 */
[----:B------:R-:W-:Y:S02]  /*11050*/  @P2 LOP3.LUT R231, R231, 0x8, RZ, 0xfc, !PT ;  /* 0x00000008e7e72812 */ /* 0x000fe400078efcff */
[----:B------:R-:W-:Y:S02]  /*11060*/  IABS R3, R3 ;  /* 0x0000000300037213 */ /* 0x000fe40000000000 */
[----:B------:R-:W-:Y:S01]  /*11070*/  IABS R4, R2 ;  /* 0x0000000200047213 */ /* 0x000fe20000000000 */
[----:B------:R-:W-:Y:S01]  /*11080*/  IMAD.MOV.U32 R2, RZ, RZ, R5 ;  /* 0x000000ffff027224 */ /* 0x000fe200078e0005 */
[----:B------:R-:W-:Y:S02]  /*11090*/  I2FP.F32.S32 R3, R3 ;  /* 0x0000000300037245 */ /* 0x000fe40000201400 */
[----:B------:R-:W-:-:S02]  /*110a0*/  I2FP.F32.S32 R4, R4 ;  /* 0x0000000400047245 */ /* 0x000fc40000201400 */
[----:B------:R-:W-:Y:S01]  /*110b0*/  I2FP.F32.S32 R2, R2 ;  /* 0x0000000200027245 */ /* 0x000fe20000201400 */
[----:B------:R-:W-:Y:S01]  /*110c0*/  FFMA.FTZ R16, R3, -UR19, R205 ;  /* 0x8000001303107c23 */ /* 0x000fe200080100cd */
[----:B------:R-:W-:Y:S01]  /*110d0*/  LOP3.LUT R231, R231, 0xfffffffb, RZ, 0xc0, !PT ;  /* 0xfffffffbe7e77812 */ /* 0x000fe200078ec0ff */
[----:B------:R-:W-:Y:S02]  /*110e0*/  FFMA.FTZ R15, R4, -UR19, R207 ;  /* 0x80000013040f7c23 */ /* 0x000fe400080100cf */
[----:B------:R-:W-:Y:S01]  /*110f0*/  FFMA.FTZ R7, R2, -UR19, R131 ;  /* 0x8000001302077c23 */ /* 0x000fe20008010083 */
[----:B------:R-:W-:Y:S01]  /*11100*/  VIADD R2, R0, 0x18 ;  /* 0x0000001800027836 */ /* 0x000fe20000000000 */
[----:B------:R-:W-:-:S03]  /*11110*/  @P1 LOP3.LUT R231, R231, 0x4, RZ, 0xfc, !PT ;  /* 0x00000004e7e71812 */ /* 0x000fc600078efcff */
[--C-:B------:R-:W-:Y:S01]  /*11120*/  IMAD.IADD R4, R237, 0x1, -R2.reuse ;  /* 0x00000001ed047824 */ /* 0x100fe200078e0a02 */
[----:B------:R-:W-:Y:S01]  /*11130*/  ISETP.GE.AND P3, PT, R2, R242, PT ;  /* 0x000000f20200720c */ /* 0x000fe20003f66270 */
[--C-:B------:R-:W-:Y:S01]  /*11140*/  IMAD.IADD R3, R238, 0x1, -R2.reuse ;  /* 0x00000001ee037824 */ /* 0x100fe200078e0a02 */
[----:B------:R-:W-:Y:S01]  /*11150*/  ISETP.GE.AND P2, PT, R2, R241, PT ;  /* 0x000000f10200720c */ /* 0x000fe20003f46270 */
[----:B------:R-:W-:Y:S01]  /*11160*/  IMAD.IADD R6, R236, 0x1, -R2 ;  /* 0x00000001ec067824 */ /* 0x000fe200078e0a02 */
[----:B------:R-:W-:Y:S02]  /*11170*/  IABS R5, R4 ;  /* 0x0000000400057213 */ /* 0x000fe40000000000 */
[----:B------:R-:W-:Y:S02]  /*11180*/  IABS R4, R3 ;  /* 0x0000000300047213 */ /* 0x000fe40000000000 */
[----:B------:R-:W-:Y:S02]  /*11190*/  IABS R3, R6 ;  /* 0x0000000600037213 */ /* 0x000fe40000000000 */
[----:B------:R-:W-:-:S02]  /*111a0*/  I2FP.F32.S32 R4, R4 ;  /* 0x0000000400047245 */ /* 0x000fc40000201400 */
[----:B------:R-:W-:Y:S02]  /*111b0*/  I2FP.F32.S32 R3, R3 ;  /* 0x0000000300037245 */ /* 0x000fe40000201400 */
[----:B------:R-:W-:Y:S01]  /*111c0*/  I2FP.F32.S32 R5, R5 ;  /* 0x0000000500057245 */ /* 0x000fe20000201400 */
[----:B------:R-:W-:Y:S01]  /*111d0*/  FFMA.FTZ R9, R4, -UR19, R118 ;  /* 0x8000001304097c23 */ /* 0x000fe20008010076 */
[C---:B------:R-:W-:Y:S01]  /*111e0*/  ISETP.GE.AND P1, PT, R2.reuse, R240, PT ;  /* 0x000000f00200720c */ /* 0x040fe20003f26270 */
[----:B------:R-:W-:Y:S01]  /*111f0*/  FFMA.FTZ R14, R3, -UR19, R132 ;  /* 0x80000013030e7c23 */ /* 0x000fe20008010084 */
[----:B------:R-:W-:Y:S01]  /*11200*/  FSEL R3, R13, -INF , !P4 ;  /* 0xff8000000d037808 */ /* 0x000fe20006000000 */
[----:B------:R-:W-:Y:S01]  /*11210*/  FFMA.FTZ R10, R5, -UR19, R116 ;  /* 0x80000013050a7c23 */ /* 0x000fe20008010074 */
[C---:B------:R-:W-:Y:S02]  /*11220*/  ISETP.GE.AND P4, PT, R2.reuse, R243, PT ;  /* 0x000000f30200720c */ /* 0x040fe40003f86270 */
[C---:B------:R-:W-:Y:S01]  /*11230*/  ISETP.LT.OR P2, PT, R2.reuse, R232, P2 ;  /* 0x000000e80200720c */ /* 0x040fe20001741670 */
[----:B------:R1:W-:Y:S01]  /*11240*/  STL [R1+0x60], R3 ;  /* 0x0000600301007387 */ /* 0x0003e20000100800 */
[----:B------:R-:W-:-:S02]  /*11250*/  ISETP.LT.OR P0, PT, R2, R234, P1 ;  /* 0x000000ea0200720c */ /* 0x000fc40000f01670 */
[----:B-1----:R-:W-:Y:S02]  /*11260*/  FSEL R3, R11, -INF , !P6 ;  /* 0xff8000000b037808 */ /* 0x002fe40007000000 */
[----:B------:R-:W-:Y:S02]  /*11270*/  ISETP.LT.OR P6, PT, R2, R235, P4 ;  /* 0x000000eb0200720c */ /* 0x000fe400027c1670 */
[----:B------:R-:W-:Y:S01]  /*11280*/  LOP3.LUT P4, RZ, R231, 0x8, RZ, 0xc0, !PT ;  /* 0x00000008e7ff7812 */ /* 0x000fe2000788c0ff */
[----:B------:R1:W-:Y:S01]  /*11290*/  STL [R1+0x40], R3 ;  /* 0x0000400301007387 */ /* 0x0003e20000100800 */
[----:B------:R-:W-:Y:S02]  /*112a0*/  FSEL R131, R10, -INF , !P6 ;  /* 0xff8000000a837808 */ /* 0x000fe40007000000 */
[----:B-1----:R-:W-:Y:S02]  /*112b0*/  FSEL R3, R7, -INF , !P5 ;  /* 0xff80000007037808 */ /* 0x002fe40006800000 */
[----:B------:R-:W-:Y:S01]  /*112c0*/  ISETP.LT.OR P5, PT, R2, R233, P3 ;  /* 0x000000e90200720c */ /* 0x000fe20001fa1670 */
[----:B------:R-:W-:Y:S01]  /*112d0*/  IMAD.IADD R2, R239, 0x1, -R2 ;  /* 0x00000001ef027824 */ /* 0x000fe200078e0a02 */
[C---:B------:R-:W-:Y:S01]  /*112e0*/  LOP3.LUT P3, RZ, R231.reuse, 0x4, RZ, 0xc0, !PT ;  /* 0x00000004e7ff7812 */ /* 0x040fe2000786c0ff */
[----:B------:R1:W-:Y:S01]  /*112f0*/  STL [R1+0x54], R3 ;  /* 0x0000540301007387 */ /* 0x0003e20000100800 */
[----:B------:R-:W-:-:S02]  /*11300*/  LOP3.LUT R231, R231, 0xfffffffd, RZ, 0xc0, !PT ;  /* 0xfffffffde7e77812 */ /* 0x000fc400078ec0ff */
[----:B------:R-:W-:Y:S02]  /*11310*/  IABS R6, R2 ;  /* 0x0000000200067213 */ /* 0x000fe40000000000 */
[----:B------:R-:W-:Y:S01]  /*11320*/  @P2 LOP3.LUT R231, R231, 0x2, RZ, 0xfc, !PT ;  /* 0x00000002e7e72812 */ /* 0x000fe200078efcff */
[----:B-1----:R-:W-:-:S04]  /*11330*/  VIADD R3, R0, 0x19 ;  /* 0x0000001900037836 */ /* 0x002fc80000000000 */
[--C-:B------:R-:W-:Y:S01]  /*11340*/  IMAD.IADD R4, R237, 0x1, -R3.reuse ;  /* 0x00000001ed047824 */ /* 0x100fe200078e0a03 */
[C---:B------:R-:W-:Y:S01]  /*11350*/  ISETP.GE.AND P2, PT, R3.reuse, R241, PT ;  /* 0x000000f10300720c */ /* 0x040fe20003f46270 */
[----:B------:R-:W-:Y:S01]  /*11360*/  IMAD.IADD R5, R238, 0x1, -R3 ;  /* 0x00000001ee057824 */ /* 0x000fe200078e0a03 */
[----:B------:R-:W-:Y:S02]  /*11370*/  ISETP.GE.AND P1, PT, R3, R240, PT ;  /* 0x000000f00300720c */ /* 0x000fe40003f26270 */
[----:B------:R-:W-:Y:S02]  /*11380*/  IABS R4, R4 ;  /* 0x0000000400047213 */ /* 0x000fe40000000000 */
[----:B------:R-:W-:Y:S01]  /*11390*/  IABS R2, R5 ;  /* 0x0000000500027213 */ /* 0x000fe20000000000 */
[----:B------:R-:W-:Y:S01]  /*113a0*/  IMAD.MOV.U32 R5, RZ, RZ, R6 ;  /* 0x000000ffff057224 */ /* 0x000fe200078e0006 */
[----:B------:R-:W-:Y:S02]  /*113b0*/  I2FP.F32.S32 R4, R4 ;  /* 0x0000000400047245 */ /* 0x000fe40000201400 */
[----:B------:R-:W-:-:S02]  /*113c0*/  I2FP.F32.S32 R2, R2 ;  /* 0x0000000200027245 */ /* 0x000fc40000201400 */
[----:B------:R-:W-:Y:S01]  /*113d0*/  I2FP.F32.S32 R5, R5 ;  /* 0x0000000500057245 */ /* 0x000fe20000201400 */
[----:B------:R-:W-:Y:S01]  /*113e0*/  FFMA.FTZ R7, R4, -UR19, R117 ;  /* 0x8000001304077c23 */ /* 0x000fe20008010075 */
[----:B------:R-:W-:Y:S01]  /*113f0*/  FSEL R4, R16, -INF , !P4 ;  /* 0xff80000010047808 */ /* 0x000fe20006000000 */
[----:B------:R-:W-:Y:S01]  /*11400*/  FFMA.FTZ R6, R2, -UR19, R119 ;  /* 0x8000001302067c23 */ /* 0x000fe20008010077 */
[----:B------:R-:W-:Y:S01]  /*11410*/  FSEL R2, R15, -INF , !P3 ;  /* 0xff8000000f027808 */ /* 0x000fe20005800000 */
[----:B------:R-:W-:Y:S01]  /*11420*/  FFMA.FTZ R8, R5, -UR19, R134 ;  /* 0x8000001305087c23 */ /* 0x000fe20008010086 */
[C---:B------:R-:W-:Y:S01]  /*11430*/  ISETP.GE.AND P4, PT, R3.reuse, R243, PT ;  /* 0x000000f30300720c */ /* 0x040fe20003f86270 */
[----:B------:R-:W-:Y:S01]  /*11440*/  STL [R1+0x5c], R4 ;  /* 0x00005c0401007387 */ /* 0x000fe20000100800 */
[C---:B------:R-:W-:Y:S01]  /*11450*/  ISETP.GE.AND P3, PT, R3.reuse, R242, PT ;  /* 0x000000f20300720c */ /* 0x040fe20003f66270 */
[----:B------:R-:W-:Y:S01]  /*11460*/  IMAD.IADD R5, R236, 0x1, -R3 ;  /* 0x00000001ec057824 */ /* 0x000fe200078e0a03 */
[C---:B------:R-:W-:Y:S01]  /*11470*/  ISETP.LT.OR P2, PT, R3.reuse, R232, P2 ;  /* 0x000000e80300720c */ /* 0x040fe20001741670 */
[----:B------:R1:W-:Y:S01]  /*11480*/  STL [R1+0x68], R2 ;  /* 0x0000680201007387 */ /* 0x0003e20000100800 */
[----:B------:R-:W-:-:S02]  /*11490*/  ISETP.LT.OR P6, PT, R3, R235, P4 ;  /* 0x000000eb0300720c */ /* 0x000fc400027c1670 */
[----:B------:R-:W-:Y:S02]  /*114a0*/  ISETP.LT.OR P1, PT, R3, R234, P1 ;  /* 0x000000ea0300720c */ /* 0x000fe40000f21670 */
[C---:B------:R-:W-:Y:S02]  /*114b0*/  LOP3.LUT P4, RZ, R231.reuse, 0x2, RZ, 0xc0, !PT ;  /* 0x00000002e7ff7812 */ /* 0x040fe4000788c0ff */
[----:B------:R-:W-:Y:S02]  /*114c0*/  LOP3.LUT R231, R231, 0xfffffff7, RZ, 0xc0, !PT ;  /* 0xfffffff7e7e77812 */ /* 0x000fe400078ec0ff */
[----:B------:R-:W-:Y:S02]  /*114d0*/  FSEL R57, R8, -INF , !P0 ;  /* 0xff80000008397808 */ /* 0x000fe40004000000 */
[----:B------:R-:W-:Y:S02]  /*114e0*/  FSEL R130, R7, -INF , !P6 ;  /* 0xff80000007827808 */ /* 0x000fe40007000000 */
[----:B------:R-:W-:-:S04]  /*114f0*/  @P2 LOP3.LUT R231, R231, 0x8, RZ, 0xfc, !PT ;  /* 0x00000008e7e72812 */ /* 0x000fc800078efcff */
[----:B------:R-:W-:-:S04]  /*11500*/  LOP3.LUT R231, R231, 0xfffffffb, RZ, 0xc0, !PT ;  /* 0xfffffffbe7e77812 */ /* 0x000fc800078ec0ff */
[----:B------:R-:W-:Y:S02]  /*11510*/  @P1 LOP3.LUT R231, R231, 0x4, RZ, 0xfc, !PT ;  /* 0x00000004e7e71812 */ /* 0x000fe400078efcff */
[----:B-1----:R-:W-:Y:S02]  /*11520*/  FSEL R2, R9, -INF , !P5 ;  /* 0xff80000009027808 */ /* 0x002fe40006800000 */
[----:B------:R-:W-:Y:S01]  /*11530*/  ISETP.LT.OR P5, PT, R3, R233, P3 ;  /* 0x000000e90300720c */ /* 0x000fe20001fa1670 */
[----:B------:R-:W-:Y:S01]  /*11540*/  IMAD.IADD R3, R239, 0x1, -R3 ;  /* 0x00000001ef037824 */ /* 0x000fe200078e0a03 */
[----:B------:R-:W-:Y:S01]  /*11550*/  IABS R9, R5 ;  /* 0x0000000500097213 */ /* 0x000fe20000000000 */
[----:B------:R1:W-:Y:S03]  /*11560*/  STL [R1+0x44], R2 ;  /* 0x0000440201007387 */ /* 0x0003e60000100800 */
[----:B------:R-:W-:-:S04]  /*11570*/  IABS R5, R3 ;  /* 0x0000000300057213 */ /* 0x000fc80000000000 */
[----:B------:R-:W-:-:S05]  /*11580*/  I2FP.F32.S32 R5, R5 ;  /* 0x0000000500057245 */ /* 0x000fca0000201400 */
[----:B------:R-:W-:Y:S01]  /*11590*/  FFMA.FTZ R12, R5, -UR19, R135 ;  /* 0x80000013050c7c23 */ /* 0x000fe20008010087 */
[----:B-1----:R-:W-:-:S04]  /*115a0*/  VIADD R2, R0, 0x20 ;  /* 0x0000002000027836 */ /* 0x002fc80000000000 */
[----:B------:R-:W-:Y:S01]  /*115b0*/  IMAD.IADD R4, R237, 0x1, -R2 ;  /* 0x00000001ed047824 */ /* 0x000fe200078e0a02 */
[C---:B------:R-:W-:Y:S02]  /*115c0*/  ISETP.GE.AND P2, PT, R2.reuse, R241, PT ;  /* 0x000000f10200720c */ /* 0x040fe40003f46270 */
[C---:B------:R-:W-:Y:S02]  /*115d0*/  ISETP.GE.AND P3, PT, R2.reuse, R242, PT ;  /* 0x000000f20200720c */ /* 0x040fe40003f66270 */
[----:B------:R-:W-:Y:S01]  /*115e0*/  IABS R3, R4 ;  /* 0x0000000400037213 */ /* 0x000fe20000000000 */
[----:B------:R-:W-:Y:S01]  /*115f0*/  IMAD.MOV.U32 R4, RZ, RZ, R9 ;  /* 0x000000ffff047224 */ /* 0x000fe200078e0009 */
[----:B------:R-:W-:Y:S02]  /*11600*/  ISETP.LT.OR P0, PT, R2, R232, P2 ;  /* 0x000000e80200720c */ /* 0x000fe40001701670 */
[----:B------:R-:W-:Y:S02]  /*11610*/  I2FP.F32.S32 R3, R3 ;  /* 0x0000000300037245 */ /* 0x000fe40000201400 */
[----:B------:R-:W-:-:S02]  /*11620*/  I2FP.F32.S32 R4, R4 ;  /* 0x0000000400047245 */ /* 0x000fc40000201400 */
[----:B------:R-:W-:Y:S01]  /*11630*/  ISETP.GE.AND P1, PT, R2, R240, PT ;  /* 0x000000f00200720c */ /* 0x000fe20003f26270 */
[----:B------:R-:W-:Y:S01]  /*11640*/  FFMA.FTZ R11, R3, -UR19, R124 ;  /* 0x80000013030b7c23 */ /* 0x000fe2000801007c */
[----:B------:R-:W-:Y:S01]  /*11650*/  FSEL R3, R14, -INF , !P4 ;  /* 0xff8000000e037808 */ /* 0x000fe20006000000 */
[----:B------:R-:W-:Y:S01]  /*11660*/  FFMA.FTZ R13, R4, -UR19, R133 ;  /* 0x80000013040d7c23 */ /* 0x000fe20008010085 */
[----:B------:R-:W-:Y:S01]  /*11670*/  ISETP.GE.AND P4, PT, R2, R243, PT ;  /* 0x000000f30200720c */ /* 0x000fe20003f86270 */
[----:B------:R-:W-:Y:S02]  /*11680*/  IMAD.IADD R4, R238, 0x1, -R2 ;  /* 0x00000001ee047824 */ /* 0x000fe400078e0a02 */
[----:B------:R1:W-:Y:S01]  /*11690*/  STL [R1+0x50], R3 ;  /* 0x0000500301007387 */ /* 0x0003e20000100800 */
[----:B------:R-:W-:Y:S02]  /*116a0*/  ISETP.LT.OR P6, PT, R2, R235, P4 ;  /* 0x000000eb0200720c */ /* 0x000fe400027c1670 */
[----:B------:R-:W-:-:S02]  /*116b0*/  LOP3.LUT P4, RZ, R231, 0x8, RZ, 0xc0, !PT ;  /* 0x00000008e7ff7812 */ /* 0x000fc4000788c0ff */
[----:B------:R-:W-:Y:S02]  /*116c0*/  IABS R5, R4 ;  /* 0x0000000400057213 */ /* 0x000fe40000000000 */
[----:B------:R-:W-:Y:S02]  /*116d0*/  FSEL R128, R11, -INF , !P6 ;  /* 0xff8000000b807808 */ /* 0x000fe40007000000 */
[----:B-1----:R-:W-:Y:S02]  /*116e0*/  FSEL R3, R6, -INF , !P5 ;  /* 0xff80000006037808 */ /* 0x002fe40006800000 */
[----:B------:R-:W-:Y:S02]  /*116f0*/  ISETP.LT.OR P5, PT, R2, R233, P3 ;  /* 0x000000e90200720c */ /* 0x000fe40001fa1670 */
[C---:B------:R-:W-:Y:S01]  /*11700*/  LOP3.LUT P3, RZ, R231.reuse, 0x4, RZ, 0xc0, !PT ;  /* 0x00000004e7ff7812 */ /* 0x040fe2000786c0ff */
[----:B------:R1:W-:Y:S01]  /*11710*/  STL [R1+0x38], R3 ;  /* 0x0000380301007387 */ /* 0x0003e20000100800 */
[----:B------:R-:W-:-:S02]  /*11720*/  LOP3.LUT R231, R231, 0xfffffffd, RZ, 0xc0, !PT ;  /* 0xfffffffde7e77812 */ /* 0x000fc400078ec0ff */
[----:B------:R-:W-:Y:S02]  /*11730*/  FSEL R58, R12, -INF , !P3 ;  /* 0xff8000000c3a7808 */ /* 0x000fe40005800000 */
[----:B------:R-:W-:Y:S02]  /*11740*/  @P0 LOP3.LUT R231, R231, 0x2, RZ, 0xfc, !PT ;  /* 0x00000002e7e70812 */ /* 0x000fe400078efcff */
[----:B------:R-:W-:Y:S01]  /*11750*/  ISETP.LT.OR P0, PT, R2, R234, P1 ;  /* 0x000000ea0200720c */ /* 0x000fe20000f01670 */
[--C-:B-1----:R-:W-:Y:S02]  /*11760*/  IMAD.IADD R3, R236, 0x1, -R2.reuse ;  /* 0x00000001ec037824 */ /* 0x102fe400078e0a02 */
[----:B------:R-:W-:-:S03]  /*11770*/  IMAD.IADD R2, R239, 0x1, -R2 ;  /* 0x00000001ef027824 */ /* 0x000fc600078e0a02 */
[----:B------:R-:W-:Y:S02]  /*11780*/  IABS R3, R3 ;  /* 0x0000000300037213 */ /* 0x000fe40000000000 */
[----:B------:R-:W-:Y:S01]  /*11790*/  IABS R4, R2 ;  /* 0x0000000200047213 */ /* 0x000fe20000000000 */
[----:B------:R-:W-:Y:S01]  /*117a0*/  IMAD.MOV.U32 R2, RZ, RZ, R5 ;  /* 0x000000ffff027224 */ /* 0x000fe200078e0005 */
[----:B------:R-:W-:Y:S02]  /*117b0*/  I2FP.F32.S32 R3, R3 ;  /* 0x0000000300037245 */ /* 0x000fe40000201400 */
[----:B------:R-:W-:Y:S02]  /*117c0*/  I2FP.F32.S32 R4, R4 ;  /* 0x0000000400047245 */ /* 0x000fe40000201400 */
[----:B------:R-:W-:Y:S01]  /*117d0*/  I2FP.F32.S32 R2, R2 ;  /* 0x0000000200027245 */ /* 0x000fe20000201400 */
[----:B------:R-:W-:Y:S02]  /*117e0*/  FFMA.FTZ R16, R3, -UR19, R120 ;  /* 0x8000001303107c23 */ /* 0x000fe40008010078 */
[----:B------:R-:W-:-:S02]  /*117f0*/  FFMA.FTZ R15, R4, -UR19, R122 ;  /* 0x80000013040f7c23 */ /* 0x000fc4000801007a */
[----:B------:R-:W-:Y:S01]  /*11800*/  FFMA.FTZ R7, R2, -UR19, R126 ;  /* 0x8000001302077c23 */ /* 0x000fe2000801007e */
[----:B------:R-:W-:Y:S02]  /*11810*/  VIADD R2, R0, 0x21 ;  /* 0x0000002100027836 */ /* 0x000fe40000000000 */
[----:B------:R-:W-:Y:S02]  /*11820*/  FSEL R59, R15, -INF , !P0 ;  /* 0xff8000000f3b7808 */ /* 0x000fe40004000000 */
[--C-:B------:R-:W-:Y:S01]  /*11830*/  IMAD.IADD R4, R237, 0x1, -R2.reuse ;  /* 0x00000001ed047824 */ /* 0x100fe200078e0a02 */
[----:B------:R-:W-:Y:S01]  /*11840*/  ISETP.GE.AND P3, PT, R2, R242, PT ;  /* 0x000000f20200720c */ /* 0x000fe20003f66270 */
[--C-:B------:R-:W-:Y:S01]  /*11850*/  IMAD.IADD R3, R238, 0x1, -R2.reuse ;  /* 0x00000001ee037824 */ /* 0x100fe200078e0a02 */
[----:B------:R-:W-:Y:S01]  /*11860*/  ISETP.GE.AND P2, PT, R2, R241, PT ;  /* 0x000000f10200720c */ /* 0x000fe20003f46270 */
[----:B------:R-:W-:Y:S01]  /*11870*/  IMAD.IADD R6, R236, 0x1, -R2 ;  /* 0x00000001ec067824 */ /* 0x000fe200078e0a02 */
[----:B------:R-:W-:-:S02]  /*11880*/  IABS R5, R4 ;  /* 0x0000000400057213 */ /* 0x000fc40000000000 */
[----:B------:R-:W-:Y:S02]  /*11890*/  IABS R4, R3 ;  /* 0x0000000300047213 */ /* 0x000fe40000000000 */
[----:B------:R-:W-:Y:S02]  /*118a0*/  IABS R3, R6 ;  /* 0x0000000600037213 */ /* 0x000fe40000000000 */
[----:B------:R-:W-:Y:S02]  /*118b0*/  I2FP.F32.S32 R5, R5 ;  /* 0x0000000500057245 */ /* 0x000fe40000201400 */
[----:B------:R-:W-:Y:S02]  /*118c0*/  I2FP.F32.S32 R3, R3 ;  /* 0x0000000300037245 */ /* 0x000fe40000201400 */
[C---:B------:R-:W-:Y:S01]  /*118d0*/  ISETP.GE.AND P1, PT, R2.reuse, R240, PT ;  /* 0x000000f00200720c */ /* 0x040fe20003f26270 */
[----:B------:R-:W-:Y:S01]  /*118e0*/  FFMA.FTZ R10, R5, -UR19, R125 ;  /* 0x80000013050a7c23 */ /* 0x000fe2000801007d */
[----:B------:R-:W-:Y:S01]  /*118f0*/  ISETP.LT.OR P2, PT, R2, R232, P2 ;  /* 0x000000e80200720c */ /* 0x000fe20001741670 */
[----:B------:R-:W-:Y:S01]  /*11900*/  FFMA.FTZ R14, R3, -UR19, R121 ;  /* 0x80000013030e7c23 */ /* 0x000fe20008010079 */
[----:B------:R-:W-:-:S02]  /*11910*/  FSEL R3, R13, -INF , !P4 ;  /* 0xff8000000d037808 */ /* 0x000fc40006000000 */
[C---:B------:R-:W-:Y:S02]  /*11920*/  ISETP.GE.AND P4, PT, R2.reuse, R243, PT ;  /* 0x000000f30200720c */ /* 0x040fe40003f86270 */
[C---:B------:R-:W-:Y:S01]  /*11930*/  ISETP.LT.OR P1, PT, R2.reuse, R234, P1 ;  /* 0x000000ea0200720c */ /* 0x040fe20000f21670 */
[----:B------:R1:W-:Y:S01]  /*11940*/  STL [R1+0x34], R3 ;  /* 0x0000340301007387 */ /* 0x0003e20000100800 */
[----:B------:R-:W-:Y:S02]  /*11950*/  ISETP.LT.OR P6, PT, R2, R235, P4 ;  /* 0x000000eb0200720c */ /* 0x000fe400027c1670 */
[----:B------:R-:W-:Y:S02]  /*11960*/  I2FP.F32.S32 R4, R4 ;  /* 0x0000000400047245 */ /* 0x000fe40000201400 */
[C---:B------:R-:W-:Y:S02]  /*11970*/  LOP3.LUT P4, RZ, R231.reuse, 0x2, RZ, 0xc0, !PT ;  /* 0x00000002e7ff7812 */ /* 0x040fe4000788c0ff */
[----:B------:R-:W-:Y:S01]  /*11980*/  LOP3.LUT R231, R231, 0xfffffff7, RZ, 0xc0, !PT ;  /* 0xfffffff7e7e77812 */ /* 0x000fe200078ec0ff */
[----:B------:R-:W-:Y:S01]  /*11990*/  FFMA.FTZ R9, R4, -UR19, R127 ;  /* 0x8000001304097c23 */ /* 0x000fe2000801007f */
[----:B------:R-:W-:-:S02]  /*119a0*/  FSEL R126, R10, -INF , !P6 ;  /* 0xff8000000a7e7808 */ /* 0x000fc40007000000 */
[----:B------:R-:W-:-:S04]  /*119b0*/  @P2 LOP3.LUT R231, R231, 0x8, RZ, 0xfc, !PT ;  /* 0x00000008e7e72812 */ /* 0x000fc800078efcff */
[----:B------:R-:W-:-:S04]  /*119c0*/  LOP3.LUT R231, R231, 0xfffffffb, RZ, 0xc0, !PT ;  /* 0xfffffffbe7e77812 */ /* 0x000fc800078ec0ff */
[----:B------:R-:W-:Y:S02]  /*119d0*/  @P1 LOP3.LUT R231, R231, 0x4, RZ, 0xfc, !PT ;  /* 0x00000004e7e71812 */ /* 0x000fe400078efcff */
[----:B-1----:R-:W-:Y:S02]  /*119e0*/  FSEL R3, R7, -INF , !P5 ;  /* 0xff80000007037808 */ /* 0x002fe40006800000 */
[----:B------:R-:W-:Y:S01]  /*119f0*/  ISETP.LT.OR P5, PT, R2, R233, P3 ;  /* 0x000000e90200720c */ /* 0x000fe20001fa1670 */
[----:B------:R-:W-:Y:S02]  /*11a00*/  IMAD.IADD R2, R239, 0x1, -R2 ;  /* 0x00000001ef027824 */ /* 0x000fe400078e0a02 */
[----:B------:R1:W-:Y:S03]  /*11a10*/  STL [R1+0x28], R3 ;  /* 0x0000280301007387 */ /* 0x0003e60000100800 */
[----:B------:R-:W-:Y:S01]  /*11a20*/  IABS R6, R2 ;  /* 0x0000000200067213 */ /* 0x000fe20000000000 */
[----:B-1----:R-:W-:-:S04]  /*11a30*/  VIADD R3, R0, 0x28 ;  /* 0x0000002800037836 */ /* 0x002fc80000000000 */
[--C-:B------:R-:W-:Y:S01]  /*11a40*/  IMAD.IADD R5, R238, 0x1, -R3.reuse ;  /* 0x00000001ee057824 */ /* 0x100fe200078e0a03 */
[----:B------:R-:W-:Y:S01]  /*11a50*/  ISETP.GE.AND P3, PT, R3, R242, PT ;  /* 0x000000f20300720c */ /* 0x000fe20003f66270 */
[----:B------:R-:W-:Y:S01]  /*11a60*/  IMAD.IADD R4, R237, 0x1, -R3 ;  /* 0x00000001ed047824 */ /* 0x000fe200078e0a03 */
[----:B------:R-:W-:Y:S02]  /*11a70*/  ISETP.GE.AND P2, PT, R3, R241, PT ;  /* 0x000000f10300720c */ /* 0x000fe40003f46270 */
[----:B------:R-:W-:Y:S01]  /*11a80*/  IABS R2, R5 ;  /* 0x0000000500027213 */ /* 0x000fe20000000000 */
[----:B------:R-:W-:Y:S01]  /*11a90*/  IMAD.MOV.U32 R5, RZ, RZ, R6 ;  /* 0x000000ffff057224 */ /* 0x000fe200078e0006 */
[----:B------:R-:W-:Y:S02]  /*11aa0*/  IABS R4, R4 ;  /* 0x0000000400047213 */ /* 0x000fe40000000000 */
[----:B------:R-:W-:Y:S02]  /*11ab0*/  I2FP.F32.S32 R2, R2 ;  /* 0x0000000200027245 */ /* 0x000fe40000201400 */
[----:B------:R-:W-:-:S02]  /*11ac0*/  I2FP.F32.S32 R5, R5 ;  /* 0x0000000500057245 */ /* 0x000fc40000201400 */
[----:B------:R-:W-:Y:S01]  /*11ad0*/  I2FP.F32.S32 R4, R4 ;  /* 0x0000000400047245 */ /* 0x000fe20000201400 */
[----:B------:R-:W-:Y:S01]  /*11ae0*/  FFMA.FTZ R6, R2, -UR19, R94 ;  /* 0x8000001302067c23 */ /* 0x000fe2000801005e */
[----:B------:R-:W-:Y:S01]  /*11af0*/  FSEL R2, R16, -INF , !P4 ;  /* 0xff80000010027808 */ /* 0x000fe20006000000 */
[----:B------:R-:W-:Y:S01]  /*11b00*/  FFMA.FTZ R8, R5, -UR19, R123 ;  /* 0x8000001305087c23 */ /* 0x000fe2000801007b */
[C---:B------:R-:W-:Y:S01]  /*11b10*/  ISETP.GE.AND P4, PT, R3.reuse, R243, PT ;  /* 0x000000f30300720c */ /* 0x040fe20003f86270 */
[----:B------:R-:W-:Y:S01]  /*11b20*/  IMAD.IADD R5, R236, 0x1, -R3 ;  /* 0x00000001ec057824 */ /* 0x000fe200078e0a03 */
[C---:B------:R-:W-:Y:S01]  /*11b30*/  ISETP.GE.AND P1, PT, R3.reuse, R240, PT ;  /* 0x000000f00300720c */ /* 0x040fe20003f26270 */
[----:B------:R1:W-:Y:S01]  /*11b40*/  STL [R1+0x2c], R2 ;  /* 0x00002c0201007387 */ /* 0x0003e20000100800 */
[C---:B------:R-:W-:Y:S01]  /*11b50*/  ISETP.LT.OR P6, PT, R3.reuse, R235, P4 ;  /* 0x000000eb0300720c */ /* 0x040fe200027c1670 */
[----:B------:R-:W-:Y:S01]  /*11b60*/  FFMA.FTZ R7, R4, -UR19, R92 ;  /* 0x8000001304077c23 */ /* 0x000fe2000801005c */
[----:B------:R-:W-:-:S02]  /*11b70*/  ISETP.LT.OR P2, PT, R3, R232, P2 ;  /* 0x000000e80300720c */ /* 0x000fc40001741670 */
[----:B------:R-:W-:Y:S02]  /*11b80*/  ISETP.LT.OR P0, PT, R3, R234, P1 ;  /* 0x000000ea0300720c */ /* 0x000fe40000f01670 */
[----:B------:R-:W-:Y:S02]  /*11b90*/  LOP3.LUT P4, RZ, R231, 0x8, RZ, 0xc0, !PT ;  /* 0x00000008e7ff7812 */ /* 0x000fe4000788c0ff */
[----:B------:R-:W-:Y:S02]  /*11ba0*/  FSEL R125, R7, -INF , !P6 ;  /* 0xff800000077d7808 */ /* 0x000fe40007000000 */
[----:B-1----:R-:W-:Y:S02]  /*11bb0*/  FSEL R2, R9, -INF , !P5 ;  /* 0xff80000009027808 */ /* 0x002fe40006800000 */
[----:B------:R-:W-:Y:S01]  /*11bc0*/  ISETP.LT.OR P5, PT, R3, R233, P3 ;  /* 0x000000e90300720c */ /* 0x000fe20001fa1670 */
[----:B------:R-:W-:Y:S01]  /*11bd0*/  IMAD.IADD R3, R239, 0x1, -R3 ;  /* 0x00000001ef037824 */ /* 0x000fe200078e0a03 */
[----:B------:R-:W-:Y:S01]  /*11be0*/  IABS R9, R5 ;  /* 0x0000000500097213 */ /* 0x000fe20000000000 */
[----:B------:R1:W-:Y:S01]  /*11bf0*/  STL [R1+0x1c], R2 ;  /* 0x00001c0201007387 */ /* 0x0003e20000100800 */
[----:B------:R-:W-:-:S02]  /*11c00*/  LOP3.LUT P3, RZ, R231, 0x4, RZ, 0xc0, !PT ;  /* 0x00000004e7ff7812 */ /* 0x000fc4000786c0ff */
[----:B------:R-:W-:Y:S02]  /*11c10*/  IABS R5, R3 ;  /* 0x0000000300057213 */ /* 0x000fe40000000000 */
[----:B------:R-:W-:Y:S02]  /*11c20*/  LOP3.LUT R231, R231, 0xfffffffd, RZ, 0xc0, !PT ;  /* 0xfffffffde7e77812 */ /* 0x000fe400078ec0ff */
[----:B------:R-:W-:Y:S02]  /*11c30*/  I2FP.F32.S32 R5, R5 ;  /* 0x0000000500057245 */ /* 0x000fe40000201400 */
[----:B------:R-:W-:-:S03]  /*11c40*/  @P2 LOP3.LUT R231, R231, 0x2, RZ, 0xfc, !PT ;  /* 0x00000002e7e72812 */ /* 0x000fc600078efcff */
[----:B------:R-:W-:-:S05]  /*11c50*/  FFMA.FTZ R12, R5, -UR19, R110 ;  /* 0x80000013050c7c23 */ /* 0x000fca000801006e */
[----:B------:R-:W-:Y:S01]  /*11c60*/  FSEL R201, R12, -INF , !P0 ;  /* 0xff8000000cc97808 */ /* 0x000fe20004000000 */
        /* <DEDUP_REMOVED lines=9> */
[----:B------:R-:W-:Y:S01]  /*11d00*/  ISETP.LT.OR P1, PT, R2, R234, P1 ;  /* 0x000000ea0200720c */ /* 0x000fe20000f21670 */
[----:B------:R-:W-:Y:S01]  /*11d10*/  FFMA.FTZ R11, R3, -UR19, R93 ;  /* 0x80000013030b7c23 */ /* 0x000fe2000801005d */
[----:B------:R-:W-:Y:S01]  /*11d20*/  FSEL R3, R8, -INF , !P3 ;  /* 0xff80000008037808 */ /* 0x000fe20005800000 */
[----:B------:R-:W-:Y:S01]  /*11d30*/  FFMA.FTZ R13, R4, -UR19, R108 ;  /* 0x80000013040d7c23 */ /* 0x000fe2000801006c */
[----:B------:R-:W-:Y:S02]  /*11d40*/  FSEL R4, R14, -INF , !P4 ;  /* 0xff8000000e047808 */ /* 0x000fe40006000000 */
[C---:B------:R-:W-:Y:S02]  /*11d50*/  ISETP.GE.AND P4, PT, R2.reuse, R243, PT ;  /* 0x000000f30200720c */ /* 0x040fe40003f86270 */
[C---:B------:R-:W-:Y:S01]  /*11d60*/  ISETP.GE.AND P3, PT, R2.reuse, R242, PT ;  /* 0x000000f20200720c */ /* 0x040fe20003f66270 */
[----:B------:R1:W-:Y:S01]  /*11d70*/  STL [R1+0x24], R4 ;  /* 0x0000240401007387 */ /* 0x0003e20000100800 */
[----:B------:R-:W-:-:S02]  /*11d80*/  ISETP.LT.OR P6, PT, R2, R235, P4 ;  /* 0x000000eb0200720c */ /* 0x000fc400027c1670 */
[C---:B------:R-:W-:Y:S01]  /*11d90*/  LOP3.LUT P4, RZ, R231.reuse, 0x2, RZ, 0xc0, !PT ;  /* 0x00000002e7ff7812 */ /* 0x040fe2000788c0ff */
[----:B------:R2:W-:Y:S01]  /*11da0*/  STL [R1+0x30], R3 ;  /* 0x0000300301007387 */ /* 0x0005e20000100800 */
[----:B------:R-:W-:-:S04]  /*11db0*/  LOP3.LUT R231, R231, 0xfffffff7, RZ, 0xc0, !PT ;  /* 0xfffffff7e7e77812 */ /* 0x000fc800078ec0ff */
[----:B------:R-:W-:-:S04]  /*11dc0*/  @P2 LOP3.LUT R231, R231, 0x8, RZ, 0xfc, !PT ;  /* 0x00000008e7e72812 */ /* 0x000fc800078efcff */
[----:B------:R-:W-:-:S04]  /*11dd0*/  LOP3.LUT R231, R231, 0xfffffffb, RZ, 0xc0, !PT ;  /* 0xfffffffbe7e77812 */ /* 0x000fc800078ec0ff */
[----:B------:R-:W-:Y:S01]  /*11de0*/  @P1 LOP3.LUT R231, R231, 0x4, RZ, 0xfc, !PT ;  /* 0x00000004e7e71812 */ /* 0x000fe200078efcff */
[--C-:B-1----:R-:W-:Y:S01]  /*11df0*/  IMAD.IADD R4, R238, 0x1, -R2.reuse ;  /* 0x00000001ee047824 */ /* 0x102fe200078e0a02 */
[----:B--2---:R-:W-:Y:S02]  /*11e00*/  FSEL R3, R6, -INF , !P5 ;  /* 0xff80000006037808 */ /* 0x004fe40006800000 */
[----:B------:R-:W-:Y:S02]  /*11e10*/  ISETP.LT.OR P5, PT, R2, R233, P3 ;  /* 0x000000e90200720c */ /* 0x000fe40001fa1670 */
[----:B------:R-:W-:Y:S01]  /*11e20*/  IABS R5, R4 ;  /* 0x0000000400057213 */ /* 0x000fe20000000000 */
[----:B------:R1:W-:Y:S02]  /*11e30*/  STL [R1+0x18], R3 ;  /* 0x0000180301007387 */ /* 0x0003e40000100800 */
        /* <DEDUP_REMOVED lines=11> */
[----:B------:R-:W-:-:S04]  /*11ef0*/  VIADD R2, R0, 0x30 ;  /* 0x0000003000027836 */ /* 0x000fc80000000000 */
        /* <DEDUP_REMOVED lines=10> */
[C---:B------:R-:W-:Y:S01]  /*11fa0*/  ISETP.GE.AND P1, PT, R2.reuse, R240, PT ;  /* 0x000000f00200720c */ /* 0x040fe20003f26270 */
[----:B------:R-:W-:Y:S01]  /*11fb0*/  FFMA.FTZ R10, R5, -UR19, R104 ;  /* 0x80000013050a7c23 */ /* 0x000fe20008010068 */
[----:B------:R-:W-:Y:S01]  /*11fc0*/  FSEL R134, R7, -INF , !P5 ;  /* 0xff80000007867808 */ /* 0x000fe20006800000 */
[----:B------:R-:W-:Y:S01]  /*11fd0*/  FFMA.FTZ R14, R3, -UR19, R100 ;  /* 0x80000013030e7c23 */ /* 0x000fe20008010064 */
[----:B------:R-:W-:Y:S02]  /*11fe0*/  FSEL R3, R13, -INF , !P4 ;  /* 0xff8000000d037808 */ /* 0x000fe40006000000 */
[C---:B------:R-:W-:Y:S02]  /*11ff0*/  ISETP.GE.AND P4, PT, R2.reuse, R243, PT ;  /* 0x000000f30200720c */ /* 0x040fe40003f86270 */
[----:B------:R-:W-:Y:S01]  /*12000*/  FSEL R100, R11, -INF , !P6 ;  /* 0xff8000000b647808 */ /* 0x000fe20007000000 */
[----:B------:R1:W-:Y:S01]  /*12010*/  STL [R1+0x14], R3 ;  /* 0x0000140301007387 */ /* 0x0003e20000100800 */
[----:B------:R-:W-:-:S02]  /*12020*/  ISETP.LT.OR P6, PT, R2, R235, P4 ;  /* 0x000000eb0200720c */ /* 0x000fc400027c1670 */
[C---:B------:R-:W-:Y:S02]  /*12030*/  ISETP.LT.OR P5, PT, R2.reuse, R233, P3 ;  /* 0x000000e90200720c */ /* 0x040fe40001fa1670 */
[C---:B------:R-:W-:Y:S02]  /*12040*/  ISETP.LT.OR P2, PT, R2.reuse, R232, P2 ;  /* 0x000000e80200720c */ /* 0x040fe40001741670 */
[----:B------:R-:W-:Y:S01]  /*12050*/  ISETP.LT.OR P0, PT, R2, R234, P1 ;  /* 0x000000ea0200720c */ /* 0x000fe20000f01670 */
[----:B------:R-:W-:Y:S01]  /*12060*/  IMAD.IADD R2, R239, 0x1, -R2 ;  /* 0x00000001ef027824 */ /* 0x000fe200078e0a02 */
[----:B------:R-:W-:Y:S02]  /*12070*/  I2FP.F32.S32 R4, R4 ;  /* 0x0000000400047245 */ /* 0x000fe40000201400 */
[C---:B------:R-:W-:Y:S02]  /*12080*/  LOP3.LUT P4, RZ, R231.reuse, 0x8, RZ, 0xc0, !PT ;  /* 0x00000008e7ff7812 */ /* 0x040fe4000788c0ff */
[----:B------:R-:W-:Y:S01]  /*12090*/  IABS R6, R2 ;  /* 0x0000000200067213 */ /* 0x000fe20000000000 */
[----:B------:R-:W-:Y:S01]  /*120a0*/  FFMA.FTZ R9, R4, -UR19, R106 ;  /* 0x8000001304097c23 */ /* 0x000fe2000801006a */
[----:B------:R-:W-:-:S02]  /*120b0*/  LOP3.LUT P3, RZ, R231, 0x4, RZ, 0xc0, !PT ;  /* 0x00000004e7ff7812 */ /* 0x000fc4000786c0ff */
[----:B------:R-:W-:Y:S02]  /*120c0*/  LOP3.LUT R231, R231, 0xfffffffd, RZ, 0xc0, !PT ;  /* 0xfffffffde7e77812 */ /* 0x000fe400078ec0ff */
[----:B------:R-:W-:Y:S02]  /*120d0*/  FSEL R200, R15, -INF , !P3 ;  /* 0xff8000000fc87808 */ /* 0x000fe40005800000 */
[----:B------:R-:W-:Y:S02]  /*120e0*/  @P2 LOP3.LUT R231, R231, 0x2, RZ, 0xfc, !PT ;  /* 0x00000002e7e72812 */ /* 0x000fe400078efcff */
[----:B------:R-:W-:Y:S01]  /*120f0*/  FSEL R124, R10, -INF , !P6 ;  /* 0xff8000000a7c7808 */ /* 0x000fe20007000000 */
[----:B-1----:R-:W-:Y:S01]  /*12100*/  VIADD R3, R0, 0x31 ;  /* 0x0000003100037836 */ /* 0x002fe20000000000 */
[----:B------:R-:W-:-:S03]  /*12110*/  FSEL R135, R9, -INF , !P5 ;  /* 0xff80000009877808 */ /* 0x000fc60006800000 */
        /* <DEDUP_REMOVED lines=20> */
[C---:B------:R-:W-:Y:S02]  /*12260*/  ISETP.LT.OR P5, PT, R3.reuse, R233, P3 ;  /* 0x000000e90300720c */ /* 0x040fe40001fa1670 */
[----:B------:R-:W-:Y:S01]  /*12270*/  ISETP.LT.OR P1, PT, R3, R234, P1 ;  /* 0x000000ea0300720c */ /* 0x000fe20000f21670 */
[----:B------:R-:W-:Y:S01]  /*12280*/  IMAD.IADD R3, R239, 0x1, -R3 ;  /* 0x00000001ef037824 */ /* 0x000fe200078e0a03 */
[----:B------:R-:W-:Y:S02]  /*12290*/  IABS R9, R5 ;  /* 0x0000000500097213 */ /* 0x000fe40000000000 */
[C---:B------:R-:W-:Y:S02]  /*122a0*/  LOP3.LUT P4, RZ, R231.reuse, 0x2, RZ, 0xc0, !PT ;  /* 0x00000002e7ff7812 */ /* 0x040fe4000788c0ff */
[----:B------:R-:W-:Y:S02]  /*122b0*/  IABS R5, R3 ;  /* 0x0000000300057213 */ /* 0x000fe40000000000 */
[----:B------:R-:W-:-:S02]  /*122c0*/  LOP3.LUT R231, R231, 0xfffffff7, RZ, 0xc0, !PT ;  /* 0xfffffff7e7e77812 */ /* 0x000fc400078ec0ff */
[----:B------:R-:W-:Y:S02]  /*122d0*/  FSEL R202, R8, -INF , !P0 ;  /* 0xff80000008ca7808 */ /* 0x000fe40004000000 */
[----:B------:R-:W-:Y:S02]  /*122e0*/  @P2 LOP3.LUT R231, R231, 0x8, RZ, 0xfc, !PT ;  /* 0x00000008e7e72812 */ /* 0x000fe400078efcff */
[----:B------:R-:W-:Y:S02]  /*122f0*/  FSEL R122, R7, -INF , !P6 ;  /* 0xff800000077a7808 */ /* 0x000fe40007000000 */
[----:B------:R-:W-:Y:S01]  /*12300*/  LOP3.LUT R231, R231, 0xfffffffb, RZ, 0xc0, !PT ;  /* 0xfffffffbe7e77812 */ /* 0x000fe200078ec0ff */
[----:B-1----:R-:W-:Y:S01]  /*12310*/  VIADD R2, R0, 0x38 ;  /* 0x0000003800027836 */ /* 0x002fe20000000000 */
[----:B------:R-:W-:Y:S02]  /*12320*/  FSEL R102, R6, -INF , !P5 ;  /* 0xff80000006667808 */ /* 0x000fe40006800000 */
[----:B------:R-:W-:Y:S01]  /*12330*/  @P1 LOP3.LUT R231, R231, 0x4, RZ, 0xfc, !PT ;  /* 0x00000004e7e71812 */ /* 0x000fe200078efcff */
[----:B------:R-:W-:Y:S01]  /*12340*/  IMAD.IADD R4, R237, 0x1, -R2 ;  /* 0x00000001ed047824 */ /* 0x000fe200078e0a02 */
[----:B------:R-:W-:-:S02]  /*12350*/  ISETP.GE.AND P2, PT, R2, R241, PT ;  /* 0x000000f10200720c */ /* 0x000fc40003f46270 */
[C---:B------:R-:W-:Y:S02]  /*12360*/  ISETP.GE.AND P3, PT, R2.reuse, R242, PT ;  /* 0x000000f20200720c */ /* 0x040fe40003f66270 */
[----:B------:R-:W-:Y:S01]  /*12370*/  IABS R3, R4 ;  /* 0x0000000400037213 */ /* 0x000fe20000000000 */
[----:B------:R-:W-:Y:S01]  /*12380*/  IMAD.MOV.U32 R4, RZ, RZ, R9 ;  /* 0x000000ffff047224 */ /* 0x000fe200078e0009 */
[C---:B------:R-:W-:Y:S02]  /*12390*/  ISETP.LT.OR P0, PT, R2.reuse, R232, P2 ;  /* 0x000000e80200720c */ /* 0x040fe40001701670 */
[----:B------:R-:W-:Y:S02]  /*123a0*/  ISETP.LT.OR P5, PT, R2, R233, P3 ;  /* 0x000000e90200720c */ /* 0x000fe40001fa1670 */
[----:B------:R-:W-:Y:S02]  /*123b0*/  I2FP.F32.S32 R4, R4 ;  /* 0x0000000400047245 */ /* 0x000fe40000201400 */
[----:B------:R-:W-:-:S02]  /*123c0*/  I2FP.F32.S32 R3, R3 ;  /* 0x0000000300037245 */ /* 0x000fc40000201400 */
[----:B------:R-:W-:Y:S01]  /*123d0*/  LOP3.LUT P3, RZ, R231, 0x4, RZ, 0xc0, !PT ;  /* 0x00000004e7ff7812 */ /* 0x000fe2000786c0ff */
[----:B------:R-:W-:Y:S01]  /*123e0*/  FFMA.FTZ R13, R4, -UR19, R101 ;  /* 0x80000013040d7c23 */ /* 0x000fe20008010065 */
[----:B------:R-:W-:Y:S01]  /*123f0*/  FSEL R101, R14, -INF , !P4 ;  /* 0xff8000000e657808 */ /* 0x000fe20006000000 */
[----:B------:R-:W-:Y:S01]  /*12400*/  IMAD.IADD R4, R238, 0x1, -R2 ;  /* 0x00000001ee047824 */ /* 0x000fe200078e0a02 */
[----:B------:R-:W-:Y:S01]  /*12410*/  ISETP.GE.AND P4, PT, R2, R243, PT ;  /* 0x000000f30200720c */ /* 0x000fe20003f86270 */
[----:B------:R-:W-:Y:S01]  /*12420*/  FFMA.FTZ R11, R3, -UR19, R80 ;  /* 0x80000013030b7c23 */ /* 0x000fe20008010050 */
[----:B------:R-:W-:Y:S01]  /*12430*/  I2FP.F32.S32 R5, R5 ;  /* 0x0000000500057245 */ /* 0x000fe20000201400 */
[----:B------:R-:W-:Y:S01]  /*12440*/  IMAD.IADD R3, R236, 0x1, -R2 ;  /* 0x00000001ec037824 */ /* 0x000fe200078e0a02 */
[----:B------:R-:W-:Y:S02]  /*12450*/  ISETP.LT.OR P6, PT, R2, R235, P4 ;  /* 0x000000eb0200720c */ /* 0x000fe400027c1670 */
[----:B------:R-:W-:Y:S01]  /*12460*/  LOP3.LUT P4, RZ, R231, 0x8, RZ, 0xc0, !PT ;  /* 0x00000008e7ff7812 */ /* 0x000fe2000788c0ff */
[----:B------:R-:W-:Y:S01]  /*12470*/  FFMA.FTZ R12, R5, -UR19, R103 ;  /* 0x80000013050c7c23 */ /* 0x000fe20008010067 */
[----:B------:R-:W-:-:S02]  /*12480*/  LOP3.LUT R231, R231, 0xfffffffd, RZ, 0xc0, !PT ;  /* 0xfffffffde7e77812 */ /* 0x000fc400078ec0ff */
[C---:B------:R-:W-:Y:S02]  /*12490*/  ISETP.GE.AND P1, PT, R2.reuse, R240, PT ;  /* 0x000000f00200720c */ /* 0x040fe40003f26270 */
[----:B------:R-:W-:Y:S02]  /*124a0*/  @P0 LOP3.LUT R231, R231, 0x2, RZ, 0xfc, !PT ;  /* 0x00000002e7e70812 */ /* 0x000fe400078efcff */
[----:B------:R-:W-:Y:S01]  /*124b0*/  ISETP.LT.OR P0, PT, R2, R234, P1 ;  /* 0x000000ea0200720c */ /* 0x000fe20000f01670 */
[----:B------:R-:W-:Y:S01]  /*124c0*/  IMAD.IADD R2, R239, 0x1, -R2 ;  /* 0x00000001ef027824 */ /* 0x000fe200078e0a02 */
[----:B------:R-:W-:Y:S02]  /*124d0*/  IABS R5, R4 ;  /* 0x0000000400057213 */ /* 0x000fe40000000000 */
[----:B------:R-:W-:Y:S02]  /*124e0*/  IABS R3, R3 ;  /* 0x0000000300037213 */ /* 0x000fe40000000000 */
[----:B------:R-:W-:Y:S01]  /*124f0*/  IABS R4, R2 ;  /* 0x0000000200047213 */ /* 0x000fe20000000000 */
[----:B------:R-:W-:Y:S01]  /*12500*/  IMAD.MOV.U32 R2, RZ, RZ, R5 ;  /* 0x000000ffff027224 */ /* 0x000fe200078e0005 */
[----:B------:R-:W-:-:S02]  /*12510*/  I2FP.F32.S32 R3, R3 ;  /* 0x0000000300037245 */ /* 0x000fc40000201400 */
[----:B------:R-:W-:Y:S02]  /*12520*/  I2FP.F32.S32 R4, R4 ;  /* 0x0000000400047245 */ /* 0x000fe40000201400 */
[----:B------:R-:W-:Y:S01]  /*12530*/  I2FP.F32.S32 R2, R2 ;  /* 0x0000000200027245 */ /* 0x000fe20000201400 */
[----:B------:R-:W-:Y:S01]  /*12540*/  FFMA.FTZ R16, R3, -UR19, R96 ;  /* 0x8000001303107c23 */ /* 0x000fe20008010060 */
[----:B------:R-:W-:Y:S01]  /*12550*/  FSEL R80, R13, -INF , !P4 ;  /* 0xff8000000d507808 */ /* 0x000fe20006000000 */
[----:B------:R-:W-:Y:S01]  /*12560*/  FFMA.FTZ R15, R4, -UR19, R98 ;  /* 0x80000013040f7c23 */ /* 0x000fe20008010062 */
[----:B------:R-:W-:Y:S01]  /*12570*/  FSEL R120, R11, -INF , !P6 ;  /* 0xff8000000b787808 */ /* 0x000fe20007000000 */
        /* <DEDUP_REMOVED lines=12> */
[----:B------:R-:W-:Y:S01]  /*12640*/  ISETP.GE.AND P1, PT, R2, R240, PT ;  /* 0x000000f00200720c */ /* 0x000fe20003f26270 */
[----:B------:R-:W-:Y:S01]  /*12650*/  FFMA.FTZ R10, R5, -UR19, R81 ;  /* 0x80000013050a7c23 */ /* 0x000fe20008010051 */
[----:B------:R-:W-:Y:S01]  /*12660*/  FSEL R103, R7, -INF , !P5 ;  /* 0xff80000007677808 */ /* 0x000fe20006800000 */
[----:B------:R-:W-:Y:S01]  /*12670*/  FFMA.FTZ R14, R3, -UR19, R97 ;  /* 0x80000013030e7c23 */ /* 0x000fe20008010061 */
[----:B------:R-:W-:Y:S02]  /*12680*/  FSEL R3, R12, -INF , !P3 ;  /* 0xff8000000c037808 */ /* 0x000fe40005800000 */
[C---:B------:R-:W-:Y:S02]  /*12690*/  ISETP.GE.AND P3, PT, R2.reuse, R242, PT ;  /* 0x000000f20200720c */ /* 0x040fe40003f66270 */
[C---:B------:R-:W-:Y:S01]  /*126a0*/  ISETP.LT.OR P2, PT, R2.reuse, R232, P2 ;  /* 0x000000e80200720c */ /* 0x040fe20001741670 */
[----:B------:R1:W-:Y:S01]  /*126b0*/  STL [R1+0x8], R3 ;  /* 0x0000080301007387 */ /* 0x0003e20000100800 */
[----:B------:R-:W-:-:S02]  /*126c0*/  ISETP.LT.OR P6, PT, R2, R235, P4 ;  /* 0x000000eb0200720c */ /* 0x000fc400027c1670 */
[C---:B------:R-:W-:Y:S02]  /*126d0*/  ISETP.LT.OR P5, PT, R2.reuse, R233, P3 ;  /* 0x000000e90200720c */ /* 0x040fe40001fa1670 */
[----:B------:R-:W-:Y:S01]  /*126e0*/  ISETP.LT.OR P1, PT, R2, R234, P1 ;  /* 0x000000ea0200720c */ /* 0x000fe20000f21670 */
[----:B------:R-:W-:Y:S01]  /*126f0*/  IMAD.IADD R2, R239, 0x1, -R2 ;  /* 0x00000001ef027824 */ /* 0x000fe200078e0a02 */
[----:B------:R-:W-:Y:S02]  /*12700*/  I2FP.F32.S32 R4, R4 ;  /* 0x0000000400047245 */ /* 0x000fe40000201400 */
[C---:B------:R-:W-:Y:S02]  /*12710*/  LOP3.LUT P4, RZ, R231.reuse, 0x2, RZ, 0xc0, !PT ;  /* 0x00000002e7ff7812 */ /* 0x040fe4000788c0ff */
[----:B------:R-:W-:Y:S01]  /*12720*/  IABS R6, R2 ;  /* 0x0000000200067213 */ /* 0x000fe20000000000 */
[----:B------:R-:W-:Y:S01]  /*12730*/  FFMA.FTZ R9, R4, -UR19, R83 ;  /* 0x8000001304097c23 */ /* 0x000fe20008010053 */
[----:B------:R-:W-:-:S02]  /*12740*/  LOP3.LUT R231, R231, 0xfffffff7, RZ, 0xc0, !PT ;  /* 0xfffffff7e7e77812 */ /* 0x000fc400078ec0ff */
[----:B------:R-:W-:Y:S02]  /*12750*/  FSEL R81, R16, -INF , !P4 ;  /* 0xff80000010517808 */ /* 0x000fe40006000000 */
[----:B------:R-:W-:Y:S02]  /*12760*/  @P2 LOP3.LUT R231, R231, 0x8, RZ, 0xfc, !PT ;  /* 0x00000008e7e72812 */ /* 0x000fe400078efcff */
[----:B------:R-:W-:Y:S02]  /*12770*/  FSEL R119, R10, -INF , !P6 ;  /* 0xff8000000a777808 */ /* 0x000fe40007000000 */
[----:B------:R-:W-:Y:S02]  /*12780*/  LOP3.LUT R231, R231, 0xfffffffb, RZ, 0xc0, !PT ;  /* 0xfffffffbe7e77812 */ /* 0x000fe400078ec0ff */
[----:B------:R-:W-:Y:S01]  /*12790*/  FSEL R36, R9, -INF , !P5 ;  /* 0xff80000009247808 */ /* 0x000fe20006800000 */
[----:B-1----:R-:W-:Y:S01]  /*127a0*/  VIADD R3, R0, 0x40 ;  /* 0x0000004000037836 */ /* 0x002fe20000000000 */
[----:B------:R-:W-:-:S03]  /*127b0*/  @P1 LOP3.LUT R231, R231, 0x4, RZ, 0xfc, !PT ;  /* 0x00000004e7e71812 */ /* 0x000fc600078efcff */
        /* <DEDUP_REMOVED lines=26> */
[----:B------:R-:W-:-:S02]  /*12960*/  LOP3.LUT P3, RZ, R231, 0x4, RZ, 0xc0, !PT ;  /* 0x00000004e7ff7812 */ /* 0x000fc4000786c0ff */
[----:B------:R-:W-:Y:S02]  /*12970*/  LOP3.LUT R231, R231, 0xfffffffd, RZ, 0xc0, !PT ;  /* 0xfffffffde7e77812 */ /* 0x000fe400078ec0ff */
[----:B------:R-:W-:Y:S02]  /*12980*/  FSEL R90, R14, -INF , !P4 ;  /* 0xff8000000e5a7808 */ /* 0x000fe40006000000 */
[----:B------:R-:W-:Y:S02]  /*12990*/  @P2 LOP3.LUT R231, R231, 0x2, RZ, 0xfc, !PT ;  /* 0x00000002e7e72812 */ /* 0x000fe400078efcff */
[----:B------:R-:W-:Y:S01]  /*129a0*/  FSEL R37, R8, -INF , !P3 ;  /* 0xff80000008257808 */ /* 0x000fe20005800000 */
[----:B-1----:R-:W-:Y:S01]  /*129b0*/  VIADD R2, R0, 0x41 ;  /* 0x0000004100027836 */ /* 0x002fe20000000000 */
[----:B------:R-:W-:Y:S02]  /*129c0*/  I2FP.F32.S32 R5, R5 ;  /* 0x0000000500057245 */ /* 0x000fe40000201400 */
[----:B------:R-:W-:Y:S01]  /*129d0*/  FSEL R118, R7, -INF , !P6 ;  /* 0xff80000007767808 */ /* 0x000fe20007000000 */
[----:B------:R-:W-:Y:S01]  /*129e0*/  IMAD.IADD R4, R237, 0x1, -R2 ;  /* 0x00000001ed047824 */ /* 0x000fe200078e0a02 */
[C---:B------:R-:W-:Y:S01]  /*129f0*/  ISETP.GE.AND P4, PT, R2.reuse, R243, PT ;  /* 0x000000f30200720c */ /* 0x040fe20003f86270 */
[----:B------:R-:W-:Y:S01]  /*12a00*/  FFMA.FTZ R12, R5, -UR19, R86 ;  /* 0x80000013050c7c23 */ /* 0x000fe20008010056 */
[----:B------:R-:W-:-:S02]  /*12a10*/  ISETP.GE.AND P3, PT, R2, R242, PT ;  /* 0x000000f20200720c */ /* 0x000fc40003f66270 */
[----:B------:R-:W-:Y:S01]  /*12a20*/  IABS R3, R4 ;  /* 0x0000000400037213 */ /* 0x000fe20000000000 */
[----:B------:R-:W-:Y:S01]  /*12a30*/  IMAD.MOV.U32 R4, RZ, RZ, R9 ;  /* 0x000000ffff047224 */ /* 0x000fe200078e0009 */
[C---:B------:R-:W-:Y:S02]  /*12a40*/  ISETP.GE.AND P2, PT, R2.reuse, R241, PT ;  /* 0x000000f10200720c */ /* 0x040fe40003f46270 */
[----:B------:R-:W-:Y:S02]  /*12a50*/  I2FP.F32.S32 R3, R3 ;  /* 0x0000000300037245 */ /* 0x000fe40000201400 */
[----:B------:R-:W-:Y:S02]  /*12a60*/  I2FP.F32.S32 R4, R4 ;  /* 0x0000000400047245 */ /* 0x000fe40000201400 */
[----:B------:R-:W-:Y:S01]  /*12a70*/  ISETP.GE.AND P1, PT, R2, R240, PT ;  /* 0x000000f00200720c */ /* 0x000fe20003f26270 */
[----:B------:R-:W-:Y:S01]  /*12a80*/  FFMA.FTZ R11, R3, -UR19, R89 ;  /* 0x80000013030b7c23 */ /* 0x000fe20008010059 */
[----:B------:R-:W-:Y:S01]  /*12a90*/  FSEL R132, R6, -INF , !P5 ;  /* 0xff80000006847808 */ /* 0x000fe20006800000 */
[----:B------:R-:W-:Y:S01]  /*12aa0*/  FFMA.FTZ R13, R4, -UR19, R84 ;  /* 0x80000013040d7c23 */ /* 0x000fe20008010054 */
[--C-:B------:R-:W-:Y:S01]  /*12ab0*/  IMAD.IADD R4, R238, 0x1, -R2.reuse ;  /* 0x00000001ee047824 */ /* 0x100fe200078e0a02 */
[----:B------:R-:W-:Y:S01]  /*12ac0*/  ISETP.LT.OR P6, PT, R2, R235, P4 ;  /* 0x000000eb0200720c */ /* 0x000fe200027c1670 */
[----:B------:R-:W-:Y:S01]  /*12ad0*/  IMAD.IADD R3, R236, 0x1, -R2 ;  /* 0x00000001ec037824 */ /* 0x000fe200078e0a02 */
[----:B------:R-:W-:-:S02]  /*12ae0*/  ISETP.LT.OR P5, PT, R2, R233, P3 ;  /* 0x000000e90200720c */ /* 0x000fc40001fa1670 */
[C---:B------:R-:W-:Y:S02]  /*12af0*/  ISETP.LT.OR P2, PT, R2.reuse, R232, P2 ;  /* 0x000000e80200720c */ /* 0x040fe40001741670 */
        /* <DEDUP_REMOVED lines=10> */
[C---:B------:R-:W-:Y:S01]  /*12ba0*/  LOP3.LUT P4, RZ, R231.reuse, 0x2, RZ, 0xc0, !PT ;  /* 0x00000002e7ff7812 */ /* 0x040fe2000788c0ff */
[----:B------:R-:W-:Y:S01]  /*12bb0*/  FFMA.FTZ R15, R4, -UR19, R87 ;  /* 0x80000013040f7c23 */ /* 0x000fe20008010057 */
[----:B------:R-:W-:Y:S01]  /*12bc0*/  LOP3.LUT R231, R231, 0xfffffff7, RZ, 0xc0, !PT ;  /* 0xfffffff7e7e77812 */ /* 0x000fe200078ec0ff */
[----:B------:R-:W-:Y:S01]  /*12bd0*/  FFMA.FTZ R7, R2, -UR19, R91 ;  /* 0x8000001302077c23 */ /* 0x000fe2000801005b */
[----:B------:R-:W-:Y:S01]  /*12be0*/  VIADD R2, R0, 0x48 ;  /* 0x0000004800027836 */ /* 0x000fe20000000000 */
[----:B------:R-:W-:Y:S02]  /*12bf0*/  FSEL R82, R13, -INF , !P4 ;  /* 0xff8000000d527808 */ /* 0x000fe40006000000 */
[----:B------:R-:W-:Y:S01]  /*12c00*/  @P2 LOP3.LUT R231, R231, 0x8, RZ, 0xfc, !PT ;  /* 0x00000008e7e72812 */ /* 0x000fe200078efcff */
[--C-:B------:R-:W-:Y:S01]  /*12c10*/  IMAD.IADD R4, R237, 0x1, -R2.reuse ;  /* 0x00000001ed047824 */ /* 0x100fe200078e0a02 */
[----:B------:R-:W-:Y:S01]  /*12c20*/  ISETP.GE.AND P2, PT, R2, R241, PT ;  /* 0x000000f10200720c */ /* 0x000fe20003f46270 */
[--C-:B------:R-:W-:Y:S01]  /*12c30*/  IMAD.IADD R3, R238, 0x1, -R2.reuse ;  /* 0x00000001ee037824 */ /* 0x100fe200078e0a02 */
[----:B------:R-:W-:Y:S01]  /*12c40*/  LOP3.LUT R231, R231, 0xfffffffb, RZ, 0xc0, !PT ;  /* 0xfffffffbe7e77812 */ /* 0x000fe200078ec0ff */
[----:B------:R-:W-:Y:S01]  /*12c50*/  IMAD.IADD R6, R236, 0x1, -R2 ;  /* 0x00000001ec067824 */ /* 0x000fe200078e0a02 */
[----:B------:R-:W-:-:S02]  /*12c60*/  IABS R5, R4 ;  /* 0x0000000400057213 */ /* 0x000fc40000000000 */
[----:B------:R-:W-:Y:S02]  /*12c70*/  IABS R4, R3 ;  /* 0x0000000300047213 */ /* 0x000fe40000000000 */
[----:B------:R-:W-:Y:S02]  /*12c80*/  IABS R3, R6 ;  /* 0x0000000600037213 */ /* 0x000fe40000000000 */
[----:B------:R-:W-:Y:S02]  /*12c90*/  @P1 LOP3.LUT R231, R231, 0x4, RZ, 0xfc, !PT ;  /* 0x00000004e7e71812 */ /* 0x000fe400078efcff */
[----:B------:R-:W-:Y:S02]  /*12ca0*/  I2FP.F32.S32 R3, R3 ;  /* 0x0000000300037245 */ /* 0x000fe40000201400 */
[C---:B------:R-:W-:Y:S02]  /*12cb0*/  ISETP.GE.AND P4, PT, R2.reuse, R243, PT ;  /* 0x000000f30200720c */ /* 0x040fe40003f86270 */
[C---:B------:R-:W-:Y:S01]  /*12cc0*/  ISETP.GE.AND P3, PT, R2.reuse, R242, PT ;  /* 0x000000f20200720c */ /* 0x040fe20003f66270 */
[----:B------:R-:W-:Y:S01]  /*12cd0*/  FFMA.FTZ R14, R3, -UR19, R60 ;  /* 0x80000013030e7c23 */ /* 0x000fe2000801003c */
[----:B------:R-:W-:Y:S01]  /*12ce0*/  ISETP.GE.AND P1, PT, R2, R240, PT ;  /* 0x000000f00200720c */ /* 0x000fe20003f26270 */
[----:B------:R-:W-:Y:S01]  /*12cf0*/  VIADD R3, R0, 0x49 ;  /* 0x0000004900037836 */ /* 0x000fe20000000000 */
[----:B------:R-:W-:-:S02]  /*12d00*/  ISETP.LT.OR P2, PT, R2, R232, P2 ;  /* 0x000000e80200720c */ /* 0x000fc40001741670 */
[----:B------:R-:W-:Y:S02]  /*12d10*/  I2FP.F32.S32 R5, R5 ;  /* 0x0000000500057245 */ /* 0x000fe40000201400 */
[----:B------:R-:W-:Y:S02]  /*12d20*/  FSEL R91, R12, -INF , !P0 ;  /* 0xff8000000c5b7808 */ /* 0x000fe40004000000 */
[----:B------:R-:W-:Y:S01]  /*12d30*/  FSEL R117, R11, -INF , !P6 ;  /* 0xff8000000b757808 */ /* 0x000fe20007000000 */
[----:B------:R-:W-:Y:S01]  /*12d40*/  FFMA.FTZ R10, R5, -UR19, R76 ;  /* 0x80000013050a7c23 */ /* 0x000fe2000801004c */
[----:B------:R-:W-:Y:S01]  /*12d50*/  FSEL R250, R7, -INF , !P5 ;  /* 0xff80000007fa7808 */ /* 0x000fe20006800000 */
[----:B------:R-:W-:Y:S01]  /*12d60*/  IMAD.IADD R5, R238, 0x1, -R3 ;  /* 0x00000001ee057824 */ /* 0x000fe200078e0a03 */
[C---:B------:R-:W-:Y:S02]  /*12d70*/  ISETP.LT.OR P6, PT, R2.reuse, R235, P4 ;  /* 0x000000eb0200720c */ /* 0x040fe400027c1670 */
[----:B------:R-:W-:-:S02]  /*12d80*/  ISETP.LT.OR P5, PT, R2, R233, P3 ;  /* 0x000000e90200720c */ /* 0x000fc40001fa1670 */
[----:B------:R-:W-:Y:S01]  /*12d90*/  ISETP.LT.OR P0, PT, R2, R234, P1 ;  /* 0x000000ea0200720c */ /* 0x000fe20000f01670 */
[----:B------:R-:W-:Y:S01]  /*12da0*/  IMAD.IADD R2, R239, 0x1, -R2 ;  /* 0x00000001ef027824 */ /* 0x000fe200078e0a02 */
[C---:B------:R-:W-:Y:S02]  /*12db0*/  LOP3.LUT P4, RZ, R231.reuse, 0x8, RZ, 0xc0, !PT ;  /* 0x00000008e7ff7812 */ /* 0x040fe4000788c0ff */
[C---:B------:R-:W-:Y:S02]  /*12dc0*/  LOP3.LUT P3, RZ, R231.reuse, 0x4, RZ, 0xc0, !PT ;  /* 0x00000004e7ff7812 */ /* 0x040fe4000786c0ff */
[----:B------:R-:W-:Y:S02]  /*12dd0*/  I2FP.F32.S32 R4, R4 ;  /* 0x0000000400047245 */ /* 0x000fe40000201400 */
[----:B------:R-:W-:Y:S02]  /*12de0*/  LOP3.LUT R231, R231, 0xfffffffd, RZ, 0xc0, !PT ;  /* 0xfffffffde7e77812 */ /* 0x000fe400078ec0ff */
[----:B------:R-:W-:Y:S01]  /*12df0*/  IABS R6, R2 ;  /* 0x0000000200067213 */ /* 0x000fe20000000000 */
[----:B------:R-:W-:Y:S01]  /*12e00*/  FFMA.FTZ R9, R4, -UR19, R78 ;  /* 0x8000001304097c23 */ /* 0x000fe2000801004e */
[----:B------:R-:W-:Y:S01]  /*12e10*/  @P2 LOP3.LUT R231, R231, 0x2, RZ, 0xfc, !PT ;  /* 0x00000002e7e72812 */ /* 0x000fe200078efcff */
[----:B------:R-:W-:Y:S01]  /*12e20*/  IMAD.IADD R4, R237, 0x1, -R3 ;  /* 0x00000001ed047824 */ /* 0x000fe200078e0a03 */
[----:B------:R-:W-:Y:S01]  /*12e30*/  IABS R2, R5 ;  /* 0x0000000500027213 */ /* 0x000fe20000000000 */
[----:B------:R-:W-:Y:S01]  /*12e40*/  IMAD.MOV.U32 R5, RZ, RZ, R6 ;  /* 0x000000ffff057224 */ /* 0x000fe200078e0006 */
[----:B------:R-:W-:-:S02]  /*12e50*/  ISETP.GE.AND P2, PT, R3, R241, PT ;  /* 0x000000f10300720c */ /* 0x000fc40003f46270 */
[----:B------:R-:W-:Y:S02]  /*12e60*/  IABS R4, R4 ;  /* 0x0000000400047213 */ /* 0x000fe40000000000 */
[----:B------:R-:W-:Y:S02]  /*12e70*/  ISETP.LT.OR P2, PT, R3, R232, P2 ;  /* 0x000000e80300720c */ /* 0x000fe40001741670 */
[----:B------:R-:W-:Y:S02]  /*12e80*/  I2FP.F32.S32 R5, R5 ;  /* 0x0000000500057245 */ /* 0x000fe40000201400 */
[----:B------:R-:W-:Y:S02]  /*12e90*/  I2FP.F32.S32 R2, R2 ;  /* 0x0000000200027245 */ /* 0x000fe40000201400 */
[----:B------:R-:W-:Y:S01]  /*12ea0*/  FSEL R251, R16, -INF , !P4 ;  /* 0xff80000010fb7808 */ /* 0x000fe20006000000 */
[----:B------:R-:W-:Y:S01]  /*12eb0*/  FFMA.FTZ R8, R5, -UR19, R62 ;  /* 0x8000001305087c23 */ /* 0x000fe2000801003e */
[----:B------:R-:W-:Y:S01]  /*12ec0*/  ISETP.GE.AND P4, PT, R3, R243, PT ;  /* 0x000000f30300720c */ /* 0x000fe20003f86270 */
[----:B------:R-:W-:Y:S01]  /*12ed0*/  FFMA.FTZ R6, R2, -UR19, R79 ;  /* 0x8000001302067c23 */ /* 0x000fe2000801004f */
[----:B------:R-:W-:Y:S01]  /*12ee0*/  FSEL R89, R15, -INF , !P3 ;  /* 0xff8000000f597808 */ /* 0x000fe20005800000 */
[----:B------:R-:W-:Y:S01]  /*12ef0*/  VIADD R2, R0, 0x50 ;  /* 0x0000005000027836 */ /* 0x000fe20000000000 */
[----:B------:R-:W-:Y:S01]  /*12f00*/  ISETP.GE.AND P1, PT, R3, R240, PT ;  /* 0x000000f00300720c */ /* 0x000fe20003f26270 */
[----:B------:R-:W-:Y:S01]  /*12f10*/  IMAD.IADD R5, R236, 0x1, -R3 ;  /* 0x00000001ec057824 */ /* 0x000fe200078e0a03 */
[----:B------:R-:W-:-:S02]  /*12f20*/  I2FP.F32.S32 R4, R4 ;  /* 0x0000000400047245 */ /* 0x000fc40000201400 */
[C---:B------:R-:W-:Y:S02]  /*12f30*/  ISETP.GE.AND P3, PT, R3.reuse, R242, PT ;  /* 0x000000f20300720c */ /* 0x040fe40003f66270 */
[----:B------:R-:W-:Y:S01]  /*12f40*/  FSEL R116, R10, -INF , !P6 ;  /* 0xff8000000a747808 */ /* 0x000fe20007000000 */
[----:B------:R-:W-:Y:S01]  /*12f50*/  FFMA.FTZ R7, R4, -UR19, R77 ;  /* 0x8000001304077c23 */ /* 0x000fe2000801004d */
[----:B------:R-:W-:Y:S01]  /*12f60*/  ISETP.LT.OR P6, PT, R3, R235, P4 ;  /* 0x000000eb0300720c */ /* 0x000fe200027c1670 */
[----:B------:R-:W-:Y:S01]  /*12f70*/  IMAD.IADD R4, R237, 0x1, -R2 ;  /* 0x00000001ed047824 */ /* 0x000fe200078e0a02 */
[----:B------:R-:W-:Y:S02]  /*12f80*/  LOP3.LUT P4, RZ, R231, 0x2, RZ, 0xc0, !PT ;  /* 0x00000002e7ff7812 */ /* 0x000fe4000788c0ff */
[----:B------:R-:W-:Y:S02]  /*12f90*/  FSEL R129, R9, -INF , !P5 ;  /* 0xff80000009817808 */ /* 0x000fe40006800000 */
[----:B------:R-:W-:-:S02]  /*12fa0*/  ISETP.LT.OR P1, PT, R3, R234, P1 ;  /* 0x000000ea0300720c */ /* 0x000fc40000f21670 */
[----:B------:R-:W-:Y:S02]  /*12fb0*/  LOP3.LUT R231, R231, 0xfffffff7, RZ, 0xc0, !PT ;  /* 0xfffffff7e7e77812 */ /* 0x000fe400078ec0ff */
[----:B------:R-:W-:Y:S01]  /*12fc0*/  ISETP.LT.OR P5, PT, R3, R233, P3 ;  /* 0x000000e90300720c */ /* 0x000fe20001fa1670 */
[----:B------:R-:W-:Y:S01]  /*12fd0*/  IMAD.IADD R3, R239, 0x1, -R3 ;  /* 0x00000001ef037824 */ /* 0x000fe200078e0a03 */
[----:B------:R-:W-:Y:S02]  /*12fe0*/  @P2 LOP3.LUT R231, R231, 0x8, RZ, 0xfc, !PT ;  /* 0x00000008e7e72812 */ /* 0x000fe400078efcff */
[----:B------:R-:W-:Y:S02]  /*12ff0*/  IABS R9, R5 ;  /* 0x0000000500097213 */ /* 0x000fe40000000000 */
[----:B------:R-:W-:Y:S02]  /*13000*/  ISETP.GE.AND P2, PT, R2, R241, PT ;  /* 0x000000f10200720c */ /* 0x000fe40003f46270 */
[----:B------:R-:W-:-:S02]  /*13010*/  IABS R5, R3 ;  /* 0x0000000300057213 */ /* 0x000fc40000000000 */
[----:B------:R-:W-:Y:S01]  /*13020*/  IABS R3, R4 ;  /* 0x0000000400037213 */ /* 0x000fe20000000000 */
[----:B------:R-:W-:Y:S01]  /*13030*/  IMAD.MOV.U32 R4, RZ, RZ, R9 ;  /* 0x000000ffff047224 */ /* 0x000fe200078e0009 */
[----:B------:R-:W-:Y:S02]  /*13040*/  FSEL R252, R8, -INF , !P0 ;  /* 0xff80000008fc7808 */ /* 0x000fe40004000000 */
[----:B------:R-:W-:Y:S02]  /*13050*/  LOP3.LUT R231, R231, 0xfffffffb, RZ, 0xc0, !PT ;  /* 0xfffffffbe7e77812 */ /* 0x000fe400078ec0ff */
[----:B------:R-:W-:Y:S02]  /*13060*/  ISETP.LT.OR P0, PT, R2, R232, P2 ;  /* 0x000000e80200720c */ /* 0x000fe40001701670 */
[----:B------:R-:W-:Y:S02]  /*13070*/  FSEL R249, R14, -INF , !P4 ;  /* 0xff8000000ef97808 */ /* 0x000fe40006000000 */
[----:B------:R-:W-:-:S02]  /*13080*/  ISETP.GE.AND P4, PT, R2, R243, PT ;  /* 0x000000f30200720c */ /* 0x000fc40003f86270 */
[----:B------:R-:W-:Y:S02]  /*13090*/  ISETP.GE.AND P3, PT, R2, R242, PT ;  /* 0x000000f20200720c */ /* 0x000fe40003f66270 */
[----:B------:R-:W-:Y:S02]  /*130a0*/  @P1 LOP3.LUT R231, R231, 0x4, RZ, 0xfc, !PT ;  /* 0x00000004e7e71812 */ /* 0x000fe400078efcff */
[----:B------:R-:W-:Y:S02]  /*130b0*/  I2FP.F32.S32 R4, R4 ;  /* 0x0000000400047245 */ /* 0x000fe40000201400 */
[----:B------:R-:W-:Y:S02]  /*130c0*/  FSEL R115, R7, -INF , !P6 ;  /* 0xff80000007737808 */ /* 0x000fe40007000000 */
[----:B------:R-:W-:Y:S01]  /*130d0*/  FSEL R121, R6, -INF , !P5 ;  /* 0xff80000006797808 */ /* 0x000fe20006800000 */
[----:B------:R-:W-:Y:S01]  /*130e0*/  FFMA.FTZ R13, R4, -UR19, R61 ;  /* 0x80000013040d7c23 */ /* 0x000fe2000801003d */
[----:B------:R-:W-:Y:S01]  /*130f0*/  ISETP.LT.OR P6, PT, R2, R235, P4 ;  /* 0x000000eb0200720c */ /* 0x000fe200027c1670 */
[----:B------:R-:W-:Y:S01]  /*13100*/  IMAD.IADD R4, R238, 0x1, -R2 ;  /* 0x00000001ee047824 */ /* 0x000fe200078e0a02 */
[----:B------:R-:W-:-:S02]  /*13110*/  ISETP.LT.OR P5, PT, R2, R233, P3 ;  /* 0x000000e90200720c */ /* 0x000fc40001fa1670 */
[----:B------:R-:W-:Y:S02]  /*13120*/  I2FP.F32.S32 R3, R3 ;  /* 0x0000000300037245 */ /* 0x000fe40000201400 */
[C---:B------:R-:W-:Y:S02]  /*13130*/  LOP3.LUT P4, RZ, R231.reuse, 0x8, RZ, 0xc0, !PT ;  /* 0x00000008e7ff7812 */ /* 0x040fe4000788c0ff */
[----:B------:R-:W-:Y:S01]  /*13140*/  LOP3.LUT P3, RZ, R231, 0x4, RZ, 0xc0, !PT ;  /* 0x00000004e7ff7812 */ /* 0x000fe2000786c0ff */
[----:B------:R-:W-:Y:S01]  /*13150*/  FFMA.FTZ R11, R3, -UR19, R52 ;  /* 0x80000013030b7c23 */ /* 0x000fe20008010034 */
[----:B------:R-:W-:Y:S01]  /*13160*/  LOP3.LUT R231, R231, 0xfffffffd, RZ, 0xc0, !PT ;  /* 0xfffffffde7e77812 */ /* 0x000fe200078ec0ff */
[----:B------:R-:W-:Y:S01]  /*13170*/  IMAD.IADD R3, R236, 0x1, -R2 ;  /* 0x00000001ec037824 */ /* 0x000fe200078e0a02 */
[----:B------:R-:W-:Y:S02]  /*13180*/  I2FP.F32.S32 R5, R5 ;  /* 0x0000000500057245 */ /* 0x000fe40000201400 */
[----:B------:R-:W-:-:S02]  /*13190*/  ISETP.GE.AND P1, PT, R2, R240, PT ;  /* 0x000000f00200720c */ /* 0x000fc40003f26270 */
[----:B------:R-:W-:Y:S01]  /*131a0*/  @P0 LOP3.LUT R231, R231, 0x2, RZ, 0xfc, !PT ;  /* 0x00000002e7e70812 */ /* 0x000fe200078efcff */
[----:B------:R-:W-:Y:S01]  /*131b0*/  FFMA.FTZ R12, R5, -UR19, R63 ;  /* 0x80000013050c7c23 */ /* 0x000fe2000801003f */
        /* <DEDUP_REMOVED lines=15> */
[----:B------:R-:W-:Y:S02]  /*132b0*/  FSEL R113, R11, -INF , !P6 ;  /* 0xff8000000b717808 */ /* 0x000fe40007000000 */
[----:B------:R-:W-:Y:S01]  /*132c0*/  FSEL R245, R15, -INF , !P0 ;  /* 0xff8000000ff57808 */ /* 0x000fe20004000000 */
        /* <DEDUP_REMOVED lines=30> */
[----:B------:R-:W-:-:S02]  /*134b0*/  @P2 LOP3.LUT R231, R231, 0x8, RZ, 0xfc, !PT ;  /* 0x00000008e7e72812 */ /* 0x000fc400078efcff */
[----:B------:R-:W-:Y:S02]  /*134c0*/  IABS R4, R4 ;  /* 0x0000000400047213 */ /* 0x000fe40000000000 */
        /* <DEDUP_REMOVED lines=28> */
[----:B------:R-:W-:Y:S02]  /*13690*/  I2FP.F32.S32 R5, R5 ;  /* 0x0000000500057245 */ /* 0x000fe40000201400 */
[C---:B------:R-:W-:Y:S02]  /*136a0*/  LOP3.LUT P3, RZ, R231.reuse, 0x4, RZ, 0xc0, !PT ;  /* 0x00000004e7ff7812 */ /* 0x040fe4000786c0ff */
[----:B------:R-:W-:Y:S01]  /*136b0*/  LOP3.LUT R231, R231, 0xfffffffd, RZ, 0xc0, !PT ;  /* 0xfffffffde7e77812 */ /* 0x000fe200078ec0ff */
[----:B------:R-:W-:Y:S01]  /*136c0*/  FFMA.FTZ R12, R5, -UR19, R210 ;  /* 0x80000013050c7c23 */ /* 0x000fe200080100d2 */
[----:B------:R-:W-:-:S02]  /*136d0*/  I2FP.F32.S32 R4, R4 ;  /* 0x0000000400047245 */ /* 0x000fc40000201400 */
[----:B------:R-:W-:Y:S02]  /*136e0*/  I2FP.F32.S32 R3, R3 ;  /* 0x0000000300037245 */ /* 0x000fe40000201400 */
[----:B------:R-:W-:Y:S01]  /*136f0*/  @P2 LOP3.LUT R231, R231, 0x2, RZ, 0xfc, !PT ;  /* 0x00000002e7e72812 */ /* 0x000fe200078efcff */
[----:B------:R-:W-:Y:S01]  /*13700*/  FFMA.FTZ R13, R4, -UR19, R203 ;  /* 0x80000013040d7c23 */ /* 0x000fe200080100cb */
[----:B------:R-:W-:Y:S01]  /*13710*/  FSEL R133, R14, -INF , !P4 ;  /* 0xff8000000e857808 */ /* 0x000fe20006000000 */
[--C-:B------:R-:W-:Y:S01]  /*13720*/  IMAD.IADD R4, R238, 0x1, -R2.reuse ;  /* 0x00000001ee047824 */ /* 0x100fe200078e0a02 */
[----:B------:R-:W-:Y:S01]  /*13730*/  FSEL R210, R8, -INF , !P3 ;  /* 0xff80000008d27808 */ /* 0x000fe20005800000 */
[----:B------:R-:W-:Y:S01]  /*13740*/  FFMA.FTZ R11, R3, -UR19, R73 ;  /* 0x80000013030b7c23 */ /* 0x000fe20008010049 */
[----:B------:R-:W-:Y:S01]  /*13750*/  ISETP.GE.AND P4, PT, R2, R243, PT ;  /* 0x000000f30200720c */ /* 0x000fe20003f86270 */
[----:B------:R-:W-:Y:S01]  /*13760*/  IMAD.IADD R3, R236, 0x1, -R2 ;  /* 0x00000001ec037824 */ /* 0x000fe200078e0a02 */
[----:B------:R-:W-:-:S02]  /*13770*/  ISETP.GE.AND P3, PT, R2, R242, PT ;  /* 0x000000f20200720c */ /* 0x000fc40003f66270 */
[C---:B------:R-:W-:Y:S02]  /*13780*/  ISETP.GE.AND P2, PT, R2.reuse, R241, PT ;  /* 0x000000f10200720c */ /* 0x040fe40003f46270 */
[----:B------:R-:W-:Y:S02]  /*13790*/  ISETP.GE.AND P1, PT, R2, R240, PT ;  /* 0x000000f00200720c */ /* 0x000fe40003f26270 */
[----:B------:R-:W-:Y:S02]  /*137a0*/  FSEL R99, R7, -INF , !P6 ;  /* 0xff80000007637808 */ /* 0x000fe40007000000 */
[----:B------:R-:W-:Y:S02]  /*137b0*/  FSEL R111, R6, -INF , !P5 ;  /* 0xff800000066f7808 */ /* 0x000fe40006800000 */
[C---:B------:R-:W-:Y:S02]  /*137c0*/  ISETP.LT.OR P6, PT, R2.reuse, R235, P4 ;  /* 0x000000eb0200720c */ /* 0x040fe400027c1670 */
        /* <DEDUP_REMOVED lines=17> */
[----:B------:R-:W-:Y:S01]  /*138e0*/  FSEL R98, R11, -INF , !P6 ;  /* 0xff8000000b627808 */ /* 0x000fe20007000000 */
[----:B------:R-:W-:Y:S01]  /*138f0*/  IMAD.MOV.U32 R204, RZ, RZ, R208 ;  /* 0x000000ffffcc7224 */ /* 0x000fe200078e00d0 */
[----:B------:R-:W-:Y:S01]  /*13900*/  @P2 LOP3.LUT R231, R231, 0x8, RZ, 0xfc, !PT ;  /* 0x00000008e7e72812 */ /* 0x000fe200078efcff */
[--C-:B------:R-:W-:Y:S01]  /*13910*/  IMAD.IADD R4, R237, 0x1, -R2.reuse ;  /* 0x00000001ed047824 */ /* 0x100fe200078e0a02 */
[----:B------:R1:W5:Y:S01]  /*13920*/  LDL.LU R146, [R1+0x118] ;  /* 0x0001180001927983 */ /* 0x0003620000300800 */
[--C-:B------:R-:W-:Y:S01]  /*13930*/  IMAD.IADD R3, R238, 0x1, -R2.reuse ;  /* 0x00000001ee037824 */ /* 0x100fe200078e0a02 */
[----:B------:R-:W-:Y:S01]  /*13940*/  LOP3.LUT R231, R231, 0xfffffffb, RZ, 0xc0, !PT ;  /* 0xfffffffbe7e77812 */ /* 0x000fe200078ec0ff */
[----:B------:R-:W-:Y:S01]  /*13950*/  IMAD.IADD R6, R236, 0x1, -R2 ;  /* 0x00000001ec067824 */ /* 0x000fe200078e0a02 */
[----:B------:R-:W-:-:S02]  /*13960*/  IABS R5, R4 ;  /* 0x0000000400057213 */ /* 0x000fc40000000000 */
[----:B------:R-:W-:Y:S02]  /*13970*/  FSEL R123, R13, -INF , !P4 ;  /* 0xff8000000d7b7808 */ /* 0x000fe40006000000 */
[----:B------:R-:W-:Y:S02]  /*13980*/  ISETP.GE.AND P3, PT, R2, R242, PT ;  /* 0x000000f20200720c */ /* 0x000fe40003f66270 */
[----:B------:R-:W-:Y:S02]  /*13990*/  FSEL R208, R12, -INF , !P0 ;  /* 0xff8000000cd07808 */ /* 0x000fe40004000000 */
[----:B------:R-:W-:Y:S01]  /*139a0*/  FSEL R108, R7, -INF , !P5 ;  /* 0xff800000076c7808 */ /* 0x000fe20006800000 */
[----:B------:R-:W-:Y:S01]  /*139b0*/  IMAD.MOV.U32 R203, RZ, RZ, R112 ;  /* 0x000000ffffcb7224 */ /* 0x000fe200078e0070 */
[----:B------:R-:W-:Y:S01]  /*139c0*/  IABS R4, R3 ;  /* 0x0000000300047213 */ /* 0x000fe20000000000 */
[----:B------:R-:W-:Y:S01]  /*139d0*/  IMAD.MOV.U32 R83, RZ, RZ, R204 ;  /* 0x000000ffff537224 */ /* 0x000fe200078e00cc */
[----:B------:R-:W-:Y:S01]  /*139e0*/  IABS R3, R6 ;  /* 0x0000000600037213 */ /* 0x000fe20000000000 */
[----:B------:R1:W5:Y:S01]  /*139f0*/  LDL.LU R145, [R1+0x114] ;  /* 0x0001140001917983 */ /* 0x0003620000300800 */
[----:B------:R-:W-:-:S02]  /*13a00*/  ISETP.GE.AND P2, PT, R2, R241, PT ;  /* 0x000000f10200720c */ /* 0x000fc40003f46270 */
[----:B------:R-:W-:Y:S02]  /*13a10*/  @P1 LOP3.LUT R231, R231, 0x4, RZ, 0xfc, !PT ;  /* 0x00000004e7e71812 */ /* 0x000fe400078efcff */
[----:B------:R-:W-:Y:S02]  /*13a20*/  I2FP.F32.S32 R3, R3 ;  /* 0x0000000300037245 */ /* 0x000fe40000201400 */
[C---:B------:R-:W-:Y:S02]  /*13a30*/  ISETP.GE.AND P4, PT, R2.reuse, R243, PT ;  /* 0x000000f30200720c */ /* 0x040fe40003f86270 */
[C---:B------:R-:W-:Y:S02]  /*13a40*/  ISETP.GE.AND P1, PT, R2.reuse, R240, PT ;  /* 0x000000f00200720c */ /* 0x040fe40003f26270 */
[----:B------:R-:W-:Y:S01]  /*13a50*/  ISETP.LT.OR P2, PT, R2, R232, P2 ;  /* 0x000000e80200720c */ /* 0x000fe20001741670 */
[----:B------:R-:W-:Y:S01]  /*13a60*/  FFMA.FTZ R14, R3, -UR19, R144 ;  /* 0x80000013030e7c23 */ /* 0x000fe20008010090 */
[----:B------:R-:W-:Y:S01]  /*13a70*/  I2FP.F32.S32 R5, R5 ;  /* 0x0000000500057245 */ /* 0x000fe20000201400 */
[----:B------:R-:W-:Y:S01]  /*13a80*/  VIADD R3, R0, 0x61 ;  /* 0x0000006100037836 */ /* 0x000fe20000000000 */
[----:B------:R-:W-:-:S02]  /*13a90*/  ISETP.LT.OR P6, PT, R2, R235, P4 ;  /* 0x000000eb0200720c */ /* 0x000fc400027c1670 */
[C---:B------:R-:W-:Y:S02]  /*13aa0*/  ISETP.LT.OR P5, PT, R2.reuse, R233, P3 ;  /* 0x000000e90200720c */ /* 0x040fe40001fa1670 */
[----:B------:R-:W-:Y:S01]  /*13ab0*/  ISETP.LT.OR P0, PT, R2, R234, P1 ;  /* 0x000000ea0200720c */ /* 0x000fe20000f01670 */
[----:B------:R-:W-:Y:S02]  /*13ac0*/  IMAD.IADD R2, R239, 0x1, -R2 ;  /* 0x00000001ef027824 */ /* 0x000fe400078e0a02 */
[----:B------:R-:W-:Y:S01]  /*13ad0*/  FFMA.FTZ R10, R5, -UR19, R40 ;  /* 0x80000013050a7c23 */ /* 0x000fe20008010028 */
[C---:B------:R-:W-:Y:S01]  /*13ae0*/  LOP3.LUT P4, RZ, R231.reuse, 0x8, RZ, 0xc0, !PT ;  /* 0x00000008e7ff7812 */ /* 0x040fe2000788c0ff */
[----:B------:R-:W-:Y:S01]  /*13af0*/  IMAD.IADD R5, R238, 0x1, -R3 ;  /* 0x00000001ee057824 */ /* 0x000fe200078e0a03 */
[C---:B------:R-:W-:Y:S01]  /*13b00*/  LOP3.LUT P3, RZ, R231.reuse, 0x4, RZ, 0xc0, !PT ;  /* 0x00000004e7ff7812 */ /* 0x040fe2000786c0ff */
[----:B------:R-:W-:Y:S01]  /*13b10*/  IMAD.MOV.U32 R88, RZ, RZ, R203 ;  /* 0x000000ffff587224 */ /* 0x000fe200078e00cb */
[----:B------:R-:W-:Y:S01]  /*13b20*/  I2FP.F32.S32 R4, R4 ;  /* 0x0000000400047245 */ /* 0x000fe20000201400 */
[----:B------:R1:W5:Y:S01]  /*13b30*/  LDL.LU R144, [R1+0x110] ;  /* 0x0001100001907983 */ /* 0x0003620000300800 */
[----:B------:R-:W-:-:S02]  /*13b40*/  LOP3.LUT R231, R231, 0xfffffffd, RZ, 0xc0, !PT ;  /* 0xfffffffde7e77812 */ /* 0x000fc400078ec0ff */
[----:B------:R-:W-:Y:S01]  /*13b50*/  IABS R6, R2 ;  /* 0x0000000200067213 */ /* 0x000fe20000000000 */
[----:B------:R-:W-:Y:S01]  /*13b60*/  FFMA.FTZ R9, R4, -UR19, R42 ;  /* 0x8000001304097c23 */ /* 0x000fe2000801002a */
[----:B------:R-:W-:Y:S01]  /*13b70*/  @P2 LOP3.LUT R231, R231, 0x2, RZ, 0xfc, !PT ;  /* 0x00000002e7e72812 */ /* 0x000fe200078efcff */
[----:B------:R-:W-:Y:S01]  /*13b80*/  IMAD.IADD R4, R237, 0x1, -R3 ;  /* 0x00000001ed047824 */ /* 0x000fe200078e0a03 */
[----:B------:R-:W-:Y:S01]  /*13b90*/  IABS R2, R5 ;  /* 0x0000000500027213 */ /* 0x000fe20000000000 */
[----:B------:R-:W-:Y:S01]  /*13ba0*/  IMAD.MOV.U32 R5, RZ, RZ, R6 ;  /* 0x000000ffff057224 */ /* 0x000fe200078e0006 */
[C---:B------:R-:W-:Y:S02]  /*13bb0*/  ISETP.GE.AND P2, PT, R3.reuse, R241, PT ;  /* 0x000000f10300720c */ /* 0x040fe40003f46270 */
[----:B------:R-:W-:Y:S02]  /*13bc0*/  IABS R4, R4 ;  /* 0x0000000400047213 */ /* 0x000fe40000000000 */
[----:B------:R-:W-:-:S02]  /*13bd0*/  ISETP.LT.OR P2, PT, R3, R232, P2 ;  /* 0x000000e80300720c */ /* 0x000fc40001741670 */
[----:B------:R-:W-:Y:S02]  /*13be0*/  I2FP.F32.S32 R5, R5 ;  /* 0x0000000500057245 */ /* 0x000fe40000201400 */
[----:B------:R-:W-:Y:S02]  /*13bf0*/  I2FP.F32.S32 R2, R2 ;  /* 0x0000000200027245 */ /* 0x000fe40000201400 */
[----:B------:R-:W-:Y:S02]  /*13c00*/  FSEL R112, R16, -INF , !P4 ;  /* 0xff80000010707808 */ /* 0x000fe40006000000 */
[----:B------:R-:W-:Y:S02]  /*13c10*/  ISETP.GE.AND P4, PT, R3, R243, PT ;  /* 0x000000f30300720c */ /* 0x000fe40003f86270 */
[----:B------:R-:W-:Y:S02]  /*13c20*/  FSEL R207, R15, -INF , !P3 ;  /* 0xff8000000fcf7808 */ /* 0x000fe40005800000 */
[----:B------:R-:W-:Y:S01]  /*13c30*/  ISETP.GE.AND P1, PT, R3, R240, PT ;  /* 0x000000f00300720c */ /* 0x000fe20003f26270 */
[----:B------:R-:W-:Y:S01]  /*13c40*/  FFMA.FTZ R8, R5, -UR19, R143 ;  /* 0x8000001305087c23 */ /* 0x000fe2000801008f */
[----:B------:R-:W-:Y:S01]  /*13c50*/  I2FP.F32.S32 R4, R4 ;  /* 0x0000000400047245 */ /* 0x000fe20000201400 */
[----:B------:R-:W-:Y:S01]  /*13c60*/  FFMA.FTZ R6, R2, -UR19, R43 ;  /* 0x8000001302067c23 */ /* 0x000fe2000801002b */
[----:B------:R-:W-:-:S02]  /*13c70*/  ISETP.GE.AND P3, PT, R3, R242, PT ;  /* 0x000000f20300720c */ /* 0x000fc40003f66270 */
[----:B------:R-:W-:Y:S01]  /*13c80*/  FSEL R97, R10, -INF , !P6 ;  /* 0xff8000000a617808 */ /* 0x000fe20007000000 */
[----:B------:R-:W-:Y:S01]  /*13c90*/  VIADD R2, R0, 0x68 ;  /* 0x0000006800027836 */ /* 0x000fe20000000000 */
[----:B------:R-:W-:Y:S01]  /*13ca0*/  ISETP.LT.OR P6, PT, R3, R235, P4 ;  /* 0x000000eb0300720c */ /* 0x000fe200027c1670 */
[----:B------:R-:W-:Y:S01]  /*13cb0*/  IMAD.IADD R5, R236, 0x1, -R3 ;  /* 0x00000001ec057824 */ /* 0x000fe200078e0a03 */
[----:B------:R-:W-:Y:S01]  /*13cc0*/  LOP3.LUT P4, RZ, R231, 0x2, RZ, 0xc0, !PT ;  /* 0x00000002e7ff7812 */ /* 0x000fe2000788c0ff */
[----:B------:R1:W5:Y:S01]  /*13cd0*/  LDL.LU R143, [R1+0x10c] ;  /* 0x00010c00018f7983 */ /* 0x0003620000300800 */
[----:B------:R-:W-:Y:S02]  /*13ce0*/  FSEL R107, R9, -INF , !P5 ;  /* 0xff800000096b7808 */ /* 0x000fe40006800000 */
[----:B------:R-:W-:Y:S02]  /*13cf0*/  ISETP.LT.OR P1, PT, R3, R234, P1 ;  /* 0x000000ea0300720c */ /* 0x000fe40000f21670 */
[----:B------:R-:W-:Y:S01]  /*13d00*/  LOP3.LUT R231, R231, 0xfffffff7, RZ, 0xc0, !PT ;  /* 0xfffffff7e7e77812 */ /* 0x000fe200078ec0ff */
[----:B------:R-:W-:Y:S01]  /*13d10*/  FFMA.FTZ R7, R4, -UR19, R41 ;  /* 0x8000001304077c23 */ /* 0x000fe20008010029 */
[----:B------:R-:W-:Y:S01]  /*13d20*/  ISETP.LT.OR P5, PT, R3, R233, P3 ;  /* 0x000000e90300720c */ /* 0x000fe20001fa1670 */
[----:B------:R-:W-:Y:S01]  /*13d30*/  IMAD.IADD R3, R239, 0x1, -R3 ;  /* 0x00000001ef037824 */ /* 0x000fe200078e0a03 */
[----:B------:R-:W-:Y:S01]  /*13d40*/  @P2 LOP3.LUT R231, R231, 0x8, RZ, 0xfc, !PT ;  /* 0x00000008e7e72812 */ /* 0x000fe200078efcff */
[----:B------:R-:W-:Y:S01]  /*13d50*/  IMAD.IADD R4, R237, 0x1, -R2 ;  /* 0x00000001ed047824 */ /* 0x000fe200078e0a02 */
[----:B------:R-:W-:-:S02]  /*13d60*/  IABS R9, R5 ;  /* 0x0000000500097213 */ /* 0x000fc40000000000 */
[----:B------:R-:W-:Y:S02]  /*13d70*/  ISETP.GE.AND P2, PT, R2, R241, PT ;  /* 0x000000f10200720c */ /* 0x000fe40003f46270 */
[----:B------:R-:W-:Y:S02]  /*13d80*/  IABS R5, R3 ;  /* 0x0000000300057213 */ /* 0x000fe40000000000 */
[----:B------:R-:W-:Y:S01]  /*13d90*/  IABS R3, R4 ;  /* 0x0000000400037213 */ /* 0x000fe20000000000 */
[----:B------:R-:W-:Y:S01]  /*13da0*/  IMAD.MOV.U32 R4, RZ, RZ, R9 ;  /* 0x000000ffff047224 */ /* 0x000fe200078e0009 */
[----:B------:R-:W-:Y:S02]  /*13db0*/  FSEL R206, R8, -INF , !P0 ;  /* 0xff80000008ce7808 */ /* 0x000fe40004000000 */
[----:B------:R-:W-:Y:S02]  /*13dc0*/  LOP3.LUT R231, R231, 0xfffffffb, RZ, 0xc0, !PT ;  /* 0xfffffffbe7e77812 */ /* 0x000fe400078ec0ff */
[----:B------:R-:W-:-:S02]  /*13dd0*/  ISETP.LT.OR P0, PT, R2, R232, P2 ;  /* 0x000000e80200720c */ /* 0x000fc40001701670 */
[----:B------:R-:W-:Y:S02]  /*13de0*/  FSEL R110, R14, -INF , !P4 ;  /* 0xff8000000e6e7808 */ /* 0x000fe40006000000 */
[C---:B------:R-:W-:Y:S02]  /*13df0*/  ISETP.GE.AND P4, PT, R2.reuse, R243, PT ;  /* 0x000000f30200720c */ /* 0x040fe40003f86270 */
[----:B------:R-:W-:Y:S02]  /*13e00*/  ISETP.GE.AND P3, PT, R2, R242, PT ;  /* 0x000000f20200720c */ /* 0x000fe40003f66270 */
[----:B------:R-:W-:Y:S02]  /*13e10*/  @P1 LOP3.LUT R231, R231, 0x4, RZ, 0xfc, !PT ;  /* 0x00000004e7e71812 */ /* 0x000fe400078efcff */
[----:B------:R-:W-:Y:S02]  /*13e20*/  I2FP.F32.S32 R4, R4 ;  /* 0x0000000400047245 */ /* 0x000fe40000201400 */
[----:B------:R-:W-:-:S02]  /*13e30*/  FSEL R96, R7, -INF , !P6 ;  /* 0xff80000007607808 */ /* 0x000fc40007000000 */
[----:B------:R-:W-:Y:S02]  /*13e40*/  FSEL R106, R6, -INF , !P5 ;  /* 0xff800000066a7808 */ /* 0x000fe40006800000 */
[C---:B------:R-:W-:Y:S02]  /*13e50*/  ISETP.LT.OR P6, PT, R2.reuse, R235, P4 ;  /* 0x000000eb0200720c */ /* 0x040fe400027c1670 */
[----:B------:R-:W-:Y:S02]  /*13e60*/  ISETP.LT.OR P5, PT, R2, R233, P3 ;  /* 0x000000e90200720c */ /* 0x000fe40001fa1670 */
[----:B------:R-:W-:Y:S02]  /*13e70*/  I2FP.F32.S32 R3, R3 ;  /* 0x0000000300037245 */ /* 0x000fe40000201400 */
[C---:B------:R-:W-:Y:S02]  /*13e80*/  LOP3.LUT P4, RZ, R231.reuse, 0x8, RZ, 0xc0, !PT ;  /* 0x00000008e7ff7812 */ /* 0x040fe4000788c0ff */
[C---:B------:R-:W-:Y:S01]  /*13e90*/  LOP3.LUT P3, RZ, R231.reuse, 0x4, RZ, 0xc0, !PT ;  /* 0x00000004e7ff7812 */ /* 0x040fe2000786c0ff */
[----:B------:R-:W-:Y:S01]  /*13ea0*/  FFMA.FTZ R13, R4, -UR19, R142 ;  /* 0x80000013040d7c23 */ /* 0x000fe2000801008e */
[----:B------:R-:W-:Y:S01]  /*13eb0*/  LOP3.LUT R231, R231, 0xfffffffd, RZ, 0xc0, !PT ;  /* 0xfffffffde7e77812 */ /* 0x000fe200078ec0ff */
[----:B------:R-:W-:Y:S01]  /*13ec0*/  IMAD.IADD R4, R238, 0x1, -R2 ;  /* 0x00000001ee047824 */ /* 0x000fe200078e0a02 */
[----:B------:R-:W-:-:S02]  /*13ed0*/  I2FP.F32.S32 R5, R5 ;  /* 0x0000000500057245 */ /* 0x000fc40000201400 */
[----:B------:R-:W-:Y:S01]  /*13ee0*/  ISETP.GE.AND P1, PT, R2, R240, PT ;  /* 0x000000f00200720c */ /* 0x000fe20003f26270 */
[----:B------:R-:W-:Y:S01]  /*13ef0*/  FFMA.FTZ R11, R3, -UR19, R64 ;  /* 0x80000013030b7c23 */ /* 0x000fe20008010040 */
[----:B------:R-:W-:Y:S01]  /*13f00*/  @P0 LOP3.LUT R231, R231, 0x2, RZ, 0xfc, !PT ;  /* 0x00000002e7e70812 */ /* 0x000fe200078efcff */
[--C-:B------:R-:W-:Y:S01]  /*13f10*/  IMAD.IADD R3, R236, 0x1, -R2.reuse ;  /* 0x00000001ec037824 */ /* 0x100fe200078e0a02 */
[----:B------:R-:W-:Y:S01]  /*13f20*/  ISETP.LT.OR P0, PT, R2, R234, P1 ;  /* 0x000000ea0200720c */ /* 0x000fe20000f01670 */
[----:B------:R-:W-:Y:S01]  /*13f30*/  FFMA.FTZ R12, R5, -UR19, R141 ;  /* 0x80000013050c7c23 */ /* 0x000fe2000801008d */
[----:B------:R-:W-:Y:S01]  /*13f40*/  IMAD.IADD R2, R239, 0x1, -R2 ;  /* 0x00000001ef027824 */ /* 0x000fe200078e0a02 */
[----:B------:R-:W-:Y:S01]  /*13f50*/  IABS R5, R4 ;  /* 0x0000000400057213 */ /* 0x000fe20000000000 */
[----:B------:R1:W5:Y:S03]  /*13f60*/  LDL.LU R142, [R1+0x108] ;  /* 0x00010800018e7983 */ /* 0x0003660000300800 */
[----:B------:R-:W-:Y:S01]  /*13f70*/  IABS R4, R2 ;  /* 0x0000000200047213 */ /* 0x000fe20000000000 */
[----:B------:R-:W-:Y:S01]  /*13f80*/  IMAD.MOV.U32 R2, RZ, RZ, R5 ;  /* 0x000000ffff027224 */ /* 0x000fe200078e0005 */
[----:B------:R-:W-:Y:S01]  /*13f90*/  IABS R3, R3 ;  /* 0x0000000300037213 */ /* 0x000fe20000000000 */
[----:B------:R1:W5:Y:S03]  /*13fa0*/  LDL.LU R141, [R1+0x104] ;  /* 0x00010400018d7983 */ /* 0x0003660000300800 */
[----:B------:R-:W-:-:S02]  /*13fb0*/  I2FP.F32.S32 R2, R2 ;  /* 0x0000000200027245 */ /* 0x000fc40000201400 */
[----:B------:R-:W-:Y:S02]  /*13fc0*/  I2FP.F32.S32 R4, R4 ;  /* 0x0000000400047245 */ /* 0x000fe40000201400 */
[----:B------:R-:W-:Y:S01]  /*13fd0*/  I2FP.F32.S32 R3, R3 ;  /* 0x0000000300037245 */ /* 0x000fe20000201400 */
[----:B------:R-:W-:Y:S01]  /*13fe0*/  FFMA.FTZ R7, R2, -UR19, R66 ;  /* 0x8000001302077c23 */ /* 0x000fe20008010042 */
[----:B------:R-:W-:Y:S02]  /*13ff0*/  VIADD R2, R0, 0x69 ;  /* 0x0000006900027836 */ /* 0x000fe40000000000 */
[----:B------:R-:W-:Y:S01]  /*14000*/  FFMA.FTZ R15, R4, -UR19, R139 ;  /* 0x80000013040f7c23 */ /* 0x000fe2000801008b */
[----:B------:R-:W-:Y:S01]  /*14010*/  FFMA.FTZ R16, R3, -UR19, R140 ;  /* 0x8000001303107c23 */ /* 0x000fe2000801008c */
[--C-:B------:R-:W-:Y:S01]  /*14020*/  IMAD.IADD R4, R237, 0x1, -R2.reuse ;  /* 0x00000001ed047824 */ /* 0x100fe200078e0a02 */
[----:B------:R-:W-:Y:S01]  /*14030*/  ISETP.GE.AND P2, PT, R2, R241, PT ;  /* 0x000000f10200720c */ /* 0x000fe20003f46270 */
[----:B------:R-:W-:-:S02]  /*14040*/  IMAD.IADD R3, R238, 0x1, -R2 ;  /* 0x00000001ee037824 */ /* 0x000fc400078e0a02 */
[----:B------:R-:W-:Y:S01]  /*14050*/  IMAD.IADD R6, R236, 0x1, -R2 ;  /* 0x00000001ec067824 */ /* 0x000fe200078e0a02 */
[----:B------:R-:W-:Y:S01]  /*14060*/  IABS R5, R4 ;  /* 0x0000000400057213 */ /* 0x000fe20000000000 */
[----:B------:R1:W5:Y:S01]  /*14070*/  LDL.LU R140, [R1+0x100] ;  /* 0x00010000018c7983 */ /* 0x0003620000300800 */
[----:B------:R-:W-:Y:S02]  /*14080*/  IABS R4, R3 ;  /* 0x0000000300047213 */ /* 0x000fe40000000000 */
[----:B------:R-:W-:Y:S01]  /*14090*/  IABS R3, R6 ;  /* 0x0000000600037213 */ /* 0x000fe20000000000 */
[----:B------:R1:W5:Y:S01]  /*140a0*/  LDL.LU R139, [R1+0xfc] ;  /* 0x0000fc00018b7983 */ /* 0x0003620000300800 */
[----:B------:R-:W-:Y:S02]  /*140b0*/  FSEL R105, R13, -INF , !P4 ;  /* 0xff8000000d697808 */ /* 0x000fe40006000000 */
[----:B------:R-:W-:Y:S02]  /*140c0*/  I2FP.F32.S32 R3, R3 ;  /* 0x0000000300037245 */ /* 0x000fe40000201400 */
[----:B------:R-:W-:-:S02]  /*140d0*/  FSEL R205, R12, -INF , !P3 ;  /* 0xff8000000ccd7808 */ /* 0x000fc40005800000 */
[C---:B------:R-:W-:Y:S02]  /*140e0*/  ISETP.GE.AND P4, PT, R2.reuse, R243, PT ;  /* 0x000000f30200720c */ /* 0x040fe40003f86270 */
[C---:B------:R-:W-:Y:S02]  /*140f0*/  ISETP.GE.AND P3, PT, R2.reuse, R242, PT ;  /* 0x000000f20200720c */ /* 0x040fe40003f66270 */
[C---:B------:R-:W-:Y:S02]  /*14100*/  ISETP.GE.AND P1, PT, R2.reuse, R240, PT ;  /* 0x000000f00200720c */ /* 0x040fe40003f26270 */
[----:B------:R-:W-:Y:S01]  /*14110*/  ISETP.LT.OR P2, PT, R2, R232, P2 ;  /* 0x000000e80200720c */ /* 0x000fe20001741670 */
[----:B------:R-:W-:Y:S01]  /*14120*/  FFMA.FTZ R14, R3, -UR19, R138 ;  /* 0x80000013030e7c23 */ /* 0x000fe2000801008a */
[----:B------:R-:W-:Y:S02]  /*14130*/  I2FP.F32.S32 R5, R5 ;  /* 0x0000000500057245 */ /* 0x000fe40000201400 */
[----:B------:R-:W-:-:S02]  /*14140*/  FSEL R92, R11, -INF , !P6 ;  /* 0xff8000000b5c7808 */ /* 0x000fc40007000000 */
[----:B------:R-:W-:Y:S01]  /*14150*/  FSEL R95, R7, -INF , !P5 ;  /* 0xff800000075f7808 */ /* 0x000fe20006800000 */
[----:B------:R-:W-:Y:S01]  /*14160*/  VIADD R3, R0, 0x70 ;  /* 0x0000007000037836 */ /* 0x000fe20000000000 */
[C---:B------:R-:W-:Y:S01]  /*14170*/  ISETP.LT.OR P6, PT, R2.reuse, R235, P4 ;  /* 0x000000eb0200720c */ /* 0x040fe200027c1670 */
[----:B------:R1:W5:Y:S01]  /*14180*/  LDL.LU R138, [R1+0xf8] ;  /* 0x0000f800018a7983 */ /* 0x0003620000300800 */
[C---:B------:R-:W-:Y:S02]  /*14190*/  ISETP.LT.OR P5, PT, R2.reuse, R233, P3 ;  /* 0x000000e90200720c */ /* 0x040fe40001fa1670 */
[----:B------:R-:W-:Y:S01]  /*141a0*/  ISETP.LT.OR P1, PT, R2, R234, P1 ;  /* 0x000000ea0200720c */ /* 0x000fe20000f21670 */
[----:B------:R-:W-:Y:S02]  /*141b0*/  IMAD.IADD R2, R239, 0x1, -R2 ;  /* 0x00000001ef027824 */ /* 0x000fe400078e0a02 */
[----:B------:R-:W-:Y:S01]  /*141c0*/  FFMA.FTZ R10, R5, -UR19, R65 ;  /* 0x80000013050a7c23 */ /* 0x000fe20008010041 */
[----:B------:R-:W-:Y:S01]  /*141d0*/  I2FP.F32.S32 R4, R4 ;  /* 0x0000000400047245 */ /* 0x000fe20000201400 */
[----:B------:R-:W-:Y:S01]  /*141e0*/  IMAD.IADD R5, R238, 0x1, -R3 ;  /* 0x00000001ee057824 */ /* 0x000fe200078e0a03 */
[----:B------:R-:W-:-:S02]  /*141f0*/  LOP3.LUT P4, RZ, R231, 0x2, RZ, 0xc0, !PT ;  /* 0x00000002e7ff7812 */ /* 0x000fc4000788c0ff */
[----:B------:R-:W-:Y:S02]  /*14200*/  IABS R6, R2 ;  /* 0x0000000200067213 */ /* 0x000fe40000000000 */
[----:B------:R-:W-:Y:S01]  /*14210*/  LOP3.LUT R231, R231, 0xfffffff7, RZ, 0xc0, !PT ;  /* 0xfffffff7e7e77812 */ /* 0x000fe200078ec0ff */
[----:B------:R-:W-:Y:S01]  /*14220*/  FFMA.FTZ R9, R4, -UR19, R67 ;  /* 0x8000001304097c23 */ /* 0x000fe20008010043 */
[----:B------:R-:W-:Y:S01]  /*14230*/  IABS R2, R5 ;  /* 0x0000000500027213 */ /* 0x000fe20000000000 */
[----:B------:R-:W-:Y:S01]  /*14240*/  IMAD.IADD R4, R237, 0x1, -R3 ;  /* 0x00000001ed047824 */ /* 0x000fe200078e0a03 */
[----:B------:R-:W-:Y:S01]  /*14250*/  @P2 LOP3.LUT R231, R231, 0x8, RZ, 0xfc, !PT ;  /* 0x00000008e7e72812 */ /* 0x000fe200078efcff */
[----:B------:R-:W-:Y:S01]  /*14260*/  IMAD.MOV.U32 R5, RZ, RZ, R6 ;  /* 0x000000ffff057224 */ /* 0x000fe200078e0006 */
[----:B------:R-:W-:Y:S02]  /*14270*/  I2FP.F32.S32 R2, R2 ;  /* 0x0000000200027245 */ /* 0x000fe40000201400 */
[----:B------:R-:W-:-:S02]  /*14280*/  LOP3.LUT R231, R231, 0xfffffffb, RZ, 0xc0, !PT ;  /* 0xfffffffbe7e77812 */ /* 0x000fc400078ec0ff */
[----:B------:R-:W-:Y:S02]  /*14290*/  IABS R4, R4 ;  /* 0x0000000400047213 */ /* 0x000fe40000000000 */
[----:B------:R-:W-:Y:S02]  /*142a0*/  I2FP.F32.S32 R5, R5 ;  /* 0x0000000500057245 */ /* 0x000fe40000201400 */
[----:B------:R-:W-:Y:S02]  /*142b0*/  @P1 LOP3.LUT R231, R231, 0x4, RZ, 0xfc, !PT ;  /* 0x00000004e7e71812 */ /* 0x000fe400078efcff */
[----:B------:R-:W-:Y:S01]  /*142c0*/  FSEL R104, R16, -INF , !P4 ;  /* 0xff80000010687808 */ /* 0x000fe20006000000 */
[----:B------:R-:W-:Y:S01]  /*142d0*/  FFMA.FTZ R8, R5, -UR19, R137 ;  /* 0x8000001305087c23 */ /* 0x000fe20008010089 */
[----:B------:R-:W-:Y:S01]  /*142e0*/  I2FP.F32.S32 R4, R4 ;  /* 0x0000000400047245 */ /* 0x000fe20000201400 */
[----:B------:R-:W-:Y:S01]  /*142f0*/  FFMA.FTZ R6, R2, -UR19, R30 ;  /* 0x8000001302067c23 */ /* 0x000fe2000801001e */
[----:B------:R-:W-:-:S02]  /*14300*/  ISETP.GE.AND P4, PT, R3, R243, PT ;  /* 0x000000f30300720c */ /* 0x000fc40003f86270 */
[C---:B------:R-:W-:Y:S02]  /*14310*/  ISETP.GE.AND P3, PT, R3.reuse, R242, PT ;  /* 0x000000f20300720c */ /* 0x040fe40003f66270 */
[C---:B------:R-:W-:Y:S02]  /*14320*/  ISETP.GE.AND P2, PT, R3.reuse, R241, PT ;  /* 0x000000f10300720c */ /* 0x040fe40003f46270 */
[----:B------:R-:W-:Y:S01]  /*14330*/  ISETP.GE.AND P1, PT, R3, R240, PT ;  /* 0x000000f00300720c */ /* 0x000fe20003f26270 */
[----:B------:R-:W-:Y:S01]  /*14340*/  VIADD R2, R0, 0x71 ;  /* 0x0000007100027836 */ /* 0x000fe20000000000 */
[----:B------:R-:W-:Y:S01]  /*14350*/  FSEL R204, R15, -INF , !P0 ;  /* 0xff8000000fcc7808 */ /* 0x000fe20004000000 */
[----:B------:R-:W-:Y:S01]  /*14360*/  IMAD.IADD R5, R236, 0x1, -R3 ;  /* 0x00000001ec057824 */ /* 0x000fe200078e0a03 */
[----:B------:R-:W-:Y:S02]  /*14370*/  FSEL R85, R10, -INF , !P6 ;  /* 0xff8000000a557808 */ /* 0x000fe40007000000 */
[----:B------:R-:W-:Y:S01]  /*14380*/  FSEL R93, R9, -INF , !P5 ;  /* 0xff800000095d7808 */ /* 0x000fe20006800000 */
[----:B------:R-:W-:Y:S01]  /*14390*/  FFMA.FTZ R7, R4, -UR19, R28 ;  /* 0x8000001304077c23 */ /* 0x000fe2000801001c */
[C---:B------:R-:W-:Y:S01]  /*143a0*/  ISETP.LT.OR P6, PT, R3.reuse, R235, P4 ;  /* 0x000000eb0300720c */ /* 0x040fe200027c1670 */
[----:B------:R1:W5:Y:S01]  /*143b0*/  LDL.LU R137, [R1+0xf4] ;  /* 0x0000f40001897983 */ /* 0x0003620000300800 */
[----:B------:R-:W-:-:S02]  /*143c0*/  ISETP.LT.OR P5, PT, R3, R233, P3 ;  /* 0x000000e90300720c */ /* 0x000fc40001fa1670 */
[C---:B------:R-:W-:Y:S02]  /*143d0*/  ISETP.LT.OR P2, PT, R3.reuse, R232, P2 ;  /* 0x000000e80300720c */ /* 0x040fe40001741670 */
[----:B------:R-:W-:Y:S01]  /*143e0*/  ISETP.LT.OR P0, PT, R3, R234, P1 ;  /* 0x000000ea0300720c */ /* 0x000fe20000f01670 */
[----:B------:R-:W-:Y:S01]  /*143f0*/  IMAD.IADD R3, R239, 0x1, -R3 ;  /* 0x00000001ef037824 */ /* 0x000fe200078e0a03 */
[----:B------:R-:W-:Y:S01]  /*14400*/  IABS R9, R5 ;  /* 0x0000000500097213 */ /* 0x000fe20000000000 */
[----:B------:R-:W-:-:S03]  /*14410*/  IMAD.IADD R4, R237, 0x1, -R2 ;  /* 0x00000001ed047824 */ /* 0x000fc600078e0a02 */
[----:B------:R-:W-:Y:S02]  /*14420*/  IABS R5, R3 ;  /* 0x0000000300057213 */ /* 0x000fe40000000000 */
[----:B------:R-:W-:Y:S01]  /*14430*/  IABS R3, R4 ;  /* 0x0000000400037213 */ /* 0x000fe20000000000 */
[----:B------:R-:W-:Y:S01]  /*14440*/  IMAD.MOV.U32 R4, RZ, RZ, R9 ;  /* 0x000000ffff047224 */ /* 0x000fe200078e0009 */
[C---:B------:R-:W-:Y:S02]  /*14450*/  LOP3.LUT P4, RZ, R231.reuse, 0x8, RZ, 0xc0, !PT ;  /* 0x00000008e7ff7812 */ /* 0x040fe4000788c0ff */
[C---:B------:R-:W-:Y:S02]  /*14460*/  LOP3.LUT P3, RZ, R231.reuse, 0x4, RZ, 0xc0, !PT ;  /* 0x00000004e7ff7812 */ /* 0x040fe4000786c0ff */
[----:B------:R-:W-:Y:S02]  /*14470*/  LOP3.LUT R231, R231, 0xfffffffd, RZ, 0xc0, !PT ;  /* 0xfffffffde7e77812 */ /* 0x000fe400078ec0ff */
[----:B------:R-:W-:-:S02]  /*14480*/  I2FP.F32.S32 R4, R4 ;  /* 0x0000000400047245 */ /* 0x000fc40000201400 */
[----:B------:R-:W-:Y:S02]  /*14490*/  I2FP.F32.S32 R3, R3 ;  /* 0x0000000300037245 */ /* 0x000fe40000201400 */
[----:B------:R-:W-:Y:S01]  /*144a0*/  @P2 LOP3.LUT R231, R231, 0x2, RZ, 0xfc, !PT ;  /* 0x00000002e7e72812 */ /* 0x000fe200078efcff */
[----:B------:R-:W-:Y:S01]  /*144b0*/  FFMA.FTZ R13, R4, -UR19, R24 ;  /* 0x80000013040d7c23 */ /* 0x000fe20008010018 */
[----:B------:R-:W-:Y:S02]  /*144c0*/  FSEL R94, R14, -INF , !P4 ;  /* 0xff8000000e5e7808 */ /* 0x000fe40006000000 */
[----:B------:R-:W-:Y:S01]  /*144d0*/  FSEL R203, R8, -INF , !P3 ;  /* 0xff80000008cb7808 */ /* 0x000fe20005800000 */
[----:B------:R-:W-:Y:S01]  /*144e0*/  IMAD.IADD R4, R238, 0x1, -R2 ;  /* 0x00000001ee047824 */ /* 0x000fe200078e0a02 */
[----:B------:R-:W-:Y:S02]  /*144f0*/  I2FP.F32.S32 R5, R5 ;  /* 0x0000000500057245 */ /* 0x000fe40000201400 */
[----:B------:R-:W-:-:S02]  /*14500*/  ISETP.GE.AND P4, PT, R2, R243, PT ;  /* 0x000000f30200720c */ /* 0x000fc40003f86270 */
[C---:B------:R-:W-:Y:S02]  /*14510*/  ISETP.GE.AND P3, PT, R2.reuse, R242, PT ;  /* 0x000000f20200720c */ /* 0x040fe40003f66270 */
[C---:B------:R-:W-:Y:S02]  /*14520*/  ISETP.GE.AND P2, PT, R2.reuse, R241, PT ;  /* 0x000000f10200720c */ /* 0x040fe40003f46270 */
[----:B------:R-:W-:Y:S01]  /*14530*/  ISETP.GE.AND P1, PT, R2, R240, PT ;  /* 0x000000f00200720c */ /* 0x000fe20003f26270 */
[----:B------:R-:W-:Y:S01]  /*14540*/  FFMA.FTZ R11, R3, -UR19, R29 ;  /* 0x80000013030b7c23 */ /* 0x000fe2000801001d */
[----:B------:R-:W-:Y:S01]  /*14550*/  FSEL R30, R7, -INF , !P6 ;  /* 0xff800000071e7808 */ /* 0x000fe20007000000 */
[----:B------:R-:W-:Y:S01]  /*14560*/  IMAD.IADD R3, R236, 0x1, -R2 ;  /* 0x00000001ec037824 */ /* 0x000fe200078e0a02 */
[----:B------:R-:W-:Y:S01]  /*14570*/  FSEL R86, R6, -INF , !P5 ;  /* 0xff80000006567808 */ /* 0x000fe20006800000 */
[----:B------:R-:W-:Y:S01]  /*14580*/  FFMA.FTZ R12, R5, -UR19, R26 ;  /* 0x80000013050c7c23 */ /* 0x000fe2000801001a */
[----:B------:R-:W-:-:S02]  /*14590*/  ISETP.LT.OR P6, PT, R2, R235, P4 ;  /* 0x000000eb0200720c */ /* 0x000fc400027c1670 */
[C---:B------:R-:W-:Y:S02]  /*145a0*/  ISETP.LT.OR P5, PT, R2.reuse, R233, P3 ;  /* 0x000000e90200720c */ /* 0x040fe40001fa1670 */
[C---:B------:R-:W-:Y:S02]  /*145b0*/  ISETP.LT.OR P2, PT, R2.reuse, R232, P2 ;  /* 0x000000e80200720c */ /* 0x040fe40001741670 */
[----:B------:R-:W-:Y:S01]  /*145c0*/  ISETP.LT.OR P1, PT, R2, R234, P1 ;  /* 0x000000ea0200720c */ /* 0x000fe20000f21670 */
[----:B------:R-:W-:Y:S01]  /*145d0*/  IMAD.IADD R2, R239, 0x1, -R2 ;  /* 0x00000001ef027824 */ /* 0x000fe200078e0a02 */
[----:B------:R-:W-:-:S04]  /*145e0*/  IABS R5, R4 ;  /* 0x0000000400057213 */ /* 0x000fc80000000000 */
[----:B------:R-:W-:Y:S01]  /*145f0*/  IABS R4, R2 ;  /* 0x0000000200047213 */ /* 0x000fe20000000000 */
[----:B------:R-:W-:Y:S01]  /*14600*/  IMAD.MOV.U32 R2, RZ, RZ, R5 ;  /* 0x000000ffff027224 */ /* 0x000fe200078e0005 */
[----:B------:R-:W-:-:S04]  /*14610*/  IABS R3, R3 ;  /* 0x0000000300037213 */ /* 0x000fc80000000000 */
[----:B------:R-:W-:Y:S02]  /*14620*/  I2FP.F32.S32 R2, R2 ;  /* 0x0000000200027245 */ /* 0x000fe40000201400 */
[----:B------:R-:W-:Y:S02]  /*14630*/  I2FP.F32.S32 R4, R4 ;  /* 0x0000000400047245 */ /* 0x000fe40000201400 */
[----:B------:R-:W-:Y:S01]  /*14640*/  I2FP.F32.S32 R3, R3 ;  /* 0x0000000300037245 */ /* 0x000fe20000201400 */
[----:B------:R-:W-:Y:S01]  /*14650*/  FFMA.FTZ R7, R2, -UR19, R31 ;  /* 0x8000001302077c23 */ /* 0x000fe2000801001f */
[----:B------:R-:W-:Y:S02]  /*14660*/  VIADD R2, R0, 0x78 ;  /* 0x0000007800027836 */ /* 0x000fe40000000000 */
[----:B------:R-:W-:Y:S01]  /*14670*/  FFMA.FTZ R14, R4, -UR19, R27 ;  /* 0x80000013040e7c23 */ /* 0x000fe2000801001b */
[----:B------:R-:W-:Y:S01]  /*14680*/  LOP3.LUT P4, RZ, R231, 0x2, RZ, 0xc0, !PT ;  /* 0x00000002e7ff7812 */ /* 0x000fe2000788c0ff */
[----:B------:R-:W-:Y:S01]  /*14690*/  FFMA.FTZ R15, R3, -UR19, R25 ;  /* 0x80000013030f7c23 */ /* 0x000fe20008010019 */
[--C-:B------:R-:W-:Y:S01]  /*146a0*/  IMAD.IADD R4, R237, 0x1, -R2.reuse ;  /* 0x00000001ed047824 */ /* 0x100fe200078e0a02 */
[----:B------:R-:W-:Y:S01]  /*146b0*/  LOP3.LUT R231, R231, 0xfffffff7, RZ, 0xc0, !PT ;  /* 0xfffffff7e7e77812 */ /* 0x000fe200078ec0ff */
[----:B------:R-:W-:-:S02]  /*146c0*/  IMAD.IADD R3, R238, 0x1, -R2 ;  /* 0x00000001ee037824 */ /* 0x000fc400078e0a02 */
[----:B------:R-:W-:Y:S01]  /*146d0*/  IMAD.IADD R6, R236, 0x1, -R2 ;  /* 0x00000001ec067824 */ /* 0x000fe200078e0a02 */
[----:B------:R-:W-:Y:S02]  /*146e0*/  IABS R5, R4 ;  /* 0x0000000400057213 */ /* 0x000fe40000000000 */
[----:B------:R-:W-:Y:S02]  /*146f0*/  @P2 LOP3.LUT R231, R231, 0x8, RZ, 0xfc, !PT ;  /* 0x00000008e7e72812 */ /* 0x000fe400078efcff */
[----:B------:R-:W-:Y:S02]  /*14700*/  IABS R4, R3 ;  /* 0x0000000300047213 */ /* 0x000fe40000000000 */
[----:B------:R-:W-:Y:S02]  /*14710*/  IABS R3, R6 ;  /* 0x0000000600037213 */ /* 0x000fe40000000000 */
[----:B------:R-:W-:Y:S02]  /*14720*/  LOP3.LUT R231, R231, 0xfffffffb, RZ, 0xc0, !PT ;  /* 0xfffffffbe7e77812 */ /* 0x000fe400078ec0ff */
[----:B------:R-:W-:Y:S01]  /*14730*/  I2FP.F32.S32 R3, R3 ;  /* 0x0000000300037245 */ /* 0x000fe20000201400 */
[----:B------:R-:W-:Y:S01]  /*14740*/  VIADD R0, R0, 0x79 ;  /* 0x0000007900007836 */ /* 0x000fe20000000000 */
[----:B------:R-:W-:-:S02]  /*14750*/  FSEL R84, R13, -INF , !P4 ;  /* 0xff8000000d547808 */ /* 0x000fc40006000000 */
[----:B------:R-:W-:Y:S02]  /*14760*/  @P1 LOP3.LUT R231, R231, 0x4, RZ, 0xfc, !PT ;  /* 0x00000004e7e71812 */ /* 0x000fe400078efcff */
[C---:B------:R-:W-:Y:S01]  /*14770*/  ISETP.GE.AND P4, PT, R2.reuse, R243, PT ;  /* 0x000000f30200720c */ /* 0x040fe20003f86270 */
[----:B------:R-:W-:Y:S01]  /*14780*/  FFMA.FTZ R10, R3, -UR19, R136 ;  /* 0x80000013030a7c23 */ /* 0x000fe20008010088 */
[----:B------:R-:W-:Y:S02]  /*14790*/  I2FP.F32.S32 R4, R4 ;  /* 0x0000000400047245 */ /* 0x000fe40000201400 */
[C---:B------:R-:W-:Y:S02]  /*147a0*/  ISETP.GE.AND P3, PT, R2.reuse, R242, PT ;  /* 0x000000f20200720c */ /* 0x040fe40003f66270 */
[C---:B------:R-:W-:Y:S02]  /*147b0*/  ISETP.GE.AND P2, PT, R2.reuse, R241, PT ;  /* 0x000000f10200720c */ /* 0x040fe40003f46270 */
[----:B------:R-:W-:Y:S01]  /*147c0*/  ISETP.GE.AND P1, PT, R2, R240, PT ;  /* 0x000000f00200720c */ /* 0x000fe20003f26270 */
[----:B------:R-:W-:Y:S01]  /*147d0*/  IMAD.IADD R3, R237, 0x1, -R0 ;  /* 0x00000001ed037824 */ /* 0x000fe200078e0a00 */
[----:B------:R-:W-:Y:S01]  /*147e0*/  FSEL R29, R7, -INF , !P5 ;  /* 0xff800000071d7808 */ /* 0x000fe20006800000 */
[----:B------:R1:W5:Y:S01]  /*147f0*/  LDL.LU R136, [R1+0xf0] ;  /* 0x0000f00001887983 */ /* 0x0003620000300800 */
[----:B------:R-:W-:-:S02]  /*14800*/  FSEL R87, R12, -INF , !P0 ;  /* 0xff8000000c577808 */ /* 0x000fc40004000000 */
[----:B------:R-:W-:Y:S01]  /*14810*/  ISETP.LT.OR P5, PT, R2, R235, P4 ;  /* 0x000000eb0200720c */ /* 0x000fe200027a1670 */
[----:B------:R-:W-:Y:S01]  /*14820*/  FFMA.FTZ R8, R4, -UR19, R83 ;  /* 0x8000001304087c23 */ /* 0x000fe20008010053 */
[C---:B------:R-:W-:Y:S02]  /*14830*/  ISETP.LT.OR P4, PT, R2.reuse, R233, P3 ;  /* 0x000000e90200720c */ /* 0x040fe40001f81670 */
[C---:B------:R-:W-:Y:S02]  /*14840*/  ISETP.LT.OR P2, PT, R2.reuse, R232, P2 ;  /* 0x000000e80200720c */ /* 0x040fe40001741670 */
[----:B------:R-:W-:Y:S01]  /*14850*/  ISETP.LT.OR P0, PT, R2, R234, P1 ;  /* 0x000000ea0200720c */ /* 0x000fe20000f01670 */
[----:B------:R-:W-:Y:S01]  /*14860*/  IMAD.IADD R2, R239, 0x1, -R2 ;  /* 0x00000001ef027824 */ /* 0x000fe200078e0a02 */
[----:B------:R-:W-:Y:S01]  /*14870*/  IABS R3, R3 ;  /* 0x0000000300037213 */ /* 0x000fe20000000000 */
[----:B------:R-:W-:Y:S01]  /*14880*/  IMAD.IADD R4, R238, 0x1, -R0 ;  /* 0x00000001ee047824 */ /* 0x000fe200078e0a00 */
[----:B------:R-:W-:-:S02]  /*14890*/  I2FP.F32.S32 R5, R5 ;  /* 0x0000000500057245 */ /* 0x000fc40000201400 */
[----:B------:R-:W-:Y:S02]  /*148a0*/  IABS R6, R2 ;  /* 0x0000000200067213 */ /* 0x000fe40000000000 */
[----:B------:R-:W-:Y:S02]  /*148b0*/  IABS R2, R4 ;  /* 0x0000000400027213 */ /* 0x000fe40000000000 */
[----:B------:R-:W-:Y:S02]  /*148c0*/  I2FP.F32.S32 R3, R3 ;  /* 0x0000000300037245 */ /* 0x000fe40000201400 */
[----:B------:R-:W-:Y:S01]  /*148d0*/  FSEL R28, R11, -INF , !P6 ;  /* 0xff8000000b1c7808 */ /* 0x000fe20007000000 */
[----:B------:R-:W-:Y:S01]  /*148e0*/  FFMA.FTZ R9, R5, -UR19, R88 ;  /* 0x8000001305097c23 */ /* 0x000fe20008010058 */
[C---:B------:R-:W-:Y:S02]  /*148f0*/  LOP3.LUT P6, RZ, R231.reuse, 0x4, RZ, 0xc0, !PT ;  /* 0x00000004e7ff7812 */ /* 0x040fe400078cc0ff */
[----:B------:R-:W-:Y:S01]  /*14900*/  LOP3.LUT P3, RZ, R231, 0x8, RZ, 0xc0, !PT ;  /* 0x00000008e7ff7812 */ /* 0x000fe2000786c0ff */
[----:B------:R-:W-:Y:S01]  /*14910*/  FFMA.FTZ R5, R3, -UR19, R70 ;  /* 0x8000001303057c23 */ /* 0x000fe20008010046 */
[----:B------:R-:W-:-:S02]  /*14920*/  LOP3.LUT R231, R231, 0xfffffffd, RZ, 0xc0, !PT ;  /* 0xfffffffde7e77812 */ /* 0x000fc400078ec0ff */
[----:B------:R-:W-:Y:S01]  /*14930*/  I2FP.F32.S32 R2, R2 ;  /* 0x0000000200027245 */ /* 0x000fe20000201400 */
[--C-:B------:R-:W-:Y:S01]  /*14940*/  IMAD.IADD R3, R236, 0x1, -R0.reuse ;  /* 0x00000001ec037824 */ /* 0x100fe200078e0a00 */
[----:B------:R-:W-:Y:S02]  /*14950*/  @P2 LOP3.LUT R231, R231, 0x2, RZ, 0xfc, !PT ;  /* 0x00000002e7e72812 */ /* 0x000fe400078efcff */
[----:B------:R-:W-:Y:S01]  /*14960*/  FSEL R73, R15, -INF , !P3 ;  /* 0xff8000000f497808 */ /* 0x000fe20005800000 */
[----:B------:R-:W-:Y:S01]  /*14970*/  FFMA.FTZ R4, R2, -UR19, R69 ;  /* 0x8000001302047c23 */ /* 0x000fe20008010045 */
[C---:B------:R-:W-:Y:S01]  /*14980*/  ISETP.GE.AND P3, PT, R0.reuse, R243, PT ;  /* 0x000000f30000720c */ /* 0x040fe20003f66270 */
[----:B------:R-:W-:Y:S01]  /*14990*/  IMAD.IADD R2, R239, 0x1, -R0 ;  /* 0x00000001ef027824 */ /* 0x000fe200078e0a00 */
[----:B------:R-:W-:Y:S02]  /*149a0*/  ISETP.GE.AND P2, PT, R0, R242, PT ;  /* 0x000000f20000720c */ /* 0x000fe40003f46270 */
[----:B------:R-:W-:-:S02]  /*149b0*/  FSEL R27, R8, -INF , !P4 ;  /* 0xff800000081b7808 */ /* 0x000fc40006000000 */
[C---:B------:R-:W-:Y:S02]  /*149c0*/  ISETP.GE.AND P1, PT, R0.reuse, R241, PT ;  /* 0x000000f10000720c */ /* 0x040fe40003f26270 */
[----:B------:R-:W-:Y:S02]  /*149d0*/  ISETP.GE.AND P4, PT, R0, R240, PT ;  /* 0x000000f00000720c */ /* 0x000fe40003f86270 */
[----:B------:R-:W-:Y:S02]  /*149e0*/  IABS R3, R3 ;  /* 0x0000000300037213 */ /* 0x000fe40000000000 */
[----:B------:R-:W-:Y:S02]  /*149f0*/  FSEL R75, R14, -INF , !P6 ;  /* 0xff8000000e4b7808 */ /* 0x000fe40007000000 */
[----:B------:R-:W-:Y:S02]  /*14a00*/  FSEL R25, R9, -INF , !P5 ;  /* 0xff80000009197808 */ /* 0x000fe40006800000 */
[----:B------:R-:W-:-:S02]  /*14a10*/  ISETP.LT.OR P6, PT, R0, R235, P3 ;  /* 0x000000eb0000720c */ /* 0x000fc40001fc1670 */
[C---:B------:R-:W-:Y:S02]  /*14a20*/  ISETP.LT.OR P5, PT, R0.reuse, R233, P2 ;  /* 0x000000e90000720c */ /* 0x040fe400017a1670 */
[C---:B------:R-:W-:Y:S02]  /*14a30*/  ISETP.LT.OR P3, PT, R0.reuse, R232, P1 ;  /* 0x000000e80000720c */ /* 0x040fe40000f61670 */
[----:B------:R-:W-:Y:S02]  /*14a40*/  ISETP.LT.OR P2, PT, R0, R234, P4 ;  /* 0x000000ea0000720c */ /* 0x000fe40002741670 */
[----:B------:R-:W-:Y:S01]  /*14a50*/  IABS R0, R2 ;  /* 0x0000000200007213 */ /* 0x000fe20000000000 */
[----:B------:R-:W-:Y:S01]  /*14a60*/  IMAD.MOV.U32 R2, RZ, RZ, R3 ;  /* 0x000000ffff027224 */ /* 0x000fe200078e0003 */
[----:B------:R-:W-:-:S04]  /*14a70*/  I2FP.F32.S32 R6, R6 ;  /* 0x0000000600067245 */ /* 0x000fc80000201400 */
[----:B------:R-:W-:Y:S01]  /*14a80*/  I2FP.F32.S32 R2, R2 ;  /* 0x0000000200027245 */ /* 0x000fe20000201400 */
[----:B------:R-:W-:Y:S02]  /*14a90*/  FFMA.FTZ R6, R6, -UR19, R71 ;  /* 0x8000001306067c23 */ /* 0x000fe40008010047 */
[----:B------:R1:W5:Y:S02]  /*14aa0*/  LDL.LU R71, [R1+0xec] ;  /* 0x0000ec0001477983 */ /* 0x0003640000300800 */
[----:B------:R-:W-:Y:S02]  /*14ab0*/  FFMA.FTZ R2, R2, -UR19, R68 ;  /* 0x8000001302027c23 */ /* 0x000fe40008010044 */
[----:B------:R1:W5:Y:S04]  /*14ac0*/  LDL.LU R70, [R1+0xe8] ;  /* 0x0000e80001467983 */ /* 0x0003680000300800 */
[----:B------:R1:W5:Y:S04]  /*14ad0*/  LDL.LU R69, [R1+0xe4] ;  /* 0x0000e40001457983 */ /* 0x0003680000300800 */
[----:B------:R1:W5:Y:S01]  /*14ae0*/  LDL.LU R68, [R1+0xe0] ;  /* 0x0000e00001447983 */ /* 0x0003620000300800 */
[----:B------:R-:W-:-:S04]  /*14af0*/  LOP3.LUT P1, RZ, R231, 0x2, RZ, 0xc0, !PT ;  /* 0x00000002e7ff7812 */ /* 0x000fc8000782c0ff */
[----:B------:R-:W-:Y:S02]  /*14b00*/  FSEL R31, R10, -INF , !P1 ;  /* 0xff8000000a1f7808 */ /* 0x000fe40004800000 */
[----:B------:R-:W-:Y:S02]  /*14b10*/  PLOP3.LUT P1, PT, PT, PT, UP1, 0x80, 0x0 ;  /* 0x000000000000781c */ /* 0x000fe40003f2f018 */
[----:B------:R-:W-:-:S05]  /*14b20*/  I2FP.F32.S32 R0, R0 ;  /* 0x0000000000007245 */ /* 0x000fca0000201400 */
[----:B------:R-:W-:Y:S01]  /*14b30*/  FFMA.FTZ R0, R0, -UR19, R23 ;  /* 0x8000001300007c23 */ /* 0x000fe20008010017 */
[----:B------:R-:W-:Y:S02]  /*14b40*/  FSEL R74, R6, -INF , !P0 ;  /* 0xff800000064a7808 */ /* 0x000fe40004000000 */
[----:B------:R-:W-:Y:S02]  /*14b50*/  LOP3.LUT P0, RZ, R231, 0x10, RZ, 0xc0, !PT ;  /* 0x00000010e7ff7812 */ /* 0x000fe4000780c0ff */
[----:B------:R-:W-:Y:S02]  /*14b60*/  FSEL R23, R5, -INF , !P6 ;  /* 0xff80000005177808 */ /* 0x000fe40007000000 */
[----:B------:R-:W-:Y:S02]  /*14b70*/  FSEL R24, R4, -INF , !P5 ;  /* 0xff80000004187808 */ /* 0x000fe40006800000 */
[----:B------:R-:W-:Y:S02]  /*14b80*/  FSEL R26, R2, -INF , !P3 ;  /* 0xff800000021a7808 */ /* 0x000fe40005800000 */
[----:B------:R-:W-:Y:S01]  /*14b90*/  FSEL R72, R0, -INF , !P2 ;  /* 0xff80000000487808 */ /* 0x000fe20005000000 */
[----:B-1----:R-:W-:Y:S06]  /*14ba0*/  @!P1 BRA `(.L_x_1005) ;  /* 0x0000000400c49947 */ /* 0x002fec0003800000 */
[----:B------:R-:W2:Y:S04]  /*14bb0*/  LDL.64 R78, [R1+0xd0] ;  /* 0x0000d000014e7983 */ /* 0x000ea80000100a00 */
[----:B------:R-:W3:Y:S01]  /*14bc0*/  LDL.64 R76, [R1+0xc8] ;  /* 0x0000c800014c7983 */ /* 0x000ee20000100a00 */
[----:B------:R-:W-:Y:S01]  /*14bd0*/  UIADD3 UR24, UR24, -0x3, URZ ;  /* 0xfffffffd18187890 */ /* 0x000fe2000fffe03f */
[----:B------:R-:W1:Y:S01]  /*14be0*/  @!P0 LDC.64 R6, c[0x0][0x218] ;  /* 0x00008600ff068b82 */ /* 0x000e620000000a00 */
[----:B------:R-:W-:Y:S01]  /*14bf0*/  BSSY B0, `(.L_x_1006) ;  /* 0x000006b000007945 */ /* 0x000fe20003800000 */
[----:B------:R4:W-:Y:S01]  /*14c00*/  @P0 STS.128 [R244+0x4000], RZ ;  /* 0x004000fff4000388 */ /* 0x0009e20000000c00 */
[----:B------:R-:W-:Y:S02]  /*14c10*/  USHF.R.S32.HI UR4, URZ, 0x1f, UR24 ;  /* 0x0000001f3f047899 */ /* 0x000fe40008011418 */
        /* <DEDUP_REMOVED lines=10> */
[----:B--2---:R-:W-:-:S04]  /*14cc0*/  LEA R2, P1, R2, R78, 0x7 ;  /* 0x0000004e02027211 */ /* 0x004fc800078238ff */
[----:B---3--:R-:W-:Y:S02]  /*14cd0*/  LEA.HI.X R3, R3, R77, R0, 0x7, P1 ;  /* 0x0000004d03037211 */ /* 0x008fe400008f3c00 */
[----:B------:R-:W-:-:S04]  /*14ce0*/  @!P0 IADD3 R0, P2, R2, UR12, RZ ;  /* 0x0000000c02008c10 */ /* 0x000fc8000ff5e0ff */
[----:B-1----:R-:W-:Y:S02]  /*14cf0*/  @!P0 LEA R4, P1, R0, R6, 0x1 ;  /* 0x0000000600048211 */ /* 0x002fe400078208ff */
[----:B------:R-:W-:-:S04]  /*14d00*/  @!P0 IADD3.X R5, R3, UR11, RZ, P2, !PT ;  /* 0x0000000b03058c10 */ /* 0x000fc800097fe4ff */
[----:B------:R-:W-:Y:S01]  /*14d10*/  @!P0 LEA.HI.X R5, R0, R7, R5, 0x1, P1 ;  /* 0x0000000700058211 */ /* 0x000fe200008f0c05 */
[----:B------:R-:W-:Y:S01]  /*14d20*/  IMAD.U32 R0, RZ, RZ, UR8 ;  /* 0x00000008ff007e24 */ /* 0x000fe2000f8e00ff */
[----:B----4-:R-:W-:-:S04]  /*14d30*/  @!P0 LEA R6, P1, R2, R10, 0x1 ;  /* 0x0000000a02068211 */ /* 0x010fc800078208ff */
[----:B------:R-:W-:Y:S02]  /*14d40*/  @!P0 LEA.HI.X R7, R2, R11, R3, 0x1, P1 ;  /* 0x0000000b02078211 */ /* 0x000fe400008f0c03 */
[----:B------:R-:W-:Y:S01]  /*14d50*/  @!P0 LEA R0, P1, R0, R2, 0x5 ;  /* 0x0000000200008211 */ /* 0x000fe200078228ff */
[----:B------:R-:W1:Y:S02]  /*14d60*/  @!P0 LDC.64 R10, c[0x0][0x218] ;  /* 0x00008600ff0a8b82 */ /* 0x000e640000000a00 */
        /* <DEDUP_REMOVED lines=10> */
[----:B--2---:R-:W-:-:S02]  /*14e10*/  IMAD.U32 R7, RZ, RZ, UR8 ;  /* 0x00000008ff077e24 */ /* 0x004fc4000f8e00ff */
[----:B------:R-:W-:-:S05]  /*14e20*/  IMAD.U32 R6, RZ, RZ, UR9 ;  /* 0x00000009ff067e24 */ /* 0x000fca000f8e00ff */
[----:B------:R-:W-:Y:S01]  /*14e30*/  @!P0 LEA.HI.X R7, R7, R3, R6, 0x5, P1 ;  /* 0x0000000307078211 */ /* 0x000fe200008f2c06 */
[----:B----4-:R-:W-:Y:S01]  /*14e40*/  IMAD.U32 R4, RZ, RZ, UR8 ;  /* 0x00000008ff047e24 */ /* 0x010fe2000f8e00ff */
[----:B------:R-:W-:-:S03]  /*14e50*/  @!P0 LEA R6, P1, R0, R8, 0x1 ;  /* 0x0000000800068211 */ /* 0x000fc600078208ff */
[----:B------:R-:W-:Y:S01]  /*14e60*/  @!P0 IMAD.WIDE.U32 R4, R4, 0x30, R2 ;  /* 0x0000003004048825 */ /* 0x000fe200078e0002 */
[----:B------:R-:W-:Y:S02]  /*14e70*/  @!P0 LEA.HI.X R7, R0, R9, R7, 0x1, P1 ;  /* 0x0000000900078211 */ /* 0x000fe400008f0c07 */
[----:B------:R-:W2:Y:S01]  /*14e80*/  @!P0 LDC.64 R8, c[0x0][0x218] ;  /* 0x00008600ff088b82 */ /* 0x000ea20000000a00 */
[----:B------:R-:W-:Y:S01]  /*14e90*/  @!P0 VIADD R0, R5, UR4 ;  /* 0x0000000405008c36 */ /* 0x000fe20008000000 */
[----:B------:R-:W-:Y:S01]  /*14ea0*/  @!UP0 UIMAD UR4, UR9, 0x50, URZ ;  /* 0x00000050090488a4 */ /* 0x000fe2000f8e023f */
[----:B------:R-:W-:Y:S01]  /*14eb0*/  IMAD.U32 R5, RZ, RZ, UR8 ;  /* 0x00000008ff057e24 */ /* 0x000fe2000f8e00ff */
[----:B------:R-:W-:Y:S01]  /*14ec0*/  @!PT LDS RZ, [RZ] ;  /* 0x00000000fffff984 */ /* 0x000fe20000000800 */
[----:B------:R-:W-:Y:S01]  /*14ed0*/  @!PT LDS RZ, [RZ] ;  /* 0x00000000fffff984 */ /* 0x000fe20000000800 */
[----:B------:R-:W-:Y:S01]  /*14ee0*/  @!PT LDS RZ, [RZ] ;  /* 0x00000000fffff984 */ /* 0x000fe20000000800 */
[----:B------:R1:W-:Y:S04]  /*14ef0*/  @!P0 LDGSTS.E.BYPASS.LTC128B.128 [R244+0x5000], desc[UR26][R6.64] ;  /* 0x0500000006f48fae */ /* 0x0003e8000b901d5a */
[----:B------:R3:W-:Y:S01]  /*14f00*/  @P0 STS.128 [R244+0x5800], RZ ;  /* 0x005800fff4000388 */ /* 0x0007e20000000c00 */
        /* <DEDUP_REMOVED lines=10> */
[----:B------:R-:W-:Y:S01]  /*14fb0*/  @!P0 LEA.HI.X R4, R5, R3, R4, 0x6, P1 ;  /* 0x0000000305048211 */ /* 0x000fe200008f3404 */
[----:B------:R-:W-:Y:S01]  /*14fc0*/  @!P0 IMAD.MOV.U32 R5, RZ, RZ, R3 ;  /* 0x000000ffff058224 */ /* 0x000fe200078e0003 */
[----:B-1----:R-:W-:-:S04]  /*14fd0*/  @!P0 LEA R6, P1, R0, R10, 0x1 ;  /* 0x0000000a00068211 */ /* 0x002fc800078208ff */
[----:B------:R-:W-:Y:S01]  /*14fe0*/  @!P0 LEA.HI.X R7, R0, R11, R4, 0x1, P1 ;  /* 0x0000000b00078211 */ /* 0x000fe200008f0c04 */
[----:B------:R-:W-:Y:S01]  /*14ff0*/  IMAD.U32 R0, RZ, RZ, UR8 ;  /* 0x00000008ff007e24 */ /* 0x000fe2000f8e00ff */
[----:B------:R-:W2:Y:S01]  /*15000*/  @!P0 LDC.64 R10, c[0x0][0x218] ;  /* 0x00008600ff0a8b82 */ /* 0x000ea20000000a00 */
[----:B------:R-:W-:Y:S02]  /*15010*/  @!P0 IMAD.MOV.U32 R4, RZ, RZ, R2 ;  /* 0x000000ffff048224 */ /* 0x000fe400078e0002 */
[----:B------:R-:W-:Y:S01]  /*15020*/  @!PT LDS RZ, [RZ] ;  /* 0x00000000fffff984 */ /* 0x000fe20000000800 */
[----:B------:R-:W-:Y:S01]  /*15030*/  @!PT LDS RZ, [RZ] ;  /* 0x00000000fffff984 */ /* 0x000fe20000000800 */
[----:B------:R-:W-:Y:S01]  /*15040*/  @!PT LDS RZ, [RZ] ;  /* 0x00000000fffff984 */ /* 0x000fe20000000800 */
[----:B------:R1:W-:Y:S02]  /*15050*/  @!P0 LDGSTS.E.BYPASS.LTC128B.128 [R244+0x6000], desc[UR26][R6.64] ;  /* 0x0600000006f48fae */ /* 0x0003e4000b901d5a */
[----:B------:R-:W-:Y:S02]  /*15060*/  @!P0 IMAD.WIDE.U32 R4, R0, 0x50, R4 ;  /* 0x0000005000048825 */ /* 0x000fe400078e0004 */
[----:B------:R3:W-:Y:S02]  /*15070*/  @P0 STS.128 [R244+0x6800], RZ ;  /* 0x006800fff4000388 */ /* 0x0007e40000000c00 */
[----:B------:R-:W-:Y:S01]  /*15080*/  @!P0 VIADD R0, R5, UR4 ;  /* 0x0000000405008c36 */ /* 0x000fe20008000000 */
[----:B------:R-:W-:Y:S01]  /*15090*/  @!UP0 UIMAD UR4, UR9, 0x60, URZ ;  /* 0x00000060090488a4 */ /* 0x000fe2000f8e023f */
[----:B------:R-:W-:Y:S01]  /*150a0*/  @!P0 IMAD.MOV.U32 R5, RZ, RZ, R3 ;  /* 0x000000ffff058224 */ /* 0x000fe200078e0003 */
[----:B--2---:R-:W-:-:S04]  /*150b0*/  @!P0 LEA R8, P1, R4, R10, 0x1 ;  /* 0x0000000a04088211 */ /* 0x004fc800078208ff */
[----:B------:R-:W-:Y:S01]  /*150c0*/  @!P0 LEA.HI.X R9, R4, R11, R0, 0x1, P1 ;  /* 0x0000000b04098211 */ /* 0x000fe200008f0c00 */
[----:B------:R-:W-:Y:S01]  /*150d0*/  IMAD.U32 R0, RZ, RZ, UR8 ;  /* 0x00000008ff007e24 */ /* 0x000fe2000f8e00ff */
[----:B------:R-:W1:Y:S01]  /*150e0*/  @!P0 LDC.64 R10, c[0x0][0x218] ;  /* 0x00008600ff0a8b82 */ /* 0x000e620000000a00 */
        /* <DEDUP_REMOVED lines=8> */
[----:B-1----:R-:W-:-:S04]  /*15170*/  @!P0 LEA R6, P1, R4, R10, 0x1 ;  /* 0x0000000a04068211 */ /* 0x002fc800078208ff */
[----:B------:R-:W-:-:S05]  /*15180*/  @!P0 LEA.HI.X R7, R4, R11, R0, 0x1, P1 ;  /* 0x0000000b04078211 */ /* 0x000fca00008f0c00 */
        /* <DEDUP_REMOVED lines=17> */
.L_x_1007:
[----:B------:R-:W-:Y:S05]  /*152a0*/  BSYNC B0 ;  /* 0x0000000000007941 */ /* 0x000fea0003800000 */
.L_x_1006:
[----:B------:R-:W0:Y:S02]  /*152b0*/  LDGDEPBAR ;  /* 0x00000000000079af */ /* 0x000e240000000000 */
.L_x_1005:
[----:B------:R-:W2:Y:S04]  /*152c0*/  LDL.LU R83, [R1+0x40] ;  /* 0x0000400001537983 */ /* 0x000ea80000300800 */
[----:B------:R-:W4:Y:S04]  /*152d0*/  LDL.LU R88, [R1+0x58] ;  /* 0x0000580001587983 */ /* 0x000f280000300800 */
        /* <DEDUP_REMOVED lines=8> */
[----:B------:R-:W-:Y:S04]  /*15360*/  STL [R1+0xf0], R220 ;  /* 0x0000f0dc01007387 */ /* 0x000fe80000100800 */
[----:B------:R1:W-:Y:S04]  /*15370*/  STL [R1+0xec], R219 ;  /* 0x0000ecdb01007387 */ /* 0x0003e80000100800 */
[----:B------:R1:W-:Y:S04]  /*15380*/  STL [R1+0xe8], R218 ;  /* 0x0000e8da01007387 */ /* 0x0003e80000100800 */
[----:B------:R1:W-:Y:S04]  /*15390*/  STL [R1+0xe4], R217 ;  /* 0x0000e4d901007387 */ /* 0x0003e80000100800 */
[----:B------:R1:W-:Y:S01]  /*153a0*/  STL [R1+0xe0], R212 ;  /* 0x0000e0d401007387 */ /* 0x0003e20000100800 */
[----:B---3--:R-:W-:-:S02]  /*153b0*/  MOV R222, R89 ;  /* 0x0000005900de7202 */ /* 0x008fc40000000f00 */
[----:B-1----:R-:W-:Y:S01]  /*153c0*/  MOV R221, R90 ;  /* 0x0000005a00dd7202 */ /* 0x002fe20000000f00 */
[----:B------:R-:W-:Y:S01]  /*153d0*/  IMAD.MOV.U32 R55, RZ, RZ, R36 ;  /* 0x000000ffff377224 */ /* 0x000fe200078e0024 */
[----:B------:R-:W-:Y:S01]  /*153e0*/  MOV R219, R81 ;  /* 0x0000005100db7202 */ /* 0x000fe20000000f00 */
[----:B------:R-:W-:Y:S01]  /*153f0*/  IMAD.MOV.U32 R218, RZ, RZ, R80 ;  /* 0x000000ffffda7224 */ /* 0x000fe200078e0050 */
[----:B------:R-:W-:Y:S01]  /*15400*/  MOV R217, R101 ;  /* 0x0000006500d97202 */ /* 0x000fe20000000f00 */
        /* <DEDUP_REMOVED lines=14> */
[----:B------:R-:W-:Y:S01]  /*154f0*/  MOV R53, R39 ;  /* 0x0000002700357202 */ /* 0x000fe20000000f00 */
[----:B------:R-:W-:Y:S01]  /*15500*/  IMAD.MOV.U32 R51, RZ, RZ, R200 ;  /* 0x000000ffff337224 */ /* 0x000fe200078e00c8 */
[----:B------:R-:W-:Y:S01]  /*15510*/  MOV R52, R132 ;  /* 0x0000008400347202 */ /* 0x000fe20000000f00 */
[----:B------:R-:W3:Y:S01]  /*15520*/  LDL.LU R36, [R1+0x70] ;  /* 0x0000700001247983 */ /* 0x000ee20000300800 */
[----:B------:R-:W-:-:S02]  /*15530*/  MOV R50, R201 ;  /* 0x000000c900327202 */ /* 0x000fc40000000f00 */
[----:B------:R-:W-:Y:S01]  /*15540*/  MOV R49, R202 ;  /* 0x000000ca00317202 */ /* 0x000fe20000000f00 */
[----:B------:R-:W3:Y:S01]  /*15550*/  LDL.LU R228, [R1+0x54] ;  /* 0x0000540001e47983 */ /* 0x000ee20000300800 */
[----:B------:R-:W-:-:S03]  /*15560*/  MOV R54, R37 ;  /* 0x0000002500367202 */ /* 0x000fc60000000f00 */
[----:B------:R-:W3:Y:S04]  /*15570*/  LDL.LU R227, [R1+0x44] ;  /* 0x0000440001e37983 */ /* 0x000ee80000300800 */
[----:B------:R-:W3:Y:S04]  /*15580*/  LDL.LU R226, [R1+0x38] ;  /* 0x0000380001e27983 */ /* 0x000ee80000300800 */
[----:B------:R-:W3:Y:S04]  /*15590*/  LDL.LU R225, [R1+0x28] ;  /* 0x0000280001e17983 */ /* 0x000ee80000300800 */
[----:B------:R-:W3:Y:S01]  /*155a0*/  LDL.LU R224, [R1+0x1c] ;  /* 0x00001c0001e07983 */ /* 0x000ee20000300800 */
[----:B-----5:R-:W-:-:S04]  /*155b0*/  FMNMX.FTZ R0, R71, R20, !PT ;  /* 0x0000001447007209 */ /* 0x020fc80007810000 */
[----:B------:R-:W-:-:S04]  /*155c0*/  FMNMX.FTZ R0, R33, R0, !PT ;  /* 0x0000000021007209 */ /* 0x000fc80007810000 */
[----:B------:R-:W-:-:S04]  /*155d0*/  FMNMX.FTZ R0, R19, R0, !PT ;  /* 0x0000000013007209 */ /* 0x000fc80007810000 */
[----:B------:R-:W-:-:S04]  /*155e0*/  FMNMX.FTZ R0, R17, R0, !PT ;  /* 0x0000000011007209 */ /* 0x000fc80007810000 */
[----:B----4-:R-:W-:-:S04]  /*155f0*/  FMNMX.FTZ R0, R88, R0, !PT ;  /* 0x0000000058007209 */ /* 0x010fc80007810000 */
[----:B--2---:R-:W-:-:S04]  /*15600*/  FMNMX.FTZ R0, R83, R0, !PT ;  /* 0x0000000053007209 */ /* 0x004fc80007810000 */
        /* <DEDUP_REMOVED lines=27> */
[----:B------:R-:W-:-:S04]  /*157c0*/  FMNMX.FTZ R0, R21, R0, !PT ;  /* 0x0000000015007209 */ /* 0x000fc80007810000 */
[----:B------:R-:W-:Y:S02]  /*157d0*/  FMNMX.FTZ R2, R18, R0, !PT ;  /* 0x0000000012027209 */ /* 0x000fe40007810000 */
[----:B------:R-:W-:Y:S02]  /*157e0*/  FMNMX.FTZ R0, R23, R3, !PT ;  /* 0x0000000317007209 */ /* 0x000fe40007810000 */
[----:B---3--:R-:W-:-:S03]  /*157f0*/  FMNMX.FTZ R2, R101, R2, !PT ;  /* 0x0000000265027209 */ /* 0x008fc60007810000 */
[----:B------:R-:W1:Y:S01]  /*15800*/  SHFL.BFLY PT, R4, R0, 0x2, 0x1f ;  /* 0x0c401f0000047f89 */ /* 0x000e6200000e0000 */
        /* <DEDUP_REMOVED lines=10> */
[----:B-1----:R-:W-:Y:S02]  /*158b0*/  FMNMX.FTZ R7, R0, R4, !PT ;  /* 0x0000000400077209 */ /* 0x002fe40007810000 */
        /* <DEDUP_REMOVED lines=62> */
[----:B------:R-:W1:Y:S01]  /*15ca0*/  SHFL.BFLY PT, R6, R7, 0x1, 0x1f ;  /* 0x0c201f0007067f89 */ /* 0x000e6200000e0000 */
        /* <DEDUP_REMOVED lines=13> */
[----:B------:R-:W-:Y:S02]  /*15d80*/  FMNMX.FTZ R4, R204, R2, !PT ;  /* 0x00000002cc047209 */ /* 0x000fe40007810000 */
[----:B------:R-:W-:Y:S02]  /*15d90*/  FMNMX.FTZ R2, R26, R3, !PT ;  /* 0x000000031a027209 */ /* 0x000fe40007810000 */
[----:B-1----:R-:W-:-:S03]  /*15da0*/  FMNMX.FTZ R202, R7, R6, !PT ;  /* 0x0000000607ca7209 */ /* 0x002fc60007810000 */
[----:B------:R-:W1:Y:S01]  /*15db0*/  SHFL.BFLY PT, R6, R2, 0x2, 0x1f ;  /* 0x0c401f0002067f89 */ /* 0x000e6200000e0000 */
[----:B------:R-:W-:-:S04]  /*15dc0*/  FMNMX.FTZ R3, R203, R4, !PT ;  /* 0x00000004cb037209 */ /* 0x000fc80007810000 */
[----:B------:R-:W-:Y:S02]  /*15dd0*/  FMNMX.FTZ R3, R87, R3, !PT ;  /* 0x0000000357037209 */ /* 0x000fe40007810000 */
[----:B--2---:R-:W-:Y:S02]  /*15de0*/  FMNMX.FTZ R0, R0, R5, !PT ;  /* 0x0000000500007209 */ /* 0x004fe40007810000 */
[----:B------:R-:W-:-:S03]  /*15df0*/  FMNMX.FTZ R3, R75, R3, !PT ;  /* 0x000000034b037209 */ /* 0x000fc60007810000 */
[----:B------:R-:W2:Y:S01]  /*15e00*/  SHFL.BFLY PT, R8, R0, 0x1, 0x1f ;  /* 0x0c201f0000087f89 */ /* 0x000ea200000e0000 */
[----:B------:R-:W-:-:S04]  /*15e10*/  FMNMX.FTZ R3, R74, R3, !PT ;  /* 0x000000034a037209 */ /* 0x000fc80007810000 */
[----:B------:R-:W-:Y:S01]  /*15e20*/  FMNMX.FTZ R5, R72, R3, !PT ;  /* 0x0000000348057209 */ /* 0x000fe20007810000 */
[----:B------:R-:W-:Y:S01]  /*15e30*/  FMUL.FTZ R4, R202, UR25 ;  /* 0x00000019ca047c20 */ /* 0x000fe20008410000 */
[----:B-1----:R-:W-:-:S03]  /*15e40*/  FMNMX.FTZ R2, R2, R6, !PT ;  /* 0x0000000602027209 */ /* 0x002fc60007810000 */
[----:B------:R-:W-:Y:S01]  /*15e50*/  SHFL.BFLY PT, R6, R5, 0x2, 0x1f ;  /* 0x0c401f0005067f89 */ /* 0x000fe200000e0000 */
[----:B------:R-:W-:-:S03]  /*15e60*/  FSETP.NEU.FTZ.AND P2, PT, R202, -INF , PT ;  /* 0xff800000ca00780b */ /* 0x000fc60003f5d000 */
[----:B------:R-:W1:Y:S01]  /*15e70*/  SHFL.BFLY PT, R7, R2, 0x1, 0x1f ;  /* 0x0c201f0002077f89 */ /* 0x000e6200000e0000 */
[----:B------:R-:W-:Y:S02]  /*15e80*/  FSEL R4, R4, RZ, P2 ;  /* 0x000000ff04047208 */ /* 0x000fe40001000000 */
[----:B--2---:R-:W-:-:S03]  /*15e90*/  FMNMX.FTZ R201, R0, R8, !PT ;  /* 0x0000000800c97209 */ /* 0x004fc60007810000 */
[----:B------:R-:W-:-:S04]  /*15ea0*/  FFMA.FTZ R0, R19, UR25, -R4 ;  /* 0x0000001913007c23 */ /* 0x000fc80008010804 */
[----:B------:R2:W-:Y:S01]  /*15eb0*/  MUFU.EX2 R223, R0 ;  /* 0x0000000000df7308 */ /* 0x0005e20000000800 */
[--C-:B------:R-:W-:Y:S01]  /*15ec0*/  FFMA.FTZ R3, R20, UR25, -R4.reuse ;  /* 0x0000001914037c23 */ /* 0x100fe20008010804 */
[----:B------:R-:W-:Y:S01]  /*15ed0*/  FSETP.NEU.FTZ.AND P1, PT, R201, -INF , PT ;  /* 0xff800000c900780b */ /* 0x000fe20003f3d000 */
[----:B------:R-:W3:Y:S04]  /*15ee0*/  LDL.LU R20, [R1+0x78] ;  /* 0x0000780001147983 */ /* 0x000ee80000300800 */
[----:B------:R-:W4:Y:S01]  /*15ef0*/  LDL.LU R66, [R1+0x6c] ;  /* 0x00006c0001427983 */ /* 0x000f220000300800 */
[----:B------:R1:W-:Y:S01]  /*15f00*/  MUFU.EX2 R12, R3 ;  /* 0x00000003000c7308 */ /* 0x0003e20000000800 */
[----:B--2---:R-:W-:-:S07]  /*15f10*/  FFMA.FTZ R0, R17, UR25, -R4 ;  /* 0x0000001911007c23 */ /* 0x004fce0008010804 */
[----:B------:R2:W-:Y:S01]  /*15f20*/  MUFU.EX2 R67, R0 ;  /* 0x0000000000437308 */ /* 0x0005e20000000800 */
[----:B-1----:R-:W-:Y:S01]  /*15f30*/  FMNMX.FTZ R200, R2, R7, !PT ;  /* 0x0000000702c87209 */ /* 0x002fe20007810000 */
[----:B------:R-:W-:-:S06]  /*15f40*/  FFMA.FTZ R3, R33, UR25, -R4 ;  /* 0x0000001921037c23 */ /* 0x000fcc0008010804 */
[----:B------:R1:W-:Y:S01]  /*15f50*/  MUFU.EX2 R64, R3 ;  /* 0x0000000300407308 */ /* 0x0003e20000000800 */
[----:B--2---:R-:W-:-:S05]  /*15f60*/  FMNMX.FTZ R0, R5, R6, !PT ;  /* 0x0000000605007209 */ /* 0x004fca0007810000 */
[----:B------:R-:W2:Y:S01]  /*15f70*/  SHFL.BFLY PT, R7, R0, 0x1, 0x1f ;  /* 0x0c201f0000077f89 */ /* 0x000ea200000e0000 */
[----:B-1----:R-:W-:-:S05]  /*15f80*/  FMUL.FTZ R3, R201, UR25 ;  /* 0x00000019c9037c20 */ /* 0x002fca0008410000 */
[----:B------:R-:W-:-:S05]  /*15f90*/  FSEL R3, R3, RZ, P1 ;  /* 0x000000ff03037208 */ /* 0x000fca0000800000 */
[--C-:B------:R-:W-:Y:S01]  /*15fa0*/  FFMA.FTZ R2, R35, UR25, -R3.reuse ;  /* 0x0000001923027c23 */ /* 0x100fe20008010803 */
[----:B------:R-:W-:Y:S01]  /*15fb0*/  FFMA.FTZ R5, R22, UR25, -R3 ;  /* 0x0000001916057c23 */ /* 0x000fe20008010803 */
[----:B------:R-:W-:Y:S02]  /*15fc0*/  FSETP.NEU.FTZ.AND P0, PT, R200, -INF , PT ;  /* 0xff800000c800780b */ /* 0x000fe40003f1d000 */
[----:B------:R1:W-:Y:S01]  /*15fd0*/  MUFU.EX2 R16, R2 ;  /* 0x0000000200107308 */ /* 0x0003e20000000800 */
[----:B--2---:R-:W-:-:S07]  /*15fe0*/  FMNMX.FTZ R132, R0, R7, !PT ;  /* 0x0000000700847209 */ /* 0x004fce0007810000 */
[----:B------:R2:W-:Y:S01]  /*15ff0*/  MUFU.EX2 R13, R5 ;  /* 0x00000005000d7308 */ /* 0x0005e20000000800 */
[----:B-1----:R-:W-:-:S05]  /*16000*/  FMUL.FTZ R2, R200, UR25 ;  /* 0x00000019c8027c20 */ /* 0x002fca0008410000 */
[----:B------:R-:W-:Y:S01]  /*16010*/  FSEL R2, R2, RZ, P0 ;  /* 0x000000ff02027208 */ /* 0x000fe20000000000 */
[----:B--2---:R-:W-:Y:S01]  /*16020*/  FFMA.FTZ R5, R21, UR25, -R3 ;  /* 0x0000001915057c23 */ /* 0x004fe20008010803 */
[----:B------:R-:W-:-:S03]  /*16030*/  FMUL.FTZ R0, R132, UR25 ;  /* 0x0000001984007c20 */ /* 0x000fc60008410000 */
[----:B------:R-:W-:Y:S01]  /*16040*/  FFMA.FTZ R6, R32, UR25, -R2 ;  /* 0x0000001920067c23 */ /* 0x000fe20008010802 */
[----:B------:R1:W-:Y:S08]  /*16050*/  MUFU.EX2 R65, R5 ;  /* 0x0000000500417308 */ /* 0x0003f00000000800 */
[----:B------:R2:W-:Y:S01]  /*16060*/  MUFU.EX2 R10, R6 ;  /* 0x00000006000a7308 */ /* 0x0005e20000000800 */
[----:B-1----:R-:W-:-:S02]  /*16070*/  FSEL R5, R200, RZ, P0 ;  /* 0x000000ffc8057208 */ /* 0x002fc40000000000 */
[----:B------:R-:W-:-:S04]  /*16080*/  FSETP.NEU.FTZ.AND P0, PT, R132, -INF , PT ;  /* 0xff8000008400780b */ /* 0x000fc80003f1d000 */
[----:B------:R-:W-:Y:S01]  /*16090*/  FSEL R0, R0, RZ, P0 ;  /* 0x000000ff00007208 */ /* 0x000fe20000000000 */
[----:B--2---:R-:W-:Y:S01]  /*160a0*/  FFMA.FTZ R6, R18, UR25, -R3 ;  /* 0x0000001912067c23 */ /* 0x004fe20008010803 */
[----:B------:R-:W-:Y:S01]  /*160b0*/  FSEL R7, R132, RZ, P0 ;  /* 0x000000ff84077208 */ /* 0x000fe20000000000 */
[----:B------:R-:W-:Y:S02]  /*160c0*/  FADD.FTZ R5, R69, -R5 ;  /* 0x8000000545057221 */ /* 0x000fe40000010000 */
[----:B------:R1:W-:Y:S02]  /*160d0*/  MUFU.EX2 R220, R6 ;  /* 0x0000000600dc7308 */ /* 0x0003e40000000800 */
[----:B------:R-:W-:Y:S01]  /*160e0*/  FMUL.FTZ R5, R5, UR25 ;  /* 0x0000001905057c20 */ /* 0x000fe20008410000 */
[----:B------:R-:W-:-:S05]  /*160f0*/  FADD.FTZ R8, R68, -R7 ;  /* 0x8000000744087221 */ /* 0x000fca0000010000 */
[----:B------:R-:W2:Y:S01]  /*16100*/  MUFU.EX2 R5, R5 ;  /* 0x0000000500057308 */ /* 0x000ea20000000800 */
[----:B-1----:R-:W-:-:S07]  /*16110*/  FFMA.FTZ R6, R34, UR25, -R0 ;  /* 0x0000001922067c23 */ /* 0x002fce0008010800 */
[----:B------:R1:W-:Y:S01]  /*16120*/  MUFU.EX2 R9, R6 ;  /* 0x0000000600097308 */ /* 0x0003e20000000800 */
[----:B------:R-:W-:Y:S01]  /*16130*/  FSEL R7, R202, RZ, P2 ;  /* 0x000000ffca077208 */ /* 0x000fe20001000000 */
[----:B-1----:R-:W-:-:S06]  /*16140*/  FMUL.FTZ R6, R8, UR25 ;  /* 0x0000001908067c20 */ /* 0x002fcc0008410000 */
[----:B------:R-:W1:Y:S01]  /*16150*/  MUFU.EX2 R6, R6 ;  /* 0x0000000600067308 */ /* 0x000e620000000800 */
[----:B------:R-:W-:Y:S01]  /*16160*/  FADD.FTZ R7, R71, -R7 ;  /* 0x8000000747077221 */ /* 0x000fe20000010000 */
        /* <DEDUP_REMOVED lines=17> */
[----:B------:R-:W-:Y:S01]  /*16280*/  FMUL.FTZ R5, R7, UR25 ;  /* 0x0000001907057c20 */ /* 0x000fe20008410000 */
[----:B------:R-:W-:Y:S01]  /*16290*/  FFMA.FTZ R7, R38, UR25, -R2 ;  /* 0x0000001926077c23 */ /* 0x000fe20008010802 */
[----:B-1----:R-:W-:Y:S01]  /*162a0*/  FMUL.FTZ R38, R178, R6 ;  /* 0x00000006b2267220 */ /* 0x002fe20000410000 */
[----:B------:R-:W-:-:S02]  /*162b0*/  MOV R178, R64 ;  /* 0x0000004000b27202 */ /* 0x000fc40000000f00 */
[----:B------:R-:W2:Y:S01]  /*162c0*/  LDL.LU R64, [R1+0x74] ;  /* 0x0000740001407983 */ /* 0x000ea20000300800 */
[----:B------:R-:W1:Y:S01]  /*162d0*/  MUFU.EX2 R5, R5 ;  /* 0x0000000500057308 */ /* 0x000e620000000800 */
[----:B------:R-:W-:-:S07]  /*162e0*/  FMUL.FTZ R198, R198, R6 ;  /* 0x00000006c6c67220 */ /* 0x000fce0000410000 */
[----:B------:R1:W1:Y:S01]  /*162f0*/  MUFU.EX2 R68, R7 ;  /* 0x0000000700447308 */ /* 0x0002620000000800 */
        /* <DEDUP_REMOVED lines=11> */
[----:B-1----:R-:W-:Y:S01]  /*163b0*/  FSEL R7, R201, RZ, P1 ;  /* 0x000000ffc9077208 */ /* 0x002fe20000800000 */
[-C--:B------:R-:W-:Y:S01]  /*163c0*/  FMUL.FTZ R63, R175, R6.reuse ;  /* 0x00000006af3f7220 */ /* 0x080fe20000410000 */
[-C--:B------:R-:W-:Y:S01]  /*163d0*/  FMUL.FTZ R34, R170, R6.reuse ;  /* 0x00000006aa227220 */ /* 0x080fe20000410000 */
[----:B------:R-:W-:-:S02]  /*163e0*/  FMUL.FTZ R35, R171, R6 ;  /* 0x00000006ab237220 */ /* 0x000fc40000410000 */
[----:B------:R-:W-:Y:S01]  /*163f0*/  FADD.FTZ R7, R70, -R7 ;  /* 0x8000000746077221 */ /* 0x000fe20000010000 */
[----:B------:R-:W-:-:S03]  /*16400*/  FMUL.FTZ R164, R164, R5 ;  /* 0x00000005a4a47220 */ /* 0x000fc60000410000 */
[----:B------:R-:W-:Y:S01]  /*16410*/  FMUL.FTZ R7, R7, UR25 ;  /* 0x0000001907077c20 */ /* 0x000fe20008410000 */
        /* <DEDUP_REMOVED lines=15> */
[----:B------:R-:W-:-:S02]  /*16510*/  MOV R69, R67 ;  /* 0x0000004300457202 */ /* 0x000fc40000000f00 */
[----:B------:R-:W-:Y:S02]  /*16520*/  MOV R71, R65 ;  /* 0x0000004100477202 */ /* 0x000fe40000000f00 */
[----:B------:R-:W-:Y:S02]  /*16530*/  MOV R171, R15 ;  /* 0x0000000f00ab7202 */ /* 0x000fe40000000f00 */
[----:B------:R-:W-:Y:S02]  /*16540*/  MOV R169, R11 ;  /* 0x0000000b00a97202 */ /* 0x000fe40000000f00 */
[----:B------:R-:W-:Y:S02]  /*16550*/  F2FP.F16.F32.PACK_AB R8, R68, R10 ;  /* 0x0000000a4408723e */ /* 0x000fe400000000ff */
[----:B------:R-:W-:Y:S02]  /*16560*/  F2FP.F16.F32.PACK_AB R15, R220, R71 ;  /* 0x00000047dc0f723e */ /* 0x000fe400000000ff */
[----:B------:R-:W-:-:S02]  /*16570*/  MOV R70, R55 ;  /* 0x0000003700467202 */ /* 0x000fc40000000f00 */
[----:B------:R-:W-:Y:S02]  /*16580*/  MOV R177, R54 ;  /* 0x0000003600b17202 */ /* 0x000fe40000000f00 */
[----:B------:R-:W-:Y:S02]  /*16590*/  MOV R172, R53 ;  /* 0x0000003500ac7202 */ /* 0x000fe40000000f00 */
[----:B------:R-:W-:Y:S01]  /*165a0*/  MOV R170, R58 ;  /* 0x0000003a00aa7202 */ /* 0x000fe20000000f00 */
[----:B---3--:R-:W-:Y:S01]  /*165b0*/  FFMA.FTZ R168, R20, R6, R9 ;  /* 0x0000000614a87223 */ /* 0x008fe20000010009 */
[----:B------:R-:W-:Y:S01]  /*165c0*/  FFMA.FTZ R6, R45, UR25, -R2 ;  /* 0x000000192d067c23 */ /* 0x000fe20008010802 */
[----:B----4-:R-:W-:-:S03]  /*165d0*/  FFMA.FTZ R21, R66, R5, R12 ;  /* 0x0000000542157223 */ /* 0x010fc6000001000c */
[----:B------:R1:W-:Y:S08]  /*165e0*/  MUFU.EX2 R183, R6 ;  /* 0x0000000600b77308 */ /* 0x0003f00000000800 */
[----:B------:R3:W4:Y:S01]  /*165f0*/  MUFU.EX2 R5, R7 ;  /* 0x0000000700057308 */ /* 0x0007220000000800 */
[----:B-1----:R-:W-:-:S07]  /*16600*/  FFMA.FTZ R6, R44, UR25, -R2 ;  /* 0x000000192c067c23 */ /* 0x002fce0008010802 */
[----:B------:R1:W-:Y:S01]  /*16610*/  MUFU.EX2 R182, R6 ;  /* 0x0000000600b67308 */ /* 0x0003e20000000800 */
[----:B---3--:R-:W-:Y:S02]  /*16620*/  IMAD.MOV.U32 R7, RZ, RZ, R16 ;  /* 0x000000ffff077224 */ /* 0x008fe400078e0010 */
[----:B------:R-:W3:Y:S01]  /*16630*/  LDSM.16.MT88.4 R16, [R213+0x8000] ;  /* 0x00800000d510783b */ /* 0x000ee20000004200 */
[----:B-1----:R-:W-:-:S04]  /*16640*/  FFMA.FTZ R6, R56, UR25, -R0 ;  /* 0x0000001938067c23 */ /* 0x002fc80008010800 */
[----:B------:R1:W3:Y:S02]  /*16650*/  MUFU.EX2 R180, R6 ;  /* 0x0000000600b47308 */ /* 0x0002e40000000800 */
[----:B-1----:R-:W-:-:S06]  /*16660*/  FFMA.FTZ R6, R47, UR25, -R0 ;  /* 0x000000192f067c23 */ /* 0x002fcc0008010800 */
[----:B------:R1:W-:Y:S02]  /*16670*/  MUFU.EX2 R181, R6 ;  /* 0x0000000600b57308 */ /* 0x0003e40000000800 */
[----:B-1----:R-:W-:-:S06]  /*16680*/  FFMA.FTZ R6, R46, UR25, -R0 ;  /* 0x000000192e067c23 */ /* 0x002fcc0008010800 */
[----:B------:R-:W1:Y:S01]  /*16690*/  MUFU.EX2 R44, R6 ;  /* 0x00000006002c7308 */ /* 0x000e620000000800 */
[----:B------:R-:W-:Y:S01]  /*166a0*/  MOV R47, R14 ;  /* 0x0000000e002f7202 */ /* 0x000fe20000000f00 */
[-C--:B----4-:R-:W-:Y:S01]  /*166b0*/  FMUL.FTZ R166, R166, R5.reuse ;  /* 0x00000005a6a67220 */ /* 0x090fe20000410000 */
[----:B------:R-:W-:Y:S01]  /*166c0*/  F2FP.F16.F32.PACK_AB R12, R178, R12 ;  /* 0x0000000cb20c723e */ /* 0x000fe200000000ff */
[----:B------:R-:W-:Y:S01]  /*166d0*/  FMUL.FTZ R167, R167, R5 ;  /* 0x00000005a7a77220 */ /* 0x000fe20000410000 */
[----:B------:R-:W-:Y:S01]  /*166e0*/  F2FP.F16.F32.PACK_AB R14, R69, R223 ;  /* 0x000000df450e723e */ /* 0x000fe200000000ff */
[----:B------:R-:W-:Y:S01]  /*166f0*/  FMUL.FTZ R162, R162, R5 ;  /* 0x00000005a2a27220 */ /* 0x000fe20000410000 */
[----:B---3--:R-:W-:Y:S01]  /*16700*/  F2FP.F16.F32.PACK_AB R9, R180, R9 ;  /* 0x00000009b409723e */ /* 0x008fe200000000ff */
[----:B------:R-:W-:Y:S01]  /*16710*/  FMUL.FTZ R163, R163, R5 ;  /* 0x00000005a3a37220 */ /* 0x000fe20000410000 */
[----:B------:R-:W-:Y:S01]  /*16720*/  F2FP.F16.F32.PACK_AB R10, R182, R183 ;  /* 0x000000b7b60a723e */ /* 0x000fe200000000ff */
[----:B------:R-:W-:Y:S01]  /*16730*/  IMAD.MOV.U32 R46, RZ, RZ, R52 ;  /* 0x000000ffff2e7224 */ /* 0x000fe200078e0034 */
[----:B------:R-:W-:-:S02]  /*16740*/  MOV R175, R57 ;  /* 0x0000003900af7202 */ /* 0x000fc40000000f00 */
[----:B-1----:R-:W-:Y:S01]  /*16750*/  F2FP.F16.F32.PACK_AB R11, R44, R181 ;  /* 0x000000b52c0b723e */ /* 0x002fe200000000ff */
[----:B------:R-:W-:-:S06]  /*16760*/  IMAD.MOV.U32 R45, RZ, RZ, R59 ;  /* 0x000000ffff2d7224 */ /* 0x000fcc00078e003b */
[C---:B------:R-:W-:Y:S06]  /*16770*/  HMMA.16816.F32 R56, R8.reuse, R16, R196 ;  /* 0x000000100838723c */ /* 0x040fec00000018c4 */
[----:B------:R-:W-:Y:S01]  /*16780*/  HMMA.16816.F32 R52, R8, R18, R192 ;  /* 0x000000120834723c */ /* 0x000fe200000018c0 */
[-C--:B------:R-:W-:Y:S01]  /*16790*/  FMUL.FTZ R158, R158, R5.reuse ;  /* 0x000000059e9e7220 */ /* 0x080fe20000410000 */
[-C--:B------:R-:W-:Y:S01]  /*167a0*/  FMUL.FTZ R159, R159, R5.reuse ;  /* 0x000000059f9f7220 */ /* 0x080fe20000410000 */
[-C--:B------:R-:W-:Y:S01]  /*167b0*/  FMUL.FTZ R154, R154, R5.reuse ;  /* 0x000000059a9a7220 */ /* 0x080fe20000410000 */
[----:B------:R-:W-:Y:S01]  /*167c0*/  FMUL.FTZ R155, R155, R5 ;  /* 0x000000059b9b7220 */ /* 0x000fe20000410000 */
        /* <DEDUP_REMOVED lines=8> */
[----:B--2---:R-:W-:Y:S01]  /*16850*/  FFMA.FTZ R20, R64, R5, R13 ;  /* 0x0000000540147223 */ /* 0x004fe2000001000d */
[----:B------:R-:W-:-:S07]  /*16860*/  F2FP.F16.F32.PACK_AB R13, R7, R13 ;  /* 0x0000000d070d723e */ /* 0x000fce00000000ff */
[C---:B------:R-:W-:Y:S06]  /*16870*/  HMMA.16816.F32 R164, R12.reuse, R16, R164 ;  /* 0x000000100ca4723c */ /* 0x040fec00000018a4 */
[----:B------:R-:W-:Y:S01]  /*16880*/  HMMA.16816.F32 R160, R12, R18, R160 ;  /* 0x000000120ca0723c */ /* 0x000fe200000018a0 */
[----:B------:R-:W1:Y:S01]  /*16890*/  LDSM.16.MT88.4 R16, [R216+0x8000] ;  /* 0x00800000d810783b */ /* 0x000e620000004200 */
[----:B------:R-:W-:Y:S02]  /*168a0*/  MOV R192, R44 ;  /* 0x0000002c00c07202 */ /* 0x000fe40000000f00 */
[----:B------:R-:W-:-:S02]  /*168b0*/  MOV R170, R79 ;  /* 0x0000004f00aa7202 */ /* 0x000fc40000000f00 */
[----:B------:R-:W-:Y:S02]  /*168c0*/  MOV R197, R78 ;  /* 0x0000004e00c57202 */ /* 0x000fe40000000f00 */
[----:B------:R-:W-:Y:S01]  /*168d0*/  MOV R196, R77 ;  /* 0x0000004d00c47202 */ /* 0x000fe20000000f00 */
[-C--:B-1----:R-:W-:Y:S06]  /*168e0*/  HMMA.16816.F32 R48, R8, R16.reuse, R188 ;  /* 0x000000100830723c */ /* 0x082fec00000018bc */
[----:B------:R-:W-:Y:S01]  /*168f0*/  HMMA.16816.F32 R64, R12, R16, R156 ;  /* 0x000000100c40723c */ /* 0x000fe2000000189c */
[----:B------:R-:W-:-:S05]  /*16900*/  MOV R190, R46 ;  /* 0x0000002e00be7202 */ /* 0x000fca0000000f00 */
[-C--:B------:R-:W-:Y:S06]  /*16910*/  HMMA.16816.F32 R44, R8, R18.reuse, R184 ;  /* 0x00000012082c723c */ /* 0x080fec00000018b8 */
[----:B------:R-:W-:Y:S01]  /*16920*/  HMMA.16816.F32 R76, R12, R18, R152 ;  /* 0x000000120c4c723c */ /* 0x000fe20000001898 */
[----:B------:R-:W1:Y:S01]  /*16930*/  LDSM.16.MT88.4 R16, [R214+0x8000] ;  /* 0x00800000d610783b */ /* 0x000e620000004200 */
        /* <DEDUP_REMOVED lines=14> */
[----:B------:R-:W-:Y:S02]  /*16a20*/  MOV R6, R83 ;  /* 0x0000005300067202 */ /* 0x000fe40000000f00 */
[----:B------:R-:W-:Y:S02]  /*16a30*/  MOV R189, R81 ;  /* 0x0000005100bd7202 */ /* 0x000fe40000000f00 */
[----:B------:R-:W-:Y:S02]  /*16a40*/  MOV R172, R82 ;  /* 0x0000005200ac7202 */ /* 0x000fe40000000f00 */
[-C--:B-1----:R-:W-:Y:S06]  /*16a50*/  HMMA.16816.F32 R80, R12, R16.reuse, R148 ;  /* 0x000000100c50723c */ /* 0x082fec0000001894 */
[C---:B------:R-:W-:Y:S06]  /*16a60*/  HMMA.16816.F32 R40, R8.reuse, R16, R40 ;  /* 0x000000100828723c */ /* 0x040fec0000001828 */
[-C--:B------:R-:W-:Y:S06]  /*16a70*/  HMMA.16816.F32 R36, R8, R18.reuse, R36 ;  /* 0x000000120824723c */ /* 0x080fec0000001824 */
[----:B------:R-:W-:Y:S01]  /*16a80*/  HMMA.16816.F32 R88, R12, R18, R144 ;  /* 0x000000120c58723c */ /* 0x000fe20000001890 */
[----:B------:R-:W1:Y:S01]  /*16a90*/  LDSM.16.MT88.4 R16, [R215+0x8000] ;  /* 0x00800000d710783b */ /* 0x000e620000004200 */
[-C--:B------:R-:W-:Y:S01]  /*16aa0*/  FMUL.FTZ R142, R142, R5.reuse ;  /* 0x000000058e8e7220 */ /* 0x080fe20000410000 */
[-C--:B------:R-:W-:Y:S01]  /*16ab0*/  FMUL.FTZ R143, R143, R5.reuse ;  /* 0x000000058f8f7220 */ /* 0x080fe20000410000 */
[-C--:B------:R-:W-:Y:S01]  /*16ac0*/  FMUL.FTZ R138, R138, R5.reuse ;  /* 0x000000058a8a7220 */ /* 0x080fe20000410000 */
[----:B------:R-:W-:Y:S01]  /*16ad0*/  FMUL.FTZ R139, R139, R5 ;  /* 0x000000058b8b7220 */ /* 0x000fe20000410000 */
[----:B------:R-:W-:Y:S01]  /*16ae0*/  FFMA.FTZ R5, R131, UR25, -R4 ;  /* 0x0000001983057c23 */ /* 0x000fe20008010804 */
[----:B------:R-:W-:-:S02]  /*16af0*/  MOV R184, R189 ;  /* 0x000000bd00b87202 */ /* 0x000fc40000000f00 */
[----:B------:R-:W-:Y:S02]  /*16b00*/  MOV R189, R70 ;  /* 0x0000004600bd7202 */ /* 0x000fe40000000f00 */
[----:B------:R2:W-:Y:S01]  /*16b10*/  MUFU.EX2 R70, R5 ;  /* 0x0000000500467308 */ /* 0x0005e20000000800 */
[----:B------:R-:W-:Y:S01]  /*16b20*/  FFMA.FTZ R6, R6, UR25, -R4 ;  /* 0x0000001906067c23 */ /* 0x000fe20008010804 */
[----:B------:R-:W-:Y:S01]  /*16b30*/  MOV R149, R101 ;  /* 0x0000006500957202 */ /* 0x000fe20000000f00 */
[----:B------:R-:W-:Y:S01]  /*16b40*/  IMAD.MOV.U32 R187, RZ, RZ, R102 ;  /* 0x000000ffffbb7224 */ /* 0x000fe200078e0066 */
        /* <DEDUP_REMOVED lines=8> */
[----:B--2---:R-:W-:Y:S01]  /*16bd0*/  FFMA.FTZ R5, R228, UR25, -R3 ;  /* 0x00000019e4057c23 */ /* 0x004fe20008010803 */
[--C-:B------:R-:W-:Y:S01]  /*16be0*/  FFMA.FTZ R7, R7, UR25, -R4.reuse ;  /* 0x0000001907077c23 */ /* 0x100fe20008010804 */
[--C-:B------:R-:W-:Y:S01]  /*16bf0*/  FFMA.FTZ R100, R100, UR25, -R4.reuse ;  /* 0x0000001964647c23 */ /* 0x100fe20008010804 */
[--C-:B------:R-:W-:Y:S01]  /*16c00*/  FFMA.FTZ R153, R120, UR25, -R4.reuse ;  /* 0x0000001978997c23 */ /* 0x100fe20008010804 */
[--C-:B------:R-:W-:Y:S01]  /*16c10*/  FFMA.FTZ R152, R119, UR25, -R4.reuse ;  /* 0x0000001977987c23 */ /* 0x100fe20008010804 */
[--C-:B------:R-:W-:Y:S01]  /*16c20*/  FFMA.FTZ R151, R118, UR25, -R4.reuse ;  /* 0x0000001976977c23 */ /* 0x100fe20008010804 */
[--C-:B------:R-:W-:Y:S01]  /*16c30*/  FFMA.FTZ R150, R117, UR25, -R4.reuse ;  /* 0x0000001975967c23 */ /* 0x100fe20008010804 */
[C---:B-1----:R-:W-:Y:S06]  /*16c40*/  HMMA.16816.F32 R140, R12.reuse, R16, R140 ;  /* 0x000000100c8c723c */ /* 0x042fec000000188c */
[----:B------:R-:W-:Y:S01]  /*16c50*/  HMMA.16816.F32 R136, R12, R18, R136 ;  /* 0x000000120c88723c */ /* 0x000fe20000001888 */
[--C-:B------:R-:W-:Y:S01]  /*16c60*/  FFMA.FTZ R148, R116, UR25, -R4.reuse ;  /* 0x0000001974947c23 */ /* 0x100fe20008010804 */
[----:B------:R-:W-:-:S04]  /*16c70*/  FFMA.FTZ R147, R115, UR25, -R4 ;  /* 0x0000001973937c23 */ /* 0x000fc80008010804 */
[C---:B------:R-:W-:Y:S01]  /*16c80*/  HMMA.16816.F32 R32, R8.reuse, R18, R32 ;  /* 0x000000120820723c */ /* 0x040fe20000001820 */
[----:B------:R-:W-:Y:S02]  /*16c90*/  IMAD.MOV.U32 R15, RZ, RZ, R158 ;  /* 0x000000ffff0f7224 */ /* 0x000fe400078e009e */
[--C-:B------:R-:W-:Y:S01]  /*16ca0*/  FFMA.FTZ R146, R113, UR25, -R4.reuse ;  /* 0x0000001971927c23 */ /* 0x100fe20008010804 */
[--C-:B------:R-:W-:Y:S01]  /*16cb0*/  FFMA.FTZ R145, R109, UR25, -R4.reuse ;  /* 0x000000196d917c23 */ /* 0x100fe20008010804 */
[--C-:B------:R-:W-:Y:S01]  /*16cc0*/  FFMA.FTZ R144, R99, UR25, -R4.reuse ;  /* 0x0000001963907c23 */ /* 0x100fe20008010804 */
[----:B------:R-:W-:Y:S01]  /*16cd0*/  HMMA.16816.F32 R60, R8, R16, R60 ;  /* 0x00000010083c723c */ /* 0x000fe2000000183c */
[----:B------:R-:W-:Y:S01]  /*16ce0*/  MOV R19, R195 ;  /* 0x000000c300137202 */ /* 0x000fe20000000f00 */
[--C-:B------:R-:W-:Y:S01]  /*16cf0*/  FFMA.FTZ R135, R98, UR25, -R4.reuse ;  /* 0x0000001962877c23 */ /* 0x100fe20008010804 */
[----:B------:R1:W-:Y:S01]  /*16d00*/  MUFU.EX2 R195, R5 ;  /* 0x0000000500c37308 */ /* 0x0003e20000000800 */
[--C-:B------:R-:W-:Y:S01]  /*16d10*/  FFMA.FTZ R134, R97, UR25, -R4.reuse ;  /* 0x0000001961867c23 */ /* 0x100fe20008010804 */
[--C-:B------:R-:W-:Y:S01]  /*16d20*/  FFMA.FTZ R131, R96, UR25, -R4.reuse ;  /* 0x0000001960837c23 */ /* 0x100fe20008010804 */
[--C-:B------:R-:W-:Y:S01]  /*16d30*/  FFMA.FTZ R128, R85, UR25, -R4.reuse ;  /* 0x0000001955807c23 */ /* 0x100fe20008010804 */
[--C-:B------:R-:W-:Y:S01]  /*16d40*/  FFMA.FTZ R8, R130, UR25, -R4.reuse ;  /* 0x0000001982087c23 */ /* 0x100fe20008010804 */
[--C-:B------:R-:W-:Y:S01]  /*16d50*/  FFMA.FTZ R130, R92, UR25, -R4.reuse ;  /* 0x000000195c827c23 */ /* 0x100fe20008010804 */
[--C-:B------:R-:W-:Y:S01]  /*16d60*/  FFMA.FTZ R126, R30, UR25, -R4.reuse ;  /* 0x000000191e7e7c23 */ /* 0x100fe20008010804 */
[--C-:B------:R-:W-:Y:S01]  /*16d70*/  FFMA.FTZ R125, R28, UR25, -R4.reuse ;  /* 0x000000191c7d7c23 */ /* 0x100fe20008010804 */
[----:B------:R2:W-:Y:S01]  /*16d80*/  MUFU.EX2 R10, R6 ;  /* 0x00000006000a7308 */ /* 0x0005e20000000800 */
[--C-:B------:R-:W-:Y:S01]  /*16d90*/  FFMA.FTZ R124, R25, UR25, -R4.reuse ;  /* 0x00000019197c7c23 */ /* 0x100fe20008010804 */
[----:B------:R-:W-:Y:S01]  /*16da0*/  FFMA.FTZ R122, R23, UR25, -R4 ;  /* 0x00000019177a7c23 */ /* 0x000fe20008010804 */
[--C-:B------:R-:W-:Y:S01]  /*16db0*/  FFMA.FTZ R4, R227, UR25, -R3.reuse ;  /* 0x00000019e3047c23 */ /* 0x100fe20008010803 */
[----:B------:R-:W-:Y:S01]  /*16dc0*/  MOV R18, R159 ;  /* 0x0000009f00127202 */ /* 0x000fe20000000f00 */
[--C-:B------:R-:W-:Y:S01]  /*16dd0*/  FFMA.FTZ R116, R190, UR25, -R3.reuse ;  /* 0x00000019be747c23 */ /* 0x100fe20008010803 */
[----:B------:R-:W-:Y:S01]  /*16de0*/  MOV R16, R196 ;  /* 0x000000c400107202 */ /* 0x000fe20000000f00 */
[--C-:B------:R-:W-:Y:S01]  /*16df0*/  FFMA.FTZ R121, R121, UR25, -R3.reuse ;  /* 0x0000001979797c23 */ /* 0x100fe20008010803 */
[----:B------:R-:W-:Y:S01]  /*16e00*/  FFMA.FTZ R208, R208, UR25, -R0 ;  /* 0x00000019d0d07c23 */ /* 0x000fe20008010800 */
[----:B-1----:R-:W-:Y:S01]  /*16e10*/  FFMA.FTZ R5, R15, UR25, -R2 ;  /* 0x000000190f057c23 */ /* 0x002fe20008010802 */
[--C-:B------:R-:W-:Y:S01]  /*16e20*/  FFMA.FTZ R207, R207, UR25, -R0.reuse ;  /* 0x00000019cfcf7c23 */ /* 0x100fe20008010800 */
[----:B------:R-:W1:Y:S01]  /*16e30*/  LDSM.16.MT88.4 R12, [R213+0x8800] ;  /* 0x00880000d50c783b */ /* 0x000e620000004200 */
[--C-:B------:R-:W-:Y:S01]  /*16e40*/  FFMA.FTZ R97, R184, UR25, -R3.reuse ;  /* 0x00000019b8617c23 */ /* 0x100fe20008010803 */
[--C-:B------:R-:W-:Y:S01]  /*16e50*/  FFMA.FTZ R96, R185, UR25, -R3.reuse ;  /* 0x00000019b9607c23 */ /* 0x100fe20008010803 */
[--C-:B------:R-:W-:Y:S01]  /*16e60*/  FFMA.FTZ R120, R186, UR25, -R3.reuse ;  /* 0x00000019ba787c23 */ /* 0x100fe20008010803 */
[--C-:B------:R-:W-:Y:S01]  /*16e70*/  FFMA.FTZ R119, R187, UR25, -R3.reuse ;  /* 0x00000019bb777c23 */ /* 0x100fe20008010803 */
[----:B------:R-:W-:Y:S01]  /*16e80*/  FFMA.FTZ R206, R206, UR25, -R0 ;  /* 0x00000019cece7c23 */ /* 0x000fe20008010800 */
[--C-:B--2---:R-:W-:Y:S01]  /*16e90*/  FFMA.FTZ R6, R149, UR25, -R3.reuse ;  /* 0x0000001995067c23 */ /* 0x104fe20008010803 */
[--C-:B------:R-:W-:Y:S01]  /*16ea0*/  FFMA.FTZ R118, R188, UR25, -R3.reuse ;  /* 0x00000019bc767c23 */ /* 0x100fe20008010803 */
[----:B------:R-:W-:Y:S01]  /*16eb0*/  FFMA.FTZ R117, R189, UR25, -R3 ;  /* 0x00000019bd757c23 */ /* 0x000fe20008010803 */
        /* <DEDUP_REMOVED lines=10> */
[----:B------:R-:W-:Y:S01]  /*16f60*/  MUFU.EX2 R184, R8 ;  /* 0x0000000800b87308 */ /* 0x000fe20000000800 */
[----:B------:R-:W-:Y:S01]  /*16f70*/  MOV R188, R219 ;  /* 0x000000db00bc7202 */ /* 0x000fe20000000f00 */
[--C-:B------:R-:W-:Y:S01]  /*16f80*/  FFMA.FTZ R99, R225, UR25, -R3.reuse ;  /* 0x00000019e1637c23 */ /* 0x100fe20008010803 */
[--C-:B------:R-:W-:Y:S01]  /*16f90*/  FFMA.FTZ R98, R224, UR25, -R3.reuse ;  /* 0x00000019e0627c23 */ /* 0x100fe20008010803 */
[--C-:B------:R-:W-:Y:S01]  /*16fa0*/  FFMA.FTZ R113, R129, UR25, -R3.reuse ;  /* 0x0000001981717c23 */ /* 0x100fe20008010803 */
[--C-:B------:R-:W-:Y:S01]  /*16fb0*/  FFMA.FTZ R158, R127, UR25, -R3.reuse ;  /* 0x000000197f9e7c23 */ /* 0x100fe20008010803 */
[--C-:B------:R-:W-:Y:S01]  /*16fc0*/  FFMA.FTZ R170, R114, UR25, -R3.reuse ;  /* 0x0000001972aa7c23 */ /* 0x100fe20008010803 */
[--C-:B------:R-:W-:Y:S01]  /*16fd0*/  FFMA.FTZ R169, R111, UR25, -R3.reuse ;  /* 0x000000196fa97c23 */ /* 0x100fe20008010803 */
[----:B------:R3:W4:Y:S01]  /*16fe0*/  MUFU.EX2 R8, R6 ;  /* 0x0000000600087308 */ /* 0x0007220000000800 */
[--C-:B--2---:R-:W-:Y:S01]  /*16ff0*/  FFMA.FTZ R7, R226, UR25, -R3.reuse ;  /* 0x00000019e2077c23 */ /* 0x104fe20008010803 */
        /* <DEDUP_REMOVED lines=12> */
[----:B------:R-:W-:Y:S01]  /*170c0*/  MOV R19, R156 ;  /* 0x0000009c00137202 */ /* 0x000fe20000000f00 */
[----:B------:R-:W-:Y:S01]  /*170d0*/  FFMA.FTZ R114, R190, UR25, -R2 ;  /* 0x00000019be727c23 */ /* 0x000fe20008010802 */
[----:B------:R-:W-:Y:S01]  /*170e0*/  FFMA.FTZ R205, R205, UR25, -R0 ;  /* 0x00000019cdcd7c23 */ /* 0x000fe20008010800 */
[----:B---3--:R-:W-:Y:S01]  /*170f0*/  FFMA.FTZ R6, R16, UR25, -R2 ;  /* 0x0000001910067c23 */ /* 0x008fe20008010802 */
[----:B------:R-:W-:Y:S01]  /*17100*/  MOV R16, R157 ;  /* 0x0000009d00107202 */ /* 0x000fe20000000f00 */
[----:B------:R-:W-:-:S02]  /*17110*/  IMAD.MOV.U32 R17, RZ, RZ, R193 ;  /* 0x000000ffff117224 */ /* 0x000fc400078e00c1 */
[--C-:B------:R-:W-:Y:S01]  /*17120*/  FFMA.FTZ R29, R11, UR25, -R2.reuse ;  /* 0x000000190b1d7c23 */ /* 0x100fe20008010802 */
[--C-:B------:R-:W-:Y:S01]  /*17130*/  FFMA.FTZ R28, R149, UR25, -R2.reuse ;  /* 0x00000019951c7c23 */ /* 0x100fe20008010802 */
[--C-:B------:R-:W-:Y:S01]  /*17140*/  FFMA.FTZ R27, R185, UR25, -R2.reuse ;  /* 0x00000019b91b7c23 */ /* 0x100fe20008010802 */
[--C-:B------:R-:W-:Y:S01]  /*17150*/  FFMA.FTZ R109, R186, UR25, -R2.reuse ;  /* 0x00000019ba6d7c23 */ /* 0x100fe20008010802 */
[--C-:B------:R-:W-:Y:S01]  /*17160*/  FFMA.FTZ R108, R187, UR25, -R2.reuse ;  /* 0x00000019bb6c7c23 */ /* 0x100fe20008010802 */
[----:B------:R-:W-:Y:S01]  /*17170*/  FFMA.FTZ R111, R189, UR25, -R2 ;  /* 0x00000019bd6f7c23 */ /* 0x000fe20008010802 */
[--C-:B------:R-:W-:Y:S01]  /*17180*/  FFMA.FTZ R204, R204, UR25, -R0.reuse ;  /* 0x00000019cccc7c23 */ /* 0x100fe20008010800 */
[----:B------:R-:W-:Y:S01]  /*17190*/  FFMA.FTZ R203, R203, UR25, -R0 ;  /* 0x00000019cbcb7c23 */ /* 0x000fe20008010800 */
[--C-:B--2---:R-:W-:Y:S01]  /*171a0*/  FFMA.FTZ R4, R18, UR25, -R2.reuse ;  /* 0x0000001912047c23 */ /* 0x104fe20008010802 */
[----:B------:R-:W-:Y:S01]  /*171b0*/  MOV R18, R191 ;  /* 0x000000bf00127202 */ /* 0x000fe20000000f00 */
[----:B------:R-:W-:Y:S01]  /*171c0*/  IMAD.MOV.U32 R191, RZ, RZ, R171 ;  /* 0x000000ffffbf7224 */ /* 0x000fe200078e00ab */
        /* <DEDUP_REMOVED lines=23> */
[--C-:B------:R-:W-:Y:S01]  /*17340*/  FFMA.FTZ R211, R73, UR25, -R2.reuse ;  /* 0x0000001949d37c23 */ /* 0x100fe20008010802 */
[--C-:B------:R-:W-:Y:S01]  /*17350*/  FFMA.FTZ R249, R31, UR25, -R2.reuse ;  /* 0x000000191ff97c23 */ /* 0x100fe20008010802 */
[----:B------:R-:W-:Y:S01]  /*17360*/  FFMA.FTZ R251, R26, UR25, -R2 ;  /* 0x000000191afb7c23 */ /* 0x000fe20008010802 */
[--C-:B------:R-:W-:Y:S01]  /*17370*/  FFMA.FTZ R2, R18, UR25, -R0.reuse ;  /* 0x0000001912027c23 */ /* 0x100fe20008010800 */
[----:B------:R1:W5:Y:S02]  /*17380*/  LDL.LU R228, [R1+0x110] ;  /* 0x0001100001e47983 */ /* 0x0003640000300800 */
[----:B------:R4:W-:Y:S01]  /*17390*/  MUFU.EX2 R188, R3 ;  /* 0x0000000300bc7308 */ /* 0x0009e20000000800 */
[--C-:B--2---:R-:W-:Y:S01]  /*173a0*/  FFMA.FTZ R5, R19, UR25, -R0.reuse ;  /* 0x0000001913057c23 */ /* 0x104fe20008010800 */
[--C-:B------:R-:W-:Y:S01]  /*173b0*/  FFMA.FTZ R106, R190, UR25, -R0.reuse ;  /* 0x00000019be6a7c23 */ /* 0x100fe20008010800 */
[----:B------:R-:W-:Y:S01]  /*173c0*/  FFMA.FTZ R25, R185, UR25, -R0 ;  /* 0x00000019b9197c23 */ /* 0x000fe20008010800 */
[----:B------:R-:W-:Y:S01]  /*173d0*/  MOV R190, R192 ;  /* 0x000000c000be7202 */ /* 0x000fe20000000f00 */
[----:B------:R-:W-:-:S03]  /*173e0*/  FADD.FTZ R104, R189, R21 ;  /* 0x00000015bd687221 */ /* 0x000fc60000010000 */
[----:B------:R-:W2:Y:S01]  /*173f0*/  MUFU.EX2 R6, R6 ;  /* 0x0000000600067308 */ /* 0x000ea20000000800 */
[----:B---3--:R-:W-:-:S07]  /*17400*/  FFMA.FTZ R4, R16, UR25, -R0 ;  /* 0x0000001910047c23 */ /* 0x008fce0008010800 */
[----:B------:R-:W3:Y:S01]  /*17410*/  MUFU.EX2 R86, R7 ;  /* 0x0000000700567308 */ /* 0x000ee20000000800 */
[--C-:B----4-:R-:W-:Y:S01]  /*17420*/  FFMA.FTZ R3, R17, UR25, -R0.reuse ;  /* 0x0000001911037c23 */ /* 0x110fe20008010800 */
[----:B------:R-:W-:Y:S01]  /*17430*/  FFMA.FTZ R110, R156, UR25, -R0 ;  /* 0x000000199c6e7c23 */ /* 0x000fe20008010800 */
[----:B------:R-:W-:Y:S01]  /*17440*/  IMAD.MOV.U32 R93, RZ, RZ, R8 ;  /* 0x000000ffff5d7224 */ /* 0x000fe200078e0008 */
[----:B------:R-:W-:Y:S02]  /*17450*/  MOV R92, R10 ;  /* 0x0000000a005c7202 */ /* 0x000fe40000000f00 */
[----:B------:R-:W-:Y:S01]  /*17460*/  MOV R85, R9 ;  /* 0x0000000900557202 */ /* 0x000fe20000000f00 */
[--C-:B------:R-:W-:Y:S01]  /*17470*/  FFMA.FTZ R26, R11, UR25, -R0.reuse ;  /* 0x000000190b1a7c23 */ /* 0x100fe20008010800 */
[----:B------:R-:W-:Y:S01]  /*17480*/  MUFU.EX2 R192, R2 ;  /* 0x0000000200c07308 */ /* 0x000fe20000000800 */
[--C-:B------:R-:W-:Y:S01]  /*17490*/  FFMA.FTZ R31, R187, UR25, -R0.reuse ;  /* 0x00000019bb1f7c23 */ /* 0x100fe20008010800 */
[--C-:B------:R-:W-:Y:S01]  /*174a0*/  FFMA.FTZ R105, R191, UR25, -R0.reuse ;  /* 0x00000019bf697c23 */ /* 0x100fe20008010800 */
[--C-:B------:R-:W-:Y:S01]  /*174b0*/  FFMA.FTZ R123, R177, UR25, -R0.reuse ;  /* 0x00000019b17b7c23 */ /* 0x100fe20008010800 */
[--C-:B------:R-:W-:Y:S01]  /*174c0*/  FFMA.FTZ R112, R175, UR25, -R0.reuse ;  /* 0x00000019af707c23 */ /* 0x100fe20008010800 */
[--C-:B------:R-:W-:Y:S01]  /*174d0*/  FFMA.FTZ R133, R222, UR25, -R0.reuse ;  /* 0x00000019de857c23 */ /* 0x100fe20008010800 */
[--C-:B------:R-:W-:Y:S01]  /*174e0*/  FFMA.FTZ R24, R186, UR25, -R0.reuse ;  /* 0x00000019ba187c23 */ /* 0x100fe20008010800 */
[----:B------:R-:W4:Y:S01]  /*174f0*/  LDSM.16.MT88.4 R16, [R214+0x8800] ;  /* 0x00880000d610783b */ /* 0x000f220000004200 */
[----:B------:R-:W1:Y:S03]  /*17500*/  MUFU.EX2 R73, R5 ;  /* 0x0000000500497308 */ /* 0x000e660000000800 */
[----:B------:R1:W5:Y:S05]  /*17510*/  LDL.LU R227, [R1+0x10c] ;  /* 0x00010c0001e37983 */ /* 0x00036a0000300800 */
[----:B------:R1:W-:Y:S08]  /*17520*/  MUFU.EX2 R185, R4 ;  /* 0x0000000400b97308 */ /* 0x0003f00000000800 */
[----:B------:R-:W1:Y:S01]  /*17530*/  MUFU.EX2 R189, R3 ;  /* 0x0000000300bd7308 */ /* 0x000e620000000800 */
[----:B------:R-:W-:Y:S01]  /*17540*/  FFMA.FTZ R156, R252, UR25, -R0 ;  /* 0x00000019fc9c7c23 */ /* 0x000fe20008010800 */
[----:B--2---:R-:W-:-:S02]  /*17550*/  MOV R252, R6 ;  /* 0x0000000600fc7202 */ /* 0x004fc40000000f00 */
[----:B------:R-:W-:Y:S02]  /*17560*/  F2FP.F16.F32.PACK_AB R8, R92, R85 ;  /* 0x000000555c08723e */ /* 0x000fe400000000ff */
[----:B------:R-:W-:Y:S02]  /*17570*/  F2FP.F16.F32.PACK_AB R9, R195, R93 ;  /* 0x0000005dc309723e */ /* 0x000fe400000000ff */
[----:B------:R-:W-:Y:S02]  /*17580*/  F2FP.F16.F32.PACK_AB R10, R184, R70 ;  /* 0x00000046b80a723e */ /* 0x000fe400000000ff */
[----:B---3--:R-:W-:Y:S02]  /*17590*/  F2FP.F16.F32.PACK_AB R11, R86, R212 ;  /* 0x000000d4560b723e */ /* 0x008fe400000000ff */
[----:B------:R-:W-:Y:S01]  /*175a0*/  MOV R187, R157 ;  /* 0x0000009d00bb7202 */ /* 0x000fe20000000f00 */
[----:B------:R-:W-:Y:S01]  /*175b0*/  IMAD.MOV.U32 R191, RZ, RZ, R223 ;  /* 0x000000ffffbf7224 */ /* 0x000fe200078e00df */
[----:B-1----:R-:W-:Y:S01]  /*175c0*/  F2FP.F16.F32.PACK_AB R4, R193, R194 ;  /* 0x000000c2c104723e */ /* 0x002fe200000000ff */
[--C-:B------:R-:W-:Y:S01]  /*175d0*/  FFMA.FTZ R177, R210, UR25, -R0.reuse ;  /* 0x00000019d2b17c23 */ /* 0x100fe20008010800 */
[----:B------:R-:W-:Y:S01]  /*175e0*/  F2FP.F16.F32.PACK_AB R5, R73, R192 ;  /* 0x000000c04905723e */ /* 0x000fe200000000ff */
[--C-:B------:R-:W-:Y:S01]  /*175f0*/  FFMA.FTZ R175, R245, UR25, -R0.reuse ;  /* 0x00000019f5af7c23 */ /* 0x100fe20008010800 */
[----:B------:R-:W-:Y:S01]  /*17600*/  F2FP.F16.F32.PACK_AB R6, R252, R188 ;  /* 0x000000bcfc06723e */ /* 0x000fe200000000ff */
[--C-:B------:R-:W-:Y:S01]  /*17610*/  FFMA.FTZ R222, R72, UR25, -R0.reuse ;  /* 0x0000001948de7c23 */ /* 0x100fe20008010800 */
[----:B------:R-:W-:Y:S01]  /*17620*/  F2FP.F16.F32.PACK_AB R7, R189, R185 ;  /* 0x000000b9bd07723e */ /* 0x000fe200000000ff */
[--C-:B------:R-:W-:Y:S01]  /*17630*/  FFMA.FTZ R157, R248, UR25, -R0.reuse ;  /* 0x00000019f89d7c23 */ /* 0x100fe20008010800 */
[--C-:B------:R-:W-:Y:S01]  /*17640*/  FFMA.FTZ R210, R87, UR25, -R0.reuse ;  /* 0x0000001957d27c23 */ /* 0x100fe20008010800 */
[--C-:B------:R-:W-:Y:S01]  /*17650*/  FFMA.FTZ R248, R75, UR25, -R0.reuse ;  /* 0x000000194bf87c23 */ /* 0x100fe20008010800 */
[----:B------:R-:W-:Y:S01]  /*17660*/  FFMA.FTZ R223, R74, UR25, -R0 ;  /* 0x000000194adf7c23 */ /* 0x000fe20008010800 */
[----:B------:R-:W-:Y:S01]  /*17670*/  FADD.FTZ R2, R187, R20 ;  /* 0x00000014bb027221 */ /* 0x000fe20000010000 */
[----:B------:R-:W-:Y:S01]  /*17680*/  FADD.FTZ R0, R68, R22 ;  /* 0x0000001644007221 */ /* 0x000fe20000010000 */
[-C--:B------:R-:W-:Y:S01]  /*17690*/  HMMA.16816.F32 R164, R8, R12.reuse, R164 ;  /* 0x0000000c08a4723c */ /* 0x080fe200000018a4 */
[----:B------:R-:W1:Y:S01]  /*176a0*/  LDSM.16.MT88.4 R20, [R216+0x8800] ;  /* 0x00880000d814783b */ /* 0x000e620000004200 */
[----:B------:R-:W-:Y:S01]  /*176b0*/  MOV R95, R190 ;  /* 0x000000be005f7202 */ /* 0x000fe20000000f00 */
[----:B------:R2:W-:Y:S02]  /*176c0*/  MUFU.EX2 R186, R29 ;  /* 0x0000001d00ba7308 */ /* 0x0005e40000000800 */
[----:B------:R3:W5:Y:S01]  /*176d0*/  LDL.LU R226, [R1+0x108] ;  /* 0x0001080001e27983 */ /* 0x0007620000300800 */
[C---:B------:R-:W-:Y:S06]  /*176e0*/  HMMA.16816.F32 R56, R4.reuse, R12, R56 ;  /* 0x0000000c0438723c */ /* 0x040fec0000001838 */
[-C--:B------:R-:W-:Y:S06]  /*176f0*/  HMMA.16816.F32 R52, R4, R14.reuse, R52 ;  /* 0x0000000e0434723c */ /* 0x080fec0000001834 */
[----:B------:R-:W-:Y:S01]  /*17700*/  HMMA.16816.F32 R160, R8, R14, R160 ;  /* 0x0000000e08a0723c */ /* 0x000fe200000018a0 */
[----:B------:R-:W2:Y:S05]  /*17710*/  LDSM.16.MT88.4 R12, [R215+0x8800] ;  /* 0x00880000d70c783b */ /* 0x000eaa0000004200 */
[C---:B----4-:R-:W-:Y:S06]  /*17720*/  HMMA.16816.F32 R40, R4.reuse, R16, R40 ;  /* 0x000000100428723c */ /* 0x050fec0000001828 */
[C---:B------:R-:W-:Y:S06]  /*17730*/  HMMA.16816.F32 R36, R4.reuse, R18, R36 ;  /* 0x000000120424723c */ /* 0x040fec0000001824 */
[C---:B-1----:R-:W-:Y:S06]  /*17740*/  HMMA.16816.F32 R48, R4.reuse, R20, R48 ;  /* 0x000000140430723c */ /* 0x042fec0000001830 */
[----:B------:R-:W-:Y:S06]  /*17750*/  HMMA.16816.F32 R44, R4, R22, R44 ;  /* 0x00000016042c723c */ /* 0x000fec000000182c */
[C---:B------:R-:W-:Y:S06]  /*17760*/  HMMA.16816.F32 R80, R8.reuse, R16, R80 ;  /* 0x000000100850723c */ /* 0x040fec0000001850 */
[C---:B------:R-:W-:Y:S01]  /*17770*/  HMMA.16816.F32 R88, R8.reuse, R18, R88 ;  /* 0x000000120858723c */ /* 0x040fe20000001858 */
[----:B------:R-:W1:Y:S05]  /*17780*/  LDSM.16.MT88.4 R16, [R213+0x9000] ;  /* 0x00900000d510783b */ /* 0x000e6a0000004200 */
[C---:B------:R-:W-:Y:S06]  /*17790*/  HMMA.16816.F32 R64, R8.reuse, R20, R64 ;  /* 0x000000140840723c */ /* 0x040fec0000001840 */
[----:B------:R-:W-:Y:S01]  /*177a0*/  HMMA.16816.F32 R76, R8, R22, R76 ;  /* 0x00000016084c723c */ /* 0x000fe2000000184c */
[----:B------:R-:W-:Y:S01]  /*177b0*/  MOV R3, R191 ;  /* 0x000000bf00037202 */ /* 0x000fe20000000f00 */
[----:B------:R-:W-:Y:S01]  /*177c0*/  IMAD.MOV.U32 R68, RZ, RZ, R220 ;  /* 0x000000ffff447224 */ /* 0x000fe200078e00dc */
[----:B------:R-:W-:Y:S08]  /*177d0*/  MUFU.EX2 R190, R30 ;  /* 0x0000001e00be7308 */ /* 0x000ff00000000800 */
[----:B------:R4:W-:Y:S01]  /*177e0*/  MUFU.EX2 R187, R27 ;  /* 0x0000001b00bb7308 */ /* 0x0009e20000000800 */
[C---:B--2---:R-:W-:Y:S07]  /*177f0*/  HMMA.16816.F32 R60, R4.reuse, R12, R60 ;  /* 0x0000000c043c723c */ /* 0x044fee000000183c */
[----:B------:R2:W-:Y:S01]  /*17800*/  MUFU.EX2 R245, R26 ;  /* 0x0000001a00f57308 */ /* 0x0005e20000000800 */
[----:B------:R-:W-:Y:S01]  /*17810*/  HMMA.16816.F32 R32, R4, R14, R32 ;  /* 0x0000000e0420723c */ /* 0x000fe20000001820 */
[----:B------:R-:W-:-:S06]  /*17820*/  MOV R29, R86 ;  /* 0x00000056001d7202 */ /* 0x000fcc0000000f00 */
[----:B------:R-:W-:Y:S01]  /*17830*/  MUFU.EX2 R100, R100 ;  /* 0x0000006400647308 */ /* 0x000fe20000000800 */
[C---:B------:R-:W-:Y:S01]  /*17840*/  HMMA.16816.F32 R140, R8.reuse, R12, R140 ;  /* 0x0000000c088c723c */ /* 0x040fe2000000188c */
[----:B------:R-:W-:Y:S01]  /*17850*/  FADD.FTZ R0, R183, R0 ;  /* 0x00000000b7007221 */ /* 0x000fe20000010000 */
[----:B------:R3:W5:Y:S05]  /*17860*/  LDL.LU R225, [R1+0x104] ;  /* 0x0001040001e17983 */ /* 0x00076a0000300800 */
[----:B------:R-:W1:Y:S01]  /*17870*/  MUFU.EX2 R4, R28 ;  /* 0x0000001c00047308 */ /* 0x000e620000000800 */
[----:B------:R-:W-:Y:S01]  /*17880*/  HMMA.16816.F32 R136, R8, R14, R136 ;  /* 0x0000000e0888723c */ /* 0x000fe20000001888 */
[----:B------:R-:W3:Y:S01]  /*17890*/  LDSM.16.MT88.4 R8, [R214+0x9000] ;  /* 0x00900000d608783b */ /* 0x000ee20000004200 */
[----:B------:R-:W-:-:S03]  /*178a0*/  MOV R21, R73 ;  /* 0x0000004900157202 */ /* 0x000fc60000000f00 */
[----:B------:R-:W3:Y:S02]  /*178b0*/  LDSM.16.MT88.4 R12, [R216+0x9000] ;  /* 0x00900000d80c783b */ /* 0x000ee40000004200 */
[----:B------:R1:W1:Y:S08]  /*178c0*/  MUFU.EX2 R191, R25 ;  /* 0x0000001900bf7308 */ /* 0x0002700000000800 */
[----:B------:R-:W-:Y:S01]  /*178d0*/  MUFU.EX2 R220, R31 ;  /* 0x0000001f00dc7308 */ /* 0x000fe20000000800 */
[----:B----4-:R-:W-:Y:S01]  /*178e0*/  IMAD.MOV.U32 R27, RZ, RZ, R93 ;  /* 0x000000ffff1b7224 */ /* 0x010fe200078e005d */
[----:B--2---:R-:W-:-:S02]  /*178f0*/  MOV R26, R95 ;  /* 0x0000005f001a7202 */ /* 0x004fc40000000f00 */
[----:B------:R-:W-:Y:S01]  /*17900*/  MOV R30, R70 ;  /* 0x00000046001e7202 */ /* 0x000fe20000000f00 */
[----:B------:R-:W-:Y:S01]  /*17910*/  FADD.FTZ R3, R3, R104 ;  /* 0x0000006803037221 */ /* 0x000fe20000010000 */
[----:B------:R-:W-:Y:S01]  /*17920*/  FADD.FTZ R0, R182, R0 ;  /* 0x00000000b6007221 */ /* 0x000fe20000010000 */
[----:B------:R2:W5:Y:S01]  /*17930*/  LDL.LU R224, [R1+0x100] ;  /* 0x0001000001e07983 */ /* 0x0005620000300800 */
[----:B-1----:R-:W-:Y:S02]  /*17940*/  MOV R25, R4 ;  /* 0x0000000400197202 */ /* 0x002fe40000000f00 */
[----:B------:R-:W1:Y:S01]  /*17950*/  MUFU.EX2 R4, R24 ;  /* 0x0000001800047308 */ /* 0x000e620000000800 */
[----:B------:R-:W-:Y:S02]  /*17960*/  F2FP.F16.F32.PACK_AB R5, R191, R245 ;  /* 0x000000f5bf05723e */ /* 0x000fe400000000ff */
[----:B------:R-:W-:Y:S02]  /*17970*/  F2FP.F16.F32.PACK_AB R6, R187, R25 ;  /* 0x00000019bb06723e */ /* 0x000fe400000000ff */
[----:B-1----:R-:W-:-:S02]  /*17980*/  MOV R31, R4 ;  /* 0x00000004001f7202 */ /* 0x002fc40000000f00 */
[----:B------:R-:W-:Y:S02]  /*17990*/  F2FP.F16.F32.PACK_AB R4, R186, R190 ;  /* 0x000000beba04723e */ /* 0x000fe400000000ff */
[----:B------:R-:W-:Y:S02]  /*179a0*/  F2FP.F16.F32.PACK_AB R7, R220, R31 ;  /* 0x0000001fdc07723e */ /* 0x000fe400000000ff */
[----:B------:R-:W-:-:S05]  /*179b0*/  MOV R24, R85 ;  /* 0x0000005500187202 */ /* 0x000fca0000000f00 */
[C---:B------:R-:W-:Y:S06]  /*179c0*/  HMMA.16816.F32 R84, R4.reuse, R18, R52 ;  /* 0x000000120454723c */ /* 0x040fec0000001834 */
[----:B---3--:R-:W-:Y:S07]  /*179d0*/  HMMA.16816.F32 R52, R4, R10, R36 ;  /* 0x0000000a0434723c */ /* 0x008fee0000001824 */
[----:B------:R-:W-:-:S02]  /*179e0*/  IMAD.MOV.U32 R39, RZ, RZ, R21 ;  /* 0x000000ffff277224 */ /* 0x000fc400078e0015 */
[----:B------:R-:W1:Y:S01]  /*179f0*/  LDSM.16.MT88.4 R20, [R215+0x9000] ;  /* 0x00900000d714783b */ /* 0x000e620000004200 */
[----:B------:R-:W-:Y:S01]  /*17a00*/  MOV R28, R92 ;  /* 0x0000005c001c7202 */ /* 0x000fe20000000f00 */
[C---:B------:R-:W-:Y:S06]  /*17a10*/  HMMA.16816.F32 R72, R4.reuse, R12, R48 ;  /* 0x0000000c0448723c */ /* 0x040fec0000001830 */
[----:B------:R-:W-:Y:S01]  /*17a20*/  HMMA.16816.F32 R92, R4, R16, R56 ;  /* 0x00000010045c723c */ /* 0x000fe20000001838 */
[----:B------:R-:W-:Y:S01]  /*17a30*/  IMAD.MOV.U32 R51, RZ, RZ, R68 ;  /* 0x000000ffff337224 */ /* 0x000fe200078e0044 */
[----:B------:R-:W-:-:S02]  /*17a40*/  MOV R49, R71 ;  /* 0x0000004700317202 */ /* 0x000fc40000000f00 */
[----:B------:R-:W-:Y:S02]  /*17a50*/  MOV R50, R69 ;  /* 0x0000004500327202 */ /* 0x000fe40000000f00 */
[C---:B------:R-:W-:Y:S06]  /*17a60*/  HMMA.16816.F32 R56, R4.reuse, R8, R40 ;  /* 0x000000080438723c */ /* 0x040fec0000001828 */
[----:B------:R-:W-:Y:S01]  /*17a70*/  HMMA.16816.F32 R68, R4, R14, R44 ;  /* 0x0000000e0444723c */ /* 0x000fe2000000182c */
[----:B------:R-:W3:Y:S01]  /*17a80*/  MUFU.EX2 R45, R102 ;  /* 0x00000066002d7308 */ /* 0x000ee20000000800 */
[----:B------:R-:W-:-:S02]  /*17a90*/  MOV R38, R252 ;  /* 0x000000fc00267202 */ /* 0x000fc40000000f00 */
[----:B------:R-:W-:Y:S02]  /*17aa0*/  MOV R37, R245 ;  /* 0x000000f500257202 */ /* 0x000fe40000000f00 */
[----:B------:R-:W-:-:S03]  /*17ab0*/  MOV R36, R191 ;  /* 0x000000bf00247202 */ /* 0x000fc60000000f00 */
[----:B------:R3:W4:Y:S01]  /*17ac0*/  MUFU.EX2 R44, R98 ;  /* 0x00000062002c7308 */ /* 0x0007220000000800 */
[C---:B-1----:R-:W-:Y:S06]  /*17ad0*/  HMMA.16816.F32 R60, R4.reuse, R20, R60 ;  /* 0x00000014043c723c */ /* 0x042fec000000183c */
[----:B------:R-:W-:Y:S01]  /*17ae0*/  HMMA.16816.F32 R40, R4, R22, R32 ;  /* 0x000000160428723c */ /* 0x000fe20000001820 */
[----:B------:R4:W-:Y:S08]  /*17af0*/  MUFU.EX2 R4, R97 ;  /* 0x0000006100047308 */ /* 0x0009f00000000800 */
[----:B------:R-:W-:Y:S08]  /*17b00*/  MUFU.EX2 R245, R103 ;  /* 0x0000006700f57308 */ /* 0x000ff00000000800 */
[----:B------:R-:W1:Y:S08]  /*17b10*/  MUFU.EX2 R191, R101 ;  /* 0x0000006500bf7308 */ /* 0x000e700000000800 */
[----:B------:R-:W2:Y:S08]  /*17b20*/  MUFU.EX2 R252, R99 ;  /* 0x0000006300fc7308 */ /* 0x000eb00000000800 */
[----:B------:R2:W2:Y:S01]  /*17b30*/  MUFU.EX2 R32, R96 ;  /* 0x0000006000207308 */ /* 0x0004a20000000800 */
[----:B---3--:R-:W-:Y:S01]  /*17b40*/  IMAD.MOV.U32 R98, RZ, RZ, R45 ;  /* 0x000000ffff627224 */ /* 0x008fe200078e002d */
[----:B----4-:R-:W-:-:S02]  /*17b50*/  MOV R97, R44 ;  /* 0x0000002c00617202 */ /* 0x010fc40000000f00 */
[----:B-1----:R-:W-:Y:S02]  /*17b60*/  F2FP.F16.F32.PACK_AB R6, R100, R191 ;  /* 0x000000bf6406723e */ /* 0x002fe400000000ff */
[----:B--2---:R-:W-:Y:S02]  /*17b70*/  F2FP.F16.F32.PACK_AB R5, R97, R252 ;  /* 0x000000fc6105723e */ /* 0x004fe400000000ff */
[----:B------:R-:W-:Y:S01]  /*17b80*/  MOV R96, R4 ;  /* 0x0000000400607202 */ /* 0x000fe20000000f00 */
[----:B------:R-:W-:-:S03]  /*17b90*/  FADD.FTZ R4, R180, R168 ;  /* 0x000000a8b4047221 */ /* 0x000fc60000010000 */
[----:B------:R-:W-:Y:S01]  /*17ba0*/  F2FP.F16.F32.PACK_AB R7, R32, R96 ;  /* 0x000000602007723e */ /* 0x000fe200000000ff */
[----:B------:R-:W-:Y:S01]  /*17bb0*/  FADD.FTZ R104, R181, R4 ;  /* 0x00000004b5687221 */ /* 0x000fe20000010000 */
[----:B------:R-:W-:Y:S01]  /*17bc0*/  F2FP.F16.F32.PACK_AB R4, R98, R245 ;  /* 0x000000f56204723e */ /* 0x000fe200000000ff */
[----:B------:R-:W-:Y:S01]  /*17bd0*/  IMAD.MOV.U32 R99, RZ, RZ, R37 ;  /* 0x000000ffff637224 */ /* 0x000fe200078e0025 */
[----:B------:R-:W-:-:S05]  /*17be0*/  MOV R168, R38 ;  /* 0x0000002600a87202 */ /* 0x000fca0000000f00 */
[----:B------:R-:W-:Y:S01]  /*17bf0*/  HMMA.16816.F32 R44, R4, R18, R160 ;  /* 0x00000012042c723c */ /* 0x000fe200000018a0 */
[----:B------:R-:W-:-:S06]  /*17c00*/  FADD.FTZ R2, R49, R2 ;  /* 0x0000000231027221 */ /* 0x000fcc0000010000 */
[----:B------:R-:W-:Y:S02]  /*17c10*/  MOV R163, R36 ;  /* 0x0000002400a37202 */ /* 0x000fe40000000f00 */
[----:B------:R-:W-:Y:S02]  /*17c20*/  MOV R162, R32 ;  /* 0x0000002000a27202 */ /* 0x000fe40000000f00 */
[----:B------:R-:W-:Y:S01]  /*17c30*/  MOV R160, R39 ;  /* 0x0000002700a07202 */ /* 0x000fe20000000f00 */
[----:B------:R-:W-:Y:S01]  /*17c40*/  HMMA.16816.F32 R32, R4, R14, R76 ;  /* 0x0000000e0420723c */ /* 0x000fe2000000184c */
[----:B------:R-:W-:-:S05]  /*17c50*/  MOV R103, R24 ;  /* 0x0000001800677202 */ /* 0x000fca0000000f00 */
[C---:B------:R-:W-:Y:S01]  /*17c60*/  HMMA.16816.F32 R36, R4.reuse, R12, R64 ;  /* 0x0000000c0424723c */ /* 0x040fe20000001840 */
[----:B------:R-:W1:Y:S01]  /*17c70*/  LDSM.16.MT88.4 R12, [R216+0x9800] ;  /* 0x00980000d80c783b */ /* 0x000e620000004200 */
[----:B------:R-:W-:Y:S01]  /*17c80*/  MOV R180, R25 ;  /* 0x0000001900b47202 */ /* 0x000fe20000000f00 */
[----:B------:R-:W-:Y:S01]  /*17c90*/  IMAD.MOV.U32 R102, RZ, RZ, R26 ;  /* 0x000000ffff667224 */ /* 0x000fe200078e001a */
[----:B------:R-:W-:Y:S02]  /*17ca0*/  MOV R101, R27 ;  /* 0x0000001b00657202 */ /* 0x000fe40000000f00 */
[----:B------:R-:W-:Y:S01]  /*17cb0*/  HMMA.16816.F32 R24, R4, R8, R80 ;  /* 0x000000080418723c */ /* 0x000fe20000001850 */
[----:B------:R-:W-:Y:S01]  /*17cc0*/  FADD.FTZ R3, R50, R3 ;  /* 0x0000000332037221 */ /* 0x000fe20000010000 */
[----:B------:R-:W-:-:S04]  /*17cd0*/  FADD.FTZ R2, R51, R2 ;  /* 0x0000000233027221 */ /* 0x000fc80000010000 */
[----:B------:R-:W-:Y:S01]  /*17ce0*/  HMMA.16816.F32 R64, R4, R10, R88 ;  /* 0x0000000a0440723c */ /* 0x000fe20000001858 */
[----:B------:R-:W2:Y:S01]  /*17cf0*/  LDSM.16.MT88.4 R8, [R214+0x9800] ;  /* 0x00980000d608783b */ /* 0x000ea20000004200 */
[----:B------:R-:W-:-:S04]  /*17d00*/  IMAD.MOV.U32 R161, RZ, RZ, R100 ;  /* 0x000000ffffa17224 */ /* 0x000fc800078e0064 */
[----:B------:R-:W-:Y:S01]  /*17d10*/  HMMA.16816.F32 R48, R4, R16, R164 ;  /* 0x000000100430723c */ /* 0x000fe200000018a4 */
[----:B------:R3:W-:Y:S01]  /*17d20*/  MUFU.EX2 R167, R108 ;  /* 0x0000006c00a77308 */ /* 0x0007e20000000800 */
[----:B------:R-:W-:Y:S01]  /*17d30*/  MOV R182, R31 ;  /* 0x0000001f00b67202 */ /* 0x000fe20000000f00 */
[----:B------:R-:W4:Y:S01]  /*17d40*/  LDSM.16.MT88.4 R16, [R213+0x9800] ;  /* 0x00980000d510783b */ /* 0x000f220000004200 */
[----:B------:R-:W-:-:S05]  /*17d50*/  MOV R100, R28 ;  /* 0x0000001c00647202 */ /* 0x000fca0000000f00 */
[----:B------:R1:W-:Y:S01]  /*17d60*/  MUFU.EX2 R164, R109 ;  /* 0x0000006d00a47308 */ /* 0x0003e20000000800 */
[----:B---3--:R-:W-:-:S07]  /*17d70*/  IMAD.MOV.U32 R108, RZ, RZ, R212 ;  /* 0x000000ffff6c7224 */ /* 0x008fce00078e00d4 */
[----:B------:R-:W3:Y:S01]  /*17d80*/  MUFU.EX2 R110, R110 ;  /* 0x0000006e006e7308 */ /* 0x000ee20000000800 */
[----:B-1----:R-:W-:-:S07]  /*17d90*/  MOV R109, R29 ;  /* 0x0000001d006d7202 */ /* 0x002fce0000000f00 */
[----:B------:R1:W-:Y:S08]  /*17da0*/  MUFU.EX2 R212, R107 ;  /* 0x0000006b00d47308 */ /* 0x0003f00000000800 */
[----:B------:R-:W-:Y:S01]  /*17db0*/  MUFU.EX2 R183, R111 ;  /* 0x0000006f00b77308 */ /* 0x000fe20000000800 */
[----:B-1----:R-:W-:Y:S02]  /*17dc0*/  MOV R107, R30 ;  /* 0x0000001e006b7202 */ /* 0x002fe40000000f00 */
[----:B------:R-:W1:Y:S05]  /*17dd0*/  LDSM.16.MT88.4 R28, [R215+0x9800] ;  /* 0x00980000d71c783b */ /* 0x000e6a0000004200 */
[----:B------:R-:W-:Y:S08]  /*17de0*/  MUFU.EX2 R165, R106 ;  /* 0x0000006a00a57308 */ /* 0x000ff00000000800 */
[----:B------:R-:W2:Y:S08]  /*17df0*/  MUFU.EX2 R166, R105 ;  /* 0x0000006900a67308 */ /* 0x000eb00000000800 */
[----:B------:R-:W4:Y:S01]  /*17e00*/  MUFU.EX2 R181, R112 ;  /* 0x0000007000b57308 */ /* 0x000f220000000800 */
[C---:B------:R-:W-:Y:S07]  /*17e10*/  HMMA.16816.F32 R80, R4.reuse, R22, R136 ;  /* 0x000000160450723c */ /* 0x040fee0000001888 */
[----:B---3--:R-:W-:Y:S01]  /*17e20*/  MOV R139, R110 ;  /* 0x0000006e008b7202 */ /* 0x008fe20000000f00 */
[----:B------:R-:W-:Y:S01]  /*17e30*/  HMMA.16816.F32 R76, R4, R20, R140 ;  /* 0x00000014044c723c */ /* 0x000fe2000000188c */
[----:B------:R-:W-:-:S06]  /*17e40*/  IMAD.MOV.U32 R110, RZ, RZ, R108 ;  /* 0x000000ffff6e7224 */ /* 0x000fcc00078e006c */
[----:B------:R-:W-:Y:S02]  /*17e50*/  F2FP.F16.F32.PACK_AB R4, R167, R164 ;  /* 0x000000a4a704723e */ /* 0x000fe400000000ff */
[----:B--2---:R-:W-:Y:S02]  /*17e60*/  F2FP.F16.F32.PACK_AB R5, R166, R165 ;  /* 0x000000a5a605723e */ /* 0x004fe400000000ff */
[----:B------:R-:W-:Y:S02]  /*17e70*/  F2FP.F16.F32.PACK_AB R6, R183, R212 ;  /* 0x000000d4b706723e */ /* 0x000fe400000000ff */
[----:B----4-:R-:W-:Y:S01]  /*17e80*/  F2FP.F16.F32.PACK_AB R7, R181, R139 ;  /* 0x0000008bb507723e */ /* 0x010fe200000000ff */
[----:B------:R-:W-:Y:S01]  /*17e90*/  IMAD.MOV.U32 R112, RZ, RZ, R186 ;  /* 0x000000ffff707224 */ /* 0x000fe200078e00ba */
[----:B------:R-:W-:Y:S01]  /*17ea0*/  MOV R141, R107 ;  /* 0x0000006b008d7202 */ /* 0x000fe20000000f00 */
[----:B------:R-:W-:Y:S01]  /*17eb0*/  IMAD.MOV.U32 R108, RZ, RZ, R190 ;  /* 0x000000ffff6c7224 */ /* 0x000fe200078e00be */
[----:B------:R-:W-:-:S02]  /*17ec0*/  MOV R107, R109 ;  /* 0x0000006d006b7202 */ /* 0x000fc40000000f00 */
[----:B------:R-:W-:Y:S02]  /*17ed0*/  MOV R143, R191 ;  /* 0x000000bf008f7202 */ /* 0x000fe40000000f00 */
[----:B------:R-:W-:Y:S02]  /*17ee0*/  MOV R109, R189 ;  /* 0x000000bd006d7202 */ /* 0x000fe40000000f00 */
[----:B------:R-:W-:Y:S02]  /*17ef0*/  MOV R111, R188 ;  /* 0x000000bc006f7202 */ /* 0x000fe40000000f00 */
[----:B------:R-:W-:Y:S01]  /*17f00*/  HMMA.16816.F32 R188, R4, R12, R72 ;  /* 0x0000000c04bc723c */ /* 0x000fe20000001848 */
[----:B------:R-:W-:Y:S01]  /*17f10*/  MOV R21, R168 ;  /* 0x000000a800157202 */ /* 0x000fe20000000f00 */
[----:B------:R-:W-:Y:S01]  /*17f20*/  MUFU.EX2 R136, R154 ;  /* 0x0000009a00887308 */ /* 0x000fe20000000800 */
[----:B------:R-:W-:Y:S02]  /*17f30*/  MOV R142, R163 ;  /* 0x000000a3008e7202 */ /* 0x000fe40000000f00 */
[----:B------:R-:W-:-:S02]  /*17f40*/  MOV R163, R187 ;  /* 0x000000bb00a37202 */ /* 0x000fc40000000f00 */
[----:B------:R-:W-:Y:S02]  /*17f50*/  MOV R75, R112 ;  /* 0x00000070004b7202 */ /* 0x000fe40000000f00 */
[----:B------:R-:W-:Y:S01]  /*17f60*/  MOV R105, R185 ;  /* 0x000000b900697202 */ /* 0x000fe20000000f00 */
[----:B------:R-:W-:Y:S01]  /*17f70*/  MUFU.EX2 R168, R126 ;  /* 0x0000007e00a87308 */ /* 0x000fe20000000800 */
[----:B------:R-:W-:Y:S02]  /*17f80*/  MOV R106, R184 ;  /* 0x000000b8006a7202 */ /* 0x000fe40000000f00 */
[----:B------:R-:W-:Y:S01]  /*17f90*/  HMMA.16816.F32 R184, R4, R14, R68 ;  /* 0x0000000e04b8723c */ /* 0x000fe20000001844 */
[----:B------:R-:W-:-:S04]  /*17fa0*/  MOV R74, R183 ;  /* 0x000000b7004a7202 */ /* 0x000fc80000000f00 */
[----:B------:R-:W-:Y:S02]  /*17fb0*/  MUFU.EX2 R112, R155 ;  /* 0x0000009b00707308 */ /* 0x000fe40000000800 */
[----:B------:R-:W-:Y:S01]  /*17fc0*/  IMAD.MOV.U32 R70, RZ, RZ, R160 ;  /* 0x000000ffff467224 */ /* 0x000fe200078e00a0 */
[----:B------:R-:W-:Y:S01]  /*17fd0*/  MOV R160, R182 ;  /* 0x000000b600a07202 */ /* 0x000fe20000000f00 */
[----:B------:R-:W-:Y:S01]  /*17fe0*/  IMAD.MOV.U32 R68, RZ, RZ, R180 ;  /* 0x000000ffff447224 */ /* 0x000fe200078e00b4 */
[----:B------:R-:W-:-:S03]  /*17ff0*/  MOV R69, R181 ;  /* 0x000000b500457202 */ /* 0x000fc60000000f00 */
[----:B------:R-:W-:Y:S01]  /*18000*/  MUFU.EX2 R137, R153 ;  /* 0x0000009900897308 */ /* 0x000fe20000000800 */
[----:B------:R-:W-:Y:S07]  /*18010*/  HMMA.16816.F32 R180, R4, R8, R56 ;  /* 0x0000000804b4723c */ /* 0x000fee0000001838 */
[----:B------:R-:W-:Y:S01]  /*18020*/  MUFU.EX2 R138, R152 ;  /* 0x00000098008a7308 */ /* 0x000fe20000000800 */
[----:B------:R-:W-:Y:S01]  /*18030*/  MOV R59, R96 ;  /* 0x00000060003b7202 */ /* 0x000fe20000000f00 */
[----:B------:R-:W-:Y:S01]  /*18040*/  IMAD.MOV.U32 R56, RZ, RZ, R99 ;  /* 0x000000ffff387224 */ /* 0x000fe200078e0063 */
[----:B------:R-:W-:-:S05]  /*18050*/  MOV R58, R97 ;  /* 0x00000061003a7202 */ /* 0x000fca0000000f00 */
[----:B------:R-:W-:Y:S01]  /*18060*/  MUFU.EX2 R120, R120 ;  /* 0x0000007800787308 */ /* 0x000fe20000000800 */
[----:B------:R-:W-:-:S07]  /*18070*/  MOV R57, R98 ;  /* 0x0000006200397202 */ /* 0x000fce0000000f00 */
[----:B------:R-:W2:Y:S01]  /*18080*/  MUFU.EX2 R119, R119 ;  /* 0x0000007700777308 */ /* 0x000ea20000000800 */
[----:B------:R-:W-:Y:S07]  /*18090*/  HMMA.16816.F32 R96, R4, R10, R52 ;  /* 0x0000000a0460723c */ /* 0x000fee0000001834 */
[----:B------:R-:W-:Y:S01]  /*180a0*/  MUFU.EX2 R118, R118 ;  /* 0x0000007600767308 */ /* 0x000fe20000000800 */
[----:B------:R-:W-:-:S07]  /*180b0*/  MOV R52, R102 ;  /* 0x0000006600347202 */ /* 0x000fce0000000f00 */
[----:B------:R-:W3:Y:S01]  /*180c0*/  MUFU.EX2 R126, R117 ;  /* 0x00000075007e7308 */ /* 0x000ee20000000800 */
[C---:B------:R-:W-:Y:S01]  /*180d0*/  HMMA.16816.F32 R88, R4.reuse, R16, R92 ;  /* 0x000000100458723c */ /* 0x040fe2000000185c */
[----:B------:R-:W-:Y:S01]  /*180e0*/  IMAD.MOV.U32 R72, RZ, RZ, R100 ;  /* 0x000000ffff487224 */ /* 0x000fe200078e0064 */
[----:B------:R-:W-:Y:S02]  /*180f0*/  MOV R73, R101 ;  /* 0x0000006500497202 */ /* 0x000fe40000000f00 */
[----:B------:R-:W-:Y:S02]  /*18100*/  MOV R53, R103 ;  /* 0x0000006700357202 */ /* 0x000fe40000000f00 */
[----:B------:R-:W-:Y:S01]  /*18110*/  HMMA.16816.F32 R84, R4, R18, R84 ;  /* 0x000000120454723c */ /* 0x000fe20000001854 */
[----:B------:R-:W-:Y:S01]  /*18120*/  MOV R54, R143 ;  /* 0x0000008f00367202 */ /* 0x000fe20000000f00 */
[----:B------:R-:W-:Y:S01]  /*18130*/  FADD.FTZ R2, R73, R2 ;  /* 0x0000000249027221 */ /* 0x000fe20000010000 */
[----:B------:R-:W-:-:S03]  /*18140*/  MOV R55, R142 ;  /* 0x0000008e00377202 */ /* 0x000fc60000000f00 */
[----:B-1----:R-:W-:Y:S01]  /*18150*/  HMMA.16816.F32 R100, R4, R28, R60 ;  /* 0x0000001c0464723c */ /* 0x002fe2000000183c */
[----:B------:R-:W-:-:S05]  /*18160*/  MOV R71, R141 ;  /* 0x0000008d00477202 */ /* 0x000fca0000000f00 */
[----:B------:R-:W-:Y:S07]  /*18170*/  HMMA.16816.F32 R92, R4, R30, R40 ;  /* 0x0000001e045c723c */ /* 0x000fee0000001828 */
[----:B------:R-:W-:Y:S01]  /*18180*/  FADD.FTZ R4, R52, R104 ;  /* 0x0000006834047221 */ /* 0x000fe20000010000 */
[----:B--2---:R-:W-:Y:S01]  /*18190*/  F2FP.F16.F32.PACK_AB R5, R119, R120 ;  /* 0x000000787705723e */ /* 0x004fe200000000ff */
[----:B------:R-:W-:Y:S01]  /*181a0*/  IMAD.MOV.U32 R42, RZ, RZ, R54 ;  /* 0x000000ffff2a7224 */ /* 0x000fe200078e0036 */
[----:B------:R-:W-:Y:S01]  /*181b0*/  F2FP.F16.F32.PACK_AB R6, R138, R137 ;  /* 0x000000898a06723e */ /* 0x000fe200000000ff */
[----:B------:R-:W-:Y:S01]  /*181c0*/  FADD.FTZ R73, R192, R4 ;  /* 0x00000004c0497221 */ /* 0x000fe20000010000 */
[----:B------:R-:W-:-:S02]  /*181d0*/  F2FP.F16.F32.PACK_AB R4, R136, R112 ;  /* 0x000000708804723e */ /* 0x000fc400000000ff */
[----:B---3--:R-:W-:Y:S01]  /*181e0*/  F2FP.F16.F32.PACK_AB R7, R126, R118 ;  /* 0x000000767e07723e */ /* 0x008fe200000000ff */
[----:B------:R-:W-:Y:S01]  /*181f0*/  IMAD.MOV.U32 R62, RZ, RZ, R58 ;  /* 0x000000ffff3e7224 */ /* 0x000fe200078e003a */
[----:B------:R-:W-:Y:S01]  /*18200*/  MOV R43, R55 ;  /* 0x00000037002b7202 */ /* 0x000fe20000000f00 */
[----:B------:R-:W-:Y:S01]  /*18210*/  FADD.FTZ R3, R53, R3 ;  /* 0x0000000335037221 */ /* 0x000fe20000010000 */
[----:B------:R-:W-:Y:S01]  /*18220*/  MOV R63, R59 ;  /* 0x0000003b003f7202 */ /* 0x000fe20000000f00 */
[----:B------:R-:W-:Y:S01]  /*18230*/  IMAD.MOV.U32 R54, RZ, RZ, R70 ;  /* 0x000000ffff367224 */ /* 0x000fe200078e0046 */
[----:B------:R-:W-:Y:S02]  /*18240*/  MOV R60, R56 ;  /* 0x00000038003c7202 */ /* 0x000fe40000000f00 */
[----:B------:R-:W-:Y:S02]  /*18250*/  MOV R61, R57 ;  /* 0x00000039003d7202 */ /* 0x000fe40000000f00 */
[----:B------:R-:W-:-:S02]  /*18260*/  MOV R55, R71 ;  /* 0x0000004700377202 */ /* 0x000fc40000000f00 */
[----:B------:R-:W-:Y:S02]  /*18270*/  MOV R52, R68 ;  /* 0x0000004400347202 */ /* 0x000fe40000000f00 */
[----:B------:R-:W-:Y:S01]  /*18280*/  MOV R53, R69 ;  /* 0x0000004500357202 */ /* 0x000fe20000000f00 */
[----:B------:R-:W-:Y:S01]  /*18290*/  IMAD.MOV.U32 R155, RZ, RZ, R43 ;  /* 0x000000ffff9b7224 */ /* 0x000fe200078e002b */
[----:B------:R-:W-:Y:S01]  /*182a0*/  MOV R154, R42 ;  /* 0x0000002a009a7202 */ /* 0x000fe20000000f00 */
[C---:B------:R-:W-:Y:S01]  /*182b0*/  HMMA.16816.F32 R56, R4.reuse, R18, R44 ;  /* 0x000000120438723c */ /* 0x040fe2000000182c */
        /* <DEDUP_REMOVED lines=9> */
[----:B------:R-:W1:Y:S01]  /*18350*/  MUFU.EX2 R151, R151 ;  /* 0x0000009700977308 */ /* 0x000e620000000800 */
[----:B------:R-:W-:Y:S01]  /*18360*/  MOV R62, R54 ;  /* 0x00000036003e7202 */ /* 0x000fe20000000f00 */
[----:B------:R-:W-:Y:S01]  /*18370*/  HMMA.16816.F32 R44, R4, R8, R24 ;  /* 0x00000008042c723c */ /* 0x000fe20000001818 */
[----:B------:R-:W2:Y:S01]  /*18380*/  LDSM.16.MT88.4 R24, [R213+0xa000] ;  /* 0x00a00000d518783b */ /* 0x000ea20000004200 */
[----:B------:R-:W-:-:S02]  /*18390*/  MOV R23, R106 ;  /* 0x0000006a00177202 */ /* 0x000fc40000000f00 */
[----:B------:R-:W-:Y:S01]  /*183a0*/  MOV R20, R107 ;  /* 0x0000006b00147202 */ /* 0x000fe20000000f00 */
[----:B------:R-:W-:Y:S01]  /*183b0*/  LDSM.16.MT88.4 R16, [R214+0xa000] ;  /* 0x00a00000d610783b */ /* 0x000fe20000004200 */
[C---:B------:R-:W-:Y:S06]  /*183c0*/  HMMA.16816.F32 R48, R4.reuse, R12, R36 ;  /* 0x0000000c0430723c */ /* 0x040fec0000001824 */
[----:B------:R-:W-:Y:S01]  /*183d0*/  HMMA.16816.F32 R52, R4, R14, R32 ;  /* 0x0000000e0434723c */ /* 0x000fe20000001820 */
[----:B------:R-:W3:Y:S01]  /*183e0*/  LDSM.16.MT88.4 R12, [R215+0xa000] ;  /* 0x00a00000d70c783b */ /* 0x000ee20000004200 */
[----:B------:R-:W4:Y:S01]  /*183f0*/  MUFU.EX2 R150, R150 ;  /* 0x0000009600967308 */ /* 0x000f220000000800 */
[----:B------:R-:W-:-:S02]  /*18400*/  IMAD.MOV.U32 R9, RZ, RZ, R22 ;  /* 0x000000ffff097224 */ /* 0x000fc400078e0016 */
[----:B------:R-:W-:Y:S02]  /*18410*/  FADD.FTZ R0, R194, R0 ;  /* 0x00000000c2007221 */ /* 0x000fe40000010000 */
[----:B------:R-:W-:-:S03]  /*18420*/  MOV R32, R23 ;  /* 0x0000001700207202 */ /* 0x000fc60000000f00 */
[----:B------:R-:W-:Y:S01]  /*18430*/  MUFU.EX2 R143, R147 ;  /* 0x00000093008f7308 */ /* 0x000fe20000000800 */
[----:B------:R-:W-:Y:S02]  /*18440*/  MOV R33, R20 ;  /* 0x0000001400217202 */ /* 0x000fe40000000f00 */
[----:B------:R-:W-:Y:S02]  /*18450*/  MOV R34, R21 ;  /* 0x0000001500227202 */ /* 0x000fe40000000f00 */
[----:B------:R-:W3:Y:S03]  /*18460*/  LDSM.16.MT88.4 R20, [R216+0xa000] ;  /* 0x00a00000d814783b */ /* 0x000ee60000004200 */
[----:B------:R-:W-:Y:S01]  /*18470*/  MUFU.EX2 R106, R128 ;  /* 0x00000080006a7308 */ /* 0x000fe20000000800 */
[----:B------:R-:W-:-:S07]  /*18480*/  FADD.FTZ R72, R72, R3 ;  /* 0x0000000348487221 */ /* 0x000fce0000010000 */
[----:B------:R-:W-:Y:S08]  /*18490*/  MUFU.EX2 R153, R125 ;  /* 0x0000007d00997308 */ /* 0x000ff00000000800 */
[----:B------:R-:W-:Y:S08]  /*184a0*/  MUFU.EX2 R152, R124 ;  /* 0x0000007c00987308 */ /* 0x000ff00000000800 */
[----:B------:R-:W-:Y:S08]  /*184b0*/  MUFU.EX2 R147, R122 ;  /* 0x0000007a00937308 */ /* 0x000ff00000000800 */
[----:B------:R-:W-:Y:S01]  /*184c0*/  MUFU.EX2 R128, R116 ;  /* 0x0000007400807308 */ /* 0x000fe20000000800 */
[----:B------:R-:W-:-:S07]  /*184d0*/  FADD.FTZ R3, R195, R2 ;  /* 0x00000002c3037221 */ /* 0x000fce0000010000 */
[----:B------:R-:W-:Y:S08]  /*184e0*/  MUFU.EX2 R140, R144 ;  /* 0x00000090008c7308 */ /* 0x000ff00000000800 */
[----:B------:R-:W-:Y:S08]  /*184f0*/  MUFU.EX2 R125, R114 ;  /* 0x00000072007d7308 */ /* 0x000ff00000000800 */
[----:B------:R-:W-:Y:S08]  /*18500*/  MUFU.EX2 R129, R129 ;  /* 0x0000008100817308 */ /* 0x000ff00000000800 */
[----:B------:R-:W-:Y:S08]  /*18510*/  MUFU.EX2 R127, R127 ;  /* 0x0000007f007f7308 */ /* 0x000ff00000000800 */
[----:B------:R1:W-:Y:S08]  /*18520*/  MUFU.EX2 R124, R149 ;  /* 0x00000095007c7308 */ /* 0x0003f00000000800 */
[----:B------:R-:W-:Y:S08]  /*18530*/  MUFU.EX2 R123, R123 ;  /* 0x0000007b007b7308 */ /* 0x000ff00000000800 */
[----:B------:R-:W-:Y:S08]  /*18540*/  MUFU.EX2 R133, R133 ;  /* 0x0000008500857308 */ /* 0x000ff00000000800 */
[----:B------:R4:W-:Y:S08]  /*18550*/  MUFU.EX2 R122, R156 ;  /* 0x0000009c007a7308 */ /* 0x0009f00000000800 */
[----:B------:R-:W-:Y:S01]  /*18560*/  MUFU.EX2 R116, R157 ;  /* 0x0000009d00747308 */ /* 0x000fe20000000800 */
[----:B------:R-:W-:-:S07]  /*18570*/  FADD.FTZ R2, R193, R0 ;  /* 0x00000000c1027221 */ /* 0x000fce0000010000 */
[----:B------:R-:W-:Y:S08]  /*18580*/  MUFU.EX2 R144, R134 ;  /* 0x0000008600907308 */ /* 0x000ff00000000800 */
[----:B------:R-:W-:Y:S08]  /*18590*/  MUFU.EX2 R107, R131 ;  /* 0x00000083006b7308 */ /* 0x000ff00000000800 */
[----:B------:R-:W-:Y:S01]  /*185a0*/  MUFU.EX2 R105, R130 ;  /* 0x0000008200697308 */ /* 0x000fe20000000800 */
[----:B------:R-:W-:-:S07]  /*185b0*/  MOV R0, R62 ;  /* 0x0000003e00007202 */ /* 0x000fce0000000f00 */
[----:B------:R-:W-:Y:S01]  /*185c0*/  MUFU.EX2 R148, R148 ;  /* 0x0000009400947308 */ /* 0x000fe20000000800 */
[----:B------:R-:W-:-:S07]  /*185d0*/  MOV R8, R63 ;  /* 0x0000003f00087202 */ /* 0x000fce0000000f00 */
[----:B------:R-:W2:Y:S08]  /*185e0*/  MUFU.EX2 R130, R115 ;  /* 0x0000007300827308 */ /* 0x000eb00000000800 */
[----:B------:R-:W-:Y:S08]  /*185f0*/  MUFU.EX2 R134, R113 ;  /* 0x0000007100867308 */ /* 0x000ff00000000800 */
[----:B------:R-:W3:Y:S01]  /*18600*/  MUFU.EX2 R131, R121 ;  /* 0x0000007900837308 */ /* 0x000ee20000000800 */
[----:B------:R-:W-:Y:S01]  /*18610*/  HMMA.16816.F32 R36, R4, R10, R64 ;  /* 0x0000000a0424723c */ /* 0x000fe20000001840 */
[----:B-1----:R-:W-:Y:S01]  /*18620*/  MOV R149, R151 ;  /* 0x0000009700957202 */ /* 0x002fe20000000f00 */
[----:B------:R-:W-:Y:S01]  /*18630*/  FADD.FTZ R0, R0, R73 ;  /* 0x0000004900007221 */ /* 0x000fe20000010000 */
[----:B----4-:R-:W-:Y:S01]  /*18640*/  MOV R156, R150 ;  /* 0x00000096009c7202 */ /* 0x010fe20000000f00 */
[----:B------:R-:W-:Y:S01]  /*18650*/  FADD.FTZ R8, R8, R72 ;  /* 0x0000004808087221 */ /* 0x000fe20000010000 */
[----:B------:R-:W-:-:S02]  /*18660*/  IMAD.MOV.U32 R104, RZ, RZ, R40 ;  /* 0x000000ffff687224 */ /* 0x000fc400078e0028 */
[----:B------:R1:W-:Y:S01]  /*18670*/  MUFU.EX2 R142, R146 ;  /* 0x00000092008e7308 */ /* 0x0003e20000000800 */
[----:B------:R-:W-:Y:S01]  /*18680*/  IMAD.MOV.U32 R11, RZ, RZ, R111 ;  /* 0x000000ffff0b7224 */ /* 0x000fe200078e006f */
[----:B------:R-:W-:Y:S02]  /*18690*/  MOV R35, R41 ;  /* 0x0000002900237202 */ /* 0x000fe40000000f00 */
[----:B------:R-:W-:Y:S02]  /*186a0*/  MOV R150, R42 ;  /* 0x0000002a00967202 */ /* 0x000fe40000000f00 */
[----:B------:R-:W-:Y:S02]  /*186b0*/  MOV R151, R61 ;  /* 0x0000003d00977202 */ /* 0x000fe40000000f00 */
[----:B------:R4:W-:Y:S01]  /*186c0*/  MUFU.EX2 R141, R145 ;  /* 0x00000091008d7308 */ /* 0x0009e20000000800 */
[----:B------:R-:W-:Y:S01]  /*186d0*/  FADD.FTZ R2, R11, R2 ;  /* 0x000000020b027221 */ /* 0x000fe20000010000 */
[----:B------:R-:W-:Y:S01]  /*186e0*/  FADD.FTZ R0, R9, R0 ;  /* 0x0000000009007221 */ /* 0x000fe20000010000 */
[----:B------:R-:W-:Y:S01]  /*186f0*/  FADD.FTZ R72, R32, R8 ;  /* 0x0000000820487221 */ /* 0x000fe20000010000 */
[----:B------:R-:W-:-:S02]  /*18700*/  F2FP.F16.F32.PACK_AB R8, R156, R149 ;  /* 0x000000959c08723e */ /* 0x000fc400000000ff */
[----:B-1----:R-:W-:Y:S02]  /*18710*/  MOV R146, R154 ;  /* 0x0000009a00927202 */ /* 0x002fe40000000f00 */
[----:B------:R-:W-:Y:S02]  /*18720*/  MOV R154, R43 ;  /* 0x0000002b009a7202 */ /* 0x000fe40000000f00 */
[----:B------:R-:W-:Y:S01]  /*18730*/  HMMA.16816.F32 R40, R4, R30, R80 ;  /* 0x0000001e0428723c */ /* 0x000fe20000001850 */
[----:B----4-:R-:W-:Y:S01]  /*18740*/  MOV R145, R155 ;  /* 0x0000009b00917202 */ /* 0x010fe20000000f00 */
[----:B------:R-:W-:-:S04]  /*18750*/  IMAD.MOV.U32 R155, RZ, RZ, R60 ;  /* 0x000000ffff9b7224 */ /* 0x000fc800078e003c */
[----:B------:R-:W-:Y:S01]  /*18760*/  HMMA.16816.F32 R60, R4, R28, R76 ;  /* 0x0000001c043c723c */ /* 0x000fe2000000184c */
[----:B--2---:R-:W-:Y:S02]  /*18770*/  F2FP.F16.F32.PACK_AB R9, R130, R128 ;  /* 0x000000808209723e */ /* 0x004fe400000000ff */
[----:B------:R-:W-:Y:S02]  /*18780*/  F2FP.F16.F32.PACK_AB R10, R143, R148 ;  /* 0x000000948f0a723e */ /* 0x000fe400000000ff */
[----:B---3--:R-:W-:Y:S01]  /*18790*/  F2FP.F16.F32.PACK_AB R11, R131, R134 ;  /* 0x00000086830b723e */ /* 0x008fe200000000ff */
[----:B------:R-:W-:Y:S01]  /*187a0*/  FADD.FTZ R3, R110, R3 ;  /* 0x000000036e037221 */ /* 0x000fe20000010000 */
[----:B------:R-:W-:Y:S01]  /*187b0*/  F2FP.F16.F32.PACK_AB R4, R129, R125 ;  /* 0x0000007d8104723e */ /* 0x000fe200000000ff */
[----:B------:R-:W-:Y:S01]  /*187c0*/  MUFU.EX2 R113, R158 ;  /* 0x0000009e00717308 */ /* 0x000fe20000000800 */
[----:B------:R-:W-:Y:S01]  /*187d0*/  F2FP.F16.F32.PACK_AB R5, R133, R123 ;  /* 0x0000007b8505723e */ /* 0x000fe200000000ff */
[----:B------:R-:W-:Y:S01]  /*187e0*/  FADD.FTZ R2, R34, R2 ;  /* 0x0000000222027221 */ /* 0x000fe20000010000 */
[----:B------:R-:W-:-:S02]  /*187f0*/  F2FP.F16.F32.PACK_AB R6, R124, R127 ;  /* 0x0000007f7c06723e */ /* 0x000fc400000000ff */
[----:B------:R-:W-:Y:S01]  /*18800*/  F2FP.F16.F32.PACK_AB R7, R116, R122 ;  /* 0x0000007a7407723e */ /* 0x000fe200000000ff */
[----:B------:R-:W-:Y:S01]  /*18810*/  HMMA.16816.F32 R76, R8, R24, R68 ;  /* 0x00000018084c723c */ /* 0x000fe20000001844 */
[----:B------:R-:W-:Y:S01]  /*18820*/  MOV R157, R107 ;  /* 0x0000006b009d7202 */ /* 0x000fe20000000f00 */
[----:B------:R1:W-:Y:S01]  /*18830*/  MUFU.EX2 R121, R172 ;  /* 0x000000ac00797308 */ /* 0x0003e20000000800 */
[----:B------:R-:W-:Y:S03]  /*18840*/  LDSM.16.MT88.4 R28, [R214+0xa800] ;  /* 0x00a80000d61c783b */ /* 0x000fe60000004200 */
[C---:B------:R-:W-:Y:S06]  /*18850*/  HMMA.16816.F32 R192, R4.reuse, R26, R84 ;  /* 0x0000001a04c0723c */ /* 0x040fec0000001854 */
[C---:B------:R-:W-:Y:S06]  /*18860*/  HMMA.16816.F32 R84, R4.reuse, R14, R92 ;  /* 0x0000000e0454723c */ /* 0x040fec000000185c */
[----:B------:R-:W-:Y:S06]  /*18870*/  HMMA.16816.F32 R64, R4, R24, R88 ;  /* 0x000000180440723c */ /* 0x000fec0000001858 */
[C---:B------:R-:W-:Y:S01]  /*18880*/  HMMA.16816.F32 R92, R8.reuse, R26, R56 ;  /* 0x0000001a085c723c */ /* 0x040fe20000001838 */
[----:B------:R-:W2:Y:S01]  /*18890*/  LDSM.16.MT88.4 R24, [R213+0xa800] ;  /* 0x00a80000d518783b */ /* 0x000ea20000004200 */
[----:B------:R3:W-:Y:S01]  /*188a0*/  MUFU.EX2 R111, R171 ;  /* 0x000000ab006f7308 */ /* 0x0007e20000000800 */
[----:B-1----:R-:W-:Y:S01]  /*188b0*/  IMAD.MOV.U32 R172, RZ, RZ, R108 ;  /* 0x000000ffffac7224 */ /* 0x002fe200078e006c */
[----:B------:R-:W-:Y:S01]  /*188c0*/  MOV R158, R105 ;  /* 0x00000069009e7202 */ /* 0x000fe20000000f00 */
[----:B------:R-:W-:Y:S01]  /*188d0*/  FADD.FTZ R3, R33, R3 ;  /* 0x0000000321037221 */ /* 0x000fe20000010000 */
[C---:B------:R-:W-:Y:S04]  /*188e0*/  HMMA.16816.F32 R68, R8.reuse, R20, R48 ;  /* 0x000000140844723c */ /* 0x040fe80000001830 */
[----:B------:R1:W-:Y:S02]  /*188f0*/  MUFU.EX2 R115, R169 ;  /* 0x000000a900737308 */ /* 0x0003e40000000800 */
[----:B------:R-:W-:Y:S01]  /*18900*/  HMMA.16816.F32 R48, R8, R18, R36 ;  /* 0x000000120830723c */ /* 0x000fe20000001824 */
[----:B------:R-:W-:Y:S05]  /*18910*/  LDSM.16.MT88.4 R36, [R215+0xa800] ;  /* 0x00a80000d724783b */ /* 0x000fea0000004200 */
[----:B------:R-:W-:Y:S01]  /*18920*/  MUFU.EX2 R135, R135 ;  /* 0x0000008700877308 */ /* 0x000fe20000000800 */
[----:B---3--:R-:W-:-:S07]  /*18930*/  MOV R171, R109 ;  /* 0x0000006d00ab7202 */ /* 0x008fce0000000f00 */
[----:B------:R-:W3:Y:S01]  /*18940*/  MUFU.EX2 R114, R170 ;  /* 0x000000aa00727308 */ /* 0x000ee20000000800 */
[----:B-1----:R-:W-:Y:S02]  /*18950*/  MOV R169, R35 ;  /* 0x0000002300a97202 */ /* 0x002fe40000000f00 */
[----:B------:R-:W1:Y:S05]  /*18960*/  LDSM.16.MT88.4 R32, [R216+0xa800] ;  /* 0x00a80000d820783b */ /* 0x000e6a0000004200 */
[----:B------:R-:W4:Y:S08]  /*18970*/  MUFU.EX2 R117, R159 ;  /* 0x0000009f00757308 */ /* 0x000f300000000800 */
[----:B------:R-:W2:Y:S08]  /*18980*/  MUFU.EX2 R110, R173 ;  /* 0x000000ad006e7308 */ /* 0x000eb00000000800 */
[----:B------:R-:W-:Y:S08]  /*18990*/  MUFU.EX2 R109, R174 ;  /* 0x000000ae006d7308 */ /* 0x000ff00000000800 */
[----:B------:R-:W-:Y:S08]  /*189a0*/  MUFU.EX2 R108, R176 ;  /* 0x000000b0006c7308 */ /* 0x000ff00000000800 */
[----:B------:R-:W-:Y:S08]  /*189b0*/  MUFU.EX2 R107, R175 ;  /* 0x000000af006b7308 */ /* 0x000ff00000000800 */
[----:B------:R-:W1:Y:S08]  /*189c0*/  MUFU.EX2 R105, R177 ;  /* 0x000000b100697308 */ /* 0x000e700000000800 */
[----:B------:R-:W-:Y:S08]  /*189d0*/  MUFU.EX2 R208, R208 ;  /* 0x000000d000d07308 */ /* 0x000ff00000000800 */
[----:B------:R-:W1:Y:S01]  /*189e0*/  MUFU.EX2 R207, R207 ;  /* 0x000000cf00cf7308 */ /* 0x000e620000000800 */
[C---:B------:R-:W-:Y:S06]  /*189f0*/  HMMA.16816.F32 R88, R8.reuse, R22, R52 ;  /* 0x000000160858723c */ /* 0x040fec0000001834 */
[C---:B------:R-:W-:Y:S06]  /*18a00*/  HMMA.16816.F32 R56, R8.reuse, R16, R44 ;  /* 0x000000100838723c */ /* 0x040fec000000182c */
[C---:B------:R-:W-:Y:S06]  /*18a10*/  HMMA.16816.F32 R52, R8.reuse, R12, R60 ;  /* 0x0000000c0834723c */ /* 0x040fec000000183c */
[----:B------:R-:W-:Y:S01]  /*18a20*/  HMMA.16816.F32 R44, R8, R14, R40 ;  /* 0x0000000e082c723c */ /* 0x000fe20000001828 */
[----:B------:R-:W-:-:S06]  /*18a30*/  FADD.FTZ R3, R252, R3 ;  /* 0x00000003fc037221 */ /* 0x000fcc0000010000 */
[----:B------:R-:W-:Y:S01]  /*18a40*/  FADD.FTZ R8, R245, R72 ;  /* 0x00000048f5087221 */ /* 0x000fe20000010000 */
[C---:B------:R-:W-:Y:S01]  /*18a50*/  HMMA.16816.F32 R80, R4.reuse, R18, R96 ;  /* 0x000000120450723c */ /* 0x040fe20000001860 */
[----:B---3--:R-:W-:Y:S02]  /*18a60*/  F2FP.F16.F32.PACK_AB R9, R114, R113 ;  /* 0x000000717209723e */ /* 0x008fe400000000ff */
[----:B------:R-:W-:Y:S01]  /*18a70*/  FADD.FTZ R60, R169, R8 ;  /* 0x00000008a93c7221 */ /* 0x000fe20000010000 */
[----:B------:R-:W-:Y:S02]  /*18a80*/  F2FP.F16.F32.PACK_AB R8, R141, R142 ;  /* 0x0000008e8d08723e */ /* 0x000fe400000000ff */
[----:B------:R-:W-:Y:S01]  /*18a90*/  HMMA.16816.F32 R188, R4, R20, R188 ;  /* 0x0000001404bc723c */ /* 0x000fe200000018bc */
[----:B------:R-:W-:Y:S02]  /*18aa0*/  F2FP.F16.F32.PACK_AB R10, R135, R140 ;  /* 0x0000008c870a723e */ /* 0x000fe400000000ff */
[----:B----4-:R-:W-:-:S03]  /*18ab0*/  F2FP.F16.F32.PACK_AB R11, R117, R115 ;  /* 0x00000073750b723e */ /* 0x010fc600000000ff */
[----:B------:R-:W-:Y:S01]  /*18ac0*/  HMMA.16816.F32 R184, R4, R22, R184 ;  /* 0x0000001604b8723c */ /* 0x000fe200000018b8 */
[----:B------:R-:W-:-:S05]  /*18ad0*/  FADD.FTZ R2, R172, R2 ;  /* 0x00000002ac027221 */ /* 0x000fca0000010000 */
[----:B------:R-:W-:Y:S01]  /*18ae0*/  HMMA.16816.F32 R180, R4, R16, R180 ;  /* 0x0000001004b4723c */ /* 0x000fe200000018b4 */
[----:B------:R-:W-:-:S05]  /*18af0*/  FADD.FTZ R3, R150, R3 ;  /* 0x0000000396037221 */ /* 0x000fca0000010000 */
[----:B------:R-:W-:Y:S01]  /*18b00*/  HMMA.16816.F32 R96, R4, R12, R100 ;  /* 0x0000000c0460723c */ /* 0x000fe20000001864 */
[----:B------:R-:W-:Y:S02]  /*18b10*/  IMAD.MOV.U32 R150, RZ, RZ, R151 ;  /* 0x000000ffff967224 */ /* 0x000fe400078e0097 */
[----:B------:R-:W-:Y:S01]  /*18b20*/  FADD.FTZ R2, R75, R2 ;  /* 0x000000024b027221 */ /* 0x000fe20000010000 */
[----:B------:R-:W3:Y:S03]  /*18b30*/  LDSM.16.MT88.4 R20, [R213+0xb000] ;  /* 0x00b00000d514783b */ /* 0x000ee60000004200 */
[----:B--2---:R-:W-:Y:S01]  /*18b40*/  F2FP.F16.F32.PACK_AB R4, R110, R111 ;  /* 0x0000006f6e04723e */ /* 0x004fe200000000ff */
[----:B------:R-:W-:Y:S01]  /*18b50*/  HMMA.16816.F32 R76, R8, R24, R76 ;  /* 0x00000018084c723c */ /* 0x000fe2000000184c */
[----:B-1----:R-:W-:Y:S01]  /*18b60*/  F2FP.F16.F32.PACK_AB R5, R105, R107 ;  /* 0x0000006b6905723e */ /* 0x002fe200000000ff */
[----:B------:R-:W1:Y:S01]  /*18b70*/  LDSM.16.MT88.4 R16, [R216+0xb000] ;  /* 0x00b00000d810783b */ /* 0x000e620000004200 */
[----:B------:R-:W-:-:S02]  /*18b80*/  F2FP.F16.F32.PACK_AB R6, R108, R109 ;  /* 0x0000006d6c06723e */ /* 0x000fc400000000ff */
[----:B------:R-:W-:Y:S01]  /*18b90*/  F2FP.F16.F32.PACK_AB R7, R207, R208 ;  /* 0x000000d0cf07723e */ /* 0x000fe200000000ff */
[----:B------:R-:W2:Y:S01]  /*18ba0*/  LDSM.16.MT88.4 R12, [R214+0xb000] ;  /* 0x00b00000d60c783b */ /* 0x000ea20000004200 */
[----:B------:R-:W-:Y:S02]  /*18bb0*/  MOV R151, R74 ;  /* 0x0000004a00977202 */ /* 0x000fe40000000f00 */
[----:B------:R-:W-:Y:S06]  /*18bc0*/  HMMA.16816.F32 R72, R8, R26, R92 ;  /* 0x0000001a0848723c */ /* 0x000fec000000185c */
[C---:B------:R-:W-:Y:S06]  /*18bd0*/  HMMA.16816.F32 R40, R4.reuse, R24, R64 ;  /* 0x000000180428723c */ /* 0x040fec0000001840 */
[C---:B------:R-:W-:Y:S01]  /*18be0*/  HMMA.16816.F32 R192, R4.reuse, R26, R192 ;  /* 0x0000001a04c0723c */ /* 0x040fe200000018c0 */
[----:B------:R-:W4:Y:S01]  /*18bf0*/  LDSM.16.MT88.4 R24, [R215+0xb000] ;  /* 0x00b00000d718783b */ /* 0x000f220000004200 */
        /* <DEDUP_REMOVED lines=11> */
[----:B------:R-:W1:Y:S01]  /*18cb0*/  MUFU.EX2 R205, R205 ;  /* 0x000000cd00cd7308 */ /* 0x000e620000000800 */
[----:B------:R-:W-:-:S07]  /*18cc0*/  MOV R159, R104 ;  /* 0x00000068009f7202 */ /* 0x000fce0000000f00 */
[----:B------:R-:W-:Y:S08]  /*18cd0*/  MUFU.EX2 R63, R204 ;  /* 0x000000cc003f7308 */ /* 0x000ff00000000800 */
[----:B------:R-:W2:Y:S01]  /*18ce0*/  MUFU.EX2 R62, R203 ;  /* 0x000000cb003e7308 */ /* 0x000ea20000000800 */
[----:B------:R-:W-:Y:S01]  /*18cf0*/  FADD.FTZ R0, R171, R0 ;  /* 0x00000000ab007221 */ /* 0x000fe20000010000 */
[----:B------:R-:W-:Y:S03]  /*18d00*/  HMMA.16816.F32 R68, R8, R32, R68 ;  /* 0x000000200844723c */ /* 0x000fe60000001844 */
[----:B------:R-:W-:Y:S01]  /*18d10*/  FADD.FTZ R0, R159, R0 ;  /* 0x000000009f007221 */ /* 0x000fe20000010000 */
[----:B---3--:R-:W-:-:S02]  /*18d20*/  F2FP.F16.F32.PACK_AB R4, R103, R102 ;  /* 0x000000666704723e */ /* 0x008fc400000000ff */
[C---:B------:R-:W-:Y:S01]  /*18d30*/  HMMA.16816.F32 R64, R8.reuse, R34, R88 ;  /* 0x000000220840723c */ /* 0x040fe20000001858 */
[----:B------:R-:W-:Y:S01]  /*18d40*/  FADD.FTZ R0, R145, R0 ;  /* 0x0000000091007221 */ /* 0x000fe20000010000 */
[----:B-1----:R-:W-:Y:S01]  /*18d50*/  F2FP.F16.F32.PACK_AB R5, R205, R206 ;  /* 0x000000cecd05723e */ /* 0x002fe200000000ff */
[----:B------:R-:W-:Y:S01]  /*18d60*/  FADD.FTZ R3, R154, R3 ;  /* 0x000000039a037221 */ /* 0x000fe20000010000 */
[----:B------:R-:W-:Y:S02]  /*18d70*/  F2FP.F16.F32.PACK_AB R6, R100, R101 ;  /* 0x000000656406723e */ /* 0x000fe400000000ff */
[----:B------:R-:W-:Y:S01]  /*18d80*/  HMMA.16816.F32 R56, R8, R28, R56 ;  /* 0x0000001c0838723c */ /* 0x000fe20000001838 */
[----:B------:R-:W-:Y:S01]  /*18d90*/  FADD.FTZ R2, R155, R2 ;  /* 0x000000029b027221 */ /* 0x000fe20000010000 */
[----:B--2---:R-:W-:-:S04]  /*18da0*/  F2FP.F16.F32.PACK_AB R7, R62, R63 ;  /* 0x0000003f3e07723e */ /* 0x004fc800000000ff */
[----:B------:R-:W-:Y:S01]  /*18db0*/  HMMA.16816.F32 R48, R8, R30, R48 ;  /* 0x0000001e0830723c */ /* 0x000fe20000001830 */
[----:B------:R-:W-:-:S05]  /*18dc0*/  FADD.FTZ R0, R160, R0 ;  /* 0x00000000a0007221 */ /* 0x000fca0000010000 */
[C---:B------:R-:W-:Y:S06]  /*18dd0*/  HMMA.16816.F32 R32, R8.reuse, R36, R52 ;  /* 0x000000240820723c */ /* 0x040fec0000001834 */
[----:B------:R-:W-:Y:S01]  /*18de0*/  HMMA.16816.F32 R44, R8, R38, R44 ;  /* 0x00000026082c723c */ /* 0x000fe2000000182c */
[----:B------:R-:W-:-:S06]  /*18df0*/  FADD.FTZ R3, R162, R3 ;  /* 0x00000003a2037221 */ /* 0x000fcc0000010000 */
[----:B------:R-:W-:Y:S01]  /*18e00*/  FADD.FTZ R8, R146, R60 ;  /* 0x0000003c92087221 */ /* 0x000fe20000010000 */
[----:B------:R-:W-:-:S03]  /*18e10*/  FADD.FTZ R2, R163, R2 ;  /* 0x00000002a3027221 */ /* 0x000fc60000010000 */
[----:B------:R-:W-:Y:S01]  /*18e20*/  FADD.FTZ R28, R161, R8 ;  /* 0x00000008a11c7221 */ /* 0x000fe20000010000 */
[----:B------:R-:W-:Y:S01]  /*18e30*/  HMMA.16816.F32 R40, R4, R20, R40 ;  /* 0x000000140428723c */ /* 0x000fe20000001828 */
[----:B------:R-:W-:-:S05]  /*18e40*/  FADD.FTZ R0, R220, R0 ;  /* 0x00000000dc007221 */ /* 0x000fca0000010000 */
[----:B------:R-:W-:Y:S01]  /*18e50*/  HMMA.16816.F32 R192, R4, R22, R192 ;  /* 0x0000001604c0723c */ /* 0x000fe200000018c0 */
[----:B------:R-:W-:-:S05]  /*18e60*/  FADD.FTZ R0, R165, R0 ;  /* 0x00000000a5007221 */ /* 0x000fca0000010000 */
[C---:B------:R-:W-:Y:S06]  /*18e70*/  HMMA.16816.F32 R188, R4.reuse, R16, R188 ;  /* 0x0000001004bc723c */ /* 0x040fec00000018bc */
[C---:B------:R-:W-:Y:S06]  /*18e80*/  HMMA.16816.F32 R184, R4.reuse, R18, R184 ;  /* 0x0000001204b8723c */ /* 0x040fec00000018b8 */
[C---:B------:R-:W-:Y:S06]  /*18e90*/  HMMA.16816.F32 R180, R4.reuse, R12, R180 ;  /* 0x0000000c04b4723c */ /* 0x040fec00000018b4 */
[C---:B------:R-:W-:Y:S06]  /*18ea0*/  HMMA.16816.F32 R176, R4.reuse, R14, R80 ;  /* 0x0000000e04b0723c */ /* 0x040fec0000001850 */
[C---:B----4-:R-:W-:Y:S06]  /*18eb0*/  HMMA.16816.F32 R172, R4.reuse, R24, R96 ;  /* 0x0000001804ac723c */ /* 0x050fec0000001860 */
[----:B------:R-:W-:Y:S01]  /*18ec0*/  HMMA.16816.F32 R36, R4, R26, R84 ;  /* 0x0000001a0424723c */ /* 0x000fe20000001854 */
[----:B------:R1:W-:Y:S01]  /*18ed0*/  MUFU.EX2 R31, R251 ;  /* 0x000000fb001f7308 */ /* 0x0003e20000000800 */
[----:B------:R-:W-:-:S07]  /*18ee0*/  MOV R60, R138 ;  /* 0x0000008a003c7202 */ /* 0x000fce0000000f00 */
[----:B------:R2:W-:Y:S01]  /*18ef0*/  MUFU.EX2 R52, R249 ;  /* 0x000000f900347308 */ /* 0x0005e20000000800 */
[----:B------:R-:W-:Y:S01]  /*18f00*/  FADD.FTZ R5, R112, R28 ;  /* 0x0000001c70057221 */ /* 0x000fe20000010000 */
[----:B------:R-:W-:Y:S01]  /*18f10*/  FADD.FTZ R4, R120, R3 ;  /* 0x0000000378047221 */ /* 0x000fe20000010000 */
[----:B------:R-:W-:-:S05]  /*18f20*/  FADD.FTZ R3, R164, R2 ;  /* 0x00000002a4037221 */ /* 0x000fca0000010000 */
[----:B------:R3:W-:Y:S01]  /*18f30*/  MUFU.EX2 R53, R211 ;  /* 0x000000d300357308 */ /* 0x0007e20000000800 */
[----:B------:R-:W-:Y:S01]  /*18f40*/  FADD.FTZ R2, R136, R5 ;  /* 0x0000000588027221 */ /* 0x000fe20000010000 */
[----:B------:R-:W-:Y:S01]  /*18f50*/  FADD.FTZ R4, R119, R4 ;  /* 0x0000000477047221 */ /* 0x000fe20000010000 */
[----:B------:R-:W-:Y:S01]  /*18f60*/  FADD.FTZ R3, R167, R3 ;  /* 0x00000003a7037221 */ /* 0x000fe20000010000 */
[----:B-1----:R-:W-:Y:S02]  /*18f70*/  IMAD.MOV.U32 R251, RZ, RZ, R139 ;  /* 0x000000fffffb7224 */ /* 0x002fe400078e008b */
[----:B------:R-:W-:Y:S01]  /*18f80*/  FADD.FTZ R0, R166, R0 ;  /* 0x00000000a6007221 */ /* 0x000fe20000010000 */
[----:B------:R-:W-:Y:S01]  /*18f90*/  FADD.FTZ R6, R137, R2 ;  /* 0x0000000289067221 */ /* 0x000fe20000010000 */
[----:B------:R-:W-:Y:S01]  /*18fa0*/  FADD.FTZ R2, R118, R4 ;  /* 0x0000000476027221 */ /* 0x000fe20000010000 */
[----:B------:R1:W-:Y:S01]  /*18fb0*/  MUFU.EX2 R54, R209 ;  /* 0x000000d100367308 */ /* 0x0003e20000000800 */
[----:B--2---:R-:W-:Y:S01]  /*18fc0*/  MOV R249, R151 ;  /* 0x0000009700f97202 */ /* 0x004fe20000000f00 */
[----:B------:R-:W-:Y:S01]  /*18fd0*/  FADD.FTZ R5, R212, R3 ;  /* 0x00000003d4057221 */ /* 0x000fe20000010000 */
[----:B------:R-:W-:Y:S01]  /*18fe0*/  FADD.FTZ R0, R251, R0 ;  /* 0x00000000fb007221 */ /* 0x000fe20000010000 */
[----:B------:R-:W-:Y:S01]  /*18ff0*/  FADD.FTZ R3, R60, R6 ;  /* 0x000000063c037221 */ /* 0x000fe20000010000 */
[----:B------:R-:W-:Y:S01]  /*19000*/  FADD.FTZ R2, R126, R2 ;  /* 0x000000027e027221 */ /* 0x000fe20000010000 */
[----:B------:R-:W-:Y:S01]  /*19010*/  IMAD.MOV.U32 R55, RZ, RZ, R156 ;  /* 0x000000ffff377224 */ /* 0x000fe200078e009c */
[----:B------:R-:W-:Y:S01]  /*19020*/  MOV R170, R106 ;  /* 0x0000006a00aa7202 */ /* 0x000fe20000000f00 */
[----:B------:R2:W-:Y:S01]  /*19030*/  MUFU.EX2 R61, R250 ;  /* 0x000000fa003d7308 */ /* 0x0005e20000000800 */
[----:B---3--:R-:W-:Y:S01]  /*19040*/  MOV R211, R150 ;  /* 0x0000009600d37202 */ /* 0x008fe20000000f00 */
[----:B------:R-:W-:Y:S01]  /*19050*/  FADD.FTZ R5, R249, R5 ;  /* 0x00000005f9057221 */ /* 0x000fe20000010000 */
[----:B------:R-:W-:Y:S01]  /*19060*/  FADD.FTZ R2, R128, R2 ;  /* 0x0000000280027221 */ /* 0x000fe20000010000 */
[----:B------:R-:W-:-:S04]  /*19070*/  IMAD.MOV.U32 R203, RZ, RZ, R143 ;  /* 0x000000ffffcb7224 */ /* 0x000fc800078e008f */
[----:B------:R-:W3:Y:S01]  /*19080*/  MUFU.EX2 R104, R196 ;  /* 0x000000c400687308 */ /* 0x000ee20000000800 */
[----:B-1----:R-:W-:Y:S01]  /*19090*/  MOV R209, R149 ;  /* 0x0000009500d17202 */ /* 0x002fe20000000f00 */
[----:B------:R-:W-:Y:S01]  /*190a0*/  FADD.FTZ R4, R211, R0 ;  /* 0x00000000d3047221 */ /* 0x000fe20000010000 */
[----:B------:R-:W-:Y:S01]  /*190b0*/  FADD.FTZ R0, R125, R5 ;  /* 0x000000057d007221 */ /* 0x000fe20000010000 */
[----:B------:R-:W-:Y:S01]  /*190c0*/  MOV R88, R142 ;  /* 0x0000008e00587202 */ /* 0x000fe20000000f00 */
[----:B------:R-:W-:Y:S02]  /*190d0*/  IMAD.MOV.U32 R204, RZ, RZ, R157 ;  /* 0x000000ffffcc7224 */ /* 0x000fe400078e009d */
[----:B------:R-:W-:Y:S01]  /*190e0*/  FADD.FTZ R6, R209, R3 ;  /* 0x00000003d1067221 */ /* 0x000fe20000010000 */
[----:B------:R-:W-:Y:S01]  /*190f0*/  FADD.FTZ R3, R123, R4 ;  /* 0x000000047b037221 */ /* 0x000fe20000010000 */
[----:B------:R-:W1:Y:S01]  /*19100*/  MUFU.EX2 R106, R197 ;  /* 0x000000c5006a7308 */ /* 0x000e620000000800 */
[----:B--2---:R-:W-:Y:S01]  /*19110*/  MOV R250, R148 ;  /* 0x0000009400fa7202 */ /* 0x004fe20000000f00 */
        /* <DEDUP_REMOVED lines=22> */
[----:B------:R-:W-:Y:S01]  /*19280*/  F2FP.F16.F32.PACK_AB R8, R204, R91 ;  /* 0x0000005bcc08723e */ /* 0x000fe200000000ff */
[----:B------:R-:W-:Y:S01]  /*19290*/  FADD.FTZ R3, R114, R3 ;  /* 0x0000000372037221 */ /* 0x000fe20000010000 */
[----:B---3--:R-:W-:Y:S01]  /*192a0*/  F2FP.F16.F32.PACK_AB R9, R104, R121 ;  /* 0x000000796809723e */ /* 0x008fe200000000ff */
[----:B------:R-:W-:Y:S01]  /*192b0*/  FADD.FTZ R2, R110, R2 ;  /* 0x000000026e027221 */ /* 0x000fe20000010000 */
[----:B------:R-:W-:Y:S01]  /*192c0*/  F2FP.F16.F32.PACK_AB R10, R93, R92 ;  /* 0x0000005c5d0a723e */ /* 0x000fe200000000ff */
[----:B------:R-:W2:Y:S01]  /*192d0*/  LDSM.16.MT88.4 R160, [R213+0xb800] ;  /* 0x00b80000d5a0783b */ /* 0x000ea20000004200 */
[----:B-1----:R-:W-:Y:S01]  /*192e0*/  F2FP.F16.F32.PACK_AB R11, R61, R106 ;  /* 0x0000006a3d0b723e */ /* 0x002fe200000000ff */
        /* <DEDUP_REMOVED lines=12> */
[----:B------:R-:W3:Y:S01]  /*193b0*/  LDSM.16.MT88.4 R144, [R214+0xb800] ;  /* 0x00b80000d690783b */ /* 0x000ee20000004200 */
[----:B------:R-:W-:-:S02]  /*193c0*/  FADD.FTZ R2, R108, R2 ;  /* 0x000000026c027221 */ /* 0x000fc40000010000 */
[C---:B------:R-:W-:Y:S01]  /*193d0*/  HMMA.16816.F32 R48, R8.reuse, R14, R48 ;  /* 0x0000000e0830723c */ /* 0x040fe20000001830 */
[----:B------:R-:W4:Y:S01]  /*193e0*/  LDSM.16.MT88.4 R12, [R215+0xb800] ;  /* 0x00b80000d70c783b */ /* 0x000f220000004200 */
[----:B------:R-:W-:Y:S01]  /*193f0*/  FADD.FTZ R0, R207, R0 ;  /* 0x00000000cf007221 */ /* 0x000fe20000010000 */
[----:B------:R-:W-:Y:S01]  /*19400*/  FADD.FTZ R4, R91, R4 ;  /* 0x000000045b047221 */ /* 0x000fe20000010000 */
[----:B------:R-:W-:Y:S02]  /*19410*/  FADD.FTZ R3, R121, R3 ;  /* 0x0000000379037221 */ /* 0x000fe40000010000 */
[----:B------:R-:W-:Y:S01]  /*19420*/  HMMA.16816.F32 R68, R8, R16, R68 ;  /* 0x000000100844723c */ /* 0x000fe20000001844 */
[----:B------:R-:W2:Y:S01]  /*19430*/  MUFU.EX2 R17, R221 ;  /* 0x000000dd00117308 */ /* 0x000ea20000000800 */
[----:B------:R-:W-:Y:S01]  /*19440*/  FADD.FTZ R2, R102, R2 ;  /* 0x0000000266027221 */ /* 0x000fe20000010000 */
[----:B------:R-:W-:Y:S01]  /*19450*/  FADD.FTZ R0, R206, R0 ;  /* 0x00000000ce007221 */ /* 0x000fe20000010000 */
[----:B------:R-:W-:Y:S01]  /*19460*/  FADD.FTZ R4, R204, R4 ;  /* 0x00000004cc047221 */ /* 0x000fe20000010000 */
[----:B------:R-:W-:-:S04]  /*19470*/  FADD.FTZ R3, R104, R3 ;  /* 0x0000000368037221 */ /* 0x000fc80000010000 */
[----:B------:R-:W1:Y:S01]  /*19480*/  MUFU.EX2 R30, R210 ;  /* 0x000000d2001e7308 */ /* 0x000e620000000800 */
[----:B------:R-:W-:Y:S01]  /*19490*/  FADD.FTZ R2, R103, R2 ;  /* 0x0000000267027221 */ /* 0x000fe20000010000 */
[----:B------:R-:W-:Y:S01]  /*194a0*/  HMMA.16816.F32 R76, R8, R20, R76 ;  /* 0x00000014084c723c */ /* 0x000fe2000000184c */
[----:B------:R-:W-:Y:S01]  /*194b0*/  FADD.FTZ R0, R205, R0 ;  /* 0x00000000cd007221 */ /* 0x000fe20000010000 */
[----:B------:R-:W-:-:S04]  /*194c0*/  FADD.FTZ R4, R92, R4 ;  /* 0x000000045c047221 */ /* 0x000fc80000010000 */
[----:B------:R-:W3:Y:S01]  /*194d0*/  MUFU.EX2 R16, R219 ;  /* 0x000000db00107308 */ /* 0x000ee20000000800 */
[----:B------:R-:W-:Y:S01]  /*194e0*/  HMMA.16816.F32 R72, R8, R22, R72 ;  /* 0x000000160848723c */ /* 0x000fe20000001848 */
[----:B------:R-:W-:Y:S01]  /*194f0*/  FADD.FTZ R3, R106, R3 ;  /* 0x000000036a037221 */ /* 0x000fe20000010000 */
[----:B------:R-:W-:-:S04]  /*19500*/  FADD.FTZ R2, R101, R2 ;  /* 0x0000000265027221 */ /* 0x000fc80000010000 */
[----:B------:R-:W-:Y:S01]  /*19510*/  HMMA.16816.F32 R64, R8, R18, R64 ;  /* 0x000000120840723c */ /* 0x000fe20000001840 */
[----:B------:R-:W4:Y:S01]  /*19520*/  MUFU.EX2 R29, R248 ;  /* 0x000000f8001d7308 */ /* 0x000f220000000800 */
[----:B------:R-:W-:-:S04]  /*19530*/  MOV R94, R168 ;  /* 0x000000a8005e7202 */ /* 0x000fc80000000f00 */
[C---:B------:R-:W-:Y:S01]  /*19540*/  HMMA.16816.F32 R32, R8.reuse, R24, R32 ;  /* 0x000000180820723c */ /* 0x040fe20000001820 */
[----:B------:R-:W-:Y:S02]  /*19550*/  FADD.FTZ R0, R63, R0 ;  /* 0x000000003f007221 */ /* 0x000fe40000010000 */
[----:B------:R4:W-:Y:S03]  /*19560*/  MUFU.EX2 R20, R223 ;  /* 0x000000df00147308 */ /* 0x0009e60000000800 */
[----:B------:R-:W-:Y:S01]  /*19570*/  HMMA.16816.F32 R44, R8, R26, R44 ;  /* 0x0000001a082c723c */ /* 0x000fe2000000182c */
[----:B------:R-:W-:-:S04]  /*19580*/  FADD.FTZ R4, R93, R4 ;  /* 0x000000045d047221 */ /* 0x000fc80000010000 */
[----:B------:R-:W4:Y:S01]  /*19590*/  MUFU.EX2 R8, R218 ;  /* 0x000000da00087308 */ /* 0x000f220000000800 */
[----:B------:R-:W-:Y:S01]  /*195a0*/  FADD.FTZ R3, R61, R3 ;  /* 0x000000033d037221 */ /* 0x000fe20000010000 */
[----:B------:R-:W-:Y:S01]  /*195b0*/  FADD.FTZ R2, R100, R2 ;  /* 0x0000000264027221 */ /* 0x000fe20000010000 */
[----:B------:R-:W-:Y:S01]  /*195c0*/  MOV R95, R157 ;  /* 0x0000009d005f7202 */ /* 0x000fe20000000f00 */
[----:B------:R-:W-:-:S04]  /*195d0*/  FADD.FTZ R0, R62, R0 ;  /* 0x000000003e007221 */ /* 0x000fc80000010000 */
[----:B------:R4:W-:Y:S01]  /*195e0*/  MUFU.EX2 R18, R222 ;  /* 0x000000de00127308 */ /* 0x0009e20000000800 */
[----:B------:R-:W-:Y:S01]  /*195f0*/  FADD.FTZ R4, R94, R4 ;  /* 0x000000045e047221 */ /* 0x000fe20000010000 */
[----:B--2---:R-:W-:-:S06]  /*19600*/  FADD.FTZ R3, R17, R3 ;  /* 0x0000000311037221 */ /* 0x004fcc0000010000 */
[----:B------:R-:W2:Y:S01]  /*19610*/  MUFU.EX2 R7, R217 ;  /* 0x000000d900077308 */ /* 0x000ea20000000800 */
[----:B------:R-:W-:Y:S01]  /*19620*/  FADD.FTZ R2, R54, R2 ;  /* 0x0000000236027221 */ /* 0x000fe20000010000 */
[----:B------:R-:W-:Y:S01]  /*19630*/  MOV R252, R158 ;  /* 0x0000009e00fc7202 */ /* 0x000fe20000000f00 */
[----:B-1----:R-:W-:Y:S01]  /*19640*/  FADD.FTZ R0, R30, R0 ;  /* 0x000000001e007221 */ /* 0x002fe20000010000 */
[----:B------:R-:W-:Y:S01]  /*19650*/  FADD.FTZ R4, R95, R4 ;  /* 0x000000045f047221 */ /* 0x000fe20000010000 */
[----:B---3--:R-:W-:Y:S01]  /*19660*/  FADD.FTZ R3, R16, R3 ;  /* 0x0000000310037221 */ /* 0x008fe20000010000 */
[----:B------:R-:W-:Y:S01]  /*19670*/  FADD.FTZ R2, R53, R2 ;  /* 0x0000000235027221 */ /* 0x000fe20000010000 */
[----:B------:R-:W-:Y:S01]  /*19680*/  MOV R245, R170 ;  /* 0x000000aa00f57202 */ /* 0x000fe20000000f00 */
        /* <DEDUP_REMOVED lines=8> */
[----:B------:R-:W-:-:S02]  /*19710*/  F2FP.F16.F32.PACK_AB R168, R53, R54 ;  /* 0x0000003635a8723e */ /* 0x000fc400000000ff */
[----:B------:R1:W5:Y:S01]  /*19720*/  LDL.LU R221, [R1+0xf4] ;  /* 0x0000f40001dd7983 */ /* 0x0003620000300800 */
[----:B------:R-:W-:Y:S01]  /*19730*/  F2FP.F16.F32.PACK_AB R169, R29, R30 ;  /* 0x0000001e1da9723e */ /* 0x000fe200000000ff */
[----:B--2---:R-:W-:Y:S01]  /*19740*/  FADD.FTZ R3, R7, R3 ;  /* 0x0000000307037221 */ /* 0x004fe20000010000 */
[C---:B------:R-:W-:Y:S01]  /*19750*/  F2FP.F16.F32.PACK_AB R170, R31.reuse, R52 ;  /* 0x000000341faa723e */ /* 0x040fe200000000ff */
[----:B------:R1:W5:Y:S01]  /*19760*/  LDL.LU R220, [R1+0xf0] ;  /* 0x0000f00001dc7983 */ /* 0x0003620000300800 */
[----:B------:R-:W-:Y:S01]  /*19770*/  F2FP.F16.F32.PACK_AB R171, R18, R20 ;  /* 0x0000001412ab723e */ /* 0x000fe200000000ff */
[----:B------:R-:W-:Y:S01]  /*19780*/  FADD.FTZ R2, R31, R2 ;  /* 0x000000021f027221 */ /* 0x000fe20000010000 */
[----:B------:R-:W-:Y:S01]  /*19790*/  F2FP.F16.F32.PACK_AB R136, R95, R94 ;  /* 0x0000005e5f88723e */ /* 0x000fe200000000ff */
[----:B------:R1:W5:Y:S01]  /*197a0*/  LDL.LU R219, [R1+0xec] ;  /* 0x0000ec0001db7983 */ /* 0x0003620000300800 */
[----:B------:R-:W-:Y:S02]  /*197b0*/  F2FP.F16.F32.PACK_AB R137, R16, R17 ;  /* 0x000000111089723e */ /* 0x000fe400000000ff */
[----:B------:R-:W-:Y:S01]  /*197c0*/  F2FP.F16.F32.PACK_AB R138, R245, R252 ;  /* 0x000000fcf58a723e */ /* 0x000fe200000000ff */
[----:B------:R1:W5:Y:S01]  /*197d0*/  LDL.LU R218, [R1+0xe8] ;  /* 0x0000e80001da7983 */ /* 0x0003620000300800 */
[----:B------:R-:W-:Y:S01]  /*197e0*/  F2FP.F16.F32.PACK_AB R139, R7, R8 ;  /* 0x00000008078b723e */ /* 0x000fe200000000ff */
[----:B------:R-:W-:-:S02]  /*197f0*/  FADD.FTZ R0, R18, R0 ;  /* 0x0000000012007221 */ /* 0x000fc40000010000 */
        /* <DEDUP_REMOVED lines=25> */
[----:B-1----:R-:W-:-:S15]  /*19990*/  MOV R69, R200 ;  /* 0x000000c800457202 */ /* 0x002fde0000000f00 */
[----:B------:R-:W-:-:S02]  /*199a0*/  NOP ;  /* 0x0000000000007918 */ /* 0x000fc40000000000 */
.L_x_1004:
[----:B------:R-:W-:-:S06]  /*199b0*/  UISETP.GT.AND UP0, UPT, UR20, UR10, UPT ;  /* 0x0000000a1400728c */ /* 0x000fcc000bf04270 */
[----:B------:R-:W-:-:S13]  /*199c0*/  PLOP3.LUT P0, PT, PT, PT, UP0, 0x80, 0x0 ;  /* 0x000000000000781c */ /* 0x000fda0003f0f008 */
[----:B------:R-:W-:Y:S05]  /*199d0*/  @!P0 BRA `(.L_x_1008) ;  /* 0x000000b000a88947 */ /* 0x000fea0003800000 */
[----:B------:R-:W-:Y:S01]  /*199e0*/  ULDC UR4, c[0x0][0x2d0] ;  /* 0x0000b40000047ab9 */ /* 0x000fe20000000800 */
[----:B------:R-:W-:Y:S01]  /*199f0*/  UIMAD.WIDE.U32 UR36, UR6, 0x30, URZ ;  /* 0x00000030062478a5 */ /* 0x000fe2000f8e003f */
[----:B------:R-:W-:Y:S01]  /*19a00*/  ISETP.GE.AND P3, PT, R246, UR4, PT ;  /* 0x00000004f6007c0c */ /* 0x000fe2000bf66270 */
[----:B------:R-:W-:Y:S01]  /*19a10*/  UIMAD UR38, UR7, 0x30, URZ ;  /* 0x00000030072678a4 */ /* 0x000fe2000f8e023f */
[----:B------:R-:W-:Y:S01]  /*19a20*/  IMAD.MOV.U32 R133, RZ, RZ, R70 ;  /* 0x000000ffff857224 */ /* 0x000fe200078e0046 */
[----:B------:R-:W-:Y:S01]  /*19a30*/  UIMAD.WIDE.U32 UR34, UR6, 0x50, URZ ;  /* 0x00000050062278a5 */ /* 0x000fe2000f8e003f */
[----:B------:R-:W-:Y:S01]  /*19a40*/  MOV R132, R71 ;  /* 0x0000004700847202 */ /* 0x000fe20000000f00 */
[----:B------:R-:W-:Y:S01]  /*19a50*/  UIMAD UR39, UR7, 0x50, URZ ;  /* 0x00000050072778a4 */ /* 0x000fe2000f8e023f */
[----:B------:R-:W-:Y:S01]  /*19a60*/  IMAD.MOV.U32 R135, RZ, RZ, R68 ;  /* 0x000000ffff877224 */ /* 0x000fe200078e0044 */
[----:B------:R-:W-:Y:S01]  /*19a70*/  UIMAD.WIDE.U32 UR28, UR6, 0x60, URZ ;  /* 0x00000060061c78a5 */ /* 0x000fe2000f8e003f */
[----:B------:R-:W-:Y:S01]  /*19a80*/  MOV R134, R69 ;  /* 0x0000004500867202 */ /* 0x000fe20000000f00 */
[----:B------:R-:W-:-:S02]  /*19a90*/  UIMAD UR40, UR7, 0x60, URZ ;  /* 0x00000060072878a4 */ /* 0x000fc4000f8e023f */
[----:B------:R-:W-:Y:S02]  /*19aa0*/  UIMAD.WIDE.U32 UR48, UR6, 0x70, URZ ;  /* 0x00000070063078a5 */ /* 0x000fe4000f8e003f */
[----:B------:R-:W1:Y:S01]  /*19ab0*/  @!P3 LDC.64 R4, c[0x0][0x220] ;  /* 0x00008800ff04bb82 */ /* 0x000e620000000a00 */
[----:B------:R-:W-:Y:S02]  /*19ac0*/  UIMAD UR41, UR7, 0x70, URZ ;  /* 0x00000070072978a4 */ /* 0x000fe4000f8e023f */
[----:B------:R-:W-:Y:S02]  /*19ad0*/  UIMAD.WIDE.U32 UR54, UR8, 0x30, URZ ;  /* 0x00000030083678a5 */ /* 0x000fe4000f8e003f */
[----:B------:R-:W-:Y:S02]  /*19ae0*/  UIMAD UR42, UR9, 0x30, URZ ;  /* 0x00000030092a78a4 */ /* 0x000fe4000f8e023f */
[----:B------:R-:W-:Y:S01]  /*19af0*/  UIMAD.WIDE.U32 UR52, UR8, 0x50, URZ ;  /* 0x00000050083478a5 */ /* 0x000fe2000f8e003f */
[----:B------:R-:W2:Y:S01]  /*19b00*/  @!P3 LDC.64 R2, c[0x0][0x220] ;  /* 0x00008800ff02bb82 */ /* 0x000ea20000000a00 */
[----:B------:R-:W-:-:S02]  /*19b10*/  UIMAD UR43, UR9, 0x50, URZ ;  /* 0x00000050092b78a4 */ /* 0x000fc4000f8e023f */
[----:B------:R-:W-:Y:S02]  /*19b20*/  UIMAD.WIDE.U32 UR50, UR8, 0x60, URZ ;  /* 0x00000060083278a5 */ /* 0x000fe4000f8e003f */
[----:B------:R-:W-:Y:S02]  /*19b30*/  UIMAD UR44, UR9, 0x60, URZ ;  /* 0x00000060092c78a4 */ /* 0x000fe4000f8e023f */
[----:B------:R-:W-:Y:S01]  /*19b40*/  UIMAD.WIDE.U32 UR56, UR8, 0x70, URZ ;  /* 0x00000070083878a5 */ /* 0x000fe2000f8e003f */
[----:B------:R-:W3:Y:S01]  /*19b50*/  @!P3 LDC.64 R6, c[0x0][0x220] ;  /* 0x00008800ff06bb82 */ /* 0x000ee20000000a00 */
[----:B------:R-:W-:Y:S02]  /*19b60*/  UIMAD UR45, UR9, 0x70, URZ ;  /* 0x00000070092d78a4 */ /* 0x000fe4000f8e023f */
[----:B------:R-:W-:Y:S02]  /*19b70*/  USHF.L.U64.HI UR22, UR6, 0x5, UR7 ;  /* 0x0000000506167899 */ /* 0x000fe40008010207 */
[----:B------:R-:W-:-:S02]  /*19b80*/  USHF.L.U32 UR23, UR6, 0x5, URZ ;  /* 0x0000000506177899 */ /* 0x000fc4000800063f */
[----:B------:R-:W-:Y:S01]  /*19b90*/  USHF.L.U64.HI UR24, UR6, 0x6, UR7 ;  /* 0x0000000606187899 */ /* 0x000fe20008010207 */
[----:B-1----:R1:W-:Y:S01]  /*19ba0*/  @!P3 STL.64 [R1+0xc0], R4 ;  /* 0x0000c0040100b387 */ /* 0x0023e20000100a00 */
[----:B------:R-:W-:Y:S02]  /*19bb0*/  USHF.L.U32 UR25, UR6, 0x6, URZ ;  /* 0x0000000606197899 */ /* 0x000fe4000800063f */
[----:B------:R-:W-:Y:S02]  /*19bc0*/  USHF.L.U64.HI UR30, UR8, 0x5, UR9 ;  /* 0x00000005081e7899 */ /* 0x000fe40008010209 */
[----:B------:R-:W-:Y:S02]  /*19bd0*/  USHF.L.U32 UR31, UR8, 0x5, URZ ;  /* 0x00000005081f7899 */ /* 0x000fe4000800063f */
[----:B------:R-:W-:Y:S01]  /*19be0*/  USHF.L.U64.HI UR32, UR8, 0x6, UR9 ;  /* 0x0000000608207899 */ /* 0x000fe20008010209 */
[----:B--2---:R2:W-:Y:S01]  /*19bf0*/  @!P3 STL.64 [R1+0xb8], R2 ;  /* 0x0000b8020100b387 */ /* 0x0045e20000100a00 */
[----:B------:R-:W-:-:S02]  /*19c00*/  USHF.L.U32 UR33, UR8, 0x6, URZ ;  /* 0x0000000608217899 */ /* 0x000fc4000800063f */
[----:B------:R-:W-:Y:S02]  /*19c10*/  UIADD3 UR38, UR38, UR37, URZ ;  /* 0x0000002526267290 */ /* 0x000fe4000fffe03f */
[----:B------:R-:W-:Y:S02]  /*19c20*/  UIADD3 UR39, UR39, UR35, URZ ;  /* 0x0000002327277290 */ /* 0x000fe4000fffe03f */
[----:B------:R-:W-:Y:S01]  /*19c30*/  UIADD3 UR40, UR40, UR29, URZ ;  /* 0x0000001d28287290 */ /* 0x000fe2000fffe03f */
[----:B---3--:R3:W-:Y:S01]  /*19c40*/  @!P3 STL.64 [R1+0xb0], R6 ;  /* 0x0000b0060100b387 */ /* 0x0087e20000100a00 */
[----:B------:R-:W-:Y:S02]  /*19c50*/  UIADD3 UR41, UR41, UR49, URZ ;  /* 0x0000003129297290 */ /* 0x000fe4000fffe03f */
[----:B------:R-:W-:Y:S02]  /*19c60*/  UIADD3 UR42, UR42, UR55, URZ ;  /* 0x000000372a2a7290 */ /* 0x000fe4000fffe03f */
[----:B------:R-:W-:-:S02]  /*19c70*/  UIADD3 UR43, UR43, UR53, URZ ;  /* 0x000000352b2b7290 */ /* 0x000fc4000fffe03f */
[----:B------:R-:W-:Y:S02]  /*19c80*/  UIADD3 UR44, UR44, UR51, URZ ;  /* 0x000000332c2c7290 */ /* 0x000fe4000fffe03f */
[----:B------:R-:W-:Y:S01]  /*19c90*/  UIADD3 UR45, UR45, UR57, URZ ;  /* 0x000000392d2d7290 */ /* 0x000fe2000fffe03f */
[----:B-1----:R-:W1:Y:S01]  /*19ca0*/  @!P3 LDC.64 R4, c[0x0][0x220] ;  /* 0x00008800ff04bb82 */ /* 0x002e620000000a00 */
[----:B------:R-:W-:Y:S01]  /*19cb0*/  ULDC UR4, c[0x0][0x2ec] ;  /* 0x0000bb0000047ab9 */ /* 0x000fe20000000800 */
[----:B------:R-:W-:-:S06]  /*19cc0*/  ULDC.64 UR6, c[0x0][0x248] ;  /* 0x0000920000067ab9 */ /* 0x000fcc0000000a00 */
        /* <DEDUP_REMOVED lines=10> */
[----:B--2---:R-:W3:Y:S02]  /*19d70*/  LDL.LU.64 R2, [R1+0xd8] ;  /* 0x0000d80001027983 */ /* 0x004ee40000300a00 */
[----:B---3--:R-:W-:-:S05]  /*19d80*/  IMAD.MOV.U32 R3, RZ, RZ, R5 ;  /* 0x000000ffff037224 */ /* 0x008fca00078e0005 */
[----:B------:R1:W-:Y:S01]  /*19d90*/  STL.64 [R1+0x80], R2 ;  /* 0x0000800201007387 */ /* 0x0003e20000100a00 */
[----:B------:R-:W-:Y:S05]  /*19da0*/  BRA `(.L_x_1009) ;  /* 0x0000000400747947 */ /* 0x000fea0003800000 */
.L_x_1011:
[----:B------:R-:W2:Y:S01]  /*19db0*/  LDL.64 R248, [R1+0xd0] ;  /* 0x0000d00001f87983 */ /* 0x000ea20000100a00 */
[----:B------:R-:W1:Y:S01]  /*19dc0*/  @!P3 LDC.64 R200, c[0x0][0x218] ;  /* 0x00008600ffc8bb82 */ /* 0x000e620000000a00 */
[----:B------:R-:W-:Y:S02]  /*19dd0*/  UIADD3 UR20, UR20, -0x2, URZ ;  /* 0xfffffffe14147890 */ /* 0x000fe4000fffe03f */
[----:B------:R-:W3:Y:S02]  /*19de0*/  LDL.64 R246, [R1+0xc8] ;  /* 0x0000c80001f67983 */ /* 0x000ee40000100a00 */
[----:B------:R-:W-:Y:S02]  /*19df0*/  USHF.R.S32.HI UR9, URZ, 0x1f, UR20 ;  /* 0x0000001f3f097899 */ /* 0x000fe40008011414 */
[----:B------:R4:W-:Y:S01]  /*19e00*/  @P3 STS.128 [R244+0x4000], RZ ;  /* 0x004000fff4003388 */ /* 0x0009e20000000c00 */
        /* <DEDUP_REMOVED lines=11> */
[----:B------:R-:W-:Y:S02]  /*19ec0*/  @!P3 LEA.HI.X R201, R0, R201, R2, 0x1, P0 ;  /* 0x000000c900c9b211 */ /* 0x000fe400000f0c02 */
[----:B------:R-:W-:Y:S03]  /*19ed0*/  @!P3 IADD3.X R202, R2, UR11, RZ, P1, !PT ;  /* 0x0000000b02cabc10 */ /* 0x000fe60008ffe4ff */
[----:B------:R-:W-:Y:S01]  /*19ee0*/  @!PT LDS RZ, [RZ] ;  /* 0x00000000fffff984 */ /* 0x000fe20000000800 */
[----:B------:R-:W-:Y:S01]  /*19ef0*/  @!PT LDS RZ, [RZ] ;  /* 0x00000000fffff984 */ /* 0x000fe20000000800 */
[----:B------:R-:W-:Y:S01]  /*19f00*/  @!PT LDS RZ, [RZ] ;  /* 0x00000000fffff984 */ /* 0x000fe20000000800 */
[----:B------:R1:W-:Y:S04]  /*19f10*/  @!P3 LDGSTS.E.BYPASS.LTC128B.128 [R244+0x4000], desc[UR26][R200.64] ;  /* 0x04000000c8f4bfae */ /* 0x0003e8000b901d5a */
[----:B------:R4:W-:Y:S01]  /*19f20*/  @P3 STS.128 [R244+0x4800], RZ ;  /* 0x004800fff4003388 */ /* 0x0009e20000000c00 */
[----:B-1----:R-:W1:Y:S02]  /*19f30*/  @!P3 LDC.64 R200, c[0x0][0x218] ;  /* 0x00008600ffc8bb82 */ /* 0x002e640000000a00 */
[C---:B-1----:R-:W-:Y:S04]  /*19f40*/  @!P3 LEA R200, P0, R3.reuse, R200, 0x1 ;  /* 0x000000c803c8b211 */ /* 0x042fe800078008ff */
[----:B------:R-:W-:Y:S02]  /*19f50*/  @!P3 LEA.HI.X R201, R3, R201, R202, 0x1, P0 ;  /* 0x000000c903c9b211 */ /* 0x000fe400000f0cca */
[----:B------:R-:W-:Y:S03]  /*19f60*/  @!P3 IADD3 R3, P1, R0, UR31, RZ ;  /* 0x0000001f0003bc10 */ /* 0x000fe6000ff3e0ff */
[----:B------:R-:W-:Y:S01]  /*19f70*/  @!PT LDS RZ, [RZ] ;  /* 0x00000000fffff984 */ /* 0x000fe20000000800 */
[----:B------:R-:W-:Y:S01]  /*19f80*/  @!PT LDS RZ, [RZ] ;  /* 0x00000000fffff984 */ /* 0x000fe20000000800 */
[----:B------:R-:W-:Y:S01]  /*19f90*/  @!PT LDS RZ, [RZ] ;  /* 0x00000000fffff984 */ /* 0x000fe20000000800 */
[----:B------:R1:W-:Y:S01]  /*19fa0*/  @!P3 LDGSTS.E.BYPASS.LTC128B.128 [R244+0x4800], desc[UR26][R200.64] ;  /* 0x04800000c8f4bfae */ /* 0x0003e2000b901d5a */
[----:B------:R-:W-:Y:S03]  /*19fb0*/  @!P3 IADD3.X R202, R2, UR30, RZ, P1, !PT ;  /* 0x0000001e02cabc10 */ /* 0x000fe60008ffe4ff */
        /* <DEDUP_REMOVED lines=39> */
[----:B------:R-:W-:Y:S02]  /*1a230*/  @!P3 IADD3.X R202, R2, UR44, RZ, P1, !PT ;  /* 0x0000002c02cabc10 */ /* 0x000fe40008ffe4ff */
[----:B------:R-:W-:Y:S01]  /*1a240*/  @!P3 IADD3 R0, P1, R0, UR56, RZ ;  /* 0x000000380000bc10 */ /* 0x000fe2000ff3e0ff */
[----:B------:R4:W-:Y:S03]  /*1a250*/  @P3 STS.128 [R244+0x7000], RZ ;  /* 0x007000fff4003388 */ /* 0x0009e60000000c00 */
[----:B------:R-:W-:Y:S01]  /*1a260*/  @!P3 IADD3.X R2, R2, UR45, RZ, P1, !PT ;  /* 0x0000002d0202bc10 */ /* 0x000fe20008ffe4ff */
[----:B-1----:R-:W1:Y:S02]  /*1a270*/  @!P3 LDC.64 R200, c[0x0][0x218] ;  /* 0x00008600ffc8bb82 */ /* 0x002e640000000a00 */
[C---:B-1----:R-:W-:Y:S04]  /*1a280*/  @!P3 LEA R200, P0, R3.reuse, R200, 0x1 ;  /* 0x000000c803c8b211 */ /* 0x042fe800078008ff */
[----:B------:R-:W-:Y:S05]  /*1a290*/  @!P3 LEA.HI.X R201, R3, R201, R202, 0x1, P0 ;  /* 0x000000c903c9b211 */ /* 0x000fea00000f0cca */
[----:B------:R-:W-:Y:S01]  /*1a2a0*/  @!PT LDS RZ, [RZ] ;  /* 0x00000000fffff984 */ /* 0x000fe20000000800 */
[----:B------:R-:W-:Y:S01]  /*1a2b0*/  @!PT LDS RZ, [RZ] ;  /* 0x00000000fffff984 */ /* 0x000fe20000000800 */
[----:B------:R-:W-:Y:S01]  /*1a2c0*/  @!PT LDS RZ, [RZ] ;  /* 0x00000000fffff984 */ /* 0x000fe20000000800 */
[----:B------:R1:W-:Y:S04]  /*1a2d0*/  @!P3 LDGSTS.E.BYPASS.LTC128B.128 [R244+0x7000], desc[UR26][R200.64] ;  /* 0x07000000c8f4bfae */ /* 0x0003e8000b901d5a */
[----:B------:R4:W-:Y:S01]  /*1a2e0*/  @P3 STS.128 [R244+0x7800], RZ ;  /* 0x007800fff4003388 */ /* 0x0009e20000000c00 */
[----:B-1----:R-:W1:Y:S02]  /*1a2f0*/  @!P3 LDC.64 R200, c[0x0][0x218] ;  /* 0x00008600ffc8bb82 */ /* 0x002e640000000a00 */
        /* <DEDUP_REMOVED lines=8> */
.L_x_1009:
[----:B--2---:R-:W2:Y:S01]  /*1a380*/  LDL.64 R12, [R1+0x80] ;  /* 0x00008000010c7983 */ /* 0x004ea20000100a00 */
[----:B------:R-:W-:Y:S04]  /*1a390*/  DEPBAR.LE SB0, 0x0 ;  /* 0x000080000000791a */ /* 0x000fe80000000000 */
[----:B------:R-:W3:Y:S01]  /*1a3a0*/  LDL R7, [R1+0xc0] ;  /* 0x0000c00001077983 */ /* 0x000ee20000100800 */
[----:B------:R-:W-:Y:S04]  /*1a3b0*/  UIADD3 UR8, UR20, -0x1, URZ ;  /* 0xffffffff14087890 */ /* 0x000fe8000fffe03f */
[----:B------:R-:W4:Y:S01]  /*1a3c0*/  LDL R29, [R1+0xc4] ;  /* 0x0000c400011d7983 */ /* 0x000f220000100800 */
[----:B------:R-:W-:Y:S02]  /*1a3d0*/  USHF.R.S32.HI UR46, URZ, 0x1f, UR8 ;  /* 0x0000001f3f2e7899 */ /* 0x000fe40008011408 */
[----:B------:R-:W-:Y:S02]  /*1a3e0*/  UIMAD UR9, UR13, UR8, URZ ;  /* 0x000000080d0972a4 */ /* 0x000fe4000f8e023f */
[----:B------:R-:W4:Y:S01]  /*1a3f0*/  LDL R4, [R1+0xb8] ;  /* 0x0000b80001047983 */ /* 0x000f220000100800 */
[----:B-1----:R-:W-:Y:S01]  /*1a400*/  IMAD.U32 R2, RZ, RZ, UR8 ;  /* 0x00000008ff027e24 */ /* 0x002fe2000f8e00ff */
[----:B------:R-:W-:Y:S03]  /*1a410*/  UISETP.GT.AND UP0, UPT, UR8, UR10, UPT ;  /* 0x0000000a0800728c */ /* 0x000fe6000bf04270 */
[----:B------:R-:W4:Y:S01]  /*1a420*/  LDL R11, [R1+0xbc] ;  /* 0x0000bc00010b7983 */ /* 0x000f220000100800 */
[----:B------:R-:W-:Y:S04]  /*1a430*/  UIMAD UR9, UR46, UR14, UR9 ;  /* 0x0000000e2e0972a4 */ /* 0x000fe8000f8e0209 */
[----:B------:R-:W4:Y:S05]  /*1a440*/  LDL R8, [R1+0xb0] ;  /* 0x0000b00001087983 */ /* 0x000f2a0000100800 */
        /* <DEDUP_REMOVED lines=10> */
[----:B------:R-:W4:Y:S01]  /*1a4f0*/  LDL R22, [R1+0x8c] ;  /* 0x00008c0001167983 */ /* 0x000f220000100800 */
[----:B------:R-:W-:Y:S06]  /*1a500*/  BAR.SYNC.DEFER_BLOCKING 0x0 ;  /* 0x0000000000007b1d */ /* 0x000fec0000010000 */
[----:B-----5:R-:W-:Y:S01]  /*1a510*/  @P3 STS.128 [R244+0x8000], RZ ;  /* 0x008000fff4003388 */ /* 0x020fe20000000c00 */
[----:B--2---:R-:W-:Y:S04]  /*1a520*/  IMAD.WIDE.U32 R2, R2, UR14, R12 ;  /* 0x0000000e02027c25 */ /* 0x004fe8000f8e000c */
[----:B------:R-:W-:Y:S01]  /*1a530*/  VIADD R0, R3, UR9 ;  /* 0x0000000903007c36 */ /* 0x000fe20008000000 */
[C---:B---3--:R-:W-:Y:S02]  /*1a540*/  @!P3 LEA R14, P4, R2.reuse, R7, 0x1 ;  /* 0x00000007020eb211 */ /* 0x048fe400078808ff */
[C---:B------:R-:W-:Y:S02]  /*1a550*/  @!P3 IADD3 R3, P0, R2.reuse, UR16, RZ ;  /* 0x000000100203bc10 */ /* 0x040fe4000ff1e0ff */
[----:B----4-:R-:W-:Y:S02]  /*1a560*/  @!P3 LEA.HI.X R15, R2, R29, R0, 0x1, P4 ;  /* 0x0000001d020fb211 */ /* 0x010fe400020f0c00 */
[----:B------:R-:W-:Y:S02]  /*1a570*/  @!P3 IADD3.X R6, R0, UR15, RZ, P0, !PT ;  /* 0x0000000f0006bc10 */ /* 0x000fe400087fe4ff */
[C---:B------:R-:W-:Y:S01]  /*1a580*/  @!P3 LEA R16, P2, R3.reuse, R4, 0x1 ;  /* 0x000000040310b211 */ /* 0x040fe200078408ff */
        /* <DEDUP_REMOVED lines=67> */
[----:B-----5:R-:W-:Y:S05]  /*1a9c0*/  LDSM.16.M88.4 R128, [R219] ;  /* 0x00000000db80783b */ /* 0x020fea0000000200 */
[----:B-1----:R-:W2:Y:S05]  /*1a9d0*/  LDSM.16.M88.4 R16, [R212+0x4000] ;  /* 0x00400000d410783b */ /* 0x002eaa0000000200 */
[----:B------:R-:W1:Y:S05]  /*1a9e0*/  LDSM.16.M88.4 R124, [R219+0x2000] ;  /* 0x00200000db7c783b */ /* 0x000e6a0000000200 */
[----:B------:R-:W4:Y:S05]  /*1a9f0*/  LDSM.16.M88.4 R32, [R212+0x4800] ;  /* 0x00480000d420783b */ /* 0x000f2a0000000200 */
[----:B------:R-:W0:Y:S05]  /*1aa00*/  LDGDEPBAR ;  /* 0x00000000000079af */ /* 0x000e2a0000000000 */
[----:B------:R-:W3:Y:S05]  /*1aa10*/  LDSM.16.M88.4 R48, [R212+0x5000] ;  /* 0x00500000d430783b */ /* 0x000eea0000000200 */
        /* <DEDUP_REMOVED lines=168> */
.L_x_1010:
        /* <DEDUP_REMOVED lines=8> */
[----:B------:R-:W-:Y:S04]  /*1b520*/  STL [R1+0x130], R175 ;  /* 0x000130af01007387 */ /* 0x000fe80000100800 */
        /* <DEDUP_REMOVED lines=8> */
[----:B------:R-:W-:Y:S03]  /*1b5b0*/  STL [R1+0x10c], R227 ;  /* 0x00010ce301007387 */ /* 0x000fe60000100800 */
[----:B------:R-:W-:Y:S01]  /*1b5c0*/  IMAD R0, R0, 0x80, R2 ;  /* 0x0000008000007824 */ /* 0x000fe200078e0202 */
[----:B------:R1:W-:Y:S03]  /*1b5d0*/  STL [R1+0x108], R226 ;  /* 0x000108e201007387 */ /* 0x0003e60000100800 */
[--C-:B------:R-:W-:Y:S01]  /*1b5e0*/  IMAD.IADD R2, R237, 0x1, -R0.reuse ;  /* 0x00000001ed027824 */ /* 0x100fe200078e0a00 */
[----:B------:R-:W-:Y:S01]  /*1b5f0*/  STL [R1+0x104], R225 ;  /* 0x000104e101007387 */ /* 0x000fe20000100800 */
[----:B----4-:R-:W-:Y:S03]  /*1b600*/  IMAD.IADD R200, R238, 0x1, -R0 ;  /* 0x00000001eec87824 */ /* 0x010fe600078e0a00 */
[----:B------:R-:W-:Y:S01]  /*1b610*/  IABS R2, R2 ;  /* 0x0000000200027213 */ /* 0x000fe20000000000 */
[----:B------:R-:W-:Y:S01]  /*1b620*/  STL [R1+0x100], R224 ;  /* 0x000100e001007387 */ /* 0x000fe20000100800 */
[----:B------:R-:W-:Y:S02]  /*1b630*/  IABS R204, R200 ;  /* 0x000000c800cc7213 */ /* 0x000fe40000000000 */
[----:B------:R-:W-:Y:S01]  /*1b640*/  I2FP.F32.S32 R3, R2 ;  /* 0x0000000200037245 */ /* 0x000fe20000201400 */
[----:B------:R-:W-:Y:S01]  /*1b650*/  STL [R1+0xfc], R223 ;  /* 0x0000fcdf01007387 */ /* 0x000fe20000100800 */
[----:B------:R-:W-:Y:S03]  /*1b660*/  IADD3 R2, R0, 0x1, RZ ;  /* 0x0000000100027810 */ /* 0x000fe60007ffe0ff */
[----:B------:R-:W-:Y:S01]  /*1b670*/  FFMA.FTZ R4, R3, -UR19, R4 ;  /* 0x8000001303047c23 */ /* 0x000fe20008010004 */
[----:B------:R-:W-:Y:S01]  /*1b680*/  ISETP.GE.AND P0, PT, R2, R234, PT ;  /* 0x000000ea0200720c */ /* 0x000fe20003f06270 */
[----:B------:R-:W-:Y:S01]  /*1b690*/  IMAD.IADD R3, R236, 0x1, -R0 ;  /* 0x00000001ec037824 */ /* 0x000fe200078e0a00 */
[----:B------:R-:W-:Y:S01]  /*1b6a0*/  ISETP.GE.AND P1, PT, R2, R232, PT ;  /* 0x000000e80200720c */ /* 0x000fe20003f26270 */
[--C-:B------:R-:W-:Y:S01]  /*1b6b0*/  IMAD.IADD R200, R238, 0x1, -R2.reuse ;  /* 0x00000001eec87824 */ /* 0x100fe200078e0a02 */
[----:B------:R-:W-:Y:S01]  /*1b6c0*/  ISETP.GE.OR P0, PT, R2, R240, !P0 ;  /* 0x000000f00200720c */ /* 0x000fe20004706670 */
[--C-:B------:R-:W-:Y:S01]  /*1b6d0*/  IMAD.IADD R203, R236, 0x1, -R2.reuse ;  /* 0x00000001eccb7824 */ /* 0x100fe200078e0a02 */
[----:B------:R-:W-:Y:S01]  /*1b6e0*/  IABS R202, R3 ;  /* 0x0000000300ca7213 */ /* 0x000fe20000000000 */
[----:B------:R-:W-:Y:S01]  /*1b6f0*/  STL [R1+0xf8], R222 ;  /* 0x0000f8de01007387 */ /* 0x000fe20000100800 */
[----:B------:R-:W-:Y:S01]  /*1b700*/  IABS R3, R200 ;  /* 0x000000c800037213 */ /* 0x000fe20000000000 */
[----:B------:R-:W-:Y:S01]  /*1b710*/  IMAD.IADD R201, R237, 0x1, -R2 ;  /* 0x00000001edc97824 */ /* 0x000fe200078e0a02 */
[----:B------:R-:W-:Y:S01]  /*1b720*/  IABS R200, R203 ;  /* 0x000000cb00c87213 */ /* 0x000fe20000000000 */
[----:B------:R-:W-:Y:S01]  /*1b730*/  STL [R1+0xf4], R221 ;  /* 0x0000f4dd01007387 */ /* 0x000fe20000100800 */
[----:B------:R-:W-:Y:S01]  /*1b740*/  ISETP.GE.AND P4, PT, R2, R235, PT ;  /* 0x000000eb0200720c */ /* 0x000fe20003f86270 */
[----:B------:R-:W-:Y:S01]  /*1b750*/  IMAD.MOV.U32 R203, RZ, RZ, R204 ;  /* 0x000000ffffcb7224 */ /* 0x000fe200078e00cc */
[----:B------:R-:W-:Y:S01]  /*1b760*/  IABS R201, R201 ;  /* 0x000000c900c97213 */ /* 0x000fe20000000000 */
[----:B------:R-:W-:Y:S01]  /*1b770*/  STL [R1+0xf0], R220 ;  /* 0x0000f0dc01007387 */ /* 0x000fe20000100800 */
[----:B------:R-:W-:Y:S02]  /*1b780*/  I2FP.F32.S32 R200, R200 ;  /* 0x000000c800c87245 */ /* 0x000fe40000201400 */
[----:B------:R-:W-:Y:S01]  /*1b790*/  I2FP.F32.S32 R204, R203 ;  /* 0x000000cb00cc7245 */ /* 0x000fe20000201400 */
[----:B------:R-:W-:Y:S01]  /*1b7a0*/  STL [R1+0xec], R219 ;  /* 0x0000ecdb01007387 */ /* 0x000fe20000100800 */
[----:B------:R-:W-:Y:S01]  /*1b7b0*/  I2FP.F32.S32 R203, R201 ;  /* 0x000000c900cb7245 */ /* 0x000fe20000201400 */
[----:B------:R-:W-:Y:S01]  /*1b7c0*/  FFMA.FTZ R9, R200, -UR19, R9 ;  /* 0x80000013c8097c23 */ /* 0x000fe20008010009 */
[----:B------:R-:W-:Y:S01]  /*1b7d0*/  I2FP.F32.S32 R201, R3 ;  /* 0x0000000300c97245 */ /* 0x000fe20000201400 */
[----:B------:R2:W-:Y:S01]  /*1b7e0*/  STL [R1+0xe8], R218 ;  /* 0x0000e8da01007387 */ /* 0x0005e20000100800 */
[----:B------:R-:W-:Y:S01]  /*1b7f0*/  ISETP.GE.AND P2, PT, R2, R233, PT ;  /* 0x000000e90200720c */ /* 0x000fe20003f46270 */
[----:B------:R-:W-:Y:S01]  /*1b800*/  FFMA.FTZ R6, R204, -UR19, R6 ;  /* 0x80000013cc067c23 */ /* 0x000fe20008010006 */
[----:B------:R-:W-:Y:S01]  /*1b810*/  I2FP.F32.S32 R3, R202 ;  /* 0x000000ca00037245 */ /* 0x000fe20000201400 */
[----:B------:R-:W-:Y:S01]  /*1b820*/  STL [R1+0xe4], R217 ;  /* 0x0000e4d901007387 */ /* 0x000fe20000100800 */
[C---:B------:R-:W-:Y:S01]  /*1b830*/  ISETP.GE.OR P6, PT, R2.reuse, R241, !P1 ;  /* 0x000000f10200720c */ /* 0x040fe20004fc6670 */
[----:B------:R-:W-:Y:S01]  /*1b840*/  FFMA.FTZ R7, R201, -UR19, R7 ;  /* 0x80000013c9077c23 */ /* 0x000fe20008010007 */
[----:B------:R-:W-:Y:S01]  /*1b850*/  IADD3 R200, R239, -R0, RZ ;  /* 0x80000000efc87210 */ /* 0x000fe20007ffe0ff */
[----:B------:R3:W-:Y:S01]  /*1b860*/  STL [R1+0xe0], R212 ;  /* 0x0000e0d401007387 */ /* 0x0007e20000100800 */
[C---:B------:R-:W-:Y:S01]  /*1b870*/  ISETP.GE.OR P5, PT, R2.reuse, R243, !P4 ;  /* 0x000000f30200720c */ /* 0x040fe200067a6670 */
[----:B------:R-:W-:Y:S01]  /*1b880*/  FFMA.FTZ R5, R203, -UR19, R5 ;  /* 0x80000013cb057c23 */ /* 0x000fe20008010005 */
[----:B------:R-:W-:Y:S01]  /*1b890*/  ISETP.GE.OR P2, PT, R2, R242, !P2 ;  /* 0x000000f20200720c */ /* 0x000fe20005746670 */
[----:B------:R-:W-:Y:S01]  /*1b8a0*/  IMAD.IADD R201, R239, 0x1, -R2 ;  /* 0x00000001efc97824 */ /* 0x000fe200078e0a02 */
[----:B------:R-:W-:Y:S01]  /*1b8b0*/  @P0 LOP3.LUT R231, R231, 0x2, RZ, 0xfc, !PT ;  /* 0x00000002e7e70812 */ /* 0x000fe200078efcff */
[C---:B------:R-:W-:Y:S01]  /*1b8c0*/  VIADD R2, R0.reuse, 0x9 ;  /* 0x0000000900027836 */ /* 0x040fe20000000000 */
[C---:B------:R-:W-:Y:S01]  /*1b8d0*/  ISETP.GE.AND P1, PT, R0.reuse, R235, PT ;  /* 0x000000eb0000720c */ /* 0x040fe20003f26270 */
[----:B------:R-:W-:Y:S01]  /*1b8e0*/  FFMA.FTZ R8, R3, -UR19, R8 ;  /* 0x8000001303087c23 */ /* 0x000fe20008010008 */
[----:B------:R-:W-:Y:S01]  /*1b8f0*/  ISETP.GE.AND P0, PT, R0, R233, PT ;  /* 0x000000e90000720c */ /* 0x000fe20003f06270 */
[----:B------:R-:W-:Y:S01]  /*1b900*/  IMAD.IADD R203, R236, 0x1, -R2 ;  /* 0x00000001eccb7824 */ /* 0x000fe200078e0a02 */
[----:B------:R-:W-:Y:S01]  /*1b910*/  IABS R200, R200 ;  /* 0x000000c800c87213 */ /* 0x000fe20000000000 */
[C---:B------:R-:W-:Y:S01]  /*1b920*/  VIADD R3, R0.reuse, 0x8 ;  /* 0x0000000800037836 */ /* 0x040fe20000000000 */
[C---:B------:R-:W-:Y:S02]  /*1b930*/  ISETP.GE.OR P1, PT, R0.reuse, R243, !P1 ;  /* 0x000000f30000720c */ /* 0x040fe40004f26670 */
[----:B------:R-:W-:Y:S01]  /*1b940*/  ISETP.GE.OR P0, PT, R0, R242, !P0 ;  /* 0x000000f20000720c */ /* 0x000fe20004706670 */
[--C-:B------:R-:W-:Y:S01]  /*1b950*/  IMAD.IADD R202, R236, 0x1, -R3.reuse ;  /* 0x00000001ecca7824 */ /* 0x100fe200078e0a03 */
[----:B------:R-:W-:Y:S02]  /*1b960*/  IABS R205, R201 ;  /* 0x000000c900cd7213 */ /* 0x000fe40000000000 */
[----:B------:R-:W-:Y:S02]  /*1b970*/  I2FP.F32.S32 R201, R200 ;  /* 0x000000c800c97245 */ /* 0x000fe40000201400 */
[----:B------:R-:W-:Y:S01]  /*1b980*/  FSEL R209, R4, -INF , !P1 ;  /* 0xff80000004d17808 */ /* 0x000fe20004800000 */
[----:B------:R-:W-:Y:S01]  /*1b990*/  IMAD.IADD R4, R238, 0x1, -R3 ;  /* 0x00000001ee047824 */ /* 0x000fe200078e0a03 */
[----:B------:R-:W-:Y:S01]  /*1b9a0*/  ISETP.GE.AND P1, PT, R0, R232, PT ;  /* 0x000000e80000720c */ /* 0x000fe20003f26270 */
[----:B------:R-:W-:Y:S01]  /*1b9b0*/  FFMA.FTZ R10, R201, -UR19, R10 ;  /* 0x80000013c90a7c23 */ /* 0x000fe2000801000a */
[----:B------:R-:W-:Y:S01]  /*1b9c0*/  FSEL R247, R6, -INF , !P0 ;  /* 0xff80000006f77808 */ /* 0x000fe20004000000 */
[C---:B------:R-:W-:Y:S01]  /*1b9d0*/  VIADD R6, R0.reuse, 0x10 ;  /* 0x0000001000067836 */ /* 0x040fe20000000000 */
[----:B------:R-:W-:Y:S02]  /*1b9e0*/  IABS R203, R203 ;  /* 0x000000cb00cb7213 */ /* 0x000fe40000000000 */
[C---:B------:R-:W-:Y:S02]  /*1b9f0*/  ISETP.GE.AND P0, PT, R0.reuse, R234, PT ;  /* 0x000000ea0000720c */ /* 0x040fe40003f06270 */
[C---:B------:R-:W-:Y:S02]  /*1ba00*/  ISETP.GE.OR P4, PT, R0.reuse, R241, !P1 ;  /* 0x000000f10000720c */ /* 0x040fe40004f86670 */
[----:B------:R-:W-:Y:S02]  /*1ba10*/  IABS R202, R202 ;  /* 0x000000ca00ca7213 */ /* 0x000fe40000000000 */
[----:B------:R-:W-:Y:S02]  /*1ba20*/  I2FP.F32.S32 R205, R205 ;  /* 0x000000cd00cd7245 */ /* 0x000fe40000201400 */
[----:B------:R-:W-:Y:S02]  /*1ba30*/  I2FP.F32.S32 R203, R203 ;  /* 0x000000cb00cb7245 */ /* 0x000fe40000201400 */
[----:B------:R-:W-:Y:S01]  /*1ba40*/  ISETP.GE.OR P1, PT, R0, R240, !P0 ;  /* 0x000000f00000720c */ /* 0x000fe20004726670 */
[----:B------:R-:W-:Y:S01]  /*1ba50*/  FFMA.FTZ R11, R205, -UR19, R11 ;  /* 0x80000013cd0b7c23 */ /* 0x000fe2000801000b */
[-C--:B------:R-:W-:Y:S01]  /*1ba60*/  ISETP.GE.AND P0, PT, R3, R232.reuse, PT ;  /* 0x000000e80300720c */ /* 0x080fe20003f06270 */
[----:B------:R-:W-:Y:S01]  /*1ba70*/  FFMA.FTZ R13, R203, -UR19, R13 ;  /* 0x80000013cb0d7c23 */ /* 0x000fe2000801000d */
[----:B-1----:R-:W-:Y:S01]  /*1ba80*/  FSEL R226, R7, -INF , !P2 ;  /* 0xff80000007e27808 */ /* 0x002fe20005000000 */
[----:B------:R-:W-:Y:S01]  /*1ba90*/  IMAD.IADD R7, R237, 0x1, -R3 ;  /* 0x00000001ed077824 */ /* 0x000fe200078e0a03 */
[----:B------:R-:W-:Y:S02]  /*1baa0*/  ISETP.GE.AND P2, PT, R2, R232, PT ;  /* 0x000000e80200720c */ /* 0x000fe40003f46270 */
[----:B------:R-:W-:Y:S01]  /*1bab0*/  I2FP.F32.S32 R204, R202 ;  /* 0x000000ca00cc7245 */ /* 0x000fe20000201400 */
[----:B------:R-:W-:Y:S01]  /*1bac0*/  IMAD.IADD R202, R239, 0x1, -R2 ;  /* 0x00000001efca7824 */ /* 0x000fe200078e0a02 */
[----:B------:R-:W-:Y:S02]  /*1bad0*/  FSEL R175, R10, -INF , !P1 ;  /* 0xff8000000aaf7808 */ /* 0x000fe40004800000 */
[----:B------:R-:W-:Y:S01]  /*1bae0*/  FSEL R210, R8, -INF , !P4 ;  /* 0xff80000008d27808 */ /* 0x000fe20006000000 */
[----:B------:R-:W-:Y:S01]  /*1baf0*/  FFMA.FTZ R12, R204, -UR19, R12 ;  /* 0x80000013cc0c7c23 */ /* 0x000fe2000801000c */
[-C--:B------:R-:W-:Y:S02]  /*1bb00*/  ISETP.GE.OR P1, PT, R3, R241.reuse, !P0 ;  /* 0x000000f10300720c */ /* 0x080fe40004726670 */
[----:B------:R-:W-:Y:S02]  /*1bb10*/  LOP3.LUT P4, RZ, R231, 0x2, RZ, 0xc0, !PT ;  /* 0x00000002e7ff7812 */ /* 0x000fe4000788c0ff */
[C---:B------:R-:W-:Y:S02]  /*1bb20*/  ISETP.GE.OR P0, PT, R2.reuse, R241, !P2 ;  /* 0x000000f10200720c */ /* 0x040fe40005706670 */
[----:B------:R-:W-:Y:S02]  /*1bb30*/  FSEL R248, R5, -INF , !P5 ;  /* 0xff80000005f87808 */ /* 0x000fe40006800000 */
[----:B------:R-:W-:Y:S02]  /*1bb40*/  FSEL R174, R11, -INF , !P4 ;  /* 0xff8000000bae7808 */ /* 0x000fe40006000000 */
[----:B--2---:R-:W-:Y:S02]  /*1bb50*/  FSEL R218, R13, -INF , !P0 ;  /* 0xff8000000dda7808 */ /* 0x004fe40004000000 */
[-C--:B------:R-:W-:Y:S02]  /*1bb60*/  ISETP.GE.AND P5, PT, R3, R234.reuse, PT ;  /* 0x000000ea0300720c */ /* 0x080fe40003fa6270 */
[----:B------:R-:W-:Y:S02]  /*1bb70*/  FSEL R249, R9, -INF , !P6 ;  /* 0xff80000009f97808 */ /* 0x000fe40007000000 */
[C---:B------:R-:W-:Y:S02]  /*1bb80*/  ISETP.GE.AND P2, PT, R2.reuse, R234, PT ;  /* 0x000000ea0200720c */ /* 0x040fe40003f46270 */
[C---:B------:R-:W-:Y:S02]  /*1bb90*/  ISETP.GE.AND P4, PT, R2.reuse, R235, PT ;  /* 0x000000eb0200720c */ /* 0x040fe40003f86270 */
[----:B------:R-:W-:Y:S02]  /*1bba0*/  ISETP.GE.AND P0, PT, R2, R233, PT ;  /* 0x000000e90200720c */ /* 0x000fe40003f06270 */
[C---:B------:R-:W-:Y:S02]  /*1bbb0*/  ISETP.GE.AND P3, PT, R3.reuse, R235, PT ;  /* 0x000000eb0300720c */ /* 0x040fe40003f66270 */
[----:B------:R-:W-:Y:S02]  /*1bbc0*/  ISETP.GE.AND P6, PT, R3, R233, PT ;  /* 0x000000e90300720c */ /* 0x000fe40003fc6270 */
[----:B------:R-:W-:Y:S02]  /*1bbd0*/  FSEL R223, R12, -INF , !P1 ;  /* 0xff8000000cdf7808 */ /* 0x000fe40004800000 */
[----:B------:R-:W-:Y:S02]  /*1bbe0*/  IADD3 R200, R239, -R3, RZ ;  /* 0x80000003efc87210 */ /* 0x000fe40007ffe0ff */
[----:B------:R-:W-:Y:S02]  /*1bbf0*/  ISETP.GE.OR P1, PT, R3, R240, !P5 ;  /* 0x000000f00300720c */ /* 0x000fe40006f26670 */
[----:B------:R-:W-:Y:S02]  /*1bc00*/  IADD3 R5, R237, -R2, RZ ;  /* 0x80000002ed057210 */ /* 0x000fe40007ffe0ff */
[C---:B------:R-:W-:Y:S02]  /*1bc10*/  ISETP.GE.OR P2, PT, R2.reuse, R240, !P2 ;  /* 0x000000f00200720c */ /* 0x040fe40005746670 */
[C---:B------:R-:W-:Y:S02]  /*1bc20*/  ISETP.GE.OR P4, PT, R2.reuse, R243, !P4 ;  /* 0x000000f30200720c */ /* 0x040fe40006786670 */
[-C--:B------:R-:W-:Y:S01]  /*1bc30*/  ISETP.GE.OR P0, PT, R2, R242.reuse, !P0 ;  /* 0x000000f20200720c */ /* 0x080fe20004706670 */
[----:B------:R-:W-:Y:S01]  /*1bc40*/  IMAD.IADD R2, R238, 0x1, -R2 ;  /* 0x00000001ee027824 */ /* 0x000fe200078e0a02 */
[----:B------:R-:W-:Y:S02]  /*1bc50*/  IABS R9, R7 ;  /* 0x0000000700097213 */ /* 0x000fe40000000000 */
[C---:B------:R-:W-:Y:S02]  /*1bc60*/  ISETP.GE.OR P3, PT, R3.reuse, R243, !P3 ;  /* 0x000000f30300720c */ /* 0x040fe40005f66670 */
[----:B------:R-:W-:Y:S01]  /*1bc70*/  ISETP.GE.OR P5, PT, R3, R242, !P6 ;  /* 0x000000f20300720c */ /* 0x000fe200077a6670 */
[----:B------:R-:W-:Y:S01]  /*1bc80*/  IMAD.IADD R3, R237, 0x1, -R6 ;  /* 0x00000001ed037824 */ /* 0x000fe200078e0a06 */
[----:B------:R-:W-:Y:S01]  /*1bc90*/  IABS R10, R4 ;  /* 0x00000004000a7213 */ /* 0x000fe20000000000 */
[----:B------:R-:W-:Y:S01]  /*1bca0*/  IMAD.MOV.U32 R4, RZ, RZ, R9 ;  /* 0x000000ffff047224 */ /* 0x000fe200078e0009 */
[----:B------:R-:W-:Y:S02]  /*1bcb0*/  IABS R200, R200 ;  /* 0x000000c800c87213 */ /* 0x000fe40000000000 */
[----:B------:R-:W-:Y:S02]  /*1bcc0*/  IABS R8, R2 ;  /* 0x0000000200087213 */ /* 0x000fe40000000000 */
[----:B------:R-:W-:Y:S01]  /*1bcd0*/  IABS R7, R5 ;  /* 0x0000000500077213 */ /* 0x000fe20000000000 */
[----:B------:R-:W-:Y:S01]  /*1bce0*/  IMAD.MOV.U32 R5, RZ, RZ, R10 ;  /* 0x000000ffff057224 */ /* 0x000fe200078e000a */
[----:B------:R-:W-:Y:S01]  /*1bcf0*/  IABS R2, R3 ;  /* 0x0000000300027213 */ /* 0x000fe20000000000 */
[----:B------:R-:W-:Y:S01]  /*1bd00*/  IMAD.MOV.U32 R201, RZ, RZ, R200 ;  /* 0x000000ffffc97224 */ /* 0x000fe200078e00c8 */
[----:B------:R-:W-:Y:S02]  /*1bd10*/  IABS R200, R202 ;  /* 0x000000ca00c87213 */ /* 0x000fe40000000000 */
[----:B------:R-:W-:Y:S02]  /*1bd20*/  I2FP.F32.S32 R3, R4 ;  /* 0x0000000400037245 */ /* 0x000fe40000201400 */
[----:B------:R-:W-:Y:S02]  /*1bd30*/  I2FP.F32.S32 R2, R2 ;  /* 0x0000000200027245 */ /* 0x000fe40000201400 */
[----:B------:R-:W-:Y:S01]  /*1bd40*/  I2FP.F32.S32 R4, R5 ;  /* 0x0000000500047245 */ /* 0x000fe20000201400 */
[----:B------:R-:W-:Y:S01]  /*1bd50*/  FFMA.FTZ R16, R3, -UR19, R16 ;  /* 0x8000001303107c23 */ /* 0x000fe20008010010 */
[----:B------:R-:W-:Y:S01]  /*1bd60*/  I2FP.F32.S32 R200, R200 ;  /* 0x000000c800c87245 */ /* 0x000fe20000201400 */
[----:B------:R-:W-:Y:S01]  /*1bd70*/  FFMA.FTZ R20, R2, -UR19, R20 ;  /* 0x8000001302147c23 */ /* 0x000fe20008010014 */
[----:B------:R-:W-:Y:S01]  /*1bd80*/  I2FP.F32.S32 R5, R7 ;  /* 0x0000000700057245 */ /* 0x000fe20000201400 */
[----:B------:R-:W-:Y:S01]  /*1bd90*/  FFMA.FTZ R18, R4, -UR19, R18 ;  /* 0x8000001304127c23 */ /* 0x000fe20008010012 */
[----:B------:R-:W-:Y:S01]  /*1bda0*/  I2FP.F32.S32 R201, R201 ;  /* 0x000000c900c97245 */ /* 0x000fe20000201400 */
[----:B------:R-:W-:Y:S01]  /*1bdb0*/  FFMA.FTZ R15, R200, -UR19, R15 ;  /* 0x80000013c80f7c23 */ /* 0x000fe2000801000f */
[----:B------:R-:W-:Y:S01]  /*1bdc0*/  IADD3 R2, R238, -R6, RZ ;  /* 0x80000006ee027210 */ /* 0x000fe20007ffe0ff */
[----:B------:R-:W-:Y:S01]  /*1bdd0*/  FFMA.FTZ R17, R5, -UR19, R17 ;  /* 0x8000001305117c23 */ /* 0x000fe20008010011 */
[----:B------:R-:W-:Y:S01]  /*1bde0*/  I2FP.F32.S32 R3, R8 ;  /* 0x0000000800037245 */ /* 0x000fe20000201400 */
[----:B------:R-:W-:Y:S01]  /*1bdf0*/  IMAD.IADD R8, R236, 0x1, -R6 ;  /* 0x00000001ec087824 */ /* 0x000fe200078e0a06 */
[----:B------:R-:W-:Y:S01]  /*1be00*/  FSEL R200, R16, -INF , !P3 ;  /* 0xff80000010c87808 */ /* 0x000fe20005800000 */
[----:B------:R-:W-:Y:S01]  /*1be10*/  FFMA.FTZ R14, R201, -UR19, R14 ;  /* 0x80000013c90e7c23 */ /* 0x000fe2000801000e */
[----:B------:R-:W-:Y:S01]  /*1be20*/  IABS R9, R2 ;  /* 0x0000000200097213 */ /* 0x000fe20000000000 */
[----:B------:R-:W-:Y:S01]  /*1be30*/  VIADD R4, R0, 0x11 ;  /* 0x0000001100047836 */ /* 0x000fe20000000000 */
[----:B------:R-:W-:Y:S01]  /*1be40*/  ISETP.GE.AND P3, PT, R6, R232, PT ;  /* 0x000000e80600720c */ /* 0x000fe20003f66270 */
[----:B------:R-:W-:Y:S01]  /*1be50*/  FFMA.FTZ R19, R3, -UR19, R19 ;  /* 0x8000001303137c23 */ /* 0x000fe20008010013 */
[----:B------:R-:W-:Y:S01]  /*1be60*/  LOP3.LUT R231, R231, 0xfffffffd, RZ, 0xc0, !PT ;  /* 0xfffffffde7e77812 */ /* 0x000fe200078ec0ff */
[--C-:B------:R-:W-:Y:S01]  /*1be70*/  IMAD.IADD R3, R237, 0x1, -R4.reuse ;  /* 0x00000001ed037824 */ /* 0x100fe200078e0a04 */
[----:B------:R-:W-:Y:S01]  /*1be80*/  IABS R2, R8 ;  /* 0x0000000800027213 */ /* 0x000fe20000000000 */
[--C-:B------:R-:W-:Y:S01]  /*1be90*/  IMAD.IADD R10, R236, 0x1, -R4.reuse ;  /* 0x00000001ec0a7824 */ /* 0x100fe200078e0a04 */
[----:B------:R-:W-:Y:S01]  /*1bea0*/  FSEL R201, R17, -INF , !P4 ;  /* 0xff80000011c97808 */ /* 0x000fe20006000000 */
[----:B------:R-:W-:Y:S01]  /*1beb0*/  IMAD.IADD R5, R238, 0x1, -R4 ;  /* 0x00000001ee057824 */ /* 0x000fe200078e0a04 */
[----:B------:R-:W-:Y:S02]  /*1bec0*/  I2FP.F32.S32 R8, R9 ;  /* 0x0000000900087245 */ /* 0x000fe40000201400 */
[----:B------:R-:W-:Y:S02]  /*1bed0*/  ISETP.GE.OR P4, PT, R6, R241, !P3 ;  /* 0x000000f10600720c */ /* 0x000fe40005f86670 */
[----:B------:R-:W-:Y:S01]  /*1bee0*/  @P0 LOP3.LUT R231, R231, 0x2, RZ, 0xfc, !PT ;  /* 0x00000002e7e70812 */ /* 0x000fe200078efcff */
[----:B------:R-:W-:Y:S01]  /*1bef0*/  FFMA.FTZ R22, R8, -UR19, R22 ;  /* 0x8000001308167c23 */ /* 0x000fe20008010016 */
[----:B------:R-:W-:Y:S02]  /*1bf00*/  FSEL R246, R14, -INF , !P1 ;  /* 0xff8000000ef67808 */ /* 0x000fe40004800000 */
[C---:B------:R-:W-:Y:S02]  /*1bf10*/  ISETP.GE.AND P1, PT, R6.reuse, R235, PT ;  /* 0x000000eb0600720c */ /* 0x040fe40003f26270 */
[C---:B------:R-:W-:Y:S02]  /*1bf20*/  ISETP.GE.AND P0, PT, R6.reuse, R233, PT ;  /* 0x000000e90600720c */ /* 0x040fe40003f06270 */
[----:B------:R-:W-:Y:S02]  /*1bf30*/  FSEL R245, R15, -INF , !P2 ;  /* 0xff8000000ff57808 */ /* 0x000fe40005000000 */
[----:B------:R-:W-:Y:S02]  /*1bf40*/  IABS R7, R3 ;  /* 0x0000000300077213 */ /* 0x000fe40000000000 */
[----:B------:R-:W-:Y:S02]  /*1bf50*/  LOP3.LUT P2, RZ, R231, 0x2, RZ, 0xc0, !PT ;  /* 0x00000002e7ff7812 */ /* 0x000fe4000784c0ff */
[----:B------:R-:W-:Y:S02]  /*1bf60*/  IABS R3, R10 ;  /* 0x0000000a00037213 */ /* 0x000fe40000000000 */
[C---:B------:R-:W-:Y:S02]  /*1bf70*/  ISETP.GE.OR P1, PT, R6.reuse, R243, !P1 ;  /* 0x000000f30600720c */ /* 0x040fe40004f26670 */
[----:B------:R-:W-:Y:S02]  /*1bf80*/  ISETP.GE.OR P0, PT, R6, R242, !P0 ;  /* 0x000000f20600720c */ /* 0x000fe40004706670 */
[----:B------:R-:W-:Y:S02]  /*1bf90*/  IABS R5, R5 ;  /* 0x0000000500057213 */ /* 0x000fe40000000000 */
[----:B------:R-:W-:Y:S02]  /*1bfa0*/  FSEL R202, R19, -INF , !P2 ;  /* 0xff80000013ca7808 */ /* 0x000fe40005000000 */
[----:B------:R-:W-:Y:S02]  /*1bfb0*/  LOP3.LUT R231, R231, 0xfffffffe, RZ, 0xc0, !PT ;  /* 0xfffffffee7e77812 */ /* 0x000fe400078ec0ff */
[----:B------:R-:W-:Y:S02]  /*1bfc0*/  I2FP.F32.S32 R2, R2 ;  /* 0x0000000200027245 */ /* 0x000fe40000201400 */
[----:B------:R-:W-:Y:S02]  /*1bfd0*/  I2FP.F32.S32 R3, R3 ;  /* 0x0000000300037245 */ /* 0x000fe40000201400 */
[----:B------:R-:W-:Y:S01]  /*1bfe0*/  FSEL R205, R18, -INF , !P5 ;  /* 0xff80000012cd7808 */ /* 0x000fe20006800000 */
[----:B------:R-:W-:Y:S01]  /*1bff0*/  FFMA.FTZ R24, R2, -UR19, R24 ;  /* 0x8000001302187c23 */ /* 0x000fe20008010018 */
[----:B------:R-:W-:Y:S01]  /*1c000*/  ISETP.GE.AND P6, PT, R6, R234, PT ;  /* 0x000000ea0600720c */ /* 0x000fe20003fc6270 */
[----:B------:R-:W-:Y:S01]  /*1c010*/  FFMA.FTZ R25, R3, -UR19, R25 ;  /* 0x8000001303197c23 */ /* 0x000fe20008010019 */
[----:B------:R-:W-:Y:S01]  /*1c020*/  ISETP.GE.AND P2, PT, R4, R233, PT ;  /* 0x000000e90400720c */ /* 0x000fe20003f46270 */
[----:B------:R-:W-:Y:S01]  /*1c030*/  VIADD R3, R0, 0x18 ;  /* 0x0000001800037836 */ /* 0x000fe20000000000 */
[----:B------:R-:W-:Y:S02]  /*1c040*/  FSEL R208, R20, -INF , !P1 ;  /* 0xff80000014d07808 */ /* 0x000fe40004800000 */
[----:B------:R-:W-:Y:S01]  /*1c050*/  FSEL R211, R22, -INF , !P0 ;  /* 0xff80000016d37808 */ /* 0x000fe20004000000 */
[----:B------:R-:W-:Y:S01]  /*1c060*/  IMAD.IADD R8, R239, 0x1, -R3 ;  /* 0x00000001ef087824 */ /* 0x000fe200078e0a03 */
[C---:B------:R-:W-:Y:S02]  /*1c070*/  ISETP.GE.AND P5, PT, R4.reuse, R235, PT ;  /* 0x000000eb0400720c */ /* 0x040fe40003fa6270 */
[C---:B------:R-:W-:Y:S02]  /*1c080*/  ISETP.GE.AND P1, PT, R4.reuse, R232, PT ;  /* 0x000000e80400720c */ /* 0x040fe40003f26270 */
[----:B------:R-:W-:Y:S02]  /*1c090*/  ISETP.GE.AND P0, PT, R4, R234, PT ;  /* 0x000000ea0400720c */ /* 0x000fe40003f06270 */
[----:B------:R-:W-:Y:S02]  /*1c0a0*/  I2FP.F32.S32 R5, R5 ;  /* 0x0000000500057245 */ /* 0x000fe40000201400 */
[----:B------:R-:W-:Y:S02]  /*1c0b0*/  @P4 LOP3.LUT R231, R231, 0x1, RZ, 0xfc, !PT ;  /* 0x00000001e7e74812 */ /* 0x000fe400078efcff */
[----:B------:R-:W-:Y:S01]  /*1c0c0*/  ISETP.GE.OR P3, PT, R6, R240, !P6 ;  /* 0x000000f00600720c */ /* 0x000fe20007766670 */
[----:B------:R-:W-:Y:S01]  /*1c0d0*/  FFMA.FTZ R23, R5, -UR19, R23 ;  /* 0x8000001305177c23 */ /* 0x000fe20008010017 */
[----:B------:R-:W-:Y:S01]  /*1c0e0*/  ISETP.GE.OR P4, PT, R4, R242, !P2 ;  /* 0x000000f20400720c */ /* 0x000fe20005786670 */
[----:B------:R-:W-:Y:S01]  /*1c0f0*/  IMAD.IADD R5, R239, 0x1, -R6 ;  /* 0x00000001ef057824 */ /* 0x000fe200078e0a06 */
[----:B------:R-:W-:Y:S01]  /*1c100*/  I2FP.F32.S32 R7, R7 ;  /* 0x0000000700077245 */ /* 0x000fe20000201400 */
[----:B------:R-:W-:Y:S01]  /*1c110*/  IMAD.IADD R6, R236, 0x1, -R3 ;  /* 0x00000001ec067824 */ /* 0x000fe200078e0a03 */
[C---:B------:R-:W-:Y:S02]  /*1c120*/  ISETP.GE.OR P5, PT, R4.reuse, R243, !P5 ;  /* 0x000000f30400720c */ /* 0x040fe40006fa6670 */
[C---:B------:R-:W-:Y:S01]  /*1c130*/  ISETP.GE.OR P2, PT, R4.reuse, R241, !P1 ;  /* 0x000000f10400720c */ /* 0x040fe20004f46670 */
[----:B------:R-:W-:Y:S01]  /*1c140*/  FFMA.FTZ R21, R7, -UR19, R21 ;  /* 0x8000001307157c23 */ /* 0x000fe20008010015 */
[----:B------:R-:W-:Y:S01]  /*1c150*/  ISETP.GE.OR P6, PT, R4, R240, !P0 ;  /* 0x000000f00400720c */ /* 0x000fe200047c6670 */
[----:B------:R-:W-:Y:S01]  /*1c160*/  IMAD.IADD R4, R239, 0x1, -R4 ;  /* 0x00000001ef047824 */ /* 0x000fe200078e0a04 */
[----:B------:R-:W-:Y:S02]  /*1c170*/  IADD3 R2, R0, 0x19, RZ ;  /* 0x0000001900027810 */ /* 0x000fe40007ffe0ff */
[----:B------:R-:W-:Y:S02]  /*1c180*/  IABS R10, R5 ;  /* 0x00000005000a7213 */ /* 0x000fe40000000000 */
[----:B------:R-:W-:Y:S01]  /*1c190*/  IABS R9, R4 ;  /* 0x0000000400097213 */ /* 0x000fe20000000000 */
[----:B------:R-:W-:Y:S01]  /*1c1a0*/  IMAD.IADD R7, R236, 0x1, -R2 ;  /* 0x00000001ec077824 */ /* 0x000fe200078e0a02 */
[----:B------:R-:W-:Y:S02]  /*1c1b0*/  IABS R5, R8 ;  /* 0x0000000800057213 */ /* 0x000fe40000000000 */
[----:B------:R-:W-:Y:S01]  /*1c1c0*/  IABS R6, R6 ;  /* 0x0000000600067213 */ /* 0x000fe20000000000 */
[----:B------:R-:W-:Y:S01]  /*1c1d0*/  IMAD.MOV.U32 R8, RZ, RZ, R9 ;  /* 0x000000ffff087224 */ /* 0x000fe200078e0009 */
[----:B------:R-:W-:Y:S02]  /*1c1e0*/  IABS R4, R7 ;  /* 0x0000000700047213 */ /* 0x000fe40000000000 */
[----:B------:R-:W-:Y:S02]  /*1c1f0*/  MOV R7, R10 ;  /* 0x0000000a00077202 */ /* 0x000fe40000000f00 */
[----:B------:R-:W-:Y:S02]  /*1c200*/  I2FP.F32.S32 R8, R8 ;  /* 0x0000000800087245 */ /* 0x000fe40000201400 */
[----:B------:R-:W-:Y:S02]  /*1c210*/  I2FP.F32.S32 R7, R7 ;  /* 0x0000000700077245 */ /* 0x000fe40000201400 */
[----:B------:R-:W-:Y:S01]  /*1c220*/  I2FP.F32.S32 R6, R6 ;  /* 0x0000000600067245 */ /* 0x000fe20000201400 */
[----:B------:R-:W-:Y:S01]  /*1c230*/  FFMA.FTZ R27, R8, -UR19, R27 ;  /* 0x80000013081b7c23 */ /* 0x000fe2000801001b */
[----:B------:R-:W-:Y:S01]  /*1c240*/  I2FP.F32.S32 R4, R4 ;  /* 0x0000000400047245 */ /* 0x000fe20000201400 */
[----:B------:R-:W-:Y:S01]  /*1c250*/  FFMA.FTZ R26, R7, -UR19, R26 ;  /* 0x80000013071a7c23 */ /* 0x000fe2000801001a */
[----:B------:R-:W-:Y:S01]  /*1c260*/  FSEL R22, R21, -INF , !P5 ;  /* 0xff80000015167808 */ /* 0x000fe20006800000 */
[----:B------:R-:W-:Y:S01]  /*1c270*/  FFMA.FTZ R28, R6, -UR19, R28 ;  /* 0x80000013061c7c23 */ /* 0x000fe2000801001c */
[----:B------:R-:W-:Y:S01]  /*1c280*/  LOP3.LUT P5, RZ, R231, 0x1, RZ, 0xc0, !PT ;  /* 0x00000001e7ff7812 */ /* 0x000fe200078ac0ff */
[----:B------:R-:W-:Y:S01]  /*1c290*/  FFMA.FTZ R29, R4, -UR19, R29 ;  /* 0x80000013041d7c23 */ /* 0x000fe2000801001d */
[-C--:B------:R-:W-:Y:S01]  /*1c2a0*/  ISETP.GE.AND P1, PT, R3, R232.reuse, PT ;  /* 0x000000e80300720c */ /* 0x080fe20003f26270 */
[--C-:B------:R-:W-:Y:S01]  /*1c2b0*/  IMAD.IADD R6, R237, 0x1, -R3.reuse ;  /* 0x00000001ed067824 */ /* 0x100fe200078e0a03 */
[----:B------:R-:W-:Y:S01]  /*1c2c0*/  ISETP.GE.AND P0, PT, R2, R232, PT ;  /* 0x000000e80200720c */ /* 0x000fe20003f06270 */
[----:B------:R-:W-:Y:S01]  /*1c2d0*/  IMAD.IADD R4, R238, 0x1, -R3 ;  /* 0x00000001ee047824 */ /* 0x000fe200078e0a03 */
[----:B------:R-:W-:Y:S02]  /*1c2e0*/  FSEL R171, R24, -INF , !P5 ;  /* 0xff80000018ab7808 */ /* 0x000fe40006800000 */
[CC--:B------:R-:W-:Y:S02]  /*1c2f0*/  ISETP.GE.OR P1, PT, R3.reuse, R241.reuse, !P1 ;  /* 0x000000f10300720c */ /* 0x0c0fe40004f26670 */
[----:B------:R-:W-:Y:S02]  /*1c300*/  ISETP.GE.OR P0, PT, R2, R241, !P0 ;  /* 0x000000f10200720c */ /* 0x000fe40004706670 */
[-C--:B------:R-:W-:Y:S02]  /*1c310*/  ISETP.GE.AND P5, PT, R3, R234.reuse, PT ;  /* 0x000000ea0300720c */ /* 0x080fe40003fa6270 */
[----:B------:R-:W-:Y:S01]  /*1c320*/  FSEL R206, R26, -INF , !P3 ;  /* 0xff8000001ace7808 */ /* 0x000fe20005800000 */
[----:B------:R-:W-:Y:S01]  /*1c330*/  IMAD.MOV.U32 R26, RZ, RZ, R171 ;  /* 0x000000ffff1a7224 */ /* 0x000fe200078e00ab */
[----:B------:R-:W-:Y:S02]  /*1c340*/  FSEL R14, R27, -INF , !P6 ;  /* 0xff8000001b0e7808 */ /* 0x000fe40007000000 */
[----:B------:R-:W-:Y:S02]  /*1c350*/  I2FP.F32.S32 R5, R5 ;  /* 0x0000000500057245 */ /* 0x000fe40000201400 */
[C---:B------:R-:W-:Y:S02]  /*1c360*/  ISETP.GE.AND P3, PT, R3.reuse, R233, PT ;  /* 0x000000e90300720c */ /* 0x040fe40003f66270 */
[-C--:B------:R-:W-:Y:S01]  /*1c370*/  ISETP.GE.AND P6, PT, R3, R235.reuse, PT ;  /* 0x000000eb0300720c */ /* 0x080fe20003fc6270 */
[----:B------:R-:W-:Y:S01]  /*1c380*/  FFMA.FTZ R30, R5, -UR19, R30 ;  /* 0x80000013051e7c23 */ /* 0x000fe2000801001e */
[----:B------:R-:W-:Y:S02]  /*1c390*/  FSEL R23, R23, -INF , !P4 ;  /* 0xff80000017177808 */ /* 0x000fe40006000000 */
[----:B------:R-:W-:Y:S02]  /*1c3a0*/  FSEL R170, R25, -INF , !P2 ;  /* 0xff80000019aa7808 */ /* 0x000fe40005000000 */
[----:B------:R-:W-:Y:S02]  /*1c3b0*/  FSEL R13, R28, -INF , !P1 ;  /* 0xff8000001c0d7808 */ /* 0x000fe40004800000 */
[----:B------:R-:W-:Y:S02]  /*1c3c0*/  FSEL R16, R29, -INF , !P0 ;  /* 0xff8000001d107808 */ /* 0x000fe40004000000 */
[C---:B------:R-:W-:Y:S02]  /*1c3d0*/  ISETP.GE.AND P2, PT, R2.reuse, R234, PT ;  /* 0x000000ea0200720c */ /* 0x040fe40003f46270 */
[C---:B------:R-:W-:Y:S02]  /*1c3e0*/  ISETP.GE.AND P4, PT, R2.reuse, R235, PT ;  /* 0x000000eb0200720c */ /* 0x040fe40003f86270 */
[C---:B------:R-:W-:Y:S02]  /*1c3f0*/  ISETP.GE.AND P0, PT, R2.reuse, R233, PT ;  /* 0x000000e90200720c */ /* 0x040fe40003f06270 */
[C---:B------:R-:W-:Y:S02]  /*1c400*/  ISETP.GE.OR P1, PT, R3.reuse, R240, !P5 ;  /* 0x000000f00300720c */ /* 0x040fe40006f26670 */
[CC--:B------:R-:W-:Y:S02]  /*1c410*/  ISETP.GE.OR P6, PT, R3.reuse, R243.reuse, !P6 ;  /* 0x000000f30300720c */ /* 0x0c0fe400077c6670 */
[----:B------:R-:W-:Y:S01]  /*1c420*/  ISETP.GE.OR P5, PT, R3, R242, !P3 ;  /* 0x000000f20300720c */ /* 0x000fe20005fa6670 */
[--C-:B------:R-:W-:Y:S01]  /*1c430*/  IMAD.IADD R3, R239, 0x1, -R2.reuse ;  /* 0x00000001ef037824 */ /* 0x100fe200078e0a02 */
[----:B------:R-:W-:Y:S02]  /*1c440*/  IABS R9, R6 ;  /* 0x0000000600097213 */ /* 0x000fe40000000000 */
[----:B------:R-:W-:Y:S02]  /*1c450*/  IADD3 R5, R237, -R2, RZ ;  /* 0x80000002ed057210 */ /* 0x000fe40007ffe0ff */
[----:B------:R-:W-:Y:S01]  /*1c460*/  IABS R8, R4 ;  /* 0x0000000400087213 */ /* 0x000fe20000000000 */
[----:B------:R-:W-:Y:S01]  /*1c470*/  IMAD.MOV.U32 R4, RZ, RZ, R9 ;  /* 0x000000ffff047224 */ /* 0x000fe200078e0009 */
[C---:B------:R-:W-:Y:S02]  /*1c480*/  ISETP.GE.OR P2, PT, R2.reuse, R240, !P2 ;  /* 0x000000f00200720c */ /* 0x040fe40005746670 */
[C---:B------:R-:W-:Y:S02]  /*1c490*/  ISETP.GE.OR P4, PT, R2.reuse, R243, !P4 ;  /* 0x000000f30200720c */ /* 0x040fe40006786670 */
[----:B------:R-:W-:Y:S01]  /*1c4a0*/  ISETP.GE.OR P0, PT, R2, R242, !P0 ;  /* 0x000000f20200720c */ /* 0x000fe20004706670 */
[----:B------:R-:W-:Y:S01]  /*1c4b0*/  IMAD.IADD R2, R238, 0x1, -R2 ;  /* 0x00000001ee027824 */ /* 0x000fe200078e0a02 */
[----:B------:R-:W-:Y:S02]  /*1c4c0*/  IABS R3, R3 ;  /* 0x0000000300037213 */ /* 0x000fe40000000000 */
        /* <DEDUP_REMOVED lines=11> */
[----:B------:R-:W-:Y:S01]  /*1c580*/  FSEL R15, R30, -INF , !P1 ;  /* 0xff8000001e0f7808 */ /* 0x000fe20004800000 */
[----:B------:R-:W-:Y:S01]  /*1c590*/  VIADD R4, R0, 0x20 ;  /* 0x0000002000047836 */ /* 0x000fe20000000000 */
[----:B------:R-:W-:Y:S01]  /*1c5a0*/  FSEL R32, R32, -INF , !P6 ;  /* 0xff80000020207808 */ /* 0x000fe20007000000 */
[----:B------:R-:W-:Y:S01]  /*1c5b0*/  FFMA.FTZ R33, R5, -UR19, R33 ;  /* 0x8000001305217c23 */ /* 0x000fe20008010021 */
[----:B------:R-:W-:Y:S01]  /*1c5c0*/  LOP3.LUT R231, R231, 0xfffffffd, RZ, 0xc0, !PT ;  /* 0xfffffffde7e77812 */ /* 0x000fe200078ec0ff */
[----:B------:R-:W-:Y:S01]  /*1c5d0*/  IMAD.IADD R10, R236, 0x1, -R4 ;  /* 0x00000001ec0a7824 */ /* 0x000fe200078e0a04 */
[C---:B------:R-:W-:Y:S01]  /*1c5e0*/  IADD3 R5, R237.reuse, -R4, RZ ;  /* 0x80000004ed057210 */ /* 0x040fe20007ffe0ff */
[----:B------:R-:W-:Y:S01]  /*1c5f0*/  IMAD.MOV.U32 R30, RZ, RZ, R170 ;  /* 0x000000ffff1e7224 */ /* 0x000fe200078e00aa */
[----:B------:R-:W-:Y:S01]  /*1c600*/  ISETP.GE.AND P1, PT, R4, R235, PT ;  /* 0x000000eb0400720c */ /* 0x000fe20003f26270 */
[----:B------:R-:W-:Y:S01]  /*1c610*/  VIADD R3, R0, 0x21 ;  /* 0x0000002100037836 */ /* 0x000fe20000000000 */
[----:B------:R-:W-:Y:S01]  /*1c620*/  IABS R9, R5 ;  /* 0x0000000500097213 */ /* 0x000fe20000000000 */
[----:B------:R-:W-:Y:S01]  /*1c630*/  FFMA.FTZ R35, R2, -UR19, R35 ;  /* 0x8000001302237c23 */ /* 0x000fe20008010023 */
[----:B------:R-:W-:Y:S01]  /*1c640*/  ISETP.GE.OR P1, PT, R4, R243, !P1 ;  /* 0x000000f30400720c */ /* 0x000fe20004f26670 */
[--C-:B------:R-:W-:Y:S01]  /*1c650*/  IMAD.IADD R7, R237, 0x1, -R3.reuse ;  /* 0x00000001ed077824 */ /* 0x100fe200078e0a03 */
[----:B------:R-:W-:Y:S01]  /*1c660*/  I2FP.F32.S32 R9, R9 ;  /* 0x0000000900097245 */ /* 0x000fe20000201400 */
[----:B------:R-:W-:Y:S01]  /*1c670*/  IMAD.IADD R2, R238, 0x1, -R4 ;  /* 0x00000001ee027824 */ /* 0x000fe200078e0a04 */
[----:B------:R-:W-:Y:S01]  /*1c680*/  ISETP.GE.AND P6, PT, R4, R234, PT ;  /* 0x000000ea0400720c */ /* 0x000fe20003fc6270 */
[--C-:B------:R-:W-:Y:S01]  /*1c690*/  IMAD.IADD R8, R238, 0x1, -R3.reuse ;  /* 0x00000001ee087824 */ /* 0x100fe200078e0a03 */
[----:B------:R-:W-:Y:S01]  /*1c6a0*/  @P0 LOP3.LUT R231, R231, 0x2, RZ, 0xfc, !PT ;  /* 0x00000002e7e70812 */ /* 0x000fe200078efcff */
[----:B------:R-:W-:Y:S01]  /*1c6b0*/  FFMA.FTZ R36, R9, -UR19, R36 ;  /* 0x8000001309247c23 */ /* 0x000fe20008010024 */
[----:B------:R-:W-:Y:S02]  /*1c6c0*/  IABS R6, R2 ;  /* 0x0000000200067213 */ /* 0x000fe40000000000 */
[----:B------:R-:W-:Y:S01]  /*1c6d0*/  IABS R2, R8 ;  /* 0x0000000800027213 */ /* 0x000fe20000000000 */
[----:B------:R-:W-:Y:S01]  /*1c6e0*/  IMAD.IADD R8, R236, 0x1, -R3 ;  /* 0x00000001ec087824 */ /* 0x000fe200078e0a03 */
[----:B------:R-:W-:Y:S02]  /*1c6f0*/  I2FP.F32.S32 R6, R6 ;  /* 0x0000000600067245 */ /* 0x000fe40000201400 */
[----:B------:R-:W-:Y:S02]  /*1c700*/  FSEL R36, R36, -INF , !P1 ;  /* 0xff80000024247808 */ /* 0x000fe40004800000 */
[----:B------:R-:W-:Y:S01]  /*1c710*/  ISETP.GE.OR P1, PT, R4, R240, !P6 ;  /* 0x000000f00400720c */ /* 0x000fe20007726670 */
[----:B------:R-:W-:Y:S01]  /*1c720*/  FFMA.FTZ R38, R6, -UR19, R38 ;  /* 0x8000001306267c23 */ /* 0x000fe20008010026 */
[----:B------:R-:W-:Y:S01]  /*1c730*/  ISETP.GE.AND P0, PT, R4, R233, PT ;  /* 0x000000e90400720c */ /* 0x000fe20003f06270 */
[----:B------:R-:W-:Y:S01]  /*1c740*/  IMAD.IADD R6, R239, 0x1, -R4 ;  /* 0x00000001ef067824 */ /* 0x000fe200078e0a04 */
[----:B------:R-:W-:Y:S02]  /*1c750*/  IABS R5, R10 ;  /* 0x0000000a00057213 */ /* 0x000fe40000000000 */
[----:B------:R-:W-:Y:S02]  /*1c760*/  I2FP.F32.S32 R2, R2 ;  /* 0x0000000200027245 */ /* 0x000fe40000201400 */
[----:B------:R-:W-:Y:S02]  /*1c770*/  FSEL R28, R31, -INF , !P2 ;  /* 0xff8000001f1c7808 */ /* 0x000fe40005000000 */
[----:B------:R-:W-:Y:S01]  /*1c780*/  LOP3.LUT P2, RZ, R231, 0x2, RZ, 0xc0, !PT ;  /* 0x00000002e7ff7812 */ /* 0x000fe2000784c0ff */
[----:B------:R-:W-:Y:S01]  /*1c790*/  FFMA.FTZ R39, R2, -UR19, R39 ;  /* 0x8000001302277c23 */ /* 0x000fe20008010027 */
[----:B------:R-:W-:Y:S01]  /*1c7a0*/  ISETP.GE.OR P0, PT, R4, R242, !P0 ;  /* 0x000000f20400720c */ /* 0x000fe20004706670 */
[----:B------:R-:W-:Y:S01]  /*1c7b0*/  VIADD R2, R0, 0x28 ;  /* 0x0000002800027836 */ /* 0x000fe20000000000 */
[----:B------:R-:W-:Y:S02]  /*1c7c0*/  IABS R7, R7 ;  /* 0x0000000700077213 */ /* 0x000fe40000000000 */
[----:B------:R-:W-:Y:S02]  /*1c7d0*/  I2FP.F32.S32 R5, R5 ;  /* 0x0000000500057245 */ /* 0x000fe40000201400 */
[-C--:B------:R-:W-:Y:S02]  /*1c7e0*/  ISETP.GE.AND P3, PT, R4, R232.reuse, PT ;  /* 0x000000e80400720c */ /* 0x080fe40003f66270 */
[----:B------:R-:W-:Y:S01]  /*1c7f0*/  FSEL R34, R34, -INF , !P5 ;  /* 0xff80000022227808 */ /* 0x000fe20006800000 */
[----:B------:R-:W-:Y:S01]  /*1c800*/  FFMA.FTZ R40, R5, -UR19, R40 ;  /* 0x8000001305287c23 */ /* 0x000fe20008010028 */
[----:B------:R-:W-:Y:S02]  /*1c810*/  FSEL R33, R33, -INF , !P4 ;  /* 0xff80000021217808 */ /* 0x000fe40006000000 */
[----:B------:R-:W-:Y:S02]  /*1c820*/  FSEL R35, R35, -INF , !P2 ;  /* 0xff80000023237808 */ /* 0x000fe40005000000 */
[----:B------:R-:W-:Y:S02]  /*1c830*/  FSEL R38, R38, -INF , !P0 ;  /* 0xff80000026267808 */ /* 0x000fe40004000000 */
[----:B------:R-:W-:Y:S02]  /*1c840*/  LOP3.LUT R231, R231, 0xfffffff7, RZ, 0xc0, !PT ;  /* 0xfffffff7e7e77812 */ /* 0x000fe400078ec0ff */
[C---:B------:R-:W-:Y:S02]  /*1c850*/  ISETP.GE.AND P5, PT, R3.reuse, R235, PT ;  /* 0x000000eb0300720c */ /* 0x040fe40003fa6270 */
[C---:B------:R-:W-:Y:S02]  /*1c860*/  ISETP.GE.AND P4, PT, R3.reuse, R233, PT ;  /* 0x000000e90300720c */ /* 0x040fe40003f86270 */
[C---:B------:R-:W-:Y:S02]  /*1c870*/  ISETP.GE.AND P2, PT, R3.reuse, R232, PT ;  /* 0x000000e80300720c */ /* 0x040fe40003f46270 */
[----:B------:R-:W-:Y:S02]  /*1c880*/  ISETP.GE.AND P0, PT, R3, R234, PT ;  /* 0x000000ea0300720c */ /* 0x000fe40003f06270 */
[----:B------:R-:W-:Y:S02]  /*1c890*/  I2FP.F32.S32 R7, R7 ;  /* 0x0000000700077245 */ /* 0x000fe40000201400 */
[----:B------:R-:W-:Y:S02]  /*1c8a0*/  IABS R10, R8 ;  /* 0x00000008000a7213 */ /* 0x000fe40000000000 */
[----:B------:R-:W-:Y:S01]  /*1c8b0*/  IADD3 R5, R0, 0x29, RZ ;  /* 0x0000002900057810 */ /* 0x000fe20007ffe0ff */
[----:B------:R-:W-:Y:S01]  /*1c8c0*/  FFMA.FTZ R37, R7, -UR19, R37 ;  /* 0x8000001307257c23 */ /* 0x000fe20008010025 */
[----:B------:R-:W-:Y:S01]  /*1c8d0*/  ISETP.GE.OR P3, PT, R4, R241, !P3 ;  /* 0x000000f10400720c */ /* 0x000fe20005f66670 */
[C---:B------:R-:W-:Y:S01]  /*1c8e0*/  IMAD.IADD R4, R236.reuse, 0x1, -R2 ;  /* 0x00000001ec047824 */ /* 0x040fe200078e0a02 */
[----:B------:R-:W-:Y:S02]  /*1c8f0*/  @P1 LOP3.LUT R231, R231, 0x8, RZ, 0xfc, !PT ;  /* 0x00000008e7e71812 */ /* 0x000fe400078efcff */
[C---:B------:R-:W-:Y:S02]  /*1c900*/  ISETP.GE.OR P1, PT, R3.reuse, R243, !P5 ;  /* 0x000000f30300720c */ /* 0x040fe40006f26670 */
[C---:B------:R-:W-:Y:S02]  /*1c910*/  ISETP.GE.OR P4, PT, R3.reuse, R242, !P4 ;  /* 0x000000f20300720c */ /* 0x040fe40006786670 */
[C---:B------:R-:W-:Y:S02]  /*1c920*/  ISETP.GE.OR P2, PT, R3.reuse, R241, !P2 ;  /* 0x000000f10300720c */ /* 0x040fe40005746670 */
[----:B------:R-:W-:Y:S01]  /*1c930*/  ISETP.GE.OR P0, PT, R3, R240, !P0 ;  /* 0x000000f00300720c */ /* 0x000fe20004706670 */
[----:B------:R-:W-:Y:S01]  /*1c940*/  IMAD.IADD R3, R239, 0x1, -R3 ;  /* 0x00000001ef037824 */ /* 0x000fe200078e0a03 */
[----:B------:R-:W-:Y:S01]  /*1c950*/  IABS R9, R6 ;  /* 0x0000000600097213 */ /* 0x000fe20000000000 */
[----:B------:R-:W-:Y:S01]  /*1c960*/  IMAD.MOV.U32 R6, RZ, RZ, R10 ;  /* 0x000000ffff067224 */ /* 0x000fe200078e000a */
[----:B------:R-:W-:Y:S02]  /*1c970*/  IADD3 R7, R236, -R5, RZ ;  /* 0x80000005ec077210 */ /* 0x000fe40007ffe0ff */
[----:B------:R-:W-:Y:S02]  /*1c980*/  IABS R4, R4 ;  /* 0x0000000400047213 */ /* 0x000fe40000000000 */
[----:B------:R-:W-:Y:S02]  /*1c990*/  IABS R8, R3 ;  /* 0x0000000300087213 */ /* 0x000fe40000000000 */
[----:B------:R-:W-:Y:S01]  /*1c9a0*/  IABS R3, R7 ;  /* 0x0000000700037213 */ /* 0x000fe20000000000 */
[----:B------:R-:W-:Y:S01]  /*1c9b0*/  IMAD.MOV.U32 R7, RZ, RZ, R9 ;  /* 0x000000ffff077224 */ /* 0x000fe200078e0009 */
[----:B------:R-:W-:Y:S02]  /*1c9c0*/  I2FP.F32.S32 R6, R6 ;  /* 0x0000000600067245 */ /* 0x000fe40000201400 */
[----:B------:R-:W-:Y:S02]  /*1c9d0*/  I2FP.F32.S32 R4, R4 ;  /* 0x0000000400047245 */ /* 0x000fe40000201400 */
[----:B------:R-:W-:Y:S01]  /*1c9e0*/  I2FP.F32.S32 R3, R3 ;  /* 0x0000000300037245 */ /* 0x000fe20000201400 */
[----:B------:R-:W-:Y:S01]  /*1c9f0*/  FFMA.FTZ R41, R6, -UR19, R41 ;  /* 0x8000001306297c23 */ /* 0x000fe20008010029 */
[----:B------:R-:W-:Y:S01]  /*1ca00*/  LOP3.LUT R231, R231, 0xfffffffd, RZ, 0xc0, !PT ;  /* 0xfffffffde7e77812 */ /* 0x000fe200078ec0ff */
[----:B------:R-:W-:Y:S01]  /*1ca10*/  FFMA.FTZ R44, R4, -UR19, R44 ;  /* 0x80000013042c7c23 */ /* 0x000fe2000801002c */
[----:B------:R-:W-:Y:S01]  /*1ca20*/  I2FP.F32.S32 R7, R7 ;  /* 0x0000000700077245 */ /* 0x000fe20000201400 */
[----:B------:R-:W-:Y:S01]  /*1ca30*/  IMAD.IADD R4, R239, 0x1, -R2 ;  /* 0x00000001ef047824 */ /* 0x000fe200078e0a02 */
[----:B------:R-:W-:Y:S01]  /*1ca40*/  I2FP.F32.S32 R8, R8 ;  /* 0x0000000800087245 */ /* 0x000fe20000201400 */
[----:B------:R-:W-:Y:S01]  /*1ca50*/  FFMA.FTZ R45, R3, -UR19, R45 ;  /* 0x80000013032d7c23 */ /* 0x000fe2000801002d */
[----:B------:R-:W-:Y:S01]  /*1ca60*/  IADD3 R6, R238, -R2, RZ ;  /* 0x80000002ee067210 */ /* 0x000fe20007ffe0ff */
[----:B------:R-:W-:Y:S01]  /*1ca70*/  FFMA.FTZ R42, R7, -UR19, R42 ;  /* 0x80000013072a7c23 */ /* 0x000fe2000801002a */
[----:B------:R-:W-:Y:S01]  /*1ca80*/  @P0 LOP3.LUT R231, R231, 0x2, RZ, 0xfc, !PT ;  /* 0x00000002e7e70812 */ /* 0x000fe200078efcff */
[----:B------:R-:W-:Y:S01]  /*1ca90*/  IMAD.IADD R7, R237, 0x1, -R5 ;  /* 0x00000001ed077824 */ /* 0x000fe200078e0a05 */
[----:B------:R-:W-:Y:S01]  /*1caa0*/  FSEL R37, R37, -INF , !P1 ;  /* 0xff80000025257808 */ /* 0x000fe20004800000 */
[----:B------:R-:W-:Y:S01]  /*1cab0*/  FFMA.FTZ R43, R8, -UR19, R43 ;  /* 0x80000013082b7c23 */ /* 0x000fe2000801002b */
[----:B------:R-:W-:Y:S01]  /*1cac0*/  FSEL R39, R39, -INF , !P4 ;  /* 0xff80000027277808 */ /* 0x000fe20006000000 */
[----:B------:R-:W-:Y:S01]  /*1cad0*/  IMAD.IADD R8, R237, 0x1, -R2 ;  /* 0x00000001ed087824 */ /* 0x000fe200078e0a02 */
[----:B------:R-:W-:Y:S01]  /*1cae0*/  FSEL R11, R41, -INF , !P2 ;  /* 0xff800000290b7808 */ /* 0x000fe20005000000 */
[----:B------:R-:W-:Y:S01]  /*1caf0*/  IMAD.IADD R3, R239, 0x1, -R5 ;  /* 0x00000001ef037824 */ /* 0x000fe200078e0a05 */
[C---:B------:R-:W-:Y:S02]  /*1cb00*/  ISETP.GE.AND P1, PT, R2.reuse, R232, PT ;  /* 0x000000e80200720c */ /* 0x040fe40003f26270 */
[C---:B------:R-:W-:Y:S01]  /*1cb10*/  ISETP.GE.AND P0, PT, R2.reuse, R234, PT ;  /* 0x000000ea0200720c */ /* 0x040fe20003f06270 */
[----:B------:R1:W-:Y:S01]  /*1cb20*/  STL [R1+0x64], R11 ;  /* 0x0000640b01007387 */ /* 0x0003e20000100800 */
[C---:B------:R-:W-:Y:S02]  /*1cb30*/  ISETP.GE.AND P4, PT, R2.reuse, R235, PT ;  /* 0x000000eb0200720c */ /* 0x040fe40003f86270 */
[----:B------:R-:W-:Y:S02]  /*1cb40*/  ISETP.GE.AND P2, PT, R2, R233, PT ;  /* 0x000000e90200720c */ /* 0x000fe40003f46270 */
[----:B------:R-:W-:Y:S02]  /*1cb50*/  IABS R4, R4 ;  /* 0x0000000400047213 */ /* 0x000fe40000000000 */
[----:B------:R-:W-:Y:S02]  /*1cb60*/  IABS R9, R6 ;  /* 0x0000000600097213 */ /* 0x000fe40000000000 */
[----:B------:R-:W-:Y:S02]  /*1cb70*/  FSEL R24, R40, -INF , !P3 ;  /* 0xff80000028187808 */ /* 0x000fe40005800000 */
[C---:B------:R-:W-:Y:S02]  /*1cb80*/  ISETP.GE.OR P5, PT, R2.reuse, R241, !P1 ;  /* 0x000000f10200720c */ /* 0x040fe40004fa6670 */
[C---:B------:R-:W-:Y:S02]  /*1cb90*/  ISETP.GE.OR P6, PT, R2.reuse, R240, !P0 ;  /* 0x000000f00200720c */ /* 0x040fe400047c6670 */
[C---:B------:R-:W-:Y:S02]  /*1cba0*/  ISETP.GE.OR P4, PT, R2.reuse, R243, !P4 ;  /* 0x000000f30200720c */ /* 0x040fe40006786670 */
[----:B------:R-:W-:Y:S02]  /*1cbb0*/  ISETP.GE.OR P3, PT, R2, R242, !P2 ;  /* 0x000000f20200720c */ /* 0x000fe40005766670 */
[----:B------:R-:W-:Y:S02]  /*1cbc0*/  IABS R2, R3 ;  /* 0x0000000300027213 */ /* 0x000fe40000000000 */
[----:B------:R-:W-:Y:S01]  /*1cbd0*/  IABS R3, R7 ;  /* 0x0000000700037213 */ /* 0x000fe20000000000 */
[----:B------:R-:W-:Y:S01]  /*1cbe0*/  IMAD.MOV.U32 R7, RZ, RZ, R9 ;  /* 0x000000ffff077224 */ /* 0x000fe200078e0009 */
[----:B------:R-:W-:Y:S02]  /*1cbf0*/  I2FP.F32.S32 R4, R4 ;  /* 0x0000000400047245 */ /* 0x000fe40000201400 */
[----:B------:R-:W-:Y:S02]  /*1cc00*/  I2FP.F32.S32 R2, R2 ;  /* 0x0000000200027245 */ /* 0x000fe40000201400 */
[----:B------:R-:W-:Y:S01]  /*1cc10*/  LOP3.LUT P0, RZ, R231, 0x8, RZ, 0xc0, !PT ;  /* 0x00000008e7ff7812 */ /* 0x000fe2000780c0ff */
[----:B------:R-:W-:Y:S01]  /*1cc20*/  FFMA.FTZ R46, R4, -UR19, R46 ;  /* 0x80000013042e7c23 */ /* 0x000fe2000801002e */
[----:B------:R-:W-:Y:S01]  /*1cc30*/  I2FP.F32.S32 R4, R7 ;  /* 0x0000000700047245 */ /* 0x000fe20000201400 */
[----:B------:R-:W-:Y:S01]  /*1cc40*/  FFMA.FTZ R47, R2, -UR19, R47 ;  /* 0x80000013022f7c23 */ /* 0x000fe2000801002f */
[----:B------:R-:W-:Y:S02]  /*1cc50*/  I2FP.F32.S32 R2, R3 ;  /* 0x0000000300027245 */ /* 0x000fe40000201400 */
[----:B------:R-:W-:Y:S01]  /*1cc60*/  IABS R8, R8 ;  /* 0x0000000800087213 */ /* 0x000fe20000000000 */
[----:B------:R-:W-:Y:S01]  /*1cc70*/  FFMA.FTZ R50, R4, -UR19, R50 ;  /* 0x8000001304327c23 */ /* 0x000fe20008010032 */
[----:B------:R-:W-:Y:S01]  /*1cc80*/  FSEL R12, R42, -INF , !P0 ;  /* 0xff8000002a0c7808 */ /* 0x000fe20004000000 */
[----:B------:R-:W-:Y:S01]  /*1cc90*/  VIADD R4, R0, 0x30 ;  /* 0x0000003000047836 */ /* 0x000fe20000000000 */
[----:B------:R-:W-:Y:S01]  /*1cca0*/  ISETP.GE.AND P0, PT, R5, R232, PT ;  /* 0x000000e80500720c */ /* 0x000fe20003f06270 */
[----:B------:R-:W-:Y:S01]  /*1ccb0*/  FFMA.FTZ R49, R2, -UR19, R49 ;  /* 0x8000001302317c23 */ /* 0x000fe20008010031 */
[----:B------:R-:W-:Y:S01]  /*1ccc0*/  LOP3.LUT P1, RZ, R231, 0x2, RZ, 0xc0, !PT ;  /* 0x00000002e7ff7812 */ /* 0x000fe2000782c0ff */
[----:B------:R-:W-:Y:S01]  /*1ccd0*/  IMAD.IADD R2, R237, 0x1, -R4 ;  /* 0x00000001ed027824 */ /* 0x000fe200078e0a04 */
[----:B------:R-:W-:Y:S01]  /*1cce0*/  LOP3.LUT R231, R231, 0xfffffffb, RZ, 0xc0, !PT ;  /* 0xfffffffbe7e77812 */ /* 0x000fe200078ec0ff */
[----:B------:R-:W-:Y:S01]  /*1ccf0*/  IMAD.MOV.U32 R6, RZ, RZ, R8 ;  /* 0x000000ffff067224 */ /* 0x000fe200078e0008 */
[----:B------:R-:W-:Y:S01]  /*1cd00*/  ISETP.GE.OR P0, PT, R5, R241, !P0 ;  /* 0x000000f10500720c */ /* 0x000fe20004706670 */
[----:B------:R-:W-:Y:S01]  /*1cd10*/  IMAD.MOV.U32 R42, RZ, RZ, R13 ;  /* 0x000000ffff2a7224 */ /* 0x000fe200078e000d */
[----:B------:R-:W-:Y:S02]  /*1cd20*/  FSEL R250, R43, -INF , !P1 ;  /* 0xff8000002bfa7808 */ /* 0x000fe40004800000 */
[----:B------:R-:W-:Y:S02]  /*1cd30*/  IABS R7, R2 ;  /* 0x0000000200077213 */ /* 0x000fe40000000000 */
[----:B------:R-:W-:Y:S02]  /*1cd40*/  ISETP.GE.AND P1, PT, R5, R234, PT ;  /* 0x000000ea0500720c */ /* 0x000fe40003f26270 */
[----:B------:R-:W-:Y:S02]  /*1cd50*/  @P4 LOP3.LUT R231, R231, 0x4, RZ, 0xfc, !PT ;  /* 0x00000004e7e74812 */ /* 0x000fe400078efcff */
[----:B------:R-:W-:Y:S02]  /*1cd60*/  I2FP.F32.S32 R6, R6 ;  /* 0x0000000600067245 */ /* 0x000fe40000201400 */
[----:B------:R-:W-:Y:S02]  /*1cd70*/  FSEL R13, R45, -INF , !P0 ;  /* 0xff8000002d0d7808 */ /* 0x000fe40004000000 */
[C---:B------:R-:W-:Y:S01]  /*1cd80*/  ISETP.GE.AND P4, PT, R5.reuse, R235, PT ;  /* 0x000000eb0500720c */ /* 0x040fe20003f86270 */
[----:B------:R-:W-:Y:S01]  /*1cd90*/  FFMA.FTZ R48, R6, -UR19, R48 ;  /* 0x8000001306307c23 */ /* 0x000fe20008010030 */
[C---:B------:R-:W-:Y:S01]  /*1cda0*/  ISETP.GE.AND P0, PT, R5.reuse, R233, PT ;  /* 0x000000e90500720c */ /* 0x040fe20003f06270 */
[----:B------:R-:W-:Y:S01]  /*1cdb0*/  IMAD.IADD R6, R238, 0x1, -R4 ;  /* 0x00000001ee067824 */ /* 0x000fe200078e0a04 */
[----:B------:R-:W-:Y:S02]  /*1cdc0*/  I2FP.F32.S32 R7, R7 ;  /* 0x0000000700077245 */ /* 0x000fe40000201400 */
[----:B------:R-:W-:Y:S02]  /*1cdd0*/  ISETP.GE.OR P2, PT, R5, R240, !P1 ;  /* 0x000000f00500720c */ /* 0x000fe40004f46670 */
[----:B------:R-:W-:Y:S01]  /*1cde0*/  ISETP.GE.AND P1, PT, R4, R235, PT ;  /* 0x000000eb0400720c */ /* 0x000fe20003f26270 */
[----:B------:R-:W-:Y:S01]  /*1cdf0*/  FFMA.FTZ R52, R7, -UR19, R52 ;  /* 0x8000001307347c23 */ /* 0x000fe20008010034 */
[----:B------:R-:W-:Y:S01]  /*1ce00*/  FSEL R25, R44, -INF , !P5 ;  /* 0xff8000002c197808 */ /* 0x000fe20006800000 */
[----:B------:R-:W-:Y:S01]  /*1ce10*/  IMAD.IADD R7, R236, 0x1, -R4 ;  /* 0x00000001ec077824 */ /* 0x000fe200078e0a04 */
[----:B------:R-:W-:Y:S02]  /*1ce20*/  IADD3 R3, R0, 0x31, RZ ;  /* 0x0000003100037810 */ /* 0x000fe40007ffe0ff */
[CC--:B------:R-:W-:Y:S02]  /*1ce30*/  ISETP.GE.OR P4, PT, R5.reuse, R243.reuse, !P4 ;  /* 0x000000f30500720c */ /* 0x0c0fe40006786670 */
[----:B------:R-:W-:Y:S01]  /*1ce40*/  ISETP.GE.OR P5, PT, R5, R242, !P0 ;  /* 0x000000f20500720c */ /* 0x000fe200047a6670 */
[----:B------:R-:W-:Y:S01]  /*1ce50*/  IMAD.IADD R5, R238, 0x1, -R5 ;  /* 0x00000001ee057824 */ /* 0x000fe200078e0a05 */
[----:B------:R-:W-:Y:S01]  /*1ce60*/  ISETP.GE.OR P1, PT, R4, R243, !P1 ;  /* 0x000000f30400720c */ /* 0x000fe20004f26670 */
[--C-:B------:R-:W-:Y:S01]  /*1ce70*/  IMAD.IADD R8, R237, 0x1, -R3.reuse ;  /* 0x00000001ed087824 */ /* 0x100fe200078e0a03 */
[----:B------:R-:W-:Y:S01]  /*1ce80*/  IABS R2, R6 ;  /* 0x0000000600027213 */ /* 0x000fe20000000000 */
[----:B------:R-:W-:Y:S01]  /*1ce90*/  IMAD.IADD R9, R238, 0x1, -R3 ;  /* 0x00000001ee097824 */ /* 0x000fe200078e0a03 */
[----:B------:R-:W-:Y:S02]  /*1cea0*/  IABS R10, R5 ;  /* 0x00000005000a7213 */ /* 0x000fe40000000000 */
[----:B------:R-:W-:Y:S02]  /*1ceb0*/  FSEL R52, R52, -INF , !P1 ;  /* 0xff80000034347808 */ /* 0x000fe40004800000 */
[C---:B------:R-:W-:Y:S02]  /*1cec0*/  ISETP.GE.AND P1, PT, R4.reuse, R234, PT ;  /* 0x000000ea0400720c */ /* 0x040fe40003f26270 */
[----:B------:R-:W-:Y:S02]  /*1ced0*/  IABS R6, R8 ;  /* 0x0000000800067213 */ /* 0x000fe40000000000 */
[----:B------:R-:W-:Y:S02]  /*1cee0*/  MOV R8, R10 ;  /* 0x0000000a00087202 */ /* 0x000fe40000000f00 */
[----:B------:R-:W-:Y:S02]  /*1cef0*/  I2FP.F32.S32 R2, R2 ;  /* 0x0000000200027245 */ /* 0x000fe40000201400 */
[C---:B------:R-:W-:Y:S02]  /*1cf00*/  ISETP.GE.OR P1, PT, R4.reuse, R240, !P1 ;  /* 0x000000f00400720c */ /* 0x040fe40004f26670 */
[----:B------:R-:W-:Y:S01]  /*1cf10*/  ISETP.GE.AND P0, PT, R4, R233, PT ;  /* 0x000000e90400720c */ /* 0x000fe20003f06270 */
[----:B------:R-:W-:Y:S01]  /*1cf20*/  FFMA.FTZ R54, R2, -UR19, R54 ;  /* 0x8000001302367c23 */ /* 0x000fe20008010036 */
[----:B------:R-:W-:Y:S01]  /*1cf30*/  I2FP.F32.S32 R8, R8 ;  /* 0x0000000800087245 */ /* 0x000fe20000201400 */
[----:B------:R-:W-:Y:S01]  /*1cf40*/  VIADD R2, R0, 0x38 ;  /* 0x0000003800027836 */ /* 0x000fe20000000000 */
[----:B------:R-:W-:Y:S02]  /*1cf50*/  IABS R5, R9 ;  /* 0x0000000900057213 */ /* 0x000fe40000000000 */
[----:B------:R-:W-:Y:S01]  /*1cf60*/  FSEL R31, R46, -INF , !P6 ;  /* 0xff8000002e1f7808 */ /* 0x000fe20007000000 */
[----:B------:R-:W-:Y:S01]  /*1cf70*/  FFMA.FTZ R51, R8, -UR19, R51 ;  /* 0x8000001308337c23 */ /* 0x000fe20008010033 */
[----:B------:R-:W-:Y:S01]  /*1cf80*/  LOP3.LUT P6, RZ, R231, 0x4, RZ, 0xc0, !PT ;  /* 0x00000004e7ff7812 */ /* 0x000fe200078cc0ff */
[----:B------:R-:W-:Y:S01]  /*1cf90*/  IMAD.MOV.U32 R46, RZ, RZ, R16 ;  /* 0x000000ffff2e7224 */ /* 0x000fe200078e0010 */
[----:B------:R-:W-:Y:S02]  /*1cfa0*/  ISETP.GE.OR P0, PT, R4, R242, !P0 ;  /* 0x000000f20400720c */ /* 0x000fe40004706670 */
[----:B------:R-:W-:Y:S02]  /*1cfb0*/  I2FP.F32.S32 R6, R6 ;  /* 0x0000000600067245 */ /* 0x000fe40000201400 */
[----:B------:R-:W-:Y:S02]  /*1cfc0*/  I2FP.F32.S32 R5, R5 ;  /* 0x0000000500057245 */ /* 0x000fe40000201400 */
[----:B------:R-:W-:Y:S01]  /*1cfd0*/  FSEL R27, R47, -INF , !P2 ;  /* 0xff8000002f1b7808 */ /* 0x000fe20005000000 */
[----:B------:R-:W-:Y:S01]  /*1cfe0*/  FFMA.FTZ R53, R6, -UR19, R53 ;  /* 0x8000001306357c23 */ /* 0x000fe20008010035 */
[----:B------:R-:W-:Y:S01]  /*1cff0*/  FSEL R48, R48, -INF , !P6 ;  /* 0xff80000030307808 */ /* 0x000fe20007000000 */
[----:B------:R-:W-:Y:S01]  /*1d000*/  IMAD.IADD R6, R236, 0x1, -R3 ;  /* 0x00000001ec067824 */ /* 0x000fe200078e0a03 */
[----:B------:R-:W-:Y:S01]  /*1d010*/  FSEL R50, R50, -INF , !P3 ;  /* 0xff80000032327808 */ /* 0x000fe20005800000 */
[----:B------:R-:W-:Y:S01]  /*1d020*/  FFMA.FTZ R55, R5, -UR19, R55 ;  /* 0x8000001305377c23 */ /* 0x000fe20008010037 */
[----:B------:R-:W-:Y:S01]  /*1d030*/  FSEL R49, R49, -INF , !P4 ;  /* 0xff80000031317808 */ /* 0x000fe20006000000 */
[----:B------:R-:W-:Y:S01]  /*1d040*/  IMAD.IADD R5, R239, 0x1, -R4 ;  /* 0x00000001ef057824 */ /* 0x000fe200078e0a04 */
[----:B------:R-:W-:Y:S02]  /*1d050*/  FSEL R54, R54, -INF , !P0 ;  /* 0xff80000036367808 */ /* 0x000fe40004000000 */
[----:B------:R-:W-:Y:S02]  /*1d060*/  LOP3.LUT R231, R231, 0xfffffff7, RZ, 0xc0, !PT ;  /* 0xfffffff7e7e77812 */ /* 0x000fe400078ec0ff */
[CC--:B------:R-:W-:Y:S02]  /*1d070*/  ISETP.GE.AND P6, PT, R4.reuse, R232.reuse, PT ;  /* 0x000000e80400720c */ /* 0x0c0fe40003fc6270 */
[C---:B------:R-:W-:Y:S02]  /*1d080*/  ISETP.GE.AND P3, PT, R3.reuse, R235, PT ;  /* 0x000000eb0300720c */ /* 0x040fe40003f66270 */
[C---:B------:R-:W-:Y:S02]  /*1d090*/  ISETP.GE.AND P4, PT, R3.reuse, R233, PT ;  /* 0x000000e90300720c */ /* 0x040fe40003f86270 */
[C---:B------:R-:W-:Y:S02]  /*1d0a0*/  ISETP.GE.AND P2, PT, R3.reuse, R232, PT ;  /* 0x000000e80300720c */ /* 0x040fe40003f46270 */
[----:B------:R-:W-:Y:S02]  /*1d0b0*/  ISETP.GE.AND P0, PT, R3, R234, PT ;  /* 0x000000ea0300720c */ /* 0x000fe40003f06270 */
[----:B------:R-:W-:Y:S02]  /*1d0c0*/  FSEL R51, R51, -INF , !P5 ;  /* 0xff80000033337808 */ /* 0x000fe40006800000 */
[----:B------:R-:W-:Y:S02]  /*1d0d0*/  @P1 LOP3.LUT R231, R231, 0x8, RZ, 0xfc, !PT ;  /* 0x00000008e7e71812 */ /* 0x000fe400078efcff */
[----:B------:R-:W-:Y:S01]  /*1d0e0*/  ISETP.GE.OR P5, PT, R4, R241, !P6 ;  /* 0x000000f10400720c */ /* 0x000fe200077a6670 */
[----:B------:R-:W-:Y:S01]  /*1d0f0*/  IMAD.IADD R4, R236, 0x1, -R2 ;  /* 0x00000001ec047824 */ /* 0x000fe200078e0a02 */
[C---:B------:R-:W-:Y:S02]  /*1d100*/  ISETP.GE.OR P1, PT, R3.reuse, R243, !P3 ;  /* 0x000000f30300720c */ /* 0x040fe40005f26670 */
[C---:B------:R-:W-:Y:S02]  /*1d110*/  ISETP.GE.OR P4, PT, R3.reuse, R242, !P4 ;  /* 0x000000f20300720c */ /* 0x040fe40006786670 */
[C---:B------:R-:W-:Y:S02]  /*1d120*/  ISETP.GE.OR P2, PT, R3.reuse, R241, !P2 ;  /* 0x000000f10300720c */ /* 0x040fe40005746670 */
[----:B------:R-:W-:Y:S02]  /*1d130*/  ISETP.GE.OR P0, PT, R3, R240, !P0 ;  /* 0x000000f00300720c */ /* 0x000fe40004706670 */
[----:B------:R-:W-:Y:S02]  /*1d140*/  IADD3 R3, R239, -R3, RZ ;  /* 0x80000003ef037210 */ /* 0x000fe40007ffe0ff */
[----:B------:R-:W-:Y:S02]  /*1d150*/  IABS R9, R7 ;  /* 0x0000000700097213 */ /* 0x000fe40000000000 */
[----:B------:R-:W-:Y:S02]  /*1d160*/  IABS R7, R3 ;  /* 0x0000000300077213 */ /* 0x000fe40000000000 */
[----:B------:R-:W-:Y:S01]  /*1d170*/  IABS R3, R4 ;  /* 0x0000000400037213 */ /* 0x000fe20000000000 */
[----:B------:R-:W-:Y:S01]  /*1d180*/  IMAD.MOV.U32 R4, RZ, RZ, R9 ;  /* 0x000000ffff047224 */ /* 0x000fe200078e0009 */
[----:B------:R-:W-:Y:S02]  /*1d190*/  IABS R8, R6 ;  /* 0x0000000600087213 */ /* 0x000fe40000000000 */
[----:B------:R-:W-:Y:S02]  /*1d1a0*/  IABS R6, R5 ;  /* 0x0000000500067213 */ /* 0x000fe40000000000 */
[----:B------:R-:W-:Y:S01]  /*1d1b0*/  I2FP.F32.S32 R4, R4 ;  /* 0x0000000400047245 */ /* 0x000fe20000201400 */
[----:B------:R-:W-:Y:S01]  /*1d1c0*/  IMAD.MOV.U32 R5, RZ, RZ, R8 ;  /* 0x000000ffff057224 */ /* 0x000fe200078e0008 */
[----:B------:R-:W-:Y:S01]  /*1d1d0*/  I2FP.F32.S32 R3, R3 ;  /* 0x0000000300037245 */ /* 0x000fe20000201400 */
[----:B------:R-:W-:Y:S01]  /*1d1e0*/  IMAD.IADD R8, R237, 0x1, -R2 ;  /* 0x00000001ed087824 */ /* 0x000fe200078e0a02 */
[----:B------:R-:W-:Y:S01]  /*1d1f0*/  LOP3.LUT R231, R231, 0xfffffffe, RZ, 0xc0, !PT ;  /* 0xfffffffee7e77812 */ /* 0x000fe200078ec0ff */
[----:B------:R-:W-:Y:S01]  /*1d200*/  FFMA.FTZ R56, R4, -UR19, R56 ;  /* 0x8000001304387c23 */ /* 0x000fe20008010038 */
[----:B------:R-:W-:Y:S01]  /*1d210*/  I2FP.F32.S32 R5, R5 ;  /* 0x0000000500057245 */ /* 0x000fe20000201400 */
[----:B------:R-:W-:Y:S01]  /*1d220*/  VIADD R4, R0, 0x39 ;  /* 0x0000003900047836 */ /* 0x000fe20000000000 */
[----:B------:R-:W-:Y:S01]  /*1d230*/  @P0 LOP3.LUT R231, R231, 0x1, RZ, 0xfc, !PT ;  /* 0x00000001e7e70812 */ /* 0x000fe200078efcff */
[----:B------:R-:W-:Y:S01]  /*1d240*/  FFMA.FTZ R60, R3, -UR19, R60 ;  /* 0x80000013033c7c23 */ /* 0x000fe2000801003c */
[----:B------:R-:W-:Y:S01]  /*1d250*/  I2FP.F32.S32 R6, R6 ;  /* 0x0000000600067245 */ /* 0x000fe20000201400 */
[----:B------:R-:W-:Y:S01]  /*1d260*/  FFMA.FTZ R57, R5, -UR19, R57 ;  /* 0x8000001305397c23 */ /* 0x000fe20008010039 */
[----:B------:R-:W-:Y:S01]  /*1d270*/  FSEL R55, R55, -INF , !P4 ;  /* 0xff80000037377808 */ /* 0x000fe20006000000 */
[C---:B------:R-:W-:Y:S01]  /*1d280*/  IMAD.IADD R5, R239.reuse, 0x1, -R4 ;  /* 0x00000001ef057824 */ /* 0x040fe200078e0a04 */
[----:B------:R-:W-:Y:S01]  /*1d290*/  ISETP.GE.AND P0, PT, R2, R234, PT ;  /* 0x000000ea0200720c */ /* 0x000fe20003f06270 */
[----:B------:R-:W-:Y:S01]  /*1d2a0*/  FFMA.FTZ R58, R6, -UR19, R58 ;  /* 0x80000013063a7c23 */ /* 0x000fe2000801003a */
[----:B------:R-:W-:Y:S01]  /*1d2b0*/  IADD3 R3, R236, -R4, RZ ;  /* 0x80000004ec037210 */ /* 0x000fe20007ffe0ff */
[--C-:B------:R-:W-:Y:S01]  /*1d2c0*/  IMAD.IADD R6, R239, 0x1, -R2.reuse ;  /* 0x00000001ef067824 */ /* 0x100fe200078e0a02 */
[C---:B------:R-:W-:Y:S02]  /*1d2d0*/  ISETP.GE.AND P4, PT, R2.reuse, R235, PT ;  /* 0x000000eb0200720c */ /* 0x040fe40003f86270 */
[----:B------:R-:W-:Y:S02]  /*1d2e0*/  I2FP.F32.S32 R7, R7 ;  /* 0x0000000700077245 */ /* 0x000fe40000201400 */
[----:B------:R-:W-:Y:S02]  /*1d2f0*/  ISETP.GE.OR P6, PT, R2, R240, !P0 ;  /* 0x000000f00200720c */ /* 0x000fe400047c6670 */
[----:B------:R-:W-:Y:S01]  /*1d300*/  IABS R3, R3 ;  /* 0x0000000300037213 */ /* 0x000fe20000000000 */
[----:B------:R-:W-:Y:S01]  /*1d310*/  FFMA.FTZ R59, R7, -UR19, R59 ;  /* 0x80000013073b7c23 */ /* 0x000fe2000801003b */
[----:B------:R-:W-:Y:S01]  /*1d320*/  LOP3.LUT P0, RZ, R231, 0x8, RZ, 0xc0, !PT ;  /* 0x00000008e7ff7812 */ /* 0x000fe2000780c0ff */
[----:B------:R-:W-:Y:S01]  /*1d330*/  IMAD.IADD R7, R238, 0x1, -R2 ;  /* 0x00000001ee077824 */ /* 0x000fe200078e0a02 */
[C---:B------:R-:W-:Y:S02]  /*1d340*/  ISETP.GE.OR P4, PT, R2.reuse, R243, !P4 ;  /* 0x000000f30200720c */ /* 0x040fe40006786670 */
[----:B------:R-:W-:Y:S02]  /*1d350*/  FSEL R53, R53, -INF , !P1 ;  /* 0xff80000035357808 */ /* 0x000fe40004800000 */
[CC--:B------:R-:W-:Y:S02]  /*1d360*/  ISETP.GE.AND P1, PT, R2.reuse, R232.reuse, PT ;  /* 0x000000e80200720c */ /* 0x0c0fe40003f26270 */
[----:B------:R-:W-:Y:S02]  /*1d370*/  FSEL R220, R57, -INF , !P2 ;  /* 0xff80000039dc7808 */ /* 0x000fe40005000000 */
[----:B------:R-:W-:Y:S02]  /*1d380*/  I2FP.F32.S32 R3, R3 ;  /* 0x0000000300037245 */ /* 0x000fe40000201400 */
[----:B------:R-:W-:Y:S02]  /*1d390*/  ISETP.GE.AND P2, PT, R2, R233, PT ;  /* 0x000000e90200720c */ /* 0x000fe40003f46270 */
[----:B------:R-:W-:Y:S01]  /*1d3a0*/  FSEL R44, R58, -INF , !P0 ;  /* 0xff8000003a2c7808 */ /* 0x000fe20004000000 */
[----:B------:R-:W-:Y:S01]  /*1d3b0*/  IMAD.MOV.U32 R58, RZ, RZ, R206 ;  /* 0x000000ffff3a7224 */ /* 0x000fe200078e00ce */
[----:B------:R-:W-:Y:S01]  /*1d3c0*/  ISETP.GE.AND P0, PT, R4, R232, PT ;  /* 0x000000e80400720c */ /* 0x000fe20003f06270 */
[----:B------:R-:W-:Y:S01]  /*1d3d0*/  FFMA.FTZ R61, R3, -UR19, R61 ;  /* 0x80000013033d7c23 */ /* 0x000fe2000801003d */
[----:B------:R-:W-:Y:S01]  /*1d3e0*/  FSEL R244, R56, -INF , !P5 ;  /* 0xff80000038f47808 */ /* 0x000fe20006800000 */
[----:B------:R-:W-:Y:S01]  /*1d3f0*/  IMAD.MOV.U32 R56, RZ, RZ, R15 ;  /* 0x000000ffff387224 */ /* 0x000fe200078e000f */
[C---:B------:R-:W-:Y:S02]  /*1d400*/  ISETP.GE.OR P5, PT, R2.reuse, R241, !P1 ;  /* 0x000000f10200720c */ /* 0x040fe40004fa6670 */
[C---:B------:R-:W-:Y:S01]  /*1d410*/  LOP3.LUT P1, RZ, R231.reuse, 0x1, RZ, 0xc0, !PT ;  /* 0x00000001e7ff7812 */ /* 0x040fe2000782c0ff */
[----:B------:R-:W-:Y:S01]  /*1d420*/  STL [R1+0x48], R244 ;  /* 0x000048f401007387 */ /* 0x000fe20000100800 */
[----:B------:R-:W-:Y:S02]  /*1d430*/  ISETP.GE.OR P3, PT, R2, R242, !P2 ;  /* 0x000000f20200720c */ /* 0x000fe40005766670 */
[----:B------:R-:W-:Y:S01]  /*1d440*/  LOP3.LUT R231, R231, 0xfffffffb, RZ, 0xc0, !PT ;  /* 0xfffffffbe7e77812 */ /* 0x000fe200078ec0ff */
[----:B------:R-:W-:Y:S01]  /*1d450*/  STL [R1+0x4c], R220 ;  /* 0x00004cdc01007387 */ /* 0x000fe20000100800 */
[----:B------:R-:W-:Y:S02]  /*1d460*/  IABS R2, R5 ;  /* 0x0000000500027213 */ /* 0x000fe40000000000 */
[----:B------:R-:W-:Y:S01]  /*1d470*/  IABS R7, R7 ;  /* 0x0000000700077213 */ /* 0x000fe20000000000 */
[----:B------:R-:W-:Y:S01]  /*1d480*/  STL [R1+0x3c], R44 ;  /* 0x00003c2c01007387 */ /* 0x000fe20000100800 */
[----:B------:R-:W-:Y:S02]  /*1d490*/  ISETP.GE.OR P0, PT, R4, R241, !P0 ;  /* 0x000000f10400720c */ /* 0x000fe40004706670 */
[----:B------:R-:W-:Y:S02]  /*1d4a0*/  IABS R9, R6 ;  /* 0x0000000600097213 */ /* 0x000fe40000000000 */
[----:B------:R-:W-:Y:S02]  /*1d4b0*/  @P4 LOP3.LUT R231, R231, 0x4, RZ, 0xfc, !PT ;  /* 0x00000004e7e74812 */ /* 0x000fe400078efcff */
[----:B------:R-:W-:Y:S01]  /*1d4c0*/  IABS R6, R8 ;  /* 0x0000000800067213 */ /* 0x000fe20000000000 */
[----:B------:R-:W-:Y:S01]  /*1d4d0*/  IMAD.MOV.U32 R5, RZ, RZ, R9 ;  /* 0x000000ffff057224 */ /* 0x000fe200078e0009 */
[----:B------:R-:W-:Y:S02]  /*1d4e0*/  I2FP.F32.S32 R2, R2 ;  /* 0x0000000200027245 */ /* 0x000fe40000201400 */
[----:B------:R-:W-:Y:S01]  /*1d4f0*/  I2FP.F32.S32 R3, R7 ;  /* 0x0000000700037245 */ /* 0x000fe20000201400 */
[----:B------:R-:W-:Y:S01]  /*1d500*/  IMAD.IADD R7, R237, 0x1, -R4 ;  /* 0x00000001ed077824 */ /* 0x000fe200078e0a04 */
[----:B------:R-:W-:Y:S01]  /*1d510*/  FSEL R171, R59, -INF , !P1 ;  /* 0xff8000003bab7808 */ /* 0x000fe20004800000 */
[----:B------:R-:W-:Y:S01]  /*1d520*/  FFMA.FTZ R63, R2, -UR19, R63 ;  /* 0x80000013023f7c23 */ /* 0x000fe2000801003f */
[----:B------:R-:W-:Y:S01]  /*1d530*/  FSEL R57, R61, -INF , !P0 ;  /* 0xff8000003d397808 */ /* 0x000fe20004000000 */
[----:B------:R-:W-:Y:S01]  /*1d540*/  VIADD R2, R0, 0x41 ;  /* 0x0000004100027836 */ /* 0x000fe20000000000 */
[C---:B------:R-:W-:Y:S01]  /*1d550*/  ISETP.GE.AND P1, PT, R4.reuse, R234, PT ;  /* 0x000000ea0400720c */ /* 0x040fe20003f26270 */
[----:B------:R-:W-:Y:S01]  /*1d560*/  IMAD.MOV.U32 R61, RZ, RZ, R14 ;  /* 0x000000ffff3d7224 */ /* 0x000fe200078e000e */
[C---:B------:R-:W-:Y:S01]  /*1d570*/  ISETP.GE.AND P4, PT, R4.reuse, R235, PT ;  /* 0x000000eb0400720c */ /* 0x040fe20003f86270 */
[----:B------:R-:W-:Y:S01]  /*1d580*/  IMAD.IADD R8, R237, 0x1, -R2 ;  /* 0x00000001ed087824 */ /* 0x000fe200078e0a02 */
[----:B------:R-:W-:Y:S01]  /*1d590*/  ISETP.GE.AND P0, PT, R4, R233, PT ;  /* 0x000000e90400720c */ /* 0x000fe20003f06270 */
[----:B------:R-:W-:Y:S01]  /*1d5a0*/  FFMA.FTZ R66, R3, -UR19, R66 ;  /* 0x8000001303427c23 */ /* 0x000fe20008010042 */
[----:B------:R-:W-:Y:S02]  /*1d5b0*/  I2FP.F32.S32 R6, R6 ;  /* 0x0000000600067245 */ /* 0x000fe40000201400 */
[----:B------:R-:W-:Y:S02]  /*1d5c0*/  FSEL R60, R60, -INF , !P5 ;  /* 0xff8000003c3c7808 */ /* 0x000fe40006800000 */
[----:B------:R-:W-:Y:S01]  /*1d5d0*/  ISETP.GE.OR P2, PT, R4, R240, !P1 ;  /* 0x000000f00400720c */ /* 0x000fe20004f46670 */
[----:B------:R-:W-:Y:S01]  /*1d5e0*/  FFMA.FTZ R64, R6, -UR19, R64 ;  /* 0x8000001306407c23 */ /* 0x000fe20008010040 */
[C---:B------:R-:W-:Y:S01]  /*1d5f0*/  ISETP.GE.OR P4, PT, R4.reuse, R243, !P4 ;  /* 0x000000f30400720c */ /* 0x040fe20006786670 */
[----:B------:R-:W-:Y:S01]  /*1d600*/  STL [R1+0x20], R60 ;  /* 0x0000203c01007387 */ /* 0x000fe20000100800 */
[----:B------:R-:W-:Y:S01]  /*1d610*/  ISETP.GE.OR P5, PT, R4, R242, !P0 ;  /* 0x000000f20400720c */ /* 0x000fe200047a6670 */
[----:B------:R-:W-:Y:S01]  /*1d620*/  IMAD.IADD R4, R238, 0x1, -R4 ;  /* 0x00000001ee047824 */ /* 0x000fe200078e0a04 */
[----:B------:R-:W-:Y:S02]  /*1d630*/  IADD3 R3, R0, 0x40, RZ ;  /* 0x0000004000037810 */ /* 0x000fe40007ffe0ff */
[----:B------:R-:W-:Y:S02]  /*1d640*/  I2FP.F32.S32 R5, R5 ;  /* 0x0000000500057245 */ /* 0x000fe40000201400 */
[----:B------:R-:W-:Y:S02]  /*1d650*/  IADD3 R6, R238, -R3, RZ ;  /* 0x80000003ee067210 */ /* 0x000fe40007ffe0ff */
[----:B------:R-:W-:Y:S01]  /*1d660*/  IABS R9, R4 ;  /* 0x0000000400097213 */ /* 0x000fe20000000000 */
[----:B------:R-:W-:Y:S01]  /*1d670*/  FFMA.FTZ R62, R5, -UR19, R62 ;  /* 0x80000013053e7c23 */ /* 0x000fe2000801003e */
[----:B------:R-:W-:Y:S01]  /*1d680*/  IABS R4, R6 ;  /* 0x0000000600047213 */ /* 0x000fe20000000000 */
[----:B------:R-:W-:Y:S01]  /*1d690*/  IMAD.IADD R5, R237, 0x1, -R3 ;  /* 0x00000001ed057824 */ /* 0x000fe200078e0a03 */
[----:B------:R-:W-:Y:S01]  /*1d6a0*/  IABS R6, R8 ;  /* 0x0000000800067213 */ /* 0x000fe20000000000 */
[----:B------:R-:W-:Y:S01]  /*1d6b0*/  IMAD.MOV.U32 R8, RZ, RZ, R9 ;  /* 0x000000ffff087224 */ /* 0x000fe200078e0009 */
[----:B------:R-:W-:Y:S02]  /*1d6c0*/  FSEL R47, R62, -INF , !P6 ;  /* 0xff8000003e2f7808 */ /* 0x000fe40007000000 */
[----:B------:R-:W-:Y:S02]  /*1d6d0*/  LOP3.LUT P6, RZ, R231, 0x4, RZ, 0xc0, !PT ;  /* 0x00000004e7ff7812 */ /* 0x000fe400078cc0ff */
[----:B------:R-:W-:Y:S02]  /*1d6e0*/  I2FP.F32.S32 R8, R8 ;  /* 0x0000000800087245 */ /* 0x000fe40000201400 */
[----:B------:R-:W-:Y:S02]  /*1d6f0*/  IABS R7, R7 ;  /* 0x0000000700077213 */ /* 0x000fe40000000000 */
[----:B------:R-:W-:Y:S01]  /*1d700*/  FSEL R64, R64, -INF , !P6 ;  /* 0xff80000040407808 */ /* 0x000fe20007000000 */
[----:B------:R-:W-:Y:S01]  /*1d710*/  FFMA.FTZ R67, R8, -UR19, R67 ;  /* 0x8000001308437c23 */ /* 0x000fe20008010043 */
[----:B------:R-:W-:Y:S02]  /*1d720*/  ISETP.GE.AND P6, PT, R3, R232, PT ;  /* 0x000000e80300720c */ /* 0x000fe40003fc6270 */
[----:B------:R-:W-:Y:S02]  /*1d730*/  IABS R5, R5 ;  /* 0x0000000500057213 */ /* 0x000fe40000000000 */
[----:B------:R-:W-:Y:S02]  /*1d740*/  I2FP.F32.S32 R7, R7 ;  /* 0x0000000700077245 */ /* 0x000fe40000201400 */
[----:B------:R-:W-:Y:S02]  /*1d750*/  FSEL R67, R67, -INF , !P5 ;  /* 0xff80000043437808 */ /* 0x000fe40006800000 */
[----:B------:R-:W-:Y:S01]  /*1d760*/  ISETP.GE.OR P5, PT, R3, R241, !P6 ;  /* 0x000000f10300720c */ /* 0x000fe200077a6670 */
[----:B------:R-:W-:Y:S01]  /*1d770*/  FFMA.FTZ R65, R7, -UR19, R65 ;  /* 0x8000001307417c23 */ /* 0x000fe20008010041 */
[----:B------:R-:W-:Y:S02]  /*1d780*/  I2FP.F32.S32 R5, R5 ;  /* 0x0000000500057245 */ /* 0x000fe40000201400 */
[----:B------:R-:W-:Y:S02]  /*1d790*/  I2FP.F32.S32 R4, R4 ;  /* 0x0000000400047245 */ /* 0x000fe40000201400 */
[----:B------:R-:W-:Y:S01]  /*1d7a0*/  ISETP.GE.AND P1, PT, R3, R235, PT ;  /* 0x000000eb0300720c */ /* 0x000fe20003f26270 */
[----:B------:R-:W-:Y:S01]  /*1d7b0*/  FFMA.FTZ R68, R5, -UR19, R68 ;  /* 0x8000001305447c23 */ /* 0x000fe20008010044 */
[C---:B------:R-:W-:Y:S01]  /*1d7c0*/  ISETP.GE.AND P0, PT, R3.reuse, R233, PT ;  /* 0x000000e90300720c */ /* 0x040fe20003f06270 */
[----:B------:R-:W-:Y:S01]  /*1d7d0*/  FFMA.FTZ R70, R4, -UR19, R70 ;  /* 0x8000001304467c23 */ /* 0x000fe20008010046 */
[----:B------:R-:W-:Y:S01]  /*1d7e0*/  I2FP.F32.S32 R6, R6 ;  /* 0x0000000600067245 */ /* 0x000fe20000201400 */
[----:B------:R-:W-:Y:S01]  /*1d7f0*/  IMAD.IADD R5, R238, 0x1, -R2 ;  /* 0x00000001ee057824 */ /* 0x000fe200078e0a02 */
[----:B------:R-:W-:Y:S02]  /*1d800*/  FSEL R66, R66, -INF , !P3 ;  /* 0xff80000042427808 */ /* 0x000fe40005800000 */
[C---:B------:R-:W-:Y:S01]  /*1d810*/  ISETP.GE.AND P3, PT, R3.reuse, R234, PT ;  /* 0x000000ea0300720c */ /* 0x040fe20003f66270 */
[----:B------:R-:W-:Y:S01]  /*1d820*/  FFMA.FTZ R69, R6, -UR19, R69 ;  /* 0x8000001306457c23 */ /* 0x000fe20008010045 */
[C---:B------:R-:W-:Y:S01]  /*1d830*/  ISETP.GE.OR P1, PT, R3.reuse, R243, !P1 ;  /* 0x000000f30300720c */ /* 0x040fe20004f26670 */
[--C-:B------:R-:W-:Y:S01]  /*1d840*/  IMAD.IADD R6, R236, 0x1, -R3.reuse ;  /* 0x00000001ec067824 */ /* 0x100fe200078e0a03 */
[----:B------:R-:W-:Y:S02]  /*1d850*/  ISETP.GE.OR P0, PT, R3, R242, !P0 ;  /* 0x000000f20300720c */ /* 0x000fe40004706670 */
[----:B------:R-:W-:Y:S02]  /*1d860*/  FSEL R65, R65, -INF , !P4 ;  /* 0xff80000041417808 */ /* 0x000fe40006000000 */
[----:B------:R-:W-:Y:S02]  /*1d870*/  LOP3.LUT R231, R231, 0xfffffffe, RZ, 0xc0, !PT ;  /* 0xfffffffee7e77812 */ /* 0x000fe400078ec0ff */
[----:B------:R-:W-:Y:S01]  /*1d880*/  FSEL R170, R63, -INF , !P2 ;  /* 0xff8000003faa7808 */ /* 0x000fe20005000000 */
[----:B------:R-:W-:Y:S01]  /*1d890*/  IMAD.MOV.U32 R63, RZ, RZ, R12 ;  /* 0x000000ffff3f7224 */ /* 0x000fe200078e000c */
[C---:B------:R-:W-:Y:S02]  /*1d8a0*/  ISETP.GE.AND P4, PT, R2.reuse, R235, PT ;  /* 0x000000eb0200720c */ /* 0x040fe40003f86270 */
[----:B------:R-:W-:Y:S02]  /*1d8b0*/  ISETP.GE.AND P2, PT, R2, R233, PT ;  /* 0x000000e90200720c */ /* 0x000fe40003f46270 */
[----:B------:R-:W-:Y:S02]  /*1d8c0*/  FSEL R20, R68, -INF , !P1 ;  /* 0xff80000044147808 */ /* 0x000fe40004800000 */
[----:B------:R-:W-:Y:S02]  /*1d8d0*/  FSEL R21, R70, -INF , !P0 ;  /* 0xff80000046157808 */ /* 0x000fe40004000000 */
[----:B------:R-:W-:Y:S01]  /*1d8e0*/  ISETP.GE.OR P3, PT, R3, R240, !P3 ;  /* 0x000000f00300720c */ /* 0x000fe20005f66670 */
[----:B------:R-:W-:Y:S01]  /*1d8f0*/  IMAD.IADD R3, R239, 0x1, -R3 ;  /* 0x00000001ef037824 */ /* 0x000fe200078e0a03 */
[C---:B------:R-:W-:Y:S02]  /*1d900*/  ISETP.GE.AND P1, PT, R2.reuse, R232, PT ;  /* 0x000000e80200720c */ /* 0x040fe40003f26270 */
[C---:B------:R-:W-:Y:S02]  /*1d910*/  ISETP.GE.AND P0, PT, R2.reuse, R234, PT ;  /* 0x000000ea0200720c */ /* 0x040fe40003f06270 */
[----:B------:R-:W-:Y:S02]  /*1d920*/  @P5 LOP3.LUT R231, R231, 0x1, RZ, 0xfc, !PT ;  /* 0x00000001e7e75812 */ /* 0x000fe400078efcff */
[----:B------:R-:W-:Y:S02]  /*1d930*/  IABS R7, R5 ;  /* 0x0000000500077213 */ /* 0x000fe40000000000 */
[C---:B------:R-:W-:Y:S02]  /*1d940*/  ISETP.GE.OR P5, PT, R2.reuse, R243, !P4 ;  /* 0x000000f30200720c */ /* 0x040fe400067a6670 */
[----:B------:R-:W-:Y:S02]  /*1d950*/  ISETP.GE.OR P4, PT, R2, R242, !P2 ;  /* 0x000000f20200720c */ /* 0x000fe40005786670 */
[----:B------:R-:W-:Y:S02]  /*1d960*/  IADD3 R4, R236, -R2, RZ ;  /* 0x80000002ec047210 */ /* 0x000fe40007ffe0ff */
[C---:B------:R-:W-:Y:S02]  /*1d970*/  ISETP.GE.OR P2, PT, R2.reuse, R241, !P1 ;  /* 0x000000f10200720c */ /* 0x040fe40004f46670 */
[----:B------:R-:W-:Y:S01]  /*1d980*/  ISETP.GE.OR P6, PT, R2, R240, !P0 ;  /* 0x000000f00200720c */ /* 0x000fe200047c6670 */
[----:B------:R-:W-:Y:S01]  /*1d990*/  IMAD.IADD R2, R239, 0x1, -R2 ;  /* 0x00000001ef027824 */ /* 0x000fe200078e0a02 */
[----:B------:R-:W-:Y:S01]  /*1d9a0*/  IABS R8, R3 ;  /* 0x0000000300087213 */ /* 0x000fe20000000000 */
[----:B------:R-:W-:Y:S01]  /*1d9b0*/  IMAD.MOV.U32 R3, RZ, RZ, R7 ;  /* 0x000000ffff037224 */ /* 0x000fe200078e0007 */
[----:B------:R-:W-:Y:S02]  /*1d9c0*/  IABS R5, R6 ;  /* 0x0000000600057213 */ /* 0x000fe40000000000 */
[----:B------:R-:W-:Y:S02]  /*1d9d0*/  IABS R6, R2 ;  /* 0x0000000200067213 */ /* 0x000fe40000000000 */
[----:B------:R-:W-:Y:S02]  /*1d9e0*/  I2FP.F32.S32 R2, R3 ;  /* 0x0000000300027245 */ /* 0x000fe40000201400 */
[----:B------:R-:W-:Y:S02]  /*1d9f0*/  IABS R4, R4 ;  /* 0x0000000400047213 */ /* 0x000fe40000000000 */
[----:B------:R-:W-:Y:S01]  /*1da00*/  I2FP.F32.S32 R3, R5 ;  /* 0x0000000500037245 */ /* 0x000fe20000201400 */
[----:B------:R-:W-:Y:S01]  /*1da10*/  IMAD.MOV.U32 R5, RZ, RZ, R8 ;  /* 0x000000ffff057224 */ /* 0x000fe200078e0008 */
[----:B------:R-:W-:Y:S01]  /*1da20*/  I2FP.F32.S32 R4, R4 ;  /* 0x0000000400047245 */ /* 0x000fe20000201400 */
[----:B------:R-:W-:Y:S01]  /*1da30*/  FFMA.FTZ R71, R2, -UR19, R71 ;  /* 0x8000001302477c23 */ /* 0x000fe20008010047 */
[----:B------:R-:W-:Y:S01]  /*1da40*/  FSEL R18, R69, -INF , !P5 ;  /* 0xff80000045127808 */ /* 0x000fe20006800000 */
[----:B------:R-:W-:Y:S01]  /*1da50*/  FFMA.FTZ R72, R3, -UR19, R72 ;  /* 0x8000001303487c23 */ /* 0x000fe20008010048 */
[----:B------:R-:W-:Y:S01]  /*1da60*/  I2FP.F32.S32 R2, R5 ;  /* 0x0000000500027245 */ /* 0x000fe20000201400 */
[----:B------:R-:W-:Y:S01]  /*1da70*/  VIADD R3, R0, 0x49 ;  /* 0x0000004900037836 */ /* 0x000fe20000000000 */
[----:B------:R-:W-:Y:S01]  /*1da80*/  I2FP.F32.S32 R5, R6 ;  /* 0x0000000600057245 */ /* 0x000fe20000201400 */
[----:B------:R-:W-:Y:S01]  /*1da90*/  FFMA.FTZ R73, R4, -UR19, R73 ;  /* 0x8000001304497c23 */ /* 0x000fe20008010049 */
[----:B------:R-:W-:Y:S01]  /*1daa0*/  LOP3.LUT P5, RZ, R231, 0x1, RZ, 0xc0, !PT ;  /* 0x00000001e7ff7812 */ /* 0x000fe200078ac0ff */
[----:B------:R-:W-:Y:S01]  /*1dab0*/  VIADD R4, R0, 0x48 ;  /* 0x0000004800047836 */ /* 0x000fe20000000000 */
[-C--:B------:R-:W-:Y:S01]  /*1dac0*/  ISETP.GE.AND P0, PT, R3, R232.reuse, PT ;  /* 0x000000e80300720c */ /* 0x080fe20003f06270 */
[----:B------:R-:W-:Y:S01]  /*1dad0*/  FFMA.FTZ R74, R2, -UR19, R74 ;  /* 0x80000013024a7c23 */ /* 0x000fe2000801004a */
[----:B------:R-:W-:Y:S01]  /*1dae0*/  FSEL R225, R73, -INF , !P2 ;  /* 0xff80000049e17808 */ /* 0x000fe20005000000 */
[----:B------:R-:W-:Y:S01]  /*1daf0*/  IMAD.IADD R2, R236, 0x1, -R3 ;  /* 0x00000001ec027824 */ /* 0x000fe200078e0a03 */
[----:B------:R-:W-:Y:S01]  /*1db00*/  ISETP.GE.AND P1, PT, R4, R232, PT ;  /* 0x000000e80400720c */ /* 0x000fe20003f26270 */
[----:B------:R-:W-:Y:S01]  /*1db10*/  FFMA.FTZ R75, R5, -UR19, R75 ;  /* 0x80000013054b7c23 */ /* 0x000fe2000801004b */
[----:B------:R-:W-:Y:S01]  /*1db20*/  IADD3 R5, R236, -R4, RZ ;  /* 0x80000004ec057210 */ /* 0x000fe20007ffe0ff */
[C---:B------:R-:W-:Y:S01]  /*1db30*/  IMAD.IADD R9, R239.reuse, 0x1, -R3 ;  /* 0x00000001ef097824 */ /* 0x040fe200078e0a03 */
[----:B------:R-:W-:Y:S01]  /*1db40*/  IABS R7, R2 ;  /* 0x0000000200077213 */ /* 0x000fe20000000000 */
[--C-:B------:R-:W-:Y:S01]  /*1db50*/  IMAD.IADD R6, R239, 0x1, -R4.reuse ;  /* 0x00000001ef067824 */ /* 0x100fe200078e0a04 */
[----:B------:R-:W-:Y:S01]  /*1db60*/  IABS R8, R5 ;  /* 0x0000000500087213 */ /* 0x000fe20000000000 */
[----:B------:R-:W-:Y:S01]  /*1db70*/  IMAD.IADD R10, R237, 0x1, -R4 ;  /* 0x00000001ed0a7824 */ /* 0x000fe200078e0a04 */
[----:B------:R-:W-:Y:S02]  /*1db80*/  IABS R2, R9 ;  /* 0x0000000900027213 */ /* 0x000fe40000000000 */
[----:B------:R-:W-:Y:S02]  /*1db90*/  IABS R5, R6 ;  /* 0x0000000600057213 */ /* 0x000fe40000000000 */
[----:B------:R-:W-:Y:S02]  /*1dba0*/  I2FP.F32.S32 R7, R7 ;  /* 0x0000000700077245 */ /* 0x000fe40000201400 */
[----:B------:R-:W-:Y:S02]  /*1dbb0*/  IABS R6, R10 ;  /* 0x0000000a00067213 */ /* 0x000fe40000000000 */
[----:B------:R-:W-:Y:S01]  /*1dbc0*/  I2FP.F32.S32 R8, R8 ;  /* 0x0000000800087245 */ /* 0x000fe20000201400 */
[----:B------:R-:W-:Y:S01]  /*1dbd0*/  FFMA.FTZ R77, R7, -UR19, R77 ;  /* 0x80000013074d7c23 */ /* 0x000fe2000801004d */
[----:B------:R-:W-:Y:S01]  /*1dbe0*/  I2FP.F32.S32 R2, R2 ;  /* 0x0000000200027245 */ /* 0x000fe20000201400 */
[----:B------:R-:W-:Y:S01]  /*1dbf0*/  IMAD.IADD R7, R237, 0x1, -R3 ;  /* 0x00000001ed077824 */ /* 0x000fe200078e0a03 */
[----:B------:R-:W-:Y:S01]  /*1dc00*/  I2FP.F32.S32 R6, R6 ;  /* 0x0000000600067245 */ /* 0x000fe20000201400 */
[----:B------:R-:W-:Y:S01]  /*1dc10*/  FFMA.FTZ R76, R8, -UR19, R76 ;  /* 0x80000013084c7c23 */ /* 0x000fe2000801004c */
[----:B------:R-:W-:Y:S01]  /*1dc20*/  FSEL R227, R74, -INF , !P3 ;  /* 0xff8000004ae37808 */ /* 0x000fe20005800000 */
[----:B------:R-:W-:Y:S01]  /*1dc30*/  FFMA.FTZ R79, R2, -UR19, R79 ;  /* 0x80000013024f7c23 */ /* 0x000fe2000801004f */
[----:B------:R-:W-:Y:S01]  /*1dc40*/  ISETP.GE.OR P0, PT, R3, R241, !P0 ;  /* 0x000000f10300720c */ /* 0x000fe20004706670 */
[----:B------:R-:W-:Y:S01]  /*1dc50*/  FFMA.FTZ R80, R6, -UR19, R80 ;  /* 0x8000001306507c23 */ /* 0x000fe20008010050 */
[----:B------:R-:W-:Y:S01]  /*1dc60*/  FSEL R29, R75, -INF , !P6 ;  /* 0xff8000004b1d7808 */ /* 0x000fe20007000000 */
[----:B------:R-:W-:Y:S01]  /*1dc70*/  VIADD R2, R0, 0x50 ;  /* 0x0000005000027836 */ /* 0x000fe20000000000 */
[C---:B------:R-:W-:Y:S02]  /*1dc80*/  ISETP.GE.AND P3, PT, R4.reuse, R233, PT ;  /* 0x000000e90400720c */ /* 0x040fe40003f66270 */
[CC--:B------:R-:W-:Y:S02]  /*1dc90*/  ISETP.GE.AND P2, PT, R4.reuse, R234.reuse, PT ;  /* 0x000000ea0400720c */ /* 0x0c0fe40003f46270 */
[C---:B------:R-:W-:Y:S02]  /*1dca0*/  ISETP.GE.AND P6, PT, R4.reuse, R235, PT ;  /* 0x000000eb0400720c */ /* 0x040fe40003fc6270 */
[----:B------:R-:W-:Y:S02]  /*1dcb0*/  FSEL R19, R71, -INF , !P4 ;  /* 0xff80000047137808 */ /* 0x000fe40006000000 */
[----:B------:R-:W-:Y:S02]  /*1dcc0*/  ISETP.GE.OR P1, PT, R4, R241, !P1 ;  /* 0x000000f10400720c */ /* 0x000fe40004f26670 */
[----:B------:R-:W-:Y:S02]  /*1dcd0*/  FSEL R59, R72, -INF , !P5 ;  /* 0xff800000483b7808 */ /* 0x000fe40006800000 */
[C---:B------:R-:W-:Y:S02]  /*1dce0*/  ISETP.GE.AND P4, PT, R3.reuse, R234, PT ;  /* 0x000000ea0300720c */ /* 0x040fe40003f86270 */
[----:B------:R-:W-:Y:S01]  /*1dcf0*/  ISETP.GE.AND P5, PT, R3, R235, PT ;  /* 0x000000eb0300720c */ /* 0x000fe20003fa6270 */
[----:B------:R-:W-:Y:S01]  /*1dd00*/  STL [R1+0x14], R59 ;  /* 0x0000143b01007387 */ /* 0x000fe20000100800 */
[----:B------:R-:W-:Y:S02]  /*1dd10*/  FSEL R62, R77, -INF , !P0 ;  /* 0xff8000004d3e7808 */ /* 0x000fe40004000000 */
[----:B------:R-:W-:Y:S01]  /*1dd20*/  I2FP.F32.S32 R5, R5 ;  /* 0x0000000500057245 */ /* 0x000fe20000201400 */
[----:B------:R-:W-:Y:S01]  /*1dd30*/  STL [R1+0x34], R29 ;  /* 0x0000341d01007387 */ /* 0x000fe20000100800 */
[----:B------:R-:W-:Y:S02]  /*1dd40*/  ISETP.GE.AND P0, PT, R3, R233, PT ;  /* 0x000000e90300720c */ /* 0x000fe40003f06270 */
[C---:B------:R-:W-:Y:S01]  /*1dd50*/  ISETP.GE.OR P2, PT, R4.reuse, R240, !P2 ;  /* 0x000000f00400720c */ /* 0x040fe20005746670 */
[----:B------:R-:W-:Y:S01]  /*1dd60*/  FFMA.FTZ R78, R5, -UR19, R78 ;  /* 0x80000013054e7c23 */ /* 0x000fe2000801004e */
[-C--:B------:R-:W-:Y:S01]  /*1dd70*/  ISETP.GE.OR P6, PT, R4, R243.reuse, !P6 ;  /* 0x000000f30400720c */ /* 0x080fe200077c6670 */
[--C-:B------:R-:W-:Y:S01]  /*1dd80*/  IMAD.IADD R5, R238, 0x1, -R2.reuse ;  /* 0x00000001ee057824 */ /* 0x100fe200078e0a02 */
[----:B------:R-:W-:Y:S02]  /*1dd90*/  ISETP.GE.OR P3, PT, R4, R242, !P3 ;  /* 0x000000f20400720c */ /* 0x000fe40005f66670 */
[----:B------:R-:W-:Y:S01]  /*1dda0*/  IADD3 R6, R238, -R4, RZ ;  /* 0x80000004ee067210 */ /* 0x000fe20007ffe0ff */
[----:B------:R-:W-:Y:S01]  /*1ddb0*/  IMAD.IADD R4, R237, 0x1, -R2 ;  /* 0x00000001ed047824 */ /* 0x000fe200078e0a02 */
[----:B------:R-:W-:Y:S02]  /*1ddc0*/  FSEL R45, R76, -INF , !P1 ;  /* 0xff8000004c2d7808 */ /* 0x000fe40004800000 */
[C---:B------:R-:W-:Y:S02]  /*1ddd0*/  ISETP.GE.OR P1, PT, R3.reuse, R240, !P4 ;  /* 0x000000f00300720c */ /* 0x040fe40006726670 */
[C---:B------:R-:W-:Y:S01]  /*1dde0*/  ISETP.GE.OR P4, PT, R3.reuse, R243, !P5 ;  /* 0x000000f30300720c */ /* 0x040fe20006f86670 */
[----:B------:R-:W-:Y:S01]  /*1ddf0*/  STL [R1+0x28], R45 ;  /* 0x0000282d01007387 */ /* 0x000fe20000100800 */
[----:B------:R-:W-:Y:S01]  /*1de00*/  ISETP.GE.OR P5, PT, R3, R242, !P0 ;  /* 0x000000f20300720c */ /* 0x000fe200047a6670 */
[----:B------:R-:W-:Y:S01]  /*1de10*/  IMAD.IADD R3, R238, 0x1, -R3 ;  /* 0x00000001ee037824 */ /* 0x000fe200078e0a03 */
[----:B------:R-:W-:Y:S02]  /*1de20*/  IABS R4, R4 ;  /* 0x0000000400047213 */ /* 0x000fe40000000000 */
[----:B------:R-:W-:Y:S02]  /*1de30*/  IABS R8, R6 ;  /* 0x0000000600087213 */ /* 0x000fe40000000000 */
[----:B------:R-:W-:Y:S02]  /*1de40*/  IABS R6, R7 ;  /* 0x0000000700067213 */ /* 0x000fe40000000000 */
[----:B------:R-:W-:Y:S02]  /*1de50*/  IABS R7, R3 ;  /* 0x0000000300077213 */ /* 0x000fe40000000000 */
[----:B------:R-:W-:Y:S02]  /*1de60*/  I2FP.F32.S32 R4, R4 ;  /* 0x0000000400047245 */ /* 0x000fe40000201400 */
[----:B------:R-:W-:Y:S01]  /*1de70*/  IABS R3, R5 ;  /* 0x0000000500037213 */ /* 0x000fe20000000000 */
[----:B------:R-:W-:Y:S01]  /*1de80*/  IMAD.MOV.U32 R5, RZ, RZ, R8 ;  /* 0x000000ffff057224 */ /* 0x000fe200078e0008 */
[----:B------:R-:W-:Y:S01]  /*1de90*/  LOP3.LUT R231, R231, 0xfffffffd, RZ, 0xc0, !PT ;  /* 0xfffffffde7e77812 */ /* 0x000fe200078ec0ff */
[----:B------:R-:W-:Y:S01]  /*1dea0*/  IMAD.IADD R8, R236, 0x1, -R2 ;  /* 0x00000001ec087824 */ /* 0x000fe200078e0a02 */
[----:B------:R-:W-:Y:S01]  /*1deb0*/  I2FP.F32.S32 R3, R3 ;  /* 0x0000000300037245 */ /* 0x000fe20000201400 */
[----:B------:R-:W-:Y:S01]  /*1dec0*/  FFMA.FTZ R84, R4, -UR19, R84 ;  /* 0x8000001304547c23 */ /* 0x000fe20008010054 */
[----:B------:R-:W-:Y:S02]  /*1ded0*/  IADD3 R4, R0, 0x51, RZ ;  /* 0x0000005100047810 */ /* 0x000fe40007ffe0ff */
[----:B------:R-:W-:Y:S01]  /*1dee0*/  I2FP.F32.S32 R5, R5 ;  /* 0x0000000500057245 */ /* 0x000fe20000201400 */
[----:B------:R-:W-:Y:S01]  /*1def0*/  FFMA.FTZ R86, R3, -UR19, R86 ;  /* 0x8000001303567c23 */ /* 0x000fe20008010056 */
[----:B------:R-:W-:Y:S01]  /*1df00*/  I2FP.F32.S32 R6, R6 ;  /* 0x0000000600067245 */ /* 0x000fe20000201400 */
[----:B------:R-:W-:Y:S01]  /*1df10*/  IMAD.IADD R3, R236, 0x1, -R4 ;  /* 0x00000001ec037824 */ /* 0x000fe200078e0a04 */
[----:B------:R-:W-:Y:S01]  /*1df20*/  FSEL R230, R79, -INF , !P1 ;  /* 0xff8000004fe67808 */ /* 0x000fe20004800000 */
[----:B------:R-:W-:Y:S01]  /*1df30*/  FFMA.FTZ R82, R5, -UR19, R82 ;  /* 0x8000001305527c23 */ /* 0x000fe20008010052 */
[----:B------:R-:W-:Y:S01]  /*1df40*/  @P4 LOP3.LUT R231, R231, 0x2, RZ, 0xfc, !PT ;  /* 0x00000002e7e74812 */ /* 0x000fe200078efcff */
[----:B------:R-:W-:Y:S01]  /*1df50*/  FFMA.FTZ R81, R6, -UR19, R81 ;  /* 0x8000001306517c23 */ /* 0x000fe20008010051 */
[----:B------:R-:W-:Y:S01]  /*1df60*/  I2FP.F32.S32 R7, R7 ;  /* 0x0000000700077245 */ /* 0x000fe20000201400 */
[----:B------:R-:W-:Y:S01]  /*1df70*/  IMAD.IADD R5, R237, 0x1, -R4 ;  /* 0x00000001ed057824 */ /* 0x000fe200078e0a04 */
[----:B------:R-:W-:Y:S01]  /*1df80*/  FSEL R229, R78, -INF , !P2 ;  /* 0xff8000004ee57808 */ /* 0x000fe20005000000 */
[----:B------:R-:W-:Y:S01]  /*1df90*/  IMAD.MOV.U32 R78, RZ, RZ, R63 ;  /* 0x000000ffff4e7224 */ /* 0x000fe200078e003f */
[C---:B------:R-:W-:Y:S01]  /*1dfa0*/  ISETP.GE.AND P1, PT, R2.reuse, R232, PT ;  /* 0x000000e80200720c */ /* 0x040fe20003f26270 */
[----:B------:R-:W-:Y:S01]  /*1dfb0*/  FFMA.FTZ R83, R7, -UR19, R83 ;  /* 0x8000001307537c23 */ /* 0x000fe20008010053 */
[C---:B------:R-:W-:Y:S01]  /*1dfc0*/  ISETP.GE.AND P4, PT, R2.reuse, R235, PT ;  /* 0x000000eb0200720c */ /* 0x040fe20003f86270 */
[----:B------:R-:W-:Y:S01]  /*1dfd0*/  IMAD.MOV.U32 R79, RZ, RZ, R62 ;  /* 0x000000ffff4f7224 */ /* 0x000fe200078e003e */
[----:B------:R-:W-:Y:S01]  /*1dfe0*/  ISETP.GE.AND P2, PT, R2, R233, PT ;  /* 0x000000e90200720c */ /* 0x000fe20003f46270 */
[----:B------:R-:W-:Y:S01]  /*1dff0*/  IMAD.IADD R6, R238, 0x1, -R4 ;  /* 0x00000001ee067824 */ /* 0x000fe200078e0a04 */
[----:B------:R-:W-:Y:S01]  /*1e000*/  ISETP.GE.AND P0, PT, R2, R234, PT ;  /* 0x000000ea0200720c */ /* 0x000fe20003f06270 */
[----:B------:R-:W-:Y:S01]  /*1e010*/  IMAD.IADD R7, R239, 0x1, -R2 ;  /* 0x00000001ef077824 */ /* 0x000fe200078e0a02 */
[----:B------:R-:W-:Y:S02]  /*1e020*/  FSEL R80, R80, -INF , !P6 ;  /* 0xff80000050507808 */ /* 0x000fe40007000000 */
[----:B------:R-:W-:Y:S02]  /*1e030*/  ISETP.GE.OR P6, PT, R2, R241, !P1 ;  /* 0x000000f10200720c */ /* 0x000fe40004fc6670 */
[----:B------:R-:W-:Y:S02]  /*1e040*/  IABS R3, R3 ;  /* 0x0000000300037213 */ /* 0x000fe40000000000 */
[----:B------:R-:W-:Y:S02]  /*1e050*/  FSEL R82, R82, -INF , !P3 ;  /* 0xff80000052527808 */ /* 0x000fe40005800000 */
[C---:B------:R-:W-:Y:S02]  /*1e060*/  ISETP.GE.OR P4, PT, R2.reuse, R243, !P4 ;  /* 0x000000f30200720c */ /* 0x040fe40006786670 */
[C---:B------:R-:W-:Y:S02]  /*1e070*/  ISETP.GE.OR P2, PT, R2.reuse, R242, !P2 ;  /* 0x000000f20200720c */ /* 0x040fe40005746670 */
[----:B------:R-:W-:Y:S02]  /*1e080*/  LOP3.LUT P1, RZ, R231, 0x2, RZ, 0xc0, !PT ;  /* 0x00000002e7ff7812 */ /* 0x000fe4000782c0ff */
[----:B------:R-:W-:Y:S02]  /*1e090*/  ISETP.GE.OR P3, PT, R2, R240, !P0 ;  /* 0x000000f00200720c */ /* 0x000fe40004766670 */
[----:B------:R-:W-:Y:S02]  /*1e0a0*/  IABS R2, R6 ;  /* 0x0000000600027213 */ /* 0x000fe40000000000 */
[----:B------:R-:W-:Y:S02]  /*1e0b0*/  I2FP.F32.S32 R3, R3 ;  /* 0x0000000300037245 */ /* 0x000fe40000201400 */
[----:B------:R-:W-:Y:S02]  /*1e0c0*/  FSEL R81, R81, -INF , !P1 ;  /* 0xff80000051517808 */ /* 0x000fe40004800000 */
[----:B------:R-:W-:Y:S01]  /*1e0d0*/  FSEL R17, R84, -INF , !P4 ;  /* 0xff80000054117808 */ /* 0x000fe20006000000 */
[----:B------:R-:W-:Y:S01]  /*1e0e0*/  FFMA.FTZ R89, R3, -UR19, R89 ;  /* 0x8000001303597c23 */ /* 0x000fe20008010059 */
[----:B------:R-:W-:Y:S02]  /*1e0f0*/  FSEL R86, R86, -INF , !P2 ;  /* 0xff80000056567808 */ /* 0x000fe40005000000 */
[----:B------:R-:W-:Y:S02]  /*1e100*/  IABS R5, R5 ;  /* 0x0000000500057213 */ /* 0x000fe40000000000 */
[C---:B------:R-:W-:Y:S02]  /*1e110*/  ISETP.GE.AND P1, PT, R4.reuse, R235, PT ;  /* 0x000000eb0400720c */ /* 0x040fe40003f26270 */
[C---:B------:R-:W-:Y:S02]  /*1e120*/  ISETP.GE.AND P0, PT, R4.reuse, R233, PT ;  /* 0x000000e90400720c */ /* 0x040fe40003f06270 */
[C---:B------:R-:W-:Y:S02]  /*1e130*/  ISETP.GE.AND P4, PT, R4.reuse, R232, PT ;  /* 0x000000e80400720c */ /* 0x040fe40003f86270 */
[----:B------:R-:W-:Y:S02]  /*1e140*/  ISETP.GE.AND P2, PT, R4, R234, PT ;  /* 0x000000ea0400720c */ /* 0x000fe40003f46270 */
[----:B------:R-:W-:Y:S02]  /*1e150*/  IABS R6, R8 ;  /* 0x0000000800067213 */ /* 0x000fe40000000000 */
[----:B------:R-:W-:Y:S02]  /*1e160*/  I2FP.F32.S32 R2, R2 ;  /* 0x0000000200027245 */ /* 0x000fe40000201400 */
[----:B------:R-:W-:Y:S02]  /*1e170*/  I2FP.F32.S32 R5, R5 ;  /* 0x0000000500057245 */ /* 0x000fe40000201400 */
[----:B------:R-:W-:Y:S01]  /*1e180*/  IADD3 R3, R0, 0x58, RZ ;  /* 0x0000005800037810 */ /* 0x000fe20007ffe0ff */
[----:B------:R-:W-:Y:S01]  /*1e190*/  FFMA.FTZ R87, R2, -UR19, R87 ;  /* 0x8000001302577c23 */ /* 0x000fe20008010057 */
[----:B------:R-:W-:Y:S01]  /*1e1a0*/  ISETP.GE.OR P1, PT, R4, R243, !P1 ;  /* 0x000000f30400720c */ /* 0x000fe20004f26670 */
[----:B------:R-:W-:Y:S01]  /*1e1b0*/  VIADD R2, R0, 0x59 ;  /* 0x0000005900027836 */ /* 0x000fe20000000000 */
[C---:B------:R-:W-:Y:S01]  /*1e1c0*/  ISETP.GE.OR P0, PT, R4.reuse, R242, !P0 ;  /* 0x000000f20400720c */ /* 0x040fe20004706670 */
[----:B------:R-:W-:Y:S01]  /*1e1d0*/  FFMA.FTZ R85, R5, -UR19, R85 ;  /* 0x8000001305557c23 */ /* 0x000fe20008010055 */
[----:B------:R-:W-:Y:S01]  /*1e1e0*/  ISETP.GE.OR P4, PT, R4, R241, !P4 ;  /* 0x000000f10400720c */ /* 0x000fe20006786670 */
[--C-:B------:R-:W-:Y:S01]  /*1e1f0*/  IMAD.IADD R5, R236, 0x1, -R3.reuse ;  /* 0x00000001ec057824 */ /* 0x100fe200078e0a03 */
[----:B------:R-:W-:Y:S01]  /*1e200*/  ISETP.GE.OR P2, PT, R4, R240, !P2 ;  /* 0x000000f00400720c */ /* 0x000fe20005746670 */
[C---:B------:R-:W-:Y:S01]  /*1e210*/  IMAD.IADD R8, R239.reuse, 0x1, -R3 ;  /* 0x00000001ef087824 */ /* 0x040fe200078e0a03 */
[----:B------:R-:W-:Y:S01]  /*1e220*/  IABS R7, R7 ;  /* 0x0000000700077213 */ /* 0x000fe20000000000 */
[C---:B------:R-:W-:Y:S01]  /*1e230*/  IMAD.IADD R4, R239.reuse, 0x1, -R4 ;  /* 0x00000001ef047824 */ /* 0x040fe200078e0a04 */
[----:B------:R-:W-:Y:S02]  /*1e240*/  I2FP.F32.S32 R6, R6 ;  /* 0x0000000600067245 */ /* 0x000fe40000201400 */
[----:B------:R-:W-:Y:S02]  /*1e250*/  I2FP.F32.S32 R7, R7 ;  /* 0x0000000700077245 */ /* 0x000fe40000201400 */
[----:B------:R-:W-:Y:S01]  /*1e260*/  IABS R10, R4 ;  /* 0x00000004000a7213 */ /* 0x000fe20000000000 */
[----:B------:R-:W-:Y:S01]  /*1e270*/  FFMA.FTZ R88, R6, -UR19, R88 ;  /* 0x8000001306587c23 */ /* 0x000fe20008010058 */
[----:B------:R-:W-:Y:S01]  /*1e280*/  IABS R4, R8 ;  /* 0x0000000800047213 */ /* 0x000fe20000000000 */
[----:B------:R-:W-:Y:S01]  /*1e290*/  IMAD.IADD R6, R236, 0x1, -R2 ;  /* 0x00000001ec067824 */ /* 0x000fe200078e0a02 */
[----:B------:R-:W-:Y:S01]  /*1e2a0*/  IADD3 R9, R239, -R2, RZ ;  /* 0x80000002ef097210 */ /* 0x000fe20007ffe0ff */
[----:B------:R-:W-:Y:S01]  /*1e2b0*/  FFMA.FTZ R90, R7, -UR19, R90 ;  /* 0x80000013075a7c23 */ /* 0x000fe2000801005a */
[----:B------:R-:W-:Y:S01]  /*1e2c0*/  IABS R7, R5 ;  /* 0x0000000500077213 */ /* 0x000fe20000000000 */
[----:B------:R-:W-:Y:S01]  /*1e2d0*/  IMAD.MOV.U32 R8, RZ, RZ, R10 ;  /* 0x000000ffff087224 */ /* 0x000fe200078e000a */
[----:B------:R-:W-:Y:S02]  /*1e2e0*/  IABS R6, R6 ;  /* 0x0000000600067213 */ /* 0x000fe40000000000 */
[----:B------:R-:W-:Y:S02]  /*1e2f0*/  I2FP.F32.S32 R7, R7 ;  /* 0x0000000700077245 */ /* 0x000fe40000201400 */
[----:B------:R-:W-:Y:S02]  /*1e300*/  I2FP.F32.S32 R8, R8 ;  /* 0x0000000800087245 */ /* 0x000fe40000201400 */
[----:B------:R-:W-:Y:S01]  /*1e310*/  I2FP.F32.S32 R6, R6 ;  /* 0x0000000600067245 */ /* 0x000fe20000201400 */
[----:B------:R-:W-:Y:S01]  /*1e320*/  FFMA.FTZ R92, R7, -UR19, R92 ;  /* 0x80000013075c7c23 */ /* 0x000fe2000801005c */
[----:B------:R-:W-:Y:S01]  /*1e330*/  FSEL R85, R85, -INF , !P1 ;  /* 0xff80000055557808 */ /* 0x000fe20004800000 */
[----:B------:R-:W-:Y:S01]  /*1e340*/  FFMA.FTZ R91, R8, -UR19, R91 ;  /* 0x80000013085b7c23 */ /* 0x000fe2000801005b */
[-C--:B------:R-:W-:Y:S01]  /*1e350*/  ISETP.GE.AND P1, PT, R3, R232.reuse, PT ;  /* 0x000000e80300720c */ /* 0x080fe20003f26270 */
[----:B------:R-:W-:Y:S01]  /*1e360*/  FFMA.FTZ R93, R6, -UR19, R93 ;  /* 0x80000013065d7c23 */ /* 0x000fe2000801005d */
[----:B------:R-:W-:Y:S01]  /*1e370*/  FSEL R87, R87, -INF , !P0 ;  /* 0xff80000057577808 */ /* 0x000fe20004000000 */
[C---:B------:R-:W-:Y:S01]  /*1e380*/  IMAD.IADD R7, R237.reuse, 0x1, -R3 ;  /* 0x00000001ed077824 */ /* 0x040fe200078e0a03 */
[C---:B------:R-:W-:Y:S01]  /*1e390*/  ISETP.GE.AND P0, PT, R2.reuse, R232, PT ;  /* 0x000000e80200720c */ /* 0x040fe20003f06270 */
[----:B------:R-:W-:Y:S01]  /*1e3a0*/  IMAD.IADD R6, R237, 0x1, -R2 ;  /* 0x00000001ed067824 */ /* 0x000fe200078e0a02 */
[----:B------:R-:W-:Y:S02]  /*1e3b0*/  IABS R5, R9 ;  /* 0x0000000900057213 */ /* 0x000fe40000000000 */
[-C--:B------:R-:W-:Y:S02]  /*1e3c0*/  ISETP.GE.OR P1, PT, R3, R241.reuse, !P1 ;  /* 0x000000f10300720c */ /* 0x080fe40004f26670 */
[----:B------:R-:W-:Y:S02]  /*1e3d0*/  ISETP.GE.OR P0, PT, R2, R241, !P0 ;  /* 0x000000f10200720c */ /* 0x000fe40004706670 */
[----:B------:R-:W-:Y:S02]  /*1e3e0*/  I2FP.F32.S32 R5, R5 ;  /* 0x0000000500057245 */ /* 0x000fe40000201400 */
[----:B------:R-:W-:Y:S02]  /*1e3f0*/  I2FP.F32.S32 R4, R4 ;  /* 0x0000000400047245 */ /* 0x000fe40000201400 */
[----:B------:R-:W-:Y:S01]  /*1e400*/  FSEL R224, R92, -INF , !P1 ;  /* 0xff8000005ce07808 */ /* 0x000fe20004800000 */
[----:B------:R-:W-:Y:S01]  /*1e410*/  FFMA.FTZ R95, R5, -UR19, R95 ;  /* 0x80000013055f7c23 */ /* 0x000fe2000801005f */
[----:B------:R-:W-:Y:S01]  /*1e420*/  FSEL R83, R83, -INF , !P5 ;  /* 0xff80000053537808 */ /* 0x000fe20006800000 */
[----:B------:R-:W-:Y:S01]  /*1e430*/  FFMA.FTZ R94, R4, -UR19, R94 ;  /* 0x80000013045e7c23 */ /* 0x000fe2000801005e */
[----:B---3--:R-:W-:Y:S01]  /*1e440*/  FSEL R212, R89, -INF , !P4 ;  /* 0xff80000059d47808 */ /* 0x008fe20006000000 */
[----:B------:R-:W-:Y:S01]  /*1e450*/  VIADD R5, R0, 0x60 ;  /* 0x0000006000057836 */ /* 0x000fe20000000000 */
[----:B------:R-:W-:Y:S01]  /*1e460*/  FSEL R92, R93, -INF , !P0 ;  /* 0xff8000005d5c7808 */ /* 0x000fe20004000000 */
[----:B------:R-:W-:Y:S01]  /*1e470*/  IMAD.IADD R4, R238, 0x1, -R3 ;  /* 0x00000001ee047824 */ /* 0x000fe200078e0a03 */
[----:B------:R-:W-:Y:S02]  /*1e480*/  FSEL R40, R91, -INF , !P2 ;  /* 0xff8000005b287808 */ /* 0x000fe40005000000 */
[----:B------:R-:W-:Y:S01]  /*1e490*/  FSEL R222, R90, -INF , !P3 ;  /* 0xff8000005ade7808 */ /* 0x000fe20005800000 */
[----:B------:R-:W-:Y:S01]  /*1e4a0*/  IMAD.MOV.U32 R90, RZ, RZ, R13 ;  /* 0x000000ffff5a7224 */ /* 0x000fe200078e000d */
[----:B------:R-:W-:Y:S02]  /*1e4b0*/  FSEL R228, R88, -INF , !P6 ;  /* 0xff80000058e47808 */ /* 0x000fe40007000000 */
[CC--:B------:R-:W-:Y:S02]  /*1e4c0*/  ISETP.GE.AND P5, PT, R3.reuse, R234.reuse, PT ;  /* 0x000000ea0300720c */ /* 0x0c0fe40003fa6270 */
[C---:B------:R-:W-:Y:S02]  /*1e4d0*/  ISETP.GE.AND P2, PT, R2.reuse, R234, PT ;  /* 0x000000ea0200720c */ /* 0x040fe40003f46270 */
[C---:B------:R-:W-:Y:S02]  /*1e4e0*/  ISETP.GE.AND P4, PT, R2.reuse, R235, PT ;  /* 0x000000eb0200720c */ /* 0x040fe40003f86270 */
[C---:B------:R-:W-:Y:S02]  /*1e4f0*/  ISETP.GE.AND P0, PT, R2.reuse, R233, PT ;  /* 0x000000e90200720c */ /* 0x040fe40003f06270 */
[C---:B------:R-:W-:Y:S02]  /*1e500*/  ISETP.GE.AND P6, PT, R3.reuse, R235, PT ;  /* 0x000000eb0300720c */ /* 0x040fe40003fc6270 */
[C---:B------:R-:W-:Y:S02]  /*1e510*/  ISETP.GE.AND P3, PT, R3.reuse, R233, PT ;  /* 0x000000e90300720c */ /* 0x040fe40003f66270 */
[CC--:B------:R-:W-:Y:S02]  /*1e520*/  ISETP.GE.OR P1, PT, R3.reuse, R240.reuse, !P5 ;  /* 0x000000f00300720c */ /* 0x0c0fe40006f26670 */
[C---:B------:R-:W-:Y:S02]  /*1e530*/  ISETP.GE.OR P2, PT, R2.reuse, R240, !P2 ;  /* 0x000000f00200720c */ /* 0x040fe40005746670 */
[CC--:B------:R-:W-:Y:S02]  /*1e540*/  ISETP.GE.OR P4, PT, R2.reuse, R243.reuse, !P4 ;  /* 0x000000f30200720c */ /* 0x0c0fe40006786670 */
[-C--:B------:R-:W-:Y:S01]  /*1e550*/  ISETP.GE.OR P0, PT, R2, R242.reuse, !P0 ;  /* 0x000000f20200720c */ /* 0x080fe20004706670 */
[----:B------:R-:W-:Y:S01]  /*1e560*/  IMAD.IADD R2, R238, 0x1, -R2 ;  /* 0x00000001ee027824 */ /* 0x000fe200078e0a02 */
[C---:B------:R-:W-:Y:S02]  /*1e570*/  ISETP.GE.OR P6, PT, R3.reuse, R243, !P6 ;  /* 0x000000f30300720c */ /* 0x040fe400077c6670 */
[----:B------:R-:W-:Y:S01]  /*1e580*/  ISETP.GE.OR P5, PT, R3, R242, !P3 ;  /* 0x000000f20300720c */ /* 0x000fe20005fa6670 */
[--C-:B------:R-:W-:Y:S01]  /*1e590*/  IMAD.IADD R3, R237, 0x1, -R5.reuse ;  /* 0x00000001ed037824 */ /* 0x100fe200078e0a05 */
[----:B------:R-:W-:Y:S02]  /*1e5a0*/  IABS R10, R4 ;  /* 0x00000004000a7213 */ /* 0x000fe40000000000 */
[----:B------:R-:W-:Y:S02]  /*1e5b0*/  IABS R9, R7 ;  /* 0x0000000700097213 */ /* 0x000fe40000000000 */
[----:B------:R-:W-:Y:S02]  /*1e5c0*/  IABS R8, R2 ;  /* 0x0000000200087213 */ /* 0x000fe40000000000 */
[----:B------:R-:W-:Y:S02]  /*1e5d0*/  IABS R2, R3 ;  /* 0x0000000300027213 */ /* 0x000fe40000000000 */
[----:B------:R-:W-:Y:S01]  /*1e5e0*/  IABS R7, R6 ;  /* 0x0000000600077213 */ /* 0x000fe20000000000 */
[----:B------:R-:W-:Y:S01]  /*1e5f0*/  IMAD.MOV.U32 R6, RZ, RZ, R10 ;  /* 0x000000ffff067224 */ /* 0x000fe200078e000a */
[----:B------:R-:W-:Y:S02]  /*1e600*/  MOV R4, R9 ;  /* 0x0000000900047202 */ /* 0x000fe40000000f00 */
[----:B------:R-:W-:Y:S02]  /*1e610*/  I2FP.F32.S32 R2, R2 ;  /* 0x0000000200027245 */ /* 0x000fe40000201400 */
[----:B------:R-:W-:Y:S02]  /*1e620*/  I2FP.F32.S32 R3, R4 ;  /* 0x0000000400037245 */ /* 0x000fe40000201400 */
[----:B------:R-:W-:Y:S01]  /*1e630*/  I2FP.F32.S32 R4, R6 ;  /* 0x0000000600047245 */ /* 0x000fe20000201400 */
[----:B------:R-:W-:Y:S01]  /*1e640*/  FFMA.FTZ R100, R2, -UR19, R100 ;  /* 0x8000001302647c23 */ /* 0x000fe20008010064 */
[----:B------:R-:W-:Y:S01]  /*1e650*/  I2FP.F32.S32 R6, R7 ;  /* 0x0000000700067245 */ /* 0x000fe20000201400 */
[----:B------:R-:W-:Y:S02]  /*1e660*/  IMAD.IADD R2, R238, 0x1, -R5 ;  /* 0x00000001ee027824 */ /* 0x000fe400078e0a05 */
[----:B------:R-:W-:Y:S01]  /*1e670*/  FFMA.FTZ R96, R3, -UR19, R96 ;  /* 0x8000001303607c23 */ /* 0x000fe20008010060 */
[----:B------:R-:W-:Y:S01]  /*1e680*/  I2FP.F32.S32 R3, R8 ;  /* 0x0000000800037245 */ /* 0x000fe20000201400 */
[----:B------:R-:W-:Y:S01]  /*1e690*/  FFMA.FTZ R98, R4, -UR19, R98 ;  /* 0x8000001304627c23 */ /* 0x000fe20008010062 */
[----:B------:R-:W-:Y:S01]  /*1e6a0*/  FFMA.FTZ R97, R6, -UR19, R97 ;  /* 0x8000001306617c23 */ /* 0x000fe20008010061 */
[----:B------:R-:W-:Y:S01]  /*1e6b0*/  IADD3 R8, R236, -R5, RZ ;  /* 0x80000005ec087210 */ /* 0x000fe20007ffe0ff */
[----:B------:R-:W-:Y:S01]  /*1e6c0*/  VIADD R4, R0, 0x61 ;  /* 0x0000006100047836 */ /* 0x000fe20000000000 */
[----:B------:R-:W-:Y:S01]  /*1e6d0*/  ISETP.GE.AND P3, PT, R5, R232, PT ;  /* 0x000000e80500720c */ /* 0x000fe20003f66270 */
[----:B------:R-:W-:Y:S01]  /*1e6e0*/  FFMA.FTZ R99, R3, -UR19, R99 ;  /* 0x8000001303637c23 */ /* 0x000fe20008010063 */
[----:B------:R-:W-:Y:S01]  /*1e6f0*/  IABS R9, R2 ;  /* 0x0000000200097213 */ /* 0x000fe20000000000 */
[--C-:B------:R-:W-:Y:S01]  /*1e700*/  IMAD.IADD R3, R237, 0x1, -R4.reuse ;  /* 0x00000001ed037824 */ /* 0x100fe200078e0a04 */
[----:B------:R-:W-:Y:S01]  /*1e710*/  LOP3.LUT R231, R231, 0xfffffffd, RZ, 0xc0, !PT ;  /* 0xfffffffde7e77812 */ /* 0x000fe200078ec0ff */
[--C-:B------:R-:W-:Y:S01]  /*1e720*/  IMAD.IADD R10, R236, 0x1, -R4.reuse ;  /* 0x00000001ec0a7824 */ /* 0x100fe200078e0a04 */
[----:B------:R-:W-:Y:S01]  /*1e730*/  FSEL R13, R97, -INF , !P4 ;  /* 0xff800000610d7808 */ /* 0x000fe20006000000 */
[----:B------:R-:W-:Y:S01]  /*1e740*/  IMAD.IADD R6, R238, 0x1, -R4 ;  /* 0x00000001ee067824 */ /* 0x000fe200078e0a04 */
[----:B------:R-:W-:Y:S02]  /*1e750*/  IABS R2, R8 ;  /* 0x0000000800027213 */ /* 0x000fe40000000000 */
[----:B------:R-:W-:Y:S02]  /*1e760*/  MOV R68, R11 ;  /* 0x0000000b00447202 */ /* 0x000fe40000000f00 */
[----:B------:R-:W-:Y:S02]  /*1e770*/  ISETP.GE.OR P4, PT, R5, R241, !P3 ;  /* 0x000000f10500720c */ /* 0x000fe40005f86670 */
[----:B------:R-:W-:Y:S02]  /*1e780*/  I2FP.F32.S32 R8, R9 ;  /* 0x0000000900087245 */ /* 0x000fe40000201400 */
[----:B-1----:R-:W-:Y:S02]  /*1e790*/  FSEL R11, R94, -INF , !P1 ;  /* 0xff8000005e0b7808 */ /* 0x002fe40004800000 */
[----:B------:R-:W-:Y:S01]  /*1e7a0*/  @P0 LOP3.LUT R231, R231, 0x2, RZ, 0xfc, !PT ;  /* 0x00000002e7e70812 */ /* 0x000fe200078efcff */
[----:B------:R-:W-:Y:S01]  /*1e7b0*/  FFMA.FTZ R102, R8, -UR19, R102 ;  /* 0x8000001308667c23 */ /* 0x000fe20008010066 */
[C---:B------:R-:W-:Y:S01]  /*1e7c0*/  ISETP.GE.AND P1, PT, R5.reuse, R235, PT ;  /* 0x000000eb0500720c */ /* 0x040fe20003f26270 */
[----:B------:R-:W-:Y:S01]  /*1e7d0*/  STL [R1+0xc], R11 ;  /* 0x00000c0b01007387 */ /* 0x000fe20000100800 */
[----:B------:R-:W-:Y:S02]  /*1e7e0*/  ISETP.GE.AND P0, PT, R5, R233, PT ;  /* 0x000000e90500720c */ /* 0x000fe40003f06270 */
[----:B------:R-:W-:Y:S02]  /*1e7f0*/  FSEL R41, R95, -INF , !P2 ;  /* 0xff8000005f297808 */ /* 0x000fe40005000000 */
[----:B------:R-:W-:Y:S02]  /*1e800*/  LOP3.LUT P2, RZ, R231, 0x2, RZ, 0xc0, !PT ;  /* 0x00000002e7ff7812 */ /* 0x000fe4000784c0ff */
[C---:B------:R-:W-:Y:S02]  /*1e810*/  ISETP.GE.OR P1, PT, R5.reuse, R243, !P1 ;  /* 0x000000f30500720c */ /* 0x040fe40004f26670 */
[C---:B------:R-:W-:Y:S02]  /*1e820*/  ISETP.GE.OR P0, PT, R5.reuse, R242, !P0 ;  /* 0x000000f20500720c */ /* 0x040fe40004706670 */
[----:B------:R-:W-:Y:S02]  /*1e830*/  I2FP.F32.S32 R2, R2 ;  /* 0x0000000200027245 */ /* 0x000fe40000201400 */
[----:B------:R-:W-:Y:S02]  /*1e840*/  FSEL R14, R96, -INF , !P6 ;  /* 0xff800000600e7808 */ /* 0x000fe40007000000 */
[----:B------:R-:W-:Y:S01]  /*1e850*/  IABS R7, R3 ;  /* 0x0000000300077213 */ /* 0x000fe20000000000 */
[----:B------:R-:W-:Y:S01]  /*1e860*/  FFMA.FTZ R104, R2, -UR19, R104 ;  /* 0x8000001302687c23 */ /* 0x000fe20008010068 */
[----:B------:R-:W-:Y:S01]  /*1e870*/  ISETP.GE.AND P6, PT, R5, R234, PT ;  /* 0x000000ea0500720c */ /* 0x000fe20003fc6270 */
[----:B------:R-:W-:Y:S01]  /*1e880*/  VIADD R2, R0, 0x69 ;  /* 0x0000006900027836 */ /* 0x000fe20000000000 */
[----:B------:R-:W-:Y:S02]  /*1e890*/  FSEL R15, R99, -INF , !P2 ;  /* 0xff800000630f7808 */ /* 0x000fe40005000000 */
[----:B------:R-:W-:Y:S02]  /*1e8a0*/  LOP3.LUT R231, R231, 0xfffffffe, RZ, 0xc0, !PT ;  /* 0xfffffffee7e77812 */ /* 0x000fe400078ec0ff */
[----:B------:R-:W-:Y:S02]  /*1e8b0*/  FSEL R16, R98, -INF , !P5 ;  /* 0xff80000062107808 */ /* 0x000fe40006800000 */
[----:B------:R-:W-:Y:S02]  /*1e8c0*/  ISETP.GE.AND P2, PT, R4, R233, PT ;  /* 0x000000e90400720c */ /* 0x000fe40003f46270 */
[----:B------:R-:W-:Y:S02]  /*1e8d0*/  FSEL R12, R100, -INF , !P1 ;  /* 0xff800000640c7808 */ /* 0x000fe40004800000 */
[----:B------:R-:W-:Y:S02]  /*1e8e0*/  FSEL R102, R102, -INF , !P0 ;  /* 0xff80000066667808 */ /* 0x000fe40004000000 */
[----:B------:R-:W-:Y:S02]  /*1e8f0*/  I2FP.F32.S32 R7, R7 ;  /* 0x0000000700077245 */ /* 0x000fe40000201400 */
[C---:B------:R-:W-:Y:S02]  /*1e900*/  ISETP.GE.AND P1, PT, R4.reuse, R232, PT ;  /* 0x000000e80400720c */ /* 0x040fe40003f26270 */
[C---:B------:R-:W-:Y:S01]  /*1e910*/  ISETP.GE.AND P0, PT, R4.reuse, R234, PT ;  /* 0x000000ea0400720c */ /* 0x040fe20003f06270 */
[----:B------:R-:W-:Y:S01]  /*1e920*/  FFMA.FTZ R101, R7, -UR19, R101 ;  /* 0x8000001307657c23 */ /* 0x000fe20008010065 */
[----:B------:R-:W-:Y:S01]  /*1e930*/  ISETP.GE.AND P5, PT, R4, R235, PT ;  /* 0x000000eb0400720c */ /* 0x000fe20003fa6270 */
[----:B------:R-:W-:Y:S01]  /*1e940*/  IMAD.IADD R7, R236, 0x1, -R2 ;  /* 0x00000001ec077824 */ /* 0x000fe200078e0a02 */
[----:B------:R-:W-:Y:S01]  /*1e950*/  ISETP.GE.OR P3, PT, R5, R240, !P6 ;  /* 0x000000f00500720c */ /* 0x000fe20007766670 */
[----:B------:R-:W-:Y:S01]  /*1e960*/  IMAD.IADD R5, R239, 0x1, -R5 ;  /* 0x00000001ef057824 */ /* 0x000fe200078e0a05 */
[----:B------:R-:W-:Y:S02]  /*1e970*/  @P4 LOP3.LUT R231, R231, 0x1, RZ, 0xfc, !PT ;  /* 0x00000001e7e74812 */ /* 0x000fe400078efcff */
[C---:B------:R-:W-:Y:S02]  /*1e980*/  ISETP.GE.OR P4, PT, R4.reuse, R242, !P2 ;  /* 0x000000f20400720c */ /* 0x040fe40005786670 */
[----:B------:R-:W-:Y:S02]  /*1e990*/  IABS R3, R10 ;  /* 0x0000000a00037213 */ /* 0x000fe40000000000 */
[C---:B------:R-:W-:Y:S02]  /*1e9a0*/  ISETP.GE.OR P2, PT, R4.reuse, R241, !P1 ;  /* 0x000000f10400720c */ /* 0x040fe40004f46670 */
[C---:B------:R-:W-:Y:S02]  /*1e9b0*/  ISETP.GE.OR P6, PT, R4.reuse, R240, !P0 ;  /* 0x000000f00400720c */ /* 0x040fe400047c6670 */
[----:B------:R-:W-:Y:S01]  /*1e9c0*/  ISETP.GE.OR P5, PT, R4, R243, !P5 ;  /* 0x000000f30400720c */ /* 0x000fe20006fa6670 */
[----:B------:R-:W-:Y:S01]  /*1e9d0*/  IMAD.IADD R4, R239, 0x1, -R4 ;  /* 0x00000001ef047824 */ /* 0x000fe200078e0a04 */
[----:B------:R-:W-:Y:S02]  /*1e9e0*/  I2FP.F32.S32 R3, R3 ;  /* 0x0000000300037245 */ /* 0x000fe40000201400 */
[----:B------:R-:W-:Y:S02]  /*1e9f0*/  IABS R10, R5 ;  /* 0x00000005000a7213 */ /* 0x000fe40000000000 */
[----:B------:R-:W-:Y:S01]  /*1ea00*/  IABS R9, R4 ;  /* 0x0000000400097213 */ /* 0x000fe20000000000 */
[----:B------:R-:W-:Y:S01]  /*1ea10*/  FFMA.FTZ R105, R3, -UR19, R105 ;  /* 0x8000001303697c23 */ /* 0x000fe20008010069 */
[----:B------:R-:W-:Y:S01]  /*1ea20*/  IABS R4, R7 ;  /* 0x0000000700047213 */ /* 0x000fe20000000000 */
[----:B------:R-:W-:Y:S01]  /*1ea30*/  IMAD.MOV.U32 R7, RZ, RZ, R10 ;  /* 0x000000ffff077224 */ /* 0x000fe200078e000a */
[----:B------:R-:W-:Y:S01]  /*1ea40*/  IABS R6, R6 ;  /* 0x0000000600067213 */ /* 0x000fe20000000000 */
[----:B------:R-:W-:Y:S01]  /*1ea50*/  VIADD R3, R0, 0x68 ;  /* 0x0000006800037836 */ /* 0x000fe20000000000 */
[----:B------:R-:W-:Y:S02]  /*1ea60*/  I2FP.F32.S32 R4, R4 ;  /* 0x0000000400047245 */ /* 0x000fe40000201400 */
[----:B------:R-:W-:Y:S01]  /*1ea70*/  I2FP.F32.S32 R7, R7 ;  /* 0x0000000700077245 */ /* 0x000fe20000201400 */
[----:B------:R-:W-:Y:S01]  /*1ea80*/  IMAD.IADD R8, R239, 0x1, -R3 ;  /* 0x00000001ef087824 */ /* 0x000fe200078e0a03 */
[----:B------:R-:W-:Y:S01]  /*1ea90*/  I2FP.F32.S32 R6, R6 ;  /* 0x0000000600067245 */ /* 0x000fe20000201400 */
[----:B------:R-:W-:Y:S01]  /*1eaa0*/  FFMA.FTZ R109, R4, -UR19, R109 ;  /* 0x80000013046d7c23 */ /* 0x000fe2000801006d */
[----:B------:R-:W-:Y:S01]  /*1eab0*/  ISETP.GE.AND P0, PT, R2, R232, PT ;  /* 0x000000e80200720c */ /* 0x000fe20003f06270 */
[----:B------:R-:W-:Y:S01]  /*1eac0*/  FFMA.FTZ R106, R7, -UR19, R106 ;  /* 0x80000013076a7c23 */ /* 0x000fe2000801006a */
[----:B------:R-:W-:Y:S01]  /*1ead0*/  IABS R5, R8 ;  /* 0x0000000800057213 */ /* 0x000fe20000000000 */
[----:B------:R-:W-:Y:S01]  /*1eae0*/  FFMA.FTZ R103, R6, -UR19, R103 ;  /* 0x8000001306677c23 */ /* 0x000fe20008010067 */
[----:B------:R-:W-:Y:S01]  /*1eaf0*/  IMAD.MOV.U32 R8, RZ, RZ, R9 ;  /* 0x000000ffff087224 */ /* 0x000fe200078e0009 */
[----:B------:R-:W-:Y:S02]  /*1eb00*/  IADD3 R6, R236, -R3, RZ ;  /* 0x80000003ec067210 */ /* 0x000fe40007ffe0ff */
[----:B------:R-:W-:Y:S02]  /*1eb10*/  FSEL R219, R106, -INF , !P3 ;  /* 0xff8000006adb7808 */ /* 0x000fe40005800000 */
[----:B------:R-:W-:Y:S02]  /*1eb20*/  I2FP.F32.S32 R8, R8 ;  /* 0x0000000800087245 */ /* 0x000fe40000201400 */
[----:B------:R-:W-:Y:S02]  /*1eb30*/  IABS R6, R6 ;  /* 0x0000000600067213 */ /* 0x000fe40000000000 */
[C---:B------:R-:W-:Y:S01]  /*1eb40*/  ISETP.GE.AND P3, PT, R3.reuse, R234, PT ;  /* 0x000000ea0300720c */ /* 0x040fe20003f66270 */
[----:B------:R-:W-:Y:S01]  /*1eb50*/  FFMA.FTZ R107, R8, -UR19, R107 ;  /* 0x80000013086b7c23 */ /* 0x000fe2000801006b */
[----:B------:R-:W-:Y:S02]  /*1eb60*/  I2FP.F32.S32 R6, R6 ;  /* 0x0000000600067245 */ /* 0x000fe40000201400 */
[C---:B------:R-:W-:Y:S02]  /*1eb70*/  ISETP.GE.OR P3, PT, R3.reuse, R240, !P3 ;  /* 0x000000f00300720c */ /* 0x040fe40005f66670 */
[----:B------:R-:W-:Y:S01]  /*1eb80*/  ISETP.GE.AND P1, PT, R3, R232, PT ;  /* 0x000000e80300720c */ /* 0x000fe20003f26270 */
[----:B------:R-:W-:Y:S01]  /*1eb90*/  FFMA.FTZ R108, R6, -UR19, R108 ;  /* 0x80000013066c7c23 */ /* 0x000fe2000801006c */
[----:B------:R-:W-:Y:S01]  /*1eba0*/  FSEL R101, R101, -INF , !P5 ;  /* 0xff80000065657808 */ /* 0x000fe20006800000 */
[----:B------:R-:W-:Y:S01]  /*1ebb0*/  IMAD.IADD R6, R237, 0x1, -R3 ;  /* 0x00000001ed067824 */ /* 0x000fe200078e0a03 */
[----:B------:R-:W-:Y:S02]  /*1ebc0*/  LOP3.LUT P5, RZ, R231, 0x1, RZ, 0xc0, !PT ;  /* 0x00000001e7ff7812 */ /* 0x000fe400078ac0ff */
[----:B------:R-:W-:Y:S02]  /*1ebd0*/  ISETP.GE.OR P0, PT, R2, R241, !P0 ;  /* 0x000000f10200720c */ /* 0x000fe40004706670 */
[----:B------:R-:W-:Y:S02]  /*1ebe0*/  FSEL R217, R107, -INF , !P6 ;  /* 0xff8000006bd97808 */ /* 0x000fe40007000000 */
[----:B------:R-:W-:Y:S02]  /*1ebf0*/  I2FP.F32.S32 R5, R5 ;  /* 0x0000000500057245 */ /* 0x000fe40000201400 */
[----:B------:R-:W-:Y:S02]  /*1ec00*/  FSEL R103, R103, -INF , !P4 ;  /* 0xff80000067677808 */ /* 0x000fe40006000000 */
[----:B------:R-:W-:Y:S01]  /*1ec10*/  ISETP.GE.OR P1, PT, R3, R241, !P1 ;  /* 0x000000f10300720c */ /* 0x000fe20004f26670 */
[----:B------:R-:W-:Y:S01]  /*1ec20*/  FFMA.FTZ R110, R5, -UR19, R110 ;  /* 0x80000013056e7c23 */ /* 0x000fe2000801006e */
[----:B------:R-:W-:Y:S01]  /*1ec30*/  ISETP.GE.AND P6, PT, R3, R235, PT ;  /* 0x000000eb0300720c */ /* 0x000fe20003fc6270 */
[----:B------:R-:W-:Y:S01]  /*1ec40*/  IMAD.IADD R5, R237, 0x1, -R2 ;  /* 0x00000001ed057824 */ /* 0x000fe200078e0a02 */
[----:B------:R-:W-:Y:S02]  /*1ec50*/  ISETP.GE.AND P4, PT, R3, R233, PT ;  /* 0x000000e90300720c */ /* 0x000fe40003f86270 */
[----:B------:R-:W-:Y:S01]  /*1ec60*/  FSEL R221, R104, -INF , !P5 ;  /* 0xff80000068dd7808 */ /* 0x000fe20006800000 */
[----:B------:R-:W-:Y:S01]  /*1ec70*/  IMAD.MOV.U32 R104, RZ, RZ, R250 ;  /* 0x000000ffff687224 */ /* 0x000fe200078e00fa */
[----:B------:R-:W-:Y:S02]  /*1ec80*/  FSEL R43, R105, -INF , !P2 ;  /* 0xff800000692b7808 */ /* 0x000fe40005000000 */
[----:B------:R-:W-:Y:S01]  /*1ec90*/  FSEL R251, R109, -INF , !P0 ;  /* 0xff8000006dfb7808 */ /* 0x000fe20004000000 */
[----:B------:R-:W-:Y:S01]  /*1eca0*/  IMAD.MOV.U32 R109, RZ, RZ, R47 ;  /* 0x000000ffff6d7224 */ /* 0x000fe200078e002f */
[----:B------:R-:W-:Y:S01]  /*1ecb0*/  LOP3.LUT R231, R231, 0xfffffffd, RZ, 0xc0, !PT ;  /* 0xfffffffde7e77812 */ /* 0x000fe200078ec0ff */
[----:B------:R-:W-:Y:S01]  /*1ecc0*/  STL [R1], R43 ;  /* 0x0000002b01007387 */ /* 0x000fe20000100800 */
[----:B------:R-:W-:Y:S02]  /*1ecd0*/  IADD3 R4, R238, -R3, RZ ;  /* 0x80000003ee047210 */ /* 0x000fe40007ffe0ff */
[----:B------:R-:W-:Y:S01]  /*1ece0*/  FSEL R252, R108, -INF , !P1 ;  /* 0xff8000006cfc7808 */ /* 0x000fe20004800000 */
[----:B------:R-:W-:Y:S01]  /*1ecf0*/  STL [R1+0x120], R236 ;  /* 0x000120ec01007387 */ /* 0x000fe20000100800 */
[C---:B------:R-:W-:Y:S02]  /*1ed00*/  ISETP.GE.AND P0, PT, R2.reuse, R234, PT ;  /* 0x000000ea0200720c */ /* 0x040fe40003f06270 */
[C---:B------:R-:W-:Y:S01]  /*1ed10*/  ISETP.GE.AND P5, PT, R2.reuse, R235, PT ;  /* 0x000000eb0200720c */ /* 0x040fe20003fa6270 */
[----:B------:R1:W-:Y:S01]  /*1ed20*/  STL [R1+0x124], R237 ;  /* 0x000124ed01007387 */ /* 0x0003e20000100800 */
[C---:B------:R-:W-:Y:S02]  /*1ed30*/  ISETP.GE.AND P2, PT, R2.reuse, R233, PT ;  /* 0x000000e90200720c */ /* 0x040fe40003f46270 */
[CC--:B------:R-:W-:Y:S02]  /*1ed40*/  ISETP.GE.OR P1, PT, R3.reuse, R243.reuse, !P6 ;  /* 0x000000f30300720c */ /* 0x0c0fe40007726670 */
[----:B------:R-:W-:Y:S01]  /*1ed50*/  ISETP.GE.OR P4, PT, R3, R242, !P4 ;  /* 0x000000f20300720c */ /* 0x000fe20006786670 */
[--C-:B------:R-:W-:Y:S01]  /*1ed60*/  IMAD.IADD R3, R239, 0x1, -R2.reuse ;  /* 0x00000001ef037824 */ /* 0x100fe200078e0a02 */
[----:B------:R-:W-:Y:S02]  /*1ed70*/  IABS R9, R6 ;  /* 0x0000000600097213 */ /* 0x000fe40000000000 */
[----:B------:R-:W-:Y:S02]  /*1ed80*/  @P3 LOP3.LUT R231, R231, 0x2, RZ, 0xfc, !PT ;  /* 0x00000002e7e73812 */ /* 0x000fe400078efcff */
[----:B------:R-:W-:Y:S01]  /*1ed90*/  IABS R8, R4 ;  /* 0x0000000400087213 */ /* 0x000fe20000000000 */
[----:B------:R-:W-:Y:S01]  /*1eda0*/  IMAD.MOV.U32 R4, RZ, RZ, R9 ;  /* 0x000000ffff047224 */ /* 0x000fe200078e0009 */
[C---:B------:R-:W-:Y:S02]  /*1edb0*/  ISETP.GE.OR P3, PT, R2.reuse, R240, !P0 ;  /* 0x000000f00200720c */ /* 0x040fe40004766670 */
        /* <DEDUP_REMOVED lines=8> */
[----:B------:R-:W-:Y:S02]  /*1ee40*/  I2FP.F32.S32 R3, R4 ;  /* 0x0000000400037245 */ /* 0x000fe40000201400 */
[----:B------:R-:W-:Y:S01]  /*1ee50*/  I2FP.F32.S32 R4, R5 ;  /* 0x0000000500047245 */ /* 0x000fe20000201400 */
[----:B------:R-:W-:Y:S01]  /*1ee60*/  FFMA.FTZ R111, R2, -UR19, R111 ;  /* 0x80000013026f7c23 */ /* 0x000fe2000801006f */
[----:B------:R-:W-:Y:S01]  /*1ee70*/  I2FP.F32.S32 R5, R6 ;  /* 0x0000000600057245 */ /* 0x000fe20000201400 */
[----:B------:R-:W-:Y:S01]  /*1ee80*/  FFMA.FTZ R112, R3, -UR19, R112 ;  /* 0x8000001303707c23 */ /* 0x000fe20008010070 */
[----:B------:R-:W-:Y:S02]  /*1ee90*/  VIADD R3, R0, 0x71 ;  /* 0x0000007100037836 */ /* 0x000fe40000000000 */
[----:B------:R-:W-:Y:S01]  /*1eea0*/  FFMA.FTZ R114, R4, -UR19, R114 ;  /* 0x8000001304727c23 */ /* 0x000fe20008010072 */
[----:B------:R-:W-:Y:S01]  /*1eeb0*/  IADD3 R4, R0, 0x70, RZ ;  /* 0x0000007000047810 */ /* 0x000fe20007ffe0ff */
[----:B------:R-:W-:Y:S01]  /*1eec0*/  FFMA.FTZ R113, R5, -UR19, R113 ;  /* 0x8000001305717c23 */ /* 0x000fe20008010071 */
[----:B------:R-:W-:Y:S01]  /*1eed0*/  I2FP.F32.S32 R2, R7 ;  /* 0x0000000700027245 */ /* 0x000fe20000201400 */
[C---:B------:R-:W-:Y:S01]  /*1eee0*/  IMAD.IADD R5, R237.reuse, 0x1, -R3 ;  /* 0x00000001ed057824 */ /* 0x040fe200078e0a03 */
[C---:B------:R-:W-:Y:S01]  /*1eef0*/  ISETP.GE.AND P0, PT, R4.reuse, R235, PT ;  /* 0x000000eb0400720c */ /* 0x040fe20003f06270 */
[--C-:B------:R-:W-:Y:S01]  /*1ef00*/  IMAD.IADD R6, R237, 0x1, -R4.reuse ;  /* 0x00000001ed067824 */ /* 0x100fe200078e0a04 */
[----:B------:R-:W-:Y:S01]  /*1ef10*/  ISETP.GE.AND P2, PT, R4, R233, PT ;  /* 0x000000e90400720c */ /* 0x000fe20003f46270 */
[----:B------:R-:W-:Y:S01]  /*1ef20*/  FFMA.FTZ R115, R2, -UR19, R115 ;  /* 0x8000001302737c23 */ /* 0x000fe20008010073 */
[----:B------:R-:W-:Y:S01]  /*1ef30*/  IMAD.IADD R2, R238, 0x1, -R4 ;  /* 0x00000001ee027824 */ /* 0x000fe200078e0a04 */
[----:B------:R-:W-:Y:S01]  /*1ef40*/  IADD3 R10, R236, -R4, RZ ;  /* 0x80000004ec0a7210 */ /* 0x000fe20007ffe0ff */
[----:B------:R-:W-:Y:S01]  /*1ef50*/  IMAD.IADD R8, R238, 0x1, -R3 ;  /* 0x00000001ee087824 */ /* 0x000fe200078e0a03 */
[----:B------:R-:W-:Y:S02]  /*1ef60*/  IABS R9, R6 ;  /* 0x0000000600097213 */ /* 0x000fe40000000000 */
[----:B------:R-:W-:Y:S02]  /*1ef70*/  IABS R6, R5 ;  /* 0x0000000500067213 */ /* 0x000fe40000000000 */
[----:B------:R-:W-:Y:S02]  /*1ef80*/  IABS R7, R2 ;  /* 0x0000000200077213 */ /* 0x000fe40000000000 */
[----:B------:R-:W-:Y:S01]  /*1ef90*/  IABS R5, R8 ;  /* 0x0000000800057213 */ /* 0x000fe20000000000 */
[----:B------:R-:W-:Y:S01]  /*1efa0*/  IMAD.MOV.U32 R8, RZ, RZ, R6 ;  /* 0x000000ffff087224 */ /* 0x000fe200078e0006 */
[----:B------:R-:W-:Y:S02]  /*1efb0*/  I2FP.F32.S32 R9, R9 ;  /* 0x0000000900097245 */ /* 0x000fe40000201400 */
[----:B------:R-:W-:Y:S02]  /*1efc0*/  I2FP.F32.S32 R6, R7 ;  /* 0x0000000700067245 */ /* 0x000fe40000201400 */
[----:B------:R-:W-:Y:S01]  /*1efd0*/  FSEL R112, R112, -INF , !P1 ;  /* 0xff80000070707808 */ /* 0x000fe20004800000 */
[----:B------:R-:W-:Y:S01]  /*1efe0*/  FFMA.FTZ R116, R9, -UR19, R116 ;  /* 0x8000001309747c23 */ /* 0x000fe20008010074 */
[----:B------:R-:W-:Y:S01]  /*1eff0*/  I2FP.F32.S32 R5, R5 ;  /* 0x0000000500057245 */ /* 0x000fe20000201400 */
[----:B------:R-:W-:Y:S01]  /*1f000*/  FFMA.FTZ R118, R6, -UR19, R118 ;  /* 0x8000001306767c23 */ /* 0x000fe20008010076 */
[----:B------:R-:W-:Y:S02]  /*1f010*/  I2FP.F32.S32 R8, R8 ;  /* 0x0000000800087245 */ /* 0x000fe40000201400 */
[----:B------:R-:W-:Y:S01]  /*1f020*/  ISETP.GE.OR P1, PT, R4, R243, !P0 ;  /* 0x000000f30400720c */ /* 0x000fe20004726670 */
[----:B------:R-:W-:Y:S01]  /*1f030*/  FFMA.FTZ R119, R5, -UR19, R119 ;  /* 0x8000001305777c23 */ /* 0x000fe20008010077 */
[----:B------:R-:W-:Y:S01]  /*1f040*/  FSEL R114, R114, -INF , !P4 ;  /* 0xff80000072727808 */ /* 0x000fe20006000000 */
[----:B------:R-:W-:Y:S01]  /*1f050*/  FFMA.FTZ R117, R8, -UR19, R117 ;  /* 0x8000001308757c23 */ /* 0x000fe20008010075 */
[C---:B------:R-:W-:Y:S01]  /*1f060*/  ISETP.GE.AND P4, PT, R3.reuse, R235, PT ;  /* 0x000000eb0300720c */ /* 0x040fe20003f86270 */
[--C-:B------:R-:W-:Y:S01]  /*1f070*/  IMAD.IADD R5, R236, 0x1, -R3.reuse ;  /* 0x00000001ec057824 */ /* 0x100fe200078e0a03 */
[----:B------:R-:W-:Y:S02]  /*1f080*/  ISETP.GE.OR P2, PT, R4, R242, !P2 ;  /* 0x000000f20400720c */ /* 0x000fe40005746670 */
[----:B------:R-:W-:Y:S02]  /*1f090*/  ISETP.GE.AND P0, PT, R3, R233, PT ;  /* 0x000000e90300720c */ /* 0x000fe40003f06270 */
[----:B------:R-:W-:Y:S02]  /*1f0a0*/  IABS R2, R10 ;  /* 0x0000000a00027213 */ /* 0x000fe40000000000 */
[----:B------:R-:W-:Y:S02]  /*1f0b0*/  FSEL R116, R116, -INF , !P1 ;  /* 0xff80000074747808 */ /* 0x000fe40004800000 */
[----:B------:R-:W-:Y:S02]  /*1f0c0*/  FSEL R113, R113, -INF , !P5 ;  /* 0xff80000071717808 */ /* 0x000fe40006800000 */
[C---:B------:R-:W-:Y:S02]  /*1f0d0*/  ISETP.GE.OR P1, PT, R3.reuse, R243, !P4 ;  /* 0x000000f30300720c */ /* 0x040fe40006726670 */
[----:B------:R-:W-:Y:S02]  /*1f0e0*/  FSEL R118, R118, -INF , !P2 ;  /* 0xff80000076767808 */ /* 0x000fe40005000000 */
[----:B------:R-:W-:Y:S02]  /*1f0f0*/  ISETP.GE.OR P0, PT, R3, R242, !P0 ;  /* 0x000000f20300720c */ /* 0x000fe40004706670 */
[----:B------:R-:W-:Y:S02]  /*1f100*/  I2FP.F32.S32 R2, R2 ;  /* 0x0000000200027245 */ /* 0x000fe40000201400 */
[C---:B------:R-:W-:Y:S02]  /*1f110*/  ISETP.GE.AND P5, PT, R4.reuse, R232, PT ;  /* 0x000000e80400720c */ /* 0x040fe40003fa6270 */
[----:B------:R-:W-:Y:S01]  /*1f120*/  ISETP.GE.AND P2, PT, R4, R234, PT ;  /* 0x000000ea0400720c */ /* 0x000fe20003f46270 */
[----:B------:R-:W-:Y:S01]  /*1f130*/  FFMA.FTZ R120, R2, -UR19, R120 ;  /* 0x8000001302787c23 */ /* 0x000fe20008010078 */
[----:B------:R-:W-:Y:S01]  /*1f140*/  FSEL R115, R115, -INF , !P6 ;  /* 0xff80000073737808 */ /* 0x000fe20007000000 */
[C---:B------:R-:W-:Y:S01]  /*1f150*/  VIADD R2, R0.reuse, 0x78 ;  /* 0x0000007800027836 */ /* 0x040fe20000000000 */
[----:B------:R-:W-:Y:S01]  /*1f160*/  FSEL R117, R117, -INF , !P1 ;  /* 0xff80000075757808 */ /* 0x000fe20004800000 */
[----:B------:R-:W-:Y:S01]  /*1f170*/  VIADD R0, R0, 0x79 ;  /* 0x0000007900007836 */ /* 0x000fe20000000000 */
[----:B------:R-:W-:Y:S02]  /*1f180*/  FSEL R119, R119, -INF , !P0 ;  /* 0xff80000077777808 */ /* 0x000fe40004000000 */
[C---:B------:R-:W-:Y:S02]  /*1f190*/  ISETP.GE.AND P1, PT, R3.reuse, R232, PT ;  /* 0x000000e80300720c */ /* 0x040fe40003f26270 */
[----:B------:R-:W-:Y:S02]  /*1f1a0*/  ISETP.GE.AND P0, PT, R3, R234, PT ;  /* 0x000000ea0300720c */ /* 0x000fe40003f06270 */
[CC--:B------:R-:W-:Y:S02]  /*1f1b0*/  ISETP.GE.OR P4, PT, R4.reuse, R241.reuse, !P5 ;  /* 0x000000f10400720c */ /* 0x0c0fe40006f86670 */
[-C--:B------:R-:W-:Y:S01]  /*1f1c0*/  ISETP.GE.OR P6, PT, R4, R240.reuse, !P2 ;  /* 0x000000f00400720c */ /* 0x080fe200057c6670 */
[----:B------:R-:W-:Y:S01]  /*1f1d0*/  IMAD.IADD R4, R239, 0x1, -R4 ;  /* 0x00000001ef047824 */ /* 0x000fe200078e0a04 */
[C---:B------:R-:W-:Y:S02]  /*1f1e0*/  ISETP.GE.OR P5, PT, R3.reuse, R240, !P0 ;  /* 0x000000f00300720c */ /* 0x040fe400047a6670 */
[----:B------:R-:W-:Y:S01]  /*1f1f0*/  ISETP.GE.OR P2, PT, R3, R241, !P1 ;  /* 0x000000f10300720c */ /* 0x000fe20004f46670 */
[----:B------:R-:W-:Y:S01]  /*1f200*/  IMAD.IADD R3, R239, 0x1, -R3 ;  /* 0x00000001ef037824 */ /* 0x000fe200078e0a03 */
[----:B------:R-:W-:Y:S02]  /*1f210*/  IABS R6, R4 ;  /* 0x0000000400067213 */ /* 0x000fe40000000000 */
[----:B------:R-:W-:Y:S02]  /*1f220*/  IADD3 R4, R236, -R2, RZ ;  /* 0x80000002ec047210 */ /* 0x000fe40007ffe0ff */
[----:B------:R-:W-:Y:S02]  /*1f230*/  IABS R5, R5 ;  /* 0x0000000500057213 */ /* 0x000fe40000000000 */
[----:B------:R-:W-:Y:S02]  /*1f240*/  IABS R7, R3 ;  /* 0x0000000300077213 */ /* 0x000fe40000000000 */
[----:B------:R-:W-:Y:S02]  /*1f250*/  IABS R3, R4 ;  /* 0x0000000400037213 */ /* 0x000fe40000000000 */
[----:B------:R-:W-:Y:S02]  /*1f260*/  I2FP.F32.S32 R4, R5 ;  /* 0x0000000500047245 */ /* 0x000fe40000201400 */
[----:B------:R-:W-:Y:S02]  /*1f270*/  I2FP.F32.S32 R5, R6 ;  /* 0x0000000600057245 */ /* 0x000fe40000201400 */
[----:B------:R-:W-:Y:S01]  /*1f280*/  I2FP.F32.S32 R6, R7 ;  /* 0x0000000700067245 */ /* 0x000fe20000201400 */
[----:B------:R-:W-:Y:S01]  /*1f290*/  FFMA.FTZ R121, R4, -UR19, R121 ;  /* 0x8000001304797c23 */ /* 0x000fe20008010079 */
[----:B------:R-:W-:Y:S02]  /*1f2a0*/  IMAD.IADD R4, R237, 0x1, -R2 ;  /* 0x00000001ed047824 */ /* 0x000fe400078e0a02 */
[----:B------:R-:W-:Y:S01]  /*1f2b0*/  FFMA.FTZ R122, R5, -UR19, R122 ;  /* 0x80000013057a7c23 */ /* 0x000fe2000801007a */
[----:B------:R-:W-:Y:S02]  /*1f2c0*/  IMAD.IADD R5, R236, 0x1, -R0 ;  /* 0x00000001ec057824 */ /* 0x000fe400078e0a00 */
[----:B------:R-:W-:Y:S01]  /*1f2d0*/  FFMA.FTZ R123, R6, -UR19, R123 ;  /* 0x80000013067b7c23 */ /* 0x000fe2000801007b */
[----:B------:R-:W-:Y:S01]  /*1f2e0*/  I2FP.F32.S32 R3, R3 ;  /* 0x0000000300037245 */ /* 0x000fe20000201400 */
[C---:B------:R-:W-:Y:S01]  /*1f2f0*/  IMAD.IADD R6, R238.reuse, 0x1, -R2 ;  /* 0x00000001ee067824 */ /* 0x040fe200078e0a02 */
[----:B------:R-:W-:Y:S02]  /*1f300*/  IABS R4, R4 ;  /* 0x0000000400047213 */ /* 0x000fe40000000000 */
[----:B------:R-:W-:Y:S01]  /*1f310*/  IABS R5, R5 ;  /* 0x0000000500057213 */ /* 0x000fe20000000000 */
[----:B------:R-:W-:Y:S01]  /*1f320*/  FFMA.FTZ R124, R3, -UR19, R124 ;  /* 0x80000013037c7c23 */ /* 0x000fe2000801007c */
[----:B------:R-:W-:Y:S01]  /*1f330*/  IABS R3, R6 ;  /* 0x0000000600037213 */ /* 0x000fe20000000000 */
[--C-:B------:R-:W-:Y:S01]  /*1f340*/  IMAD.IADD R6, R237, 0x1, -R0.reuse ;  /* 0x00000001ed067824 */ /* 0x100fe200078e0a00 */
[----:B------:R-:W-:Y:S02]  /*1f350*/  MOV R7, R4 ;  /* 0x0000000400077202 */ /* 0x000fe40000000f00 */
[----:B------:R-:W-:Y:S01]  /*1f360*/  I2FP.F32.S32 R4, R5 ;  /* 0x0000000500047245 */ /* 0x000fe20000201400 */
[----:B------:R-:W-:Y:S01]  /*1f370*/  IMAD.IADD R5, R238, 0x1, -R0 ;  /* 0x00000001ee057824 */ /* 0x000fe200078e0a00 */
[----:B------:R-:W-:Y:S02]  /*1f380*/  IABS R6, R6 ;  /* 0x0000000600067213 */ /* 0x000fe40000000000 */
[----:B------:R-:W-:Y:S01]  /*1f390*/  I2FP.F32.S32 R8, R7 ;  /* 0x0000000700087245 */ /* 0x000fe20000201400 */
[----:B------:R-:W-:Y:S01]  /*1f3a0*/  FFMA.FTZ R125, R4, -UR19, R125 ;  /* 0x80000013047d7c23 */ /* 0x000fe2000801007d */
[----:B------:R-:W-:Y:S01]  /*1f3b0*/  I2FP.F32.S32 R7, R3 ;  /* 0x0000000300077245 */ /* 0x000fe20000201400 */
[----:B------:R-:W-:Y:S01]  /*1f3c0*/  IMAD.MOV.U32 R4, RZ, RZ, R6 ;  /* 0x000000ffff047224 */ /* 0x000fe200078e0006 */
[----:B------:R-:W-:Y:S01]  /*1f3d0*/  IABS R3, R5 ;  /* 0x0000000500037213 */ /* 0x000fe20000000000 */
[----:B------:R-:W-:Y:S01]  /*1f3e0*/  FFMA.FTZ R128, R8, -UR19, R128 ;  /* 0x8000001308807c23 */ /* 0x000fe20008010080 */
[----:B------:R-:W-:Y:S01]  /*1f3f0*/  FMNMX.FTZ R5, R247, R133, !PT ;  /* 0x00000085f7057209 */ /* 0x000fe20007810000 */
[----:B------:R-:W-:Y:S01]  /*1f400*/  FFMA.FTZ R130, R7, -UR19, R130 ;  /* 0x8000001307827c23 */ /* 0x000fe20008010082 */
[----:B------:R-:W-:Y:S02]  /*1f410*/  I2FP.F32.S32 R3, R3 ;  /* 0x0000000300037245 */ /* 0x000fe40000201400 */
[----:B------:R-:W-:Y:S02]  /*1f420*/  I2FP.F32.S32 R4, R4 ;  /* 0x0000000400047245 */ /* 0x000fe40000201400 */
        /* <DEDUP_REMOVED lines=83> */
[----:B------:R-:W-:Y:S02]  /*1f960*/  ISETP.GE.AND P1, PT, R2, R232, PT ;  /* 0x000000e80200720c */ /* 0x000fe40003f26270 */
[----:B------:R-:W-:Y:S02]  /*1f970*/  FMNMX.FTZ R3, R44, R3, !PT ;  /* 0x000000032c037209 */ /* 0x000fe40007810000 */
[----:B------:R-:W-:Y:S02]  /*1f980*/  FMNMX.FTZ R4, R224, R4, !PT ;  /* 0x00000004e0047209 */ /* 0x000fe40007810000 */
[----:B------:R-:W-:Y:S02]  /*1f990*/  FMNMX.FTZ R5, R15, R5, !PT ;  /* 0x000000050f057209 */ /* 0x000fe40007810000 */
[----:B------:R-:W-:Y:S02]  /*1f9a0*/  FMNMX.FTZ R7, R12, R7, !PT ;  /* 0x000000070c077209 */ /* 0x000fe40007810000 */
[----:B------:R-:W-:Y:S02]  /*1f9b0*/  ISETP.GE.AND P0, PT, R0, R232, PT ;  /* 0x000000e80000720c */ /* 0x000fe40003f06270 */
[----:B------:R-:W-:Y:S02]  /*1f9c0*/  FMNMX.FTZ R3, R171, R3, !PT ;  /* 0x00000003ab037209 */ /* 0x000fe40007810000 */
[----:B------:R-:W-:Y:S02]  /*1f9d0*/  ISETP.GE.OR P1, PT, R2, R241, !P1 ;  /* 0x000000f10200720c */ /* 0x000fe40004f26670 */
[----:B------:R-:W-:Y:S02]  /*1f9e0*/  FMNMX.FTZ R4, R92, R4, !PT ;  /* 0x000000045c047209 */ /* 0x000fe40007810000 */
[----:B------:R-:W-:Y:S02]  /*1f9f0*/  FMNMX.FTZ R5, R102, R5, !PT ;  /* 0x0000000566057209 */ /* 0x000fe40007810000 */
[----:B------:R-:W-:Y:S02]  /*1fa00*/  FMNMX.FTZ R7, R101, R7, !PT ;  /* 0x0000000765077209 */ /* 0x000fe40007810000 */
[----:B------:R-:W-:Y:S02]  /*1fa10*/  ISETP.GE.OR P0, PT, R0, R241, !P0 ;  /* 0x000000f10000720c */ /* 0x000fe40004706670 */
[----:B------:R-:W-:Y:S02]  /*1fa20*/  FMNMX.FTZ R3, R109, R3, !PT ;  /* 0x000000036d037209 */ /* 0x000fe40007810000 */
[----:B------:R-:W-:Y:S02]  /*1fa30*/  FSEL R204, R124, -INF , !P1 ;  /* 0xff8000007ccc7808 */ /* 0x000fe40004800000 */
[----:B------:R-:W-:Y:S02]  /*1fa40*/  FMNMX.FTZ R4, R221, R4, !PT ;  /* 0x00000004dd047209 */ /* 0x000fe40007810000 */
[----:B------:R-:W-:Y:S02]  /*1fa50*/  ISETP.GE.AND P1, PT, R2, R235, PT ;  /* 0x000000eb0200720c */ /* 0x000fe40003f26270 */
[----:B------:R-:W-:Y:S02]  /*1fa60*/  FMNMX.FTZ R5, R103, R5, !PT ;  /* 0x0000000567057209 */ /* 0x000fe40007810000 */
[----:B------:R-:W-:Y:S02]  /*1fa70*/  FMNMX.FTZ R7, R112, R7, !PT ;  /* 0x0000000770077209 */ /* 0x000fe40007810000 */
[----:B------:R-:W-:Y:S02]  /*1fa80*/  FSEL R203, R125, -INF , !P0 ;  /* 0xff8000007dcb7808 */ /* 0x000fe40004000000 */
[----:B------:R-:W-:Y:S02]  /*1fa90*/  FMNMX.FTZ R3, R170, R3, !PT ;  /* 0x00000003aa037209 */ /* 0x000fe40007810000 */
[C---:B------:R-:W-:Y:S02]  /*1faa0*/  ISETP.GE.AND P0, PT, R2.reuse, R233, PT ;  /* 0x000000e90200720c */ /* 0x040fe40003f06270 */
[----:B------:R-:W-:Y:S02]  /*1fab0*/  ISETP.GE.OR P1, PT, R2, R243, !P1 ;  /* 0x000000f30200720c */ /* 0x000fe40004f26670 */
[----:B------:R-:W-:Y:S02]  /*1fac0*/  FMNMX.FTZ R4, R43, R4, !PT ;  /* 0x000000042b047209 */ /* 0x000fe40007810000 */
[----:B------:R-:W-:Y:S02]  /*1fad0*/  FMNMX.FTZ R5, R114, R5, !PT ;  /* 0x0000000572057209 */ /* 0x000fe40007810000 */
[----:B------:R-:W-:Y:S02]  /*1fae0*/  FMNMX.FTZ R7, R113, R7, !PT ;  /* 0x0000000771077209 */ /* 0x000fe40007810000 */
[----:B------:R-:W-:Y:S02]  /*1faf0*/  FMNMX.FTZ R3, R227, R3, !PT ;  /* 0x00000003e3037209 */ /* 0x000fe40007810000 */
[----:B------:R-:W-:Y:S02]  /*1fb00*/  ISETP.GE.OR P0, PT, R2, R242, !P0 ;  /* 0x000000f20200720c */ /* 0x000fe40004706670 */
[----:B------:R-:W-:Y:S02]  /*1fb10*/  FSEL R128, R128, -INF , !P1 ;  /* 0xff80000080807808 */ /* 0x000fe40004800000 */
[----:B------:R-:W-:Y:S02]  /*1fb20*/  FMNMX.FTZ R5, R115, R5, !PT ;  /* 0x0000000573057209 */ /* 0x000fe40007810000 */
[----:B------:R-:W-:Y:S02]  /*1fb30*/  FMNMX.FTZ R4, R252, R4, !PT ;  /* 0x00000004fc047209 */ /* 0x000fe40007810000 */
[----:B------:R-:W-:Y:S02]  /*1fb40*/  ISETP.GE.AND P1, PT, R0, R235, PT ;  /* 0x000000eb0000720c */ /* 0x000fe40003f26270 */
[----:B------:R-:W-:Y:S02]  /*1fb50*/  FMNMX.FTZ R7, R116, R7, !PT ;  /* 0x0000000774077209 */ /* 0x000fe40007810000 */
[----:B------:R-:W-:Y:S02]  /*1fb60*/  FMNMX.FTZ R3, R29, R3, !PT ;  /* 0x000000031d037209 */ /* 0x000fe40007810000 */
[----:B------:R-:W-:Y:S02]  /*1fb70*/  FSEL R130, R130, -INF , !P0 ;  /* 0xff80000082827808 */ /* 0x000fe40004000000 */
[----:B------:R-:W-:Y:S02]  /*1fb80*/  FSEL R207, R120, -INF , !P4 ;  /* 0xff80000078cf7808 */ /* 0x000fe40006000000 */
[----:B------:R-:W-:Y:S02]  /*1fb90*/  FMNMX.FTZ R5, R118, R5, !PT ;  /* 0x0000000576057209 */ /* 0x000fe40007810000 */
[C---:B------:R-:W-:Y:S02]  /*1fba0*/  ISETP.GE.AND P0, PT, R0.reuse, R233, PT ;  /* 0x000000e90000720c */ /* 0x040fe40003f06270 */
[----:B------:R-:W-:Y:S02]  /*1fbb0*/  FMNMX.FTZ R4, R251, R4, !PT ;  /* 0x00000004fb047209 */ /* 0x000fe40007810000 */
[C---:B------:R-:W-:Y:S02]  /*1fbc0*/  ISETP.GE.OR P1, PT, R0.reuse, R243, !P1 ;  /* 0x000000f30000720c */ /* 0x040fe40004f26670 */
[----:B------:R-:W-:Y:S02]  /*1fbd0*/  FMNMX.FTZ R7, R117, R7, !PT ;  /* 0x0000000775077209 */ /* 0x000fe40007810000 */
[----:B------:R-:W-:Y:S02]  /*1fbe0*/  FMNMX.FTZ R3, R229, R3, !PT ;  /* 0x00000003e5037209 */ /* 0x000fe40007810000 */
[----:B------:R-:W-:Y:S02]  /*1fbf0*/  FSEL R206, R121, -INF , !P2 ;  /* 0xff80000079ce7808 */ /* 0x000fe40005000000 */
[----:B------:R-:W-:Y:S02]  /*1fc00*/  FMNMX.FTZ R4, R207, R4, !PT ;  /* 0x00000004cf047209 */ /* 0x000fe40007810000 */
[----:B------:R-:W-:Y:S02]  /*1fc10*/  FMNMX.FTZ R5, R119, R5, !PT ;  /* 0x0000000577057209 */ /* 0x000fe40007810000 */
[----:B------:R-:W-:Y:S02]  /*1fc20*/  ISETP.GE.OR P0, PT, R0, R242, !P0 ;  /* 0x000000f20000720c */ /* 0x000fe40004706670 */
[----:B------:R-:W-:Y:S02]  /*1fc30*/  FSEL R129, R129, -INF , !P1 ;  /* 0xff80000081817808 */ /* 0x000fe40004800000 */
[----:B------:R-:W-:Y:S02]  /*1fc40*/  FMNMX.FTZ R7, R128, R7, !PT ;  /* 0x0000000780077209 */ /* 0x000fe40007810000 */
[----:B------:R-:W-:Y:S02]  /*1fc50*/  ISETP.GE.AND P1, PT, R2, R234, PT ;  /* 0x000000ea0200720c */ /* 0x000fe40003f26270 */
[----:B------:R-:W-:Y:S02]  /*1fc60*/  FMNMX.FTZ R3, R230, R3, !PT ;  /* 0x00000003e6037209 */ /* 0x000fe40007810000 */
[----:B------:R-:W-:Y:S02]  /*1fc70*/  FSEL R131, R131, -INF , !P0 ;  /* 0xff80000083837808 */ /* 0x000fe40004000000 */
[----:B------:R-:W-:Y:S02]  /*1fc80*/  FMNMX.FTZ R6, R206, R4, !PT ;  /* 0x00000004ce067209 */ /* 0x000fe40007810000 */
[----:B------:R-:W-:Y:S02]  /*1fc90*/  FMNMX.FTZ R5, R130, R5, !PT ;  /* 0x0000000582057209 */ /* 0x000fe40007810000 */
[----:B------:R-:W-:Y:S01]  /*1fca0*/  FMNMX.FTZ R4, R129, R7, !PT ;  /* 0x0000000781047209 */ /* 0x000fe20007810000 */
[----:B------:R-:W-:Y:S01]  /*1fcb0*/  IMAD.IADD R7, R239, 0x1, -R2 ;  /* 0x00000001ef077824 */ /* 0x000fe200078e0a02 */
[----:B------:R-:W-:Y:S02]  /*1fcc0*/  ISETP.GE.OR P1, PT, R2, R240, !P1 ;  /* 0x000000f00200720c */ /* 0x000fe40004f26670 */
[----:B------:R-:W-:Y:S01]  /*1fcd0*/  FMNMX.FTZ R2, R222, R3, !PT ;  /* 0x00000003de027209 */ /* 0x000fe20007810000 */
[----:B------:R-:W-:Y:S01]  /*1fce0*/  SHFL.BFLY PT, R8, R4, 0x2, 0x1f ;  /* 0x0c401f0004087f89 */ /* 0x000fe200000e0000 */
[----:B------:R-:W-:Y:S02]  /*1fcf0*/  FMNMX.FTZ R3, R131, R5, !PT ;  /* 0x0000000583037209 */ /* 0x000fe40007810000 */
[----:B------:R-:W-:Y:S02]  /*1fd00*/  FMNMX.FTZ R6, R204, R6, !PT ;  /* 0x00000006cc067209 */ /* 0x000fe40007810000 */
[----:B------:R-:W-:Y:S03]  /*1fd10*/  ISETP.GE.AND P0, PT, R0, R234, PT ;  /* 0x000000ea0000720c */ /* 0x000fe60003f06270 */
[----:B------:R-:W2:Y:S01]  /*1fd20*/  SHFL.BFLY PT, R9, R3, 0x2, 0x1f ;  /* 0x0c401f0003097f89 */ /* 0x000ea200000e0000 */
[----:B------:R-:W-:Y:S02]  /*1fd30*/  FMNMX.FTZ R5, R40, R2, !PT ;  /* 0x0000000228057209 */ /* 0x000fe40007810000 */
[----:B------:R-:W-:Y:S01]  /*1fd40*/  FMNMX.FTZ R2, R203, R6, !PT ;  /* 0x00000006cb027209 */ /* 0x000fe20007810000 */
[----:B------:R-:W-:Y:S01]  /*1fd50*/  IMAD.IADD R6, R239, 0x1, -R0 ;  /* 0x00000001ef067824 */ /* 0x000fe200078e0a00 */
[----:B------:R-:W-:Y:S02]  /*1fd60*/  ISETP.GE.OR P0, PT, R0, R240, !P0 ;  /* 0x000000f00000720c */ /* 0x000fe40004706670 */
[----:B------:R-:W-:Y:S01]  /*1fd70*/  FMNMX.FTZ R0, R11, R5, !PT ;  /* 0x000000050b007209 */ /* 0x000fe20007810000 */
[----:B------:R-:W3:Y:S01]  /*1fd80*/  SHFL.BFLY PT, R69, R2, 0x2, 0x1f ;  /* 0x0c401f0002457f89 */ /* 0x000ee200000e0000 */
[----:B------:R-:W-:Y:S02]  /*1fd90*/  LOP3.LUT P4, RZ, R231, 0x2, RZ, 0xc0, !PT ;  /* 0x00000002e7ff7812 */ /* 0x000fe4000788c0ff */
[----:B------:R-:W-:Y:S02]  /*1fda0*/  FMNMX.FTZ R0, R41, R0, !PT ;  /* 0x0000000029007209 */ /* 0x000fe40007810000 */
[----:B------:R-:W-:Y:S01]  /*1fdb0*/  FSEL R250, R110, -INF , !P4 ;  /* 0xff8000006efa7808 */ /* 0x000fe20006000000 */
[----:B------:R-:W-:Y:S01]  /*1fdc0*/  IMAD.MOV.U32 R110, RZ, RZ, R58 ;  /* 0x000000ffff6e7224 */ /* 0x000fe200078e003a */
[----:B------:R-:W-:Y:S02]  /*1fdd0*/  FMNMX.FTZ R0, R219, R0, !PT ;  /* 0x00000000db007209 */ /* 0x000fe40007810000 */
[----:B------:R-:W-:Y:S02]  /*1fde0*/  IABS R5, R7 ;  /* 0x0000000700057213 */ /* 0x000fe40000000000 */
[----:B------:R-:W-:Y:S02]  /*1fdf0*/  FMNMX.FTZ R0, R217, R0, !PT ;  /* 0x00000000d9007209 */ /* 0x000fe40007810000 */
[----:B-1----:R-:W-:Y:S02]  /*1fe00*/  FSEL R237, R111, -INF , !P3 ;  /* 0xff8000006fed7808 */ /* 0x002fe40005800000 */
[----:B------:R-:W-:Y:S02]  /*1fe10*/  FMNMX.FTZ R0, R250, R0, !PT ;  /* 0x00000000fa007209 */ /* 0x000fe40007810000 */
[----:B------:R-:W-:Y:S02]  /*1fe20*/  I2FP.F32.S32 R5, R5 ;  /* 0x0000000500057245 */ /* 0x000fe40000201400 */
[----:B------:R-:W-:Y:S02]  /*1fe30*/  IABS R6, R6 ;  /* 0x0000000600067213 */ /* 0x000fe40000000000 */
[----:B------:R-:W-:Y:S01]  /*1fe40*/  FMNMX.FTZ R0, R237, R0, !PT ;  /* 0x00000000ed007209 */ /* 0x000fe20007810000 */
[----:B------:R-:W-:Y:S01]  /*1fe50*/  FFMA.FTZ R126, R5, -UR19, R126 ;  /* 0x80000013057e7c23 */ /* 0x000fe2000801007e */
[----:B------:R-:W-:Y:S01]  /*1fe60*/  FSEL R29, R122, -INF , !P6 ;  /* 0xff8000007a1d7808 */ /* 0x000fe20007000000 */
[----:B------:R-:W-:Y:S01]  /*1fe70*/  IMAD.MOV.U32 R122, RZ, RZ, R57 ;  /* 0x000000ffff7a7224 */ /* 0x000fe200078e0039 */
[----:B--2---:R-:W-:Y:S02]  /*1fe80*/  FMNMX.FTZ R3, R3, R9, !PT ;  /* 0x0000000903037209 */ /* 0x004fe40007810000 */
[----:B------:R-:W-:Y:S02]  /*1fe90*/  I2FP.F32.S32 R6, R6 ;  /* 0x0000000600067245 */ /* 0x000fe40000201400 */
[----:B------:R-:W-:Y:S01]  /*1fea0*/  FSEL R220, R123, -INF , !P5 ;  /* 0xff8000007bdc7808 */ /* 0x000fe20006800000 */
[----:B------:R-:W1:Y:S01]  /*1feb0*/  SHFL.BFLY PT, R70, R3, 0x1, 0x1f ;  /* 0x0c201f0003467f89 */ /* 0x000e6200000e0000 */
[----:B------:R-:W-:Y:S01]  /*1fec0*/  FMNMX.FTZ R0, R29, R0, !PT ;  /* 0x000000001d007209 */ /* 0x000fe20007810000 */
[----:B------:R-:W-:Y:S01]  /*1fed0*/  FFMA.FTZ R127, R6, -UR19, R127 ;  /* 0x80000013067f7c23 */ /* 0x000fe2000801007f */
[----:B------:R-:W-:Y:S02]  /*1fee0*/  FSEL R47, R126, -INF , !P1 ;  /* 0xff8000007e2f7808 */ /* 0x000fe40004800000 */
[----:B------:R-:W-:Y:S02]  /*1fef0*/  FMNMX.FTZ R0, R220, R0, !PT ;  /* 0x00000000dc007209 */ /* 0x000fe40007810000 */
[----:B------:R-:W-:Y:S02]  /*1ff00*/  FSEL R72, R127, -INF , !P0 ;  /* 0xff8000007f487808 */ /* 0x000fe40004000000 */
[----:B------:R-:W-:Y:S02]  /*1ff10*/  FMNMX.FTZ R0, R47, R0, !PT ;  /* 0x000000002f007209 */ /* 0x000fe40007810000 */
[----:B------:R-:W-:Y:S02]  /*1ff20*/  FMNMX.FTZ R4, R4, R8, !PT ;  /* 0x0000000804047209 */ /* 0x000fe40007810000 */
        /* <DEDUP_REMOVED lines=24> */
[C---:B------:R-:W-:Y:S01]  /*200b0*/  FMUL.FTZ R5, R71.reuse, UR4 ;  /* 0x0000000447057c20 */ /* 0x040fe20008410000 */
[----:B------:R-:W-:Y:S01]  /*200c0*/  FSETP.NEU.FTZ.AND P2, PT, R71, -INF , PT ;  /* 0xff8000004700780b */ /* 0x000fe20003f5d000 */
[--C-:B------:R-:W-:Y:S01]  /*200d0*/  FFMA.FTZ R131, R131, UR4, -R7.reuse ;  /* 0x0000000483837c23 */ /* 0x100fe20008010807 */
[----:B----4-:R-:W-:Y:S01]  /*200e0*/  FMNMX.FTZ R69, R69, R6, !PT ;  /* 0x0000000645457209 */ /* 0x010fe20007810000 */
[--C-:B------:R-:W-:Y:S01]  /*200f0*/  FFMA.FTZ R59, R34, UR4, -R7.reuse ;  /* 0x00000004223b7c23 */ /* 0x100fe20008010807 */
[----:B------:R-:W-:Y:S01]  /*20100*/  FSEL R5, R5, RZ, P2 ;  /* 0x000000ff05057208 */ /* 0x000fe20001000000 */
[--C-:B------:R-:W-:Y:S01]  /*20110*/  FFMA.FTZ R120, R55, UR4, -R7.reuse ;  /* 0x0000000437787c23 */ /* 0x100fe20008010807 */
[C---:B------:R-:W-:Y:S01]  /*20120*/  FSETP.NEU.FTZ.AND P0, PT, R69.reuse, -INF , PT ;  /* 0xff8000004500780b */ /* 0x040fe20003f1d000 */
[----:B------:R-:W-:Y:S01]  /*20130*/  FMUL.FTZ R73, R69, UR4 ;  /* 0x0000000445497c20 */ /* 0x000fe20008410000 */
[----:B------:R-:W-:Y:S01]  /*20140*/  FFMA.FTZ R127, R19, UR4, -R7 ;  /* 0x00000004137f7c23 */ /* 0x000fe20008010807 */
[--C-:B------:R-:W-:Y:S01]  /*20150*/  FFMA.FTZ R3, R209, UR4, -R5.reuse ;  /* 0x00000004d1037c23 */ /* 0x100fe20008010805 */
[--C-:B------:R-:W-:Y:S01]  /*20160*/  FFMA.FTZ R89, R32, UR4, -R5.reuse ;  /* 0x0000000420597c23 */ /* 0x100fe20008010805 */
[--C-:B------:R-:W-:Y:S01]  /*20170*/  FFMA.FTZ R88, R33, UR4, -R5.reuse ;  /* 0x0000000421587c23 */ /* 0x100fe20008010805 */
[----:B------:R-:W-:Y:S01]  /*20180*/  FSEL R73, R73, RZ, P0 ;  /* 0x000000ff49497208 */ /* 0x000fe20000000000 */
[----:B------:R2:W-:Y:S01]  /*20190*/  MUFU.EX2 R76, R3 ;  /* 0x00000003004c7308 */ /* 0x0005e20000000800 */
[--C-:B------:R-:W-:Y:S01]  /*201a0*/  FFMA.FTZ R6, R201, UR4, -R5.reuse ;  /* 0x00000004c9067c23 */ /* 0x100fe20008010805 */
[----:B------:R-:W-:Y:S01]  /*201b0*/  FFMA.FTZ R244, R112, UR4, -R5 ;  /* 0x0000000470f47c23 */ /* 0x000fe20008010805 */
[----:B------:R-:W-:Y:S01]  /*201c0*/  FFMA.FTZ R201, R83, UR4, -R7 ;  /* 0x0000000453c97c23 */ /* 0x000fe20008010807 */
[--C-:B-1----:R-:W-:Y:S01]  /*201d0*/  FFMA.FTZ R2, R210, UR4, -R73.reuse ;  /* 0x00000004d2027c23 */ /* 0x102fe20008010849 */
[--C-:B------:R-:W-:Y:S01]  /*201e0*/  FFMA.FTZ R4, R249, UR4, -R73.reuse ;  /* 0x00000004f9047c23 */ /* 0x100fe20008010849 */
[----:B------:R-:W-:Y:S01]  /*201f0*/  FFMA.FTZ R9, R223, UR4, -R73 ;  /* 0x00000004df097c23 */ /* 0x000fe20008010849 */
[----:B------:R-:W-:Y:S03]  /*20200*/  FFMA.FTZ R223, R116, UR4, -R5 ;  /* 0x0000000474df7c23 */ /* 0x000fe60008010805 */
[----:B------:R1:W-:Y:S01]  /*20210*/  MUFU.EX2 R84, R2 ;  /* 0x0000000200547308 */ /* 0x0003e20000000800 */
[----:B------:R-:W-:Y:S01]  /*20220*/  FFMA.FTZ R8, R218, UR4, -R73 ;  /* 0x00000004da087c23 */ /* 0x000fe20008010849 */
[--C-:B------:R-:W-:Y:S01]  /*20230*/  FFMA.FTZ R218, R113, UR4, -R5.reuse ;  /* 0x0000000471da7c23 */ /* 0x100fe20008010805 */
[--C-:B------:R-:W-:Y:S01]  /*20240*/  FFMA.FTZ R100, R208, UR4, -R5.reuse ;  /* 0x00000004d0647c23 */ /* 0x100fe20008010805 */
[--C-:B------:R-:W-:Y:S01]  /*20250*/  FFMA.FTZ R63, R22, UR4, -R5.reuse ;  /* 0x00000004163f7c23 */ /* 0x100fe20008010805 */
[--C-:B------:R-:W-:Y:S01]  /*20260*/  FFMA.FTZ R111, R36, UR4, -R5.reuse ;  /* 0x00000004246f7c23 */ /* 0x100fe20008010805 */
[--C-:B------:R-:W-:Y:S01]  /*20270*/  FFMA.FTZ R108, R37, UR4, -R5.reuse ;  /* 0x00000004256c7c23 */ /* 0x100fe20008010805 */
[--C-:B------:R-:W-:Y:S03]  /*20280*/  FFMA.FTZ R107, R48, UR4, -R5.reuse ;  /* 0x00000004306b7c23 */ /* 0x100fe60008010805 */
[----:B------:R3:W-:Y:S01]  /*20290*/  MUFU.EX2 R96, R4 ;  /* 0x0000000400607308 */ /* 0x0007e20000000800 */
[----:B--2---:R-:W2:Y:S01]  /*202a0*/  SHFL.BFLY PT, R3, R0, 0x1, 0x1f ;  /* 0x0c201f0000037f89 */ /* 0x004ea200000e0000 */
[--C-:B------:R-:W-:Y:S01]  /*202b0*/  FFMA.FTZ R106, R49, UR4, -R5.reuse ;  /* 0x00000004316a7c23 */ /* 0x100fe20008010805 */
[--C-:B------:R-:W-:Y:S01]  /*202c0*/  FFMA.FTZ R126, R52, UR4, -R5.reuse ;  /* 0x00000004347e7c23 */ /* 0x100fe20008010805 */
[--C-:B------:R-:W-:Y:S01]  /*202d0*/  FFMA.FTZ R125, R53, UR4, -R5.reuse ;  /* 0x00000004357d7c23 */ /* 0x100fe20008010805 */
[--C-:B------:R-:W-:Y:S01]  /*202e0*/  FFMA.FTZ R124, R64, UR4, -R5.reuse ;  /* 0x00000004407c7c23 */ /* 0x100fe20008010805 */
[--C-:B------:R-:W-:Y:S01]  /*202f0*/  FFMA.FTZ R123, R65, UR4, -R5.reuse ;  /* 0x00000004417b7c23 */ /* 0x100fe20008010805 */
[--C-:B------:R-:W-:Y:S03]  /*20300*/  FFMA.FTZ R210, R17, UR4, -R5.reuse ;  /* 0x0000000411d27c23 */ /* 0x100fe60008010805 */
[----:B------:R-:W-:Y:S01]  /*20310*/  MUFU.EX2 R99, R6 ;  /* 0x0000000600637308 */ /* 0x000fe20000000800 */
[--C-:B-1----:R-:W-:Y:S01]  /*20320*/  FFMA.FTZ R2, R248, UR4, -R5.reuse ;  /* 0x00000004f8027c23 */ /* 0x102fe20008010805 */
[--C-:B------:R-:W-:Y:S01]  /*20330*/  FFMA.FTZ R209, R85, UR4, -R5.reuse ;  /* 0x0000000455d17c23 */ /* 0x100fe20008010805 */
[--C-:B------:R-:W-:Y:S01]  /*20340*/  FFMA.FTZ R248, R14, UR4, -R5.reuse ;  /* 0x000000040ef87c23 */ /* 0x100fe20008010805 */
[--C-:B------:R-:W-:Y:S01]  /*20350*/  FFMA.FTZ R249, R13, UR4, -R5.reuse ;  /* 0x000000040df97c23 */ /* 0x100fe20008010805 */
[--C-:B------:R-:W-:Y:S01]  /*20360*/  FFMA.FTZ R43, R12, UR4, -R5.reuse ;  /* 0x000000040c2b7c23 */ /* 0x100fe20008010805 */
[--C-:B------:R-:W-:Y:S01]  /*20370*/  FFMA.FTZ R45, R128, UR4, -R5.reuse ;  /* 0x00000004802d7c23 */ /* 0x100fe20008010805 */
[--C-:B------:R-:W-:Y:S03]  /*20380*/  FFMA.FTZ R44, R129, UR4, -R5.reuse ;  /* 0x00000004812c7c23 */ /* 0x100fe60008010805 */
[----:B------:R1:W-:Y:S01]  /*20390*/  MUFU.EX2 R11, R2 ;  /* 0x00000002000b7308 */ /* 0x0003e20000000800 */
[--C-:B---3--:R-:W-:Y:S01]  /*203a0*/  FFMA.FTZ R4, R200, UR4, -R5.reuse ;  /* 0x00000004c8047c23 */ /* 0x108fe20008010805 */
[----:B------:R-:W-:Y:S01]  /*203b0*/  FFMA.FTZ R200, R81, UR4, -R5 ;  /* 0x0000000451c87c23 */ /* 0x000fe20008010805 */
[----:B------:R-:W-:Y:S01]  /*203c0*/  FFMA.FTZ R129, R82, UR4, -R7 ;  /* 0x0000000452817c23 */ /* 0x000fe20008010807 */
[----:B------:R-:W-:Y:S01]  /*203d0*/  MOV R85, R122 ;  /* 0x0000007a00557202 */ /* 0x000fe20000000f00 */
[----:B------:R-:W-:Y:S02]  /*203e0*/  IMAD.MOV.U32 R122, RZ, RZ, R110 ;  /* 0x000000ffff7a7224 */ /* 0x000fe400078e006e */
[----:B------:R-:W-:Y:S01]  /*203f0*/  FFMA.FTZ R204, R204, UR4, -R73 ;  /* 0x00000004cccc7c23 */ /* 0x000fe20008010849 */
[----:B------:R-:W-:Y:S02]  /*20400*/  IMAD.MOV.U32 R110, RZ, RZ, R91 ;  /* 0x000000ffff6e7224 */ /* 0x000fe400078e005b */
[----:B------:R3:W-:Y:S01]  /*20410*/  MUFU.EX2 R228, R4 ;  /* 0x0000000400e47308 */ /* 0x0007e20000000800 */
[----:B--2---:R-:W-:Y:S01]  /*20420*/  FMNMX.FTZ R68, R0, R3, !PT ;  /* 0x0000000300447209 */ /* 0x004fe20007810000 */
[----:B------:R-:W-:Y:S01]  /*20430*/  IMAD.MOV.U32 R113, RZ, RZ, R90 ;  /* 0x000000ffff717224 */ /* 0x000fe200078e005a */
[----:B------:R-:W-:Y:S01]  /*20440*/  FSEL R0, R69, RZ, P0 ;  /* 0x000000ff45007208 */ /* 0x000fe20000000000 */
[----:B------:R-:W-:Y:S01]  /*20450*/  FFMA.FTZ R203, R203, UR4, -R73 ;  /* 0x00000004cbcb7c23 */ /* 0x000fe20008010849 */
[C---:B------:R-:W-:Y:S01]  /*20460*/  FSETP.NEU.FTZ.AND P0, PT, R68.reuse, -INF , PT ;  /* 0xff8000004400780b */ /* 0x040fe20003f1d000 */
[----:B------:R-:W-:Y:S01]  /*20470*/  FMUL.FTZ R74, R68, UR4 ;  /* 0x00000004444a7c20 */ /* 0x000fe20008410000 */
[--C-:B------:R-:W-:Y:S03]  /*20480*/  FFMA.FTZ R128, R21, UR4, -R7.reuse ;  /* 0x0000000415807c23 */ /* 0x100fe60008010807 */
[----:B------:R2:W-:Y:S01]  /*20490*/  MUFU.EX2 R105, R8 ;  /* 0x0000000800697308 */ /* 0x0005e20000000800 */
[----:B-1----:R-:W-:Y:S01]  /*204a0*/  FFMA.FTZ R2, R226, UR4, -R7 ;  /* 0x00000004e2027c23 */ /* 0x002fe20008010807 */
[----:B------:R-:W-:Y:S01]  /*204b0*/  FFMA.FTZ R226, R101, UR4, -R5 ;  /* 0x0000000465e27c23 */ /* 0x000fe20008010805 */
[----:B------:R-:W-:Y:S01]  /*204c0*/  FSEL R74, R74, RZ, P0 ;  /* 0x000000ff4a4a7208 */ /* 0x000fe20000000000 */
[--C-:B------:R-:W-:Y:S01]  /*204d0*/  FFMA.FTZ R101, R211, UR4, -R7.reuse ;  /* 0x00000004d3657c23 */ /* 0x100fe20008010807 */
[--C-:B------:R-:W-:Y:S01]  /*204e0*/  FFMA.FTZ R112, R38, UR4, -R7.reuse ;  /* 0x0000000426707c23 */ /* 0x100fe20008010807 */
[--C-:B------:R-:W-:Y:S01]  /*204f0*/  FFMA.FTZ R116, R67, UR4, -R7.reuse ;  /* 0x0000000443747c23 */ /* 0x100fe20008010807 */
[----:B------:R-:W-:Y:S03]  /*20500*/  FFMA.FTZ R208, R87, UR4, -R7 ;  /* 0x0000000457d07c23 */ /* 0x000fe60008010807 */
[----:B------:R1:W-:Y:S01]  /*20510*/  MUFU.EX2 R75, R2 ;  /* 0x00000002004b7308 */ /* 0x0003e20000000800 */
[----:B---3--:R-:W-:Y:S01]  /*20520*/  FADD.FTZ R4, -R0, R134 ;  /* 0x0000008600047221 */ /* 0x008fe20000010100 */
[----:B------:R-:W-:Y:S01]  /*20530*/  FSEL R0, R68, RZ, P0 ;  /* 0x000000ff44007208 */ /* 0x000fe20000000000 */
[----:B------:R-:W-:Y:S01]  /*20540*/  FFMA.FTZ R134, R18, UR4, -R5 ;  /* 0x0000000412867c23 */ /* 0x000fe20008010805 */
[----:B------:R-:W-:Y:S02]  /*20550*/  IMAD.MOV.U32 R87, RZ, RZ, R56 ;  /* 0x000000ffff577224 */ /* 0x000fe400078e0038 */
[----:B------:R-:W-:Y:S01]  /*20560*/  FFMA.FTZ R14, R103, UR4, -R7 ;  /* 0x00000004670e7c23 */ /* 0x000fe20008010807 */
[----:B------:R-:W-:Y:S02]  /*20570*/  IMAD.MOV.U32 R103, RZ, RZ, R28 ;  /* 0x000000ffff677224 */ /* 0x000fe400078e001c */
[----:B------:R-:W-:Y:S01]  /*20580*/  FADD.FTZ R6, -R0, R135 ;  /* 0x0000008700067221 */ /* 0x000fe20000010100 */
[----:B------:R3:W-:Y:S01]  /*20590*/  MUFU.EX2 R98, R9 ;  /* 0x0000000900627308 */ /* 0x0007e20000000800 */
[----:B------:R-:W-:Y:S01]  /*205a0*/  FFMA.FTZ R0, R205, UR4, -R7 ;  /* 0x00000004cd007c23 */ /* 0x000fe20008010807 */
[----:B------:R-:W-:Y:S01]  /*205b0*/  FFMA.FTZ R135, R20, UR4, -R5 ;  /* 0x0000000414877c23 */ /* 0x000fe20008010805 */
[----:B--2---:R-:W-:Y:S01]  /*205c0*/  FFMA.FTZ R8, R245, UR4, -R74 ;  /* 0x00000004f5087c23 */ /* 0x004fe2000801084a */
[----:B------:R-:W-:Y:S01]  /*205d0*/  FFMA.FTZ R205, R86, UR4, -R7 ;  /* 0x0000000456cd7c23 */ /* 0x000fe20008010807 */
[----:B------:R-:W-:Y:S02]  /*205e0*/  IMAD.MOV.U32 R86, RZ, RZ, R61 ;  /* 0x000000ffff567224 */ /* 0x000fe400078e003d */
[--C-:B------:R-:W-:Y:S01]  /*205f0*/  FFMA.FTZ R114, R114, UR4, -R7.reuse ;  /* 0x0000000472727c23 */ /* 0x100fe20008010807 */
[----:B------:R-:W-:Y:S02]  /*20600*/  FFMA.FTZ R12, R118, UR4, -R7 ;  /* 0x00000004760c7c23 */ /* 0x000fe40008010807 */
[----:B------:R2:W-:Y:S01]  /*20610*/  MUFU.EX2 R97, R0 ;  /* 0x0000000000617308 */ /* 0x0005e20000000800 */
[----:B-1----:R-:W-:Y:S01]  /*20620*/  FSEL R2, R71, RZ, P2 ;  /* 0x000000ff47027208 */ /* 0x002fe20001000000 */
[----:B------:R-:W-:Y:S02]  /*20630*/  IMAD.MOV.U32 R118, RZ, RZ, R29 ;  /* 0x000000ffff767224 */ /* 0x000fe400078e001d */
[----:B------:R-:W-:Y:S01]  /*20640*/  FFMA.FTZ R13, R130, UR4, -R7 ;  /* 0x00000004820d7c23 */ /* 0x000fe20008010807 */
[----:B------:R-:W-:Y:S01]  /*20650*/  MOV R115, R45 ;  /* 0x0000002d00737202 */ /* 0x000fe20000000f00 */
[----:B------:R-:W-:Y:S02]  /*20660*/  IMAD.MOV.U32 R130, RZ, RZ, R41 ;  /* 0x000000ffff827224 */ /* 0x000fe400078e0029 */
[----:B------:R-:W-:Y:S01]  /*20670*/  FADD.FTZ R3, -R2, R132 ;  /* 0x0000008402037221 */ /* 0x000fe20000010100 */
[----:B------:R-:W-:Y:S01]  /*20680*/  FSEL R2, R70, RZ, P1 ;  /* 0x000000ff46027208 */ /* 0x000fe20000800000 */
[----:B------:R1:W-:Y:S01]  /*20690*/  MUFU.EX2 R211, R8 ;  /* 0x0000000800d37308 */ /* 0x0003e20000000800 */
[--C-:B---3--:R-:W-:Y:S01]  /*206a0*/  FFMA.FTZ R9, R102, UR4, -R7.reuse ;  /* 0x0000000466097c23 */ /* 0x108fe20008010807 */
[----:B------:R-:W-:Y:S01]  /*206b0*/  FFMA.FTZ R132, R119, UR4, -R7 ;  /* 0x0000000477847c23 */ /* 0x000fe20008010807 */
[----:B------:R-:W-:Y:S01]  /*206c0*/  MOV R119, R40 ;  /* 0x0000002800777202 */ /* 0x000fe20000000f00 */
[----:B------:R-:W-:Y:S01]  /*206d0*/  FADD.FTZ R2, -R2, R133 ;  /* 0x0000008502027221 */ /* 0x000fe20000010100 */
[----:B------:R-:W-:Y:S01]  /*206e0*/  FFMA.FTZ R133, R80, UR4, -R5 ;  /* 0x0000000450857c23 */ /* 0x000fe20008010805 */
[----:B------:R-:W-:Y:S01]  /*206f0*/  IMAD.MOV.U32 R102, RZ, RZ, R25 ;  /* 0x000000ffff667224 */ /* 0x000fe200078e0019 */
[----:B------:R-:W3:Y:S03]  /*20700*/  LDSM.16.MT88.4 R80, [R213+0x8000] ;  /* 0x00800000d550783b */ /* 0x000ee60000004200 */
[----:B------:R-:W-:Y:S01]  /*20710*/  MUFU.EX2 R100, R100 ;  /* 0x0000006400647308 */ /* 0x000fe20000000800 */
[--C-:B--2---:R-:W-:Y:S01]  /*20720*/  FFMA.FTZ R0, R175, UR4, -R74.reuse ;  /* 0x00000004af007c23 */ /* 0x104fe2000801084a */
[----:B------:R-:W-:Y:S01]  /*20730*/  FFMA.FTZ R175, R117, UR4, -R5 ;  /* 0x0000000475af7c23 */ /* 0x000fe20008010805 */
[--C-:B------:R-:W-:Y:S01]  /*20740*/  FFMA.FTZ R5, R174, UR4, -R74.reuse ;  /* 0x00000004ae057c23 */ /* 0x100fe2000801084a */
[----:B------:R-:W-:Y:S01]  /*20750*/  FMUL.FTZ R2, R2, UR4 ;  /* 0x0000000402027c20 */ /* 0x000fe20008410000 */
[--C-:B------:R-:W-:Y:S01]  /*20760*/  FFMA.FTZ R117, R66, UR4, -R7.reuse ;  /* 0x0000000442757c23 */ /* 0x100fe20008010807 */
[----:B------:R-:W-:Y:S01]  /*20770*/  PLOP3.LUT P0, PT, PT, PT, UP0, 0x80, 0x0 ;  /* 0x000000000000781c */ /* 0x000fe20003f0f008 */
[----:B------:R-:W2:Y:S03]  /*20780*/  LDL.LU R174, [R1+0x134] ;  /* 0x0001340001ae7983 */ /* 0x000ea60000300800 */
[----:B------:R4:W-:Y:S01]  /*20790*/  MUFU.EX2 R202, R0 ;  /* 0x0000000000ca7308 */ /* 0x0009e20000000800 */
[----:B-1----:R-:W-:Y:S01]  /*207a0*/  FMUL.FTZ R8, R6, UR4 ;  /* 0x0000000406087c20 */ /* 0x002fe20008410000 */
[----:B------:R-:W3:Y:S04]  /*207b0*/  LDL.LU R10, [R1+0x6c] ;  /* 0x00006c00010a7983 */ /* 0x000ee80000300800 */
[----:B------:R-:W2:Y:S04]  /*207c0*/  LDL.LU R15, [R1+0x74] ;  /* 0x00007400010f7983 */ /* 0x000ea80000300800 */
[----:B------:R-:W-:Y:S10]  /*207d0*/  MUFU.EX2 R57, R5 ;  /* 0x0000000500397308 */ /* 0x000ff40000000800 */
[----:B------:R-:W1:Y:S01]  /*207e0*/  MUFU.EX2 R2, R2 ;  /* 0x0000000200027308 */ /* 0x000e620000000800 */
[----:B----4-:R-:W-:Y:S01]  /*207f0*/  FFMA.FTZ R0, R246, UR4, -R74 ;  /* 0x00000004f6007c23 */ /* 0x010fe2000801084a */
[----:B------:R-:W-:Y:S08]  /*20800*/  FFMA.FTZ R246, R16, UR4, -R7 ;  /* 0x0000000410f67c23 */ /* 0x000ff00008010807 */
[----:B------:R4:W-:Y:S10]  /*20810*/  MUFU.EX2 R245, R0 ;  /* 0x0000000000f57308 */ /* 0x0009f40000000800 */
[----:B------:R-:W-:Y:S01]  /*20820*/  MUFU.EX2 R101, R101 ;  /* 0x0000006500657308 */ /* 0x000fe20000000800 */
[C---:B-1----:R-:W-:Y:S01]  /*20830*/  FMUL.FTZ R6, R2.reuse, R166 ;  /* 0x000000a602067220 */ /* 0x042fe20000410000 */
[C---:B------:R-:W-:Y:S01]  /*20840*/  FMUL.FTZ R7, R2.reuse, R167 ;  /* 0x000000a702077220 */ /* 0x040fe20000410000 */
[C---:B------:R-:W-:Y:S01]  /*20850*/  FMUL.FTZ R18, R2.reuse, R162 ;  /* 0x000000a202127220 */ /* 0x040fe20000410000 */
[C---:B------:R-:W-:Y:S01]  /*20860*/  FMUL.FTZ R19, R2.reuse, R163 ;  /* 0x000000a302137220 */ /* 0x040fe20000410000 */
[C---:B------:R-:W-:Y:S01]  /*20870*/  FMUL.FTZ R22, R2.reuse, R158 ;  /* 0x0000009e02167220 */ /* 0x040fe20000410000 */
[C---:B------:R-:W-:Y:S01]  /*20880*/  FMUL.FTZ R23, R2.reuse, R159 ;  /* 0x0000009f02177220 */ /* 0x040fe20000410000 */
[----:B------:R-:W-:Y:S03]  /*20890*/  FMUL.FTZ R34, R2, R154 ;  /* 0x0000009a02227220 */ /* 0x000fe60000410000 */
[----:B------:R-:W-:Y:S01]  /*208a0*/  MUFU.EX2 R162, R58 ;  /* 0x0000003a00a27308 */ /* 0x000fe20000000800 */
[----:B----4-:R-:W-:Y:S01]  /*208b0*/  FMUL.FTZ R0, R3, UR4 ;  /* 0x0000000403007c20 */ /* 0x010fe20008410000 */
[----:B------:R-:W-:Y:S01]  /*208c0*/  FMUL.FTZ R3, R4, UR4 ;  /* 0x0000000404037c20 */ /* 0x000fe20008410000 */
[----:B------:R-:W-:Y:S01]  /*208d0*/  MOV R158, R86 ;  /* 0x00000056009e7202 */ /* 0x000fe20000000f00 */
[C---:B------:R-:W-:Y:S01]  /*208e0*/  FMUL.FTZ R35, R2.reuse, R155 ;  /* 0x0000009b02237220 */ /* 0x040fe20000410000 */
[----:B------:R-:W-:Y:S01]  /*208f0*/  F2FP.F16.F32.PACK_AB R86, R105, R98 ;  /* 0x000000626956723e */ /* 0x000fe200000000ff */
        /* <DEDUP_REMOVED lines=11> */
[----:B------:R-:W-:Y:S02]  /*209b0*/  IMAD.MOV.U32 R154, RZ, RZ, R42 ;  /* 0x000000ffff9a7224 */ /* 0x000fe400078e002a */
        /* <DEDUP_REMOVED lines=30> */
[----:B------:R-:W-:Y:S01]  /*20ba0*/  IMAD.MOV.U32 R148, RZ, RZ, R160 ;  /* 0x000000ffff947224 */ /* 0x000fe200078e00a0 */
[----:B------:R-:W-:Y:S01]  /*20bb0*/  MOV R160, R109 ;  /* 0x0000006d00a07202 */ /* 0x000fe20000000f00 */
[----:B------:R-:W-:Y:S01]  /*20bc0*/  IMAD.MOV.U32 R149, RZ, RZ, R165 ;  /* 0x000000ffff957224 */ /* 0x000fe200078e00a5 */
[----:B------:R-:W-:Y:S01]  /*20bd0*/  MUFU.EX2 R109, R59 ;  /* 0x0000003b006d7308 */ /* 0x000fe20000000800 */
[----:B------:R-:W-:Y:S02]  /*20be0*/  IMAD.MOV.U32 R165, RZ, RZ, R102 ;  /* 0x000000ffffa57224 */ /* 0x000fe400078e0066 */
[----:B------:R-:W-:Y:S02]  /*20bf0*/  IMAD.MOV.U32 R102, RZ, RZ, R27 ;  /* 0x000000ffff667224 */ /* 0x000fe400078e001b */
[----:B------:R-:W-:Y:S01]  /*20c00*/  IMAD.MOV.U32 R163, RZ, RZ, R87 ;  /* 0x000000ffffa37224 */ /* 0x000fe200078e0057 */
[----:B------:R-:W-:Y:S01]  /*20c10*/  F2FP.F16.F32.PACK_AB R87, R211, R245 ;  /* 0x000000f5d357723e */ /* 0x000fe200000000ff */
        /* <DEDUP_REMOVED lines=13> */
[----:B------:R-:W-:Y:S01]  /*20cf0*/  F2FP.F16.F32.PACK_AB R78, R99, R228 ;  /* 0x000000e4634e723e */ /* 0x000fe200000000ff */
        /* <DEDUP_REMOVED lines=9> */
[----:B---3--:R-:W-:Y:S01]  /*20d90*/  FFMA.FTZ R10, R0, R10, R76 ;  /* 0x0000000a000a7223 */ /* 0x008fe2000001004c */
[C---:B------:R-:W-:Y:S04]  /*20da0*/  F2FP.F16.F32.PACK_AB R76, R11.reuse, R76 ;  /* 0x0000004c0b4c723e */ /* 0x040fe800000000ff */
[----:B------:R1:W3:Y:S01]  /*20db0*/  MUFU.EX2 R0, R3 ;  /* 0x0000000300007308 */ /* 0x0002e20000000800 */
[----:B--2---:R-:W-:Y:S01]  /*20dc0*/  FFMA.FTZ R91, R2, R15, R77 ;  /* 0x0000000f025b7223 */ /* 0x004fe2000001004d */
[----:B------:R-:W-:Y:S01]  /*20dd0*/  FADD.FTZ R92, R11, R10 ;  /* 0x0000000a0b5c7221 */ /* 0x000fe20000010000 */
[----:B------:R-:W-:Y:S01]  /*20de0*/  IMAD.MOV.U32 R15, RZ, RZ, R24 ;  /* 0x000000ffff0f7224 */ /* 0x000fe200078e0018 */
[C---:B------:R-:W-:Y:S01]  /*20df0*/  F2FP.F16.F32.PACK_AB R77, R75.reuse, R77 ;  /* 0x0000004d4b4d723e */ /* 0x040fe200000000ff */
[----:B------:R-:W-:Y:S05]  /*20e00*/  FADD.FTZ R75, R75, R91 ;  /* 0x0000005b4b4b7221 */ /* 0x000fea0000010000 */
[----:B------:R2:W4:Y:S01]  /*20e10*/  MUFU.EX2 R2, R8 ;  /* 0x0000000800027308 */ /* 0x0005220000000800 */
[----:B------:R-:W-:Y:S01]  /*20e20*/  IMAD.MOV.U32 R130, RZ, RZ, R15 ;  /* 0x000000ffff827224 */ /* 0x000fe200078e000f */
[----:B-1----:R-:W4:Y:S01]  /*20e30*/  LDL.LU R3, [R1+0x70] ;  /* 0x0000700001037983 */ /* 0x002f220000300800 */
[C---:B---3--:R-:W-:Y:S01]  /*20e40*/  FMUL.FTZ R56, R0.reuse, R172 ;  /* 0x000000ac00387220 */ /* 0x048fe20000410000 */
[----:B------:R-:W-:Y:S02]  /*20e50*/  IMAD.MOV.U32 R172, RZ, RZ, R57 ;  /* 0x000000ffffac7224 */ /* 0x000fe400078e0039 */
[C---:B------:R-:W-:Y:S01]  /*20e60*/  FMUL.FTZ R57, R0.reuse, R173 ;  /* 0x000000ad00397220 */ /* 0x040fe20000410000 */
[----:B------:R-:W-:Y:S01]  /*20e70*/  MOV R173, R60 ;  /* 0x0000003c00ad7202 */ /* 0x000fe20000000f00 */
[C---:B------:R-:W-:Y:S01]  /*20e80*/  FMUL.FTZ R24, R0.reuse, R188 ;  /* 0x000000bc00187220 */ /* 0x040fe20000410000 */
[C---:B------:R-:W-:Y:S01]  /*20e90*/  FMUL.FTZ R9, R0.reuse, R197 ;  /* 0x000000c500097220 */ /* 0x040fe20000410000 */
[C---:B------:R-:W-:Y:S01]  /*20ea0*/  FMUL.FTZ R12, R0.reuse, R192 ;  /* 0x000000c0000c7220 */ /* 0x040fe20000410000 */
        /* <DEDUP_REMOVED lines=11> */
[----:B------:R-:W2:Y:S01]  /*20f60*/  LDL.LU R175, [R1+0x130] ;  /* 0x0001300001af7983 */ /* 0x000ea20000300800 */
[----:B------:R-:W-:Y:S01]  /*20f70*/  IMAD.MOV.U32 R192, RZ, RZ, R136 ;  /* 0x000000ffffc07224 */ /* 0x000fe200078e0088 */
[----:B------:R-:W-:Y:S01]  /*20f80*/  MOV R189, R130 ;  /* 0x0000008200bd7202 */ /* 0x000fe20000000f00 */
[----:B------:R-:W-:Y:S01]  /*20f90*/  IMAD.MOV.U32 R193, RZ, RZ, R165 ;  /* 0x000000ffffc17224 */ /* 0x000fe200078e00a5 */
[----:B------:R-:W-:Y:S01]  /*20fa0*/  F2FP.F16.F32.PACK_AB R79, R173, R97 ;  /* 0x00000061ad4f723e */ /* 0x000fe200000000ff */
[----:B------:R-:W-:Y:S01]  /*20fb0*/  MUFU.EX2 R165, R94 ;  /* 0x0000005e00a57308 */ /* 0x000fe20000000800 */
[----:B------:R-:W-:Y:S01]  /*20fc0*/  IMAD.MOV.U32 R130, RZ, RZ, R132 ;  /* 0x000000ffff827224 */ /* 0x000fe200078e0084 */
[----:B------:R-:W-:Y:S01]  /*20fd0*/  F2FP.F16.F32.PACK_AB R85, R172, R202 ;  /* 0x000000caac55723e */ /* 0x000fe200000000ff */
[----:B------:R-:W-:Y:S02]  /*20fe0*/  IMAD.MOV.U32 R136, RZ, RZ, R131 ;  /* 0x000000ffff887224 */ /* 0x000fe400078e0083 */
[C---:B----4-:R-:W-:Y:S01]  /*20ff0*/  FMUL.FTZ R10, R2.reuse, R198 ;  /* 0x000000c6020a7220 */ /* 0x050fe20000410000 */
[C---:B------:R-:W-:Y:S01]  /*21000*/  FMUL.FTZ R11, R2.reuse, R199 ;  /* 0x000000c7020b7220 */ /* 0x040fe20000410000 */
[-C--:B------:R-:W-:Y:S03]  /*21010*/  HMMA.16816.F32 R4, R76, R80.reuse, R4 ;  /* 0x000000504c04723c */ /* 0x080fe60000001804 */
[----:B------:R-:W-:Y:S02]  /*21020*/  MUFU.EX2 R132, R108 ;  /* 0x0000006c00847308 */ /* 0x000fe40000000800 */
[C---:B------:R-:W-:Y:S01]  /*21030*/  FMUL.FTZ R14, R2.reuse, R194 ;  /* 0x000000c2020e7220 */ /* 0x040fe20000410000 */
[C---:B------:R-:W-:Y:S01]  /*21040*/  FMUL.FTZ R15, R2.reuse, R195 ;  /* 0x000000c3020f7220 */ /* 0x040fe20000410000 */
[C---:B------:R-:W-:Y:S01]  /*21050*/  FMUL.FTZ R27, R2.reuse, R191 ;  /* 0x000000bf021b7220 */ /* 0x040fe20000410000 */
[C---:B------:R-:W-:Y:S05]  /*21060*/  FMUL.FTZ R42, R2.reuse, R182 ;  /* 0x000000b6022a7220 */ /* 0x040fea0000410000 */
[----:B------:R-:W-:Y:S01]  /*21070*/  MUFU.EX2 R108, R133 ;  /* 0x00000085006c7308 */ /* 0x000fe20000000800 */
[C---:B------:R-:W-:Y:S01]  /*21080*/  FMUL.FTZ R26, R2.reuse, R190 ;  /* 0x000000be021a7220 */ /* 0x040fe20000410000 */
[C---:B------:R-:W-:Y:S01]  /*21090*/  FMUL.FTZ R30, R2.reuse, R186 ;  /* 0x000000ba021e7220 */ /* 0x040fe20000410000 */
[C---:B------:R-:W-:Y:S01]  /*210a0*/  FMUL.FTZ R31, R2.reuse, R187 ;  /* 0x000000bb021f7220 */ /* 0x040fe20000410000 */
[C---:B------:R-:W-:Y:S01]  /*210b0*/  FMUL.FTZ R43, R2.reuse, R183 ;  /* 0x000000b7022b7220 */ /* 0x040fe20000410000 */
[C---:B------:R-:W-:Y:S01]  /*210c0*/  FMUL.FTZ R47, R2.reuse, R179 ;  /* 0x000000b3022f7220 */ /* 0x040fe20000410000 */
[----:B------:R-:W-:Y:S01]  /*210d0*/  FMUL.FTZ R58, R2, R174 ;  /* 0x000000ae023a7220 */ /* 0x000fe20000410000 */
[----:B------:R-:W-:Y:S03]  /*210e0*/  FADD.FTZ R97, R97, R75 ;  /* 0x0000004b61617221 */ /* 0x000fe60000010000 */
[----:B------:R-:W-:Y:S10]  /*210f0*/  MUFU.EX2 R190, R124 ;  /* 0x0000007c00be7308 */ /* 0x000ff40000000800 */
[----:B------:R-:W-:Y:S10]  /*21100*/  MUFU.EX2 R187, R123 ;  /* 0x0000007b00bb7308 */ /* 0x000ff40000000800 */
[----:B------:R-:W-:Y:S10]  /*21110*/  MUFU.EX2 R186, R116 ;  /* 0x0000007400ba7308 */ /* 0x000ff40000000800 */
[----:B------:R-:W-:Y:S01]  /*21120*/  MUFU.EX2 R131, R95 ;  /* 0x0000005f00837308 */ /* 0x000fe20000000800 */
[----:B------:R-:W-:Y:S01]  /*21130*/  FFMA.FTZ R90, R0, R3, R84 ;  /* 0x00000003005a7223 */ /* 0x000fe20000010054 */
[----:B------:R-:W-:Y:S01]  /*21140*/  FFMA.FTZ R0, R150, UR4, -R73 ;  /* 0x0000000496007c23 */ /* 0x000fe20008010849 */
[----:B------:R-:W-:Y:S01]  /*21150*/  IMAD.MOV.U32 R150, RZ, RZ, R154 ;  /* 0x000000ffff967224 */ /* 0x000fe200078e009a */
[C---:B------:R-:W-:Y:S01]  /*21160*/  F2FP.F16.F32.PACK_AB R84, R96.reuse, R84 ;  /* 0x000000546054723e */ /* 0x040fe200000000ff */
[----:B------:R-:W-:Y:S01]  /*21170*/  IMAD.MOV.U32 R154, RZ, RZ, R158 ;  /* 0x000000ffff9a7224 */ /* 0x000fe200078e009e */
[----:B------:R-:W-:Y:S01]  /*21180*/  MOV R158, R141 ;  /* 0x0000008d009e7202 */ /* 0x000fe20000000f00 */
[----:B------:R-:W-:Y:S02]  /*21190*/  IMAD.MOV.U32 R141, RZ, RZ, R145 ;  /* 0x000000ffff8d7224 */ /* 0x000fe400078e0091 */
[----:B------:R-:W-:Y:S01]  /*211a0*/  FADD.FTZ R96, R96, R90 ;  /* 0x0000005a60607221 */ /* 0x000fe20000010000 */
[----:B------:R-:W-:Y:S01]  /*211b0*/  IMAD.MOV.U32 R145, RZ, RZ, R148 ;  /* 0x000000ffff917224 */ /* 0x000fe200078e0094 */
[----:B------:R-:W-:Y:S01]  /*211c0*/  MOV R148, R115 ;  /* 0x0000007300947202 */ /* 0x000fe20000000f00 */
[C---:B------:R-:W-:Y:S01]  /*211d0*/  HMMA.16816.F32 R8, R84.reuse, R80, R8 ;  /* 0x000000505408723c */ /* 0x040fe20000001808 */
[----:B------:R1:W-:Y:S01]  /*211e0*/  MUFU.EX2 R115, R0 ;  /* 0x0000000000737308 */ /* 0x0003e20000000800 */
[----:B------:R-:W-:Y:S02]  /*211f0*/  LDSM.16.MT88.4 R88, [R213+0x9000] ;  /* 0x00900000d558783b */ /* 0x000fe40000004200 */
[----:B------:R-:W-:Y:S02]  /*21200*/  IMAD.MOV.U32 R146, RZ, RZ, R150 ;  /* 0x000000ffff927224 */ /* 0x000fe400078e0096 */
[----:B------:R-:W-:Y:S01]  /*21210*/  FADD.FTZ R96, R98, R96 ;  /* 0x0000006062607221 */ /* 0x000fe20000010000 */
[-C--:B------:R-:W-:Y:S04]  /*21220*/  HMMA.16816.F32 R12, R84, R82.reuse, R12 ;  /* 0x00000052540c723c */ /* 0x080fe8000000180c */
[----:B------:R-:W-:Y:S02]  /*21230*/  IMAD.MOV.U32 R150, RZ, RZ, R154 ;  /* 0x000000ffff967224 */ /* 0x000fe400078e009a */
[C---:B------:R-:W-:Y:S01]  /*21240*/  HMMA.16816.F32 R16, R76.reuse, R82, R16 ;  /* 0x000000524c10723c */ /* 0x040fe20000001810 */
[----:B------:R-:W3:Y:S04]  /*21250*/  LDSM.16.MT88.4 R80, [R216+0x8000] ;  /* 0x00800000d850783b */ /* 0x000ee80000004200 */
[----:B------:R-:W-:Y:S01]  /*21260*/  MOV R154, R158 ;  /* 0x0000009e009a7202 */ /* 0x000fe20000000f00 */
[----:B------:R-:W-:Y:S02]  /*21270*/  IMAD.MOV.U32 R158, RZ, RZ, R141 ;  /* 0x000000ffff9e7224 */ /* 0x000fe400078e008d */
[----:B-1----:R-:W-:Y:S03]  /*21280*/  FFMA.FTZ R0, R151, UR4, -R73 ;  /* 0x0000000497007c23 */ /* 0x002fe60008010849 */
[----:B------:R-:W-:Y:S01]  /*21290*/  IMAD.MOV.U32 R141, RZ, RZ, R145 ;  /* 0x000000ffff8d7224 */ /* 0x000fe200078e0091 */
[----:B------:R-:W-:Y:S01]  /*212a0*/  MOV R145, R148 ;  /* 0x0000009400917202 */ /* 0x000fe20000000f00 */
[----:B------:R-:W-:Y:S02]  /*212b0*/  IMAD.MOV.U32 R148, RZ, RZ, R102 ;  /* 0x000000ffff947224 */ /* 0x000fe400078e0066 */
[C---:B--2---:R-:W-:Y:S01]  /*212c0*/  FMUL.FTZ R59, R2.reuse, R175 ;  /* 0x000000af023b7220 */ /* 0x044fe20000410000 */
[----:B------:R1:W2:Y:S01]  /*212d0*/  MUFU.EX2 R102, R0 ;  /* 0x0000000000667308 */ /* 0x0002a20000000800 */
[----:B------:R-:W-:Y:S01]  /*212e0*/  IMAD.MOV.U32 R151, RZ, RZ, R155 ;  /* 0x000000ffff977224 */ /* 0x000fe200078e009b */
[----:B------:R-:W-:Y:S01]  /*212f0*/  MOV R3, R46 ;  /* 0x0000002e00037202 */ /* 0x000fe20000000f00 */
[----:B------:R-:W-:Y:S02]  /*21300*/  IMAD.MOV.U32 R155, RZ, RZ, R159 ;  /* 0x000000ffff9b7224 */ /* 0x000fe400078e009f */
[----:B------:R-:W-:Y:S01]  /*21310*/  FMUL.FTZ R46, R2, R178 ;  /* 0x000000b2022e7220 */ /* 0x000fe20000410000 */
[----:B------:R-:W-:Y:S02]  /*21320*/  IMAD.MOV.U32 R159, RZ, RZ, R163 ;  /* 0x000000ffff9f7224 */ /* 0x000fe400078e00a3 */
[----:B------:R-:W-:Y:S02]  /*21330*/  IMAD.MOV.U32 R163, RZ, RZ, R140 ;  /* 0x000000ffffa37224 */ /* 0x000fe400078e008c */
[----:B------:R-:W-:Y:S01]  /*21340*/  FFMA.FTZ R3, R3, UR4, -R73 ;  /* 0x0000000403037c23 */ /* 0x000fe20008010849 */
[----:B------:R-:W-:Y:S02]  /*21350*/  IMAD.MOV.U32 R140, RZ, RZ, R149 ;  /* 0x000000ffff8c7224 */ /* 0x000fe400078e0095 */
[----:B------:R-:W-:Y:S02]  /*21360*/  IMAD.MOV.U32 R149, RZ, RZ, R156 ;  /* 0x000000ffff957224 */ /* 0x000fe400078e009c */
[----:B------:R-:W-:Y:S01]  /*21370*/  IMAD.MOV.U32 R147, RZ, RZ, R151 ;  /* 0x000000ffff937224 */ /* 0x000fe200078e0097 */
[----:B------:R-:W-:Y:S01]  /*21380*/  MOV R151, R155 ;  /* 0x0000009b00977202 */ /* 0x000fe20000000f00 */
[----:B------:R-:W-:Y:S02]  /*21390*/  IMAD.MOV.U32 R156, RZ, RZ, R170 ;  /* 0x000000ffff9c7224 */ /* 0x000fe400078e00aa */
[----:B-1----:R-:W-:Y:S01]  /*213a0*/  FFMA.FTZ R0, R146, UR4, -R73 ;  /* 0x0000000492007c23 */ /* 0x002fe20008010849 */
[----:B------:R-:W-:Y:S01]  /*213b0*/  IMAD.MOV.U32 R146, RZ, RZ, R150 ;  /* 0x000000ffff927224 */ /* 0x000fe200078e0096 */
[----:B------:R-:W4:Y:S01]  /*213c0*/  LDL.LU R170, [R1+0x12c] ;  /* 0x00012c0001aa7983 */ /* 0x000f220000300800 */
[----:B------:R-:W-:Y:S02]  /*213d0*/  IMAD.MOV.U32 R150, RZ, RZ, R154 ;  /* 0x000000ffff967224 */ /* 0x000fe400078e009a */
[----:B------:R-:W-:Y:S02]  /*213e0*/  IMAD.MOV.U32 R154, RZ, RZ, R163 ;  /* 0x000000ffff9a7224 */ /* 0x000fe400078e00a3 */
[----:B------:R-:W-:Y:S01]  /*213f0*/  IMAD.MOV.U32 R163, RZ, RZ, R145 ;  /* 0x000000ffffa37224 */ /* 0x000fe200078e0091 */
[----:B------:R-:W-:Y:S01]  /*21400*/  MOV R145, R149 ;  /* 0x0000009500917202 */ /* 0x000fe20000000f00 */
[----:B------:R-:W-:Y:S01]  /*21410*/  IMAD.MOV.U32 R149, RZ, RZ, R110 ;  /* 0x000000ffff957224 */ /* 0x000fe200078e006e */
[-C--:B---3--:R-:W-:Y:S01]  /*21420*/  HMMA.16816.F32 R20, R76, R80.reuse, R20 ;  /* 0x000000504c14723c */ /* 0x088fe20000001814 */
[----:B------:R1:W-:Y:S02]  /*21430*/  MUFU.EX2 R110, R0 ;  /* 0x00000000006e7308 */ /* 0x0003e40000000800 */
[----:B------:R-:W-:Y:S02]  /*21440*/  IMAD.MOV.U32 R155, RZ, RZ, R158 ;  /* 0x000000ffff9b7224 */ /* 0x000fe400078e009e */
[----:B------:R-:W-:Y:S01]  /*21450*/  IMAD.MOV.U32 R143, RZ, RZ, R147 ;  /* 0x000000ffff8f7224 */ /* 0x000fe200078e0093 */
[C---:B------:R-:W-:Y:S05]  /*21460*/  HMMA.16816.F32 R24, R84.reuse, R80, R24 ;  /* 0x000000505418723c */ /* 0x040fea0000001818 */
[----:B------:R-:W-:Y:S01]  /*21470*/  IMAD.MOV.U32 R158, RZ, RZ, R140 ;  /* 0x000000ffff9e7224 */ /* 0x000fe200078e008c */
[-C--:B------:R-:W-:Y:S05]  /*21480*/  HMMA.16816.F32 R28, R84, R82.reuse, R28 ;  /* 0x00000052541c723c */ /* 0x080fea000000181c */
[----:B------:R-:W-:Y:S01]  /*21490*/  MOV R147, R151 ;  /* 0x0000009700937202 */ /* 0x000fe20000000f00 */
[----:B------:R-:W-:Y:S02]  /*214a0*/  IMAD.MOV.U32 R140, RZ, RZ, R148 ;  /* 0x000000ffff8c7224 */ /* 0x000fe400078e0094 */
[----:B-1----:R-:W-:Y:S03]  /*214b0*/  FFMA.FTZ R0, R143, UR4, -R74 ;  /* 0x000000048f007c23 */ /* 0x002fe6000801084a */
[----:B------:R-:W-:Y:S01]  /*214c0*/  IMAD.MOV.U32 R151, RZ, RZ, R154 ;  /* 0x000000ffff977224 */ /* 0x000fe200078e009a */
[C---:B------:R-:W-:Y:S01]  /*214d0*/  HMMA.16816.F32 R32, R76.reuse, R82, R32 ;  /* 0x000000524c20723c */ /* 0x040fe20000001820 */
[----:B------:R-:W1:Y:S03]  /*214e0*/  LDSM.16.MT88.4 R80, [R214+0x8000] ;  /* 0x00800000d650783b */ /* 0x000e660000004200 */
[----:B------:R-:W-:Y:S02]  /*214f0*/  IMAD.MOV.U32 R148, RZ, RZ, R171 ;  /* 0x000000ffff947224 */ /* 0x000fe400078e00ab */
[----:B------:R-:W-:Y:S02]  /*21500*/  IMAD.MOV.U32 R154, RZ, RZ, R163 ;  /* 0x000000ffff9a7224 */ /* 0x000fe400078e00a3 */
[----:B------:R-:W-:Y:S01]  /*21510*/  IMAD.MOV.U32 R163, RZ, RZ, R149 ;  /* 0x000000ffffa37224 */ /* 0x000fe200078e0095 */
[----:B------:R-:W3:Y:S02]  /*21520*/  LDL.LU R171, [R1+0x128] ;  /* 0x0001280001ab7983 */ /* 0x000ee40000300800 */
[----:B------:R-:W-:Y:S02]  /*21530*/  IMAD.MOV.U32 R143, RZ, RZ, R147 ;  /* 0x000000ffff8f7224 */ /* 0x000fe400078e0093 */
[----:B------:R-:W-:Y:S01]  /*21540*/  IMAD.MOV.U32 R147, RZ, RZ, R154 ;  /* 0x000000ffff937224 */ /* 0x000fe200078e009a */
[----:B------:R-:W3:Y:S01]  /*21550*/  LDL.LU R149, [R1+0x14] ;  /* 0x0000140001957983 */ /* 0x000ee20000300800 */
[----:B------:R-:W-:Y:S01]  /*21560*/  IMAD.MOV.U32 R154, RZ, RZ, R163 ;  /* 0x000000ffff9a7224 */ /* 0x000fe200078e00a3 */
[----:B------:R-:W-:Y:S01]  /*21570*/  MOV R163, R166 ;  /* 0x000000a600a37202 */ /* 0x000fe20000000f00 */
[----:B------:R-:W-:Y:S02]  /*21580*/  IMAD.MOV.U32 R166, RZ, RZ, R137 ;  /* 0x000000ffffa67224 */ /* 0x000fe400078e0089 */
[----:B------:R-:W-:Y:S02]  /*21590*/  IMAD.MOV.U32 R137, RZ, RZ, R164 ;  /* 0x000000ffff897224 */ /* 0x000fe400078e00a4 */
[----:B------:R-:W3:Y:S01]  /*215a0*/  LDL.LU R164, [R1+0x3c] ;  /* 0x00003c0001a47983 */ /* 0x000ee20000300800 */
[----:B------:R-:W-:Y:S02]  /*215b0*/  IMAD.MOV.U32 R142, RZ, RZ, R146 ;  /* 0x000000ffff8e7224 */ /* 0x000fe400078e0092 */
[----:B------:R-:W-:Y:S01]  /*215c0*/  IMAD.MOV.U32 R146, RZ, RZ, R150 ;  /* 0x000000ffff927224 */ /* 0x000fe200078e0096 */
[----:B------:R-:W3:Y:S01]  /*215d0*/  LDL.LU R188, [R1+0x64] ;  /* 0x0000640001bc7983 */ /* 0x000ee20000300800 */
[----:B------:R-:W-:Y:S02]  /*215e0*/  IMAD.MOV.U32 R150, RZ, RZ, R155 ;  /* 0x000000ffff967224 */ /* 0x000fe400078e009b */
[----:B------:R-:W-:Y:S01]  /*215f0*/  IMAD.MOV.U32 R155, RZ, RZ, R158 ;  /* 0x000000ffff9b7224 */ /* 0x000fe200078e009e */
[----:B------:R-:W-:Y:S01]  /*21600*/  MOV R158, R140 ;  /* 0x0000008c009e7202 */ /* 0x000fe20000000f00 */
[----:B------:R-:W-:Y:S01]  /*21610*/  IMAD.MOV.U32 R138, RZ, RZ, R142 ;  /* 0x000000ffff8a7224 */ /* 0x000fe200078e008e */
[----:B------:R-:W-:Y:S01]  /*21620*/  MOV R142, R146 ;  /* 0x00000092008e7202 */ /* 0x000fe20000000f00 */
[----:B------:R-:W-:Y:S02]  /*21630*/  IMAD.MOV.U32 R146, RZ, RZ, R155 ;  /* 0x000000ffff927224 */ /* 0x000fe400078e009b */
[----:B------:R-:W-:Y:S02]  /*21640*/  IMAD.MOV.U32 R155, RZ, RZ, R158 ;  /* 0x000000ffff9b7224 */ /* 0x000fe400078e009e */
[----:B------:R-:W-:Y:S02]  /*21650*/  IMAD.MOV.U32 R158, RZ, RZ, R167 ;  /* 0x000000ffff9e7224 */ /* 0x000fe400078e00a7 */
[----:B------:R2:W-:Y:S01]  /*21660*/  MUFU.EX2 R167, R0 ;  /* 0x0000000000a77308 */ /* 0x0005e20000000800 */
[----:B------:R-:W-:Y:S01]  /*21670*/  IMAD.MOV.U32 R140, RZ, RZ, R148 ;  /* 0x000000ffff8c7224 */ /* 0x000fe200078e0094 */
[-C--:B-1----:R-:W-:Y:S03]  /*21680*/  HMMA.16816.F32 R36, R76, R80.reuse, R36 ;  /* 0x000000504c24723c */ /* 0x082fe60000001824 */
[----:B------:R-:W-:Y:S05]  /*21690*/  IMAD.MOV.U32 R148, RZ, RZ, R113 ;  /* 0x000000ffff947224 */ /* 0x000fea00078e0071 */
[----:B------:R1:W-:Y:S01]  /*216a0*/  MUFU.EX2 R113, R3 ;  /* 0x0000000300717308 */ /* 0x0003e20000000800 */
[C---:B------:R-:W-:Y:S06]  /*216b0*/  HMMA.16816.F32 R40, R84.reuse, R80, R40 ;  /* 0x000000505428723c */ /* 0x040fec0000001828 */
[-C--:B------:R-:W-:Y:S05]  /*216c0*/  HMMA.16816.F32 R44, R84, R82.reuse, R44 ;  /* 0x00000052542c723c */ /* 0x080fea000000182c */
[----:B--2---:R-:W-:Y:S01]  /*216d0*/  FFMA.FTZ R0, R138, UR4, -R74 ;  /* 0x000000048a007c23 */ /* 0x004fe2000801084a */
[----:B------:R-:W-:Y:S01]  /*216e0*/  IMAD.MOV.U32 R138, RZ, RZ, R143 ;  /* 0x000000ffff8a7224 */ /* 0x000fe200078e008f */
[C---:B------:R-:W-:Y:S01]  /*216f0*/  HMMA.16816.F32 R48, R76.reuse, R82, R48 ;  /* 0x000000524c30723c */ /* 0x040fe20000001830 */
[----:B------:R-:W2:Y:S03]  /*21700*/  LDSM.16.MT88.4 R80, [R215+0x8000] ;  /* 0x00800000d750783b */ /* 0x000ea60000004200 */
[----:B------:R-:W-:Y:S02]  /*21710*/  IMAD.MOV.U32 R143, RZ, RZ, R142 ;  /* 0x000000ffff8f7224 */ /* 0x000fe400078e008e */
[----:B-1----:R-:W-:Y:S01]  /*21720*/  FADD.FTZ R3, R228, R92 ;  /* 0x0000005ce4037221 */ /* 0x002fe20000010000 */
[----:B------:R-:W-:Y:S01]  /*21730*/  IMAD.MOV.U32 R142, RZ, RZ, R155 ;  /* 0x000000ffff8e7224 */ /* 0x000fe200078e009b */
[----:B------:R-:W-:Y:S03]  /*21740*/  MOV R155, R154 ;  /* 0x0000009a009b7202 */ /* 0x000fe60000000f00 */
[----:B------:R-:W-:Y:S02]  /*21750*/  IMAD.MOV.U32 R154, RZ, RZ, R158 ;  /* 0x000000ffff9a7224 */ /* 0x000fe400078e009e */
[----:B------:R-:W-:Y:S02]  /*21760*/  IMAD.MOV.U32 R158, RZ, RZ, R163 ;  /* 0x000000ffff9e7224 */ /* 0x000fe400078e00a3 */
[----:B------:R-:W-:Y:S01]  /*21770*/  FADD.FTZ R99, R99, R3 ;  /* 0x0000000363637221 */ /* 0x000fe20000010000 */
[----:B------:R-:W-:Y:S01]  /*21780*/  MOV R196, R154 ;  /* 0x0000009a00c47202 */ /* 0x000fe20000000f00 */
[----:B------:R-:W-:Y:S01]  /*21790*/  IMAD.MOV.U32 R163, RZ, RZ, R166 ;  /* 0x000000ffffa37224 */ /* 0x000fe200078e00a6 */
[----:B------:R-:W-:Y:S01]  /*217a0*/  MUFU.EX2 R154, R106 ;  /* 0x0000006a009a7308 */ /* 0x000fe20000000800 */
[----:B------:R-:W-:Y:S04]  /*217b0*/  IMAD.MOV.U32 R166, RZ, RZ, R137 ;  /* 0x000000ffffa67224 */ /* 0x000fe800078e0089 */
[----:B------:R-:W-:Y:S05]  /*217c0*/  IMAD.MOV.U32 R197, RZ, RZ, R166 ;  /* 0x000000ffffc57224 */ /* 0x000fea00078e00a6 */
[----:B------:R1:W2:Y:S10]  /*217d0*/  MUFU.EX2 R137, R0 ;  /* 0x0000000000897308 */ /* 0x0002b40000000800 */
[----:B------:R-:W-:Y:S10]  /*217e0*/  MUFU.EX2 R166, R107 ;  /* 0x0000006b00a67308 */ /* 0x000ff40000000800 */
[----:B------:R-:W-:Y:S01]  /*217f0*/  MUFU.EX2 R107, R129 ;  /* 0x00000081006b7308 */ /* 0x000fe20000000800 */
[--C-:B-1----:R-:W-:Y:S01]  /*21800*/  FFMA.FTZ R0, R138, UR4, -R74.reuse ;  /* 0x000000048a007c23 */ /* 0x102fe2000801084a */
[-C--:B--2---:R-:W-:Y:S06]  /*21810*/  HMMA.16816.F32 R52, R76, R80.reuse, R52 ;  /* 0x000000504c34723c */ /* 0x084fec0000001834 */
[C---:B------:R-:W-:Y:S02]  /*21820*/  HMMA.16816.F32 R56, R84.reuse, R80, R56 ;  /* 0x000000505438723c */ /* 0x040fe40000001838 */
[----:B------:R1:W-:Y:S05]  /*21830*/  MUFU.EX2 R138, R0 ;  /* 0x00000000008a7308 */ /* 0x0003ea0000000800 */
[----:B------:R-:W-:Y:S04]  /*21840*/  F2FP.F16.F32.PACK_AB R80, R102, R115 ;  /* 0x000000736650723e */ /* 0x000fe800000000ff */
[----:B------:R-:W-:Y:S01]  /*21850*/  F2FP.F16.F32.PACK_AB R81, R137, R167 ;  /* 0x000000a78951723e */ /* 0x000fe200000000ff */
[----:B-1----:R-:W-:Y:S01]  /*21860*/  FFMA.FTZ R0, R143, UR4, -R74 ;  /* 0x000000048f007c23 */ /* 0x002fe2000801084a */
[----:B------:R-:W-:Y:S02]  /*21870*/  IMAD.MOV.U32 R143, RZ, RZ, R155 ;  /* 0x000000ffff8f7224 */ /* 0x000fe400078e009b */
[----:B------:R-:W-:Y:S01]  /*21880*/  IMAD.MOV.U32 R155, RZ, RZ, R153 ;  /* 0x000000ffff9b7224 */ /* 0x000fe200078e0099 */
[----:B------:R1:W2:Y:S10]  /*21890*/  MUFU.EX2 R139, R0 ;  /* 0x00000000008b7308 */ /* 0x0002b40000000800 */
[----:B------:R2:W3:Y:S01]  /*218a0*/  MUFU.EX2 R153, R93 ;  /* 0x0000005d00997308 */ /* 0x0004e20000000800 */
[----:B-1----:R-:W-:Y:S01]  /*218b0*/  FFMA.FTZ R0, R189, UR4, -R73 ;  /* 0x00000004bd007c23 */ /* 0x002fe20008010849 */
[----:B------:R-:W-:Y:S02]  /*218c0*/  IMAD.MOV.U32 R189, RZ, RZ, R193 ;  /* 0x000000ffffbd7224 */ /* 0x000fe400078e00c1 */
[----:B------:R-:W-:Y:S02]  /*218d0*/  IMAD.MOV.U32 R193, RZ, RZ, R197 ;  /* 0x000000ffffc17224 */ /* 0x000fe400078e00c5 */
[----:B------:R-:W-:Y:S02]  /*218e0*/  IMAD.MOV.U32 R197, RZ, RZ, R143 ;  /* 0x000000ffffc57224 */ /* 0x000fe400078e008f */
[----:B------:R-:W-:Y:S01]  /*218f0*/  IMAD.MOV.U32 R143, RZ, RZ, R147 ;  /* 0x000000ffff8f7224 */ /* 0x000fe200078e0093 */
[----:B--2---:R-:W-:Y:S01]  /*21900*/  LDSM.16.MT88.4 R92, [R216+0x9000] ;  /* 0x00900000d85c783b */ /* 0x004fe20000004200 */
[----:B------:R-:W-:Y:S02]  /*21910*/  IMAD.MOV.U32 R147, RZ, RZ, R151 ;  /* 0x000000ffff937224 */ /* 0x000fe400078e0097 */
[----:B------:R-:W-:Y:S02]  /*21920*/  IMAD.MOV.U32 R151, RZ, RZ, R159 ;  /* 0x000000ffff977224 */ /* 0x000fe400078e009f */
[----:B------:R-:W-:Y:S02]  /*21930*/  IMAD.MOV.U32 R159, RZ, RZ, R161 ;  /* 0x000000ffff9f7224 */ /* 0x000fe400078e00a1 */
[----:B------:R1:W-:Y:S01]  /*21940*/  MUFU.EX2 R161, R0 ;  /* 0x0000000000a17308 */ /* 0x0003e20000000800 */
[----:B------:R-:W-:Y:S01]  /*21950*/  IMAD.MOV.U32 R185, RZ, RZ, R189 ;  /* 0x000000ffffb97224 */ /* 0x000fe200078e00bd */
[----:B------:R-:W-:Y:S01]  /*21960*/  MOV R189, R193 ;  /* 0x000000c100bd7202 */ /* 0x000fe20000000f00 */
[----:B------:R-:W-:Y:S02]  /*21970*/  IMAD.MOV.U32 R193, RZ, RZ, R197 ;  /* 0x000000ffffc17224 */ /* 0x000fe400078e00c5 */
[C---:B----4-:R-:W-:Y:S05]  /*21980*/  FMUL.FTZ R62, R2.reuse, R170 ;  /* 0x000000aa023e7220 */ /* 0x050fea0000410000 */
[----:B------:R-:W-:Y:S01]  /*21990*/  MUFU.EX2 R170, R125 ;  /* 0x0000007d00aa7308 */ /* 0x000fe20000000800 */
[----:B---3--:R-:W-:Y:S09]  /*219a0*/  FMUL.FTZ R63, R2, R171 ;  /* 0x000000ab023f7220 */ /* 0x008ff20000410000 */
[----:B------:R-:W-:Y:S01]  /*219b0*/  MUFU.EX2 R171, R117 ;  /* 0x0000007500ab7308 */ /* 0x000fe20000000800 */
[-C--:B------:R-:W-:Y:S01]  /*219c0*/  HMMA.16816.F32 R60, R84, R82.reuse, R60 ;  /* 0x00000052543c723c */ /* 0x080fe2000000183c */
[----:B------:R-:W2:Y:S05]  /*219d0*/  LDSM.16.MT88.4 R84, [R213+0x8800] ;  /* 0x00880000d554783b */ /* 0x000eaa0000004200 */
[----:B------:R-:W-:Y:S05]  /*219e0*/  HMMA.16816.F32 R64, R76, R82, R64 ;  /* 0x000000524c40723c */ /* 0x000fea0000001840 */
[----:B------:R-:W-:Y:S02]  /*219f0*/  IMAD.MOV.U32 R184, RZ, RZ, R188 ;  /* 0x000000ffffb87224 */ /* 0x000fe400078e00bc */
[----:B------:R-:W-:Y:S01]  /*21a00*/  IMAD.MOV.U32 R188, RZ, RZ, R192 ;  /* 0x000000ffffbc7224 */ /* 0x000fe200078e00c0 */
[----:B------:R-:W-:Y:S03]  /*21a10*/  MOV R192, R196 ;  /* 0x000000c400c07202 */ /* 0x000fe60000000f00 */
[----:B------:R-:W-:Y:S02]  /*21a20*/  IMAD.MOV.U32 R196, RZ, RZ, R142 ;  /* 0x000000ffffc47224 */ /* 0x000fe400078e008e */
[----:B-1----:R-:W-:Y:S01]  /*21a30*/  FFMA.FTZ R0, R184, UR4, -R73 ;  /* 0x00000004b8007c23 */ /* 0x002fe20008010849 */
[----:B------:R-:W-:Y:S01]  /*21a40*/  IMAD.MOV.U32 R142, RZ, RZ, R146 ;  /* 0x000000ffff8e7224 */ /* 0x000fe200078e0092 */
[----:B------:R-:W-:Y:S01]  /*21a50*/  MOV R146, R150 ;  /* 0x0000009600927202 */ /* 0x000fe20000000f00 */
[----:B------:R-:W-:Y:S01]  /*21a60*/  IMAD.MOV.U32 R150, RZ, RZ, R157 ;  /* 0x000000ffff967224 */ /* 0x000fe200078e009d */
[----:B------:R-:W-:Y:S01]  /*21a70*/  F2FP.F16.F32.PACK_AB R77, R103, R101 ;  /* 0x00000065674d723e */ /* 0x000fe200000000ff */
[----:B------:R-:W3:Y:S01]  /*21a80*/  LDL.LU R157, [R1+0x48] ;  /* 0x00004800019d7983 */ /* 0x000ee20000300800 */
[----:B------:R-:W-:Y:S01]  /*21a90*/  MOV R197, R142 ;  /* 0x0000008e00c57202 */ /* 0x000fe20000000f00 */
[----:B------:R-:W-:Y:S01]  /*21aa0*/  IMAD.MOV.U32 R142, RZ, RZ, R146 ;  /* 0x000000ffff8e7224 */ /* 0x000fe200078e0092 */
[----:B------:R-:W-:Y:S01]  /*21ab0*/  F2FP.F16.F32.PACK_AB R79, R162, R109 ;  /* 0x0000006da24f723e */ /* 0x000fe200000000ff */
        /* <DEDUP_REMOVED lines=12> */
[-C--:B--2---:R-:W-:Y:S01]  /*21b80*/  HMMA.16816.F32 R4, R76, R84.reuse, R4 ;  /* 0x000000544c04723c */ /* 0x084fe20000001804 */
[----:B------:R-:W2:Y:S02]  /*21b90*/  LDL.LU R159, [R1+0x4c] ;  /* 0x00004c00019f7983 */ /* 0x000ea40000300800 */
[----:B------:R-:W-:Y:S01]  /*21ba0*/  IMAD.MOV.U32 R180, RZ, RZ, R184 ;  /* 0x000000ffffb47224 */ /* 0x000fe200078e00b8 */
[----:B------:R-:W-:Y:S01]  /*21bb0*/  MOV R184, R188 ;  /* 0x000000bc00b87202 */ /* 0x000fe20000000f00 */
[----:B------:R-:W-:Y:S01]  /*21bc0*/  IMAD.MOV.U32 R188, RZ, RZ, R192 ;  /* 0x000000ffffbc7224 */ /* 0x000fe200078e00c0 */
[C---:B------:R-:W-:Y:S05]  /*21bd0*/  HMMA.16816.F32 R8, R80.reuse, R84, R8 ;  /* 0x000000545008723c */ /* 0x040fea0000001808 */
[----:B------:R-:W-:Y:S01]  /*21be0*/  IMAD.MOV.U32 R192, RZ, RZ, R142 ;  /* 0x000000ffffc07224 */ /* 0x000fe200078e008e */
[-C--:B------:R-:W-:Y:S05]  /*21bf0*/  HMMA.16816.F32 R12, R80, R86.reuse, R12 ;  /* 0x00000056500c723c */ /* 0x080fea000000180c */
[----:B------:R-:W-:Y:S01]  /*21c00*/  IMAD.MOV.U32 R142, RZ, RZ, R146 ;  /* 0x000000ffff8e7224 */ /* 0x000fe200078e0092 */
        /* <DEDUP_REMOVED lines=16> */
[----:B------:R-:W1:Y:S06]  /*21d10*/  LDSM.16.MT88.4 R84, [R214+0x9000] ;  /* 0x00900000d654783b */ /* 0x000e6c0000004200 */
[----:B------:R-:W-:Y:S04]  /*21d20*/  F2FP.F16.F32.PACK_AB R78, R154, R166 ;  /* 0x000000a69a4e723e */ /* 0x000fe800000000ff */
[----:B------:R-:W-:Y:S02]  /*21d30*/  F2FP.F16.F32.PACK_AB R79, R153, R165 ;  /* 0x000000a5994f723e */ /* 0x000fe400000000ff */
[----:B------:R-:W-:Y:S02]  /*21d40*/  F2FP.F16.F32.PACK_AB R76, R132, R111 ;  /* 0x0000006f844c723e */ /* 0x000fe400000000ff */
[----:B------:R-:W-:Y:S07]  /*21d50*/  F2FP.F16.F32.PACK_AB R77, R131, R112 ;  /* 0x00000070834d723e */ /* 0x000fee00000000ff */
[-C--:B------:R-:W-:Y:S03]  /*21d60*/  HMMA.16816.F32 R4, R76, R88.reuse, R4 ;  /* 0x000000584c04723c */ /* 0x080fe60000001804 */
[----:B---3--:R-:W-:Y:S02]  /*21d70*/  IMAD.MOV.U32 R150, RZ, RZ, R157 ;  /* 0x000000ffff967224 */ /* 0x008fe400078e009d */
[----:B------:R-:W-:Y:S02]  /*21d80*/  IMAD.MOV.U32 R157, RZ, RZ, R130 ;  /* 0x000000ffff9d7224 */ /* 0x000fe400078e0082 */
[----:B------:R3:W4:Y:S01]  /*21d90*/  MUFU.EX2 R130, R0 ;  /* 0x0000000000827308 */ /* 0x0007220000000800 */
[----:B--2---:R-:W-:Y:S03]  /*21da0*/  IMAD.MOV.U32 R146, RZ, RZ, R159 ;  /* 0x000000ffff927224 */ /* 0x004fe600078e009f */
[----:B---3--:R-:W-:Y:S01]  /*21db0*/  FFMA.FTZ R0, R185, UR4, -R73 ;  /* 0x00000004b9007c23 */ /* 0x008fe20008010849 */
[----:B------:R-:W-:Y:S01]  /*21dc0*/  IMAD.MOV.U32 R185, RZ, RZ, R189 ;  /* 0x000000ffffb97224 */ /* 0x000fe200078e00bd */
[----:B----4-:R-:W-:Y:S01]  /*21dd0*/  F2FP.F16.F32.PACK_AB R80, R130, R161 ;  /* 0x000000a18250723e */ /* 0x010fe200000000ff */
[----:B------:R-:W-:Y:S02]  /*21de0*/  IMAD.MOV.U32 R189, RZ, RZ, R193 ;  /* 0x000000ffffbd7224 */ /* 0x000fe400078e00c1 */
[----:B------:R-:W-:Y:S01]  /*21df0*/  IMAD.MOV.U32 R193, RZ, RZ, R143 ;  /* 0x000000ffffc17224 */ /* 0x000fe200078e008f */
[----:B------:R-:W-:Y:S01]  /*21e00*/  MOV R143, R147 ;  /* 0x00000093008f7202 */ /* 0x000fe20000000f00 */
[----:B------:R-:W-:Y:S01]  /*21e10*/  IMAD.MOV.U32 R147, RZ, RZ, R150 ;  /* 0x000000ffff937224 */ /* 0x000fe200078e0096 */
[----:B------:R-:W-:Y:S01]  /*21e20*/  MOV R181, R185 ;  /* 0x000000b900b57202 */ /* 0x000fe20000000f00 */
[----:B------:R-:W2:Y:S01]  /*21e30*/  LDL.LU R150, [R1+0x20] ;  /* 0x0000200001967983 */ /* 0x000ea20000300800 */
[----:B------:R-:W-:Y:S02]  /*21e40*/  IMAD.MOV.U32 R185, RZ, RZ, R189 ;  /* 0x000000ffffb97224 */ /* 0x000fe400078e00bd */
[----:B------:R-:W-:Y:S02]  /*21e50*/  IMAD.MOV.U32 R189, RZ, RZ, R193 ;  /* 0x000000ffffbd7224 */ /* 0x000fe400078e00c1 */
[----:B------:R-:W-:Y:S02]  /*21e60*/  IMAD.MOV.U32 R193, RZ, RZ, R143 ;  /* 0x000000ffffc17224 */ /* 0x000fe400078e008f */
[----:B------:R-:W-:Y:S02]  /*21e70*/  IMAD.MOV.U32 R143, RZ, RZ, R147 ;  /* 0x000000ffff8f7224 */ /* 0x000fe400078e0093 */
[----:B------:R-:W-:Y:S02]  /*21e80*/  IMAD.MOV.U32 R159, RZ, RZ, R136 ;  /* 0x000000ffff9f7224 */ /* 0x000fe400078e0088 */
[----:B------:R3:W-:Y:S02]  /*21e90*/  MUFU.EX2 R136, R0 ;  /* 0x0000000000887308 */ /* 0x0007e40000000800 */
[----:B---3--:R-:W-:Y:S01]  /*21ea0*/  FFMA.FTZ R0, R180, UR4, -R73 ;  /* 0x00000004b4007c23 */ /* 0x008fe20008010849 */
[----:B------:R-:W-:Y:S02]  /*21eb0*/  IMAD.MOV.U32 R180, RZ, RZ, R184 ;  /* 0x000000ffffb47224 */ /* 0x000fe400078e00b8 */
[----:B------:R-:W-:Y:S01]  /*21ec0*/  IMAD.MOV.U32 R184, RZ, RZ, R188 ;  /* 0x000000ffffb87224 */ /* 0x000fe200078e00bc */
[----:B------:R-:W-:Y:S01]  /*21ed0*/  MOV R188, R192 ;  /* 0x000000c000bc7202 */ /* 0x000fe20000000f00 */
[----:B------:R-:W-:Y:S02]  /*21ee0*/  IMAD.MOV.U32 R176, RZ, RZ, R180 ;  /* 0x000000ffffb07224 */ /* 0x000fe400078e00b4 */
[----:B------:R-:W-:Y:S01]  /*21ef0*/  IMAD.MOV.U32 R192, RZ, RZ, R142 ;  /* 0x000000ffffc07224 */ /* 0x000fe200078e008e */
[----:B------:R-:W-:Y:S01]  /*21f00*/  MOV R180, R184 ;  /* 0x000000b800b47202 */ /* 0x000fe20000000f00 */
[----:B------:R-:W-:Y:S01]  /*21f10*/  IMAD.MOV.U32 R142, RZ, RZ, R146 ;  /* 0x000000ffff8e7224 */ /* 0x000fe200078e0092 */
[----:B------:R-:W-:Y:S01]  /*21f20*/  MOV R184, R143 ;  /* 0x0000008f00b87202 */ /* 0x000fe20000000f00 */
[----:B------:R-:W-:Y:S02]  /*21f30*/  IMAD.MOV.U32 R146, RZ, RZ, R152 ;  /* 0x000000ffff927224 */ /* 0x000fe400078e0098 */
[----:B------:R3:W4:Y:S02]  /*21f40*/  MUFU.EX2 R152, R0 ;  /* 0x0000000000987308 */ /* 0x0007240000000800 */
[----:B---3--:R-:W-:Y:S01]  /*21f50*/  FFMA.FTZ R0, R181, UR4, -R74 ;  /* 0x00000004b5007c23 */ /* 0x008fe2000801084a */
[----:B------:R-:W-:Y:S01]  /*21f60*/  IMAD.MOV.U32 R181, RZ, RZ, R185 ;  /* 0x000000ffffb57224 */ /* 0x000fe200078e00b9 */
[----:B----4-:R-:W-:Y:S01]  /*21f70*/  F2FP.F16.F32.PACK_AB R82, R152, R136 ;  /* 0x000000889852723e */ /* 0x010fe200000000ff */
[----:B------:R-:W-:Y:S02]  /*21f80*/  IMAD.MOV.U32 R185, RZ, RZ, R189 ;  /* 0x000000ffffb97224 */ /* 0x000fe400078e00bd */
[----:B------:R-:W-:Y:S02]  /*21f90*/  IMAD.MOV.U32 R189, RZ, RZ, R188 ;  /* 0x000000ffffbd7224 */ /* 0x000fe400078e00bc */
[----:B------:R-:W-:Y:S02]  /*21fa0*/  IMAD.MOV.U32 R188, RZ, RZ, R193 ;  /* 0x000000ffffbc7224 */ /* 0x000fe400078e00c1 */
[----:B------:R-:W-:Y:S02]  /*21fb0*/  IMAD.MOV.U32 R193, RZ, RZ, R192 ;  /* 0x000000ffffc17224 */ /* 0x000fe400078e00c0 */
[----:B------:R-:W-:Y:S02]  /*21fc0*/  IMAD.MOV.U32 R192, RZ, RZ, R142 ;  /* 0x000000ffffc07224 */ /* 0x000fe400078e008e */
[----:B------:R-:W-:Y:S01]  /*21fd0*/  IMAD.MOV.U32 R142, RZ, RZ, R146 ;  /* 0x000000ffff8e7224 */ /* 0x000fe200078e0092 */
[----:B------:R-:W-:Y:S01]  /*21fe0*/  MOV R146, R164 ;  /* 0x000000a400927202 */ /* 0x000fe20000000f00 */
[----:B------:R-:W-:Y:S01]  /*21ff0*/  IMAD.MOV.U32 R177, RZ, RZ, R181 ;  /* 0x000000ffffb17224 */ /* 0x000fe200078e00b5 */
[----:B------:R3:W-:Y:S01]  /*22000*/  MUFU.EX2 R164, R0 ;  /* 0x0000000000a47308 */ /* 0x0007e20000000800 */
[----:B------:R-:W-:Y:S02]  /*22010*/  IMAD.MOV.U32 R181, RZ, RZ, R184 ;  /* 0x000000ffffb57224 */ /* 0x000fe400078e00b8 */
[----:B---3--:R-:W-:Y:S01]  /*22020*/  FFMA.FTZ R0, R176, UR4, -R74 ;  /* 0x00000004b0007c23 */ /* 0x008fe2000801084a */
[----:B------:R-:W-:Y:S02]  /*22030*/  IMAD.MOV.U32 R176, RZ, RZ, R180 ;  /* 0x000000ffffb07224 */ /* 0x000fe400078e00b4 */
[----:B------:R-:W-:Y:S02]  /*22040*/  IMAD.MOV.U32 R180, RZ, RZ, R192 ;  /* 0x000000ffffb47224 */ /* 0x000fe400078e00c0 */
[----:B------:R-:W-:Y:S02]  /*22050*/  IMAD.MOV.U32 R192, RZ, RZ, R142 ;  /* 0x000000ffffc07224 */ /* 0x000fe400078e008e */
[----:B------:R-:W-:Y:S01]  /*22060*/  IMAD.MOV.U32 R142, RZ, RZ, R146 ;  /* 0x000000ffff8e7224 */ /* 0x000fe200078e0092 */
[----:B------:R-:W-:Y:S01]  /*22070*/  MOV R146, R158 ;  /* 0x0000009e00927202 */ /* 0x000fe20000000f00 */
[----:B------:R-:W-:Y:S02]  /*22080*/  IMAD.MOV.U32 R168, RZ, RZ, R176 ;  /* 0x000000ffffa87224 */ /* 0x000fe400078e00b0 */
[----:B------:R-:W-:Y:S02]  /*22090*/  IMAD.MOV.U32 R176, RZ, RZ, R180 ;  /* 0x000000ffffb07224 */ /* 0x000fe400078e00b4 */
[----:B------:R-:W-:Y:S02]  /*220a0*/  IMAD.MOV.U32 R180, RZ, RZ, R192 ;  /* 0x000000ffffb47224 */ /* 0x000fe400078e00c0 */
[----:B------:R-:W-:Y:S02]  /*220b0*/  IMAD.MOV.U32 R192, RZ, RZ, R142 ;  /* 0x000000ffffc07224 */ /* 0x000fe400078e008e */
[----:B------:R-:W-:Y:S02]  /*220c0*/  IMAD.MOV.U32 R169, RZ, RZ, R180 ;  /* 0x000000ffffa97224 */ /* 0x000fe400078e00b4 */
[----:B------:R-:W-:Y:S04]  /*220d0*/  IMAD.MOV.U32 R199, RZ, RZ, R176 ;  /* 0x000000ffffc77224 */ /* 0x000fe800078e00b0 */
[----:B------:R-:W-:Y:S02]  /*220e0*/  IMAD.MOV.U32 R195, RZ, RZ, R199 ;  /* 0x000000ffffc37224 */ /* 0x000fe400078e00c7 */
[----:B------:R-:W-:Y:S01]  /*220f0*/  IMAD.MOV.U32 R199, RZ, RZ, R169 ;  /* 0x000000ffffc77224 */ /* 0x000fe200078e00a9 */
[----:B--2---:R-:W-:Y:S01]  /*22100*/  MOV R147, R150 ;  /* 0x0000009600937202 */ /* 0x004fe20000000f00 */
[----:B------:R-:W-:Y:S02]  /*22110*/  IMAD.MOV.U32 R150, RZ, RZ, R155 ;  /* 0x000000ffff967224 */ /* 0x000fe400078e009b */
[----:B------:R-:W2:Y:S02]  /*22120*/  LDL.LU R155, [R1+0x34] ;  /* 0x00003400019b7983 */ /* 0x000ea40000300800 */
[----:B------:R-:W-:Y:S05]  /*22130*/  IMAD.MOV.U32 R143, RZ, RZ, R147 ;  /* 0x000000ffff8f7224 */ /* 0x000fea00078e0093 */
[----:B------:R-:W-:Y:S01]  /*22140*/  MOV R184, R143 ;  /* 0x0000008f00b87202 */ /* 0x000fe20000000f00 */
[----:B--2---:R-:W-:Y:S02]  /*22150*/  IMAD.MOV.U32 R147, RZ, RZ, R155 ;  /* 0x000000ffff937224 */ /* 0x004fe400078e009b */
[----:B------:R-:W2:Y:S02]  /*22160*/  LDL.LU R155, [R1+0x28] ;  /* 0x00002800019b7983 */ /* 0x000ea40000300800 */
[----:B------:R-:W-:Y:S02]  /*22170*/  IMAD.MOV.U32 R143, RZ, RZ, R147 ;  /* 0x000000ffff8f7224 */ /* 0x000fe400078e0093 */
[----:B------:R-:W3:Y:S01]  /*22180*/  LDL.LU R158, [R1] ;  /* 0x00000000019e7983 */ /* 0x000ee20000300800 */
[----:B--2---:R-:W-:Y:S02]  /*22190*/  IMAD.MOV.U32 R147, RZ, RZ, R155 ;  /* 0x000000ffff937224 */ /* 0x004fe400078e009b */
[----:B------:R-:W-:Y:S02]  /*221a0*/  IMAD.MOV.U32 R155, RZ, RZ, R163 ;  /* 0x000000ffff9b7224 */ /* 0x000fe400078e00a3 */
[----:B------:R2:W4:Y:S01]  /*221b0*/  MUFU.EX2 R163, R0 ;  /* 0x0000000000a37308 */ /* 0x0005220000000800 */
[----:B------:R-:W-:Y:S02]  /*221c0*/  IMAD.MOV.U32 R142, RZ, RZ, R147 ;  /* 0x000000ffff8e7224 */ /* 0x000fe400078e0093 */
[----:B------:R-:W-:Y:S02]  /*221d0*/  IMAD.MOV.U32 R147, RZ, RZ, R155 ;  /* 0x000000ffff937224 */ /* 0x000fe400078e009b */
[----:B------:R-:W-:Y:S02]  /*221e0*/  IMAD.MOV.U32 R155, RZ, RZ, R140 ;  /* 0x000000ffff9b7224 */ /* 0x000fe400078e008c */
[----:B------:R-:W-:Y:S02]  /*221f0*/  IMAD.MOV.U32 R140, RZ, RZ, R144 ;  /* 0x000000ffff8c7224 */ /* 0x000fe400078e0090 */
[----:B--2---:R-:W-:Y:S01]  /*22200*/  FFMA.FTZ R0, R177, UR4, -R74 ;  /* 0x00000004b1007c23 */ /* 0x004fe2000801084a */
[----:B----4-:R-:W-:Y:S01]  /*22210*/  F2FP.F16.F32.PACK_AB R81, R163, R164 ;  /* 0x000000a4a351723e */ /* 0x010fe200000000ff */
[----:B------:R-:W-:Y:S01]  /*22220*/  IMAD.MOV.U32 R177, RZ, RZ, R181 ;  /* 0x000000ffffb17224 */ /* 0x000fe200078e00b5 */
[----:B------:R-:W-:Y:S01]  /*22230*/  MOV R181, R184 ;  /* 0x000000b800b57202 */ /* 0x000fe20000000f00 */
[----:B------:R2:W-:Y:S01]  /*22240*/  MUFU.EX2 R144, R0 ;  /* 0x0000000000907308 */ /* 0x0005e20000000800 */
[----:B------:R-:W-:Y:S01]  /*22250*/  IMAD.MOV.U32 R184, RZ, RZ, R143 ;  /* 0x000000ffffb87224 */ /* 0x000fe200078e008f */
[----:B------:R-:W-:Y:S01]  /*22260*/  MOV R143, R146 ;  /* 0x00000092008f7202 */ /* 0x000fe20000000f00 */
[----:B---3--:R-:W-:Y:S01]  /*22270*/  IMAD.MOV.U32 R146, RZ, RZ, R158 ;  /* 0x000000ffff927224 */ /* 0x008fe200078e009e */
[----:B------:R-:W-:Y:S01]  /*22280*/  MOV R158, R160 ;  /* 0x000000a0009e7202 */ /* 0x000fe20000000f00 */
[----:B------:R-:W-:Y:S01]  /*22290*/  IMAD.MOV.U32 R194, RZ, RZ, R177 ;  /* 0x000000ffffc27224 */ /* 0x000fe200078e00b1 */
[----:B------:R-:W-:Y:S01]  /*222a0*/  MOV R180, R184 ;  /* 0x000000b800b47202 */ /* 0x000fe20000000f00 */
[----:B------:R-:W-:Y:S01]  /*222b0*/  IMAD.MOV.U32 R184, RZ, RZ, R147 ;  /* 0x000000ffffb87224 */ /* 0x000fe200078e0093 */
[----:B------:R-:W-:Y:S01]  /*222c0*/  MOV R177, R155 ;  /* 0x0000009b00b17202 */ /* 0x000fe20000000f00 */
[----:B------:R-:W-:Y:S01]  /*222d0*/  IMAD.MOV.U32 R198, RZ, RZ, R181 ;  /* 0x000000ffffc67224 */ /* 0x000fe200078e00b5 */
[----:B------:R-:W3:Y:S01]  /*222e0*/  LDL.LU R160, [R1+0xc] ;  /* 0x00000c0001a07983 */ /* 0x000ee20000300800 */
[----:B------:R-:W-:Y:S02]  /*222f0*/  IMAD.MOV.U32 R176, RZ, RZ, R158 ;  /* 0x000000ffffb07224 */ /* 0x000fe400078e009e */
[----:B------:R-:W-:Y:S01]  /*22300*/  MUFU.EX2 R158, R120 ;  /* 0x00000078009e7308 */ /* 0x000fe20000000800 */
[----:B------:R-:W-:Y:S02]  /*22310*/  IMAD.MOV.U32 R181, RZ, RZ, R156 ;  /* 0x000000ffffb57224 */ /* 0x000fe400078e009c */
[----:B------:R-:W-:Y:S02]  /*22320*/  IMAD.MOV.U32 R169, RZ, RZ, R177 ;  /* 0x000000ffffa97224 */ /* 0x000fe400078e00b1 */
[----:B--2---:R-:W-:Y:S01]  /*22330*/  FFMA.FTZ R0, R168, UR4, -R74 ;  /* 0x00000004a8007c23 */ /* 0x004fe2000801084a */
[----:B------:R-:W-:Y:S01]  /*22340*/  IMAD.MOV.U32 R155, RZ, RZ, R237 ;  /* 0x000000ffff9b7224 */ /* 0x000fe200078e00ed */
[----:B------:R-:W-:Y:S01]  /*22350*/  MOV R177, R181 ;  /* 0x000000b500b17202 */ /* 0x000fe20000000f00 */
[----:B------:R2:W5:Y:S02]  /*22360*/  LDL.LU R237, [R1+0x124] ;  /* 0x0001240001ed7983 */ /* 0x0005640000300800 */
[----:B------:R4:W1:Y:S01]  /*22370*/  MUFU.EX2 R147, R0 ;  /* 0x0000000000937308 */ /* 0x0008620000000800 */
[----:B------:R-:W-:Y:S02]  /*22380*/  IMAD.MOV.U32 R168, RZ, RZ, R192 ;  /* 0x000000ffffa87224 */ /* 0x000fe400078e00c0 */
[----:B------:R-:W-:Y:S02]  /*22390*/  IMAD.MOV.U32 R181, RZ, RZ, R196 ;  /* 0x000000ffffb57224 */ /* 0x000fe400078e00c4 */
[----:B------:R-:W-:Y:S02]  /*223a0*/  IMAD.MOV.U32 R196, RZ, RZ, R236 ;  /* 0x000000ffffc47224 */ /* 0x000fe400078e00ec */
[----:B------:R-:W-:Y:S03]  /*223b0*/  IMAD.MOV.U32 R192, RZ, RZ, R143 ;  /* 0x000000ffffc07224 */ /* 0x000fe600078e008f */
[----:B------:R-:W-:Y:S01]  /*223c0*/  MUFU.EX2 R156, R126 ;  /* 0x0000007e009c7308 */ /* 0x000fe20000000800 */
[----:B------:R-:W-:Y:S01]  /*223d0*/  IMAD.MOV.U32 R143, RZ, RZ, R146 ;  /* 0x000000ffff8f7224 */ /* 0x000fe200078e0092 */
[----:B------:R2:W5:Y:S08]  /*223e0*/  LDL.LU R236, [R1+0x120] ;  /* 0x0001200001ec7983 */ /* 0x0005700000300800 */
[----:B------:R-:W2:Y:S01]  /*223f0*/  MUFU.EX2 R146, R121 ;  /* 0x0000007900927308 */ /* 0x000ea20000000800 */
[----:B----4-:R-:W-:Y:S01]  /*22400*/  FFMA.FTZ R0, R194, UR4, -R73 ;  /* 0x00000004c2007c23 */ /* 0x010fe20008010849 */
[----:B------:R-:W-:Y:S01]  /*22410*/  MOV R194, R198 ;  /* 0x000000c600c27202 */ /* 0x000fe20000000f00 */
[----:B------:R-:W-:Y:S01]  /*22420*/  IMAD.MOV.U32 R198, RZ, RZ, R168 ;  /* 0x000000ffffc67224 */ /* 0x000fe200078e00a8 */
[----:B-1----:R-:W-:Y:S01]  /*22430*/  F2FP.F16.F32.PACK_AB R83, R147, R144 ;  /* 0x000000909353723e */ /* 0x002fe200000000ff */
[----:B------:R-:W-:Y:S01]  /*22440*/  IMAD.MOV.U32 R168, RZ, RZ, R176 ;  /* 0x000000ffffa87224 */ /* 0x000fe200078e00b0 */
[----:B------:R-:W-:Y:S01]  /*22450*/  MOV R191, R194 ;  /* 0x000000c200bf7202 */ /* 0x000fe20000000f00 */
[----:B------:R-:W-:Y:S02]  /*22460*/  IMAD.MOV.U32 R176, RZ, RZ, R185 ;  /* 0x000000ffffb07224 */ /* 0x000fe400078e00b9 */
[----:B------:R-:W-:Y:S02]  /*22470*/  IMAD.MOV.U32 R185, RZ, RZ, R145 ;  /* 0x000000ffffb97224 */ /* 0x000fe400078e0091 */
[C---:B------:R-:W-:Y:S01]  /*22480*/  HMMA.16816.F32 R8, R80.reuse, R88, R8 ;  /* 0x000000585008723c */ /* 0x040fe20000001808 */
[----:B------:R1:W-:Y:S03]  /*22490*/  MUFU.EX2 R145, R0 ;  /* 0x0000000000917308 */ /* 0x0003e60000000800 */
[----:B------:R-:W-:Y:S02]  /*224a0*/  IMAD.MOV.U32 R194, RZ, RZ, R198 ;  /* 0x000000ffffc27224 */ /* 0x000fe400078e00c6 */
[-C--:B------:R-:W-:Y:S05]  /*224b0*/  HMMA.16816.F32 R12, R80, R90.reuse, R12 ;  /* 0x0000005a500c723c */ /* 0x080fea000000180c */
[----:B------:R-:W-:Y:S01]  /*224c0*/  IMAD.MOV.U32 R198, RZ, RZ, R168 ;  /* 0x000000ffffc67224 */ /* 0x000fe200078e00a8 */
[C---:B------:R-:W-:Y:S01]  /*224d0*/  HMMA.16816.F32 R16, R76.reuse, R90, R16 ;  /* 0x0000005a4c10723c */ /* 0x040fe20000001810 */
[----:B------:R-:W4:Y:S04]  /*224e0*/  LDSM.16.MT88.4 R88, [R215+0x9000] ;  /* 0x00900000d758783b */ /* 0x000f280000004200 */
[----:B------:R-:W-:Y:S01]  /*224f0*/  IMAD.MOV.U32 R168, RZ, RZ, R185 ;  /* 0x000000ffffa87224 */ /* 0x000fe200078e00b9 */
[-C--:B------:R-:W-:Y:S05]  /*22500*/  HMMA.16816.F32 R20, R76, R92.reuse, R20 ;  /* 0x0000005c4c14723c */ /* 0x080fea0000001814 */
[----:B-1----:R-:W-:Y:S01]  /*22510*/  FFMA.FTZ R0, R195, UR4, -R73 ;  /* 0x00000004c3007c23 */ /* 0x002fe20008010849 */
[C---:B------:R-:W-:Y:S05]  /*22520*/  HMMA.16816.F32 R24, R80.reuse, R92, R24 ;  /* 0x0000005c5018723c */ /* 0x040fea0000001818 */
[----:B------:R-:W-:Y:S01]  /*22530*/  IMAD.MOV.U32 R185, RZ, RZ, R157 ;  /* 0x000000ffffb97224 */ /* 0x000fe200078e009d */
[-C--:B------:R-:W-:Y:S01]  /*22540*/  HMMA.16816.F32 R28, R80, R94.reuse, R28 ;  /* 0x0000005e501c723c */ /* 0x080fe2000000181c */
[----:B------:R1:W2:Y:S04]  /*22550*/  MUFU.EX2 R157, R0 ;  /* 0x00000000009d7308 */ /* 0x0002a80000000800 */
[----:B------:R-:W-:Y:S01]  /*22560*/  IMAD.MOV.U32 R195, RZ, RZ, R199 ;  /* 0x000000ffffc37224 */ /* 0x000fe200078e00c7 */
[C---:B------:R-:W-:Y:S01]  /*22570*/  HMMA.16816.F32 R32, R76.reuse, R94, R32 ;  /* 0x0000005e4c20723c */ /* 0x040fe20000001820 */
[----:B------:R-:W-:Y:S04]  /*22580*/  LDSM.16.MT88.4 R92, [R216+0x9800] ;  /* 0x00980000d85c783b */ /* 0x000fe80000004200 */
[----:B------:R-:W-:Y:S01]  /*22590*/  IMAD.MOV.U32 R199, RZ, RZ, R169 ;  /* 0x000000ffffc77224 */ /* 0x000fe200078e00a9 */
[----:B------:R-:W-:Y:S01]  /*225a0*/  MOV R169, R177 ;  /* 0x000000b100a97202 */ /* 0x000fe20000000f00 */
[----:B------:R-:W-:Y:S01]  /*225b0*/  IMAD.MOV.U32 R177, RZ, RZ, R181 ;  /* 0x000000ffffb17224 */ /* 0x000fe200078e00b5 */
[-C--:B------:R-:W-:Y:S03]  /*225c0*/  HMMA.16816.F32 R36, R76, R84.reuse, R36 ;  /* 0x000000544c24723c */ /* 0x080fe60000001824 */
[----:B------:R-:W-:Y:S01]  /*225d0*/  IMAD.MOV.U32 R181, RZ, RZ, R196 ;  /* 0x000000ffffb57224 */ /* 0x000fe200078e00c4 */
[----:B------:R-:W-:Y:S01]  /*225e0*/  MOV R196, R244 ;  /* 0x000000f400c47202 */ /* 0x000fe20000000f00 */
[----:B------:R-:W-:Y:S02]  /*225f0*/  IMAD.MOV.U32 R182, RZ, RZ, R195 ;  /* 0x000000ffffb67224 */ /* 0x000fe400078e00c3 */
[----:B-1----:R-:W-:Y:S01]  /*22600*/  FFMA.FTZ R0, R191, UR4, -R73 ;  /* 0x00000004bf007c23 */ /* 0x002fe20008010849 */
[----:B------:R-:W-:Y:S03]  /*22610*/  IMAD.MOV.U32 R195, RZ, RZ, R199 ;  /* 0x000000ffffc37224 */ /* 0x000fe600078e00c7 */
[----:B------:R-:W-:Y:S01]  /*22620*/  MOV R199, R169 ;  /* 0x000000a900c77202 */ /* 0x000fe20000000f00 */
[----:B------:R1:W5:Y:S01]  /*22630*/  LDL.LU R244, [R1+0x11c] ;  /* 0x00011c0001f47983 */ /* 0x0003620000300800 */
[C---:B------:R-:W-:Y:S04]  /*22640*/  HMMA.16816.F32 R40, R80.reuse, R84, R40 ;  /* 0x000000545028723c */ /* 0x040fe80000001828 */
[----:B------:R-:W-:Y:S02]  /*22650*/  IMAD.MOV.U32 R169, RZ, RZ, R181 ;  /* 0x000000ffffa97224 */ /* 0x000fe400078e00b5 */
[----:B------:R-:W-:Y:S01]  /*22660*/  IMAD.MOV.U32 R181, RZ, RZ, R196 ;  /* 0x000000ffffb57224 */ /* 0x000fe200078e00c4 */
[----:B------:R-:W-:Y:S01]  /*22670*/  MOV R196, R159 ;  /* 0x0000009f00c47202 */ /* 0x000fe20000000f00 */
[-C--:B------:R-:W-:Y:S01]  /*22680*/  HMMA.16816.F32 R44, R80, R86.reuse, R44 ;  /* 0x00000056502c723c */ /* 0x080fe2000000182c */
[----:B------:R2:W-:Y:S02]  /*22690*/  MUFU.EX2 R159, R0 ;  /* 0x00000000009f7308 */ /* 0x0005e40000000800 */
[----:B------:R-:W-:Y:S02]  /*226a0*/  IMAD.MOV.U32 R191, RZ, RZ, R194 ;  /* 0x000000ffffbf7224 */ /* 0x000fe400078e00c2 */
[----:B------:R-:W-:Y:S01]  /*226b0*/  IMAD.MOV.U32 R194, RZ, RZ, R198 ;  /* 0x000000ffffc27224 */ /* 0x000fe200078e00c6 */
[C---:B------:R-:W-:Y:S01]  /*226c0*/  HMMA.16816.F32 R48, R76.reuse, R86, R48 ;  /* 0x000000564c30723c */ /* 0x040fe20000001830 */
[----:B------:R-:W1:Y:S04]  /*226d0*/  LDSM.16.MT88.4 R84, [R213+0x9800] ;  /* 0x00980000d554783b */ /* 0x000e680000004200 */
[----:B------:R-:W-:Y:S01]  /*226e0*/  IMAD.MOV.U32 R198, RZ, RZ, R168 ;  /* 0x000000ffffc67224 */ /* 0x000fe200078e00a8 */
[-C--:B----4-:R-:W-:Y:S05]  /*226f0*/  HMMA.16816.F32 R52, R76, R88.reuse, R52 ;  /* 0x000000584c34723c */ /* 0x090fea0000001834 */
[----:B------:R-:W-:Y:S02]  /*22700*/  IMAD.MOV.U32 R168, RZ, RZ, R185 ;  /* 0x000000ffffa87224 */ /* 0x000fe400078e00b9 */
[----:B--2---:R-:W-:Y:S01]  /*22710*/  FFMA.FTZ R0, R182, UR4, -R73 ;  /* 0x00000004b6007c23 */ /* 0x004fe20008010849 */
[----:B------:R-:W-:Y:S01]  /*22720*/  IMAD.MOV.U32 R185, RZ, RZ, R230 ;  /* 0x000000ffffb97224 */ /* 0x000fe200078e00e6 */
[C---:B------:R-:W-:Y:S01]  /*22730*/  HMMA.16816.F32 R56, R80.reuse, R88, R56 ;  /* 0x000000585038723c */ /* 0x040fe20000001838 */
[----:B------:R2:W5:Y:S03]  /*22740*/  LDL.LU R230, [R1+0x118] ;  /* 0x0001180001e67983 */ /* 0x0005660000300800 */
[----:B------:R-:W-:Y:S02]  /*22750*/  IMAD.MOV.U32 R183, RZ, RZ, R191 ;  /* 0x000000ffffb77224 */ /* 0x000fe400078e00bf */
[----:B------:R-:W-:Y:S01]  /*22760*/  IMAD.MOV.U32 R191, RZ, RZ, R194 ;  /* 0x000000ffffbf7224 */ /* 0x000fe200078e00c2 */
[-C--:B------:R-:W-:Y:S04]  /*22770*/  HMMA.16816.F32 R60, R80, R90.reuse, R60 ;  /* 0x0000005a503c723c */ /* 0x080fe8000000183c */
[----:B------:R-:W-:Y:S02]  /*22780*/  IMAD.MOV.U32 R194, RZ, RZ, R168 ;  /* 0x000000ffffc27224 */ /* 0x000fe400078e00a8 */
[----:B------:R-:W-:Y:S01]  /*22790*/  IMAD.MOV.U32 R168, RZ, RZ, R185 ;  /* 0x000000ffffa87224 */ /* 0x000fe200078e00b9 */
[----:B------:R-:W-:Y:S01]  /*227a0*/  HMMA.16816.F32 R64, R76, R90, R64 ;  /* 0x0000005a4c40723c */ /* 0x000fe20000001840 */
[----:B------:R4:W2:Y:S01]  /*227b0*/  MUFU.EX2 R185, R0 ;  /* 0x0000000000b97308 */ /* 0x0008a20000000800 */
[----:B------:R-:W3:Y:S02]  /*227c0*/  LDSM.16.MT88.4 R88, [R214+0x9800] ;  /* 0x00980000d658783b */ /* 0x000ee40000004200 */
[----:B------:R-:W-:Y:S01]  /*227d0*/  IMAD.MOV.U32 R182, RZ, RZ, R195 ;  /* 0x000000ffffb67224 */ /* 0x000fe200078e00c3 */
[----:B------:R-:W-:Y:S01]  /*227e0*/  MOV R195, R199 ;  /* 0x000000c700c37202 */ /* 0x000fe20000000f00 */
[----:B------:R-:W-:Y:S01]  /*227f0*/  IMAD.MOV.U32 R199, RZ, RZ, R169 ;  /* 0x000000ffffc77224 */ /* 0x000fe200078e00a9 */
[----:B------:R-:W-:Y:S01]  /*22800*/  F2FP.F16.F32.PACK_AB R77, R158, R146 ;  /* 0x000000929e4d723e */ /* 0x000fe200000000ff */
[----:B------:R-:W-:Y:S03]  /*22810*/  IMAD.MOV.U32 R169, RZ, RZ, R181 ;  /* 0x000000ffffa97224 */ /* 0x000fe600078e00b5 */
[----:B------:R-:W-:Y:S01]  /*22820*/  IMAD.MOV.U32 R178, RZ, RZ, R182 ;  /* 0x000000ffffb27224 */ /* 0x000fe200078e00b6 */
[----:B------:R-:W-:Y:S01]  /*22830*/  MOV R181, R229 ;  /* 0x000000e500b57202 */ /* 0x000fe20000000f00 */
[----:B------:R-:W-:Y:S01]  /*22840*/  IMAD.MOV.U32 R182, RZ, RZ, R195 ;  /* 0x000000ffffb67224 */ /* 0x000fe200078e00c3 */
[----:B------:R3:W5:Y:S01]  /*22850*/  LDL.LU R229, [R1+0x114] ;  /* 0x0001140001e57983 */ /* 0x0007620000300800 */
[----:B------:R-:W-:Y:S01]  /*22860*/  IMAD.MOV.U32 R195, RZ, RZ, R169 ;  /* 0x000000ffffc37224 */ /* 0x000fe200078e00a9 */
[----:B------:R-:W-:Y:S01]  /*22870*/  F2FP.F16.F32.PACK_AB R76, R170, R156 ;  /* 0x0000009caa4c723e */ /* 0x000fe200000000ff */
[----:B----4-:R-:W-:Y:S01]  /*22880*/  FFMA.FTZ R0, R183, UR4, -R74 ;  /* 0x00000004b7007c23 */ /* 0x010fe2000801084a */
[----:B------:R4:W5:Y:S01]  /*22890*/  LDL.LU R228, [R1+0x110] ;  /* 0x0001100001e47983 */ /* 0x0009620000300800 */
[----:B------:R-:W-:Y:S01]  /*228a0*/  F2FP.F16.F32.PACK_AB R80, R157, R145 ;  /* 0x000000919d50723e */ /* 0x000fe200000000ff */
[----:B------:R-:W-:Y:S01]  /*228b0*/  IMAD.MOV.U32 R183, RZ, RZ, R191 ;  /* 0x000000ffffb77224 */ /* 0x000fe200078e00bf */
[----:B------:R4:W-:Y:S01]  /*228c0*/  MUFU.EX2 R169, R0 ;  /* 0x0000000000a97308 */ /* 0x0009e20000000800 */
[----:B------:R-:W-:Y:S01]  /*228d0*/  MOV R191, R168 ;  /* 0x000000a800bf7202 */ /* 0x000fe20000000f00 */
[----:B------:R-:W-:Y:S01]  /*228e0*/  IMAD.MOV.U32 R168, RZ, RZ, R181 ;  /* 0x000000ffffa87224 */ /* 0x000fe200078e00b5 */
[----:B------:R-:W-:Y:S01]  /*228f0*/  F2FP.F16.F32.PACK_AB R78, R187, R190 ;  /* 0x000000bebb4e723e */ /* 0x000fe200000000ff */
[----:B------:R-:W-:Y:S01]  /*22900*/  IMAD.MOV.U32 R179, RZ, RZ, R183 ;  /* 0x000000ffffb37224 */ /* 0x000fe200078e00b7 */
[----:B------:R-:W-:Y:S01]  /*22910*/  F2FP.F16.F32.PACK_AB R79, R186, R171 ;  /* 0x000000abba4f723e */ /* 0x000fe200000000ff */
[----:B------:R-:W-:Y:S01]  /*22920*/  IMAD.MOV.U32 R183, RZ, RZ, R168 ;  /* 0x000000ffffb77224 */ /* 0x000fe200078e00a8 */
[----:B--2---:R-:W-:Y:S01]  /*22930*/  F2FP.F16.F32.PACK_AB R82, R185, R159 ;  /* 0x0000009fb952723e */ /* 0x004fe200000000ff */
[----:B------:R-:W-:Y:S02]  /*22940*/  IMAD.MOV.U32 R181, RZ, RZ, R180 ;  /* 0x000000ffffb57224 */ /* 0x000fe400078e00b4 */
[----:B------:R-:W-:Y:S02]  /*22950*/  IMAD.MOV.U32 R180, RZ, RZ, R227 ;  /* 0x000000ffffb47224 */ /* 0x000fe400078e00e3 */
[----:B------:R2:W5:Y:S01]  /*22960*/  LDL.LU R227, [R1+0x10c] ;  /* 0x00010c0001e37983 */ /* 0x0005620000300800 */
[-C--:B-1----:R-:W-:Y:S03]  /*22970*/  HMMA.16816.F32 R4, R76, R84.reuse, R4 ;  /* 0x000000544c04723c */ /* 0x082fe60000001804 */
[----:B----4-:R-:W-:Y:S01]  /*22980*/  FFMA.FTZ R0, R178, UR4, -R74 ;  /* 0x00000004b2007c23 */ /* 0x010fe2000801084a */
[----:B------:R-:W-:Y:S01]  /*22990*/  MOV R178, R182 ;  /* 0x000000b600b27202 */ /* 0x000fe20000000f00 */
[----:B------:R-:W-:Y:S02]  /*229a0*/  IMAD.MOV.U32 R182, RZ, RZ, R181 ;  /* 0x000000ffffb67224 */ /* 0x000fe400078e00b5 */
[----:B------:R1:W4:Y:S01]  /*229b0*/  MUFU.EX2 R168, R0 ;  /* 0x0000000000a87308 */ /* 0x0003220000000800 */
[----:B------:R-:W-:Y:S03]  /*229c0*/  IMAD.MOV.U32 R181, RZ, RZ, R180 ;  /* 0x000000ffffb57224 */ /* 0x000fe600078e00b4 */
[----:B------:R-:W-:Y:S01]  /*229d0*/  IMAD.MOV.U32 R180, RZ, RZ, R184 ;  /* 0x000000ffffb47224 */ /* 0x000fe200078e00b8 */
[----:B------:R-:W-:Y:S01]  /*229e0*/  MOV R184, R142 ;  /* 0x0000008e00b87202 */ /* 0x000fe20000000f00 */
[----:B------:R-:W-:Y:S02]  /*229f0*/  IMAD.MOV.U32 R174, RZ, RZ, R178 ;  /* 0x000000ffffae7224 */ /* 0x000fe400078e00b2 */
[----:B------:R-:W-:Y:S02]  /*22a00*/  IMAD.MOV.U32 R178, RZ, RZ, R183 ;  /* 0x000000ffffb27224 */ /* 0x000fe400078e00b7 */
[----:B------:R-:W-:Y:S01]  /*22a10*/  IMAD.MOV.U32 R183, RZ, RZ, R182 ;  /* 0x000000ffffb77224 */ /* 0x000fe200078e00b6 */
[----:B------:R-:W-:Y:S01]  /*22a20*/  MOV R182, R181 ;  /* 0x000000b500b67202 */ /* 0x000fe20000000f00 */
[----:B------:R-:W-:Y:S02]  /*22a30*/  IMAD.MOV.U32 R181, RZ, RZ, R180 ;  /* 0x000000ffffb57224 */ /* 0x000fe400078e00b4 */
[----:B------:R-:W-:Y:S02]  /*22a40*/  IMAD.MOV.U32 R180, RZ, RZ, R184 ;  /* 0x000000ffffb47224 */ /* 0x000fe400078e00b8 */
[----:B-1----:R-:W-:Y:S01]  /*22a50*/  FFMA.FTZ R0, R179, UR4, -R74 ;  /* 0x00000004b3007c23 */ /* 0x002fe2000801084a */
[----:B------:R-:W-:Y:S01]  /*22a60*/  IMAD.MOV.U32 R142, RZ, RZ, R226 ;  /* 0x000000ffff8e7224 */ /* 0x000fe200078e00e2 */
[----:B----4-:R-:W-:Y:S01]  /*22a70*/  F2FP.F16.F32.PACK_AB R81, R168, R169 ;  /* 0x000000a9a851723e */ /* 0x010fe200000000ff */
[----:B------:R2:W5:Y:S01]  /*22a80*/  LDL.LU R226, [R1+0x108] ;  /* 0x0001080001e27983 */ /* 0x0005620000300800 */
[----:B------:R1:W-:Y:S01]  /*22a90*/  MUFU.EX2 R179, R0 ;  /* 0x0000000000b37308 */ /* 0x0003e20000000800 */
[----:B------:R-:W-:Y:S02]  /*22aa0*/  IMAD.MOV.U32 R125, RZ, RZ, R180 ;  /* 0x000000ffff7d7224 */ /* 0x000fe400078e00b4 */
[----:B------:R-:W-:Y:S02]  /*22ab0*/  IMAD.MOV.U32 R184, RZ, RZ, R149 ;  /* 0x000000ffffb87224 */ /* 0x000fe400078e0095 */
[----:B------:R-:W-:Y:S02]  /*22ac0*/  IMAD.MOV.U32 R149, RZ, RZ, R225 ;  /* 0x000000ffff957224 */ /* 0x000fe400078e00e1 */
[----:B------:R-:W-:Y:S01]  /*22ad0*/  IMAD.MOV.U32 R126, RZ, RZ, R181 ;  /* 0x000000ffff7e7224 */ /* 0x000fe200078e00b5 */
[----:B------:R-:W-:Y:S02]  /*22ae0*/  MOV R120, R184 ;  /* 0x000000b800787202 */ /* 0x000fe40000000f00 */
[----:B------:R-:W-:Y:S01]  /*22af0*/  MUFU.EX2 R181, R128 ;  /* 0x0000008000b57308 */ /* 0x000fe20000000800 */
[----:B------:R-:W-:Y:S01]  /*22b00*/  IMAD.MOV.U32 R121, RZ, RZ, R149 ;  /* 0x000000ffff797224 */ /* 0x000fe200078e0095 */
[----:B------:R2:W5:Y:S01]  /*22b10*/  LDL.LU R225, [R1+0x104] ;  /* 0x0001040001e17983 */ /* 0x0005620000300800 */
[----:B------:R-:W-:Y:S02]  /*22b20*/  IMAD.MOV.U32 R106, RZ, RZ, R182 ;  /* 0x000000ffff6a7224 */ /* 0x000fe400078e00b6 */
[----:B------:R-:W-:Y:S02]  /*22b30*/  IMAD.MOV.U32 R175, RZ, RZ, R183 ;  /* 0x000000ffffaf7224 */ /* 0x000fe400078e00b7 */
[----:B------:R-:W-:Y:S03]  /*22b40*/  IMAD.MOV.U32 R149, RZ, RZ, R224 ;  /* 0x000000ffff957224 */ /* 0x000fe600078e00e0 */
[----:B------:R-:W-:Y:S01]  /*22b50*/  MUFU.EX2 R184, R127 ;  /* 0x0000007f00b87308 */ /* 0x000fe20000000800 */
[----:B-1----:R-:W-:Y:S01]  /*22b60*/  FFMA.FTZ R0, R174, UR4, -R74 ;  /* 0x00000004ae007c23 */ /* 0x002fe2000801084a */
[----:B------:R2:W5:Y:S01]  /*22b70*/  LDL.LU R224, [R1+0x100] ;  /* 0x0001000001e07983 */ /* 0x0005620000300800 */
[----:B------:R-:W-:Y:S07]  /*22b80*/  MOV R174, R178 ;  /* 0x000000b200ae7202 */ /* 0x000fee0000000f00 */
[----:B------:R1:W4:Y:S10]  /*22b90*/  MUFU.EX2 R180, R0 ;  /* 0x0000000000b47308 */ /* 0x0003340000000800 */
[----:B------:R-:W-:Y:S10]  /*22ba0*/  MUFU.EX2 R178, R201 ;  /* 0x000000c900b27308 */ /* 0x000ff40000000800 */
[----:B------:R-:W-:Y:S01]  /*22bb0*/  MUFU.EX2 R182, R135 ;  /* 0x0000008700b67308 */ /* 0x000fe20000000800 */
[----:B-1----:R-:W-:Y:S01]  /*22bc0*/  FFMA.FTZ R0, R120, UR4, -R73 ;  /* 0x0000000478007c23 */ /* 0x002fe20008010849 */
[----:B------:R-:W-:Y:S01]  /*22bd0*/  IMAD.MOV.U32 R120, RZ, RZ, R121 ;  /* 0x000000ffff787224 */ /* 0x000fe200078e0079 */
[----:B----4-:R-:W-:Y:S01]  /*22be0*/  F2FP.F16.F32.PACK_AB R83, R180, R179 ;  /* 0x000000b3b453723e */ /* 0x010fe200000000ff */
[----:B------:R-:W-:Y:S01]  /*22bf0*/  IMAD.MOV.U32 R121, RZ, RZ, R125 ;  /* 0x000000ffff797224 */ /* 0x000fe200078e007d */
[----:B------:R-:W-:Y:S01]  /*22c00*/  MOV R125, R126 ;  /* 0x0000007e007d7202 */ /* 0x000fe20000000f00 */
[----:B------:R-:W-:Y:S02]  /*22c10*/  IMAD.MOV.U32 R126, RZ, RZ, R106 ;  /* 0x000000ffff7e7224 */ /* 0x000fe400078e006a */
[----:B------:R-:W-:Y:S02]  /*22c20*/  IMAD.MOV.U32 R106, RZ, RZ, R175 ;  /* 0x000000ffff6a7224 */ /* 0x000fe400078e00af */
[----:B------:R-:W1:Y:S01]  /*22c30*/  MUFU.EX2 R183, R134 ;  /* 0x0000008600b77308 */ /* 0x000e620000000800 */
[C---:B------:R-:W-:Y:S04]  /*22c40*/  HMMA.16816.F32 R8, R80.reuse, R84, R8 ;  /* 0x000000545008723c */ /* 0x040fe80000001808 */
[----:B------:R-:W-:Y:S02]  /*22c50*/  IMAD.MOV.U32 R175, RZ, RZ, R174 ;  /* 0x000000ffffaf7224 */ /* 0x000fe400078e00ae */
[-C--:B------:R-:W-:Y:S05]  /*22c60*/  HMMA.16816.F32 R12, R80, R86.reuse, R12 ;  /* 0x00000056500c723c */ /* 0x080fea000000180c */
[----:B------:R-:W-:Y:S01]  /*22c70*/  IMAD.MOV.U32 R174, RZ, RZ, R191 ;  /* 0x000000ffffae7224 */ /* 0x000fe200078e00bf */
[C---:B------:R-:W-:Y:S01]  /*22c80*/  HMMA.16816.F32 R16, R76.reuse, R86, R16 ;  /* 0x000000564c10723c */ /* 0x040fe20000001810 */
[----:B------:R-:W4:Y:S04]  /*22c90*/  LDSM.16.MT88.4 R84, [R215+0x9800] ;  /* 0x00980000d754783b */ /* 0x000f280000004200 */
[----:B------:R-:W-:Y:S01]  /*22ca0*/  MOV R191, R195 ;  /* 0x000000c300bf7202 */ /* 0x000fe20000000f00 */
        /* <DEDUP_REMOVED lines=16> */
[----:B------:R-:W-:Y:S02]  /*22db0*/  IMAD.MOV.U32 R126, RZ, RZ, R175 ;  /* 0x000000ffff7e7224 */ /* 0x000fe400078e00af */
[----:B------:R-:W-:Y:S01]  /*22dc0*/  FFMA.FTZ R75, R124, UR4, -R73 ;  /* 0x000000047c4b7c23 */ /* 0x000fe20008010849 */
[----:B------:R-:W-:Y:S03]  /*22dd0*/  IMAD.MOV.U32 R175, RZ, RZ, R191 ;  /* 0x000000ffffaf7224 */ /* 0x000fe600078e00bf */
[----:B------:R-:W-:Y:S01]  /*22de0*/  MOV R191, R199 ;  /* 0x000000c700bf7202 */ /* 0x000fe20000000f00 */
[-C--:B------:R-:W-:Y:S03]  /*22df0*/  HMMA.16816.F32 R44, R80, R90.reuse, R44 ;  /* 0x0000005a502c723c */ /* 0x080fe6000000182c */
[----:B---3--:R-:W-:Y:S01]  /*22e00*/  FFMA.FTZ R0, R120, UR4, -R73 ;  /* 0x0000000478007c23 */ /* 0x008fe20008010849 */
[----:B------:R-:W-:Y:S01]  /*22e10*/  IMAD.MOV.U32 R120, RZ, RZ, R125 ;  /* 0x000000ffff787224 */ /* 0x000fe200078e007d */
[----:B------:R-:W-:Y:S01]  /*22e20*/  MOV R125, R106 ;  /* 0x0000006a007d7202 */ /* 0x000fe20000000f00 */
[----:B------:R-:W-:Y:S01]  /*22e30*/  IMAD.MOV.U32 R106, RZ, RZ, R174 ;  /* 0x000000ffff6a7224 */ /* 0x000fe200078e00ae */
[C---:B------:R-:W-:Y:S01]  /*22e40*/  HMMA.16816.F32 R48, R76.reuse, R90, R48 ;  /* 0x0000005a4c30723c */ /* 0x040fe20000001830 */
[----:B------:R-:W3:Y:S03]  /*22e50*/  LDSM.16.MT88.4 R88, [R213+0xa000] ;  /* 0x00a00000d558783b */ /* 0x000ee60000004200 */
[----:B------:R-:W-:Y:S02]  /*22e60*/  IMAD.MOV.U32 R174, RZ, RZ, R194 ;  /* 0x000000ffffae7224 */ /* 0x000fe400078e00c2 */
[----:B------:R-:W-:Y:S01]  /*22e70*/  IMAD.MOV.U32 R194, RZ, RZ, R198 ;  /* 0x000000ffffc27224 */ /* 0x000fe200078e00c6 */
[-C--:B----4-:R-:W-:Y:S04]  /*22e80*/  HMMA.16816.F32 R52, R76, R84.reuse, R52 ;  /* 0x000000544c34723c */ /* 0x090fe80000001834 */
[----:B------:R-:W-:Y:S01]  /*22e90*/  IMAD.MOV.U32 R198, RZ, RZ, R177 ;  /* 0x000000ffffc67224 */ /* 0x000fe200078e00b1 */
[----:B------:R-:W-:Y:S01]  /*22ea0*/  MOV R177, R188 ;  /* 0x000000bc00b17202 */ /* 0x000fe20000000f00 */
[----:B------:R-:W-:Y:S01]  /*22eb0*/  IMAD.MOV.U32 R188, RZ, RZ, R151 ;  /* 0x000000ffffbc7224 */ /* 0x000fe200078e0097 */
[C---:B------:R-:W-:Y:S04]  /*22ec0*/  HMMA.16816.F32 R56, R80.reuse, R84, R56 ;  /* 0x000000545038723c */ /* 0x040fe80000001838 */
[----:B------:R-:W-:Y:S01]  /*22ed0*/  IMAD.MOV.U32 R151, RZ, RZ, R141 ;  /* 0x000000ffff977224 */ /* 0x000fe200078e008d */
[----:B------:R-:W-:Y:S01]  /*22ee0*/  MOV R141, R148 ;  /* 0x00000094008d7202 */ /* 0x000fe20000000f00 */
[-C--:B------:R-:W-:Y:S01]  /*22ef0*/  HMMA.16816.F32 R60, R80, R86.reuse, R60 ;  /* 0x00000056503c723c */ /* 0x080fe2000000183c */
[----:B------:R-:W4:Y:S04]  /*22f00*/  MUFU.EX2 R148, R0 ;  /* 0x0000000000947308 */ /* 0x000f280000000800 */
[----:B------:R-:W-:Y:S01]  /*22f10*/  IMAD.MOV.U32 R199, RZ, RZ, R172 ;  /* 0x000000ffffc77224 */ /* 0x000fe200078e00ac */
[----:B------:R-:W-:Y:S01]  /*22f20*/  HMMA.16816.F32 R64, R76, R86, R64 ;  /* 0x000000564c40723c */ /* 0x000fe20000001840 */
[----:B------:R-:W-:Y:S04]  /*22f30*/  LDSM.16.MT88.4 R84, [R213+0xa800] ;  /* 0x00a80000d554783b */ /* 0x000fe80000004200 */
[----:B------:R-:W-:Y:S02]  /*22f40*/  IMAD.MOV.U32 R123, RZ, RZ, R120 ;  /* 0x000000ffff7b7224 */ /* 0x000fe400078e0078 */
[----:B------:R-:W-:Y:S01]  /*22f50*/  IMAD.MOV.U32 R120, RZ, RZ, R125 ;  /* 0x000000ffff787224 */ /* 0x000fe200078e007d */
[----:B-1----:R-:W-:Y:S03]  /*22f60*/  F2FP.F16.F32.PACK_AB R76, R183, R182 ;  /* 0x000000b6b74c723e */ /* 0x002fe600000000ff */
[----:B------:R-:W-:Y:S02]  /*22f70*/  IMAD.MOV.U32 R172, RZ, RZ, R176 ;  /* 0x000000ffffac7224 */ /* 0x000fe400078e00b0 */
[----:B------:R-:W-:Y:S01]  /*22f80*/  FFMA.FTZ R3, R123, UR4, -R73 ;  /* 0x000000047b037c23 */ /* 0x000fe20008010849 */
[----:B------:R-:W-:Y:S01]  /*22f90*/  IMAD.MOV.U32 R124, RZ, RZ, R121 ;  /* 0x000000ffff7c7224 */ /* 0x000fe200078e0079 */
[----:B------:R-:W-:Y:S01]  /*22fa0*/  MOV R121, R126 ;  /* 0x0000007e00797202 */ /* 0x000fe20000000f00 */
[----:B------:R-:W-:Y:S01]  /*22fb0*/  IMAD.MOV.U32 R125, RZ, RZ, R106 ;  /* 0x000000ffff7d7224 */ /* 0x000fe200078e006a */
[----:B------:R-:W-:Y:S01]  /*22fc0*/  F2FP.F16.F32.PACK_AB R77, R184, R181 ;  /* 0x000000b5b84d723e */ /* 0x000fe200000000ff */
[----:B------:R-:W-:Y:S01]  /*22fd0*/  IMAD.MOV.U32 R176, RZ, RZ, R193 ;  /* 0x000000ffffb07224 */ /* 0x000fe200078e00c1 */
[----:B----4-:R-:W-:Y:S01]  /*22fe0*/  F2FP.F16.F32.PACK_AB R80, R148, R189 ;  /* 0x000000bd9450723e */ /* 0x010fe200000000ff */
[----:B------:R-:W-:Y:S01]  /*22ff0*/  IMAD.MOV.U32 R106, RZ, RZ, R174 ;  /* 0x000000ffff6a7224 */ /* 0x000fe200078e00ae */
[----:B------:R-:W-:Y:S01]  /*23000*/  MOV R174, R199 ;  /* 0x000000c700ae7202 */ /* 0x000fe20000000f00 */
        /* <DEDUP_REMOVED lines=24> */
[----:B------:R-:W-:Y:S01]  /*23190*/  MUFU.EX2 R149, R75 ;  /* 0x0000004b00957308 */ /* 0x000fe20000000800 */
[----:B------:R-:W-:Y:S01]  /*231a0*/  IMAD.MOV.U32 R124, RZ, RZ, R120 ;  /* 0x000000ffff7c7224 */ /* 0x000fe200078e0078 */
[----:B------:R-:W-:Y:S01]  /*231b0*/  MOV R120, R106 ;  /* 0x0000006a00787202 */ /* 0x000fe20000000f00 */
[----:B------:R-:W-:Y:S02]  /*231c0*/  IMAD.MOV.U32 R198, RZ, RZ, R177 ;  /* 0x000000ffffc67224 */ /* 0x000fe400078e00b1 */
[----:B------:R-:W-:Y:S02]  /*231d0*/  IMAD.MOV.U32 R172, RZ, RZ, R176 ;  /* 0x000000ffffac7224 */ /* 0x000fe400078e00b0 */
[----:B------:R-:W-:Y:S03]  /*231e0*/  IMAD.MOV.U32 R106, RZ, RZ, R175 ;  /* 0x000000ffff6a7224 */ /* 0x000fe600078e00af */
[----:B------:R1:W4:Y:S01]  /*231f0*/  MUFU.EX2 R176, R3 ;  /* 0x0000000300b07308 */ /* 0x0003220000000800 */
        /* <DEDUP_REMOVED lines=9> */
[----:B------:R2:W-:Y:S01]  /*23290*/  MUFU.EX2 R188, R0 ;  /* 0x0000000000bc7308 */ /* 0x0005e20000000800 */
[----:B------:R-:W-:Y:S01]  /*232a0*/  IMAD.MOV.U32 R116, RZ, RZ, R123 ;  /* 0x000000ffff747224 */ /* 0x000fe200078e007b */
[----:B------:R-:W-:Y:S01]  /*232b0*/  MOV R123, R120 ;  /* 0x00000078007b7202 */ /* 0x000fe20000000f00 */
[----:B------:R-:W-:Y:S02]  /*232c0*/  IMAD.MOV.U32 R120, RZ, RZ, R175 ;  /* 0x000000ffff787224 */ /* 0x000fe400078e00af */
[----:B-1----:R-:W-:Y:S01]  /*232d0*/  FADD.FTZ R3, R105, R96 ;  /* 0x0000006069037221 */ /* 0x002fe20000010000 */
[----:B------:R-:W-:Y:S02]  /*232e0*/  IMAD.MOV.U32 R175, RZ, RZ, R198 ;  /* 0x000000ffffaf7224 */ /* 0x000fe400078e00c6 */
[----:B------:R-:W-:Y:S01]  /*232f0*/  FFMA.FTZ R96, R212, UR4, -R73 ;  /* 0x00000004d4607c23 */ /* 0x000fe20008010849 */
[----:B------:R-:W-:Y:S01]  /*23300*/  IMAD.MOV.U32 R198, RZ, RZ, R172 ;  /* 0x000000ffffc67224 */ /* 0x000fe200078e00ac */
[----:B----4-:R-:W-:Y:S01]  /*23310*/  F2FP.F16.F32.PACK_AB R82, R176, R149 ;  /* 0x00000095b052723e */ /* 0x010fe200000000ff */
[----:B------:R-:W-:Y:S01]  /*23320*/  IMAD.MOV.U32 R172, RZ, RZ, R193 ;  /* 0x000000ffffac7224 */ /* 0x000fe200078e00c1 */
[----:B------:R-:W-:Y:S01]  /*23330*/  MOV R193, R143 ;  /* 0x0000008f00c17202 */ /* 0x000fe20000000f00 */
[----:B------:R-:W-:Y:S02]  /*23340*/  IMAD.MOV.U32 R192, RZ, RZ, R221 ;  /* 0x000000ffffc07224 */ /* 0x000fe400078e00dd */
[----:B------:R-:W-:Y:S02]  /*23350*/  IMAD.MOV.U32 R155, RZ, RZ, R223 ;  /* 0x000000ffff9b7224 */ /* 0x000fe400078e00df */
[----:B------:R-:W-:Y:S01]  /*23360*/  IMAD.MOV.U32 R140, RZ, RZ, R160 ;  /* 0x000000ffff8c7224 */ /* 0x000fe200078e00a0 */
[----:B------:R-:W-:Y:S01]  /*23370*/  MOV R160, R222 ;  /* 0x000000de00a07202 */ /* 0x000fe20000000f00 */
[----:B--2---:R-:W-:Y:S01]  /*23380*/  FFMA.FTZ R0, R117, UR4, -R74 ;  /* 0x0000000475007c23 */ /* 0x004fe2000801084a */
[----:B------:R2:W5:Y:S01]  /*23390*/  LDL.LU R223, [R1+0xfc] ;  /* 0x0000fc0001df7983 */ /* 0x0005620000300800 */
[----:B------:R-:W-:Y:S02]  /*233a0*/  IMAD.MOV.U32 R117, RZ, RZ, R124 ;  /* 0x000000ffff757224 */ /* 0x000fe400078e007c */
[----:B------:R1:W4:Y:S01]  /*233b0*/  MUFU.EX2 R143, R0 ;  /* 0x00000000008f7308 */ /* 0x0003220000000800 */
[----:B------:R-:W-:Y:S01]  /*233c0*/  IMAD.MOV.U32 R124, RZ, RZ, R106 ;  /* 0x000000ffff7c7224 */ /* 0x000fe200078e006a */
[----:B------:R2:W5:Y:S01]  /*233d0*/  LDL.LU R222, [R1+0xf8] ;  /* 0x0000f80001de7983 */ /* 0x0005620000300800 */
[----:B------:R-:W-:Y:S01]  /*233e0*/  IMAD.MOV.U32 R106, RZ, RZ, R174 ;  /* 0x000000ffff6a7224 */ /* 0x000fe200078e00ae */
[----:B------:R-:W-:Y:S01]  /*233f0*/  MOV R174, R173 ;  /* 0x000000ad00ae7202 */ /* 0x000fe20000000f00 */
[----:B------:R-:W-:Y:S01]  /*23400*/  IMAD.MOV.U32 R173, RZ, RZ, R177 ;  /* 0x000000ffffad7224 */ /* 0x000fe200078e00b1 */
[----:B------:R2:W5:Y:S01]  /*23410*/  LDL.LU R221, [R1+0xf4] ;  /* 0x0000f40001dd7983 */ /* 0x0005620000300800 */
[----:B------:R-:W-:Y:S03]  /*23420*/  IMAD.MOV.U32 R177, RZ, RZ, R192 ;  /* 0x000000ffffb17224 */ /* 0x000fe600078e00c0 */
[----:B------:R-:W-:Y:S01]  /*23430*/  MUFU.EX2 R124, R124 ;  /* 0x0000007c007c7308 */ /* 0x000fe20000000800 */
[----:B------:R-:W-:Y:S02]  /*23440*/  IMAD.MOV.U32 R192, RZ, RZ, R151 ;  /* 0x000000ffffc07224 */ /* 0x000fe400078e0097 */
[----:B------:R-:W-:Y:S02]  /*23450*/  IMAD.MOV.U32 R151, RZ, RZ, R220 ;  /* 0x000000ffff977224 */ /* 0x000fe400078e00dc */
[----:B------:R2:W5:Y:S01]  /*23460*/  LDL.LU R220, [R1+0xf0] ;  /* 0x0000f00001dc7983 */ /* 0x0005620000300800 */
[----:B-1----:R-:W-:Y:S01]  /*23470*/  FFMA.FTZ R0, R116, UR4, -R74 ;  /* 0x0000000474007c23 */ /* 0x002fe2000801084a */
[----:B----4-:R-:W-:Y:S01]  /*23480*/  F2FP.F16.F32.PACK_AB R81, R143, R188 ;  /* 0x000000bc8f51723e */ /* 0x010fe200000000ff */
[----:B------:R-:W-:Y:S02]  /*23490*/  IMAD.MOV.U32 R116, RZ, RZ, R117 ;  /* 0x000000ffff747224 */ /* 0x000fe400078e0075 */
[----:B------:R1:W4:Y:S01]  /*234a0*/  MUFU.EX2 R201, R0 ;  /* 0x0000000000c97308 */ /* 0x0003220000000800 */
[----:B------:R-:W-:Y:S01]  /*234b0*/  IMAD.MOV.U32 R117, RZ, RZ, R123 ;  /* 0x000000ffff757224 */ /* 0x000fe200078e007b */
[----:B------:R-:W-:Y:S01]  /*234c0*/  MOV R123, R120 ;  /* 0x00000078007b7202 */ /* 0x000fe20000000f00 */
        /* <DEDUP_REMOVED lines=8> */
[----:B------:R-:W-:Y:S01]  /*23550*/  MUFU.EX2 R175, R205 ;  /* 0x000000cd00af7308 */ /* 0x000fe20000000800 */
[----:B------:R-:W-:Y:S02]  /*23560*/  IMAD.MOV.U32 R98, RZ, RZ, R174 ;  /* 0x000000ffff627224 */ /* 0x000fe400078e00ae */
[----:B-1----:R-:W-:Y:S01]  /*23570*/  FFMA.FTZ R0, R116, UR4, -R74 ;  /* 0x0000000474007c23 */ /* 0x002fe2000801084a */
[----:B------:R-:W-:Y:S02]  /*23580*/  IMAD.MOV.U32 R116, RZ, RZ, R123 ;  /* 0x000000ffff747224 */ /* 0x000fe400078e007b */
[----:B------:R-:W-:Y:S01]  /*23590*/  FADD.FTZ R75, R129, R97 ;  /* 0x00000061814b7221 */ /* 0x000fe20000010000 */
[----:B------:R-:W-:Y:S01]  /*235a0*/  IMAD.MOV.U32 R123, RZ, RZ, R150 ;  /* 0x000000ffff7b7224 */ /* 0x000fe200078e0096 */
[----:B------:R-:W-:Y:S02]  /*235b0*/  MOV R129, R98 ;  /* 0x0000006200817202 */ /* 0x000fe40000000f00 */
[----:B------:R1:W2:Y:S01]  /*235c0*/  MUFU.EX2 R150, R0 ;  /* 0x0000000000967308 */ /* 0x0002a20000000800 */
[----:B------:R-:W-:Y:S02]  /*235d0*/  IMAD.MOV.U32 R177, RZ, RZ, R193 ;  /* 0x000000ffffb17224 */ /* 0x000fe400078e00c1 */
[----:B------:R-:W-:Y:S01]  /*235e0*/  FADD.FTZ R75, R101, R75 ;  /* 0x0000004b654b7221 */ /* 0x000fe20000010000 */
[----:B------:R-:W-:Y:S02]  /*235f0*/  IMAD.MOV.U32 R133, RZ, RZ, R198 ;  /* 0x000000ffff857224 */ /* 0x000fe400078e00c6 */
[----:B------:R-:W-:Y:S01]  /*23600*/  IMAD.MOV.U32 R193, RZ, RZ, R151 ;  /* 0x000000ffffc17224 */ /* 0x000fe200078e0097 */
[----:B------:R-:W-:Y:S01]  /*23610*/  MOV R151, R119 ;  /* 0x0000007700977202 */ /* 0x000fe20000000f00 */
[----:B------:R-:W-:Y:S02]  /*23620*/  IMAD.MOV.U32 R127, RZ, RZ, R173 ;  /* 0x000000ffff7f7224 */ /* 0x000fe400078e00ad */
[----:B------:R-:W-:Y:S01]  /*23630*/  MUFU.EX2 R174, R208 ;  /* 0x000000d000ae7308 */ /* 0x000fe20000000800 */
[----:B------:R-:W-:Y:S02]  /*23640*/  IMAD.MOV.U32 R128, RZ, RZ, R172 ;  /* 0x000000ffff807224 */ /* 0x000fe400078e00ac */
[----:B------:R-:W-:Y:S02]  /*23650*/  IMAD.MOV.U32 R135, RZ, RZ, R120 ;  /* 0x000000ffff877224 */ /* 0x000fe400078e0078 */
[----:B------:R-:W-:Y:S01]  /*23660*/  IMAD.MOV.U32 R134, RZ, RZ, R106 ;  /* 0x000000ffff867224 */ /* 0x000fe200078e006a */
[----:B------:R-:W-:Y:S01]  /*23670*/  MOV R106, R177 ;  /* 0x000000b1006a7202 */ /* 0x000fe20000000f00 */
[----:B------:R-:W-:Y:S03]  /*23680*/  IMAD.MOV.U32 R98, RZ, RZ, R133 ;  /* 0x000000ffff627224 */ /* 0x000fe600078e0085 */
[----:B------:R3:W-:Y:S01]  /*23690*/  MUFU.EX2 R173, R248 ;  /* 0x000000f800ad7308 */ /* 0x0007e20000000800 */
[----:B------:R-:W-:Y:S02]  /*236a0*/  IMAD.MOV.U32 R133, RZ, RZ, R127 ;  /* 0x000000ffff857224 */ /* 0x000fe400078e007f */
[----:B-1----:R-:W-:Y:S01]  /*236b0*/  FFMA.FTZ R0, R129, UR4, -R73 ;  /* 0x0000000481007c23 */ /* 0x002fe20008010849 */
[----:B------:R-:W-:Y:S02]  /*236c0*/  IMAD.MOV.U32 R198, RZ, RZ, R193 ;  /* 0x000000ffffc67224 */ /* 0x000fe400078e00c1 */
[----:B------:R-:W-:Y:S01]  /*236d0*/  FFMA.FTZ R106, R106, UR4, -R73 ;  /* 0x000000046a6a7c23 */ /* 0x000fe20008010849 */
[----:B------:R-:W-:Y:S02]  /*236e0*/  IMAD.MOV.U32 R127, RZ, RZ, R128 ;  /* 0x000000ffff7f7224 */ /* 0x000fe400078e0080 */
[----:B------:R-:W-:Y:S01]  /*236f0*/  IMAD.MOV.U32 R193, RZ, RZ, R151 ;  /* 0x000000ffffc17224 */ /* 0x000fe200078e0097 */
[----:B------:R-:W-:Y:S01]  /*23700*/  MUFU.EX2 R172, R249 ;  /* 0x000000f900ac7308 */ /* 0x000fe20000000800 */
[----:B------:R-:W-:Y:S01]  /*23710*/  IMAD.MOV.U32 R128, RZ, RZ, R134 ;  /* 0x000000ffff807224 */ /* 0x000fe200078e0086 */
[----:B------:R-:W-:Y:S01]  /*23720*/  MOV R134, R135 ;  /* 0x0000008700867202 */ /* 0x000fe20000000f00 */
[----:B------:R-:W-:Y:S02]  /*23730*/  IMAD.MOV.U32 R129, RZ, RZ, R98 ;  /* 0x000000ffff817224 */ /* 0x000fe400078e0062 */
[----:B------:R-:W-:Y:S02]  /*23740*/  IMAD.MOV.U32 R135, RZ, RZ, R116 ;  /* 0x000000ffff877224 */ /* 0x000fe400078e0074 */
[----:B------:R-:W-:Y:S03]  /*23750*/  IMAD.MOV.U32 R98, RZ, RZ, R133 ;  /* 0x000000ffff627224 */ /* 0x000fe600078e0085 */
[----:B------:R1:W-:Y:S01]  /*23760*/  MUFU.EX2 R151, R210 ;  /* 0x000000d200977308 */ /* 0x0003e20000000800 */
[----:B------:R-:W-:Y:S02]  /*23770*/  IMAD.MOV.U32 R116, RZ, RZ, R117 ;  /* 0x000000ffff747224 */ /* 0x000fe400078e0075 */
[----:B------:R-:W-:Y:S01]  /*23780*/  FFMA.FTZ R97, R129, UR4, -R73 ;  /* 0x0000000481617c23 */ /* 0x000fe20008010849 */
[----:B------:R-:W-:Y:S01]  /*23790*/  IMAD.MOV.U32 R133, RZ, RZ, R127 ;  /* 0x000000ffff857224 */ /* 0x000fe200078e007f */
[----:B------:R-:W-:Y:S01]  /*237a0*/  MOV R127, R128 ;  /* 0x00000080007f7202 */ /* 0x000fe20000000f00 */
[----:B------:R-:W-:Y:S02]  /*237b0*/  IMAD.MOV.U32 R117, RZ, RZ, R121 ;  /* 0x000000ffff757224 */ /* 0x000fe400078e0079 */
[----:B------:R-:W-:Y:S01]  /*237c0*/  FFMA.FTZ R98, R98, UR4, -R73 ;  /* 0x0000000462627c23 */ /* 0x000fe20008010849 */
[----:B------:R-:W-:Y:S01]  /*237d0*/  IMAD.MOV.U32 R121, RZ, RZ, R125 ;  /* 0x000000ffff797224 */ /* 0x000fe200078e007d */
[----:B------:R-:W-:Y:S01]  /*237e0*/  MOV R125, R126 ;  /* 0x0000007e007d7202 */ /* 0x000fe20000000f00 */
[----:B------:R-:W-:Y:S01]  /*237f0*/  IMAD.MOV.U32 R128, RZ, RZ, R134 ;  /* 0x000000ffff807224 */ /* 0x000fe200078e0086 */
[----:B------:R4:W-:Y:S01]  /*23800*/  MUFU.EX2 R177, R209 ;  /* 0x000000d100b17308 */ /* 0x0009e20000000800 */
[----:B------:R-:W-:Y:S02]  /*23810*/  IMAD.MOV.U32 R134, RZ, RZ, R135 ;  /* 0x000000ffff867224 */ /* 0x000fe400078e0087 */
[----:B------:R-:W-:Y:S01]  /*23820*/  FFMA.FTZ R105, R133, UR4, -R73 ;  /* 0x0000000485697c23 */ /* 0x000fe20008010849 */
[----:B------:R-:W-:Y:S02]  /*23830*/  IMAD.MOV.U32 R126, RZ, RZ, R217 ;  /* 0x000000ffff7e7224 */ /* 0x000fe400078e00d9 */
[----:B------:R-:W-:Y:S02]  /*23840*/  IMAD.MOV.U32 R135, RZ, RZ, R116 ;  /* 0x000000ffff877224 */ /* 0x000fe400078e0074 */
[----:B------:R-:W-:Y:S01]  /*23850*/  IMAD.MOV.U32 R116, RZ, RZ, R117 ;  /* 0x000000ffff747224 */ /* 0x000fe200078e0075 */
[----:B------:R-:W-:Y:S01]  /*23860*/  MOV R117, R121 ;  /* 0x0000007900757202 */ /* 0x000fe20000000f00 */
[----:B------:R-:W-:Y:S01]  /*23870*/  IMAD.MOV.U32 R121, RZ, RZ, R125 ;  /* 0x000000ffff797224 */ /* 0x000fe200078e007d */
[----:B------:R-:W-:Y:S01]  /*23880*/  MUFU.EX2 R133, R97 ;  /* 0x0000006100857308 */ /* 0x000fe20000000800 */
[----:B------:R-:W-:Y:S01]  /*23890*/  IMAD.MOV.U32 R125, RZ, RZ, R126 ;  /* 0x000000ffff7d7224 */ /* 0x000fe200078e007e */
[----:B---3--:R-:W-:Y:S01]  /*238a0*/  MOV R248, R117 ;  /* 0x0000007500f87202 */ /* 0x008fe20000000f00 */
[----:B------:R-:W-:Y:S02]  /*238b0*/  IMAD.MOV.U32 R126, RZ, RZ, R142 ;  /* 0x000000ffff7e7224 */ /* 0x000fe400078e008e */
[----:B------:R-:W-:Y:S01]  /*238c0*/  IMAD.MOV.U32 R142, RZ, RZ, R155 ;  /* 0x000000ffff8e7224 */ /* 0x000fe200078e009b */
[----:B------:R-:W-:Y:S01]  /*238d0*/  MOV R155, R141 ;  /* 0x0000008d009b7202 */ /* 0x000fe20000000f00 */
[----:B-1----:R-:W-:Y:S03]  /*238e0*/  IMAD.MOV.U32 R210, RZ, RZ, R134 ;  /* 0x000000ffffd27224 */ /* 0x002fe600078e0086 */
[----:B------:R1:W-:Y:S01]  /*238f0*/  MUFU.EX2 R141, R246 ;  /* 0x000000f6008d7308 */ /* 0x0003e20000000800 */
[----:B------:R-:W-:Y:S01]  /*23900*/  IMAD.MOV.U32 R249, RZ, RZ, R140 ;  /* 0x000000fffff97224 */ /* 0x000fe200078e008c */
[----:B----4-:R-:W-:Y:S01]  /*23910*/  MOV R209, R107 ;  /* 0x0000006b00d17202 */ /* 0x010fe20000000f00 */
[----:B------:R-:W-:Y:S02]  /*23920*/  IMAD.MOV.U32 R205, RZ, RZ, R116 ;  /* 0x000000ffffcd7224 */ /* 0x000fe400078e0074 */
[----:B------:R-:W-:Y:S01]  /*23930*/  FFMA.FTZ R107, R252, UR4, -R73 ;  /* 0x00000004fc6b7c23 */ /* 0x000fe20008010849 */
[----:B------:R-:W-:Y:S01]  /*23940*/  IMAD.MOV.U32 R129, RZ, RZ, R128 ;  /* 0x000000ffff817224 */ /* 0x000fe200078e0080 */
[----:B------:R-:W-:Y:S01]  /*23950*/  F2FP.F16.F32.PACK_AB R79, R178, R209 ;  /* 0x000000d1b24f723e */ /* 0x000fe200000000ff */
[----:B------:R-:W-:Y:S02]  /*23960*/  IMAD.MOV.U32 R128, RZ, RZ, R135 ;  /* 0x000000ffff807224 */ /* 0x000fe400078e0087 */
[----:B------:R3:W-:Y:S01]  /*23970*/  MUFU.EX2 R134, R0 ;  /* 0x0000000000867308 */ /* 0x0007e20000000800 */
[----:B------:R-:W-:Y:S02]  /*23980*/  IMAD.MOV.U32 R119, RZ, RZ, R219 ;  /* 0x000000ffff777224 */ /* 0x000fe400078e00db */
[----:B------:R4:W5:Y:S01]  /*23990*/  LDL.LU R219, [R1+0xec] ;  /* 0x0000ec0001db7983 */ /* 0x0009620000300800 */
[----:B------:R-:W-:Y:S02]  /*239a0*/  IMAD.MOV.U32 R117, RZ, RZ, R125 ;  /* 0x000000ffff757224 */ /* 0x000fe400078e007d */
[----:B------:R-:W-:Y:S02]  /*239b0*/  IMAD.MOV.U32 R120, RZ, RZ, R218 ;  /* 0x000000ffff787224 */ /* 0x000fe400078e00da */
[----:B------:R-:W-:Y:S02]  /*239c0*/  IMAD.MOV.U32 R125, RZ, RZ, R155 ;  /* 0x000000ffff7d7224 */ /* 0x000fe400078e009b */
[--C-:B------:R-:W-:Y:S01]  /*239d0*/  FFMA.FTZ R155, R207, UR4, -R73.reuse ;  /* 0x00000004cf9b7c23 */ /* 0x100fe20008010849 */
[----:B-1----:R-:W-:Y:S02]  /*239e0*/  IMAD.MOV.U32 R246, RZ, RZ, R160 ;  /* 0x000000fffff67224 */ /* 0x002fe400078e00a0 */
[--C-:B------:R-:W-:Y:S01]  /*239f0*/  FFMA.FTZ R160, R206, UR4, -R73.reuse ;  /* 0x00000004cea07c23 */ /* 0x100fe20008010849 */
[----:B------:R-:W-:Y:S02]  /*23a00*/  IMAD.MOV.U32 R208, RZ, RZ, R108 ;  /* 0x000000ffffd07224 */ /* 0x000fe400078e006c */
[----:B------:R-:W-:Y:S01]  /*23a10*/  FFMA.FTZ R108, R251, UR4, -R73 ;  /* 0x00000004fb6c7c23 */ /* 0x000fe20008010849 */
[----:B------:R4:W5:Y:S01]  /*23a20*/  LDL.LU R218, [R1+0xe8] ;  /* 0x0000e80001da7983 */ /* 0x0009620000300800 */
[----:B------:R-:W-:Y:S01]  /*23a30*/  FADD.FTZ R73, R100, R99 ;  /* 0x0000006364497221 */ /* 0x000fe20000010000 */
[----:B------:R-:W-:Y:S01]  /*23a40*/  FADD.FTZ R100, R115, R3 ;  /* 0x0000000373647221 */ /* 0x000fe20000010000 */
[----:B---3--:R-:W-:Y:S01]  /*23a50*/  FFMA.FTZ R0, R246, UR4, -R74 ;  /* 0x00000004f6007c23 */ /* 0x008fe2000801084a */
[----:B------:R-:W-:Y:S01]  /*23a60*/  IMAD.MOV.U32 R246, RZ, RZ, R249 ;  /* 0x000000fffff67224 */ /* 0x000fe200078e00f9 */
[----:B------:R4:W5:Y:S01]  /*23a70*/  LDL.LU R217, [R1+0xe4] ;  /* 0x0000e40001d97983 */ /* 0x0009620000300800 */
[----:B------:R-:W-:Y:S01]  /*23a80*/  IMAD.MOV.U32 R249, RZ, RZ, R248 ;  /* 0x000000fffff97224 */ /* 0x000fe200078e00f8 */
[----:B------:R-:W-:Y:S01]  /*23a90*/  MOV R248, R205 ;  /* 0x000000cd00f87202 */ /* 0x000fe20000000f00 */
[----:B------:R-:W-:Y:S01]  /*23aa0*/  FADD.FTZ R73, R104, R73 ;  /* 0x0000004968497221 */ /* 0x000fe20000010000 */
[----:B------:R1:W-:Y:S01]  /*23ab0*/  MUFU.EX2 R205, R0 ;  /* 0x0000000000cd7308 */ /* 0x0003e20000000800 */
[----:B------:R-:W-:Y:S01]  /*23ac0*/  FADD.FTZ R3, R103, R75 ;  /* 0x0000004b67037221 */ /* 0x000fe20000010000 */
[----:B------:R4:W5:Y:S01]  /*23ad0*/  LDL.LU R212, [R1+0xe0] ;  /* 0x0000e00001d47983 */ /* 0x0009620000300800 */
[----:B------:R-:W-:Y:S01]  /*23ae0*/  FADD.FTZ R104, R118, R73 ;  /* 0x0000004976687221 */ /* 0x000fe20000010000 */
[----:B------:R-:W-:Y:S01]  /*23af0*/  F2FP.F16.F32.PACK_AB R78, R200, R208 ;  /* 0x000000d0c84e723e */ /* 0x000fe200000000ff */
[----:B------:R-:W-:Y:S01]  /*23b00*/  FADD.FTZ R73, R109, R3 ;  /* 0x000000036d497221 */ /* 0x000fe20000010000 */
[----:B------:R-:W-:Y:S04]  /*23b10*/  IMAD.MOV.U32 R116, RZ, RZ, R142 ;  /* 0x000000ffff747224 */ /* 0x000fe800078e008e */
[----:B------:R-:W3:Y:S01]  /*23b20*/  MUFU.EX2 R140, R96 ;  /* 0x00000060008c7308 */ /* 0x000ee20000000800 */
[----:B------:R-:W-:Y:S01]  /*23b30*/  FADD.FTZ R73, R162, R73 ;  /* 0x00000049a2497221 */ /* 0x000fe20000010000 */
[----:B------:R-:W-:Y:S01]  /*23b40*/  IMAD.MOV.U32 R252, RZ, RZ, R119 ;  /* 0x000000fffffc7224 */ /* 0x000fe200078e0077 */
[-C--:B------:R-:W-:Y:S03]  /*23b50*/  HMMA.16816.F32 R4, R76, R88.reuse, R4 ;  /* 0x000000584c04723c */ /* 0x080fe60000001804 */
[----:B------:R-:W-:Y:S04]  /*23b60*/  IMAD.MOV.U32 R251, RZ, RZ, R117 ;  /* 0x000000fffffb7224 */ /* 0x000fe800078e0075 */
[----:B------:R2:W-:Y:S01]  /*23b70*/  MUFU.EX2 R135, R98 ;  /* 0x0000006200877308 */ /* 0x0005e20000000800 */
[--C-:B-1----:R-:W-:Y:S03]  /*23b80*/  FFMA.FTZ R0, R129, UR4, -R74.reuse ;  /* 0x0000000481007c23 */ /* 0x102fe6000801084a */
[----:B------:R-:W-:Y:S06]  /*23b90*/  IMAD.MOV.U32 R129, RZ, RZ, R127 ;  /* 0x000000ffff817224 */ /* 0x000fec00078e007f */
[----:B------:R1:W-:Y:S10]  /*23ba0*/  MUFU.EX2 R127, R0 ;  /* 0x00000000007f7308 */ /* 0x0003f40000000800 */
[----:B------:R-:W4:Y:S01]  /*23bb0*/  MUFU.EX2 R142, R247 ;  /* 0x000000f7008e7308 */ /* 0x000f220000000800 */
[----:B--2---:R-:W2:Y:S09]  /*23bc0*/  LDSM.16.MT88.4 R96, [R214+0xa000] ;  /* 0x00a00000d660783b */ /* 0x004eb20000004200 */
[----:B------:R-:W-:Y:S01]  /*23bd0*/  MUFU.EX2 R125, R125 ;  /* 0x0000007d007d7308 */ /* 0x000fe20000000800 */
[----:B-1----:R-:W-:Y:S01]  /*23be0*/  FFMA.FTZ R0, R246, UR4, -R74 ;  /* 0x00000004f6007c23 */ /* 0x002fe2000801084a */
[----:B------:R-:W-:Y:S02]  /*23bf0*/  IMAD.MOV.U32 R246, RZ, RZ, R249 ;  /* 0x000000fffff67224 */ /* 0x000fe400078e00f9 */
[----:B------:R-:W-:Y:S06]  /*23c00*/  IMAD.MOV.U32 R249, RZ, RZ, R128 ;  /* 0x000000fffff97224 */ /* 0x000fec00078e0080 */
[----:B------:R1:W-:Y:S10]  /*23c10*/  MUFU.EX2 R128, R0 ;  /* 0x0000000000807308 */ /* 0x0003f40000000800 */
[----:B------:R3:W-:Y:S10]  /*23c20*/  MUFU.EX2 R118, R246 ;  /* 0x000000f600767308 */ /* 0x0007f40000000800 */
[----:B------:R-:W-:Y:S01]  /*23c30*/  MUFU.EX2 R126, R126 ;  /* 0x0000007e007e7308 */ /* 0x000fe20000000800 */
[----:B-1----:R-:W-:Y:S01]  /*23c40*/  FFMA.FTZ R0, R210, UR4, -R74 ;  /* 0x00000004d2007c23 */ /* 0x002fe2000801084a */
[----:B------:R-:W-:Y:S01]  /*23c50*/  IMAD.MOV.U32 R210, RZ, RZ, R201 ;  /* 0x000000ffffd27224 */ /* 0x000fe200078e00c9 */
[----:B------:R-:W-:Y:S04]  /*23c60*/  MOV R201, R129 ;  /* 0x0000008100c97202 */ /* 0x000fe80000000f00 */
[----:B------:R-:W-:Y:S03]  /*23c70*/  F2FP.F16.F32.PACK_AB R83, R150, R210 ;  /* 0x000000d29653723e */ /* 0x000fe600000000ff */
[----:B------:R1:W4:Y:S01]  /*23c80*/  MUFU.EX2 R129, R0 ;  /* 0x0000000000817308 */ /* 0x0003220000000800 */
[----:B---3--:R-:W-:Y:S03]  /*23c90*/  IMAD.MOV.U32 R246, RZ, RZ, R116 ;  /* 0x000000fffff67224 */ /* 0x008fe600078e0074 */
[C---:B------:R-:W-:Y:S06]  /*23ca0*/  HMMA.16816.F32 R8, R80.reuse, R88, R8 ;  /* 0x000000585008723c */ /* 0x040fec0000001808 */
[----:B------:R-:W-:Y:S01]  /*23cb0*/  MUFU.EX2 R123, R123 ;  /* 0x0000007b007b7308 */ /* 0x000fe20000000800 */
[-C--:B------:R-:W-:Y:S09]  /*23cc0*/  HMMA.16816.F32 R12, R80, R90.reuse, R12 ;  /* 0x0000005a500c723c */ /* 0x080ff2000000180c */
[----:B------:R-:W-:Y:S02]  /*23cd0*/  MUFU.EX2 R121, R121 ;  /* 0x0000007900797308 */ /* 0x000fe40000000800 */
[----:B-1----:R-:W-:Y:S01]  /*23ce0*/  FADD.FTZ R0, R102, R100 ;  /* 0x0000006466007221 */ /* 0x002fe20000010000 */
[C---:B------:R-:W-:Y:S01]  /*23cf0*/  HMMA.16816.F32 R16, R76.reuse, R90, R16 ;  /* 0x0000005a4c10723c */ /* 0x040fe20000001810 */
[----:B------:R-:W1:Y:S03]  /*23d00*/  LDSM.16.MT88.4 R100, [R215+0xa000] ;  /* 0x00a00000d764783b */ /* 0x000e660000004200 */
[----:B------:R-:W-:Y:S02]  /*23d10*/  FADD.FTZ R3, R110, R0 ;  /* 0x000000006e037221 */ /* 0x000fe40000010000 */
[-C--:B------:R-:W-:Y:S01]  /*23d20*/  HMMA.16816.F32 R20, R76, R92.reuse, R20 ;  /* 0x0000005c4c14723c */ /* 0x080fe20000001814 */
[----:B------:R-:W-:Y:S02]  /*23d30*/  MUFU.EX2 R120, R120 ;  /* 0x0000007800787308 */ /* 0x000fe40000000800 */
[----:B------:R-:W3:Y:S02]  /*23d40*/  LDL.LU R0, [R1+0x78] ;  /* 0x0000780001007983 */ /* 0x000ee40000300800 */
[----:B------:R-:W-:Y:S01]  /*23d50*/  FADD.FTZ R3, R113, R3 ;  /* 0x0000000371037221 */ /* 0x000fe20000010000 */
[C---:B------:R-:W-:Y:S01]  /*23d60*/  HMMA.16816.F32 R24, R80.reuse, R92, R24 ;  /* 0x0000005c5018723c */ /* 0x040fe20000001818 */
[----:B------:R-:W4:Y:S04]  /*23d70*/  LDSM.16.MT88.4 R88, [R216+0xa800] ;  /* 0x00a80000d858783b */ /* 0x000f280000004200 */
[----:B------:R-:W-:Y:S01]  /*23d80*/  MUFU.EX2 R119, R114 ;  /* 0x0000007200777308 */ /* 0x000fe20000000800 */
[-C--:B------:R-:W-:Y:S09]  /*23d90*/  HMMA.16816.F32 R28, R80, R94.reuse, R28 ;  /* 0x0000005e501c723c */ /* 0x080ff2000000181c */
[----:B------:R-:W-:Y:S01]  /*23da0*/  MUFU.EX2 R116, R106 ;  /* 0x0000006a00747308 */ /* 0x000fe20000000800 */
[C---:B------:R-:W-:Y:S01]  /*23db0*/  HMMA.16816.F32 R32, R76.reuse, R94, R32 ;  /* 0x0000005e4c20723c */ /* 0x040fe20000001820 */
[----:B------:R-:W4:Y:S05]  /*23dc0*/  LDSM.16.MT88.4 R92, [R214+0xa800] ;  /* 0x00a80000d65c783b */ /* 0x000f2a0000004200 */
[-C--:B--2---:R-:W-:Y:S03]  /*23dd0*/  HMMA.16816.F32 R36, R76, R96.reuse, R36 ;  /* 0x000000604c24723c */ /* 0x084fe60000001824 */
[----:B------:R-:W-:Y:S03]  /*23de0*/  MUFU.EX2 R106, R192 ;  /* 0x000000c0006a7308 */ /* 0x000fe60000000800 */
[C---:B------:R-:W-:Y:S07]  /*23df0*/  HMMA.16816.F32 R40, R80.reuse, R96, R40 ;  /* 0x000000605028723c */ /* 0x040fee0000001828 */
[----:B------:R-:W-:Y:S01]  /*23e00*/  MUFU.EX2 R110, R248 ;  /* 0x000000f8006e7308 */ /* 0x000fe20000000800 */
[-C--:B------:R-:W-:Y:S09]  /*23e10*/  HMMA.16816.F32 R44, R80, R98.reuse, R44 ;  /* 0x00000062502c723c */ /* 0x080ff2000000182c */
[----:B------:R-:W-:Y:S01]  /*23e20*/  MUFU.EX2 R109, R191 ;  /* 0x000000bf006d7308 */ /* 0x000fe20000000800 */
[C---:B------:R-:W-:Y:S01]  /*23e30*/  HMMA.16816.F32 R48, R76.reuse, R98, R48 ;  /* 0x000000624c30723c */ /* 0x040fe20000001830 */
[----:B------:R-:W2:Y:S05]  /*23e40*/  LDSM.16.MT88.4 R96, [R215+0xa800] ;  /* 0x00a80000d760783b */ /* 0x000eaa0000004200 */
[-C--:B-1----:R-:W-:Y:S03]  /*23e50*/  HMMA.16816.F32 R52, R76, R100.reuse, R52 ;  /* 0x000000644c34723c */ /* 0x082fe60000001834 */
[----:B------:R-:W1:Y:S03]  /*23e60*/  MUFU.EX2 R117, R105 ;  /* 0x0000006900757308 */ /* 0x000e660000000800 */
[C---:B------:R-:W-:Y:S07]  /*23e70*/  HMMA.16816.F32 R56, R80.reuse, R100, R56 ;  /* 0x000000645038723c */ /* 0x040fee0000001838 */
[----:B------:R-:W-:Y:S01]  /*23e80*/  MUFU.EX2 R105, R197 ;  /* 0x000000c500697308 */ /* 0x000fe20000000800 */
[-C--:B------:R-:W-:Y:S03]  /*23e90*/  HMMA.16816.F32 R60, R80, R102.reuse, R60 ;  /* 0x00000066503c723c */ /* 0x080fe6000000183c */
[--C-:B------:R-:W-:Y:S03]  /*23ea0*/  FFMA.FTZ R100, R199, UR4, -R74.reuse ;  /* 0x00000004c7647c23 */ /* 0x100fe6000801084a */
[----:B------:R-:W-:Y:S03]  /*23eb0*/  HMMA.16816.F32 R64, R76, R102, R64 ;  /* 0x000000664c40723c */ /* 0x000fe60000001840 */
[----:B------:R-:W-:Y:S02]  /*23ec0*/  MUFU.EX2 R114, R107 ;  /* 0x0000006b00727308 */ /* 0x000fe40000000800 */
[----:B------:R-:W-:Y:S01]  /*23ed0*/  F2FP.F16.F32.PACK_AB R80, R140, R134 ;  /* 0x000000868c50723e */ /* 0x000fe200000000ff */
[--C-:B------:R-:W-:Y:S01]  /*23ee0*/  FFMA.FTZ R101, R198, UR4, -R74.reuse ;  /* 0x00000004c6657c23 */ /* 0x100fe2000801084a */
[----:B------:R-:W-:Y:S01]  /*23ef0*/  F2FP.F16.F32.PACK_AB R76, R177, R151 ;  /* 0x00000097b14c723e */ /* 0x000fe200000000ff */
[--C-:B------:R-:W-:Y:S05]  /*23f00*/  FFMA.FTZ R103, R72, UR4, -R74.reuse ;  /* 0x0000000448677c23 */ /* 0x100fea000801084a */
[----:B------:R-:W-:Y:S01]  /*23f10*/  MUFU.EX2 R107, R194 ;  /* 0x000000c2006b7308 */ /* 0x000fe20000000800 */
[----:B------:R-:W-:Y:S01]  /*23f20*/  F2FP.F16.F32.PACK_AB R77, R174, R175 ;  /* 0x000000afae4d723e */ /* 0x000fe200000000ff */
[----:B------:R-:W-:Y:S01]  /*23f30*/  FFMA.FTZ R102, R193, UR4, -R74 ;  /* 0x00000004c1667c23 */ /* 0x000fe2000801084a */
[----:B------:R-:W-:Y:S02]  /*23f40*/  F2FP.F16.F32.PACK_AB R78, R172, R173 ;  /* 0x000000adac4e723e */ /* 0x000fe400000000ff */
[----:B----4-:R-:W-:Y:S02]  /*23f50*/  F2FP.F16.F32.PACK_AB R79, R142, R141 ;  /* 0x0000008d8e4f723e */ /* 0x010fe400000000ff */
[----:B------:R-:W-:Y:S03]  /*23f60*/  F2FP.F16.F32.PACK_AB R82, R135, R133 ;  /* 0x000000858752723e */ /* 0x000fe600000000ff */
[----:B------:R-:W4:Y:S01]  /*23f70*/  MUFU.EX2 R115, R108 ;  /* 0x0000006c00737308 */ /* 0x000f220000000800 */
[----:B------:R-:W-:Y:S02]  /*23f80*/  F2FP.F16.F32.PACK_AB R81, R127, R205 ;  /* 0x000000cd7f51723e */ /* 0x000fe400000000ff */
[----:B------:R-:W-:Y:S01]  /*23f90*/  F2FP.F16.F32.PACK_AB R83, R129, R128 ;  /* 0x000000808153723e */ /* 0x000fe200000000ff */
[-C--:B------:R-:W-:Y:S06]  /*23fa0*/  HMMA.16816.F32 R4, R76, R84.reuse, R4 ;  /* 0x000000544c04723c */ /* 0x080fec0000001804 */
[----:B------:R-:W-:Y:S01]  /*23fb0*/  MUFU.EX2 R108, R195 ;  /* 0x000000c3006c7308 */ /* 0x000fe20000000800 */
        /* <DEDUP_REMOVED lines=14> */
[-C--:B--2---:R-:W-:Y:S06]  /*240a0*/  HMMA.16816.F32 R52, R76, R96.reuse, R52 ;  /* 0x000000604c34723c */ /* 0x084fec0000001834 */
[C---:B------:R-:W-:Y:S01]  /*240b0*/  HMMA.16816.F32 R56, R80.reuse, R96, R56 ;  /* 0x000000605038723c */ /* 0x040fe20000001838 */
[----:B------:R-:W-:Y:S05]  /*240c0*/  MUFU.EX2 R97, R204 ;  /* 0x000000cc00617308 */ /* 0x000fea0000000800 */
[-C--:B------:R-:W-:Y:S01]  /*240d0*/  HMMA.16816.F32 R60, R80, R98.reuse, R60 ;  /* 0x00000062503c723c */ /* 0x080fe2000000183c */
[----:B------:R-:W2:Y:S05]  /*240e0*/  LDSM.16.MT88.4 R80, [R215+0xb000] ;  /* 0x00b00000d750783b */ /* 0x000eaa0000004200 */
[----:B------:R-:W-:Y:S01]  /*240f0*/  HMMA.16816.F32 R64, R76, R98, R64 ;  /* 0x000000624c40723c */ /* 0x000fe20000001840 */
[----:B------:R-:W-:Y:S06]  /*24100*/  MUFU.EX2 R98, R160 ;  /* 0x000000a000627308 */ /* 0x000fec0000000800 */
[----:B-1----:R-:W-:Y:S04]  /*24110*/  F2FP.F16.F32.PACK_AB R76, R116, R117 ;  /* 0x00000075744c723e */ /* 0x002fe800000000ff */
[----:B------:R-:W-:Y:S01]  /*24120*/  MUFU.EX2 R99, R155 ;  /* 0x0000009b00637308 */ /* 0x000fe20000000800 */
[----:B----4-:R-:W-:Y:S01]  /*24130*/  F2FP.F16.F32.PACK_AB R78, R115, R114 ;  /* 0x00000072734e723e */ /* 0x010fe200000000ff */
[----:B---3--:R-:W-:Y:S01]  /*24140*/  FFMA.FTZ R75, R2, R0, R202 ;  /* 0x00000000024b7223 */ /* 0x008fe200000100ca */
[----:B------:R-:W-:Y:S01]  /*24150*/  FFMA.FTZ R0, R252, UR4, -R74 ;  /* 0x00000004fc007c23 */ /* 0x000fe2000801084a */
[----:B------:R-:W-:Y:S02]  /*24160*/  IMAD.MOV.U32 R252, RZ, RZ, R201 ;  /* 0x000000fffffc7224 */ /* 0x000fe400078e00c9 */
[----:B------:R-:W-:Y:S04]  /*24170*/  FADD.FTZ R2, R122, R104 ;  /* 0x000000687a027221 */ /* 0x000fe80000010000 */
        /* <DEDUP_REMOVED lines=12> */
[----:B------:R-:W-:Y:S01]  /*24240*/  MUFU.EX2 R104, R196 ;  /* 0x000000c400687308 */ /* 0x000fe20000000800 */
[----:B------:R-:W-:Y:S01]  /*24250*/  FADD.FTZ R3, R153, R3 ;  /* 0x0000000399037221 */ /* 0x000fe20000010000 */
[----:B------:R-:W-:Y:S02]  /*24260*/  IMAD.MOV.U32 R132, RZ, RZ, R71 ;  /* 0x000000ffff847224 */ /* 0x000fe400078e0047 */
[--C-:B-1----:R-:W-:Y:S01]  /*24270*/  FFMA.FTZ R0, R251, UR4, -R74.reuse ;  /* 0x00000004fb007c23 */ /* 0x102fe2000801084a */
[----:B------:R-:W-:Y:S05]  /*24280*/  FADD.FTZ R3, R146, R3 ;  /* 0x0000000392037221 */ /* 0x000fea0000010000 */
[----:B------:R1:W3:Y:S01]  /*24290*/  MUFU.EX2 R113, R0 ;  /* 0x0000000000717308 */ /* 0x0002e20000000800 */
[----:B------:R-:W-:Y:S09]  /*242a0*/  FADD.FTZ R3, R158, R3 ;  /* 0x000000039e037221 */ /* 0x000ff20000010000 */
[----:B------:R-:W4:Y:S01]  /*242b0*/  MUFU.EX2 R111, R246 ;  /* 0x000000f6006f7308 */ /* 0x000f220000000800 */
[--C-:B-1----:R-:W-:Y:S01]  /*242c0*/  FFMA.FTZ R0, R250, UR4, -R74.reuse ;  /* 0x00000004fa007c23 */ /* 0x102fe2000801084a */
[----:B---3--:R-:W-:Y:S08]  /*242d0*/  F2FP.F16.F32.PACK_AB R77, R113, R201 ;  /* 0x000000c9714d723e */ /* 0x008ff000000000ff */
[----:B------:R1:W-:Y:S01]  /*242e0*/  MUFU.EX2 R112, R0 ;  /* 0x0000000000707308 */ /* 0x0003e20000000800 */
[----:B----4-:R-:W-:Y:S01]  /*242f0*/  F2FP.F16.F32.PACK_AB R136, R110, R111 ;  /* 0x0000006f6e88723e */ /* 0x010fe200000000ff */
[----:B-1----:R-:W-:Y:S01]  /*24300*/  FFMA.FTZ R0, R252, UR4, -R74 ;  /* 0x00000004fc007c23 */ /* 0x002fe2000801084a */
[----:B------:R-:W-:Y:S07]  /*24310*/  F2FP.F16.F32.PACK_AB R74, R120, R121 ;  /* 0x00000079784a723e */ /* 0x000fee00000000ff */
[----:B------:R1:W3:Y:S02]  /*24320*/  MUFU.EX2 R122, R0 ;  /* 0x00000000007a7308 */ /* 0x0002e40000000800 */
[----:B-1----:R-:W-:Y:S01]  /*24330*/  FADD.FTZ R0, R249, R75 ;  /* 0x0000004bf9007221 */ /* 0x002fe20000010000 */
[----:B------:R-:W-:Y:S02]  /*24340*/  F2FP.F16.F32.PACK_AB R75, R118, R119 ;  /* 0x00000077764b723e */ /* 0x000fe400000000ff */
[----:B---3--:R-:W-:Y:S01]  /*24350*/  F2FP.F16.F32.PACK_AB R79, R122, R112 ;  /* 0x000000707a4f723e */ /* 0x008fe200000000ff */
        /* <DEDUP_REMOVED lines=14> */
[C---:B------:R-:W-:Y:S08]  /*24440*/  HMMA.16816.F32 R24, R76.reuse, R88, R24 ;  /* 0x000000584c18723c */ /* 0x040ff00000001818 */
[----:B------:R-:W1:Y:S01]  /*24450*/  MUFU.EX2 R89, R203 ;  /* 0x000000cb00597308 */ /* 0x000e620000000800 */
[-C--:B------:R-:W-:Y:S03]  /*24460*/  HMMA.16816.F32 R28, R76, R90.reuse, R28 ;  /* 0x0000005a4c1c723c */ /* 0x080fe6000000181c */
[----:B------:R-:W-:Y:S03]  /*24470*/  F2FP.F16.F32.PACK_AB R137, R108, R109 ;  /* 0x0000006d6c89723e */ /* 0x000fe600000000ff */
[C---:B------:R-:W-:Y:S03]  /*24480*/  HMMA.16816.F32 R32, R72.reuse, R90, R32 ;  /* 0x0000005a4820723c */ /* 0x040fe60000001820 */
[----:B------:R-:W3:Y:S02]  /*24490*/  MUFU.EX2 R88, R100 ;  /* 0x0000006400587308 */ /* 0x000ee40000000800 */
        /* <DEDUP_REMOVED lines=8> */
[----:B------:R-:W4:Y:S04]  /*24520*/  LDSM.16.MT88.4 R160, [R213+0xb800] ;  /* 0x00b80000d5a0783b */ /* 0x000f280000004200 */
[----:B------:R-:W-:Y:S01]  /*24530*/  FADD.FTZ R0, R144, R0 ;  /* 0x0000000090007221 */ /* 0x000fe20000010000 */
[-C--:B--2---:R-:W-:Y:S05]  /*24540*/  HMMA.16816.F32 R52, R72, R80.reuse, R52 ;  /* 0x000000504834723c */ /* 0x084fea0000001834 */
[----:B------:R-:W-:Y:S01]  /*24550*/  FADD.FTZ R2, R147, R0 ;  /* 0x0000000093027221 */ /* 0x000fe20000010000 */
[C---:B------:R-:W-:Y:S01]  /*24560*/  HMMA.16816.F32 R56, R76.reuse, R80, R56 ;  /* 0x000000504c38723c */ /* 0x040fe20000001838 */
[----:B------:R-:W2:Y:S04]  /*24570*/  MUFU.EX2 R81, R103 ;  /* 0x0000006700517308 */ /* 0x000ea80000000800 */
[----:B------:R-:W-:Y:S01]  /*24580*/  FADD.FTZ R0, R145, R85 ;  /* 0x0000005591007221 */ /* 0x000fe20000010000 */
[-C--:B------:R-:W-:Y:S01]  /*24590*/  HMMA.16816.F32 R60, R76, R82.reuse, R60 ;  /* 0x000000524c3c723c */ /* 0x080fe2000000183c */
[----:B------:R-:W2:Y:S04]  /*245a0*/  LDSM.16.MT88.4 R144, [R214+0xb800] ;  /* 0x00b80000d690783b */ /* 0x000ea80000004200 */
[----:B------:R-:W-:Y:S01]  /*245b0*/  F2FP.F16.F32.PACK_AB R138, R106, R107 ;  /* 0x0000006b6a8a723e */ /* 0x000fe200000000ff */
[----:B------:R-:W-:Y:S05]  /*245c0*/  HMMA.16816.F32 R64, R72, R82, R64 ;  /* 0x000000524840723c */ /* 0x000fea0000001840 */
[----:B------:R-:W-:Y:S01]  /*245d0*/  F2FP.F16.F32.PACK_AB R139, R104, R105 ;  /* 0x00000069688b723e */ /* 0x000fe200000000ff */
[----:B------:R-:W-:Y:S01]  /*245e0*/  FADD.FTZ R2, R169, R2 ;  /* 0x00000002a9027221 */ /* 0x000fe20000010000 */
[----:B------:R-:W-:Y:S01]  /*245f0*/  FADD.FTZ R84, R156, R84 ;  /* 0x000000549c547221 */ /* 0x000fe20000010000 */
[----:B------:R-:W-:Y:S03]  /*24600*/  FADD.FTZ R76, R171, R3 ;  /* 0x00000003ab4c7221 */ /* 0x000fe60000010000 */
[----:B------:R-:W-:Y:S01]  /*24610*/  FADD.FTZ R2, R168, R2 ;  /* 0x00000002a8027221 */ /* 0x000fe20000010000 */
[----:B------:R-:W-:Y:S01]  /*24620*/  FADD.FTZ R80, R170, R84 ;  /* 0x00000054aa507221 */ /* 0x000fe20000010000 */
[----:B------:R-:W-:Y:S01]  /*24630*/  F2FP.F16.F32.PACK_AB R168, R98, R99 ;  /* 0x0000006362a8723e */ /* 0x000fe200000000ff */
[----:B------:R-:W-:Y:S01]  /*24640*/  FADD.FTZ R0, R157, R0 ;  /* 0x000000009d007221 */ /* 0x000fe20000010000 */
[----:B-1----:R-:W-:Y:S01]  /*24650*/  F2FP.F16.F32.PACK_AB R170, R89, R97 ;  /* 0x0000006159aa723e */ /* 0x002fe200000000ff */
[----:B------:R-:W-:Y:S01]  /*24660*/  FADD.FTZ R80, R190, R80 ;  /* 0x00000050be507221 */ /* 0x000fe20000010000 */
[-C--:B----4-:R-:W-:Y:S05]  /*24670*/  HMMA.16816.F32 R164, R136, R160.reuse, R4 ;  /* 0x000000a088a4723c */ /* 0x090fea0000001804 */
[----:B---3--:R-:W-:Y:S01]  /*24680*/  F2FP.F16.F32.PACK_AB R169, R87, R88 ;  /* 0x0000005857a9723e */ /* 0x008fe200000000ff */
[----:B------:R-:W-:Y:S01]  /*24690*/  FADD.FTZ R3, R159, R0 ;  /* 0x000000009f037221 */ /* 0x000fe20000010000 */
[----:B--2---:R-:W-:Y:S01]  /*246a0*/  F2FP.F16.F32.PACK_AB R171, R81, R86 ;  /* 0x0000005651ab723e */ /* 0x004fe200000000ff */
[----:B------:R-:W-:Y:S03]  /*246b0*/  FADD.FTZ R4, R186, R76 ;  /* 0x0000004cba047221 */ /* 0x000fe60000010000 */
        /* <DEDUP_REMOVED lines=10> */
[-C--:B------:R-:W-:Y:S01]  /*24760*/  HMMA.16816.F32 R156, R136, R152.reuse, R20 ;  /* 0x00000098889c723c */ /* 0x080fe20000001814 */
[----:B------:R-:W1:Y:S04]  /*24770*/  LDSM.16.MT88.4 R4, [R215+0xb800] ;  /* 0x00b80000d704783b */ /* 0x000e680000004200 */
[----:B------:R-:W-:Y:S01]  /*24780*/  FADD.FTZ R3, R188, R3 ;  /* 0x00000003bc037221 */ /* 0x000fe20000010000 */
[----:B------:R-:W-:Y:S01]  /*24790*/  FADD.FTZ R9, R183, R0 ;  /* 0x00000000b7097221 */ /* 0x000fe20000010000 */
[C---:B------:R-:W-:Y:S04]  /*247a0*/  HMMA.16816.F32 R188, R168.reuse, R152, R24 ;  /* 0x00000098a8bc723c */ /* 0x040fe80000001818 */
[----:B------:R-:W-:Y:S01]  /*247b0*/  FADD.FTZ R0, R184, R2 ;  /* 0x00000002b8007221 */ /* 0x000fe20000010000 */
[----:B------:R-:W-:Y:S01]  /*247c0*/  FADD.FTZ R3, R143, R3 ;  /* 0x000000038f037221 */ /* 0x000fe20000010000 */
[-C--:B------:R-:W-:Y:S05]  /*247d0*/  HMMA.16816.F32 R184, R168, R154.reuse, R28 ;  /* 0x0000009aa8b8723c */ /* 0x080fea000000181c */
[----:B------:R-:W-:Y:S01]  /*247e0*/  FADD.FTZ R2, R148, R8 ;  /* 0x0000000894027221 */ /* 0x000fe20000010000 */
[----:B------:R-:W-:Y:S01]  /*247f0*/  FADD.FTZ R0, R209, R0 ;  /* 0x00000000d1007221 */ /* 0x000fe20000010000 */
[----:B------:R-:W-:Y:S01]  /*24800*/  FADD.FTZ R3, R210, R3 ;  /* 0x00000003d2037221 */ /* 0x000fe20000010000 */
[C---:B------:R-:W-:Y:S04]  /*24810*/  HMMA.16816.F32 R152, R136.reuse, R154, R32 ;  /* 0x0000009a8898723c */ /* 0x040fe80000001820 */
[----:B------:R-:W-:Y:S01]  /*24820*/  FADD.FTZ R8, R178, R0 ;  /* 0x00000000b2087221 */ /* 0x000fe20000010000 */
[----:B------:R-:W-:Y:S01]  /*24830*/  FADD.FTZ R2, R149, R2 ;  /* 0x0000000295027221 */ /* 0x000fe20000010000 */
[----:B------:R-:W-:Y:S02]  /*24840*/  FADD.FTZ R9, R208, R9 ;  /* 0x00000009d0097221 */ /* 0x000fe40000010000 */
[----:B------:R-:W-:Y:S03]  /*24850*/  FADD.FTZ R8, R175, R8 ;  /* 0x00000008af087221 */ /* 0x000fe60000010000 */
[----:B------:R-:W-:Y:S01]  /*24860*/  FADD.FTZ R0, R176, R2 ;  /* 0x00000002b0007221 */ /* 0x000fe20000010000 */
[----:B------:R-:W-:Y:S01]  /*24870*/  FADD.FTZ R2, R150, R3 ;  /* 0x0000000396027221 */ /* 0x000fe20000010000 */
[----:B------:R-:W-:Y:S02]  /*24880*/  FADD.FTZ R9, R200, R9 ;  /* 0x00000009c8097221 */ /* 0x000fe40000010000 */
        /* <DEDUP_REMOVED lines=29> */
[----:B------:R-:W-:Y:S01]  /*24a60*/  MOV R135, R68 ;  /* 0x0000004400877202 */ /* 0x000fe20000000f00 */
        /* <DEDUP_REMOVED lines=10> */
[----:B------:R-:W-:Y:S02]  /*24b10*/  IMAD.MOV.U32 R133, RZ, RZ, R70 ;  /* 0x000000ffff857224 */ /* 0x000fe400078e0046 */
[----:B------:R-:W-:Y:S01]  /*24b20*/  FADD.FTZ R3, R88, R3 ;  /* 0x0000000358037221 */ /* 0x000fe20000010000 */
[----:B------:R-:W-:Y:S01]  /*24b30*/  FADD.FTZ R5, R111, R0 ;  /* 0x000000006f057221 */ /* 0x000fe20000010000 */
        /* <DEDUP_REMOVED lines=20> */
.L_x_1008:
[----:B--2---:R-:W2:Y:S04]  /*24c80*/  LDL.LU R2, [R1+0x6c] ;  /* 0x00006c0001027983 */ /* 0x004ea80000300800 */
        /* <DEDUP_REMOVED lines=14> */
[CC--:B------:R-:W-:Y:S02]  /*24d70*/  LEA.HI R3, R37.reuse, R11.reuse, RZ, 0x2 ;  /* 0x0000000b25037211 */ /* 0x0c0fe400078f10ff */
[----:B------:R-:W-:Y:S02]  /*24d80*/  LEA.HI R10, R37, R11, RZ, 0x5 ;  /* 0x0000000b250a7211 */ /* 0x000fe400078f28ff */
[--C-:B------:R-:W-:Y:S02]  /*24d90*/  SHF.R.S32.HI R6, RZ, 0x2, R3.reuse ;  /* 0x00000002ff067819 */ /* 0x100fe40000011403 */
[----:B------:R-:W-:Y:S01]  /*24da0*/  SHF.R.S32.HI R8, RZ, 0x5, R10 ;  /* 0x00000005ff087819 */ /* 0x000fe2000001140a */
        /* <DEDUP_REMOVED lines=15> */
[----:B----4-:R-:W-:Y:S01]  /*24ea0*/  FADD.FTZ R5, R9, R12 ;  /* 0x0000000c09057221 */ /* 0x010fe20000010000 */
[----:B------:R-:W-:Y:S01]  /*24eb0*/  IMAD.IADD R2, R6, 0x1, -R2 ;  /* 0x0000000106027824 */ /* 0x000fe200078e0a02 */
[----:B------:R2:W4:Y:S03]  /*24ec0*/  SHFL.BFLY PT, R43, R3, 0x1, 0x1f ;  /* 0x0c201f00032b7f89 */ /* 0x00052600000e0000 */
[C---:B------:R-:W-:Y:S01]  /*24ed0*/  IMAD.SHL.U32 R6, R2.reuse, 0x40, RZ ;  /* 0x0000004002067824 */ /* 0x040fe200078e00ff */
[----:B------:R-:W-:Y:S01]  /*24ee0*/  R2P PR, R2, 0x6 ;  /* 0x0000000602007804 */ /* 0x000fe20000000000 */
[----:B------:R2:W2:Y:S01]  /*24ef0*/  SHFL.BFLY PT, R44, R5, 0x1, 0x1f ;  /* 0x0c201f00052c7f89 */ /* 0x0004a200000e0000 */
[----:B------:R-:W-:-:S02]  /*24f00*/  PLOP3.LUT P0, PT, PT, PT, UP0, 0x80, 0x0 ;  /* 0x000000000000781c */ /* 0x000fc40003f0f008 */
        /* <DEDUP_REMOVED lines=18> */
.L_x_1012:
        /* <DEDUP_REMOVED lines=21> */
.L_x_1013:
[----:B------:R-:W-:Y:S01]  /*25180*/  ISETP.NE.AND P4, PT, RZ, UR8, PT ;  /* 0x00000008ff007c0c */ /* 0x000fe2000bf85270 */
[----:B------:R-:W-:Y:S01]  /*25190*/  FADD.FTZ R44, R5, R44 ;  /* 0x0000002c052c7221 */ /* 0x000fe20000010000 */
[----:B------:R-:W-:Y:S01]  /*251a0*/  LOP3.LUT R2, R2, 0x1, RZ, 0xc0, !PT ;  /* 0x0000000102027812 */ /* 0x000fe200078ec0ff */
[C---:B--2---:R-:W-:Y:S01]  /*251b0*/  FMUL.FTZ R164, R0.reuse, R164 ;  /* 0x000000a400a47220 */ /* 0x044fe20000410000 */
[----:B------:R-:W-:Y:S01]  /*251c0*/  MOV R40, 0x10 ;  /* 0x0000001000287802 */ /* 0x000fe20000000f00 */
[----:B------:R-:W-:Y:S01]  /*251d0*/  FMUL.FTZ R6, R0, R165 ;  /* 0x000000a500067220 */ /* 0x000fe20000410000 */
[----:B------:R-:W-:Y:S01]  /*251e0*/  ISETP.NE.U32.AND P0, PT, R2, 0x1, PT ;  /* 0x000000010200780c */ /* 0x000fe20003f05070 */
[----:B------:R-:W-:Y:S01]  /*251f0*/  FMUL.FTZ R160, R0, R160 ;  /* 0x000000a000a07220 */ /* 0x000fe20000410000 */
        /* <DEDUP_REMOVED lines=9> */
[C---:B------:R-:W-:Y:S01]  /*25290*/  FMUL.FTZ R152, R0.reuse, R152 ;  /* 0x0000009800987220 */ /* 0x040fe20000410000 */
[----:B------:R-:W-:Y:S01]  /*252a0*/  LOP3.LUT R3, R47, 0xfffffff8, RZ, 0xc0, !PT ;  /* 0xfffffff82f037812 */ /* 0x000fe200078ec0ff */
[C---:B------:R-:W-:Y:S01]  /*252b0*/  FMUL.FTZ R9, R0.reuse, R153 ;  /* 0x0000009900097220 */ /* 0x040fe20000410000 */
        /* <DEDUP_REMOVED lines=19> */
[----:B------:R-:W1:Y:S01]  /*253f0*/  @P1 MUFU.RCP R2, R43 ;  /* 0x0000002b00021308 */ /* 0x000e620000001000 */
        /* <DEDUP_REMOVED lines=14> */
[C---:B-1----:R-:W-:Y:S01]  /*254e0*/  FMUL.FTZ R196, R2.reuse, R196 ;  /* 0x000000c402c47220 */ /* 0x042fe20000410000 */
        /* <DEDUP_REMOVED lines=41> */
[----:B----4-:R-:W1:Y:S01]  /*25780*/  @P4 LDC R6, c[0x0][0x2c0] ;  /* 0x0000b000ff064b82 */ /* 0x010e620000000800 */
        /* <DEDUP_REMOVED lines=20> */
[----:B---3--:R-:W3:Y:S02]  /*258d0*/  @!P4 LDC R5, c[0x0][0x270] ;  /* 0x00009c00ff05cb82 */ /* 0x008ee40000000800 */
[----:B------:R1:W-:Y:S01]  /*258e0*/  STS [R0+0x2000], R14 ;  /* 0x0020000e00007388 */ /* 0x0003e20000000800 */
[----:B------:R-:W-:-:S02]  /*258f0*/  F2FP.F16.F32.PACK_AB R22, R22, R146 ;  /* 0x000000921616723e */ /* 0x000fc400000000ff */
[----:B------:R-:W-:Y:S02]  /*25900*/  F2FP.F16.F32.PACK_AB R24, R24, R180 ;  /* 0x000000b41818723e */ /* 0x000fe400000000ff */
[----:B----4-:R-:W-:Y:S02]  /*25910*/  IADD3 R3, R0, R36, RZ ;  /* 0x0000002400037210 */ /* 0x010fe40007ffe0ff */
[----:B------:R-:W-:Y:S02]  /*25920*/  F2FP.F16.F32.PACK_AB R26, R183, R26 ;  /* 0x0000001ab71a723e */ /* 0x000fe400000000ff */
[----:B--2---:R-:W-:Y:S02]  /*25930*/  IADD3 R2, R21, R36, RZ ;  /* 0x0000002415027210 */ /* 0x004fe40007ffe0ff */
[----:B------:R-:W-:Y:S02]  /*25940*/  F2FP.F16.F32.PACK_AB R25, R25, R176 ;  /* 0x000000b01919723e */ /* 0x000fe400000000ff */
[----:B------:R-:W-:Y:S01]  /*25950*/  F2FP.F16.F32.PACK_AB R27, R179, R27 ;  /* 0x0000001bb31b723e */ /* 0x000fe200000000ff */
[----:B------:R2:W-:Y:S01]  /*25960*/  STS [R2], R12 ;  /* 0x0000000c02007388 */ /* 0x0005e20000000800 */
[----:B------:R-:W-:-:S02]  /*25970*/  F2FP.F16.F32.PACK_AB R31, R31, R140 ;  /* 0x0000008c1f1f723e */ /* 0x000fc400000000ff */
[----:B------:R-:W-:Y:S01]  /*25980*/  F2FP.F16.F32.PACK_AB R30, R30, R142 ;  /* 0x0000008e1e1e723e */ /* 0x000fe200000000ff */
[----:B------:R4:W-:Y:S01]  /*25990*/  STS [R2+0x400], R11 ;  /* 0x0004000b02007388 */ /* 0x0009e20000000800 */
[----:B------:R-:W-:Y:S01]  /*259a0*/  F2FP.F16.F32.PACK_AB R29, R29, R136 ;  /* 0x000000881d1d723e */ /* 0x000fe200000000ff */
[----:B-1----:R-:W1:Y:S01]  /*259b0*/  @P3 MUFU.LG2 R7, R41 ;  /* 0x0000002900073308 */ /* 0x002e620000000c00 */
[----:B------:R-:W-:Y:S01]  /*259c0*/  F2FP.F16.F32.PACK_AB R28, R28, R138 ;  /* 0x0000008a1c1c723e */ /* 0x000fe200000000ff */
[----:B------:R-:W3:Y:S01]  /*259d0*/  S2R R13, SR_CTAID.Y ;  /* 0x00000000000d7919 */ /* 0x000ee20000002600 */
[----:B------:R-:W-:Y:S02]  /*259e0*/  F2FP.F16.F32.PACK_AB R33, R33, R172 ;  /* 0x000000ac2121723e */ /* 0x000fe400000000ff */
[----:B------:R-:W-:Y:S01]  /*259f0*/  IADD3 R0, R36, 0x400, R23 ;  /* 0x0000040024007810 */ /* 0x000fe20007ffe017 */
[----:B------:R-:W-:Y:S01]  /*25a00*/  STS [R3], R9 ;  /* 0x0000000903007388 */ /* 0x000fe20000000800 */
[----:B------:R-:W-:Y:S01]  /*25a10*/  F2FP.F16.F32.PACK_AB R32, R175, R32 ;  /* 0x00000020af20723e */ /* 0x000fe200000000ff */
[----:B------:R-:W3:Y:S01]  /*25a20*/  @P1 LDC R14, c[0x0][0x2e8] ;  /* 0x0000ba00ff0e1b82 */ /* 0x000ee20000000800 */
        /* <DEDUP_REMOVED lines=8> */
[----:B--2---:R-:W-:Y:S01]  /*25ab0*/  @P1 MUFU.LG2 R12, R43 ;  /* 0x0000002b000c1308 */ /* 0x004fe20000000c00 */
[----:B-1----:R-:W-:Y:S01]  /*25ac0*/  @P3 FMUL.FTZ R7, R7, 0.69314718246459960938 ;  /* 0x3f31721807073820 */ /* 0x002fe20000410000 */
[----:B------:R-:W-:Y:S01]  /*25ad0*/  MOV R21, 0x7f800000 ;  /* 0x7f80000000157802 */ /* 0x000fe20000000f00 */
[----:B------:R-:W-:Y:S04]  /*25ae0*/  STS [R3+0x2000], R15 ;  /* 0x0020000f03007388 */ /* 0x000fe80000000800 */
[----:B------:R1:W-:Y:S01]  /*25af0*/  STS [R3+0x2400], R20 ;  /* 0x0024001403007388 */ /* 0x0003e20000000800 */
[----:B----4-:R-:W2:Y:S03]  /*25b00*/  @P2 MUFU.LG2 R11, R42 ;  /* 0x0000002a000b2308 */ /* 0x010ea60000000c00 */
[----:B------:R-:W-:Y:S04]  /*25b10*/  STS [R23], R19 ;  /* 0x0000001317007388 */ /* 0x000fe80000000800 */
[----:B------:R-:W-:Y:S01]  /*25b20*/  STS [R23+0x400], R18 ;  /* 0x0004001217007388 */ /* 0x000fe20000000800 */
[----:B------:R-:W4:Y:S03]  /*25b30*/  @P4 LDC.64 R8, c[0x0][0x2c0] ;  /* 0x0000b000ff084b82 */ /* 0x000f260000000a00 */
[----:B------:R-:W-:Y:S04]  /*25b40*/  STS [R0], R17 ;  /* 0x0000001100007388 */ /* 0x000fe80000000800 */
[----:B------:R2:W-:Y:S01]  /*25b50*/  STS [R0+0x400], R22 ;  /* 0x0004001600007388 */ /* 0x0005e20000000800 */
[C---:B---3--:R-:W-:Y:S01]  /*25b60*/  IADD3 R2, R36.reuse, R23, RZ ;  /* 0x0000001724027210 */ /* 0x048fe20007ffe0ff */
[----:B------:R-:W3:Y:S02]  /*25b70*/  @P3 LDC R10, c[0x0][0x2e8] ;  /* 0x0000ba00ff0a3b82 */ /* 0x000ee40000000800 */
        /* <DEDUP_REMOVED lines=9> */
[----:B--2---:R-:W-:-:S03]  /*25c10*/  MOV R22, 0x7f800000 ;  /* 0x7f80000000167802 */ /* 0x004fc60000000f00 */
[----:B------:R-:W-:Y:S01]  /*25c20*/  STS [R3], R29 ;  /* 0x0000001d03007388 */ /* 0x000fe20000000800 */
[----:B------:R-:W2:Y:S01]  /*25c30*/  S2R R24, SR_CTAID.Z ;  /* 0x0000000000187919 */ /* 0x000ea20000002700 */
[----:B------:R-:W-:Y:S01]  /*25c40*/  MOV R23, 0x7f800000 ;  /* 0x7f80000000177802 */ /* 0x000fe20000000f00 */
[----:B---3--:R-:W-:Y:S01]  /*25c50*/  @P3 FFMA.FTZ R23, R71, R10, R7 ;  /* 0x0000000a47173223 */ /* 0x008fe20000010007 */
        /* <DEDUP_REMOVED lines=8> */
[----:B------:R-:W3:Y:S01]  /*25ce0*/  @P0 LDC R13, c[0x0][0x2e8] ;  /* 0x0000ba00ff0d0b82 */ /* 0x000ee20000000800 */
[----:B------:R4:W-:Y:S02]  /*25cf0*/  STS [R3+0x2000], R35 ;  /* 0x0020002303007388 */ /* 0x0009e40000000800 */
[----:B------:R-:W-:Y:S01]  /*25d00*/  SEL R5, R0, RZ, !P5 ;  /* 0x000000ff00057207 */ /* 0x000fe20006800000 */
[----:B------:R-:W-:Y:S01]  /*25d10*/  IMAD R0, R6, UR4, RZ ;  /* 0x0000000406007c24 */ /* 0x000fe2000f8e02ff */
[----:B------:R2:W-:Y:S04]  /*25d20*/  STS [R4+0x2000], R34 ;  /* 0x0020002204007388 */ /* 0x0005e80000000800 */
[----:B------:R-:W-:Y:S01]  /*25d30*/  SHF.L.U32 R0, R0, 0x7, RZ ;  /* 0x0000000700007819 */ /* 0x000fe200000006ff */
[----:B-1----:R-:W-:Y:S01]  /*25d40*/  @P4 IMAD R2, R9, R8, RZ ;  /* 0x0000000809024224 */ /* 0x002fe200078e02ff */
[----:B------:R-:W-:Y:S01]  /*25d50*/  @!P4 MOV R2, R45 ;  /* 0x0000002d0002c202 */ /* 0x000fe20000000f00 */
[----:B------:R-:W1:Y:S01]  /*25d60*/  @P0 MUFU.LG2 R8, R44 ;  /* 0x0000002c00080308 */ /* 0x000e620000000c00 */
[----:B----4-:R-:W-:-:S03]  /*25d70*/  SHF.R.S32.HI R3, RZ, 0x1f, R0 ;  /* 0x0000001fff037819 */ /* 0x010fc60000011400 */
[----:B--2---:R-:W-:Y:S02]  /*25d80*/  IMAD R2, R24, R2, R5 ;  /* 0x0000000218027224 */ /* 0x004fe400078e0205 */
[----:B------:R-:W-:Y:S01]  /*25d90*/  @P1 FMUL.FTZ R5, R12, 0.69314718246459960938 ;  /* 0x3f3172180c051820 */ /* 0x000fe20000410000 */
[----:B------:R-:W-:Y:S02]  /*25da0*/  BAR.SYNC.DEFER_BLOCKING 0x0 ;  /* 0x0000000000007b1d */ /* 0x000fe40000010000 */
[--C-:B------:R-:W-:Y:S01]  /*25db0*/  IADD3 R10, P4, P3, R0, R38, R2.reuse ;  /* 0x00000026000a7210 */ /* 0x100fe20007b9e002 */
[----:B------:R-:W-:Y:S01]  /*25dc0*/  @P1 FFMA.FTZ R20, R69, R14, R5 ;  /* 0x0000000e45141223 */ /* 0x000fe20000010005 */
[----:B------:R-:W-:-:S04]  /*25dd0*/  SHF.R.S32.HI R9, RZ, 0x1f, R2 ;  /* 0x0000001fff097819 */ /* 0x000fc80000011402 */
[----:B------:R-:W-:Y:S01]  /*25de0*/  IADD3.X R9, R3, R39, R9, P4, P3 ;  /* 0x0000002703097210 */ /* 0x000fe200027e6409 */
[----:B-1----:R-:W-:-:S04]  /*25df0*/  @P0 FMUL.FTZ R4, R8, 0.69314718246459960938 ;  /* 0x3f31721808040820 */ /* 0x002fc80000410000 */
[----:B---3--:R-:W-:Y:S01]  /*25e00*/  @P0 FFMA.FTZ R21, R68, R13, R4 ;  /* 0x0000000d44150223 */ /* 0x008fe20000010004 */
        /* <DEDUP_REMOVED lines=50> */
.L_x_1015:
[----:B------:R-:W-:Y:S05]  /*26130*/  BSYNC B0 ;  /* 0x0000000000007941 */ /* 0x000fea0003800000 */
.L_x_1014:
[----:B-1---5:R1:W2:Y:S01]  /*26140*/  LDS.128 R20, [R244+0x3800] ;  /* 0x00380000f4147984 */ /* 0x0222a20000000c00 */
        /* <DEDUP_REMOVED lines=45> */
.L_x_1017:
[----:B------:R-:W-:Y:S05]  /*26420*/  BSYNC B0 ;  /* 0x0000000000007941 */ /* 0x000fea0003800000 */
.L_x_1016:
        /* <DEDUP_REMOVED lines=18> */
.L_x_1019:
[----:B------:R-:W-:Y:S05]  /*26550*/  BSYNC B0 ;  /* 0x0000000000007941 */ /* 0x000fea0003800000 */
.L_x_1018:
        /* <DEDUP_REMOVED lines=16> */
.L_x_1021:
[----:B------:R-:W-:Y:S05]  /*26660*/  BSYNC B0 ;  /* 0x0000000000007941 */ /* 0x000fea0003800000 */
.L_x_1020:
        /* <DEDUP_REMOVED lines=16> */
.L_x_1023:
[----:B------:R-:W-:Y:S05]  /*26770*/  BSYNC B0 ;  /* 0x0000000000007941 */ /* 0x000fea0003800000 */
.L_x_1022:
        /* <DEDUP_REMOVED lines=16> */
.L_x_1025:
[----:B------:R-:W-:Y:S05]  /*26880*/  BSYNC B0 ;  /* 0x0000000000007941 */ /* 0x000fea0003800000 */
.L_x_1024:
        /* <DEDUP_REMOVED lines=17> */
.L_x_1027:
[----:B------:R-:W-:Y:S05]  /*269a0*/  BSYNC B0 ;  /* 0x0000000000007941 */ /* 0x000fea0003800000 */
.L_x_1026:
        /* <DEDUP_REMOVED lines=16> */
.L_x_1029:
[----:B------:R-:W-:Y:S05]  /*26ab0*/  BSYNC B0 ;  /* 0x0000000000007941 */ /* 0x000fea0003800000 */
.L_x_1028:
        /* <DEDUP_REMOVED lines=15> */
.L_x_1030:
        /* <DEDUP_REMOVED lines=13> */
.L_x_2582:


//--------------------- .text._ZN5flash16flash_fwd_kernelI23Flash_fwd_kernel_traitsILi64ELi128ELi128ELi4ELb0ELb0EN7cutlass6half_tE19Flash_kernel_traitsILi64ELi128ELi128ELi4ES3_EELb0ELb0ELb1ELb1ELb0ELb0ELb1ELb0EEEvNS_16Flash_fwd_paramsE --------------------------
	.section	.text._ZN5flash16flash_fwd_kernelI23Flash_fwd_kernel_traitsILi64ELi128ELi128ELi4ELb0ELb0EN7cutlass6half_tE19Flash_kernel_traitsILi64ELi128ELi128ELi4ES3_EELb0ELb0ELb1ELb1ELb0ELb0ELb1ELb0EEEvNS_16Flash_fwd_paramsE,"ax",@progbits
	.align	128
        .global         _ZN5flash16flash_fwd_kernelI23Flash_fwd_kernel_traitsILi64ELi128ELi128ELi4ELb0ELb0EN7cutlass6half_tE19Flash_kernel_traitsILi64ELi128ELi128ELi4ES3_EELb0ELb0ELb1ELb1ELb0ELb0ELb1ELb0EEEvNS_16Flash_fwd_paramsE
        .type           _ZN5flash16flash_fwd_kernelI23Flash_fwd_kernel_traitsILi64ELi128ELi128ELi4ELb0ELb0EN7cutlass6half_tE19Flash_kernel_traitsILi64ELi128ELi128ELi4ES3_EELb0ELb0ELb1ELb1ELb0ELb0ELb1ELb0EEEvNS_16Flash_fwd_paramsE,@function
        .size           _ZN5flash16flash_fwd_kernelI23Flash_fwd_kernel_traitsILi64ELi128ELi128ELi4ELb0ELb0EN7cutlass6half_tE19Flash_kernel_traitsILi64ELi128ELi128ELi4ES3_EELb0ELb0ELb1ELb1ELb0ELb0ELb1ELb0EEEvNS_16Flash_fwd_paramsE,(.L_x_2583 - _ZN5flash16flash_fwd_kernelI23Flash_fwd_kernel_traitsILi64ELi128ELi128ELi4ELb0ELb0EN7cutlass6half_tE19Flash_kernel_traitsILi64ELi128ELi128ELi4ES3_EELb0ELb0ELb1ELb1ELb0ELb0ELb1ELb0EEEvNS_16Flash_fwd_paramsE)
        .other          _ZN5flash16flash_fwd_kernelI23Flash_fwd_kernel_traitsILi64ELi128ELi128ELi4ELb0ELb0EN7cutlass6half_tE19Flash_kernel_traitsILi64ELi128ELi128ELi4ES3_EELb0ELb0ELb1ELb1ELb0ELb0ELb1ELb0EEEvNS_16Flash_fwd_paramsE,@"STO_CUDA_ENTRY STV_DEFAULT"
_ZN5flash16flash_fwd_kernelI23Flash_fwd_kernel_traitsILi64ELi128ELi128ELi4ELb0ELb0EN7cutlass6half_tE19Flash_kernel_traitsILi64ELi128ELi128ELi4ES3_EELb0ELb0ELb1ELb1ELb0ELb0ELb1ELb0EEEvNS_16Flash_fwd_paramsE:
.text._ZN5flash16flash_fwd_kernelI23Flash_fwd_kernel_traitsILi64ELi128ELi128ELi4ELb0ELb0EN7cutlass6half_tE19Flash_kernel_traitsILi64ELi128ELi128ELi4ES3_EELb0ELb0ELb1ELb1ELb0ELb0ELb1ELb0EEEvNS_16Flash_fwd_paramsE:
        /* <DEDUP_REMOVED lines=55> */
.L_x_1031:
[----:B------:R-:W-:-:S05]  /*0370*/  ULDC UR7, c[0x0][0x2c8] ;  /* 0x0000b20000077ab9 */ /* 0x000fca0000000800 */
.L_x_1032:
        /* <DEDUP_REMOVED lines=135> */
.L_x_1035:
[----:B------:R-:W-:Y:S05]  /*0bf0*/  BSYNC B0 ;  /* 0x0000000000007941 */ /* 0x000fea0003800000 */
.L_x_1034:
        /* <DEDUP_REMOVED lines=17> */
.L_x_1037:
[----:B------:R-:W-:Y:S05]  /*0d10*/  BSYNC B0 ;  /* 0x0000000000007941 */ /* 0x000fea0003800000 */
.L_x_1036:
        /* <DEDUP_REMOVED lines=16> */
.L_x_1039:
[----:B------:R-:W-:Y:S05]  /*0e20*/  BSYNC B0 ;  /* 0x0000000000007941 */ /* 0x000fea0003800000 */
.L_x_1038:
        /* <DEDUP_REMOVED lines=16> */
.L_x_1041:
[----:B------:R-:W-:Y:S05]  /*0f30*/  BSYNC B0 ;  /* 0x0000000000007941 */ /* 0x000fea0003800000 */
.L_x_1040:
        /* <DEDUP_REMOVED lines=16> */
.L_x_1043:
[----:B------:R-:W-:Y:S05]  /*1040*/  BSYNC B0 ;  /* 0x0000000000007941 */ /* 0x000fea0003800000 */
.L_x_1042:
        /* <DEDUP_REMOVED lines=28> */
.L_x_1045:
[----:B------:R-:W-:Y:S05]  /*1210*/  BSYNC B0 ;  /* 0x0000000000007941 */ /* 0x000fea0003800000 */
.L_x_1044:
        /* <DEDUP_REMOVED lines=19> */
.L_x_1047:
[----:B------:R-:W-:Y:S05]  /*1350*/  BSYNC B0 ;  /* 0x0000000000007941 */ /* 0x000fea0003800000 */
.L_x_1046:
        /* <DEDUP_REMOVED lines=16> */
.L_x_1049:
[----:B------:R-:W-:Y:S05]  /*1460*/  BSYNC B0 ;  /* 0x0000000000007941 */ /* 0x000fea0003800000 */
.L_x_1048:
        /* <DEDUP_REMOVED lines=10> */
.L_x_1051:
[----:B------:R-:W-:Y:S05]  /*1510*/  BSYNC B0 ;  /* 0x0000000000007941 */ /* 0x000fea0003800000 */
.L_x_1050:
        /* <DEDUP_REMOVED lines=10> */
.L_x_1053:
[----:B------:R-:W-:Y:S05]  /*15c0*/  BSYNC B0 ;  /* 0x0000000000007941 */ /* 0x000fea0003800000 */
.L_x_1052:
        /* <DEDUP_REMOVED lines=10> */
.L_x_1055:
[----:B------:R-:W-:Y:S05]  /*1670*/  BSYNC B0 ;  /* 0x0000000000007941 */ /* 0x000fea0003800000 */
.L_x_1054:
        /* <DEDUP_REMOVED lines=11> */
.L_x_1057:
[----:B------:R-:W-:Y:S05]  /*1730*/  BSYNC B0 ;  /* 0x0000000000007941 */ /* 0x000fea0003800000 */
.L_x_1056:
        /* <DEDUP_REMOVED lines=11> */
.L_x_1059:
[----:B------:R-:W-:Y:S05]  /*17f0*/  BSYNC B0 ;  /* 0x0000000000007941 */ /* 0x000fea0003800000 */
.L_x_1058:
        /* <DEDUP_REMOVED lines=11> */
.L_x_1061:
[----:B------:R-:W-:Y:S05]  /*18b0*/  BSYNC B0 ;  /* 0x0000000000007941 */ /* 0x000fea0003800000 */
.L_x_1060:
        /* <DEDUP_REMOVED lines=10> */
.L_x_1063:
[----:B------:R-:W-:Y:S05]  /*1960*/  BSYNC B0 ;  /* 0x0000000000007941 */ /* 0x000fea0003800000 */
.L_x_1062:
        /* <DEDUP_REMOVED lines=10> */
.L_x_1033:
        /* <DEDUP_REMOVED lines=61> */
.L_x_1064:
        /* <DEDUP_REMOVED lines=27> */
.L_x_1065:
        /* <DEDUP_REMOVED lines=52> */
.L_x_1067:
[----:B------:R-:W-:Y:S05]  /*22d0*/  BSYNC B0 ;  /* 0x0000000000007941 */ /* 0x000fea0003800000 */
.L_x_1066:
        /* <DEDUP_REMOVED lines=24> */
.L_x_1069:
[----:B------:R-:W-:Y:S05]  /*2460*/  BSYNC B0 ;  /* 0x0000000000007941 */ /* 0x000fea0003800000 */
.L_x_1068:
        /* <DEDUP_REMOVED lines=24> */
.L_x_1071:
[----:B------:R-:W-:Y:S05]  /*25f0*/  BSYNC B0 ;  /* 0x0000000000007941 */ /* 0x000fea0003800000 */
.L_x_1070:
        /* <DEDUP_REMOVED lines=25> */
.L_x_1073:
[----:B------:R-:W-:Y:S05]  /*2790*/  BSYNC B0 ;  /* 0x0000000000007941 */ /* 0x000fea0003800000 */
.L_x_1072:
        /* <DEDUP_REMOVED lines=22> */
.L_x_1075:
[----:B------:R-:W-:Y:S05]  /*2900*/  BSYNC B0 ;  /* 0x0000000000007941 */ /* 0x000fea0003800000 */
.L_x_1074:
        /* <DEDUP_REMOVED lines=22> */
.L_x_1077:
[----:B------:R-:W-:Y:S05]  /*2a70*/  BSYNC B0 ;  /* 0x0000000000007941 */ /* 0x000fea0003800000 */
.L_x_1076:
        /* <DEDUP_REMOVED lines=22> */
.L_x_1079:
[----:B------:R-:W-:Y:S05]  /*2be0*/  BSYNC B0 ;  /* 0x0000000000007941 */ /* 0x000fea0003800000 */
.L_x_1078:
        /* <DEDUP_REMOVED lines=22> */
.L_x_1081:
[----:B------:R-:W-:Y:S05]  /*2d50*/  BSYNC B0 ;  /* 0x0000000000007941 */ /* 0x000fea0003800000 */
.L_x_1080:
        /* <DEDUP_REMOVED lines=70> */
.L_x_1083:
[----:B------:R-:W-:Y:S05]  /*31c0*/  BSYNC B0 ;  /* 0x0000000000007941 */ /* 0x000fea0003800000 */
.L_x_1082:
        /* <DEDUP_REMOVED lines=18> */
.L_x_1085:
[----:B------:R-:W-:Y:S05]  /*32f0*/  BSYNC B0 ;  /* 0x0000000000007941 */ /* 0x000fea0003800000 */
.L_x_1084:
        /* <DEDUP_REMOVED lines=18> */
.L_x_1087:
[----:B------:R-:W-:Y:S05]  /*3420*/  BSYNC B0 ;  /* 0x0000000000007941 */ /* 0x000fea0003800000 */
.L_x_1086:
        /* <DEDUP_REMOVED lines=18> */
.L_x_1089:
[----:B------:R-:W-:Y:S05]  /*3550*/  BSYNC B0 ;  /* 0x0000000000007941 */ /* 0x000fea0003800000 */
.L_x_1088:
        /* <DEDUP_REMOVED lines=18> */
.L_x_1091:
[----:B------:R-:W-:Y:S05]  /*3680*/  BSYNC B0 ;  /* 0x0000000000007941 */ /* 0x000fea0003800000 */
.L_x_1090:
        /* <DEDUP_REMOVED lines=20> */
.L_x_1093:
[----:B------:R-:W-:Y:S05]  /*37d0*/  BSYNC B0 ;  /* 0x0000000000007941 */ /* 0x000fea0003800000 */
.L_x_1092:
        /* <DEDUP_REMOVED lines=19> */
.L_x_1095:
[----:B------:R-:W-:Y:S05]  /*3910*/  BSYNC B0 ;  /* 0x0000000000007941 */ /* 0x000fea0003800000 */
.L_x_1094:
        /* <DEDUP_REMOVED lines=18> */
.L_x_1097:
[----:B------:R-:W-:Y:S05]  /*3a40*/  BSYNC B0 ;  /* 0x0000000000007941 */ /* 0x000fea0003800000 */
.L_x_1096:
        /* <DEDUP_REMOVED lines=79> */
.L_x_1099:
[----:B------:R-:W-:Y:S05]  /*3f40*/  BSYNC B0 ;  /* 0x0000000000007941 */ /* 0x000fea0003800000 */
.L_x_1098:
        /* <DEDUP_REMOVED lines=22> */
.L_x_1101:
[----:B------:R-:W-:Y:S05]  /*40b0*/  BSYNC B0 ;  /* 0x0000000000007941 */ /* 0x000fea0003800000 */
.L_x_1100:
        /* <DEDUP_REMOVED lines=19> */
.L_x_1103:
[----:B------:R-:W-:Y:S05]  /*41f0*/  BSYNC B0 ;  /* 0x0000000000007941 */ /* 0x000fea0003800000 */
.L_x_1102:
        /* <DEDUP_REMOVED lines=19> */
.L_x_1105:
[----:B------:R-:W-:Y:S05]  /*4330*/  BSYNC B0 ;  /* 0x0000000000007941 */ /* 0x000fea0003800000 */
.L_x_1104:
        /* <DEDUP_REMOVED lines=19> */
.L_x_1107:
[----:B------:R-:W-:Y:S05]  /*4470*/  BSYNC B0 ;  /* 0x0000000000007941 */ /* 0x000fea0003800000 */
.L_x_1106:
        /* <DEDUP_REMOVED lines=20> */
.L_x_1109:
[----:B------:R-:W-:Y:S05]  /*45c0*/  BSYNC B0 ;  /* 0x0000000000007941 */ /* 0x000fea0003800000 */
.L_x_1108:
        /* <DEDUP_REMOVED lines=21> */
.L_x_1111:
[----:B------:R-:W-:Y:S05]  /*4720*/  BSYNC B0 ;  /* 0x0000000000007941 */ /* 0x000fea0003800000 */
.L_x_1110:
        /* <DEDUP_REMOVED lines=19> */
.L_x_1113:
[----:B------:R-:W-:Y:S05]  /*4860*/  BSYNC B0 ;  /* 0x0000000000007941 */ /* 0x000fea0003800000 */
.L_x_1112:
        /* <DEDUP_REMOVED lines=24> */
[----:B------:R-:W-:-:S03]  /*49f0*/  IMAD.SHL.U32 R216, R216, 0x2, RZ ;  /* 0x00000002d8d87824 */ /* 0x000fc600078e00ff */
[----:B--2---:R-:W2:Y:S02]  /*4a00*/  LDSM.16.M88.4 R28, [R212+0x7000] ;  /* 0x00700000d41c783b */ /* 0x004ea40000000200 */
[----:B------:R-:W-:Y:S02]  /*4a10*/  LOP3.LUT R252, R216, 0x6, RZ, 0xc0, !PT ;  /* 0x00000006d8fc7812 */ /* 0x000fe400078ec0ff */
[----:B------:R-:W2:Y:S04]  /*4a20*/  LDSM.16.M88.4 R24, [R212+0x7800] ;  /* 0x00780000d418783b */ /* 0x000ea80000000200 */
        /* <DEDUP_REMOVED lines=14> */
[C---:B------:R-:W-:Y:S03]  /*4b10*/  HMMA.16816.F32 R132, R12.reuse, R54, RZ ;  /* 0x000000360c84723c */ /* 0x040fe600000018ff */
[----:B------:R-:W5:Y:S03]  /*4b20*/  LDSM.16.M88.4 R20, [R222] ;  /* 0x00000000de14783b */ /* 0x000f660000000200 */
[C---:B----4-:R-:W-:Y:S01]  /*4b30*/  HMMA.16816.F32 R128, R12.reuse, R48, RZ ;  /* 0x000000300c80723c */ /* 0x050fe200000018ff */
        /* <DEDUP_REMOVED lines=20> */
[C---:B------:R-:W-:Y:S01]  /*4c80*/  HMMA.16816.F32 R172, R16.reuse, R46, RZ ;  /* 0x0000002e10ac723c */ /* 0x040fe200000018ff */
[----:B------:R-:W-:Y:S05]  /*4c90*/  LDSM.16.M88.4 R44, [R223+0x3000] ;  /* 0x00300000df2c783b */ /* 0x000fea0000000200 */
        /* <DEDUP_REMOVED lines=17> */
[C---:B---3--:R-:W-:Y:S06]  /*4db0*/  HMMA.16816.F32 R232, R8.reuse, R84, R96 ;  /* 0x0000005408e8723c */ /* 0x048fec0000001860 */
[C---:B-----5:R-:W-:Y:S01]  /*4dc0*/  HMMA.16816.F32 R240, R8.reuse, R80, R68 ;  /* 0x0000005008f0723c */ /* 0x060fe20000001844 */
[----:B------:R-:W-:Y:S05]  /*4dd0*/  LDSM.16.M88.4 R68, [R223+0x800] ;  /* 0x00080000df44783b */ /* 0x000fea0000000200 */
[C---:B------:R-:W-:Y:S01]  /*4de0*/  HMMA.16816.F32 R236, R8.reuse, R86, R72 ;  /* 0x0000005608ec723c */ /* 0x040fe20000001848 */
[----:B------:R-:W-:Y:S05]  /*4df0*/  LDSM.16.M88.4 R72, [R223] ;  /* 0x00000000df48783b */ /* 0x000fea0000000200 */
[----:B------:R-:W-:Y:S06]  /*4e00*/  HMMA.16816.F32 R8, R8, R82, R12 ;  /* 0x000000520808723c */ /* 0x000fec000000180c */
[C---:B------:R-:W-:Y:S01]  /*4e10*/  HMMA.16816.F32 R40, R20.reuse, R58, R52 ;  /* 0x0000003a1428723c */ /* 0x040fe20000001834 */
[----:B------:R-:W-:Y:S05]  /*4e20*/  LDSM.16.M88.4 R52, [R223+0x2000] ;  /* 0x00200000df34783b */ /* 0x000fea0000000200 */
[C---:B------:R-:W-:Y:S06]  /*4e30*/  HMMA.16816.F32 R248, R20.reuse, R92, R180 ;  /* 0x0000005c14f8723c */ /* 0x040fec00000018b4 */
        /* <DEDUP_REMOVED lines=9> */
[C---:B------:R-:W-:Y:S01]  /*4ed0*/  HMMA.16816.F32 R128, R20.reuse, R80, R28 ;  /* 0x000000501480723c */ /* 0x040fe2000000181c */
[----:B------:R-:W-:Y:S01]  /*4ee0*/  IMAD.MOV.U32 R100, RZ, RZ, R239 ;  /* 0x000000ffff647224 */ /* 0x000fe200078e00ef */
[----:B------:R-:W-:Y:S04]  /*4ef0*/  LDSM.16.M88.4 R28, [R217+0x1000] ;  /* 0x00100000d91c783b */ /* 0x000fe80000000200 */
        /* <DEDUP_REMOVED lines=8> */
[----:B------:R-:W-:Y:S01]  /*4f80*/  IMAD.MOV.U32 R15, RZ, RZ, R8 ;  /* 0x000000ffff0f7224 */ /* 0x000fe200078e0008 */
[----:B------:R-:W-:Y:S01]  /*4f90*/  HMMA.16816.F32 R144, R20, R88, R160 ;  /* 0x000000581490723c */ /* 0x000fe200000018a0 */
[----:B------:R-:W-:Y:S02]  /*4fa0*/  IMAD.MOV.U32 R14, RZ, RZ, R9 ;  /* 0x000000ffff0e7224 */ /* 0x000fe400078e0009 */
[----:B------:R-:W-:-:S02]  /*4fb0*/  IMAD.MOV.U32 R13, RZ, RZ, R10 ;  /* 0x000000ffff0d7224 */ /* 0x000fc400078e000a */
[----:B------:R-:W-:Y:S02]  /*4fc0*/  IMAD.MOV.U32 R12, RZ, RZ, R11 ;  /* 0x000000ffff0c7224 */ /* 0x000fe400078e000b */
[C---:B------:R-:W-:Y:S06]  /*4fd0*/  HMMA.16816.F32 R8, R20.reuse, R38, R140 ;  /* 0x000000261408723c */ /* 0x040fec000000188c */
[----:B------:R-:W-:Y:S01]  /*4fe0*/  HMMA.16816.F32 R140, R20, R90, R32 ;  /* 0x0000005a148c723c */ /* 0x000fe20000001820 */
[----:B------:R-:W-:Y:S03]  /*4ff0*/  LDSM.16.M88.4 R32, [R217+0x800] ;  /* 0x00080000d920783b */ /* 0x000fe60000000200 */
[----:B------:R-:W-:-:S02]  /*5000*/  IMAD.MOV.U32 R109, RZ, RZ, R40 ;  /* 0x000000ffff6d7224 */ /* 0x000fc400078e0028 */
[----:B------:R-:W-:Y:S02]  /*5010*/  IMAD.MOV.U32 R108, RZ, RZ, R41 ;  /* 0x000000ffff6c7224 */ /* 0x000fe400078e0029 */
[----:B------:R-:W-:Y:S02]  /*5020*/  IMAD.MOV.U32 R61, RZ, RZ, R42 ;  /* 0x000000ffff3d7224 */ /* 0x000fe400078e002a */
[----:B------:R-:W-:Y:S02]  /*5030*/  IMAD.MOV.U32 R60, RZ, RZ, R43 ;  /* 0x000000ffff3c7224 */ /* 0x000fe400078e002b */
[----:B------:R-:W-:Y:S01]  /*5040*/  HMMA.16816.F32 R40, R20, R62, R48 ;  /* 0x0000003e1428723c */ /* 0x000fe20000001830 */
[----:B------:R-:W-:Y:S01]  /*5050*/  LDSM.16.M88.4 R48, [R223+0x2800] ;  /* 0x00280000df30783b */ /* 0x000fe20000000200 */
[----:B------:R-:W-:Y:S02]  /*5060*/  IMAD.MOV.U32 R194, RZ, RZ, R61 ;  /* 0x000000ffffc27224 */ /* 0x000fe400078e003d */
[----:B------:R-:W-:-:S02]  /*5070*/  IMAD.MOV.U32 R195, RZ, RZ, R60 ;  /* 0x000000ffffc37224 */ /* 0x000fc400078e003c */
[----:B------:R-:W-:Y:S02]  /*5080*/  IMAD.MOV.U32 R39, RZ, RZ, R8 ;  /* 0x000000ffff277224 */ /* 0x000fe400078e0008 */
[----:B------:R-:W-:Y:S02]  /*5090*/  IMAD.MOV.U32 R38, RZ, RZ, R9 ;  /* 0x000000ffff267224 */ /* 0x000fe400078e0009 */
[----:B------:R-:W-:Y:S02]  /*50a0*/  IMAD.MOV.U32 R37, RZ, RZ, R10 ;  /* 0x000000ffff257224 */ /* 0x000fe400078e000a */
[----:B------:R-:W-:Y:S02]  /*50b0*/  IMAD.MOV.U32 R36, RZ, RZ, R11 ;  /* 0x000000ffff247224 */ /* 0x000fe400078e000b */
[----:B------:R-:W-:Y:S01]  /*50c0*/  HMMA.16816.F32 R8, R20, R56, R64 ;  /* 0x000000381408723c */ /* 0x000fe20000001840 */
[----:B------:R-:W-:Y:S01]  /*50d0*/  LDSM.16.M88.4 R64, [R223+0x1000] ;  /* 0x00100000df40783b */ /* 0x000fe20000000200 */
[----:B------:R-:W-:-:S02]  /*50e0*/  IMAD.MOV.U32 R60, RZ, RZ, R103 ;  /* 0x000000ffff3c7224 */ /* 0x000fc400078e0067 */
[----:B------:R-:W-:Y:S01]  /*50f0*/  IMAD.MOV.U32 R61, RZ, RZ, R102 ;  /* 0x000000ffff3d7224 */ /* 0x000fe200078e0066 */
[----:B------:R-:W-:Y:S01]  /*5100*/  LDSM.16.M88.4 R56, [R223+0x1800] ;  /* 0x00180000df38783b */ /* 0x000fe20000000200 */
        /* <DEDUP_REMOVED lines=8> */
[----:B------:R-:W-:Y:S02]  /*5190*/  IMAD.MOV.U32 R177, RZ, RZ, R38 ;  /* 0x000000ffffb17224 */ /* 0x000fe400078e0026 */
[----:B------:R-:W-:Y:S02]  /*51a0*/  IMAD.MOV.U32 R178, RZ, RZ, R37 ;  /* 0x000000ffffb27224 */ /* 0x000fe400078e0025 */
[----:B------:R-:W-:Y:S02]  /*51b0*/  IMAD.MOV.U32 R107, RZ, RZ, R8 ;  /* 0x000000ffff6b7224 */ /* 0x000fe400078e0008 */
[----:B------:R-:W-:-:S02]  /*51c0*/  IMAD.MOV.U32 R106, RZ, RZ, R9 ;  /* 0x000000ffff6a7224 */ /* 0x000fc400078e0009 */
[----:B------:R-:W-:Y:S02]  /*51d0*/  IMAD.MOV.U32 R105, RZ, RZ, R10 ;  /* 0x000000ffff697224 */ /* 0x000fe400078e000a */
[----:B------:R-:W-:Y:S02]  /*51e0*/  IMAD.MOV.U32 R104, RZ, RZ, R11 ;  /* 0x000000ffff687224 */ /* 0x000fe400078e000b */
[----:B------:R-:W1:Y:S01]  /*51f0*/  LDSM.16.M88.4 R8, [R220+0x2000] ;  /* 0x00200000dc08783b */ /* 0x000e620000000200 */
        /* <DEDUP_REMOVED lines=8> */
[----:B------:R-:W-:Y:S01]  /*5280*/  HMMA.16816.F32 R40, R20, R78, R172 ;  /* 0x0000004e1428723c */ /* 0x000fe200000018ac */
[----:B------:R-:W-:Y:S01]  /*5290*/  IMAD.MOV.U32 R230, RZ, RZ, R63 ;  /* 0x000000ffffe67224 */ /* 0x000fe200078e003f */
[----:B------:R-:W-:Y:S01]  /*52a0*/  LDSM.16.M88.4 R20, [R217+0x2000] ;  /* 0x00200000d914783b */ /* 0x000fe20000000200 */
[----:B------:R-:W-:-:S02]  /*52b0*/  IMAD.MOV.U32 R231, RZ, RZ, R62 ;  /* 0x000000ffffe77224 */ /* 0x000fc400078e003e */
[----:B------:R-:W-:Y:S02]  /*52c0*/  IMAD.MOV.U32 R62, RZ, RZ, R101 ;  /* 0x000000ffff3e7224 */ /* 0x000fe400078e0065 */
[----:B------:R-:W-:Y:S02]  /*52d0*/  IMAD.MOV.U32 R63, RZ, RZ, R100 ;  /* 0x000000ffff3f7224 */ /* 0x000fe400078e0064 */
[----:B------:R-:W-:Y:S02]  /*52e0*/  IMAD.MOV.U32 R179, RZ, RZ, R36 ;  /* 0x000000ffffb37224 */ /* 0x000fe400078e0024 */
[----:B------:R-:W-:Y:S01]  /*52f0*/  IMAD.MOV.U32 R172, RZ, RZ, R15 ;  /* 0x000000ffffac7224 */ /* 0x000fe200078e000f */
[----:B------:R-:W-:Y:S01]  /*5300*/  LDSM.16.M88.4 R36, [R217] ;  /* 0x00000000d924783b */ /* 0x000fe20000000200 */
[----:B------:R-:W-:Y:S02]  /*5310*/  IMAD.MOV.U32 R173, RZ, RZ, R14 ;  /* 0x000000ffffad7224 */ /* 0x000fe400078e000e */
[----:B------:R-:W-:-:S02]  /*5320*/  IMAD.MOV.U32 R174, RZ, RZ, R13 ;  /* 0x000000ffffae7224 */ /* 0x000fc400078e000d */
[----:B------:R-:W-:Y:S02]  /*5330*/  IMAD.MOV.U32 R175, RZ, RZ, R12 ;  /* 0x000000ffffaf7224 */ /* 0x000fe400078e000c */
[----:B------:R-:W-:Y:S01]  /*5340*/  IMAD.MOV.U32 R180, RZ, RZ, R107 ;  /* 0x000000ffffb47224 */ /* 0x000fe200078e006b */
[----:B------:R-:W-:Y:S01]  /*5350*/  LDSM.16.M88.4 R12, [R221+0x2000] ;  /* 0x00200000dd0c783b */ /* 0x000fe20000000200 */
[----:B------:R-:W-:Y:S01]  /*5360*/  IMAD.MOV.U32 R181, RZ, RZ, R106 ;  /* 0x000000ffffb57224 */ /* 0x000fe200078e006a */
[C---:B-1----:R-:W-:Y:S02]  /*5370*/  HMMA.16816.F32 R92, R8.reuse, R66, R16 ;  /* 0x00000042085c723c */ /* 0x042fe40000001810 */
[----:B------:R-:W-:Y:S01]  /*5380*/  IMAD.MOV.U32 R111, RZ, RZ, R40 ;  /* 0x000000ffff6f7224 */ /* 0x000fe200078e0028 */
[----:B------:R-:W-:Y:S01]  /*5390*/  LDSM.16.M88.4 R16, [R220] ;  /* 0x00000000dc10783b */ /* 0x000fe20000000200 */
[----:B------:R-:W-:Y:S02]  /*53a0*/  IMAD.MOV.U32 R110, RZ, RZ, R41 ;  /* 0x000000ffff6e7224 */ /* 0x000fe400078e0029 */
[----:B------:R-:W-:Y:S01]  /*53b0*/  IMAD.MOV.U32 R79, RZ, RZ, R42 ;  /* 0x000000ffff4f7224 */ /* 0x000fe200078e002a */
[----:B------:R-:W-:Y:S01]  /*53c0*/  HMMA.16816.F32 R112, R8, R72, R188 ;  /* 0x000000480870723c */ /* 0x000fe200000018bc */
[----:B------:R-:W-:-:S02]  /*53d0*/  IMAD.MOV.U32 R78, RZ, RZ, R43 ;  /* 0x000000ffff4e7224 */ /* 0x000fc400078e002b */
[----:B------:R-:W1:Y:S01]  /*53e0*/  LDSM.16.M88.4 R40, [R223+0x3800] ;  /* 0x00380000df28783b */ /* 0x000e620000000200 */
[----:B------:R-:W-:Y:S02]  /*53f0*/  IMAD.MOV.U32 R182, RZ, RZ, R105 ;  /* 0x000000ffffb67224 */ /* 0x000fe400078e0069 */
[----:B------:R-:W-:Y:S01]  /*5400*/  IMAD.MOV.U32 R183, RZ, RZ, R104 ;  /* 0x000000ffffb77224 */ /* 0x000fe200078e0068 */
[C---:B------:R-:W-:Y:S01]  /*5410*/  HMMA.16816.F32 R96, R8.reuse, R64, R24 ;  /* 0x000000400860723c */ /* 0x040fe20000001818 */
[----:B------:R-:W-:Y:S01]  /*5420*/  IMAD.MOV.U32 R188, RZ, RZ, R111 ;  /* 0x000000ffffbc7224 */ /* 0x000fe200078e006f */
[----:B------:R-:W2:Y:S01]  /*5430*/  LDSM.16.M88.4 R24, [R217+0x1800] ;  /* 0x00180000d918783b */ /* 0x000ea20000000200 */
        /* <DEDUP_REMOVED lines=13> */
[C---:B------:R-:W-:Y:S01]  /*5510*/  HMMA.16816.F32 R88, R8.reuse, R56, R120 ;  /* 0x000000380858723c */ /* 0x040fe20000001878 */
[----:B------:R-:W-:Y:S05]  /*5520*/  LDSM.16.M88.4 R120, [R217+0x3000] ;  /* 0x00300000d978783b */ /* 0x000fea0000000200 */
[C---:B------:R-:W-:Y:S01]  /*5530*/  HMMA.16816.F32 R168, R8.reuse, R46, R60 ;  /* 0x0000002e08a8723c */ /* 0x040fe2000000183c */
[----:B------:R-:W3:Y:S05]  /*5540*/  LDSM.16.M88.4 R60, [R217+0x2800] ;  /* 0x00280000d93c783b */ /* 0x000eea0000000200 */
[C---:B------:R-:W-:Y:S06]  /*5550*/  HMMA.16816.F32 R84, R8.reuse, R58, R224 ;  /* 0x0000003a0854723c */ /* 0x040fec00000018e0 */
[----:B------:R-:W-:Y:S01]  /*5560*/  HMMA.16816.F32 R80, R8, R52, R208 ;  /* 0x000000340850723c */ /* 0x000fe200000018d0 */
[----:B------:R-:W-:-:S02]  /*5570*/  IMAD.MOV.U32 R224, RZ, RZ, R7 ;  /* 0x000000ffffe07224 */ /* 0x000fc400078e0007 */
[----:B------:R-:W-:Y:S02]  /*5580*/  IMAD.MOV.U32 R225, RZ, RZ, R6 ;  /* 0x000000ffffe17224 */ /* 0x000fe400078e0006 */
[----:B------:R-:W-:Y:S01]  /*5590*/  IMAD.MOV.U32 R226, RZ, RZ, R5 ;  /* 0x000000ffffe27224 */ /* 0x000fe200078e0005 */
[C---:B------:R-:W-:Y:S01]  /*55a0*/  HMMA.16816.F32 R76, R8.reuse, R54, R204 ;  /* 0x00000036084c723c */ /* 0x040fe200000018cc */
[----:B------:R-:W-:Y:S01]  /*55b0*/  IMAD.MOV.U32 R227, RZ, RZ, R3 ;  /* 0x000000ffffe37224 */ /* 0x000fe200078e0003 */
[----:B------:R-:W-:Y:S01]  /*55c0*/  SHF.R.S32.HI R3, RZ, 0x1f, R0 ;  /* 0x0000001fff037819 */ /* 0x000fe20000011400 */
[----:B------:R-:W-:Y:S01]  /*55d0*/  IMAD.U32 R6, RZ, RZ, UR23 ;  /* 0x00000017ff067e24 */ /* 0x000fe2000f8e00ff */
[----:B------:R-:W-:Y:S01]  /*55e0*/  LEA R5, R215, UR31, 0x4 ;  /* 0x0000001fd7057c11 */ /* 0x000fe2000f8e20ff */
[----:B------:R-:W-:Y:S01]  /*55f0*/  IMAD.U32 R7, RZ, RZ, UR23 ;  /* 0x00000017ff077e24 */ /* 0x000fe2000f8e00ff */
[----:B------:R-:W-:Y:S01]  /*5600*/  HMMA.16816.F32 R148, R8, R48, R200 ;  /* 0x000000300894723c */ /* 0x000fe200000018c8 */
[----:B------:R-:W-:Y:S01]  /*5610*/  LEA.HI R0, R3, R0, RZ, 0x2 ;  /* 0x0000000003007211 */ /* 0x000fe200078f10ff */
[----:B------:R-:W-:Y:S01]  /*5620*/  IMAD.U32 R3, RZ, RZ, UR20 ;  /* 0x00000014ff037e24 */ /* 0x000fe2000f8e00ff */
[----:B------:R-:W-:-:S02]  /*5630*/  ULDC UR31, c[0x0][0x39c] ;  /* 0x0000e700001f7ab9 */ /* 0x000fc40000000800 */
[----:B------:R-:W-:Y:S01]  /*5640*/  SHF.R.S32.HI R0, RZ, 0x2, R0 ;  /* 0x00000002ff007819 */ /* 0x000fe20000011400 */
[----:B------:R-:W-:Y:S01]  /*5650*/  HMMA.16816.F32 R152, R8, R50, R196 ;  /* 0x000000320898723c */ /* 0x000fe200000018c4 */
[----:B------:R-:W-:-:S03]  /*5660*/  IMAD R3, R3, 0x80, R252 ;  /* 0x0000008003037824 */ /* 0x000fc600078e02fc */
[----:B------:R-:W-:Y:S02]  /*5670*/  IMAD.IADD R5, R0, 0x1, R5 ;  /* 0x0000000100057824 */ /* 0x000fe400078e0205 */
[----:B------:R-:W-:Y:S01]  /*5680*/  HMMA.16816.F32 R156, R8, R44, R232 ;  /* 0x0000002c089c723c */ /* 0x000fe200000018e8 */
[----:B------:R-:W-:-:S05]  /*5690*/  IMAD.IADD R0, R213, 0x1, R214 ;  /* 0x00000001d5007824 */ /* 0x000fca00078e02d6 */
[C---:B-1----:R-:W-:Y:S06]  /*56a0*/  HMMA.16816.F32 R160, R8.reuse, R40, R240 ;  /* 0x0000002808a0723c */ /* 0x042fec00000018f0 */
[----:B------:R-:W-:Y:S01]  /*56b0*/  HMMA.16816.F32 R164, R8, R42, R164 ;  /* 0x0000002a08a4723c */ /* 0x000fe200000018a4 */
[----:B------:R-:W1:Y:S01]  /*56c0*/  LDSM.16.M88.4 R8, [R221] ;  /* 0x00000000dd08783b */ /* 0x000e620000000200 */
[----:B------:R-:W-:-:S04]  /*56d0*/  DEPBAR.LE SB0, 0x0 ;  /* 0x000080000000791a */ /* 0x000fc80000000000 */
        /* <DEDUP_REMOVED lines=20> */
[----:B------:R-:W-:Y:S01]  /*5820*/  HMMA.16816.F32 R144, R12, R36, R112 ;  /* 0x000000240c90723c */ /* 0x000fe20000001870 */
[----:B------:R-:W-:Y:S01]  /*5830*/  FMUL.FTZ R142, R142, UR31 ;  /* 0x0000001f8e8e7c20 */ /* 0x000fe20008410000 */
[----:B------:R-:W-:Y:S01]  /*5840*/  FMUL.FTZ R140, R140, UR31 ;  /* 0x0000001f8c8c7c20 */ /* 0x000fe20008410000 */
[----:B------:R-:W-:Y:S01]  /*5850*/  FMUL.FTZ R143, R143, UR31 ;  /* 0x0000001f8f8f7c20 */ /* 0x000fe20008410000 */
[----:B------:R-:W-:-:S02]  /*5860*/  FMUL.FTZ R141, R141, UR31 ;  /* 0x0000001f8d8d7c20 */ /* 0x000fc40008410000 */
[C---:B------:R-:W-:Y:S01]  /*5870*/  HMMA.16816.F32 R116, R12.reuse, R30, R92 ;  /* 0x0000001e0c74723c */ /* 0x040fe2000000185c */
[----:B------:R-:W-:Y:S01]  /*5880*/  FMUL.FTZ R138, R138, UR31 ;  /* 0x0000001f8a8a7c20 */ /* 0x000fe20008410000 */
[----:B------:R-:W-:Y:S01]  /*5890*/  FMUL.FTZ R136, R136, UR31 ;  /* 0x0000001f88887c20 */ /* 0x000fe20008410000 */
[----:B------:R-:W-:Y:S01]  /*58a0*/  FMUL.FTZ R139, R139, UR31 ;  /* 0x0000001f8b8b7c20 */ /* 0x000fe20008410000 */
[----:B------:R-:W-:Y:S02]  /*58b0*/  FMUL.FTZ R137, R137, UR31 ;  /* 0x0000001f89897c20 */ /* 0x000fe40008410000 */
[----:B--2---:R-:W-:Y:S01]  /*58c0*/  HMMA.16816.F32 R108, R12, R24, R88 ;  /* 0x000000180c6c723c */ /* 0x004fe20000001858 */
        /* <DEDUP_REMOVED lines=9> */
[----:B------:R-:W-:Y:S01]  /*5960*/  HMMA.16816.F32 R100, R12, R20, R80 ;  /* 0x000000140c64723c */ /* 0x000fe20000001850 */
[----:B------:R-:W-:Y:S01]  /*5970*/  FMUL.FTZ R144, R144, UR31 ;  /* 0x0000001f90907c20 */ /* 0x000fe20008410000 */
[----:B------:R-:W-:Y:S01]  /*5980*/  FMUL.FTZ R147, R147, UR31 ;  /* 0x0000001f93937c20 */ /* 0x000fe20008410000 */
[----:B------:R-:W-:-:S03]  /*5990*/  FMUL.FTZ R145, R145, UR31 ;  /* 0x0000001f91917c20 */ /* 0x000fc60008410000 */
[----:B------:R-:W-:Y:S01]  /*59a0*/  HMMA.16816.F32 R96, R12, R22, R76 ;  /* 0x000000160c60723c */ /* 0x000fe2000000184c */
[----:B------:R-:W-:-:S05]  /*59b0*/  FMUL.FTZ R118, R118, UR31 ;  /* 0x0000001f76767c20 */ /* 0x000fca0008410000 */
[C---:B---3--:R-:W-:Y:S01]  /*59c0*/  HMMA.16816.F32 R92, R12.reuse, R60, R148 ;  /* 0x0000003c0c5c723c */ /* 0x048fe20000001894 */
[----:B------:R-:W-:Y:S01]  /*59d0*/  FMUL.FTZ R110, R110, UR31 ;  /* 0x0000001f6e6e7c20 */ /* 0x000fe20008410000 */
[----:B------:R-:W-:Y:S01]  /*59e0*/  FMUL.FTZ R108, R108, UR31 ;  /* 0x0000001f6c6c7c20 */ /* 0x000fe20008410000 */
[----:B------:R-:W-:Y:S01]  /*59f0*/  FMUL.FTZ R111, R111, UR31 ;  /* 0x0000001f6f6f7c20 */ /* 0x000fe20008410000 */
[----:B------:R-:W-:Y:S02]  /*5a00*/  FMUL.FTZ R109, R109, UR31 ;  /* 0x0000001f6d6d7c20 */ /* 0x000fe40008410000 */
        /* <DEDUP_REMOVED lines=25> */
[C---:B-1----:R-:W-:Y:S01]  /*5ba0*/  HMMA.16816.F32 R12, R8.reuse, R132, R200 ;  /* 0x00000084080c723c */ /* 0x042fe200000018c8 */
        /* <DEDUP_REMOVED lines=8> */
[C---:B------:R-:W-:Y:S01]  /*5c30*/  HMMA.16816.F32 R68, R8.reuse, R38, R176 ;  /* 0x000000260844723c */ /* 0x040fe200000018b0 */
[----:B------:R-:W-:Y:S01]  /*5c40*/  FMUL.FTZ R165, R80, UR31 ;  /* 0x0000001f50a57c20 */ /* 0x000fe20008410000 */
[----:B------:R-:W-:Y:S01]  /*5c50*/  FMUL.FTZ R166, R82, UR31 ;  /* 0x0000001f52a67c20 */ /* 0x000fe20008410000 */
[----:B------:R-:W-:Y:S01]  /*5c60*/  FMUL.FTZ R167, R81, UR31 ;  /* 0x0000001f51a77c20 */ /* 0x000fe20008410000 */
[----:B------:R-:W-:Y:S02]  /*5c70*/  FMUL.FTZ R83, R83, UR31 ;  /* 0x0000001f53537c20 */ /* 0x000fe40008410000 */
[----:B------:R-:W-:Y:S01]  /*5c80*/  HMMA.16816.F32 R64, R8, R32, R180 ;  /* 0x000000200840723c */ /* 0x000fe200000018b4 */
[----:B------:R-:W-:-:S05]  /*5c90*/  FMUL.FTZ R216, R112, UR31 ;  /* 0x0000001f70d87c20 */ /* 0x000fca0008410000 */
        /* <DEDUP_REMOVED lines=9> */
[C---:B------:R-:W-:Y:S01]  /*5d30*/  HMMA.16816.F32 R44, R8.reuse, R30, R196 ;  /* 0x0000001e082c723c */ /* 0x040fe200000018c4 */
[----:B------:R-:W-:Y:S01]  /*5d40*/  MUFU.TANH R14, R74 ;  /* 0x0000004a000e7308 */ /* 0x000fe20000002400 */
        /* <DEDUP_REMOVED lines=13> */
[----:B------:R-:W-:Y:S01]  /*5e20*/  FMUL.FTZ R121, R116, UR31 ;  /* 0x0000001f74797c20 */ /* 0x000fe20008410000 */
[----:B------:R-:W-:Y:S01]  /*5e30*/  FMUL.FTZ R55, R55, UR31 ;  /* 0x0000001f37377c20 */ /* 0x000fe20008410000 */
        /* <DEDUP_REMOVED lines=10> */
[----:B------:R-:W-:-:S02]  /*5ee0*/  VIADD R230, R223, 0x800 ;  /* 0x00000800dfe67836 */ /* 0x000fc40000000000 */
[C---:B------:R-:W-:Y:S01]  /*5ef0*/  HMMA.16816.F32 R28, R8.reuse, R22, R236 ;  /* 0x00000016081c723c */ /* 0x040fe200000018ec */
[----:B------:R-:W-:Y:S01]  /*5f00*/  FMUL.FTZ R158, R16, UR31 ;  /* 0x0000001f109e7c20 */ /* 0x000fe20008410000 */
[----:B------:R-:W-:Y:S01]  /*5f10*/  FMUL.FTZ R159, R18, UR31 ;  /* 0x0000001f129f7c20 */ /* 0x000fe20008410000 */
[----:B------:R-:W-:Y:S01]  /*5f20*/  MUFU.TANH R16, R144 ;  /* 0x0000009000107308 */ /* 0x000fe20000002400 */
[----:B------:R-:W-:Y:S01]  /*5f30*/  FMUL.FTZ R160, R17, UR31 ;  /* 0x0000001f11a07c20 */ /* 0x000fe20008410000 */
[----:B------:R-:W-:Y:S01]  /*5f40*/  FMUL.FTZ R164, R19, UR31 ;  /* 0x0000001f13a47c20 */ /* 0x000fe20008410000 */
[C---:B------:R-:W-:Y:S01]  /*5f50*/  HMMA.16816.F32 R24, R8.reuse, R60, R224 ;  /* 0x0000003c0818723c */ /* 0x040fe200000018e0 */
[--C-:B------:R-:W-:Y:S01]  /*5f60*/  IADD3 R237, R6, 0x8, R5.reuse ;  /* 0x0000000806ed7810 */ /* 0x100fe20007ffe005 */
[----:B------:R-:W-:Y:S01]  /*5f70*/  IMAD.U32 R6, RZ, RZ, UR22 ;  /* 0x00000016ff067e24 */ /* 0x000fe2000f8e00ff */
[--C-:B------:R-:W-:Y:S01]  /*5f80*/  IADD3 R238, R7, 0x40, R5.reuse ;  /* 0x0000004007ee7810 */ /* 0x100fe20007ffe005 */
[----:B------:R-:W-:Y:S01]  /*5f90*/  IMAD.U32 R7, RZ, RZ, UR22 ;  /* 0x00000016ff077e24 */ /* 0x000fe2000f8e00ff */
[----:B------:R-:W-:Y:S01]  /*5fa0*/  VIADDMNMX R233, R237, -UR30, RZ, !PT ;  /* 0x8000001eede97c46 */ /* 0x000fe2000f8001ff */
[C---:B------:R-:W-:Y:S01]  /*5fb0*/  HMMA.16816.F32 R20, R8.reuse, R62, R208 ;  /* 0x0000003e0814723c */ /* 0x040fe200000018d0 */
[C---:B------:R-:W-:Y:S01]  /*5fc0*/  VIADD R236, R5.reuse, UR23 ;  /* 0x0000001705ec7c36 */ /* 0x040fe20008000000 */
[----:B------:R-:W-:Y:S01]  /*5fd0*/  VIADDMNMX R243, R5, R6, UR32, PT ;  /* 0x0000002005f37e46 */ /* 0x000fe2000b800106 */
[----:B------:R-:W-:Y:S01]  /*5fe0*/  FMUL.FTZ R224, R15, UR31 ;  /* 0x0000001f0fe07c20 */ /* 0x000fe20008410000 */
[----:B------:R-:W-:Y:S01]  /*5ff0*/  VIADDMNMX R234, R238, -UR30, RZ, !PT ;  /* 0x8000001eeeea7c46 */ /* 0x000fe2000f8001ff */
[----:B------:R-:W1:Y:S01]  /*6000*/  MUFU.TANH R15, R72 ;  /* 0x00000048000f7308 */ /* 0x000e620000002400 */
[C---:B------:R-:W-:Y:S01]  /*6010*/  HMMA.16816.F32 R56, R8.reuse, R122, R56 ;  /* 0x0000007a0838723c */ /* 0x040fe20000001838 */
[----:B------:R-:W-:Y:S01]  /*6020*/  VIADDMNMX R235, R236, -UR30, RZ, !PT ;  /* 0x8000001eeceb7c46 */ /* 0x000fe2000f8001ff */
[----:B------:R-:W-:Y:S01]  /*6030*/  FMUL.FTZ R225, R77, UR31 ;  /* 0x0000001f4de17c20 */ /* 0x000fe20008410000 */
[----:B------:R-:W-:Y:S01]  /*6040*/  FMUL.FTZ R227, R114, UR31 ;  /* 0x0000001f72e37c20 */ /* 0x000fe20008410000 */
[----:B------:R-:W-:Y:S01]  /*6050*/  FMUL.FTZ R133, R40, UR31 ;  /* 0x0000001f28857c20 */ /* 0x000fe20008410000 */
[----:B------:R-:W-:Y:S01]  /*6060*/  FMUL.FTZ R149, R39, UR31 ;  /* 0x0000001f27957c20 */ /* 0x000fe20008410000 */
[----:B------:R-:W-:Y:S01]  /*6070*/  HMMA.16816.F32 R60, R8, R134, R188 ;  /* 0x00000086083c723c */ /* 0x000fe200000018bc */
[----:B------:R-:W-:Y:S01]  /*6080*/  MUFU.TANH R19, R145 ;  /* 0x0000009100137308 */ /* 0x000fe20000002400 */
[----:B------:R-:W-:Y:S01]  /*6090*/  FMUL.FTZ R122, R47, UR31 ;  /* 0x0000001f2f7a7c20 */ /* 0x000fe20008410000 */
[----:B------:R-:W-:Y:S01]  /*60a0*/  FMUL.FTZ R123, R117, UR31 ;  /* 0x0000001f757b7c20 */ /* 0x000fe20008410000 */
[----:B------:R-:W-:Y:S01]  /*60b0*/  FMUL.FTZ R117, R46, UR31 ;  /* 0x0000001f2e757c20 */ /* 0x000fe20008410000 */
[----:B------:R-:W-:Y:S01]  /*60c0*/  FMUL.FTZ R107, R37, UR31 ;  /* 0x0000001f256b7c20 */ /* 0x000fe20008410000 */
[----:B------:R-:W-:Y:S01]  /*60d0*/  FMUL.FTZ R152, R24, UR31 ;  /* 0x0000001f18987c20 */ /* 0x000fe20008410000 */
[----:B------:R-:W-:Y:S01]  /*60e0*/  IMAD.U32 R8, RZ, RZ, UR23 ;  /* 0x00000017ff087e24 */ /* 0x000fe2000f8e00ff */
[----:B------:R-:W-:Y:S01]  /*60f0*/  IADD3 R10, R7, 0x48, R5 ;  /* 0x00000048070a7810 */ /* 0x000fe20007ffe005 */
[----:B------:R-:W-:-:S02]  /*6100*/  IMAD.U32 R9, RZ, RZ, UR22 ;  /* 0x00000016ff097e24 */ /* 0x000fc4000f8e00ff */
[----:B------:R-:W-:Y:S01]  /*6110*/  FMUL.FTZ R11, R146, UR31 ;  /* 0x0000001f920b7c20 */ /* 0x000fe20008410000 */
[----:B------:R-:W-:Y:S01]  /*6120*/  MUFU.TANH R24, R73 ;  /* 0x0000004900187308 */ /* 0x000fe20000002400 */
[--C-:B------:R-:W-:Y:S01]  /*6130*/  IADD3 R239, R8, 0x48, R5.reuse ;  /* 0x0000004808ef7810 */ /* 0x100fe20007ffe005 */
[----:B------:R-:W-:Y:S01]  /*6140*/  IMAD.U32 R8, RZ, RZ, UR22 ;  /* 0x00000016ff087e24 */ /* 0x000fe2000f8e00ff */
[----:B------:R-:W-:Y:S01]  /*6150*/  IADD3 R13, R9, 0x8, R5 ;  /* 0x00000008090d7810 */ /* 0x000fe20007ffe005 */
[----:B------:R-:W-:Y:S01]  /*6160*/  FMUL.FTZ R91, R21, UR31 ;  /* 0x0000001f155b7c20 */ /* 0x000fe20008410000 */
[----:B------:R-:W-:Y:S01]  /*6170*/  FMUL.FTZ R155, R23, UR31 ;  /* 0x0000001f179b7c20 */ /* 0x000fe20008410000 */
[----:B------:R-:W-:Y:S01]  /*6180*/  IMAD.IADD R9, R239, 0x1, -R3 ;  /* 0x00000001ef097824 */ /* 0x000fe200078e0a03 */
[----:B------:R-:W-:Y:S01]  /*6190*/  IADD3 R12, R8, 0x40, R5 ;  /* 0x00000040080c7810 */ /* 0x000fe20007ffe005 */
[--C-:B------:R-:W-:Y:S01]  /*61a0*/  IMAD.IADD R5, R236, 0x1, -R3.reuse ;  /* 0x00000001ec057824 */ /* 0x100fe200078e0a03 */
[----:B------:R-:W2:Y:S01]  /*61b0*/  MUFU.TANH R11, R11 ;  /* 0x0000000b000b7308 */ /* 0x000ea20000002400 */
[--C-:B------:R-:W-:Y:S01]  /*61c0*/  IMAD.IADD R8, R238, 0x1, -R3.reuse ;  /* 0x00000001ee087824 */ /* 0x100fe200078e0a03 */
[----:B------:R-:W-:Y:S01]  /*61d0*/  IABS R9, R9 ;  /* 0x0000000900097213 */ /* 0x000fe20000000000 */
[----:B------:R-:W-:Y:S01]  /*61e0*/  FMUL.FTZ R88, R20, UR31 ;  /* 0x0000001f14587c20 */ /* 0x000fe20008410000 */
[----:B------:R-:W-:Y:S01]  /*61f0*/  IABS R6, R5 ;  /* 0x0000000500067213 */ /* 0x000fe20000000000 */
[----:B------:R-:W-:Y:S01]  /*6200*/  IMAD.IADD R5, R237, 0x1, -R3 ;  /* 0x00000001ed057824 */ /* 0x000fe200078e0a03 */
[----:B------:R-:W-:Y:S01]  /*6210*/  VIMNMX R240, R10, UR32, PT ;  /* 0x000000200af07c48 */ /* 0x000fe2000bfe0100 */
[----:B------:R-:W-:Y:S01]  /*6220*/  FMUL.FTZ R89, R22, UR31 ;  /* 0x0000001f16597c20 */ /* 0x000fe20008410000 */
[----:B------:R-:W-:Y:S01]  /*6230*/  VIADDMNMX R232, R239, -UR30, RZ, !PT ;  /* 0x8000001eefe87c46 */ /* 0x000fe2000f8001ff */
[----:B------:R-:W-:Y:S01]  /*6240*/  IMAD.MOV.U32 R7, RZ, RZ, R6 ;  /* 0x000000ffff077224 */ /* 0x000fe200078e0006 */
[----:B------:R-:W-:Y:S01]  /*6250*/  IABS R5, R5 ;  /* 0x0000000500057213 */ /* 0x000fe20000000000 */
[----:B------:R-:W3:Y:S01]  /*6260*/  MUFU.TANH R22, R75 ;  /* 0x0000004b00167308 */ /* 0x000ee20000002400 */
[----:B------:R-:W-:Y:S01]  /*6270*/  IABS R6, R8 ;  /* 0x0000000800067213 */ /* 0x000fe20000000000 */
[----:B------:R-:W-:Y:S01]  /*6280*/  FMUL.FTZ R115, R63, UR31 ;  /* 0x0000001f3f737c20 */ /* 0x000fe20008410000 */
[----:B------:R-:W-:Y:S01]  /*6290*/  I2FP.F32.S32 R8, R7 ;  /* 0x0000000700087245 */ /* 0x000fe20000201400 */
[----:B------:R-:W-:Y:S01]  /*62a0*/  FMUL.FTZ R113, R62, UR31 ;  /* 0x0000001f3e717c20 */ /* 0x000fe20008410000 */
[----:B------:R-:W-:Y:S01]  /*62b0*/  I2FP.F32.S32 R5, R5 ;  /* 0x0000000500057245 */ /* 0x000fe20000201400 */
[----:B------:R-:W-:Y:S01]  /*62c0*/  IMAD.MOV.U32 R7, RZ, RZ, R6 ;  /* 0x000000ffff077224 */ /* 0x000fe200078e0006 */
[----:B------:R-:W-:Y:S01]  /*62d0*/  VIMNMX R242, R13, UR32, PT ;  /* 0x000000200df27c48 */ /* 0x000fe2000bfe0100 */
[----:B-1----:R-:W-:Y:S01]  /*62e0*/  FFMA.FTZ R23, R8, -UR19, R15 ;  /* 0x8000001308177c23 */ /* 0x002fe2000801000f */
[----:B------:R-:W-:-:S02]  /*62f0*/  IMAD.MOV.U32 R6, RZ, RZ, R9 ;  /* 0x000000ffff067224 */ /* 0x000fc400078e0009 */
[----:B------:R-:W-:Y:S01]  /*6300*/  FFMA.FTZ R21, R5, -UR19, R14 ;  /* 0x8000001305157c23 */ /* 0x000fe2000801000e */
[----:B------:R-:W-:Y:S01]  /*6310*/  I2FP.F32.S32 R8, R7 ;  /* 0x0000000700087245 */ /* 0x000fe20000201400 */
[----:B------:R-:W-:Y:S01]  /*6320*/  VIADD R5, R3, 0x1 ;  /* 0x0000000103057836 */ /* 0x000fe20000000000 */
[----:B------:R-:W-:Y:S01]  /*6330*/  VIMNMX R241, R12, UR32, PT ;  /* 0x000000200cf17c48 */ /* 0x000fe2000bfe0100 */
[----:B------:R1:W4:Y:S01]  /*6340*/  MUFU.TANH R13, R68 ;  /* 0x00000044000d7308 */ /* 0x0003220000002400 */
[----:B------:R-:W-:Y:S01]  /*6350*/  I2FP.F32.S32 R7, R6 ;  /* 0x0000000600077245 */ /* 0x000fe20000201400 */
[----:B------:R-:W-:Y:S01]  /*6360*/  FFMA.FTZ R20, R8, -UR19, R16 ;  /* 0x8000001308147c23 */ /* 0x000fe20008010010 */
[C---:B------:R-:W-:Y:S01]  /*6370*/  ISETP.GE.AND P0, PT, R5.reuse, R243, PT ;  /* 0x000000f30500720c */ /* 0x040fe20003f06270 */
[----:B------:R-:W-:Y:S01]  /*6380*/  IMAD.IADD R8, R236, 0x1, -R5 ;  /* 0x00000001ec087824 */ /* 0x000fe200078e0a05 */
[----:B------:R-:W-:Y:S01]  /*6390*/  ISETP.GE.AND P2, PT, R5, R242, PT ;  /* 0x000000f20500720c */ /* 0x000fe20003f46270 */
[----:B------:R-:W-:Y:S01]  /*63a0*/  VIADD R6, R3, 0x8 ;  /* 0x0000000803067836 */ /* 0x000fe20000000000 */
[----:B------:R-:W-:Y:S01]  /*63b0*/  ISETP.LT.OR P4, PT, R5, R235, P0 ;  /* 0x000000eb0500720c */ /* 0x000fe20000781670 */
[----:B--2---:R-:W-:Y:S01]  /*63c0*/  FFMA.FTZ R18, R7, -UR19, R11 ;  /* 0x8000001307127c23 */ /* 0x004fe2000801000b */
[----:B------:R-:W-:Y:S01]  /*63d0*/  ISETP.GE.AND P0, PT, R5, R240, PT ;  /* 0x000000f00500720c */ /* 0x000fe20003f06270 */
[--C-:B------:R-:W-:Y:S01]  /*63e0*/  IMAD.IADD R7, R237, 0x1, -R5.reuse ;  /* 0x00000001ed077824 */ /* 0x100fe200078e0a05 */
[----:B------:R-:W-:Y:S01]  /*63f0*/  IABS R8, R8 ;  /* 0x0000000800087213 */ /* 0x000fe20000000000 */
[----:B------:R-:W-:Y:S01]  /*6400*/  IMAD.IADD R11, R238, 0x1, -R5 ;  /* 0x00000001ee0b7824 */ /* 0x000fe200078e0a05 */
[C---:B------:R-:W-:Y:S01]  /*6410*/  ISETP.LT.OR P0, PT, R5.reuse, R232, P0 ;  /* 0x000000e80500720c */ /* 0x040fe20000701670 */
[----:B------:R-:W-:Y:S01]  /*6420*/  IMAD.IADD R9, R236, 0x1, -R6 ;  /* 0x00000001ec097824 */ /* 0x000fe200078e0a06 */
[C---:B------:R-:W-:Y:S01]  /*6430*/  ISETP.GE.AND P1, PT, R5.reuse, R241, PT ;  /* 0x000000f10500720c */ /* 0x040fe20003f26270 */
[----:B------:R-:W-:Y:S01]  /*6440*/  IMAD.MOV.U32 R10, RZ, RZ, R8 ;  /* 0x000000ffff0a7224 */ /* 0x000fe200078e0008 */
[----:B------:R-:W-:Y:S01]  /*6450*/  IABS R8, R7 ;  /* 0x0000000700087213 */ /* 0x000fe20000000000 */
[----:B------:R-:W2:Y:S01]  /*6460*/  MUFU.TANH R14, R147 ;  /* 0x00000093000e7308 */ /* 0x000ea20000002400 */
[----:B------:R-:W-:Y:S01]  /*6470*/  ISETP.LT.OR P2, PT, R5, R233, P2 ;  /* 0x000000e90500720c */ /* 0x000fe20001741670 */
[----:B------:R-:W-:Y:S01]  /*6480*/  FMUL.FTZ R114, R61, UR31 ;  /* 0x0000001f3d727c20 */ /* 0x000fe20008410000 */
[----:B------:R-:W-:Y:S01]  /*6490*/  P2R R15, PR, RZ, 0x1 ;  /* 0x00000001ff0f7803 */ /* 0x000fe20000000000 */
[----:B------:R-:W-:Y:S01]  /*64a0*/  FMUL.FTZ R153, R25, UR31 ;  /* 0x0000001f19997c20 */ /* 0x000fe20008410000 */
[----:B------:R-:W-:Y:S01]  /*64b0*/  IABS R7, R11 ;  /* 0x0000000b00077213 */ /* 0x000fe20000000000 */
[----:B------:R-:W-:Y:S01]  /*64c0*/  FMUL.FTZ R80, R58, UR31 ;  /* 0x0000001f3a507c20 */ /* 0x000fe20008410000 */
[----:B------:R-:W-:Y:S01]  /*64d0*/  IABS R12, R9 ;  /* 0x00000009000c7213 */ /* 0x000fe20000000000 */
[----:B------:R-:W-:Y:S01]  /*64e0*/  IMAD.MOV.U32 R9, RZ, RZ, R8 ;  /* 0x000000ffff097224 */ /* 0x000fe200078e0008 */
[----:B------:R-:W-:Y:S01]  /*64f0*/  ISETP.GE.AND P0, PT, R3, R243, PT ;  /* 0x000000f30300720c */ /* 0x000fe20003f06270 */
[----:B------:R-:W-:Y:S01]  /*6500*/  IMAD.MOV.U32 R8, RZ, RZ, R7 ;  /* 0x000000ffff087224 */ /* 0x000fe200078e0007 */
[----:B------:R-:W-:Y:S01]  /*6510*/  ISETP.LT.OR P1, PT, R5, R234, P1 ;  /* 0x000000ea0500720c */ /* 0x000fe20000f21670 */
[----:B------:R-:W-:Y:S01]  /*6520*/  IMAD.IADD R5, R239, 0x1, -R5 ;  /* 0x00000001ef057824 */ /* 0x000fe200078e0a05 */
[----:B------:R-:W-:Y:S01]  /*6530*/  P2R R17, PR, RZ, 0x4 ;  /* 0x00000004ff117803 */ /* 0x000fe20000000000 */
[----:B------:R-:W-:Y:S01]  /*6540*/  IMAD.MOV.U32 R7, RZ, RZ, R12 ;  /* 0x000000ffff077224 */ /* 0x000fe200078e000c */
[C---:B------:R-:W-:Y:S01]  /*6550*/  ISETP.LT.OR P0, PT, R3.reuse, R235, P0 ;  /* 0x000000eb0300720c */ /* 0x040fe20000701670 */
[----:B------:R-:W-:Y:S01]  /*6560*/  MUFU.TANH R25, R71 ;  /* 0x0000004700197308 */ /* 0x000fe20000002400 */
[----:B------:R-:W-:Y:S01]  /*6570*/  ISETP.GE.AND P2, PT, R3, R242, PT ;  /* 0x000000f20300720c */ /* 0x000fe20003f46270 */
[----:B------:R-:W-:Y:S01]  /*6580*/  FMUL.FTZ R82, R59, UR31 ;  /* 0x0000001f3b527c20 */ /* 0x000fe20008410000 */
[----:B------:R-:W-:Y:S01]  /*6590*/  IABS R5, R5 ;  /* 0x0000000500057213 */ /* 0x000fe20000000000 */
[----:B------:R-:W-:Y:S01]  /*65a0*/  FMUL.FTZ R112, R60, UR31 ;  /* 0x0000001f3c707c20 */ /* 0x000fe20008410000 */
[----:B------:R-:W-:Y:S01]  /*65b0*/  P2R R16, PR, RZ, 0x2 ;  /* 0x00000002ff107803 */ /* 0x000fe20000000000 */
[----:B------:R-:W-:Y:S01]  /*65c0*/  FMUL.FTZ R146, R43, UR31 ;  /* 0x0000001f2b927c20 */ /* 0x000fe20008410000 */
[----:B------:R-:W-:Y:S01]  /*65d0*/  I2FP.F32.S32 R11, R10 ;  /* 0x0000000a000b7245 */ /* 0x000fe20000201400 */
[----:B------:R-:W-:Y:S01]  /*65e0*/  FMUL.FTZ R134, R42, UR31 ;  /* 0x0000001f2a867c20 */ /* 0x000fe20008410000 */
[----:B------:R-:W-:Y:S01]  /*65f0*/  FSEL R63, R23, -INF , !P0 ;  /* 0xff800000173f7808 */ /* 0x000fe20004000000 */
[----:B------:R-:W-:Y:S01]  /*6600*/  FMUL.FTZ R81, R57, UR31 ;  /* 0x0000001f39517c20 */ /* 0x000fe20008410000 */
[----:B------:R-:W-:Y:S01]  /*6610*/  ISETP.LT.OR P2, PT, R3, R233, P2 ;  /* 0x000000e90300720c */ /* 0x000fe20001741670 */
[----:B------:R-:W-:Y:S01]  /*6620*/  FFMA.FTZ R12, R11, -UR19, R24 ;  /* 0x800000130b0c7c23 */ /* 0x000fe20008010018 */
[----:B------:R-:W-:Y:S01]  /*6630*/  I2FP.F32.S32 R10, R9 ;  /* 0x00000009000a7245 */ /* 0x000fe20000201400 */
[----:B------:R-:W-:Y:S01]  /*6640*/  IMAD.IADD R11, R238, 0x1, -R6 ;  /* 0x00000001ee0b7824 */ /* 0x000fe200078e0a06 */
[C---:B------:R-:W-:Y:S01]  /*6650*/  ISETP.GE.AND P1, PT, R3.reuse, R241, PT ;  /* 0x000000f10300720c */ /* 0x040fe20003f26270 */
[----:B------:R-:W5:Y:S01]  /*6660*/  MUFU.TANH R23, R140 ;  /* 0x0000008c00177308 */ /* 0x000f620000002400 */
[----:B------:R-:W-:Y:S01]  /*6670*/  ISETP.GE.AND P0, PT, R3, R240, PT ;  /* 0x000000f00300720c */ /* 0x000fe20003f06270 */
[----:B---3--:R-:W-:Y:S01]  /*6680*/  FFMA.FTZ R22, R10, -UR19, R22 ;  /* 0x800000130a167c23 */ /* 0x008fe20008010016 */
[----:B------:R-:W-:Y:S01]  /*6690*/  I2FP.F32.S32 R9, R8 ;  /* 0x0000000800097245 */ /* 0x000fe20000201400 */
[----:B------:R-:W-:Y:S01]  /*66a0*/  IMAD.IADD R10, R239, 0x1, -R6 ;  /* 0x00000001ef0a7824 */ /* 0x000fe200078e0a06 */
[----:B------:R-:W-:Y:S01]  /*66b0*/  I2FP.F32.S32 R7, R7 ;  /* 0x0000000700077245 */ /* 0x000fe20000201400 */
[----:B------:R-:W-:Y:S01]  /*66c0*/  FMUL.FTZ R135, R41, UR31 ;  /* 0x0000001f29877c20 */ /* 0x000fe20008410000 */
[----:B------:R-:W-:Y:S01]  /*66d0*/  I2FP.F32.S32 R8, R5 ;  /* 0x0000000500087245 */ /* 0x000fe20000201400 */
[----:B------:R-:W-:Y:S01]  /*66e0*/  VIADD R5, R3, 0x9 ;  /* 0x0000000903057836 */ /* 0x000fe20000000000 */
[----:B-1----:R-:W-:Y:S01]  /*66f0*/  FSEL R68, R21, -INF , !P2 ;  /* 0xff80000015447808 */ /* 0x002fe20005000000 */
[----:B----4-:R-:W-:Y:S01]  /*6700*/  FFMA.FTZ R13, R7, -UR19, R13 ;  /* 0x80000013070d7c23 */ /* 0x010fe2000801000d */
[C---:B------:R-:W-:Y:S01]  /*6710*/  ISETP.LT.OR P1, PT, R3.reuse, R234, P1 ;  /* 0x000000ea0300720c */ /* 0x040fe20000f21670 */
[----:B--2---:R-:W-:Y:S01]  /*6720*/  FFMA.FTZ R14, R8, -UR19, R14 ;  /* 0x80000013080e7c23 */ /* 0x004fe2000801000e */
[----:B------:R-:W-:Y:S01]  /*6730*/  ISETP.LT.OR P0, PT, R3, R232, P0 ;  /* 0x000000e80300720c */ /* 0x000fe20000701670 */
[----:B------:R-:W-:Y:S01]  /*6740*/  IMAD.IADD R7, R237, 0x1, -R6 ;  /* 0x00000001ed077824 */ /* 0x000fe200078e0a06 */
[----:B------:R-:W-:Y:S01]  /*6750*/  ISETP.GE.AND P2, PT, R6, R242, PT ;  /* 0x000000f20600720c */ /* 0x000fe20003f46270 */
[----:B------:R-:W-:Y:S01]  /*6760*/  IMAD.IADD R8, R236, 0x1, -R5 ;  /* 0x00000001ec087824 */ /* 0x000fe200078e0a05 */
[----:B------:R-:W-:Y:S01]  /*6770*/  FSEL R77, R20, -INF , !P1 ;  /* 0xff800000144d7808 */ /* 0x000fe20004800000 */
[----:B------:R-:W-:Y:S01]  /*6780*/  FFMA.FTZ R19, R9, -UR19, R19 ;  /* 0x8000001309137c23 */ /* 0x000fe20008010013 */
[----:B------:R-:W-:Y:S01]  /*6790*/  FSEL R78, R18, -INF , !P0 ;  /* 0xff800000124e7808 */ /* 0x000fe20004000000 */
[----:B------:R-:W-:Y:S01]  /*67a0*/  MUFU.TANH R24, R70 ;  /* 0x0000004600187308 */ /* 0x000fe20000002400 */
[C---:B------:R-:W-:Y:S01]  /*67b0*/  ISETP.LT.OR P5, PT, R6.reuse, R233, P2 ;  /* 0x000000e90600720c */ /* 0x040fe200017a1670 */
[----:B------:R-:W-:Y:S01]  /*67c0*/  FMUL.FTZ R226, R79, UR31 ;  /* 0x0000001f4fe27c20 */ /* 0x000fe20008410000 */
[----:B------:R-:W-:Y:S01]  /*67d0*/  ISETP.GE.AND P3, PT, R6, R243, PT ;  /* 0x000000f30600720c */ /* 0x000fe20003f66270 */
[----:B------:R-:W-:Y:S01]  /*67e0*/  FMUL.FTZ R104, R36, UR31 ;  /* 0x0000001f24687c20 */ /* 0x000fe20008410000 */
[----:B------:R-:W-:Y:S01]  /*67f0*/  ISETP.GE.AND P1, PT, R6, R241, PT ;  /* 0x000000f10600720c */ /* 0x000fe20003f26270 */
[----:B------:R-:W-:Y:S01]  /*6800*/  FMUL.FTZ R105, R38, UR31 ;  /* 0x0000001f26697c20 */ /* 0x000fe20008410000 */
[----:B------:R-:W-:Y:S01]  /*6810*/  ISETP.GE.AND P0, PT, R6, R240, PT ;  /* 0x000000f00600720c */ /* 0x000fe20003f06270 */
[----:B------:R-:W1:Y:S01]  /*6820*/  MUFU.TANH R18, R142 ;  /* 0x0000008e00127308 */ /* 0x000e620000002400 */
[----:B------:R-:W-:Y:S01]  /*6830*/  FSEL R62, R12, -INF , !P4 ;  /* 0xff8000000c3e7808 */ /* 0x000fe20006000000 */
[----:B------:R-:W-:Y:S01]  /*6840*/  FMUL.FTZ R79, R56, UR31 ;  /* 0x0000001f384f7c20 */ /* 0x000fe20008410000 */
[----:B------:R-:W-:Y:S01]  /*6850*/  P2R R12, PR, RZ, 0x20 ;  /* 0x00000020ff0c7803 */ /* 0x000fe20000000000 */
[----:B------:R-:W-:Y:S01]  /*6860*/  FMUL.FTZ R32, R32, UR31 ;  /* 0x0000001f20207c20 */ /* 0x000fe20008410000 */
[----:B------:R-:W-:Y:S01]  /*6870*/  IABS R9, R7 ;  /* 0x0000000700097213 */ /* 0x000fe20000000000 */
[----:B------:R-:W-:Y:S01]  /*6880*/  FMUL.FTZ R33, R33, UR31 ;  /* 0x0000001f21217c20 */ /* 0x000fe20008410000 */
[----:B------:R-:W-:Y:S01]  /*6890*/  ISETP.LT.OR P4, PT, R6, R235, P3 ;  /* 0x000000eb0600720c */ /* 0x000fe20001f81670 */
[----:B------:R-:W-:Y:S01]  /*68a0*/  FMUL.FTZ R34, R34, UR31 ;  /* 0x0000001f22227c20 */ /* 0x000fe20008410000 */
[----:B------:R-:W-:Y:S01]  /*68b0*/  ISETP.LT.OR P6, PT, R6, R234, P1 ;  /* 0x000000ea0600720c */ /* 0x000fe20000fc1670 */
[----:B------:R-:W-:Y:S01]  /*68c0*/  FMUL.FTZ R28, R28, UR31 ;  /* 0x0000001f1c1c7c20 */ /* 0x000fe20008410000 */
[----:B------:R-:W-:Y:S01]  /*68d0*/  ISETP.LT.OR P5, PT, R6, R232, P0 ;  /* 0x000000e80600720c */ /* 0x000fe200007a1670 */
[----:B------:R-:W-:Y:S01]  /*68e0*/  FMUL.FTZ R35, R35, UR31 ;  /* 0x0000001f23237c20 */ /* 0x000fe20008410000 */
[----:B------:R-:W-:Y:S01]  /*68f0*/  IABS R7, R8 ;  /* 0x0000000800077213 */ /* 0x000fe20000000000 */
[----:B------:R-:W-:Y:S01]  /*6900*/  FMUL.FTZ R29, R29, UR31 ;  /* 0x0000001f1d1d7c20 */ /* 0x000fe20008410000 */
[----:B------:R-:W-:Y:S01]  /*6910*/  IABS R6, R11 ;  /* 0x0000000b00067213 */ /* 0x000fe20000000000 */
[----:B------:R-:W-:Y:S01]  /*6920*/  IMAD.IADD R11, R238, 0x1, -R5 ;  /* 0x00000001ee0b7824 */ /* 0x000fe200078e0a05 */
[----:B------:R-:W-:Y:S01]  /*6930*/  ISETP.NE.AND P3, PT, R17, RZ, PT ;  /* 0x000000ff1100720c */ /* 0x000fe20003f65270 */
[----:B------:R-:W-:Y:S01]  /*6940*/  FMUL.FTZ R30, R30, UR31 ;  /* 0x0000001f1e1e7c20 */ /* 0x000fe20008410000 */
[----:B------:R-:W-:Y:S01]  /*6950*/  IABS R8, R10 ;  /* 0x0000000a00087213 */ /* 0x000fe20000000000 */
[----:B------:R-:W2:Y:S01]  /*6960*/  MUFU.TANH R17, R69 ;  /* 0x0000004500117308 */ /* 0x000ea20000002400 */
[----:B------:R-:W-:Y:S01]  /*6970*/  IMAD.MOV.U32 R10, RZ, RZ, R7 ;  /* 0x000000ffff0a7224 */ /* 0x000fe200078e0007 */
[----:B------:R-:W-:Y:S01]  /*6980*/  ISETP.NE.AND P2, PT, R16, RZ, PT ;  /* 0x000000ff1000720c */ /* 0x000fe20003f45270 */
[----:B------:R-:W-:Y:S01]  /*6990*/  IMAD.MOV.U32 R7, RZ, RZ, R6 ;  /* 0x000000ffff077224 */ /* 0x000fe200078e0006 */
[----:B------:R-:W-:Y:S01]  /*69a0*/  ISETP.NE.AND P1, PT, R15, RZ, PT ;  /* 0x000000ff0f00720c */ /* 0x000fe20003f25270 */
[----:B------:R-:W-:Y:S01]  /*69b0*/  IMAD.MOV.U32 R6, RZ, RZ, R8 ;  /* 0x000000ffff067224 */ /* 0x000fe200078e0008 */
[----:B------:R-:W-:Y:S01]  /*69c0*/  I2FP.F32.S32 R10, R10 ;  /* 0x0000000a000a7245 */ /* 0x000fe20000201400 */
[----:B------:R-:W-:Y:S01]  /*69d0*/  FMUL.FTZ R31, R31, UR31 ;  /* 0x0000001f1f1f7c20 */ /* 0x000fe20008410000 */
[----:B------:R-:W-:Y:S01]  /*69e0*/  I2FP.F32.S32 R8, R7 ;  /* 0x0000000700087245 */ /* 0x000fe20000201400 */
[----:B------:R-:W-:Y:S01]  /*69f0*/  MUFU.TANH R16, R143 ;  /* 0x0000008f00107308 */ /* 0x000fe20000002400 */
[----:B------:R-:W-:Y:S01]  /*6a00*/  I2FP.F32.S32 R7, R6 ;  /* 0x0000000600077245 */ /* 0x000fe20000201400 */
[----:B------:R-:W-:Y:S01]  /*6a10*/  VIADD R6, R3, 0x10 ;  /* 0x0000001003067836 */ /* 0x000fe20000000000 */
[----:B------:R-:W-:Y:S01]  /*6a20*/  I2FP.F32.S32 R9, R9 ;  /* 0x0000000900097245 */ /* 0x000fe20000201400 */
[----:B-----5:R-:W-:Y:S01]  /*6a30*/  FFMA.FTZ R20, R8, -UR19, R23 ;  /* 0x8000001308147c23 */ /* 0x020fe20008010017 */
[----:B------:R-:W-:Y:S01]  /*6a40*/  FSEL R72, R22, -INF , !P3 ;  /* 0xff80000016487808 */ /* 0x000fe20005800000 */
[----:B-1----:R-:W-:Y:S01]  /*6a50*/  FFMA.FTZ R18, R7, -UR19, R18 ;  /* 0x8000001307127c23 */ /* 0x002fe20008010012 */
[----:B------:R-:W-:Y:S01]  /*6a60*/  IMAD.IADD R7, R237, 0x1, -R5 ;  /* 0x00000001ed077824 */ /* 0x000fe200078e0a05 */
[----:B------:R-:W-:Y:S01]  /*6a70*/  FSEL R74, R19, -INF , !P2 ;  /* 0xff800000134a7808 */ /* 0x000fe20005000000 */
[----:B------:R-:W-:Y:S01]  /*6a80*/  IMAD.IADD R8, R236, 0x1, -R6 ;  /* 0x00000001ec087824 */ /* 0x000fe200078e0a06 */
[----:B------:R-:W-:Y:S01]  /*6a90*/  FSEL R76, R14, -INF , !P1 ;  /* 0xff8000000e4c7808 */ /* 0x000fe20004800000 */
[----:B--2---:R-:W-:Y:S01]  /*6aa0*/  FFMA.FTZ R17, R10, -UR19, R17 ;  /* 0x800000130a117c23 */ /* 0x004fe20008010011 */
[----:B------:R-:W-:Y:S01]  /*6ab0*/  ISETP.GE.AND P3, PT, R5, R243, PT ;  /* 0x000000f30500720c */ /* 0x000fe20003f66270 */
[----:B------:R-:W-:Y:S01]  /*6ac0*/  IMAD.IADD R10, R239, 0x1, -R5 ;  /* 0x00000001ef0a7824 */ /* 0x000fe200078e0a05 */
[----:B------:R-:W-:Y:S01]  /*6ad0*/  ISETP.GE.AND P2, PT, R5, R242, PT ;  /* 0x000000f20500720c */ /* 0x000fe20003f46270 */
[----:B------:R-:W-:Y:S01]  /*6ae0*/  FFMA.FTZ R21, R9, -UR19, R24 ;  /* 0x8000001309157c23 */ /* 0x000fe20008010018 */
[C---:B------:R-:W-:Y:S01]  /*6af0*/  ISETP.GE.AND P1, PT, R5.reuse, R241, PT ;  /* 0x000000f10500720c */ /* 0x040fe20003f26270 */
[----:B------:R-:W1:Y:S01]  /*6b00*/  MUFU.TANH R23, R141 ;  /* 0x0000008d00177308 */ /* 0x000e620000002400 */
[----:B------:R-:W-:Y:S01]  /*6b10*/  ISETP.GE.AND P0, PT, R5, R240, PT ;  /* 0x000000f00500720c */ /* 0x000fe20003f06270 */
[----:B------:R-:W-:Y:S01]  /*6b20*/  FMUL.FTZ R26, R26, UR31 ;  /* 0x0000001f1a1a7c20 */ /* 0x000fe20008410000 */
[----:B------:R-:W-:Y:S01]  /*6b30*/  FSEL R61, R13, -INF , !P4 ;  /* 0xff8000000d3d7808 */ /* 0x000fe20006000000 */
[----:B------:R-:W-:Y:S01]  /*6b40*/  FMUL.FTZ R27, R27, UR31 ;  /* 0x0000001f1b1b7c20 */ /* 0x000fe20008410000 */
[----:B------:R-:W-:-:S02]  /*6b50*/  IABS R9, R7 ;  /* 0x0000000700097213 */ /* 0x000fc40000000000 */
[C---:B------:R-:W-:Y:S01]  /*6b60*/  ISETP.LT.OR P4, PT, R5.reuse, R235, P3 ;  /* 0x000000eb0500720c */ /* 0x040fe20001f81670 */
[----:B------:R-:W2:Y:S01]  /*6b70*/  MUFU.TANH R15, R64 ;  /* 0x00000040000f7308 */ /* 0x000ea20000002400 */
[C---:B------:R-:W-:Y:S02]  /*6b80*/  ISETP.LT.OR P2, PT, R5.reuse, R233, P2 ;  /* 0x000000e90500720c */ /* 0x040fe40001741670 */
[C---:B------:R-:W-:Y:S02]  /*6b90*/  ISETP.LT.OR P1, PT, R5.reuse, R234, P1 ;  /* 0x000000ea0500720c */ /* 0x040fe40000f21670 */
[----:B------:R-:W-:Y:S02]  /*6ba0*/  ISETP.LT.OR P0, PT, R5, R232, P0 ;  /* 0x000000e80500720c */ /* 0x000fe40000701670 */
[----:B------:R-:W-:Y:S01]  /*6bb0*/  IABS R7, R8 ;  /* 0x0000000800077213 */ /* 0x000fe20000000000 */
[----:B------:R3:W-:Y:S01]  /*6bc0*/  MUFU.TANH R24, R66 ;  /* 0x0000004200187308 */ /* 0x0007e20000002400 */
[----:B------:R-:W-:Y:S01]  /*6bd0*/  IABS R5, R11 ;  /* 0x0000000b00057213 */ /* 0x000fe20000000000 */
[----:B------:R-:W-:Y:S01]  /*6be0*/  IMAD.IADD R11, R238, 0x1, -R6 ;  /* 0x00000001ee0b7824 */ /* 0x000fe200078e0a06 */
[----:B------:R-:W-:Y:S01]  /*6bf0*/  IABS R8, R10 ;  /* 0x0000000a00087213 */ /* 0x000fe20000000000 */
[----:B------:R-:W-:Y:S01]  /*6c00*/  IMAD.MOV.U32 R10, RZ, RZ, R7 ;  /* 0x000000ffff0a7224 */ /* 0x000fe200078e0007 */
[----:B------:R-:W-:Y:S01]  /*6c10*/  P2R R14, PR, RZ, 0x4 ;  /* 0x00000004ff0e7803 */ /* 0x000fe20000000000 */
[----:B------:R-:W-:Y:S01]  /*6c20*/  IMAD.MOV.U32 R7, RZ, RZ, R5 ;  /* 0x000000ffff077224 */ /* 0x000fe200078e0005 */
[----:B------:R-:W-:Y:S01]  /*6c30*/  ISETP.NE.AND P3, PT, R12, RZ, PT ;  /* 0x000000ff0c00720c */ /* 0x000fe20003f65270 */
[----:B------:R-:W-:Y:S01]  /*6c40*/  IMAD.MOV.U32 R5, RZ, RZ, R8 ;  /* 0x000000ffff057224 */ /* 0x000fe200078e0008 */
[----:B------:R-:W-:-:S02]  /*6c50*/  I2FP.F32.S32 R10, R10 ;  /* 0x0000000a000a7245 */ /* 0x000fc40000201400 */
[----:B------:R-:W-:Y:S02]  /*6c60*/  I2FP.F32.S32 R8, R7 ;  /* 0x0000000700087245 */ /* 0x000fe40000201400 */
[----:B------:R-:W-:Y:S01]  /*6c70*/  I2FP.F32.S32 R7, R5 ;  /* 0x0000000500077245 */ /* 0x000fe20000201400 */
[----:B------:R-:W-:Y:S01]  /*6c80*/  VIADD R5, R3, 0x11 ;  /* 0x0000001103057836 */ /* 0x000fe20000000000 */
[----:B------:R-:W-:Y:S01]  /*6c90*/  ISETP.GE.AND P2, PT, R6, R242, PT ;  /* 0x000000f20600720c */ /* 0x000fe20003f46270 */
[----:B-1----:R-:W-:Y:S01]  /*6ca0*/  FFMA.FTZ R19, R8, -UR19, R23 ;  /* 0x8000001308137c23 */ /* 0x002fe20008010017 */
[----:B------:R-:W-:Y:S01]  /*6cb0*/  I2FP.F32.S32 R9, R9 ;  /* 0x0000000900097245 */ /* 0x000fe20000201400 */
[----:B------:R-:W-:Y:S01]  /*6cc0*/  FFMA.FTZ R16, R7, -UR19, R16 ;  /* 0x8000001307107c23 */ /* 0x000fe20008010010 */
[----:B------:R-:W-:Y:S01]  /*6cd0*/  P2R R13, PR, RZ, 0x2 ;  /* 0x00000002ff0d7803 */ /* 0x000fe20000000000 */
[--C-:B------:R-:W-:Y:S01]  /*6ce0*/  IMAD.IADD R7, R237, 0x1, -R6.reuse ;  /* 0x00000001ed077824 */ /* 0x100fe200078e0a06 */
[----:B------:R-:W-:Y:S01]  /*6cf0*/  FSEL R75, R18, -INF , !P5 ;  /* 0xff800000124b7808 */ /* 0x000fe20006800000 */
[----:B------:R-:W-:Y:S01]  /*6d00*/  IMAD.IADD R8, R236, 0x1, -R5 ;  /* 0x00000001ec087824 */ /* 0x000fe200078e0a05 */
[----:B------:R-:W-:Y:S01]  /*6d10*/  P2R R12, PR, RZ, 0x1 ;  /* 0x00000001ff0c7803 */ /* 0x000fe20000000000 */
[----:B--2---:R-:W-:Y:S01]  /*6d20*/  FFMA.FTZ R15, R10, -UR19, R15 ;  /* 0x800000130a0f7c23 */ /* 0x004fe2000801000f */
[----:B---3--:R-:W-:Y:S01]  /*6d30*/  FSEL R66, R21, -INF , !P3 ;  /* 0xff80000015427808 */ /* 0x008fe20005800000 */
[----:B------:R-:W-:Y:S01]  /*6d40*/  IMAD.IADD R10, R239, 0x1, -R6 ;  /* 0x00000001ef0a7824 */ /* 0x000fe200078e0a06 */
[C---:B------:R-:W-:Y:S01]  /*6d50*/  ISETP.LT.OR P5, PT, R6.reuse, R233, P2 ;  /* 0x000000e90600720c */ /* 0x040fe200017a1670 */
[----:B------:R-:W-:Y:S01]  /*6d60*/  FFMA.FTZ R22, R9, -UR19, R25 ;  /* 0x8000001309167c23 */ /* 0x000fe20008010019 */
[C---:B------:R-:W-:Y:S01]  /*6d70*/  ISETP.GE.AND P3, PT, R6.reuse, R243, PT ;  /* 0x000000f30600720c */ /* 0x040fe20003f66270 */
[----:B------:R-:W-:Y:S01]  /*6d80*/  MUFU.TANH R18, R138 ;  /* 0x0000008a00127308 */ /* 0x000fe20000002400 */
[C---:B------:R-:W-:Y:S01]  /*6d90*/  ISETP.GE.AND P1, PT, R6.reuse, R241, PT ;  /* 0x000000f10600720c */ /* 0x040fe20003f26270 */
[----:B------:R-:W-:Y:S01]  /*6da0*/  BAR.SYNC.DEFER_BLOCKING 0x0 ;  /* 0x0000000000007b1d */ /* 0x000fe20000010000 */
[----:B------:R-:W-:-:S02]  /*6db0*/  ISETP.GE.AND P0, PT, R6, R240, PT ;  /* 0x000000f00600720c */ /* 0x000fc40003f06270 */
[----:B------:R-:W-:Y:S02]  /*6dc0*/  ISETP.NE.AND P2, PT, R13, RZ, PT ;  /* 0x000000ff0d00720c */ /* 0x000fe40003f45270 */
[----:B------:R-:W-:Y:S01]  /*6dd0*/  FSEL R73, R20, -INF , !P6 ;  /* 0xff80000014497808 */ /* 0x000fe20007000000 */
[----:B------:R-:W1:Y:S01]  /*6de0*/  MUFU.TANH R23, R136 ;  /* 0x0000008800177308 */ /* 0x000e620000002400 */
[----:B------:R-:W-:Y:S02]  /*6df0*/  FSEL R58, R17, -INF , !P4 ;  /* 0xff800000113a7808 */ /* 0x000fe40006000000 */
[----:B------:R-:W-:Y:S02]  /*6e00*/  P2R R13, PR, RZ, 0x20 ;  /* 0x00000020ff0d7803 */ /* 0x000fe40000000000 */
[----:B------:R-:W-:Y:S02]  /*6e10*/  IABS R9, R7 ;  /* 0x0000000700097213 */ /* 0x000fe40000000000 */
[C---:B------:R-:W-:Y:S01]  /*6e20*/  ISETP.LT.OR P4, PT, R6.reuse, R235, P3 ;  /* 0x000000eb0600720c */ /* 0x040fe20001f81670 */
[----:B------:R-:W2:Y:S01]  /*6e30*/  MUFU.TANH R17, R65 ;  /* 0x0000004100117308 */ /* 0x000ea20000002400 */
[----:B------:R-:W-:-:S02]  /*6e40*/  ISETP.LT.OR P6, PT, R6, R234, P1 ;  /* 0x000000ea0600720c */ /* 0x000fc40000fc1670 */
[----:B------:R-:W-:Y:S02]  /*6e50*/  ISETP.LT.OR P5, PT, R6, R232, P0 ;  /* 0x000000e80600720c */ /* 0x000fe400007a1670 */
[----:B------:R-:W-:Y:S02]  /*6e60*/  IABS R7, R8 ;  /* 0x0000000800077213 */ /* 0x000fe40000000000 */
[----:B------:R-:W-:Y:S01]  /*6e70*/  IABS R6, R11 ;  /* 0x0000000b00067213 */ /* 0x000fe20000000000 */
[----:B------:R-:W-:Y:S01]  /*6e80*/  IMAD.IADD R11, R238, 0x1, -R5 ;  /* 0x00000001ee0b7824 */ /* 0x000fe200078e0a05 */
[----:B------:R-:W-:Y:S01]  /*6e90*/  IABS R8, R10 ;  /* 0x0000000a00087213 */ /* 0x000fe20000000000 */
[----:B------:R-:W-:Y:S01]  /*6ea0*/  IMAD.MOV.U32 R10, RZ, RZ, R7 ;  /* 0x000000ffff0a7224 */ /* 0x000fe200078e0007 */
[----:B------:R-:W-:Y:S01]  /*6eb0*/  ISETP.NE.AND P3, PT, R14, RZ, PT ;  /* 0x000000ff0e00720c */ /* 0x000fe20003f65270 */
[----:B------:R-:W-:Y:S01]  /*6ec0*/  IMAD.MOV.U32 R7, RZ, RZ, R6 ;  /* 0x000000ffff077224 */ /* 0x000fe200078e0006 */
[----:B------:R-:W-:Y:S01]  /*6ed0*/  ISETP.NE.AND P1, PT, R12, RZ, PT ;  /* 0x000000ff0c00720c */ /* 0x000fe20003f25270 */
[----:B------:R-:W-:Y:S01]  /*6ee0*/  IMAD.MOV.U32 R6, RZ, RZ, R8 ;  /* 0x000000ffff067224 */ /* 0x000fe200078e0008 */
[----:B------:R-:W-:Y:S01]  /*6ef0*/  I2FP.F32.S32 R10, R10 ;  /* 0x0000000a000a7245 */ /* 0x000fe20000201400 */
[----:B------:R-:W-:Y:S01]  /*6f00*/  MUFU.TANH R25, R67 ;  /* 0x0000004300197308 */ /* 0x000fe20000002400 */
[----:B------:R-:W-:-:S02]  /*6f10*/  I2FP.F32.S32 R8, R7 ;  /* 0x0000000700087245 */ /* 0x000fc40000201400 */
[----:B------:R-:W-:Y:S01]  /*6f20*/  I2FP.F32.S32 R7, R6 ;  /* 0x0000000600077245 */ /* 0x000fe20000201400 */
[----:B------:R-:W-:Y:S01]  /*6f30*/  VIADD R6, R3, 0x18 ;  /* 0x0000001803067836 */ /* 0x000fe20000000000 */
[----:B------:R-:W-:Y:S01]  /*6f40*/  I2FP.F32.S32 R9, R9 ;  /* 0x0000000900097245 */ /* 0x000fe20000201400 */
[----:B-1----:R-:W-:Y:S01]  /*6f50*/  FFMA.FTZ R20, R8, -UR19, R23 ;  /* 0x8000001308147c23 */ /* 0x002fe20008010017 */
[----:B------:R-:W-:Y:S01]  /*6f60*/  FSEL R59, R22, -INF , !P3 ;  /* 0xff800000163b7808 */ /* 0x000fe20005800000 */
[----:B------:R-:W-:Y:S01]  /*6f70*/  FFMA.FTZ R18, R7, -UR19, R18 ;  /* 0x8000001307127c23 */ /* 0x000fe20008010012 */
        /* <DEDUP_REMOVED lines=10> */
[----:B------:R-:W-:Y:S01]  /*7020*/  MUFU.TANH R16, R139 ;  /* 0x0000008b00107308 */ /* 0x000fe20000002400 */
[----:B------:R-:W-:-:S02]  /*7030*/  ISETP.GE.AND P0, PT, R5, R240, PT ;  /* 0x000000f00500720c */ /* 0x000fc40003f06270 */
[----:B------:R-:W-:Y:S02]  /*7040*/  FSEL R45, R15, -INF , !P4 ;  /* 0xff8000000f2d7808 */ /* 0x000fe40006000000 */
[----:B------:R-:W-:Y:S02]  /*7050*/  IABS R9, R7 ;  /* 0x0000000700097213 */ /* 0x000fe40000000000 */
[C---:B------:R-:W-:Y:S01]  /*7060*/  ISETP.LT.OR P4, PT, R5.reuse, R235, P3 ;  /* 0x000000eb0500720c */ /* 0x040fe20001f81670 */
[----:B------:R-:W1:Y:S01]  /*7070*/  MUFU.TANH R23, R137 ;  /* 0x0000008900177308 */ /* 0x000e620000002400 */
[C---:B------:R-:W-:Y:S02]  /*7080*/  ISETP.LT.OR P2, PT, R5.reuse, R233, P2 ;  /* 0x000000e90500720c */ /* 0x040fe40001741670 */
[C---:B------:R-:W-:Y:S02]  /*7090*/  ISETP.LT.OR P1, PT, R5.reuse, R234, P1 ;  /* 0x000000ea0500720c */ /* 0x040fe40000f21670 */
[----:B------:R-:W-:-:S02]  /*70a0*/  ISETP.LT.OR P0, PT, R5, R232, P0 ;  /* 0x000000e80500720c */ /* 0x000fc40000701670 */
[----:B------:R-:W-:Y:S01]  /*70b0*/  IABS R7, R8 ;  /* 0x0000000800077213 */ /* 0x000fe20000000000 */
[----:B------:R2:W3:Y:S01]  /*70c0*/  MUFU.TANH R15, R52 ;  /* 0x00000034000f7308 */ /* 0x0004e20000002400 */
        /* <DEDUP_REMOVED lines=19> */
[----:B--2---:R-:W-:Y:S01]  /*7200*/  FSEL R52, R18, -INF , !P5 ;  /* 0xff80000012347808 */ /* 0x004fe20006800000 */
[----:B------:R-:W-:Y:S01]  /*7210*/  IMAD.IADD R8, R236, 0x1, -R5 ;  /* 0x00000001ec087824 */ /* 0x000fe200078e0a05 */
[----:B------:R-:W-:Y:S01]  /*7220*/  P2R R12, PR, RZ, 0x1 ;  /* 0x00000001ff0c7803 */ /* 0x000fe20000000000 */
[----:B---3--:R-:W-:Y:S01]  /*7230*/  FFMA.FTZ R15, R10, -UR19, R15 ;  /* 0x800000130a0f7c23 */ /* 0x008fe2000801000f */
[----:B------:R-:W-:Y:S01]  /*7240*/  FSEL R47, R21, -INF , !P3 ;  /* 0xff800000152f7808 */ /* 0x000fe20005800000 */
[----:B------:R-:W-:Y:S01]  /*7250*/  IMAD.IADD R10, R239, 0x1, -R6 ;  /* 0x00000001ef0a7824 */ /* 0x000fe200078e0a06 */
[C---:B------:R-:W-:Y:S01]  /*7260*/  ISETP.LT.OR P5, PT, R6.reuse, R233, P2 ;  /* 0x000000e90600720c */ /* 0x040fe200017a1670 */
[----:B------:R-:W-:Y:S01]  /*7270*/  FFMA.FTZ R22, R9, -UR19, R25 ;  /* 0x8000001309167c23 */ /* 0x000fe20008010019 */
[C---:B------:R-:W-:Y:S01]  /*7280*/  ISETP.GE.AND P3, PT, R6.reuse, R243, PT ;  /* 0x000000f30600720c */ /* 0x040fe20003f66270 */
[----:B------:R-:W-:Y:S01]  /*7290*/  MUFU.TANH R18, R130 ;  /* 0x0000008200127308 */ /* 0x000fe20000002400 */
[----:B------:R-:W-:-:S02]  /*72a0*/  ISETP.GE.AND P1, PT, R6, R241, PT ;  /* 0x000000f10600720c */ /* 0x000fc40003f26270 */
[----:B------:R-:W-:Y:S02]  /*72b0*/  ISETP.GE.AND P0, PT, R6, R240, PT ;  /* 0x000000f00600720c */ /* 0x000fe40003f06270 */
[----:B------:R-:W-:Y:S02]  /*72c0*/  ISETP.NE.AND P2, PT, R13, RZ, PT ;  /* 0x000000ff0d00720c */ /* 0x000fe40003f45270 */
[----:B------:R-:W-:Y:S01]  /*72d0*/  FSEL R51, R20, -INF , !P6 ;  /* 0xff80000014337808 */ /* 0x000fe20007000000 */
[----:B------:R-:W1:Y:S01]  /*72e0*/  MUFU.TANH R23, R128 ;  /* 0x0000008000177308 */ /* 0x000e620000002400 */
[----:B------:R-:W-:Y:S02]  /*72f0*/  FSEL R43, R17, -INF , !P4 ;  /* 0xff800000112b7808 */ /* 0x000fe40006000000 */
[----:B------:R-:W-:Y:S02]  /*7300*/  P2R R13, PR, RZ, 0x20 ;  /* 0x00000020ff0d7803 */ /* 0x000fe40000000000 */
[----:B------:R-:W-:-:S02]  /*7310*/  IABS R9, R7 ;  /* 0x0000000700097213 */ /* 0x000fc40000000000 */
[C---:B------:R-:W-:Y:S01]  /*7320*/  ISETP.LT.OR P4, PT, R6.reuse, R235, P3 ;  /* 0x000000eb0600720c */ /* 0x040fe20001f81670 */
[----:B------:R-:W2:Y:S01]  /*7330*/  MUFU.TANH R17, R53 ;  /* 0x0000003500117308 */ /* 0x000ea20000002400 */
[C---:B------:R-:W-:Y:S02]  /*7340*/  ISETP.LT.OR P6, PT, R6.reuse, R234, P1 ;  /* 0x000000ea0600720c */ /* 0x040fe40000fc1670 */
        /* <DEDUP_REMOVED lines=39> */
[----:B------:R-:W2:Y:S01]  /*75c0*/  MUFU.TANH R15, R48 ;  /* 0x00000030000f7308 */ /* 0x000ea20000002400 */
        /* <DEDUP_REMOVED lines=649> */
[----:B------:R-:W3:Y:S01]  /*9e60*/  MUFU.TANH R25, R159 ;  /* 0x0000009f00197308 */ /* 0x000ee20000002400 */
        /* <DEDUP_REMOVED lines=20> */
[C---:B------:R-:W-:Y:S02]  /*9fb0*/  ISETP.GE.AND P0, PT, R6.reuse, R240, PT ;  /* 0x000000f00600720c */ /* 0x040fe40003f06270 */
[----:B------:R-:W-:Y:S02]  /*9fc0*/  ISETP.NE.AND P2, PT, R13, RZ, PT ;  /* 0x000000ff0d00720c */ /* 0x000fe40003f45270 */
[----:B------:R-:W-:Y:S01]  /*9fd0*/  FSEL R133, R17, -INF , !P4 ;  /* 0xff80000011857808 */ /* 0x000fe20006000000 */
[----:B------:R-:W1:Y:S01]  /*9fe0*/  MUFU.TANH R24, R84 ;  /* 0x0000005400187308 */ /* 0x000e620000002400 */
[----:B------:R-:W-:Y:S02]  /*9ff0*/  P2R R13, PR, RZ, 0x40 ;  /* 0x00000040ff0d7803 */ /* 0x000fe40000000000 */
[----:B------:R-:W-:Y:S02]  /*a000*/  IABS R9, R7 ;  /* 0x0000000700097213 */ /* 0x000fe40000000000 */
[----:B------:R-:W-:-:S02]  /*a010*/  ISETP.LT.OR P4, PT, R6, R235, P3 ;  /* 0x000000eb0600720c */ /* 0x000fc40001f81670 */
[C---:B------:R-:W-:Y:S01]  /*a020*/  ISETP.LT.OR P1, PT, R6.reuse, R234, P1 ;  /* 0x000000ea0600720c */ /* 0x040fe20000f21670 */
[----:B------:R-:W2:Y:S01]  /*a030*/  MUFU.TANH R17, R160 ;  /* 0x000000a000117308 */ /* 0x000ea20000002400 */
[----:B------:R-:W-:Y:S02]  /*a040*/  ISETP.LT.OR P6, PT, R6, R232, P0 ;  /* 0x000000e80600720c */ /* 0x000fe400007c1670 */
[----:B------:R-:W-:Y:S02]  /*a050*/  IABS R7, R8 ;  /* 0x0000000800077213 */ /* 0x000fe40000000000 */
[----:B------:R-:W-:Y:S02]  /*a060*/  IABS R6, R11 ;  /* 0x0000000b00067213 */ /* 0x000fe40000000000 */
[----:B------:R-:W-:Y:S01]  /*a070*/  IABS R8, R10 ;  /* 0x0000000a00087213 */ /* 0x000fe20000000000 */
[----:B------:R-:W-:Y:S01]  /*a080*/  IMAD.MOV.U32 R10, RZ, RZ, R7 ;  /* 0x000000ffff0a7224 */ /* 0x000fe200078e0007 */
[----:B------:R-:W-:Y:S01]  /*a090*/  I2FP.F32.S32 R9, R9 ;  /* 0x0000000900097245 */ /* 0x000fe20000201400 */
[----:B------:R-:W-:Y:S01]  /*a0a0*/  IMAD.MOV.U32 R7, RZ, RZ, R6 ;  /* 0x000000ffff077224 */ /* 0x000fe200078e0006 */
[----:B------:R-:W-:Y:S01]  /*a0b0*/  ISETP.NE.AND P3, PT, R14, RZ, PT ;  /* 0x000000ff0e00720c */ /* 0x000fe20003f65270 */
[----:B------:R-:W-:Y:S01]  /*a0c0*/  IMAD.MOV.U32 R6, RZ, RZ, R8 ;  /* 0x000000ffff067224 */ /* 0x000fe200078e0008 */
[----:B------:R-:W-:Y:S01]  /*a0d0*/  FSEL R161, R18, -INF , !P5 ;  /* 0xff80000012a17808 */ /* 0x000fe20006800000 */
[----:B---3--:R-:W-:Y:S01]  /*a0e0*/  FFMA.FTZ R23, R9, -UR19, R25 ;  /* 0x8000001309177c23 */ /* 0x008fe20008010019 */
[----:B------:R-:W-:Y:S01]  /*a0f0*/  I2FP.F32.S32 R8, R7 ;  /* 0x0000000700087245 */ /* 0x000fe20000201400 */
[----:B------:R-:W-:Y:S01]  /*a100*/  VIADD R7, R3, 0x68 ;  /* 0x0000006803077836 */ /* 0x000fe20000000000 */
[----:B------:R-:W-:Y:S01]  /*a110*/  I2FP.F32.S32 R6, R6 ;  /* 0x0000000600067245 */ /* 0x000fe20000201400 */
[----:B------:R-:W-:Y:S01]  /*a120*/  IMAD.IADD R9, R237, 0x1, -R5 ;  /* 0x00000001ed097824 */ /* 0x000fe200078e0a05 */
[----:B------:R-:W-:Y:S01]  /*a130*/  ISETP.NE.AND P5, PT, R12, RZ, PT ;  /* 0x000000ff0c00720c */ /* 0x000fe20003fa5270 */
[----:B-1----:R-:W-:Y:S01]  /*a140*/  FFMA.FTZ R21, R8, -UR19, R24 ;  /* 0x8000001308157c23 */ /* 0x002fe20008010018 */
[----:B------:R-:W-:Y:S01]  /*a150*/  I2FP.F32.S32 R10, R10 ;  /* 0x0000000a000a7245 */ /* 0x000fe20000201400 */
[----:B------:R-:W-:Y:S01]  /*a160*/  FFMA.FTZ R20, R6, -UR19, R20 ;  /* 0x8000001306147c23 */ /* 0x000fe20008010014 */
[----:B------:R-:W-:Y:S01]  /*a170*/  FSEL R127, R19, -INF , !P2 ;  /* 0xff800000137f7808 */ /* 0x000fe20005000000 */
[----:B------:R-:W-:Y:S01]  /*a180*/  IMAD.IADD R6, R236, 0x1, -R7 ;  /* 0x00000001ec067824 */ /* 0x000fe200078e0a07 */
[----:B------:R-:W-:Y:S01]  /*a190*/  P2R R12, PR, RZ, 0x2 ;  /* 0x00000002ff0c7803 */ /* 0x000fe20000000000 */
[----:B--2---:R-:W-:Y:S01]  /*a1a0*/  FFMA.FTZ R17, R10, -UR19, R17 ;  /* 0x800000130a117c23 */ /* 0x004fe20008010011 */
[----:B------:R-:W-:Y:S01]  /*a1b0*/  FSEL R126, R22, -INF , !P3 ;  /* 0xff800000167e7808 */ /* 0x000fe20005800000 */
[----:B------:R-:W1:Y:S01]  /*a1c0*/  MUFU.TANH R26, R85 ;  /* 0x00000055001a7308 */ /* 0x000e620000002400 */
[C---:B------:R-:W-:Y:S01]  /*a1d0*/  ISETP.GE.AND P2, PT, R5.reuse, R242, PT ;  /* 0x000000f20500720c */ /* 0x040fe20003f46270 */
[--C-:B------:R-:W-:Y:S01]  /*a1e0*/  IMAD.IADD R10, R238, 0x1, -R5.reuse ;  /* 0x00000001ee0a7824 */ /* 0x100fe200078e0a05 */
[----:B------:R-:W-:Y:S01]  /*a1f0*/  ISETP.GE.AND P3, PT, R5, R243, PT ;  /* 0x000000f30500720c */ /* 0x000fe20003f66270 */
[----:B------:R-:W-:Y:S01]  /*a200*/  IMAD.IADD R8, R239, 0x1, -R5 ;  /* 0x00000001ef087824 */ /* 0x000fe200078e0a05 */
[----:B------:R-:W-:Y:S01]  /*a210*/  ISETP.GE.AND P1, PT, R5, R241, PT ;  /* 0x000000f10500720c */ /* 0x000fe20003f26270 */
[----:B------:R-:W-:Y:S01]  /*a220*/  IMAD.IADD R11, R237, 0x1, -R7 ;  /* 0x00000001ed0b7824 */ /* 0x000fe200078e0a07 */
[----:B------:R-:W-:Y:S01]  /*a230*/  ISETP.GE.AND P0, PT, R5, R240, PT ;  /* 0x000000f00500720c */ /* 0x000fe20003f06270 */
[----:B------:R-:W2:Y:S01]  /*a240*/  MUFU.TANH R24, R80 ;  /* 0x0000005000187308 */ /* 0x000ea20000002400 */
[----:B------:R-:W-:-:S02]  /*a250*/  FSEL R129, R16, -INF , !P5 ;  /* 0xff80000010817808 */ /* 0x000fc40006800000 */
[----:B------:R-:W-:Y:S02]  /*a260*/  FSEL R137, R15, -INF , !P4 ;  /* 0xff8000000f897808 */ /* 0x000fe40006000000 */
[C---:B------:R-:W-:Y:S02]  /*a270*/  ISETP.LT.OR P2, PT, R5.reuse, R233, P2 ;  /* 0x000000e90500720c */ /* 0x040fe40001741670 */
[C---:B------:R-:W-:Y:S01]  /*a280*/  ISETP.LT.OR P4, PT, R5.reuse, R235, P3 ;  /* 0x000000eb0500720c */ /* 0x040fe20001f81670 */
[----:B------:R-:W3:Y:S01]  /*a290*/  MUFU.TANH R19, R87 ;  /* 0x0000005700137308 */ /* 0x000ee20000002400 */
[C---:B------:R-:W-:Y:S02]  /*a2a0*/  ISETP.LT.OR P1, PT, R5.reuse, R234, P1 ;  /* 0x000000ea0500720c */ /* 0x040fe40000f21670 */
[----:B------:R-:W-:Y:S02]  /*a2b0*/  ISETP.LT.OR P5, PT, R5, R232, P0 ;  /* 0x000000e80500720c */ /* 0x000fe400007a1670 */
[----:B------:R-:W-:-:S02]  /*a2c0*/  IABS R6, R6 ;  /* 0x0000000600067213 */ /* 0x000fc40000000000 */
[----:B------:R-:W-:Y:S01]  /*a2d0*/  IABS R5, R9 ;  /* 0x0000000900057213 */ /* 0x000fe20000000000 */
[----:B------:R-:W4:Y:S01]  /*a2e0*/  MUFU.TANH R18, R79 ;  /* 0x0000004f00127308 */ /* 0x000f220000002400 */
[----:B------:R-:W-:Y:S02]  /*a2f0*/  P2R R14, PR, RZ, 0x4 ;  /* 0x00000004ff0e7803 */ /* 0x000fe40000000000 */
[----:B------:R-:W-:Y:S01]  /*a300*/  ISETP.NE.AND P2, PT, R12, RZ, PT ;  /* 0x000000ff0c00720c */ /* 0x000fe20003f45270 */
[----:B------:R-:W-:Y:S01]  /*a310*/  IMAD.MOV.U32 R12, RZ, RZ, R6 ;  /* 0x000000ffff0c7224 */ /* 0x000fe200078e0006 */
[----:B------:R-:W-:Y:S01]  /*a320*/  IABS R9, R10 ;  /* 0x0000000a00097213 */ /* 0x000fe20000000000 */
[----:B------:R-:W-:Y:S01]  /*a330*/  IMAD.MOV.U32 R6, RZ, RZ, R5 ;  /* 0x000000ffff067224 */ /* 0x000fe200078e0005 */
[----:B------:R-:W-:Y:S01]  /*a340*/  IABS R5, R11 ;  /* 0x0000000b00057213 */ /* 0x000fe20000000000 */
[----:B------:R-:W5:Y:S01]  /*a350*/  MUFU.TANH R27, R164 ;  /* 0x000000a4001b7308 */ /* 0x000f620000002400 */
[----:B------:R-:W-:-:S02]  /*a360*/  IABS R8, R8 ;  /* 0x0000000800087213 */ /* 0x000fc40000000000 */
[----:B------:R-:W-:Y:S02]  /*a370*/  I2FP.F32.S32 R10, R6 ;  /* 0x00000006000a7245 */ /* 0x000fe40000201400 */
[----:B------:R-:W-:Y:S02]  /*a380*/  I2FP.F32.S32 R6, R9 ;  /* 0x0000000900067245 */ /* 0x000fe40000201400 */
[----:B------:R-:W-:Y:S01]  /*a390*/  I2FP.F32.S32 R5, R5 ;  /* 0x0000000500057245 */ /* 0x000fe20000201400 */
[----:B------:R-:W5:Y:S01]  /*a3a0*/  MUFU.TANH R28, R165 ;  /* 0x000000a5001c7308 */ /* 0x000f620000002400 */
[----:B------:R-:W-:Y:S01]  /*a3b0*/  I2FP.F32.S32 R8, R8 ;  /* 0x0000000800087245 */ /* 0x000fe20000201400 */
[----:B-1----:R-:W-:Y:S01]  /*a3c0*/  FFMA.FTZ R22, R6, -UR19, R26 ;  /* 0x8000001306167c23 */ /* 0x002fe2000801001a */
[----:B------:R-:W-:Y:S01]  /*a3d0*/  ISETP.NE.AND P3, PT, R13, RZ, PT ;  /* 0x000000ff0d00720c */ /* 0x000fe20003f65270 */
[----:B------:R-:W-:Y:S01]  /*a3e0*/  VIADD R6, R3, 0x69 ;  /* 0x0000006903067836 */ /* 0x000fe20000000000 */
[----:B------:R-:W-:Y:S01]  /*a3f0*/  I2FP.F32.S32 R9, R12 ;  /* 0x0000000c00097245 */ /* 0x000fe20000201400 */
[----:B--2---:R-:W-:Y:S01]  /*a400*/  FFMA.FTZ R24, R5, -UR19, R24 ;  /* 0x8000001305187c23 */ /* 0x004fe20008010018 */
[----:B------:R-:W-:-:S02]  /*a410*/  IMAD.IADD R5, R238, 0x1, -R7 ;  /* 0x00000001ee057824 */ /* 0x000fc400078e0a07 */
[----:B---3--:R-:W-:Y:S01]  /*a420*/  FFMA.FTZ R19, R8, -UR19, R19 ;  /* 0x8000001308137c23 */ /* 0x008fe20008010013 */
[----:B------:R-:W-:Y:S01]  /*a430*/  P2R R13, PR, RZ, 0x2 ;  /* 0x00000002ff0d7803 */ /* 0x000fe20000000000 */
[----:B------:R-:W-:Y:S01]  /*a440*/  IMAD.IADD R8, R236, 0x1, -R6 ;  /* 0x00000001ec087824 */ /* 0x000fe200078e0a06 */
[----:B------:R-:W-:Y:S01]  /*a450*/  FSEL R147, R23, -INF , !P3 ;  /* 0xff80000017937808 */ /* 0x000fe20005800000 */
[----:B----4-:R-:W-:Y:S01]  /*a460*/  FFMA.FTZ R18, R9, -UR19, R18 ;  /* 0x8000001309127c23 */ /* 0x010fe20008010012 */
[----:B------:R-:W-:Y:S01]  /*a470*/  FSEL R141, R21, -INF , !P2 ;  /* 0xff800000158d7808 */ /* 0x000fe20005000000 */
[----:B------:R-:W-:Y:S01]  /*a480*/  IMAD.IADD R9, R239, 0x1, -R7 ;  /* 0x00000001ef097824 */ /* 0x000fe200078e0a07 */
[C---:B------:R-:W-:Y:S01]  /*a490*/  ISETP.GE.AND P3, PT, R7.reuse, R243, PT ;  /* 0x000000f30700720c */ /* 0x040fe20003f66270 */
[----:B-----5:R-:W-:Y:S01]  /*a4a0*/  FFMA.FTZ R25, R10, -UR19, R27 ;  /* 0x800000130a197c23 */ /* 0x020fe2000801001b */
[C---:B------:R-:W-:Y:S01]  /*a4b0*/  ISETP.GE.AND P2, PT, R7.reuse, R242, PT ;  /* 0x000000f20700720c */ /* 0x040fe20003f46270 */
[----:B------:R-:W1:Y:S01]  /*a4c0*/  MUFU.TANH R23, R81 ;  /* 0x0000005100177308 */ /* 0x000e620000002400 */
[C---:B------:R-:W-:Y:S01]  /*a4d0*/  ISETP.GE.AND P1, PT, R7.reuse, R241, PT ;  /* 0x000000f10700720c */ /* 0x040fe20003f26270 */
[----:B------:R-:W-:Y:S01]  /*a4e0*/  IMAD.IADD R10, R238, 0x1, -R6 ;  /* 0x00000001ee0a7824 */ /* 0x000fe200078e0a06 */
[----:B------:R-:W-:-:S02]  /*a4f0*/  ISETP.GE.AND P0, PT, R7, R240, PT ;  /* 0x000000f00700720c */ /* 0x000fc40003f06270 */
[----:B------:R-:W-:Y:S02]  /*a500*/  IABS R5, R5 ;  /* 0x0000000500057213 */ /* 0x000fe40000000000 */
[----:B------:R-:W-:Y:S01]  /*a510*/  FSEL R150, R20, -INF , !P6 ;  /* 0xff80000014967808 */ /* 0x000fe20007000000 */
[----:B------:R-:W2:Y:S01]  /*a520*/  MUFU.TANH R26, R166 ;  /* 0x000000a6001a7308 */ /* 0x000ea20000002400 */
[----:B------:R-:W-:Y:S02]  /*a530*/  FSEL R138, R17, -INF , !P4 ;  /* 0xff800000118a7808 */ /* 0x000fe40006000000 */
[C---:B------:R-:W-:Y:S02]  /*a540*/  ISETP.LT.OR P4, PT, R7.reuse, R235, P3 ;  /* 0x000000eb0700720c */ /* 0x040fe40001f81670 */
[C---:B------:R-:W-:Y:S02]  /*a550*/  ISETP.LT.OR P6, PT, R7.reuse, R233, P2 ;  /* 0x000000e90700720c */ /* 0x040fe400017c1670 */
[C---:B------:R-:W-:Y:S01]  /*a560*/  ISETP.LT.OR P1, PT, R7.reuse, R234, P1 ;  /* 0x000000ea0700720c */ /* 0x040fe20000f21670 */
[----:B------:R-:W-:Y:S01]  /*a570*/  MUFU.TANH R21, R82 ;  /* 0x0000005200157308 */ /* 0x000fe20000002400 */
[----:B------:R-:W-:Y:S01]  /*a580*/  ISETP.LT.OR P0, PT, R7, R232, P0 ;  /* 0x000000e80700720c */ /* 0x000fe20000701670 */
[----:B------:R-:W-:Y:S01]  /*a590*/  IMAD.IADD R7, R237, 0x1, -R6 ;  /* 0x00000001ed077824 */ /* 0x000fe200078e0a06 */
[----:B------:R-:W-:-:S02]  /*a5a0*/  IABS R12, R8 ;  /* 0x00000008000c7213 */ /* 0x000fc40000000000 */
[----:B------:R-:W-:Y:S01]  /*a5b0*/  IABS R8, R9 ;  /* 0x0000000900087213 */ /* 0x000fe20000000000 */
[----:B------:R-:W-:Y:S01]  /*a5c0*/  IMAD.MOV.U32 R9, RZ, RZ, R5 ;  /* 0x000000ffff097224 */ /* 0x000fe200078e0005 */
[----:B------:R-:W-:Y:S01]  /*a5d0*/  ISETP.NE.AND P3, PT, R14, RZ, PT ;  /* 0x000000ff0e00720c */ /* 0x000fe20003f65270 */
[----:B------:R-:W3:Y:S01]  /*a5e0*/  MUFU.TANH R20, R167 ;  /* 0x000000a700147308 */ /* 0x000ee20000002400 */
[----:B------:R-:W-:Y:S02]  /*a5f0*/  ISETP.NE.AND P2, PT, R13, RZ, PT ;  /* 0x000000ff0d00720c */ /* 0x000fe40003f45270 */
[----:B------:R-:W-:Y:S01]  /*a600*/  IABS R5, R10 ;  /* 0x0000000a00057213 */ /* 0x000fe20000000000 */
[----:B------:R-:W-:Y:S01]  /*a610*/  IMAD.MOV.U32 R10, RZ, RZ, R12 ;  /* 0x000000ffff0a7224 */ /* 0x000fe200078e000c */
[----:B------:R-:W-:Y:S02]  /*a620*/  IABS R7, R7 ;  /* 0x0000000700077213 */ /* 0x000fe40000000000 */
[----:B------:R-:W-:Y:S01]  /*a630*/  FSEL R154, R25, -INF , !P3 ;  /* 0xff800000199a7808 */ /* 0x000fe20005800000 */
[----:B------:R-:W-:Y:S01]  /*a640*/  MUFU.TANH R17, R213 ;  /* 0x000000d500117308 */ /* 0x000fe20000002400 */
[----:B------:R-:W-:-:S02]  /*a650*/  ISETP.GE.AND P3, PT, R6, R243, PT ;  /* 0x000000f30600720c */ /* 0x000fc40003f66270 */
[----:B------:R-:W-:Y:S02]  /*a660*/  FSEL R146, R22, -INF , !P2 ;  /* 0xff80000016927808 */ /* 0x000fe40005000000 */
[----:B------:R-:W-:Y:S02]  /*a670*/  P2R R16, PR, RZ, 0x2 ;  /* 0x00000002ff107803 */ /* 0x000fe40000000000 */
[----:B------:R-:W-:Y:S01]  /*a680*/  ISETP.GE.AND P2, PT, R6, R242, PT ;  /* 0x000000f20600720c */ /* 0x000fe20003f46270 */
[----:B------:R-:W-:Y:S01]  /*a690*/  MUFU.TANH R22, R168 ;  /* 0x000000a800167308 */ /* 0x000fe20000002400 */
[----:B------:R-:W-:Y:S01]  /*a6a0*/  I2FP.F32.S32 R11, R9 ;  /* 0x00000009000b7245 */ /* 0x000fe20000201400 */
[----:B------:R-:W-:Y:S01]  /*a6b0*/  IMAD.MOV.U32 R9, RZ, RZ, R7 ;  /* 0x000000ffff097224 */ /* 0x000fe200078e0007 */
[----:B------:R-:W-:Y:S02]  /*a6c0*/  I2FP.F32.S32 R10, R10 ;  /* 0x0000000a000a7245 */ /* 0x000fe40000201400 */
[----:B------:R-:W-:Y:S01]  /*a6d0*/  FSEL R140, R18, -INF , !P4 ;  /* 0xff800000128c7808 */ /* 0x000fe20006000000 */
[----:B------:R-:W-:Y:S01]  /*a6e0*/  FFMA.FTZ R14, R11, -UR19, R28 ;  /* 0x800000130b0e7c23 */ /* 0x000fe2000801001c */
[----:B------:R-:W-:Y:S01]  /*a6f0*/  P2R R15, PR, RZ, 0x1 ;  /* 0x00000001ff0f7803 */ /* 0x000fe20000000000 */
[----:B-1----:R-:W-:Y:S01]  /*a700*/  FFMA.FTZ R12, R10, -UR19, R23 ;  /* 0x800000130a0c7c23 */ /* 0x002fe20008010017 */
[----:B------:R-:W-:Y:S01]  /*a710*/  I2FP.F32.S32 R7, R8 ;  /* 0x0000000800077245 */ /* 0x000fe20000201400 */
[----:B------:R1:W-:Y:S01]  /*a720*/  MUFU.TANH R18, R224 ;  /* 0x000000e000127308 */ /* 0x0003e20000002400 */
[----:B------:R-:W-:-:S02]  /*a730*/  ISETP.LT.OR P4, PT, R6, R235, P3 ;  /* 0x000000eb0600720c */ /* 0x000fc40001f81670 */
[----:B------:R-:W-:Y:S01]  /*a740*/  I2FP.F32.S32 R8, R5 ;  /* 0x0000000500087245 */ /* 0x000fe20000201400 */
[----:B------:R-:W-:Y:S01]  /*a750*/  VIADD R5, R3, 0x70 ;  /* 0x0000007003057836 */ /* 0x000fe20000000000 */
[C---:B------:R-:W-:Y:S01]  /*a760*/  ISETP.GE.AND P1, PT, R6.reuse, R241, PT ;  /* 0x000000f10600720c */ /* 0x040fe20003f26270 */
[----:B--2---:R-:W-:Y:S01]  /*a770*/  FFMA.FTZ R13, R7, -UR19, R26 ;  /* 0x80000013070d7c23 */ /* 0x004fe2000801001a */
[----:B------:R-:W-:Y:S01]  /*a780*/  ISETP.GE.AND P0, PT, R6, R240, PT ;  /* 0x000000f00600720c */ /* 0x000fe20003f06270 */
[--C-:B------:R-:W-:Y:S01]  /*a790*/  IMAD.IADD R7, R236, 0x1, -R5.reuse ;  /* 0x00000001ec077824 */ /* 0x100fe200078e0a05 */
[----:B------:R-:W-:Y:S01]  /*a7a0*/  ISETP.LT.OR P3, PT, R6, R233, P2 ;  /* 0x000000e90600720c */ /* 0x000fe20001761670 */
[----:B---3--:R-:W-:Y:S01]  /*a7b0*/  FFMA.FTZ R20, R8, -UR19, R20 ;  /* 0x8000001308147c23 */ /* 0x008fe20008010014 */
[----:B------:R-:W-:Y:S01]  /*a7c0*/  ISETP.NE.AND P2, PT, R16, RZ, PT ;  /* 0x000000ff1000720c */ /* 0x000fe20003f45270 */
[----:B------:R-:W-:Y:S01]  /*a7d0*/  IMAD.IADD R11, R238, 0x1, -R5 ;  /* 0x00000001ee0b7824 */ /* 0x000fe200078e0a05 */
[----:B------:R-:W2:Y:S01]  /*a7e0*/  MUFU.TANH R16, R83 ;  /* 0x0000005300107308 */ /* 0x000ea20000002400 */
[----:B------:R-:W-:-:S02]  /*a7f0*/  FSEL R151, R19, -INF , !P5 ;  /* 0xff80000013977808 */ /* 0x000fc40006800000 */
[----:B------:R-:W-:Y:S01]  /*a800*/  P2R R10, PR, RZ, 0x10 ;  /* 0x00000010ff0a7803 */ /* 0x000fe20000000000 */
[----:B-1----:R-:W-:Y:S01]  /*a810*/  VIADD R224, R223, 0x3800 ;  /* 0x00003800dfe07836 */ /* 0x002fe20000000000 */
[C---:B------:R-:W-:Y:S02]  /*a820*/  ISETP.LT.OR P5, PT, R6.reuse, R234, P1 ;  /* 0x000000ea0600720c */ /* 0x040fe40000fa1670 */
[----:B------:R-:W-:Y:S01]  /*a830*/  ISETP.LT.OR P4, PT, R6, R232, P0 ;  /* 0x000000e80600720c */ /* 0x000fe20000781670 */
[----:B------:R-:W-:Y:S01]  /*a840*/  IMAD.IADD R6, R239, 0x1, -R6 ;  /* 0x00000001ef067824 */ /* 0x000fe200078e0a06 */
[----:B------:R-:W-:Y:S01]  /*a850*/  I2FP.F32.S32 R9, R9 ;  /* 0x0000000900097245 */ /* 0x000fe20000201400 */
[----:B------:R-:W1:Y:S01]  /*a860*/  MUFU.TANH R19, R169 ;  /* 0x000000a900137308 */ /* 0x000e620000002400 */
[----:B------:R-:W-:Y:S02]  /*a870*/  ISETP.GE.AND P0, PT, R5, R243, PT ;  /* 0x000000f30500720c */ /* 0x000fe40003f06270 */
[----:B------:R-:W-:Y:S01]  /*a880*/  IABS R7, R7 ;  /* 0x0000000700077213 */ /* 0x000fe20000000000 */
[----:B------:R-:W-:Y:S01]  /*a890*/  FFMA.FTZ R21, R9, -UR19, R21 ;  /* 0x8000001309157c23 */ /* 0x000fe20008010015 */
[----:B------:R-:W-:Y:S01]  /*a8a0*/  IABS R6, R6 ;  /* 0x0000000600067213 */ /* 0x000fe20000000000 */
[----:B------:R-:W-:Y:S01]  /*a8b0*/  IMAD.IADD R9, R237, 0x1, -R5 ;  /* 0x00000001ed097824 */ /* 0x000fe200078e0a05 */
[----:B------:R-:W-:Y:S01]  /*a8c0*/  FSEL R155, R24, -INF , !P6 ;  /* 0xff800000189b7808 */ /* 0x000fe20007000000 */
[----:B------:R-:W-:Y:S01]  /*a8d0*/  IMAD.MOV.U32 R8, RZ, RZ, R7 ;  /* 0x000000ffff087224 */ /* 0x000fe200078e0007 */
[----:B------:R-:W-:Y:S01]  /*a8e0*/  ISETP.LT.OR P6, PT, R5, R235, P0 ;  /* 0x000000eb0500720c */ /* 0x000fe200007c1670 */
[----:B------:R-:W-:Y:S01]  /*a8f0*/  MUFU.TANH R23, R216 ;  /* 0x000000d800177308 */ /* 0x000fe20000002400 */
[----:B------:R-:W-:-:S02]  /*a900*/  ISETP.NE.AND P1, PT, R15, RZ, PT ;  /* 0x000000ff0f00720c */ /* 0x000fc40003f25270 */
[----:B------:R-:W-:Y:S02]  /*a910*/  ISETP.NE.AND P0, PT, R10, RZ, PT ;  /* 0x000000ff0a00720c */ /* 0x000fe40003f05270 */
[----:B------:R-:W-:Y:S02]  /*a920*/  I2FP.F32.S32 R6, R6 ;  /* 0x0000000600067245 */ /* 0x000fe40000201400 */
[----:B------:R-:W-:Y:S01]  /*a930*/  FSEL R145, R14, -INF , !P2 ;  /* 0xff8000000e917808 */ /* 0x000fe20005000000 */
[----:B------:R-:W3:Y:S01]  /*a940*/  MUFU.TANH R10, R214 ;  /* 0x000000d6000a7308 */ /* 0x000ee20000002400 */
[----:B------:R-:W-:Y:S02]  /*a950*/  FSEL R153, R13, -INF , !P1 ;  /* 0xff8000000d997808 */ /* 0x000fe40004800000 */
[----:B------:R-:W-:Y:S01]  /*a960*/  FSEL R139, R12, -INF , !P0 ;  /* 0xff8000000c8b7808 */ /* 0x000fe20004000000 */
[----:B--2---:R-:W-:Y:S01]  /*a970*/  FFMA.FTZ R12, R6, -UR19, R16 ;  /* 0x80000013060c7c23 */ /* 0x004fe20008010010 */
[----:B------:R-:W-:-:S02]  /*a980*/  IABS R7, R9 ;  /* 0x0000000900077213 */ /* 0x000fc40000000000 */
[C---:B------:R-:W-:Y:S02]  /*a990*/  ISETP.GE.AND P2, PT, R5.reuse, R242, PT ;  /* 0x000000f20500720c */ /* 0x040fe40003f46270 */
[C---:B------:R-:W-:Y:S02]  /*a9a0*/  ISETP.GE.AND P1, PT, R5.reuse, R241, PT ;  /* 0x000000f10500720c */ /* 0x040fe40003f26270 */
[C---:B------:R-:W-:Y:S02]  /*a9b0*/  ISETP.GE.AND P0, PT, R5.reuse, R240, PT ;  /* 0x000000f00500720c */ /* 0x040fe40003f06270 */
[----:B------:R-:W-:Y:S01]  /*a9c0*/  I2FP.F32.S32 R9, R8 ;  /* 0x0000000800097245 */ /* 0x000fe20000201400 */
[----:B------:R-:W-:Y:S01]  /*a9d0*/  IMAD.MOV.U32 R8, RZ, RZ, R7 ;  /* 0x000000ffff087224 */ /* 0x000fe200078e0007 */
[----:B------:R-:W-:Y:S02]  /*a9e0*/  IABS R6, R11 ;  /* 0x0000000b00067213 */ /* 0x000fe40000000000 */
[----:B------:R-:W-:Y:S01]  /*a9f0*/  ISETP.LT.OR P2, PT, R5, R233, P2 ;  /* 0x000000e90500720c */ /* 0x000fe20001741670 */
[----:B------:R-:W-:Y:S01]  /*aa00*/  FFMA.FTZ R11, R9, -UR19, R22 ;  /* 0x80000013090b7c23 */ /* 0x000fe20008010016 */
[C---:B------:R-:W-:Y:S01]  /*aa10*/  ISETP.LT.OR P1, PT, R5.reuse, R234, P1 ;  /* 0x000000ea0500720c */ /* 0x040fe20000f21670 */
[----:B------:R-:W-:Y:S01]  /*aa20*/  IMAD.MOV.U32 R7, RZ, RZ, R6 ;  /* 0x000000ffff077224 */ /* 0x000fe200078e0006 */
[----:B------:R-:W-:Y:S01]  /*aa30*/  ISETP.LT.OR P0, PT, R5, R232, P0 ;  /* 0x000000e80500720c */ /* 0x000fe20000701670 */
[----:B------:R-:W-:Y:S01]  /*aa40*/  IMAD.IADD R5, R239, 0x1, -R5 ;  /* 0x00000001ef057824 */ /* 0x000fe200078e0a05 */
[----:B------:R-:W-:Y:S01]  /*aa50*/  I2FP.F32.S32 R8, R8 ;  /* 0x0000000800087245 */ /* 0x000fe20000201400 */
[----:B------:R-:W-:Y:S01]  /*aa60*/  VIADD R6, R3, 0x71 ;  /* 0x0000007103067836 */ /* 0x000fe20000000000 */
[----:B------:R-:W-:Y:S01]  /*aa70*/  I2FP.F32.S32 R7, R7 ;  /* 0x0000000700077245 */ /* 0x000fe20000201400 */
[----:B------:R-:W2:Y:S01]  /*aa80*/  MUFU.TANH R22, R215 ;  /* 0x000000d700167308 */ /* 0x000ea20000002400 */
[----:B------:R-:W-:Y:S01]  /*aa90*/  IABS R5, R5 ;  /* 0x0000000500057213 */ /* 0x000fe20000000000 */
[----:B-1----:R-:W-:Y:S01]  /*aaa0*/  FFMA.FTZ R19, R8, -UR19, R19 ;  /* 0x8000001308137c23 */ /* 0x002fe20008010013 */
[--C-:B------:R-:W-:Y:S01]  /*aab0*/  IMAD.IADD R8, R236, 0x1, -R6.reuse ;  /* 0x00000001ec087824 */ /* 0x100fe200078e0a06 */
[----:B------:R-:W-:Y:S01]  /*aac0*/  P2R R15, PR, RZ, 0x4 ;  /* 0x00000004ff0f7803 */ /* 0x000fe20000000000 */
[----:B------:R-:W-:Y:S01]  /*aad0*/  FFMA.FTZ R17, R7, -UR19, R17 ;  /* 0x8000001307117c23 */ /* 0x000fe20008010011 */
[----:B------:R-:W-:Y:S01]  /*aae0*/  I2FP.F32.S32 R5, R5 ;  /* 0x0000000500057245 */ /* 0x000fe20000201400 */
[--C-:B------:R-:W-:Y:S01]  /*aaf0*/  IMAD.IADD R7, R237, 0x1, -R6.reuse ;  /* 0x00000001ed077824 */ /* 0x100fe200078e0a06 */
[----:B------:R-:W-:Y:S01]  /*ab00*/  P2R R14, PR, RZ, 0x2 ;  /* 0x00000002ff0e7803 */ /* 0x000fe20000000000 */
[----:B------:R-:W-:Y:S01]  /*ab10*/  IMAD.IADD R9, R238, 0x1, -R6 ;  /* 0x00000001ee097824 */ /* 0x000fe200078e0a06 */
[C---:B------:R-:W-:Y:S01]  /*ab20*/  ISETP.GE.AND P2, PT, R6.reuse, R242, PT ;  /* 0x000000f20600720c */ /* 0x040fe20003f46270 */
[----:B---3--:R-:W-:Y:S01]  /*ab30*/  FFMA.FTZ R16, R5, -UR19, R10 ;  /* 0x8000001305107c23 */ /* 0x008fe2000801000a */
[----:B------:R-:W-:Y:S01]  /*ab40*/  P2R R13, PR, RZ, 0x1 ;  /* 0x00000001ff0d7803 */ /* 0x000fe20000000000 */
[----:B------:R-:W-:Y:S01]  /*ab50*/  VIADD R5, R3, 0x78 ;  /* 0x0000007803057836 */ /* 0x000fe20000000000 */
[----:B------:R-:W-:Y:S01]  /*ab60*/  FSEL R156, R21, -INF , !P3 ;  /* 0xff800000159c7808 */ /* 0x000fe20005800000 */
[----:B------:R-:W-:Y:S01]  /*ab70*/  VIADD R3, R3, 0x79 ;  /* 0x0000007903037836 */ /* 0x000fe20000000000 */
[----:B------:R-:W-:Y:S01]  /*ab80*/  IABS R10, R8 ;  /* 0x00000008000a7213 */ /* 0x000fe20000000000 */
[----:B------:R-:W-:Y:S01]  /*ab90*/  IMAD.IADD R8, R239, 0x1, -R6 ;  /* 0x00000001ef087824 */ /* 0x000fe200078e0a06 */
[C---:B------:R-:W-:Y:S01]  /*aba0*/  ISETP.GE.AND P3, PT, R6.reuse, R243, PT ;  /* 0x000000f30600720c */ /* 0x040fe20003f66270 */
[----:B------:R-:W-:Y:S01]  /*abb0*/  MUFU.TANH R21, R112 ;  /* 0x0000007000157308 */ /* 0x000fe20000002400 */
[----:B------:R-:W-:-:S02]  /*abc0*/  ISETP.GE.AND P1, PT, R6, R241, PT ;  /* 0x000000f10600720c */ /* 0x000fc40003f26270 */
[----:B------:R-:W-:Y:S02]  /*abd0*/  ISETP.GE.AND P0, PT, R6, R240, PT ;  /* 0x000000f00600720c */ /* 0x000fe40003f06270 */
[----:B------:R-:W-:Y:S02]  /*abe0*/  FSEL R152, R12, -INF , !P4 ;  /* 0xff8000000c987808 */ /* 0x000fe40006000000 */
[----:B------:R-:W-:Y:S02]  /*abf0*/  FSEL R149, R20, -INF , !P5 ;  /* 0xff80000014957808 */ /* 0x000fe40006800000 */
[----:B------:R-:W-:Y:S01]  /*ac00*/  ISETP.LT.OR P4, PT, R6, R233, P2 ;  /* 0x000000e90600720c */ /* 0x000fe20001781670 */
[----:B------:R-:W1:Y:S01]  /*ac10*/  MUFU.TANH R20, R225 ;  /* 0x000000e100147308 */ /* 0x000e620000002400 */
[----:B------:R-:W-:Y:S02]  /*ac20*/  ISETP.NE.AND P2, PT, R14, RZ, PT ;  /* 0x000000ff0e00720c */ /* 0x000fe40003f45270 */
[----:B------:R-:W-:-:S02]  /*ac30*/  ISETP.LT.OR P5, PT, R6, R235, P3 ;  /* 0x000000eb0600720c */ /* 0x000fc40001fa1670 */
[C---:B------:R-:W-:Y:S02]  /*ac40*/  ISETP.LT.OR P1, PT, R6.reuse, R234, P1 ;  /* 0x000000ea0600720c */ /* 0x040fe40000f21670 */
[----:B------:R-:W-:Y:S01]  /*ac50*/  ISETP.LT.OR P0, PT, R6, R232, P0 ;  /* 0x000000e80600720c */ /* 0x000fe20000701670 */
[----:B------:R-:W3:Y:S01]  /*ac60*/  MUFU.TANH R14, R226 ;  /* 0x000000e2000e7308 */ /* 0x000ee20000002400 */
[----:B------:R-:W-:Y:S02]  /*ac70*/  IABS R7, R7 ;  /* 0x0000000700077213 */ /* 0x000fe40000000000 */
[----:B------:R-:W-:Y:S02]  /*ac80*/  IABS R6, R9 ;  /* 0x0000000900067213 */ /* 0x000fe40000000000 */
[----:B------:R-:W-:Y:S01]  /*ac90*/  IABS R8, R8 ;  /* 0x0000000800087213 */ /* 0x000fe20000000000 */
[----:B------:R-:W-:Y:S01]  /*aca0*/  IMAD.MOV.U32 R9, RZ, RZ, R7 ;  /* 0x000000ffff097224 */ /* 0x000fe200078e0007 */
[----:B------:R-:W-:Y:S01]  /*acb0*/  I2FP.F32.S32 R10, R10 ;  /* 0x0000000a000a7245 */ /* 0x000fe20000201400 */
[----:B------:R-:W-:Y:S01]  /*acc0*/  IMAD.MOV.U32 R7, RZ, RZ, R6 ;  /* 0x000000ffff077224 */ /* 0x000fe200078e0006 */
[----:B------:R-:W-:Y:S01]  /*acd0*/  FSEL R157, R17, -INF , !P2 ;  /* 0xff800000119d7808 */ /* 0x000fe20005000000 */
[----:B------:R-:W-:Y:S01]  /*ace0*/  IMAD.MOV.U32 R6, RZ, RZ, R8 ;  /* 0x000000ffff067224 */ /* 0x000fe200078e0008 */
[----:B------:R-:W-:Y:S01]  /*acf0*/  ISETP.NE.AND P3, PT, R15, RZ, PT ;  /* 0x000000ff0f00720c */ /* 0x000fe20003f65270 */
[----:B--2---:R-:W-:Y:S01]  /*ad00*/  FFMA.FTZ R10, R10, -UR19, R22 ;  /* 0x800000130a0a7c23 */ /* 0x004fe20008010016 */
[----:B------:R-:W-:Y:S01]  /*ad10*/  I2FP.F32.S32 R8, R7 ;  /* 0x0000000700087245 */ /* 0x000fe20000201400 */
[--C-:B------:R-:W-:Y:S01]  /*ad20*/  IMAD.IADD R7, R236, 0x1, -R5.reuse ;  /* 0x00000001ec077824 */ /* 0x100fe200078e0a05 */
[----:B------:R-:W-:Y:S01]  /*ad30*/  I2FP.F32.S32 R6, R6 ;  /* 0x0000000600067245 */ /* 0x000fe20000201400 */
[----:B------:R-:W2:Y:S01]  /*ad40*/  MUFU.TANH R15, R113 ;  /* 0x00000071000f7308 */ /* 0x000ea20000002400 */
[----:B------:R-:W-:Y:S01]  /*ad50*/  ISETP.GE.AND P2, PT, R5, R242, PT ;  /* 0x000000f20500720c */ /* 0x000fe20003f46270 */
[----:B-1----:R-:W-:Y:S01]  /*ad60*/  FFMA.FTZ R20, R8, -UR19, R20 ;  /* 0x8000001308147c23 */ /* 0x002fe20008010014 */
[----:B------:R-:W-:Y:S01]  /*ad70*/  FSEL R144, R11, -INF , !P6 ;  /* 0xff8000000b907808 */ /* 0x000fe20007000000 */
[----:B---3--:R-:W-:Y:S01]  /*ad80*/  FFMA.FTZ R14, R6, -UR19, R14 ;  /* 0x80000013060e7c23 */ /* 0x008fe2000801000e */
[----:B------:R-:W-:Y:S01]  /*ad90*/  ISETP.NE.AND P6, PT, R13, RZ, PT ;  /* 0x000000ff0d00720c */ /* 0x000fe20003fc5270 */
[--C-:B------:R-:W-:Y:S01]  /*ada0*/  IMAD.IADD R6, R237, 0x1, -R5.reuse ;  /* 0x00000001ed067824 */ /* 0x100fe200078e0a05 */
[----:B------:R-:W-:Y:S01]  /*adb0*/  P2R R12, PR, RZ, 0x2 ;  /* 0x00000002ff0c7803 */ /* 0x000fe20000000000 */
[----:B------:R-:W-:Y:S01]  /*adc0*/  MUFU.TANH R17, R114 ;  /* 0x0000007200117308 */ /* 0x000fe20000002400 */
[----:B------:R-:W-:Y:S01]  /*add0*/  ISETP.GE.AND P1, PT, R5, R241, PT ;  /* 0x000000f10500720c */ /* 0x000fe20003f26270 */
[----:B------:R-:W-:Y:S01]  /*ade0*/  VIADD R226, R223, 0x2800 ;  /* 0x00002800dfe27836 */ /* 0x000fe20000000000 */
[----:B------:R-:W-:Y:S01]  /*adf0*/  FSEL R143, R10, -INF , !P5 ;  /* 0xff8000000a8f7808 */ /* 0x000fe20006800000 */
[--C-:B------:R-:W-:Y:S01]  /*ae00*/  IMAD.IADD R10, R239, 0x1, -R5.reuse ;  /* 0x00000001ef0a7824 */ /* 0x100fe200078e0a05 */
[----:B------:R-:W-:Y:S01]  /*ae10*/  P2R R11, PR, RZ, 0x1 ;  /* 0x00000001ff0b7803 */ /* 0x000fe20000000000 */
[----:B------:R-:W-:Y:S01]  /*ae20*/  VIADD R225, R223, 0x3000 ;  /* 0x00003000dfe17836 */ /* 0x000fe20000000000 */
[----:B------:R-:W-:Y:S01]  /*ae30*/  IABS R8, R7 ;  /* 0x0000000700087213 */ /* 0x000fe20000000000 */
[----:B------:R-:W-:Y:S01]  /*ae40*/  IMAD.IADD R7, R238, 0x1, -R5 ;  /* 0x00000001ee077824 */ /* 0x000fe200078e0a05 */
[----:B------:R-:W-:-:S02]  /*ae50*/  FSEL R168, R19, -INF , !P3 ;  /* 0xff80000013a87808 */ /* 0x000fc40005800000 */
[C---:B------:R-:W-:Y:S02]  /*ae60*/  ISETP.LT.OR P5, PT, R5.reuse, R233, P2 ;  /* 0x000000e90500720c */ /* 0x040fe400017a1670 */
[C---:B------:R-:W-:Y:S02]  /*ae70*/  ISETP.GE.AND P3, PT, R5.reuse, R243, PT ;  /* 0x000000f30500720c */ /* 0x040fe40003f66270 */
[C---:B------:R-:W-:Y:S02]  /*ae80*/  ISETP.GE.AND P0, PT, R5.reuse, R240, PT ;  /* 0x000000f00500720c */ /* 0x040fe40003f06270 */
[----:B------:R-:W-:Y:S02]  /*ae90*/  FSEL R164, R16, -INF , !P6 ;  /* 0xff80000010a47808 */ /* 0x000fe40007000000 */
[----:B------:R-:W-:Y:S01]  /*aea0*/  ISETP.LT.OR P6, PT, R5, R234, P1 ;  /* 0x000000ea0500720c */ /* 0x000fe20000fc1670 */
[----:B------:R-:W-:Y:S01]  /*aeb0*/  MUFU.TANH R16, R115 ;  /* 0x0000007300107308 */ /* 0x000fe20000002400 */
[----:B------:R-:W-:-:S02]  /*aec0*/  I2FP.F32.S32 R9, R9 ;  /* 0x0000000900097245 */ /* 0x000fc40000201400 */
[----:B------:R-:W-:Y:S02]  /*aed0*/  P2R R13, PR, RZ, 0x20 ;  /* 0x00000020ff0d7803 */ /* 0x000fe40000000000 */
[----:B------:R-:W-:Y:S01]  /*aee0*/  ISETP.NE.AND P1, PT, R12, RZ, PT ;  /* 0x000000ff0c00720c */ /* 0x000fe20003f25270 */
[----:B------:R-:W-:Y:S01]  /*aef0*/  FFMA.FTZ R18, R9, -UR19, R18 ;  /* 0x8000001309127c23 */ /* 0x000fe20008010012 */
[C---:B------:R-:W-:Y:S01]  /*af00*/  ISETP.LT.OR P3, PT, R5.reuse, R235, P3 ;  /* 0x000000eb0500720c */ /* 0x040fe20001f61670 */
[----:B------:R-:W1:Y:S01]  /*af10*/  MUFU.TANH R12, R227 ;  /* 0x000000e3000c7308 */ /* 0x000e620000002400 */
[----:B------:R-:W-:Y:S01]  /*af20*/  ISETP.LT.OR P5, PT, R5, R232, P0 ;  /* 0x000000e80500720c */ /* 0x000fe200007a1670 */
[----:B------:R-:W-:Y:S01]  /*af30*/  IMAD.MOV.U32 R9, RZ, RZ, R8 ;  /* 0x000000ffff097224 */ /* 0x000fe200078e0008 */
[----:B------:R-:W-:Y:S02]  /*af40*/  IABS R6, R6 ;  /* 0x0000000600067213 */ /* 0x000fe40000000000 */
[----:B------:R-:W-:-:S02]  /*af50*/  IABS R5, R7 ;  /* 0x0000000700057213 */ /* 0x000fc40000000000 */
[----:B------:R-:W-:Y:S01]  /*af60*/  IABS R7, R10 ;  /* 0x0000000a00077213 */ /* 0x000fe20000000000 */
[----:B------:R-:W-:Y:S01]  /*af70*/  IMAD.MOV.U32 R8, RZ, RZ, R6 ;  /* 0x000000ffff087224 */ /* 0x000fe200078e0006 */
[----:B------:R-:W-:Y:S02]  /*af80*/  I2FP.F32.S32 R9, R9 ;  /* 0x0000000900097245 */ /* 0x000fe40000201400 */
[----:B------:R-:W-:Y:S01]  /*af90*/  ISETP.NE.AND P2, PT, R11, RZ, PT ;  /* 0x000000ff0b00720c */ /* 0x000fe20003f45270 */
[----:B------:R-:W-:Y:S01]  /*afa0*/  IMAD.MOV.U32 R6, RZ, RZ, R7 ;  /* 0x000000ffff067224 */ /* 0x000fe200078e0007 */
[----:B------:R-:W-:Y:S01]  /*afb0*/  I2FP.F32.S32 R7, R5 ;  /* 0x0000000500077245 */ /* 0x000fe20000201400 */
[----:B------:R-:W-:Y:S01]  /*afc0*/  FFMA.FTZ R10, R9, -UR19, R21 ;  /* 0x80000013090a7c23 */ /* 0x000fe20008010015 */
[----:B------:R-:W-:Y:S01]  /*afd0*/  I2FP.F32.S32 R8, R8 ;  /* 0x0000000800087245 */ /* 0x000fe20000201400 */
[--C-:B------:R-:W-:Y:S01]  /*afe0*/  IMAD.IADD R9, R238, 0x1, -R3.reuse ;  /* 0x00000001ee097824 */ /* 0x100fe200078e0a03 */
[----:B------:R-:W-:Y:S01]  /*aff0*/  I2FP.F32.S32 R5, R6 ;  /* 0x0000000600057245 */ /* 0x000fe20000201400 */
[----:B------:R-:W-:Y:S01]  /*b000*/  IMAD.IADD R6, R236, 0x1, -R3 ;  /* 0x00000001ec067824 */ /* 0x000fe200078e0a03 */
[----:B------:R-:W-:Y:S01]  /*b010*/  ISETP.GE.AND P0, PT, R3, R243, PT ;  /* 0x000000f30300720c */ /* 0x000fe20003f06270 */
[----:B--2---:R-:W-:Y:S01]  /*b020*/  FFMA.FTZ R11, R8, -UR19, R15 ;  /* 0x80000013080b7c23 */ /* 0x004fe2000801000f */
[----:B------:R-:W-:Y:S01]  /*b030*/  FFMA.FTZ R15, R7, -UR19, R23 ;  /* 0x80000013070f7c23 */ /* 0x000fe20008010017 */
[----:B-1----:R-:W-:Y:S01]  /*b040*/  FFMA.FTZ R12, R5, -UR19, R12 ;  /* 0x80000013050c7c23 */ /* 0x002fe2000801000c */
[----:B------:R-:W-:Y:S01]  /*b050*/  IABS R5, R6 ;  /* 0x0000000600057213 */ /* 0x000fe20000000000 */
[----:B------:R-:W-:Y:S01]  /*b060*/  IMAD.IADD R7, R237, 0x1, -R3 ;  /* 0x00000001ed077824 */ /* 0x000fe200078e0a03 */
[----:B------:R-:W-:Y:S01]  /*b070*/  FSEL R169, R18, -INF , !P4 ;  /* 0xff80000012a97808 */ /* 0x000fe20006000000 */
[----:B------:R-:W-:Y:S01]  /*b080*/  VIADD R227, R223, 0x2000 ;  /* 0x00002000dfe37836 */ /* 0x000fe20000000000 */
[----:B------:R-:W-:Y:S01]  /*b090*/  FSEL R158, R20, -INF , !P1 ;  /* 0xff800000149e7808 */ /* 0x000fe20004800000 */
[----:B------:R-:W-:Y:S01]  /*b0a0*/  IMAD.MOV.U32 R6, RZ, RZ, R5 ;  /* 0x000000ffff067224 */ /* 0x000fe200078e0005 */
[----:B------:R-:W-:-:S02]  /*b0b0*/  ISETP.LT.OR P4, PT, R3, R235, P0 ;  /* 0x000000eb0300720c */ /* 0x000fc40000781670 */
[C---:B------:R-:W-:Y:S02]  /*b0c0*/  ISETP.GE.AND P1, PT, R3.reuse, R242, PT ;  /* 0x000000f20300720c */ /* 0x040fe40003f26270 */
[----:B------:R-:W-:Y:S02]  /*b0d0*/  FSEL R165, R14, -INF , !P2 ;  /* 0xff8000000ea57808 */ /* 0x000fe40005000000 */
[C---:B------:R-:W-:Y:S02]  /*b0e0*/  ISETP.GE.AND P0, PT, R3.reuse, R241, PT ;  /* 0x000000f10300720c */ /* 0x040fe40003f06270 */
[C---:B------:R-:W-:Y:S02]  /*b0f0*/  ISETP.GE.AND P2, PT, R3.reuse, R240, PT ;  /* 0x000000f00300720c */ /* 0x040fe40003f46270 */
[----:B------:R-:W-:Y:S02]  /*b100*/  FSEL R142, R10, -INF , !P3 ;  /* 0xff8000000a8e7808 */ /* 0x000fe40005800000 */
[----:B------:R-:W-:Y:S01]  /*b110*/  IABS R5, R7 ;  /* 0x0000000700057213 */ /* 0x000fe20000000000 */
[----:B------:R1:W2:Y:S01]  /*b120*/  MUFU.TANH R10, R228 ;  /* 0x000000e4000a7308 */ /* 0x0002a20000002400 */
[----:B------:R-:W-:Y:S01]  /*b130*/  ISETP.LT.OR P3, PT, R3, R233, P1 ;  /* 0x000000e90300720c */ /* 0x000fe20000f61670 */
[----:B------:R-:W-:Y:S01]  /*b140*/  IMAD.IADD R7, R239, 0x1, -R3 ;  /* 0x00000001ef077824 */ /* 0x000fe200078e0a03 */
[----:B------:R-:W-:-:S02]  /*b150*/  ISETP.LT.OR P1, PT, R3, R234, P0 ;  /* 0x000000ea0300720c */ /* 0x000fc40000721670 */
[----:B------:R-:W-:Y:S02]  /*b160*/  ISETP.LT.OR P0, PT, R3, R232, P2 ;  /* 0x000000e80300720c */ /* 0x000fe40001701670 */
[----:B------:R-:W-:Y:S02]  /*b170*/  IABS R3, R9 ;  /* 0x0000000900037213 */ /* 0x000fe40000000000 */
[----:B------:R-:W-:Y:S01]  /*b180*/  I2FP.F32.S32 R8, R6 ;  /* 0x0000000600087245 */ /* 0x000fe20000201400 */
[----:B------:R3:W4:Y:S01]  /*b190*/  MUFU.TANH R9, R229 ;  /* 0x000000e500097308 */ /* 0x0007220000002400 */
[----:B------:R-:W-:Y:S02]  /*b1a0*/  IABS R6, R7 ;  /* 0x0000000700067213 */ /* 0x000fe40000000000 */
[----:B------:R-:W-:Y:S01]  /*b1b0*/  I2FP.F32.S32 R7, R5 ;  /* 0x0000000500077245 */ /* 0x000fe20000201400 */
[----:B------:R-:W-:Y:S01]  /*b1c0*/  IMAD.MOV.U32 R5, RZ, RZ, R3 ;  /* 0x000000ffff057224 */ /* 0x000fe200078e0003 */
[----:B------:R-:W-:Y:S01]  /*b1d0*/  ISETP.NE.AND P2, PT, R13, RZ, PT ;  /* 0x000000ff0d00720c */ /* 0x000fe20003f45270 */
[----:B------:R-:W-:Y:S01]  /*b1e0*/  IMAD.MOV.U32 R3, RZ, RZ, R6 ;  /* 0x000000ffff037224 */ /* 0x000fe200078e0006 */
[----:B------:R-:W-:Y:S01]  /*b1f0*/  FSEL R159, R15, -INF , !P6 ;  /* 0xff8000000f9f7808 */ /* 0x000fe20007000000 */
[----:B------:R-:W-:Y:S01]  /*b200*/  FFMA.FTZ R8, R8, -UR19, R17 ;  /* 0x8000001308087c23 */ /* 0x000fe20008010011 */
[----:B------:R-:W-:Y:S01]  /*b210*/  I2FP.F32.S32 R5, R5 ;  /* 0x0000000500057245 */ /* 0x000fe20000201400 */
[----:B------:R-:W-:Y:S01]  /*b220*/  FFMA.FTZ R7, R7, -UR19, R16 ;  /* 0x8000001307077c23 */ /* 0x000fe20008010010 */
[----:B------:R-:W-:Y:S01]  /*b230*/  FSEL R125, R11, -INF , !P2 ;  /* 0xff8000000b7d7808 */ /* 0x000fe20005000000 */
[----:B-1----:R-:W-:Y:S01]  /*b240*/  VIADD R228, R223, 0x1800 ;  /* 0x00001800dfe47836 */ /* 0x002fe20000000000 */
[----:B------:R-:W-:Y:S01]  /*b250*/  PLOP3.LUT P2, PT, PT, PT, UP0, 0x80, 0x0 ;  /* 0x000000000000781c */ /* 0x000fe20003f4f008 */
[----:B--2---:R-:W-:Y:S01]  /*b260*/  FFMA.FTZ R6, R5, -UR19, R10 ;  /* 0x8000001305067c23 */ /* 0x004fe2000801000a */
[----:B------:R-:W-:-:S02]  /*b270*/  I2FP.F32.S32 R3, R3 ;  /* 0x0000000300037245 */ /* 0x000fc40000201400 */
[----:B------:R-:W-:Y:S01]  /*b280*/  P2R R5, PR, RZ, 0x4 ;  /* 0x00000004ff057803 */ /* 0x000fe20000000000 */
[----:B---3--:R-:W-:Y:S01]  /*b290*/  VIADD R229, R223, 0x1000 ;  /* 0x00001000dfe57836 */ /* 0x008fe20000000000 */
[----:B------:R-:W-:Y:S01]  /*b2a0*/  FSEL R166, R12, -INF , !P5 ;  /* 0xff8000000ca67808 */ /* 0x000fe20006800000 */
[----:B----4-:R-:W-:Y:S01]  /*b2b0*/  FFMA.FTZ R3, R3, -UR19, R9 ;  /* 0x8000001303037c23 */ /* 0x010fe20008010009 */
[----:B------:R-:W-:Y:S02]  /*b2c0*/  ISETP.NE.AND P6, PT, R5, RZ, PT ;  /* 0x000000ff0500720c */ /* 0x000fe40003fc5270 */
[----:B------:R-:W-:Y:S02]  /*b2d0*/  FSEL R148, R8, -INF , !P4 ;  /* 0xff80000008947808 */ /* 0x000fe40006000000 */
[----:B------:R-:W-:Y:S02]  /*b2e0*/  FSEL R124, R7, -INF , !P3 ;  /* 0xff800000077c7808 */ /* 0x000fe40005800000 */
[----:B------:R-:W-:-:S02]  /*b2f0*/  FSEL R160, R6, -INF , !P1 ;  /* 0xff80000006a07808 */ /* 0x000fc40004800000 */
[----:B------:R-:W-:-:S05]  /*b300*/  FSEL R167, R3, -INF , !P0 ;  /* 0xff80000003a77808 */ /* 0x000fca0004000000 */
[----:B------:R-:W-:Y:S05]  /*b310*/  @!P6 BRA `(.L_x_1114) ;  /* 0x0000000400c4e947 */ /* 0x000fea0003800000 */
        /* <DEDUP_REMOVED lines=111> */
.L_x_1116:
[----:B------:R-:W-:Y:S05]  /*ba10*/  BSYNC B0 ;  /* 0x0000000000007941 */ /* 0x000fea0003800000 */
.L_x_1115:
[----:B------:R-:W0:Y:S02]  /*ba20*/  LDGDEPBAR ;  /* 0x00000000000079af */ /* 0x000e240000000000 */
.L_x_1114:
[----:B------:R-:W-:Y:S01]  /*ba30*/  FMNMX.FTZ R3, R63, R62, !PT ;  /* 0x0000003e3f037209 */ /* 0x000fe20007810000 */
[----:B------:R-:W-:Y:S01]  /*ba40*/  STL [R1+0x124], R236 ;  /* 0x000124ec01007387 */ /* 0x000fe20000100800 */
[----:B------:R-:W-:Y:S01]  /*ba50*/  ULDC UR25, c[0x0][0x2ec] ;  /* 0x0000bb0000197ab9 */ /* 0x000fe20000000800 */
[----:B------:R-:W-:Y:S02]  /*ba60*/  LEA R213, R0, UR4, 0x1 ;  /* 0x0000000400d57c11 */ /* 0x000fe4000f8e08ff */
[----:B------:R-:W-:Y:S01]  /*ba70*/  FMNMX.FTZ R3, R61, R3, !PT ;  /* 0x000000033d037209 */ /* 0x000fe20007810000 */
[----:B------:R-:W-:Y:S02]  /*ba80*/  STL [R1+0x120], R235 ;  /* 0x000120eb01007387 */ /* 0x000fe40000100800 */
[--C-:B------:R-:W-:Y:S01]  /*ba90*/  IMAD R214, R4, 0x2, R213.reuse ;  /* 0x0000000204d67824 */ /* 0x100fe200078e02d5 */
[----:B------:R-:W-:Y:S01]  /*baa0*/  FMNMX.FTZ R3, R58, R3, !PT ;  /* 0x000000033a037209 */ /* 0x000fe20007810000 */
[----:B------:R-:W-:Y:S01]  /*bab0*/  STL [R1+0x11c], R234 ;  /* 0x00011cea01007387 */ /* 0x000fe20000100800 */
[----:B------:R-:W-:-:S02]  /*bac0*/  IMAD R216, R2, 0x2, R213 ;  /* 0x0000000202d87824 */ /* 0x000fc400078e02d5 */
[----:B------:R-:W-:Y:S01]  /*bad0*/  FMNMX.FTZ R3, R45, R3, !PT ;  /* 0x000000032d037209 */ /* 0x000fe20007810000 */
[----:B------:R-:W-:Y:S01]  /*bae0*/  STL [R1+0x118], R233 ;  /* 0x000118e901007387 */ /* 0x000fe20000100800 */
[----:B------:R-:W-:Y:S02]  /*baf0*/  LEA R215, R2, R214, 0x1 ;  /* 0x000000d602d77211 */ /* 0x000fe400078e08ff */
[----:B------:R-:W-:Y:S01]  /*bb00*/  FMNMX.FTZ R3, R43, R3, !PT ;  /* 0x000000032b037209 */ /* 0x000fe20007810000 */
[----:B------:R-:W-:Y:S03]  /*bb10*/  STL [R1+0x114], R232 ;  /* 0x000114e801007387 */ /* 0x000fe60000100800 */
[----:B------:R-:W-:Y:S01]  /*bb20*/  FMNMX.FTZ R3, R40, R3, !PT ;  /* 0x0000000328037209 */ /* 0x000fe20007810000 */
[----:B------:R-:W-:Y:S03]  /*bb30*/  STL [R1+0x110], R230 ;  /* 0x000110e601007387 */ /* 0x000fe60000100800 */
[----:B------:R-:W-:Y:S01]  /*bb40*/  FMNMX.FTZ R3, R37, R3, !PT ;  /* 0x0000000325037209 */ /* 0x000fe20007810000 */
[----:B------:R-:W-:Y:S04]  /*bb50*/  STL [R1+0x10c], R229 ;  /* 0x00010ce501007387 */ /* 0x000fe80000100800 */
[----:B------:R-:W-:Y:S04]  /*bb60*/  STL [R1+0x108], R228 ;  /* 0x000108e401007387 */ /* 0x000fe80000100800 */
[----:B------:R-:W-:Y:S04]  /*bb70*/  STL [R1+0x104], R227 ;  /* 0x000104e301007387 */ /* 0x000fe80000100800 */
[----:B------:R-:W-:Y:S04]  /*bb80*/  STL [R1+0x100], R226 ;  /* 0x000100e201007387 */ /* 0x000fe80000100800 */
[----:B------:R-:W-:Y:S04]  /*bb90*/  STL [R1+0xfc], R225 ;  /* 0x0000fce101007387 */ /* 0x000fe80000100800 */
[----:B------:R-:W-:Y:S04]  /*bba0*/  STL [R1+0xf8], R224 ;  /* 0x0000f8e001007387 */ /* 0x000fe80000100800 */
[----:B------:R3:W-:Y:S04]  /*bbb0*/  STL [R1+0xf4], R223 ;  /* 0x0000f4df01007387 */ /* 0x0007e80000100800 */
[----:B------:R-:W-:Y:S04]  /*bbc0*/  STL [R1+0xf0], R222 ;  /* 0x0000f0de01007387 */ /* 0x000fe80000100800 */
[----:B------:R-:W-:Y:S04]  /*bbd0*/  STL [R1+0xec], R221 ;  /* 0x0000ecdd01007387 */ /* 0x000fe80000100800 */
[----:B------:R-:W-:Y:S04]  /*bbe0*/  STL [R1+0xe8], R220 ;  /* 0x0000e8dc01007387 */ /* 0x000fe80000100800 */
[----:B------:R-:W-:Y:S04]  /*bbf0*/  STL [R1+0xe4], R219 ;  /* 0x0000e4db01007387 */ /* 0x000fe80000100800 */
[----:B------:R-:W-:Y:S04]  /*bc00*/  STL [R1+0xe0], R218 ;  /* 0x0000e0da01007387 */ /* 0x000fe80000100800 */
[----:B------:R-:W-:Y:S01]  /*bc10*/  STL [R1+0xdc], R217 ;  /* 0x0000dcd901007387 */ /* 0x000fe20000100800 */
[----:B---3--:R-:W-:-:S03]  /*bc20*/  MOV R223, R70 ;  /* 0x0000004600df7202 */ /* 0x008fc60000000f00 */
[----:B------:R-:W-:Y:S01]  /*bc30*/  LDSM.16.MT88.4 R32, [R213+0x8000] ;  /* 0x00800000d520783b */ /* 0x000fe20000004200 */
[----:B------:R-:W-:-:S03]  /*bc40*/  FMNMX.FTZ R3, R223, R3, !PT ;  /* 0x00000003df037209 */ /* 0x000fc60007810000 */
[----:B------:R-:W-:Y:S01]  /*bc50*/  LDSM.16.MT88.4 R24, [R215+0x8800] ;  /* 0x00880000d718783b */ /* 0x000fe20000004200 */
[----:B------:R-:W-:-:S03]  /*bc60*/  FMNMX.FTZ R3, R207, R3, !PT ;  /* 0x00000003cf037209 */ /* 0x000fc60007810000 */
[----:B------:R-:W-:Y:S01]  /*bc70*/  LDSM.16.MT88.4 R28, [R214+0x8800] ;  /* 0x00880000d61c783b */ /* 0x000fe20000004200 */
[----:B------:R-:W-:-:S03]  /*bc80*/  FMNMX.FTZ R3, R195, R3, !PT ;  /* 0x00000003c3037209 */ /* 0x000fc60007810000 */
[----:B------:R-:W-:Y:S01]  /*bc90*/  STL [R1+0xd8], R212 ;  /* 0x0000d8d401007387 */ /* 0x000fe20000100800 */
        /* <DEDUP_REMOVED lines=41> */
[----:B------:R-:W3:Y:S01]  /*bf30*/  SHFL.BFLY PT, R71, R3, 0x2, 0x1f ;  /* 0x0c401f0003477f89 */ /* 0x000ee200000e0000 */
        /* <DEDUP_REMOVED lines=15> */
[----:B------:R-:W3:Y:S01]  /*c030*/  SHFL.BFLY PT, R7, R71, 0x1, 0x1f ;  /* 0x0c201f0047077f89 */ /* 0x000ee200000e0000 */
        /* <DEDUP_REMOVED lines=22> */
[----:B---3--:R-:W-:Y:S02]  /*c1a0*/  FMNMX.FTZ R71, R71, R7, !PT ;  /* 0x0000000747477209 */ /* 0x008fe40007810000 */
[----:B------:R-:W-:Y:S02]  /*c1b0*/  FMNMX.FTZ R5, R180, R5, !PT ;  /* 0x00000005b4057209 */ /* 0x000fe40007810000 */
[----:B------:R-:W-:Y:S01]  /*c1c0*/  FMNMX.FTZ R3, R203, R6, !PT ;  /* 0x00000006cb037209 */ /* 0x000fe20007810000 */
[----:B------:R-:W-:Y:S01]  /*c1d0*/  FMUL.FTZ R7, R71, UR25 ;  /* 0x0000001947077c20 */ /* 0x000fe20008410000 */
[----:B------:R-:W-:-:S02]  /*c1e0*/  FMNMX.FTZ R70, R124, R70, !PT ;  /* 0x000000467c467209 */ /* 0x000fc40007810000 */
[----:B------:R-:W-:Y:S02]  /*c1f0*/  FMNMX.FTZ R5, R171, R5, !PT ;  /* 0x00000005ab057209 */ /* 0x000fe40007810000 */
[----:B------:R-:W-:Y:S01]  /*c200*/  FSETP.NEU.FTZ.AND P0, PT, R71, -INF , PT ;  /* 0xff8000004700780b */ /* 0x000fe20003f1d000 */
[----:B-1----:R-:W1:Y:S01]  /*c210*/  SHFL.BFLY PT, R8, R70, 0x2, 0x1f ;  /* 0x0c401f0046087f89 */ /* 0x002e6200000e0000 */
[----:B------:R-:W-:Y:S02]  /*c220*/  FMNMX.FTZ R3, R189, R3, !PT ;  /* 0x00000003bd037209 */ /* 0x000fe40007810000 */
[----:B------:R-:W-:Y:S02]  /*c230*/  FMNMX.FTZ R5, R162, R5, !PT ;  /* 0x00000005a2057209 */ /* 0x000fe40007810000 */
[----:B------:R-:W-:Y:S02]  /*c240*/  FSEL R7, R7, RZ, P0 ;  /* 0x000000ff07077208 */ /* 0x000fe40000000000 */
[----:B------:R-:W-:-:S02]  /*c250*/  FMNMX.FTZ R3, R177, R3, !PT ;  /* 0x00000003b1037209 */ /* 0x000fc40007810000 */
        /* <DEDUP_REMOVED lines=20> */
[----:B------:R-:W1:Y:S01]  /*c3a0*/  SHFL.BFLY PT, R9, R70, 0x1, 0x1f ;  /* 0x0c201f0046097f89 */ /* 0x000e6200000e0000 */
[----:B------:R-:W-:Y:S01]  /*c3b0*/  MUFU.EX2 R235, R8 ;  /* 0x0000000800eb7308 */ /* 0x000fe20000000800 */
[--C-:B---3--:R-:W-:Y:S01]  /*c3c0*/  FFMA.FTZ R6, R62, UR25, -R7.reuse ;  /* 0x000000193e067c23 */ /* 0x108fe20008010807 */
[--C-:B------:R-:W-:Y:S01]  /*c3d0*/  FFMA.FTZ R142, R142, UR25, -R7.reuse ;  /* 0x000000198e8e7c23 */ /* 0x100fe20008010807 */
[----:B------:R-:W-:-:S05]  /*c3e0*/  FFMA.FTZ R148, R148, UR25, -R7 ;  /* 0x0000001994947c23 */ /* 0x000fca0008010807 */
[----:B------:R3:W4:Y:S01]  /*c3f0*/  MUFU.EX2 R10, R6 ;  /* 0x00000006000a7308 */ /* 0x0007220000000800 */
[----:B-1----:R-:W-:Y:S02]  /*c400*/  FMNMX.FTZ R70, R70, R9, !PT ;  /* 0x0000000946467209 */ /* 0x002fe40007810000 */
[----:B---3--:R-:W-:Y:S01]  /*c410*/  FMNMX.FTZ R6, R146, R5, !PT ;  /* 0x0000000592067209 */ /* 0x008fe20007810000 */
[----:B----4-:R-:W-:Y:S01]  /*c420*/  IMAD.MOV.U32 R2, RZ, RZ, R10 ;  /* 0x000000ffff027224 */ /* 0x010fe200078e000a */
[----:B------:R-:W-:Y:S01]  /*c430*/  FMNMX.FTZ R5, R176, R3, !PT ;  /* 0x00000003b0057209 */ /* 0x000fe20007810000 */
[----:B------:R-:W-:Y:S01]  /*c440*/  FFMA.FTZ R3, R61, UR25, -R7 ;  /* 0x000000193d037c23 */ /* 0x000fe20008010807 */
[----:B------:R-:W-:Y:S02]  /*c450*/  FMNMX.FTZ R6, R145, R6, !PT ;  /* 0x0000000691067209 */ /* 0x000fe40007810000 */
[----:B------:R-:W-:Y:S01]  /*c460*/  FMNMX.FTZ R5, R252, R5, !PT ;  /* 0x00000005fc057209 */ /* 0x000fe20007810000 */
[----:B------:R1:W3:Y:S01]  /*c470*/  MUFU.EX2 R113, R3 ;  /* 0x0000000300717308 */ /* 0x0002e20000000800 */
[----:B------:R-:W-:-:S02]  /*c480*/  FMNMX.FTZ R6, R149, R6, !PT ;  /* 0x0000000695067209 */ /* 0x000fc40007810000 */
[----:B------:R-:W-:Y:S02]  /*c490*/  FSETP.NEU.FTZ.AND P0, PT, R70, -INF , PT ;  /* 0xff8000004600780b */ /* 0x000fe40003f1d000 */
        /* <DEDUP_REMOVED lines=20> */
[--C-:B------:R-:W-:Y:S01]  /*c5e0*/  FFMA.FTZ R154, R154, UR25, -R6.reuse ;  /* 0x000000199a9a7c23 */ /* 0x100fe20008010806 */
[--C-:B------:R-:W-:Y:S01]  /*c5f0*/  FFMA.FTZ R155, R155, UR25, -R6.reuse ;  /* 0x000000199b9b7c23 */ /* 0x100fe20008010806 */
[--C-:B------:R-:W-:Y:S01]  /*c600*/  FFMA.FTZ R156, R156, UR25, -R6.reuse ;  /* 0x000000199c9c7c23 */ /* 0x100fe20008010806 */
[--C-:B------:R-:W-:Y:S01]  /*c610*/  FFMA.FTZ R168, R168, UR25, -R6.reuse ;  /* 0x00000019a8a87c23 */ /* 0x100fe20008010806 */
[----:B-1----:R-:W-:Y:S01]  /*c620*/  FFMA.FTZ R3, R43, UR25, -R7 ;  /* 0x000000192b037c23 */ /* 0x002fe20008010807 */
[----:B------:R-:W-:-:S03]  /*c630*/  FFMA.FTZ R169, R169, UR25, -R6 ;  /* 0x00000019a9a97c23 */ /* 0x000fc60008010806 */
        /* <DEDUP_REMOVED lines=10> */
[----:B------:R-:W-:Y:S01]  /*c6e0*/  FMNMX.FTZ R3, R152, R3, !PT ;  /* 0x0000000398037209 */ /* 0x000fe20007810000 */
[----:B-1----:R-:W-:-:S03]  /*c6f0*/  FFMA.FTZ R5, R68, UR25, -R6 ;  /* 0x0000001944057c23 */ /* 0x002fc60008010806 */
[----:B------:R-:W-:Y:S01]  /*c700*/  FMNMX.FTZ R68, R164, R3, !PT ;  /* 0x00000003a4447209 */ /* 0x000fe20007810000 */
[----:B------:R-:W-:Y:S01]  /*c710*/  FFMA.FTZ R3, R72, UR25, -R6 ;  /* 0x0000001948037c23 */ /* 0x000fe20008010806 */
[----:B--2---:R-:W-:Y:S01]  /*c720*/  F2FP.F16.F32.PACK_AB R14, R227, R232 ;  /* 0x000000e8e30e723e */ /* 0x004fe200000000ff */
[----:B------:R-:W1:Y:S01]  /*c730*/  MUFU.EX2 R11, R5 ;  /* 0x00000005000b7308 */ /* 0x000e620000000800 */
[----:B------:R-:W-:-:S04]  /*c740*/  FMNMX.FTZ R68, R165, R68, !PT ;  /* 0x00000044a5447209 */ /* 0x000fc80007810000 */
[----:B------:R-:W-:-:S03]  /*c750*/  FMNMX.FTZ R68, R166, R68, !PT ;  /* 0x00000044a6447209 */ /* 0x000fc60007810000 */
[----:B------:R2:W3:Y:S01]  /*c760*/  MUFU.EX2 R110, R3 ;  /* 0x00000003006e7308 */ /* 0x0004e20000000800 */
[----:B------:R-:W-:-:S05]  /*c770*/  FMNMX.FTZ R68, R167, R68, !PT ;  /* 0x00000044a7447209 */ /* 0x000fca0007810000 */
[----:B------:R-:W4:Y:S01]  /*c780*/  SHFL.BFLY PT, R8, R68, 0x2, 0x1f ;  /* 0x0c401f0044087f89 */ /* 0x000f2200000e0000 */
[----:B-1----:R-:W-:-:S03]  /*c790*/  MOV R4, R11 ;  /* 0x0000000b00047202 */ /* 0x002fc60000000f00 */
[----:B------:R-:W1:Y:S01]  /*c7a0*/  SHFL.BFLY PT, R5, R69, 0x1, 0x1f ;  /* 0x0c201f0045057f89 */ /* 0x000e6200000e0000 */
[----:B--2---:R-:W-:Y:S01]  /*c7b0*/  FFMA.FTZ R3, R66, UR25, -R6 ;  /* 0x0000001942037c23 */ /* 0x004fe20008010806 */
[----:B---3--:R-:W-:-:S03]  /*c7c0*/  F2FP.F16.F32.PACK_AB R21, R110, R4 ;  /* 0x000000046e15723e */ /* 0x008fc600000000ff */
[----:B------:R2:W-:Y:S01]  /*c7d0*/  MUFU.EX2 R109, R3 ;  /* 0x00000003006d7308 */ /* 0x0005e20000000800 */
[----:B----4-:R-:W-:Y:S02]  /*c7e0*/  FMNMX.FTZ R68, R68, R8, !PT ;  /* 0x0000000844447209 */ /* 0x010fe40007810000 */
[----:B-1----:R-:W-:-:S03]  /*c7f0*/  FMNMX.FTZ R69, R69, R5, !PT ;  /* 0x0000000545457209 */ /* 0x002fc60007810000 */
[----:B------:R-:W1:Y:S01]  /*c800*/  SHFL.BFLY PT, R8, R68, 0x1, 0x1f ;  /* 0x0c201f0044087f89 */ /* 0x000e6200000e0000 */
[----:B--2---:R-:W-:Y:S01]  /*c810*/  FFMA.FTZ R3, R59, UR25, -R6 ;  /* 0x000000193b037c23 */ /* 0x004fe20008010806 */
[C---:B------:R-:W-:Y:S01]  /*c820*/  FMUL.FTZ R5, R69.reuse, UR25 ;  /* 0x0000001945057c20 */ /* 0x040fe20008410000 */
[----:B------:R-:W-:Y:S02]  /*c830*/  FSETP.NEU.FTZ.AND P0, PT, R69, -INF , PT ;  /* 0xff8000004500780b */ /* 0x000fe40003f1d000 */
[----:B------:R2:W3:Y:S02]  /*c840*/  MUFU.EX2 R108, R3 ;  /* 0x00000003006c7308 */ /* 0x0004e40000000800 */
[----:B------:R-:W-:-:S05]  /*c850*/  FSEL R5, R5, RZ, P0 ;  /* 0x000000ff05057208 */ /* 0x000fca0000000000 */
        /* <DEDUP_REMOVED lines=8> */
[----:B--2---:R-:W-:Y:S01]  /*c8e0*/  FFMA.FTZ R3, R47, UR25, -R6 ;  /* 0x000000192f037c23 */ /* 0x004fe20008010806 */
[----:B-1----:R-:W-:Y:S01]  /*c8f0*/  FMNMX.FTZ R68, R68, R8, !PT ;  /* 0x0000000844447209 */ /* 0x002fe20007810000 */
[----:B------:R-:W-:Y:S01]  /*c900*/  FFMA.FTZ R8, R41, UR25, -R5 ;  /* 0x0000001929087c23 */ /* 0x000fe20008010805 */
[----:B---3--:R-:W-:Y:S01]  /*c910*/  F2FP.F16.F32.PACK_AB R23, R108, R109 ;  /* 0x0000006d6c17723e */ /* 0x008fe200000000ff */
[----:B------:R1:W-:Y:S01]  /*c920*/  MUFU.EX2 R99, R3 ;  /* 0x0000000300637308 */ /* 0x0003e20000000800 */
[----:B------:R-:W-:-:S07]  /*c930*/  FSETP.NEU.FTZ.AND P0, PT, R68, -INF , PT ;  /* 0xff8000004400780b */ /* 0x000fce0003f1d000 */
[----:B------:R2:W-:Y:S01]  /*c940*/  MUFU.EX2 R229, R8 ;  /* 0x0000000800e57308 */ /* 0x0005e20000000800 */
[----:B-1----:R-:W-:Y:S02]  /*c950*/  FFMA.FTZ R3, R42, UR25, -R6 ;  /* 0x000000192a037c23 */ /* 0x002fe40008010806 */
[----:B------:R-:W-:Y:S05]  /*c960*/  LDSM.16.MT88.4 R40, [R215+0x8000] ;  /* 0x00800000d728783b */ /* 0x000fea0000004200 */
        /* <DEDUP_REMOVED lines=18> */
[--C-:B-1----:R-:W-:Y:S02]  /*ca90*/  FFMA.FTZ R3, R60, UR25, -R5.reuse ;  /* 0x000000193c037c23 */ /* 0x102fe40008010805 */
[----:B------:R-:W-:Y:S04]  /*caa0*/  HMMA.16816.F32 R60, R20, R32, RZ ;  /* 0x00000020143c723c */ /* 0x000fe800000018ff */
        /* <DEDUP_REMOVED lines=19> */
[--C-:B------:R-:W-:Y:S01]  /*cbe0*/  FFMA.FTZ R166, R166, UR25, -R3.reuse ;  /* 0x00000019a6a67c23 */ /* 0x100fe20008010803 */
[----:B------:R-:W-:-:S07]  /*cbf0*/  FFMA.FTZ R167, R167, UR25, -R3 ;  /* 0x00000019a7a77c23 */ /* 0x000fce0008010803 */
[----:B------:R-:W-:Y:S01]  /*cc00*/  HMMA.16816.F32 R104, R12, R36, R80 ;  /* 0x000000240c68723c */ /* 0x000fe20000001850 */
[----:B-1----:R-:W-:-:S04]  /*cc10*/  FFMA.FTZ R0, R76, UR25, -R3 ;  /* 0x000000194c007c23 */ /* 0x002fc80008010803 */
        /* <DEDUP_REMOVED lines=27> */
[----:B------:R-:W-:Y:S01]  /*cdd0*/  HMMA.16816.F32 R60, R16, R34, RZ ;  /* 0x00000022103c723c */ /* 0x000fe200000018ff */
[----:B------:R1:W-:Y:S05]  /*cde0*/  MUFU.EX2 R223, R0 ;  /* 0x0000000000df7308 */ /* 0x0003ea0000000800 */
[----:B------:R-:W-:Y:S06]  /*cdf0*/  HMMA.16816.F32 R92, R8, R52, R56 ;  /* 0x00000034085c723c */ /* 0x000fec0000001838 */
[----:B------:R-:W-:Y:S01]  /*ce00*/  HMMA.16816.F32 R56, R16, R40, RZ ;  /* 0x000000281038723c */ /* 0x000fe200000018ff */
[----:B------:R-:W-:Y:S01]  /*ce10*/  IMAD.MOV.U32 R52, RZ, RZ, R110 ;  /* 0x000000ffff347224 */ /* 0x000fe200078e006e */
[----:B------:R-:W-:Y:S01]  /*ce20*/  MOV R53, R109 ;  /* 0x0000006d00357202 */ /* 0x000fe20000000f00 */
[----:B-1----:R-:W-:-:S03]  /*ce30*/  FFMA.FTZ R0, R207, UR25, -R7 ;  /* 0x00000019cf007c23 */ /* 0x002fc60008010807 */
[----:B------:R-:W-:Y:S01]  /*ce40*/  HMMA.16816.F32 R100, R8, R36, R76 ;  /* 0x000000240864723c */ /* 0x000fe2000000184c */
[----:B------:R-:W-:Y:S01]  /*ce50*/  MOV R40, R97 ;  /* 0x0000006100287202 */ /* 0x000fe20000000f00 */
[----:B------:R1:W2:Y:S01]  /*ce60*/  MUFU.EX2 R222, R0 ;  /* 0x0000000000de7308 */ /* 0x0002a20000000800 */
[----:B------:R-:W-:-:S03]  /*ce70*/  MOV R41, R85 ;  /* 0x0000005500297202 */ /* 0x000fc60000000f00 */
[----:B------:R-:W-:Y:S01]  /*ce80*/  HMMA.16816.F32 R32, R20, R34, RZ ;  /* 0x000000221420723c */ /* 0x000fe200000018ff */
[----:B------:R-:W-:Y:S01]  /*ce90*/  MOV R76, R113 ;  /* 0x00000071004c7202 */ /* 0x000fe20000000f00 */
[----:B------:R-:W-:Y:S01]  /*cea0*/  IMAD.MOV.U32 R77, RZ, RZ, R112 ;  /* 0x000000ffff4d7224 */ /* 0x000fe200078e0070 */
[----:B------:R-:W-:Y:S01]  /*ceb0*/  MOV R78, R111 ;  /* 0x0000006f004e7202 */ /* 0x000fe20000000f00 */
[----:B------:R-:W-:Y:S01]  /*cec0*/  IMAD.MOV.U32 R37, RZ, RZ, R108 ;  /* 0x000000ffff257224 */ /* 0x000fe200078e006c */
[----:B------:R-:W-:Y:S01]  /*ced0*/  MOV R36, R99 ;  /* 0x0000006300247202 */ /* 0x000fe20000000f00 */
[----:B------:R-:W-:Y:S01]  /*cee0*/  HMMA.16816.F32 R112, R12, R28, R72 ;  /* 0x0000001c0c70723c */ /* 0x000fe20000001848 */
[----:B------:R-:W-:-:S05]  /*cef0*/  IMAD.MOV.U32 R79, RZ, RZ, R98 ;  /* 0x000000ffff4f7224 */ /* 0x000fca00078e0062 */
[----:B------:R-:W-:Y:S01]  /*cf00*/  HMMA.16816.F32 R116, R8, R24, R56 ;  /* 0x000000180874723c */ /* 0x000fe20000001838 */
[----:B------:R-:W-:Y:S02]  /*cf10*/  IMAD.MOV.U32 R73, RZ, RZ, R86 ;  /* 0x000000ffff497224 */ /* 0x000fe400078e0056 */
[----:B-1----:R-:W-:Y:S01]  /*cf20*/  FFMA.FTZ R0, R195, UR25, -R7 ;  /* 0x00000019c3007c23 */ /* 0x002fe20008010807 */
[----:B------:R-:W-:Y:S01]  /*cf30*/  IMAD.MOV.U32 R75, RZ, RZ, R96 ;  /* 0x000000ffff4b7224 */ /* 0x000fe200078e0060 */
[----:B------:R-:W-:Y:S01]  /*cf40*/  MOV R74, R87 ;  /* 0x00000057004a7202 */ /* 0x000fe20000000f00 */
[----:B------:R-:W-:Y:S01]  /*cf50*/  IMAD.MOV.U32 R72, RZ, RZ, R84 ;  /* 0x000000ffff487224 */ /* 0x000fe200078e0054 */
[----:B------:R-:W-:Y:S01]  /*cf60*/  HMMA.16816.F32 R56, R16, R50, RZ ;  /* 0x000000321038723c */ /* 0x000fe200000018ff */
[----:B------:R1:W-:Y:S01]  /*cf70*/  MUFU.EX2 R219, R0 ;  /* 0x0000000000db7308 */ /* 0x0003e20000000800 */
[----:B------:R-:W-:Y:S01]  /*cf80*/  MOV R24, R76 ;  /* 0x0000004c00187202 */ /* 0x000fe20000000f00 */
[----:B------:R-:W-:-:S03]  /*cf90*/  IMAD.MOV.U32 R25, RZ, RZ, R77 ;  /* 0x000000ffff197224 */ /* 0x000fc600078e004d */
[----:B------:R-:W-:Y:S01]  /*cfa0*/  HMMA.16816.F32 R108, R8, R28, R64 ;  /* 0x0000001c086c723c */ /* 0x000fe20000001840 */
[----:B------:R-:W-:-:S05]  /*cfb0*/  IMAD.MOV.U32 R207, RZ, RZ, R24 ;  /* 0x000000ffffcf7224 */ /* 0x000fca00078e0018 */
[----:B------:R-:W-:Y:S01]  /*cfc0*/  HMMA.16816.F32 R48, R20, R50, RZ ;  /* 0x000000321430723c */ /* 0x000fe200000018ff */
[----:B------:R-:W-:Y:S01]  /*cfd0*/  IMAD.MOV.U32 R65, RZ, RZ, R73 ;  /* 0x000000ffff417224 */ /* 0x000fe200078e0049 */
[----:B------:R-:W-:Y:S01]  /*cfe0*/  MOV R66, R74 ;  /* 0x0000004a00427202 */ /* 0x000fe20000000f00 */
[----:B------:R-:W-:Y:S01]  /*cff0*/  IMAD.MOV.U32 R73, RZ, RZ, R37 ;  /* 0x000000ffff497224 */ /* 0x000fe200078e0025 */
[----:B------:R-:W-:Y:S01]  /*d000*/  MOV R74, R217 ;  /* 0x000000d9004a7202 */ /* 0x000fe20000000f00 */
[----:B------:R-:W-:Y:S02]  /*d010*/  IMAD.MOV.U32 R37, RZ, RZ, R221 ;  /* 0x000000ffff257224 */ /* 0x000fe400078e00dd */
[----:B-1----:R-:W-:Y:S01]  /*d020*/  FFMA.FTZ R0, R183, UR25, -R7 ;  /* 0x00000019b7007c23 */ /* 0x002fe20008010807 */
[----:B------:R-:W-:Y:S01]  /*d030*/  IMAD.MOV.U32 R67, RZ, RZ, R75 ;  /* 0x000000ffff437224 */ /* 0x000fe200078e004b */
[----:B------:R-:W-:Y:S01]  /*d040*/  HMMA.16816.F32 R60, R8, R54, R60 ;  /* 0x00000036083c723c */ /* 0x000fe2000000183c */
[----:B------:R-:W-:Y:S01]  /*d050*/  IMAD.MOV.U32 R75, RZ, RZ, R218 ;  /* 0x000000ffff4b7224 */ /* 0x000fe200078e00da */
[----:B------:R1:W-:Y:S01]  /*d060*/  MUFU.EX2 R212, R0 ;  /* 0x0000000000d47308 */ /* 0x0003e20000000800 */
[----:B------:R-:W-:-:S02]  /*d070*/  MOV R28, R78 ;  /* 0x0000004e001c7202 */ /* 0x000fc40000000f00 */
[----:B------:R-:W-:Y:S01]  /*d080*/  MOV R29, R40 ;  /* 0x00000028001d7202 */ /* 0x000fe20000000f00 */
[----:B------:R-:W-:Y:S06]  /*d090*/  HMMA.16816.F32 R80, R8, R38, R56 ;  /* 0x000000260850723c */ /* 0x000fec0000001838 */
[C---:B------:R-:W-:Y:S06]  /*d0a0*/  HMMA.16816.F32 R56, R16.reuse, R46, RZ ;  /* 0x0000002e1038723c */ /* 0x040fec00000018ff */
[----:B------:R-:W-:Y:S01]  /*d0b0*/  HMMA.16816.F32 R16, R16, R42, RZ ;  /* 0x0000002a1010723c */ /* 0x000fe200000018ff */
[----:B-1----:R-:W-:Y:S01]  /*d0c0*/  FFMA.FTZ R0, R231, UR25, -R6 ;  /* 0x00000019e7007c23 */ /* 0x002fe20008010806 */
[----:B------:R-:W-:-:S03]  /*d0d0*/  IMAD.MOV.U32 R231, RZ, RZ, R53 ;  /* 0x000000ffffe77224 */ /* 0x000fc600078e0035 */
[----:B------:R1:W-:Y:S01]  /*d0e0*/  MUFU.EX2 R195, R0 ;  /* 0x0000000000c37308 */ /* 0x0003e20000000800 */
[C---:B------:R-:W-:Y:S06]  /*d0f0*/  HMMA.16816.F32 R44, R20.reuse, R46, RZ ;  /* 0x0000002e142c723c */ /* 0x040fec00000018ff */
[----:B------:R-:W-:Y:S06]  /*d100*/  HMMA.16816.F32 R20, R20, R42, RZ ;  /* 0x0000002a1414723c */ /* 0x000fec00000018ff */
[----:B------:R-:W-:Y:S01]  /*d110*/  HMMA.16816.F32 R84, R8, R30, R56 ;  /* 0x0000001e0854723c */ /* 0x000fe20000001838 */
[----:B-1----:R-:W-:Y:S01]  /*d120*/  FFMA.FTZ R0, R198, UR25, -R6 ;  /* 0x00000019c6007c23 */ /* 0x002fe20008010806 */
[----:B------:R-:W-:-:S04]  /*d130*/  MOV R198, R72 ;  /* 0x0000004800c67202 */ /* 0x000fc80000000f00 */
[----:B------:R-:W-:Y:S01]  /*d140*/  HMMA.16816.F32 R96, R8, R26, R16 ;  /* 0x0000001a0860723c */ /* 0x000fe20000001810 */
[----:B------:R-:W-:Y:S01]  /*d150*/  MOV R72, R36 ;  /* 0x0000002400487202 */ /* 0x000fe20000000f00 */
[----:B------:R1:W3:Y:S01]  /*d160*/  MUFU.EX2 R221, R0 ;  /* 0x0000000000dd7308 */ /* 0x0002e20000000800 */
[----:B------:R-:W-:Y:S01]  /*d170*/  MOV R36, R220 ;  /* 0x000000dc00247202 */ /* 0x000fe20000000f00 */
[----:B------:R-:W4:Y:S01]  /*d180*/  LDSM.16.MT88.4 R16, [R213+0x9000] ;  /* 0x00900000d510783b */ /* 0x000f220000004200 */
[----:B------:R-:W-:Y:S01]  /*d190*/  MOV R59, R73 ;  /* 0x00000049003b7202 */ /* 0x000fe20000000f00 */
[C---:B------:R-:W-:Y:S06]  /*d1a0*/  HMMA.16816.F32 R32, R12.reuse, R54, R32 ;  /* 0x000000360c20723c */ /* 0x040fec0000001820 */
[----:B------:R-:W-:Y:S01]  /*d1b0*/  HMMA.16816.F32 R20, R12, R26, R20 ;  /* 0x0000001a0c14723c */ /* 0x000fe20000001814 */
[----:B------:R-:W-:Y:S01]  /*d1c0*/  MOV R54, R36 ;  /* 0x0000002400367202 */ /* 0x000fe20000000f00 */
[----:B------:R-:W-:-:S02]  /*d1d0*/  IMAD.MOV.U32 R55, RZ, RZ, R37 ;  /* 0x000000ffff377224 */ /* 0x000fc400078e0025 */
[----:B------:R-:W-:Y:S02]  /*d1e0*/  IMAD.MOV.U32 R37, RZ, RZ, R79 ;  /* 0x000000ffff257224 */ /* 0x000fe400078e004f */
[----:B------:R-:W-:Y:S01]  /*d1f0*/  HMMA.16816.F32 R48, R12, R38, R48 ;  /* 0x000000260c30723c */ /* 0x000fe20000001830 */
[----:B-1----:R-:W-:Y:S01]  /*d200*/  FFMA.FTZ R0, R186, UR25, -R6 ;  /* 0x00000019ba007c23 */ /* 0x002fe20008010806 */
[----:B------:R-:W-:-:S03]  /*d210*/  IMAD.MOV.U32 R36, RZ, RZ, R41 ;  /* 0x000000ffff247224 */ /* 0x000fc600078e0029 */
[----:B------:R1:W-:Y:S01]  /*d220*/  MUFU.EX2 R218, R0 ;  /* 0x0000000000da7308 */ /* 0x0003e20000000800 */
[----:B------:R-:W-:Y:S01]  /*d230*/  HMMA.16816.F32 R44, R12, R30, R44 ;  /* 0x0000001e0c2c723c */ /* 0x000fe2000000182c */
[----:B------:R-:W-:Y:S01]  /*d240*/  MOV R38, R74 ;  /* 0x0000004a00267202 */ /* 0x000fe20000000f00 */
[----:B------:R-:W-:-:S05]  /*d250*/  IMAD.MOV.U32 R39, RZ, RZ, R75 ;  /* 0x000000ffff277224 */ /* 0x000fca00078e004b */
[----:B--2---:R-:W-:Y:S02]  /*d260*/  F2FP.F16.F32.PACK_AB R12, R222, R223 ;  /* 0x000000dfde0c723e */ /* 0x004fe400000000ff */
[----:B---3--:R-:W-:Y:S02]  /*d270*/  F2FP.F16.F32.PACK_AB R13, R221, R195 ;  /* 0x000000c3dd0d723e */ /* 0x008fe400000000ff */
[----:B------:R-:W-:Y:S01]  /*d280*/  F2FP.F16.F32.PACK_AB R14, R212, R219 ;  /* 0x000000dbd40e723e */ /* 0x000fe200000000ff */
[----:B-1----:R-:W-:Y:S01]  /*d290*/  FFMA.FTZ R0, R174, UR25, -R6 ;  /* 0x00000019ae007c23 */ /* 0x002fe20008010806 */
[----:B------:R-:W-:-:S03]  /*d2a0*/  IMAD.MOV.U32 R174, RZ, RZ, R54 ;  /* 0x000000ffffae7224 */ /* 0x000fc600078e0036 */
        /* <DEDUP_REMOVED lines=16> */
[----:B-1----:R-:W-:Y:S01]  /*d3b0*/  FFMA.FTZ R0, R203, UR25, -R3 ;  /* 0x00000019cb007c23 */ /* 0x002fe20008010803 */
[----:B------:R-:W-:-:S05]  /*d3c0*/  IMAD.MOV.U32 R203, RZ, RZ, R72 ;  /* 0x000000ffffcb7224 */ /* 0x000fca00078e0048 */
[----:B------:R1:W2:Y:S02]  /*d3d0*/  MUFU.EX2 R187, R0 ;  /* 0x0000000000bb7308 */ /* 0x0002a40000000800 */
[----:B-1----:R-:W-:Y:S01]  /*d3e0*/  FFMA.FTZ R0, R189, UR25, -R3 ;  /* 0x00000019bd007c23 */ /* 0x002fe20008010803 */
[----:B--2---:R-:W-:-:S05]  /*d3f0*/  F2FP.F16.F32.PACK_AB R9, R187, R183 ;  /* 0x000000b7bb09723e */ /* 0x004fca00000000ff */
[----:B------:R1:W-:Y:S02]  /*d400*/  MUFU.EX2 R189, R0 ;  /* 0x0000000000bd7308 */ /* 0x0003e40000000800 */
[----:B-1----:R-:W-:Y:S01]  /*d410*/  FFMA.FTZ R0, R177, UR25, -R3 ;  /* 0x00000019b1007c23 */ /* 0x002fe20008010803 */
[----:B------:R-:W-:Y:S01]  /*d420*/  IMAD.MOV.U32 R177, RZ, RZ, R8 ;  /* 0x000000ffffb17224 */ /* 0x000fe200078e0008 */
[----:B------:R-:W-:-:S04]  /*d430*/  F2FP.F16.F32.PACK_AB R8, R220, R186 ;  /* 0x000000badc08723e */ /* 0x000fc800000000ff */
[----:B------:R-:W1:Y:S01]  /*d440*/  MUFU.EX2 R0, R0 ;  /* 0x0000000000007308 */ /* 0x000e620000000800 */
[----:B------:R-:W-:-:S07]  /*d450*/  F2FP.F16.F32.PACK_AB R15, R177, R218 ;  /* 0x000000dab10f723e */ /* 0x000fce00000000ff */
[C---:B----4-:R-:W-:Y:S06]  /*d460*/  HMMA.16816.F32 R72, R12.reuse, R16, R88 ;  /* 0x000000100c48723c */ /* 0x050fec0000001858 */
[----:B------:R-:W-:Y:S01]  /*d470*/  HMMA.16816.F32 R40, R12, R18, R32 ;  /* 0x000000120c28723c */ /* 0x000fe20000001820 */
[----:B-1----:R-:W-:-:S07]  /*d480*/  F2FP.F16.F32.PACK_AB R11, R0, R189 ;  /* 0x000000bd000b723e */ /* 0x002fce00000000ff */
[C---:B------:R-:W-:Y:S06]  /*d490*/  HMMA.16816.F32 R76, R8.reuse, R16, R92 ;  /* 0x00000010084c723c */ /* 0x040fec000000185c */
[----:B------:R-:W-:Y:S01]  /*d4a0*/  HMMA.16816.F32 R64, R8, R18, R60 ;  /* 0x000000120840723c */ /* 0x000fe2000000183c */
[----:B------:R-:W1:Y:S05]  /*d4b0*/  LDSM.16.MT88.4 R16, [R216+0x9000] ;  /* 0x00900000d810783b */ /* 0x000e6a0000004200 */
[C---:B-1----:R-:W-:Y:S06]  /*d4c0*/  HMMA.16816.F32 R60, R12.reuse, R16, R104 ;  /* 0x000000100c3c723c */ /* 0x042fec0000001868 */
[----:B------:R-:W-:Y:S01]  /*d4d0*/  HMMA.16816.F32 R48, R12, R18, R48 ;  /* 0x000000120c30723c */ /* 0x000fe20000001830 */
[----:B------:R-:W-:Y:S01]  /*d4e0*/  MOV R104, R59 ;  /* 0x0000003b00687202 */ /* 0x000fe20000000f00 */
[----:B------:R-:W-:Y:S01]  /*d4f0*/  IMAD.MOV.U32 R105, RZ, RZ, R0 ;  /* 0x000000ffff697224 */ /* 0x000fe200078e0000 */
[----:B------:R-:W-:Y:S01]  /*d500*/  MOV R107, R39 ;  /* 0x00000027006b7202 */ /* 0x000fe20000000f00 */
[----:B------:R-:W-:Y:S01]  /*d510*/  FFMA.FTZ R0, R251, UR25, -R7 ;  /* 0x00000019fb007c23 */ /* 0x000fe20008010807 */
[----:B------:R-:W-:Y:S01]  /*d520*/  MOV R106, R26 ;  /* 0x0000001a006a7202 */ /* 0x000fe20000000f00 */
[C---:B------:R-:W-:Y:S07]  /*d530*/  HMMA.16816.F32 R56, R8.reuse, R16, R100 ;  /* 0x000000100838723c */ /* 0x040fee0000001864 */
[----:B------:R-:W-:Y:S01]  /*d540*/  MOV R102, R52 ;  /* 0x0000003400667202 */ /* 0x000fe20000000f00 */
[----:B------:R-:W-:Y:S01]  /*d550*/  IMAD.MOV.U32 R103, RZ, RZ, R38 ;  /* 0x000000ffff677224 */ /* 0x000fe200078e0026 */
[----:B------:R-:W-:Y:S01]  /*d560*/  HMMA.16816.F32 R52, R8, R18, R80 ;  /* 0x000000120834723c */ /* 0x000fe20000001850 */
[----:B------:R-:W1:Y:S01]  /*d570*/  LDSM.16.MT88.4 R16, [R214+0x9000] ;  /* 0x00900000d610783b */ /* 0x000e620000004200 */
[----:B------:R-:W-:Y:S01]  /*d580*/  IMAD.MOV.U32 R101, RZ, RZ, R28 ;  /* 0x000000ffff657224 */ /* 0x000fe200078e001c */
[----:B------:R2:W3:Y:S01]  /*d590*/  MUFU.EX2 R80, R0 ;  /* 0x0000000000507308 */ /* 0x0004e20000000800 */
[----:B------:R-:W-:-:S03]  /*d5a0*/  MOV R100, R25 ;  /* 0x0000001900647202 */ /* 0x000fc60000000f00 */
[----:B------:R-:W-:Y:S01]  /*d5b0*/  MOV R83, R29 ;  /* 0x0000001d00537202 */ /* 0x000fe20000000f00 */
[----:B------:R-:W-:Y:S01]  /*d5c0*/  IMAD.MOV.U32 R82, RZ, RZ, R36 ;  /* 0x000000ffff527224 */ /* 0x000fe200078e0024 */
[----:B------:R-:W-:Y:S01]  /*d5d0*/  MOV R81, R37 ;  /* 0x0000002500517202 */ /* 0x000fe20000000f00 */
[----:B--2---:R-:W-:Y:S01]  /*d5e0*/  FFMA.FTZ R0, R205, UR25, -R7 ;  /* 0x00000019cd007c23 */ /* 0x004fe20008010807 */
[-C--:B-1----:R-:W-:Y:S03]  /*d5f0*/  HMMA.16816.F32 R36, R12, R16.reuse, R112 ;  /* 0x000000100c24723c */ /* 0x082fe60000001870 */
[----:B------:R1:W-:Y:S03]  /*d600*/  MUFU.EX2 R112, R0 ;  /* 0x0000000000707308 */ /* 0x0003e60000000800 */
[----:B------:R-:W-:Y:S01]  /*d610*/  HMMA.16816.F32 R32, R8, R16, R108 ;  /* 0x000000100820723c */ /* 0x000fe2000000186c */
[----:B------:R-:W-:-:S02]  /*d620*/  MOV R115, R81 ;  /* 0x0000005100737202 */ /* 0x000fc40000000f00 */
[----:B------:R-:W-:Y:S02]  /*d630*/  MOV R81, R101 ;  /* 0x0000006500517202 */ /* 0x000fe40000000f00 */
[----:B------:R-:W-:Y:S01]  /*d640*/  MOV R101, R103 ;  /* 0x0000006700657202 */ /* 0x000fe20000000f00 */
[-C--:B------:R-:W-:Y:S01]  /*d650*/  HMMA.16816.F32 R28, R8, R18.reuse, R84 ;  /* 0x00000012081c723c */ /* 0x080fe20000001854 */
[----:B------:R-:W-:Y:S02]  /*d660*/  MOV R103, R105 ;  /* 0x0000006900677202 */ /* 0x000fe40000000f00 */
[----:B------:R-:W-:Y:S02]  /*d670*/  MOV R105, R177 ;  /* 0x000000b100697202 */ /* 0x000fe40000000f00 */
[----:B------:R-:W-:Y:S01]  /*d680*/  MOV R114, R115 ;  /* 0x0000007300727202 */ /* 0x000fe20000000f00 */
[----:B------:R-:W-:Y:S01]  /*d690*/  HMMA.16816.F32 R44, R12, R18, R44 ;  /* 0x000000120c2c723c */ /* 0x000fe2000000182c */
[----:B------:R-:W2:Y:S01]  /*d6a0*/  LDSM.16.MT88.4 R16, [R215+0x9000] ;  /* 0x00900000d710783b */ /* 0x000ea20000004200 */
[----:B-1----:R-:W-:Y:S01]  /*d6b0*/  FFMA.FTZ R0, R193, UR25, -R7 ;  /* 0x00000019c1007c23 */ /* 0x002fe20008010807 */
[----:B------:R-:W-:-:S03]  /*d6c0*/  MOV R113, R114 ;  /* 0x0000007200717202 */ /* 0x000fc60000000f00 */
[----:B------:R1:W-:Y:S02]  /*d6d0*/  MUFU.EX2 R111, R0 ;  /* 0x00000000006f7308 */ /* 0x0003e40000000800 */
[----:B-1----:R-:W-:Y:S01]  /*d6e0*/  FFMA.FTZ R0, R181, UR25, -R7 ;  /* 0x00000019b5007c23 */ /* 0x002fe20008010807 */
[----:B---3--:R-:W-:Y:S02]  /*d6f0*/  IMAD.MOV.U32 R181, RZ, RZ, R80 ;  /* 0x000000ffffb57224 */ /* 0x008fe400078e0050 */
[----:B------:R-:W-:Y:S02]  /*d700*/  IMAD.MOV.U32 R80, RZ, RZ, R100 ;  /* 0x000000ffff507224 */ /* 0x000fe400078e0064 */
[----:B------:R-:W-:Y:S02]  /*d710*/  IMAD.MOV.U32 R100, RZ, RZ, R102 ;  /* 0x000000ffff647224 */ /* 0x000fe400078e0066 */
[----:B------:R-:W-:Y:S02]  /*d720*/  IMAD.MOV.U32 R102, RZ, RZ, R104 ;  /* 0x000000ffff667224 */ /* 0x000fe400078e0068 */
[----:B------:R-:W-:Y:S01]  /*d730*/  IMAD.MOV.U32 R115, RZ, RZ, R80 ;  /* 0x000000ffff737224 */ /* 0x000fe200078e0050 */
[----:B------:R-:W-:Y:S01]  /*d740*/  MOV R80, R81 ;  /* 0x0000005100507202 */ /* 0x000fe20000000f00 */
[----:B------:R-:W-:-:S02]  /*d750*/  IMAD.MOV.U32 R104, RZ, RZ, R106 ;  /* 0x000000ffff687224 */ /* 0x000fc400078e006a */
[----:B------:R-:W-:Y:S01]  /*d760*/  IMAD.MOV.U32 R106, RZ, RZ, R249 ;  /* 0x000000ffff6a7224 */ /* 0x000fe200078e00f9 */
[----:B------:R-:W-:Y:S01]  /*d770*/  MOV R249, R198 ;  /* 0x000000c600f97202 */ /* 0x000fe20000000f00 */
[----:B------:R-:W-:Y:S01]  /*d780*/  IMAD.MOV.U32 R81, RZ, RZ, R100 ;  /* 0x000000ffff517224 */ /* 0x000fe200078e0064 */
[----:B------:R-:W-:Y:S01]  /*d790*/  MOV R100, R101 ;  /* 0x0000006500647202 */ /* 0x000fe20000000f00 */
[----:B------:R-:W-:Y:S01]  /*d7a0*/  IMAD.MOV.U32 R101, RZ, RZ, R102 ;  /* 0x000000ffff657224 */ /* 0x000fe200078e0066 */
[C---:B--2---:R-:W-:Y:S01]  /*d7b0*/  HMMA.16816.F32 R92, R8.reuse, R16, R116 ;  /* 0x00000010085c723c */ /* 0x044fe20000001874 */
[----:B------:R-:W-:Y:S01]  /*d7c0*/  MOV R102, R103 ;  /* 0x0000006700667202 */ /* 0x000fe20000000f00 */
[----:B------:R-:W-:Y:S01]  /*d7d0*/  IMAD.MOV.U32 R103, RZ, RZ, R104 ;  /* 0x000000ffff677224 */ /* 0x000fe200078e0068 */
[----:B------:R-:W-:Y:S01]  /*d7e0*/  MOV R104, R105 ;  /* 0x0000006900687202 */ /* 0x000fe20000000f00 */
[----:B------:R-:W-:Y:S02]  /*d7f0*/  IMAD.MOV.U32 R105, RZ, RZ, R175 ;  /* 0x000000ffff697224 */ /* 0x000fe400078e00af */
[----:B------:R-:W-:Y:S01]  /*d800*/  HMMA.16816.F32 R88, R8, R18, R96 ;  /* 0x000000120858723c */ /* 0x000fe20000001860 */
[----:B------:R1:W-:Y:S01]  /*d810*/  MUFU.EX2 R8, R0 ;  /* 0x0000000000087308 */ /* 0x0003e20000000800 */
[----:B------:R-:W-:Y:S01]  /*d820*/  IMAD.MOV.U32 R114, RZ, RZ, R115 ;  /* 0x000000ffff727224 */ /* 0x000fe200078e0073 */
[----:B------:R-:W-:Y:S01]  /*d830*/  MOV R115, R80 ;  /* 0x0000005000737202 */ /* 0x000fe20000000f00 */
[----:B------:R-:W-:Y:S01]  /*d840*/  IMAD.MOV.U32 R80, RZ, RZ, R81 ;  /* 0x000000ffff507224 */ /* 0x000fe200078e0051 */
[----:B------:R-:W-:Y:S01]  /*d850*/  MOV R81, R100 ;  /* 0x0000006400517202 */ /* 0x000fe20000000f00 */
[C---:B------:R-:W-:Y:S01]  /*d860*/  HMMA.16816.F32 R24, R12.reuse, R16, R120 ;  /* 0x000000100c18723c */ /* 0x040fe20000001878 */
[----:B------:R-:W-:Y:S01]  /*d870*/  IMAD.MOV.U32 R100, RZ, RZ, R101 ;  /* 0x000000ffff647224 */ /* 0x000fe200078e0065 */
[----:B------:R-:W-:Y:S01]  /*d880*/  MOV R101, R102 ;  /* 0x0000006600657202 */ /* 0x000fe20000000f00 */
[----:B------:R-:W-:Y:S01]  /*d890*/  IMAD.MOV.U32 R102, RZ, RZ, R103 ;  /* 0x000000ffff667224 */ /* 0x000fe200078e0067 */
[----:B------:R-:W-:Y:S01]  /*d8a0*/  MOV R103, R104 ;  /* 0x0000006800677202 */ /* 0x000fe20000000f00 */
[----:B------:R-:W-:Y:S01]  /*d8b0*/  IMAD.MOV.U32 R104, RZ, RZ, R105 ;  /* 0x000000ffff687224 */ /* 0x000fe200078e0069 */
[----:B------:R-:W-:Y:S01]  /*d8c0*/  HMMA.16816.F32 R20, R12, R18, R20 ;  /* 0x000000120c14723c */ /* 0x000fe20000001814 */
[----:B------:R-:W2:Y:S01]  /*d8d0*/  LDSM.16.MT88.4 R16, [R213+0x9800] ;  /* 0x00980000d510783b */ /* 0x000ea20000004200 */
        /* <DEDUP_REMOVED lines=8> */
[----:B------:R1:W-:Y:S01]  /*d960*/  MUFU.EX2 R177, R0 ;  /* 0x0000000000b17308 */ /* 0x0003e20000000800 */
[----:B------:R-:W-:Y:S01]  /*d970*/  MOV R80, R105 ;  /* 0x0000006900507202 */ /* 0x000fe20000000f00 */
[----:B------:R-:W-:Y:S01]  /*d980*/  IMAD.MOV.U32 R208, RZ, RZ, R120 ;  /* 0x000000ffffd07224 */ /* 0x000fe200078e0078 */
[----:B------:R-:W-:Y:S02]  /*d990*/  MOV R123, R107 ;  /* 0x0000006b007b7202 */ /* 0x000fe40000000f00 */
[----:B------:R-:W-:Y:S01]  /*d9a0*/  MOV R122, R81 ;  /* 0x00000051007a7202 */ /* 0x000fe20000000f00 */
[----:B------:R-:W-:Y:S01]  /*d9b0*/  IMAD.MOV.U32 R81, RZ, RZ, R100 ;  /* 0x000000ffff517224 */ /* 0x000fe200078e0064 */
[----:B------:R-:W-:-:S02]  /*d9c0*/  MOV R84, R101 ;  /* 0x0000006500547202 */ /* 0x000fc40000000f00 */
[----:B------:R-:W-:Y:S02]  /*d9d0*/  MOV R85, R102 ;  /* 0x0000006600557202 */ /* 0x000fe40000000f00 */
[----:B------:R-:W-:Y:S02]  /*d9e0*/  MOV R205, R121 ;  /* 0x0000007900cd7202 */ /* 0x000fe40000000f00 */
[----:B------:R-:W-:Y:S01]  /*d9f0*/  MOV R251, R122 ;  /* 0x0000007a00fb7202 */ /* 0x000fe20000000f00 */
[----:B-1----:R-:W-:-:S04]  /*da00*/  FFMA.FTZ R0, R196, UR25, -R6 ;  /* 0x00000019c4007c23 */ /* 0x002fc80008010806 */
[----:B------:R1:W3:Y:S02]  /*da10*/  MUFU.EX2 R9, R0 ;  /* 0x0000000000097308 */ /* 0x0002e40000000800 */
[----:B-1----:R-:W-:Y:S01]  /*da20*/  FFMA.FTZ R0, R184, UR25, -R6 ;  /* 0x00000019b8007c23 */ /* 0x002fe20008010806 */
[----:B------:R-:W-:-:S05]  /*da30*/  IMAD.MOV.U32 R184, RZ, RZ, R86 ;  /* 0x000000ffffb87224 */ /* 0x000fca00078e0056 */
[----:B------:R1:W4:Y:S02]  /*da40*/  MUFU.EX2 R10, R0 ;  /* 0x00000000000a7308 */ /* 0x0003240000000800 */
[----:B-1----:R-:W-:Y:S01]  /*da50*/  FFMA.FTZ R0, R172, UR25, -R6 ;  /* 0x00000019ac007c23 */ /* 0x002fe20008010806 */
[----:B------:R-:W-:-:S05]  /*da60*/  MOV R172, R99 ;  /* 0x0000006300ac7202 */ /* 0x000fca0000000f00 */
[----:B------:R1:W2:Y:S02]  /*da70*/  MUFU.EX2 R198, R0 ;  /* 0x0000000000c67308 */ /* 0x0002a40000000800 */
[----:B-1----:R-:W-:Y:S01]  /*da80*/  FFMA.FTZ R0, R211, UR25, -R5 ;  /* 0x00000019d3007c23 */ /* 0x002fe20008010805 */
[----:B---3--:R-:W-:-:S05]  /*da90*/  IMAD.MOV.U32 R211, RZ, RZ, R9 ;  /* 0x000000ffffd37224 */ /* 0x008fca00078e0009 */
[----:B------:R1:W-:Y:S01]  /*daa0*/  MUFU.EX2 R175, R0 ;  /* 0x0000000000af7308 */ /* 0x0003e20000000800 */
[----:B------:R-:W-:Y:S01]  /*dab0*/  F2FP.F16.F32.PACK_AB R13, R211, R177 ;  /* 0x000000b1d30d723e */ /* 0x000fe200000000ff */
[----:B-1----:R-:W-:Y:S01]  /*dac0*/  FFMA.FTZ R0, R197, UR25, -R5 ;  /* 0x00000019c5007c23 */ /* 0x002fe20008010805 */
[----:B------:R-:W-:-:S05]  /*dad0*/  MOV R197, R83 ;  /* 0x0000005300c57202 */ /* 0x000fca0000000f00 */
[----:B------:R1:W3:Y:S02]  /*dae0*/  MUFU.EX2 R9, R0 ;  /* 0x0000000000097308 */ /* 0x0002e40000000800 */
[----:B-1----:R-:W-:Y:S01]  /*daf0*/  FFMA.FTZ R0, R185, UR25, -R5 ;  /* 0x00000019b9007c23 */ /* 0x002fe20008010805 */
[----:B----4-:R-:W-:-:S05]  /*db00*/  MOV R185, R10 ;  /* 0x0000000a00b97202 */ /* 0x010fca0000000f00 */
[----:B------:R1:W-:Y:S01]  /*db10*/  MUFU.EX2 R193, R0 ;  /* 0x0000000000c17308 */ /* 0x0003e20000000800 */
[----:B--2---:R-:W-:Y:S01]  /*db20*/  F2FP.F16.F32.PACK_AB R15, R198, R185 ;  /* 0x000000b9c60f723e */ /* 0x004fe200000000ff */
[----:B-1----:R-:W-:Y:S01]  /*db30*/  FFMA.FTZ R0, R173, UR25, -R5 ;  /* 0x00000019ad007c23 */ /* 0x002fe20008010805 */
[----:B------:R-:W-:-:S05]  /*db40*/  MOV R173, R98 ;  /* 0x0000006200ad7202 */ /* 0x000fca0000000f00 */
[----:B------:R1:W2:Y:S02]  /*db50*/  MUFU.EX2 R196, R0 ;  /* 0x0000000000c47308 */ /* 0x0002a40000000800 */
[----:B-1----:R-:W-:Y:S01]  /*db60*/  FFMA.FTZ R0, R248, UR25, -R3 ;  /* 0x00000019f8007c23 */ /* 0x002fe20008010803 */
[----:B---3--:R-:W-:Y:S01]  /*db70*/  IMAD.MOV.U32 R248, RZ, RZ, R9 ;  /* 0x000000fffff87224 */ /* 0x008fe200078e0009 */
[----:B--2---:R-:W-:-:S04]  /*db80*/  F2FP.F16.F32.PACK_AB R10, R196, R193 ;  /* 0x000000c1c40a723e */ /* 0x004fc800000000ff */
[----:B------:R1:W-:Y:S02]  /*db90*/  MUFU.EX2 R174, R0 ;  /* 0x0000000000ae7308 */ /* 0x0003e40000000800 */
[----:B-1----:R-:W-:Y:S01]  /*dba0*/  FFMA.FTZ R0, R201, UR25, -R3 ;  /* 0x00000019c9007c23 */ /* 0x002fe20008010803 */
[----:B------:R-:W-:-:S05]  /*dbb0*/  MOV R201, R87 ;  /* 0x0000005700c97202 */ /* 0x000fca0000000f00 */
[----:B------:R1:W-:Y:S02]  /*dbc0*/  MUFU.EX2 R97, R0 ;  /* 0x0000000000617308 */ /* 0x0003e40000000800 */
[----:B-1----:R-:W-:Y:S01]  /*dbd0*/  FFMA.FTZ R0, R188, UR25, -R3 ;  /* 0x00000019bc007c23 */ /* 0x002fe20008010803 */
[----:B------:R-:W-:-:S05]  /*dbe0*/  IMAD.MOV.U32 R188, RZ, RZ, R111 ;  /* 0x000000ffffbc7224 */ /* 0x000fca00078e006f */
[----:B------:R1:W2:Y:S01]  /*dbf0*/  MUFU.EX2 R9, R0 ;  /* 0x0000000000097308 */ /* 0x0002a20000000800 */
[----:B------:R-:W-:Y:S01]  /*dc00*/  F2FP.F16.F32.PACK_AB R14, R8, R188 ;  /* 0x000000bc080e723e */ /* 0x000fe200000000ff */
[----:B-1----:R-:W-:Y:S01]  /*dc10*/  FFMA.FTZ R0, R176, UR25, -R3 ;  /* 0x00000019b0007c23 */ /* 0x002fe20008010803 */
[----:B------:R-:W-:-:S05]  /*dc20*/  MOV R176, R112 ;  /* 0x0000007000b07202 */ /* 0x000fca0000000f00 */
[----:B------:R2:W1:Y:S01]  /*dc30*/  MUFU.EX2 R96, R0 ;  /* 0x0000000000607308 */ /* 0x0004620000000800 */
[----:B------:R-:W-:-:S07]  /*dc40*/  F2FP.F16.F32.PACK_AB R12, R176, R181 ;  /* 0x000000b5b00c723e */ /* 0x000fce00000000ff */
[C---:B------:R-:W-:Y:S07]  /*dc50*/  HMMA.16816.F32 R116, R12.reuse, R16, R72 ;  /* 0x000000100c74723c */ /* 0x040fee0000001848 */
[----:B------:R-:W-:Y:S01]  /*dc60*/  MOV R74, R8 ;  /* 0x00000008004a7202 */ /* 0x000fe20000000f00 */
[----:B------:R-:W-:Y:S01]  /*dc70*/  IMAD.MOV.U32 R75, RZ, RZ, R106 ;  /* 0x000000ffff4b7224 */ /* 0x000fe200078e006a */
[----:B------:R-:W-:Y:S01]  /*dc80*/  F2FP.F16.F32.PACK_AB R8, R248, R175 ;  /* 0x000000aff808723e */ /* 0x000fe200000000ff */
[----:B--2---:R-:W-:Y:S01]  /*dc90*/  IMAD.MOV.U32 R0, RZ, RZ, R9 ;  /* 0x000000ffff007224 */ /* 0x004fe200078e0009 */
[----:B------:R-:W-:Y:S01]  /*dca0*/  F2FP.F16.F32.PACK_AB R9, R97, R174 ;  /* 0x000000ae6109723e */ /* 0x000fe200000000ff */
[----:B------:R-:W-:Y:S03]  /*dcb0*/  HMMA.16816.F32 R104, R12, R18, R40 ;  /* 0x000000120c68723c */ /* 0x000fe60000001828 */
[----:B-1----:R-:W-:-:S07]  /*dcc0*/  F2FP.F16.F32.PACK_AB R11, R96, R0 ;  /* 0x00000000600b723e */ /* 0x002fce00000000ff */
[C---:B------:R-:W-:Y:S06]  /*dcd0*/  HMMA.16816.F32 R112, R8.reuse, R16, R76 ;  /* 0x000000100870723c */ /* 0x040fec000000184c */
[----:B------:R-:W-:Y:S01]  /*dce0*/  HMMA.16816.F32 R108, R8, R18, R64 ;  /* 0x00000012086c723c */ /* 0x000fe20000001840 */
[----:B------:R-:W1:Y:S06]  /*dcf0*/  LDSM.16.MT88.4 R16, [R216+0x9800] ;  /* 0x00980000d810783b */ /* 0x000e6c0000004200 */
[----:B------:R-:W-:Y:S01]  /*dd00*/  MOV R64, R84 ;  /* 0x0000005400407202 */ /* 0x000fe20000000f00 */
[----:B------:R-:W-:Y:S01]  /*dd10*/  IMAD.MOV.U32 R67, RZ, RZ, R81 ;  /* 0x000000ffff437224 */ /* 0x000fe200078e0051 */
[----:B------:R-:W-:-:S02]  /*dd20*/  MOV R65, R85 ;  /* 0x0000005500417202 */ /* 0x000fc40000000f00 */
[----:B------:R-:W-:Y:S01]  /*dd30*/  MOV R66, R80 ;  /* 0x0000005000427202 */ /* 0x000fe20000000f00 */
[-C--:B-1----:R-:W-:Y:S06]  /*dd40*/  HMMA.16816.F32 R100, R12, R16.reuse, R60 ;  /* 0x000000100c64723c */ /* 0x082fec000000183c */
[----:B------:R-:W-:Y:S01]  /*dd50*/  HMMA.16816.F32 R84, R8, R16, R56 ;  /* 0x000000100854723c */ /* 0x000fe20000001838 */
[----:B------:R-:W-:Y:S01]  /*dd60*/  MOV R60, R82 ;  /* 0x00000052003c7202 */ /* 0x000fe20000000f00 */
[----:B------:R-:W-:Y:S02]  /*dd70*/  IMAD.MOV.U32 R62, RZ, RZ, R97 ;  /* 0x000000ffff3e7224 */ /* 0x000fe400078e0061 */
[----:B------:R-:W-:-:S02]  /*dd80*/  IMAD.MOV.U32 R63, RZ, RZ, R96 ;  /* 0x000000ffff3f7224 */ /* 0x000fc400078e0060 */
[----:B------:R-:W-:Y:S01]  /*dd90*/  HMMA.16816.F32 R80, R8, R18, R52 ;  /* 0x000000120850723c */ /* 0x000fe20000001834 */
[----:B------:R-:W-:-:S05]  /*dda0*/  IMAD.MOV.U32 R61, RZ, RZ, R251 ;  /* 0x000000ffff3d7224 */ /* 0x000fca00078e00fb */
[----:B------:R-:W-:Y:S01]  /*ddb0*/  HMMA.16816.F32 R76, R12, R18, R48 ;  /* 0x000000120c4c723c */ /* 0x000fe20000001830 */
[----:B------:R-:W1:Y:S01]  /*ddc0*/  LDSM.16.MT88.4 R16, [R214+0x9800] ;  /* 0x00980000d610783b */ /* 0x000e620000004200 */
[----:B------:R-:W-:Y:S02]  /*ddd0*/  IMAD.MOV.U32 R52, RZ, RZ, R123 ;  /* 0x000000ffff347224 */ /* 0x000fe400078e007b */
[--C-:B------:R-:W-:Y:S01]  /*dde0*/  FFMA.FTZ R55, R131, UR25, -R6.reuse ;  /* 0x0000001983377c23 */ /* 0x100fe20008010806 */
[--C-:B------:R-:W-:Y:S01]  /*ddf0*/  FFMA.FTZ R54, R128, UR25, -R6.reuse ;  /* 0x0000001980367c23 */ /* 0x100fe20008010806 */
[----:B------:R-:W-:Y:S01]  /*de00*/  FFMA.FTZ R53, R126, UR25, -R6 ;  /* 0x000000197e357c23 */ /* 0x000fe20008010806 */
[----:B------:R-:W-:Y:S01]  /*de10*/  MOV R48, R176 ;  /* 0x000000b000307202 */ /* 0x000fe20000000f00 */
[----:B------:R-:W-:Y:S01]  /*de20*/  IMAD.MOV.U32 R50, RZ, RZ, R172 ;  /* 0x000000ffff327224 */ /* 0x000fe200078e00ac */
[----:B------:R-:W-:Y:S01]  /*de30*/  MOV R51, R208 ;  /* 0x000000d000337202 */ /* 0x000fe20000000f00 */
[----:B------:R-:W-:Y:S01]  /*de40*/  FFMA.FTZ R172, R125, UR25, -R6 ;  /* 0x000000197dac7c23 */ /* 0x000fe20008010806 */
[----:B------:R-:W-:-:S02]  /*de50*/  MOV R208, R205 ;  /* 0x000000cd00d07202 */ /* 0x000fc40000000f00 */
[----:B------:R-:W-:Y:S01]  /*de60*/  MOV R49, R173 ;  /* 0x000000ad00317202 */ /* 0x000fe20000000f00 */
[----:B------:R-:W-:Y:S01]  /*de70*/  FFMA.FTZ R173, R124, UR25, -R6 ;  /* 0x000000197cad7c23 */ /* 0x000fe20008010806 */
[-C--:B-1----:R-:W-:Y:S06]  /*de80*/  HMMA.16816.F32 R120, R12, R16.reuse, R36 ;  /* 0x000000100c78723c */ /* 0x082fec0000001824 */
[C---:B------:R-:W-:Y:S06]  /*de90*/  HMMA.16816.F32 R40, R8.reuse, R16, R32 ;  /* 0x000000100828723c */ /* 0x040fec0000001820 */
[-C--:B------:R-:W-:Y:S06]  /*dea0*/  HMMA.16816.F32 R36, R8, R18.reuse, R28 ;  /* 0x000000120824723c */ /* 0x080fec000000181c */
[----:B------:R-:W-:Y:S01]  /*deb0*/  HMMA.16816.F32 R96, R12, R18, R44 ;  /* 0x000000120c60723c */ /* 0x000fe2000000182c */
[----:B------:R-:W1:Y:S06]  /*dec0*/  LDSM.16.MT88.4 R16, [R215+0x9800] ;  /* 0x00980000d710783b */ /* 0x000e6c0000004200 */
[----:B------:R-:W-:-:S02]  /*ded0*/  IMAD.MOV.U32 R47, RZ, RZ, R0 ;  /* 0x000000ffff2f7224 */ /* 0x000fc400078e0000 */
[----:B------:R-:W-:Y:S01]  /*dee0*/  FFMA.FTZ R0, R250, UR25, -R7 ;  /* 0x00000019fa007c23 */ /* 0x000fe20008010807 */
[----:B------:R-:W-:Y:S02]  /*def0*/  MOV R45, R74 ;  /* 0x0000004a002d7202 */ /* 0x000fe40000000f00 */
[----:B------:R-:W-:Y:S01]  /*df00*/  MOV R46, R75 ;  /* 0x0000004b002e7202 */ /* 0x000fe20000000f00 */
[-C--:B-1----:R-:W-:Y:S01]  /*df10*/  HMMA.16816.F32 R32, R8, R16.reuse, R92 ;  /* 0x000000100820723c */ /* 0x082fe2000000185c */
[----:B------:R1:W2:Y:S05]  /*df20*/  MUFU.EX2 R95, R0 ;  /* 0x00000000005f7308 */ /* 0x0002aa0000000800 */
[C---:B------:R-:W-:Y:S06]  /*df30*/  HMMA.16816.F32 R72, R12.reuse, R16, R24 ;  /* 0x000000100c48723c */ /* 0x040fec0000001818 */
[----:B------:R-:W-:Y:S01]  /*df40*/  HMMA.16816.F32 R56, R12, R18, R20 ;  /* 0x000000120c38723c */ /* 0x000fe20000001814 */
[----:B------:R-:W3:Y:S01]  /*df50*/  LDSM.16.MT88.4 R12, [R213+0xa000] ;  /* 0x00a00000d50c783b */ /* 0x000ee20000004200 */
[----:B------:R-:W-:Y:S01]  /*df60*/  FFMA.FTZ R25, R171, UR25, -R5 ;  /* 0x00000019ab197c23 */ /* 0x000fe20008010805 */
[----:B-1----:R-:W-:-:S04]  /*df70*/  FFMA.FTZ R0, R204, UR25, -R7 ;  /* 0x00000019cc007c23 */ /* 0x002fc80008010807 */
[--C-:B------:R-:W-:Y:S01]  /*df80*/  FFMA.FTZ R20, R163, UR25, -R3.reuse ;  /* 0x00000019a3147c23 */ /* 0x100fe20008010803 */
[----:B--2---:R-:W-:Y:S01]  /*df90*/  MOV R163, R95 ;  /* 0x0000005f00a37202 */ /* 0x004fe20000000f00 */
[----:B------:R-:W-:Y:S01]  /*dfa0*/  FFMA.FTZ R21, R178, UR25, -R3 ;  /* 0x00000019b2157c23 */ /* 0x000fe20008010803 */
[----:B------:R1:W2:Y:S01]  /*dfb0*/  MUFU.EX2 R176, R0 ;  /* 0x0000000000b07308 */ /* 0x0002a20000000800 */
[----:B------:R-:W-:Y:S01]  /*dfc0*/  HMMA.16816.F32 R28, R8, R18, R88 ;  /* 0x00000012081c723c */ /* 0x000fe20000001858 */
[--C-:B------:R-:W-:Y:S01]  /*dfd0*/  FFMA.FTZ R23, R130, UR25, -R5.reuse ;  /* 0x0000001982177c23 */ /* 0x100fe20008010805 */
[----:B------:R-:W-:Y:S01]  /*dfe0*/  FFMA.FTZ R22, R127, UR25, -R5 ;  /* 0x000000197f167c23 */ /* 0x000fe20008010805 */
[----:B------:R-:W4:Y:S04]  /*dff0*/  LDSM.16.MT88.4 R16, [R214+0xa000] ;  /* 0x00a00000d610783b */ /* 0x000f280000004200 */
[----:B------:R-:W-:Y:S01]  /*e000*/  IMAD.MOV.U32 R91, RZ, RZ, R66 ;  /* 0x000000ffff5b7224 */ /* 0x000fe200078e0042 */
[----:B------:R-:W-:Y:S01]  /*e010*/  MOV R90, R67 ;  /* 0x00000043005a7202 */ /* 0x000fe20000000f00 */
[----:B------:R-:W-:Y:S01]  /*e020*/  MUFU.EX2 R204, R21 ;  /* 0x0000001500cc7308 */ /* 0x000fe20000000800 */
[----:B-1----:R-:W-:Y:S01]  /*e030*/  FFMA.FTZ R0, R192, UR25, -R7 ;  /* 0x00000019c0007c23 */ /* 0x002fe20008010807 */
[----:B--2---:R-:W-:-:S02]  /*e040*/  F2FP.F16.F32.PACK_AB R8, R176, R163 ;  /* 0x000000a3b008723e */ /* 0x004fc400000000ff */
[----:B------:R-:W-:-:S04]  /*e050*/  MOV R192, R62 ;  /* 0x0000003e00c07202 */ /* 0x000fc80000000f00 */
[----:B------:R1:W2:Y:S02]  /*e060*/  MUFU.EX2 R27, R0 ;  /* 0x00000000001b7308 */ /* 0x0002a40000000800 */
[----:B-1----:R-:W-:Y:S01]  /*e070*/  FFMA.FTZ R0, R179, UR25, -R7 ;  /* 0x00000019b3007c23 */ /* 0x002fe20008010807 */
[----:B--2---:R-:W-:-:S05]  /*e080*/  IMAD.MOV.U32 R171, RZ, RZ, R27 ;  /* 0x000000ffffab7224 */ /* 0x004fca00078e001b */
[----:B------:R1:W-:Y:S02]  /*e090*/  MUFU.EX2 R44, R0 ;  /* 0x00000000002c7308 */ /* 0x0003e40000000800 */
[----:B-1----:R-:W-:-:S06]  /*e0a0*/  FFMA.FTZ R0, R206, UR25, -R6 ;  /* 0x00000019ce007c23 */ /* 0x002fcc0008010806 */
[----:B------:R-:W-:Y:S08]  /*e0b0*/  MUFU.EX2 R206, R25 ;  /* 0x0000001900ce7308 */ /* 0x000ff00000000800 */
[----:B------:R1:W-:Y:S02]  /*e0c0*/  MUFU.EX2 R205, R0 ;  /* 0x0000000000cd7308 */ /* 0x0003e40000000800 */
[----:B-1----:R-:W-:-:S06]  /*e0d0*/  FFMA.FTZ R0, R194, UR25, -R6 ;  /* 0x00000019c2007c23 */ /* 0x002fcc0008010806 */
[----:B------:R1:W-:Y:S02]  /*e0e0*/  MUFU.EX2 R179, R0 ;  /* 0x0000000000b37308 */ /* 0x0003e40000000800 */
[----:B-1----:R-:W-:Y:S01]  /*e0f0*/  FFMA.FTZ R0, R182, UR25, -R6 ;  /* 0x00000019b6007c23 */ /* 0x002fe20008010806 */
[----:B------:R-:W-:-:S05]  /*e100*/  MOV R182, R64 ;  /* 0x0000004000b67202 */ /* 0x000fca0000000f00 */
[----:B------:R1:W-:Y:S02]  /*e110*/  MUFU.EX2 R93, R0 ;  /* 0x00000000005d7308 */ /* 0x0003e40000000800 */
[----:B-1----:R-:W-:-:S06]  /*e120*/  FFMA.FTZ R0, R170, UR25, -R6 ;  /* 0x00000019aa007c23 */ /* 0x002fcc0008010806 */
[----:B------:R1:W-:Y:S02]  /*e130*/  MUFU.EX2 R24, R0 ;  /* 0x0000000000187308 */ /* 0x0003e40000000800 */
[----:B-1----:R-:W-:-:S06]  /*e140*/  FFMA.FTZ R0, R210, UR25, -R5 ;  /* 0x00000019d2007c23 */ /* 0x002fcc0008010805 */
[----:B------:R-:W-:Y:S08]  /*e150*/  MUFU.EX2 R210, R23 ;  /* 0x0000001700d27308 */ /* 0x000ff00000000800 */
[----:B------:R1:W2:Y:S02]  /*e160*/  MUFU.EX2 R94, R0 ;  /* 0x00000000005e7308 */ /* 0x0002a40000000800 */
[----:B-1----:R-:W-:Y:S01]  /*e170*/  FFMA.FTZ R0, R200, UR25, -R5 ;  /* 0x00000019c8007c23 */ /* 0x002fe20008010805 */
[----:B--2---:R-:W-:-:S05]  /*e180*/  IMAD.MOV.U32 R178, RZ, RZ, R94 ;  /* 0x000000ffffb27224 */ /* 0x004fca00078e005e */
[----:B------:R1:W2:Y:S02]  /*e190*/  MUFU.EX2 R26, R0 ;  /* 0x00000000001a7308 */ /* 0x0002a40000000800 */
[----:B-1----:R-:W-:Y:S01]  /*e1a0*/  FFMA.FTZ R0, R190, UR25, -R5 ;  /* 0x00000019be007c23 */ /* 0x002fe20008010805 */
[----:B--2---:R-:W-:-:S05]  /*e1b0*/  MOV R190, R26 ;  /* 0x0000001a00be7202 */ /* 0x004fca0000000f00 */
[----:B------:R1:W-:Y:S02]  /*e1c0*/  MUFU.EX2 R251, R0 ;  /* 0x0000000000fb7308 */ /* 0x0003e40000000800 */
[----:B-1----:R-:W-:Y:S01]  /*e1d0*/  FFMA.FTZ R0, R180, UR25, -R5 ;  /* 0x00000019b4007c23 */ /* 0x002fe20008010805 */
[----:B------:R-:W-:-:S05]  /*e1e0*/  MOV R180, R65 ;  /* 0x0000004100b47202 */ /* 0x000fca0000000f00 */
[----:B------:R1:W2:Y:S02]  /*e1f0*/  MUFU.EX2 R250, R0 ;  /* 0x0000000000fa7308 */ /* 0x0002a40000000800 */
[----:B-1----:R-:W-:Y:S01]  /*e200*/  FFMA.FTZ R0, R252, UR25, -R3 ;  /* 0x00000019fc007c23 */ /* 0x002fe20008010803 */
[----:B------:R-:W-:Y:S01]  /*e210*/  MOV R252, R24 ;  /* 0x0000001800fc7202 */ /* 0x000fe20000000f00 */
[----:B------:R-:W-:Y:S01]  /*e220*/  FFMA.FTZ R24, R162, UR25, -R5 ;  /* 0x00000019a2187c23 */ /* 0x000fe20008010805 */
[----:B------:R-:W-:Y:S02]  /*e230*/  MOV R162, R205 ;  /* 0x000000cd00a27202 */ /* 0x000fe40000000f00 */
        /* <DEDUP_REMOVED lines=21> */
[----:B------:R1:W3:Y:S01]  /*e390*/  MUFU.EX2 R248, R2 ;  /* 0x0000000200f87308 */ /* 0x0002e20000000800 */
[----:B------:R-:W-:Y:S01]  /*e3a0*/  MOV R27, R44 ;  /* 0x0000002c001b7202 */ /* 0x000fe20000000f00 */
[----:B------:R-:W-:Y:S01]  /*e3b0*/  IMAD.MOV.U32 R44, RZ, RZ, R46 ;  /* 0x000000ffff2c7224 */ /* 0x000fe200078e002e */
[----:B------:R-:W-:Y:S01]  /*e3c0*/  MOV R46, R48 ;  /* 0x00000030002e7202 */ /* 0x000fe20000000f00 */
[----:B------:R-:W-:Y:S01]  /*e3d0*/  IMAD.MOV.U32 R194, RZ, RZ, R60 ;  /* 0x000000ffffc27224 */ /* 0x000fe200078e003c */
[----:B------:R-:W-:Y:S01]  /*e3e0*/  MOV R48, R50 ;  /* 0x0000003200307202 */ /* 0x000fe20000000f00 */
[----:B------:R-:W-:-:S02]  /*e3f0*/  IMAD.MOV.U32 R50, RZ, RZ, R52 ;  /* 0x000000ffff327224 */ /* 0x000fc400078e0034 */
[----:B------:R-:W-:Y:S01]  /*e400*/  FFMA.FTZ R52, R129, UR25, -R3 ;  /* 0x0000001981347c23 */ /* 0x000fe20008010803 */
[----:B------:R4:W-:Y:S01]  /*e410*/  MUFU.EX2 R245, R0 ;  /* 0x0000000000f57308 */ /* 0x0009e20000000800 */
[----:B------:R-:W-:Y:S01]  /*e420*/  F2FP.F16.F32.PACK_AB R9, R179, R162 ;  /* 0x000000a2b309723e */ /* 0x000fe200000000ff */
[----:B------:R-:W-:Y:S01]  /*e430*/  IMAD.MOV.U32 R200, RZ, RZ, R46 ;  /* 0x000000ffffc87224 */ /* 0x000fe200078e002e */
[----:B------:R-:W-:Y:S01]  /*e440*/  F2FP.F16.F32.PACK_AB R10, R209, R171 ;  /* 0x000000abd10a723e */ /* 0x000fe200000000ff */
[----:B------:R-:W-:Y:S01]  /*e450*/  IMAD.MOV.U32 R46, RZ, RZ, R49 ;  /* 0x000000ffff2e7224 */ /* 0x000fe200078e0031 */
[----:B--2---:R-:W-:Y:S02]  /*e460*/  F2FP.F16.F32.PACK_AB R6, R250, R251 ;  /* 0x000000fbfa06723e */ /* 0x004fe400000000ff */
[----:B------:R-:W-:Y:S01]  /*e470*/  MOV R202, R61 ;  /* 0x0000003d00ca7202 */ /* 0x000fe20000000f00 */
[----:B-1----:R-:W-:Y:S01]  /*e480*/  FFMA.FTZ R2, R161, UR25, -R3 ;  /* 0x00000019a1027c23 */ /* 0x002fe20008010803 */
[----:B---3--:R-:W-:Y:S01]  /*e490*/  F2FP.F16.F32.PACK_AB R5, R248, R249 ;  /* 0x000000f9f805723e */ /* 0x008fe200000000ff */
[----:B------:R-:W-:Y:S01]  /*e4a0*/  IMAD.MOV.U32 R161, RZ, RZ, R63 ;  /* 0x000000ffffa17224 */ /* 0x000fe200078e003f */
[----:B------:R-:W-:-:S02]  /*e4b0*/  MOV R89, R44 ;  /* 0x0000002c00597202 */ /* 0x000fc40000000f00 */
[----:B------:R-:W-:Y:S02]  /*e4c0*/  MOV R44, R47 ;  /* 0x0000002f002c7202 */ /* 0x000fe40000000f00 */
[----:B------:R-:W-:Y:S01]  /*e4d0*/  MOV R88, R45 ;  /* 0x0000002d00587202 */ /* 0x000fe20000000f00 */
[----:B----4-:R-:W-:Y:S01]  /*e4e0*/  FFMA.FTZ R0, R191, UR25, -R3 ;  /* 0x00000019bf007c23 */ /* 0x010fe20008010803 */
[----:B------:R-:W-:Y:S02]  /*e4f0*/  MOV R191, R93 ;  /* 0x0000005d00bf7202 */ /* 0x000fe40000000f00 */
[----:B------:R-:W-:Y:S01]  /*e500*/  MOV R3, R4 ;  /* 0x0000000400037202 */ /* 0x000fe20000000f00 */
[----:B------:R-:W1:Y:S01]  /*e510*/  MUFU.EX2 R231, R0 ;  /* 0x0000000000e77308 */ /* 0x000e620000000800 */
[----:B------:R-:W-:Y:S02]  /*e520*/  F2FP.F16.F32.PACK_AB R11, R252, R191 ;  /* 0x000000bffc0b723e */ /* 0x000fe400000000ff */
[----:B------:R-:W-:-:S02]  /*e530*/  F2FP.F16.F32.PACK_AB R4, R190, R178 ;  /* 0x000000b2be04723e */ /* 0x000fc400000000ff */
[----:B------:R-:W-:Y:S02]  /*e540*/  MOV R47, R50 ;  /* 0x00000032002f7202 */ /* 0x000fe40000000f00 */
[----:B------:R-:W-:Y:S01]  /*e550*/  MOV R45, R48 ;  /* 0x00000030002d7202 */ /* 0x000fe20000000f00 */
[----:B------:R-:W-:Y:S01]  /*e560*/  HMMA.16816.F32 R128, R8, R12, R116 ;  /* 0x0000000c0880723c */ /* 0x000fe20000001874 */
[----:B------:R-:W-:-:S05]  /*e570*/  MOV R170, R51 ;  /* 0x0000003300aa7202 */ /* 0x000fca0000000f00 */
[----:B------:R-:W-:Y:S01]  /*e580*/  HMMA.16816.F32 R124, R8, R14, R104 ;  /* 0x0000000e087c723c */ /* 0x000fe20000001868 */
[----:B-1----:R-:W-:Y:S01]  /*e590*/  F2FP.F16.F32.PACK_AB R7, R231, R245 ;  /* 0x000000f5e707723e */ /* 0x002fe200000000ff */
[----:B------:R-:W-:-:S04]  /*e5a0*/  FADD.FTZ R0, R95, R94 ;  /* 0x0000005e5f007221 */ /* 0x000fc80000010000 */
[----:B------:R-:W-:Y:S01]  /*e5b0*/  HMMA.16816.F32 R104, R8, R18, R96 ;  /* 0x000000120868723c */ /* 0x000fe20000001860 */
[----:B------:R-:W-:Y:S02]  /*e5c0*/  FADD.FTZ R0, R207, R0 ;  /* 0x00000000cf007221 */ /* 0x000fe40000010000 */
[----:B------:R1:W-:Y:S03]  /*e5d0*/  MUFU.EX2 R207, R2 ;  /* 0x0000000200cf7308 */ /* 0x0003e60000000800 */
[C---:B------:R-:W-:Y:S06]  /*e5e0*/  HMMA.16816.F32 R64, R4.reuse, R12, R112 ;  /* 0x0000000c0440723c */ /* 0x040fec0000001870 */
[C---:B------:R-:W-:Y:S01]  /*e5f0*/  HMMA.16816.F32 R60, R4.reuse, R14, R108 ;  /* 0x0000000e043c723c */ /* 0x040fe2000000186c */
[----:B------:R-:W2:Y:S05]  /*e600*/  LDSM.16.MT88.4 R12, [R216+0xa000] ;  /* 0x00a00000d80c783b */ /* 0x000eaa0000004200 */
[C---:B------:R-:W-:Y:S06]  /*e610*/  HMMA.16816.F32 R40, R4.reuse, R16, R40 ;  /* 0x000000100428723c */ /* 0x040fec0000001828 */
[----:B------:R-:W-:Y:S06]  /*e620*/  HMMA.16816.F32 R36, R4, R18, R36 ;  /* 0x000000120424723c */ /* 0x000fec0000001824 */
[----:B------:R-:W-:Y:S01]  /*e630*/  HMMA.16816.F32 R108, R8, R16, R120 ;  /* 0x00000010086c723c */ /* 0x000fe20000001878 */
[----:B------:R-:W-:Y:S05]  /*e640*/  LDSM.16.MT88.4 R16, [R213+0xa800] ;  /* 0x00a80000d510783b */ /* 0x000fea0000004200 */
[-C--:B--2---:R-:W-:Y:S06]  /*e650*/  HMMA.16816.F32 R48, R4, R12.reuse, R84 ;  /* 0x0000000c0430723c */ /* 0x084fec0000001854 */
[----:B------:R-:W-:Y:S01]  /*e660*/  HMMA.16816.F32 R116, R8, R12, R100 ;  /* 0x0000000c0874723c */ /* 0x000fe20000001864 */
[----:B------:R-:W-:Y:S01]  /*e670*/  IMAD.MOV.U32 R84, RZ, RZ, R44 ;  /* 0x000000ffff547224 */ /* 0x000fe200078e002c */
[----:B------:R-:W-:Y:S01]  /*e680*/  MOV R85, R45 ;  /* 0x0000002d00557202 */ /* 0x000fe20000000f00 */
[----:B------:R-:W-:Y:S01]  /*e690*/  IMAD.MOV.U32 R87, RZ, RZ, R47 ;  /* 0x000000ffff577224 */ /* 0x000fe200078e002f */
[----:B------:R-:W-:-:S02]  /*e6a0*/  MOV R86, R46 ;  /* 0x0000002e00567202 */ /* 0x000fc40000000f00 */
[-C--:B------:R-:W-:Y:S06]  /*e6b0*/  HMMA.16816.F32 R44, R4, R14.reuse, R80 ;  /* 0x0000000e042c723c */ /* 0x080fec0000001850 */
[----:B------:R-:W-:Y:S01]  /*e6c0*/  HMMA.16816.F32 R112, R8, R14, R76 ;  /* 0x0000000e0870723c */ /* 0x000fe2000000184c */
[----:B------:R-:W2:Y:S01]  /*e6d0*/  LDSM.16.MT88.4 R12, [R215+0xa000] ;  /* 0x00a00000d70c783b */ /* 0x000ea20000004200 */
[----:B------:R-:W-:Y:S01]  /*e6e0*/  IMAD.MOV.U32 R82, RZ, RZ, R205 ;  /* 0x000000ffff527224 */ /* 0x000fe200078e00cd */
[----:B------:R-:W-:Y:S01]  /*e6f0*/  MOV R83, R208 ;  /* 0x000000d000537202 */ /* 0x000fe20000000f00 */
[----:B------:R3:W-:Y:S01]  /*e700*/  MUFU.EX2 R205, R20 ;  /* 0x0000001400cd7308 */ /* 0x0007e20000000800 */
[----:B------:R-:W-:-:S05]  /*e710*/  MOV R81, R211 ;  /* 0x000000d300517202 */ /* 0x000fca0000000f00 */
[----:B------:R-:W-:Y:S02]  /*e720*/  FADD.FTZ R3, R3, R81 ;  /* 0x0000005103037221 */ /* 0x000fe40000010000 */
[----:B------:R4:W4:Y:S02]  /*e730*/  MUFU.EX2 R208, R24 ;  /* 0x0000001800d07308 */ /* 0x0009240000000800 */
[----:B-1----:R-:W-:-:S06]  /*e740*/  FADD.FTZ R2, R83, R3 ;  /* 0x0000000353027221 */ /* 0x002fcc0000010000 */
[----:B------:R-:W1:Y:S01]  /*e750*/  MUFU.EX2 R211, R22 ;  /* 0x0000001600d37308 */ /* 0x000e620000000800 */
[C---:B--2---:R-:W-:Y:S06]  /*e760*/  HMMA.16816.F32 R32, R4.reuse, R12, R32 ;  /* 0x0000000c0420723c */ /* 0x044fec0000001820 */
[----:B------:R-:W-:Y:S06]  /*e770*/  HMMA.16816.F32 R28, R4, R14, R28 ;  /* 0x0000000e041c723c */ /* 0x000fec000000181c */
[C---:B------:R-:W-:Y:S01]  /*e780*/  HMMA.16816.F32 R92, R8.reuse, R12, R72 ;  /* 0x0000000c085c723c */ /* 0x040fe20000001848 */
[----:B------:R-:W-:Y:S01]  /*e790*/  FADD.FTZ R4, R85, R82 ;  /* 0x0000005255047221 */ /* 0x000fe20000010000 */
[----:B------:R-:W-:Y:S01]  /*e7a0*/  FADD.FTZ R5, R87, R86 ;  /* 0x0000005657057221 */ /* 0x000fe20000010000 */
[----:B------:R-:W-:Y:S01]  /*e7b0*/  MOV R85, R202 ;  /* 0x000000ca00557202 */ /* 0x000fe20000000f00 */
[----:B------:R-:W-:Y:S01]  /*e7c0*/  IMAD.MOV.U32 R87, RZ, RZ, R200 ;  /* 0x000000ffff577224 */ /* 0x000fe200078e00c8 */
[----:B------:R-:W-:Y:S01]  /*e7d0*/  MOV R202, R88 ;  /* 0x0000005800ca7202 */ /* 0x000fe20000000f00 */
[----:B------:R-:W-:Y:S01]  /*e7e0*/  HMMA.16816.F32 R100, R8, R14, R56 ;  /* 0x0000000e0864723c */ /* 0x000fe20000001838 */
[----:B------:R-:W-:Y:S01]  /*e7f0*/  MOV R200, R89 ;  /* 0x0000005900c87202 */ /* 0x000fe20000000f00 */
[----:B------:R-:W-:Y:S01]  /*e800*/  IMAD.MOV.U32 R88, RZ, RZ, R26 ;  /* 0x000000ffff587224 */ /* 0x000fe200078e001a */
[----:B------:R-:W-:Y:S01]  /*e810*/  MOV R89, R27 ;  /* 0x0000001b00597202 */ /* 0x000fe20000000f00 */
[----:B------:R-:W-:Y:S01]  /*e820*/  LDSM.16.MT88.4 R12, [R216+0xa800] ;  /* 0x00a80000d80c783b */ /* 0x000fe20000004200 */
[----:B------:R-:W-:Y:S01]  /*e830*/  MOV R86, R209 ;  /* 0x000000d100567202 */ /* 0x000fe20000000f00 */
[----:B------:R-:W-:Y:S01]  /*e840*/  FADD.FTZ R3, R84, R4 ;  /* 0x0000000454037221 */ /* 0x000fe20000010000 */
[----:B------:R-:W2:Y:S01]  /*e850*/  MUFU.EX2 R209, R52 ;  /* 0x0000003400d17308 */ /* 0x000ea20000000800 */
[----:B------:R-:W2:Y:S01]  /*e860*/  LDSM.16.MT88.4 R8, [R214+0xa800] ;  /* 0x00a80000d608783b */ /* 0x000ea20000004200 */
[----:B---3--:R-:W-:-:S03]  /*e870*/  FADD.FTZ R20, R236, R5 ;  /* 0x00000005ec147221 */ /* 0x008fc60000010000 */
[----:B----4-:R-:W3:Y:S01]  /*e880*/  LDSM.16.MT88.4 R24, [R215+0xa800] ;  /* 0x00a80000d718783b */ /* 0x010ee20000004200 */
[----:B------:R-:W-:Y:S02]  /*e890*/  F2FP.F16.F32.PACK_AB R4, R208, R206 ;  /* 0x000000ced004723e */ /* 0x000fe400000000ff */
[----:B------:R-:W-:Y:S02]  /*e8a0*/  F2FP.F16.F32.PACK_AB R5, R205, R204 ;  /* 0x000000cccd05723e */ /* 0x000fe400000000ff */
[----:B-1----:R-:W-:Y:S01]  /*e8b0*/  F2FP.F16.F32.PACK_AB R6, R211, R210 ;  /* 0x000000d2d306723e */ /* 0x002fe200000000ff */
[----:B------:R1:W-:Y:S01]  /*e8c0*/  MUFU.EX2 R123, R136 ;  /* 0x00000088007b7308 */ /* 0x0003e20000000800 */
[----:B------:R-:W-:-:S07]  /*e8d0*/  MOV R58, R202 ;  /* 0x000000ca003a7202 */ /* 0x000fce0000000f00 */
[----:B------:R-:W-:Y:S01]  /*e8e0*/  MUFU.EX2 R135, R135 ;  /* 0x0000008700877308 */ /* 0x000fe20000000800 */
[----:B--2---:R-:W-:-:S07]  /*e8f0*/  F2FP.F16.F32.PACK_AB R7, R209, R207 ;  /* 0x000000cfd107723e */ /* 0x004fce00000000ff */
[----:B------:R-:W-:Y:S01]  /*e900*/  MUFU.EX2 R132, R132 ;  /* 0x0000008400847308 */ /* 0x000fe20000000800 */
[C---:B------:R-:W-:Y:S07]  /*e910*/  HMMA.16816.F32 R96, R4.reuse, R18, R60 ;  /* 0x000000120460723c */ /* 0x040fee000000183c */
[----:B------:R-:W2:Y:S01]  /*e920*/  MUFU.EX2 R120, R55 ;  /* 0x0000003700787308 */ /* 0x000ea20000000800 */
        /* <DEDUP_REMOVED lines=8> */
[----:B------:R-:W-:Y:S01]  /*e9b0*/  MOV R56, R198 ;  /* 0x000000c600387202 */ /* 0x000fe20000000f00 */
[----:B------:R-:W-:Y:S01]  /*e9c0*/  FADD.FTZ R0, R235, R0 ;  /* 0x00000000eb007221 */ /* 0x000fe20000010000 */
[----:B------:R-:W-:Y:S01]  /*e9d0*/  MOV R122, R85 ;  /* 0x00000055007a7202 */ /* 0x000fe20000000f00 */
[----:B------:R4:W5:Y:S04]  /*e9e0*/  LDL.LU R236, [R1+0x124] ;  /* 0x0001240001ec7983 */ /* 0x0009680000300800 */
[----:B------:R-:W2:Y:S08]  /*e9f0*/  MUFU.EX2 R202, R134 ;  /* 0x0000008600ca7308 */ /* 0x000eb00000000800 */
[----:B------:R-:W-:Y:S08]  /*ea00*/  MUFU.EX2 R133, R54 ;  /* 0x0000003600857308 */ /* 0x000ff00000000800 */
[----:B------:R-:W4:Y:S01]  /*ea10*/  MUFU.EX2 R201, R53 ;  /* 0x0000003500c97308 */ /* 0x000f220000000800 */
[----:B------:R-:W-:Y:S01]  /*ea20*/  IMAD.MOV.U32 R60, RZ, RZ, R90 ;  /* 0x000000ffff3c7224 */ /* 0x000fe200078e005a */
[----:B------:R-:W-:Y:S01]  /*ea30*/  MOV R59, R87 ;  /* 0x00000057003b7202 */ /* 0x000fe20000000f00 */
[----:B------:R-:W-:Y:S01]  /*ea40*/  HMMA.16816.F32 R196, R4, R16, R64 ;  /* 0x0000001004c4723c */ /* 0x000fe20000001840 */
[----:B------:R-:W-:-:S02]  /*ea50*/  MOV R52, R89 ;  /* 0x0000005900347202 */ /* 0x000fc40000000f00 */
[----:B------:R-:W-:-:S03]  /*ea60*/  MOV R61, R91 ;  /* 0x0000005b003d7202 */ /* 0x000fc60000000f00 */
[C---:B------:R-:W-:Y:S06]  /*ea70*/  HMMA.16816.F32 R72, R4.reuse, R8, R40 ;  /* 0x000000080448723c */ /* 0x040fec0000001828 */
[C---:B------:R-:W-:Y:S06]  /*ea80*/  HMMA.16816.F32 R80, R4.reuse, R10, R36 ;  /* 0x0000000a0450723c */ /* 0x040fec0000001824 */
[C---:B---3--:R-:W-:Y:S01]  /*ea90*/  HMMA.16816.F32 R76, R4.reuse, R24, R32 ;  /* 0x00000018044c723c */ /* 0x048fe20000001820 */
[----:B------:R-:W-:Y:S01]  /*eaa0*/  FADD.FTZ R0, R62, R0 ;  /* 0x000000003e007221 */ /* 0x000fe20000010000 */
[----:B-1----:R-:W-:Y:S01]  /*eab0*/  MOV R136, R23 ;  /* 0x0000001700887202 */ /* 0x002fe20000000f00 */
[----:B------:R1:W5:Y:S01]  /*eac0*/  LDL.LU R235, [R1+0x120] ;  /* 0x0001200001eb7983 */ /* 0x0003620000300800 */
[----:B------:R-:W-:Y:S01]  /*ead0*/  FADD.FTZ R3, R61, R3 ;  /* 0x000000033d037221 */ /* 0x000fe20000010000 */
[----:B------:R3:W-:Y:S01]  /*eae0*/  MUFU.EX2 R134, R138 ;  /* 0x0000008a00867308 */ /* 0x0007e20000000800 */
[----:B------:R-:W-:Y:S01]  /*eaf0*/  HMMA.16816.F32 R88, R4, R12, R48 ;  /* 0x0000000c0458723c */ /* 0x000fe20000001830 */
[----:B------:R-:W-:Y:S01]  /*eb00*/  FADD.FTZ R35, R22, R0 ;  /* 0x0000000016237221 */ /* 0x000fe20000010000 */
[----:B------:R-:W-:Y:S01]  /*eb10*/  FADD.FTZ R33, R52, R3 ;  /* 0x0000000334217221 */ /* 0x000fe20000010000 */
[----:B------:R-:W-:-:S03]  /*eb20*/  MOV R3, R122 ;  /* 0x0000007a00037202 */ /* 0x000fc60000000f00 */
[C---:B------:R-:W-:Y:S01]  /*eb30*/  HMMA.16816.F32 R84, R4.reuse, R14, R44 ;  /* 0x0000000e0454723c */ /* 0x040fe2000000182c */
[----:B------:R-:W-:Y:S05]  /*eb40*/  MUFU.EX2 R122, R140 ;  /* 0x0000008c007a7308 */ /* 0x000fea0000000800 */
[----:B------:R-:W-:Y:S01]  /*eb50*/  HMMA.16816.F32 R64, R4, R26, R28 ;  /* 0x0000001a0440723c */ /* 0x000fe2000000181c */
[----:B------:R-:W1:Y:S01]  /*eb60*/  LDSM.16.MT88.4 R28, [R213+0xb000] ;  /* 0x00b00000d51c783b */ /* 0x000e620000004200 */
[----:B---3--:R-:W-:-:S05]  /*eb70*/  IMAD.MOV.U32 R138, RZ, RZ, R57 ;  /* 0x000000ffff8a7224 */ /* 0x008fca00078e0039 */
[----:B------:R-:W-:Y:S01]  /*eb80*/  FADD.FTZ R4, R60, R2 ;  /* 0x000000023c047221 */ /* 0x000fe20000010000 */
[----:B--2---:R-:W-:Y:S01]  /*eb90*/  F2FP.F16.F32.PACK_AB R5, R120, R132 ;  /* 0x000000847805723e */ /* 0x004fe200000000ff */
[----:B------:R-:W-:Y:S01]  /*eba0*/  FADD.FTZ R2, R200, R20 ;  /* 0x00000014c8027221 */ /* 0x000fe20000010000 */
[----:B------:R-:W-:Y:S01]  /*ebb0*/  F2FP.F16.F32.PACK_AB R6, R203, R202 ;  /* 0x000000cacb06723e */ /* 0x000fe200000000ff */
[----:B------:R-:W-:Y:S01]  /*ebc0*/  FADD.FTZ R34, R63, R4 ;  /* 0x000000043f227221 */ /* 0x000fe20000010000 */
[----:B------:R-:W-:Y:S01]  /*ebd0*/  F2FP.F16.F32.PACK_AB R4, R135, R123 ;  /* 0x0000007b8704723e */ /* 0x000fe200000000ff */
[----:B------:R2:W-:Y:S01]  /*ebe0*/  MUFU.EX2 R200, R137 ;  /* 0x0000008900c87308 */ /* 0x0005e20000000800 */
[----:B----4-:R-:W-:Y:S01]  /*ebf0*/  F2FP.F16.F32.PACK_AB R7, R201, R133 ;  /* 0x00000085c907723e */ /* 0x010fe200000000ff */
[----:B------:R-:W-:Y:S01]  /*ec00*/  FADD.FTZ R32, R21, R2 ;  /* 0x0000000215207221 */ /* 0x000fe20000010000 */
[----:B------:R-:W-:Y:S01]  /*ec10*/  FADD.FTZ R3, R3, R34 ;  /* 0x0000002203037221 */ /* 0x000fe20000010000 */
[----:B------:R-:W3:Y:S01]  /*ec20*/  LDSM.16.MT88.4 R20, [R216+0xb000] ;  /* 0x00b00000d814783b */ /* 0x000ee20000004200 */
[----:B------:R-:W-:-:S03]  /*ec30*/  FADD.FTZ R2, R234, R33 ;  /* 0x00000021ea027221 */ /* 0x000fc60000010000 */
[C---:B------:R-:W-:Y:S01]  /*ec40*/  HMMA.16816.F32 R48, R4.reuse, R16, R128 ;  /* 0x000000100430723c */ /* 0x040fe20000001880 */
[----:B------:R-:W-:Y:S05]  /*ec50*/  MUFU.EX2 R128, R139 ;  /* 0x0000008b00807308 */ /* 0x000fea0000000800 */
[C---:B------:R-:W-:Y:S01]  /*ec60*/  HMMA.16816.F32 R60, R4.reuse, R12, R116 ;  /* 0x0000000c043c723c */ /* 0x040fe20000001874 */
[----:B------:R-:W-:Y:S02]  /*ec70*/  MOV R129, R58 ;  /* 0x0000003a00817202 */ /* 0x000fe40000000f00 */
[----:B--2---:R-:W-:Y:S01]  /*ec80*/  MOV R137, R56 ;  /* 0x0000003800897202 */ /* 0x004fe20000000f00 */
[----:B------:R-:W-:Y:S01]  /*ec90*/  MUFU.EX2 R116, R141 ;  /* 0x0000008d00747308 */ /* 0x000fe20000000800 */
[----:B------:R-:W-:Y:S01]  /*eca0*/  MOV R130, R59 ;  /* 0x0000003b00827202 */ /* 0x000fe20000000f00 */
[C---:B------:R-:W-:Y:S01]  /*ecb0*/  HMMA.16816.F32 R52, R4.reuse, R14, R112 ;  /* 0x0000000e0434723c */ /* 0x040fe20000001870 */
[----:B------:R-:W2:Y:S05]  /*ecc0*/  LDSM.16.MT88.4 R12, [R214+0xb000] ;  /* 0x00b00000d60c783b */ /* 0x000eaa0000004200 */
[C---:B------:R-:W-:Y:S01]  /*ecd0*/  HMMA.16816.F32 R44, R4.reuse, R8, R108 ;  /* 0x00000008042c723c */ /* 0x040fe2000000186c */
[----:B------:R-:W4:Y:S05]  /*ece0*/  MUFU.EX2 R112, R146 ;  /* 0x0000009200707308 */ /* 0x000f2a0000000800 */
[C---:B------:R-:W-:Y:S06]  /*ecf0*/  HMMA.16816.F32 R36, R4.reuse, R10, R104 ;  /* 0x0000000a0424723c */ /* 0x040fec0000001868 */
[----:B------:R-:W-:Y:S01]  /*ed00*/  HMMA.16816.F32 R40, R4, R24, R92 ;  /* 0x000000180428723c */ /* 0x000fe2000000185c */
[----:B------:R-:W-:Y:S01]  /*ed10*/  MUFU.EX2 R113, R145 ;  /* 0x0000009100717308 */ /* 0x000fe20000000800 */
[----:B------:R-:W-:Y:S01]  /*ed20*/  FADD.FTZ R0, R233, R32 ;  /* 0x00000020e9007221 */ /* 0x000fe20000010000 */
[----:B------:R-:W-:-:S03]  /*ed30*/  FADD.FTZ R3, R230, R3 ;  /* 0x00000003e6037221 */ /* 0x000fc60000010000 */
[C---:B------:R-:W-:Y:S01]  /*ed40*/  HMMA.16816.F32 R100, R4.reuse, R26, R100 ;  /* 0x0000001a0464723c */ /* 0x040fe20000001864 */
[----:B------:R-:W-:Y:S01]  /*ed50*/  FADD.FTZ R2, R229, R2 ;  /* 0x00000002e5027221 */ /* 0x000fe20000010000 */
[----:B------:R-:W-:Y:S01]  /*ed60*/  MOV R140, R136 ;  /* 0x00000088008c7202 */ /* 0x000fe20000000f00 */
[----:B------:R-:W-:Y:S01]  /*ed70*/  MUFU.EX2 R108, R149 ;  /* 0x00000095006c7308 */ /* 0x000fe20000000800 */
[----:B------:R-:W-:Y:S01]  /*ed80*/  IMAD.MOV.U32 R131, RZ, RZ, R121 ;  /* 0x000000ffff837224 */ /* 0x000fe200078e0079 */
[----:B------:R1:W5:Y:S01]  /*ed90*/  LDL.LU R234, [R1+0x11c] ;  /* 0x00011c0001ea7983 */ /* 0x0003620000300800 */
[----:B------:R-:W-:Y:S03]  /*eda0*/  HMMA.16816.F32 R56, R4, R18, R124 ;  /* 0x000000120438723c */ /* 0x000fe6000000187c */
[----:B------:R-:W2:Y:S02]  /*edb0*/  LDSM.16.MT88.4 R16, [R215+0xb000] ;  /* 0x00b00000d710783b */ /* 0x000ea40000004200 */
[----:B------:R-:W-:Y:S08]  /*edc0*/  MUFU.EX2 R106, R150 ;  /* 0x00000096006a7308 */ /* 0x000ff00000000800 */
[----:B------:R-:W3:Y:S08]  /*edd0*/  MUFU.EX2 R95, R151 ;  /* 0x00000097005f7308 */ /* 0x000ef00000000800 */
[----:B------:R-:W-:Y:S08]  /*ede0*/  MUFU.EX2 R104, R153 ;  /* 0x0000009900687308 */ /* 0x000ff00000000800 */
[----:B------:R-:W1:Y:S01]  /*edf0*/  MUFU.EX2 R105, R152 ;  /* 0x0000009800697308 */ /* 0x000e620000000800 */
[----:B------:R-:W-:Y:S01]  /*ee00*/  FADD.FTZ R4, R232, R35 ;  /* 0x00000023e8047221 */ /* 0x000fe20000010000 */
[----:B------:R-:W-:-:S06]  /*ee10*/  FADD.FTZ R0, R228, R0 ;  /* 0x00000000e4007221 */ /* 0x000fcc0000010000 */
[----:B------:R-:W-:Y:S01]  /*ee20*/  MUFU.EX2 R117, R147 ;  /* 0x0000009300757308 */ /* 0x000fe20000000800 */
[----:B------:R-:W-:-:S07]  /*ee30*/  FADD.FTZ R9, R227, R4 ;  /* 0x00000004e3097221 */ /* 0x000fce0000010000 */
[----:B------:R-:W2:Y:S01]  /*ee40*/  MUFU.EX2 R93, R154 ;  /* 0x0000009a005d7308 */ /* 0x000ea20000000800 */
[----:B------:R-:W-:-:S07]  /*ee50*/  FADD.FTZ R8, R226, R3 ;  /* 0x00000003e2087221 */ /* 0x000fce0000010000 */
[----:B------:R-:W-:Y:S08]  /*ee60*/  MUFU.EX2 R92, R155 ;  /* 0x0000009b005c7308 */ /* 0x000ff00000000800 */
[----:B------:R-:W2:Y:S01]  /*ee70*/  MUFU.EX2 R94, R156 ;  /* 0x0000009c005e7308 */ /* 0x000ea20000000800 */
[----:B------:R-:W-:Y:S01]  /*ee80*/  FADD.FTZ R3, R225, R2 ;  /* 0x00000002e1037221 */ /* 0x000fe20000010000 */
[----:B------:R-:W-:Y:S01]  /*ee90*/  FADD.FTZ R0, R224, R0 ;  /* 0x00000000e0007221 */ /* 0x000fe20000010000 */
[----:B----4-:R-:W-:Y:S01]  /*eea0*/  F2FP.F16.F32.PACK_AB R4, R112, R116 ;  /* 0x000000747004723e */ /* 0x010fe200000000ff */
[----:B------:R-:W-:Y:S01]  /*eeb0*/  FADD.FTZ R2, R223, R9 ;  /* 0x00000009df027221 */ /* 0x000fe20000010000 */
[----:B---3--:R-:W-:Y:S01]  /*eec0*/  F2FP.F16.F32.PACK_AB R5, R95, R106 ;  /* 0x0000006a5f05723e */ /* 0x008fe200000000ff */
[----:B------:R-:W-:Y:S01]  /*eed0*/  FADD.FTZ R25, R195, R8 ;  /* 0x00000008c3197221 */ /* 0x000fe20000010000 */
[----:B------:R-:W-:Y:S01]  /*eee0*/  F2FP.F16.F32.PACK_AB R6, R108, R113 ;  /* 0x000000716c06723e */ /* 0x000fe200000000ff */
[----:B------:R3:W-:Y:S01]  /*eef0*/  MUFU.EX2 R118, R148 ;  /* 0x0000009400767308 */ /* 0x0007e20000000800 */
[----:B-1----:R-:W-:Y:S01]  /*ef00*/  F2FP.F16.F32.PACK_AB R7, R105, R104 ;  /* 0x000000686907723e */ /* 0x002fe200000000ff */
[----:B------:R-:W-:Y:S01]  /*ef10*/  FADD.FTZ R24, R186, R3 ;  /* 0x00000003ba187221 */ /* 0x000fe20000010000 */
[----:B------:R-:W-:Y:S01]  /*ef20*/  FADD.FTZ R0, R183, R0 ;  /* 0x00000000b7007221 */ /* 0x000fe20000010000 */
[----:B------:R-:W-:Y:S01]  /*ef30*/  FADD.FTZ R26, R222, R2 ;  /* 0x00000002de1a7221 */ /* 0x000fe20000010000 */
[----:B------:R-:W-:Y:S01]  /*ef40*/  FADD.FTZ R3, R221, R25 ;  /* 0x00000019dd037221 */ /* 0x000fe20000010000 */
[----:B------:R-:W-:Y:S01]  /*ef50*/  FADD.FTZ R2, R220, R24 ;  /* 0x00000018dc027221 */ /* 0x000fe20000010000 */
[----:B------:R-:W-:Y:S01]  /*ef60*/  F2FP.F16.F32.PACK_AB R8, R134, R200 ;  /* 0x000000c88608723e */ /* 0x000fe200000000ff */
[----:B------:R-:W-:Y:S01]  /*ef70*/  HMMA.16816.F32 R196, R4, R28, R196 ;  /* 0x0000001c04c4723c */ /* 0x000fe200000018c4 */
[----:B--2---:R-:W-:Y:S01]  /*ef80*/  F2FP.F16.F32.PACK_AB R9, R93, R117 ;  /* 0x000000755d09723e */ /* 0x004fe200000000ff */
[----:B------:R-:W-:Y:S01]  /*ef90*/  FADD.FTZ R0, R187, R0 ;  /* 0x00000000bb007221 */ /* 0x000fe20000010000 */
[----:B------:R-:W-:-:S02]  /*efa0*/  F2FP.F16.F32.PACK_AB R10, R128, R122 ;  /* 0x0000007a800a723e */ /* 0x000fc400000000ff */
[----:B------:R-:W-:Y:S01]  /*efb0*/  MOV R114, R170 ;  /* 0x000000aa00727202 */ /* 0x000fe20000000f00 */
[C---:B------:R-:W-:Y:S01]  /*efc0*/  HMMA.16816.F32 R96, R4.reuse, R30, R96 ;  /* 0x0000001e0460723c */ /* 0x040fe20000001860 */
[----:B------:R-:W-:Y:S01]  /*efd0*/  F2FP.F16.F32.PACK_AB R11, R94, R92 ;  /* 0x0000005c5e0b723e */ /* 0x000fe200000000ff */
[----:B------:R-:W-:Y:S01]  /*efe0*/  FADD.FTZ R3, R218, R3 ;  /* 0x00000003da037221 */ /* 0x000fe20000010000 */
[----:B------:R-:W-:Y:S01]  /*eff0*/  IMAD.MOV.U32 R115, RZ, RZ, R194 ;  /* 0x000000ffff737224 */ /* 0x000fe200078e00c2 */
[----:B------:R-:W-:Y:S01]  /*f000*/  MOV R141, R192 ;  /* 0x000000c0008d7202 */ /* 0x000fe20000000f00 */
[----:B------:R1:W-:Y:S01]  /*f010*/  MUFU.EX2 R124, R143 ;  /* 0x0000008f007c7308 */ /* 0x0003e20000000800 */
[C---:B------:R-:W-:Y:S01]  /*f020*/  HMMA.16816.F32 R88, R4.reuse, R20, R88 ;  /* 0x000000140458723c */ /* 0x040fe20000001858 */
[----:B------:R-:W-:Y:S01]  /*f030*/  MOV R111, R130 ;  /* 0x00000082006f7202 */ /* 0x000fe20000000f00 */
[----:B------:R-:W-:Y:S01]  /*f040*/  IMAD.MOV.U32 R119, RZ, RZ, R185 ;  /* 0x000000ffff777224 */ /* 0x000fe200078e00b9 */
[----:B------:R-:W-:Y:S01]  /*f050*/  MOV R127, R138 ;  /* 0x0000008a007f7202 */ /* 0x000fe20000000f00 */
[----:B------:R-:W-:Y:S01]  /*f060*/  IMAD.MOV.U32 R139, RZ, RZ, R137 ;  /* 0x000000ffff8b7224 */ /* 0x000fe200078e0089 */
[----:B------:R-:W-:Y:S01]  /*f070*/  MOV R136, R162 ;  /* 0x000000a200887202 */ /* 0x000fe20000000f00 */
[C---:B------:R-:W-:Y:S01]  /*f080*/  HMMA.16816.F32 R84, R4.reuse, R22, R84 ;  /* 0x000000160454723c */ /* 0x040fe20000001854 */
[----:B------:R2:W-:Y:S01]  /*f090*/  MUFU.EX2 R125, R142 ;  /* 0x0000008e007d7308 */ /* 0x0005e20000000800 */
[----:B------:R-:W-:Y:S01]  /*f0a0*/  MOV R109, R140 ;  /* 0x0000008c006d7202 */ /* 0x000fe20000000f00 */
[----:B------:R-:W-:Y:S03]  /*f0b0*/  LDSM.16.MT88.4 R152, [R216+0xb800] ;  /* 0x00b80000d898783b */ /* 0x000fe60000004200 */
[C---:B------:R-:W-:Y:S01]  /*f0c0*/  HMMA.16816.F32 R72, R4.reuse, R12, R72 ;  /* 0x0000000c0448723c */ /* 0x040fe20000001848 */
[----:B------:R4:W5:Y:S02]  /*f0d0*/  LDL.LU R233, [R1+0x118] ;  /* 0x0001180001e97983 */ /* 0x0009640000300800 */
[----:B------:R4:W4:Y:S03]  /*f0e0*/  MUFU.EX2 R121, R144 ;  /* 0x0000009000797308 */ /* 0x0009260000000800 */
[C---:B------:R-:W-:Y:S06]  /*f0f0*/  HMMA.16816.F32 R80, R4.reuse, R14, R80 ;  /* 0x0000000e0450723c */ /* 0x040fec0000001850 */
[C---:B------:R-:W-:Y:S06]  /*f100*/  HMMA.16816.F32 R76, R4.reuse, R16, R76 ;  /* 0x00000010044c723c */ /* 0x040fec000000184c */
[----:B------:R-:W-:Y:S01]  /*f110*/  HMMA.16816.F32 R64, R4, R18, R64 ;  /* 0x000000120440723c */ /* 0x000fe20000001840 */
[----:B---3--:R-:W-:Y:S01]  /*f120*/  MOV R148, R188 ;  /* 0x000000bc00947202 */ /* 0x008fe20000000f00 */
[----:B-1----:R-:W-:Y:S01]  /*f130*/  IMAD.MOV.U32 R143, RZ, RZ, R129 ;  /* 0x000000ffff8f7224 */ /* 0x002fe200078e0081 */
[----:B--2---:R-:W-:-:S03]  /*f140*/  MOV R142, R193 ;  /* 0x000000c1008e7202 */ /* 0x004fc60000000f00 */
        /* <DEDUP_REMOVED lines=21> */
[----:B------:R-:W-:Y:S01]  /*f2a0*/  MOV R126, R127 ;  /* 0x0000007f007e7202 */ /* 0x000fe20000000f00 */
[----:B------:R-:W-:Y:S01]  /*f2b0*/  FADD.FTZ R4, R111, R4 ;  /* 0x000000046f047221 */ /* 0x000fe20000010000 */
[----:B------:R-:W-:Y:S01]  /*f2c0*/  IMAD.MOV.U32 R23, RZ, RZ, R119 ;  /* 0x000000ffff177224 */ /* 0x000fe200078e0077 */
[----:B------:R-:W-:Y:S01]  /*f2d0*/  MOV R30, R142 ;  /* 0x0000008e001e7202 */ /* 0x000fe20000000f00 */
[----:B------:R-:W-:Y:S01]  /*f2e0*/  FADD.FTZ R0, R26, R0 ;  /* 0x000000001a007221 */ /* 0x000fe20000010000 */
[----:B------:R-:W-:Y:S01]  /*f2f0*/  HMMA.16816.F32 R8, R8, R18, R100 ;  /* 0x000000120808723c */ /* 0x000fe20000001864 */
        /* <DEDUP_REMOVED lines=10> */
[----:B------:R-:W1:Y:S01]  /*f3a0*/  MUFU.EX2 R20, R168 ;  /* 0x000000a800147308 */ /* 0x000e620000000800 */
[----:B------:R-:W-:Y:S01]  /*f3b0*/  FADD.FTZ R2, R103, R2 ;  /* 0x0000000267027221 */ /* 0x000fe20000010000 */
[----:B------:R-:W-:Y:S01]  /*f3c0*/  IMAD.MOV.U32 R29, RZ, RZ, R126 ;  /* 0x000000ffff1d7224 */ /* 0x000fe200078e007e */
[----:B----4-:R-:W-:Y:S02]  /*f3d0*/  LDSM.16.MT88.4 R144, [R214+0xb800] ;  /* 0x00b80000d690783b */ /* 0x010fe40000004200 */
[----:B------:R-:W-:Y:S01]  /*f3e0*/  FADD.FTZ R4, R23, R2 ;  /* 0x0000000217047221 */ /* 0x000fe20000010000 */
[----:B------:R-:W-:Y:S01]  /*f3f0*/  FADD.FTZ R2, R30, R0 ;  /* 0x000000001e027221 */ /* 0x000fe20000010000 */
        /* <DEDUP_REMOVED lines=48> */
[----:B------:R-:W-:Y:S01]  /*f700*/  FADD.FTZ R4, R134, R4 ;  /* 0x0000000486047221 */ /* 0x000fe20000010000 */
[----:B------:R-:W-:-:S03]  /*f710*/  FADD.FTZ R3, R93, R3 ;  /* 0x000000035d037221 */ /* 0x000fc60000010000 */
[----:B------:R-:W3:Y:S01]  /*f720*/  MUFU.EX2 R35, R157 ;  /* 0x0000009d00237308 */ /* 0x000ee20000000800 */
[----:B------:R-:W-:Y:S01]  /*f730*/  FADD.FTZ R0, R95, R0 ;  /* 0x000000005f007221 */ /* 0x000fe20000010000 */
[----:B------:R-:W-:Y:S01]  /*f740*/  FADD.FTZ R2, R112, R2 ;  /* 0x0000000270027221 */ /* 0x000fe20000010000 */
[----:B------:R-:W-:Y:S01]  /*f750*/  FADD.FTZ R4, R122, R4 ;  /* 0x000000047a047221 */ /* 0x000fe20000010000 */
[----:B------:R-:W-:Y:S04]  /*f760*/  LDSM.16.MT88.4 R12, [R215+0xb800] ;  /* 0x00b80000d70c783b */ /* 0x000fe80000004200 */
[----:B------:R-:W4:Y:S01]  /*f770*/  MUFU.EX2 R17, R169 ;  /* 0x000000a900117308 */ /* 0x000f220000000800 */
[----:B------:R-:W-:Y:S01]  /*f780*/  FADD.FTZ R3, R92, R3 ;  /* 0x000000035c037221 */ /* 0x000fe20000010000 */
[----:B------:R-:W-:-:S06]  /*f790*/  FADD.FTZ R0, R104, R0 ;  /* 0x0000000068007221 */ /* 0x000fcc0000010000 */
[----:B------:R-:W4:Y:S01]  /*f7a0*/  MUFU.EX2 R27, R165 ;  /* 0x000000a5001b7308 */ /* 0x000f220000000800 */
[----:B------:R-:W-:Y:S01]  /*f7b0*/  FADD.FTZ R2, R113, R2 ;  /* 0x0000000271027221 */ /* 0x000fe20000010000 */
[----:B------:R-:W-:-:S06]  /*f7c0*/  FADD.FTZ R4, R128, R4 ;  /* 0x0000000480047221 */ /* 0x000fcc0000010000 */
[----:B------:R-:W4:Y:S01]  /*f7d0*/  MUFU.EX2 R34, R158 ;  /* 0x0000009e00227308 */ /* 0x000f220000000800 */
[----:B------:R-:W-:Y:S01]  /*f7e0*/  FADD.FTZ R3, R94, R3 ;  /* 0x000000035e037221 */ /* 0x000fe20000010000 */
[----:B------:R-:W-:Y:S01]  /*f7f0*/  FADD.FTZ R0, R105, R0 ;  /* 0x0000000069007221 */ /* 0x000fe20000010000 */
[----:B------:R2:W5:Y:S05]  /*f800*/  LDL.LU R232, [R1+0x114] ;  /* 0x0001140001e87983 */ /* 0x00056a0000300800 */
[----:B------:R-:W4:Y:S01]  /*f810*/  MUFU.EX2 R16, R172 ;  /* 0x000000ac00107308 */ /* 0x000f220000000800 */
[----:B------:R-:W-:-:S07]  /*f820*/  FADD.FTZ R2, R108, R2 ;  /* 0x000000026c027221 */ /* 0x000fce0000010000 */
[----:B------:R-:W4:Y:S01]  /*f830*/  MUFU.EX2 R22, R166 ;  /* 0x000000a600167308 */ /* 0x000f220000000800 */
[----:B------:R-:W-:-:S07]  /*f840*/  FADD.FTZ R4, R121, R4 ;  /* 0x0000000479047221 */ /* 0x000fce0000010000 */
[----:B------:R-:W4:Y:S01]  /*f850*/  MUFU.EX2 R33, R159 ;  /* 0x0000009f00217308 */ /* 0x000f220000000800 */
[----:B-1----:R-:W-:Y:S01]  /*f860*/  FADD.FTZ R3, R20, R3 ;  /* 0x0000000314037221 */ /* 0x002fe20000010000 */
[----:B------:R1:W5:Y:S06]  /*f870*/  LDL.LU R230, [R1+0x110] ;  /* 0x0001100001e67983 */ /* 0x00036c0000300800 */
[----:B------:R4:W-:Y:S01]  /*f880*/  MUFU.EX2 R32, R160 ;  /* 0x000000a000207308 */ /* 0x0009e20000000800 */
[----:B--2---:R-:W-:Y:S01]  /*f890*/  FADD.FTZ R0, R28, R0 ;  /* 0x000000001c007221 */ /* 0x004fe20000010000 */
[----:B------:R1:W5:Y:S06]  /*f8a0*/  LDL.LU R229, [R1+0x10c] ;  /* 0x00010c0001e57983 */ /* 0x00036c0000300800 */
[----:B------:R-:W2:Y:S01]  /*f8b0*/  MUFU.EX2 R7, R173 ;  /* 0x000000ad00077308 */ /* 0x000ea20000000800 */
[----:B---3--:R-:W-:Y:S01]  /*f8c0*/  FADD.FTZ R2, R35, R2 ;  /* 0x0000000223027221 */ /* 0x008fe20000010000 */
[----:B------:R1:W5:Y:S04]  /*f8d0*/  LDL.LU R228, [R1+0x108] ;  /* 0x0001080001e47983 */ /* 0x0003680000300800 */
[----:B----4-:R-:W3:Y:S02]  /*f8e0*/  LDSM.16.MT88.4 R160, [R213+0xb800] ;  /* 0x00b80000d5a0783b */ /* 0x010ee40000004200 */
[----:B------:R-:W4:Y:S01]  /*f8f0*/  MUFU.EX2 R21, R167 ;  /* 0x000000a700157308 */ /* 0x000f220000000800 */
[----:B------:R-:W-:Y:S01]  /*f900*/  FADD.FTZ R4, R124, R4 ;  /* 0x000000047c047221 */ /* 0x000fe20000010000 */
[----:B------:R-:W-:Y:S01]  /*f910*/  FADD.FTZ R3, R17, R3 ;  /* 0x0000000311037221 */ /* 0x000fe20000010000 */
[----:B------:R1:W5:Y:S01]  /*f920*/  LDL.LU R227, [R1+0x104] ;  /* 0x0001040001e37983 */ /* 0x0003620000300800 */
[----:B------:R-:W-:Y:S01]  /*f930*/  FADD.FTZ R0, R27, R0 ;  /* 0x000000001b007221 */ /* 0x000fe20000010000 */
[----:B------:R-:W-:-:S02]  /*f940*/  FADD.FTZ R2, R34, R2 ;  /* 0x0000000222027221 */ /* 0x000fc40000010000 */
        /* <DEDUP_REMOVED lines=8> */
[----:B------:R-:W-:-:S03]  /*f9d0*/  FADD.FTZ R4, R118, R4 ;  /* 0x0000000476047221 */ /* 0x000fc60000010000 */
[----:B------:R1:W5:Y:S01]  /*f9e0*/  LDL.LU R222, [R1+0xf0] ;  /* 0x0000f00001de7983 */ /* 0x0003620000300800 */
[----:B--2---:R-:W-:-:S03]  /*f9f0*/  FADD.FTZ R3, R7, R3 ;  /* 0x0000000307037221 */ /* 0x004fc60000010000 */
[----:B------:R1:W5:Y:S01]  /*fa00*/  LDL.LU R221, [R1+0xec] ;  /* 0x0000ec0001dd7983 */ /* 0x0003620000300800 */
[----:B----4-:R-:W-:-:S03]  /*fa10*/  FADD.FTZ R0, R21, R0 ;  /* 0x0000000015007221 */ /* 0x010fc60000010000 */
        /* <DEDUP_REMOVED lines=18> */
[C---:B---3--:R-:W-:Y:S06]  /*fb40*/  HMMA.16816.F32 R196, R168.reuse, R160, R196 ;  /* 0x000000a0a8c4723c */ /* 0x048fec00000018c4 */
        /* <DEDUP_REMOVED lines=148> */
[----:B------:R-:W3:Y:S04]  /*10490*/  LDSM.16.M88.4 R40, [R212+0x4000] ;  /* 0x00400000d428783b */ /* 0x000ee80000000200 */
[----:B------:R-:W4:Y:S04]  /*104a0*/  LDSM.16.M88.4 R32, [R212+0x4800] ;  /* 0x00480000d420783b */ /* 0x000f280000000200 */
[----:B------:R-:W-:Y:S04]  /*104b0*/  LDSM.16.M88.4 R24, [R218+0x4000] ;  /* 0x00400000da18783b */ /* 0x000fe80000000200 */
[----:B-1----:R-:W-:Y:S04]  /*104c0*/  LDSM.16.M88.4 R8, [R222] ;  /* 0x00000000de08783b */ /* 0x002fe80000000200 */
[----:B------:R-:W1:Y:S04]  /*104d0*/  LDSM.16.M88.4 R12, [R219+0x2000] ;  /* 0x00200000db0c783b */ /* 0x000e680000000200 */
[----:B------:R-:W2:Y:S04]  /*104e0*/  LDSM.16.M88.4 R64, [R212+0x7000] ;  /* 0x00700000d440783b */ /* 0x000ea80000000200 */
[----:B------:R-:W2:Y:S04]  /*104f0*/  LDSM.16.M88.4 R60, [R218+0x4800] ;  /* 0x00480000da3c783b */ /* 0x000ea80000000200 */
[----:B------:R-:W2:Y:S04]  /*10500*/  LDSM.16.M88.4 R80, [R212+0x5800] ;  /* 0x00580000d450783b */ /* 0x000ea80000000200 */
[----:B------:R-:W2:Y:S04]  /*10510*/  LDSM.16.M88.4 R72, [R212+0x6800] ;  /* 0x00680000d448783b */ /* 0x000ea80000000200 */
[----:B------:R-:W2:Y:S01]  /*10520*/  LDSM.16.M88.4 R4, [R222+0x2000] ;  /* 0x00200000de04783b */ /* 0x000ea20000000200 */
[C---:B---3--:R-:W-:Y:S03]  /*10530*/  HMMA.16816.F32 R28, R16.reuse, R40, RZ ;  /* 0x00000028101c723c */ /* 0x048fe600000018ff */
[----:B------:R-:W-:Y:S04]  /*10540*/  LDSM.16.M88.4 R84, [R212+0x5000] ;  /* 0x00500000d454783b */ /* 0x000fe80000000200 */
[----:B------:R-:W-:Y:S01]  /*10550*/  LDSM.16.M88.4 R48, [R218+0x5800] ;  /* 0x00580000da30783b */ /* 0x000fe20000000200 */
[----:B----4-:R-:W-:Y:S03]  /*10560*/  HMMA.16816.F32 R36, R16, R32, RZ ;  /* 0x000000201024723c */ /* 0x010fe600000018ff */
[----:B------:R-:W-:Y:S04]  /*10570*/  LDSM.16.M88.4 R56, [R212+0x7800] ;  /* 0x00780000d438783b */ /* 0x000fe80000000200 */
[----:B------:R-:W-:Y:S01]  /*10580*/  LDSM.16.M88.4 R76, [R212+0x6000] ;  /* 0x00600000d44c783b */ /* 0x000fe20000000200 */
[C---:B-1----:R-:W-:Y:S03]  /*10590*/  HMMA.16816.F32 R20, R12.reuse, R40, RZ ;  /* 0x000000280c14723c */ /* 0x042fe600000018ff */
[----:B------:R-:W-:Y:S04]  /*105a0*/  LDSM.16.M88.4 R52, [R218+0x5000] ;  /* 0x00500000da34783b */ /* 0x000fe80000000200 */
[----:B------:R-:W-:Y:S01]  /*105b0*/  LDSM.16.M88.4 R44, [R218+0x6000] ;  /* 0x00600000da2c783b */ /* 0x000fe20000000200 */
[----:B--2---:R-:W-:Y:S03]  /*105c0*/  HMMA.16816.F32 R96, R12, R64, RZ ;  /* 0x000000400c60723c */ /* 0x004fe600000018ff */
[----:B------:R-:W0:Y:S03]  /*105d0*/  LDGDEPBAR ;  /* 0x00000000000079af */ /* 0x000e260000000000 */
[C---:B------:R-:W-:Y:S01]  /*105e0*/  HMMA.16816.F32 R248, R8.reuse, R24, R28 ;  /* 0x0000001808f8723c */ /* 0x040fe2000000181c */
[----:B------:R-:W1:Y:S05]  /*105f0*/  LDSM.16.M88.4 R28, [R218+0x7000] ;  /* 0x00700000da1c783b */ /* 0x000e6a0000000200 */
[----:B------:R-:W-:Y:S01]  /*10600*/  HMMA.16816.F32 R68, R8, R60, R36 ;  /* 0x0000003c0844723c */ /* 0x000fe20000001824 */
[----:B------:R-:W2:Y:S05]  /*10610*/  LDSM.16.M88.4 R36, [R218+0x6800] ;  /* 0x00680000da24783b */ /* 0x000eaa0000000200 */
[----:B------:R-:W-:Y:S06]  /*10620*/  HMMA.16816.F32 R124, R16, R80, RZ ;  /* 0x00000050107c723c */ /* 0x000fec00000018ff */
[----:B------:R-:W-:Y:S06]  /*10630*/  HMMA.16816.F32 R88, R12, R32, RZ ;  /* 0x000000200c58723c */ /* 0x000fec00000018ff */
[-C--:B------:R-:W-:Y:S06]  /*10640*/  HMMA.16816.F32 R108, R16, R72.reuse, RZ ;  /* 0x00000048106c723c */ /* 0x080fec00000018ff */
[----:B------:R-:W-:Y:S06]  /*10650*/  HMMA.16816.F32 R104, R12, R72, RZ ;  /* 0x000000480c68723c */ /* 0x000fec00000018ff */
[C---:B------:R-:W-:Y:S01]  /*10660*/  HMMA.16816.F32 R200, R4.reuse, R24, R20 ;  /* 0x0000001804c8723c */ /* 0x040fe20000001814 */
[----:B------:R-:W3:Y:S05]  /*10670*/  LDSM.16.M88.4 R20, [R218+0x7800] ;  /* 0x00780000da14783b */ /* 0x000eea0000000200 */
[----:B-1----:R-:W-:Y:S06]  /*10680*/  HMMA.16816.F32 R96, R4, R28, R96 ;  /* 0x0000001c0460723c */ /* 0x002fec0000001860 */
[----:B------:R-:W-:Y:S06]  /*10690*/  HMMA.16816.F32 R132, R16, R84, RZ ;  /* 0x000000541084723c */ /* 0x000fec00000018ff */
[----:B------:R-:W-:Y:S06]  /*106a0*/  HMMA.16816.F32 R124, R8, R48, R124 ;  /* 0x00000030087c723c */ /* 0x000fec000000187c */
[----:B------:R-:W-:Y:S06]  /*106b0*/  HMMA.16816.F32 R120, R12, R80, RZ ;  /* 0x000000500c78723c */ /* 0x000fec00000018ff */
[----:B------:R-:W-:Y:S01]  /*106c0*/  HMMA.16816.F32 R100, R16, R64, RZ ;  /* 0x000000401064723c */ /* 0x000fe200000018ff */
[----:B------:R-:W-:-:S02]  /*106d0*/  IMAD.MOV.U32 R25, RZ, RZ, R98 ;  /* 0x000000ffff197224 */ /* 0x000fc400078e0062 */
[----:B------:R-:W-:-:S03]  /*106e0*/  IMAD.MOV.U32 R24, RZ, RZ, R99 ;  /* 0x000000ffff187224 */ /* 0x000fc600078e0063 */
[----:B------:R-:W-:Y:S06]  /*106f0*/  HMMA.16816.F32 R204, R4, R60, R88 ;  /* 0x0000003c04cc723c */ /* 0x000fec0000001858 */
[----:B------:R-:W-:Y:S01]  /*10700*/  HMMA.16816.F32 R88, R12, R56, RZ ;  /* 0x000000380c58723c */ /* 0x000fe200000018ff */
[----:B------:R-:W-:Y:S02]  /*10710*/  IMAD.MOV.U32 R65, RZ, RZ, R126 ;  /* 0x000000ffff417224 */ /* 0x000fe400078e007e */
[----:B------:R-:W-:-:S03]  /*10720*/  IMAD.MOV.U32 R64, RZ, RZ, R127 ;  /* 0x000000ffff407224 */ /* 0x000fc600078e007f */
[----:B------:R-:W-:Y:S06]  /*10730*/  HMMA.16816.F32 R116, R16, R76, RZ ;  /* 0x0000004c1074723c */ /* 0x000fec00000018ff */
[-C--:B--2---:R-:W-:Y:S06]  /*10740*/  HMMA.16816.F32 R108, R8, R36.reuse, R108 ;  /* 0x00000024086c723c */ /* 0x084fec000000186c */
[----:B------:R-:W-:Y:S06]  /*10750*/  HMMA.16816.F32 R104, R4, R36, R104 ;  /* 0x000000240468723c */ /* 0x000fec0000001868 */
[----:B------:R-:W-:Y:S01]  /*10760*/  HMMA.16816.F32 R112, R12, R76, RZ ;  /* 0x0000004c0c70723c */ /* 0x000fe200000018ff */
[----:B------:R-:W-:-:S02]  /*10770*/  IMAD.MOV.U32 R36, RZ, RZ, R96 ;  /* 0x000000ffff247224 */ /* 0x000fc400078e0060 */
[----:B------:R-:W-:-:S03]  /*10780*/  IMAD.MOV.U32 R37, RZ, RZ, R97 ;  /* 0x000000ffff257224 */ /* 0x000fc600078e0061 */
[----:B------:R-:W-:Y:S06]  /*10790*/  HMMA.16816.F32 R92, R16, R56, RZ ;  /* 0x00000038105c723c */ /* 0x000fec00000018ff */
[----:B------:R-:W-:Y:S01]  /*107a0*/  HMMA.16816.F32 R96, R12, R78, RZ ;  /* 0x0000004e0c60723c */ /* 0x000fe200000018ff */
[----:B------:R-:W-:Y:S02]  /*107b0*/  IMAD.MOV.U32 R56, RZ, RZ, R108 ;  /* 0x000000ffff387224 */ /* 0x000fe400078e006c */
[----:B------:R-:W-:-:S03]  /*107c0*/  IMAD.MOV.U32 R57, RZ, RZ, R109 ;  /* 0x000000ffff397224 */ /* 0x000fc600078e006d */
[----:B------:R-:W-:Y:S01]  /*107d0*/  HMMA.16816.F32 R136, R8, R52, R132 ;  /* 0x000000340888723c */ /* 0x000fe20000001884 */
[----:B------:R-:W-:Y:S02]  /*107e0*/  IMAD.MOV.U32 R61, RZ, RZ, R106 ;  /* 0x000000ffff3d7224 */ /* 0x000fe400078e006a */
[----:B------:R-:W-:-:S03]  /*107f0*/  IMAD.MOV.U32 R60, RZ, RZ, R107 ;  /* 0x000000ffff3c7224 */ /* 0x000fc600078e006b */
[----:B------:R-:W-:Y:S01]  /*10800*/  HMMA.16816.F32 R128, R12, R84, RZ ;  /* 0x000000540c80723c */ /* 0x000fe200000018ff */
[----:B------:R-:W-:Y:S02]  /*10810*/  IMAD.MOV.U32 R133, RZ, RZ, R124 ;  /* 0x000000ffff857224 */ /* 0x000fe400078e007c */
[----:B------:R-:W-:-:S03]  /*10820*/  IMAD.MOV.U32 R132, RZ, RZ, R125 ;  /* 0x000000ffff847224 */ /* 0x000fc600078e007d */
[----:B------:R-:W-:Y:S06]  /*10830*/  HMMA.16816.F32 R124, R4, R48, R120 ;  /* 0x00000030047c723c */ /* 0x000fec0000001878 */
[----:B------:R-:W-:Y:S06]  /*10840*/  HMMA.16816.F32 R100, R8, R28, R100 ;  /* 0x0000001c0864723c */ /* 0x000fec0000001864 */
[----:B---3--:R-:W-:Y:S01]  /*10850*/  HMMA.16816.F32 R140, R4, R20, R88 ;  /* 0x00000014048c723c */ /* 0x008fe20000001858 */
[----:B------:R-:W-:-:S02]  /*10860*/  IMAD.MOV.U32 R252, RZ, RZ, R136 ;  /* 0x000000fffffc7224 */ /* 0x000fc400078e0088 */
[----:B------:R-:W-:Y:S02]  /*10870*/  IMAD.MOV.U32 R245, RZ, RZ, R137 ;  /* 0x000000fffff57224 */ /* 0x000fe400078e0089 */
[----:B------:R-:W-:Y:S01]  /*10880*/  IMAD.MOV.U32 R211, RZ, RZ, R138 ;  /* 0x000000ffffd37224 */ /* 0x000fe200078e008a */
[----:B------:R-:W-:Y:S01]  /*10890*/  HMMA.16816.F32 R116, R8, R44, R116 ;  /* 0x0000002c0874723c */ /* 0x000fe20000001874 */
[----:B------:R-:W-:-:S05]  /*108a0*/  IMAD.MOV.U32 R210, RZ, RZ, R139 ;  /* 0x000000ffffd27224 */ /* 0x000fca00078e008b */
[----:B------:R-:W-:Y:S01]  /*108b0*/  HMMA.16816.F32 R88, R12, R66, RZ ;  /* 0x000000420c58723c */ /* 0x000fe200000018ff */
[----:B------:R-:W-:Y:S02]  /*108c0*/  IMAD.MOV.U32 R120, RZ, RZ, R127 ;  /* 0x000000ffff787224 */ /* 0x000fe400078e007f */
        /* <DEDUP_REMOVED lines=8> */
[----:B------:R-:W-:-:S03]  /*10950*/  IMAD.MOV.U32 R45, RZ, RZ, R101 ;  /* 0x000000ffff2d7224 */ /* 0x000fc600078e0065 */
[----:B------:R-:W-:Y:S01]  /*10960*/  HMMA.16816.F32 R96, R4, R46, R96 ;  /* 0x0000002e0460723c */ /* 0x000fe20000001860 */
[----:B------:R-:W-:Y:S02]  /*10970*/  IMAD.MOV.U32 R126, RZ, RZ, R116 ;  /* 0x000000ffff7e7224 */ /* 0x000fe400078e0074 */
        /* <DEDUP_REMOVED lines=16> */
[----:B------:R-:W-:Y:S01]  /*10a80*/  IMAD.MOV.U32 R21, RZ, RZ, R98 ;  /* 0x000000ffff157224 */ /* 0x000fe200078e0062 */
[----:B------:R-:W-:Y:S01]  /*10a90*/  HMMA.16816.F32 R112, R12, R42, RZ ;  /* 0x0000002a0c70723c */ /* 0x000fe200000018ff */
[----:B------:R-:W-:-:S05]  /*10aa0*/  IMAD.MOV.U32 R20, RZ, RZ, R99 ;  /* 0x000000ffff147224 */ /* 0x000fca00078e0063 */
[----:B------:R-:W-:Y:S01]  /*10ab0*/  HMMA.16816.F32 R96, R4, R38, R92 ;  /* 0x000000260460723c */ /* 0x000fe2000000185c */
[----:B------:R-:W-:Y:S02]  /*10ac0*/  IMAD.MOV.U32 R209, RZ, RZ, R128 ;  /* 0x000000ffffd17224 */ /* 0x000fe400078e0080 */
[----:B------:R-:W-:Y:S02]  /*10ad0*/  IMAD.MOV.U32 R208, RZ, RZ, R129 ;  /* 0x000000ffffd07224 */ /* 0x000fe400078e0081 */
[----:B------:R-:W-:Y:S01]  /*10ae0*/  IMAD.MOV.U32 R135, RZ, RZ, R130 ;  /* 0x000000ffff877224 */ /* 0x000fe200078e0082 */
[----:B------:R-:W-:Y:S01]  /*10af0*/  HMMA.16816.F32 R40, R16, R42, RZ ;  /* 0x0000002a1028723c */ /* 0x000fe200000018ff */
[----:B------:R-:W-:-:S05]  /*10b00*/  IMAD.MOV.U32 R134, RZ, RZ, R131 ;  /* 0x000000ffff867224 */ /* 0x000fca00078e0083 */
[C---:B------:R-:W-:Y:S01]  /*10b10*/  HMMA.16816.F32 R128, R4.reuse, R50, R100 ;  /* 0x000000320480723c */ /* 0x040fe20000001864 */
[----:B------:R-:W-:Y:S02]  /*10b20*/  IMAD.MOV.U32 R33, RZ, RZ, R90 ;  /* 0x000000ffff217224 */ /* 0x000fe400078e005a */
[----:B------:R-:W-:Y:S02]  /*10b30*/  IMAD.MOV.U32 R90, RZ, RZ, R124 ;  /* 0x000000ffff5a7224 */ /* 0x000fe400078e007c */
[----:B------:R-:W-:Y:S01]  /*10b40*/  IMAD.MOV.U32 R124, RZ, RZ, R252 ;  /* 0x000000ffff7c7224 */ /* 0x000fe200078e00fc */
[----:B------:R-:W-:Y:S01]  /*10b50*/  HMMA.16816.F32 R112, R4, R26, R112 ;  /* 0x0000001a0470723c */ /* 0x000fe20000001870 */
[----:B------:R-:W-:Y:S01]  /*10b60*/  IMAD.MOV.U32 R103, RZ, RZ, R32 ;  /* 0x000000ffff677224 */ /* 0x000fe200078e0020 */
[----:B------:R-:W1:Y:S01]  /*10b70*/  S2R R252, SR_TID.X ;  /* 0x0000000000fc7919 */ /* 0x000e620000002100 */
[----:B------:R-:W-:Y:S02]  /*10b80*/  IMAD.MOV.U32 R32, RZ, RZ, R91 ;  /* 0x000000ffff207224 */ /* 0x000fe400078e005b */
[----:B------:R-:W-:Y:S01]  /*10b90*/  IMAD.MOV.U32 R102, RZ, RZ, R24 ;  /* 0x000000ffff667224 */ /* 0x000fe200078e0018 */
[----:B------:R-:W-:Y:S01]  /*10ba0*/  HMMA.16816.F32 R108, R12, R34, RZ ;  /* 0x000000220c6c723c */ /* 0x000fe200000018ff */
[----:B------:R-:W-:-:S02]  /*10bb0*/  IMAD.MOV.U32 R93, RZ, RZ, R98 ;  /* 0x000000ffff5d7224 */ /* 0x000fc400078e0062 */
[----:B------:R-:W-:Y:S02]  /*10bc0*/  IMAD.MOV.U32 R92, RZ, RZ, R99 ;  /* 0x000000ffff5c7224 */ /* 0x000fe400078e0063 */
[----:B------:R-:W-:Y:S01]  /*10bd0*/  IMAD.MOV.U32 R98, RZ, RZ, R65 ;  /* 0x000000ffff627224 */ /* 0x000fe200078e0041 */
[----:B------:R-:W-:Y:S01]  /*10be0*/  HMMA.16816.F32 R40, R8, R26, R40 ;  /* 0x0000001a0828723c */ /* 0x000fe20000001828 */
        /* <DEDUP_REMOVED lines=22> */
[----:B-1----:R-:W-:Y:S01]  /*10d50*/  IMAD.SHL.U32 R252, R252, 0x2, RZ ;  /* 0x00000002fcfc7824 */ /* 0x002fe200078e00ff */
[C---:B------:R-:W-:Y:S04]  /*10d60*/  HMMA.16816.F32 R76, R16.reuse, R78, RZ ;  /* 0x0000004e104c723c */ /* 0x040fe800000018ff */
[----:B------:R-:W-:Y:S02]  /*10d70*/  LOP3.LUT R252, R252, 0x6, RZ, 0xc0, !PT ;  /* 0x00000006fcfc7812 */ /* 0x000fe400078ec0ff */
[C---:B------:R-:W-:Y:S06]  /*10d80*/  HMMA.16816.F32 R72, R16.reuse, R74, RZ ;  /* 0x0000004a1048723c */ /* 0x040fec00000018ff */
[C---:B------:R-:W-:Y:S06]  /*10d90*/  HMMA.16816.F32 R64, R16.reuse, R66, RZ ;  /* 0x000000421040723c */ /* 0x040fec00000018ff */
[----:B------:R-:W-:Y:S06]  /*10da0*/  HMMA.16816.F32 R16, R16, R58, RZ ;  /* 0x0000003a1010723c */ /* 0x000fec00000018ff */
[----:B------:R-:W-:Y:S01]  /*10db0*/  HMMA.16816.F32 R108, R4, R62, R108 ;  /* 0x0000003e046c723c */ /* 0x000fe2000000186c */
[----:B------:R-:W-:-:S02]  /*10dc0*/  IMAD.MOV.U32 R58, RZ, RZ, R118 ;  /* 0x000000ffff3a7224 */ /* 0x000fc400078e0076 */
[----:B------:R-:W-:-:S03]  /*10dd0*/  IMAD.MOV.U32 R59, RZ, RZ, R117 ;  /* 0x000000ffff3b7224 */ /* 0x000fc600078e0075 */
[C---:B------:R-:W-:Y:S06]  /*10de0*/  HMMA.16816.F32 R104, R4.reuse, R54, R104 ;  /* 0x000000360468723c */ /* 0x040fec0000001868 */
[----:B------:R-:W-:Y:S01]  /*10df0*/  HMMA.16816.F32 R136, R4, R22, R12 ;  /* 0x000000160488723c */ /* 0x000fe2000000180c */
[----:B------:R-:W-:Y:S04]  /*10e00*/  LDSM.16.M88.4 R4, [R220+0x2000] ;  /* 0x00200000dc04783b */ /* 0x000fe80000000200 */
[----:B------:R-:W1:Y:S01]  /*10e10*/  LDSM.16.M88.4 R12, [R223] ;  /* 0x00000000df0c783b */ /* 0x000e620000000200 */
[C---:B------:R-:W-:Y:S06]  /*10e20*/  HMMA.16816.F32 R32, R8.reuse, R62, R32 ;  /* 0x0000003e0820723c */ /* 0x040fec0000001820 */
[----:B------:R-:W-:Y:S01]  /*10e30*/  HMMA.16816.F32 R84, R8, R54, R84 ;  /* 0x000000360854723c */ /* 0x000fe20000001854 */
[----:B------:R-:W-:-:S02]  /*10e40*/  IMAD.MOV.U32 R62, RZ, RZ, R21 ;  /* 0x000000ffff3e7224 */ /* 0x000fc400078e0015 */
[----:B------:R-:W-:-:S03]  /*10e50*/  IMAD.MOV.U32 R63, RZ, RZ, R20 ;  /* 0x000000ffff3f7224 */ /* 0x000fc600078e0014 */
[C---:B------:R-:W-:Y:S01]  /*10e60*/  HMMA.16816.F32 R80, R8.reuse, R50, R80 ;  /* 0x000000320850723c */ /* 0x040fe20000001850 */
        /* <DEDUP_REMOVED lines=16> */
[----:B------:R-:W2:Y:S01]  /*10f70*/  LDSM.16.M88.4 R8, [R220] ;  /* 0x00000000dc08783b */ /* 0x000ea20000000200 */
[----:B------:R-:W-:-:S02]  /*10f80*/  IMAD.MOV.U32 R120, RZ, RZ, R209 ;  /* 0x000000ffff787224 */ /* 0x000fc400078e00d1 */
[----:B------:R-:W-:Y:S02]  /*10f90*/  IMAD.MOV.U32 R121, RZ, RZ, R208 ;  /* 0x000000ffff797224 */ /* 0x000fe400078e00d0 */
[C---:B-1----:R-:W-:Y:S01]  /*10fa0*/  HMMA.16816.F32 R20, R4.reuse, R12, R200 ;  /* 0x0000000c0414723c */ /* 0x042fe200000018c8 */
[----:B------:R-:W-:Y:S02]  /*10fb0*/  IMAD.MOV.U32 R38, RZ, RZ, R101 ;  /* 0x000000ffff267224 */ /* 0x000fe400078e0065 */
[----:B------:R-:W-:Y:S02]  /*10fc0*/  IMAD.MOV.U32 R101, RZ, RZ, R122 ;  /* 0x000000ffff657224 */ /* 0x000fe400078e007a */
[----:B------:R-:W-:Y:S01]  /*10fd0*/  IMAD.MOV.U32 R122, RZ, RZ, R135 ;  /* 0x000000ffff7a7224 */ /* 0x000fe200078e0087 */
[----:B------:R-:W-:Y:S01]  /*10fe0*/  HMMA.16816.F32 R208, R4, R14, R112 ;  /* 0x0000000e04d0723c */ /* 0x000fe20000001870 */
[----:B------:R-:W-:Y:S02]  /*10ff0*/  IMAD.MOV.U32 R60, RZ, RZ, R29 ;  /* 0x000000ffff3c7224 */ /* 0x000fe400078e001d */
[----:B------:R-:W-:-:S02]  /*11000*/  IMAD.MOV.U32 R29, RZ, RZ, R3 ;  /* 0x000000ffff1d7224 */ /* 0x000fc400078e0003 */
[----:B------:R-:W-:Y:S02]  /*11010*/  IMAD.MOV.U32 R30, RZ, RZ, R2 ;  /* 0x000000ffff1e7224 */ /* 0x000fe400078e0002 */
[----:B------:R-:W-:Y:S02]  /*11020*/  IMAD.MOV.U32 R31, RZ, RZ, R0 ;  /* 0x000000ffff1f7224 */ /* 0x000fe400078e0000 */
[----:B------:R-:W-:-:S04]  /*11030*/  IMAD.U32 R0, RZ, RZ, UR20 ;  /* 0x00000014ff007e24 */ /* 0x000fc8000f8e00ff */
[----:B------:R-:W-:-:S04]  /*11040*/  IMAD R0, R0, 0x80, R252 ;  /* 0x0000008000007824 */ /* 0x000fc800078e02fc */
[----:B------:R-:W-:-:S05]  /*11050*/  IMAD.IADD R2, R236, 0x1, -R0 ;  /* 0x00000001ec027824 */ /* 0x000fca00078e0a00 */
[----:B------:R-:W-:-:S04]  /*11060*/  IABS R2, R2 ;  /* 0x0000000200027213 */ /* 0x000fc80000000000 */
[----:B------:R-:W-:Y:S01]  /*11070*/  I2FP.F32.S32 R2, R2 ;  /* 0x0000000200027245 */ /* 0x000fe20000201400 */
[C---:B--2---:R-:W-:Y:S06]  /*11080*/  HMMA.16816.F32 R248, R8.reuse, R12, R248 ;  /* 0x0000000c08f8723c */ /* 0x044fec00000018f8 */
        /* <DEDUP_REMOVED lines=26> */
[----:B------:R-:W1:Y:S05]  /*11230*/  LDSM.16.M88.4 R12, [R225] ;  /* 0x00000000e10c783b */ /* 0x000e6a0000000200 */
[-C--:B-1----:R-:W-:Y:S06]  /*11240*/  HMMA.16816.F32 R40, R4, R12.reuse, R36 ;  /* 0x0000000c0428723c */ /* 0x082fec0000001824 */
[----:B------:R-:W-:Y:S06]  /*11250*/  HMMA.16816.F32 R44, R8, R12, R44 ;  /* 0x0000000c082c723c */ /* 0x000fec000000182c */
        /* <DEDUP_REMOVED lines=13> */
[----:B------:R-:W-:Y:S01]  /*11330*/  HMMA.16816.F32 R200, R8, R14, R200 ;  /* 0x0000000e08c8723c */ /* 0x000fe200000018c8 */
[----:B------:R-:W1:Y:S11]  /*11340*/  LDSM.16.M88.4 R12, [R217+0x800] ;  /* 0x00080000d90c783b */ /* 0x000e760000000200 */
[----:B------:R-:W-:-:S06]  /*11350*/  FMUL.FTZ R3, R20, UR31 ;  /* 0x0000001f14037c20 */ /* 0x000fcc0008410000 */
[----:B------:R-:W2:Y:S01]  /*11360*/  MUFU.TANH R3, R3 ;  /* 0x0000000300037308 */ /* 0x000ea20000002400 */
        /* <DEDUP_REMOVED lines=32> */
[----:B------:R-:W-:Y:S02]  /*11570*/  IMAD.MOV.U32 R144, RZ, RZ, R47 ;  /* 0x000000ffff907224 */ /* 0x000fe400078e002f */
[----:B------:R-:W-:Y:S02]  /*11580*/  IMAD.MOV.U32 R147, RZ, RZ, R44 ;  /* 0x000000ffff937224 */ /* 0x000fe400078e002c */
[----:B------:R-:W-:Y:S02]  /*11590*/  IMAD.MOV.U32 R146, RZ, RZ, R46 ;  /* 0x000000ffff927224 */ /* 0x000fe400078e002e */
[----:B------:R-:W-:-:S05]  /*115a0*/  IMAD.MOV.U32 R145, RZ, RZ, R45 ;  /* 0x000000ffff917224 */ /* 0x000fca00078e002d */
[----:B------:R-:W-:Y:S02]  /*115b0*/  IMAD.MOV.U32 R142, RZ, RZ, R38 ;  /* 0x000000ffff8e7224 */ /* 0x000fe400078e0026 */
[----:B------:R-:W-:Y:S02]  /*115c0*/  IMAD.MOV.U32 R140, RZ, RZ, R39 ;  /* 0x000000ffff8c7224 */ /* 0x000fe400078e0027 */
[----:B------:R-:W-:Y:S02]  /*115d0*/  IMAD.MOV.U32 R141, RZ, RZ, R37 ;  /* 0x000000ffff8d7224 */ /* 0x000fe400078e0025 */
[----:B------:R-:W-:Y:S01]  /*115e0*/  IMAD.MOV.U32 R143, RZ, RZ, R36 ;  /* 0x000000ffff8f7224 */ /* 0x000fe200078e0024 */
[C---:B-1----:R-:W-:Y:S06]  /*115f0*/  HMMA.16816.F32 R24, R4.reuse, R14, R24 ;  /* 0x0000000e0418723c */ /* 0x042fec0000001818 */
[-C--:B------:R-:W-:Y:S06]  /*11600*/  HMMA.16816.F32 R28, R4, R12.reuse, R28 ;  /* 0x0000000c041c723c */ /* 0x080fec000000181c */
[----:B------:R-:W-:Y:S01]  /*11610*/  HMMA.16816.F32 R32, R8, R12, R32 ;  /* 0x0000000c0820723c */ /* 0x000fe20000001820 */
[----:B------:R-:W-:-:S04]  /*11620*/  FMUL.FTZ R4, R22, UR31 ;  /* 0x0000001f16047c20 */ /* 0x000fc80008410000 */
[----:B------:R1:W3:Y:S07]  /*11630*/  MUFU.TANH R6, R4 ;  /* 0x0000000400067308 */ /* 0x0002ee0000002400 */
[----:B------:R-:W-:Y:S02]  /*11640*/  IMAD.MOV.U32 R71, RZ, RZ, R24 ;  /* 0x000000ffff477224 */ /* 0x000fe400078e0018 */
[----:B------:R-:W-:Y:S02]  /*11650*/  IMAD.MOV.U32 R70, RZ, RZ, R26 ;  /* 0x000000ffff467224 */ /* 0x000fe400078e001a */
[----:B------:R-:W-:-:S02]  /*11660*/  IMAD.MOV.U32 R69, RZ, RZ, R25 ;  /* 0x000000ffff457224 */ /* 0x000fc400078e0019 */
[----:B------:R-:W-:Y:S02]  /*11670*/  IMAD.MOV.U32 R68, RZ, RZ, R27 ;  /* 0x000000ffff447224 */ /* 0x000fe400078e001b */
[----:B------:R-:W-:Y:S01]  /*11680*/  HMMA.16816.F32 R24, R8, R14, R16 ;  /* 0x0000000e0818723c */ /* 0x000fe20000001810 */
[----:B-1----:R-:W-:-:S03]  /*11690*/  FMUL.FTZ R4, R108, UR31 ;  /* 0x0000001f6c047c20 */ /* 0x002fc60008410000 */
[----:B------:R-:W-:Y:S01]  /*116a0*/  IMAD.MOV.U32 R139, RZ, RZ, R32 ;  /* 0x000000ffff8b7224 */ /* 0x000fe200078e0020 */
[----:B------:R1:W4:Y:S02]  /*116b0*/  MUFU.TANH R5, R4 ;  /* 0x0000000400057308 */ /* 0x0003240000002400 */
[----:B--2---:R-:W-:Y:S01]  /*116c0*/  FFMA.FTZ R16, R2, -UR19, R3 ;  /* 0x8000001302107c23 */ /* 0x004fe20008010003 */
[----:B------:R-:W-:Y:S02]  /*116d0*/  IMAD.IADD R2, R237, 0x1, -R0 ;  /* 0x00000001ed027824 */ /* 0x000fe400078e0a00 */
[----:B------:R-:W-:Y:S02]  /*116e0*/  IMAD.MOV.U32 R138, RZ, RZ, R34 ;  /* 0x000000ffff8a7224 */ /* 0x000fe400078e0022 */
[----:B------:R-:W-:Y:S01]  /*116f0*/  IMAD.MOV.U32 R136, RZ, RZ, R35 ;  /* 0x000000ffff887224 */ /* 0x000fe200078e0023 */
[----:B------:R-:W-:Y:S01]  /*11700*/  IABS R3, R2 ;  /* 0x0000000200037213 */ /* 0x000fe20000000000 */
[----:B------:R-:W-:-:S03]  /*11710*/  IMAD.MOV.U32 R137, RZ, RZ, R33 ;  /* 0x000000ffff897224 */ /* 0x000fc600078e0021 */
[----:B------:R-:W-:-:S05]  /*11720*/  I2FP.F32.S32 R3, R3 ;  /* 0x0000000300037245 */ /* 0x000fca0000201400 */
[----:B---3--:R-:W-:Y:S01]  /*11730*/  FFMA.FTZ R14, R3, -UR19, R6 ;  /* 0x80000013030e7c23 */ /* 0x008fe20008010006 */
[----:B-1----:R-:W-:Y:S02]  /*11740*/  IMAD.IADD R4, R238, 0x1, -R0 ;  /* 0x00000001ee047824 */ /* 0x002fe400078e0a00 */
[----:B------:R-:W-:-:S03]  /*11750*/  FMUL.FTZ R3, R110, UR31 ;  /* 0x0000001f6e037c20 */ /* 0x000fc60008410000 */
[----:B------:R-:W-:Y:S01]  /*11760*/  IABS R2, R4 ;  /* 0x0000000400027213 */ /* 0x000fe20000000000 */
[----:B------:R-:W-:Y:S01]  /*11770*/  FMUL.FTZ R4, R21, UR31 ;  /* 0x0000001f15047c20 */ /* 0x000fe20008410000 */
[----:B------:R1:W2:Y:S02]  /*11780*/  MUFU.TANH R7, R3 ;  /* 0x0000000300077308 */ /* 0x0002a40000002400 */
[----:B------:R-:W-:-:S05]  /*11790*/  I2FP.F32.S32 R2, R2 ;  /* 0x0000000200027245 */ /* 0x000fca0000201400 */
[----:B----4-:R-:W-:Y:S01]  /*117a0*/  FFMA.FTZ R13, R2, -UR19, R5 ;  /* 0x80000013020d7c23 */ /* 0x010fe20008010005 */
[----:B------:R-:W-:Y:S01]  /*117b0*/  VIADD R2, R0, 0x1 ;  /* 0x0000000100027836 */ /* 0x000fe20000000000 */
[----:B------:R3:W-:Y:S03]  /*117c0*/  MUFU.TANH R9, R4 ;  /* 0x0000000400097308 */ /* 0x0007e60000002400 */
[----:B------:R-:W-:Y:S01]  /*117d0*/  IMAD.IADD R5, R237, 0x1, -R2 ;  /* 0x00000001ed057824 */ /* 0x000fe200078e0a02 */
[----:B------:R-:W-:Y:S01]  /*117e0*/  BAR.SYNC.DEFER_BLOCKING 0x0 ;  /* 0x0000000000007b1d */ /* 0x000fe20000010000 */
[C---:B------:R-:W-:Y:S02]  /*117f0*/  ISETP.GE.AND P4, PT, R2.reuse, R243, PT ;  /* 0x000000f30200720c */ /* 0x040fe40003f86270 */
[----:B------:R-:W-:Y:S01]  /*11800*/  ISETP.GE.AND P3, PT, R2, R242, PT ;  /* 0x000000f20200720c */ /* 0x000fe20003f66270 */
[----:B-1----:R-:W-:Y:S01]  /*11810*/  IMAD.IADD R3, R239, 0x1, -R0 ;  /* 0x00000001ef037824 */ /* 0x002fe200078e0a00 */
[----:B------:R-:W-:-:S02]  /*11820*/  IABS R5, R5 ;  /* 0x0000000500057213 */ /* 0x000fc40000000000 */
[C---:B------:R-:W-:Y:S02]  /*11830*/  ISETP.GE.AND P2, PT, R2.reuse, R241, PT ;  /* 0x000000f10200720c */ /* 0x040fe40003f46270 */
[----:B------:R-:W-:Y:S02]  /*11840*/  IABS R3, R3 ;  /* 0x0000000300037213 */ /* 0x000fe40000000000 */
[C---:B------:R-:W-:Y:S01]  /*11850*/  ISETP.GE.AND P1, PT, R2.reuse, R240, PT ;  /* 0x000000f00200720c */ /* 0x040fe20003f26270 */
[----:B---3--:R-:W-:Y:S02]  /*11860*/  FMUL.FTZ R4, R23, UR31 ;  /* 0x0000001f17047c20 */ /* 0x008fe40008410000 */
[----:B------:R-:W-:Y:S01]  /*11870*/  IMAD.MOV.U32 R6, RZ, RZ, R3 ;  /* 0x000000ffff067224 */ /* 0x000fe200078e0003 */
[C---:B------:R-:W-:Y:S01]  /*11880*/  ISETP.LT.OR P6, PT, R2.reuse, R235, P4 ;  /* 0x000000eb0200720c */ /* 0x040fe200027c1670 */
[----:B------:R-:W-:Y:S01]  /*11890*/  IMAD.MOV.U32 R3, RZ, RZ, R5 ;  /* 0x000000ffff037224 */ /* 0x000fe200078e0005 */
[----:B------:R1:W3:Y:S01]  /*118a0*/  MUFU.TANH R8, R4 ;  /* 0x0000000400087308 */ /* 0x0002e20000002400 */
[----:B------:R-:W-:-:S02]  /*118b0*/  ISETP.LT.OR P5, PT, R2, R233, P3 ;  /* 0x000000e90200720c */ /* 0x000fc40001fa1670 */
[----:B------:R-:W-:Y:S02]  /*118c0*/  I2FP.F32.S32 R6, R6 ;  /* 0x0000000600067245 */ /* 0x000fe40000201400 */
[----:B------:R-:W-:Y:S02]  /*118d0*/  I2FP.F32.S32 R3, R3 ;  /* 0x0000000300037245 */ /* 0x000fe40000201400 */
[----:B------:R-:W-:Y:S01]  /*118e0*/  ISETP.LT.OR P2, PT, R2, R234, P2 ;  /* 0x000000ea0200720c */ /* 0x000fe20001741670 */
[----:B--2---:R-:W-:Y:S01]  /*118f0*/  FFMA.FTZ R10, R6, -UR19, R7 ;  /* 0x80000013060a7c23 */ /* 0x004fe20008010007 */
[----:B------:R-:W-:Y:S02]  /*11900*/  ISETP.LT.OR P0, PT, R2, R232, P1 ;  /* 0x000000e80200720c */ /* 0x000fe40000f01670 */
[----:B------:R-:W-:-:S04]  /*11910*/  ISETP.GE.AND P1, PT, R0, R242, PT ;  /* 0x000000f20000720c */ /* 0x000fc80003f26270 */
[----:B------:R-:W-:Y:S01]  /*11920*/  ISETP.LT.OR P1, PT, R0, R233, P1 ;  /* 0x000000e90000720c */ /* 0x000fe20000f21670 */
[----:B-1----:R-:W-:Y:S02]  /*11930*/  IMAD.IADD R4, R236, 0x1, -R2 ;  /* 0x00000001ec047824 */ /* 0x002fe400078e0a02 */
[----:B---3--:R-:W-:Y:S01]  /*11940*/  FFMA.FTZ R8, R3, -UR19, R8 ;  /* 0x8000001303087c23 */ /* 0x008fe20008010008 */
[----:B------:R-:W-:Y:S01]  /*11950*/  FMUL.FTZ R3, R109, UR31 ;  /* 0x0000001f6d037c20 */ /* 0x000fe20008410000 */
[----:B------:R-:W-:Y:S02]  /*11960*/  @P2 LOP3.LUT R231, R231, 0x8, RZ, 0xfc, !PT ;  /* 0x00000008e7e72812 */ /* 0x000fe400078efcff */
[----:B------:R-:W-:Y:S01]  /*11970*/  IABS R4, R4 ;  /* 0x0000000400047213 */ /* 0x000fe20000000000 */
[----:B------:R1:W2:Y:S01]  /*11980*/  MUFU.TANH R5, R3 ;  /* 0x0000000300057308 */ /* 0x0002a20000002400 */
[----:B------:R-:W-:Y:S02]  /*11990*/  ISETP.GE.AND P2, PT, R0, R243, PT ;  /* 0x000000f30000720c */ /* 0x000fe40003f46270 */
[----:B------:R-:W-:-:S02]  /*119a0*/  I2FP.F32.S32 R4, R4 ;  /* 0x0000000400047245 */ /* 0x000fc40000201400 */
[----:B------:R-:W-:Y:S02]  /*119b0*/  ISETP.LT.OR P2, PT, R0, R235, P2 ;  /* 0x000000eb0000720c */ /* 0x000fe40001741670 */
[----:B------:R-:W-:Y:S01]  /*119c0*/  FSEL R20, R14, -INF , !P1 ;  /* 0xff8000000e147808 */ /* 0x000fe20004800000 */
[----:B------:R-:W-:Y:S01]  /*119d0*/  FFMA.FTZ R9, R4, -UR19, R9 ;  /* 0x8000001304097c23 */ /* 0x000fe20008010009 */
[----:B------:R-:W-:Y:S01]  /*119e0*/  FMUL.FTZ R4, R111, UR31 ;  /* 0x0000001f6f047c20 */ /* 0x000fe20008410000 */
[----:B------:R-:W-:Y:S02]  /*119f0*/  FSEL R18, R16, -INF , !P2 ;  /* 0xff80000010127808 */ /* 0x000fe40005000000 */
[C---:B------:R-:W-:Y:S02]  /*11a00*/  ISETP.GE.AND P2, PT, R0.reuse, R241, PT ;  /* 0x000000f10000720c */ /* 0x040fe40003f46270 */
[C---:B------:R-:W-:Y:S01]  /*11a10*/  ISETP.GE.AND P1, PT, R0.reuse, R240, PT ;  /* 0x000000f00000720c */ /* 0x040fe20003f26270 */
[----:B------:R-:W3:Y:S01]  /*11a20*/  MUFU.TANH R4, R4 ;  /* 0x0000000400047308 */ /* 0x000ee20000002400 */
[----:B------:R-:W-:Y:S01]  /*11a30*/  ISETP.LT.OR P2, PT, R0, R234, P2 ;  /* 0x000000ea0000720c */ /* 0x000fe20001741670 */
[--C-:B-1----:R-:W-:Y:S01]  /*11a40*/  IMAD.IADD R3, R238, 0x1, -R2.reuse ;  /* 0x00000001ee037824 */ /* 0x102fe200078e0a02 */
[----:B------:R-:W-:Y:S01]  /*11a50*/  ISETP.LT.OR P1, PT, R0, R232, P1 ;  /* 0x000000e80000720c */ /* 0x000fe20000f21670 */
[----:B------:R-:W-:Y:S01]  /*11a60*/  IMAD.IADD R2, R239, 0x1, -R2 ;  /* 0x00000001ef027824 */ /* 0x000fe200078e0a02 */
[----:B------:R-:W-:-:S02]  /*11a70*/  LOP3.LUT R231, R231, 0xfffffffb, RZ, 0xc0, !PT ;  /* 0xfffffffbe7e77812 */ /* 0x000fc400078ec0ff */
[----:B------:R-:W-:Y:S01]  /*11a80*/  IABS R7, R3 ;  /* 0x0000000300077213 */ /* 0x000fe20000000000 */
[----:B------:R-:W-:Y:S01]  /*11a90*/  FMUL.FTZ R3, R200, UR31 ;  /* 0x0000001fc8037c20 */ /* 0x000fe20008410000 */
[----:B------:R-:W-:Y:S02]  /*11aa0*/  IABS R6, R2 ;  /* 0x0000000200067213 */ /* 0x000fe40000000000 */
[----:B------:R-:W-:Y:S01]  /*11ab0*/  FSEL R32, R13, -INF , !P2 ;  /* 0xff8000000d207808 */ /* 0x000fe20005000000 */
[----:B------:R-:W-:Y:S01]  /*11ac0*/  IMAD.MOV.U32 R2, RZ, RZ, R7 ;  /* 0x000000ffff027224 */ /* 0x000fe200078e0007 */
[----:B------:R-:W-:Y:S01]  /*11ad0*/  FSEL R34, R10, -INF , !P1 ;  /* 0xff8000000a227808 */ /* 0x000fe20004800000 */
[----:B------:R1:W-:Y:S01]  /*11ae0*/  MUFU.TANH R7, R3 ;  /* 0x0000000300077308 */ /* 0x0003e20000002400 */
[----:B------:R-:W-:Y:S02]  /*11af0*/  FSEL R35, R8, -INF , !P5 ;  /* 0xff80000008237808 */ /* 0x000fe40006800000 */
[----:B------:R-:W-:-:S02]  /*11b00*/  I2FP.F32.S32 R2, R2 ;  /* 0x0000000200027245 */ /* 0x000fc40000201400 */
[----:B------:R-:W-:Y:S02]  /*11b10*/  @P0 LOP3.LUT R231, R231, 0x4, RZ, 0xfc, !PT ;  /* 0x00000004e7e70812 */ /* 0x000fe400078efcff */
[----:B------:R-:W-:Y:S01]  /*11b20*/  FSEL R33, R9, -INF , !P6 ;  /* 0xff80000009217808 */ /* 0x000fe20007000000 */
[----:B--2---:R-:W-:Y:S01]  /*11b30*/  FFMA.FTZ R12, R2, -UR19, R5 ;  /* 0x80000013020c7c23 */ /* 0x004fe20008010005 */
[----:B------:R-:W-:-:S04]  /*11b40*/  FMUL.FTZ R2, R208, UR31 ;  /* 0x0000001fd0027c20 */ /* 0x000fc80008410000 */
[----:B------:R2:W-:Y:S01]  /*11b50*/  MUFU.TANH R15, R2 ;  /* 0x00000002000f7308 */ /* 0x0005e20000002400 */
[----:B-1----:R-:W-:Y:S01]  /*11b60*/  I2FP.F32.S32 R3, R6 ;  /* 0x0000000600037245 */ /* 0x002fe20000201400 */
[----:B------:R-:W-:-:S04]  /*11b70*/  FMUL.FTZ R6, R202, UR31 ;  /* 0x0000001fca067c20 */ /* 0x000fc80008410000 */
[----:B---3--:R-:W-:Y:S01]  /*11b80*/  FFMA.FTZ R11, R3, -UR19, R4 ;  /* 0x80000013030b7c23 */ /* 0x008fe20008010004 */
[----:B------:R-:W-:Y:S01]  /*11b90*/  VIADD R3, R0, 0x8 ;  /* 0x0000000800037836 */ /* 0x000fe20000000000 */
[----:B------:R1:W3:Y:S03]  /*11ba0*/  MUFU.TANH R17, R6 ;  /* 0x0000000600117308 */ /* 0x0002e60000002400 */
[--C-:B------:R-:W-:Y:S01]  /*11bb0*/  IMAD.IADD R4, R236, 0x1, -R3.reuse ;  /* 0x00000001ec047824 */ /* 0x100fe200078e0a03 */
[----:B------:R-:W-:Y:S01]  /*11bc0*/  ISETP.GE.AND P4, PT, R3, R243, PT ;  /* 0x000000f30300720c */ /* 0x000fe20003f86270 */
[----:B--2---:R-:W-:Y:S01]  /*11bd0*/  IMAD.IADD R2, R237, 0x1, -R3 ;  /* 0x00000001ed027824 */ /* 0x004fe200078e0a03 */
[----:B------:R-:W-:Y:S02]  /*11be0*/  ISETP.GE.AND P3, PT, R3, R242, PT ;  /* 0x000000f20300720c */ /* 0x000fe40003f66270 */
[----:B------:R-:W-:-:S02]  /*11bf0*/  IABS R5, R4 ;  /* 0x0000000400057213 */ /* 0x000fc40000000000 */
[----:B------:R-:W-:Y:S02]  /*11c00*/  IABS R4, R2 ;  /* 0x0000000200047213 */ /* 0x000fe40000000000 */
[C---:B------:R-:W-:Y:S02]  /*11c10*/  ISETP.GE.AND P2, PT, R3.reuse, R241, PT ;  /* 0x000000f10300720c */ /* 0x040fe40003f46270 */
[----:B------:R-:W-:Y:S01]  /*11c20*/  I2FP.F32.S32 R4, R4 ;  /* 0x0000000400047245 */ /* 0x000fe20000201400 */
[----:B-1----:R-:W-:Y:S01]  /*11c30*/  IMAD.IADD R6, R238, 0x1, -R3 ;  /* 0x00000001ee067824 */ /* 0x002fe200078e0a03 */
[----:B------:R-:W-:Y:S02]  /*11c40*/  ISETP.GE.AND P1, PT, R3, R240, PT ;  /* 0x000000f00300720c */ /* 0x000fe40003f26270 */
[----:B------:R-:W-:Y:S02]  /*11c50*/  I2FP.F32.S32 R5, R5 ;  /* 0x0000000500057245 */ /* 0x000fe40000201400 */
[----:B------:R-:W-:Y:S01]  /*11c60*/  IABS R2, R6 ;  /* 0x0000000600027213 */ /* 0x000fe20000000000 */
[----:B---3--:R-:W-:Y:S01]  /*11c70*/  FFMA.FTZ R6, R4, -UR19, R17 ;  /* 0x8000001304067c23 */ /* 0x008fe20008010011 */
[----:B------:R-:W-:Y:S01]  /*11c80*/  FMUL.FTZ R4, R201, UR31 ;  /* 0x0000001fc9047c20 */ /* 0x000fe20008410000 */
[----:B------:R-:W-:Y:S01]  /*11c90*/  ISETP.LT.OR P6, PT, R3, R235, P4 ;  /* 0x000000eb0300720c */ /* 0x000fe200027c1670 */
[----:B------:R-:W-:Y:S01]  /*11ca0*/  FFMA.FTZ R7, R5, -UR19, R7 ;  /* 0x8000001305077c23 */ /* 0x000fe20008010007 */
[----:B------:R-:W-:Y:S01]  /*11cb0*/  I2FP.F32.S32 R2, R2 ;  /* 0x0000000200027245 */ /* 0x000fe20000201400 */
[----:B------:R1:W-:Y:S01]  /*11cc0*/  MUFU.TANH R13, R4 ;  /* 0x00000004000d7308 */ /* 0x0003e20000002400 */
[----:B------:R-:W-:-:S02]  /*11cd0*/  ISETP.LT.OR P5, PT, R3, R233, P3 ;  /* 0x000000e90300720c */ /* 0x000fc40001fa1670 */
[----:B------:R-:W-:Y:S01]  /*11ce0*/  ISETP.LT.OR P2, PT, R3, R234, P2 ;  /* 0x000000ea0300720c */ /* 0x000fe20001741670 */
[----:B------:R-:W-:Y:S01]  /*11cf0*/  FFMA.FTZ R15, R2, -UR19, R15 ;  /* 0x80000013020f7c23 */ /* 0x000fe2000801000f */
[----:B------:R-:W-:Y:S01]  /*11d00*/  FMUL.FTZ R2, R203, UR31 ;  /* 0x0000001fcb027c20 */ /* 0x000fe20008410000 */
[----:B------:R-:W-:Y:S01]  /*11d10*/  ISETP.LT.OR P0, PT, R3, R232, P1 ;  /* 0x000000e80300720c */ /* 0x000fe20000f01670 */
[----:B------:R-:W-:Y:S01]  /*11d20*/  IMAD.IADD R3, R239, 0x1, -R3 ;  /* 0x00000001ef037824 */ /* 0x000fe200078e0a03 */
[C---:B------:R-:W-:Y:S01]  /*11d30*/  LOP3.LUT P4, RZ, R231.reuse, 0x8, RZ, 0xc0, !PT ;  /* 0x00000008e7ff7812 */ /* 0x040fe2000788c0ff */
[----:B------:R2:W3:Y:S01]  /*11d40*/  MUFU.TANH R8, R2 ;  /* 0x0000000200087308 */ /* 0x0004e20000002400 */
[C---:B------:R-:W-:Y:S02]  /*11d50*/  LOP3.LUT P3, RZ, R231.reuse, 0x4, RZ, 0xc0, !PT ;  /* 0x00000004e7ff7812 */ /* 0x040fe4000786c0ff */
[----:B------:R-:W-:Y:S02]  /*11d60*/  IABS R9, R3 ;  /* 0x0000000300097213 */ /* 0x000fe40000000000 */
[----:B------:R-:W-:-:S02]  /*11d70*/  LOP3.LUT R231, R231, 0xfffffffd, RZ, 0xc0, !PT ;  /* 0xfffffffde7e77812 */ /* 0x000fc400078ec0ff */
[----:B------:R-:W-:Y:S01]  /*11d80*/  FSEL R38, R12, -INF , !P4 ;  /* 0xff8000000c267808 */ /* 0x000fe20006000000 */
[----:B-1----:R-:W-:Y:S01]  /*11d90*/  FMUL.FTZ R4, R210, UR31 ;  /* 0x0000001fd2047c20 */ /* 0x002fe20008410000 */
[----:B------:R-:W-:Y:S02]  /*11da0*/  @P2 LOP3.LUT R231, R231, 0x2, RZ, 0xfc, !PT ;  /* 0x00000002e7e72812 */ /* 0x000fe400078efcff */
[----:B------:R-:W-:Y:S01]  /*11db0*/  FSEL R47, R11, -INF , !P3 ;  /* 0xff8000000b2f7808 */ /* 0x000fe20005800000 */
[----:B------:R1:W4:Y:S01]  /*11dc0*/  MUFU.TANH R10, R4 ;  /* 0x00000004000a7308 */ /* 0x0003220000002400 */
[----:B------:R-:W-:Y:S02]  /*11dd0*/  FSEL R19, R7, -INF , !P6 ;  /* 0xff80000007137808 */ /* 0x000fe40007000000 */
[----:B------:R-:W-:Y:S01]  /*11de0*/  FSEL R22, R6, -INF , !P5 ;  /* 0xff80000006167808 */ /* 0x000fe20006800000 */
[----:B--2---:R-:W-:-:S04]  /*11df0*/  VIADD R2, R0, 0x9 ;  /* 0x0000000900027836 */ /* 0x004fc80000000000 */
[--C-:B------:R-:W-:Y:S01]  /*11e00*/  IMAD.IADD R5, R237, 0x1, -R2.reuse ;  /* 0x00000001ed057824 */ /* 0x100fe200078e0a02 */
[C---:B------:R-:W-:Y:S02]  /*11e10*/  ISETP.GE.AND P4, PT, R2.reuse, R243, PT ;  /* 0x000000f30200720c */ /* 0x040fe40003f86270 */
[C---:B------:R-:W-:Y:S02]  /*11e20*/  ISETP.GE.AND P3, PT, R2.reuse, R242, PT ;  /* 0x000000f20200720c */ /* 0x040fe40003f66270 */
[----:B------:R-:W-:Y:S01]  /*11e30*/  IABS R3, R5 ;  /* 0x0000000500037213 */ /* 0x000fe20000000000 */
[----:B------:R-:W-:Y:S01]  /*11e40*/  IMAD.MOV.U32 R5, RZ, RZ, R9 ;  /* 0x000000ffff057224 */ /* 0x000fe200078e0009 */
[----:B------:R-:W-:Y:S01]  /*11e50*/  ISETP.GE.AND P2, PT, R2, R241, PT ;  /* 0x000000f10200720c */ /* 0x000fe20003f46270 */
[----:B-1----:R-:W-:Y:S01]  /*11e60*/  IMAD.IADD R4, R236, 0x1, -R2 ;  /* 0x00000001ec047824 */ /* 0x002fe200078e0a02 */
[----:B------:R-:W-:Y:S02]  /*11e70*/  I2FP.F32.S32 R3, R3 ;  /* 0x0000000300037245 */ /* 0x000fe40000201400 */
[----:B------:R-:W-:-:S02]  /*11e80*/  I2FP.F32.S32 R5, R5 ;  /* 0x0000000500057245 */ /* 0x000fc40000201400 */
[----:B------:R-:W-:Y:S01]  /*11e90*/  IABS R4, R4 ;  /* 0x0000000400047213 */ /* 0x000fe20000000000 */
[----:B---3--:R-:W-:Y:S01]  /*11ea0*/  FFMA.FTZ R8, R3, -UR19, R8 ;  /* 0x8000001303087c23 */ /* 0x008fe20008010008 */
[----:B------:R-:W-:Y:S01]  /*11eb0*/  FMUL.FTZ R3, R209, UR31 ;  /* 0x0000001fd1037c20 */ /* 0x000fe20008410000 */
[----:B----4-:R-:W-:Y:S01]  /*11ec0*/  FFMA.FTZ R10, R5, -UR19, R10 ;  /* 0x80000013050a7c23 */ /* 0x010fe2000801000a */
[----:B------:R-:W-:Y:S02]  /*11ed0*/  I2FP.F32.S32 R4, R4 ;  /* 0x0000000400047245 */ /* 0x000fe40000201400 */
[----:B------:R1:W2:Y:S01]  /*11ee0*/  MUFU.TANH R5, R3 ;  /* 0x0000000300057308 */ /* 0x0002a20000002400 */
[----:B------:R-:W-:Y:S02]  /*11ef0*/  ISETP.GE.AND P1, PT, R2, R240, PT ;  /* 0x000000f00200720c */ /* 0x000fe40003f26270 */
[----:B------:R-:W-:Y:S01]  /*11f00*/  FFMA.FTZ R9, R4, -UR19, R13 ;  /* 0x8000001304097c23 */ /* 0x000fe2000801000d */
[----:B------:R-:W-:Y:S01]  /*11f10*/  FMUL.FTZ R4, R211, UR31 ;  /* 0x0000001fd3047c20 */ /* 0x000fe20008410000 */
[----:B------:R-:W-:-:S02]  /*11f20*/  ISETP.LT.OR P6, PT, R2, R235, P4 ;  /* 0x000000eb0200720c */ /* 0x000fc400027c1670 */
[C---:B------:R-:W-:Y:S02]  /*11f30*/  ISETP.LT.OR P5, PT, R2.reuse, R233, P3 ;  /* 0x000000e90200720c */ /* 0x040fe40001fa1670 */
[C---:B------:R-:W-:Y:S01]  /*11f40*/  ISETP.LT.OR P2, PT, R2.reuse, R234, P2 ;  /* 0x000000ea0200720c */ /* 0x040fe20001741670 */
[----:B------:R-:W3:Y:S01]  /*11f50*/  MUFU.TANH R4, R4 ;  /* 0x0000000400047308 */ /* 0x000ee20000002400 */
[----:B------:R-:W-:Y:S02]  /*11f60*/  ISETP.LT.OR P1, PT, R2, R232, P1 ;  /* 0x000000e80200720c */ /* 0x000fe40000f21670 */
[C---:B------:R-:W-:Y:S02]  /*11f70*/  LOP3.LUT P4, RZ, R231.reuse, 0x2, RZ, 0xc0, !PT ;  /* 0x00000002e7ff7812 */ /* 0x040fe4000788c0ff */
[----:B------:R-:W-:Y:S01]  /*11f80*/  LOP3.LUT R231, R231, 0xfffffff7, RZ, 0xc0, !PT ;  /* 0xfffffff7e7e77812 */ /* 0x000fe200078ec0ff */
[--C-:B-1----:R-:W-:Y:S01]  /*11f90*/  IMAD.IADD R3, R238, 0x1, -R2.reuse ;  /* 0x00000001ee037824 */ /* 0x102fe200078e0a02 */
[----:B------:R-:W-:Y:S01]  /*11fa0*/  FSEL R44, R15, -INF , !P4 ;  /* 0xff8000000f2c7808 */ /* 0x000fe20006000000 */
[----:B------:R-:W-:Y:S01]  /*11fb0*/  IMAD.IADD R2, R239, 0x1, -R2 ;  /* 0x00000001ef027824 */ /* 0x000fe200078e0a02 */
[----:B------:R-:W-:-:S02]  /*11fc0*/  FSEL R17, R8, -INF , !P5 ;  /* 0xff80000008117808 */ /* 0x000fc40006800000 */
[----:B------:R-:W-:Y:S01]  /*11fd0*/  IABS R7, R3 ;  /* 0x0000000300077213 */ /* 0x000fe20000000000 */
[----:B------:R-:W-:Y:S01]  /*11fe0*/  FMUL.FTZ R3, R128, UR31 ;  /* 0x0000001f80037c20 */ /* 0x000fe20008410000 */
[----:B------:R-:W-:Y:S02]  /*11ff0*/  IABS R6, R2 ;  /* 0x0000000200067213 */ /* 0x000fe40000000000 */
[----:B------:R-:W-:Y:S01]  /*12000*/  @P2 LOP3.LUT R231, R231, 0x8, RZ, 0xfc, !PT ;  /* 0x00000008e7e72812 */ /* 0x000fe200078efcff */
[----:B------:R-:W-:Y:S01]  /*12010*/  IMAD.MOV.U32 R2, RZ, RZ, R7 ;  /* 0x000000ffff027224 */ /* 0x000fe200078e0007 */
[----:B------:R-:W-:Y:S01]  /*12020*/  FSEL R46, R10, -INF , !P0 ;  /* 0xff8000000a2e7808 */ /* 0x000fe20004000000 */
[----:B------:R1:W-:Y:S01]  /*12030*/  MUFU.TANH R7, R3 ;  /* 0x0000000300077308 */ /* 0x0003e20000002400 */
[----:B------:R-:W-:Y:S02]  /*12040*/  LOP3.LUT R231, R231, 0xfffffffb, RZ, 0xc0, !PT ;  /* 0xfffffffbe7e77812 */ /* 0x000fe400078ec0ff */
        /* <DEDUP_REMOVED lines=37> */
[----:B------:R-:W-:Y:S02]  /*122a0*/  LOP3.LUT P3, RZ, R231, 0x4, RZ, 0xc0, !PT ;  /* 0x00000004e7ff7812 */ /* 0x000fe4000786c0ff */
[----:B------:R-:W-:Y:S02]  /*122b0*/  IABS R9, R3 ;  /* 0x0000000300097213 */ /* 0x000fe40000000000 */
[----:B------:R-:W-:-:S02]  /*122c0*/  FSEL R7, R7, -INF , !P6 ;  /* 0xff80000007077808 */ /* 0x000fc40007000000 */
[----:B------:R-:W-:Y:S01]  /*122d0*/  LOP3.LUT R231, R231, 0xfffffffd, RZ, 0xc0, !PT ;  /* 0xfffffffde7e77812 */ /* 0x000fe200078ec0ff */
[----:B-1----:R-:W-:Y:S01]  /*122e0*/  FMUL.FTZ R4, R206, UR31 ;  /* 0x0000001fce047c20 */ /* 0x002fe20008410000 */
[----:B------:R-:W-:Y:S01]  /*122f0*/  FSEL R21, R12, -INF , !P4 ;  /* 0xff8000000c157808 */ /* 0x000fe20006000000 */
[----:B------:R-:W-:Y:S01]  /*12300*/  STL [R1+0x24], R7 ;  /* 0x0000240701007387 */ /* 0x000fe20000100800 */
[----:B------:R-:W-:Y:S01]  /*12310*/  @P2 LOP3.LUT R231, R231, 0x2, RZ, 0xfc, !PT ;  /* 0x00000002e7e72812 */ /* 0x000fe200078efcff */
[----:B------:R1:W4:Y:S01]  /*12320*/  MUFU.TANH R10, R4 ;  /* 0x00000004000a7308 */ /* 0x0003220000002400 */
        /* <DEDUP_REMOVED lines=22> */
[----:B------:R-:W-:Y:S01]  /*12490*/  ISETP.LT.OR P1, PT, R2, R232, P1 ;  /* 0x000000e80200720c */ /* 0x000fe20000f21670 */
[----:B------:R-:W3:Y:S01]  /*124a0*/  MUFU.TANH R4, R4 ;  /* 0x0000000400047308 */ /* 0x000ee20000002400 */
[C---:B------:R-:W-:Y:S02]  /*124b0*/  LOP3.LUT P4, RZ, R231.reuse, 0x2, RZ, 0xc0, !PT ;  /* 0x00000002e7ff7812 */ /* 0x040fe4000788c0ff */
[----:B------:R-:W-:Y:S02]  /*124c0*/  LOP3.LUT R231, R231, 0xfffffff7, RZ, 0xc0, !PT ;  /* 0xfffffff7e7e77812 */ /* 0x000fe400078ec0ff */
[----:B-1----:R-:W-:Y:S02]  /*124d0*/  FSEL R3, R6, -INF , !P5 ;  /* 0xff80000006037808 */ /* 0x002fe40006800000 */
[----:B------:R-:W-:-:S03]  /*124e0*/  ISETP.LT.OR P5, PT, R2, R233, P3 ;  /* 0x000000e90200720c */ /* 0x000fc60001fa1670 */
[----:B------:R-:W-:Y:S01]  /*124f0*/  @P2 LOP3.LUT R231, R231, 0x8, RZ, 0xfc, !PT ;  /* 0x00000008e7e72812 */ /* 0x000fe200078efcff */
[----:B------:R1:W-:Y:S03]  /*12500*/  STL [R1+0x54], R3 ;  /* 0x0000540301007387 */ /* 0x0003e60000100800 */
[----:B------:R-:W-:-:S04]  /*12510*/  LOP3.LUT R231, R231, 0xfffffffb, RZ, 0xc0, !PT ;  /* 0xfffffffbe7e77812 */ /* 0x000fc800078ec0ff */
[----:B------:R-:W-:Y:S01]  /*12520*/  @P1 LOP3.LUT R231, R231, 0x4, RZ, 0xfc, !PT ;  /* 0x00000004e7e71812 */ /* 0x000fe200078efcff */
[--C-:B-1----:R-:W-:Y:S02]  /*12530*/  IMAD.IADD R3, R238, 0x1, -R2.reuse ;  /* 0x00000001ee037824 */ /* 0x102fe400078e0a02 */
[----:B------:R-:W-:-:S03]  /*12540*/  IMAD.IADD R2, R239, 0x1, -R2 ;  /* 0x00000001ef027824 */ /* 0x000fc600078e0a02 */
[----:B------:R-:W-:Y:S01]  /*12550*/  IABS R7, R3 ;  /* 0x0000000300077213 */ /* 0x000fe20000000000 */
[----:B------:R-:W-:Y:S01]  /*12560*/  FMUL.FTZ R3, R116, UR31 ;  /* 0x0000001f74037c20 */ /* 0x000fe20008410000 */
[----:B------:R-:W-:-:S03]  /*12570*/  IABS R6, R2 ;  /* 0x0000000200067213 */ /* 0x000fc60000000000 */
[----:B------:R-:W-:Y:S02]  /*12580*/  IMAD.MOV.U32 R2, RZ, RZ, R7 ;  /* 0x000000ffff027224 */ /* 0x000fe400078e0007 */
[----:B------:R1:W4:Y:S03]  /*12590*/  MUFU.TANH R7, R3 ;  /* 0x0000000300077308 */ /* 0x0003260000002400 */
[----:B------:R-:W-:-:S05]  /*125a0*/  I2FP.F32.S32 R2, R2 ;  /* 0x0000000200027245 */ /* 0x000fca0000201400 */
        /* <DEDUP_REMOVED lines=14> */
[----:B------:R-:W-:Y:S02]  /*12690*/  I2FP.F32.S32 R5, R5 ;  /* 0x0000000500057245 */ /* 0x000fe40000201400 */
[----:B------:R-:W-:Y:S01]  /*126a0*/  I2FP.F32.S32 R4, R4 ;  /* 0x0000000400047245 */ /* 0x000fe20000201400 */
[----:B-1----:R-:W-:Y:S02]  /*126b0*/  IMAD.IADD R6, R238, 0x1, -R3 ;  /* 0x00000001ee067824 */ /* 0x002fe400078e0a03 */
[----:B----4-:R-:W-:Y:S01]  /*126c0*/  FFMA.FTZ R7, R5, -UR19, R7 ;  /* 0x8000001305077c23 */ /* 0x010fe20008010007 */
[----:B------:R-:W-:Y:S02]  /*126d0*/  FSEL R5, R13, -INF , !P4 ;  /* 0xff8000000d057808 */ /* 0x000fe40006000000 */
[----:B------:R-:W-:-:S02]  /*126e0*/  ISETP.GE.AND P4, PT, R3, R243, PT ;  /* 0x000000f30300720c */ /* 0x000fc40003f86270 */
[----:B------:R-:W-:Y:S01]  /*126f0*/  IABS R2, R6 ;  /* 0x0000000600027213 */ /* 0x000fe20000000000 */
[----:B---3--:R-:W-:Y:S01]  /*12700*/  FFMA.FTZ R6, R4, -UR19, R15 ;  /* 0x8000001304067c23 */ /* 0x008fe2000801000f */
[----:B------:R-:W-:Y:S01]  /*12710*/  FMUL.FTZ R4, R117, UR31 ;  /* 0x0000001f75047c20 */ /* 0x000fe20008410000 */
[----:B------:R1:W-:Y:S01]  /*12720*/  STL [R1+0x50], R5 ;  /* 0x0000500501007387 */ /* 0x0003e20000100800 */
[----:B------:R-:W-:Y:S02]  /*12730*/  I2FP.F32.S32 R2, R2 ;  /* 0x0000000200027245 */ /* 0x000fe40000201400 */
[----:B------:R2:W-:Y:S01]  /*12740*/  MUFU.TANH R13, R4 ;  /* 0x00000004000d7308 */ /* 0x0005e20000002400 */
[----:B------:R-:W-:Y:S02]  /*12750*/  ISETP.GE.AND P1, PT, R3, R240, PT ;  /* 0x000000f00300720c */ /* 0x000fe40003f26270 */
[----:B------:R-:W-:Y:S01]  /*12760*/  FFMA.FTZ R14, R2, -UR19, R14 ;  /* 0x80000013020e7c23 */ /* 0x000fe2000801000e */
[----:B------:R-:W-:Y:S01]  /*12770*/  FMUL.FTZ R2, R119, UR31 ;  /* 0x0000001f77027c20 */ /* 0x000fe20008410000 */
[----:B------:R-:W-:-:S02]  /*12780*/  ISETP.LT.OR P2, PT, R3, R234, P2 ;  /* 0x000000ea0300720c */ /* 0x000fc40001741670 */
[----:B--2---:R-:W-:Y:S02]  /*12790*/  FSEL R4, R10, -INF , !P0 ;  /* 0xff8000000a047808 */ /* 0x004fe40004000000 */
[----:B------:R-:W-:Y:S02]  /*127a0*/  ISETP.LT.OR P0, PT, R3, R232, P1 ;  /* 0x000000e80300720c */ /* 0x000fe40000f01670 */
[----:B-1----:R-:W-:Y:S01]  /*127b0*/  FSEL R5, R9, -INF , !P6 ;  /* 0xff80000009057808 */ /* 0x002fe20007000000 */
[----:B------:R1:W-:Y:S01]  /*127c0*/  STL [R1+0x5c], R4 ;  /* 0x00005c0401007387 */ /* 0x0003e20000100800 */
[----:B------:R-:W-:Y:S02]  /*127d0*/  ISETP.LT.OR P6, PT, R3, R235, P4 ;  /* 0x000000eb0300720c */ /* 0x000fe400027c1670 */
[----:B------:R-:W-:Y:S01]  /*127e0*/  LOP3.LUT P4, RZ, R231, 0x8, RZ, 0xc0, !PT ;  /* 0x00000008e7ff7812 */ /* 0x000fe2000788c0ff */
[----:B------:R2:W-:Y:S01]  /*127f0*/  STL [R1+0x1c], R5 ;  /* 0x00001c0501007387 */ /* 0x0005e20000100800 */
[----:B------:R-:W-:-:S02]  /*12800*/  FSEL R129, R7, -INF , !P6 ;  /* 0xff80000007817808 */ /* 0x000fc40007000000 */
[----:B------:R-:W-:Y:S02]  /*12810*/  FSEL R12, R12, -INF , !P4 ;  /* 0xff8000000c0c7808 */ /* 0x000fe40006000000 */
[----:B-1----:R-:W-:Y:S02]  /*12820*/  FSEL R4, R8, -INF , !P5 ;  /* 0xff80000008047808 */ /* 0x002fe40006800000 */
[----:B------:R1:W3:Y:S01]  /*12830*/  MUFU.TANH R8, R2 ;  /* 0x0000000200087308 */ /* 0x0002e20000002400 */
[----:B------:R-:W-:Y:S01]  /*12840*/  ISETP.LT.OR P5, PT, R3, R233, P3 ;  /* 0x000000e90300720c */ /* 0x000fe20001fa1670 */
[----:B------:R-:W-:Y:S01]  /*12850*/  IMAD.IADD R3, R239, 0x1, -R3 ;  /* 0x00000001ef037824 */ /* 0x000fe200078e0a03 */
[----:B------:R4:W-:Y:S01]  /*12860*/  STL [R1+0x48], R4 ;  /* 0x0000480401007387 */ /* 0x0009e20000100800 */
[C---:B------:R-:W-:Y:S02]  /*12870*/  LOP3.LUT P3, RZ, R231.reuse, 0x4, RZ, 0xc0, !PT ;  /* 0x00000004e7ff7812 */ /* 0x040fe4000786c0ff */
[----:B------:R-:W-:Y:S01]  /*12880*/  LOP3.LUT R231, R231, 0xfffffffd, RZ, 0xc0, !PT ;  /* 0xfffffffde7e77812 */ /* 0x000fe200078ec0ff */
[----:B------:R-:W-:Y:S01]  /*12890*/  STL [R1+0x4c], R12 ;  /* 0x00004c0c01007387 */ /* 0x000fe20000100800 */
[----:B------:R-:W-:-:S02]  /*128a0*/  IABS R9, R3 ;  /* 0x0000000300097213 */ /* 0x000fc40000000000 */
[----:B------:R-:W-:Y:S01]  /*128b0*/  @P2 LOP3.LUT R231, R231, 0x2, RZ, 0xfc, !PT ;  /* 0x00000002e7e72812 */ /* 0x000fe200078efcff */
[----:B-1----:R-:W-:-:S04]  /*128c0*/  VIADD R2, R0, 0x19 ;  /* 0x0000001900027836 */ /* 0x002fc80000000000 */
[----:B--2---:R-:W-:Y:S01]  /*128d0*/  IMAD.IADD R5, R237, 0x1, -R2 ;  /* 0x00000001ed057824 */ /* 0x004fe200078e0a02 */
[C---:B------:R-:W-:Y:S02]  /*128e0*/  ISETP.GE.AND P4, PT, R2.reuse, R243, PT ;  /* 0x000000f30200720c */ /* 0x040fe40003f86270 */
[----:B------:R-:W-:Y:S02]  /*128f0*/  ISETP.GE.AND P2, PT, R2, R241, PT ;  /* 0x000000f10200720c */ /* 0x000fe40003f46270 */
[----:B------:R-:W-:Y:S01]  /*12900*/  IABS R3, R5 ;  /* 0x0000000500037213 */ /* 0x000fe20000000000 */
[----:B------:R-:W-:Y:S02]  /*12910*/  IMAD.MOV.U32 R5, RZ, RZ, R9 ;  /* 0x000000ffff057224 */ /* 0x000fe400078e0009 */
[----:B----4-:R-:W-:Y:S01]  /*12920*/  FMUL.FTZ R4, R134, UR31 ;  /* 0x0000001f86047c20 */ /* 0x010fe20008410000 */
[----:B------:R-:W-:Y:S02]  /*12930*/  ISETP.GE.AND P1, PT, R2, R240, PT ;  /* 0x000000f00200720c */ /* 0x000fe40003f26270 */
[----:B------:R-:W-:Y:S01]  /*12940*/  I2FP.F32.S32 R3, R3 ;  /* 0x0000000300037245 */ /* 0x000fe20000201400 */
[----:B------:R1:W2:Y:S01]  /*12950*/  MUFU.TANH R10, R4 ;  /* 0x00000004000a7308 */ /* 0x0002a20000002400 */
[----:B------:R-:W-:-:S02]  /*12960*/  I2FP.F32.S32 R5, R5 ;  /* 0x0000000500057245 */ /* 0x000fc40000201400 */
[C---:B------:R-:W-:Y:S01]  /*12970*/  ISETP.LT.OR P6, PT, R2.reuse, R235, P4 ;  /* 0x000000eb0200720c */ /* 0x040fe200027c1670 */
[----:B---3--:R-:W-:Y:S01]  /*12980*/  FFMA.FTZ R8, R3, -UR19, R8 ;  /* 0x8000001303087c23 */ /* 0x008fe20008010008 */
[----:B------:R-:W-:Y:S01]  /*12990*/  FMUL.FTZ R3, R133, UR31 ;  /* 0x0000001f85037c20 */ /* 0x000fe20008410000 */
[C---:B------:R-:W-:Y:S02]  /*129a0*/  ISETP.LT.OR P2, PT, R2.reuse, R234, P2 ;  /* 0x000000ea0200720c */ /* 0x040fe40001741670 */
[----:B------:R-:W-:Y:S02]  /*129b0*/  ISETP.LT.OR P1, PT, R2, R232, P1 ;  /* 0x000000e80200720c */ /* 0x000fe40000f21670 */
[C---:B------:R-:W-:Y:S02]  /*129c0*/  LOP3.LUT P4, RZ, R231.reuse, 0x2, RZ, 0xc0, !PT ;  /* 0x00000002e7ff7812 */ /* 0x040fe4000788c0ff */
[----:B------:R-:W-:Y:S01]  /*129d0*/  LOP3.LUT R231, R231, 0xfffffff7, RZ, 0xc0, !PT ;  /* 0xfffffff7e7e77812 */ /* 0x000fe200078ec0ff */
[----:B-1----:R-:W-:-:S02]  /*129e0*/  IMAD.IADD R4, R236, 0x1, -R2 ;  /* 0x00000001ec047824 */ /* 0x002fc400078e0a02 */
[----:B--2---:R-:W-:Y:S01]  /*129f0*/  FFMA.FTZ R10, R5, -UR19, R10 ;  /* 0x80000013050a7c23 */ /* 0x004fe2000801000a */
[----:B------:R-:W-:Y:S02]  /*12a00*/  FSEL R5, R11, -INF , !P3 ;  /* 0xff8000000b057808 */ /* 0x000fe40005800000 */
[----:B------:R-:W-:Y:S02]  /*12a10*/  ISETP.GE.AND P3, PT, R2, R242, PT ;  /* 0x000000f20200720c */ /* 0x000fe40003f66270 */
[----:B------:R-:W-:Y:S01]  /*12a20*/  IABS R4, R4 ;  /* 0x0000000400047213 */ /* 0x000fe20000000000 */
[----:B------:R1:W-:Y:S01]  /*12a30*/  STL [R1+0x58], R5 ;  /* 0x0000580501007387 */ /* 0x0003e20000100800 */
[----:B------:R-:W-:Y:S02]  /*12a40*/  @P2 LOP3.LUT R231, R231, 0x8, RZ, 0xfc, !PT ;  /* 0x00000008e7e72812 */ /* 0x000fe400078efcff */
[----:B------:R-:W-:Y:S02]  /*12a50*/  I2FP.F32.S32 R4, R4 ;  /* 0x0000000400047245 */ /* 0x000fe40000201400 */
[----:B------:R-:W-:-:S03]  /*12a60*/  LOP3.LUT R231, R231, 0xfffffffb, RZ, 0xc0, !PT ;  /* 0xfffffffbe7e77812 */ /* 0x000fc600078ec0ff */
[----:B------:R-:W-:Y:S01]  /*12a70*/  FFMA.FTZ R9, R4, -UR19, R13 ;  /* 0x8000001304097c23 */ /* 0x000fe2000801000d */
[----:B------:R-:W-:Y:S01]  /*12a80*/  FMUL.FTZ R4, R135, UR31 ;  /* 0x0000001f87047c20 */ /* 0x000fe20008410000 */
[----:B------:R-:W-:-:S03]  /*12a90*/  @P1 LOP3.LUT R231, R231, 0x4, RZ, 0xfc, !PT ;  /* 0x00000004e7e71812 */ /* 0x000fc600078efcff */
[----:B------:R-:W-:Y:S02]  /*12aa0*/  FSEL R128, R9, -INF , !P6 ;  /* 0xff80000009807808 */ /* 0x000fe40007000000 */
[----:B------:R-:W-:Y:S08]  /*12ab0*/  MUFU.TANH R4, R4 ;  /* 0x0000000400047308 */ /* 0x000ff00000002400 */
[----:B-1----:R1:W2:Y:S02]  /*12ac0*/  MUFU.TANH R5, R3 ;  /* 0x0000000300057308 */ /* 0x0022a40000002400 */
[----:B-1----:R-:W-:-:S02]  /*12ad0*/  FSEL R3, R6, -INF , !P5 ;  /* 0xff80000006037808 */ /* 0x002fc40006800000 */
[----:B------:R-:W-:-:S03]  /*12ae0*/  ISETP.LT.OR P5, PT, R2, R233, P3 ;  /* 0x000000e90200720c */ /* 0x000fc60001fa1670 */
[----:B------:R1:W-:Y:S02]  /*12af0*/  STL [R1+0x40], R3 ;  /* 0x0000400301007387 */ /* 0x0003e40000100800 */
[--C-:B-1----:R-:W-:Y:S02]  /*12b00*/  IMAD.IADD R3, R238, 0x1, -R2.reuse ;  /* 0x00000001ee037824 */ /* 0x102fe400078e0a02 */
[----:B------:R-:W-:-:S03]  /*12b10*/  IMAD.IADD R2, R239, 0x1, -R2 ;  /* 0x00000001ef027824 */ /* 0x000fc600078e0a02 */
[----:B------:R-:W-:Y:S01]  /*12b20*/  IABS R7, R3 ;  /* 0x0000000300077213 */ /* 0x000fe20000000000 */
[----:B------:R-:W-:Y:S01]  /*12b30*/  FMUL.FTZ R3, R124, UR31 ;  /* 0x0000001f7c037c20 */ /* 0x000fe20008410000 */
[----:B------:R-:W-:-:S03]  /*12b40*/  IABS R6, R2 ;  /* 0x0000000200067213 */ /* 0x000fc60000000000 */
[----:B------:R-:W-:Y:S02]  /*12b50*/  IMAD.MOV.U32 R2, RZ, RZ, R7 ;  /* 0x000000ffff027224 */ /* 0x000fe400078e0007 */
[----:B------:R1:W3:Y:S03]  /*12b60*/  MUFU.TANH R7, R3 ;  /* 0x0000000300077308 */ /* 0x0002e60000002400 */
[----:B------:R-:W-:-:S05]  /*12b70*/  I2FP.F32.S32 R2, R2 ;  /* 0x0000000200027245 */ /* 0x000fca0000201400 */
[----:B--2---:R-:W-:Y:S01]  /*12b80*/  FFMA.FTZ R12, R2, -UR19, R5 ;  /* 0x80000013020c7c23 */ /* 0x004fe20008010005 */
[----:B------:R-:W-:-:S04]  /*12b90*/  FMUL.FTZ R2, R120, UR31 ;  /* 0x0000001f78027c20 */ /* 0x000fc80008410000 */
[----:B------:R2:W-:Y:S01]  /*12ba0*/  MUFU.TANH R13, R2 ;  /* 0x00000002000d7308 */ /* 0x0005e20000002400 */
[----:B-1----:R-:W-:Y:S01]  /*12bb0*/  I2FP.F32.S32 R3, R6 ;  /* 0x0000000600037245 */ /* 0x002fe20000201400 */
[----:B------:R-:W-:-:S04]  /*12bc0*/  FMUL.FTZ R6, R126, UR31 ;  /* 0x0000001f7e067c20 */ /* 0x000fc80008410000 */
[----:B------:R-:W-:Y:S01]  /*12bd0*/  FFMA.FTZ R11, R3, -UR19, R4 ;  /* 0x80000013030b7c23 */ /* 0x000fe20008010004 */
[----:B------:R-:W-:Y:S01]  /*12be0*/  VIADD R3, R0, 0x20 ;  /* 0x0000002000037836 */ /* 0x000fe20000000000 */
[----:B------:R1:W4:Y:S03]  /*12bf0*/  MUFU.TANH R15, R6 ;  /* 0x00000006000f7308 */ /* 0x0003260000002400 */
        /* <DEDUP_REMOVED lines=9> */
[----:B---3--:R-:W-:Y:S01]  /*12c90*/  FFMA.FTZ R7, R5, -UR19, R7 ;  /* 0x8000001305077c23 */ /* 0x008fe20008010007 */
[----:B------:R-:W-:Y:S02]  /*12ca0*/  FSEL R5, R14, -INF , !P4 ;  /* 0xff8000000e057808 */ /* 0x000fe40006000000 */
[----:B------:R-:W-:-:S02]  /*12cb0*/  ISETP.GE.AND P4, PT, R3, R243, PT ;  /* 0x000000f30300720c */ /* 0x000fc40003f86270 */
[----:B------:R-:W-:Y:S01]  /*12cc0*/  IABS R2, R6 ;  /* 0x0000000600027213 */ /* 0x000fe20000000000 */
[----:B----4-:R-:W-:Y:S01]  /*12cd0*/  FFMA.FTZ R6, R4, -UR19, R15 ;  /* 0x8000001304067c23 */ /* 0x010fe2000801000f */
[----:B------:R-:W-:Y:S01]  /*12ce0*/  FMUL.FTZ R4, R125, UR31 ;  /* 0x0000001f7d047c20 */ /* 0x000fe20008410000 */
[----:B------:R-:W-:Y:S01]  /*12cf0*/  STL [R1+0x38], R5 ;  /* 0x0000380501007387 */ /* 0x000fe20000100800 */
[----:B------:R-:W-:Y:S02]  /*12d00*/  I2FP.F32.S32 R2, R2 ;  /* 0x0000000200027245 */ /* 0x000fe40000201400 */
[----:B------:R1:W-:Y:S01]  /*12d10*/  MUFU.TANH R14, R4 ;  /* 0x00000004000e7308 */ /* 0x0003e20000002400 */
[----:B------:R-:W-:Y:S02]  /*12d20*/  ISETP.GE.AND P1, PT, R3, R240, PT ;  /* 0x000000f00300720c */ /* 0x000fe40003f26270 */
[----:B------:R-:W-:Y:S01]  /*12d30*/  FFMA.FTZ R13, R2, -UR19, R13 ;  /* 0x80000013020d7c23 */ /* 0x000fe2000801000d */
[----:B------:R-:W-:Y:S01]  /*12d40*/  FMUL.FTZ R2, R127, UR31 ;  /* 0x0000001f7f027c20 */ /* 0x000fe20008410000 */
[----:B------:R-:W-:-:S02]  /*12d50*/  ISETP.LT.OR P6, PT, R3, R235, P4 ;  /* 0x000000eb0300720c */ /* 0x000fc400027c1670 */
[----:B------:R-:W-:Y:S02]  /*12d60*/  ISETP.LT.OR P2, PT, R3, R234, P2 ;  /* 0x000000ea0300720c */ /* 0x000fe40001741670 */
[----:B------:R-:W-:Y:S02]  /*12d70*/  LOP3.LUT P4, RZ, R231, 0x8, RZ, 0xc0, !PT ;  /* 0x00000008e7ff7812 */ /* 0x000fe4000788c0ff */
[----:B------:R-:W-:Y:S02]  /*12d80*/  FSEL R127, R7, -INF , !P6 ;  /* 0xff800000077f7808 */ /* 0x000fe40007000000 */
[----:B-1----:R-:W-:Y:S02]  /*12d90*/  FSEL R4, R10, -INF , !P0 ;  /* 0xff8000000a047808 */ /* 0x002fe40004000000 */
[----:B------:R-:W-:-:S03]  /*12da0*/  ISETP.LT.OR P0, PT, R3, R232, P1 ;  /* 0x000000e80300720c */ /* 0x000fc60000f01670 */
[----:B------:R1:W-:Y:S02]  /*12db0*/  STL [R1+0x44], R4 ;  /* 0x0000440401007387 */ /* 0x0003e40000100800 */
[----:B-1----:R-:W-:Y:S02]  /*12dc0*/  FSEL R4, R8, -INF , !P5 ;  /* 0xff80000008047808 */ /* 0x002fe40006800000 */
[----:B------:R1:W2:Y:S01]  /*12dd0*/  MUFU.TANH R8, R2 ;  /* 0x0000000200087308 */ /* 0x0002a20000002400 */
[----:B------:R-:W-:Y:S01]  /*12de0*/  ISETP.LT.OR P5, PT, R3, R233, P3 ;  /* 0x000000e90300720c */ /* 0x000fe20001fa1670 */
[----:B------:R-:W-:Y:S01]  /*12df0*/  IMAD.IADD R3, R239, 0x1, -R3 ;  /* 0x00000001ef037824 */ /* 0x000fe200078e0a03 */
[----:B------:R3:W-:Y:S01]  /*12e00*/  STL [R1+0x30], R4 ;  /* 0x0000300401007387 */ /* 0x0007e20000100800 */
[C---:B------:R-:W-:Y:S02]  /*12e10*/  LOP3.LUT P3, RZ, R231.reuse, 0x4, RZ, 0xc0, !PT ;  /* 0x00000004e7ff7812 */ /* 0x040fe4000786c0ff */
[----:B------:R-:W-:-:S02]  /*12e20*/  LOP3.LUT R231, R231, 0xfffffffd, RZ, 0xc0, !PT ;  /* 0xfffffffde7e77812 */ /* 0x000fc400078ec0ff */
[----:B------:R-:W-:Y:S02]  /*12e30*/  IABS R9, R3 ;  /* 0x0000000300097213 */ /* 0x000fe40000000000 */
[----:B------:R-:W-:Y:S02]  /*12e40*/  @P2 LOP3.LUT R231, R231, 0x2, RZ, 0xfc, !PT ;  /* 0x00000002e7e72812 */ /* 0x000fe400078efcff */
[----:B------:R-:W-:Y:S01]  /*12e50*/  FSEL R202, R11, -INF , !P3 ;  /* 0xff8000000bca7808 */ /* 0x000fe20005800000 */
[----:B-1----:R-:W-:-:S04]  /*12e60*/  VIADD R2, R0, 0x21 ;  /* 0x0000002100027836 */ /* 0x002fc80000000000 */
[----:B------:R-:W-:Y:S01]  /*12e70*/  IMAD.IADD R5, R237, 0x1, -R2 ;  /* 0x00000001ed057824 */ /* 0x000fe200078e0a02 */
[C---:B------:R-:W-:Y:S02]  /*12e80*/  ISETP.GE.AND P3, PT, R2.reuse, R242, PT ;  /* 0x000000f20200720c */ /* 0x040fe40003f66270 */
[----:B------:R-:W-:Y:S02]  /*12e90*/  ISETP.GE.AND P2, PT, R2, R241, PT ;  /* 0x000000f10200720c */ /* 0x000fe40003f46270 */
[----:B------:R-:W-:Y:S01]  /*12ea0*/  IABS R3, R5 ;  /* 0x0000000500037213 */ /* 0x000fe20000000000 */
[----:B------:R-:W-:Y:S02]  /*12eb0*/  IMAD.MOV.U32 R5, RZ, RZ, R9 ;  /* 0x000000ffff057224 */ /* 0x000fe400078e0009 */
[----:B---3--:R-:W-:Y:S01]  /*12ec0*/  FMUL.FTZ R4, R122, UR31 ;  /* 0x0000001f7a047c20 */ /* 0x008fe20008410000 */
[----:B------:R-:W-:Y:S02]  /*12ed0*/  ISETP.GE.AND P1, PT, R2, R240, PT ;  /* 0x000000f00200720c */ /* 0x000fe40003f26270 */
[----:B------:R-:W-:Y:S01]  /*12ee0*/  I2FP.F32.S32 R3, R3 ;  /* 0x0000000300037245 */ /* 0x000fe20000201400 */
[----:B------:R1:W3:Y:S01]  /*12ef0*/  MUFU.TANH R10, R4 ;  /* 0x00000004000a7308 */ /* 0x0002e20000002400 */
[----:B------:R-:W-:-:S02]  /*12f00*/  I2FP.F32.S32 R5, R5 ;  /* 0x0000000500057245 */ /* 0x000fc40000201400 */
[C---:B------:R-:W-:Y:S01]  /*12f10*/  ISETP.LT.OR P2, PT, R2.reuse, R234, P2 ;  /* 0x000000ea0200720c */ /* 0x040fe20001741670 */
[----:B--2---:R-:W-:Y:S01]  /*12f20*/  FFMA.FTZ R8, R3, -UR19, R8 ;  /* 0x8000001303087c23 */ /* 0x004fe20008010008 */
[----:B------:R-:W-:Y:S01]  /*12f30*/  FMUL.FTZ R3, R121, UR31 ;  /* 0x0000001f79037c20 */ /* 0x000fe20008410000 */
[----:B------:R-:W-:Y:S01]  /*12f40*/  ISETP.LT.OR P1, PT, R2, R232, P1 ;  /* 0x000000e80200720c */ /* 0x000fe20000f21670 */
[----:B-1----:R-:W-:Y:S02]  /*12f50*/  IMAD.IADD R4, R236, 0x1, -R2 ;  /* 0x00000001ec047824 */ /* 0x002fe400078e0a02 */
[----:B---3--:R-:W-:Y:S01]  /*12f60*/  FFMA.FTZ R10, R5, -UR19, R10 ;  /* 0x80000013050a7c23 */ /* 0x008fe2000801000a */
[----:B------:R-:W-:Y:S02]  /*12f70*/  FSEL R5, R12, -INF , !P4 ;  /* 0xff8000000c057808 */ /* 0x000fe40006000000 */
[C---:B------:R-:W-:Y:S02]  /*12f80*/  ISETP.GE.AND P4, PT, R2.reuse, R243, PT ;  /* 0x000000f30200720c */ /* 0x040fe40003f86270 */
[----:B------:R-:W-:Y:S01]  /*12f90*/  IABS R4, R4 ;  /* 0x0000000400047213 */ /* 0x000fe20000000000 */
[----:B------:R1:W-:Y:S01]  /*12fa0*/  STL [R1+0x34], R5 ;  /* 0x0000340501007387 */ /* 0x0003e20000100800 */
[----:B------:R-:W-:-:S02]  /*12fb0*/  ISETP.LT.OR P6, PT, R2, R235, P4 ;  /* 0x000000eb0200720c */ /* 0x000fc400027c1670 */
[----:B------:R-:W-:Y:S02]  /*12fc0*/  I2FP.F32.S32 R4, R4 ;  /* 0x0000000400047245 */ /* 0x000fe40000201400 */
[C---:B------:R-:W-:Y:S02]  /*12fd0*/  LOP3.LUT P4, RZ, R231.reuse, 0x2, RZ, 0xc0, !PT ;  /* 0x00000002e7ff7812 */ /* 0x040fe4000788c0ff */
[----:B------:R-:W-:Y:S01]  /*12fe0*/  LOP3.LUT R231, R231, 0xfffffff7, RZ, 0xc0, !PT ;  /* 0xfffffff7e7e77812 */ /* 0x000fe200078ec0ff */
[----:B------:R-:W-:Y:S01]  /*12ff0*/  FFMA.FTZ R9, R4, -UR19, R14 ;  /* 0x8000001304097c23 */ /* 0x000fe2000801000e */
[----:B------:R-:W-:Y:S01]  /*13000*/  FMUL.FTZ R4, R123, UR31 ;  /* 0x0000001f7b047c20 */ /* 0x000fe20008410000 */
[----:B------:R-:W-:Y:S02]  /*13010*/  FSEL R201, R10, -INF , !P0 ;  /* 0xff8000000ac97808 */ /* 0x000fe40004000000 */
[----:B------:R-:W-:Y:S02]  /*13020*/  @P2 LOP3.LUT R231, R231, 0x8, RZ, 0xfc, !PT ;  /* 0x00000008e7e72812 */ /* 0x000fe400078efcff */
[----:B------:R-:W-:Y:S01]  /*13030*/  FSEL R126, R9, -INF , !P6 ;  /* 0xff800000097e7808 */ /* 0x000fe20007000000 */
[----:B------:R-:W-:Y:S01]  /*13040*/  MUFU.TANH R4, R4 ;  /* 0x0000000400047308 */ /* 0x000fe20000002400 */
[----:B------:R-:W-:-:S04]  /*13050*/  LOP3.LUT R231, R231, 0xfffffffb, RZ, 0xc0, !PT ;  /* 0xfffffffbe7e77812 */ /* 0x000fc800078ec0ff */
[----:B------:R-:W-:-:S03]  /*13060*/  @P1 LOP3.LUT R231, R231, 0x4, RZ, 0xfc, !PT ;  /* 0x00000004e7e71812 */ /* 0x000fc600078efcff */
[----:B-1----:R1:W2:Y:S02]  /*13070*/  MUFU.TANH R5, R3 ;  /* 0x0000000300057308 */ /* 0x0022a40000002400 */
[----:B-1----:R-:W-:Y:S02]  /*13080*/  FSEL R3, R6, -INF , !P5 ;  /* 0xff80000006037808 */ /* 0x002fe40006800000 */
        /* <DEDUP_REMOVED lines=33> */
[C---:B------:R-:W-:Y:S01]  /*132a0*/  ISETP.GE.AND P1, PT, R3.reuse, R240, PT ;  /* 0x000000f00300720c */ /* 0x040fe20003f26270 */
[----:B------:R1:W-:Y:S01]  /*132b0*/  STL [R1+0x28], R5 ;  /* 0x0000280501007387 */ /* 0x0003e20000100800 */
[----:B------:R-:W-:Y:S01]  /*132c0*/  I2FP.F32.S32 R2, R2 ;  /* 0x0000000200027245 */ /* 0x000fe20000201400 */
[----:B------:R2:W-:Y:S01]  /*132d0*/  MUFU.TANH R13, R4 ;  /* 0x00000004000d7308 */ /* 0x0005e20000002400 */
[C---:B------:R-:W-:Y:S02]  /*132e0*/  ISETP.LT.OR P6, PT, R3.reuse, R235, P4 ;  /* 0x000000eb0300720c */ /* 0x040fe400027c1670 */
[----:B------:R-:W-:Y:S01]  /*132f0*/  ISETP.LT.OR P2, PT, R3, R234, P2 ;  /* 0x000000ea0300720c */ /* 0x000fe20001741670 */
[----:B------:R-:W-:Y:S01]  /*13300*/  FFMA.FTZ R14, R2, -UR19, R14 ;  /* 0x80000013020e7c23 */ /* 0x000fe2000801000e */
[----:B------:R-:W-:Y:S01]  /*13310*/  FMUL.FTZ R2, R95, UR31 ;  /* 0x0000001f5f027c20 */ /* 0x000fe20008410000 */
[----:B------:R-:W-:-:S02]  /*13320*/  ISETP.LT.OR P0, PT, R3, R232, P1 ;  /* 0x000000e80300720c */ /* 0x000fc40000f01670 */
[----:B------:R-:W-:Y:S02]  /*13330*/  LOP3.LUT P4, RZ, R231, 0x8, RZ, 0xc0, !PT ;  /* 0x00000008e7ff7812 */ /* 0x000fe4000788c0ff */
[----:B------:R-:W-:Y:S02]  /*13340*/  FSEL R125, R7, -INF , !P6 ;  /* 0xff800000077d7808 */ /* 0x000fe40007000000 */
[----:B--2---:R-:W-:Y:S02]  /*13350*/  FSEL R4, R8, -INF , !P5 ;  /* 0xff80000008047808 */ /* 0x004fe40006800000 */
[----:B------:R2:W3:Y:S01]  /*13360*/  MUFU.TANH R8, R2 ;  /* 0x0000000200087308 */ /* 0x0004e20000002400 */
[----:B------:R-:W-:Y:S01]  /*13370*/  ISETP.LT.OR P5, PT, R3, R233, P3 ;  /* 0x000000e90300720c */ /* 0x000fe20001fa1670 */
[----:B------:R-:W-:Y:S01]  /*13380*/  IMAD.IADD R3, R239, 0x1, -R3 ;  /* 0x00000001ef037824 */ /* 0x000fe200078e0a03 */
[----:B------:R4:W-:Y:S01]  /*13390*/  STL [R1+0x18], R4 ;  /* 0x0000180401007387 */ /* 0x0009e20000100800 */
[----:B------:R-:W-:-:S02]  /*133a0*/  LOP3.LUT P3, RZ, R231, 0x4, RZ, 0xc0, !PT ;  /* 0x00000004e7ff7812 */ /* 0x000fc4000786c0ff */
[----:B------:R-:W-:Y:S02]  /*133b0*/  LOP3.LUT R231, R231, 0xfffffffd, RZ, 0xc0, !PT ;  /* 0xfffffffde7e77812 */ /* 0x000fe400078ec0ff */
[----:B------:R-:W-:Y:S02]  /*133c0*/  IABS R9, R3 ;  /* 0x0000000300097213 */ /* 0x000fe40000000000 */
[----:B------:R-:W-:Y:S02]  /*133d0*/  @P2 LOP3.LUT R231, R231, 0x2, RZ, 0xfc, !PT ;  /* 0x00000002e7e72812 */ /* 0x000fe400078efcff */
[----:B------:R-:W-:Y:S01]  /*133e0*/  FSEL R200, R11, -INF , !P3 ;  /* 0xff8000000bc87808 */ /* 0x000fe20005800000 */
[----:B--2---:R-:W-:-:S04]  /*133f0*/  VIADD R2, R0, 0x29 ;  /* 0x0000002900027836 */ /* 0x004fc80000000000 */
[----:B-1----:R-:W-:Y:S01]  /*13400*/  IMAD.IADD R5, R237, 0x1, -R2 ;  /* 0x00000001ed057824 */ /* 0x002fe200078e0a02 */
        /* <DEDUP_REMOVED lines=12> */
[----:B------:R-:W-:Y:S01]  /*134d0*/  ISETP.LT.OR P1, PT, R2, R232, P1 ;  /* 0x000000e80200720c */ /* 0x000fe20000f21670 */
[----:B-1----:R-:W-:Y:S02]  /*134e0*/  IMAD.IADD R4, R236, 0x1, -R2 ;  /* 0x00000001ec047824 */ /* 0x002fe400078e0a02 */
[----:B--2---:R-:W-:Y:S01]  /*134f0*/  FFMA.FTZ R10, R5, -UR19, R10 ;  /* 0x80000013050a7c23 */ /* 0x004fe2000801000a */
        /* <DEDUP_REMOVED lines=11> */
[----:B------:R-:W-:-:S03]  /*135b0*/  @P2 LOP3.LUT R231, R231, 0x8, RZ, 0xfc, !PT ;  /* 0x00000008e7e72812 */ /* 0x000fc600078efcff */
[----:B------:R-:W-:Y:S01]  /*135c0*/  MUFU.TANH R4, R4 ;  /* 0x0000000400047308 */ /* 0x000fe20000002400 */
[----:B------:R-:W-:-:S04]  /*135d0*/  LOP3.LUT R231, R231, 0xfffffffb, RZ, 0xc0, !PT ;  /* 0xfffffffbe7e77812 */ /* 0x000fc800078ec0ff */
[----:B------:R-:W-:-:S03]  /*135e0*/  @P1 LOP3.LUT R231, R231, 0x4, RZ, 0xfc, !PT ;  /* 0x00000004e7e71812 */ /* 0x000fc600078efcff */
[----:B-1----:R1:W2:Y:S02]  /*135f0*/  MUFU.TANH R5, R3 ;  /* 0x0000000300057308 */ /* 0x0022a40000002400 */
[----:B-1----:R-:W-:Y:S02]  /*13600*/  FSEL R3, R6, -INF , !P5 ;  /* 0xff80000006037808 */ /* 0x002fe40006800000 */
[----:B------:R-:W-:-:S03]  /*13610*/  ISETP.LT.OR P5, PT, R2, R233, P3 ;  /* 0x000000e90200720c */ /* 0x000fc60001fa1670 */
[----:B------:R1:W-:Y:S01]  /*13620*/  STL [R1+0x10], R3 ;  /* 0x0000100301007387 */ /* 0x0003e20000100800 */
[----:B------:R-:W-:Y:S01]  /*13630*/  FSEL R133, R8, -INF , !P5 ;  /* 0xff80000008857808 */ /* 0x000fe20006800000 */
        /* <DEDUP_REMOVED lines=9> */
[----:B------:R-:W-:Y:S01]  /*136d0*/  FMUL.FTZ R2, R100, UR31 ;  /* 0x0000001f64027c20 */ /* 0x000fe20008410000 */
[----:B------:R-:W-:-:S03]  /*136e0*/  FSEL R100, R9, -INF , !P6 ;  /* 0xff80000009647808 */ /* 0x000fc60007000000 */
        /* <DEDUP_REMOVED lines=30> */
[----:B------:R-:W-:Y:S01]  /*138d0*/  ISETP.LT.OR P0, PT, R3, R232, P1 ;  /* 0x000000e80300720c */ /* 0x000fe20000f01670 */
[----:B------:R3:W4:Y:S01]  /*138e0*/  MUFU.TANH R8, R2 ;  /* 0x0000000200087308 */ /* 0x0007220000002400 */
[----:B------:R-:W-:Y:S01]  /*138f0*/  IMAD.IADD R3, R239, 0x1, -R3 ;  /* 0x00000001ef037824 */ /* 0x000fe200078e0a03 */
[C---:B------:R-:W-:Y:S02]  /*13900*/  LOP3.LUT P4, RZ, R231.reuse, 0x8, RZ, 0xc0, !PT ;  /* 0x00000008e7ff7812 */ /* 0x040fe4000788c0ff */
[C---:B------:R-:W-:Y:S02]  /*13910*/  LOP3.LUT P3, RZ, R231.reuse, 0x4, RZ, 0xc0, !PT ;  /* 0x00000004e7ff7812 */ /* 0x040fe4000786c0ff */
[----:B------:R-:W-:Y:S01]  /*13920*/  IABS R9, R3 ;  /* 0x0000000300097213 */ /* 0x000fe20000000000 */
[----:B--2---:R-:W-:Y:S01]  /*13930*/  FMUL.FTZ R4, R102, UR31 ;  /* 0x0000001f66047c20 */ /* 0x004fe20008410000 */
[----:B------:R-:W-:Y:S02]  /*13940*/  LOP3.LUT R231, R231, 0xfffffffd, RZ, 0xc0, !PT ;  /* 0xfffffffde7e77812 */ /* 0x000fe400078ec0ff */
[----:B------:R-:W-:Y:S01]  /*13950*/  FSEL R39, R11, -INF , !P3 ;  /* 0xff8000000b277808 */ /* 0x000fe20005800000 */
[----:B------:R2:W4:Y:S01]  /*13960*/  MUFU.TANH R10, R4 ;  /* 0x00000004000a7308 */ /* 0x0005220000002400 */
[----:B------:R-:W-:-:S02]  /*13970*/  @P2 LOP3.LUT R231, R231, 0x2, RZ, 0xfc, !PT ;  /* 0x00000002e7e72812 */ /* 0x000fc400078efcff */
[----:B------:R-:W-:Y:S01]  /*13980*/  FSEL R124, R7, -INF , !P6 ;  /* 0xff800000077c7808 */ /* 0x000fe20007000000 */
[----:B---3--:R-:W-:Y:S01]  /*13990*/  VIADD R2, R0, 0x31 ;  /* 0x0000003100027836 */ /* 0x008fe20000000000 */
[----:B------:R-:W-:-:S03]  /*139a0*/  FSEL R134, R6, -INF , !P5 ;  /* 0xff80000006867808 */ /* 0x000fc60006800000 */
[--C-:B-1----:R-:W-:Y:S01]  /*139b0*/  IMAD.IADD R5, R237, 0x1, -R2.reuse ;  /* 0x00000001ed057824 */ /* 0x102fe200078e0a02 */
[C---:B------:R-:W-:Y:S02]  /*139c0*/  ISETP.GE.AND P3, PT, R2.reuse, R242, PT ;  /* 0x000000f20200720c */ /* 0x040fe40003f66270 */
[C---:B------:R-:W-:Y:S02]  /*139d0*/  ISETP.GE.AND P2, PT, R2.reuse, R241, PT ;  /* 0x000000f10200720c */ /* 0x040fe40003f46270 */
[----:B------:R-:W-:Y:S01]  /*139e0*/  IABS R3, R5 ;  /* 0x0000000500037213 */ /* 0x000fe20000000000 */
[----:B------:R-:W-:Y:S01]  /*139f0*/  IMAD.MOV.U32 R5, RZ, RZ, R9 ;  /* 0x000000ffff057224 */ /* 0x000fe200078e0009 */
[----:B------:R-:W-:Y:S01]  /*13a00*/  ISETP.GE.AND P1, PT, R2, R240, PT ;  /* 0x000000f00200720c */ /* 0x000fe20003f26270 */
[----:B--2---:R-:W-:Y:S01]  /*13a10*/  IMAD.IADD R4, R236, 0x1, -R2 ;  /* 0x00000001ec047824 */ /* 0x004fe200078e0a02 */
[----:B------:R-:W-:Y:S02]  /*13a20*/  I2FP.F32.S32 R3, R3 ;  /* 0x0000000300037245 */ /* 0x000fe40000201400 */
[----:B------:R-:W-:-:S02]  /*13a30*/  I2FP.F32.S32 R5, R5 ;  /* 0x0000000500057245 */ /* 0x000fc40000201400 */
[----:B------:R-:W-:Y:S01]  /*13a40*/  IABS R4, R4 ;  /* 0x0000000400047213 */ /* 0x000fe20000000000 */
[----:B----4-:R-:W-:Y:S01]  /*13a50*/  FFMA.FTZ R8, R3, -UR19, R8 ;  /* 0x8000001303087c23 */ /* 0x010fe20008010008 */
[----:B------:R-:W-:Y:S01]  /*13a60*/  FMUL.FTZ R3, R101, UR31 ;  /* 0x0000001f65037c20 */ /* 0x000fe20008410000 */
[----:B------:R-:W-:Y:S01]  /*13a70*/  FFMA.FTZ R10, R5, -UR19, R10 ;  /* 0x80000013050a7c23 */ /* 0x000fe2000801000a */
[----:B------:R-:W-:Y:S02]  /*13a80*/  I2FP.F32.S32 R4, R4 ;  /* 0x0000000400047245 */ /* 0x000fe40000201400 */
[----:B------:R-:W-:Y:S02]  /*13a90*/  FSEL R5, R12, -INF , !P4 ;  /* 0xff8000000c057808 */ /* 0x000fe40006000000 */
[----:B------:R-:W-:Y:S01]  /*13aa0*/  ISETP.GE.AND P4, PT, R2, R243, PT ;  /* 0x000000f30200720c */ /* 0x000fe20003f86270 */
[----:B------:R-:W-:Y:S01]  /*13ab0*/  FFMA.FTZ R9, R4, -UR19, R14 ;  /* 0x8000001304097c23 */ /* 0x000fe2000801000e */
[----:B------:R-:W-:Y:S01]  /*13ac0*/  FMUL.FTZ R4, R103, UR31 ;  /* 0x0000001f67047c20 */ /* 0x000fe20008410000 */
[----:B------:R1:W-:Y:S01]  /*13ad0*/  STL [R1+0x8], R5 ;  /* 0x0000080501007387 */ /* 0x0003e20000100800 */
[----:B------:R-:W-:-:S02]  /*13ae0*/  ISETP.LT.OR P6, PT, R2, R235, P4 ;  /* 0x000000eb0200720c */ /* 0x000fc400027c1670 */
[C---:B------:R-:W-:Y:S02]  /*13af0*/  ISETP.LT.OR P5, PT, R2.reuse, R233, P3 ;  /* 0x000000e90200720c */ /* 0x040fe40001fa1670 */
[C---:B------:R-:W-:Y:S01]  /*13b00*/  ISETP.LT.OR P2, PT, R2.reuse, R234, P2 ;  /* 0x000000ea0200720c */ /* 0x040fe20001741670 */
[----:B------:R-:W-:Y:S01]  /*13b10*/  MUFU.TANH R4, R4 ;  /* 0x0000000400047308 */ /* 0x000fe20000002400 */
[----:B------:R-:W-:Y:S02]  /*13b20*/  ISETP.LT.OR P1, PT, R2, R232, P1 ;  /* 0x000000e80200720c */ /* 0x000fe40000f21670 */
[C---:B------:R-:W-:Y:S02]  /*13b30*/  LOP3.LUT P4, RZ, R231.reuse, 0x2, RZ, 0xc0, !PT ;  /* 0x00000002e7ff7812 */ /* 0x040fe4000788c0ff */
[----:B------:R-:W-:Y:S02]  /*13b40*/  LOP3.LUT R231, R231, 0xfffffff7, RZ, 0xc0, !PT ;  /* 0xfffffff7e7e77812 */ /* 0x000fe400078ec0ff */
[----:B------:R-:W-:-:S02]  /*13b50*/  FSEL R101, R13, -INF , !P4 ;  /* 0xff8000000d657808 */ /* 0x000fc40006000000 */
[----:B------:R-:W-:Y:S02]  /*13b60*/  FSEL R135, R8, -INF , !P5 ;  /* 0xff80000008877808 */ /* 0x000fe40006800000 */
[----:B------:R-:W-:Y:S02]  /*13b70*/  FSEL R37, R10, -INF , !P0 ;  /* 0xff8000000a257808 */ /* 0x000fe40004000000 */
[----:B------:R-:W-:Y:S02]  /*13b80*/  @P2 LOP3.LUT R231, R231, 0x8, RZ, 0xfc, !PT ;  /* 0x00000008e7e72812 */ /* 0x000fe400078efcff */
[----:B------:R-:W-:Y:S02]  /*13b90*/  FSEL R122, R9, -INF , !P6 ;  /* 0xff800000097a7808 */ /* 0x000fe40007000000 */
[----:B------:R-:W-:Y:S01]  /*13ba0*/  LOP3.LUT R231, R231, 0xfffffffb, RZ, 0xc0, !PT ;  /* 0xfffffffbe7e77812 */ /* 0x000fe200078ec0ff */
[----:B-1----:R1:W2:Y:S03]  /*13bb0*/  MUFU.TANH R5, R3 ;  /* 0x0000000300057308 */ /* 0x0022a60000002400 */
[----:B------:R-:W-:Y:S01]  /*13bc0*/  @P1 LOP3.LUT R231, R231, 0x4, RZ, 0xfc, !PT ;  /* 0x00000004e7e71812 */ /* 0x000fe200078efcff */
[----:B-1----:R-:W-:-:S02]  /*13bd0*/  IMAD.IADD R3, R238, 0x1, -R2 ;  /* 0x00000001ee037824 */ /* 0x002fc400078e0a02 */
[----:B------:R-:W-:-:S03]  /*13be0*/  IMAD.IADD R2, R239, 0x1, -R2 ;  /* 0x00000001ef027824 */ /* 0x000fc600078e0a02 */
[----:B------:R-:W-:Y:S01]  /*13bf0*/  IABS R7, R3 ;  /* 0x0000000300077213 */ /* 0x000fe20000000000 */
[----:B------:R-:W-:Y:S01]  /*13c00*/  FMUL.FTZ R3, R80, UR31 ;  /* 0x0000001f50037c20 */ /* 0x000fe20008410000 */
[----:B------:R-:W-:-:S03]  /*13c10*/  IABS R6, R2 ;  /* 0x0000000200067213 */ /* 0x000fc60000000000 */
[----:B------:R-:W-:Y:S02]  /*13c20*/  IMAD.MOV.U32 R2, RZ, RZ, R7 ;  /* 0x000000ffff027224 */ /* 0x000fe400078e0007 */
[----:B------:R1:W-:Y:S03]  /*13c30*/  MUFU.TANH R7, R3 ;  /* 0x0000000300077308 */ /* 0x0003e60000002400 */
        /* <DEDUP_REMOVED lines=84> */
[----:B------:R-:W-:-:S03]  /*14180*/  @P1 LOP3.LUT R231, R231, 0x4, RZ, 0xfc, !PT ;  /* 0x00000004e7e71812 */ /* 0x000fc600078efcff */
        /* <DEDUP_REMOVED lines=30> */
[----:B------:R-:W-:Y:S02]  /*14370*/  FSEL R91, R10, -INF , !P0 ;  /* 0xff8000000a5b7808 */ /* 0x000fe40004000000 */
[----:B------:R-:W-:Y:S01]  /*14380*/  ISETP.LT.OR P0, PT, R3, R232, P1 ;  /* 0x000000e80300720c */ /* 0x000fe20000f01670 */
[----:B------:R2:W3:Y:S01]  /*14390*/  MUFU.TANH R8, R2 ;  /* 0x0000000200087308 */ /* 0x0004e20000002400 */
[----:B------:R-:W-:Y:S01]  /*143a0*/  IMAD.IADD R3, R239, 0x1, -R3 ;  /* 0x00000001ef037824 */ /* 0x000fe200078e0a03 */
[C---:B------:R-:W-:Y:S02]  /*143b0*/  LOP3.LUT P4, RZ, R231.reuse, 0x8, RZ, 0xc0, !PT ;  /* 0x00000008e7ff7812 */ /* 0x040fe4000788c0ff */
[----:B------:R-:W-:-:S02]  /*143c0*/  LOP3.LUT P3, RZ, R231, 0x4, RZ, 0xc0, !PT ;  /* 0x00000004e7ff7812 */ /* 0x000fc4000786c0ff */
[----:B------:R-:W-:Y:S01]  /*143d0*/  IABS R9, R3 ;  /* 0x0000000300097213 */ /* 0x000fe20000000000 */
[----:B-1----:R-:W-:Y:S01]  /*143e0*/  FMUL.FTZ R4, R86, UR31 ;  /* 0x0000001f56047c20 */ /* 0x002fe20008410000 */
[----:B------:R-:W-:Y:S02]  /*143f0*/  LOP3.LUT R231, R231, 0xfffffffd, RZ, 0xc0, !PT ;  /* 0xfffffffde7e77812 */ /* 0x000fe400078ec0ff */
[----:B------:R-:W-:Y:S01]  /*14400*/  FSEL R88, R12, -INF , !P4 ;  /* 0xff8000000c587808 */ /* 0x000fe20006000000 */
[----:B------:R1:W4:Y:S01]  /*14410*/  MUFU.TANH R10, R4 ;  /* 0x00000004000a7308 */ /* 0x0003220000002400 */
[----:B------:R-:W-:Y:S02]  /*14420*/  @P2 LOP3.LUT R231, R231, 0x2, RZ, 0xfc, !PT ;  /* 0x00000002e7e72812 */ /* 0x000fe400078efcff */
[----:B------:R-:W-:Y:S01]  /*14430*/  FSEL R89, R11, -INF , !P3 ;  /* 0xff8000000b597808 */ /* 0x000fe20005800000 */
[----:B--2---:R-:W-:Y:S01]  /*14440*/  VIADD R2, R0, 0x41 ;  /* 0x0000004100027836 */ /* 0x004fe20000000000 */
[----:B------:R-:W-:-:S02]  /*14450*/  FSEL R117, R7, -INF , !P6 ;  /* 0xff80000007757808 */ /* 0x000fc40007000000 */
[----:B------:R-:W-:Y:S01]  /*14460*/  FSEL R82, R6, -INF , !P5 ;  /* 0xff80000006527808 */ /* 0x000fe20006800000 */
[--C-:B------:R-:W-:Y:S01]  /*14470*/  IMAD.IADD R5, R237, 0x1, -R2.reuse ;  /* 0x00000001ed057824 */ /* 0x100fe200078e0a02 */
[C---:B------:R-:W-:Y:S02]  /*14480*/  ISETP.GE.AND P4, PT, R2.reuse, R243, PT ;  /* 0x000000f30200720c */ /* 0x040fe40003f86270 */
[C---:B------:R-:W-:Y:S02]  /*14490*/  ISETP.GE.AND P3, PT, R2.reuse, R242, PT ;  /* 0x000000f20200720c */ /* 0x040fe40003f66270 */
[----:B------:R-:W-:Y:S01]  /*144a0*/  IABS R3, R5 ;  /* 0x0000000500037213 */ /* 0x000fe20000000000 */
[----:B------:R-:W-:Y:S01]  /*144b0*/  IMAD.MOV.U32 R5, RZ, RZ, R9 ;  /* 0x000000ffff057224 */ /* 0x000fe200078e0009 */
[----:B------:R-:W-:Y:S01]  /*144c0*/  ISETP.GE.AND P2, PT, R2, R241, PT ;  /* 0x000000f10200720c */ /* 0x000fe20003f46270 */
[----:B-1----:R-:W-:Y:S01]  /*144d0*/  IMAD.IADD R4, R236, 0x1, -R2 ;  /* 0x00000001ec047824 */ /* 0x002fe200078e0a02 */
[----:B------:R-:W-:-:S02]  /*144e0*/  I2FP.F32.S32 R3, R3 ;  /* 0x0000000300037245 */ /* 0x000fc40000201400 */
[----:B------:R-:W-:Y:S02]  /*144f0*/  I2FP.F32.S32 R5, R5 ;  /* 0x0000000500057245 */ /* 0x000fe40000201400 */
        /* <DEDUP_REMOVED lines=271> */
[--C-:B-1----:R-:W-:Y:S02]  /*155f0*/  IMAD.IADD R3, R238, 0x1, -R2.reuse ;  /* 0x00000001ee037824 */ /* 0x102fe400078e0a02 */
[----:B------:R-:W-:-:S03]  /*15600*/  IMAD.IADD R2, R239, 0x1, -R2 ;  /* 0x00000001ef027824 */ /* 0x000fc600078e0a02 */
[----:B------:R-:W-:Y:S01]  /*15610*/  IABS R7, R3 ;  /* 0x0000000300077213 */ /* 0x000fe20000000000 */
[----:B------:R-:W-:Y:S01]  /*15620*/  FMUL.FTZ R3, R147, UR31 ;  /* 0x0000001f93037c20 */ /* 0x000fe20008410000 */
[----:B------:R-:W-:Y:S01]  /*15630*/  IABS R6, R2 ;  /* 0x0000000200067213 */ /* 0x000fe20000000000 */
[----:B------:R1:W5:Y:S01]  /*15640*/  LDL.LU R147, [R1+0x114] ;  /* 0x0001140001937983 */ /* 0x0003620000300800 */
[----:B------:R-:W-:Y:S01]  /*15650*/  @P2 LOP3.LUT R231, R231, 0x8, RZ, 0xfc, !PT ;  /* 0x00000008e7e72812 */ /* 0x000fe200078efcff */
[----:B------:R-:W-:Y:S02]  /*15660*/  IMAD.MOV.U32 R2, RZ, RZ, R7 ;  /* 0x000000ffff027224 */ /* 0x000fe400078e0007 */
[----:B------:R4:W-:Y:S01]  /*15670*/  MUFU.TANH R7, R3 ;  /* 0x0000000300077308 */ /* 0x0009e20000002400 */
[----:B------:R-:W-:Y:S02]  /*15680*/  LOP3.LUT R231, R231, 0xfffffffb, RZ, 0xc0, !PT ;  /* 0xfffffffbe7e77812 */ /* 0x000fe400078ec0ff */
[----:B------:R-:W-:-:S02]  /*15690*/  I2FP.F32.S32 R2, R2 ;  /* 0x0000000200027245 */ /* 0x000fc40000201400 */
[----:B------:R-:W-:-:S03]  /*156a0*/  @P1 LOP3.LUT R231, R231, 0x4, RZ, 0xfc, !PT ;  /* 0x00000004e7e71812 */ /* 0x000fc600078efcff */
[----:B--2---:R-:W-:Y:S01]  /*156b0*/  FFMA.FTZ R12, R2, -UR19, R5 ;  /* 0x80000013020c7c23 */ /* 0x004fe20008010005 */
[----:B------:R-:W-:Y:S01]  /*156c0*/  FMUL.FTZ R2, R40, UR31 ;  /* 0x0000001f28027c20 */ /* 0x000fe20008410000 */
[----:B----4-:R-:W-:Y:S01]  /*156d0*/  I2FP.F32.S32 R3, R6 ;  /* 0x0000000600037245 */ /* 0x010fe20000201400 */
[----:B------:R-:W-:Y:S02]  /*156e0*/  FMUL.FTZ R6, R146, UR31 ;  /* 0x0000001f92067c20 */ /* 0x000fe40008410000 */
[----:B------:R2:W-:Y:S01]  /*156f0*/  MUFU.TANH R13, R2 ;  /* 0x00000002000d7308 */ /* 0x0005e20000002400 */
[----:B------:R-:W-:Y:S01]  /*15700*/  FSEL R123, R14, -INF , !P4 ;  /* 0xff8000000e7b7808 */ /* 0x000fe20006000000 */
[----:B------:R1:W5:Y:S01]  /*15710*/  LDL.LU R146, [R1+0x110] ;  /* 0x0001100001927983 */ /* 0x0003620000300800 */
[----:B---3--:R-:W-:Y:S01]  /*15720*/  FFMA.FTZ R11, R3, -UR19, R4 ;  /* 0x80000013030b7c23 */ /* 0x008fe20008010004 */
[----:B------:R-:W-:-:S04]  /*15730*/  VIADD R3, R0, 0x60 ;  /* 0x0000006000037836 */ /* 0x000fc80000000000 */
[----:B------:R3:W4:Y:S01]  /*15740*/  MUFU.TANH R15, R6 ;  /* 0x00000006000f7308 */ /* 0x0007220000002400 */
[--C-:B------:R-:W-:Y:S02]  /*15750*/  IMAD.IADD R4, R236, 0x1, -R3.reuse ;  /* 0x00000001ec047824 */ /* 0x100fe400078e0a03 */
[----:B--2---:R-:W-:-:S03]  /*15760*/  IMAD.IADD R2, R237, 0x1, -R3 ;  /* 0x00000001ed027824 */ /* 0x004fc600078e0a03 */
[----:B------:R-:W-:Y:S01]  /*15770*/  IABS R5, R4 ;  /* 0x0000000400057213 */ /* 0x000fe20000000000 */
[----:B---3--:R-:W-:Y:S01]  /*15780*/  IMAD.IADD R6, R238, 0x1, -R3 ;  /* 0x00000001ee067824 */ /* 0x008fe200078e0a03 */
[----:B------:R-:W-:-:S04]  /*15790*/  IABS R4, R2 ;  /* 0x0000000200047213 */ /* 0x000fc80000000000 */
[----:B------:R-:W-:Y:S02]  /*157a0*/  IABS R2, R6 ;  /* 0x0000000600027213 */ /* 0x000fe40000000000 */
[----:B------:R-:W-:Y:S02]  /*157b0*/  I2FP.F32.S32 R4, R4 ;  /* 0x0000000400047245 */ /* 0x000fe40000201400 */
[----:B------:R-:W-:-:S03]  /*157c0*/  I2FP.F32.S32 R2, R2 ;  /* 0x0000000200027245 */ /* 0x000fc60000201400 */
[----:B----4-:R-:W-:Y:S02]  /*157d0*/  FFMA.FTZ R6, R4, -UR19, R15 ;  /* 0x8000001304067c23 */ /* 0x010fe4000801000f */
[----:B------:R-:W-:Y:S01]  /*157e0*/  FFMA.FTZ R13, R2, -UR19, R13 ;  /* 0x80000013020d7c23 */ /* 0x000fe2000801000d */
[----:B------:R-:W-:Y:S01]  /*157f0*/  FMUL.FTZ R2, R144, UR31 ;  /* 0x0000001f90027c20 */ /* 0x000fe20008410000 */
[----:B------:R-:W-:Y:S01]  /*15800*/  FMUL.FTZ R4, R145, UR31 ;  /* 0x0000001f91047c20 */ /* 0x000fe20008410000 */
[C---:B------:R-:W-:Y:S01]  /*15810*/  ISETP.GE.AND P4, PT, R3.reuse, R243, PT ;  /* 0x000000f30300720c */ /* 0x040fe20003f86270 */
[----:B------:R1:W5:Y:S01]  /*15820*/  LDL.LU R145, [R1+0x10c] ;  /* 0x00010c0001917983 */ /* 0x0003620000300800 */
[C---:B------:R-:W-:Y:S02]  /*15830*/  ISETP.GE.AND P3, PT, R3.reuse, R242, PT ;  /* 0x000000f20300720c */ /* 0x040fe40003f66270 */
[C---:B------:R-:W-:Y:S02]  /*15840*/  ISETP.GE.AND P2, PT, R3.reuse, R241, PT ;  /* 0x000000f10300720c */ /* 0x040fe40003f46270 */
[----:B------:R-:W-:-:S02]  /*15850*/  ISETP.GE.AND P1, PT, R3, R240, PT ;  /* 0x000000f00300720c */ /* 0x000fc40003f26270 */
[----:B------:R-:W-:Y:S02]  /*15860*/  I2FP.F32.S32 R5, R5 ;  /* 0x0000000500057245 */ /* 0x000fe40000201400 */
[----:B------:R-:W-:Y:S01]  /*15870*/  FSEL R109, R8, -INF , !P5 ;  /* 0xff800000086d7808 */ /* 0x000fe20006800000 */
[----:B------:R2:W-:Y:S01]  /*15880*/  MUFU.TANH R14, R4 ;  /* 0x00000004000e7308 */ /* 0x0005e20000002400 */
[----:B------:R-:W-:Y:S01]  /*15890*/  FSEL R207, R10, -INF , !P0 ;  /* 0xff8000000acf7808 */ /* 0x000fe20004000000 */
[----:B------:R1:W5:Y:S01]  /*158a0*/  LDL.LU R144, [R1+0x108] ;  /* 0x0001080001907983 */ /* 0x0003620000300800 */
[----:B------:R-:W-:Y:S02]  /*158b0*/  FSEL R98, R9, -INF , !P6 ;  /* 0xff80000009627808 */ /* 0x000fe40007000000 */
[----:B------:R-:W-:-:S03]  /*158c0*/  ISETP.LT.OR P6, PT, R3, R235, P4 ;  /* 0x000000eb0300720c */ /* 0x000fc600027c1670 */
[----:B------:R3:W4:Y:S01]  /*158d0*/  MUFU.TANH R8, R2 ;  /* 0x0000000200087308 */ /* 0x0007220000002400 */
[C---:B------:R-:W-:Y:S02]  /*158e0*/  ISETP.LT.OR P5, PT, R3.reuse, R233, P3 ;  /* 0x000000e90300720c */ /* 0x040fe40001fa1670 */
[C---:B------:R-:W-:Y:S02]  /*158f0*/  ISETP.LT.OR P2, PT, R3.reuse, R234, P2 ;  /* 0x000000ea0300720c */ /* 0x040fe40001741670 */
[----:B------:R-:W-:Y:S01]  /*15900*/  ISETP.LT.OR P0, PT, R3, R232, P1 ;  /* 0x000000e80300720c */ /* 0x000fe20000f01670 */
[----:B------:R-:W-:Y:S02]  /*15910*/  IMAD.IADD R3, R239, 0x1, -R3 ;  /* 0x00000001ef037824 */ /* 0x000fe400078e0a03 */
[----:B------:R-:W-:Y:S01]  /*15920*/  FFMA.FTZ R7, R5, -UR19, R7 ;  /* 0x8000001305077c23 */ /* 0x000fe20008010007 */
[----:B--2---:R-:W-:Y:S01]  /*15930*/  FMUL.FTZ R4, R42, UR31 ;  /* 0x0000001f2a047c20 */ /* 0x004fe20008410000 */
[----:B---3--:R-:W-:-:S03]  /*15940*/  VIADD R2, R0, 0x61 ;  /* 0x0000006100027836 */ /* 0x008fc60000000000 */
[----:B------:R2:W3:Y:S01]  /*15950*/  MUFU.TANH R10, R4 ;  /* 0x00000004000a7308 */ /* 0x0004e20000002400 */
[----:B------:R-:W-:Y:S01]  /*15960*/  IMAD.IADD R5, R237, 0x1, -R2 ;  /* 0x00000001ed057824 */ /* 0x000fe200078e0a02 */
[----:B------:R-:W-:-:S04]  /*15970*/  IABS R9, R3 ;  /* 0x0000000300097213 */ /* 0x000fc80000000000 */
[----:B------:R-:W-:Y:S01]  /*15980*/  IABS R3, R5 ;  /* 0x0000000500037213 */ /* 0x000fe20000000000 */
[----:B------:R-:W-:Y:S02]  /*15990*/  IMAD.MOV.U32 R5, RZ, RZ, R9 ;  /* 0x000000ffff057224 */ /* 0x000fe400078e0009 */
[----:B--2---:R-:W-:Y:S01]  /*159a0*/  IMAD.IADD R4, R236, 0x1, -R2 ;  /* 0x00000001ec047824 */ /* 0x004fe200078e0a02 */
[----:B------:R-:W-:-:S04]  /*159b0*/  I2FP.F32.S32 R3, R3 ;  /* 0x0000000300037245 */ /* 0x000fc80000201400 */
[----:B------:R-:W-:Y:S01]  /*159c0*/  IABS R4, R4 ;  /* 0x0000000400047213 */ /* 0x000fe20000000000 */
[----:B----4-:R-:W-:Y:S01]  /*159d0*/  FFMA.FTZ R8, R3, -UR19, R8 ;  /* 0x8000001303087c23 */ /* 0x010fe20008010008 */
[C---:B------:R-:W-:Y:S02]  /*159e0*/  LOP3.LUT P4, RZ, R231.reuse, 0x8, RZ, 0xc0, !PT ;  /* 0x00000008e7ff7812 */ /* 0x040fe4000788c0ff */
[----:B------:R-:W-:Y:S02]  /*159f0*/  I2FP.F32.S32 R4, R4 ;  /* 0x0000000400047245 */ /* 0x000fe40000201400 */
[----:B------:R-:W-:Y:S02]  /*15a00*/  LOP3.LUT P3, RZ, R231, 0x4, RZ, 0xc0, !PT ;  /* 0x00000004e7ff7812 */ /* 0x000fe4000786c0ff */
[----:B------:R-:W-:Y:S01]  /*15a10*/  I2FP.F32.S32 R5, R5 ;  /* 0x0000000500057245 */ /* 0x000fe20000201400 */
[----:B------:R-:W-:Y:S01]  /*15a20*/  FMUL.FTZ R3, R41, UR31 ;  /* 0x0000001f29037c20 */ /* 0x000fe20008410000 */
[----:B------:R-:W-:Y:S01]  /*15a30*/  LOP3.LUT R231, R231, 0xfffffffd, RZ, 0xc0, !PT ;  /* 0xfffffffde7e77812 */ /* 0x000fe200078ec0ff */
[----:B------:R-:W-:Y:S01]  /*15a40*/  FFMA.FTZ R9, R4, -UR19, R14 ;  /* 0x8000001304097c23 */ /* 0x000fe2000801000e */
[----:B------:R-:W-:Y:S01]  /*15a50*/  FMUL.FTZ R4, R43, UR31 ;  /* 0x0000001f2b047c20 */ /* 0x000fe20008410000 */
[----:B---3--:R-:W-:Y:S01]  /*15a60*/  FFMA.FTZ R10, R5, -UR19, R10 ;  /* 0x80000013050a7c23 */ /* 0x008fe2000801000a */
[----:B------:R-:W-:Y:S01]  /*15a70*/  @P2 LOP3.LUT R231, R231, 0x2, RZ, 0xfc, !PT ;  /* 0x00000002e7e72812 */ /* 0x000fe200078efcff */
[----:B------:R2:W3:Y:S01]  /*15a80*/  MUFU.TANH R5, R3 ;  /* 0x0000000300057308 */ /* 0x0004e20000002400 */
[----:B------:R-:W-:-:S02]  /*15a90*/  FSEL R112, R12, -INF , !P4 ;  /* 0xff8000000c707808 */ /* 0x000fc40006000000 */
[----:B------:R-:W-:Y:S02]  /*15aa0*/  FSEL R206, R11, -INF , !P3 ;  /* 0xff8000000bce7808 */ /* 0x000fe40005800000 */
[C---:B------:R-:W-:Y:S02]  /*15ab0*/  ISETP.GE.AND P4, PT, R2.reuse, R243, PT ;  /* 0x000000f30200720c */ /* 0x040fe40003f86270 */
[C---:B------:R-:W-:Y:S02]  /*15ac0*/  ISETP.GE.AND P3, PT, R2.reuse, R242, PT ;  /* 0x000000f20200720c */ /* 0x040fe40003f66270 */
[C---:B------:R-:W-:Y:S02]  /*15ad0*/  ISETP.GE.AND P2, PT, R2.reuse, R241, PT ;  /* 0x000000f10200720c */ /* 0x040fe40003f46270 */
[----:B------:R-:W-:Y:S02]  /*15ae0*/  ISETP.GE.AND P1, PT, R2, R240, PT ;  /* 0x000000f00200720c */ /* 0x000fe40003f26270 */
[----:B------:R-:W-:-:S02]  /*15af0*/  FSEL R97, R7, -INF , !P6 ;  /* 0xff80000007617808 */ /* 0x000fc40007000000 */
[----:B------:R-:W-:Y:S01]  /*15b00*/  FSEL R108, R6, -INF , !P5 ;  /* 0xff800000066c7808 */ /* 0x000fe20006800000 */
[--C-:B--2---:R-:W-:Y:S01]  /*15b10*/  IMAD.IADD R3, R238, 0x1, -R2.reuse ;  /* 0x00000001ee037824 */ /* 0x104fe200078e0a02 */
[C---:B------:R-:W-:Y:S01]  /*15b20*/  ISETP.LT.OR P6, PT, R2.reuse, R235, P4 ;  /* 0x000000eb0200720c */ /* 0x040fe200027c1670 */
[----:B------:R-:W2:Y:S01]  /*15b30*/  MUFU.TANH R4, R4 ;  /* 0x0000000400047308 */ /* 0x000ea20000002400 */
[C---:B------:R-:W-:Y:S02]  /*15b40*/  ISETP.LT.OR P5, PT, R2.reuse, R233, P3 ;  /* 0x000000e90200720c */ /* 0x040fe40001fa1670 */
[C---:B------:R-:W-:Y:S02]  /*15b50*/  ISETP.LT.OR P2, PT, R2.reuse, R234, P2 ;  /* 0x000000ea0200720c */ /* 0x040fe40001741670 */
[----:B------:R-:W-:Y:S01]  /*15b60*/  ISETP.LT.OR P1, PT, R2, R232, P1 ;  /* 0x000000e80200720c */ /* 0x000fe20000f21670 */
[----:B------:R-:W-:Y:S01]  /*15b70*/  IMAD.IADD R2, R239, 0x1, -R2 ;  /* 0x00000001ef027824 */ /* 0x000fe200078e0a02 */
[----:B------:R-:W-:Y:S01]  /*15b80*/  IABS R7, R3 ;  /* 0x0000000300077213 */ /* 0x000fe20000000000 */
[----:B------:R-:W-:-:S03]  /*15b90*/  FMUL.FTZ R3, R64, UR31 ;  /* 0x0000001f40037c20 */ /* 0x000fc60008410000 */
[----:B------:R-:W-:Y:S01]  /*15ba0*/  IABS R6, R2 ;  /* 0x0000000200067213 */ /* 0x000fe20000000000 */
[----:B------:R-:W-:Y:S02]  /*15bb0*/  IMAD.MOV.U32 R2, RZ, RZ, R7 ;  /* 0x000000ffff027224 */ /* 0x000fe400078e0007 */
[----:B------:R4:W-:Y:S03]  /*15bc0*/  MUFU.TANH R7, R3 ;  /* 0x0000000300077308 */ /* 0x0009e60000002400 */
[----:B------:R-:W-:-:S05]  /*15bd0*/  I2FP.F32.S32 R2, R2 ;  /* 0x0000000200027245 */ /* 0x000fca0000201400 */
[----:B---3--:R-:W-:Y:S01]  /*15be0*/  FFMA.FTZ R12, R2, -UR19, R5 ;  /* 0x80000013020c7c23 */ /* 0x008fe20008010005 */
[----:B------:R-:W-:Y:S01]  /*15bf0*/  FMUL.FTZ R2, R143, UR31 ;  /* 0x0000001f8f027c20 */ /* 0x000fe20008410000 */
[----:B------:R-:W-:Y:S01]  /*15c00*/  LOP3.LUT P4, RZ, R231, 0x2, RZ, 0xc0, !PT ;  /* 0x00000002e7ff7812 */ /* 0x000fe2000788c0ff */
[----:B------:R1:W5:Y:S01]  /*15c10*/  LDL.LU R143, [R1+0x104] ;  /* 0x00010400018f7983 */ /* 0x0003620000300800 */
[----:B----4-:R-:W-:Y:S01]  /*15c20*/  I2FP.F32.S32 R3, R6 ;  /* 0x0000000600037245 */ /* 0x010fe20000201400 */
[----:B------:R-:W-:-:S04]  /*15c30*/  FMUL.FTZ R6, R66, UR31 ;  /* 0x0000001f42067c20 */ /* 0x000fc80008410000 */
[----:B--2---:R-:W-:Y:S01]  /*15c40*/  FFMA.FTZ R11, R3, -UR19, R4 ;  /* 0x80000013030b7c23 */ /* 0x004fe20008010004 */
[----:B------:R-:W-:Y:S01]  /*15c50*/  VIADD R3, R0, 0x68 ;  /* 0x0000006800037836 */ /* 0x000fe20000000000 */
[----:B------:R2:W3:Y:S03]  /*15c60*/  MUFU.TANH R14, R2 ;  /* 0x00000002000e7308 */ /* 0x0004e60000002400 */
[----:B------:R-:W-:-:S05]  /*15c70*/  IMAD.IADD R4, R236, 0x1, -R3 ;  /* 0x00000001ec047824 */ /* 0x000fca00078e0a03 */
[----:B------:R4:W1:Y:S01]  /*15c80*/  MUFU.TANH R15, R6 ;  /* 0x00000006000f7308 */ /* 0x0008620000002400 */
[----:B------:R-:W-:Y:S02]  /*15c90*/  IABS R5, R4 ;  /* 0x0000000400057213 */ /* 0x000fe40000000000 */
[----:B------:R-:W-:Y:S01]  /*15ca0*/  LOP3.LUT R231, R231, 0xfffffff7, RZ, 0xc0, !PT ;  /* 0xfffffff7e7e77812 */ /* 0x000fe200078ec0ff */
[--C-:B--2---:R-:W-:Y:S02]  /*15cb0*/  IMAD.IADD R2, R237, 0x1, -R3.reuse ;  /* 0x00000001ed027824 */ /* 0x104fe400078e0a03 */
[----:B----4-:R-:W-:-:S03]  /*15cc0*/  IMAD.IADD R6, R238, 0x1, -R3 ;  /* 0x00000001ee067824 */ /* 0x010fc600078e0a03 */
[----:B------:R-:W-:Y:S02]  /*15cd0*/  IABS R4, R2 ;  /* 0x0000000200047213 */ /* 0x000fe40000000000 */
[----:B------:R-:W-:Y:S02]  /*15ce0*/  IABS R2, R6 ;  /* 0x0000000600027213 */ /* 0x000fe40000000000 */
[----:B------:R-:W-:Y:S02]  /*15cf0*/  @P2 LOP3.LUT R231, R231, 0x8, RZ, 0xfc, !PT ;  /* 0x00000008e7e72812 */ /* 0x000fe400078efcff */
[----:B------:R-:W-:Y:S02]  /*15d00*/  I2FP.F32.S32 R2, R2 ;  /* 0x0000000200027245 */ /* 0x000fe40000201400 */
[----:B------:R-:W-:Y:S02]  /*15d10*/  I2FP.F32.S32 R4, R4 ;  /* 0x0000000400047245 */ /* 0x000fe40000201400 */
[----:B------:R-:W-:Y:S01]  /*15d20*/  LOP3.LUT R231, R231, 0xfffffffb, RZ, 0xc0, !PT ;  /* 0xfffffffbe7e77812 */ /* 0x000fe200078ec0ff */
[----:B---3--:R-:W-:Y:S01]  /*15d30*/  FFMA.FTZ R14, R2, -UR19, R14 ;  /* 0x80000013020e7c23 */ /* 0x008fe2000801000e */
[----:B------:R-:W-:Y:S01]  /*15d40*/  FMUL.FTZ R2, R67, UR31 ;  /* 0x0000001f43027c20 */ /* 0x000fe20008410000 */
[----:B-1----:R-:W-:Y:S01]  /*15d50*/  FFMA.FTZ R6, R4, -UR19, R15 ;  /* 0x8000001304067c23 */ /* 0x002fe2000801000f */
[----:B------:R-:W-:Y:S01]  /*15d60*/  @P1 LOP3.LUT R231, R231, 0x4, RZ, 0xfc, !PT ;  /* 0x00000004e7e71812 */ /* 0x000fe200078efcff */
[----:B------:R-:W-:Y:S01]  /*15d70*/  FMUL.FTZ R4, R65, UR31 ;  /* 0x0000001f41047c20 */ /* 0x000fe20008410000 */
[----:B------:R-:W-:-:S02]  /*15d80*/  FSEL R110, R13, -INF , !P4 ;  /* 0xff8000000d6e7808 */ /* 0x000fc40006000000 */
[C---:B------:R-:W-:Y:S02]  /*15d90*/  ISETP.GE.AND P4, PT, R3.reuse, R243, PT ;  /* 0x000000f30300720c */ /* 0x040fe40003f86270 */
[C---:B------:R-:W-:Y:S02]  /*15da0*/  ISETP.GE.AND P3, PT, R3.reuse, R242, PT ;  /* 0x000000f20300720c */ /* 0x040fe40003f66270 */
[C---:B------:R-:W-:Y:S02]  /*15db0*/  ISETP.GE.AND P2, PT, R3.reuse, R241, PT ;  /* 0x000000f10300720c */ /* 0x040fe40003f46270 */
[----:B------:R-:W-:Y:S02]  /*15dc0*/  ISETP.GE.AND P1, PT, R3, R240, PT ;  /* 0x000000f00300720c */ /* 0x000fe40003f26270 */
[----:B------:R-:W-:Y:S02]  /*15dd0*/  I2FP.F32.S32 R5, R5 ;  /* 0x0000000500057245 */ /* 0x000fe40000201400 */
[----:B------:R-:W-:Y:S01]  /*15de0*/  FSEL R107, R8, -INF , !P5 ;  /* 0xff800000086b7808 */ /* 0x000fe20006800000 */
[----:B------:R1:W-:Y:S01]  /*15df0*/  MUFU.TANH R13, R4 ;  /* 0x00000004000d7308 */ /* 0x0003e20000002400 */
[----:B------:R-:W-:-:S02]  /*15e00*/  FSEL R205, R10, -INF , !P0 ;  /* 0xff8000000acd7808 */ /* 0x000fc40004000000 */
[----:B------:R-:W-:Y:S02]  /*15e10*/  FSEL R96, R9, -INF , !P6 ;  /* 0xff80000009607808 */ /* 0x000fe40007000000 */
[----:B------:R-:W-:-:S03]  /*15e20*/  ISETP.LT.OR P6, PT, R3, R235, P4 ;  /* 0x000000eb0300720c */ /* 0x000fc600027c1670 */
[----:B------:R2:W3:Y:S01]  /*15e30*/  MUFU.TANH R8, R2 ;  /* 0x0000000200087308 */ /* 0x0004e20000002400 */
[C---:B------:R-:W-:Y:S02]  /*15e40*/  ISETP.LT.OR P5, PT, R3.reuse, R233, P3 ;  /* 0x000000e90300720c */ /* 0x040fe40001fa1670 */
[C---:B------:R-:W-:Y:S02]  /*15e50*/  ISETP.LT.OR P2, PT, R3.reuse, R234, P2 ;  /* 0x000000ea0300720c */ /* 0x040fe40001741670 */
[----:B------:R-:W-:Y:S01]  /*15e60*/  ISETP.LT.OR P0, PT, R3, R232, P1 ;  /* 0x000000e80300720c */ /* 0x000fe20000f01670 */
[----:B------:R-:W-:Y:S02]  /*15e70*/  IMAD.IADD R3, R239, 0x1, -R3 ;  /* 0x00000001ef037824 */ /* 0x000fe400078e0a03 */
[----:B------:R-:W-:Y:S01]  /*15e80*/  FFMA.FTZ R7, R5, -UR19, R7 ;  /* 0x8000001305077c23 */ /* 0x000fe20008010007 */
[----:B-1----:R-:W-:Y:S01]  /*15e90*/  FMUL.FTZ R4, R142, UR31 ;  /* 0x0000001f8e047c20 */ /* 0x002fe20008410000 */
[----:B--2---:R-:W-:-:S03]  /*15ea0*/  VIADD R2, R0, 0x69 ;  /* 0x0000006900027836 */ /* 0x004fc60000000000 */
[----:B------:R1:W2:Y:S01]  /*15eb0*/  MUFU.TANH R10, R4 ;  /* 0x00000004000a7308 */ /* 0x0002a20000002400 */
[----:B------:R-:W-:Y:S01]  /*15ec0*/  IABS R9, R3 ;  /* 0x0000000300097213 */ /* 0x000fe20000000000 */
[----:B------:R4:W5:Y:S01]  /*15ed0*/  LDL.LU R142, [R1+0x100] ;  /* 0x00010000018e7983 */ /* 0x0009620000300800 */
[----:B------:R-:W-:-:S05]  /*15ee0*/  IMAD.IADD R5, R237, 0x1, -R2 ;  /* 0x00000001ed057824 */ /* 0x000fca00078e0a02 */
[----:B------:R-:W-:Y:S01]  /*15ef0*/  IABS R3, R5 ;  /* 0x0000000500037213 */ /* 0x000fe20000000000 */
[----:B------:R-:W-:Y:S02]  /*15f00*/  IMAD.MOV.U32 R5, RZ, RZ, R9 ;  /* 0x000000ffff057224 */ /* 0x000fe400078e0009 */
[----:B-1----:R-:W-:Y:S01]  /*15f10*/  IMAD.IADD R4, R236, 0x1, -R2 ;  /* 0x00000001ec047824 */ /* 0x002fe200078e0a02 */
[----:B------:R-:W-:-:S04]  /*15f20*/  I2FP.F32.S32 R3, R3 ;  /* 0x0000000300037245 */ /* 0x000fc80000201400 */
[----:B------:R-:W-:Y:S01]  /*15f30*/  IABS R4, R4 ;  /* 0x0000000400047213 */ /* 0x000fe20000000000 */
[----:B---3--:R-:W-:Y:S01]  /*15f40*/  FFMA.FTZ R8, R3, -UR19, R8 ;  /* 0x8000001303087c23 */ /* 0x008fe20008010008 */
        /* <DEDUP_REMOVED lines=8> */
[----:B--2---:R-:W-:Y:S01]  /*15fd0*/  FFMA.FTZ R10, R5, -UR19, R10 ;  /* 0x80000013050a7c23 */ /* 0x004fe2000801000a */
[----:B------:R-:W-:Y:S01]  /*15fe0*/  @P2 LOP3.LUT R231, R231, 0x2, RZ, 0xfc, !PT ;  /* 0x00000002e7e72812 */ /* 0x000fe200078efcff */
[----:B------:R1:W2:Y:S01]  /*15ff0*/  MUFU.TANH R5, R3 ;  /* 0x0000000300057308 */ /* 0x0002a20000002400 */
[----:B------:R-:W-:Y:S01]  /*16000*/  FSEL R106, R12, -INF , !P4 ;  /* 0xff8000000c6a7808 */ /* 0x000fe20006000000 */
[----:B------:R4:W5:Y:S01]  /*16010*/  LDL.LU R141, [R1+0xfc] ;  /* 0x0000fc00018d7983 */ /* 0x0009620000300800 */
[----:B------:R-:W-:-:S02]  /*16020*/  FSEL R204, R11, -INF , !P3 ;  /* 0xff8000000bcc7808 */ /* 0x000fc40005800000 */
[C---:B------:R-:W-:Y:S01]  /*16030*/  ISETP.GE.AND P4, PT, R2.reuse, R243, PT ;  /* 0x000000f30200720c */ /* 0x040fe20003f86270 */
[----:B------:R4:W5:Y:S01]  /*16040*/  LDL.LU R140, [R1+0xf8] ;  /* 0x0000f800018c7983 */ /* 0x0009620000300800 */
[C---:B------:R-:W-:Y:S02]  /*16050*/  ISETP.GE.AND P3, PT, R2.reuse, R242, PT ;  /* 0x000000f20200720c */ /* 0x040fe40003f66270 */
[C---:B------:R-:W-:Y:S02]  /*16060*/  ISETP.GE.AND P2, PT, R2.reuse, R241, PT ;  /* 0x000000f10200720c */ /* 0x040fe40003f46270 */
[----:B------:R-:W-:Y:S02]  /*16070*/  ISETP.GE.AND P1, PT, R2, R240, PT ;  /* 0x000000f00200720c */ /* 0x000fe40003f26270 */
[----:B------:R-:W-:Y:S02]  /*16080*/  FSEL R94, R7, -INF , !P6 ;  /* 0xff800000075e7808 */ /* 0x000fe40007000000 */
[----:B------:R-:W-:Y:S01]  /*16090*/  FSEL R105, R6, -INF , !P5 ;  /* 0xff80000006697808 */ /* 0x000fe20006800000 */
[----:B-1----:R-:W-:Y:S01]  /*160a0*/  IMAD.IADD R3, R238, 0x1, -R2 ;  /* 0x00000001ee037824 */ /* 0x002fe200078e0a02 */
[C---:B------:R-:W-:Y:S01]  /*160b0*/  ISETP.LT.OR P6, PT, R2.reuse, R235, P4 ;  /* 0x000000eb0200720c */ /* 0x040fe200027c1670 */
[----:B------:R-:W1:Y:S01]  /*160c0*/  MUFU.TANH R4, R4 ;  /* 0x0000000400047308 */ /* 0x000e620000002400 */
[----:B------:R-:W-:-:S02]  /*160d0*/  ISETP.LT.OR P5, PT, R2, R233, P3 ;  /* 0x000000e90200720c */ /* 0x000fc40001fa1670 */
[C---:B------:R-:W-:Y:S02]  /*160e0*/  ISETP.LT.OR P2, PT, R2.reuse, R234, P2 ;  /* 0x000000ea0200720c */ /* 0x040fe40001741670 */
[----:B------:R-:W-:Y:S01]  /*160f0*/  ISETP.LT.OR P1, PT, R2, R232, P1 ;  /* 0x000000e80200720c */ /* 0x000fe20000f21670 */
[----:B------:R-:W-:Y:S01]  /*16100*/  IMAD.IADD R2, R239, 0x1, -R2 ;  /* 0x00000001ef027824 */ /* 0x000fe200078e0a02 */
[----:B------:R-:W-:Y:S01]  /*16110*/  IABS R7, R3 ;  /* 0x0000000300077213 */ /* 0x000fe20000000000 */
[----:B------:R-:W-:Y:S01]  /*16120*/  FMUL.FTZ R3, R139, UR31 ;  /* 0x0000001f8b037c20 */ /* 0x000fe20008410000 */
[----:B------:R-:W-:Y:S01]  /*16130*/  LOP3.LUT P4, RZ, R231, 0x2, RZ, 0xc0, !PT ;  /* 0x00000002e7ff7812 */ /* 0x000fe2000788c0ff */
[----:B------:R4:W5:Y:S01]  /*16140*/  LDL.LU R139, [R1+0xf4] ;  /* 0x0000f400018b7983 */ /* 0x0009620000300800 */
[----:B------:R-:W-:Y:S01]  /*16150*/  IABS R6, R2 ;  /* 0x0000000200067213 */ /* 0x000fe20000000000 */
[----:B------:R-:W-:Y:S02]  /*16160*/  IMAD.MOV.U32 R2, RZ, RZ, R7 ;  /* 0x000000ffff027224 */ /* 0x000fe400078e0007 */
[----:B------:R3:W-:Y:S03]  /*16170*/  MUFU.TANH R7, R3 ;  /* 0x0000000300077308 */ /* 0x0007e60000002400 */
[----:B------:R-:W-:-:S05]  /*16180*/  I2FP.F32.S32 R2, R2 ;  /* 0x0000000200027245 */ /* 0x000fca0000201400 */
[----:B--2---:R-:W-:Y:S01]  /*16190*/  FFMA.FTZ R13, R2, -UR19, R5 ;  /* 0x80000013020d7c23 */ /* 0x004fe20008010005 */
[----:B------:R-:W-:Y:S01]  /*161a0*/  FMUL.FTZ R2, R28, UR31 ;  /* 0x0000001f1c027c20 */ /* 0x000fe20008410000 */
[----:B---3--:R-:W-:Y:S01]  /*161b0*/  I2FP.F32.S32 R3, R6 ;  /* 0x0000000600037245 */ /* 0x008fe20000201400 */
[----:B------:R-:W-:Y:S02]  /*161c0*/  FMUL.FTZ R6, R138, UR31 ;  /* 0x0000001f8a067c20 */ /* 0x000fe40008410000 */
[----:B------:R2:W-:Y:S01]  /*161d0*/  MUFU.TANH R11, R2 ;  /* 0x00000002000b7308 */ /* 0x0005e20000002400 */
[----:B------:R-:W-:Y:S01]  /*161e0*/  LOP3.LUT R231, R231, 0xfffffff7, RZ, 0xc0, !PT ;  /* 0xfffffff7e7e77812 */ /* 0x000fe200078ec0ff */
[----:B------:R4:W5:Y:S01]  /*161f0*/  LDL.LU R138, [R1+0xf0] ;  /* 0x0000f000018a7983 */ /* 0x0009620000300800 */
[----:B-1----:R-:W-:Y:S01]  /*16200*/  FFMA.FTZ R12, R3, -UR19, R4 ;  /* 0x80000013030c7c23 */ /* 0x002fe20008010004 */
[----:B------:R-:W-:-:S04]  /*16210*/  VIADD R3, R0, 0x70 ;  /* 0x0000007000037836 */ /* 0x000fc80000000000 */
[----:B------:R1:W3:Y:S01]  /*16220*/  MUFU.TANH R15, R6 ;  /* 0x00000006000f7308 */ /* 0x0002e20000002400 */
[--C-:B------:R-:W-:Y:S02]  /*16230*/  IMAD.IADD R4, R236, 0x1, -R3.reuse ;  /* 0x00000001ec047824 */ /* 0x100fe400078e0a03 */
[----:B--2---:R-:W-:-:S03]  /*16240*/  IMAD.IADD R2, R237, 0x1, -R3 ;  /* 0x00000001ed027824 */ /* 0x004fc600078e0a03 */
[----:B------:R-:W-:Y:S01]  /*16250*/  IABS R5, R4 ;  /* 0x0000000400057213 */ /* 0x000fe20000000000 */
[----:B-1----:R-:W-:Y:S01]  /*16260*/  IMAD.IADD R6, R238, 0x1, -R3 ;  /* 0x00000001ee067824 */ /* 0x002fe200078e0a03 */
[----:B------:R-:W-:-:S04]  /*16270*/  IABS R4, R2 ;  /* 0x0000000200047213 */ /* 0x000fc80000000000 */
[----:B------:R-:W-:Y:S02]  /*16280*/  IABS R2, R6 ;  /* 0x0000000600027213 */ /* 0x000fe40000000000 */
[----:B------:R-:W-:Y:S02]  /*16290*/  @P2 LOP3.LUT R231, R231, 0x8, RZ, 0xfc, !PT ;  /* 0x00000008e7e72812 */ /* 0x000fe400078efcff */
[----:B------:R-:W-:Y:S02]  /*162a0*/  I2FP.F32.S32 R4, R4 ;  /* 0x0000000400047245 */ /* 0x000fe40000201400 */
[----:B------:R-:W-:Y:S02]  /*162b0*/  I2FP.F32.S32 R2, R2 ;  /* 0x0000000200027245 */ /* 0x000fe40000201400 */
[----:B------:R-:W-:Y:S01]  /*162c0*/  LOP3.LUT R231, R231, 0xfffffffb, RZ, 0xc0, !PT ;  /* 0xfffffffbe7e77812 */ /* 0x000fe200078ec0ff */
[----:B---3--:R-:W-:Y:S01]  /*162d0*/  FFMA.FTZ R6, R4, -UR19, R15 ;  /* 0x8000001304067c23 */ /* 0x008fe2000801000f */
[----:B------:R-:W-:Y:S01]  /*162e0*/  FMUL.FTZ R4, R137, UR31 ;  /* 0x0000001f89047c20 */ /* 0x000fe20008410000 */
[----:B------:R-:W-:Y:S01]  /*162f0*/  FFMA.FTZ R15, R2, -UR19, R11 ;  /* 0x80000013020f7c23 */ /* 0x000fe2000801000b */
[----:B------:R-:W-:Y:S01]  /*16300*/  FMUL.FTZ R2, R136, UR31 ;  /* 0x0000001f88027c20 */ /* 0x000fe20008410000 */
[----:B------:R-:W-:Y:S01]  /*16310*/  @P1 LOP3.LUT R231, R231, 0x4, RZ, 0xfc, !PT ;  /* 0x00000004e7e71812 */ /* 0x000fe200078efcff */
[----:B------:R4:W5:Y:S01]  /*16320*/  LDL.LU R137, [R1+0xec] ;  /* 0x0000ec0001897983 */ /* 0x0009620000300800 */
[----:B------:R-:W-:-:S02]  /*16330*/  FSEL R104, R14, -INF , !P4 ;  /* 0xff8000000e687808 */ /* 0x000fc40006000000 */
[C---:B------:R-:W-:Y:S02]  /*16340*/  ISETP.GE.AND P4, PT, R3.reuse, R243, PT ;  /* 0x000000f30300720c */ /* 0x040fe40003f86270 */
[C---:B------:R-:W-:Y:S02]  /*16350*/  ISETP.GE.AND P3, PT, R3.reuse, R242, PT ;  /* 0x000000f20300720c */ /* 0x040fe40003f66270 */
[C---:B------:R-:W-:Y:S02]  /*16360*/  ISETP.GE.AND P2, PT, R3.reuse, R241, PT ;  /* 0x000000f10300720c */ /* 0x040fe40003f46270 */
[----:B------:R-:W-:Y:S01]  /*16370*/  ISETP.GE.AND P1, PT, R3, R240, PT ;  /* 0x000000f00300720c */ /* 0x000fe20003f26270 */
[----:B------:R1:W-:Y:S01]  /*16380*/  MUFU.TANH R14, R4 ;  /* 0x00000004000e7308 */ /* 0x0003e20000002400 */
[----:B------:R-:W-:Y:S01]  /*16390*/  I2FP.F32.S32 R5, R5 ;  /* 0x0000000500057245 */ /* 0x000fe20000201400 */
[----:B------:R4:W5:Y:S01]  /*163a0*/  LDL.LU R136, [R1+0xe8] ;  /* 0x0000e80001887983 */ /* 0x0009620000300800 */
[----:B------:R-:W-:-:S02]  /*163b0*/  FSEL R87, R9, -INF , !P6 ;  /* 0xff80000009577808 */ /* 0x000fc40007000000 */
[----:B------:R-:W-:Y:S02]  /*163c0*/  FSEL R203, R10, -INF , !P0 ;  /* 0xff8000000acb7808 */ /* 0x000fe40004000000 */
[----:B------:R-:W-:Y:S01]  /*163d0*/  FSEL R93, R8, -INF , !P5 ;  /* 0xff800000085d7808 */ /* 0x000fe20006800000 */
[----:B------:R2:W3:Y:S01]  /*163e0*/  MUFU.TANH R9, R2 ;  /* 0x0000000200097308 */ /* 0x0004e20000002400 */
[C---:B------:R-:W-:Y:S02]  /*163f0*/  ISETP.LT.OR P6, PT, R3.reuse, R235, P4 ;  /* 0x000000eb0300720c */ /* 0x040fe400027c1670 */
[C---:B------:R-:W-:Y:S02]  /*16400*/  ISETP.LT.OR P5, PT, R3.reuse, R233, P3 ;  /* 0x000000e90300720c */ /* 0x040fe40001fa1670 */
[C---:B------:R-:W-:Y:S02]  /*16410*/  ISETP.LT.OR P2, PT, R3.reuse, R234, P2 ;  /* 0x000000ea0300720c */ /* 0x040fe40001741670 */
[----:B------:R-:W-:Y:S01]  /*16420*/  ISETP.LT.OR P0, PT, R3, R232, P1 ;  /* 0x000000e80300720c */ /* 0x000fe20000f01670 */
[----:B-1----:R-:W-:Y:S01]  /*16430*/  FMUL.FTZ R4, R30, UR31 ;  /* 0x0000001f1e047c20 */ /* 0x002fe20008410000 */
[----:B------:R-:W-:-:S02]  /*16440*/  IMAD.IADD R3, R239, 0x1, -R3 ;  /* 0x00000001ef037824 */ /* 0x000fc400078e0a03 */
[----:B------:R-:W-:Y:S01]  /*16450*/  FFMA.FTZ R7, R5, -UR19, R7 ;  /* 0x8000001305077c23 */ /* 0x000fe20008010007 */
[----:B------:R1:W4:Y:S01]  /*16460*/  MUFU.TANH R11, R4 ;  /* 0x00000004000b7308 */ /* 0x0003220000002400 */
[----:B--2---:R-:W-:Y:S01]  /*16470*/  VIADD R2, R0, 0x71 ;  /* 0x0000007100027836 */ /* 0x004fe20000000000 */
[----:B------:R-:W-:-:S03]  /*16480*/  IABS R8, R3 ;  /* 0x0000000300087213 */ /* 0x000fc60000000000 */
[----:B------:R-:W-:-:S05]  /*16490*/  IMAD.IADD R5, R237, 0x1, -R2 ;  /* 0x00000001ed057824 */ /* 0x000fca00078e0a02 */
[----:B------:R-:W-:Y:S01]  /*164a0*/  IABS R3, R5 ;  /* 0x0000000500037213 */ /* 0x000fe20000000000 */
[----:B-1----:R-:W-:-:S03]  /*164b0*/  IMAD.IADD R4, R236, 0x1, -R2 ;  /* 0x00000001ec047824 */ /* 0x002fc600078e0a02 */
[----:B------:R-:W-:Y:S01]  /*164c0*/  I2FP.F32.S32 R3, R3 ;  /* 0x0000000300037245 */ /* 0x000fe20000201400 */
[----:B------:R-:W-:Y:S01]  /*164d0*/  IMAD.MOV.U32 R5, RZ, RZ, R8 ;  /* 0x000000ffff057224 */ /* 0x000fe200078e0008 */
[----:B------:R-:W-:-:S04]  /*164e0*/  IABS R4, R4 ;  /* 0x0000000400047213 */ /* 0x000fc80000000000 */
[----:B------:R-:W-:Y:S01]  /*164f0*/  I2FP.F32.S32 R4, R4 ;  /* 0x0000000400047245 */ /* 0x000fe20000201400 */
[----:B---3--:R-:W-:Y:S01]  /*16500*/  FFMA.FTZ R9, R3, -UR19, R9 ;  /* 0x8000001303097c23 */ /* 0x008fe20008010009 */
[C---:B------:R-:W-:Y:S02]  /*16510*/  LOP3.LUT P4, RZ, R231.reuse, 0x8, RZ, 0xc0, !PT ;  /* 0x00000008e7ff7812 */ /* 0x040fe4000788c0ff */
[C---:B------:R-:W-:Y:S02]  /*16520*/  LOP3.LUT P3, RZ, R231.reuse, 0x4, RZ, 0xc0, !PT ;  /* 0x00000004e7ff7812 */ /* 0x040fe4000786c0ff */
[----:B------:R-:W-:Y:S01]  /*16530*/  I2FP.F32.S32 R5, R5 ;  /* 0x0000000500057245 */ /* 0x000fe20000201400 */
[----:B------:R-:W-:Y:S01]  /*16540*/  FFMA.FTZ R10, R4, -UR19, R14 ;  /* 0x80000013040a7c23 */ /* 0x000fe2000801000e */
[----:B------:R-:W-:Y:S01]  /*16550*/  LOP3.LUT R231, R231, 0xfffffffd, RZ, 0xc0, !PT ;  /* 0xfffffffde7e77812 */ /* 0x000fe200078ec0ff */
[----:B------:R-:W-:Y:S01]  /*16560*/  FMUL.FTZ R3, R29, UR31 ;  /* 0x0000001f1d037c20 */ /* 0x000fe20008410000 */
[----:B------:R-:W-:Y:S01]  /*16570*/  FMUL.FTZ R4, R31, UR31 ;  /* 0x0000001f1f047c20 */ /* 0x000fe20008410000 */
[----:B----4-:R-:W-:Y:S01]  /*16580*/  FFMA.FTZ R11, R5, -UR19, R11 ;  /* 0x80000013050b7c23 */ /* 0x010fe2000801000b */
[----:B------:R-:W-:Y:S01]  /*16590*/  @P2 LOP3.LUT R231, R231, 0x2, RZ, 0xfc, !PT ;  /* 0x00000002e7e72812 */ /* 0x000fe200078efcff */
[----:B------:R1:W2:Y:S01]  /*165a0*/  MUFU.TANH R5, R3 ;  /* 0x0000000300057308 */ /* 0x0002a20000002400 */
[----:B------:R-:W-:-:S02]  /*165b0*/  FSEL R92, R13, -INF , !P4 ;  /* 0xff8000000d5c7808 */ /* 0x000fc40006000000 */
[----:B------:R-:W-:Y:S02]  /*165c0*/  FSEL R95, R12, -INF , !P3 ;  /* 0xff8000000c5f7808 */ /* 0x000fe40005800000 */
[C---:B------:R-:W-:Y:S02]  /*165d0*/  ISETP.GE.AND P4, PT, R2.reuse, R243, PT ;  /* 0x000000f30200720c */ /* 0x040fe40003f86270 */
[C---:B------:R-:W-:Y:S02]  /*165e0*/  ISETP.GE.AND P3, PT, R2.reuse, R242, PT ;  /* 0x000000f20200720c */ /* 0x040fe40003f66270 */
[C---:B------:R-:W-:Y:S02]  /*165f0*/  ISETP.GE.AND P2, PT, R2.reuse, R241, PT ;  /* 0x000000f10200720c */ /* 0x040fe40003f46270 */
[----:B------:R-:W-:Y:S01]  /*16600*/  ISETP.GE.AND P1, PT, R2, R240, PT ;  /* 0x000000f00200720c */ /* 0x000fe20003f26270 */
[----:B------:R-:W3:Y:S01]  /*16610*/  MUFU.TANH R4, R4 ;  /* 0x0000000400047308 */ /* 0x000ee20000002400 */
[----:B------:R-:W-:-:S02]  /*16620*/  FSEL R30, R7, -INF , !P6 ;  /* 0xff800000071e7808 */ /* 0x000fc40007000000 */
[----:B------:R-:W-:Y:S01]  /*16630*/  FSEL R86, R6, -INF , !P5 ;  /* 0xff80000006567808 */ /* 0x000fe20006800000 */
[--C-:B-1----:R-:W-:Y:S01]  /*16640*/  IMAD.IADD R3, R238, 0x1, -R2.reuse ;  /* 0x00000001ee037824 */ /* 0x102fe200078e0a02 */
[C---:B------:R-:W-:Y:S02]  /*16650*/  ISETP.LT.OR P6, PT, R2.reuse, R235, P4 ;  /* 0x000000eb0200720c */ /* 0x040fe400027c1670 */
        /* <DEDUP_REMOVED lines=10> */
[----:B--2---:R-:W-:Y:S01]  /*16700*/  FFMA.FTZ R13, R2, -UR19, R5 ;  /* 0x80000013020d7c23 */ /* 0x004fe20008010005 */
[----:B------:R-:W-:Y:S01]  /*16710*/  VIADD R2, R0, 0x78 ;  /* 0x0000007800027836 */ /* 0x000fe20000000000 */
[----:B-1----:R-:W-:Y:S01]  /*16720*/  I2FP.F32.S32 R3, R6 ;  /* 0x0000000600037245 */ /* 0x002fe20000201400 */
[----:B------:R-:W-:-:S04]  /*16730*/  FMUL.FTZ R6, R26, UR31 ;  /* 0x0000001f1a067c20 */ /* 0x000fc80008410000 */
[----:B---3--:R-:W-:Y:S01]  /*16740*/  FFMA.FTZ R12, R3, -UR19, R4 ;  /* 0x80000013030c7c23 */ /* 0x008fe20008010004 */
[----:B------:R-:W-:Y:S01]  /*16750*/  FMUL.FTZ R3, R71, UR31 ;  /* 0x0000001f47037c20 */ /* 0x000fe20008410000 */
[--C-:B------:R-:W-:Y:S01]  /*16760*/  IMAD.IADD R4, R236, 0x1, -R2.reuse ;  /* 0x00000001ec047824 */ /* 0x100fe200078e0a02 */
[----:B------:R1:W-:Y:S01]  /*16770*/  MUFU.TANH R14, R6 ;  /* 0x00000006000e7308 */ /* 0x0003e20000002400 */
[----:B------:R-:W-:Y:S01]  /*16780*/  LOP3.LUT P4, RZ, R231, 0x2, RZ, 0xc0, !PT ;  /* 0x00000002e7ff7812 */ /* 0x000fe2000788c0ff */
[----:B------:R2:W5:Y:S06]  /*16790*/  LDL.LU R71, [R1+0xe4] ;  /* 0x0000e40001477983 */ /* 0x00056c0000300800 */
[----:B------:R3:W4:Y:S01]  /*167a0*/  MUFU.TANH R8, R3 ;  /* 0x0000000300087308 */ /* 0x0007220000002400 */
[----:B------:R-:W-:Y:S01]  /*167b0*/  IABS R5, R4 ;  /* 0x0000000400057213 */ /* 0x000fe20000000000 */
[----:B-1----:R-:W-:-:S02]  /*167c0*/  IMAD.IADD R6, R238, 0x1, -R2 ;  /* 0x00000001ee067824 */ /* 0x002fc400078e0a02 */
[----:B---3--:R-:W-:-:S05]  /*167d0*/  IMAD.IADD R3, R237, 0x1, -R2 ;  /* 0x00000001ed037824 */ /* 0x008fca00078e0a02 */
[----:B------:R-:W-:Y:S02]  /*167e0*/  IABS R4, R3 ;  /* 0x0000000300047213 */ /* 0x000fe40000000000 */
[----:B------:R-:W-:Y:S02]  /*167f0*/  IABS R3, R6 ;  /* 0x0000000600037213 */ /* 0x000fe40000000000 */
[----:B------:R-:W-:Y:S02]  /*16800*/  I2FP.F32.S32 R5, R5 ;  /* 0x0000000500057245 */ /* 0x000fe40000201400 */
[----:B------:R-:W-:Y:S02]  /*16810*/  I2FP.F32.S32 R3, R3 ;  /* 0x0000000300037245 */ /* 0x000fe40000201400 */
[----:B------:R-:W-:Y:S02]  /*16820*/  I2FP.F32.S32 R4, R4 ;  /* 0x0000000400047245 */ /* 0x000fe40000201400 */
[----:B------:R-:W-:-:S02]  /*16830*/  FSEL R84, R15, -INF , !P4 ;  /* 0xff8000000f547808 */ /* 0x000fc40006000000 */
[C---:B------:R-:W-:Y:S01]  /*16840*/  ISETP.GE.AND P4, PT, R2.reuse, R243, PT ;  /* 0x000000f30200720c */ /* 0x040fe20003f86270 */
[----:B----4-:R-:W-:Y:S01]  /*16850*/  FFMA.FTZ R8, R3, -UR19, R8 ;  /* 0x8000001303087c23 */ /* 0x010fe20008010008 */
[----:B------:R-:W-:Y:S01]  /*16860*/  ISETP.GE.AND P3, PT, R2, R242, PT ;  /* 0x000000f20200720c */ /* 0x000fe20003f66270 */
[----:B------:R-:W-:Y:S01]  /*16870*/  FFMA.FTZ R7, R5, -UR19, R7 ;  /* 0x8000001305077c23 */ /* 0x000fe20008010007 */
[----:B------:R-:W-:Y:S01]  /*16880*/  FMUL.FTZ R3, R25, UR31 ;  /* 0x0000001f19037c20 */ /* 0x000fe20008410000 */
[----:B------:R-:W-:Y:S01]  /*16890*/  FSEL R29, R9, -INF , !P5 ;  /* 0xff800000091d7808 */ /* 0x000fe20006800000 */
[----:B------:R-:W-:Y:S01]  /*168a0*/  FFMA.FTZ R6, R4, -UR19, R14 ;  /* 0x8000001304067c23 */ /* 0x000fe2000801000e */
[C---:B------:R-:W-:Y:S02]  /*168b0*/  ISETP.LT.OR P5, PT, R2.reuse, R235, P4 ;  /* 0x000000eb0200720c */ /* 0x040fe400027a1670 */
[----:B------:R-:W-:Y:S01]  /*168c0*/  ISETP.LT.OR P4, PT, R2, R233, P3 ;  /* 0x000000e90200720c */ /* 0x000fe20001f81670 */
[----:B------:R1:W3:Y:S01]  /*168d0*/  MUFU.TANH R14, R3 ;  /* 0x00000003000e7308 */ /* 0x0002e20000002400 */
[----:B------:R-:W-:Y:S01]  /*168e0*/  FMUL.FTZ R4, R27, UR31 ;  /* 0x0000001f1b047c20 */ /* 0x000fe20008410000 */
[----:B------:R-:W-:Y:S01]  /*168f0*/  FSEL R25, R7, -INF , !P5 ;  /* 0xff80000007197808 */ /* 0x000fe20006800000 */
[----:B------:R-:W-:Y:S01]  /*16900*/  FMUL.FTZ R7, R69, UR31 ;  /* 0x0000001f45077c20 */ /* 0x000fe20008410000 */
[----:B------:R-:W-:Y:S01]  /*16910*/  FSEL R27, R6, -INF , !P4 ;  /* 0xff800000061b7808 */ /* 0x000fe20006000000 */
[----:B------:R-:W-:Y:S01]  /*16920*/  FMUL.FTZ R6, R68, UR31 ;  /* 0x0000001f44067c20 */ /* 0x000fe20008410000 */
[----:B-1----:R-:W-:-:S02]  /*16930*/  FMUL.FTZ R3, R70, UR31 ;  /* 0x0000001f46037c20 */ /* 0x002fc40008410000 */
[----:B------:R2:W5:Y:S04]  /*16940*/  LDL.LU R70, [R1+0xe0] ;  /* 0x0000e00001467983 */ /* 0x0005680000300800 */
[----:B------:R2:W5:Y:S04]  /*16950*/  LDL.LU R69, [R1+0xdc] ;  /* 0x0000dc0001457983 */ /* 0x0005680000300800 */
[----:B------:R2:W5:Y:S01]  /*16960*/  LDL.LU R68, [R1+0xd8] ;  /* 0x0000d80001447983 */ /* 0x0005620000300800 */
[----:B------:R-:W-:-:S04]  /*16970*/  LOP3.LUT R231, R231, 0xfffffff7, RZ, 0xc0, !PT ;  /* 0xfffffff7e7e77812 */ /* 0x000fc800078ec0ff */
[----:B------:R-:W-:-:S04]  /*16980*/  @P2 LOP3.LUT R231, R231, 0x8, RZ, 0xfc, !PT ;  /* 0x00000008e7e72812 */ /* 0x000fc800078efcff */
[----:B------:R-:W-:Y:S02]  /*16990*/  LOP3.LUT R231, R231, 0xfffffffb, RZ, 0xc0, !PT ;  /* 0xfffffffbe7e77812 */ /* 0x000fe400078ec0ff */
[----:B------:R-:W-:Y:S02]  /*169a0*/  ISETP.GE.AND P2, PT, R2, R241, PT ;  /* 0x000000f10200720c */ /* 0x000fe40003f46270 */
[----:B------:R-:W-:Y:S01]  /*169b0*/  @P1 LOP3.LUT R231, R231, 0x4, RZ, 0xfc, !PT ;  /* 0x00000004e7e71812 */ /* 0x000fe200078efcff */
[----:B------:R-:W-:Y:S01]  /*169c0*/  VIADD R0, R0, 0x79 ;  /* 0x0000007900007836 */ /* 0x000fe20000000000 */
[----:B------:R-:W-:Y:S02]  /*169d0*/  ISETP.GE.AND P1, PT, R2, R240, PT ;  /* 0x000000f00200720c */ /* 0x000fe40003f26270 */
[----:B------:R-:W-:Y:S02]  /*169e0*/  FSEL R28, R10, -INF , !P6 ;  /* 0xff8000000a1c7808 */ /* 0x000fe40007000000 */
[----:B------:R-:W-:Y:S01]  /*169f0*/  ISETP.LT.OR P2, PT, R2, R234, P2 ;  /* 0x000000ea0200720c */ /* 0x000fe20001741670 */
[----:B------:R1:W4:Y:S01]  /*16a00*/  MUFU.TANH R10, R4 ;  /* 0x00000004000a7308 */ /* 0x0003220000002400 */
[----:B------:R-:W-:-:S02]  /*16a10*/  FSEL R85, R11, -INF , !P0 ;  /* 0xff8000000b557808 */ /* 0x000fc40004000000 */
[----:B------:R-:W-:Y:S01]  /*16a20*/  ISETP.LT.OR P0, PT, R2, R232, P1 ;  /* 0x000000e80200720c */ /* 0x000fe20000f01670 */
[----:B------:R-:W-:-:S04]  /*16a30*/  IMAD.IADD R2, R239, 0x1, -R2 ;  /* 0x00000001ef027824 */ /* 0x000fc800078e0a02 */
[----:B------:R3:W2:Y:S01]  /*16a40*/  MUFU.TANH R9, R3 ;  /* 0x0000000300097308 */ /* 0x0006a20000002400 */
[C---:B------:R-:W-:Y:S02]  /*16a50*/  LOP3.LUT P6, RZ, R231.reuse, 0x4, RZ, 0xc0, !PT ;  /* 0x00000004e7ff7812 */ /* 0x040fe400078cc0ff */
[----:B------:R-:W-:Y:S02]  /*16a60*/  LOP3.LUT P3, RZ, R231, 0x8, RZ, 0xc0, !PT ;  /* 0x00000008e7ff7812 */ /* 0x000fe4000786c0ff */
[----:B------:R-:W-:Y:S01]  /*16a70*/  IABS R5, R2 ;  /* 0x0000000200057213 */ /* 0x000fe20000000000 */
[--C-:B-1----:R-:W-:Y:S01]  /*16a80*/  IMAD.IADD R4, R237, 0x1, -R0.reuse ;  /* 0x00000001ed047824 */ /* 0x102fe200078e0a00 */
[----:B------:R-:W-:Y:S01]  /*16a90*/  LOP3.LUT R231, R231, 0xfffffffd, RZ, 0xc0, !PT ;  /* 0xfffffffde7e77812 */ /* 0x000fe200078ec0ff */
[----:B---3--:R-:W-:-:S03]  /*16aa0*/  IMAD.IADD R3, R236, 0x1, -R0 ;  /* 0x00000001ec037824 */ /* 0x008fc600078e0a00 */
[----:B------:R-:W-:Y:S02]  /*16ab0*/  IABS R2, R4 ;  /* 0x0000000400027213 */ /* 0x000fe40000000000 */
[----:B------:R-:W-:Y:S02]  /*16ac0*/  IABS R3, R3 ;  /* 0x0000000300037213 */ /* 0x000fe40000000000 */
[----:B------:R-:W-:Y:S02]  /*16ad0*/  FSEL R74, R13, -INF , !P3 ;  /* 0xff8000000d4a7808 */ /* 0x000fe40005800000 */
[----:B------:R-:W-:Y:S02]  /*16ae0*/  I2FP.F32.S32 R3, R3 ;  /* 0x0000000300037245 */ /* 0x000fe40000201400 */
[----:B------:R-:W-:Y:S02]  /*16af0*/  @P2 LOP3.LUT R231, R231, 0x2, RZ, 0xfc, !PT ;  /* 0x00000002e7e72812 */ /* 0x000fe400078efcff */
[----:B------:R-:W-:-:S02]  /*16b00*/  I2FP.F32.S32 R2, R2 ;  /* 0x0000000200027245 */ /* 0x000fc40000201400 */
[C---:B------:R-:W-:Y:S02]  /*16b10*/  ISETP.GE.AND P3, PT, R0.reuse, R243, PT ;  /* 0x000000f30000720c */ /* 0x040fe40003f66270 */
[C---:B------:R-:W-:Y:S02]  /*16b20*/  ISETP.GE.AND P2, PT, R0.reuse, R242, PT ;  /* 0x000000f20000720c */ /* 0x040fe40003f46270 */
[C---:B------:R-:W-:Y:S02]  /*16b30*/  ISETP.GE.AND P1, PT, R0.reuse, R241, PT ;  /* 0x000000f10000720c */ /* 0x040fe40003f26270 */
[----:B------:R-:W-:Y:S01]  /*16b40*/  ISETP.GE.AND P4, PT, R0, R240, PT ;  /* 0x000000f00000720c */ /* 0x000fe20003f86270 */
[----:B------:R-:W-:Y:S01]  /*16b50*/  FFMA.FTZ R4, R3, -UR19, R14 ;  /* 0x8000001303047c23 */ /* 0x000fe2000801000e */
[----:B------:R-:W-:Y:S01]  /*16b60*/  FSEL R75, R12, -INF , !P6 ;  /* 0xff8000000c4b7808 */ /* 0x000fe20007000000 */
[----:B------:R-:W1:Y:S01]  /*16b70*/  MUFU.TANH R7, R7 ;  /* 0x0000000700077308 */ /* 0x000e620000002400 */
[----:B------:R-:W-:Y:S01]  /*16b80*/  ISETP.LT.OR P6, PT, R0, R235, P3 ;  /* 0x000000eb0000720c */ /* 0x000fe20001fc1670 */
[----:B----4-:R-:W-:Y:S01]  /*16b90*/  FFMA.FTZ R3, R2, -UR19, R10 ;  /* 0x8000001302037c23 */ /* 0x010fe2000801000a */
[----:B------:R-:W-:Y:S01]  /*16ba0*/  ISETP.LT.OR P5, PT, R0, R233, P2 ;  /* 0x000000e90000720c */ /* 0x000fe200017a1670 */
[----:B------:R-:W-:Y:S01]  /*16bb0*/  IMAD.IADD R2, R238, 0x1, -R0 ;  /* 0x00000001ee027824 */ /* 0x000fe200078e0a00 */
[----:B------:R-:W-:-:S03]  /*16bc0*/  ISETP.LT.OR P3, PT, R0, R234, P1 ;  /* 0x000000ea0000720c */ /* 0x000fc60000f61670 */
[----:B------:R-:W3:Y:S01]  /*16bd0*/  MUFU.TANH R6, R6 ;  /* 0x0000000600067308 */ /* 0x000ee20000002400 */
[----:B------:R-:W-:Y:S02]  /*16be0*/  LOP3.LUT P1, RZ, R231, 0x2, RZ, 0xc0, !PT ;  /* 0x00000002e7ff7812 */ /* 0x000fe4000782c0ff */
[----:B------:R-:W-:Y:S01]  /*16bf0*/  ISETP.LT.OR P2, PT, R0, R232, P4 ;  /* 0x000000e80000720c */ /* 0x000fe20002741670 */
[----:B------:R-:W-:Y:S01]  /*16c00*/  IMAD.IADD R0, R239, 0x1, -R0 ;  /* 0x00000001ef007824 */ /* 0x000fe200078e0a00 */
[----:B------:R-:W-:Y:S02]  /*16c10*/  FSEL R31, R8, -INF , !P1 ;  /* 0xff800000081f7808 */ /* 0x000fe40004800000 */
[----:B------:R-:W-:Y:S02]  /*16c20*/  PLOP3.LUT P1, PT, PT, PT, UP1, 0x80, 0x0 ;  /* 0x000000000000781c */ /* 0x000fe40003f2f018 */
[----:B------:R-:W-:Y:S02]  /*16c30*/  IABS R2, R2 ;  /* 0x0000000200027213 */ /* 0x000fe40000000000 */
[----:B------:R-:W-:-:S02]  /*16c40*/  IABS R0, R0 ;  /* 0x0000000000007213 */ /* 0x000fc40000000000 */
[----:B------:R-:W-:Y:S02]  /*16c50*/  I2FP.F32.S32 R5, R5 ;  /* 0x0000000500057245 */ /* 0x000fe40000201400 */
[----:B------:R-:W-:Y:S02]  /*16c60*/  I2FP.F32.S32 R2, R2 ;  /* 0x0000000200027245 */ /* 0x000fe40000201400 */
[----:B------:R-:W-:Y:S01]  /*16c70*/  I2FP.F32.S32 R0, R0 ;  /* 0x0000000000007245 */ /* 0x000fe20000201400 */
[----:B--2---:R-:W-:Y:S02]  /*16c80*/  FFMA.FTZ R5, R5, -UR19, R9 ;  /* 0x8000001305057c23 */ /* 0x004fe40008010009 */
[----:B-1----:R-:W-:Y:S02]  /*16c90*/  FFMA.FTZ R2, R2, -UR19, R7 ;  /* 0x8000001302027c23 */ /* 0x002fe40008010007 */
[----:B---3--:R-:W-:Y:S01]  /*16ca0*/  FFMA.FTZ R0, R0, -UR19, R6 ;  /* 0x8000001300007c23 */ /* 0x008fe20008010006 */
[----:B------:R-:W-:-:S02]  /*16cb0*/  FSEL R73, R5, -INF , !P0 ;  /* 0xff80000005497808 */ /* 0x000fc40004000000 */
[----:B------:R-:W-:Y:S02]  /*16cc0*/  LOP3.LUT P0, RZ, R231, 0x40, RZ, 0xc0, !PT ;  /* 0x00000040e7ff7812 */ /* 0x000fe4000780c0ff */
[----:B------:R-:W-:Y:S02]  /*16cd0*/  FSEL R23, R4, -INF , !P6 ;  /* 0xff80000004177808 */ /* 0x000fe40007000000 */
[----:B------:R-:W-:Y:S02]  /*16ce0*/  FSEL R24, R3, -INF , !P5 ;  /* 0xff80000003187808 */ /* 0x000fe40006800000 */
[----:B------:R-:W-:Y:S02]  /*16cf0*/  FSEL R26, R2, -INF , !P3 ;  /* 0xff800000021a7808 */ /* 0x000fe40005800000 */
[----:B------:R-:W-:Y:S01]  /*16d00*/  FSEL R72, R0, -INF , !P2 ;  /* 0xff80000000487808 */ /* 0x000fe20005000000 */
[----:B------:R-:W-:Y:S06]  /*16d10*/  @!P1 BRA `(.L_x_1118) ;  /* 0x0000000400c49947 */ /* 0x000fec0003800000 */
        /* <DEDUP_REMOVED lines=111> */
.L_x_1120:
[----:B------:R-:W-:Y:S05]  /*17410*/  BSYNC B0 ;  /* 0x0000000000007941 */ /* 0x000fea0003800000 */
.L_x_1119:
[----:B------:R-:W0:Y:S02]  /*17420*/  LDGDEPBAR ;  /* 0x00000000000079af */ /* 0x000e240000000000 */
.L_x_1118:
        /* <DEDUP_REMOVED lines=10> */
[----:B------:R-:W2:Y:S04]  /*174d0*/  LDL.LU R13, [R1+0x10] ;  /* 0x00001000010d7983 */ /* 0x000ea80000300800 */
[----:B------:R-:W2:Y:S04]  /*174e0*/  LDL.LU R12, [R1+0x20] ;  /* 0x00002000010c7983 */ /* 0x000ea80000300800 */
[----:B------:R-:W2:Y:S04]  /*174f0*/  LDL.LU R11, [R1+0xc] ;  /* 0x00000c00010b7983 */ /* 0x000ea80000300800 */
[----:B------:R-:W2:Y:S04]  /*17500*/  LDL.LU R10, [R1+0x8] ;  /* 0x00000800010a7983 */ /* 0x000ea80000300800 */
[----:B---3--:R-:W3:Y:S04]  /*17510*/  LDL.LU R9, [R1+0x18] ;  /* 0x0000180001097983 */ /* 0x008ee80000300800 */
[----:B------:R-:W3:Y:S01]  /*17520*/  LDL.LU R8, [R1+0x28] ;  /* 0x0000280001087983 */ /* 0x000ee20000300800 */
[----:B------:R-:W-:-:S02]  /*17530*/  MOV R55, R36 ;  /* 0x0000002400377202 */ /* 0x000fc40000000f00 */
[----:B------:R-:W-:Y:S01]  /*17540*/  MOV R52, R202 ;  /* 0x000000ca00347202 */ /* 0x000fe20000000f00 */
[----:B------:R-:W3:Y:S01]  /*17550*/  LDL.LU R7, [R1+0x34] ;  /* 0x0000340001077983 */ /* 0x000ee20000300800 */
[----:B------:R-:W-:Y:S01]  /*17560*/  MOV R53, R201 ;  /* 0x000000c900357202 */ /* 0x000fe20000000f00 */
[----:B------:R-:W-:Y:S01]  /*17570*/  IMAD.MOV.U32 R14, RZ, RZ, R131 ;  /* 0x000000ffff0e7224 */ /* 0x000fe200078e0083 */
[----:B------:R-:W-:Y:S01]  /*17580*/  MOV R15, R39 ;  /* 0x00000027000f7202 */ /* 0x000fe20000000f00 */
[----:B------:R-:W3:Y:S01]  /*17590*/  LDL.LU R6, [R1+0x38] ;  /* 0x0000380001067983 */ /* 0x000ee20000300800 */
[----:B------:R-:W-:Y:S02]  /*175a0*/  MOV R54, R37 ;  /* 0x0000002500367202 */ /* 0x000fe40000000f00 */
[----:B-1----:R-:W-:Y:S01]  /*175b0*/  MOV R223, R60 ;  /* 0x0000003c00df7202 */ /* 0x002fe20000000f00 */
[----:B------:R-:W3:Y:S04]  /*175c0*/  LDL.LU R5, [R1+0x4c] ;  /* 0x00004c0001057983 */ /* 0x000ee80000300800 */
[----:B------:R-:W3:Y:S04]  /*175d0*/  LDL.LU R4, [R1+0x50] ;  /* 0x0000500001047983 */ /* 0x000ee80000300800 */
[----:B------:R-:W3:Y:S04]  /*175e0*/  LDL.LU R3, [R1+0x5c] ;  /* 0x00005c0001037983 */ /* 0x000ee80000300800 */
[----:B------:R-:W3:Y:S04]  /*175f0*/  LDL.LU R2, [R1+0x58] ;  /* 0x0000580001027983 */ /* 0x000ee80000300800 */
[----:B------:R-:W4:Y:S04]  /*17600*/  LDL.LU R0, [R1+0x44] ;  /* 0x0000440001007983 */ /* 0x000f280000300800 */
[----:B------:R-:W-:Y:S04]  /*17610*/  STL [R1+0xf0], R222 ;  /* 0x0000f0de01007387 */ /* 0x000fe80000100800 */
[----:B------:R-:W-:Y:S04]  /*17620*/  STL [R1+0xec], R221 ;  /* 0x0000ecdd01007387 */ /* 0x000fe80000100800 */
[----:B------:R-:W-:Y:S04]  /*17630*/  STL [R1+0xe8], R220 ;  /* 0x0000e8dc01007387 */ /* 0x000fe80000100800 */
[----:B------:R-:W-:Y:S04]  /*17640*/  STL [R1+0xe4], R219 ;  /* 0x0000e4db01007387 */ /* 0x000fe80000100800 */
[----:B------:R-:W-:Y:S04]  /*17650*/  STL [R1+0xe0], R218 ;  /* 0x0000e0da01007387 */ /* 0x000fe80000100800 */
[----:B------:R1:W-:Y:S02]  /*17660*/  STL [R1+0xdc], R217 ;  /* 0x0000dcd901007387 */ /* 0x0003e40000100800 */
[----:B-1----:R-:W-:-:S02]  /*17670*/  MOV R217, R101 ;  /* 0x0000006500d97202 */ /* 0x002fc40000000f00 */
[----:B------:R-:W3:Y:S04]  /*17680*/  LDL.LU R101, [R1+0x54] ;  /* 0x0000540001657983 */ /* 0x000ee80000300800 */
[----:B------:R-:W3:Y:S04]  /*17690*/  LDL.LU R230, [R1+0x48] ;  /* 0x0000480001e67983 */ /* 0x000ee80000300800 */
[----:B------:R-:W3:Y:S04]  /*176a0*/  LDL.LU R229, [R1+0x40] ;  /* 0x0000400001e57983 */ /* 0x000ee80000300800 */
[----:B------:R-:W3:Y:S04]  /*176b0*/  LDL.LU R228, [R1+0x30] ;  /* 0x0000300001e47983 */ /* 0x000ee80000300800 */
[----:B------:R-:W3:Y:S04]  /*176c0*/  LDL.LU R227, [R1+0x2c] ;  /* 0x00002c0001e37983 */ /* 0x000ee80000300800 */
[----:B------:R1:W-:Y:S04]  /*176d0*/  STL [R1+0xd8], R212 ;  /* 0x0000d8d401007387 */ /* 0x0003e80000100800 */
[----:B------:R-:W3:Y:S01]  /*176e0*/  LDL.LU R36, [R1+0x6c] ;  /* 0x00006c0001247983 */ /* 0x000ee20000300800 */
[----:B------:R-:W-:Y:S01]  /*176f0*/  MOV R221, R88 ;  /* 0x0000005800dd7202 */ /* 0x000fe20000000f00 */
[----:B------:R-:W-:Y:S01]  /*17700*/  IMAD.MOV.U32 R219, RZ, RZ, R83 ;  /* 0x000000ffffdb7224 */ /* 0x000fe200078e0053 */
[----:B------:R-:W-:Y:S01]  /*17710*/  MOV R222, R76 ;  /* 0x0000004c00de7202 */ /* 0x000fe20000000f00 */
[----:B------:R-:W3:Y:S01]  /*17720*/  LDL.LU R59, [R1+0x74] ;  /* 0x00007400013b7983 */ /* 0x000ee20000300800 */
[----:B------:R-:W-:-:S03]  /*17730*/  MOV R218, R81 ;  /* 0x0000005100da7202 */ /* 0x000fc60000000f00 */
[----:B------:R-:W3:Y:S01]  /*17740*/  LDL.LU R57, [R1+0x68] ;  /* 0x0000680001397983 */ /* 0x000ee20000300800 */
[----:B-1----:R-:W-:Y:S01]  /*17750*/  MOV R212, R82 ;  /* 0x0000005200d47202 */ /* 0x002fe20000000f00 */
[----:B----4-:R-:W-:Y:S01]  /*17760*/  IMAD.MOV.U32 R66, RZ, RZ, R0 ;  /* 0x000000ffff427224 */ /* 0x010fe200078e0000 */
[----:B-----5:R-:W-:-:S04]  /*17770*/  FMNMX.FTZ R0, R71, R18, !PT ;  /* 0x0000001247007209 */ /* 0x020fc80007810000 */
[----:B------:R-:W-:-:S04]  /*17780*/  FMNMX.FTZ R0, R33, R0, !PT ;  /* 0x0000000021007209 */ /* 0x000fc80007810000 */
[----:B------:R-:W-:-:S04]  /*17790*/  FMNMX.FTZ R0, R19, R0, !PT ;  /* 0x0000000013007209 */ /* 0x000fc80007810000 */
[----:B------:R-:W-:-:S04]  /*177a0*/  FMNMX.FTZ R0, R16, R0, !PT ;  /* 0x0000000010007209 */ /* 0x000fc80007810000 */
[----:B------:R-:W-:-:S04]  /*177b0*/  FMNMX.FTZ R0, R78, R0, !PT ;  /* 0x000000004e007209 */ /* 0x000fc80007810000 */
        /* <DEDUP_REMOVED lines=23> */
[----:B---3--:R-:W-:Y:S02]  /*17930*/  MOV R64, R3 ;  /* 0x0000000300407202 */ /* 0x008fe40000000f00 */
        /* <DEDUP_REMOVED lines=9> */
[----:B------:R-:W-:-:S02]  /*179d0*/  MOV R88, R4 ;  /* 0x0000000400587202 */ /* 0x000fc40000000f00 */
[----:B------:R-:W-:Y:S01]  /*179e0*/  FMNMX.FTZ R2, R101, R2, !PT ;  /* 0x0000000265027209 */ /* 0x000fe20007810000 */
[----:B------:R-:W1:Y:S03]  /*179f0*/  SHFL.BFLY PT, R4, R0, 0x2, 0x1f ;  /* 0x0c401f0000047f89 */ /* 0x000e6600000e0000 */
[----:B------:R-:W-:Y:S02]  /*17a00*/  FMNMX.FTZ R3, R230, R2, !PT ;  /* 0x00000002e6037209 */ /* 0x000fe40007810000 */
[----:B------:R-:W-:Y:S02]  /*17a10*/  FMNMX.FTZ R2, R69, R32, !PT ;  /* 0x0000002045027209 */ /* 0x000fe40007810000 */
[----:B------:R-:W-:Y:S02]  /*17a20*/  FMNMX.FTZ R3, R229, R3, !PT ;  /* 0x00000003e5037209 */ /* 0x000fe40007810000 */
[----:B------:R-:W-:-:S02]  /*17a30*/  FMNMX.FTZ R2, R38, R2, !PT ;  /* 0x0000000226027209 */ /* 0x000fc40007810000 */
[----:B------:R-:W-:Y:S02]  /*17a40*/  FMNMX.FTZ R3, R228, R3, !PT ;  /* 0x00000003e4037209 */ /* 0x000fe40007810000 */
[----:B------:R-:W-:Y:S01]  /*17a50*/  FMNMX.FTZ R2, R44, R2, !PT ;  /* 0x000000022c027209 */ /* 0x000fe20007810000 */
[----:B------:R-:W-:Y:S01]  /*17a60*/  IMAD.MOV.U32 R51, RZ, RZ, R9 ;  /* 0x000000ffff337224 */ /* 0x000fe200078e0009 */
[----:B------:R-:W-:Y:S02]  /*17a70*/  FMNMX.FTZ R3, R227, R3, !PT ;  /* 0x00000003e3037209 */ /* 0x000fe40007810000 */
[----:B------:R-:W-:Y:S01]  /*17a80*/  FMNMX.FTZ R2, R21, R2, !PT ;  /* 0x0000000215027209 */ /* 0x000fe20007810000 */
[----:B------:R-:W-:Y:S01]  /*17a90*/  IMAD.MOV.U32 R76, RZ, RZ, R13 ;  /* 0x000000ffff4c7224 */ /* 0x000fe200078e000d */
[----:B------:R-:W-:Y:S01]  /*17aa0*/  FMNMX.FTZ R3, R51, R3, !PT ;  /* 0x0000000333037209 */ /* 0x000fe20007810000 */
[----:B------:R-:W-:Y:S01]  /*17ab0*/  IMAD.MOV.U32 R83, RZ, RZ, R5 ;  /* 0x000000ffff537224 */ /* 0x000fe200078e0005 */
[----:B------:R-:W-:-:S02]  /*17ac0*/  FMNMX.FTZ R2, R88, R2, !PT ;  /* 0x0000000258027209 */ /* 0x000fc40007810000 */
[----:B------:R-:W-:Y:S02]  /*17ad0*/  MOV R81, R7 ;  /* 0x0000000700517202 */ /* 0x000fe40000000f00 */
[----:B-1----:R-:W-:Y:S02]  /*17ae0*/  FMNMX.FTZ R7, R0, R4, !PT ;  /* 0x0000000400077209 */ /* 0x002fe40007810000 */
[----:B------:R-:W-:Y:S02]  /*17af0*/  FMNMX.FTZ R3, R76, R3, !PT ;  /* 0x000000034c037209 */ /* 0x000fe40007810000 */
[----:B------:R-:W-:Y:S02]  /*17b00*/  FMNMX.FTZ R0, R68, R34, !PT ;  /* 0x0000002244007209 */ /* 0x000fe40007810000 */
[----:B------:R-:W-:Y:S02]  /*17b10*/  MOV R82, R6 ;  /* 0x0000000600527202 */ /* 0x000fe40000000f00 */
[----:B------:R-:W-:-:S02]  /*17b20*/  FMNMX.FTZ R2, R83, R2, !PT ;  /* 0x0000000253027209 */ /* 0x000fc40007810000 */
[----:B------:R-:W-:Y:S02]  /*17b30*/  FMNMX.FTZ R4, R133, R3, !PT ;  /* 0x0000000385047209 */ /* 0x000fe40007810000 */
[----:B------:R-:W-:Y:S02]  /*17b40*/  FMNMX.FTZ R0, R47, R0, !PT ;  /* 0x000000002f007209 */ /* 0x000fe40007810000 */
[----:B------:R-:W-:Y:S02]  /*17b50*/  FMNMX.FTZ R3, R82, R2, !PT ;  /* 0x0000000252037209 */ /* 0x000fe40007810000 */
[----:B------:R-:W-:Y:S02]  /*17b60*/  FMNMX.FTZ R0, R46, R0, !PT ;  /* 0x000000002e007209 */ /* 0x000fe40007810000 */
[----:B------:R-:W-:Y:S02]  /*17b70*/  MOV R79, R8 ;  /* 0x00000008004f7202 */ /* 0x000fe40000000f00 */
[----:B------:R-:W-:-:S02]  /*17b80*/  FMNMX.FTZ R3, R81, R3, !PT ;  /* 0x0000000351037209 */ /* 0x000fc40007810000 */
[----:B------:R-:W-:Y:S02]  /*17b90*/  FMNMX.FTZ R0, R45, R0, !PT ;  /* 0x000000002d007209 */ /* 0x000fe40007810000 */
[----:B------:R-:W-:Y:S02]  /*17ba0*/  MOV R48, R12 ;  /* 0x0000000c00307202 */ /* 0x000fe40000000f00 */
[----:B------:R-:W-:Y:S02]  /*17bb0*/  FMNMX.FTZ R3, R79, R3, !PT ;  /* 0x000000034f037209 */ /* 0x000fe40007810000 */
[----:B------:R-:W-:Y:S02]  /*17bc0*/  FMNMX.FTZ R4, R134, R4, !PT ;  /* 0x0000000486047209 */ /* 0x000fe40007810000 */
[----:B------:R-:W-:Y:S02]  /*17bd0*/  FMNMX.FTZ R0, R64, R0, !PT ;  /* 0x0000000040007209 */ /* 0x000fe40007810000 */
[----:B------:R-:W-:-:S02]  /*17be0*/  MOV R49, R11 ;  /* 0x0000000b00317202 */ /* 0x000fc40000000f00 */
[----:B------:R-:W-:Y:S02]  /*17bf0*/  FMNMX.FTZ R3, R48, R3, !PT ;  /* 0x0000000330037209 */ /* 0x000fe40007810000 */
[----:B------:R-:W-:Y:S02]  /*17c00*/  FMNMX.FTZ R4, R135, R4, !PT ;  /* 0x0000000487047209 */ /* 0x000fe40007810000 */
[----:B------:R-:W-:Y:S02]  /*17c10*/  FMNMX.FTZ R0, R65, R0, !PT ;  /* 0x0000000041007209 */ /* 0x000fe40007810000 */
[----:B------:R-:W-:Y:S02]  /*17c20*/  MOV R50, R10 ;  /* 0x0000000a00327202 */ /* 0x000fe40000000f00 */
        /* <DEDUP_REMOVED lines=8> */
[----:B------:R-:W-:Y:S02]  /*17cb0*/  MOV R11, R200 ;  /* 0x000000c8000b7202 */ /* 0x000fe40000000f00 */
        /* <DEDUP_REMOVED lines=48> */
[----:B------:R-:W2:Y:S01]  /*17fc0*/  SHFL.BFLY PT, R5, R0, 0x2, 0x1f ;  /* 0x0c401f0000057f89 */ /* 0x000ea200000e0000 */
[----:B------:R-:W-:-:S02]  /*17fd0*/  FMNMX.FTZ R2, R205, R2, !PT ;  /* 0x00000002cd027209 */ /* 0x000fc40007810000 */
[----:B------:R-:W-:Y:S02]  /*17fe0*/  FMNMX.FTZ R3, R74, R3, !PT ;  /* 0x000000034a037209 */ /* 0x000fe40007810000 */
[----:B------:R-:W-:Y:S02]  /*17ff0*/  FMNMX.FTZ R2, R204, R2, !PT ;  /* 0x00000002cc027209 */ /* 0x000fe40007810000 */
        /* <DEDUP_REMOVED lines=12> */
[C---:B------:R-:W-:Y:S01]  /*180c0*/  FMUL.FTZ R4, R202.reuse, UR25 ;  /* 0x00000019ca047c20 */ /* 0x040fe20008410000 */
[----:B------:R-:W-:Y:S02]  /*180d0*/  FSETP.NEU.FTZ.AND P2, PT, R202, -INF , PT ;  /* 0xff800000ca00780b */ /* 0x000fe40003f5d000 */
[----:B-1----:R-:W-:Y:S02]  /*180e0*/  FMNMX.FTZ R2, R2, R6, !PT ;  /* 0x0000000602027209 */ /* 0x002fe40007810000 */
[----:B------:R-:W-:Y:S01]  /*180f0*/  SHFL.BFLY PT, R6, R5, 0x2, 0x1f ;  /* 0x0c401f0005067f89 */ /* 0x000fe200000e0000 */
[----:B------:R-:W-:-:S03]  /*18100*/  FSEL R4, R4, RZ, P2 ;  /* 0x000000ff04047208 */ /* 0x000fc60001000000 */
[----:B------:R-:W1:Y:S02]  /*18110*/  SHFL.BFLY PT, R7, R2, 0x1, 0x1f ;  /* 0x0c201f0002077f89 */ /* 0x000e6400000e0000 */
[--C-:B------:R-:W-:Y:S01]  /*18120*/  FFMA.FTZ R3, R18, UR25, -R4.reuse ;  /* 0x0000001912037c23 */ /* 0x100fe20008010804 */
[----:B--2---:R-:W-:Y:S01]  /*18130*/  FMNMX.FTZ R201, R0, R8, !PT ;  /* 0x0000000800c97209 */ /* 0x004fe20007810000 */
[----:B------:R-:W-:Y:S02]  /*18140*/  FFMA.FTZ R0, R19, UR25, -R4 ;  /* 0x0000001913007c23 */ /* 0x000fe40008010804 */
[----:B------:R2:W-:Y:S01]  /*18150*/  MUFU.EX2 R12, R3 ;  /* 0x00000003000c7308 */ /* 0x0005e20000000800 */
[----:B------:R-:W-:-:S07]  /*18160*/  FSETP.NEU.FTZ.AND P1, PT, R201, -INF , PT ;  /* 0xff800000c900780b */ /* 0x000fce0003f3d000 */
[----:B------:R3:W-:Y:S01]  /*18170*/  MUFU.EX2 R220, R0 ;  /* 0x0000000000dc7308 */ /* 0x0007e20000000800 */
[----:B--2---:R-:W-:-:S07]  /*18180*/  FFMA.FTZ R3, R33, UR25, -R4 ;  /* 0x0000001921037c23 */ /* 0x004fce0008010804 */
[----:B------:R2:W-:Y:S01]  /*18190*/  MUFU.EX2 R56, R3 ;  /* 0x0000000300387308 */ /* 0x0005e20000000800 */
[----:B---3--:R-:W-:-:S07]  /*181a0*/  FFMA.FTZ R0, R16, UR25, -R4 ;  /* 0x0000001910007c23 */ /* 0x008fce0008010804 */
[----:B------:R3:W-:Y:S01]  /*181b0*/  MUFU.EX2 R225, R0 ;  /* 0x0000000000e17308 */ /* 0x0007e20000000800 */
[----:B-1----:R-:W-:Y:S01]  /*181c0*/  FMNMX.FTZ R200, R2, R7, !PT ;  /* 0x0000000702c87209 */ /* 0x002fe20007810000 */
[----:B--2---:R-:W-:-:S05]  /*181d0*/  FMUL.FTZ R3, R201, UR25 ;  /* 0x00000019c9037c20 */ /* 0x004fca0008410000 */
[----:B------:R-:W-:Y:S02]  /*181e0*/  FSEL R3, R3, RZ, P1 ;  /* 0x000000ff03037208 */ /* 0x000fe40000800000 */
[----:B---3--:R-:W-:-:S03]  /*181f0*/  FMNMX.FTZ R0, R5, R6, !PT ;  /* 0x0000000605007209 */ /* 0x008fc60007810000 */
[--C-:B------:R-:W-:Y:S02]  /*18200*/  FFMA.FTZ R5, R20, UR25, -R3.reuse ;  /* 0x0000001914057c23 */ /* 0x100fe40008010803 */
[----:B------:R-:W1:Y:S02]  /*18210*/  SHFL.BFLY PT, R7, R0, 0x1, 0x1f ;  /* 0x0c201f0000077f89 */ /* 0x000e6400000e0000 */
[----:B------:R2:W-:Y:S01]  /*18220*/  MUFU.EX2 R13, R5 ;  /* 0x00000005000d7308 */ /* 0x0005e20000000800 */
[----:B------:R-:W-:Y:S01]  /*18230*/  FFMA.FTZ R2, R35, UR25, -R3 ;  /* 0x0000001923027c23 */ /* 0x000fe20008010803 */
[----:B------:R-:W-:-:S06]  /*18240*/  FSETP.NEU.FTZ.AND P0, PT, R200, -INF , PT ;  /* 0xff800000c800780b */ /* 0x000fcc0003f1d000 */
[----:B------:R3:W-:Y:S01]  /*18250*/  MUFU.EX2 R58, R2 ;  /* 0x00000002003a7308 */ /* 0x0007e20000000800 */
[----:B--2---:R-:W-:-:S07]  /*18260*/  FFMA.FTZ R5, R22, UR25, -R3 ;  /* 0x0000001916057c23 */ /* 0x004fce0008010803 */
[----:B------:R2:W-:Y:S01]  /*18270*/  MUFU.EX2 R226, R5 ;  /* 0x0000000500e27308 */ /* 0x0005e20000000800 */
[----:B---3--:R-:W-:-:S05]  /*18280*/  FMUL.FTZ R2, R200, UR25 ;  /* 0x00000019c8027c20 */ /* 0x008fca0008410000 */
[----:B------:R-:W-:Y:S02]  /*18290*/  FSEL R2, R2, RZ, P0 ;  /* 0x000000ff02027208 */ /* 0x000fe40000000000 */
[----:B--2---:R-:W-:-:S05]  /*182a0*/  FSEL R5, R200, RZ, P0 ;  /* 0x000000ffc8057208 */ /* 0x004fca0000000000 */
[----:B------:R-:W-:Y:S01]  /*182b0*/  FADD.FTZ R5, R69, -R5 ;  /* 0x8000000545057221 */ /* 0x000fe20000010000 */
[----:B------:R-:W-:Y:S01]  /*182c0*/  FFMA.FTZ R6, R32, UR25, -R2 ;  /* 0x0000001920067c23 */ /* 0x000fe20008010802 */
[----:B-1----:R-:W-:Y:S02]  /*182d0*/  FMNMX.FTZ R131, R0, R7, !PT ;  /* 0x0000000700837209 */ /* 0x002fe40007810000 */
[----:B------:R-:W-:Y:S01]  /*182e0*/  FMUL.FTZ R5, R5, UR25 ;  /* 0x0000001905057c20 */ /* 0x000fe20008410000 */
[----:B------:R-:W-:Y:S01]  /*182f0*/  MUFU.EX2 R10, R6 ;  /* 0x00000006000a7308 */ /* 0x000fe20000000800 */
[----:B------:R-:W-:-:S07]  /*18300*/  FSETP.NEU.FTZ.AND P0, PT, R131, -INF , PT ;  /* 0xff8000008300780b */ /* 0x000fce0003f1d000 */
[----:B------:R-:W1:Y:S01]  /*18310*/  MUFU.EX2 R5, R5 ;  /* 0x0000000500057308 */ /* 0x000e620000000800 */
[----:B------:R-:W-:-:S05]  /*18320*/  FSEL R7, R131, RZ, P0 ;  /* 0x000000ff83077208 */ /* 0x000fca0000000000 */
[----:B------:R-:W-:Y:S01]  /*18330*/  FADD.FTZ R8, R68, -R7 ;  /* 0x8000000744087221 */ /* 0x000fe20000010000 */
[----:B------:R-:W-:-:S05]  /*18340*/  FSEL R7, R202, RZ, P2 ;  /* 0x000000ffca077208 */ /* 0x000fca0001000000 */
[----:B------:R-:W-:Y:S01]  /*18350*/  FADD.FTZ R7, R71, -R7 ;  /* 0x8000000747077221 */ /* 0x000fe20000010000 */
[-C--:B-1----:R-:W-:Y:S01]  /*18360*/  FFMA.FTZ R22, R36, R5.reuse, R10 ;  /* 0x0000000524167223 */ /* 0x082fe2000001000a */
        /* <DEDUP_REMOVED lines=17> */
[----:B------:R-:W-:-:S04]  /*18480*/  FFMA.FTZ R7, R38, UR25, -R2 ;  /* 0x0000001926077c23 */ /* 0x000fc80008010802 */
[----:B------:R1:W-:Y:S02]  /*18490*/  MUFU.EX2 R68, R7 ;  /* 0x0000000700447308 */ /* 0x0003e40000000800 */
[----:B-1----:R-:W-:-:S05]  /*184a0*/  FSEL R7, R201, RZ, P1 ;  /* 0x000000ffc9077208 */ /* 0x002fca0000800000 */
[----:B------:R-:W-:Y:S01]  /*184b0*/  FADD.FTZ R7, R70, -R7 ;  /* 0x8000000746077221 */ /* 0x000fe20000010000 */
[----:B------:R-:W-:Y:S02]  /*184c0*/  IMAD.MOV.U32 R70, RZ, RZ, R56 ;  /* 0x000000ffff467224 */ /* 0x000fe400078e0038 */
[----:B------:R-:W2:Y:S01]  /*184d0*/  LDL.LU R56, [R1+0x70] ;  /* 0x0000700001387983 */ /* 0x000ea20000300800 */
[----:B------:R-:W-:Y:S01]  /*184e0*/  FMUL.FTZ R0, R131, UR25 ;  /* 0x0000001983007c20 */ /* 0x000fe20008410000 */
[----:B------:R-:W-:Y:S01]  /*184f0*/  FFMA.FTZ R6, R17, UR25, -R3 ;  /* 0x0000001911067c23 */ /* 0x000fe20008010803 */
[----:B------:R-:W-:Y:S01]  /*18500*/  MUFU.EX2 R5, R5 ;  /* 0x0000000500057308 */ /* 0x000fe20000000800 */
[----:B------:R-:W1:Y:S02]  /*18510*/  LDSM.16.MT88.4 R16, [R213+0x8000] ;  /* 0x00800000d510783b */ /* 0x000e640000004200 */
[----:B------:R-:W-:-:S05]  /*18520*/  FSEL R0, R0, RZ, P0 ;  /* 0x000000ff00007208 */ /* 0x000fca0000000000 */
[----:B------:R3:W-:Y:S02]  /*18530*/  MUFU.EX2 R224, R6 ;  /* 0x0000000600e07308 */ /* 0x0007e40000000800 */
[----:B---3--:R-:W-:-:S06]  /*18540*/  FFMA.FTZ R6, R34, UR25, -R0 ;  /* 0x0000001922067c23 */ /* 0x008fcc0008010800 */
[----:B------:R3:W-:Y:S02]  /*18550*/  MUFU.EX2 R9, R6 ;  /* 0x0000000600097308 */ /* 0x0007e40000000800 */
[----:B---3--:R-:W-:-:S06]  /*18560*/  FMUL.FTZ R6, R8, UR25 ;  /* 0x0000001908067c20 */ /* 0x008fcc0008410000 */
[----:B------:R-:W3:Y:S02]  /*18570*/  MUFU.EX2 R6, R6 ;  /* 0x0000000600067308 */ /* 0x000ee40000000800 */
[-C--:B---3--:R-:W-:Y:S01]  /*18580*/  FMUL.FTZ R198, R198, R6.reuse ;  /* 0x00000006c6c67220 */ /* 0x088fe20000410000 */
        /* <DEDUP_REMOVED lines=15> */
[----:B------:R-:W-:Y:S01]  /*18680*/  FFMA.FTZ R168, R59, R6, R9 ;  /* 0x000000063ba87223 */ /* 0x000fe20000010009 */
[----:B------:R-:W-:-:S04]  /*18690*/  FFMA.FTZ R6, R44, UR25, -R2 ;  /* 0x000000192c067c23 */ /* 0x000fc80008010802 */
[----:B------:R3:W-:Y:S01]  /*186a0*/  MUFU.EX2 R183, R6 ;  /* 0x0000000600b77308 */ /* 0x0007e20000000800 */
[----:B------:R-:W-:Y:S01]  /*186b0*/  FMUL.FTZ R7, R7, UR25 ;  /* 0x0000001907077c20 */ /* 0x000fe20008410000 */
[----:B---3--:R-:W-:-:S06]  /*186c0*/  FFMA.FTZ R6, R21, UR25, -R2 ;  /* 0x0000001915067c23 */ /* 0x008fcc0008010802 */
[----:B------:R3:W-:Y:S01]  /*186d0*/  MUFU.EX2 R182, R6 ;  /* 0x0000000600b67308 */ /* 0x0007e20000000800 */
[-C--:B------:R-:W-:Y:S01]  /*186e0*/  FFMA.FTZ R21, R57, R5.reuse, R12 ;  /* 0x0000000539157223 */ /* 0x080fe2000001000c */
[-C--:B------:R-:W-:Y:S01]  /*186f0*/  FMUL.FTZ R164, R164, R5.reuse ;  /* 0x00000005a4a47220 */ /* 0x080fe20000410000 */
[----:B------:R-:W-:Y:S01]  /*18700*/  FMUL.FTZ R165, R165, R5 ;  /* 0x00000005a5a57220 */ /* 0x000fe20000410000 */
[----:B---3--:R-:W-:-:S04]  /*18710*/  FFMA.FTZ R6, R47, UR25, -R0 ;  /* 0x000000192f067c23 */ /* 0x008fc80008010800 */
[----:B------:R3:W4:Y:S01]  /*18720*/  MUFU.EX2 R180, R6 ;  /* 0x0000000600b47308 */ /* 0x0007220000000800 */
        /* <DEDUP_REMOVED lines=8> */
[----:B---3--:R-:W-:-:S04]  /*187b0*/  FFMA.FTZ R6, R46, UR25, -R0 ;  /* 0x000000192e067c23 */ /* 0x008fc80008010800 */
[----:B------:R3:W-:Y:S01]  /*187c0*/  MUFU.EX2 R181, R6 ;  /* 0x0000000600b57308 */ /* 0x0007e20000000800 */
[-C--:B------:R-:W-:Y:S01]  /*187d0*/  FMUL.FTZ R144, R144, R5.reuse ;  /* 0x0000000590907220 */ /* 0x080fe20000410000 */
[-C--:B------:R-:W-:Y:S01]  /*187e0*/  FMUL.FTZ R145, R145, R5.reuse ;  /* 0x0000000591917220 */ /* 0x080fe20000410000 */
[-C--:B------:R-:W-:Y:S01]  /*187f0*/  FMUL.FTZ R140, R140, R5.reuse ;  /* 0x000000058c8c7220 */ /* 0x080fe20000410000 */
[-C--:B------:R-:W-:Y:S01]  /*18800*/  FMUL.FTZ R141, R141, R5.reuse ;  /* 0x000000058d8d7220 */ /* 0x080fe20000410000 */
[-C--:B------:R-:W-:Y:S01]  /*18810*/  FMUL.FTZ R136, R136, R5.reuse ;  /* 0x0000000588887220 */ /* 0x080fe20000410000 */
[----:B------:R-:W-:Y:S02]  /*18820*/  FMUL.FTZ R137, R137, R5 ;  /* 0x0000000589897220 */ /* 0x000fe40000410000 */
[----:B------:R-:W1:Y:S01]  /*18830*/  MUFU.EX2 R5, R7 ;  /* 0x0000000700057308 */ /* 0x000e620000000800 */
[----:B---3--:R-:W-:-:S07]  /*18840*/  FFMA.FTZ R6, R45, UR25, -R0 ;  /* 0x000000192d067c23 */ /* 0x008fce0008010800 */
[----:B------:R-:W3:Y:S01]  /*18850*/  MUFU.EX2 R171, R6 ;  /* 0x0000000600ab7308 */ /* 0x000ee20000000800 */
[----:B------:R-:W-:Y:S02]  /*18860*/  MOV R178, R58 ;  /* 0x0000003a00b27202 */ /* 0x000fe40000000f00 */
[----:B------:R-:W-:Y:S02]  /*18870*/  MOV R175, R11 ;  /* 0x0000000b00af7202 */ /* 0x000fe40000000f00 */
[----:B------:R-:W-:Y:S02]  /*18880*/  F2FP.F16.F32.PACK_AB R8, R68, R10 ;  /* 0x0000000a4408723e */ /* 0x000fe400000000ff */
[----:B----4-:R-:W-:Y:S02]  /*18890*/  F2FP.F16.F32.PACK_AB R9, R180, R9 ;  /* 0x00000009b409723e */ /* 0x010fe400000000ff */
[----:B------:R-:W-:Y:S01]  /*188a0*/  F2FP.F16.F32.PACK_AB R10, R182, R183 ;  /* 0x000000b7b60a723e */ /* 0x000fe200000000ff */
[----:B-1----:R-:W-:Y:S01]  /*188b0*/  FMUL.FTZ R166, R166, R5 ;  /* 0x00000005a6a67220 */ /* 0x002fe20000410000 */
[----:B------:R-:W-:Y:S01]  /*188c0*/  MOV R179, R15 ;  /* 0x0000000f00b37202 */ /* 0x000fe20000000f00 */
[-C--:B------:R-:W-:Y:S01]  /*188d0*/  FMUL.FTZ R167, R167, R5.reuse ;  /* 0x00000005a7a77220 */ /* 0x080fe20000410000 */
[----:B------:R-:W-:Y:S01]  /*188e0*/  MOV R174, R14 ;  /* 0x0000000e00ae7202 */ /* 0x000fe20000000f00 */
[----:B------:R-:W-:Y:S01]  /*188f0*/  FMUL.FTZ R162, R162, R5 ;  /* 0x00000005a2a27220 */ /* 0x000fe20000410000 */
[----:B------:R-:W-:-:S02]  /*18900*/  F2FP.F16.F32.PACK_AB R12, R70, R12 ;  /* 0x0000000c460c723e */ /* 0x000fc400000000ff */
[----:B---3--:R-:W-:Y:S01]  /*18910*/  F2FP.F16.F32.PACK_AB R11, R171, R181 ;  /* 0x000000b5ab0b723e */ /* 0x008fe200000000ff */
[----:B------:R-:W-:Y:S01]  /*18920*/  FMUL.FTZ R163, R163, R5 ;  /* 0x00000005a3a37220 */ /* 0x000fe20000410000 */
[----:B------:R-:W-:Y:S02]  /*18930*/  F2FP.F16.F32.PACK_AB R14, R225, R220 ;  /* 0x000000dce10e723e */ /* 0x000fe400000000ff */
[----:B------:R-:W-:Y:S01]  /*18940*/  F2FP.F16.F32.PACK_AB R15, R224, R226 ;  /* 0x000000e2e00f723e */ /* 0x000fe200000000ff */
[----:B------:R-:W-:Y:S01]  /*18950*/  IMAD.MOV.U32 R173, RZ, RZ, R54 ;  /* 0x000000ffffad7224 */ /* 0x000fe200078e0036 */
[----:B------:R-:W-:Y:S01]  /*18960*/  MOV R176, R55 ;  /* 0x0000003700b07202 */ /* 0x000fe20000000f00 */
[-C--:B------:R-:W-:Y:S01]  /*18970*/  FMUL.FTZ R158, R158, R5.reuse ;  /* 0x000000059e9e7220 */ /* 0x080fe20000410000 */
[-C--:B------:R-:W-:Y:S01]  /*18980*/  FMUL.FTZ R159, R159, R5.reuse ;  /* 0x000000059f9f7220 */ /* 0x080fe20000410000 */
[-C--:B------:R-:W-:Y:S01]  /*18990*/  FMUL.FTZ R154, R154, R5.reuse ;  /* 0x000000059a9a7220 */ /* 0x080fe20000410000 */
[----:B------:R-:W-:Y:S01]  /*189a0*/  FMUL.FTZ R155, R155, R5 ;  /* 0x000000059b9b7220 */ /* 0x000fe20000410000 */
[----:B------:R-:W-:-:S02]  /*189b0*/  MOV R69, R50 ;  /* 0x0000003200457202 */ /* 0x000fc40000000f00 */
[----:B------:R-:W-:Y:S02]  /*189c0*/  MOV R169, R49 ;  /* 0x0000003100a97202 */ /* 0x000fe40000000f00 */
[----:B------:R-:W-:Y:S01]  /*189d0*/  MOV R170, R48 ;  /* 0x0000003000aa7202 */ /* 0x000fe20000000f00 */
[----:B------:R-:W-:Y:S01]  /*189e0*/  IMAD.MOV.U32 R7, RZ, RZ, R78 ;  /* 0x000000ffff077224 */ /* 0x000fe200078e004e */
[----:B------:R-:W-:Y:S01]  /*189f0*/  MOV R6, R77 ;  /* 0x0000004d00067202 */ /* 0x000fe20000000f00 */
[-C--:B------:R-:W-:Y:S01]  /*18a00*/  FMUL.FTZ R150, R150, R5.reuse ;  /* 0x0000000596967220 */ /* 0x080fe20000410000 */
[-C--:B------:R-:W-:Y:S01]  /*18a10*/  FMUL.FTZ R151, R151, R5.reuse ;  /* 0x0000000597977220 */ /* 0x080fe20000410000 */
[----:B--2---:R-:W-:Y:S01]  /*18a20*/  FFMA.FTZ R20, R56, R5, R13 ;  /* 0x0000000538147223 */ /* 0x004fe2000001000d */
[----:B------:R-:W-:Y:S01]  /*18a30*/  F2FP.F16.F32.PACK_AB R13, R178, R13 ;  /* 0x0000000db20d723e */ /* 0x000fe200000000ff */
[-C--:B------:R-:W-:Y:S06]  /*18a40*/  HMMA.16816.F32 R56, R8, R16.reuse, R196 ;  /* 0x000000100838723c */ /* 0x080fec00000018c4 */
[----:B------:R-:W-:Y:S01]  /*18a50*/  HMMA.16816.F32 R164, R12, R16, R164 ;  /* 0x000000100ca4723c */ /* 0x000fe200000018a4 */
[----:B------:R-:W-:-:S02]  /*18a60*/  MOV R199, R53 ;  /* 0x0000003500c77202 */ /* 0x000fc40000000f00 */
[----:B------:R-:W-:-:S03]  /*18a70*/  MOV R196, R52 ;  /* 0x0000003400c47202 */ /* 0x000fc60000000f00 */
[-C--:B------:R-:W-:Y:S06]  /*18a80*/  HMMA.16816.F32 R52, R8, R18.reuse, R192 ;  /* 0x000000120834723c */ /* 0x080fec00000018c0 */
[----:B------:R-:W-:Y:S01]  /*18a90*/  HMMA.16816.F32 R160, R12, R18, R160 ;  /* 0x000000120ca0723c */ /* 0x000fe200000018a0 */
[----:B------:R-:W1:Y:S01]  /*18aa0*/  LDSM.16.MT88.4 R16, [R216+0x8000] ;  /* 0x00800000d810783b */ /* 0x000e620000004200 */
[----:B------:R-:W-:Y:S01]  /*18ab0*/  MOV R194, R66 ;  /* 0x0000004200c27202 */ /* 0x000fe20000000f00 */
[----:B------:R-:W-:Y:S01]  /*18ac0*/  IMAD.MOV.U32 R193, RZ, RZ, R65 ;  /* 0x000000ffffc17224 */ /* 0x000fe200078e0041 */
[----:B------:R-:W-:-:S02]  /*18ad0*/  MOV R192, R64 ;  /* 0x0000004000c07202 */ /* 0x000fc40000000f00 */
[----:B------:R-:W-:Y:S01]  /*18ae0*/  MOV R198, R79 ;  /* 0x0000004f00c67202 */ /* 0x000fe20000000f00 */
[-C--:B-1----:R-:W-:Y:S07]  /*18af0*/  HMMA.16816.F32 R64, R12, R16.reuse, R156 ;  /* 0x000000100c40723c */ /* 0x082fee000000189c */
[----:B------:R-:W-:Y:S02]  /*18b00*/  MOV R156, R51 ;  /* 0x00000033009c7202 */ /* 0x000fe40000000f00 */
[C---:B------:R-:W-:Y:S06]  /*18b10*/  HMMA.16816.F32 R48, R8.reuse, R16, R188 ;  /* 0x000000100830723c */ /* 0x040fec00000018bc */
[----:B------:R-:W-:Y:S01]  /*18b20*/  HMMA.16816.F32 R44, R8, R18, R184 ;  /* 0x00000012082c723c */ /* 0x000fe200000018b8 */
[----:B------:R-:W-:-:S05]  /*18b30*/  MOV R191, R76 ;  /* 0x0000004c00bf7202 */ /* 0x000fca0000000f00 */
[----:B------:R-:W-:Y:S01]  /*18b40*/  HMMA.16816.F32 R76, R12, R18, R152 ;  /* 0x000000120c4c723c */ /* 0x000fe20000001898 */
[----:B------:R-:W1:Y:S01]  /*18b50*/  LDSM.16.MT88.4 R16, [R214+0x8000] ;  /* 0x00800000d610783b */ /* 0x000e620000004200 */
        /* <DEDUP_REMOVED lines=18> */
[----:B------:R-:W-:Y:S01]  /*18c80*/  IMAD.MOV.U32 R192, RZ, RZ, R193 ;  /* 0x000000ffffc07224 */ /* 0x000fe200078e00c1 */
[----:B------:R-:W-:Y:S01]  /*18c90*/  MOV R193, R194 ;  /* 0x000000c200c17202 */ /* 0x000fe20000000f00 */
[-C--:B------:R-:W-:Y:S01]  /*18ca0*/  FMUL.FTZ R142, R142, R5.reuse ;  /* 0x000000058e8e7220 */ /* 0x080fe20000410000 */
[-C--:B------:R-:W-:Y:S01]  /*18cb0*/  FMUL.FTZ R143, R143, R5.reuse ;  /* 0x000000058f8f7220 */ /* 0x080fe20000410000 */
[-C--:B------:R-:W-:Y:S01]  /*18cc0*/  FMUL.FTZ R138, R138, R5.reuse ;  /* 0x000000058a8a7220 */ /* 0x080fe20000410000 */
[----:B------:R-:W-:Y:S01]  /*18cd0*/  FMUL.FTZ R139, R139, R5 ;  /* 0x000000058b8b7220 */ /* 0x000fe20000410000 */
[----:B------:R-:W-:Y:S02]  /*18ce0*/  MOV R194, R196 ;  /* 0x000000c400c27202 */ /* 0x000fe40000000f00 */
[----:B------:R-:W-:Y:S01]  /*18cf0*/  MOV R196, R199 ;  /* 0x000000c700c47202 */ /* 0x000fe20000000f00 */
[----:B------:R-:W-:Y:S01]  /*18d00*/  IMAD.MOV.U32 R199, RZ, RZ, R175 ;  /* 0x000000ffffc77224 */ /* 0x000fe200078e00af */
[----:B------:R-:W-:Y:S01]  /*18d10*/  MOV R175, R174 ;  /* 0x000000ae00af7202 */ /* 0x000fe20000000f00 */
[--C-:B------:R-:W-:Y:S01]  /*18d20*/  FFMA.FTZ R6, R6, UR25, -R4.reuse ;  /* 0x0000001906067c23 */ /* 0x100fe20008010804 */
[----:B------:R-:W-:Y:S01]  /*18d30*/  MOV R174, R179 ;  /* 0x000000b300ae7202 */ /* 0x000fe20000000f00 */
[----:B------:R-:W-:Y:S01]  /*18d40*/  IMAD.MOV.U32 R185, RZ, RZ, R191 ;  /* 0x000000ffffb97224 */ /* 0x000fe200078e00bf */
[----:B------:R-:W-:Y:S01]  /*18d50*/  MOV R186, R134 ;  /* 0x0000008600ba7202 */ /* 0x000fe20000000f00 */
[----:B------:R-:W-:Y:S01]  /*18d60*/  FFMA.FTZ R5, R129, UR25, -R4 ;  /* 0x0000001981057c23 */ /* 0x000fe20008010804 */
[----:B------:R-:W-:-:S02]  /*18d70*/  MOV R154, R101 ;  /* 0x00000065009a7202 */ /* 0x000fc40000000f00 */
        /* <DEDUP_REMOVED lines=15> */
[----:B------:R2:W-:Y:S01]  /*18e70*/  MUFU.EX2 R71, R6 ;  /* 0x0000000600477308 */ /* 0x0005e20000000800 */
[----:B-1----:R-:W-:Y:S01]  /*18e80*/  HMMA.16816.F32 R60, R8, R16, R60 ;  /* 0x00000010083c723c */ /* 0x002fe2000000183c */
[--C-:B------:R-:W-:Y:S01]  /*18e90*/  FFMA.FTZ R100, R100, UR25, -R4.reuse ;  /* 0x0000001964647c23 */ /* 0x100fe20008010804 */
[--C-:B------:R-:W-:Y:S01]  /*18ea0*/  FFMA.FTZ R150, R119, UR25, -R4.reuse ;  /* 0x0000001977967c23 */ /* 0x100fe20008010804 */
[--C-:B------:R-:W-:Y:S01]  /*18eb0*/  FFMA.FTZ R149, R117, UR25, -R4.reuse ;  /* 0x0000001975957c23 */ /* 0x100fe20008010804 */
[----:B------:R-:W-:-:S02]  /*18ec0*/  FFMA.FTZ R148, R116, UR25, -R4 ;  /* 0x0000001974947c23 */ /* 0x000fc40008010804 */
[----:B------:R-:W-:Y:S01]  /*18ed0*/  HMMA.16816.F32 R32, R8, R18, R32 ;  /* 0x000000120820723c */ /* 0x000fe20000001820 */
[--C-:B------:R-:W-:Y:S01]  /*18ee0*/  FFMA.FTZ R147, R115, UR25, -R4.reuse ;  /* 0x0000001973937c23 */ /* 0x100fe20008010804 */
[--C-:B------:R-:W-:Y:S01]  /*18ef0*/  FFMA.FTZ R146, R114, UR25, -R4.reuse ;  /* 0x0000001972927c23 */ /* 0x100fe20008010804 */
[--C-:B------:R-:W-:Y:S01]  /*18f00*/  FFMA.FTZ R145, R113, UR25, -R4.reuse ;  /* 0x0000001971917c23 */ /* 0x100fe20008010804 */
[--C-:B------:R-:W-:Y:S02]  /*18f10*/  FFMA.FTZ R144, R111, UR25, -R4.reuse ;  /* 0x000000196f907c23 */ /* 0x100fe40008010804 */
[----:B------:R-:W-:Y:S01]  /*18f20*/  HMMA.16816.F32 R140, R12, R16, R140 ;  /* 0x000000100c8c723c */ /* 0x000fe2000000188c */
[--C-:B------:R-:W-:Y:S01]  /*18f30*/  FFMA.FTZ R8, R128, UR25, -R4.reuse ;  /* 0x0000001980087c23 */ /* 0x100fe20008010804 */
[--C-:B------:R-:W-:Y:S01]  /*18f40*/  FFMA.FTZ R135, R99, UR25, -R4.reuse ;  /* 0x0000001963877c23 */ /* 0x100fe20008010804 */
[--C-:B------:R-:W-:Y:S01]  /*18f50*/  FFMA.FTZ R134, R98, UR25, -R4.reuse ;  /* 0x0000001962867c23 */ /* 0x100fe20008010804 */
[----:B------:R-:W-:-:S02]  /*18f60*/  FFMA.FTZ R133, R97, UR25, -R4 ;  /* 0x0000001961857c23 */ /* 0x000fc40008010804 */
[----:B------:R-:W-:Y:S01]  /*18f70*/  HMMA.16816.F32 R136, R12, R18, R136 ;  /* 0x000000120c88723c */ /* 0x000fe20000001888 */
[----:B------:R-:W1:Y:S01]  /*18f80*/  LDSM.16.MT88.4 R12, [R213+0x8800] ;  /* 0x00880000d50c783b */ /* 0x000e620000004200 */
        /* <DEDUP_REMOVED lines=8> */
[--C-:B--2---:R-:W-:Y:S01]  /*19010*/  FFMA.FTZ R6, R154, UR25, -R3.reuse ;  /* 0x000000199a067c23 */ /* 0x104fe20008010803 */
[--C-:B------:R-:W-:Y:S01]  /*19020*/  FFMA.FTZ R120, R186, UR25, -R3.reuse ;  /* 0x00000019ba787c23 */ /* 0x100fe20008010803 */
[----:B------:R-:W-:Y:S01]  /*19030*/  MOV R17, R195 ;  /* 0x000000c300117202 */ /* 0x000fe20000000f00 */
        /* <DEDUP_REMOVED lines=12> */
[----:B---3--:R-:W-:Y:S01]  /*19100*/  FFMA.FTZ R5, R230, UR25, -R3 ;  /* 0x00000019e6057c23 */ /* 0x008fe20008010803 */
[----:B------:R2:W3:Y:S01]  /*19110*/  MUFU.EX2 R212, R7 ;  /* 0x0000000700d47308 */ /* 0x0004e20000000800 */
        /* <DEDUP_REMOVED lines=26> */
[----:B------:R2:W1:Y:S01]  /*192c0*/  MUFU.EX2 R195, R5 ;  /* 0x0000000500c37308 */ /* 0x0004620000000800 */
[--C-:B------:R-:W-:Y:S01]  /*192d0*/  FFMA.FTZ R3, R17, UR25, -R2.reuse ;  /* 0x0000001911037c23 */ /* 0x100fe20008010802 */
[--C-:B----4-:R-:W-:Y:S01]  /*192e0*/  FFMA.FTZ R6, R9, UR25, -R2.reuse ;  /* 0x0000001909067c23 */ /* 0x110fe20008010802 */
[--C-:B------:R-:W-:Y:S01]  /*192f0*/  FFMA.FTZ R29, R11, UR25, -R2.reuse ;  /* 0x000000190b1d7c23 */ /* 0x100fe20008010802 */
[--C-:B------:R-:W-:Y:S01]  /*19300*/  FFMA.FTZ R30, R10, UR25, -R2.reuse ;  /* 0x000000190a1e7c23 */ /* 0x100fe20008010802 */
[----:B------:R-:W-:Y:S01]  /*19310*/  FFMA.FTZ R108, R186, UR25, -R2 ;  /* 0x00000019ba6c7c23 */ /* 0x000fe20008010802 */
[----:B------:R-:W-:Y:S01]  /*19320*/  MOV R17, R157 ;  /* 0x0000009d00117202 */ /* 0x000fe20000000f00 */
[----:B------:R-:W-:Y:S01]  /*19330*/  FFMA.FTZ R206, R206, UR25, -R0 ;  /* 0x00000019cece7c23 */ /* 0x000fe20008010800 */
[----:B------:R4:W-:Y:S01]  /*19340*/  MUFU.EX2 R189, R4 ;  /* 0x0000000400bd7308 */ /* 0x0009e20000000800 */
[----:B------:R-:W-:Y:S01]  /*19350*/  MOV R9, R192 ;  /* 0x000000c000097202 */ /* 0x000fe20000000f00 */
[--C-:B------:R-:W-:Y:S01]  /*19360*/  FFMA.FTZ R107, R187, UR25, -R2.reuse ;  /* 0x00000019bb6b7c23 */ /* 0x100fe20008010802 */
[----:B------:R-:W-:Y:S01]  /*19370*/  MOV R11, R194 ;  /* 0x000000c2000b7202 */ /* 0x000fe20000000f00 */
[----:B------:R-:W-:Y:S01]  /*19380*/  FFMA.FTZ R132, R156, UR25, -R2 ;  /* 0x000000199c847c23 */ /* 0x000fe20008010802 */
[----:B------:R-:W-:-:S02]  /*19390*/  IMAD.MOV.U32 R10, RZ, RZ, R193 ;  /* 0x000000ffff0a7224 */ /* 0x000fc400078e00c1 */
[----:B------:R-:W-:Y:S01]  /*193a0*/  FFMA.FTZ R27, R154, UR25, -R2 ;  /* 0x000000199a1b7c23 */ /* 0x000fe20008010802 */
[----:B------:R-:W-:Y:S02]  /*193b0*/  IMAD.MOV.U32 R186, RZ, RZ, R175 ;  /* 0x000000ffffba7224 */ /* 0x000fe400078e00af */
[----:B------:R-:W-:Y:S01]  /*193c0*/  FFMA.FTZ R205, R205, UR25, -R0 ;  /* 0x00000019cdcd7c23 */ /* 0x000fe20008010800 */
[--C-:B--2---:R-:W-:Y:S01]  /*193d0*/  FFMA.FTZ R5, R19, UR25, -R2.reuse ;  /* 0x0000001913057c23 */ /* 0x104fe20008010802 */
[--C-:B------:R-:W-:Y:S01]  /*193e0*/  FFMA.FTZ R109, R155, UR25, -R2.reuse ;  /* 0x000000199b6d7c23 */ /* 0x100fe20008010802 */
[----:B------:R-:W-:Y:S01]  /*193f0*/  FFMA.FTZ R118, R191, UR25, -R2 ;  /* 0x00000019bf767c23 */ /* 0x000fe20008010802 */
[----:B------:R-:W-:Y:S01]  /*19400*/  MOV R187, R174 ;  /* 0x000000ae00bb7202 */ /* 0x000fe20000000f00 */
[----:B------:R-:W-:Y:S01]  /*19410*/  IMAD.MOV.U32 R192, RZ, RZ, R171 ;  /* 0x000000ffffc07224 */ /* 0x000fe200078e00ab */
[----:B------:R-:W-:Y:S01]  /*19420*/  MOV R156, R179 ;  /* 0x000000b3009c7202 */ /* 0x000fe20000000f00 */
[--C-:B------:R-:W-:Y:S01]  /*19430*/  FFMA.FTZ R204, R204, UR25, -R0.reuse ;  /* 0x00000019cccc7c23 */ /* 0x100fe20008010800 */
[----:B------:R-:W-:Y:S01]  /*19440*/  FFMA.FTZ R203, R203, UR25, -R0 ;  /* 0x00000019cbcb7c23 */ /* 0x000fe20008010800 */
[--C-:B----4-:R-:W-:Y:S01]  /*19450*/  FFMA.FTZ R4, R16, UR25, -R2.reuse ;  /* 0x0000001910047c23 */ /* 0x110fe20008010802 */
        /* <DEDUP_REMOVED lines=22> */
[----:B------:R-:W-:Y:S01]  /*195c0*/  FFMA.FTZ R252, R26, UR25, -R2 ;  /* 0x000000191afc7c23 */ /* 0x000fe20008010802 */
[--C-:B------:R-:W-:Y:S01]  /*195d0*/  FFMA.FTZ R2, R17, UR25, -R0.reuse ;  /* 0x0000001911027c23 */ /* 0x100fe20008010800 */
[--C-:B------:R-:W-:Y:S01]  /*195e0*/  FFMA.FTZ R31, R187, UR25, -R0.reuse ;  /* 0x00000019bb1f7c23 */ /* 0x100fe20008010800 */
[----:B------:R1:W5:Y:S02]  /*195f0*/  LDL.LU R230, [R1+0x110] ;  /* 0x0001100001e67983 */ /* 0x0003640000300800 */
[----:B------:R3:W-:Y:S01]  /*19600*/  MUFU.EX2 R188, R3 ;  /* 0x0000000300bc7308 */ /* 0x0007e20000000800 */
[--C-:B--2---:R-:W-:Y:S01]  /*19610*/  FFMA.FTZ R5, R9, UR25, -R0.reuse ;  /* 0x0000001909057c23 */ /* 0x104fe20008010800 */
[--C-:B------:R-:W-:Y:S01]  /*19620*/  FFMA.FTZ R106, R156, UR25, -R0.reuse ;  /* 0x000000199c6a7c23 */ /* 0x100fe20008010800 */
[--C-:B------:R-:W-:Y:S01]  /*19630*/  FFMA.FTZ R26, R191, UR25, -R0.reuse ;  /* 0x00000019bf1a7c23 */ /* 0x100fe20008010800 */
[----:B------:R-:W-:Y:S01]  /*19640*/  FFMA.FTZ R24, R186, UR25, -R0 ;  /* 0x00000019ba187c23 */ /* 0x000fe20008010800 */
[----:B------:R-:W-:-:S02]  /*19650*/  IMAD.MOV.U32 R187, RZ, RZ, R192 ;  /* 0x000000ffffbb7224 */ /* 0x000fc400078e00c0 */
[--C-:B------:R-:W-:Y:S01]  /*19660*/  FFMA.FTZ R156, R251, UR25, -R0.reuse ;  /* 0x00000019fb9c7c23 */ /* 0x100fe20008010800 */
[--C-:B----4-:R-:W-:Y:S01]  /*19670*/  FFMA.FTZ R4, R10, UR25, -R0.reuse ;  /* 0x000000190a047c23 */ /* 0x110fe20008010800 */
[----:B------:R-:W-:Y:S01]  /*19680*/  FADD.FTZ R104, R70, R21 ;  /* 0x0000001546687221 */ /* 0x000fe20000010000 */
[----:B------:R2:W4:Y:S08]  /*19690*/  MUFU.EX2 R185, R8 ;  /* 0x0000000800b97308 */ /* 0x0005300000000800 */
[----:B------:R-:W4:Y:S01]  /*196a0*/  MUFU.EX2 R184, R7 ;  /* 0x0000000700b87308 */ /* 0x000f220000000800 */
[--C-:B---3--:R-:W-:Y:S01]  /*196b0*/  FFMA.FTZ R3, R11, UR25, -R0.reuse ;  /* 0x000000190b037c23 */ /* 0x108fe20008010800 */
[----:B------:R-:W-:Y:S01]  /*196c0*/  MOV R17, R157 ;  /* 0x0000009d00117202 */ /* 0x000fe20000000f00 */
[--C-:B------:R-:W-:Y:S01]  /*196d0*/  FFMA.FTZ R25, R154, UR25, -R0.reuse ;  /* 0x000000199a197c23 */ /* 0x100fe20008010800 */
[--C-:B------:R-:W-:Y:S01]  /*196e0*/  FFMA.FTZ R110, R178, UR25, -R0.reuse ;  /* 0x00000019b26e7c23 */ /* 0x100fe20008010800 */
[--C-:B------:R-:W-:Y:S01]  /*196f0*/  FFMA.FTZ R112, R177, UR25, -R0.reuse ;  /* 0x00000019b1707c23 */ /* 0x100fe20008010800 */
[--C-:B------:R-:W-:Y:S01]  /*19700*/  FFMA.FTZ R105, R175, UR25, -R0.reuse ;  /* 0x00000019af697c23 */ /* 0x100fe20008010800 */
[----:B------:R-:W-:Y:S01]  /*19710*/  FFMA.FTZ R123, R222, UR25, -R0 ;  /* 0x00000019de7b7c23 */ /* 0x000fe20008010800 */
[----:B------:R-:W-:Y:S01]  /*19720*/  MUFU.EX2 R191, R6 ;  /* 0x0000000600bf7308 */ /* 0x000fe20000000800 */
[----:B------:R3:W5:Y:S07]  /*19730*/  LDL.LU R229, [R1+0x10c] ;  /* 0x00010c0001e57983 */ /* 0x00076e0000300800 */
[----:B------:R-:W-:Y:S08]  /*19740*/  MUFU.EX2 R192, R2 ;  /* 0x0000000200c07308 */ /* 0x000ff00000000800 */
[----:B------:R-:W3:Y:S08]  /*19750*/  MUFU.EX2 R251, R5 ;  /* 0x0000000500fb7308 */ /* 0x000ef00000000800 */
[----:B------:R3:W-:Y:S08]  /*19760*/  MUFU.EX2 R186, R4 ;  /* 0x0000000400ba7308 */ /* 0x0007f00000000800 */
[----:B------:R-:W3:Y:S01]  /*19770*/  MUFU.EX2 R70, R3 ;  /* 0x0000000300467308 */ /* 0x000ee20000000800 */
[----:B--2---:R-:W-:-:S02]  /*19780*/  F2FP.F16.F32.PACK_AB R8, R71, R212 ;  /* 0x000000d44708723e */ /* 0x004fc400000000ff */
[----:B-1----:R-:W-:Y:S02]  /*19790*/  F2FP.F16.F32.PACK_AB R9, R195, R69 ;  /* 0x00000045c309723e */ /* 0x002fe400000000ff */
[----:B----4-:R-:W-:Y:S02]  /*197a0*/  F2FP.F16.F32.PACK_AB R10, R185, R190 ;  /* 0x000000beb90a723e */ /* 0x010fe400000000ff */
[----:B------:R-:W-:Y:S01]  /*197b0*/  F2FP.F16.F32.PACK_AB R11, R184, R189 ;  /* 0x000000bdb80b723e */ /* 0x000fe200000000ff */
[--C-:B------:R-:W-:Y:S01]  /*197c0*/  FFMA.FTZ R154, R223, UR25, -R0.reuse ;  /* 0x00000019df9a7c23 */ /* 0x100fe20008010800 */
[----:B---3--:R-:W-:Y:S01]  /*197d0*/  F2FP.F16.F32.PACK_AB R4, R193, R194 ;  /* 0x000000c2c104723e */ /* 0x008fe200000000ff */
[--C-:B------:R-:W-:Y:S01]  /*197e0*/  FFMA.FTZ R157, R249, UR25, -R0.reuse ;  /* 0x00000019f99d7c23 */ /* 0x100fe20008010800 */
[----:B------:R-:W-:Y:S01]  /*197f0*/  F2FP.F16.F32.PACK_AB R5, R251, R192 ;  /* 0x000000c0fb05723e */ /* 0x000fe200000000ff */
[--C-:B------:R-:W-:Y:S01]  /*19800*/  FFMA.FTZ R177, R210, UR25, -R0.reuse ;  /* 0x00000019d2b17c23 */ /* 0x100fe20008010800 */
[----:B------:R-:W-:Y:S01]  /*19810*/  F2FP.F16.F32.PACK_AB R6, R191, R188 ;  /* 0x000000bcbf06723e */ /* 0x000fe200000000ff */
[--C-:B------:R-:W-:Y:S01]  /*19820*/  FFMA.FTZ R178, R207, UR25, -R0.reuse ;  /* 0x00000019cfb27c23 */ /* 0x100fe20008010800 */
[--C-:B------:R-:W-:Y:S01]  /*19830*/  FFMA.FTZ R175, R211, UR25, -R0.reuse ;  /* 0x00000019d3af7c23 */ /* 0x100fe20008010800 */
[--C-:B------:R-:W-:Y:S01]  /*19840*/  FFMA.FTZ R222, R72, UR25, -R0.reuse ;  /* 0x0000001948de7c23 */ /* 0x100fe20008010800 */
[----:B------:R-:W-:Y:S01]  /*19850*/  F2FP.F16.F32.PACK_AB R7, R70, R186 ;  /* 0x000000ba4607723e */ /* 0x000fe200000000ff */
[-C--:B------:R-:W-:Y:S01]  /*19860*/  HMMA.16816.F32 R164, R8, R12.reuse, R164 ;  /* 0x0000000c08a4723c */ /* 0x080fe200000018a4 */
[----:B------:R-:W-:Y:S01]  /*19870*/  MOV R94, R187 ;  /* 0x000000bb005e7202 */ /* 0x000fe20000000f00 */
[----:B------:R-:W-:Y:S01]  /*19880*/  MUFU.EX2 R30, R30 ;  /* 0x0000001e001e7308 */ /* 0x000fe20000000800 */
[----:B------:R1:W5:Y:S03]  /*19890*/  LDL.LU R228, [R1+0x108] ;  /* 0x0001080001e47983 */ /* 0x0003660000300800 */
[----:B------:R-:W-:Y:S06]  /*198a0*/  HMMA.16816.F32 R56, R4, R12, R56 ;  /* 0x0000000c0438723c */ /* 0x000fec0000001838 */
[-C--:B------:R-:W-:Y:S06]  /*198b0*/  HMMA.16816.F32 R160, R8, R14.reuse, R160 ;  /* 0x0000000e08a0723c */ /* 0x080fec00000018a0 */
[----:B------:R-:W-:Y:S01]  /*198c0*/  HMMA.16816.F32 R52, R4, R14, R52 ;  /* 0x0000000e0434723c */ /* 0x000fe20000001834 */
[----:B------:R-:W2:Y:S01]  /*198d0*/  LDSM.16.MT88.4 R12, [R215+0x8800] ;  /* 0x00880000d70c783b */ /* 0x000ea20000004200 */
[--C-:B------:R-:W-:Y:S01]  /*198e0*/  FFMA.FTZ R207, R95, UR25, -R0.reuse ;  /* 0x000000195fcf7c23 */ /* 0x100fe20008010800 */
[--C-:B------:R-:W-:Y:S01]  /*198f0*/  FFMA.FTZ R210, R85, UR25, -R0.reuse ;  /* 0x0000001955d27c23 */ /* 0x100fe20008010800 */
[--C-:B------:R-:W-:Y:S01]  /*19900*/  FFMA.FTZ R249, R75, UR25, -R0.reuse ;  /* 0x000000194bf97c23 */ /* 0x100fe20008010800 */
[----:B------:R-:W-:Y:S01]  /*19910*/  FFMA.FTZ R223, R73, UR25, -R0 ;  /* 0x0000001949df7c23 */ /* 0x000fe20008010800 */
[----:B------:R-:W-:Y:S01]  /*19920*/  FADD.FTZ R2, R17, R20 ;  /* 0x0000001411027221 */ /* 0x000fe20000010000 */
[----:B------:R-:W-:Y:S01]  /*19930*/  FADD.FTZ R0, R68, R22 ;  /* 0x0000001644007221 */ /* 0x000fe20000010000 */
[----:B------:R-:W3:Y:S04]  /*19940*/  LDSM.16.MT88.4 R16, [R214+0x8800] ;  /* 0x00880000d610783b */ /* 0x000ee80000004200 */
[----:B------:R-:W4:Y:S01]  /*19950*/  LDSM.16.MT88.4 R20, [R216+0x8800] ;  /* 0x00880000d814783b */ /* 0x000f220000004200 */
[----:B------:R1:W4:Y:S01]  /*19960*/  MUFU.EX2 R187, R29 ;  /* 0x0000001d00bb7308 */ /* 0x0003220000000800 */
[----:B------:R-:W-:-:S02]  /*19970*/  MOV R3, R220 ;  /* 0x000000dc00037202 */ /* 0x000fc40000000f00 */
[----:B------:R1:W5:Y:S05]  /*19980*/  LDL.LU R227, [R1+0x104] ;  /* 0x0001040001e37983 */ /* 0x00036a0000300800 */
[----:B------:R-:W-:Y:S01]  /*19990*/  MUFU.EX2 R28, R28 ;  /* 0x0000001c001c7308 */ /* 0x000fe20000000800 */
[C---:B--2---:R-:W-:Y:S06]  /*199a0*/  HMMA.16816.F32 R60, R4.reuse, R12, R60 ;  /* 0x0000000c043c723c */ /* 0x044fec000000183c */
[----:B------:R-:W-:Y:S06]  /*199b0*/  HMMA.16816.F32 R32, R4, R14, R32 ;  /* 0x0000000e0420723c */ /* 0x000fec0000001820 */
[C---:B------:R-:W-:Y:S06]  /*199c0*/  HMMA.16816.F32 R140, R8.reuse, R12, R140 ;  /* 0x0000000c088c723c */ /* 0x040fec000000188c */
[----:B------:R-:W-:Y:S01]  /*199d0*/  HMMA.16816.F32 R136, R8, R14, R136 ;  /* 0x0000000e0888723c */ /* 0x000fe20000001888 */
[----:B------:R-:W2:Y:S01]  /*199e0*/  LDSM.16.MT88.4 R12, [R216+0x9000] ;  /* 0x00900000d80c783b */ /* 0x000ea20000004200 */
[----:B-1----:R-:W-:-:S04]  /*199f0*/  MOV R29, R212 ;  /* 0x000000d4001d7202 */ /* 0x002fc80000000f00 */
[C---:B---3--:R-:W-:Y:S01]  /*19a00*/  HMMA.16816.F32 R40, R4.reuse, R16, R40 ;  /* 0x000000100428723c */ /* 0x048fe20000001828 */
[----:B------:R-:W-:Y:S05]  /*19a10*/  MUFU.EX2 R27, R27 ;  /* 0x0000001b001b7308 */ /* 0x000fea0000000800 */
[----:B------:R-:W-:Y:S06]  /*19a20*/  HMMA.16816.F32 R36, R4, R18, R36 ;  /* 0x000000120424723c */ /* 0x000fec0000001824 */
[C---:B------:R-:W-:Y:S01]  /*19a30*/  HMMA.16816.F32 R80, R8.reuse, R16, R80 ;  /* 0x000000100850723c */ /* 0x040fe20000001850 */
[----:B------:R-:W-:Y:S05]  /*19a40*/  MUFU.EX2 R26, R26 ;  /* 0x0000001a001a7308 */ /* 0x000fea0000000800 */
[C---:B------:R-:W-:Y:S01]  /*19a50*/  HMMA.16816.F32 R88, R8.reuse, R18, R88 ;  /* 0x000000120858723c */ /* 0x040fe20000001858 */
[----:B------:R-:W1:Y:S05]  /*19a60*/  LDSM.16.MT88.4 R16, [R213+0x9000] ;  /* 0x00900000d510783b */ /* 0x000e6a0000004200 */
[C---:B----4-:R-:W-:Y:S01]  /*19a70*/  HMMA.16816.F32 R64, R8.reuse, R20, R64 ;  /* 0x000000140840723c */ /* 0x050fe20000001840 */
[----:B------:R-:W3:Y:S05]  /*19a80*/  MUFU.EX2 R25, R25 ;  /* 0x0000001900197308 */ /* 0x000eea0000000800 */
[----:B------:R-:W-:Y:S01]  /*19a90*/  HMMA.16816.F32 R76, R8, R22, R76 ;  /* 0x00000016084c723c */ /* 0x000fe2000000184c */
[----:B------:R-:W4:Y:S02]  /*19aa0*/  LDSM.16.MT88.4 R8, [R214+0x9000] ;  /* 0x00900000d608783b */ /* 0x000f240000004200 */
[----:B------:R-:W-:Y:S03]  /*19ab0*/  MUFU.EX2 R212, R24 ;  /* 0x0000001800d47308 */ /* 0x000fe60000000800 */
[C---:B------:R-:W-:Y:S06]  /*19ac0*/  HMMA.16816.F32 R48, R4.reuse, R20, R48 ;  /* 0x000000140430723c */ /* 0x040fec0000001830 */
[----:B------:R-:W-:Y:S01]  /*19ad0*/  HMMA.16816.F32 R44, R4, R22, R44 ;  /* 0x00000016042c723c */ /* 0x000fe2000000182c */
[----:B------:R-:W4:Y:S01]  /*19ae0*/  LDSM.16.MT88.4 R20, [R215+0x9000] ;  /* 0x00900000d714783b */ /* 0x000f220000004200 */
[----:B------:R-:W2:Y:S05]  /*19af0*/  MUFU.EX2 R220, R31 ;  /* 0x0000001f00dc7308 */ /* 0x000eaa0000000800 */
[----:B------:R-:W-:-:S03]  /*19b00*/  F2FP.F16.F32.PACK_AB R4, R187, R30 ;  /* 0x0000001ebb04723e */ /* 0x000fc600000000ff */
[----:B------:R-:W4:Y:S01]  /*19b10*/  MUFU.EX2 R24, R100 ;  /* 0x0000006400187308 */ /* 0x000f220000000800 */
[----:B---3--:R-:W-:Y:S02]  /*19b20*/  F2FP.F16.F32.PACK_AB R5, R25, R26 ;  /* 0x0000001a1905723e */ /* 0x008fe400000000ff */
[----:B------:R-:W-:Y:S02]  /*19b30*/  F2FP.F16.F32.PACK_AB R6, R27, R28 ;  /* 0x0000001c1b06723e */ /* 0x000fe400000000ff */
[----:B--2---:R-:W-:-:S07]  /*19b40*/  F2FP.F16.F32.PACK_AB R7, R220, R212 ;  /* 0x000000d4dc07723e */ /* 0x004fce00000000ff */
[C---:B------:R-:W-:Y:S07]  /*19b50*/  HMMA.16816.F32 R72, R4.reuse, R12, R48 ;  /* 0x0000000c0448723c */ /* 0x040fee0000001830 */
[----:B------:R-:W-:Y:S01]  /*19b60*/  MOV R49, R71 ;  /* 0x0000004700317202 */ /* 0x000fe20000000f00 */
[----:B------:R-:W-:Y:S01]  /*19b70*/  IMAD.MOV.U32 R51, RZ, RZ, R69 ;  /* 0x000000ffff337224 */ /* 0x000fe200078e0045 */
[----:B------:R-:W-:Y:S02]  /*19b80*/  MOV R50, R70 ;  /* 0x0000004600327202 */ /* 0x000fe40000000f00 */
[----:B------:R-:W-:Y:S01]  /*19b90*/  HMMA.16816.F32 R68, R4, R14, R44 ;  /* 0x0000000e0444723c */ /* 0x000fe2000000182c */
[----:B------:R-:W-:Y:S01]  /*19ba0*/  MUFU.EX2 R44, R102 ;  /* 0x00000066002c7308 */ /* 0x000fe20000000800 */
[----:B------:R-:W-:-:S05]  /*19bb0*/  MOV R48, R251 ;  /* 0x000000fb00307202 */ /* 0x000fca0000000f00 */
[----:B------:R-:W-:Y:S02]  /*19bc0*/  MOV R47, R188 ;  /* 0x000000bc002f7202 */ /* 0x000fe40000000f00 */
[----:B------:R-:W2:Y:S01]  /*19bd0*/  MUFU.EX2 R45, R101 ;  /* 0x00000065002d7308 */ /* 0x000ea20000000800 */
[----:B------:R-:W-:-:S07]  /*19be0*/  IMAD.MOV.U32 R31, RZ, RZ, R94 ;  /* 0x000000ffff1f7224 */ /* 0x000fce00078e005e */
[----:B------:R4:W-:Y:S01]  /*19bf0*/  MUFU.EX2 R188, R98 ;  /* 0x0000006200bc7308 */ /* 0x0009e20000000800 */
[C---:B-1----:R-:W-:Y:S07]  /*19c00*/  HMMA.16816.F32 R92, R4.reuse, R16, R56 ;  /* 0x00000010045c723c */ /* 0x042fee0000001838 */
[----:B------:R-:W-:Y:S01]  /*19c10*/  MUFU.EX2 R211, R103 ;  /* 0x0000006700d37308 */ /* 0x000fe20000000800 */
[C---:B------:R-:W-:Y:S07]  /*19c20*/  HMMA.16816.F32 R84, R4.reuse, R18, R52 ;  /* 0x000000120454723c */ /* 0x040fee0000001834 */
[----:B------:R-:W1:Y:S01]  /*19c30*/  MUFU.EX2 R251, R99 ;  /* 0x0000006300fb7308 */ /* 0x000e620000000800 */
[----:B----4-:R-:W-:Y:S01]  /*19c40*/  MOV R98, R24 ;  /* 0x0000001800627202 */ /* 0x010fe20000000f00 */
[C---:B------:R-:W-:Y:S06]  /*19c50*/  HMMA.16816.F32 R56, R4.reuse, R8, R40 ;  /* 0x000000080438723c */ /* 0x040fec0000001828 */
[----:B------:R-:W-:Y:S01]  /*19c60*/  MUFU.EX2 R24, R97 ;  /* 0x0000006100187308 */ /* 0x000fe20000000800 */
[C---:B------:R-:W-:Y:S07]  /*19c70*/  HMMA.16816.F32 R52, R4.reuse, R10, R36 ;  /* 0x0000000a0434723c */ /* 0x040fee0000001824 */
[----:B------:R-:W3:Y:S01]  /*19c80*/  MUFU.EX2 R96, R96 ;  /* 0x0000006000607308 */ /* 0x000ee20000000800 */
[----:B------:R-:W-:Y:S01]  /*19c90*/  HMMA.16816.F32 R60, R4, R20, R60 ;  /* 0x00000014043c723c */ /* 0x000fe2000000183c */
[----:B------:R-:W-:-:S05]  /*19ca0*/  FADD.FTZ R3, R3, R104 ;  /* 0x0000006803037221 */ /* 0x000fca0000010000 */
[----:B------:R-:W-:Y:S07]  /*19cb0*/  HMMA.16816.F32 R40, R4, R22, R32 ;  /* 0x000000160428723c */ /* 0x000fee0000001820 */
[----:B------:R-:W-:Y:S01]  /*19cc0*/  FADD.FTZ R4, R180, R168 ;  /* 0x000000a8b4047221 */ /* 0x000fe20000010000 */
[----:B--2---:R-:W-:-:S03]  /*19cd0*/  MOV R180, R45 ;  /* 0x0000002d00b47202 */ /* 0x004fc60000000f00 */
[----:B------:R-:W-:Y:S01]  /*19ce0*/  FADD.FTZ R104, R181, R4 ;  /* 0x00000004b5687221 */ /* 0x000fe20000010000 */
[----:B------:R-:W-:Y:S01]  /*19cf0*/  IMAD.MOV.U32 R181, RZ, RZ, R44 ;  /* 0x000000ffffb57224 */ /* 0x000fe200078e002c */
[----:B-1----:R-:W-:Y:S02]  /*19d00*/  F2FP.F16.F32.PACK_AB R5, R188, R251 ;  /* 0x000000fbbc05723e */ /* 0x002fe400000000ff */
[----:B------:R-:W-:Y:S02]  /*19d10*/  F2FP.F16.F32.PACK_AB R6, R98, R180 ;  /* 0x000000b46206723e */ /* 0x000fe400000000ff */
[----:B------:R-:W-:Y:S02]  /*19d20*/  F2FP.F16.F32.PACK_AB R4, R181, R211 ;  /* 0x000000d3b504723e */ /* 0x000fe400000000ff */
[----:B---3--:R-:W-:Y:S01]  /*19d30*/  F2FP.F16.F32.PACK_AB R7, R96, R24 ;  /* 0x000000186007723e */ /* 0x008fe200000000ff */
[----:B------:R-:W-:Y:S01]  /*19d40*/  FADD.FTZ R0, R183, R0 ;  /* 0x00000000b7007221 */ /* 0x000fe20000010000 */
[----:B------:R-:W-:Y:S01]  /*19d50*/  MOV R99, R48 ;  /* 0x0000003000637202 */ /* 0x000fe20000000f00 */
[----:B------:R-:W-:Y:S01]  /*19d60*/  IMAD.MOV.U32 R97, RZ, RZ, R50 ;  /* 0x000000ffff617224 */ /* 0x000fe200078e0032 */
[----:B------:R-:W-:-:S02]  /*19d70*/  MOV R100, R49 ;  /* 0x0000003100647202 */ /* 0x000fc40000000f00 */
[----:B------:R-:W-:Y:S01]  /*19d80*/  MOV R101, R51 ;  /* 0x0000003300657202 */ /* 0x000fe20000000f00 */
[----:B------:R-:W-:Y:S01]  /*19d90*/  HMMA.16816.F32 R36, R4, R12, R64 ;  /* 0x0000000c0424723c */ /* 0x000fe20000001840 */
[----:B------:R-:W-:Y:S01]  /*19da0*/  MOV R168, R47 ;  /* 0x0000002f00a87202 */ /* 0x000fe20000000f00 */
[----:B------:R-:W-:Y:S01]  /*19db0*/  FADD.FTZ R0, R182, R0 ;  /* 0x00000000b6007221 */ /* 0x000fe20000010000 */
[----:B------:R-:W-:-:S03]  /*19dc0*/  MOV R183, R26 ;  /* 0x0000001a00b77202 */ /* 0x000fc60000000f00 */
[----:B------:R-:W-:Y:S01]  /*19dd0*/  HMMA.16816.F32 R32, R4, R14, R76 ;  /* 0x0000000e0420723c */ /* 0x000fe2000000184c */
[----:B------:R-:W1:Y:S01]  /*19de0*/  LDSM.16.MT88.4 R12, [R216+0x9800] ;  /* 0x00980000d80c783b */ /* 0x000e620000004200 */
[----:B------:R-:W-:-:S04]  /*19df0*/  MOV R182, R27 ;  /* 0x0000001b00b67202 */ /* 0x000fc80000000f00 */
[C---:B------:R-:W-:Y:S01]  /*19e00*/  HMMA.16816.F32 R48, R4.reuse, R16, R164 ;  /* 0x000000100430723c */ /* 0x040fe200000018a4 */
[----:B------:R2:W-:Y:S05]  /*19e10*/  MUFU.EX2 R167, R108 ;  /* 0x0000006c00a77308 */ /* 0x0005ea0000000800 */
[----:B------:R-:W-:Y:S01]  /*19e20*/  HMMA.16816.F32 R44, R4, R18, R160 ;  /* 0x00000012042c723c */ /* 0x000fe200000018a0 */
[----:B------:R-:W-:Y:S01]  /*19e30*/  MOV R102, R31 ;  /* 0x0000001f00667202 */ /* 0x000fe20000000f00 */
[----:B------:R-:W-:-:S04]  /*19e40*/  IMAD.MOV.U32 R103, RZ, RZ, R29 ;  /* 0x000000ffff677224 */ /* 0x000fc800078e001d */
[C---:B------:R-:W-:Y:S01]  /*19e50*/  HMMA.16816.F32 R64, R4.reuse, R10, R88 ;  /* 0x0000000a0440723c */ /* 0x040fe20000001858 */
[----:B------:R-:W-:Y:S02]  /*19e60*/  MOV R161, R25 ;  /* 0x0000001900a17202 */ /* 0x000fe40000000f00 */
[----:B--2---:R-:W-:Y:S01]  /*19e70*/  MOV R108, R24 ;  /* 0x00000018006c7202 */ /* 0x004fe20000000f00 */
[----:B------:R2:W-:Y:S02]  /*19e80*/  MUFU.EX2 R164, R109 ;  /* 0x0000006d00a47308 */ /* 0x0005e40000000800 */
[----:B------:R-:W-:Y:S01]  /*19e90*/  HMMA.16816.F32 R24, R4, R8, R80 ;  /* 0x000000080418723c */ /* 0x000fe20000001850 */
[----:B------:R-:W3:Y:S01]  /*19ea0*/  LDSM.16.MT88.4 R8, [R214+0x9800] ;  /* 0x00980000d608783b */ /* 0x000ee20000004200 */
[----:B------:R-:W-:-:S03]  /*19eb0*/  IMAD.MOV.U32 R162, RZ, RZ, R30 ;  /* 0x000000ffffa27224 */ /* 0x000fc600078e001e */
[----:B------:R-:W4:Y:S01]  /*19ec0*/  LDSM.16.MT88.4 R16, [R213+0x9800] ;  /* 0x00980000d510783b */ /* 0x000f220000004200 */
[----:B------:R-:W1:Y:S01]  /*19ed0*/  MUFU.EX2 R110, R110 ;  /* 0x0000006e006e7308 */ /* 0x000e620000000800 */
[----:B------:R-:W-:-:S07]  /*19ee0*/  MOV R163, R212 ;  /* 0x000000d400a37202 */ /* 0x000fce0000000f00 */
[----:B------:R-:W1:Y:S01]  /*19ef0*/  MUFU.EX2 R111, R111 ;  /* 0x0000006f006f7308 */ /* 0x000e620000000800 */
[----:B--2---:R-:W-:Y:S02]  /*19f00*/  MOV R109, R28 ;  /* 0x0000001c006d7202 */ /* 0x004fe40000000f00 */
[----:B------:R-:W2:Y:S05]  /*19f10*/  LDSM.16.MT88.4 R28, [R215+0x9800] ;  /* 0x00980000d71c783b */ /* 0x000eaa0000004200 */
[----:B------:R-:W-:Y:S08]  /*19f20*/  MUFU.EX2 R212, R107 ;  /* 0x0000006b00d47308 */ /* 0x000ff00000000800 */
[----:B------:R3:W-:Y:S08]  /*19f30*/  MUFU.EX2 R165, R106 ;  /* 0x0000006a00a57308 */ /* 0x0007f00000000800 */
[----:B------:R-:W4:Y:S08]  /*19f40*/  MUFU.EX2 R166, R105 ;  /* 0x0000006900a67308 */ /* 0x000f300000000800 */
[----:B------:R-:W2:Y:S01]  /*19f50*/  MUFU.EX2 R160, R112 ;  /* 0x0000007000a07308 */ /* 0x000ea20000000800 */
[C---:B------:R-:W-:Y:S07]  /*19f60*/  HMMA.16816.F32 R80, R4.reuse, R22, R136 ;  /* 0x000000160450723c */ /* 0x040fee0000001888 */
[----:B-1----:R-:W-:Y:S01]  /*19f70*/  IMAD.MOV.U32 R139, RZ, RZ, R110 ;  /* 0x000000ffff8b7224 */ /* 0x002fe200078e006e */
[----:B------:R-:W-:Y:S01]  /*19f80*/  MOV R138, R111 ;  /* 0x0000006f008a7202 */ /* 0x000fe20000000f00 */
[----:B------:R-:W-:Y:S01]  /*19f90*/  HMMA.16816.F32 R76, R4, R20, R140 ;  /* 0x00000014044c723c */ /* 0x000fe2000000188c */
[----:B---3--:R-:W-:-:S06]  /*19fa0*/  MOV R106, R185 ;  /* 0x000000b9006a7202 */ /* 0x008fcc0000000f00 */
[----:B------:R-:W-:Y:S02]  /*19fb0*/  F2FP.F16.F32.PACK_AB R4, R167, R164 ;  /* 0x000000a4a704723e */ /* 0x000fe400000000ff */
[----:B----4-:R-:W-:Y:S02]  /*19fc0*/  F2FP.F16.F32.PACK_AB R5, R166, R165 ;  /* 0x000000a5a605723e */ /* 0x010fe400000000ff */
[----:B------:R-:W-:Y:S02]  /*19fd0*/  F2FP.F16.F32.PACK_AB R6, R138, R212 ;  /* 0x000000d48a06723e */ /* 0x000fe400000000ff */
[----:B--2---:R-:W-:Y:S02]  /*19fe0*/  F2FP.F16.F32.PACK_AB R7, R160, R139 ;  /* 0x0000008ba007723e */ /* 0x004fe400000000ff */
[----:B------:R-:W-:Y:S01]  /*19ff0*/  MOV R112, R187 ;  /* 0x000000bb00707202 */ /* 0x000fe20000000f00 */
[----:B------:R-:W-:Y:S01]  /*1a000*/  IMAD.MOV.U32 R143, RZ, RZ, R188 ;  /* 0x000000ffff8f7224 */ /* 0x000fe200078e00bc */
[----:B------:R-:W-:Y:S01]  /*1a010*/  MOV R107, R191 ;  /* 0x000000bf006b7202 */ /* 0x000fe20000000f00 */
[----:B------:R-:W-:Y:S01]  /*1a020*/  IMAD.MOV.U32 R111, RZ, RZ, R184 ;  /* 0x000000ffff6f7224 */ /* 0x000fe200078e00b8 */
[----:B------:R-:W-:Y:S01]  /*1a030*/  MOV R142, R190 ;  /* 0x000000be008e7202 */ /* 0x000fe20000000f00 */
[----:B------:R-:W-:Y:S01]  /*1a040*/  MUFU.EX2 R140, R144 ;  /* 0x00000090008c7308 */ /* 0x000fe20000000800 */
[----:B------:R-:W-:-:S02]  /*1a050*/  MOV R110, R189 ;  /* 0x000000bd006e7202 */ /* 0x000fc40000000f00 */
[----:B------:R-:W-:Y:S01]  /*1a060*/  MOV R105, R186 ;  /* 0x000000ba00697202 */ /* 0x000fe20000000f00 */
[----:B------:R-:W-:Y:S01]  /*1a070*/  HMMA.16816.F32 R188, R4, R12, R72 ;  /* 0x0000000c04bc723c */ /* 0x000fe20000001848 */
[----:B------:R-:W-:-:S03]  /*1a080*/  MOV R23, R106 ;  /* 0x0000006a00177202 */ /* 0x000fc60000000f00 */
[----:B------:R-:W-:Y:S02]  /*1a090*/  MUFU.EX2 R106, R127 ;  /* 0x0000007f006a7308 */ /* 0x000fe40000000800 */
[----:B------:R-:W-:Y:S01]  /*1a0a0*/  HMMA.16816.F32 R184, R4, R14, R68 ;  /* 0x0000000e04b8723c */ /* 0x000fe20000001844 */
[----:B------:R-:W-:-:S05]  /*1a0b0*/  MOV R75, R112 ;  /* 0x00000070004b7202 */ /* 0x000fca0000000f00 */
[----:B------:R-:W-:Y:S01]  /*1a0c0*/  MUFU.EX2 R144, R122 ;  /* 0x0000007a00907308 */ /* 0x000fe20000000800 */
[----:B------:R-:W-:Y:S01]  /*1a0d0*/  MOV R71, R160 ;  /* 0x000000a000477202 */ /* 0x000fe20000000f00 */
[----:B------:R-:W-:Y:S01]  /*1a0e0*/  IMAD.MOV.U32 R70, RZ, RZ, R181 ;  /* 0x000000ffff467224 */ /* 0x000fe200078e00b5 */
[----:B------:R-:W-:Y:S02]  /*1a0f0*/  MOV R160, R163 ;  /* 0x000000a300a07202 */ /* 0x000fe40000000f00 */
[----:B------:R-:W-:Y:S02]  /*1a100*/  MOV R163, R182 ;  /* 0x000000b600a37202 */ /* 0x000fe40000000f00 */
[----:B------:R-:W-:Y:S01]  /*1a110*/  MOV R69, R183 ;  /* 0x000000b700457202 */ /* 0x000fe20000000f00 */
[----:B------:R-:W-:Y:S01]  /*1a120*/  MUFU.EX2 R112, R153 ;  /* 0x0000009900707308 */ /* 0x000fe20000000800 */
[----:B------:R-:W-:Y:S02]  /*1a130*/  MOV R68, R180 ;  /* 0x000000b400447202 */ /* 0x000fe40000000f00 */
[----:B------:R-:W-:Y:S05]  /*1a140*/  HMMA.16816.F32 R180, R4, R8, R56 ;  /* 0x0000000804b4723c */ /* 0x000fea0000001838 */
[----:B------:R1:W-:Y:S02]  /*1a150*/  MUFU.EX2 R136, R152 ;  /* 0x0000009800887308 */ /* 0x0003e40000000800 */
[----:B------:R-:W-:Y:S01]  /*1a160*/  MOV R59, R108 ;  /* 0x0000006c003b7202 */ /* 0x000fe20000000f00 */
[----:B------:R-:W-:Y:S01]  /*1a170*/  IMAD.MOV.U32 R58, RZ, RZ, R109 ;  /* 0x000000ffff3a7224 */ /* 0x000fe200078e006d */
[----:B------:R-:W-:-:S04]  /*1a180*/  MOV R57, R161 ;  /* 0x000000a100397202 */ /* 0x000fc80000000f00 */
[----:B------:R-:W-:Y:S01]  /*1a190*/  MUFU.EX2 R151, R151 ;  /* 0x0000009700977308 */ /* 0x000fe20000000800 */
[----:B------:R-:W-:Y:S01]  /*1a1a0*/  MOV R108, R162 ;  /* 0x000000a2006c7202 */ /* 0x000fe20000000f00 */
[----:B------:R-:W-:Y:S01]  /*1a1b0*/  IMAD.MOV.U32 R161, RZ, RZ, R98 ;  /* 0x000000ffffa17224 */ /* 0x000fe200078e0062 */
[----:B------:R-:W-:-:S05]  /*1a1c0*/  MOV R109, R97 ;  /* 0x00000061006d7202 */ /* 0x000fca0000000f00 */
[----:B------:R-:W-:Y:S01]  /*1a1d0*/  MUFU.EX2 R150, R150 ;  /* 0x0000009600967308 */ /* 0x000fe20000000800 */
[----:B------:R-:W-:Y:S02]  /*1a1e0*/  MOV R56, R99 ;  /* 0x0000006300387202 */ /* 0x000fe40000000f00 */
[----:B------:R-:W-:-:S05]  /*1a1f0*/  MOV R162, R96 ;  /* 0x0000006000a27202 */ /* 0x000fca0000000f00 */
[----:B------:R-:W-:Y:S01]  /*1a200*/  MUFU.EX2 R120, R120 ;  /* 0x0000007800787308 */ /* 0x000fe20000000800 */
[----:B------:R-:W-:Y:S07]  /*1a210*/  HMMA.16816.F32 R96, R4, R10, R52 ;  /* 0x0000000a0460723c */ /* 0x000fee0000001834 */
[----:B------:R-:W2:Y:S01]  /*1a220*/  MUFU.EX2 R119, R119 ;  /* 0x0000007700777308 */ /* 0x000ea20000000800 */
[----:B------:R-:W-:-:S07]  /*1a230*/  FADD.FTZ R2, R226, R2 ;  /* 0x00000002e2027221 */ /* 0x000fce0000010000 */
[----:B------:R-:W-:Y:S01]  /*1a240*/  MUFU.EX2 R122, R117 ;  /* 0x00000075007a7308 */ /* 0x000fe20000000800 */
[----:B------:R-:W-:-:S07]  /*1a250*/  MOV R53, R102 ;  /* 0x0000006600357202 */ /* 0x000fce0000000f00 */
[----:B------:R-:W3:Y:S01]  /*1a260*/  MUFU.EX2 R127, R116 ;  /* 0x00000074007f7308 */ /* 0x000ee20000000800 */
[----:B------:R-:W-:Y:S01]  /*1a270*/  HMMA.16816.F32 R88, R4, R16, R92 ;  /* 0x000000100458723c */ /* 0x000fe2000000185c */
[----:B------:R-:W-:Y:S01]  /*1a280*/  MOV R72, R100 ;  /* 0x0000006400487202 */ /* 0x000fe20000000f00 */
[----:B------:R-:W-:Y:S01]  /*1a290*/  IMAD.MOV.U32 R73, RZ, RZ, R101 ;  /* 0x000000ffff497224 */ /* 0x000fe200078e0065 */
[----:B------:R-:W-:Y:S01]  /*1a2a0*/  MOV R54, R103 ;  /* 0x0000006700367202 */ /* 0x000fe20000000f00 */
[----:B------:R-:W-:-:S03]  /*1a2b0*/  FADD.FTZ R2, R224, R2 ;  /* 0x00000002e0027221 */ /* 0x000fc60000010000 */
[----:B------:R-:W4:Y:S01]  /*1a2c0*/  MUFU.EX2 R52, R149 ;  /* 0x0000009500347308 */ /* 0x000f220000000800 */
[C---:B------:R-:W-:Y:S01]  /*1a2d0*/  HMMA.16816.F32 R84, R4.reuse, R18, R84 ;  /* 0x000000120454723c */ /* 0x040fe20000001854 */
[----:B------:R-:W-:Y:S01]  /*1a2e0*/  FADD.FTZ R2, R73, R2 ;  /* 0x0000000249027221 */ /* 0x000fe20000010000 */
[----:B------:R-:W-:Y:S01]  /*1a2f0*/  MOV R55, R142 ;  /* 0x0000008e00377202 */ /* 0x000fe20000000f00 */
[----:B------:R-:W-:Y:S01]  /*1a300*/  FADD.FTZ R3, R225, R3 ;  /* 0x00000003e1037221 */ /* 0x000fe20000010000 */
[----:B-1----:R-:W-:Y:S01]  /*1a310*/  MOV R152, R57 ;  /* 0x0000003900987202 */ /* 0x002fe20000000f00 */
[----:B------:R-:W-:Y:S01]  /*1a320*/  IMAD.MOV.U32 R20, RZ, RZ, R111 ;  /* 0x000000ffff147224 */ /* 0x000fe200078e006f */
[C---:B------:R-:W-:Y:S01]  /*1a330*/  HMMA.16816.F32 R100, R4.reuse, R28, R60 ;  /* 0x0000001c0464723c */ /* 0x040fe2000000183c */
[----:B------:R-:W-:Y:S01]  /*1a340*/  MOV R153, R58 ;  /* 0x0000003a00997202 */ /* 0x000fe20000000f00 */
[----:B------:R-:W-:Y:S01]  /*1a350*/  IMAD.MOV.U32 R74, RZ, RZ, R143 ;  /* 0x000000ffff4a7224 */ /* 0x000fe200078e008f */
[----:B------:R-:W-:Y:S01]  /*1a360*/  MOV R22, R105 ;  /* 0x0000006900167202 */ /* 0x000fe20000000f00 */
[----:B------:R-:W-:Y:S01]  /*1a370*/  MUFU.EX2 R141, R145 ;  /* 0x00000091008d7308 */ /* 0x000fe20000000800 */
[----:B------:R-:W-:Y:S01]  /*1a380*/  MOV R21, R107 ;  /* 0x0000006b00157202 */ /* 0x000fe20000000f00 */
[----:B------:R-:W-:Y:S01]  /*1a390*/  HMMA.16816.F32 R92, R4, R30, R40 ;  /* 0x0000001e045c723c */ /* 0x000fe20000001828 */
[----:B------:R-:W-:Y:S01]  /*1a3a0*/  FADD.FTZ R0, R194, R0 ;  /* 0x00000000c2007221 */ /* 0x000fe20000010000 */
[----:B------:R1:W5:Y:S01]  /*1a3b0*/  LDL.LU R226, [R1+0x100] ;  /* 0x0001000001e27983 */ /* 0x0003620000300800 */
[----:B------:R-:W-:Y:S01]  /*1a3c0*/  MOV R62, R56 ;  /* 0x00000038003e7202 */ /* 0x000fe20000000f00 */
[----:B------:R-:W-:Y:S01]  /*1a3d0*/  FADD.FTZ R3, R54, R3 ;  /* 0x0000000336037221 */ /* 0x000fe20000010000 */
[----:B------:R-:W-:Y:S01]  /*1a3e0*/  MOV R61, R71 ;  /* 0x00000047003d7202 */ /* 0x000fe20000000f00 */
[----:B------:R4:W1:Y:S01]  /*1a3f0*/  MUFU.EX2 R149, R148 ;  /* 0x0000009400957308 */ /* 0x0008620000000800 */
[----:B------:R-:W-:Y:S01]  /*1a400*/  FADD.FTZ R4, R53, R104 ;  /* 0x0000006835047221 */ /* 0x000fe20000010000 */
[----:B--2---:R-:W-:-:S02]  /*1a410*/  F2FP.F16.F32.PACK_AB R5, R119, R120 ;  /* 0x000000787705723e */ /* 0x004fc400000000ff */
[----:B------:R-:W-:Y:S01]  /*1a420*/  F2FP.F16.F32.PACK_AB R6, R150, R151 ;  /* 0x000000979606723e */ /* 0x000fe200000000ff */
[----:B------:R-:W-:Y:S01]  /*1a430*/  FADD.FTZ R73, R192, R4 ;  /* 0x00000004c0497221 */ /* 0x000fe20000010000 */
[----:B------:R-:W-:Y:S02]  /*1a440*/  F2FP.F16.F32.PACK_AB R4, R136, R112 ;  /* 0x000000708804723e */ /* 0x000fe400000000ff */
[----:B---3--:R-:W-:Y:S01]  /*1a450*/  F2FP.F16.F32.PACK_AB R7, R127, R122 ;  /* 0x0000007a7f07723e */ /* 0x008fe200000000ff */
[----:B------:R-:W-:Y:S01]  /*1a460*/  IMAD.MOV.U32 R40, RZ, RZ, R59 ;  /* 0x000000ffff287224 */ /* 0x000fe200078e003b */
[----:B------:R-:W-:Y:S01]  /*1a470*/  MOV R41, R68 ;  /* 0x0000004400297202 */ /* 0x000fe20000000f00 */
[----:B------:R-:W-:Y:S01]  /*1a480*/  IMAD.MOV.U32 R63, RZ, RZ, R55 ;  /* 0x000000ffff3f7224 */ /* 0x000fe200078e0037 */
[----:B------:R-:W-:Y:S01]  /*1a490*/  MOV R42, R69 ;  /* 0x00000045002a7202 */ /* 0x000fe20000000f00 */
[----:B------:R-:W-:Y:S01]  /*1a4a0*/  MUFU.EX2 R143, R146 ;  /* 0x00000092008f7308 */ /* 0x000fe20000000800 */
[----:B------:R-:W-:Y:S01]  /*1a4b0*/  MOV R43, R70 ;  /* 0x00000046002b7202 */ /* 0x000fe20000000f00 */
[----:B------:R-:W-:Y:S01]  /*1a4c0*/  HMMA.16816.F32 R56, R4, R18, R44 ;  /* 0x000000120438723c */ /* 0x000fe2000000182c */
[----:B------:R-:W-:Y:S01]  /*1a4d0*/  MOV R111, R168 ;  /* 0x000000a8006f7202 */ /* 0x000fe20000000f00 */
[----:B------:R2:W5:Y:S01]  /*1a4e0*/  LDL.LU R225, [R1+0xfc] ;  /* 0x0000fc0001e17983 */ /* 0x0005620000300800 */
[----:B----4-:R-:W-:-:S03]  /*1a4f0*/  MOV R148, R52 ;  /* 0x0000003400947202 */ /* 0x010fc60000000f00 */
[C---:B------:R-:W-:Y:S06]  /*1a500*/  HMMA.16816.F32 R68, R4.reuse, R16, R48 ;  /* 0x000000100444723c */ /* 0x040fec0000001830 */
[C---:B------:R-:W-:Y:S01]  /*1a510*/  HMMA.16816.F32 R44, R4.reuse, R8, R24 ;  /* 0x00000008042c723c */ /* 0x040fe20000001818 */
[----:B------:R-:W3:Y:S01]  /*1a520*/  LDSM.16.MT88.4 R24, [R213+0xa000] ;  /* 0x00a00000d518783b */ /* 0x000ee20000004200 */
[----:B------:R-:W4:Y:S03]  /*1a530*/  MUFU.EX2 R60, R133 ;  /* 0x00000085003c7308 */ /* 0x000f260000000800 */
[----:B------:R-:W-:Y:S01]  /*1a540*/  LDSM.16.MT88.4 R16, [R214+0xa000] ;  /* 0x00a00000d610783b */ /* 0x000fe20000004200 */
[C---:B------:R-:W-:Y:S04]  /*1a550*/  HMMA.16816.F32 R48, R4.reuse, R12, R36 ;  /* 0x0000000c0430723c */ /* 0x040fe80000001824 */
[----:B------:R-:W-:Y:S01]  /*1a560*/  MUFU.EX2 R145, R124 ;  /* 0x0000007c00917308 */ /* 0x000fe20000000800 */
[----:B------:R-:W-:Y:S01]  /*1a570*/  FADD.FTZ R72, R72, R3 ;  /* 0x0000000348487221 */ /* 0x000fe20000010000 */
[----:B------:R-:W-:Y:S01]  /*1a580*/  HMMA.16816.F32 R52, R4, R14, R32 ;  /* 0x0000000e0434723c */ /* 0x000fe20000001820 */
[----:B------:R-:W2:Y:S01]  /*1a590*/  LDSM.16.MT88.4 R12, [R215+0xa000] ;  /* 0x00a00000d70c783b */ /* 0x000ea20000004200 */
[----:B------:R-:W-:-:S04]  /*1a5a0*/  IMAD.MOV.U32 R9, RZ, RZ, R22 ;  /* 0x000000ffff097224 */ /* 0x000fc800078e0016 */
[----:B------:R-:W-:Y:S01]  /*1a5b0*/  MUFU.EX2 R132, R132 ;  /* 0x0000008400847308 */ /* 0x000fe20000000800 */
[----:B------:R-:W-:Y:S01]  /*1a5c0*/  MOV R32, R20 ;  /* 0x0000001400207202 */ /* 0x000fe20000000f00 */
[----:B------:R1:W5:Y:S01]  /*1a5d0*/  LDL.LU R224, [R1+0xf8] ;  /* 0x0000f80001e07983 */ /* 0x0003620000300800 */
[----:B------:R-:W-:-:S05]  /*1a5e0*/  MOV R33, R21 ;  /* 0x0000001500217202 */ /* 0x000fca0000000f00 */
        /* <DEDUP_REMOVED lines=8> */
[----:B------:R4:W-:Y:S08]  /*1a670*/  MUFU.EX2 R123, R154 ;  /* 0x0000009a007b7308 */ /* 0x0009f00000000800 */
[----:B------:R1:W-:Y:S08]  /*1a680*/  MUFU.EX2 R121, R156 ;  /* 0x0000009c00797308 */ /* 0x0003f00000000800 */
[----:B------:R-:W-:Y:S01]  /*1a690*/  MUFU.EX2 R116, R157 ;  /* 0x0000009d00747308 */ /* 0x000fe20000000800 */
[----:B----4-:R-:W-:-:S02]  /*1a6a0*/  MOV R154, R23 ;  /* 0x00000017009a7202 */ /* 0x010fc40000000f00 */
[----:B------:R-:W4:Y:S05]  /*1a6b0*/  LDSM.16.MT88.4 R20, [R216+0xa000] ;  /* 0x00a00000d814783b */ /* 0x000f2a0000004200 */
[----:B------:R-:W-:Y:S01]  /*1a6c0*/  MUFU.EX2 R137, R134 ;  /* 0x0000008600897308 */ /* 0x000fe20000000800 */
[----:B------:R-:W-:-:S07]  /*1a6d0*/  FADD.FTZ R2, R193, R0 ;  /* 0x00000000c1027221 */ /* 0x000fce0000010000 */
[----:B------:R-:W-:Y:S08]  /*1a6e0*/  MUFU.EX2 R107, R129 ;  /* 0x00000081006b7308 */ /* 0x000ff00000000800 */
[----:B------:R-:W-:Y:S01]  /*1a6f0*/  MUFU.EX2 R105, R128 ;  /* 0x0000008000697308 */ /* 0x000fe20000000800 */
[----:B------:R-:W-:-:S07]  /*1a700*/  MOV R0, R62 ;  /* 0x0000003e00007202 */ /* 0x000fce0000000f00 */
[----:B------:R3:W-:Y:S01]  /*1a710*/  MUFU.EX2 R142, R147 ;  /* 0x00000093008e7308 */ /* 0x0007e20000000800 */
[----:B------:R-:W-:-:S07]  /*1a720*/  MOV R8, R63 ;  /* 0x0000003f00087202 */ /* 0x000fce0000000f00 */
[----:B------:R-:W-:Y:S08]  /*1a730*/  MUFU.EX2 R128, R115 ;  /* 0x0000007300807308 */ /* 0x000ff00000000800 */
[----:B------:R-:W2:Y:S08]  /*1a740*/  MUFU.EX2 R129, R114 ;  /* 0x0000007200817308 */ /* 0x000eb00000000800 */
[----:B------:R-:W4:Y:S01]  /*1a750*/  MUFU.EX2 R134, R113 ;  /* 0x0000007100867308 */ /* 0x000f220000000800 */
[----:B------:R-:W-:Y:S01]  /*1a760*/  HMMA.16816.F32 R36, R4, R10, R64 ;  /* 0x0000000a0424723c */ /* 0x000fe20000001840 */
[----:B-1----:R-:W-:Y:S01]  /*1a770*/  IMAD.MOV.U32 R156, RZ, RZ, R149 ;  /* 0x000000ffff9c7224 */ /* 0x002fe200078e0095 */
[----:B------:R-:W-:Y:S01]  /*1a780*/  MOV R104, R152 ;  /* 0x0000009800687202 */ /* 0x000fe20000000f00 */
[----:B------:R-:W-:Y:S01]  /*1a790*/  FADD.FTZ R0, R0, R73 ;  /* 0x0000004900007221 */ /* 0x000fe20000010000 */
[----:B------:R-:W-:Y:S01]  /*1a7a0*/  FADD.FTZ R8, R8, R72 ;  /* 0x0000004808087221 */ /* 0x000fe20000010000 */
[----:B------:R-:W-:-:S02]  /*1a7b0*/  MOV R152, R40 ;  /* 0x0000002800987202 */ /* 0x000fc40000000f00 */
[----:B------:R-:W-:Y:S01]  /*1a7c0*/  MOV R11, R111 ;  /* 0x0000006f000b7202 */ /* 0x000fe20000000f00 */
[----:B------:R-:W-:Y:S01]  /*1a7d0*/  IMAD.MOV.U32 R35, RZ, RZ, R43 ;  /* 0x000000ffff237224 */ /* 0x000fe200078e002b */
[----:B---3--:R-:W-:Y:S02]  /*1a7e0*/  MOV R147, R41 ;  /* 0x0000002900937202 */ /* 0x008fe40000000f00 */
[----:B------:R-:W-:Y:S02]  /*1a7f0*/  MOV R155, R42 ;  /* 0x0000002a009b7202 */ /* 0x000fe40000000f00 */
[----:B------:R-:W-:Y:S01]  /*1a800*/  MOV R34, R60 ;  /* 0x0000003c00227202 */ /* 0x000fe20000000f00 */
[----:B------:R-:W-:Y:S01]  /*1a810*/  HMMA.16816.F32 R40, R4, R30, R80 ;  /* 0x0000001e0428723c */ /* 0x000fe20000001850 */
[----:B------:R-:W-:Y:S01]  /*1a820*/  MOV R149, R61 ;  /* 0x0000003d00957202 */ /* 0x000fe20000000f00 */
[----:B------:R-:W-:Y:S01]  /*1a830*/  FADD.FTZ R2, R11, R2 ;  /* 0x000000020b027221 */ /* 0x000fe20000010000 */
[----:B------:R-:W-:Y:S01]  /*1a840*/  FADD.FTZ R0, R9, R0 ;  /* 0x0000000009007221 */ /* 0x000fe20000010000 */
[----:B------:R-:W-:-:S02]  /*1a850*/  FADD.FTZ R72, R154, R8 ;  /* 0x000000089a487221 */ /* 0x000fc40000010000 */
[----:B------:R-:W-:Y:S01]  /*1a860*/  HMMA.16816.F32 R60, R4, R28, R76 ;  /* 0x0000001c043c723c */ /* 0x000fe2000000184c */
[----:B------:R-:W-:Y:S02]  /*1a870*/  F2FP.F16.F32.PACK_AB R8, R156, R148 ;  /* 0x000000949c08723e */ /* 0x000fe400000000ff */
[----:B--2---:R-:W-:Y:S02]  /*1a880*/  F2FP.F16.F32.PACK_AB R9, R129, R128 ;  /* 0x000000808109723e */ /* 0x004fe400000000ff */
[----:B------:R-:W-:Y:S02]  /*1a890*/  F2FP.F16.F32.PACK_AB R10, R143, R142 ;  /* 0x0000008e8f0a723e */ /* 0x000fe400000000ff */
[----:B----4-:R-:W-:Y:S01]  /*1a8a0*/  F2FP.F16.F32.PACK_AB R11, R133, R134 ;  /* 0x00000086850b723e */ /* 0x010fe200000000ff */
[----:B------:R-:W-:Y:S01]  /*1a8b0*/  FADD.FTZ R3, R110, R3 ;  /* 0x000000036e037221 */ /* 0x000fe20000010000 */
[----:B------:R-:W-:Y:S01]  /*1a8c0*/  F2FP.F16.F32.PACK_AB R4, R132, R126 ;  /* 0x0000007e8404723e */ /* 0x000fe200000000ff */
[----:B------:R1:W-:Y:S01]  /*1a8d0*/  MUFU.EX2 R117, R159 ;  /* 0x0000009f00757308 */ /* 0x0003e20000000800 */
[----:B------:R-:W-:Y:S01]  /*1a8e0*/  F2FP.F16.F32.PACK_AB R5, R123, R124 ;  /* 0x0000007c7b05723e */ /* 0x000fe200000000ff */
[----:B------:R-:W-:Y:S01]  /*1a8f0*/  FADD.FTZ R2, R33, R2 ;  /* 0x0000000221027221 */ /* 0x000fe20000010000 */
[----:B------:R-:W-:-:S02]  /*1a900*/  F2FP.F16.F32.PACK_AB R6, R125, R130 ;  /* 0x000000827d06723e */ /* 0x000fc400000000ff */
[----:B------:R-:W-:Y:S01]  /*1a910*/  F2FP.F16.F32.PACK_AB R7, R116, R121 ;  /* 0x000000797407723e */ /* 0x000fe200000000ff */
[----:B------:R-:W-:Y:S01]  /*1a920*/  HMMA.16816.F32 R76, R8, R24, R68 ;  /* 0x00000018084c723c */ /* 0x000fe20000001844 */
[----:B------:R-:W-:Y:S01]  /*1a930*/  MOV R157, R107 ;  /* 0x0000006b009d7202 */ /* 0x000fe20000000f00 */
[----:B------:R2:W-:Y:S01]  /*1a940*/  MUFU.EX2 R114, R170 ;  /* 0x000000aa00727308 */ /* 0x0005e20000000800 */
[----:B------:R-:W-:Y:S01]  /*1a950*/  IMAD.MOV.U32 R154, RZ, RZ, R34 ;  /* 0x000000ffff9a7224 */ /* 0x000fe200078e0022 */
[----:B------:R-:W-:Y:S02]  /*1a960*/  LDSM.16.MT88.4 R28, [R214+0xa800] ;  /* 0x00a80000d61c783b */ /* 0x000fe40000004200 */
[C---:B------:R-:W-:Y:S06]  /*1a970*/  HMMA.16816.F32 R192, R4.reuse, R26, R84 ;  /* 0x0000001a04c0723c */ /* 0x040fec0000001854 */
[C---:B------:R-:W-:Y:S06]  /*1a980*/  HMMA.16816.F32 R84, R4.reuse, R14, R92 ;  /* 0x0000000e0454723c */ /* 0x040fec000000185c */
[----:B------:R-:W-:Y:S06]  /*1a990*/  HMMA.16816.F32 R64, R4, R24, R88 ;  /* 0x000000180440723c */ /* 0x000fec0000001858 */
[C---:B------:R-:W-:Y:S01]  /*1a9a0*/  HMMA.16816.F32 R92, R8.reuse, R26, R56 ;  /* 0x0000001a085c723c */ /* 0x040fe20000001838 */
[----:B------:R-:W3:Y:S01]  /*1a9b0*/  LDSM.16.MT88.4 R24, [R213+0xa800] ;  /* 0x00a80000d518783b */ /* 0x000ee20000004200 */
[----:B------:R4:W-:Y:S01]  /*1a9c0*/  MUFU.EX2 R118, R172 ;  /* 0x000000ac00767308 */ /* 0x0009e20000000800 */
[----:B-1----:R-:W-:Y:S01]  /*1a9d0*/  MOV R159, R155 ;  /* 0x0000009b009f7202 */ /* 0x002fe20000000f00 */
[----:B------:R-:W-:Y:S01]  /*1a9e0*/  FADD.FTZ R3, R32, R3 ;  /* 0x0000000320037221 */ /* 0x000fe20000010000 */
[----:B------:R-:W-:Y:S01]  /*1a9f0*/  MOV R155, R104 ;  /* 0x00000068009b7202 */ /* 0x000fe20000000f00 */
[----:B------:R-:W-:Y:S01]  /*1aa00*/  HMMA.16816.F32 R68, R8, R20, R48 ;  /* 0x000000140844723c */ /* 0x000fe20000001830 */
[----:B--2---:R-:W-:-:S03]  /*1aa10*/  MOV R170, R106 ;  /* 0x0000006a00aa7202 */ /* 0x004fc60000000f00 */
[----:B------:R1:W-:Y:S02]  /*1aa20*/  MUFU.EX2 R111, R171 ;  /* 0x000000ab006f7308 */ /* 0x0003e40000000800 */
[----:B------:R-:W-:Y:S01]  /*1aa30*/  HMMA.16816.F32 R48, R8, R18, R36 ;  /* 0x000000120830723c */ /* 0x000fe20000001824 */
[----:B------:R-:W-:Y:S05]  /*1aa40*/  LDSM.16.MT88.4 R36, [R215+0xa800] ;  /* 0x00a80000d724783b */ /* 0x000fea0000004200 */
[----:B------:R2:W-:Y:S01]  /*1aa50*/  MUFU.EX2 R115, R169 ;  /* 0x000000a900737308 */ /* 0x0005e20000000800 */
[----:B----4-:R-:W-:-:S07]  /*1aa60*/  IMAD.MOV.U32 R172, RZ, RZ, R108 ;  /* 0x000000ffffac7224 */ /* 0x010fce00078e006c */
[----:B------:R-:W-:Y:S01]  /*1aa70*/  MUFU.EX2 R135, R135 ;  /* 0x0000008700877308 */ /* 0x000fe20000000800 */
[----:B-1----:R-:W-:-:S07]  /*1aa80*/  MOV R171, R109 ;  /* 0x0000006d00ab7202 */ /* 0x002fce0000000f00 */
[----:B------:R-:W1:Y:S01]  /*1aa90*/  MUFU.EX2 R113, R158 ;  /* 0x0000009e00717308 */ /* 0x000e620000000800 */
[----:B--2---:R-:W-:Y:S02]  /*1aaa0*/  MOV R169, R35 ;  /* 0x0000002300a97202 */ /* 0x004fe40000000f00 */
[----:B------:R-:W2:Y:S05]  /*1aab0*/  LDSM.16.MT88.4 R32, [R216+0xa800] ;  /* 0x00a80000d820783b */ /* 0x000eaa0000004200 */
[----:B------:R-:W4:Y:S08]  /*1aac0*/  MUFU.EX2 R110, R173 ;  /* 0x000000ad006e7308 */ /* 0x000f300000000800 */
[----:B------:R-:W-:Y:S08]  /*1aad0*/  MUFU.EX2 R109, R174 ;  /* 0x000000ae006d7308 */ /* 0x000ff00000000800 */
[----:B------:R-:W-:Y:S08]  /*1aae0*/  MUFU.EX2 R108, R176 ;  /* 0x000000b0006c7308 */ /* 0x000ff00000000800 */
[----:B------:R-:W-:Y:S08]  /*1aaf0*/  MUFU.EX2 R107, R175 ;  /* 0x000000af006b7308 */ /* 0x000ff00000000800 */
[----:B------:R-:W3:Y:S08]  /*1ab00*/  MUFU.EX2 R104, R177 ;  /* 0x000000b100687308 */ /* 0x000ef00000000800 */
[----:B------:R-:W-:Y:S08]  /*1ab10*/  MUFU.EX2 R106, R178 ;  /* 0x000000b2006a7308 */ /* 0x000ff00000000800 */
[----:B------:R-:W2:Y:S01]  /*1ab20*/  MUFU.EX2 R206, R206 ;  /* 0x000000ce00ce7308 */ /* 0x000ea20000000800 */
[C---:B------:R-:W-:Y:S06]  /*1ab30*/  HMMA.16816.F32 R88, R8.reuse, R22, R52 ;  /* 0x000000160858723c */ /* 0x040fec0000001834 */
[C---:B------:R-:W-:Y:S06]  /*1ab40*/  HMMA.16816.F32 R56, R8.reuse, R16, R44 ;  /* 0x000000100838723c */ /* 0x040fec000000182c */
[C---:B------:R-:W-:Y:S06]  /*1ab50*/  HMMA.16816.F32 R52, R8.reuse, R12, R60 ;  /* 0x0000000c0834723c */ /* 0x040fec000000183c */
[----:B------:R-:W-:Y:S07]  /*1ab60*/  HMMA.16816.F32 R44, R8, R14, R40 ;  /* 0x0000000e082c723c */ /* 0x000fee0000001828 */
[----:B------:R-:W-:Y:S01]  /*1ab70*/  FADD.FTZ R8, R211, R72 ;  /* 0x00000048d3087221 */ /* 0x000fe20000010000 */
[----:B------:R-:W-:Y:S01]  /*1ab80*/  HMMA.16816.F32 R80, R4, R18, R96 ;  /* 0x000000120450723c */ /* 0x000fe20000001860 */
[----:B-1----:R-:W-:-:S02]  /*1ab90*/  F2FP.F16.F32.PACK_AB R9, R114, R113 ;  /* 0x000000717209723e */ /* 0x002fc400000000ff */
[----:B------:R-:W-:Y:S01]  /*1aba0*/  FADD.FTZ R60, R169, R8 ;  /* 0x00000008a93c7221 */ /* 0x000fe20000010000 */
[----:B------:R-:W-:Y:S02]  /*1abb0*/  F2FP.F16.F32.PACK_AB R8, R140, R141 ;  /* 0x0000008d8c08723e */ /* 0x000fe400000000ff */
[----:B------:R-:W-:Y:S01]  /*1abc0*/  HMMA.16816.F32 R188, R4, R20, R188 ;  /* 0x0000001404bc723c */ /* 0x000fe200000018bc */
[----:B------:R-:W-:Y:S02]  /*1abd0*/  F2FP.F16.F32.PACK_AB R10, R137, R135 ;  /* 0x00000087890a723e */ /* 0x000fe400000000ff */
[----:B------:R-:W-:-:S03]  /*1abe0*/  F2FP.F16.F32.PACK_AB R11, R117, R115 ;  /* 0x00000073750b723e */ /* 0x000fc600000000ff */
[C---:B------:R-:W-:Y:S01]  /*1abf0*/  HMMA.16816.F32 R184, R4.reuse, R22, R184 ;  /* 0x0000001604b8723c */ /* 0x040fe200000018b8 */
[----:B------:R-:W-:Y:S01]  /*1ac00*/  FADD.FTZ R3, R251, R3 ;  /* 0x00000003fb037221 */ /* 0x000fe20000010000 */
[----:B------:R-:W-:Y:S01]  /*1ac10*/  FADD.FTZ R2, R172, R2 ;  /* 0x00000002ac027221 */ /* 0x000fe20000010000 */
[----:B------:R-:W1:Y:S03]  /*1ac20*/  LDSM.16.MT88.4 R20, [R213+0xb000] ;  /* 0x00b00000d514783b */ /* 0x000e660000004200 */
[C---:B------:R-:W-:Y:S06]  /*1ac30*/  HMMA.16816.F32 R180, R4.reuse, R16, R180 ;  /* 0x0000001004b4723c */ /* 0x040fec00000018b4 */
[----:B------:R-:W-:Y:S01]  /*1ac40*/  HMMA.16816.F32 R96, R4, R12, R100 ;  /* 0x0000000c0460723c */ /* 0x000fe20000001864 */
[----:B------:R-:W-:Y:S01]  /*1ac50*/  FADD.FTZ R3, R74, R3 ;  /* 0x000000034a037221 */ /* 0x000fe20000010000 */
[----:B------:R-:W-:Y:S01]  /*1ac60*/  FADD.FTZ R2, R75, R2 ;  /* 0x000000024b027221 */ /* 0x000fe20000010000 */
[----:B------:R-:W1:Y:S04]  /*1ac70*/  LDSM.16.MT88.4 R16, [R216+0xb000] ;  /* 0x00b00000d810783b */ /* 0x000e680000004200 */
[----:B----4-:R-:W-:-:S02]  /*1ac80*/  F2FP.F16.F32.PACK_AB R4, R110, R111 ;  /* 0x0000006f6e04723e */ /* 0x010fc400000000ff */
[----:B---3--:R-:W-:Y:S02]  /*1ac90*/  F2FP.F16.F32.PACK_AB R5, R104, R107 ;  /* 0x0000006b6805723e */ /* 0x008fe400000000ff */
[----:B------:R-:W-:Y:S02]  /*1aca0*/  F2FP.F16.F32.PACK_AB R6, R108, R109 ;  /* 0x0000006d6c06723e */ /* 0x000fe400000000ff */
[----:B--2---:R-:W-:Y:S01]  /*1acb0*/  F2FP.F16.F32.PACK_AB R7, R206, R106 ;  /* 0x0000006ace07723e */ /* 0x004fe200000000ff */
[-C--:B------:R-:W-:Y:S01]  /*1acc0*/  HMMA.16816.F32 R76, R8, R24.reuse, R76 ;  /* 0x00000018084c723c */ /* 0x080fe2000000184c */
[----:B------:R-:W2:Y:S05]  /*1acd0*/  LDSM.16.MT88.4 R12, [R214+0xb000] ;  /* 0x00b00000d60c783b */ /* 0x000eaa0000004200 */
[C---:B------:R-:W-:Y:S06]  /*1ace0*/  HMMA.16816.F32 R40, R4.reuse, R24, R64 ;  /* 0x000000180428723c */ /* 0x040fec0000001840 */
[-C--:B------:R-:W-:Y:S06]  /*1acf0*/  HMMA.16816.F32 R192, R4, R26.reuse, R192 ;  /* 0x0000001a04c0723c */ /* 0x080fec00000018c0 */
[----:B------:R-:W-:Y:S01]  /*1ad00*/  HMMA.16816.F32 R72, R8, R26, R92 ;  /* 0x0000001a0848723c */ /* 0x000fe2000000185c */
[----:B------:R-:W3:Y:S01]  /*1ad10*/  LDSM.16.MT88.4 R24, [R215+0xb000] ;  /* 0x00b00000d718783b */ /* 0x000ee20000004200 */
        /* <DEDUP_REMOVED lines=11> */
[----:B------:R-:W1:Y:S08]  /*1add0*/  MUFU.EX2 R204, R204 ;  /* 0x000000cc00cc7308 */ /* 0x000e700000000800 */
[----:B------:R-:W-:Y:S08]  /*1ade0*/  MUFU.EX2 R63, R203 ;  /* 0x000000cb003f7308 */ /* 0x000ff00000000800 */
[----:B------:R-:W2:Y:S01]  /*1adf0*/  MUFU.EX2 R62, R207 ;  /* 0x000000cf003e7308 */ /* 0x000ea20000000800 */
[----:B------:R-:W-:Y:S01]  /*1ae00*/  FADD.FTZ R0, R171, R0 ;  /* 0x00000000ab007221 */ /* 0x000fe20000010000 */
[----:B------:R-:W-:Y:S03]  /*1ae10*/  HMMA.16816.F32 R68, R8, R32, R68 ;  /* 0x000000200844723c */ /* 0x000fe60000001844 */
[----:B------:R-:W-:Y:S01]  /*1ae20*/  FADD.FTZ R0, R159, R0 ;  /* 0x000000009f007221 */ /* 0x000fe20000010000 */
[----:B----4-:R-:W-:-:S02]  /*1ae30*/  F2FP.F16.F32.PACK_AB R4, R102, R101 ;  /* 0x000000656604723e */ /* 0x010fc400000000ff */
        /* <DEDUP_REMOVED lines=24> */
[C---:B---3--:R-:W-:Y:S06]  /*1afc0*/  HMMA.16816.F32 R172, R4.reuse, R24, R96 ;  /* 0x0000001804ac723c */ /* 0x048fec0000001860 */
        /* <DEDUP_REMOVED lines=33> */
[----:B------:R-:W1:Y:S01]  /*1b1e0*/  LDSM.16.MT88.4 R160, [R213+0xb800] ;  /* 0x00b80000d5a0783b */ /* 0x000e620000004200 */
[----:B------:R-:W-:Y:S01]  /*1b1f0*/  FADD.FTZ R6, R209, R3 ;  /* 0x00000003d1067221 */ /* 0x000fe20000010000 */
[----:B------:R-:W-:Y:S01]  /*1b200*/  FADD.FTZ R3, R124, R4 ;  /* 0x000000047c037221 */ /* 0x000fe20000010000 */
[----:B------:R-:W4:Y:S01]  /*1b210*/  MUFU.EX2 R105, R198 ;  /* 0x000000c600697308 */ /* 0x000f220000000800 */
        /* <DEDUP_REMOVED lines=21> */
[----:B------:R-:W-:Y:S01]  /*1b370*/  FADD.FTZ R0, R107, R0 ;  /* 0x000000006b007221 */ /* 0x000fe20000010000 */
[----:B------:R-:W-:Y:S01]  /*1b380*/  FADD.FTZ R4, R89, R4 ;  /* 0x0000000459047221 */ /* 0x000fe20000010000 */
[----:B---3--:R-:W-:Y:S01]  /*1b390*/  F2FP.F16.F32.PACK_AB R9, R103, R118 ;  /* 0x000000766709723e */ /* 0x008fe200000000ff */
[----:B------:R-:W-:Y:S01]  /*1b3a0*/  FADD.FTZ R3, R114, R3 ;  /* 0x0000000372037221 */ /* 0x000fe20000010000 */
[----:B------:R-:W-:Y:S01]  /*1b3b0*/  F2FP.F16.F32.PACK_AB R8, R203, R91 ;  /* 0x0000005bcb08723e */ /* 0x000fe200000000ff */
[----:B------:R-:W-:Y:S01]  /*1b3c0*/  FADD.FTZ R2, R110, R2 ;  /* 0x000000026e027221 */ /* 0x000fe20000010000 */
[----:B------:R-:W-:-:S02]  /*1b3d0*/  F2FP.F16.F32.PACK_AB R10, R93, R92 ;  /* 0x0000005c5d0a723e */ /* 0x000fc400000000ff */
[----:B----4-:R-:W-:Y:S01]  /*1b3e0*/  F2FP.F16.F32.PACK_AB R11, R61, R105 ;  /* 0x000000693d0b723e */ /* 0x010fe200000000ff */
[----:B------:R-:W-:Y:S01]  /*1b3f0*/  FADD.FTZ R0, R104, R0 ;  /* 0x0000000068007221 */ /* 0x000fe20000010000 */
[----:B------:R-:W-:Y:S01]  /*1b400*/  MOV R90, R137 ;  /* 0x00000089005a7202 */ /* 0x000fe20000000f00 */
[----:B------:R-:W-:Y:S01]  /*1b410*/  FADD.FTZ R4, R135, R4 ;  /* 0x0000000487047221 */ /* 0x000fe20000010000 */
[----:B------:R-:W-:Y:S01]  /*1b420*/  FADD.FTZ R3, R115, R3 ;  /* 0x0000000373037221 */ /* 0x000fe20000010000 */
[----:B------:R-:W-:Y:S01]  /*1b430*/  FADD.FTZ R2, R109, R2 ;  /* 0x000000026d027221 */ /* 0x000fe20000010000 */
[----:B------:R-:W-:Y:S01]  /*1b440*/  MOV R170, R144 ;  /* 0x0000009000aa7202 */ /* 0x000fe20000000f00 */
[----:B------:R-:W-:Y:S01]  /*1b450*/  IMAD.MOV.U32 R157, RZ, RZ, R146 ;  /* 0x000000ffff9d7224 */ /* 0x000fe200078e0092 */
[----:B------:R-:W-:Y:S01]  /*1b460*/  MOV R158, R145 ;  /* 0x00000091009e7202 */ /* 0x000fe20000000f00 */
[----:B------:R-:W-:Y:S01]  /*1b470*/  FADD.FTZ R0, R106, R0 ;  /* 0x000000006a007221 */ /* 0x000fe20000010000 */
[----:B------:R-:W2:Y:S01]  /*1b480*/  LDSM.16.MT88.4 R152, [R216+0xb800] ;  /* 0x00b80000d898783b */ /* 0x000ea20000004200 */
        /* <DEDUP_REMOVED lines=11> */
[----:B------:R-:W1:Y:S01]  /*1b540*/  MUFU.EX2 R17, R221 ;  /* 0x000000dd00117308 */ /* 0x000e620000000800 */
[----:B------:R-:W-:Y:S01]  /*1b550*/  FADD.FTZ R2, R101, R2 ;  /* 0x0000000265027221 */ /* 0x000fe20000010000 */
[----:B------:R-:W-:Y:S01]  /*1b560*/  FADD.FTZ R0, R205, R0 ;  /* 0x00000000cd007221 */ /* 0x000fe20000010000 */
[----:B------:R-:W-:Y:S01]  /*1b570*/  FADD.FTZ R4, R203, R4 ;  /* 0x00000004cb047221 */ /* 0x000fe20000010000 */
[----:B------:R-:W-:-:S04]  /*1b580*/  FADD.FTZ R3, R103, R3 ;  /* 0x0000000367037221 */ /* 0x000fc80000010000 */
[----:B------:R-:W2:Y:S01]  /*1b590*/  MUFU.EX2 R30, R210 ;  /* 0x000000d2001e7308 */ /* 0x000ea20000000800 */
        /* <DEDUP_REMOVED lines=23> */
[----:B-1----:R-:W-:-:S06]  /*1b710*/  FADD.FTZ R3, R17, R3 ;  /* 0x0000000311037221 */ /* 0x002fcc0000010000 */
[----:B------:R-:W1:Y:S01]  /*1b720*/  MUFU.EX2 R7, R217 ;  /* 0x000000d900077308 */ /* 0x000e620000000800 */
[----:B------:R-:W-:Y:S01]  /*1b730*/  FADD.FTZ R2, R54, R2 ;  /* 0x0000000236027221 */ /* 0x000fe20000010000 */
[----:B------:R-:W-:Y:S01]  /*1b740*/  MOV R251, R158 ;  /* 0x0000009e00fb7202 */ /* 0x000fe20000000f00 */
[----:B--2---:R-:W-:Y:S01]  /*1b750*/  FADD.FTZ R0, R30, R0 ;  /* 0x000000001e007221 */ /* 0x004fe20000010000 */
        /* <DEDUP_REMOVED lines=15> */
[----:B-1----:R-:W-:Y:S01]  /*1b850*/  FADD.FTZ R3, R7, R3 ;  /* 0x0000000307037221 */ /* 0x002fe20000010000 */
        /* <DEDUP_REMOVED lines=36> */
[----:B--2---:R-:W-:-:S15]  /*1baa0*/  MOV R69, R200 ;  /* 0x000000c800457202 */ /* 0x004fde0000000f00 */
[----:B------:R-:W-:-:S02]  /*1bab0*/  NOP ;  /* 0x0000000000007918 */ /* 0x000fc40000000000 */
.L_x_1117:
        /* <DEDUP_REMOVED lines=65> */
.L_x_1124:
[----:B------:R-:W3:Y:S01]  /*1bed0*/  LDL.64 R248, [R1+0xc8] ;  /* 0x0000c80001f87983 */ /* 0x000ee20000100a00 */
[----:B------:R-:W4:Y:S01]  /*1bee0*/  @!P3 LDC.64 R200, c[0x0][0x218] ;  /* 0x00008600ffc8bb82 */ /* 0x000f220000000a00 */
[----:B------:R-:W-:Y:S02]  /*1bef0*/  UIADD3 UR36, UR20, -0x2, URZ ;  /* 0xfffffffe14247890 */ /* 0x000fe4000fffe03f */
[----:B------:R-:W5:Y:S02]  /*1bf00*/  LDL.64 R246, [R1+0xc0] ;  /* 0x0000c00001f67983 */ /* 0x000f640000100a00 */
        /* <DEDUP_REMOVED lines=9> */
[----:B---3--:R-:W-:Y:S04]  /*1bfa0*/  LEA R0, P0, R0, R248, 0x7 ;  /* 0x000000f800007211 */ /* 0x008fe800078038ff */
[----:B-----5:R-:W-:Y:S02]  /*1bfb0*/  LEA.HI.X R2, R3, R247, R2, 0x7, P0 ;  /* 0x000000f703027211 */ /* 0x020fe400000f3c02 */
[C---:B----4-:R-:W-:Y:S02]  /*1bfc0*/  @!P3 LEA R200, P0, R0.reuse, R200, 0x1 ;  /* 0x000000c800c8b211 */ /* 0x050fe400078008ff */
[C---:B------:R-:W-:Y:S02]  /*1bfd0*/  @!P3 IADD3 R3, P1, R0.reuse, UR12, RZ ;  /* 0x0000000c0003bc10 */ /* 0x040fe4000ff3e0ff */
[----:B------:R-:W-:Y:S02]  /*1bfe0*/  @!P3 LEA.HI.X R201, R0, R201, R2, 0x1, P0 ;  /* 0x000000c900c9b211 */ /* 0x000fe400000f0c02 */
[----:B-1----:R-:W-:Y:S03]  /*1bff0*/  @!P3 IADD3.X R4, R2, UR11, RZ, P1, !PT ;  /* 0x0000000b0204bc10 */ /* 0x002fe60008ffe4ff */
        /* <DEDUP_REMOVED lines=74> */
.L_x_1122:
        /* <DEDUP_REMOVED lines=270> */
[C---:B------:R-:W-:Y:S01]  /*1d580*/  HMMA.16816.F32 R120, R208.reuse, R204, R120 ;  /* 0x000000ccd078723c */ /* 0x040fe20000001878 */
[----:B------:R1:W2:Y:S05]  /*1d590*/  MUFU.TANH R205, R4 ;  /* 0x0000000400cd7308 */ /* 0x0002aa0000002400 */
[-C--:B------:R-:W-:Y:S06]  /*1d5a0*/  HMMA.16816.F32 R124, R208, R206.reuse, R124 ;  /* 0x000000ced07c723c */ /* 0x080fec000000187c */
[----:B------:R-:W-:Y:S01]  /*1d5b0*/  HMMA.16816.F32 R128, R200, R206, R128 ;  /* 0x000000cec880723c */ /* 0x000fe20000001880 */
[----:B------:R-:W-:Y:S11]  /*1d5c0*/  @!UPT UIADD3 URZ, URZ, URZ, URZ ;  /* 0x0000003f3f3ff290 */ /* 0x000ff6000fffe03f */
[----:B------:R-:W-:Y:S01]  /*1d5d0*/  @!UPT UIADD3 URZ, URZ, URZ, URZ ;  /* 0x0000003f3f3ff290 */ /* 0x000fe2000fffe03f */
[----:B------:R-:W-:Y:S11]  /*1d5e0*/  @P0 BRA `(.L_x_1124) ;  /* 0xffffffe800380947 */ /* 0x000ff6000383ffff */
.L_x_1123:
[----:B------:R-:W-:Y:S01]  /*1d5f0*/  LOP3.LUT R231, R231, 0xffffffbf, RZ, 0xc0, !PT ;  /* 0xffffffbfe7e77812 */ /* 0x000fe200078ec0ff */
[----:B------:R4:W-:Y:S01]  /*1d600*/  STL [R1+0x14c], R186 ;  /* 0x00014cba01007387 */ /* 0x0009e20000100800 */
[----:B---3--:R3:W-:Y:S01]  /*1d610*/  MUFU.TANH R201, R6 ;  /* 0x0000000600c97308 */ /* 0x0087e20000002400 */
[----:B------:R-:W-:Y:S01]  /*1d620*/  IMAD.U32 R0, RZ, RZ, UR9 ;  /* 0x00000009ff007e24 */ /* 0x000fe2000f8e00ff */
[----:B------:R-:W-:Y:S01]  /*1d630*/  @P3 LOP3.LUT R231, R231, 0x40, RZ, 0xfc, !PT ;  /* 0x00000040e7e73812 */ /* 0x000fe200078efcff */
[----:B------:R4:W-:Y:S01]  /*1d640*/  STL [R1+0x148], R187 ;  /* 0x000148bb01007387 */ /* 0x0009e20000100800 */
[----:B------:R-:W-:Y:S01]  /*1d650*/  FMUL.FTZ R5, R5, UR8 ;  /* 0x0000000805057c20 */ /* 0x000fe20008410000 */
[----:B------:R-:W-:Y:S01]  /*1d660*/  FMUL.FTZ R200, R7, UR8 ;  /* 0x0000000807c87c20 */ /* 0x000fe20008410000 */
[----:B------:R-:W-:Y:S01]  /*1d670*/  LOP3.LUT R231, R231, 0xfffffffd, RZ, 0xc0, !PT ;  /* 0xfffffffde7e77812 */ /* 0x000fe200078ec0ff */
[----:B------:R-:W-:Y:S03]  /*1d680*/  STL [R1+0x144], R214 ;  /* 0x000144d601007387 */ /* 0x000fe60000100800 */
[----:B------:R2:W4:Y:S01]  /*1d690*/  MUFU.TANH R204, R5 ;  /* 0x0000000500cc7308 */ /* 0x0005220000002400 */
[----:B------:R-:W-:Y:S01]  /*1d6a0*/  FMUL.FTZ R8, R8, UR8 ;  /* 0x0000000808087c20 */ /* 0x000fe20008410000 */
[----:B------:R-:W-:Y:S01]  /*1d6b0*/  FMUL.FTZ R9, R9, UR8 ;  /* 0x0000000809097c20 */ /* 0x000fe20008410000 */
[----:B------:R-:W-:Y:S01]  /*1d6c0*/  STL [R1+0x140], R182 ;  /* 0x000140b601007387 */ /* 0x000fe20000100800 */
[----:B------:R-:W-:Y:S01]  /*1d6d0*/  FMUL.FTZ R11, R11, UR8 ;  /* 0x000000080b0b7c20 */ /* 0x000fe20008410000 */
[----:B------:R-:W-:Y:S01]  /*1d6e0*/  FMUL.FTZ R10, R10, UR8 ;  /* 0x000000080a0a7c20 */ /* 0x000fe20008410000 */
[----:B------:R-:W-:Y:S01]  /*1d6f0*/  FMUL.FTZ R12, R12, UR8 ;  /* 0x000000080c0c7c20 */ /* 0x000fe20008410000 */
[----:B------:R4:W-:Y:S03]  /*1d700*/  STL [R1+0x13c], R183 ;  /* 0x00013cb701007387 */ /* 0x0009e60000100800 */
[----:B------:R-:W4:Y:S01]  /*1d710*/  MUFU.TANH R202, R200 ;  /* 0x000000c800ca7308 */ /* 0x000f220000002400 */
[----:B------:R-:W-:Y:S01]  /*1d720*/  FMUL.FTZ R13, R13, UR8 ;  /* 0x000000080d0d7c20 */ /* 0x000fe20008410000 */
[----:B------:R-:W-:Y:S01]  /*1d730*/  FMUL.FTZ R15, R15, UR8 ;  /* 0x000000080f0f7c20 */ /* 0x000fe20008410000 */
[----:B------:R-:W-:Y:S01]  /*1d740*/  STL [R1+0x138], R178 ;  /* 0x000138b201007387 */ /* 0x000fe20000100800 */
[----:B------:R-:W-:Y:S01]  /*1d750*/  FMUL.FTZ R14, R14, UR8 ;  /* 0x000000080e0e7c20 */ /* 0x000fe20008410000 */
[----:B------:R-:W-:Y:S01]  /*1d760*/  FMUL.FTZ R18, R18, UR8 ;  /* 0x0000000812127c20 */ /* 0x000fe20008410000 */
[----:B------:R-:W-:Y:S01]  /*1d770*/  FMUL.FTZ R19, R19, UR8 ;  /* 0x0000000813137c20 */ /* 0x000fe20008410000 */
[----:B------:R-:W1:Y:S03]  /*1d780*/  S2R R2, SR_TID.X ;  /* 0x0000000000027919 */ /* 0x000e660000002100 */
[----:B------:R-:W-:Y:S01]  /*1d790*/  MUFU.TANH R200, R8 ;  /* 0x0000000800c87308 */ /* 0x000fe20000002400 */
[----:B------:R-:W-:Y:S01]  /*1d7a0*/  FMUL.FTZ R17, R17, UR8 ;  /* 0x0000000811117c20 */ /* 0x000fe20008410000 */
[----:B------:R-:W-:Y:S01]  /*1d7b0*/  FMUL.FTZ R16, R16, UR8 ;  /* 0x0000000810107c20 */ /* 0x000fe20008410000 */
[----:B------:R-:W-:Y:S01]  /*1d7c0*/  STL [R1+0x134], R179 ;  /* 0x000134b301007387 */ /* 0x000fe20000100800 */
[----:B------:R-:W-:Y:S01]  /*1d7d0*/  FMUL.FTZ R22, R22, UR8 ;  /* 0x0000000816167c20 */ /* 0x000fe20008410000 */
[----:B------:R-:W-:Y:S01]  /*1d7e0*/  FMUL.FTZ R20, R20, UR8 ;  /* 0x0000000814147c20 */ /* 0x000fe20008410000 */
[----:B------:R-:W-:Y:S01]  /*1d7f0*/  FMUL.FTZ R21, R21, UR8 ;  /* 0x0000000815157c20 */ /* 0x000fe20008410000 */
[----:B------:R-:W-:Y:S03]  /*1d800*/  STL [R1+0x130], R215 ;  /* 0x000130d701007387 */ /* 0x000fe60000100800 */
        /* <DEDUP_REMOVED lines=8> */
[----:B------:R4:W-:Y:S01]  /*1d890*/  MUFU.TANH R9, R11 ;  /* 0x0000000b00097308 */ /* 0x0009e20000002400 */
[----:B------:R-:W-:Y:S01]  /*1d8a0*/  FMUL.FTZ R28, R28, UR8 ;  /* 0x000000081c1c7c20 */ /* 0x000fe20008410000 */
[----:B------:R-:W-:Y:S01]  /*1d8b0*/  FMUL.FTZ R29, R29, UR8 ;  /* 0x000000081d1d7c20 */ /* 0x000fe20008410000 */
[----:B------:R-:W-:Y:S01]  /*1d8c0*/  STL [R1+0x124], R170 ;  /* 0x000124aa01007387 */ /* 0x000fe20000100800 */
[----:B------:R-:W-:Y:S01]  /*1d8d0*/  FMUL.FTZ R30, R30, UR8 ;  /* 0x000000081e1e7c20 */ /* 0x000fe20008410000 */
[----:B------:R-:W-:Y:S01]  /*1d8e0*/  FMUL.FTZ R31, R31, UR8 ;  /* 0x000000081f1f7c20 */ /* 0x000fe20008410000 */
[----:B------:R-:W-:Y:S01]  /*1d8f0*/  FMUL.FTZ R34, R34, UR8 ;  /* 0x0000000822227c20 */ /* 0x000fe20008410000 */
[----:B------:R-:W-:Y:S03]  /*1d900*/  STL [R1+0x120], R171 ;  /* 0x000120ab01007387 */ /* 0x000fe60000100800 */
[----:B------:R-:W4:Y:S01]  /*1d910*/  MUFU.TANH R10, R10 ;  /* 0x0000000a000a7308 */ /* 0x000f220000002400 */
        /* <DEDUP_REMOVED lines=32> */
[----:B-1----:R-:W-:Y:S02]  /*1db20*/  IMAD.SHL.U32 R2, R2, 0x2, RZ ;  /* 0x0000000202027824 */ /* 0x002fe400078e00ff */
[----:B------:R-:W-:Y:S01]  /*1db30*/  FMUL.FTZ R59, R59, UR8 ;  /* 0x000000083b3b7c20 */ /* 0x000fe20008410000 */
[----:B------:R-:W-:Y:S01]  /*1db40*/  STL [R1+0xf4], R223 ;  /* 0x0000f4df01007387 */ /* 0x000fe20000100800 */
[----:B------:R-:W-:Y:S01]  /*1db50*/  FMUL.FTZ R62, R62, UR8 ;  /* 0x000000083e3e7c20 */ /* 0x000fe20008410000 */
[----:B------:R-:W-:Y:S01]  /*1db60*/  FMUL.FTZ R83, R83, UR8 ;  /* 0x0000000853537c20 */ /* 0x000fe20008410000 */
[----:B------:R-:W-:Y:S01]  /*1db70*/  LOP3.LUT R2, R2, 0x6, RZ, 0xc0, !PT ;  /* 0x0000000602027812 */ /* 0x000fe200078ec0ff */
[----:B------:R-:W-:Y:S01]  /*1db80*/  STL [R1+0xf0], R222 ;  /* 0x0000f0de01007387 */ /* 0x000fe20000100800 */
[----:B------:R-:W-:Y:S01]  /*1db90*/  FMUL.FTZ R55, R55, UR8 ;  /* 0x0000000837377c20 */ /* 0x000fe20008410000 */
[----:B------:R-:W-:Y:S01]  /*1dba0*/  FMUL.FTZ R56, R56, UR8 ;  /* 0x0000000838387c20 */ /* 0x000fe20008410000 */
[----:B------:R-:W-:Y:S01]  /*1dbb0*/  FMUL.FTZ R57, R57, UR8 ;  /* 0x0000000839397c20 */ /* 0x000fe20008410000 */
[----:B------:R-:W-:Y:S01]  /*1dbc0*/  IMAD R0, R0, 0x80, R2 ;  /* 0x0000008000007824 */ /* 0x000fe200078e0202 */
[----:B------:R-:W-:Y:S01]  /*1dbd0*/  STL [R1+0xec], R221 ;  /* 0x0000ecdd01007387 */ /* 0x000fe20000100800 */
[----:B------:R-:W-:Y:S01]  /*1dbe0*/  FMUL.FTZ R89, R89, UR8 ;  /* 0x0000000859597c20 */ /* 0x000fe20008410000 */
[----:B------:R-:W-:Y:S01]  /*1dbf0*/  FMUL.FTZ R88, R88, UR8 ;  /* 0x0000000858587c20 */ /* 0x000fe20008410000 */
[--C-:B---3--:R-:W-:Y:S01]  /*1dc00*/  IMAD.IADD R6, R236, 0x1, -R0.reuse ;  /* 0x00000001ec067824 */ /* 0x108fe200078e0a00 */
[----:B------:R-:W-:Y:S01]  /*1dc10*/  IADD3 R2, R0, 0x1, RZ ;  /* 0x0000000100027810 */ /* 0x000fe20007ffe0ff */
[----:B------:R-:W-:Y:S01]  /*1dc20*/  IMAD.IADD R3, R237, 0x1, -R0 ;  /* 0x00000001ed037824 */ /* 0x000fe200078e0a00 */
[----:B------:R-:W-:Y:S01]  /*1dc30*/  STL [R1+0xe8], R220 ;  /* 0x0000e8dc01007387 */ /* 0x000fe20000100800 */
[----:B------:R-:W-:Y:S01]  /*1dc40*/  FMUL.FTZ R93, R93, UR8 ;  /* 0x000000085d5d7c20 */ /* 0x000fe20008410000 */
[----:B------:R-:W-:Y:S01]  /*1dc50*/  IABS R6, R6 ;  /* 0x0000000600067213 */ /* 0x000fe20000000000 */
[----:B------:R-:W-:Y:S01]  /*1dc60*/  IMAD.IADD R4, R236, 0x1, -R2 ;  /* 0x00000001ec047824 */ /* 0x000fe200078e0a02 */
[----:B--2---:R-:W-:Y:S01]  /*1dc70*/  IABS R5, R3 ;  /* 0x0000000300057213 */ /* 0x004fe20000000000 */
[----:B------:R-:W-:Y:S01]  /*1dc80*/  STL [R1+0xe4], R219 ;  /* 0x0000e4db01007387 */ /* 0x000fe20000100800 */
[----:B------:R-:W-:Y:S01]  /*1dc90*/  I2FP.F32.S32 R6, R6 ;  /* 0x0000000600067245 */ /* 0x000fe20000201400 */
[----:B------:R-:W-:Y:S01]  /*1dca0*/  FMUL.FTZ R95, R95, UR8 ;  /* 0x000000085f5f7c20 */ /* 0x000fe20008410000 */
[----:B------:R-:W-:Y:S01]  /*1dcb0*/  IABS R4, R4 ;  /* 0x0000000400047213 */ /* 0x000fe20000000000 */
[----:B------:R1:W-:Y:S01]  /*1dcc0*/  STL [R1+0xe0], R218 ;  /* 0x0000e0da01007387 */ /* 0x0003e20000100800 */
[----:B------:R-:W-:Y:S01]  /*1dcd0*/  IADD3 R7, R237, -R2, RZ ;  /* 0x80000002ed077210 */ /* 0x000fe20007ffe0ff */
[----:B------:R-:W-:Y:S01]  /*1dce0*/  FFMA.FTZ R203, R6, -UR19, R205 ;  /* 0x8000001306cb7c23 */ /* 0x000fe200080100cd */
[----:B------:R-:W-:Y:S01]  /*1dcf0*/  I2FP.F32.S32 R4, R4 ;  /* 0x0000000400047245 */ /* 0x000fe20000201400 */
[----:B------:R-:W-:Y:S01]  /*1dd00*/  STL [R1+0xdc], R217 ;  /* 0x0000dcd901007387 */ /* 0x000fe20000100800 */
[----:B------:R-:W-:Y:S01]  /*1dd10*/  I2FP.F32.S32 R5, R5 ;  /* 0x0000000500057245 */ /* 0x000fe20000201400 */
[----:B------:R2:W3:Y:S01]  /*1dd20*/  MUFU.TANH R205, R12 ;  /* 0x0000000c00cd7308 */ /* 0x0004e20000002400 */
[----:B------:R-:W-:Y:S01]  /*1dd30*/  ISETP.GE.AND P0, PT, R2, R232, PT ;  /* 0x000000e80200720c */ /* 0x000fe20003f06270 */
[----:B----4-:R-:W-:Y:S01]  /*1dd40*/  FFMA.FTZ R204, R4, -UR19, R204 ;  /* 0x8000001304cc7c23 */ /* 0x010fe200080100cc */
[----:B------:R-:W-:Y:S01]  /*1dd50*/  IABS R3, R7 ;  /* 0x0000000700037213 */ /* 0x000fe20000000000 */
[--C-:B------:R-:W-:Y:S01]  /*1dd60*/  IMAD.IADD R4, R238, 0x1, -R0.reuse ;  /* 0x00000001ee047824 */ /* 0x100fe200078e0a00 */
[C---:B------:R-:W-:Y:S01]  /*1dd70*/  ISETP.GE.AND P4, PT, R2.reuse, R235, PT ;  /* 0x000000eb0200720c */ /* 0x040fe20003f86270 */
[----:B------:R4:W-:Y:S01]  /*1dd80*/  STL [R1+0xd8], R212 ;  /* 0x0000d8d401007387 */ /* 0x0009e20000100800 */
[C---:B------:R-:W-:Y:S01]  /*1dd90*/  ISETP.GE.AND P2, PT, R2.reuse, R233, PT ;  /* 0x000000e90200720c */ /* 0x040fe20003f46270 */
[----:B------:R-:W-:Y:S01]  /*1dda0*/  FFMA.FTZ R201, R5, -UR19, R201 ;  /* 0x8000001305c97c23 */ /* 0x000fe200080100c9 */
[----:B------:R-:W-:Y:S01]  /*1ddb0*/  ISETP.GE.AND P1, PT, R2, R234, PT ;  /* 0x000000ea0200720c */ /* 0x000fe20003f26270 */
[C---:B------:R-:W-:Y:S01]  /*1ddc0*/  IMAD.IADD R7, R239.reuse, 0x1, -R0 ;  /* 0x00000001ef077824 */ /* 0x040fe200078e0a00 */
[----:B------:R-:W-:Y:S01]  /*1ddd0*/  IABS R5, R4 ;  /* 0x0000000400057213 */ /* 0x000fe20000000000 */
[----:B------:R-:W-:Y:S01]  /*1dde0*/  FMUL.FTZ R94, R94, UR8 ;  /* 0x000000085e5e7c20 */ /* 0x000fe20008410000 */
[----:B------:R-:W-:Y:S01]  /*1ddf0*/  IADD3 R4, R238, -R2, RZ ;  /* 0x80000002ee047210 */ /* 0x000fe20007ffe0ff */
[----:B------:R-:W-:Y:S01]  /*1de00*/  FMUL.FTZ R98, R98, UR8 ;  /* 0x0000000862627c20 */ /* 0x000fe20008410000 */
[C---:B------:R-:W-:Y:S01]  /*1de10*/  ISETP.GE.OR P0, PT, R2.reuse, R240, !P0 ;  /* 0x000000f00200720c */ /* 0x040fe20004706670 */
[----:B------:R-:W-:Y:S01]  /*1de20*/  IMAD.IADD R6, R239, 0x1, -R2 ;  /* 0x00000001ef067824 */ /* 0x000fe200078e0a02 */
[C---:B------:R-:W-:Y:S01]  /*1de30*/  ISETP.GE.OR P5, PT, R2.reuse, R243, !P4 ;  /* 0x000000f30200720c */ /* 0x040fe200067a6670 */
[----:B------:R-:W-:Y:S01]  /*1de40*/  FMUL.FTZ R61, R61, UR8 ;  /* 0x000000083d3d7c20 */ /* 0x000fe20008410000 */
[C---:B------:R-:W-:Y:S01]  /*1de50*/  ISETP.GE.OR P2, PT, R2.reuse, R242, !P2 ;  /* 0x000000f20200720c */ /* 0x040fe20005746670 */
[----:B------:R-:W-:Y:S01]  /*1de60*/  FMUL.FTZ R63, R63, UR8 ;  /* 0x000000083f3f7c20 */ /* 0x000fe20008410000 */
[----:B------:R-:W-:Y:S01]  /*1de70*/  ISETP.GE.OR P6, PT, R2, R241, !P1 ;  /* 0x000000f10200720c */ /* 0x000fe20004fc6670 */
[----:B------:R-:W-:Y:S01]  /*1de80*/  FMUL.FTZ R66, R66, UR8 ;  /* 0x0000000842427c20 */ /* 0x000fe20008410000 */
[----:B------:R-:W-:Y:S01]  /*1de90*/  IABS R2, R7 ;  /* 0x0000000700027213 */ /* 0x000fe20000000000 */
[----:B------:R-:W-:Y:S01]  /*1dea0*/  FMUL.FTZ R64, R64, UR8 ;  /* 0x0000000840407c20 */ /* 0x000fe20008410000 */
[----:B------:R-:W-:Y:S01]  /*1deb0*/  IABS R11, R4 ;  /* 0x00000004000b7213 */ /* 0x000fe20000000000 */
[----:B------:R-:W-:Y:S01]  /*1dec0*/  IMAD.MOV.U32 R4, RZ, RZ, R5 ;  /* 0x000000ffff047224 */ /* 0x000fe200078e0005 */
[----:B------:R-:W-:Y:S01]  /*1ded0*/  I2FP.F32.S32 R3, R3 ;  /* 0x0000000300037245 */ /* 0x000fe20000201400 */
[----:B------:R-:W-:Y:S01]  /*1dee0*/  FMUL.FTZ R70, R70, UR8 ;  /* 0x0000000846467c20 */ /* 0x000fe20008410000 */
[----:B------:R-:W-:Y:S01]  /*1def0*/  I2FP.F32.S32 R2, R2 ;  /* 0x0000000200027245 */ /* 0x000fe20000201400 */
[----:B------:R-:W-:Y:S01]  /*1df00*/  FMUL.FTZ R68, R68, UR8 ;  /* 0x0000000844447c20 */ /* 0x000fe20008410000 */
[----:B------:R-:W-:Y:S01]  /*1df10*/  I2FP.F32.S32 R4, R4 ;  /* 0x0000000400047245 */ /* 0x000fe20000201400 */
[----:B------:R-:W-:Y:S01]  /*1df20*/  FFMA.FTZ R202, R3, -UR19, R202 ;  /* 0x8000001303ca7c23 */ /* 0x000fe200080100ca */
[----:B------:R-:W-:Y:S01]  /*1df30*/  IABS R5, R6 ;  /* 0x0000000600057213 */ /* 0x000fe20000000000 */
[----:B------:R-:W-:Y:S01]  /*1df40*/  VIADD R3, R0, 0x8 ;  /* 0x0000000800037836 */ /* 0x000fe20000000000 */
[----:B------:R-:W-:Y:S01]  /*1df50*/  @P0 LOP3.LUT R231, R231, 0x2, RZ, 0xfc, !PT ;  /* 0x00000002e7e70812 */ /* 0x000fe200078efcff */
[----:B------:R-:W-:Y:S01]  /*1df60*/  FFMA.FTZ R10, R2, -UR19, R10 ;  /* 0x80000013020a7c23 */ /* 0x000fe2000801000a */
[----:B------:R-:W-:Y:S01]  /*1df70*/  IADD3 R2, R0, 0x9, RZ ;  /* 0x0000000900027810 */ /* 0x000fe20007ffe0ff */
[----:B--2---:R-:W-:Y:S01]  /*1df80*/  FFMA.FTZ R12, R4, -UR19, R200 ;  /* 0x80000013040c7c23 */ /* 0x004fe200080100c8 */
[----:B------:R-:W-:Y:S01]  /*1df90*/  ISETP.GE.AND P1, PT, R0, R235, PT ;  /* 0x000000eb0000720c */ /* 0x000fe20003f26270 */
[----:B------:R-:W-:Y:S01]  /*1dfa0*/  IMAD.IADD R4, R238, 0x1, -R3 ;  /* 0x00000001ee047824 */ /* 0x000fe200078e0a03 */
[----:B------:R-:W-:Y:S01]  /*1dfb0*/  ISETP.GE.AND P0, PT, R0, R233, PT ;  /* 0x000000e90000720c */ /* 0x000fe20003f06270 */
[--C-:B------:R-:W-:Y:S01]  /*1dfc0*/  IMAD.IADD R6, R238, 0x1, -R2.reuse ;  /* 0x00000001ee067824 */ /* 0x100fe200078e0a02 */
[----:B------:R-:W-:Y:S01]  /*1dfd0*/  I2FP.F32.S32 R5, R5 ;  /* 0x0000000500057245 */ /* 0x000fe20000201400 */
[----:B------:R-:W2:Y:S01]  /*1dfe0*/  MUFU.TANH R200, R14 ;  /* 0x0000000e00c87308 */ /* 0x000ea20000002400 */
[C---:B------:R-:W-:Y:S01]  /*1dff0*/  ISETP.GE.OR P1, PT, R0.reuse, R243, !P1 ;  /* 0x000000f30000720c */ /* 0x040fe20004f26670 */
[----:B------:R-:W-:Y:S01]  /*1e000*/  FMUL.FTZ R69, R69, UR8 ;  /* 0x0000000845457c20 */ /* 0x000fe20008410000 */
[----:B------:R-:W-:Y:S01]  /*1e010*/  ISETP.GE.OR P0, PT, R0, R242, !P0 ;  /* 0x000000f20000720c */ /* 0x000fe20004706670 */
[----:B------:R-:W-:Y:S01]  /*1e020*/  FFMA.FTZ R9, R5, -UR19, R9 ;  /* 0x8000001305097c23 */ /* 0x000fe20008010009 */
[----:B------:R-:W-:Y:S01]  /*1e030*/  I2FP.F32.S32 R11, R11 ;  /* 0x0000000b000b7245 */ /* 0x000fe20000201400 */
[----:B------:R-:W-:Y:S01]  /*1e040*/  FMUL.FTZ R71, R71, UR8 ;  /* 0x0000000847477c20 */ /* 0x000fe20008410000 */
[----:B------:R-:W-:Y:S01]  /*1e050*/  IABS R4, R4 ;  /* 0x0000000400047213 */ /* 0x000fe20000000000 */
[----:B------:R-:W-:Y:S01]  /*1e060*/  FMUL.FTZ R74, R74, UR8 ;  /* 0x000000084a4a7c20 */ /* 0x000fe20008410000 */
[----:B------:R-:W-:Y:S01]  /*1e070*/  FSEL R186, R203, -INF , !P1 ;  /* 0xff800000cbba7808 */ /* 0x000fe20004800000 */
[----:B------:R-:W-:Y:S01]  /*1e080*/  IMAD.IADD R7, R239, 0x1, -R2 ;  /* 0x00000001ef077824 */ /* 0x000fe200078e0a02 */
[C---:B------:R-:W-:Y:S01]  /*1e090*/  ISETP.GE.AND P1, PT, R0.reuse, R234, PT ;  /* 0x000000ea0000720c */ /* 0x040fe20003f26270 */
[----:B------:R-:W-:Y:S01]  /*1e0a0*/  FFMA.FTZ R11, R11, -UR19, R8 ;  /* 0x800000130b0b7c23 */ /* 0x000fe20008010008 */
[----:B------:R-:W-:Y:S01]  /*1e0b0*/  FSEL R187, R201, -INF , !P0 ;  /* 0xff800000c9bb7808 */ /* 0x000fe20004000000 */
[----:B------:R-:W-:Y:S01]  /*1e0c0*/  IMAD.IADD R5, R239, 0x1, -R3 ;  /* 0x00000001ef057824 */ /* 0x000fe200078e0a03 */
[----:B------:R-:W-:Y:S01]  /*1e0d0*/  IABS R6, R6 ;  /* 0x0000000600067213 */ /* 0x000fe20000000000 */
[----:B------:R-:W-:Y:S01]  /*1e0e0*/  FMUL.FTZ R75, R75, UR8 ;  /* 0x000000084b4b7c20 */ /* 0x000fe20008410000 */
[----:B------:R-:W-:Y:S01]  /*1e0f0*/  ISETP.GE.AND P0, PT, R0, R232, PT ;  /* 0x000000e80000720c */ /* 0x000fe20003f06270 */
[----:B------:R-:W-:Y:S01]  /*1e100*/  FMUL.FTZ R76, R76, UR8 ;  /* 0x000000084c4c7c20 */ /* 0x000fe20008410000 */
[----:B------:R-:W-:Y:S01]  /*1e110*/  I2FP.F32.S32 R8, R4 ;  /* 0x0000000400087245 */ /* 0x000fe20000201400 */
[----:B------:R-:W-:Y:S01]  /*1e120*/  FMUL.FTZ R82, R82, UR8 ;  /* 0x0000000852527c20 */ /* 0x000fe20008410000 */
[----:B------:R-:W-:Y:S01]  /*1e130*/  IABS R4, R7 ;  /* 0x0000000700047213 */ /* 0x000fe20000000000 */
[----:B------:R-:W-:Y:S01]  /*1e140*/  FMUL.FTZ R81, R81, UR8 ;  /* 0x0000000851517c20 */ /* 0x000fe20008410000 */
[----:B------:R-:W-:Y:S01]  /*1e150*/  ISETP.GE.OR P4, PT, R0, R241, !P1 ;  /* 0x000000f10000720c */ /* 0x000fe20004f86670 */
[----:B---3--:R-:W-:Y:S01]  /*1e160*/  FFMA.FTZ R8, R8, -UR19, R205 ;  /* 0x8000001308087c23 */ /* 0x008fe200080100cd */
[----:B------:R-:W-:Y:S01]  /*1e170*/  IABS R5, R5 ;  /* 0x0000000500057213 */ /* 0x000fe20000000000 */
[----:B------:R-:W-:Y:S01]  /*1e180*/  FMUL.FTZ R84, R84, UR8 ;  /* 0x0000000854547c20 */ /* 0x000fe20008410000 */
[----:B------:R-:W-:Y:S01]  /*1e190*/  I2FP.F32.S32 R7, R6 ;  /* 0x0000000600077245 */ /* 0x000fe20000201400 */
[----:B------:R-:W-:Y:S01]  /*1e1a0*/  FMUL.FTZ R86, R86, UR8 ;  /* 0x0000000856567c20 */ /* 0x000fe20008410000 */
[----:B------:R-:W-:Y:S01]  /*1e1b0*/  ISETP.GE.OR P1, PT, R0, R240, !P0 ;  /* 0x000000f00000720c */ /* 0x000fe20004726670 */
[----:B------:R-:W-:Y:S01]  /*1e1c0*/  FMUL.FTZ R85, R85, UR8 ;  /* 0x0000000855557c20 */ /* 0x000fe20008410000 */
[-C--:B------:R-:W-:Y:S01]  /*1e1d0*/  ISETP.GE.AND P0, PT, R3, R234.reuse, PT ;  /* 0x000000ea0300720c */ /* 0x080fe20003f06270 */
[----:B------:R-:W-:Y:S01]  /*1e1e0*/  FMUL.FTZ R87, R87, UR8 ;  /* 0x0000000857577c20 */ /* 0x000fe20008410000 */
[----:B------:R-:W-:Y:S01]  /*1e1f0*/  FSEL R183, R202, -INF , !P2 ;  /* 0xff800000cab77808 */ /* 0x000fe20005000000 */
[----:B------:R-:W-:Y:S01]  /*1e200*/  FMUL.FTZ R91, R91, UR8 ;  /* 0x000000085b5b7c20 */ /* 0x000fe20008410000 */
[----:B------:R-:W-:Y:S01]  /*1e210*/  ISETP.GE.AND P2, PT, R2, R234, PT ;  /* 0x000000ea0200720c */ /* 0x000fe20003f46270 */
[----:B------:R-:W-:Y:S01]  /*1e220*/  FMUL.FTZ R90, R90, UR8 ;  /* 0x000000085a5a7c20 */ /* 0x000fe20008410000 */
[----:B------:R-:W-:Y:S01]  /*1e230*/  I2FP.F32.S32 R6, R5 ;  /* 0x0000000500067245 */ /* 0x000fe20000201400 */
[----:B------:R-:W-:Y:S01]  /*1e240*/  FFMA.FTZ R5, R7, -UR19, R13 ;  /* 0x8000001307057c23 */ /* 0x000fe2000801000d */
[----:B-1----:R-:W-:Y:S01]  /*1e250*/  FSEL R218, R10, -INF , !P1 ;  /* 0xff8000000ada7808 */ /* 0x002fe20004800000 */
[----:B------:R-:W-:Y:S01]  /*1e260*/  FMUL.FTZ R92, R92, UR8 ;  /* 0x000000085c5c7c20 */ /* 0x000fe20008410000 */
[----:B------:R-:W-:Y:S01]  /*1e270*/  FSEL R182, R204, -INF , !P5 ;  /* 0xff800000ccb67808 */ /* 0x000fe20006800000 */
[----:B--2---:R-:W-:Y:S01]  /*1e280*/  FFMA.FTZ R200, R6, -UR19, R200 ;  /* 0x8000001306c87c23 */ /* 0x004fe200080100c8 */
[-C--:B------:R-:W-:Y:S01]  /*1e290*/  ISETP.GE.OR P1, PT, R3, R241.reuse, !P0 ;  /* 0x000000f10300720c */ /* 0x080fe20004726670 */
[----:B------:R-:W-:Y:S01]  /*1e2a0*/  FMUL.FTZ R99, R99, UR8 ;  /* 0x0000000863637c20 */ /* 0x000fe20008410000 */
[----:B------:R-:W-:Y:S01]  /*1e2b0*/  FSEL R214, R12, -INF , !P4 ;  /* 0xff8000000cd67808 */ /* 0x000fe20006000000 */
[----:B------:R-:W-:Y:S01]  /*1e2c0*/  FMUL.FTZ R96, R96, UR8 ;  /* 0x0000000860607c20 */ /* 0x000fe20008410000 */
[----:B------:R-:W-:Y:S01]  /*1e2d0*/  ISETP.GE.AND P5, PT, R3, R232, PT ;  /* 0x000000e80300720c */ /* 0x000fe20003fa6270 */
[----:B------:R-:W1:Y:S01]  /*1e2e0*/  MUFU.TANH R12, R18 ;  /* 0x00000012000c7308 */ /* 0x000e620000002400 */
[----:B------:R-:W-:Y:S01]  /*1e2f0*/  FSEL R228, R11, -INF , !P6 ;  /* 0xff8000000be47808 */ /* 0x000fe20007000000 */
[----:B------:R-:W-:Y:S01]  /*1e300*/  FMUL.FTZ R100, R100, UR8 ;  /* 0x0000000864647c20 */ /* 0x000fe20008410000 */
[----:B------:R-:W-:Y:S01]  /*1e310*/  ISETP.GE.OR P0, PT, R2, R241, !P2 ;  /* 0x000000f10200720c */ /* 0x000fe20005706670 */
[----:B------:R-:W-:Y:S01]  /*1e320*/  FMUL.FTZ R102, R102, UR8 ;  /* 0x0000000866667c20 */ /* 0x000fe20008410000 */
[----:B------:R-:W-:Y:S01]  /*1e330*/  LOP3.LUT P4, RZ, R231, 0x2, RZ, 0xc0, !PT ;  /* 0x00000002e7ff7812 */ /* 0x000fe2000788c0ff */
[----:B------:R-:W-:Y:S01]  /*1e340*/  FMUL.FTZ R101, R101, UR8 ;  /* 0x0000000865657c20 */ /* 0x000fe20008410000 */
[C---:B------:R-:W-:Y:S03]  /*1e350*/  ISETP.GE.AND P3, PT, R3.reuse, R235, PT ;  /* 0x000000eb0300720c */ /* 0x040fe60003f66270 */
[----:B------:R-:W-:Y:S01]  /*1e360*/  MUFU.TANH R11, R19 ;  /* 0x00000013000b7308 */ /* 0x000fe20000002400 */
[----:B------:R-:W-:Y:S01]  /*1e370*/  ISETP.GE.AND P6, PT, R3, R233, PT ;  /* 0x000000e90300720c */ /* 0x000fe20003fc6270 */
[----:B------:R-:W-:Y:S01]  /*1e380*/  FMUL.FTZ R103, R103, UR8 ;  /* 0x0000000867677c20 */ /* 0x000fe20008410000 */
[----:B------:R-:W-:Y:S01]  /*1e390*/  FSEL R215, R8, -INF , !P1 ;  /* 0xff80000008d77808 */ /* 0x000fe20004800000 */
[----:B------:R-:W-:Y:S01]  /*1e3a0*/  FMUL.FTZ R104, R104, UR8 ;  /* 0x0000000868687c20 */ /* 0x000fe20008410000 */
[----:B------:R-:W-:Y:S01]  /*1e3b0*/  I2FP.F32.S32 R4, R4 ;  /* 0x0000000400047245 */ /* 0x000fe20000201400 */
[----:B------:R-:W-:Y:S01]  /*1e3c0*/  FMUL.FTZ R105, R105, UR8 ;  /* 0x0000000869697c20 */ /* 0x000fe20008410000 */
[----:B------:R-:W-:Y:S03]  /*1e3d0*/  FSEL R220, R5, -INF , !P0 ;  /* 0xff80000005dc7808 */ /* 0x000fe60004000000 */
[----:B------:R-:W-:Y:S01]  /*1e3e0*/  MUFU.TANH R19, R30 ;  /* 0x0000001e00137308 */ /* 0x000fe20000002400 */
[----:B------:R-:W-:Y:S01]  /*1e3f0*/  ISETP.GE.OR P1, PT, R3, R240, !P5 ;  /* 0x000000f00300720c */ /* 0x000fe20006f26670 */
[----:B------:R-:W-:Y:S01]  /*1e400*/  FFMA.FTZ R15, R4, -UR19, R15 ;  /* 0x80000013040f7c23 */ /* 0x000fe2000801000f */
[----:B------:R-:W-:Y:S01]  /*1e410*/  FSEL R174, R9, -INF , !P4 ;  /* 0xff80000009ae7808 */ /* 0x000fe20006000000 */
[C-C-:B------:R-:W-:Y:S01]  /*1e420*/  IMAD.IADD R4, R236.reuse, 0x1, -R2.reuse ;  /* 0x00000001ec047824 */ /* 0x140fe200078e0a02 */
[----:B------:R-:W-:Y:S01]  /*1e430*/  IADD3 R5, R236, -R3, RZ ;  /* 0x80000003ec057210 */ /* 0x000fe20007ffe0ff */
[----:B------:R-:W-:Y:S01]  /*1e440*/  FMUL.FTZ R106, R106, UR8 ;  /* 0x000000086a6a7c20 */ /* 0x000fe20008410000 */
[----:B------:R-:W-:Y:S01]  /*1e450*/  ISETP.GE.OR P3, PT, R3, R243, !P3 ;  /* 0x000000f30300720c */ /* 0x000fe20005f66670 */
[----:B------:R-:W-:Y:S01]  /*1e460*/  FMUL.FTZ R107, R107, UR8 ;  /* 0x000000086b6b7c20 */ /* 0x000fe20008410000 */
[----:B------:R-:W-:Y:S01]  /*1e470*/  ISETP.GE.OR P5, PT, R3, R242, !P6 ;  /* 0x000000f20300720c */ /* 0x000fe200077a6670 */
[----:B------:R-:W-:Y:S01]  /*1e480*/  FMUL.FTZ R108, R108, UR8 ;  /* 0x000000086c6c7c20 */ /* 0x000fe20008410000 */
[----:B------:R-:W-:Y:S01]  /*1e490*/  ISETP.GE.AND P2, PT, R2, R232, PT ;  /* 0x000000e80200720c */ /* 0x000fe20003f46270 */
[----:B------:R-:W-:Y:S01]  /*1e4a0*/  FMUL.FTZ R114, R114, UR8 ;  /* 0x0000000872727c20 */ /* 0x000fe20008410000 */
[----:B------:R-:W-:Y:S01]  /*1e4b0*/  ISETP.GE.AND P4, PT, R2, R235, PT ;  /* 0x000000eb0200720c */ /* 0x000fe20003f86270 */
[----:B------:R-:W-:Y:S01]  /*1e4c0*/  FMUL.FTZ R120, R120, UR8 ;  /* 0x0000000878787c20 */ /* 0x000fe20008410000 */
[C---:B------:R-:W-:Y:S01]  /*1e4d0*/  ISETP.GE.AND P0, PT, R2.reuse, R233, PT ;  /* 0x000000e90200720c */ /* 0x040fe20003f06270 */
[----:B------:R-:W-:Y:S01]  /*1e4e0*/  IMAD.IADD R3, R237, 0x1, -R3 ;  /* 0x00000001ed037824 */ /* 0x000fe200078e0a03 */
[C---:B------:R-:W-:Y:S01]  /*1e4f0*/  ISETP.GE.OR P2, PT, R2.reuse, R240, !P2 ;  /* 0x000000f00200720c */ /* 0x040fe20005746670 */
[----:B------:R-:W2:Y:S01]  /*1e500*/  MUFU.TANH R13, R17 ;  /* 0x00000011000d7308 */ /* 0x000ea20000002400 */
[C---:B------:R-:W-:Y:S01]  /*1e510*/  ISETP.GE.OR P4, PT, R2.reuse, R243, !P4 ;  /* 0x000000f30200720c */ /* 0x040fe20006786670 */
[----:B------:R-:W-:Y:S01]  /*1e520*/  FMUL.FTZ R131, R131, UR8 ;  /* 0x0000000883837c20 */ /* 0x000fe20008410000 */
[----:B------:R-:W-:Y:S01]  /*1e530*/  ISETP.GE.OR P0, PT, R2, R242, !P0 ;  /* 0x000000f20200720c */ /* 0x000fe20004706670 */
[----:B------:R-:W-:Y:S01]  /*1e540*/  FMUL.FTZ R126, R126, UR8 ;  /* 0x000000087e7e7c20 */ /* 0x000fe20008410000 */
[----:B------:R-:W-:Y:S01]  /*1e550*/  IABS R3, R3 ;  /* 0x0000000300037213 */ /* 0x000fe20000000000 */
[----:B------:R-:W-:Y:S01]  /*1e560*/  IMAD.IADD R2, R237, 0x1, -R2 ;  /* 0x00000001ed027824 */ /* 0x000fe200078e0a02 */
[----:B------:R-:W-:Y:S03]  /*1e570*/  IABS R8, R5 ;  /* 0x0000000500087213 */ /* 0x000fe60000000000 */
[----:B------:R-:W3:Y:S01]  /*1e580*/  MUFU.TANH R14, R16 ;  /* 0x00000010000e7308 */ /* 0x000ee20000002400 */
[----:B------:R-:W-:Y:S01]  /*1e590*/  I2FP.F32.S32 R3, R3 ;  /* 0x0000000300037245 */ /* 0x000fe20000201400 */
[----:B------:R-:W-:Y:S01]  /*1e5a0*/  FMUL.FTZ R60, R60, UR8 ;  /* 0x000000083c3c7c20 */ /* 0x000fe20008410000 */
[----:B------:R-:W-:Y:S01]  /*1e5b0*/  IABS R6, R4 ;  /* 0x0000000400067213 */ /* 0x000fe20000000000 */
[----:B------:R-:W-:Y:S01]  /*1e5c0*/  FMUL.FTZ R65, R65, UR8 ;  /* 0x0000000841417c20 */ /* 0x000fe20008410000 */
[----:B------:R-:W-:Y:S01]  /*1e5d0*/  IABS R7, R2 ;  /* 0x0000000200077213 */ /* 0x000fe20000000000 */
[----:B-1----:R-:W-:Y:S01]  /*1e5e0*/  FFMA.FTZ R12, R3, -UR19, R12 ;  /* 0x80000013030c7c23 */ /* 0x002fe2000801000c */
[----:B------:R-:W-:Y:S01]  /*1e5f0*/  MOV R2, R8 ;  /* 0x0000000800027202 */ /* 0x000fe20000000f00 */
[----:B------:R-:W-:Y:S01]  /*1e600*/  VIADD R3, R0, 0x10 ;  /* 0x0000001000037836 */ /* 0x000fe20000000000 */
[----:B------:R-:W-:Y:S01]  /*1e610*/  I2FP.F32.S32 R6, R6 ;  /* 0x0000000600067245 */ /* 0x000fe20000201400 */
[----:B------:R-:W1:Y:S01]  /*1e620*/  MUFU.TANH R4, R22 ;  /* 0x0000001600047308 */ /* 0x000e620000002400 */
[----:B------:R-:W-:Y:S01]  /*1e630*/  I2FP.F32.S32 R7, R7 ;  /* 0x0000000700077245 */ /* 0x000fe20000201400 */
[----:B------:R-:W-:Y:S01]  /*1e640*/  FMUL.FTZ R67, R67, UR8 ;  /* 0x0000000843437c20 */ /* 0x000fe20008410000 */
[----:B------:R-:W-:Y:S01]  /*1e650*/  I2FP.F32.S32 R2, R2 ;  /* 0x0000000200027245 */ /* 0x000fe20000201400 */
[----:B--2---:R-:W-:Y:S01]  /*1e660*/  FFMA.FTZ R13, R6, -UR19, R13 ;  /* 0x80000013060d7c23 */ /* 0x004fe2000801000d */
[----:B------:R-:W-:Y:S01]  /*1e670*/  IADD3 R6, R237, -R3, RZ ;  /* 0x80000003ed067210 */ /* 0x000fe20007ffe0ff */
[----:B------:R-:W-:Y:S01]  /*1e680*/  FFMA.FTZ R11, R7, -UR19, R11 ;  /* 0x80000013070b7c23 */ /* 0x000fe2000801000b */
[----:B------:R-:W-:Y:S03]  /*1e690*/  LOP3.LUT R231, R231, 0xfffffffd, RZ, 0xc0, !PT ;  /* 0xfffffffde7e77812 */ /* 0x000fe600078ec0ff */
[----:B------:R-:W2:Y:S01]  /*1e6a0*/  MUFU.TANH R5, R20 ;  /* 0x0000001400057308 */ /* 0x000ea20000002400 */
[----:B------:R-:W-:Y:S01]  /*1e6b0*/  IABS R6, R6 ;  /* 0x0000000600067213 */ /* 0x000fe20000000000 */
[----:B------:R-:W-:Y:S01]  /*1e6c0*/  IMAD.IADD R7, R236, 0x1, -R3 ;  /* 0x00000001ec077824 */ /* 0x000fe200078e0a03 */
[----:B------:R-:W-:Y:S01]  /*1e6d0*/  @P0 LOP3.LUT R231, R231, 0x2, RZ, 0xfc, !PT ;  /* 0x00000002e7e70812 */ /* 0x000fe200078efcff */
[----:B---3--:R-:W-:Y:S01]  /*1e6e0*/  FFMA.FTZ R14, R2, -UR19, R14 ;  /* 0x80000013020e7c23 */ /* 0x008fe2000801000e */
[----:B------:R-:W-:Y:S01]  /*1e6f0*/  I2FP.F32.S32 R6, R6 ;  /* 0x0000000600067245 */ /* 0x000fe20000201400 */
[----:B------:R-:W-:Y:S01]  /*1e700*/  VIADD R2, R0, 0x11 ;  /* 0x0000001100027836 */ /* 0x000fe20000000000 */
[----:B------:R-:W-:Y:S03]  /*1e710*/  IABS R9, R7 ;  /* 0x0000000700097213 */ /* 0x000fe60000000000 */
[----:B------:R-:W3:Y:S01]  /*1e720*/  MUFU.TANH R20, R21 ;  /* 0x0000001500147308 */ /* 0x000ee20000002400 */
[----:B------:R-:W-:Y:S01]  /*1e730*/  FSEL R246, R14, -INF , !P3 ;  /* 0xff8000000ef67808 */ /* 0x000fe20005800000 */
[----:B------:R-:W-:Y:S01]  /*1e740*/  IMAD.IADD R8, R236, 0x1, -R2 ;  /* 0x00000001ec087824 */ /* 0x000fe200078e0a02 */
[----:B------:R-:W-:Y:S01]  /*1e750*/  ISETP.GE.AND P3, PT, R3, R234, PT ;  /* 0x000000ea0300720c */ /* 0x000fe20003f66270 */
[----:B-1----:R-:W-:Y:S01]  /*1e760*/  FFMA.FTZ R4, R6, -UR19, R4 ;  /* 0x8000001306047c23 */ /* 0x002fe20008010004 */
[----:B------:R-:W-:Y:S01]  /*1e770*/  I2FP.F32.S32 R9, R9 ;  /* 0x0000000900097245 */ /* 0x000fe20000201400 */
[----:B------:R-:W-:Y:S01]  /*1e780*/  FMUL.FTZ R73, R73, UR8 ;  /* 0x0000000849497c20 */ /* 0x000fe20008410000 */
[----:B------:R-:W-:Y:S03]  /*1e790*/  FSEL R175, R200, -INF , !P1 ;  /* 0xff800000c8af7808 */ /* 0x000fe60004800000 */
[----:B------:R-:W1:Y:S01]  /*1e7a0*/  MUFU.TANH R17, R23 ;  /* 0x0000001700117308 */ /* 0x000e620000002400 */
[----:B------:R-:W-:Y:S01]  /*1e7b0*/  ISETP.GE.AND P0, PT, R3, R233, PT ;  /* 0x000000e90300720c */ /* 0x000fe20003f06270 */
[----:B--2---:R-:W-:Y:S01]  /*1e7c0*/  FFMA.FTZ R5, R9, -UR19, R5 ;  /* 0x8000001309057c23 */ /* 0x004fe20008010005 */
[----:B------:R-:W-:Y:S01]  /*1e7d0*/  FSEL R248, R13, -INF , !P4 ;  /* 0xff8000000df87808 */ /* 0x000fe20006000000 */
[----:B------:R-:W-:Y:S01]  /*1e7e0*/  FMUL.FTZ R77, R77, UR8 ;  /* 0x000000084d4d7c20 */ /* 0x000fe20008410000 */
[----:B------:R-:W-:Y:S01]  /*1e7f0*/  ISETP.GE.AND P1, PT, R3, R235, PT ;  /* 0x000000eb0300720c */ /* 0x000fe20003f26270 */
[----:B------:R-:W-:Y:S01]  /*1e800*/  FMUL.FTZ R79, R79, UR8 ;  /* 0x000000084f4f7c20 */ /* 0x000fe20008410000 */
[C---:B------:R-:W-:Y:S03]  /*1e810*/  ISETP.GE.OR P4, PT, R3.reuse, R241, !P3 ;  /* 0x000000f10300720c */ /* 0x040fe60005f86670 */
[----:B------:R-:W-:Y:S01]  /*1e820*/  MUFU.TANH R13, R27 ;  /* 0x0000001b000d7308 */ /* 0x000fe20000002400 */
[----:B------:R-:W-:Y:S01]  /*1e830*/  IABS R8, R8 ;  /* 0x0000000800087213 */ /* 0x000fe20000000000 */
[----:B------:R-:W-:Y:S01]  /*1e840*/  FMUL.FTZ R78, R78, UR8 ;  /* 0x000000084e4e7c20 */ /* 0x000fe20008410000 */
[----:B------:R-:W-:Y:S01]  /*1e850*/  ISETP.GE.OR P0, PT, R3, R242, !P0 ;  /* 0x000000f20300720c */ /* 0x000fe20004706670 */
[----:B------:R-:W-:Y:S01]  /*1e860*/  FMUL.FTZ R80, R80, UR8 ;  /* 0x0000000850507c20 */ /* 0x000fe20008410000 */
[----:B------:R-:W-:Y:S01]  /*1e870*/  FSEL R170, R15, -INF , !P2 ;  /* 0xff8000000faa7808 */ /* 0x000fe20005000000 */
[----:B------:R-:W-:Y:S01]  /*1e880*/  FMUL.FTZ R97, R97, UR8 ;  /* 0x0000000861617c20 */ /* 0x000fe20008410000 */
[----:B------:R-:W-:Y:S03]  /*1e890*/  ISETP.GE.OR P1, PT, R3, R243, !P1 ;  /* 0x000000f30300720c */ /* 0x000fe60004f26670 */
[----:B------:R-:W-:Y:S01]  /*1e8a0*/  MUFU.TANH R15, R25 ;  /* 0x00000019000f7308 */ /* 0x000fe20000002400 */
[----:B------:R-:W-:Y:S01]  /*1e8b0*/  LOP3.LUT P2, RZ, R231, 0x2, RZ, 0xc0, !PT ;  /* 0x00000002e7ff7812 */ /* 0x000fe2000784c0ff */
[--C-:B------:R-:W-:Y:S01]  /*1e8c0*/  IMAD.IADD R10, R237, 0x1, -R2.reuse ;  /* 0x00000001ed0a7824 */ /* 0x100fe200078e0a02 */
[----:B------:R-:W-:Y:S01]  /*1e8d0*/  I2FP.F32.S32 R8, R8 ;  /* 0x0000000800087245 */ /* 0x000fe20000201400 */
[----:B------:R-:W-:Y:S01]  /*1e8e0*/  FMUL.FTZ R109, R109, UR8 ;  /* 0x000000086d6d7c20 */ /* 0x000fe20008410000 */
[----:B------:R-:W-:Y:S01]  /*1e8f0*/  ISETP.GE.AND P6, PT, R3, R232, PT ;  /* 0x000000e80300720c */ /* 0x000fe20003fc6270 */
[----:B------:R-:W-:Y:S01]  /*1e900*/  FMUL.FTZ R115, R115, UR8 ;  /* 0x0000000873737c20 */ /* 0x000fe20008410000 */
[----:B------:R-:W-:Y:S01]  /*1e910*/  FSEL R244, R4, -INF , !P0 ;  /* 0xff80000004f47808 */ /* 0x000fe20004000000 */
[C---:B------:R-:W-:Y:S01]  /*1e920*/  IMAD.IADD R4, R238.reuse, 0x1, -R2 ;  /* 0x00000001ee047824 */ /* 0x040fe200078e0a02 */
[----:B----4-:R-:W-:Y:S01]  /*1e930*/  FSEL R212, R5, -INF , !P1 ;  /* 0xff80000005d47808 */ /* 0x010fe20004800000 */
[----:B------:R-:W-:Y:S01]  /*1e940*/  IMAD.IADD R5, R238, 0x1, -R3 ;  /* 0x00000001ee057824 */ /* 0x000fe200078e0a03 */
[----:B------:R-:W-:Y:S01]  /*1e950*/  FSEL R179, R11, -INF , !P2 ;  /* 0xff8000000bb37808 */ /* 0x000fe20005000000 */
[----:B---3--:R-:W-:Y:S01]  /*1e960*/  FFMA.FTZ R20, R8, -UR19, R20 ;  /* 0x8000001308147c23 */ /* 0x008fe20008010014 */
[----:B------:R-:W-:Y:S01]  /*1e970*/  LOP3.LUT R231, R231, 0xfffffffe, RZ, 0xc0, !PT ;  /* 0xfffffffee7e77812 */ /* 0x000fe200078ec0ff */
[----:B------:R-:W-:Y:S01]  /*1e980*/  MUFU.TANH R16, R24 ;  /* 0x0000001800107308 */ /* 0x000fe20000002400 */
[----:B------:R-:W-:Y:S01]  /*1e990*/  FSEL R178, R12, -INF , !P5 ;  /* 0xff8000000cb27808 */ /* 0x000fe20006800000 */
[----:B------:R-:W-:Y:S01]  /*1e9a0*/  FMUL.FTZ R112, R112, UR8 ;  /* 0x0000000870707c20 */ /* 0x000fe20008410000 */
[----:B------:R-:W-:Y:S01]  /*1e9b0*/  ISETP.GE.AND P2, PT, R2, R233, PT ;  /* 0x000000e90200720c */ /* 0x000fe20003f46270 */
[----:B------:R-:W-:Y:S01]  /*1e9c0*/  FMUL.FTZ R113, R113, UR8 ;  /* 0x0000000871717c20 */ /* 0x000fe20008410000 */
[----:B------:R-:W-:Y:S01]  /*1e9d0*/  IABS R7, R10 ;  /* 0x0000000a00077213 */ /* 0x000fe20000000000 */
[----:B------:R-:W-:Y:S01]  /*1e9e0*/  FMUL.FTZ R118, R118, UR8 ;  /* 0x0000000876767c20 */ /* 0x000fe20008410000 */
[C---:B------:R-:W-:Y:S03]  /*1e9f0*/  ISETP.GE.AND P5, PT, R2.reuse, R235, PT ;  /* 0x000000eb0200720c */ /* 0x040fe60003fa6270 */
[----:B------:R-:W2:Y:S01]  /*1ea00*/  MUFU.TANH R12, R26 ;  /* 0x0000001a000c7308 */ /* 0x000ea20000002400 */
[C---:B------:R-:W-:Y:S01]  /*1ea10*/  ISETP.GE.AND P1, PT, R2.reuse, R234, PT ;  /* 0x000000ea0200720c */ /* 0x040fe20003f26270 */
[----:B------:R-:W-:Y:S01]  /*1ea20*/  FMUL.FTZ R117, R117, UR8 ;  /* 0x0000000875757c20 */ /* 0x000fe20008410000 */
[----:B------:R-:W-:Y:S01]  /*1ea30*/  ISETP.GE.AND P0, PT, R2, R232, PT ;  /* 0x000000e80200720c */ /* 0x000fe20003f06270 */
[----:B------:R-:W-:Y:S01]  /*1ea40*/  FMUL.FTZ R119, R119, UR8 ;  /* 0x0000000877777c20 */ /* 0x000fe20008410000 */
[----:B------:R-:W-:Y:S01]  /*1ea50*/  ISETP.GE.OR P3, PT, R3, R240, !P6 ;  /* 0x000000f00300720c */ /* 0x000fe20007766670 */
[----:B------:R-:W-:Y:S01]  /*1ea60*/  FMUL.FTZ R122, R122, UR8 ;  /* 0x000000087a7a7c20 */ /* 0x000fe20008410000 */
[----:B------:R-:W-:Y:S03]  /*1ea70*/  IADD3 R3, R239, -R3, RZ ;  /* 0x80000003ef037210 */ /* 0x000fe60007ffe0ff */
[----:B------:R-:W-:Y:S01]  /*1ea80*/  MUFU.TANH R118, R118 ;  /* 0x0000007600767308 */ /* 0x000fe20000002400 */
[----:B------:R-:W-:Y:S01]  /*1ea90*/  @P4 LOP3.LUT R231, R231, 0x1, RZ, 0xfc, !PT ;  /* 0x00000001e7e74812 */ /* 0x000fe200078efcff */
[----:B------:R-:W-:Y:S01]  /*1eaa0*/  FMUL.FTZ R124, R124, UR8 ;  /* 0x000000087c7c7c20 */ /* 0x000fe20008410000 */
[----:B------:R-:W-:Y:S01]  /*1eab0*/  IABS R8, R4 ;  /* 0x0000000400087213 */ /* 0x000fe20000000000 */
[----:B------:R-:W-:Y:S01]  /*1eac0*/  FMUL.FTZ R129, R129, UR8 ;  /* 0x0000000881817c20 */ /* 0x000fe20008410000 */
[----:B------:R-:W-:Y:S01]  /*1ead0*/  IABS R5, R5 ;  /* 0x0000000500057213 */ /* 0x000fe20000000000 */
[----:B------:R-:W-:Y:S01]  /*1eae0*/  FMUL.FTZ R130, R130, UR8 ;  /* 0x0000000882827c20 */ /* 0x000fe20008410000 */
[C---:B------:R-:W-:Y:S03]  /*1eaf0*/  ISETP.GE.OR P4, PT, R2.reuse, R242, !P2 ;  /* 0x000000f20200720c */ /* 0x040fe60005786670 */
[----:B------:R-:W-:Y:S01]  /*1eb00*/  MUFU.TANH R117, R117 ;  /* 0x0000007500757308 */ /* 0x000fe20000002400 */
[----:B------:R-:W-:Y:S01]  /*1eb10*/  I2FP.F32.S32 R7, R7 ;  /* 0x0000000700077245 */ /* 0x000fe20000201400 */
[----:B------:R-:W-:Y:S01]  /*1eb20*/  IMAD.MOV.U32 R4, RZ, RZ, R5 ;  /* 0x000000ffff047224 */ /* 0x000fe200078e0005 */
[----:B------:R-:W-:Y:S01]  /*1eb30*/  ISETP.GE.OR P5, PT, R2, R243, !P5 ;  /* 0x000000f30200720c */ /* 0x000fe20006fa6670 */
[----:B------:R-:W-:Y:S01]  /*1eb40*/  FMUL.FTZ R58, R58, UR8 ;  /* 0x000000083a3a7c20 */ /* 0x000fe20008410000 */
[C---:B------:R-:W-:Y:S01]  /*1eb50*/  ISETP.GE.OR P2, PT, R2.reuse, R241, !P1 ;  /* 0x000000f10200720c */ /* 0x040fe20004f46670 */
[----:B-1----:R-:W-:Y:S01]  /*1eb60*/  FFMA.FTZ R17, R7, -UR19, R17 ;  /* 0x8000001307117c23 */ /* 0x002fe20008010011 */
[----:B------:R-:W-:Y:S03]  /*1eb70*/  ISETP.GE.OR P6, PT, R2, R240, !P0 ;  /* 0x000000f00200720c */ /* 0x000fe600047c6670 */
[----:B------:R-:W-:Y:S01]  /*1eb80*/  MUFU.TANH R119, R119 ;  /* 0x0000007700777308 */ /* 0x000fe20000002400 */
[----:B------:R-:W-:Y:S01]  /*1eb90*/  IABS R6, R3 ;  /* 0x0000000300067213 */ /* 0x000fe20000000000 */
[----:B------:R-:W-:Y:S01]  /*1eba0*/  IMAD.IADD R2, R239, 0x1, -R2 ;  /* 0x00000001ef027824 */ /* 0x000fe200078e0a02 */
[----:B------:R-:W-:Y:S01]  /*1ebb0*/  MOV R3, R8 ;  /* 0x0000000800037202 */ /* 0x000fe20000000f00 */
[----:B------:R-:W-:Y:S01]  /*1ebc0*/  FMUL.FTZ R72, R72, UR8 ;  /* 0x0000000848487c20 */ /* 0x000fe20008410000 */
[----:B------:R-:W-:Y:S01]  /*1ebd0*/  I2FP.F32.S32 R6, R6 ;  /* 0x0000000600067245 */ /* 0x000fe20000201400 */
[----:B------:R-:W-:Y:S01]  /*1ebe0*/  FMUL.FTZ R110, R110, UR8 ;  /* 0x000000086e6e7c20 */ /* 0x000fe20008410000 */
[----:B------:R-:W-:Y:S03]  /*1ebf0*/  IABS R7, R2 ;  /* 0x0000000200077213 */ /* 0x000fe60000000000 */
[----:B------:R-:W-:Y:S01]  /*1ec00*/  MUFU.TANH R122, R122 ;  /* 0x0000007a007a7308 */ /* 0x000fe20000002400 */
[----:B------:R-:W-:Y:S01]  /*1ec10*/  I2FP.F32.S32 R3, R3 ;  /* 0x0000000300037245 */ /* 0x000fe20000201400 */
[----:B--2---:R-:W-:Y:S01]  /*1ec20*/  FFMA.FTZ R12, R6, -UR19, R12 ;  /* 0x80000013060c7c23 */ /* 0x004fe2000801000c */
[----:B------:R-:W-:Y:S01]  /*1ec30*/  I2FP.F32.S32 R2, R4 ;  /* 0x0000000400027245 */ /* 0x000fe20000201400 */
[----:B------:R-:W-:Y:S01]  /*1ec40*/  FMUL.FTZ R111, R111, UR8 ;  /* 0x000000086f6f7c20 */ /* 0x000fe20008410000 */
[----:B------:R-:W-:Y:S01]  /*1ec50*/  I2FP.F32.S32 R7, R7 ;  /* 0x0000000700077245 */ /* 0x000fe20000201400 */
[----:B------:R-:W-:Y:S01]  /*1ec60*/  FFMA.FTZ R15, R3, -UR19, R15 ;  /* 0x80000013030f7c23 */ /* 0x000fe2000801000f */
[----:B------:R-:W-:Y:S01]  /*1ec70*/  FSEL R209, R20, -INF , !P5 ;  /* 0xff80000014d17808 */ /* 0x000fe20006800000 */
[----:B------:R-:W-:Y:S01]  /*1ec80*/  VIADD R3, R0, 0x18 ;  /* 0x0000001800037836 */ /* 0x000fe20000000000 */
[----:B------:R-:W-:Y:S01]  /*1ec90*/  LOP3.LUT P5, RZ, R231, 0x1, RZ, 0xc0, !PT ;  /* 0x00000001e7ff7812 */ /* 0x000fe200078ac0ff */
[----:B------:R-:W1:Y:S01]  /*1eca0*/  MUFU.TANH R5, R28 ;  /* 0x0000001c00057308 */ /* 0x000e620000002400 */
[----:B------:R-:W-:Y:S01]  /*1ecb0*/  FSEL R230, R12, -INF , !P3 ;  /* 0xff8000000ce67808 */ /* 0x000fe20005800000 */
[----:B------:R-:W-:Y:S01]  /*1ecc0*/  FFMA.FTZ R16, R2, -UR19, R16 ;  /* 0x8000001302107c23 */ /* 0x000fe20008010010 */
[C---:B------:R-:W-:Y:S01]  /*1ecd0*/  ISETP.GE.AND P1, PT, R3.reuse, R234, PT ;  /* 0x000000ea0300720c */ /* 0x040fe20003f26270 */
[----:B------:R-:W-:Y:S01]  /*1ece0*/  VIADD R2, R0, 0x19 ;  /* 0x0000001900027836 */ /* 0x000fe20000000000 */
[----:B------:R-:W-:Y:S01]  /*1ecf0*/  ISETP.GE.AND P3, PT, R3, R233, PT ;  /* 0x000000e90300720c */ /* 0x000fe20003f66270 */
[----:B------:R-:W-:Y:S01]  /*1ed00*/  FFMA.FTZ R13, R7, -UR19, R13 ;  /* 0x80000013070d7c23 */ /* 0x000fe2000801000d */
[----:B------:R-:W-:Y:S01]  /*1ed10*/  FSEL R21, R16, -INF , !P5 ;  /* 0xff80000010157808 */ /* 0x000fe20006800000 */
[C-C-:B------:R-:W-:Y:S01]  /*1ed20*/  IMAD.IADD R7, R238.reuse, 0x1, -R3.reuse ;  /* 0x00000001ee077824 */ /* 0x140fe200078e0a03 */
[----:B------:R-:W-:Y:S01]  /*1ed30*/  IADD3 R6, R238, -R2, RZ ;  /* 0x80000002ee067210 */ /* 0x000fe20007ffe0ff */
[----:B------:R-:W2:Y:S01]  /*1ed40*/  MUFU.TANH R4, R29 ;  /* 0x0000001d00047308 */ /* 0x000ea20000002400 */
[----:B------:R-:W-:Y:S01]  /*1ed50*/  ISETP.GE.AND P0, PT, R2, R234, PT ;  /* 0x000000ea0200720c */ /* 0x000fe20003f06270 */
[C---:B------:R-:W-:Y:S01]  /*1ed60*/  IMAD.IADD R11, R239.reuse, 0x1, -R2 ;  /* 0x00000001ef0b7824 */ /* 0x040fe200078e0a02 */
[----:B------:R-:W-:Y:S01]  /*1ed70*/  IABS R10, R7 ;  /* 0x00000007000a7213 */ /* 0x000fe20000000000 */
[----:B------:R-:W-:Y:S01]  /*1ed80*/  FMUL.FTZ R128, R128, UR8 ;  /* 0x0000000880807c20 */ /* 0x000fe20008410000 */
[----:B------:R-:W-:Y:S01]  /*1ed90*/  IABS R8, R6 ;  /* 0x0000000600087213 */ /* 0x000fe20000000000 */
[----:B------:R-:W-:Y:S01]  /*1eda0*/  IMAD.IADD R9, R239, 0x1, -R3 ;  /* 0x00000001ef097824 */ /* 0x000fe200078e0a03 */
[----:B------:R-:W-:Y:S03]  /*1edb0*/  I2FP.F32.S32 R10, R10 ;  /* 0x0000000a000a7245 */ /* 0x000fe60000201400 */
[----:B------:R-:W-:Y:S01]  /*1edc0*/  MUFU.TANH R129, R129 ;  /* 0x0000008100817308 */ /* 0x000fe20000002400 */
[----:B------:R-:W-:Y:S01]  /*1edd0*/  I2FP.F32.S32 R8, R8 ;  /* 0x0000000800087245 */ /* 0x000fe20000201400 */
[----:B------:R-:W-:Y:S01]  /*1ede0*/  FMUL.FTZ R123, R123, UR8 ;  /* 0x000000087b7b7c20 */ /* 0x000fe20008410000 */
[C---:B------:R-:W-:Y:S01]  /*1edf0*/  ISETP.GE.OR P1, PT, R3.reuse, R241, !P1 ;  /* 0x000000f10300720c */ /* 0x040fe20004f26670 */
[----:B-1----:R-:W-:Y:S01]  /*1ee00*/  FFMA.FTZ R5, R10, -UR19, R5 ;  /* 0x800000130a057c23 */ /* 0x002fe20008010005 */
[----:B------:R-:W-:Y:S01]  /*1ee10*/  ISETP.GE.AND P5, PT, R3, R232, PT ;  /* 0x000000e80300720c */ /* 0x000fe20003fa6270 */
[----:B------:R-:W-:Y:S01]  /*1ee20*/  UISETP.GT.AND UP0, UPT, UR9, UR10, UPT ;  /* 0x0000000a0900728c */ /* 0x000fe2000bf04270 */
[----:B------:R-:W-:Y:S03]  /*1ee30*/  FSEL R229, R13, -INF , !P6 ;  /* 0xff8000000de57808 */ /* 0x000fe60007000000 */
[----:B------:R-:W1:Y:S01]  /*1ee40*/  MUFU.TANH R18, R31 ;  /* 0x0000001f00127308 */ /* 0x000e620000002400 */
[----:B------:R-:W-:Y:S01]  /*1ee50*/  ISETP.GE.AND P6, PT, R3, R235, PT ;  /* 0x000000eb0300720c */ /* 0x000fe20003fc6270 */
[----:B--2---:R-:W-:Y:S01]  /*1ee60*/  FFMA.FTZ R4, R8, -UR19, R4 ;  /* 0x8000001308047c23 */ /* 0x004fe20008010004 */
[----:B------:R-:W-:Y:S01]  /*1ee70*/  ISETP.GE.OR P0, PT, R2, R241, !P0 ;  /* 0x000000f10200720c */ /* 0x000fe20004706670 */
[----:B------:R-:W-:Y:S01]  /*1ee80*/  UMOV UR20, UR9 ;  /* 0x0000000900147c82 */ /* 0x000fe20008000000 */
[----:B------:R-:W-:Y:S01]  /*1ee90*/  FSEL R24, R5, -INF , !P1 ;  /* 0xff80000005187808 */ /* 0x000fe20004800000 */
[----:B------:R-:W-:Y:S01]  /*1eea0*/  IMAD.IADD R5, R236, 0x1, -R3 ;  /* 0x00000001ec057824 */ /* 0x000fe200078e0a03 */
[C---:B------:R-:W-:Y:S03]  /*1eeb0*/  ISETP.GE.OR P1, PT, R3.reuse, R240, !P5 ;  /* 0x000000f00300720c */ /* 0x040fe60006f26670 */
[----:B------:R-:W2:Y:S01]  /*1eec0*/  MUFU.TANH R12, R34 ;  /* 0x00000022000c7308 */ /* 0x000ea20000002400 */
[----:B------:R-:W-:Y:S02]  /*1eed0*/  IABS R6, R9 ;  /* 0x0000000900067213 */ /* 0x000fe40000000000 */
[C---:B------:R-:W-:Y:S02]  /*1eee0*/  ISETP.GE.OR P6, PT, R3.reuse, R243, !P6 ;  /* 0x000000f30300720c */ /* 0x040fe400077c6670 */
[----:B------:R-:W-:Y:S02]  /*1eef0*/  ISETP.GE.OR P5, PT, R3, R242, !P3 ;  /* 0x000000f20300720c */ /* 0x000fe40005fa6670 */
[----:B------:R-:W-:Y:S03]  /*1ef00*/  FSEL R247, R17, -INF , !P4 ;  /* 0xff80000011f77808 */ /* 0x000fe60006000000 */
[----:B------:R-:W-:Y:S01]  /*1ef10*/  MUFU.TANH R130, R130 ;  /* 0x0000008200827308 */ /* 0x000fe20000002400 */
[----:B------:R-:W-:Y:S02]  /*1ef20*/  FSEL R23, R15, -INF , !P2 ;  /* 0xff8000000f177808 */ /* 0x000fe40005000000 */
[----:B------:R-:W-:Y:S01]  /*1ef30*/  FSEL R250, R4, -INF , !P0 ;  /* 0xff80000004fa7808 */ /* 0x000fe20004000000 */
[--C-:B------:R-:W-:Y:S01]  /*1ef40*/  IMAD.IADD R4, R236, 0x1, -R2.reuse ;  /* 0x00000001ec047824 */ /* 0x100fe200078e0a02 */
[C---:B------:R-:W-:Y:S02]  /*1ef50*/  IADD3 R3, R237.reuse, -R3, RZ ;  /* 0x80000003ed037210 */ /* 0x040fe40007ffe0ff */
[----:B------:R-:W-:Y:S03]  /*1ef60*/  IABS R7, R11 ;  /* 0x0000000b00077213 */ /* 0x000fe60000000000 */
[----:B------:R-:W-:Y:S01]  /*1ef70*/  MUFU.TANH R15, R41 ;  /* 0x00000029000f7308 */ /* 0x000fe20000002400 */
[C---:B------:R-:W-:Y:S02]  /*1ef80*/  ISETP.GE.AND P2, PT, R2.reuse, R232, PT ;  /* 0x000000e80200720c */ /* 0x040fe40003f46270 */
[C---:B------:R-:W-:Y:S02]  /*1ef90*/  ISETP.GE.AND P4, PT, R2.reuse, R235, PT ;  /* 0x000000eb0200720c */ /* 0x040fe40003f86270 */
[----:B------:R-:W-:Y:S02]  /*1efa0*/  ISETP.GE.AND P0, PT, R2, R233, PT ;  /* 0x000000e90200720c */ /* 0x000fe40003f06270 */
[----:B------:R-:W-:Y:S03]  /*1efb0*/  I2FP.F32.S32 R6, R6 ;  /* 0x0000000600067245 */ /* 0x000fe60000201400 */
[----:B------:R-:W3:Y:S01]  /*1efc0*/  MUFU.TANH R13, R33 ;  /* 0x00000021000d7308 */ /* 0x000ee20000002400 */
[----:B------:R-:W-:Y:S02]  /*1efd0*/  IABS R3, R3 ;  /* 0x0000000300037213 */ /* 0x000fe40000000000 */
[----:B------:R-:W-:Y:S01]  /*1efe0*/  I2FP.F32.S32 R7, R7 ;  /* 0x0000000700077245 */ /* 0x000fe20000201400 */
[----:B------:R-:W-:Y:S01]  /*1eff0*/  FFMA.FTZ R19, R6, -UR19, R19 ;  /* 0x8000001306137c23 */ /* 0x000fe20008010013 */
[C---:B------:R-:W-:Y:S02]  /*1f000*/  ISETP.GE.OR P2, PT, R2.reuse, R240, !P2 ;  /* 0x000000f00200720c */ /* 0x040fe40005746670 */
[C---:B------:R-:W-:Y:S03]  /*1f010*/  ISETP.GE.OR P4, PT, R2.reuse, R243, !P4 ;  /* 0x000000f30200720c */ /* 0x040fe60006786670 */
[----:B------:R-:W4:Y:S01]  /*1f020*/  MUFU.TANH R11, R35 ;  /* 0x00000023000b7308 */ /* 0x000f220000002400 */
[----:B------:R-:W-:Y:S01]  /*1f030*/  ISETP.GE.OR P0, PT, R2, R242, !P0 ;  /* 0x000000f20200720c */ /* 0x000fe20004706670 */
[----:B------:R-:W-:Y:S01]  /*1f040*/  IMAD.IADD R2, R237, 0x1, -R2 ;  /* 0x00000001ed027824 */ /* 0x000fe200078e0a02 */
[----:B------:R-:W-:Y:S01]  /*1f050*/  IABS R8, R5 ;  /* 0x0000000500087213 */ /* 0x000fe20000000000 */
[----:B-1----:R-:W-:Y:S01]  /*1f060*/  FFMA.FTZ R18, R7, -UR19, R18 ;  /* 0x8000001307127c23 */ /* 0x002fe20008010012 */
[----:B------:R-:W-:Y:S02]  /*1f070*/  I2FP.F32.S32 R3, R3 ;  /* 0x0000000300037245 */ /* 0x000fe40000201400 */
[----:B------:R-:W-:Y:S03]  /*1f080*/  IABS R6, R4 ;  /* 0x0000000400067213 */ /* 0x000fe60000000000 */
[----:B------:R-:W1:Y:S01]  /*1f090*/  MUFU.TANH R14, R32 ;  /* 0x00000020000e7308 */ /* 0x000e620000002400 */
[----:B------:R-:W-:Y:S01]  /*1f0a0*/  IABS R7, R2 ;  /* 0x0000000200077213 */ /* 0x000fe20000000000 */
[----:B------:R-:W-:Y:S01]  /*1f0b0*/  IMAD.MOV.U32 R2, RZ, RZ, R8 ;  /* 0x000000ffff027224 */ /* 0x000fe200078e0008 */
[----:B------:R-:W-:Y:S01]  /*1f0c0*/  I2FP.F32.S32 R6, R6 ;  /* 0x0000000600067245 */ /* 0x000fe20000201400 */
[----:B--2---:R-:W-:Y:S01]  /*1f0d0*/  FFMA.FTZ R12, R3, -UR19, R12 ;  /* 0x80000013030c7c23 */ /* 0x004fe2000801000c */
[----:B------:R-:W-:Y:S02]  /*1f0e0*/  IADD3 R3, R0, 0x20, RZ ;  /* 0x0000002000037810 */ /* 0x000fe40007ffe0ff */
[----:B------:R-:W-:Y:S03]  /*1f0f0*/  I2FP.F32.S32 R7, R7 ;  /* 0x0000000700077245 */ /* 0x000fe60000201400 */
[----:B------:R-:W2:Y:S01]  /*1f100*/  MUFU.TANH R4, R38 ;  /* 0x0000002600047308 */ /* 0x000ea20000002400 */
[----:B------:R-:W-:Y:S01]  /*1f110*/  I2FP.F32.S32 R2, R2 ;  /* 0x0000000200027245 */ /* 0x000fe20000201400 */
[----:B---3--:R-:W-:Y:S01]  /*1f120*/  FFMA.FTZ R13, R6, -UR19, R13 ;  /* 0x80000013060d7c23 */ /* 0x008fe2000801000d */
[----:B------:R-:W-:Y:S01]  /*1f130*/  LOP3.LUT R231, R231, 0xfffffffd, RZ, 0xc0, !PT ;  /* 0xfffffffde7e77812 */ /* 0x000fe200078ec0ff */
[----:B------:R-:W-:Y:S01]  /*1f140*/  IMAD.IADD R6, R237, 0x1, -R3 ;  /* 0x00000001ed067824 */ /* 0x000fe200078e0a03 */
[----:B------:R-:W-:Y:S01]  /*1f150*/  ISETP.GE.AND P3, PT, R3, R234, PT ;  /* 0x000000ea0300720c */ /* 0x000fe20003f66270 */
[----:B----4-:R-:W-:Y:S01]  /*1f160*/  FFMA.FTZ R11, R7, -UR19, R11 ;  /* 0x80000013070b7c23 */ /* 0x010fe2000801000b */
[----:B------:R-:W-:Y:S03]  /*1f170*/  @P0 LOP3.LUT R231, R231, 0x2, RZ, 0xfc, !PT ;  /* 0x00000002e7e70812 */ /* 0x000fe600078efcff */
[----:B------:R-:W3:Y:S01]  /*1f180*/  MUFU.TANH R5, R36 ;  /* 0x0000002400057308 */ /* 0x000ee20000002400 */
[----:B------:R-:W-:Y:S01]  /*1f190*/  IABS R6, R6 ;  /* 0x0000000600067213 */ /* 0x000fe20000000000 */
[----:B------:R-:W-:Y:S01]  /*1f1a0*/  IMAD.IADD R7, R236, 0x1, -R3 ;  /* 0x00000001ec077824 */ /* 0x000fe200078e0a03 */
[----:B------:R-:W-:Y:S01]  /*1f1b0*/  ISETP.GE.AND P0, PT, R3, R233, PT ;  /* 0x000000e90300720c */ /* 0x000fe20003f06270 */
[----:B-1----:R-:W-:Y:S01]  /*1f1c0*/  FFMA.FTZ R14, R2, -UR19, R14 ;  /* 0x80000013020e7c23 */ /* 0x002fe2000801000e */
[----:B------:R-:W-:Y:S01]  /*1f1d0*/  I2FP.F32.S32 R6, R6 ;  /* 0x0000000600067245 */ /* 0x000fe20000201400 */
[----:B------:R-:W-:Y:S01]  /*1f1e0*/  VIADD R2, R0, 0x21 ;  /* 0x0000002100027836 */ /* 0x000fe20000000000 */
[----:B------:R-:W-:Y:S03]  /*1f1f0*/  IABS R9, R7 ;  /* 0x0000000700097213 */ /* 0x000fe60000000000 */
[----:B------:R-:W1:Y:S01]  /*1f200*/  MUFU.TANH R20, R37 ;  /* 0x0000002500147308 */ /* 0x000e620000002400 */
[----:B------:R-:W-:Y:S01]  /*1f210*/  FSEL R203, R19, -INF , !P1 ;  /* 0xff80000013cb7808 */ /* 0x000fe20004800000 */
[----:B--2---:R-:W-:Y:S01]  /*1f220*/  FFMA.FTZ R4, R6, -UR19, R4 ;  /* 0x8000001306047c23 */ /* 0x004fe20008010004 */
[----:B------:R-:W-:Y:S01]  /*1f230*/  IADD3 R8, R236, -R2, RZ ;  /* 0x80000002ec087210 */ /* 0x000fe20007ffe0ff */
[----:B------:R-:W-:Y:S01]  /*1f240*/  IMAD.IADD R10, R237, 0x1, -R2 ;  /* 0x00000001ed0a7824 */ /* 0x000fe200078e0a02 */
[----:B------:R-:W-:Y:S02]  /*1f250*/  I2FP.F32.S32 R9, R9 ;  /* 0x0000000900097245 */ /* 0x000fe40000201400 */
[----:B------:R-:W-:Y:S03]  /*1f260*/  ISETP.GE.AND P1, PT, R3, R235, PT ;  /* 0x000000eb0300720c */ /* 0x000fe60003f26270 */
[----:B------:R-:W2:Y:S01]  /*1f270*/  MUFU.TANH R17, R39 ;  /* 0x0000002700117308 */ /* 0x000ea20000002400 */
[----:B------:R-:W-:Y:S01]  /*1f280*/  FSEL R207, R13, -INF , !P4 ;  /* 0xff8000000dcf7808 */ /* 0x000fe20006000000 */
[----:B---3--:R-:W-:Y:S01]  /*1f290*/  FFMA.FTZ R5, R9, -UR19, R5 ;  /* 0x8000001309057c23 */ /* 0x008fe20008010005 */
[----:B------:R-:W-:Y:S02]  /*1f2a0*/  IABS R8, R8 ;  /* 0x0000000800087213 */ /* 0x000fe40000000000 */
[C---:B------:R-:W-:Y:S02]  /*1f2b0*/  ISETP.GE.OR P4, PT, R3.reuse, R241, !P3 ;  /* 0x000000f10300720c */ /* 0x040fe40005f86670 */
[C---:B------:R-:W-:Y:S03]  /*1f2c0*/  ISETP.GE.OR P0, PT, R3.reuse, R242, !P0 ;  /* 0x000000f20300720c */ /* 0x040fe60004706670 */
[----:B------:R-:W-:Y:S01]  /*1f2d0*/  MUFU.TANH R16, R40 ;  /* 0x0000002800107308 */ /* 0x000fe20000002400 */
[----:B------:R-:W-:Y:S02]  /*1f2e0*/  FSEL R208, R14, -INF , !P6 ;  /* 0xff8000000ed07808 */ /* 0x000fe40007000000 */
[C---:B------:R-:W-:Y:S02]  /*1f2f0*/  ISETP.GE.OR P1, PT, R3.reuse, R243, !P1 ;  /* 0x000000f30300720c */ /* 0x040fe40004f26670 */
[----:B------:R-:W-:Y:S02]  /*1f300*/  I2FP.F32.S32 R8, R8 ;  /* 0x0000000800087245 */ /* 0x000fe40000201400 */
[----:B------:R-:W-:Y:S03]  /*1f310*/  FSEL R204, R18, -INF , !P2 ;  /* 0xff80000012cc7808 */ /* 0x000fe60005000000 */
[----:B------:R-:W-:Y:S01]  /*1f320*/  MUFU.TANH R13, R43 ;  /* 0x0000002b000d7308 */ /* 0x000fe20000002400 */
[----:B------:R-:W-:Y:S01]  /*1f330*/  ISETP.GE.AND P6, PT, R3, R232, PT ;  /* 0x000000e80300720c */ /* 0x000fe20003fc6270 */
[----:B-1----:R-:W-:Y:S01]  /*1f340*/  FFMA.FTZ R20, R8, -UR19, R20 ;  /* 0x8000001308147c23 */ /* 0x002fe20008010014 */
[----:B------:R-:W-:Y:S02]  /*1f350*/  LOP3.LUT P2, RZ, R231, 0x2, RZ, 0xc0, !PT ;  /* 0x00000002e7ff7812 */ /* 0x000fe4000784c0ff */
[----:B------:R-:W-:Y:S02]  /*1f360*/  FSEL R210, R4, -INF , !P0 ;  /* 0xff80000004d27808 */ /* 0x000fe40004000000 */
[C---:B------:R-:W-:Y:S03]  /*1f370*/  IADD3 R4, R238.reuse, -R2, RZ ;  /* 0x80000002ee047210 */ /* 0x040fe60007ffe0ff */
[----:B------:R-:W-:Y:S01]  /*1f380*/  MUFU.TANH R18, R47 ;  /* 0x0000002f00127308 */ /* 0x000fe20000002400 */
[----:B------:R-:W-:Y:S01]  /*1f390*/  FSEL R201, R5, -INF , !P1 ;  /* 0xff80000005c97808 */ /* 0x000fe20004800000 */
[--C-:B------:R-:W-:Y:S01]  /*1f3a0*/  IMAD.IADD R5, R238, 0x1, -R3.reuse ;  /* 0x00000001ee057824 */ /* 0x100fe200078e0a03 */
[----:B------:R-:W-:Y:S01]  /*1f3b0*/  ISETP.GE.OR P3, PT, R3, R240, !P6 ;  /* 0x000000f00300720c */ /* 0x000fe20007766670 */
[----:B------:R-:W-:Y:S01]  /*1f3c0*/  IMAD.IADD R3, R239, 0x1, -R3 ;  /* 0x00000001ef037824 */ /* 0x000fe200078e0a03 */
[----:B------:R-:W-:Y:S02]  /*1f3d0*/  FSEL R211, R11, -INF , !P2 ;  /* 0xff8000000bd37808 */ /* 0x000fe40005000000 */
[----:B------:R-:W-:Y:S03]  /*1f3e0*/  LOP3.LUT R231, R231, 0xfffffffe, RZ, 0xc0, !PT ;  /* 0xfffffffee7e77812 */ /* 0x000fe600078ec0ff */
[----:B------:R-:W-:Y:S01]  /*1f3f0*/  MUFU.TANH R19, R46 ;  /* 0x0000002e00137308 */ /* 0x000fe20000002400 */
[----:B------:R-:W-:Y:S02]  /*1f400*/  FSEL R245, R12, -INF , !P5 ;  /* 0xff8000000cf57808 */ /* 0x000fe40006800000 */
[C---:B------:R-:W-:Y:S02]  /*1f410*/  ISETP.GE.AND P2, PT, R2.reuse, R233, PT ;  /* 0x000000e90200720c */ /* 0x040fe40003f46270 */
[----:B------:R-:W-:Y:S02]  /*1f420*/  IABS R8, R4 ;  /* 0x0000000400087213 */ /* 0x000fe40000000000 */
[----:B------:R-:W-:Y:S03]  /*1f430*/  IABS R7, R10 ;  /* 0x0000000a00077213 */ /* 0x000fe60000000000 */
[----:B------:R-:W1:Y:S01]  /*1f440*/  MUFU.TANH R12, R42 ;  /* 0x0000002a000c7308 */ /* 0x000e620000002400 */
[C---:B------:R-:W-:Y:S02]  /*1f450*/  ISETP.GE.AND P5, PT, R2.reuse, R235, PT ;  /* 0x000000eb0200720c */ /* 0x040fe40003fa6270 */
[C---:B------:R-:W-:Y:S02]  /*1f460*/  ISETP.GE.AND P1, PT, R2.reuse, R234, PT ;  /* 0x000000ea0200720c */ /* 0x040fe40003f26270 */
[C---:B------:R-:W-:Y:S02]  /*1f470*/  ISETP.GE.AND P0, PT, R2.reuse, R232, PT ;  /* 0x000000e80200720c */ /* 0x040fe40003f06270 */
[----:B------:R-:W-:Y:S03]  /*1f480*/  @P4 LOP3.LUT R231, R231, 0x1, RZ, 0xfc, !PT ;  /* 0x00000001e7e74812 */ /* 0x000fe600078efcff */
[----:B------:R-:W-:Y:S01]  /*1f490*/  MUFU.TANH R14, R48 ;  /* 0x00000030000e7308 */ /* 0x000fe20000002400 */
[C---:B------:R-:W-:Y:S02]  /*1f4a0*/  ISETP.GE.OR P4, PT, R2.reuse, R242, !P2 ;  /* 0x000000f20200720c */ /* 0x040fe40005786670 */
[----:B------:R-:W-:Y:S01]  /*1f4b0*/  IABS R6, R3 ;  /* 0x0000000300067213 */ /* 0x000fe20000000000 */
[----:B------:R-:W-:Y:S01]  /*1f4c0*/  IMAD.MOV.U32 R3, RZ, RZ, R8 ;  /* 0x000000ffff037224 */ /* 0x000fe200078e0008 */
[----:B------:R-:W-:Y:S02]  /*1f4d0*/  I2FP.F32.S32 R7, R7 ;  /* 0x0000000700077245 */ /* 0x000fe40000201400 */
[----:B------:R-:W-:Y:S03]  /*1f4e0*/  IABS R5, R5 ;  /* 0x0000000500057213 */ /* 0x000fe60000000000 */
[----:B------:R-:W-:Y:S01]  /*1f4f0*/  MUFU.TANH R110, R110 ;  /* 0x0000006e006e7308 */ /* 0x000fe20000002400 */
[C---:B------:R-:W-:Y:S01]  /*1f500*/  ISETP.GE.OR P5, PT, R2.reuse, R243, !P5 ;  /* 0x000000f30200720c */ /* 0x040fe20006fa6670 */
[----:B--2---:R-:W-:Y:S01]  /*1f510*/  FFMA.FTZ R17, R7, -UR19, R17 ;  /* 0x8000001307117c23 */ /* 0x004fe20008010011 */
[C---:B------:R-:W-:Y:S01]  /*1f520*/  ISETP.GE.OR P2, PT, R2.reuse, R241, !P1 ;  /* 0x000000f10200720c */ /* 0x040fe20004f46670 */
[----:B------:R-:W-:Y:S01]  /*1f530*/  IMAD.MOV.U32 R4, RZ, RZ, R5 ;  /* 0x000000ffff047224 */ /* 0x000fe200078e0005 */
[----:B------:R-:W-:Y:S01]  /*1f540*/  ISETP.GE.OR P6, PT, R2, R240, !P0 ;  /* 0x000000f00200720c */ /* 0x000fe200047c6670 */
[----:B------:R-:W-:Y:S01]  /*1f550*/  IMAD.IADD R2, R239, 0x1, -R2 ;  /* 0x00000001ef027824 */ /* 0x000fe200078e0a02 */
[----:B------:R-:W-:Y:S03]  /*1f560*/  I2FP.F32.S32 R3, R3 ;  /* 0x0000000300037245 */ /* 0x000fe60000201400 */
[----:B------:R-:W2:Y:S01]  /*1f570*/  MUFU.TANH R5, R44 ;  /* 0x0000002c00057308 */ /* 0x000ea20000002400 */
[----:B------:R-:W-:Y:S02]  /*1f580*/  I2FP.F32.S32 R6, R6 ;  /* 0x0000000600067245 */ /* 0x000fe40000201400 */
[----:B------:R-:W-:Y:S01]  /*1f590*/  IABS R7, R2 ;  /* 0x0000000200077213 */ /* 0x000fe20000000000 */
[----:B------:R-:W-:Y:S01]  /*1f5a0*/  FFMA.FTZ R15, R3, -UR19, R15 ;  /* 0x80000013030f7c23 */ /* 0x000fe2000801000f */
[----:B------:R-:W-:Y:S01]  /*1f5b0*/  I2FP.F32.S32 R2, R4 ;  /* 0x0000000400027245 */ /* 0x000fe20000201400 */
[----:B-1----:R-:W-:Y:S01]  /*1f5c0*/  FFMA.FTZ R12, R6, -UR19, R12 ;  /* 0x80000013060c7c23 */ /* 0x002fe2000801000c */
[----:B------:R-:W-:Y:S03]  /*1f5d0*/  I2FP.F32.S32 R7, R7 ;  /* 0x0000000700077245 */ /* 0x000fe60000201400 */
[----:B------:R-:W1:Y:S01]  /*1f5e0*/  MUFU.TANH R4, R45 ;  /* 0x0000002d00047308 */ /* 0x000e620000002400 */
[----:B------:R-:W-:Y:S01]  /*1f5f0*/  IADD3 R3, R0, 0x28, RZ ;  /* 0x0000002800037810 */ /* 0x000fe20007ffe0ff */
[----:B------:R-:W-:Y:S01]  /*1f600*/  FFMA.FTZ R16, R2, -UR19, R16 ;  /* 0x8000001302107c23 */ /* 0x000fe20008010010 */
[----:B------:R-:W-:Y:S01]  /*1f610*/  FSEL R200, R20, -INF , !P5 ;  /* 0xff80000014c87808 */ /* 0x000fe20006800000 */
[----:B------:R-:W-:Y:S01]  /*1f620*/  FFMA.FTZ R13, R7, -UR19, R13 ;  /* 0x80000013070d7c23 */ /* 0x000fe2000801000d */
[----:B------:R-:W-:Y:S01]  /*1f630*/  LOP3.LUT P5, RZ, R231, 0x1, RZ, 0xc0, !PT ;  /* 0x00000001e7ff7812 */ /* 0x000fe200078ac0ff */
[----:B------:R-:W-:Y:S01]  /*1f640*/  IMAD.IADD R7, R238, 0x1, -R3 ;  /* 0x00000001ee077824 */ /* 0x000fe200078e0a03 */
[-C--:B------:R-:W-:Y:S01]  /*1f650*/  ISETP.GE.AND P1, PT, R3, R234.reuse, PT ;  /* 0x000000ea0300720c */ /* 0x080fe20003f26270 */
[----:B------:R-:W-:Y:S01]  /*1f660*/  VIADD R2, R0, 0x29 ;  /* 0x0000002900027836 */ /* 0x000fe20000000000 */
[----:B------:R-:W-:Y:S01]  /*1f670*/  FSEL R249, R16, -INF , !P5 ;  /* 0xff80000010f97808 */ /* 0x000fe20006800000 */
[----:B------:R-:W-:Y:S01]  /*1f680*/  MUFU.TANH R20, R53 ;  /* 0x0000003500147308 */ /* 0x000fe20000002400 */
[----:B------:R-:W-:Y:S01]  /*1f690*/  IABS R10, R7 ;  /* 0x00000007000a7213 */ /* 0x000fe20000000000 */
[--C-:B------:R-:W-:Y:S01]  /*1f6a0*/  IMAD.IADD R6, R238, 0x1, -R2.reuse ;  /* 0x00000001ee067824 */ /* 0x100fe200078e0a02 */
[----:B------:R-:W-:Y:S01]  /*1f6b0*/  ISETP.GE.AND P0, PT, R2, R234, PT ;  /* 0x000000ea0200720c */ /* 0x000fe20003f06270 */
[----:B------:R-:W-:Y:S01]  /*1f6c0*/  IMAD.IADD R11, R239, 0x1, -R2 ;  /* 0x00000001ef0b7824 */ /* 0x000fe200078e0a02 */
[----:B------:R-:W-:Y:S02]  /*1f6d0*/  I2FP.F32.S32 R10, R10 ;  /* 0x0000000a000a7245 */ /* 0x000fe40000201400 */
[----:B------:R-:W-:Y:S03]  /*1f6e0*/  IABS R8, R6 ;  /* 0x0000000600087213 */ /* 0x000fe60000000000 */
[----:B------:R-:W-:Y:S01]  /*1f6f0*/  MUFU.TANH R16, R56 ;  /* 0x0000003800107308 */ /* 0x000fe20000002400 */
[C---:B------:R-:W-:Y:S01]  /*1f700*/  ISETP.GE.OR P1, PT, R3.reuse, R241, !P1 ;  /* 0x000000f10300720c */ /* 0x040fe20004f26670 */
[----:B--2---:R-:W-:Y:S01]  /*1f710*/  FFMA.FTZ R5, R10, -UR19, R5 ;  /* 0x800000130a057c23 */ /* 0x004fe20008010005 */
[----:B------:R-:W-:Y:S02]  /*1f720*/  I2FP.F32.S32 R8, R8 ;  /* 0x0000000800087245 */ /* 0x000fe40000201400 */
[----:B------:R-:W-:Y:S02]  /*1f730*/  ISETP.GE.AND P5, PT, R3, R232, PT ;  /* 0x000000e80300720c */ /* 0x000fe40003fa6270 */
[----:B------:R-:W-:Y:S01]  /*1f740*/  FSEL R219, R12, -INF , !P3 ;  /* 0xff8000000cdb7808 */ /* 0x000fe20005800000 */
[----:B-1----:R-:W-:Y:S01]  /*1f750*/  FFMA.FTZ R4, R8, -UR19, R4 ;  /* 0x8000001308047c23 */ /* 0x002fe20008010004 */
[----:B------:R-:W-:Y:S01]  /*1f760*/  FSEL R223, R13, -INF , !P6 ;  /* 0xff8000000ddf7808 */ /* 0x000fe20007000000 */
[----:B------:R-:W1:Y:S01]  /*1f770*/  MUFU.TANH R12, R50 ;  /* 0x00000032000c7308 */ /* 0x000e620000002400 */
[----:B------:R-:W-:Y:S02]  /*1f780*/  IADD3 R9, R239, -R3, RZ ;  /* 0x80000003ef097210 */ /* 0x000fe40007ffe0ff */
[C---:B------:R-:W-:Y:S02]  /*1f790*/  ISETP.GE.AND P3, PT, R3.reuse, R233, PT ;  /* 0x000000e90300720c */ /* 0x040fe40003f66270 */
[----:B------:R-:W-:Y:S02]  /*1f7a0*/  ISETP.GE.AND P6, PT, R3, R235, PT ;  /* 0x000000eb0300720c */ /* 0x000fe40003fc6270 */
[----:B------:R-:W-:Y:S03]  /*1f7b0*/  ISETP.GE.OR P0, PT, R2, R241, !P0 ;  /* 0x000000f10200720c */ /* 0x000fe60004706670 */
[----:B------:R-:W2:Y:S01]  /*1f7c0*/  MUFU.TANH R13, R49 ;  /* 0x00000031000d7308 */ /* 0x000ea20000002400 */
[----:B------:R-:W-:Y:S01]  /*1f7d0*/  FSEL R227, R5, -INF , !P1 ;  /* 0xff80000005e37808 */ /* 0x000fe20004800000 */
[--C-:B------:R-:W-:Y:S01]  /*1f7e0*/  IMAD.IADD R5, R236, 0x1, -R3.reuse ;  /* 0x00000001ec057824 */ /* 0x100fe200078e0a03 */
[C---:B------:R-:W-:Y:S02]  /*1f7f0*/  ISETP.GE.OR P1, PT, R3.reuse, R240, !P5 ;  /* 0x000000f00300720c */ /* 0x040fe40006f26670 */
[----:B------:R-:W-:Y:S02]  /*1f800*/  IABS R6, R9 ;  /* 0x0000000900067213 */ /* 0x000fe40000000000 */
[C---:B------:R-:W-:Y:S03]  /*1f810*/  ISETP.GE.OR P6, PT, R3.reuse, R243, !P6 ;  /* 0x000000f30300720c */ /* 0x040fe600077c6670 */
[----:B------:R-:W-:Y:S01]  /*1f820*/  MUFU.TANH R111, R111 ;  /* 0x0000006f006f7308 */ /* 0x000fe20000002400 */
[----:B------:R-:W-:Y:S01]  /*1f830*/  ISETP.GE.OR P5, PT, R3, R242, !P3 ;  /* 0x000000f20300720c */ /* 0x000fe20005fa6670 */
[----:B------:R-:W-:Y:S01]  /*1f840*/  IMAD.IADD R3, R237, 0x1, -R3 ;  /* 0x00000001ed037824 */ /* 0x000fe200078e0a03 */
[----:B------:R-:W-:Y:S02]  /*1f850*/  FSEL R206, R17, -INF , !P4 ;  /* 0xff80000011ce7808 */ /* 0x000fe40006000000 */
[----:B------:R-:W-:Y:S02]  /*1f860*/  FSEL R205, R15, -INF , !P2 ;  /* 0xff8000000fcd7808 */ /* 0x000fe40005000000 */
[----:B------:R-:W-:Y:S03]  /*1f870*/  FSEL R217, R4, -INF , !P0 ;  /* 0xff80000004d97808 */ /* 0x000fe60004000000 */
[----:B------:R-:W-:Y:S01]  /*1f880*/  MUFU.TANH R17, R55 ;  /* 0x0000003700117308 */ /* 0x000fe20000002400 */
[----:B------:R-:W-:Y:S01]  /*1f890*/  IABS R7, R11 ;  /* 0x0000000b00077213 */ /* 0x000fe20000000000 */
[----:B------:R-:W-:Y:S01]  /*1f8a0*/  STL [R1+0x60], R205 ;  /* 0x000060cd01007387 */ /* 0x000fe20000100800 */
[C---:B------:R-:W-:Y:S02]  /*1f8b0*/  ISETP.GE.AND P2, PT, R2.reuse, R232, PT ;  /* 0x000000e80200720c */ /* 0x040fe40003f46270 */
[C---:B------:R-:W-:Y:S01]  /*1f8c0*/  ISETP.GE.AND P4, PT, R2.reuse, R235, PT ;  /* 0x000000eb0200720c */ /* 0x040fe20003f86270 */
[----:B------:R-:W-:Y:S01]  /*1f8d0*/  STL [R1+0x64], R217 ;  /* 0x000064d901007387 */ /* 0x000fe20000100800 */
[----:B------:R-:W-:Y:S03]  /*1f8e0*/  ISETP.GE.AND P0, PT, R2, R233, PT ;  /* 0x000000e90200720c */ /* 0x000fe60003f06270 */
[----:B------:R3:W-:Y:S01]  /*1f8f0*/  MUFU.TANH R15, R57 ;  /* 0x00000039000f7308 */ /* 0x0007e20000002400 */
[----:B------:R-:W-:Y:S02]  /*1f900*/  I2FP.F32.S32 R6, R6 ;  /* 0x0000000600067245 */ /* 0x000fe40000201400 */
[----:B------:R-:W-:Y:S02]  /*1f910*/  IADD3 R4, R236, -R2, RZ ;  /* 0x80000002ec047210 */ /* 0x000fe40007ffe0ff */
[----:B------:R-:W-:Y:S01]  /*1f920*/  IABS R3, R3 ;  /* 0x0000000300037213 */ /* 0x000fe20000000000 */
[----:B------:R-:W-:Y:S01]  /*1f930*/  FFMA.FTZ R19, R6, -UR19, R19 ;  /* 0x8000001306137c23 */ /* 0x000fe20008010013 */
[----:B------:R-:W-:Y:S03]  /*1f940*/  I2FP.F32.S32 R7, R7 ;  /* 0x0000000700077245 */ /* 0x000fe60000201400 */
[----:B------:R-:W4:Y:S01]  /*1f950*/  MUFU.TANH R11, R51 ;  /* 0x00000033000b7308 */ /* 0x000f220000002400 */
[C---:B------:R-:W-:Y:S02]  /*1f960*/  ISETP.GE.OR P2, PT, R2.reuse, R240, !P2 ;  /* 0x000000f00200720c */ /* 0x040fe40005746670 */
[C---:B------:R-:W-:Y:S01]  /*1f970*/  ISETP.GE.OR P4, PT, R2.reuse, R243, !P4 ;  /* 0x000000f30200720c */ /* 0x040fe20006786670 */
[----:B------:R-:W-:Y:S01]  /*1f980*/  FFMA.FTZ R18, R7, -UR19, R18 ;  /* 0x8000001307127c23 */ /* 0x000fe20008010012 */
[----:B------:R-:W-:Y:S01]  /*1f990*/  ISETP.GE.OR P0, PT, R2, R242, !P0 ;  /* 0x000000f20200720c */ /* 0x000fe20004706670 */
[----:B------:R-:W-:Y:S01]  /*1f9a0*/  IMAD.IADD R2, R237, 0x1, -R2 ;  /* 0x00000001ed027824 */ /* 0x000fe200078e0a02 */
[----:B------:R-:W-:Y:S03]  /*1f9b0*/  IABS R8, R5 ;  /* 0x0000000500087213 */ /* 0x000fe60000000000 */
[----:B------:R-:W-:Y:S01]  /*1f9c0*/  MUFU.TANH R128, R128 ;  /* 0x0000008000807308 */ /* 0x000fe20000002400 */
[----:B------:R-:W-:Y:S01]  /*1f9d0*/  IABS R6, R4 ;  /* 0x0000000400067213 */ /* 0x000fe20000000000 */
[----:B---3--:R-:W-:Y:S01]  /*1f9e0*/  IMAD.MOV.U32 R57, RZ, RZ, R249 ;  /* 0x000000ffff397224 */ /* 0x008fe200078e00f9 */
[----:B------:R-:W-:Y:S02]  /*1f9f0*/  I2FP.F32.S32 R3, R3 ;  /* 0x0000000300037245 */ /* 0x000fe40000201400 */
[----:B------:R-:W-:Y:S01]  /*1fa00*/  IABS R7, R2 ;  /* 0x0000000200077213 */ /* 0x000fe20000000000 */
[----:B------:R-:W-:Y:S01]  /*1fa10*/  IMAD.MOV.U32 R2, RZ, RZ, R8 ;  /* 0x000000ffff027224 */ /* 0x000fe200078e0008 */
[----:B------:R-:W-:Y:S01]  /*1fa20*/  I2FP.F32.S32 R6, R6 ;  /* 0x0000000600067245 */ /* 0x000fe20000201400 */
[----:B-1----:R-:W-:Y:S01]  /*1fa30*/  FFMA.FTZ R12, R3, -UR19, R12 ;  /* 0x80000013030c7c23 */ /* 0x002fe2000801000c */
[----:B------:R-:W-:Y:S01]  /*1fa40*/  I2FP.F32.S32 R7, R7 ;  /* 0x0000000700077245 */ /* 0x000fe20000201400 */
[----:B------:R-:W-:Y:S01]  /*1fa50*/  VIADD R3, R0, 0x30 ;  /* 0x0000003000037836 */ /* 0x000fe20000000000 */
[----:B------:R-:W-:Y:S01]  /*1fa60*/  I2FP.F32.S32 R2, R2 ;  /* 0x0000000200027245 */ /* 0x000fe20000201400 */
[----:B------:R1:W3:Y:S01]  /*1fa70*/  MUFU.TANH R5, R52 ;  /* 0x0000003400057308 */ /* 0x0002e20000002400 */
[----:B------:R-:W-:Y:S01]  /*1fa80*/  LOP3.LUT R231, R231, 0xfffffffd, RZ, 0xc0, !PT ;  /* 0xfffffffde7e77812 */ /* 0x000fe200078ec0ff */
[----:B--2---:R-:W-:Y:S01]  /*1fa90*/  FFMA.FTZ R13, R6, -UR19, R13 ;  /* 0x80000013060d7c23 */ /* 0x004fe2000801000d */
[----:B------:R-:W-:Y:S01]  /*1faa0*/  ISETP.GE.AND P3, PT, R3, R234, PT ;  /* 0x000000ea0300720c */ /* 0x000fe20003f66270 */
[----:B------:R-:W-:Y:S01]  /*1fab0*/  IMAD.IADD R6, R237, 0x1, -R3 ;  /* 0x00000001ed067824 */ /* 0x000fe200078e0a03 */
[----:B------:R-:W-:Y:S01]  /*1fac0*/  @P0 LOP3.LUT R231, R231, 0x2, RZ, 0xfc, !PT ;  /* 0x00000002e7e70812 */ /* 0x000fe200078efcff */
[----:B----4-:R-:W-:Y:S01]  /*1fad0*/  FFMA.FTZ R11, R7, -UR19, R11 ;  /* 0x80000013070b7c23 */ /* 0x010fe2000801000b */
[----:B------:R-:W-:Y:S03]  /*1fae0*/  ISETP.GE.AND P0, PT, R3, R233, PT ;  /* 0x000000e90300720c */ /* 0x000fe60003f06270 */
[----:B------:R-:W2:Y:S01]  /*1faf0*/  MUFU.TANH R4, R54 ;  /* 0x0000003600047308 */ /* 0x000ea20000002400 */
[----:B------:R-:W-:Y:S01]  /*1fb00*/  IABS R6, R6 ;  /* 0x0000000600067213 */ /* 0x000fe20000000000 */
[----:B------:R-:W-:Y:S01]  /*1fb10*/  IMAD.IADD R7, R236, 0x1, -R3 ;  /* 0x00000001ec077824 */ /* 0x000fe200078e0a03 */
[----:B------:R-:W-:Y:S01]  /*1fb20*/  FSEL R222, R19, -INF , !P1 ;  /* 0xff80000013de7808 */ /* 0x000fe20004800000 */
[----:B------:R-:W-:Y:S01]  /*1fb30*/  FFMA.FTZ R14, R2, -UR19, R14 ;  /* 0x80000013020e7c23 */ /* 0x000fe2000801000e */
[----:B------:R-:W-:Y:S02]  /*1fb40*/  IADD3 R2, R0, 0x31, RZ ;  /* 0x0000003100027810 */ /* 0x000fe40007ffe0ff */
[----:B------:R-:W-:Y:S03]  /*1fb50*/  IABS R9, R7 ;  /* 0x0000000700097213 */ /* 0x000fe60000000000 */
[----:B------:R-:W-:Y:S01]  /*1fb60*/  MUFU.TANH R19, R62 ;  /* 0x0000003e00137308 */ /* 0x000fe20000002400 */
[----:B------:R-:W-:Y:S01]  /*1fb70*/  I2FP.F32.S32 R6, R6 ;  /* 0x0000000600067245 */ /* 0x000fe20000201400 */
[----:B------:R-:W-:Y:S01]  /*1fb80*/  IMAD.IADD R8, R236, 0x1, -R2 ;  /* 0x00000001ec087824 */ /* 0x000fe200078e0a02 */
[----:B------:R-:W-:Y:S02]  /*1fb90*/  I2FP.F32.S32 R9, R9 ;  /* 0x0000000900097245 */ /* 0x000fe40000201400 */
[----:B------:R-:W-:Y:S02]  /*1fba0*/  ISETP.GE.AND P1, PT, R3, R235, PT ;  /* 0x000000eb0300720c */ /* 0x000fe40003f26270 */
[----:B-1----:R-:W-:Y:S01]  /*1fbb0*/  FSEL R52, R13, -INF , !P4 ;  /* 0xff8000000d347808 */ /* 0x002fe20006000000 */
[----:B---3--:R-:W-:Y:S01]  /*1fbc0*/  FFMA.FTZ R5, R9, -UR19, R5 ;  /* 0x8000001309057c23 */ /* 0x008fe20008010005 */
[----:B------:R-:W-:Y:S01]  /*1fbd0*/  IABS R8, R8 ;  /* 0x0000000800087213 */ /* 0x000fe20000000000 */
[----:B--2---:R-:W-:Y:S01]  /*1fbe0*/  FFMA.FTZ R4, R6, -UR19, R4 ;  /* 0x8000001306047c23 */ /* 0x004fe20008010004 */
[C---:B------:R-:W-:Y:S01]  /*1fbf0*/  ISETP.GE.OR P0, PT, R3.reuse, R242, !P0 ;  /* 0x000000f20300720c */ /* 0x040fe20004706670 */
[----:B------:R-:W1:Y:S01]  /*1fc00*/  MUFU.TANH R13, R59 ;  /* 0x0000003b000d7308 */ /* 0x000e620000002400 */
[C---:B------:R-:W-:Y:S02]  /*1fc10*/  ISETP.GE.OR P4, PT, R3.reuse, R241, !P3 ;  /* 0x000000f10300720c */ /* 0x040fe40005f86670 */
[----:B------:R-:W-:Y:S02]  /*1fc20*/  FSEL R53, R14, -INF , !P6 ;  /* 0xff8000000e357808 */ /* 0x000fe40007000000 */
[C---:B------:R-:W-:Y:S02]  /*1fc30*/  ISETP.GE.OR P1, PT, R3.reuse, R243, !P1 ;  /* 0x000000f30300720c */ /* 0x040fe40004f26670 */
[----:B------:R-:W-:Y:S03]  /*1fc40*/  I2FP.F32.S32 R8, R8 ;  /* 0x0000000800087245 */ /* 0x000fe60000201400 */
[----:B------:R-:W-:Y:S01]  /*1fc50*/  MUFU.TANH R14, R64 ;  /* 0x00000040000e7308 */ /* 0x000fe20000002400 */
[----:B------:R-:W-:Y:S02]  /*1fc60*/  FSEL R171, R18, -INF , !P2 ;  /* 0xff80000012ab7808 */ /* 0x000fe40005000000 */
[----:B------:R-:W-:Y:S01]  /*1fc70*/  ISETP.GE.AND P6, PT, R3, R232, PT ;  /* 0x000000e80300720c */ /* 0x000fe20003fc6270 */
[----:B------:R-:W-:Y:S01]  /*1fc80*/  FFMA.FTZ R20, R8, -UR19, R20 ;  /* 0x8000001308147c23 */ /* 0x000fe20008010014 */
[----:B------:R-:W-:Y:S01]  /*1fc90*/  FSEL R54, R4, -INF , !P0 ;  /* 0xff80000004367808 */ /* 0x000fe20004000000 */
[C---:B------:R-:W-:Y:S01]  /*1fca0*/  IMAD.IADD R4, R238.reuse, 0x1, -R2 ;  /* 0x00000001ee047824 */ /* 0x040fe200078e0a02 */
[----:B------:R-:W-:Y:S03]  /*1fcb0*/  LOP3.LUT P2, RZ, R231, 0x2, RZ, 0xc0, !PT ;  /* 0x00000002e7ff7812 */ /* 0x000fe6000784c0ff */
[----:B------:R-:W-:Y:S01]  /*1fcc0*/  MUFU.TANH R18, R63 ;  /* 0x0000003f00127308 */ /* 0x000fe20000002400 */
[----:B------:R-:W-:Y:S02]  /*1fcd0*/  IADD3 R10, R237, -R2, RZ ;  /* 0x80000002ed0a7210 */ /* 0x000fe40007ffe0ff */
[----:B------:R-:W-:Y:S01]  /*1fce0*/  FSEL R51, R5, -INF , !P1 ;  /* 0xff80000005337808 */ /* 0x000fe20004800000 */
[--C-:B------:R-:W-:Y:S01]  /*1fcf0*/  IMAD.IADD R5, R238, 0x1, -R3.reuse ;  /* 0x00000001ee057824 */ /* 0x100fe200078e0a03 */
[----:B------:R-:W-:Y:S01]  /*1fd00*/  ISETP.GE.OR P3, PT, R3, R240, !P6 ;  /* 0x000000f00300720c */ /* 0x000fe20007766670 */
[----:B------:R-:W-:Y:S01]  /*1fd10*/  IMAD.IADD R3, R239, 0x1, -R3 ;  /* 0x00000001ef037824 */ /* 0x000fe200078e0a03 */
[----:B------:R-:W-:Y:S03]  /*1fd20*/  FSEL R55, R11, -INF , !P2 ;  /* 0xff8000000b377808 */ /* 0x000fe60005000000 */
[----:B------:R-:W-:Y:S01]  /*1fd30*/  MUFU.TANH R123, R123 ;  /* 0x0000007b007b7308 */ /* 0x000fe20000002400 */
[----:B------:R-:W-:Y:S02]  /*1fd40*/  LOP3.LUT R231, R231, 0xfffffffe, RZ, 0xc0, !PT ;  /* 0xfffffffee7e77812 */ /* 0x000fe400078ec0ff */
[----:B------:R-:W-:Y:S02]  /*1fd50*/  IABS R7, R10 ;  /* 0x0000000a00077213 */ /* 0x000fe40000000000 */
[----:B------:R-:W-:Y:S02]  /*1fd60*/  FSEL R56, R12, -INF , !P5 ;  /* 0xff8000000c387808 */ /* 0x000fe40006800000 */
[C---:B------:R-:W-:Y:S03]  /*1fd70*/  ISETP.GE.AND P2, PT, R2.reuse, R233, PT ;  /* 0x000000e90200720c */ /* 0x040fe60003f46270 */
[----:B------:R-:W2:Y:S01]  /*1fd80*/  MUFU.TANH R12, R58 ;  /* 0x0000003a000c7308 */ /* 0x000ea20000002400 */
[----:B------:R-:W-:Y:S02]  /*1fd90*/  IABS R8, R4 ;  /* 0x0000000400087213 */ /* 0x000fe40000000000 */
[C---:B------:R-:W-:Y:S02]  /*1fda0*/  ISETP.GE.AND P5, PT, R2.reuse, R235, PT ;  /* 0x000000eb0200720c */ /* 0x040fe40003fa6270 */
[C---:B------:R-:W-:Y:S02]  /*1fdb0*/  ISETP.GE.AND P1, PT, R2.reuse, R234, PT ;  /* 0x000000ea0200720c */ /* 0x040fe40003f26270 */
[C---:B------:R-:W-:Y:S02]  /*1fdc0*/  ISETP.GE.AND P0, PT, R2.reuse, R232, PT ;  /* 0x000000e80200720c */ /* 0x040fe40003f06270 */
[----:B------:R-:W-:Y:S02]  /*1fdd0*/  @P4 LOP3.LUT R231, R231, 0x1, RZ, 0xfc, !PT ;  /* 0x00000001e7e74812 */ /* 0x000fe400078efcff */
[----:B------:R-:W-:Y:S02]  /*1fde0*/  I2FP.F32.S32 R7, R7 ;  /* 0x0000000700077245 */ /* 0x000fe40000201400 */
[C---:B------:R-:W-:Y:S02]  /*1fdf0*/  ISETP.GE.OR P4, PT, R2.reuse, R242, !P2 ;  /* 0x000000f20200720c */ /* 0x040fe40005786670 */
[----:B------:R-:W-:Y:S01]  /*1fe00*/  IABS R6, R3 ;  /* 0x0000000300067213 */ /* 0x000fe20000000000 */
[----:B------:R-:W-:Y:S01]  /*1fe10*/  FFMA.FTZ R17, R7, -UR19, R17 ;  /* 0x8000001307117c23 */ /* 0x000fe20008010011 */
[----:B------:R-:W-:Y:S01]  /*1fe20*/  IABS R5, R5 ;  /* 0x0000000500057213 */ /* 0x000fe20000000000 */
[----:B------:R-:W-:Y:S01]  /*1fe30*/  IMAD.MOV.U32 R3, RZ, RZ, R8 ;  /* 0x000000ffff037224 */ /* 0x000fe200078e0008 */
[C---:B------:R-:W-:Y:S02]  /*1fe40*/  ISETP.GE.OR P5, PT, R2.reuse, R243, !P5 ;  /* 0x000000f30200720c */ /* 0x040fe40006fa6670 */
[C---:B------:R-:W-:Y:S01]  /*1fe50*/  ISETP.GE.OR P2, PT, R2.reuse, R241, !P1 ;  /* 0x000000f10200720c */ /* 0x040fe20004f46670 */
[----:B------:R-:W-:Y:S01]  /*1fe60*/  IMAD.MOV.U32 R4, RZ, RZ, R5 ;  /* 0x000000ffff047224 */ /* 0x000fe200078e0005 */
[----:B------:R-:W-:Y:S01]  /*1fe70*/  ISETP.GE.OR P6, PT, R2, R240, !P0 ;  /* 0x000000f00200720c */ /* 0x000fe200047c6670 */
[----:B------:R-:W3:Y:S01]  /*1fe80*/  MUFU.TANH R5, R60 ;  /* 0x0000003c00057308 */ /* 0x000ee20000002400 */
[----:B------:R-:W-:Y:S02]  /*1fe90*/  IADD3 R2, R239, -R2, RZ ;  /* 0x80000002ef027210 */ /* 0x000fe40007ffe0ff */
[----:B------:R-:W-:Y:S02]  /*1fea0*/  I2FP.F32.S32 R3, R3 ;  /* 0x0000000300037245 */ /* 0x000fe40000201400 */
[----:B------:R-:W-:Y:S02]  /*1feb0*/  IABS R7, R2 ;  /* 0x0000000200077213 */ /* 0x000fe40000000000 */
[----:B------:R-:W-:Y:S01]  /*1fec0*/  I2FP.F32.S32 R2, R4 ;  /* 0x0000000400027245 */ /* 0x000fe20000201400 */
[----:B------:R-:W-:Y:S01]  /*1fed0*/  FFMA.FTZ R15, R3, -UR19, R15 ;  /* 0x80000013030f7c23 */ /* 0x000fe2000801000f */
[----:B------:R-:W-:Y:S01]  /*1fee0*/  I2FP.F32.S32 R7, R7 ;  /* 0x0000000700077245 */ /* 0x000fe20000201400 */
[----:B------:R-:W-:Y:S01]  /*1fef0*/  VIADD R3, R0, 0x38 ;  /* 0x0000003800037836 */ /* 0x000fe20000000000 */
[----:B------:R-:W-:Y:S01]  /*1ff00*/  I2FP.F32.S32 R6, R6 ;  /* 0x0000000600067245 */ /* 0x000fe20000201400 */
[----:B------:R-:W-:Y:S01]  /*1ff10*/  FFMA.FTZ R16, R2, -UR19, R16 ;  /* 0x8000001302107c23 */ /* 0x000fe20008010010 */
[----:B------:R-:W-:Y:S01]  /*1ff20*/  IADD3 R2, R0, 0x39, RZ ;  /* 0x0000003900027810 */ /* 0x000fe20007ffe0ff */
[----:B-1----:R-:W-:Y:S01]  /*1ff30*/  FFMA.FTZ R13, R7, -UR19, R13 ;  /* 0x80000013070d7c23 */ /* 0x002fe2000801000d */
[----:B------:R-:W-:Y:S01]  /*1ff40*/  FSEL R49, R20, -INF , !P5 ;  /* 0xff80000014317808 */ /* 0x000fe20006800000 */
[--C-:B------:R-:W-:Y:S01]  /*1ff50*/  IMAD.IADD R7, R238, 0x1, -R3.reuse ;  /* 0x00000001ee077824 */ /* 0x100fe200078e0a03 */
[----:B------:R-:W-:Y:S01]  /*1ff60*/  LOP3.LUT P5, RZ, R231, 0x1, RZ, 0xc0, !PT ;  /* 0x00000001e7ff7812 */ /* 0x000fe200078ac0ff */
[----:B------:R1:W4:Y:S01]  /*1ff70*/  MUFU.TANH R4, R61 ;  /* 0x0000003d00047308 */ /* 0x0003220000002400 */
[----:B------:R-:W-:Y:S01]  /*1ff80*/  ISETP.GE.AND P1, PT, R3, R234, PT ;  /* 0x000000ea0300720c */ /* 0x000fe20003f26270 */
[----:B--2---:R-:W-:Y:S01]  /*1ff90*/  FFMA.FTZ R12, R6, -UR19, R12 ;  /* 0x80000013060c7c23 */ /* 0x004fe2000801000c */
[----:B------:R-:W-:Y:S01]  /*1ffa0*/  IABS R10, R7 ;  /* 0x00000007000a7213 */ /* 0x000fe20000000000 */
[----:B------:R-:W-:Y:S01]  /*1ffb0*/  IMAD.IADD R6, R238, 0x1, -R2 ;  /* 0x00000001ee067824 */ /* 0x000fe200078e0a02 */
[----:B------:R-:W-:Y:S01]  /*1ffc0*/  FSEL R221, R16, -INF , !P5 ;  /* 0xff80000010dd7808 */ /* 0x000fe20006800000 */
[----:B------:R-:W-:Y:S01]  /*1ffd0*/  IMAD.IADD R9, R239, 0x1, -R3 ;  /* 0x00000001ef097824 */ /* 0x000fe200078e0a03 */
[----:B------:R-:W-:Y:S03]  /*1ffe0*/  I2FP.F32.S32 R10, R10 ;  /* 0x0000000a000a7245 */ /* 0x000fe60000201400 */
[----:B------:R2:W-:Y:S01]  /*1fff0*/  MUFU.TANH R20, R69 ;  /* 0x0000004500147308 */ /* 0x0005e20000002400 */
[----:B------:R-:W-:Y:S01]  /*20000*/  IABS R8, R6 ;  /* 0x0000000600087213 */ /* 0x000fe20000000000 */
[----:B------:R-:W-:Y:S01]  /*20010*/  STL [R1+0x3c], R221 ;  /* 0x00003cdd01007387 */ /* 0x000fe20000100800 */
[C---:B------:R-:W-:Y:S01]  /*20020*/  ISETP.GE.OR P1, PT, R3.reuse, R241, !P1 ;  /* 0x000000f10300720c */ /* 0x040fe20004f26670 */
[----:B---3--:R-:W-:Y:S01]  /*20030*/  FFMA.FTZ R5, R10, -UR19, R5 ;  /* 0x800000130a057c23 */ /* 0x008fe20008010005 */
[----:B------:R-:W-:Y:S02]  /*20040*/  I2FP.F32.S32 R8, R8 ;  /* 0x0000000800087245 */ /* 0x000fe40000201400 */
[----:B------:R-:W-:Y:S03]  /*20050*/  ISETP.GE.AND P5, PT, R3, R232, PT ;  /* 0x000000e80300720c */ /* 0x000fe60003fa6270 */
[----:B------:R3:W-:Y:S01]  /*20060*/  MUFU.TANH R16, R72 ;  /* 0x0000004800107308 */ /* 0x0007e20000002400 */
[----:B------:R-:W-:Y:S01]  /*20070*/  FSEL R226, R12, -INF , !P3 ;  /* 0xff8000000ce27808 */ /* 0x000fe20005800000 */
[----:B-1----:R-:W-:Y:S01]  /*20080*/  IMAD.MOV.U32 R61, RZ, RZ, R217 ;  /* 0x000000ffff3d7224 */ /* 0x002fe200078e00d9 */
[----:B------:R-:W-:Y:S01]  /*20090*/  FSEL R225, R13, -INF , !P6 ;  /* 0xff8000000de17808 */ /* 0x000fe20007000000 */
[----:B----4-:R-:W-:Y:S01]  /*200a0*/  FFMA.FTZ R4, R8, -UR19, R4 ;  /* 0x8000001308047c23 */ /* 0x010fe20008010004 */
[----:B------:R-:W-:Y:S02]  /*200b0*/  ISETP.GE.AND P0, PT, R2, R234, PT ;  /* 0x000000ea0200720c */ /* 0x000fe40003f06270 */
[C---:B------:R-:W-:Y:S03]  /*200c0*/  ISETP.GE.AND P3, PT, R3.reuse, R233, PT ;  /* 0x000000e90300720c */ /* 0x040fe60003f66270 */
[----:B------:R1:W4:Y:S01]  /*200d0*/  MUFU.TANH R12, R66 ;  /* 0x00000042000c7308 */ /* 0x0003220000002400 */
[----:B------:R-:W-:Y:S01]  /*200e0*/  ISETP.GE.AND P6, PT, R3, R235, PT ;  /* 0x000000eb0300720c */ /* 0x000fe20003fc6270 */
[----:B--2---:R-:W-:Y:S01]  /*200f0*/  IMAD.MOV.U32 R69, RZ, RZ, R223 ;  /* 0x000000ffff457224 */ /* 0x004fe200078e00df */
[----:B------:R-:W-:Y:S01]  /*20100*/  FSEL R224, R5, -INF , !P1 ;  /* 0xff80000005e07808 */ /* 0x000fe20004800000 */
[--C-:B------:R-:W-:Y:S01]  /*20110*/  IMAD.IADD R5, R236, 0x1, -R3.reuse ;  /* 0x00000001ec057824 */ /* 0x100fe200078e0a03 */
[----:B------:R-:W-:Y:S02]  /*20120*/  ISETP.GE.OR P1, PT, R3, R240, !P5 ;  /* 0x000000f00300720c */ /* 0x000fe40006f26670 */
[----:B------:R-:W-:Y:S01]  /*20130*/  IADD3 R11, R239, -R2, RZ ;  /* 0x80000002ef0b7210 */ /* 0x000fe20007ffe0ff */
[----:B------:R2:W-:Y:S01]  /*20140*/  STL [R1+0x30], R224 ;  /* 0x000030e001007387 */ /* 0x0005e20000100800 */
[----:B------:R-:W-:Y:S01]  /*20150*/  IABS R6, R9 ;  /* 0x0000000900067213 */ /* 0x000fe20000000000 */
[----:B------:R-:W2:Y:S01]  /*20160*/  MUFU.TANH R13, R65 ;  /* 0x00000041000d7308 */ /* 0x000ea20000002400 */
[----:B------:R-:W-:Y:S01]  /*20170*/  ISETP.GE.OR P0, PT, R2, R241, !P0 ;  /* 0x000000f10200720c */ /* 0x000fe20004706670 */
[----:B---3--:R-:W-:Y:S01]  /*20180*/  FMUL.FTZ R72, R127, UR8 ;  /* 0x000000087f487c20 */ /* 0x008fe20008410000 */
[C---:B------:R-:W-:Y:S02]  /*20190*/  ISETP.GE.OR P6, PT, R3.reuse, R243, !P6 ;  /* 0x000000f30300720c */ /* 0x040fe400077c6670 */
[----:B------:R-:W-:Y:S01]  /*201a0*/  ISETP.GE.OR P5, PT, R3, R242, !P3 ;  /* 0x000000f20300720c */ /* 0x000fe20005fa6670 */
[----:B------:R-:W-:Y:S01]  /*201b0*/  IMAD.IADD R3, R237, 0x1, -R3 ;  /* 0x00000001ed037824 */ /* 0x000fe200078e0a03 */
[----:B------:R-:W-:Y:S01]  /*201c0*/  IABS R7, R11 ;  /* 0x0000000b00077213 */ /* 0x000fe20000000000 */
[----:B-1----:R-:W-:Y:S01]  /*201d0*/  IMAD.MOV.U32 R66, RZ, RZ, R226 ;  /* 0x000000ffff427224 */ /* 0x002fe200078e00e2 */
[----:B------:R-:W-:Y:S01]  /*201e0*/  I2FP.F32.S32 R6, R6 ;  /* 0x0000000600067245 */ /* 0x000fe20000201400 */
[----:B------:R-:W1:Y:S01]  /*201f0*/  MUFU.TANH R11, R67 ;  /* 0x00000043000b7308 */ /* 0x000e620000002400 */
[----:B------:R-:W-:Y:S02]  /*20200*/  FSEL R50, R17, -INF , !P4 ;  /* 0xff80000011327808 */ /* 0x000fe40006000000 */
[----:B------:R-:W-:Y:S01]  /*20210*/  FSEL R22, R15, -INF , !P2 ;  /* 0xff8000000f167808 */ /* 0x000fe20005000000 */
[----:B------:R-:W-:Y:S01]  /*20220*/  FFMA.FTZ R19, R6, -UR19, R19 ;  /* 0x8000001306137c23 */ /* 0x000fe20008010013 */
[----:B------:R-:W-:Y:S01]  /*20230*/  FSEL R202, R4, -INF , !P0 ;  /* 0xff80000004ca7808 */ /* 0x000fe20004000000 */
[----:B------:R-:W-:Y:S01]  /*20240*/  IMAD.IADD R4, R236, 0x1, -R2 ;  /* 0x00000001ec047824 */ /* 0x000fe200078e0a02 */
[C---:B------:R-:W-:Y:S03]  /*20250*/  ISETP.GE.AND P2, PT, R2.reuse, R232, PT ;  /* 0x000000e80200720c */ /* 0x040fe60003f46270 */
[----:B------:R3:W-:Y:S01]  /*20260*/  MUFU.TANH R17, R71 ;  /* 0x0000004700117308 */ /* 0x0007e20000002400 */
[C---:B------:R-:W-:Y:S02]  /*20270*/  ISETP.GE.AND P4, PT, R2.reuse, R235, PT ;  /* 0x000000eb0200720c */ /* 0x040fe40003f86270 */
[C---:B------:R-:W-:Y:S02]  /*20280*/  ISETP.GE.AND P0, PT, R2.reuse, R233, PT ;  /* 0x000000e90200720c */ /* 0x040fe40003f06270 */
[----:B------:R-:W-:Y:S02]  /*20290*/  IABS R3, R3 ;  /* 0x0000000300037213 */ /* 0x000fe40000000000 */
[----:B------:R-:W-:Y:S03]  /*202a0*/  I2FP.F32.S32 R7, R7 ;  /* 0x0000000700077245 */ /* 0x000fe60000201400 */
[----:B------:R-:W-:Y:S01]  /*202b0*/  MUFU.TANH R15, R73 ;  /* 0x00000049000f7308 */ /* 0x000fe20000002400 */
[C---:B------:R-:W-:Y:S02]  /*202c0*/  ISETP.GE.OR P2, PT, R2.reuse, R240, !P2 ;  /* 0x000000f00200720c */ /* 0x040fe40005746670 */
[C---:B------:R-:W-:Y:S01]  /*202d0*/  ISETP.GE.OR P4, PT, R2.reuse, R243, !P4 ;  /* 0x000000f30200720c */ /* 0x040fe20006786670 */
[----:B------:R-:W-:Y:S01]  /*202e0*/  FFMA.FTZ R18, R7, -UR19, R18 ;  /* 0x8000001307127c23 */ /* 0x000fe20008010012 */
[----:B------:R-:W-:Y:S02]  /*202f0*/  ISETP.GE.OR P0, PT, R2, R242, !P0 ;  /* 0x000000f20200720c */ /* 0x000fe40004706670 */
[----:B------:R-:W-:Y:S03]  /*20300*/  IADD3 R2, R237, -R2, RZ ;  /* 0x80000002ed027210 */ /* 0x000fe60007ffe0ff */
[----:B------:R-:W-:Y:S01]  /*20310*/  MUFU.TANH R72, R72 ;  /* 0x0000004800487308 */ /* 0x000fe20000002400 */
[----:B------:R-:W-:Y:S01]  /*20320*/  IABS R8, R5 ;  /* 0x0000000500087213 */ /* 0x000fe20000000000 */
[----:B---3--:R-:W-:Y:S01]  /*20330*/  IMAD.MOV.U32 R71, RZ, RZ, R222 ;  /* 0x000000ffff477224 */ /* 0x008fe200078e00de */
[----:B------:R-:W-:Y:S02]  /*20340*/  IABS R6, R4 ;  /* 0x0000000400067213 */ /* 0x000fe40000000000 */
[----:B------:R-:W-:Y:S02]  /*20350*/  I2FP.F32.S32 R3, R3 ;  /* 0x0000000300037245 */ /* 0x000fe40000201400 */
[----:B------:R-:W-:Y:S01]  /*20360*/  IABS R7, R2 ;  /* 0x0000000200077213 */ /* 0x000fe20000000000 */
[----:B------:R-:W-:Y:S01]  /*20370*/  IMAD.MOV.U32 R2, RZ, RZ, R8 ;  /* 0x000000ffff027224 */ /* 0x000fe200078e0008 */
[----:B------:R-:W-:Y:S01]  /*20380*/  I2FP.F32.S32 R6, R6 ;  /* 0x0000000600067245 */ /* 0x000fe20000201400 */
[----:B----4-:R-:W-:Y:S01]  /*20390*/  FFMA.FTZ R12, R3, -UR19, R12 ;  /* 0x80000013030c7c23 */ /* 0x010fe2000801000c */
[----:B------:R-:W-:Y:S01]  /*203a0*/  I2FP.F32.S32 R7, R7 ;  /* 0x0000000700077245 */ /* 0x000fe20000201400 */
[----:B------:R-:W-:Y:S01]  /*203b0*/  VIADD R3, R0, 0x40 ;  /* 0x0000004000037836 */ /* 0x000fe20000000000 */
[----:B------:R-:W-:Y:S01]  /*203c0*/  I2FP.F32.S32 R2, R2 ;  /* 0x0000000200027245 */ /* 0x000fe20000201400 */
[----:B------:R-:W3:Y:S01]  /*203d0*/  MUFU.TANH R4, R70 ;  /* 0x0000004600047308 */ /* 0x000ee20000002400 */
[----:B------:R-:W-:Y:S01]  /*203e0*/  LOP3.LUT R231, R231, 0xfffffffd, RZ, 0xc0, !PT ;  /* 0xfffffffde7e77812 */ /* 0x000fe200078ec0ff */
[----:B--2---:R-:W-:Y:S01]  /*203f0*/  FFMA.FTZ R13, R6, -UR19, R13 ;  /* 0x80000013060d7c23 */ /* 0x004fe2000801000d */
[----:B------:R-:W-:Y:S01]  /*20400*/  ISETP.GE.AND P3, PT, R3, R234, PT ;  /* 0x000000ea0300720c */ /* 0x000fe20003f66270 */
[----:B------:R-:W-:Y:S01]  /*20410*/  IMAD.IADD R6, R237, 0x1, -R3 ;  /* 0x00000001ed067824 */ /* 0x000fe200078e0a03 */
[----:B------:R-:W-:Y:S01]  /*20420*/  @P0 LOP3.LUT R231, R231, 0x2, RZ, 0xfc, !PT ;  /* 0x00000002e7e70812 */ /* 0x000fe200078efcff */
[----:B-1----:R-:W-:Y:S01]  /*20430*/  FFMA.FTZ R11, R7, -UR19, R11 ;  /* 0x80000013070b7c23 */ /* 0x002fe2000801000b */
[----:B------:R-:W-:Y:S03]  /*20440*/  IADD3 R7, R236, -R3, RZ ;  /* 0x80000003ec077210 */ /* 0x000fe60007ffe0ff */
[----:B------:R1:W2:Y:S01]  /*20450*/  MUFU.TANH R5, R68 ;  /* 0x0000004400057308 */ /* 0x0002a20000002400 */
[----:B------:R-:W-:Y:S01]  /*20460*/  IABS R6, R6 ;  /* 0x0000000600067213 */ /* 0x000fe20000000000 */
[----:B------:R-:W-:Y:S01]  /*20470*/  FFMA.FTZ R14, R2, -UR19, R14 ;  /* 0x80000013020e7c23 */ /* 0x000fe2000801000e */
[----:B------:R-:W-:Y:S01]  /*20480*/  IABS R9, R7 ;  /* 0x0000000700097213 */ /* 0x000fe20000000000 */
[----:B------:R-:W-:Y:S01]  /*20490*/  VIADD R2, R0, 0x41 ;  /* 0x0000004100027836 */ /* 0x000fe20000000000 */
[----:B------:R-:W-:Y:S02]  /*204a0*/  I2FP.F32.S32 R6, R6 ;  /* 0x0000000600067245 */ /* 0x000fe40000201400 */
[----:B------:R-:W-:Y:S01]  /*204b0*/  ISETP.GE.AND P0, PT, R3, R233, PT ;  /* 0x000000e90300720c */ /* 0x000fe20003f06270 */
[----:B------:R-:W-:Y:S01]  /*204c0*/  IMAD.IADD R8, R236, 0x1, -R2 ;  /* 0x00000001ec087824 */ /* 0x000fe200078e0a02 */
[----:B------:R-:W-:Y:S01]  /*204d0*/  I2FP.F32.S32 R9, R9 ;  /* 0x0000000900097245 */ /* 0x000fe20000201400 */
[----:B---3--:R-:W-:Y:S01]  /*204e0*/  FFMA.FTZ R4, R6, -UR19, R4 ;  /* 0x8000001306047c23 */ /* 0x008fe20008010004 */
[----:B------:R-:W-:Y:S01]  /*204f0*/  FSEL R63, R19, -INF , !P1 ;  /* 0xff800000133f7808 */ /* 0x000fe20004800000 */
[----:B------:R-:W-:Y:S01]  /*20500*/  IMAD.IADD R10, R237, 0x1, -R2 ;  /* 0x00000001ed0a7824 */ /* 0x000fe200078e0a02 */
[----:B------:R-:W-:Y:S01]  /*20510*/  FSEL R44, R13, -INF , !P4 ;  /* 0xff8000000d2c7808 */ /* 0x000fe20006000000 */
[----:B------:R-:W-:Y:S01]  /*20520*/  MUFU.TANH R19, R78 ;  /* 0x0000004e00137308 */ /* 0x000fe20000002400 */
[C---:B------:R-:W-:Y:S02]  /*20530*/  ISETP.GE.AND P1, PT, R3.reuse, R235, PT ;  /* 0x000000eb0300720c */ /* 0x040fe40003f26270 */
[----:B------:R-:W-:Y:S01]  /*20540*/  ISETP.GE.OR P4, PT, R3, R241, !P3 ;  /* 0x000000f10300720c */ /* 0x000fe20005f86670 */
[----:B-1----:R-:W-:Y:S01]  /*20550*/  IMAD.MOV.U32 R68, RZ, RZ, R225 ;  /* 0x000000ffff447224 */ /* 0x002fe200078e00e1 */
[----:B------:R-:W-:Y:S01]  /*20560*/  IABS R8, R8 ;  /* 0x0000000800087213 */ /* 0x000fe20000000000 */
[----:B--2---:R-:W-:Y:S01]  /*20570*/  FFMA.FTZ R5, R9, -UR19, R5 ;  /* 0x8000001309057c23 */ /* 0x004fe20008010005 */
[C---:B------:R-:W-:Y:S03]  /*20580*/  ISETP.GE.OR P0, PT, R3.reuse, R242, !P0 ;  /* 0x000000f20300720c */ /* 0x040fe60004706670 */
[----:B------:R1:W-:Y:S01]  /*20590*/  MUFU.TANH R13, R75 ;  /* 0x0000004b000d7308 */ /* 0x0003e20000002400 */
[----:B------:R-:W-:Y:S02]  /*205a0*/  FSEL R60, R18, -INF , !P2 ;  /* 0xff800000123c7808 */ /* 0x000fe40005000000 */
[----:B------:R-:W-:Y:S02]  /*205b0*/  FSEL R45, R14, -INF , !P6 ;  /* 0xff8000000e2d7808 */ /* 0x000fe40007000000 */
[----:B------:R-:W-:Y:S02]  /*205c0*/  ISETP.GE.OR P1, PT, R3, R243, !P1 ;  /* 0x000000f30300720c */ /* 0x000fe40004f26670 */
[----:B------:R-:W-:Y:S03]  /*205d0*/  I2FP.F32.S32 R8, R8 ;  /* 0x0000000800087245 */ /* 0x000fe60000201400 */
[----:B------:R-:W-:Y:S01]  /*205e0*/  MUFU.TANH R18, R79 ;  /* 0x0000004f00127308 */ /* 0x000fe20000002400 */
[----:B------:R-:W-:Y:S02]  /*205f0*/  LOP3.LUT P2, RZ, R231, 0x2, RZ, 0xc0, !PT ;  /* 0x00000002e7ff7812 */ /* 0x000fe4000784c0ff */
[----:B------:R-:W-:Y:S01]  /*20600*/  ISETP.GE.AND P6, PT, R3, R232, PT ;  /* 0x000000e80300720c */ /* 0x000fe20003fc6270 */
[----:B------:R-:W-:Y:S01]  /*20610*/  FFMA.FTZ R20, R8, -UR19, R20 ;  /* 0x8000001308147c23 */ /* 0x000fe20008010014 */
[----:B------:R-:W-:Y:S01]  /*20620*/  FSEL R46, R4, -INF , !P0 ;  /* 0xff800000042e7808 */ /* 0x000fe20004000000 */
[C---:B------:R-:W-:Y:S01]  /*20630*/  IMAD.IADD R4, R238.reuse, 0x1, -R2 ;  /* 0x00000001ee047824 */ /* 0x040fe200078e0a02 */
[----:B------:R-:W-:Y:S03]  /*20640*/  FSEL R43, R5, -INF , !P1 ;  /* 0xff800000052b7808 */ /* 0x000fe60004800000 */
[----:B------:R2:W-:Y:S01]  /*20650*/  MUFU.TANH R14, R80 ;  /* 0x00000050000e7308 */ /* 0x0005e20000002400 */
[----:B------:R-:W-:Y:S01]  /*20660*/  FSEL R47, R11, -INF , !P2 ;  /* 0xff8000000b2f7808 */ /* 0x000fe20005000000 */
[----:B-1----:R-:W-:Y:S01]  /*20670*/  IMAD.MOV.U32 R75, RZ, RZ, R227 ;  /* 0x000000ffff4b7224 */ /* 0x002fe200078e00e3 */
[----:B------:R-:W-:Y:S02]  /*20680*/  IADD3 R5, R238, -R3, RZ ;  /* 0x80000003ee057210 */ /* 0x000fe40007ffe0ff */
[----:B------:R-:W-:Y:S01]  /*20690*/  ISETP.GE.OR P3, PT, R3, R240, !P6 ;  /* 0x000000f00300720c */ /* 0x000fe20007766670 */
[----:B------:R-:W-:Y:S01]  /*206a0*/  IMAD.IADD R3, R239, 0x1, -R3 ;  /* 0x00000001ef037824 */ /* 0x000fe200078e0a03 */
[----:B------:R-:W-:Y:S02]  /*206b0*/  LOP3.LUT R231, R231, 0xfffffffe, RZ, 0xc0, !PT ;  /* 0xfffffffee7e77812 */ /* 0x000fe400078ec0ff */
[----:B------:R-:W-:Y:S02]  /*206c0*/  FSEL R48, R12, -INF , !P5 ;  /* 0xff8000000c307808 */ /* 0x000fe40006800000 */
[C---:B------:R-:W-:Y:S01]  /*206d0*/  ISETP.GE.AND P2, PT, R2.reuse, R233, PT ;  /* 0x000000e90200720c */ /* 0x040fe20003f46270 */
[----:B------:R1:W3:Y:S01]  /*206e0*/  MUFU.TANH R12, R74 ;  /* 0x0000004a000c7308 */ /* 0x0002e20000002400 */
[----:B------:R-:W-:Y:S02]  /*206f0*/  IABS R7, R10 ;  /* 0x0000000a00077213 */ /* 0x000fe40000000000 */
[C---:B------:R-:W-:Y:S02]  /*20700*/  ISETP.GE.AND P5, PT, R2.reuse, R235, PT ;  /* 0x000000eb0200720c */ /* 0x040fe40003fa6270 */
[C---:B------:R-:W-:Y:S01]  /*20710*/  ISETP.GE.AND P1, PT, R2.reuse, R234, PT ;  /* 0x000000ea0200720c */ /* 0x040fe20003f26270 */
[----:B--2---:R-:W-:Y:S01]  /*20720*/  IMAD.MOV.U32 R80, RZ, RZ, R24 ;  /* 0x000000ffff507224 */ /* 0x004fe200078e0018 */
[C---:B------:R-:W-:Y:S02]  /*20730*/  ISETP.GE.AND P0, PT, R2.reuse, R232, PT ;  /* 0x000000e80200720c */ /* 0x040fe40003f06270 */
[----:B------:R-:W-:Y:S02]  /*20740*/  IABS R8, R4 ;  /* 0x0000000400087213 */ /* 0x000fe40000000000 */
[----:B------:R-:W-:Y:S02]  /*20750*/  @P4 LOP3.LUT R231, R231, 0x1, RZ, 0xfc, !PT ;  /* 0x00000001e7e74812 */ /* 0x000fe400078efcff */
[----:B------:R-:W-:Y:S02]  /*20760*/  IABS R5, R5 ;  /* 0x0000000500057213 */ /* 0x000fe40000000000 */
[C---:B------:R-:W-:Y:S02]  /*20770*/  ISETP.GE.OR P4, PT, R2.reuse, R242, !P2 ;  /* 0x000000f20200720c */ /* 0x040fe40005786670 */
[----:B------:R-:W-:Y:S01]  /*20780*/  I2FP.F32.S32 R7, R7 ;  /* 0x0000000700077245 */ /* 0x000fe20000201400 */
[----:B-1----:R-:W-:Y:S01]  /*20790*/  IMAD.MOV.U32 R74, RZ, RZ, R221 ;  /* 0x000000ffff4a7224 */ /* 0x002fe200078e00dd */
[C---:B------:R-:W-:Y:S02]  /*207a0*/  ISETP.GE.OR P5, PT, R2.reuse, R243, !P5 ;  /* 0x000000f30200720c */ /* 0x040fe40006fa6670 */
[C---:B------:R-:W-:Y:S01]  /*207b0*/  ISETP.GE.OR P2, PT, R2.reuse, R241, !P1 ;  /* 0x000000f10200720c */ /* 0x040fe20004f46670 */
[----:B------:R-:W-:Y:S01]  /*207c0*/  FFMA.FTZ R17, R7, -UR19, R17 ;  /* 0x8000001307117c23 */ /* 0x000fe20008010011 */
[----:B------:R-:W-:Y:S01]  /*207d0*/  ISETP.GE.OR P6, PT, R2, R240, !P0 ;  /* 0x000000f00200720c */ /* 0x000fe200047c6670 */
[----:B------:R-:W-:Y:S01]  /*207e0*/  IMAD.IADD R2, R239, 0x1, -R2 ;  /* 0x00000001ef027824 */ /* 0x000fe200078e0a02 */
[----:B------:R-:W-:Y:S01]  /*207f0*/  IABS R6, R3 ;  /* 0x0000000300067213 */ /* 0x000fe20000000000 */
[----:B------:R-:W-:Y:S01]  /*20800*/  IMAD.MOV.U32 R3, RZ, RZ, R8 ;  /* 0x000000ffff037224 */ /* 0x000fe200078e0008 */
[----:B------:R-:W-:Y:S02]  /*20810*/  MOV R4, R5 ;  /* 0x0000000500047202 */ /* 0x000fe40000000f00 */
[----:B------:R-:W-:Y:S01]  /*20820*/  IABS R7, R2 ;  /* 0x0000000200077213 */ /* 0x000fe20000000000 */
[----:B------:R-:W1:Y:S01]  /*20830*/  MUFU.TANH R5, R76 ;  /* 0x0000004c00057308 */ /* 0x000e620000002400 */
[----:B------:R-:W-:Y:S02]  /*20840*/  I2FP.F32.S32 R3, R3 ;  /* 0x0000000300037245 */ /* 0x000fe40000201400 */
[----:B------:R-:W-:Y:S02]  /*20850*/  I2FP.F32.S32 R2, R4 ;  /* 0x0000000400027245 */ /* 0x000fe40000201400 */
[----:B------:R-:W-:Y:S01]  /*20860*/  I2FP.F32.S32 R6, R6 ;  /* 0x0000000600067245 */ /* 0x000fe20000201400 */
[----:B------:R-:W-:Y:S01]  /*20870*/  FFMA.FTZ R15, R3, -UR19, R15 ;  /* 0x80000013030f7c23 */ /* 0x000fe2000801000f */
[----:B------:R-:W-:Y:S01]  /*20880*/  I2FP.F32.S32 R7, R7 ;  /* 0x0000000700077245 */ /* 0x000fe20000201400 */
[----:B------:R-:W-:Y:S01]  /*20890*/  FFMA.FTZ R16, R2, -UR19, R16 ;  /* 0x8000001302107c23 */ /* 0x000fe20008010010 */
[----:B------:R-:W-:Y:S01]  /*208a0*/  FSEL R41, R20, -INF , !P5 ;  /* 0xff80000014297808 */ /* 0x000fe20006800000 */
[C---:B------:R-:W-:Y:S01]  /*208b0*/  VIADD R3, R0.reuse, 0x48 ;  /* 0x0000004800037836 */ /* 0x040fe20000000000 */
[----:B------:R-:W-:Y:S01]  /*208c0*/  LOP3.LUT P5, RZ, R231, 0x1, RZ, 0xc0, !PT ;  /* 0x00000001e7ff7812 */ /* 0x000fe200078ac0ff */
[----:B------:R-:W-:Y:S01]  /*208d0*/  VIADD R2, R0, 0x49 ;  /* 0x0000004900027836 */ /* 0x000fe20000000000 */
[----:B------:R-:W-:Y:S01]  /*208e0*/  FSEL R42, R17, -INF , !P4 ;  /* 0xff800000112a7808 */ /* 0x000fe20006000000 */
[----:B------:R-:W2:Y:S01]  /*208f0*/  MUFU.TANH R4, R77 ;  /* 0x0000004d00047308 */ /* 0x000ea20000002400 */
[-C--:B------:R-:W-:Y:S01]  /*20900*/  ISETP.GE.AND P1, PT, R3, R234.reuse, PT ;  /* 0x000000ea0300720c */ /* 0x080fe20003f26270 */
[----:B---3--:R-:W-:Y:S01]  /*20910*/  FFMA.FTZ R12, R6, -UR19, R12 ;  /* 0x80000013060c7c23 */ /* 0x008fe2000801000c */
[----:B------:R-:W-:Y:S01]  /*20920*/  ISETP.GE.AND P0, PT, R2, R234, PT ;  /* 0x000000ea0200720c */ /* 0x000fe20003f06270 */
[----:B------:R-:W-:Y:S01]  /*20930*/  FFMA.FTZ R13, R7, -UR19, R13 ;  /* 0x80000013070d7c23 */ /* 0x000fe2000801000d */
[C---:B------:R-:W-:Y:S01]  /*20940*/  IADD3 R7, R238.reuse, -R3, RZ ;  /* 0x80000003ee077210 */ /* 0x040fe20007ffe0ff */
[--C-:B------:R-:W-:Y:S01]  /*20950*/  IMAD.IADD R6, R238, 0x1, -R2.reuse ;  /* 0x00000001ee067824 */ /* 0x100fe200078e0a02 */
[----:B------:R-:W-:Y:S01]  /*20960*/  FSEL R79, R16, -INF , !P5 ;  /* 0xff800000104f7808 */ /* 0x000fe20006800000 */
[C---:B------:R-:W-:Y:S01]  /*20970*/  IMAD.IADD R11, R239.reuse, 0x1, -R2 ;  /* 0x00000001ef0b7824 */ /* 0x040fe200078e0a02 */
[----:B------:R-:W-:Y:S01]  /*20980*/  IABS R10, R7 ;  /* 0x00000007000a7213 */ /* 0x000fe20000000000 */
[----:B------:R-:W-:Y:S01]  /*20990*/  MUFU.TANH R16, R88 ;  /* 0x0000005800107308 */ /* 0x000fe20000002400 */
[----:B------:R-:W-:Y:S01]  /*209a0*/  IABS R8, R6 ;  /* 0x0000000600087213 */ /* 0x000fe20000000000 */
[----:B------:R-:W-:Y:S01]  /*209b0*/  IMAD.IADD R9, R239, 0x1, -R3 ;  /* 0x00000001ef097824 */ /* 0x000fe200078e0a03 */
[----:B------:R-:W-:Y:S02]  /*209c0*/  I2FP.F32.S32 R10, R10 ;  /* 0x0000000a000a7245 */ /* 0x000fe40000201400 */
[----:B------:R-:W-:Y:S02]  /*209d0*/  I2FP.F32.S32 R8, R8 ;  /* 0x0000000800087245 */ /* 0x000fe40000201400 */
[CC--:B------:R-:W-:Y:S01]  /*209e0*/  ISETP.GE.OR P1, PT, R3.reuse, R241.reuse, !P1 ;  /* 0x000000f10300720c */ /* 0x0c0fe20004f26670 */
[----:B-1----:R-:W-:Y:S01]  /*209f0*/  FFMA.FTZ R5, R10, -UR19, R5 ;  /* 0x800000130a057c23 */ /* 0x002fe20008010005 */
[----:B------:R-:W-:Y:S01]  /*20a00*/  ISETP.GE.AND P5, PT, R3, R232, PT ;  /* 0x000000e80300720c */ /* 0x000fe20003fa6270 */
[----:B--2---:R-:W-:Y:S01]  /*20a10*/  FFMA.FTZ R4, R8, -UR19, R4 ;  /* 0x8000001308047c23 */ /* 0x004fe20008010004 */
[----:B------:R-:W-:Y:S01]  /*20a20*/  FSEL R227, R12, -INF , !P3 ;  /* 0xff8000000ce37808 */ /* 0x000fe20005800000 */
[----:B------:R1:W-:Y:S01]  /*20a30*/  MUFU.TANH R20, R85 ;  /* 0x0000005500147308 */ /* 0x0003e20000002400 */
[----:B------:R-:W-:Y:S01]  /*20a40*/  ISETP.GE.OR P0, PT, R2, R241, !P0 ;  /* 0x000000f10200720c */ /* 0x000fe20004706670 */
[----:B------:R-:W-:Y:S01]  /*20a50*/  IMAD.MOV.U32 R77, RZ, RZ, R250 ;  /* 0x000000ffff4d7224 */ /* 0x000fe200078e00fa */
[----:B------:R-:W-:Y:S02]  /*20a60*/  FSEL R58, R13, -INF , !P6 ;  /* 0xff8000000d3a7808 */ /* 0x000fe40007000000 */
[C---:B------:R-:W-:Y:S02]  /*20a70*/  ISETP.GE.AND P3, PT, R3.reuse, R233, PT ;  /* 0x000000e90300720c */ /* 0x040fe40003f66270 */
[----:B------:R-:W-:Y:S03]  /*20a80*/  ISETP.GE.AND P6, PT, R3, R235, PT ;  /* 0x000000eb0300720c */ /* 0x000fe60003fc6270 */
[----:B------:R2:W3:Y:S01]  /*20a90*/  MUFU.TANH R12, R82 ;  /* 0x00000052000c7308 */ /* 0x0004e20000002400 */
[----:B------:R-:W-:Y:S02]  /*20aa0*/  FSEL R59, R5, -INF , !P1 ;  /* 0xff800000053b7808 */ /* 0x000fe40004800000 */
[----:B------:R-:W-:Y:S02]  /*20ab0*/  FSEL R62, R15, -INF , !P2 ;  /* 0xff8000000f3e7808 */ /* 0x000fe40005000000 */
[----:B------:R-:W-:Y:S01]  /*20ac0*/  FSEL R65, R4, -INF , !P0 ;  /* 0xff80000004417808 */ /* 0x000fe20004000000 */
[----:B------:R-:W-:Y:S01]  /*20ad0*/  IMAD.IADD R4, R236, 0x1, -R2 ;  /* 0x00000001ec047824 */ /* 0x000fe200078e0a02 */
[C---:B------:R-:W-:Y:S01]  /*20ae0*/  ISETP.GE.OR P1, PT, R3.reuse, R240, !P5 ;  /* 0x000000f00300720c */ /* 0x040fe20006f26670 */
[----:B------:R-:W-:Y:S01]  /*20af0*/  STL [R1+0x10], R62 ;  /* 0x0000103e01007387 */ /* 0x000fe20000100800 */
[----:B------:R-:W-:Y:S01]  /*20b00*/  IABS R7, R11 ;  /* 0x0000000b00077213 */ /* 0x000fe20000000000 */
[----:B------:R-:W-:Y:S01]  /*20b10*/  MUFU.TANH R15, R89 ;  /* 0x00000059000f7308 */ /* 0x000fe20000002400 */
[C---:B------:R-:W-:Y:S01]  /*20b20*/  ISETP.GE.AND P2, PT, R2.reuse, R232, PT ;  /* 0x000000e80200720c */ /* 0x040fe20003f46270 */
[----:B------:R-:W-:Y:S01]  /*20b30*/  STL [R1+0x14], R59 ;  /* 0x0000143b01007387 */ /* 0x000fe20000100800 */
[C---:B------:R-:W-:Y:S01]  /*20b40*/  ISETP.GE.AND P4, PT, R2.reuse, R235, PT ;  /* 0x000000eb0200720c */ /* 0x040fe20003f86270 */
[----:B-1----:R-:W-:Y:S01]  /*20b50*/  IMAD.MOV.U32 R85, RZ, RZ, R68 ;  /* 0x000000ffff557224 */ /* 0x002fe200078e0044 */
[----:B------:R-:W-:Y:S02]  /*20b60*/  ISETP.GE.AND P0, PT, R2, R233, PT ;  /* 0x000000e90200720c */ /* 0x000fe40003f06270 */
[----:B------:R-:W-:Y:S03]  /*20b70*/  IADD3 R5, R236, -R3, RZ ;  /* 0x80000003ec057210 */ /* 0x000fe60007ffe0ff */
[----:B------:R1:W4:Y:S01]  /*20b80*/  MUFU.TANH R11, R83 ;  /* 0x00000053000b7308 */ /* 0x0003220000002400 */
[C---:B------:R-:W-:Y:S01]  /*20b90*/  ISETP.GE.OR P6, PT, R3.reuse, R243, !P6 ;  /* 0x000000f30300720c */ /* 0x040fe200077c6670 */
[----:B--2---:R-:W-:Y:S01]  /*20ba0*/  IMAD.MOV.U32 R82, RZ, RZ, R23 ;  /* 0x000000ffff527224 */ /* 0x004fe200078e0017 */
[----:B------:R-:W-:Y:S01]  /*20bb0*/  ISETP.GE.OR P5, PT, R3, R242, !P3 ;  /* 0x000000f20300720c */ /* 0x000fe20005fa6670 */
[----:B------:R-:W-:Y:S01]  /*20bc0*/  IMAD.IADD R3, R237, 0x1, -R3 ;  /* 0x00000001ed037824 */ /* 0x000fe200078e0a03 */
[----:B------:R-:W-:Y:S02]  /*20bd0*/  IABS R6, R9 ;  /* 0x0000000900067213 */ /* 0x000fe40000000000 */
[----:B------:R-:W-:Y:S03]  /*20be0*/  I2FP.F32.S32 R7, R7 ;  /* 0x0000000700077245 */ /* 0x000fe60000201400 */
[----:B------:R2:W4:Y:S01]  /*20bf0*/  MUFU.TANH R13, R81 ;  /* 0x00000051000d7308 */ /* 0x0005220000002400 */
[C---:B------:R-:W-:Y:S02]  /*20c00*/  ISETP.GE.OR P2, PT, R2.reuse, R240, !P2 ;  /* 0x000000f00200720c */ /* 0x040fe40005746670 */
[C---:B------:R-:W-:Y:S01]  /*20c10*/  ISETP.GE.OR P4, PT, R2.reuse, R243, !P4 ;  /* 0x000000f30200720c */ /* 0x040fe20006786670 */
[----:B------:R-:W-:Y:S01]  /*20c20*/  FFMA.FTZ R18, R7, -UR19, R18 ;  /* 0x8000001307127c23 */ /* 0x000fe20008010012 */
[----:B------:R-:W-:Y:S01]  /*20c30*/  ISETP.GE.OR P0, PT, R2, R242, !P0 ;  /* 0x000000f20200720c */ /* 0x000fe20004706670 */
[----:B------:R-:W-:Y:S01]  /*20c40*/  IMAD.IADD R2, R237, 0x1, -R2 ;  /* 0x00000001ed027824 */ /* 0x000fe200078e0a02 */
[----:B------:R-:W-:Y:S03]  /*20c50*/  I2FP.F32.S32 R6, R6 ;  /* 0x0000000600067245 */ /* 0x000fe60000201400 */
[----:B------:R4:W-:Y:S01]  /*20c60*/  MUFU.TANH R17, R87 ;  /* 0x0000005700117308 */ /* 0x0009e20000002400 */
[----:B------:R-:W-:Y:S01]  /*20c70*/  IABS R3, R3 ;  /* 0x0000000300037213 */ /* 0x000fe20000000000 */
[----:B-1----:R-:W-:Y:S01]  /*20c80*/  IMAD.MOV.U32 R83, RZ, RZ, R75 ;  /* 0x000000ffff537224 */ /* 0x002fe200078e004b */
[----:B------:R-:W-:Y:S01]  /*20c90*/  IABS R7, R2 ;  /* 0x0000000200077213 */ /* 0x000fe20000000000 */
[----:B------:R-:W-:Y:S01]  /*20ca0*/  FFMA.FTZ R19, R6, -UR19, R19 ;  /* 0x8000001306137c23 */ /* 0x000fe20008010013 */
[----:B------:R-:W-:Y:S01]  /*20cb0*/  I2FP.F32.S32 R3, R3 ;  /* 0x0000000300037245 */ /* 0x000fe20000201400 */
[----:B------:R-:W-:Y:S01]  /*20cc0*/  IMAD.MOV.U32 R75, RZ, RZ, R61 ;  /* 0x000000ffff4b7224 */ /* 0x000fe200078e003d */
[----:B------:R-:W-:Y:S01]  /*20cd0*/  IABS R6, R4 ;  /* 0x0000000400067213 */ /* 0x000fe20000000000 */
[----:B------:R-:W-:Y:S01]  /*20ce0*/  IMAD.MOV.U32 R61, RZ, RZ, R203 ;  /* 0x000000ffff3d7224 */ /* 0x000fe200078e00cb */
[----:B------:R-:W-:Y:S01]  /*20cf0*/  IABS R8, R5 ;  /* 0x0000000500087213 */ /* 0x000fe20000000000 */
[----:B--2---:R-:W-:Y:S01]  /*20d00*/  IMAD.MOV.U32 R81, RZ, RZ, R22 ;  /* 0x000000ffff517224 */ /* 0x004fe200078e0016 */
[----:B------:R-:W-:Y:S01]  /*20d10*/  I2FP.F32.S32 R7, R7 ;  /* 0x0000000700077245 */ /* 0x000fe20000201400 */
[----:B---3--:R-:W-:Y:S01]  /*20d20*/  FFMA.FTZ R12, R3, -UR19, R12 ;  /* 0x80000013030c7c23 */ /* 0x008fe2000801000c */
[----:B------:R-:W-:Y:S01]  /*20d30*/  I2FP.F32.S32 R6, R6 ;  /* 0x0000000600067245 */ /* 0x000fe20000201400 */
[----:B------:R-:W-:Y:S01]  /*20d40*/  VIADD R3, R0, 0x50 ;  /* 0x0000005000037836 */ /* 0x000fe20000000000 */
[----:B------:R-:W-:Y:S01]  /*20d50*/  MOV R2, R8 ;  /* 0x0000000800027202 */ /* 0x000fe20000000f00 */
[----:B------:R-:W1:Y:S01]  /*20d60*/  MUFU.TANH R5, R84 ;  /* 0x0000005400057308 */ /* 0x000e620000002400 */
[----:B------:R-:W-:Y:S01]  /*20d70*/  LOP3.LUT R231, R231, 0xfffffffd, RZ, 0xc0, !PT ;  /* 0xfffffffde7e77812 */ /* 0x000fe200078ec0ff */
[----:B----4-:R-:W-:Y:S01]  /*20d80*/  FFMA.FTZ R11, R7, -UR19, R11 ;  /* 0x80000013070b7c23 */ /* 0x010fe2000801000b */
[----:B------:R-:W-:Y:S01]  /*20d90*/  I2FP.F32.S32 R2, R2 ;  /* 0x0000000200027245 */ /* 0x000fe20000201400 */
[----:B------:R-:W-:Y:S01]  /*20da0*/  IMAD.IADD R7, R236, 0x1, -R3 ;  /* 0x00000001ec077824 */ /* 0x000fe200078e0a03 */
[----:B------:R-:W-:Y:S01]  /*20db0*/  ISETP.GE.AND P3, PT, R3, R234, PT ;  /* 0x000000ea0300720c */ /* 0x000fe20003f66270 */
[----:B------:R-:W-:Y:S01]  /*20dc0*/  FFMA.FTZ R13, R6, -UR19, R13 ;  /* 0x80000013060d7c23 */ /* 0x000fe2000801000d */
[----:B------:R-:W-:Y:S03]  /*20dd0*/  IADD3 R6, R237, -R3, RZ ;  /* 0x80000003ed067210 */ /* 0x000fe60007ffe0ff */
[----:B------:R2:W3:Y:S01]  /*20de0*/  MUFU.TANH R4, R86 ;  /* 0x0000005600047308 */ /* 0x0004e20000002400 */
[----:B------:R-:W-:Y:S01]  /*20df0*/  IABS R9, R7 ;  /* 0x0000000700097213 */ /* 0x000fe20000000000 */
[----:B------:R-:W-:Y:S01]  /*20e00*/  IMAD.MOV.U32 R87, RZ, RZ, R80 ;  /* 0x000000ffff577224 */ /* 0x000fe200078e0050 */
[----:B------:R-:W-:Y:S01]  /*20e10*/  IABS R6, R6 ;  /* 0x0000000600067213 */ /* 0x000fe20000000000 */
[----:B------:R-:W-:Y:S01]  /*20e20*/  FFMA.FTZ R14, R2, -UR19, R14 ;  /* 0x80000013020e7c23 */ /* 0x000fe2000801000e */
[----:B------:R-:W-:Y:S01]  /*20e30*/  I2FP.F32.S32 R9, R9 ;  /* 0x0000000900097245 */ /* 0x000fe20000201400 */
[----:B------:R-:W-:Y:S01]  /*20e40*/  VIADD R2, R0, 0x51 ;  /* 0x0000005100027836 */ /* 0x000fe20000000000 */
[----:B------:R-:W-:Y:S01]  /*20e50*/  I2FP.F32.S32 R6, R6 ;  /* 0x0000000600067245 */ /* 0x000fe20000201400 */
[----:B------:R-:W-:Y:S01]  /*20e60*/  IMAD.MOV.U32 R80, RZ, RZ, R205 ;  /* 0x000000ffff507224 */ /* 0x000fe200078e00cd */
[----:B------:R-:W-:Y:S01]  /*20e70*/  FSEL R250, R19, -INF , !P1 ;  /* 0xff80000013fa7808 */ /* 0x000fe20004800000 */
[--C-:B------:R-:W-:Y:S01]  /*20e80*/  IMAD.IADD R8, R236, 0x1, -R2.reuse ;  /* 0x00000001ec087824 */ /* 0x100fe200078e0a02 */
[----:B------:R-:W-:Y:S01]  /*20e90*/  @P0 LOP3.LUT R231, R231, 0x2, RZ, 0xfc, !PT ;  /* 0x00000002e7e70812 */ /* 0x000fe200078efcff */
[----:B------:R-:W-:Y:S01]  /*20ea0*/  MUFU.TANH R19, R94 ;  /* 0x0000005e00137308 */ /* 0x000fe20000002400 */
[----:B------:R-:W-:Y:S01]  /*20eb0*/  ISETP.GE.AND P1, PT, R3, R235, PT ;  /* 0x000000eb0300720c */ /* 0x000fe20003f26270 */
[----:B-1----:R-:W-:Y:S01]  /*20ec0*/  FFMA.FTZ R5, R9, -UR19, R5 ;  /* 0x8000001309057c23 */ /* 0x002fe20008010005 */
[----:B------:R-:W-:Y:S01]  /*20ed0*/  ISETP.GE.AND P0, PT, R3, R233, PT ;  /* 0x000000e90300720c */ /* 0x000fe20003f06270 */
[----:B------:R-:W-:Y:S01]  /*20ee0*/  IMAD.IADD R10, R237, 0x1, -R2 ;  /* 0x00000001ed0a7824 */ /* 0x000fe200078e0a02 */
[----:B------:R-:W-:Y:S01]  /*20ef0*/  FSEL R36, R13, -INF , !P4 ;  /* 0xff8000000d247808 */ /* 0x000fe20006000000 */
[----:B--2---:R-:W-:Y:S01]  /*20f00*/  IMAD.MOV.U32 R86, RZ, RZ, R82 ;  /* 0x000000ffff567224 */ /* 0x004fe200078e0052 */
[C---:B------:R-:W-:Y:S01]  /*20f10*/  ISETP.GE.OR P4, PT, R3.reuse, R241, !P3 ;  /* 0x000000f10300720c */ /* 0x040fe20005f86670 */
[----:B------:R-:W-:Y:S01]  /*20f20*/  IMAD.MOV.U32 R82, RZ, RZ, R63 ;  /* 0x000000ffff527224 */ /* 0x000fe200078e003f */
[C---:B------:R-:W-:Y:S01]  /*20f30*/  ISETP.GE.OR P1, PT, R3.reuse, R243, !P1 ;  /* 0x000000f30300720c */ /* 0x040fe20004f26670 */
[----:B---3--:R-:W-:Y:S01]  /*20f40*/  FFMA.FTZ R4, R6, -UR19, R4 ;  /* 0x8000001306047c23 */ /* 0x008fe20008010004 */
[----:B------:R-:W-:Y:S01]  /*20f50*/  IABS R8, R8 ;  /* 0x0000000800087213 */ /* 0x000fe20000000000 */
[----:B------:R-:W1:Y:S01]  /*20f60*/  MUFU.TANH R13, R91 ;  /* 0x0000005b000d7308 */ /* 0x000e620000002400 */
[----:B------:R-:W-:Y:S02]  /*20f70*/  ISETP.GE.OR P0, PT, R3, R242, !P0 ;  /* 0x000000f20300720c */ /* 0x000fe40004706670 */
[----:B------:R-:W-:Y:S02]  /*20f80*/  FSEL R249, R18, -INF , !P2 ;  /* 0xff80000012f97808 */ /* 0x000fe40005000000 */
[----:B------:R-:W-:Y:S02]  /*20f90*/  LOP3.LUT P2, RZ, R231, 0x2, RZ, 0xc0, !PT ;  /* 0x00000002e7ff7812 */ /* 0x000fe4000784c0ff */
[----:B------:R-:W-:Y:S01]  /*20fa0*/  FSEL R37, R14, -INF , !P6 ;  /* 0xff8000000e257808 */ /* 0x000fe20007000000 */
[----:B------:R2:W-:Y:S01]  /*20fb0*/  STL [R1+0x4], R249 ;  /* 0x000004f901007387 */ /* 0x0005e20000100800 */
[----:B------:R-:W-:Y:S01]  /*20fc0*/  FSEL R35, R5, -INF , !P1 ;  /* 0xff80000005237808 */ /* 0x000fe20004800000 */
[----:B------:R-:W-:Y:S01]  /*20fd0*/  IMAD.IADD R5, R238, 0x1, -R3 ;  /* 0x00000001ee057824 */ /* 0x000fe200078e0a03 */
[----:B------:R-:W-:Y:S01]  /*20fe0*/  I2FP.F32.S32 R8, R8 ;  /* 0x0000000800087245 */ /* 0x000fe20000201400 */
[----:B------:R-:W-:Y:S01]  /*20ff0*/  MUFU.TANH R18, R95 ;  /* 0x0000005f00127308 */ /* 0x000fe20000002400 */
[----:B------:R-:W-:Y:S02]  /*21000*/  ISETP.GE.AND P6, PT, R3, R232, PT ;  /* 0x000000e80300720c */ /* 0x000fe40003fc6270 */
[----:B------:R-:W-:Y:S01]  /*21010*/  FSEL R38, R4, -INF , !P0 ;  /* 0xff80000004267808 */ /* 0x000fe20004000000 */
[----:B------:R-:W-:Y:S01]  /*21020*/  IMAD.IADD R4, R238, 0x1, -R2 ;  /* 0x00000001ee047824 */ /* 0x000fe200078e0a02 */
[----:B------:R-:W-:Y:S01]  /*21030*/  FSEL R39, R11, -INF , !P2 ;  /* 0xff8000000b277808 */ /* 0x000fe20005000000 */
[----:B------:R-:W-:Y:S01]  /*21040*/  FFMA.FTZ R20, R8, -UR19, R20 ;  /* 0x8000001308147c23 */ /* 0x000fe20008010014 */
[----:B------:R-:W-:Y:S03]  /*21050*/  LOP3.LUT R231, R231, 0xfffffffe, RZ, 0xc0, !PT ;  /* 0xfffffffee7e77812 */ /* 0x000fe600078ec0ff */
[----:B------:R-:W-:Y:S01]  /*21060*/  MUFU.TANH R14, R96 ;  /* 0x00000060000e7308 */ /* 0x000fe20000002400 */
[----:B------:R-:W-:Y:S02]  /*21070*/  FSEL R40, R12, -INF , !P5 ;  /* 0xff8000000c287808 */ /* 0x000fe40006800000 */
[C---:B------:R-:W-:Y:S02]  /*21080*/  ISETP.GE.AND P2, PT, R2.reuse, R233, PT ;  /* 0x000000e90200720c */ /* 0x040fe40003f46270 */
[----:B------:R-:W-:Y:S02]  /*21090*/  IABS R7, R10 ;  /* 0x0000000a00077213 */ /* 0x000fe40000000000 */
[C---:B------:R-:W-:Y:S03]  /*210a0*/  ISETP.GE.AND P5, PT, R2.reuse, R235, PT ;  /* 0x000000eb0200720c */ /* 0x040fe60003fa6270 */
[----:B------:R-:W3:Y:S01]  /*210b0*/  MUFU.TANH R12, R90 ;  /* 0x0000005a000c7308 */ /* 0x000ee20000002400 */
[C---:B------:R-:W-:Y:S02]  /*210c0*/  ISETP.GE.AND P1, PT, R2.reuse, R234, PT ;  /* 0x000000ea0200720c */ /* 0x040fe40003f26270 */
[C---:B------:R-:W-:Y:S02]  /*210d0*/  ISETP.GE.AND P0, PT, R2.reuse, R232, PT ;  /* 0x000000e80200720c */ /* 0x040fe40003f06270 */
[----:B------:R-:W-:Y:S02]  /*210e0*/  ISETP.GE.OR P3, PT, R3, R240, !P6 ;  /* 0x000000f00300720c */ /* 0x000fe40007766670 */
[----:B------:R-:W-:Y:S02]  /*210f0*/  IADD3 R3, R239, -R3, RZ ;  /* 0x80000003ef037210 */ /* 0x000fe40007ffe0ff */
[----:B------:R-:W-:Y:S02]  /*21100*/  IABS R5, R5 ;  /* 0x0000000500057213 */ /* 0x000fe40000000000 */
[----:B------:R-:W-:Y:S02]  /*21110*/  IABS R8, R4 ;  /* 0x0000000400087213 */ /* 0x000fe40000000000 */
[----:B------:R-:W-:Y:S01]  /*21120*/  @P4 LOP3.LUT R231, R231, 0x1, RZ, 0xfc, !PT ;  /* 0x00000001e7e74812 */ /* 0x000fe200078efcff */
[----:B------:R-:W-:Y:S01]  /*21130*/  IMAD.MOV.U32 R4, RZ, RZ, R5 ;  /* 0x000000ffff047224 */ /* 0x000fe200078e0005 */
[C---:B------:R-:W-:Y:S01]  /*21140*/  ISETP.GE.OR P4, PT, R2.reuse, R242, !P2 ;  /* 0x000000f20200720c */ /* 0x040fe20005786670 */
[----:B------:R4:W2:Y:S01]  /*21150*/  MUFU.TANH R5, R92 ;  /* 0x0000005c00057308 */ /* 0x0008a20000002400 */
[----:B------:R-:W-:Y:S02]  /*21160*/  I2FP.F32.S32 R7, R7 ;  /* 0x0000000700077245 */ /* 0x000fe40000201400 */
[C---:B------:R-:W-:Y:S02]  /*21170*/  ISETP.GE.OR P6, PT, R2.reuse, R240, !P0 ;  /* 0x000000f00200720c */ /* 0x040fe400047c6670 */
[C---:B------:R-:W-:Y:S01]  /*21180*/  ISETP.GE.OR P5, PT, R2.reuse, R243, !P5 ;  /* 0x000000f30200720c */ /* 0x040fe20006fa6670 */
[----:B------:R-:W-:Y:S01]  /*21190*/  FFMA.FTZ R17, R7, -UR19, R17 ;  /* 0x8000001307117c23 */ /* 0x000fe20008010011 */
[----:B------:R-:W-:Y:S01]  /*211a0*/  ISETP.GE.OR P2, PT, R2, R241, !P1 ;  /* 0x000000f10200720c */ /* 0x000fe20004f46670 */
[----:B------:R-:W-:Y:S01]  /*211b0*/  IMAD.IADD R2, R239, 0x1, -R2 ;  /* 0x00000001ef027824 */ /* 0x000fe200078e0a02 */
[----:B------:R-:W-:Y:S02]  /*211c0*/  IABS R6, R3 ;  /* 0x0000000300067213 */ /* 0x000fe40000000000 */
[----:B------:R-:W-:Y:S02]  /*211d0*/  MOV R3, R8 ;  /* 0x0000000800037202 */ /* 0x000fe40000000f00 */
[----:B------:R-:W-:Y:S02]  /*211e0*/  IABS R7, R2 ;  /* 0x0000000200077213 */ /* 0x000fe40000000000 */
[----:B------:R-:W-:Y:S02]  /*211f0*/  I2FP.F32.S32 R3, R3 ;  /* 0x0000000300037245 */ /* 0x000fe40000201400 */
[----:B------:R-:W-:Y:S01]  /*21200*/  I2FP.F32.S32 R2, R4 ;  /* 0x0000000400027245 */ /* 0x000fe20000201400 */
[----:B----4-:R-:W-:Y:S01]  /*21210*/  IMAD.MOV.U32 R92, RZ, RZ, R79 ;  /* 0x000000ffff5c7224 */ /* 0x010fe200078e004f */
[----:B------:R-:W4:Y:S01]  /*21220*/  MUFU.TANH R4, R93 ;  /* 0x0000005d00047308 */ /* 0x000f220000002400 */
[----:B------:R-:W-:Y:S01]  /*21230*/  I2FP.F32.S32 R7, R7 ;  /* 0x0000000700077245 */ /* 0x000fe20000201400 */
[----:B------:R-:W-:Y:S01]  /*21240*/  FFMA.FTZ R15, R3, -UR19, R15 ;  /* 0x80000013030f7c23 */ /* 0x000fe2000801000f */
[----:B------:R-:W-:Y:S01]  /*21250*/  I2FP.F32.S32 R6, R6 ;  /* 0x0000000600067245 */ /* 0x000fe20000201400 */
[----:B------:R-:W-:Y:S02]  /*21260*/  VIADD R3, R0, 0x58 ;  /* 0x0000005800037836 */ /* 0x000fe40000000000 */
[----:B------:R-:W-:Y:S01]  /*21270*/  FFMA.FTZ R16, R2, -UR19, R16 ;  /* 0x8000001302107c23 */ /* 0x000fe20008010010 */
[----:B------:R-:W-:Y:S02]  /*21280*/  VIADD R2, R0, 0x59 ;  /* 0x0000005900027836 */ /* 0x000fe40000000000 */
[----:B-1----:R-:W-:Y:S01]  /*21290*/  FFMA.FTZ R13, R7, -UR19, R13 ;  /* 0x80000013070d7c23 */ /* 0x002fe2000801000d */
[--C-:B------:R-:W-:Y:S02]  /*212a0*/  IMAD.IADD R7, R238, 0x1, -R3.reuse ;  /* 0x00000001ee077824 */ /* 0x100fe400078e0a03 */
[----:B---3--:R-:W-:Y:S01]  /*212b0*/  FFMA.FTZ R12, R6, -UR19, R12 ;  /* 0x80000013060c7c23 */ /* 0x008fe2000801000c */
[----:B------:R-:W-:Y:S01]  /*212c0*/  FSEL R33, R20, -INF , !P5 ;  /* 0xff80000014217808 */ /* 0x000fe20006800000 */
[C---:B------:R-:W-:Y:S01]  /*212d0*/  IMAD.IADD R11, R239.reuse, 0x1, -R2 ;  /* 0x00000001ef0b7824 */ /* 0x040fe200078e0a02 */
[----:B------:R-:W-:Y:S01]  /*212e0*/  IADD3 R6, R238, -R2, RZ ;  /* 0x80000002ee067210 */ /* 0x000fe20007ffe0ff */
[----:B------:R-:W-:Y:S01]  /*212f0*/  IMAD.IADD R9, R239, 0x1, -R3 ;  /* 0x00000001ef097824 */ /* 0x000fe200078e0a03 */
[----:B------:R-:W-:Y:S01]  /*21300*/  IABS R10, R7 ;  /* 0x00000007000a7213 */ /* 0x000fe20000000000 */
[----:B------:R-:W-:Y:S01]  /*21310*/  IMAD.MOV.U32 R79, RZ, RZ, R60 ;  /* 0x000000ffff4f7224 */ /* 0x000fe200078e003c */
[----:B------:R-:W-:Y:S02]  /*21320*/  IABS R8, R6 ;  /* 0x0000000600087213 */ /* 0x000fe40000000000 */
[----:B------:R-:W-:Y:S02]  /*21330*/  I2FP.F32.S32 R10, R10 ;  /* 0x0000000a000a7245 */ /* 0x000fe40000201400 */
[----:B------:R-:W-:Y:S02]  /*21340*/  I2FP.F32.S32 R8, R8 ;  /* 0x0000000800087245 */ /* 0x000fe40000201400 */
[-C--:B------:R-:W-:Y:S01]  /*21350*/  ISETP.GE.AND P1, PT, R3, R234.reuse, PT ;  /* 0x000000ea0300720c */ /* 0x080fe20003f26270 */
[----:B--2---:R-:W-:Y:S01]  /*21360*/  FFMA.FTZ R5, R10, -UR19, R5 ;  /* 0x800000130a057c23 */ /* 0x004fe20008010005 */
[----:B------:R-:W-:Y:S01]  /*21370*/  LOP3.LUT P5, RZ, R231, 0x1, RZ, 0xc0, !PT ;  /* 0x00000001e7ff7812 */ /* 0x000fe200078ac0ff */
[----:B----4-:R-:W-:Y:S01]  /*21380*/  FFMA.FTZ R4, R8, -UR19, R4 ;  /* 0x8000001308047c23 */ /* 0x010fe20008010004 */
[----:B------:R-:W-:Y:S02]  /*21390*/  ISETP.GE.AND P0, PT, R2, R234, PT ;  /* 0x000000ea0200720c */ /* 0x000fe40003f06270 */
[----:B------:R-:W-:Y:S02]  /*213a0*/  MOV R64, R219 ;  /* 0x000000db00407202 */ /* 0x000fe40000000f00 */
[-C--:B------:R-:W-:Y:S02]  /*213b0*/  ISETP.GE.OR P1, PT, R3, R241.reuse, !P1 ;  /* 0x000000f10300720c */ /* 0x080fe40004f26670 */
[----:B------:R-:W-:Y:S02]  /*213c0*/  FSEL R73, R16, -INF , !P5 ;  /* 0xff80000010497808 */ /* 0x000fe40006800000 */
[----:B------:R-:W-:Y:S01]  /*213d0*/  MUFU.TANH R16, R103 ;  /* 0x0000006700107308 */ /* 0x000fe20000002400 */
[----:B------:R-:W-:Y:S02]  /*213e0*/  FSEL R225, R12, -INF , !P3 ;  /* 0xff8000000ce17808 */ /* 0x000fe40005800000 */
[----:B------:R-:W-:Y:S02]  /*213f0*/  FSEL R219, R13, -INF , !P6 ;  /* 0xff8000000ddb7808 */ /* 0x000fe40007000000 */
[----:B------:R-:W-:Y:S02]  /*21400*/  ISETP.GE.OR P0, PT, R2, R241, !P0 ;  /* 0x000000f10200720c */ /* 0x000fe40004706670 */
[C---:B------:R-:W-:Y:S03]  /*21410*/  ISETP.GE.AND P5, PT, R3.reuse, R232, PT ;  /* 0x000000e80300720c */ /* 0x040fe60003fa6270 */
[----:B------:R-:W1:Y:S01]  /*21420*/  MUFU.TANH R12, R98 ;  /* 0x00000062000c7308 */ /* 0x000e620000002400 */
[C---:B------:R-:W-:Y:S02]  /*21430*/  ISETP.GE.AND P3, PT, R3.reuse, R233, PT ;  /* 0x000000e90300720c */ /* 0x040fe40003f66270 */
[----:B------:R-:W-:Y:S02]  /*21440*/  ISETP.GE.AND P6, PT, R3, R235, PT ;  /* 0x000000eb0300720c */ /* 0x000fe40003fc6270 */
[----:B------:R-:W-:Y:S02]  /*21450*/  MOV R70, R224 ;  /* 0x000000e000467202 */ /* 0x000fe40000000f00 */
[----:B------:R-:W-:Y:S03]  /*21460*/  FSEL R224, R5, -INF , !P1 ;  /* 0xff80000005e07808 */ /* 0x000fe60004800000 */
[----:B------:R-:W-:Y:S01]  /*21470*/  MUFU.TANH R13, R97 ;  /* 0x00000061000d7308 */ /* 0x000fe20000002400 */
[----:B------:R-:W-:Y:S01]  /*21480*/  FSEL R222, R4, -INF , !P0 ;  /* 0xff80000004de7808 */ /* 0x000fe20004000000 */
[C---:B------:R-:W-:Y:S01]  /*21490*/  IMAD.IADD R5, R236.reuse, 0x1, -R3 ;  /* 0x00000001ec057824 */ /* 0x040fe200078e0a03 */
[----:B------:R-:W-:Y:S01]  /*214a0*/  ISETP.GE.OR P1, PT, R3, R240, !P5 ;  /* 0x000000f00300720c */ /* 0x000fe20006f26670 */
[----:B------:R-:W-:Y:S01]  /*214b0*/  IMAD.IADD R4, R236, 0x1, -R2 ;  /* 0x00000001ec047824 */ /* 0x000fe200078e0a02 */
[----:B------:R-:W-:Y:S02]  /*214c0*/  FSEL R34, R17, -INF , !P4 ;  /* 0xff80000011227808 */ /* 0x000fe40006000000 */
[----:B------:R-:W-:Y:S03]  /*214d0*/  FSEL R78, R15, -INF , !P2 ;  /* 0xff8000000f4e7808 */ /* 0x000fe60005000000 */
[----:B------:R-:W-:Y:S01]  /*214e0*/  MUFU.TANH R17, R101 ;  /* 0x0000006500117308 */ /* 0x000fe20000002400 */
[C---:B------:R-:W-:Y:S02]  /*214f0*/  ISETP.GE.AND P2, PT, R2.reuse, R232, PT ;  /* 0x000000e80200720c */ /* 0x040fe40003f46270 */
[----:B------:R-:W-:Y:S01]  /*21500*/  IABS R7, R11 ;  /* 0x0000000b00077213 */ /* 0x000fe20000000000 */
[----:B------:R-:W-:Y:S01]  /*21510*/  IMAD.MOV.U32 R127, RZ, RZ, R78 ;  /* 0x000000ffff7f7224 */ /* 0x000fe200078e004e */
[C---:B------:R-:W-:Y:S02]  /*21520*/  ISETP.GE.OR P6, PT, R3.reuse, R243, !P6 ;  /* 0x000000f30300720c */ /* 0x040fe400077c6670 */
[----:B------:R-:W-:Y:S03]  /*21530*/  ISETP.GE.OR P5, PT, R3, R242, !P3 ;  /* 0x000000f20300720c */ /* 0x000fe60005fa6670 */
[----:B------:R-:W2:Y:S01]  /*21540*/  MUFU.TANH R11, R99 ;  /* 0x00000063000b7308 */ /* 0x000ea20000002400 */
[C---:B------:R-:W-:Y:S02]  /*21550*/  ISETP.GE.AND P4, PT, R2.reuse, R235, PT ;  /* 0x000000eb0200720c */ /* 0x040fe40003f86270 */
[C---:B------:R-:W-:Y:S02]  /*21560*/  ISETP.GE.AND P0, PT, R2.reuse, R233, PT ;  /* 0x000000e90200720c */ /* 0x040fe40003f06270 */
[----:B------:R-:W-:Y:S02]  /*21570*/  IABS R6, R9 ;  /* 0x0000000900067213 */ /* 0x000fe40000000000 */
[C---:B------:R-:W-:Y:S03]  /*21580*/  IADD3 R3, R237.reuse, -R3, RZ ;  /* 0x80000003ed037210 */ /* 0x040fe60007ffe0ff */
[----:B------:R-:W-:Y:S01]  /*21590*/  MUFU.TANH R15, R104 ;  /* 0x00000068000f7308 */ /* 0x000fe20000002400 */
[C---:B------:R-:W-:Y:S02]  /*215a0*/  ISETP.GE.OR P2, PT, R2.reuse, R240, !P2 ;  /* 0x000000f00200720c */ /* 0x040fe40005746670 */
[----:B------:R-:W-:Y:S02]  /*215b0*/  I2FP.F32.S32 R7, R7 ;  /* 0x0000000700077245 */ /* 0x000fe40000201400 */
[C---:B------:R-:W-:Y:S02]  /*215c0*/  ISETP.GE.OR P4, PT, R2.reuse, R243, !P4 ;  /* 0x000000f30200720c */ /* 0x040fe40006786670 */
[----:B------:R-:W-:Y:S01]  /*215d0*/  ISETP.GE.OR P0, PT, R2, R242, !P0 ;  /* 0x000000f20200720c */ /* 0x000fe20004706670 */
[----:B------:R-:W-:Y:S01]  /*215e0*/  IMAD.IADD R2, R237, 0x1, -R2 ;  /* 0x00000001ed027824 */ /* 0x000fe200078e0a02 */
[----:B------:R-:W-:Y:S01]  /*215f0*/  I2FP.F32.S32 R6, R6 ;  /* 0x0000000600067245 */ /* 0x000fe20000201400 */
[----:B------:R-:W-:Y:S01]  /*21600*/  FFMA.FTZ R18, R7, -UR19, R18 ;  /* 0x8000001307127c23 */ /* 0x000fe20008010012 */
[----:B------:R-:W-:Y:S02]  /*21610*/  IABS R3, R3 ;  /* 0x0000000300037213 */ /* 0x000fe40000000000 */
[----:B------:R-:W-:Y:S01]  /*21620*/  IABS R8, R5 ;  /* 0x0000000500087213 */ /* 0x000fe20000000000 */
[----:B------:R-:W-:Y:S01]  /*21630*/  FFMA.FTZ R19, R6, -UR19, R19 ;  /* 0x8000001306137c23 */ /* 0x000fe20008010013 */
[----:B------:R-:W3:Y:S01]  /*21640*/  MUFU.TANH R5, R100 ;  /* 0x0000006400057308 */ /* 0x000ee20000002400 */
[----:B------:R-:W-:Y:S02]  /*21650*/  I2FP.F32.S32 R3, R3 ;  /* 0x0000000300037245 */ /* 0x000fe40000201400 */
[----:B------:R-:W-:Y:S01]  /*21660*/  IABS R7, R2 ;  /* 0x0000000200077213 */ /* 0x000fe20000000000 */
[----:B------:R-:W-:Y:S01]  /*21670*/  IMAD.MOV.U32 R2, RZ, RZ, R8 ;  /* 0x000000ffff027224 */ /* 0x000fe200078e0008 */
[----:B------:R-:W-:Y:S01]  /*21680*/  IABS R6, R4 ;  /* 0x0000000400067213 */ /* 0x000fe20000000000 */
[----:B-1----:R-:W-:Y:S01]  /*21690*/  FFMA.FTZ R12, R3, -UR19, R12 ;  /* 0x80000013030c7c23 */ /* 0x002fe2000801000c */
[----:B------:R-:W-:Y:S03]  /*216a0*/  I2FP.F32.S32 R7, R7 ;  /* 0x0000000700077245 */ /* 0x000fe60000201400 */
[----:B------:R1:W4:Y:S01]  /*216b0*/  MUFU.TANH R4, R102 ;  /* 0x0000006600047308 */ /* 0x0003220000002400 */
[----:B------:R-:W-:Y:S02]  /*216c0*/  IADD3 R3, R0, 0x60, RZ ;  /* 0x0000006000037810 */ /* 0x000fe40007ffe0ff */
[----:B------:R-:W-:Y:S01]  /*216d0*/  I2FP.F32.S32 R6, R6 ;  /* 0x0000000600067245 */ /* 0x000fe20000201400 */
[----:B--2---:R-:W-:Y:S01]  /*216e0*/  FFMA.FTZ R11, R7, -UR19, R11 ;  /* 0x80000013070b7c23 */ /* 0x004fe2000801000b */
[----:B------:R-:W-:Y:S01]  /*216f0*/  I2FP.F32.S32 R2, R2 ;  /* 0x0000000200027245 */ /* 0x000fe20000201400 */
[----:B------:R-:W-:Y:S01]  /*21700*/  IMAD.IADD R7, R236, 0x1, -R3 ;  /* 0x00000001ec077824 */ /* 0x000fe200078e0a03 */
[----:B------:R-:W-:Y:S01]  /*21710*/  LOP3.LUT R231, R231, 0xfffffffd, RZ, 0xc0, !PT ;  /* 0xfffffffde7e77812 */ /* 0x000fe200078ec0ff */
[----:B------:R-:W-:Y:S01]  /*21720*/  FFMA.FTZ R13, R6, -UR19, R13 ;  /* 0x80000013060d7c23 */ /* 0x000fe2000801000d */
[----:B------:R-:W-:Y:S02]  /*21730*/  IMAD.IADD R6, R237, 0x1, -R3 ;  /* 0x00000001ed067824 */ /* 0x000fe400078e0a03 */
[----:B------:R-:W-:Y:S01]  /*21740*/  FFMA.FTZ R14, R2, -UR19, R14 ;  /* 0x80000013020e7c23 */ /* 0x000fe2000801000e */
[----:B------:R-:W-:Y:S01]  /*21750*/  IABS R9, R7 ;  /* 0x0000000700097213 */ /* 0x000fe20000000000 */
[----:B------:R-:W-:Y:S01]  /*21760*/  VIADD R2, R0, 0x61 ;  /* 0x0000006100027836 */ /* 0x000fe20000000000 */
[----:B------:R-:W-:Y:S02]  /*21770*/  ISETP.GE.AND P3, PT, R3, R234, PT ;  /* 0x000000ea0300720c */ /* 0x000fe40003f66270 */
[----:B------:R-:W-:Y:S01]  /*21780*/  IABS R6, R6 ;  /* 0x0000000600067213 */ /* 0x000fe20000000000 */
[----:B------:R-:W-:Y:S01]  /*21790*/  IMAD.IADD R10, R237, 0x1, -R2 ;  /* 0x00000001ed0a7824 */ /* 0x000fe200078e0a02 */
[----:B------:R-:W-:Y:S01]  /*217a0*/  I2FP.F32.S32 R9, R9 ;  /* 0x0000000900097245 */ /* 0x000fe20000201400 */
[----:B-1----:R-:W-:Y:S01]  /*217b0*/  IMAD.MOV.U32 R102, RZ, RZ, R71 ;  /* 0x000000ffff667224 */ /* 0x002fe200078e0047 */
[----:B------:R-:W-:Y:S02]  /*217c0*/  FSEL R226, R19, -INF , !P1 ;  /* 0xff80000013e27808 */ /* 0x000fe40004800000 */
[----:B------:R-:W-:Y:S01]  /*217d0*/  I2FP.F32.S32 R6, R6 ;  /* 0x0000000600067245 */ /* 0x000fe20000201400 */
[----:B---3--:R-:W-:Y:S01]  /*217e0*/  FFMA.FTZ R5, R9, -UR19, R5 ;  /* 0x8000001309057c23 */ /* 0x008fe20008010005 */
[----:B------:R-:W-:Y:S01]  /*217f0*/  IADD3 R8, R236, -R2, RZ ;  /* 0x80000002ec087210 */ /* 0x000fe20007ffe0ff */
[----:B------:R1:W-:Y:S01]  /*21800*/  STL [R1], R226 ;  /* 0x000000e201007387 */ /* 0x0003e20000100800 */
[----:B------:R-:W-:Y:S01]  /*21810*/  ISETP.GE.AND P1, PT, R3, R235, PT ;  /* 0x000000eb0300720c */ /* 0x000fe20003f26270 */
[----:B----4-:R-:W-:Y:S01]  /*21820*/  FFMA.FTZ R4, R6, -UR19, R4 ;  /* 0x8000001306047c23 */ /* 0x010fe20008010004 */
[----:B------:R-:W-:Y:S01]  /*21830*/  @P0 LOP3.LUT R231, R231, 0x2, RZ, 0xfc, !PT ;  /* 0x00000002e7e70812 */ /* 0x000fe200078efcff */
[----:B------:R-:W-:Y:S01]  /*21840*/  STL [R1+0x118], R238 ;  /* 0x000118ee01007387 */ /* 0x000fe20000100800 */
[----:B------:R-:W-:Y:S02]  /*21850*/  FSEL R28, R13, -INF , !P4 ;  /* 0xff8000000d1c7808 */ /* 0x000fe40006000000 */
[----:B------:R-:W-:Y:S01]  /*21860*/  MUFU.TANH R13, R106 ;  /* 0x0000006a000d7308 */ /* 0x000fe20000002400 */
[C---:B------:R-:W-:Y:S01]  /*21870*/  ISETP.GE.AND P0, PT, R3.reuse, R233, PT ;  /* 0x000000e90300720c */ /* 0x040fe20003f06270 */
[----:B------:R-:W-:Y:S01]  /*21880*/  STL [R1+0x11c], R236 ;  /* 0x00011cec01007387 */ /* 0x000fe20000100800 */
[C---:B------:R-:W-:Y:S02]  /*21890*/  ISETP.GE.OR P4, PT, R3.reuse, R241, !P3 ;  /* 0x000000f10300720c */ /* 0x040fe40005f86670 */
[C---:B------:R-:W-:Y:S02]  /*218a0*/  ISETP.GE.OR P1, PT, R3.reuse, R243, !P1 ;  /* 0x000000f30300720c */ /* 0x040fe40004f26670 */
[----:B------:R-:W-:Y:S02]  /*218b0*/  IABS R8, R8 ;  /* 0x0000000800087213 */ /* 0x000fe40000000000 */
[----:B------:R-:W-:Y:S02]  /*218c0*/  MOV R76, R230 ;  /* 0x000000e6004c7202 */ /* 0x000fe40000000f00 */
[----:B------:R-:W-:Y:S02]  /*218d0*/  ISETP.GE.OR P0, PT, R3, R242, !P0 ;  /* 0x000000f20300720c */ /* 0x000fe40004706670 */
[----:B------:R-:W-:Y:S02]  /*218e0*/  FSEL R230, R18, -INF , !P2 ;  /* 0xff80000012e67808 */ /* 0x000fe40005000000 */
[----:B------:R-:W-:Y:S02]  /*218f0*/  FSEL R29, R14, -INF , !P6 ;  /* 0xff8000000e1d7808 */ /* 0x000fe40007000000 */
[----:B------:R-:W2:Y:S01]  /*21900*/  MUFU.TANH R14, R105 ;  /* 0x00000069000e7308 */ /* 0x000ea20000002400 */
[----:B------:R-:W-:Y:S02]  /*21910*/  LOP3.LUT P2, RZ, R231, 0x2, RZ, 0xc0, !PT ;  /* 0x00000002e7ff7812 */ /* 0x000fe4000784c0ff */
[----:B------:R-:W-:Y:S01]  /*21920*/  FSEL R27, R5, -INF , !P1 ;  /* 0xff800000051b7808 */ /* 0x000fe20004800000 */
[----:B------:R-:W-:Y:S01]  /*21930*/  IMAD.IADD R5, R238, 0x1, -R3 ;  /* 0x00000001ee057824 */ /* 0x000fe200078e0a03 */
[----:B------:R-:W-:Y:S02]  /*21940*/  ISETP.GE.AND P6, PT, R3, R232, PT ;  /* 0x000000e80300720c */ /* 0x000fe40003fc6270 */
[----:B------:R-:W-:Y:S02]  /*21950*/  I2FP.F32.S32 R8, R8 ;  /* 0x0000000800087245 */ /* 0x000fe40000201400 */
[----:B------:R-:W-:Y:S02]  /*21960*/  FSEL R30, R4, -INF , !P0 ;  /* 0xff800000041e7808 */ /* 0x000fe40004000000 */
[----:B------:R-:W-:Y:S01]  /*21970*/  IADD3 R4, R238, -R2, RZ ;  /* 0x80000002ee047210 */ /* 0x000fe20007ffe0ff */
[----:B------:R-:W-:Y:S01]  /*21980*/  FFMA.FTZ R17, R8, -UR19, R17 ;  /* 0x8000001308117c23 */ /* 0x000fe20008010011 */
[----:B------:R-:W-:Y:S02]  /*21990*/  FSEL R31, R11, -INF , !P2 ;  /* 0xff8000000b1f7808 */ /* 0x000fe40005000000 */
[----:B------:R-:W-:Y:S02]  /*219a0*/  LOP3.LUT R231, R231, 0xfffffffe, RZ, 0xc0, !PT ;  /* 0xfffffffee7e77812 */ /* 0x000fe400078ec0ff */
[----:B------:R-:W-:Y:S01]  /*219b0*/  ISETP.GE.OR P3, PT, R3, R240, !P6 ;  /* 0x000000f00300720c */ /* 0x000fe20007766670 */
[----:B------:R-:W-:Y:S01]  /*219c0*/  IMAD.IADD R3, R239, 0x1, -R3 ;  /* 0x00000001ef037824 */ /* 0x000fe200078e0a03 */
[----:B------:R-:W-:Y:S02]  /*219d0*/  FSEL R32, R12, -INF , !P5 ;  /* 0xff8000000c207808 */ /* 0x000fe40006800000 */
[----:B------:R-:W3:Y:S01]  /*219e0*/  MUFU.TANH R12, R107 ;  /* 0x0000006b000c7308 */ /* 0x000ee20000002400 */
[C---:B------:R-:W-:Y:S02]  /*219f0*/  ISETP.GE.AND P2, PT, R2.reuse, R233, PT ;  /* 0x000000e90200720c */ /* 0x040fe40003f46270 */
[C---:B------:R-:W-:Y:S02]  /*21a00*/  ISETP.GE.AND P1, PT, R2.reuse, R234, PT ;  /* 0x000000ea0200720c */ /* 0x040fe40003f26270 */
[C---:B------:R-:W-:Y:S02]  /*21a10*/  ISETP.GE.AND P0, PT, R2.reuse, R232, PT ;  /* 0x000000e80200720c */ /* 0x040fe40003f06270 */
[----:B------:R-:W-:Y:S02]  /*21a20*/  IABS R7, R10 ;  /* 0x0000000a00077213 */ /* 0x000fe40000000000 */
[C---:B------:R-:W-:Y:S02]  /*21a30*/  ISETP.GE.AND P5, PT, R2.reuse, R235, PT ;  /* 0x000000eb0200720c */ /* 0x040fe40003fa6270 */
[----:B------:R-:W-:Y:S02]  /*21a40*/  IABS R5, R5 ;  /* 0x0000000500057213 */ /* 0x000fe40000000000 */
[----:B------:R-:W-:Y:S02]  /*21a50*/  IABS R8, R4 ;  /* 0x0000000400087213 */ /* 0x000fe40000000000 */
[----:B------:R-:W-:Y:S01]  /*21a60*/  @P4 LOP3.LUT R231, R231, 0x1, RZ, 0xfc, !PT ;  /* 0x00000001e7e74812 */ /* 0x000fe200078efcff */
[----:B------:R-:W-:Y:S01]  /*21a70*/  IMAD.MOV.U32 R4, RZ, RZ, R5 ;  /* 0x000000ffff047224 */ /* 0x000fe200078e0005 */
[C---:B------:R-:W-:Y:S01]  /*21a80*/  ISETP.GE.OR P4, PT, R2.reuse, R242, !P2 ;  /* 0x000000f20200720c */ /* 0x040fe20005786670 */
[----:B------:R-:W-:Y:S01]  /*21a90*/  MUFU.TANH R5, R108 ;  /* 0x0000006c00057308 */ /* 0x000fe20000002400 */
[C---:B------:R-:W-:Y:S02]  /*21aa0*/  ISETP.GE.OR P2, PT, R2.reuse, R241, !P1 ;  /* 0x000000f10200720c */ /* 0x040fe40004f46670 */
[C---:B------:R-:W-:Y:S02]  /*21ab0*/  ISETP.GE.OR P6, PT, R2.reuse, R240, !P0 ;  /* 0x000000f00200720c */ /* 0x040fe400047c6670 */
[----:B------:R-:W-:Y:S02]  /*21ac0*/  I2FP.F32.S32 R7, R7 ;  /* 0x0000000700077245 */ /* 0x000fe40000201400 */
[----:B------:R-:W-:Y:S01]  /*21ad0*/  ISETP.GE.OR P5, PT, R2, R243, !P5 ;  /* 0x000000f30200720c */ /* 0x000fe20006fa6670 */
[----:B------:R-:W-:Y:S01]  /*21ae0*/  IMAD.IADD R2, R239, 0x1, -R2 ;  /* 0x00000001ef027824 */ /* 0x000fe200078e0a02 */
[----:B------:R-:W-:Y:S01]  /*21af0*/  IABS R6, R3 ;  /* 0x0000000300067213 */ /* 0x000fe20000000000 */
[----:B------:R-:W-:Y:S02]  /*21b00*/  IMAD.MOV.U32 R3, RZ, RZ, R8 ;  /* 0x000000ffff037224 */ /* 0x000fe400078e0008 */
[----:B------:R-:W-:Y:S01]  /*21b10*/  FFMA.FTZ R16, R7, -UR19, R16 ;  /* 0x8000001307107c23 */ /* 0x000fe20008010010 */
[----:B------:R-:W-:Y:S02]  /*21b20*/  FSEL R25, R17, -INF , !P5 ;  /* 0xff80000011197808 */ /* 0x000fe40006800000 */
[----:B------:R-:W-:Y:S01]  /*21b30*/  MUFU.TANH R17, R120 ;  /* 0x0000007800117308 */ /* 0x000fe20000002400 */
[----:B------:R-:W-:Y:S02]  /*21b40*/  IABS R7, R2 ;  /* 0x0000000200077213 */ /* 0x000fe40000000000 */
[----:B------:R-:W-:Y:S02]  /*21b50*/  I2FP.F32.S32 R3, R3 ;  /* 0x0000000300037245 */ /* 0x000fe40000201400 */
[----:B------:R-:W-:Y:S02]  /*21b60*/  I2FP.F32.S32 R2, R4 ;  /* 0x0000000400027245 */ /* 0x000fe40000201400 */
[----:B------:R-:W-:Y:S03]  /*21b70*/  I2FP.F32.S32 R6, R6 ;  /* 0x0000000600067245 */ /* 0x000fe60000201400 */
[----:B------:R4:W1:Y:S01]  /*21b80*/  MUFU.TANH R4, R109 ;  /* 0x0000006d00047308 */ /* 0x0008620000002400 */
[----:B--2---:R-:W-:Y:S01]  /*21b90*/  FFMA.FTZ R14, R3, -UR19, R14 ;  /* 0x80000013030e7c23 */ /* 0x004fe2000801000e */
[----:B------:R-:W-:Y:S01]  /*21ba0*/  I2FP.F32.S32 R7, R7 ;  /* 0x0000000700077245 */ /* 0x000fe20000201400 */
[----:B------:R-:W-:Y:S01]  /*21bb0*/  FFMA.FTZ R15, R2, -UR19, R15 ;  /* 0x80000013020f7c23 */ /* 0x000fe2000801000f */
[C---:B------:R-:W-:Y:S01]  /*21bc0*/  IADD3 R3, R0.reuse, 0x68, RZ ;  /* 0x0000006800037810 */ /* 0x040fe20007ffe0ff */
[----:B------:R-:W-:Y:S02]  /*21bd0*/  VIADD R2, R0, 0x69 ;  /* 0x0000006900027836 */ /* 0x000fe40000000000 */
[----:B------:R-:W-:Y:S01]  /*21be0*/  FFMA.FTZ R13, R6, -UR19, R13 ;  /* 0x80000013060d7c23 */ /* 0x000fe2000801000d */
[----:B---3--:R-:W-:Y:S01]  /*21bf0*/  FFMA.FTZ R12, R7, -UR19, R12 ;  /* 0x80000013070c7c23 */ /* 0x008fe2000801000c */
[----:B------:R-:W-:Y:S01]  /*21c00*/  IADD3 R9, R239, -R3, RZ ;  /* 0x80000003ef097210 */ /* 0x000fe20007ffe0ff */
[--C-:B------:R-:W-:Y:S01]  /*21c10*/  IMAD.IADD R6, R238, 0x1, -R2.reuse ;  /* 0x00000001ee067824 */ /* 0x100fe200078e0a02 */
[----:B------:R-:W-:Y:S01]  /*21c20*/  ISETP.GE.AND P0, PT, R2, R234, PT ;  /* 0x000000ea0200720c */ /* 0x000fe20003f06270 */
[----:B------:R-:W-:Y:S01]  /*21c30*/  IMAD.IADD R7, R238, 0x1, -R3 ;  /* 0x00000001ee077824 */ /* 0x000fe200078e0a03 */
[----:B------:R-:W-:Y:S01]  /*21c40*/  FSEL R217, R13, -INF , !P3 ;  /* 0xff8000000dd97808 */ /* 0x000fe20005800000 */
[----:B------:R-:W-:Y:S01]  /*21c50*/  IMAD.IADD R11, R239, 0x1, -R2 ;  /* 0x00000001ef0b7824 */ /* 0x000fe200078e0a02 */
[----:B------:R-:W-:Y:S01]  /*21c60*/  MUFU.TANH R13, R115 ;  /* 0x00000073000d7308 */ /* 0x000fe20000002400 */
[----:B------:R-:W-:Y:S02]  /*21c70*/  IABS R8, R6 ;  /* 0x0000000600087213 */ /* 0x000fe40000000000 */
[----:B------:R-:W-:Y:S01]  /*21c80*/  IABS R10, R7 ;  /* 0x00000007000a7213 */ /* 0x000fe20000000000 */
[----:B----4-:R-:W-:Y:S01]  /*21c90*/  IMAD.MOV.U32 R109, RZ, RZ, R58 ;  /* 0x000000ffff6d7224 */ /* 0x010fe200078e003a */
[C---:B------:R-:W-:Y:S02]  /*21ca0*/  ISETP.GE.AND P3, PT, R3.reuse, R232, PT ;  /* 0x000000e80300720c */ /* 0x040fe40003f66270 */
[----:B------:R-:W-:Y:S02]  /*21cb0*/  I2FP.F32.S32 R8, R8 ;  /* 0x0000000800087245 */ /* 0x000fe40000201400 */
[----:B------:R-:W-:Y:S02]  /*21cc0*/  I2FP.F32.S32 R10, R10 ;  /* 0x0000000a000a7245 */ /* 0x000fe40000201400 */
[C---:B------:R-:W-:Y:S01]  /*21cd0*/  ISETP.GE.OR P3, PT, R3.reuse, R240, !P3 ;  /* 0x000000f00300720c */ /* 0x040fe20005f66670 */
[----:B-1----:R-:W-:Y:S01]  /*21ce0*/  FFMA.FTZ R4, R8, -UR19, R4 ;  /* 0x8000001308047c23 */ /* 0x002fe20008010004 */
[----:B------:R-:W-:Y:S01]  /*21cf0*/  ISETP.GE.AND P1, PT, R3, R234, PT ;  /* 0x000000ea0300720c */ /* 0x000fe20003f26270 */
[----:B------:R-:W-:Y:S01]  /*21d00*/  FFMA.FTZ R5, R10, -UR19, R5 ;  /* 0x800000130a057c23 */ /* 0x000fe20008010005 */
[----:B------:R-:W-:Y:S01]  /*21d10*/  LOP3.LUT P5, RZ, R231, 0x1, RZ, 0xc0, !PT ;  /* 0x00000001e7ff7812 */ /* 0x000fe200078ac0ff */
[----:B------:R-:W-:Y:S01]  /*21d20*/  FMUL.FTZ R10, R116, UR8 ;  /* 0x00000008740a7c20 */ /* 0x000fe20008410000 */
[-C--:B------:R-:W-:Y:S02]  /*21d30*/  ISETP.GE.OR P0, PT, R2, R241.reuse, !P0 ;  /* 0x000000f10200720c */ /* 0x080fe40004706670 */
[----:B------:R-:W-:Y:S02]  /*21d40*/  FSEL R26, R16, -INF , !P4 ;  /* 0xff800000101a7808 */ /* 0x000fe40006000000 */
[----:B------:R-:W-:Y:S01]  /*21d50*/  MUFU.TANH R16, R112 ;  /* 0x0000007000107308 */ /* 0x000fe20000002400 */
[----:B------:R-:W-:Y:S01]  /*21d60*/  FSEL R223, R12, -INF , !P6 ;  /* 0xff8000000cdf7808 */ /* 0x000fe20007000000 */
[----:B------:R-:W-:Y:S01]  /*21d70*/  FMUL.FTZ R12, R121, UR8 ;  /* 0x00000008790c7c20 */ /* 0x000fe20008410000 */
[C---:B------:R-:W-:Y:S02]  /*21d80*/  ISETP.GE.OR P1, PT, R3.reuse, R241, !P1 ;  /* 0x000000f10300720c */ /* 0x040fe40004f26670 */
[----:B------:R-:W-:Y:S02]  /*21d90*/  IABS R6, R9 ;  /* 0x0000000900067213 */ /* 0x000fe40000000000 */
[----:B------:R-:W-:Y:S03]  /*21da0*/  FSEL R221, R14, -INF , !P2 ;  /* 0xff8000000edd7808 */ /* 0x000fe60005000000 */
[----:B------:R-:W-:Y:S01]  /*21db0*/  MUFU.TANH R10, R10 ;  /* 0x0000000a000a7308 */ /* 0x000fe20000002400 */
[C---:B------:R-:W-:Y:S02]  /*21dc0*/  ISETP.GE.AND P4, PT, R3.reuse, R233, PT ;  /* 0x000000e90300720c */ /* 0x040fe40003f86270 */
[----:B------:R-:W-:Y:S02]  /*21dd0*/  ISETP.GE.AND P6, PT, R3, R235, PT ;  /* 0x000000eb0300720c */ /* 0x000fe40003fc6270 */
[----:B------:R-:W-:Y:S02]  /*21de0*/  MOV R78, R21 ;  /* 0x00000015004e7202 */ /* 0x000fe40000000f00 */
[----:B------:R-:W-:Y:S03]  /*21df0*/  MOV R103, R77 ;  /* 0x0000004d00677202 */ /* 0x000fe60000000f00 */
[----:B------:R-:W1:Y:S01]  /*21e00*/  MUFU.TANH R14, R114 ;  /* 0x00000072000e7308 */ /* 0x000e620000002400 */
[----:B------:R-:W-:Y:S01]  /*21e10*/  FSEL R67, R15, -INF , !P5 ;  /* 0xff8000000f437808 */ /* 0x000fe20006800000 */
[----:B------:R-:W-:Y:S01]  /*21e20*/  IMAD.MOV.U32 R77, RZ, RZ, R204 ;  /* 0x000000ffff4d7224 */ /* 0x000fe200078e00cc */
[----:B------:R-:W-:Y:S02]  /*21e30*/  FSEL R251, R4, -INF , !P0 ;  /* 0xff80000004fb7808 */ /* 0x000fe40004000000 */
[----:B------:R-:W-:Y:S01]  /*21e40*/  LOP3.LUT R231, R231, 0xfffffffd, RZ, 0xc0, !PT ;  /* 0xfffffffde7e77812 */ /* 0x000fe200078ec0ff */
[----:B------:R-:W-:Y:S01]  /*21e50*/  IMAD.MOV.U32 R90, RZ, RZ, R77 ;  /* 0x000000ffff5a7224 */ /* 0x000fe200078e004d */
[----:B------:R-:W-:Y:S03]  /*21e60*/  FSEL R252, R5, -INF , !P1 ;  /* 0xff80000005fc7808 */ /* 0x000fe60004800000 */
[----:B------:R-:W2:Y:S01]  /*21e70*/  MUFU.TANH R15, R113 ;  /* 0x00000071000f7308 */ /* 0x000ea20000002400 */
[----:B------:R-:W-:Y:S01]  /*21e80*/  I2FP.F32.S32 R6, R6 ;  /* 0x0000000600067245 */ /* 0x000fe20000201400 */
[--C-:B------:R-:W-:Y:S01]  /*21e90*/  IMAD.IADD R5, R236, 0x1, -R3.reuse ;  /* 0x00000001ec057824 */ /* 0x100fe200078e0a03 */
[C---:B------:R-:W-:Y:S02]  /*21ea0*/  ISETP.GE.AND P5, PT, R2.reuse, R235, PT ;  /* 0x000000eb0200720c */ /* 0x040fe40003fa6270 */
[----:B------:R-:W-:Y:S01]  /*21eb0*/  ISETP.GE.AND P2, PT, R2, R233, PT ;  /* 0x000000e90200720c */ /* 0x000fe20003f46270 */
[----:B------:R-:W-:Y:S01]  /*21ec0*/  FFMA.FTZ R110, R6, -UR19, R110 ;  /* 0x80000013066e7c23 */ /* 0x000fe2000801006e */
[----:B------:R-:W-:Y:S03]  /*21ed0*/  ISETP.GE.AND P0, PT, R2, R232, PT ;  /* 0x000000e80200720c */ /* 0x000fe60003f06270 */
[----:B------:R-:W3:Y:S01]  /*21ee0*/  MUFU.TANH R12, R12 ;  /* 0x0000000c000c7308 */ /* 0x000ee20000002400 */
[CC--:B------:R-:W-:Y:S02]  /*21ef0*/  ISETP.GE.OR P1, PT, R3.reuse, R243.reuse, !P6 ;  /* 0x000000f30300720c */ /* 0x0c0fe40007726670 */
[----:B------:R-:W-:Y:S01]  /*21f00*/  ISETP.GE.OR P4, PT, R3, R242, !P4 ;  /* 0x000000f20300720c */ /* 0x000fe20006786670 */
[----:B------:R-:W-:Y:S01]  /*21f10*/  IMAD.IADD R3, R237, 0x1, -R3 ;  /* 0x00000001ed037824 */ /* 0x000fe200078e0a03 */
[----:B------:R-:W-:Y:S02]  /*21f20*/  @P3 LOP3.LUT R231, R231, 0x2, RZ, 0xfc, !PT ;  /* 0x00000002e7e73812 */ /* 0x000fe400078efcff */
[----:B------:R-:W-:Y:S02]  /*21f30*/  IADD3 R4, R236, -R2, RZ ;  /* 0x80000002ec047210 */ /* 0x000fe40007ffe0ff */
[C---:B------:R-:W-:Y:S02]  /*21f40*/  ISETP.GE.OR P5, PT, R2.reuse, R243, !P5 ;  /* 0x000000f30200720c */ /* 0x040fe40006fa6670 */
[C---:B------:R-:W-:Y:S02]  /*21f50*/  ISETP.GE.OR P2, PT, R2.reuse, R242, !P2 ;  /* 0x000000f20200720c */ /* 0x040fe40005746670 */
[----:B------:R-:W-:Y:S01]  /*21f60*/  ISETP.GE.OR P3, PT, R2, R240, !P0 ;  /* 0x000000f00200720c */ /* 0x000fe20004766670 */
[----:B------:R-:W-:Y:S01]  /*21f70*/  IMAD.IADD R2, R237, 0x1, -R2 ;  /* 0x00000001ed027824 */ /* 0x000fe200078e0a02 */
[----:B------:R-:W-:Y:S02]  /*21f80*/  IABS R6, R5 ;  /* 0x0000000500067213 */ /* 0x000fe40000000000 */
[----:B------:R-:W-:Y:S02]  /*21f90*/  IABS R3, R3 ;  /* 0x0000000300037213 */ /* 0x000fe40000000000 */
[----:B------:R-:W-:Y:S01]  /*21fa0*/  IABS R5, R2 ;  /* 0x0000000200057213 */ /* 0x000fe20000000000 */
[----:B------:R-:W-:Y:S01]  /*21fb0*/  IMAD.MOV.U32 R2, RZ, RZ, R6 ;  /* 0x000000ffff027224 */ /* 0x000fe200078e0006 */
[----:B------:R-:W-:Y:S02]  /*21fc0*/  I2FP.F32.S32 R3, R3 ;  /* 0x0000000300037245 */ /* 0x000fe40000201400 */
[----:B------:R-:W-:Y:S02]  /*21fd0*/  IABS R4, R4 ;  /* 0x0000000400047213 */ /* 0x000fe40000000000 */
[----:B------:R-:W-:Y:S01]  /*21fe0*/  I2FP.F32.S32 R5, R5 ;  /* 0x0000000500057245 */ /* 0x000fe20000201400 */
[----:B-1----:R-:W-:Y:S01]  /*21ff0*/  FFMA.FTZ R14, R3, -UR19, R14 ;  /* 0x80000013030e7c23 */ /* 0x002fe2000801000e */
[----:B------:R-:W-:Y:S01]  /*22000*/  IABS R7, R11 ;  /* 0x0000000b00077213 */ /* 0x000fe20000000000 */
[----:B------:R-:W-:Y:S01]  /*22010*/  VIADD R3, R0, 0x70 ;  /* 0x0000007000037836 */ /* 0x000fe20000000000 */
[----:B------:R-:W-:Y:S01]  /*22020*/  I2FP.F32.S32 R2, R2 ;  /* 0x0000000200027245 */ /* 0x000fe20000201400 */
[----:B------:R-:W-:Y:S01]  /*22030*/  FFMA.FTZ R13, R5, -UR19, R13 ;  /* 0x80000013050d7c23 */ /* 0x000fe2000801000d */
[----:B------:R-:W-:Y:S01]  /*22040*/  I2FP.F32.S32 R4, R4 ;  /* 0x0000000400047245 */ /* 0x000fe20000201400 */
[----:B------:R-:W-:Y:S01]  /*22050*/  IMAD.IADD R5, R236, 0x1, -R3 ;  /* 0x00000001ec057824 */ /* 0x000fe200078e0a03 */
[----:B------:R-:W-:Y:S01]  /*22060*/  I2FP.F32.S32 R7, R7 ;  /* 0x0000000700077245 */ /* 0x000fe20000201400 */
[----:B------:R-:W-:Y:S01]  /*22070*/  FFMA.FTZ R16, R2, -UR19, R16 ;  /* 0x8000001302107c23 */ /* 0x000fe20008010010 */
[----:B------:R-:W-:Y:S01]  /*22080*/  IADD3 R2, R0, 0x71, RZ ;  /* 0x0000007100027810 */ /* 0x000fe20007ffe0ff */
[----:B--2---:R-:W-:Y:S01]  /*22090*/  FFMA.FTZ R15, R4, -UR19, R15 ;  /* 0x80000013040f7c23 */ /* 0x004fe2000801000f */
[----:B------:R-:W-:Y:S02]  /*220a0*/  IMAD.IADD R4, R237, 0x1, -R3 ;  /* 0x00000001ed047824 */ /* 0x000fe400078e0a03 */
[----:B------:R-:W-:Y:S01]  /*220b0*/  FFMA.FTZ R111, R7, -UR19, R111 ;  /* 0x80000013076f7c23 */ /* 0x000fe2000801006f */
[----:B------:R-:W-:Y:S01]  /*220c0*/  IADD3 R8, R237, -R2, RZ ;  /* 0x80000002ed087210 */ /* 0x000fe20007ffe0ff */
[----:B------:R-:W-:Y:S01]  /*220d0*/  IMAD.IADD R6, R236, 0x1, -R2 ;  /* 0x00000001ec067824 */ /* 0x000fe200078e0a02 */
[----:B------:R-:W-:Y:S01]  /*220e0*/  IABS R7, R5 ;  /* 0x0000000500077213 */ /* 0x000fe20000000000 */
[----:B------:R-:W-:Y:S01]  /*220f0*/  IMAD.IADD R11, R238, 0x1, -R3 ;  /* 0x00000001ee0b7824 */ /* 0x000fe200078e0a03 */
[----:B------:R-:W-:Y:S02]  /*22100*/  IABS R5, R4 ;  /* 0x0000000400057213 */ /* 0x000fe40000000000 */
[----:B------:R-:W-:Y:S01]  /*22110*/  IABS R4, R8 ;  /* 0x0000000800047213 */ /* 0x000fe20000000000 */
[----:B------:R-:W-:Y:S01]  /*22120*/  IMAD.MOV.U32 R8, RZ, RZ, R7 ;  /* 0x000000ffff087224 */ /* 0x000fe200078e0007 */
[----:B------:R-:W-:Y:S02]  /*22130*/  IABS R6, R6 ;  /* 0x0000000600067213 */ /* 0x000fe40000000000 */
[----:B------:R-:W-:Y:S02]  /*22140*/  ISETP.GE.AND P0, PT, R3, R235, PT ;  /* 0x000000eb0300720c */ /* 0x000fe40003f06270 */
[----:B------:R-:W-:Y:S01]  /*22150*/  I2FP.F32.S32 R9, R8 ;  /* 0x0000000800097245 */ /* 0x000fe20000201400 */
[----:B------:R-:W-:Y:S01]  /*22160*/  IMAD.MOV.U32 R7, RZ, RZ, R6 ;  /* 0x000000ffff077224 */ /* 0x000fe200078e0006 */
[----:B------:R-:W-:Y:S02]  /*22170*/  FSEL R22, R16, -INF , !P1 ;  /* 0xff80000010167808 */ /* 0x000fe40004800000 */
[----:B------:R-:W-:Y:S01]  /*22180*/  MOV R6, R4 ;  /* 0x0000000400067202 */ /* 0x000fe20000000f00 */
[----:B------:R-:W-:Y:S01]  /*22190*/  FFMA.FTZ R10, R9, -UR19, R10 ;  /* 0x80000013090a7c23 */ /* 0x000fe2000801000a */
[----:B------:R-:W-:Y:S01]  /*221a0*/  I2FP.F32.S32 R8, R5 ;  /* 0x0000000500087245 */ /* 0x000fe20000201400 */
[----:B------:R-:W-:Y:S01]  /*221b0*/  FMUL.FTZ R9, R125, UR8 ;  /* 0x000000087d097c20 */ /* 0x000fe20008410000 */
[----:B------:R-:W-:Y:S02]  /*221c0*/  I2FP.F32.S32 R7, R7 ;  /* 0x0000000700077245 */ /* 0x000fe40000201400 */
[C---:B------:R-:W-:Y:S01]  /*221d0*/  ISETP.GE.OR P0, PT, R3.reuse, R243, !P0 ;  /* 0x000000f30300720c */ /* 0x040fe20004706670 */
[----:B------:R-:W-:Y:S01]  /*221e0*/  FFMA.FTZ R8, R8, -UR19, R118 ;  /* 0x8000001308087c23 */ /* 0x000fe20008010076 */
[----:B------:R-:W-:Y:S01]  /*221f0*/  FSEL R24, R14, -INF , !P4 ;  /* 0xff8000000e187808 */ /* 0x000fe20006000000 */
[----:B------:R-:W-:Y:S01]  /*22200*/  MUFU.TANH R9, R9 ;  /* 0x0000000900097308 */ /* 0x000fe20000002400 */
[----:B------:R-:W-:Y:S02]  /*22210*/  ISETP.GE.AND P1, PT, R3, R233, PT ;  /* 0x000000e90300720c */ /* 0x000fe40003f26270 */
[----:B------:R-:W-:Y:S02]  /*22220*/  ISETP.GE.AND P4, PT, R2, R235, PT ;  /* 0x000000eb0200720c */ /* 0x000fe40003f86270 */
[----:B------:R-:W-:Y:S02]  /*22230*/  FSEL R18, R10, -INF , !P0 ;  /* 0xff8000000a127808 */ /* 0x000fe40004000000 */
[----:B------:R-:W-:Y:S03]  /*22240*/  I2FP.F32.S32 R5, R6 ;  /* 0x0000000600057245 */ /* 0x000fe60000201400 */
[----:B------:R-:W1:Y:S01]  /*22250*/  MUFU.TANH R10, R124 ;  /* 0x0000007c000a7308 */ /* 0x000e620000002400 */
[----:B------:R-:W-:Y:S01]  /*22260*/  FSEL R23, R13, -INF , !P2 ;  /* 0xff8000000d177808 */ /* 0x000fe20005000000 */
[----:B------:R-:W-:Y:S01]  /*22270*/  FFMA.FTZ R6, R7, -UR19, R117 ;  /* 0x8000001307067c23 */ /* 0x000fe20008010075 */
[----:B------:R-:W-:Y:S01]  /*22280*/  IABS R4, R11 ;  /* 0x0000000b00047213 */ /* 0x000fe20000000000 */
[----:B------:R-:W-:Y:S01]  /*22290*/  FFMA.FTZ R5, R5, -UR19, R119 ;  /* 0x8000001305057c23 */ /* 0x000fe20008010077 */
[----:B------:R-:W-:Y:S02]  /*222a0*/  ISETP.GE.OR P0, PT, R3, R242, !P1 ;  /* 0x000000f20300720c */ /* 0x000fe40004f06670 */
[C---:B------:R-:W-:Y:S03]  /*222b0*/  ISETP.GE.OR P1, PT, R2.reuse, R243, !P4 ;  /* 0x000000f30200720c */ /* 0x040fe60006726670 */
[----:B------:R2:W4:Y:S01]  /*222c0*/  MUFU.TANH R11, R131 ;  /* 0x00000083000b7308 */ /* 0x0005220000002400 */
[----:B------:R-:W-:Y:S02]  /*222d0*/  ISETP.GE.AND P2, PT, R2, R233, PT ;  /* 0x000000e90200720c */ /* 0x000fe40003f46270 */
[----:B------:R-:W-:Y:S02]  /*222e0*/  FSEL R21, R15, -INF , !P5 ;  /* 0xff8000000f157808 */ /* 0x000fe40006800000 */
[----:B------:R-:W-:Y:S02]  /*222f0*/  I2FP.F32.S32 R4, R4 ;  /* 0x0000000400047245 */ /* 0x000fe40000201400 */
[C---:B------:R-:W-:Y:S02]  /*22300*/  ISETP.GE.AND P6, PT, R3.reuse, R234, PT ;  /* 0x000000ea0300720c */ /* 0x040fe40003fc6270 */
[----:B------:R-:W-:Y:S01]  /*22310*/  FSEL R20, R8, -INF , !P0 ;  /* 0xff80000008147808 */ /* 0x000fe20004000000 */
[----:B------:R-:W-:Y:S01]  /*22320*/  FFMA.FTZ R17, R4, -UR19, R17 ;  /* 0x8000001304117c23 */ /* 0x000fe20008010011 */
[C---:B------:R-:W-:Y:S01]  /*22330*/  ISETP.GE.AND P5, PT, R3.reuse, R232, PT ;  /* 0x000000e80300720c */ /* 0x040fe20003fa6270 */
[----:B------:R-:W-:Y:S01]  /*22340*/  IMAD.IADD R4, R238, 0x1, -R2 ;  /* 0x00000001ee047824 */ /* 0x000fe200078e0a02 */
[----:B------:R-:W-:Y:S02]  /*22350*/  FSEL R16, R6, -INF , !P1 ;  /* 0xff80000006107808 */ /* 0x000fe40004800000 */
[C---:B------:R-:W-:Y:S02]  /*22360*/  ISETP.GE.OR P2, PT, R2.reuse, R242, !P2 ;  /* 0x000000f20200720c */ /* 0x040fe40005746670 */
[C---:B------:R-:W-:Y:S01]  /*22370*/  ISETP.GE.AND P0, PT, R2.reuse, R232, PT ;  /* 0x000000e80200720c */ /* 0x040fe20003f06270 */
[----:B--2---:R-:W-:Y:S01]  /*22380*/  IMAD.MOV.U32 R131, RZ, RZ, R81 ;  /* 0x000000ffff837224 */ /* 0x004fe200078e0051 */
[C---:B------:R-:W-:Y:S01]  /*22390*/  ISETP.GE.AND P1, PT, R2.reuse, R234, PT ;  /* 0x000000ea0200720c */ /* 0x040fe20003f26270 */
[----:B------:R-:W-:Y:S01]  /*223a0*/  IMAD.MOV.U32 R81, RZ, RZ, R76 ;  /* 0x000000ffff517224 */ /* 0x000fe200078e004c */
[CC--:B------:R-:W-:Y:S02]  /*223b0*/  ISETP.GE.OR P4, PT, R3.reuse, R241.reuse, !P6 ;  /* 0x000000f10300720c */ /* 0x0c0fe40007786670 */
[-C--:B------:R-:W-:Y:S01]  /*223c0*/  ISETP.GE.OR P6, PT, R3, R240.reuse, !P5 ;  /* 0x000000f00300720c */ /* 0x080fe20006fc6670 */
[----:B------:R-:W-:Y:S01]  /*223d0*/  IMAD.IADD R3, R239, 0x1, -R3 ;  /* 0x00000001ef037824 */ /* 0x000fe200078e0a03 */
[----:B------:R-:W-:Y:S02]  /*223e0*/  FSEL R19, R5, -INF , !P2 ;  /* 0xff80000005137808 */ /* 0x000fe40005000000 */
[C---:B------:R-:W-:Y:S02]  /*223f0*/  ISETP.GE.OR P2, PT, R2.reuse, R241, !P1 ;  /* 0x000000f10200720c */ /* 0x040fe40004f46670 */
[----:B------:R-:W-:Y:S02]  /*22400*/  ISETP.GE.OR P5, PT, R2, R240, !P0 ;  /* 0x000000f00200720c */ /* 0x000fe400047a6670 */
[----:B------:R-:W-:Y:S02]  /*22410*/  IADD3 R2, R239, -R2, RZ ;  /* 0x80000002ef027210 */ /* 0x000fe40007ffe0ff */
[----:B------:R-:W-:Y:S02]  /*22420*/  IABS R3, R3 ;  /* 0x0000000300037213 */ /* 0x000fe40000000000 */
[----:B------:R-:W-:Y:S01]  /*22430*/  IABS R6, R2 ;  /* 0x0000000200067213 */ /* 0x000fe20000000000 */
[C---:B------:R-:W-:Y:S01]  /*22440*/  VIADD R2, R0.reuse, 0x78 ;  /* 0x0000007800027836 */ /* 0x040fe20000000000 */
[----:B------:R-:W-:Y:S01]  /*22450*/  IABS R5, R4 ;  /* 0x0000000400057213 */ /* 0x000fe20000000000 */
[----:B------:R-:W-:Y:S01]  /*22460*/  VIADD R0, R0, 0x79 ;  /* 0x0000007900007836 */ /* 0x000fe20000000000 */
[----:B------:R-:W-:Y:S01]  /*22470*/  I2FP.F32.S32 R3, R3 ;  /* 0x0000000300037245 */ /* 0x000fe20000201400 */
[----:B------:R-:W-:Y:S01]  /*22480*/  IMAD.IADD R4, R238, 0x1, -R2 ;  /* 0x00000001ee047824 */ /* 0x000fe200078e0a02 */
[----:B------:R-:W-:Y:S01]  /*22490*/  I2FP.F32.S32 R5, R5 ;  /* 0x0000000500057245 */ /* 0x000fe20000201400 */
[----:B------:R-:W-:Y:S01]  /*224a0*/  IMAD.IADD R8, R236, 0x1, -R0 ;  /* 0x00000001ec087824 */ /* 0x000fe200078e0a00 */
[----:B------:R-:W-:Y:S01]  /*224b0*/  I2FP.F32.S32 R6, R6 ;  /* 0x0000000600067245 */ /* 0x000fe20000201400 */
[----:B------:R-:W-:Y:S01]  /*224c0*/  FFMA.FTZ R122, R3, -UR19, R122 ;  /* 0x80000013037a7c23 */ /* 0x000fe2000801007a */
[----:B------:R-:W-:Y:S01]  /*224d0*/  IABS R4, R4 ;  /* 0x0000000400047213 */ /* 0x000fe20000000000 */
[----:B---3--:R-:W-:Y:S01]  /*224e0*/  FFMA.FTZ R12, R5, -UR19, R12 ;  /* 0x80000013050c7c23 */ /* 0x008fe2000801000c */
[----:B------:R-:W-:Y:S01]  /*224f0*/  IADD3 R3, R238, -R0, RZ ;  /* 0x80000000ee037210 */ /* 0x000fe20007ffe0ff */
[--C-:B------:R-:W-:Y:S02]  /*22500*/  IMAD.IADD R5, R236, 0x1, -R2.reuse ;  /* 0x00000001ec057824 */ /* 0x100fe400078e0a02 */
[----:B------:R-:W-:Y:S01]  /*22510*/  FFMA.FTZ R123, R6, -UR19, R123 ;  /* 0x80000013067b7c23 */ /* 0x000fe2000801007b */
[----:B------:R-:W-:Y:S01]  /*22520*/  I2FP.F32.S32 R4, R4 ;  /* 0x0000000400047245 */ /* 0x000fe20000201400 */
[C---:B------:R-:W-:Y:S01]  /*22530*/  IMAD.IADD R6, R237.reuse, 0x1, -R2 ;  /* 0x00000001ed067824 */ /* 0x040fe200078e0a02 */
[----:B------:R-:W-:Y:S02]  /*22540*/  IABS R3, R3 ;  /* 0x0000000300037213 */ /* 0x000fe40000000000 */
[----:B------:R-:W-:Y:S01]  /*22550*/  IABS R5, R5 ;  /* 0x0000000500057213 */ /* 0x000fe20000000000 */
[----:B-1----:R-:W-:Y:S01]  /*22560*/  FFMA.FTZ R10, R4, -UR19, R10 ;  /* 0x80000013040a7c23 */ /* 0x002fe2000801000a */
[----:B------:R-:W-:Y:S02]  /*22570*/  IABS R4, R6 ;  /* 0x0000000600047213 */ /* 0x000fe40000000000 */
[----:B------:R-:W-:Y:S02]  /*22580*/  I2FP.F32.S32 R3, R3 ;  /* 0x0000000300037245 */ /* 0x000fe40000201400 */
[----:B------:R-:W-:Y:S02]  /*22590*/  IADD3 R6, R237, -R0, RZ ;  /* 0x80000000ed067210 */ /* 0x000fe40007ffe0ff */
[----:B------:R-:W-:Y:S01]  /*225a0*/  I2FP.F32.S32 R7, R5 ;  /* 0x0000000500077245 */ /* 0x000fe20000201400 */
[----:B------:R-:W-:Y:S01]  /*225b0*/  FFMA.FTZ R9, R3, -UR19, R9 ;  /* 0x8000001303097c23 */ /* 0x000fe20008010009 */
[----:B------:R-:W-:Y:S02]  /*225c0*/  I2FP.F32.S32 R5, R4 ;  /* 0x0000000400057245 */ /* 0x000fe40000201400 */
[----:B------:R-:W-:Y:S01]  /*225d0*/  IABS R4, R8 ;  /* 0x0000000800047213 */ /* 0x000fe20000000000 */
[----:B------:R-:W-:Y:S01]  /*225e0*/  FFMA.FTZ R7, R7, -UR19, R128 ;  /* 0x8000001307077c23 */ /* 0x000fe20008010080 */
[----:B------:R-:W-:Y:S01]  /*225f0*/  IABS R3, R6 ;  /* 0x0000000600037213 */ /* 0x000fe20000000000 */
[----:B------:R-:W-:Y:S01]  /*22600*/  FFMA.FTZ R6, R5, -UR19, R130 ;  /* 0x8000001305067c23 */ /* 0x000fe20008010082 */
[----:B------:R-:W-:Y:S02]  /*22610*/  I2FP.F32.S32 R4, R4 ;  /* 0x0000000400047245 */ /* 0x000fe40000201400 */
[----:B------:R-:W-:Y:S02]  /*22620*/  I2FP.F32.S32 R3, R3 ;  /* 0x0000000300037245 */ /* 0x000fe40000201400 */
[----:B------:R-:W-:Y:S01]  /*22630*/  ISETP.GE.AND P1, PT, R2, R234, PT ;  /* 0x000000ea0200720c */ /* 0x000fe20003f26270 */
[----:B------:R-:W-:Y:S01]  /*22640*/  FFMA.FTZ R8, R4, -UR19, R129 ;  /* 0x8000001304087c23 */ /* 0x000fe20008010081 */
[----:B------:R-:W-:Y:S01]  /*22650*/  FMNMX.FTZ R4, R186, R132, !PT ;  /* 0x00000084ba047209 */ /* 0x000fe20007810000 */
[----:B----4-:R-:W-:Y:S01]  /*22660*/  FFMA.FTZ R11, R3, -UR19, R11 ;  /* 0x80000013030b7c23 */ /* 0x010fe2000801000b */
        /* <DEDUP_REMOVED lines=12> */
[----:B------:R-:W-:Y:S02]  /*22730*/  ISETP.GE.OR P1, PT, R2, R241, !P1 ;  /* 0x000000f10200720c */ /* 0x000fe40004f26670 */
[----:B------:R-:W-:Y:S02]  /*22740*/  FMNMX.FTZ R4, R244, R4, !PT ;  /* 0x00000004f4047209 */ /* 0x000fe40007810000 */
[----:B------:R-:W-:Y:S02]  /*22750*/  FMNMX.FTZ R5, R209, R5, !PT ;  /* 0x00000005d1057209 */ /* 0x000fe40007810000 */
[----:B------:R-:W-:Y:S02]  /*22760*/  FMNMX.FTZ R3, R78, R3, !PT ;  /* 0x000000034e037209 */ /* 0x000fe40007810000 */
[----:B------:R-:W-:Y:S02]  /*22770*/  FSEL R203, R10, -INF , !P1 ;  /* 0xff8000000acb7808 */ /* 0x000fe40004800000 */
[----:B------:R-:W1:Y:S01]  /*22780*/  MUFU.TANH R10, R126 ;  /* 0x0000007e000a7308 */ /* 0x000e620000002400 */
[----:B------:R-:W-:Y:S02]  /*22790*/  ISETP.GE.AND P1, PT, R2, R235, PT ;  /* 0x000000eb0200720c */ /* 0x000fe40003f26270 */
        /* <DEDUP_REMOVED lines=8> */
[----:B------:R-:W-:Y:S02]  /*22820*/  FMNMX.FTZ R4, R211, R4, !PT ;  /* 0x00000004d3047209 */ /* 0x000fe40007810000 */
[C---:B------:R-:W-:Y:S02]  /*22830*/  ISETP.GE.AND P0, PT, R0.reuse, R234, PT ;  /* 0x000000ea0000720c */ /* 0x040fe40003f06270 */
[----:B------:R-:W-:Y:S02]  /*22840*/  ISETP.GE.AND P1, PT, R0, R235, PT ;  /* 0x000000eb0000720c */ /* 0x000fe40003f26270 */
[----:B------:R-:W-:Y:S02]  /*22850*/  FMNMX.FTZ R5, R201, R5, !PT ;  /* 0x00000005c9057209 */ /* 0x000fe40007810000 */
[----:B------:R-:W-:Y:S02]  /*22860*/  FMNMX.FTZ R3, R103, R3, !PT ;  /* 0x0000000367037209 */ /* 0x000fe40007810000 */
[----:B------:R-:W-:Y:S02]  /*22870*/  FMNMX.FTZ R4, R210, R4, !PT ;  /* 0x00000004d2047209 */ /* 0x000fe40007810000 */
[C---:B------:R-:W-:Y:S02]  /*22880*/  ISETP.GE.OR P0, PT, R0.reuse, R241, !P0 ;  /* 0x000000f10000720c */ /* 0x040fe40004706670 */
[----:B------:R-:W-:Y:S02]  /*22890*/  ISETP.GE.OR P1, PT, R0, R243, !P1 ;  /* 0x000000f30000720c */ /* 0x000fe40004f26670 */
[----:B------:R-:W-:Y:S02]  /*228a0*/  FMNMX.FTZ R5, R200, R5, !PT ;  /* 0x00000005c8057209 */ /* 0x000fe40007810000 */
[----:B------:R-:W-:Y:S02]  /*228b0*/  FMNMX.FTZ R3, R57, R3, !PT ;  /* 0x0000000339037209 */ /* 0x000fe40007810000 */
[----:B------:R-:W-:Y:S02]  /*228c0*/  MOV R76, R202 ;  /* 0x000000ca004c7202 */ /* 0x000fe40000000f00 */
[----:B------:R-:W-:Y:S02]  /*228d0*/  FMNMX.FTZ R4, R206, R4, !PT ;  /* 0x00000004ce047209 */ /* 0x000fe40007810000 */
[----:B------:R-:W-:Y:S01]  /*228e0*/  FSEL R202, R9, -INF , !P0 ;  /* 0xff80000009ca7808 */ /* 0x000fe20004000000 */
[----:B------:R-:W-:Y:S01]  /*228f0*/  IMAD.MOV.U32 R91, RZ, RZ, R76 ;  /* 0x000000ffff5b7224 */ /* 0x000fe200078e004c */
[----:B------:R-:W-:Y:S02]  /*22900*/  FSEL R13, R8, -INF , !P1 ;  /* 0xff800000080d7808 */ /* 0x000fe40004800000 */
[C---:B------:R-:W-:Y:S02]  /*22910*/  ISETP.GE.AND P0, PT, R2.reuse, R233, PT ;  /* 0x000000e90200720c */ /* 0x040fe40003f06270 */
[----:B------:R-:W-:Y:S02]  /*22920*/  ISETP.GE.AND P1, PT, R2, R232, PT ;  /* 0x000000e80200720c */ /* 0x000fe40003f26270 */
[----:B------:R-:W-:Y:S02]  /*22930*/  FMNMX.FTZ R5, R53, R5, !PT ;  /* 0x0000000535057209 */ /* 0x000fe40007810000 */
[----:B------:R-:W-:Y:S01]  /*22940*/  FMNMX.FTZ R3, R80, R3, !PT ;  /* 0x0000000350037209 */ /* 0x000fe20007810000 */
[----:B------:R-:W-:Y:S01]  /*22950*/  IMAD.MOV.U32 R80, RZ, RZ, R69 ;  /* 0x000000ffff507224 */ /* 0x000fe200078e0045 */
[----:B------:R-:W-:Y:S02]  /*22960*/  FMNMX.FTZ R4, R56, R4, !PT ;  /* 0x0000000438047209 */ /* 0x000fe40007810000 */
[C---:B------:R-:W-:Y:S02]  /*22970*/  ISETP.GE.OR P0, PT, R2.reuse, R242, !P0 ;  /* 0x000000f20200720c */ /* 0x040fe40004706670 */
[----:B------:R-:W-:Y:S02]  /*22980*/  ISETP.GE.OR P1, PT, R2, R240, !P1 ;  /* 0x000000f00200720c */ /* 0x000fe40004f26670 */
[----:B------:R-:W-:Y:S02]  /*22990*/  IADD3 R9, R239, -R2, RZ ;  /* 0x80000002ef097210 */ /* 0x000fe40007ffe0ff */
        /* <DEDUP_REMOVED lines=73> */
[----:B------:R-:W-:Y:S02]  /*22e30*/  MOV R17, R250 ;  /* 0x000000fa00117202 */ /* 0x000fe40000000f00 */
        /* <DEDUP_REMOVED lines=8> */
[----:B------:R-:W-:Y:S02]  /*22ec0*/  ISETP.GE.OR P0, PT, R0, R242, !P0 ;  /* 0x000000f20000720c */ /* 0x000fe40004706670 */
        /* <DEDUP_REMOVED lines=20> */
[----:B------:R-:W-:Y:S02]  /*23010*/  IABS R9, R9 ;  /* 0x0000000900097213 */ /* 0x000fe40000000000 */
[----:B------:R-:W-:Y:S02]  /*23020*/  FMNMX.FTZ R0, R217, R0, !PT ;  /* 0x00000000d9007209 */ /* 0x000fe40007810000 */
[----:B------:R-:W-:Y:S01]  /*23030*/  LOP3.LUT P4, RZ, R231, 0x2, RZ, 0xc0, !PT ;  /* 0x00000002e7ff7812 */ /* 0x000fe2000788c0ff */
[----:B------:R-:W-:Y:S01]  /*23040*/  IMAD.MOV.U32 R5, RZ, RZ, R9 ;  /* 0x000000ffff057224 */ /* 0x000fe200078e0009 */
[----:B------:R-:W-:Y:S02]  /*23050*/  FMNMX.FTZ R0, R223, R0, !PT ;  /* 0x00000000df007209 */ /* 0x000fe40007810000 */
[----:B------:R-:W-:Y:S02]  /*23060*/  FSEL R249, R110, -INF , !P4 ;  /* 0xff8000006ef97808 */ /* 0x000fe40006000000 */
[----:B------:R-:W-:Y:S02]  /*23070*/  FSEL R250, R111, -INF , !P3 ;  /* 0xff8000006ffa7808 */ /* 0x000fe40005800000 */
[----:B------:R-:W-:Y:S02]  /*23080*/  FMNMX.FTZ R0, R249, R0, !PT ;  /* 0x00000000f9007209 */ /* 0x000fe40007810000 */
[----:B------:R-:W-:Y:S02]  /*23090*/  I2FP.F32.S32 R5, R5 ;  /* 0x0000000500057245 */ /* 0x000fe40000201400 */
[----:B------:R-:W-:Y:S02]  /*230a0*/  IABS R6, R6 ;  /* 0x0000000600067213 */ /* 0x000fe40000000000 */
[----:B------:R-:W-:Y:S01]  /*230b0*/  FSEL R226, R122, -INF , !P6 ;  /* 0xff8000007ae27808 */ /* 0x000fe20007000000 */
[----:B-1----:R-:W-:Y:S01]  /*230c0*/  FFMA.FTZ R5, R5, -UR19, R10 ;  /* 0x8000001305057c23 */ /* 0x002fe2000801000a */
[----:B------:R-:W-:Y:S01]  /*230d0*/  FMNMX.FTZ R0, R250, R0, !PT ;  /* 0x00000000fa007209 */ /* 0x000fe20007810000 */
[----:B------:R-:W-:Y:S01]  /*230e0*/  IMAD.MOV.U32 R122, RZ, RZ, R229 ;  /* 0x000000ffff7a7224 */ /* 0x000fe200078e00e5 */
[----:B--2---:R-:W-:Y:S02]  /*230f0*/  FMNMX.FTZ R3, R3, R8, !PT ;  /* 0x0000000803037209 */ /* 0x004fe40007810000 */
[----:B------:R-:W-:Y:S02]  /*23100*/  FMNMX.FTZ R4, R4, R7, !PT ;  /* 0x0000000704047209 */ /* 0x000fe40007810000 */
[----:B------:R-:W-:Y:S01]  /*23110*/  I2FP.F32.S32 R6, R6 ;  /* 0x0000000600067245 */ /* 0x000fe20000201400 */
[----:B------:R-:W1:Y:S01]  /*23120*/  SHFL.BFLY PT, R70, R3, 0x1, 0x1f ;  /* 0x0c201f0003467f89 */ /* 0x000e6200000e0000 */
[----:B------:R-:W-:Y:S02]  /*23130*/  FMNMX.FTZ R0, R226, R0, !PT ;  /* 0x00000000e2007209 */ /* 0x000fe40007810000 */
[----:B------:R-:W-:Y:S05]  /*23140*/  FSEL R58, R123, -INF , !P5 ;  /* 0xff8000007b3a7808 */ /* 0x000fea0006800000 */
[----:B------:R-:W2:Y:S01]  /*23150*/  SHFL.BFLY PT, R71, R4, 0x1, 0x1f ;  /* 0x0c201f0004477f89 */ /* 0x000ea200000e0000 */
[----:B------:R-:W-:Y:S01]  /*23160*/  FFMA.FTZ R72, R6, -UR19, R72 ;  /* 0x8000001306487c23 */ /* 0x000fe20008010048 */
[----:B------:R-:W-:Y:S02]  /*23170*/  FSEL R59, R5, -INF , !P1 ;  /* 0xff800000053b7808 */ /* 0x000fe40004800000 */
[----:B------:R-:W-:Y:S02]  /*23180*/  FMNMX.FTZ R0, R58, R0, !PT ;  /* 0x000000003a007209 */ /* 0x000fe40007810000 */
[----:B---3--:R-:W-:Y:S02]  /*23190*/  FMNMX.FTZ R69, R2, R69, !PT ;  /* 0x0000004502457209 */ /* 0x008fe40007810000 */
[----:B------:R-:W-:Y:S02]  /*231a0*/  FSEL R72, R72, -INF , !P0 ;  /* 0xff80000048487808 */ /* 0x000fe40004000000 */
[----:B------:R-:W-:Y:S01]  /*231b0*/  FMNMX.FTZ R0, R59, R0, !PT ;  /* 0x000000003b007209 */ /* 0x000fe20007810000 */
[----:B------:R-:W3:Y:S01]  /*231c0*/  SHFL.BFLY PT, R6, R69, 0x1, 0x1f ;  /* 0x0c201f0045067f89 */ /* 0x000ee200000e0000 */
[----:B------:R-:W-:Y:S02]  /*231d0*/  LOP3.LUT P3, RZ, R231, 0x40, RZ, 0xc0, !PT ;  /* 0x00000040e7ff7812 */ /* 0x000fe4000786c0ff */
[----:B------:R-:W-:Y:S05]  /*231e0*/  FMNMX.FTZ R0, R72, R0, !PT ;  /* 0x0000000048007209 */ /* 0x000fea0007810000 */
[----:B------:R-:W4:Y:S01]  /*231f0*/  SHFL.BFLY PT, R2, R0, 0x2, 0x1f ;  /* 0x0c401f0000027f89 */ /* 0x000f2200000e0000 */
[----:B-1----:R-:W-:Y:S02]  /*23200*/  FMNMX.FTZ R70, R3, R70, !PT ;  /* 0x0000004603467209 */ /* 0x002fe40007810000 */
[----:B--2---:R-:W-:Y:S03]  /*23210*/  FMNMX.FTZ R71, R4, R71, !PT ;  /* 0x0000004704477209 */ /* 0x004fe60007810000 */
[C---:B------:R-:W-:Y:S01]  /*23220*/  FMUL.FTZ R7, R70.reuse, UR4 ;  /* 0x0000000446077c20 */ /* 0x040fe20008410000 */
[----:B------:R-:W-:Y:S02]  /*23230*/  FSETP.NEU.FTZ.AND P1, PT, R70, -INF , PT ;  /* 0xff8000004600780b */ /* 0x000fe40003f3d000 */
[C---:B------:R-:W-:Y:S01]  /*23240*/  FSETP.NEU.FTZ.AND P2, PT, R71.reuse, -INF , PT ;  /* 0xff8000004700780b */ /* 0x040fe20003f5d000 */
[----:B------:R-:W-:Y:S01]  /*23250*/  FMUL.FTZ R5, R71, UR4 ;  /* 0x0000000447057c20 */ /* 0x000fe20008410000 */
[----:B------:R-:W-:Y:S04]  /*23260*/  FSEL R7, R7, RZ, P1 ;  /* 0x000000ff07077208 */ /* 0x000fe80000800000 */
[----:B------:R-:W-:Y:S01]  /*23270*/  FSEL R5, R5, RZ, P2 ;  /* 0x000000ff05057208 */ /* 0x000fe20001000000 */
[--C-:B------:R-:W-:Y:S01]  /*23280*/  FFMA.FTZ R10, R179, UR4, -R7.reuse ;  /* 0x00000004b30a7c23 */ /* 0x100fe20008010807 */
[----:B---3--:R-:W-:Y:S01]  /*23290*/  FMNMX.FTZ R69, R69, R6, !PT ;  /* 0x0000000645457209 */ /* 0x008fe20007810000 */
[--C-:B------:R-:W-:Y:S01]  /*232a0*/  FFMA.FTZ R94, R56, UR4, -R7.reuse ;  /* 0x00000004385e7c23 */ /* 0x100fe20008010807 */
[----:B------:R-:W-:Y:S01]  /*232b0*/  FFMA.FTZ R238, R12, UR4, -R7 ;  /* 0x000000040cee7c23 */ /* 0x000fe20008010807 */
[----:B------:R-:W-:Y:S01]  /*232c0*/  MUFU.EX2 R60, R10 ;  /* 0x0000000a003c7308 */ /* 0x000fe20000000800 */
[----:B------:R-:W-:Y:S01]  /*232d0*/  FFMA.FTZ R3, R186, UR4, -R5 ;  /* 0x00000004ba037c23 */ /* 0x000fe20008010805 */
[C---:B------:R-:W-:Y:S01]  /*232e0*/  FMUL.FTZ R73, R69.reuse, UR4 ;  /* 0x0000000445497c20 */ /* 0x040fe20008410000 */
[----:B------:R-:W-:Y:S01]  /*232f0*/  FSETP.NEU.FTZ.AND P0, PT, R69, -INF , PT ;  /* 0xff8000004500780b */ /* 0x000fe20003f1d000 */
[----:B------:R-:W2:Y:S01]  /*23300*/  LDL.LU R186, [R1+0x14c] ;  /* 0x00014c0001ba7983 */ /* 0x000ea20000300800 */
[----:B----4-:R-:W-:Y:S01]  /*23310*/  FMNMX.FTZ R0, R0, R2, !PT ;  /* 0x0000000200007209 */ /* 0x010fe20007810000 */
[----:B------:R-:W-:Y:S01]  /*23320*/  FFMA.FTZ R2, R187, UR4, -R7 ;  /* 0x00000004bb027c23 */ /* 0x000fe20008010807 */
[--C-:B------:R-:W-:Y:S03]  /*23330*/  FFMA.FTZ R89, R208, UR4, -R5.reuse ;  /* 0x00000004d0597c23 */ /* 0x100fe60008010805 */
[----:B------:R1:W-:Y:S01]  /*23340*/  MUFU.EX2 R76, R3 ;  /* 0x00000003004c7308 */ /* 0x0003e20000000800 */
[----:B------:R-:W3:Y:S01]  /*23350*/  LDL.LU R187, [R1+0x148] ;  /* 0x0001480001bb7983 */ /* 0x000ee20000300800 */
[----:B------:R-:W-:Y:S01]  /*23360*/  FFMA.FTZ R88, R207, UR4, -R5 ;  /* 0x00000004cf587c23 */ /* 0x000fe20008010805 */
[--C-:B------:R-:W-:Y:S01]  /*23370*/  FFMA.FTZ R93, R55, UR4, -R7.reuse ;  /* 0x00000004375d7c23 */ /* 0x100fe20008010807 */
[--C-:B------:R-:W-:Y:S01]  /*23380*/  FFMA.FTZ R95, R206, UR4, -R7.reuse ;  /* 0x00000004ce5f7c23 */ /* 0x100fe20008010807 */
[--C-:B------:R-:W-:Y:S01]  /*23390*/  FFMA.FTZ R236, R30, UR4, -R7.reuse ;  /* 0x000000041eec7c23 */ /* 0x100fe20008010807 */
[----:B------:R-:W-:Y:S01]  /*233a0*/  FFMA.FTZ R229, R24, UR4, -R7 ;  /* 0x0000000418e57c23 */ /* 0x000fe20008010807 */
[----:B------:R-:W-:Y:S03]  /*233b0*/  FSEL R73, R73, RZ, P0 ;  /* 0x000000ff49497208 */ /* 0x000fe60000000000 */
[----:B------:R4:W-:Y:S01]  /*233c0*/  MUFU.EX2 R77, R2 ;  /* 0x00000002004d7308 */ /* 0x0009e20000000800 */
[--C-:B------:R-:W-:Y:S01]  /*233d0*/  FFMA.FTZ R6, R248, UR4, -R5.reuse ;  /* 0x00000004f8067c23 */ /* 0x100fe20008010805 */
[--C-:B------:R-:W-:Y:S01]  /*233e0*/  FFMA.FTZ R111, R201, UR4, -R5.reuse ;  /* 0x00000004c96f7c23 */ /* 0x100fe20008010805 */
[----:B------:R-:W-:Y:S01]  /*233f0*/  FFMA.FTZ R100, R212, UR4, -R5 ;  /* 0x00000004d4647c23 */ /* 0x000fe20008010805 */
[--C-:B------:R-:W-:Y:S01]  /*23400*/  FFMA.FTZ R4, R228, UR4, -R73.reuse ;  /* 0x00000004e4047c23 */ /* 0x100fe20008010849 */
[----:B------:R-:W-:Y:S01]  /*23410*/  FFMA.FTZ R9, R215, UR4, -R73 ;  /* 0x00000004d7097c23 */ /* 0x000fe20008010849 */
[----:B------:R-:W-:Y:S01]  /*23420*/  FFMA.FTZ R212, R22, UR4, -R5 ;  /* 0x0000000416d47c23 */ /* 0x000fe20008010805 */
[----:B------:R-:W-:Y:S03]  /*23430*/  FFMA.FTZ R8, R220, UR4, -R73 ;  /* 0x00000004dc087c23 */ /* 0x000fe60008010849 */
[----:B------:R4:W-:Y:S01]  /*23440*/  MUFU.EX2 R96, R4 ;  /* 0x0000000400607308 */ /* 0x0009e20000000800 */
[----:B-1----:R-:W1:Y:S01]  /*23450*/  SHFL.BFLY PT, R3, R0, 0x1, 0x1f ;  /* 0x0c201f0000037f89 */ /* 0x002e6200000e0000 */
[--C-:B------:R-:W-:Y:S01]  /*23460*/  FFMA.FTZ R220, R27, UR4, -R5.reuse ;  /* 0x000000041bdc7c23 */ /* 0x100fe20008010805 */
[--C-:B------:R-:W-:Y:S01]  /*23470*/  FFMA.FTZ R63, R209, UR4, -R5.reuse ;  /* 0x00000004d13f7c23 */ /* 0x100fe20008010805 */
[--C-:B------:R-:W-:Y:S01]  /*23480*/  FFMA.FTZ R126, R41, UR4, -R5.reuse ;  /* 0x00000004297e7c23 */ /* 0x100fe20008010805 */
[--C-:B------:R-:W-:Y:S01]  /*23490*/  FFMA.FTZ R108, R200, UR4, -R5.reuse ;  /* 0x00000004c86c7c23 */ /* 0x100fe20008010805 */
[--C-:B------:R-:W-:Y:S01]  /*234a0*/  FFMA.FTZ R107, R53, UR4, -R5.reuse ;  /* 0x00000004356b7c23 */ /* 0x100fe20008010805 */
[----:B------:R-:W-:Y:S03]  /*234b0*/  FFMA.FTZ R106, R52, UR4, -R5 ;  /* 0x00000004346a7c23 */ /* 0x000fe60008010805 */
[----:B------:R-:W-:Y:S01]  /*234c0*/  MUFU.EX2 R99, R6 ;  /* 0x0000000600637308 */ /* 0x000fe20000000800 */
[----:B----4-:R-:W-:Y:S01]  /*234d0*/  FFMA.FTZ R2, R214, UR4, -R73 ;  /* 0x00000004d6027c23 */ /* 0x010fe20008010849 */
[--C-:B------:R-:W-:Y:S01]  /*234e0*/  FFMA.FTZ R121, R51, UR4, -R5.reuse ;  /* 0x0000000433797c23 */ /* 0x100fe20008010805 */
[----:B------:R-:W4:Y:S01]  /*234f0*/  LDL.LU R214, [R1+0x144] ;  /* 0x0001440001d67983 */ /* 0x000f220000300800 */
        /* <DEDUP_REMOVED lines=12> */
[----:B------:R1:W-:Y:S02]  /*235c0*/  MUFU.EX2 R228, R4 ;  /* 0x0000000400e47308 */ /* 0x0003e40000000800 */
[----:B-1----:R-:W-:Y:S01]  /*235d0*/  FMNMX.FTZ R68, R0, R3, !PT ;  /* 0x0000000300447209 */ /* 0x002fe20007810000 */
[--C-:B------:R-:W-:Y:S01]  /*235e0*/  FFMA.FTZ R110, R25, UR4, -R5.reuse ;  /* 0x00000004196e7c23 */ /* 0x100fe20008010805 */
[----:B------:R-:W-:Y:S01]  /*235f0*/  FSEL R0, R69, RZ, P0 ;  /* 0x000000ff45007208 */ /* 0x000fe20000000000 */
[--C-:B------:R-:W-:Y:S01]  /*23600*/  FFMA.FTZ R29, R16, UR4, -R5.reuse ;  /* 0x00000004101d7c23 */ /* 0x100fe20008010805 */
[C---:B------:R-:W-:Y:S01]  /*23610*/  FSETP.NEU.FTZ.AND P0, PT, R68.reuse, -INF , PT ;  /* 0xff8000004400780b */ /* 0x040fe20003f1d000 */
[----:B------:R-:W-:Y:S01]  /*23620*/  FMUL.FTZ R74, R68, UR4 ;  /* 0x00000004444a7c20 */ /* 0x000fe20008410000 */
[--C-:B------:R-:W-:Y:S02]  /*23630*/  FFMA.FTZ R41, R15, UR4, -R5.reuse ;  /* 0x000000040f297c23 */ /* 0x100fe40008010805 */
[----:B------:R1:W-:Y:S01]  /*23640*/  MUFU.EX2 R105, R8 ;  /* 0x0000000800697308 */ /* 0x0003e20000000800 */
[--C-:B------:R-:W-:Y:S01]  /*23650*/  FFMA.FTZ R2, R182, UR4, -R5.reuse ;  /* 0x00000004b6027c23 */ /* 0x100fe20008010805 */
[----:B------:R-:W-:Y:S01]  /*23660*/  MOV R15, R80 ;  /* 0x00000050000f7202 */ /* 0x000fe20000000f00 */
[----:B------:R-:W4:Y:S01]  /*23670*/  LDL.LU R182, [R1+0x140] ;  /* 0x0001400001b67983 */ /* 0x000f220000300800 */
[----:B------:R-:W-:Y:S01]  /*23680*/  FSEL R74, R74, RZ, P0 ;  /* 0x000000ff4a4a7208 */ /* 0x000fe20000000000 */
[----:B------:R-:W-:Y:S01]  /*23690*/  FFMA.FTZ R13, R13, UR4, -R5 ;  /* 0x000000040d0d7c23 */ /* 0x000fe20008010805 */
[----:B------:R-:W-:Y:S02]  /*236a0*/  IMAD.MOV.U32 R200, RZ, RZ, R59 ;  /* 0x000000ffffc87224 */ /* 0x000fe400078e003b */
[--C-:B------:R-:W-:Y:S02]  /*236b0*/  FFMA.FTZ R101, R244, UR4, -R7.reuse ;  /* 0x00000004f4657c23 */ /* 0x100fe40008010807 */
[----:B------:R1:W-:Y:S01]  /*236c0*/  MUFU.EX2 R11, R2 ;  /* 0x00000002000b7308 */ /* 0x0003e20000000800 */
[----:B------:R-:W-:Y:S01]  /*236d0*/  FADD.FTZ R4, -R0, R134 ;  /* 0x0000008600047221 */ /* 0x000fe20000010100 */
[----:B------:R-:W-:Y:S01]  /*236e0*/  FSEL R0, R68, RZ, P0 ;  /* 0x000000ff44007208 */ /* 0x000fe20000000000 */
[--C-:B------:R-:W-:Y:S01]  /*236f0*/  FFMA.FTZ R244, R23, UR4, -R7.reuse ;  /* 0x0000000417f47c23 */ /* 0x100fe20008010807 */
[----:B------:R-:W-:Y:S02]  /*23700*/  IMAD.MOV.U32 R28, RZ, RZ, R122 ;  /* 0x000000ffff1c7224 */ /* 0x000fe400078e007a */
[----:B------:R-:W-:Y:S01]  /*23710*/  FFMA.FTZ R62, R247, UR4, -R7 ;  /* 0x00000004f73e7c23 */ /* 0x000fe20008010807 */
[----:B------:R-:W-:Y:S02]  /*23720*/  IMAD.MOV.U32 R122, RZ, RZ, R64 ;  /* 0x000000ffff7a7224 */ /* 0x000fe400078e0040 */
[----:B------:R-:W-:Y:S01]  /*23730*/  FADD.FTZ R6, -R0, R135 ;  /* 0x0000008700067221 */ /* 0x000fe20000010100 */
[----:B------:R-:W-:Y:S01]  /*23740*/  MUFU.EX2 R98, R9 ;  /* 0x0000000900627308 */ /* 0x000fe20000000800 */
[--C-:B------:R-:W-:Y:S01]  /*23750*/  FFMA.FTZ R0, R178, UR4, -R7.reuse ;  /* 0x00000004b2007c23 */ /* 0x100fe20008010807 */
[----:B-1----:R-:W-:Y:S01]  /*23760*/  FFMA.FTZ R8, R170, UR4, -R74 ;  /* 0x00000004aa087c23 */ /* 0x002fe2000801084a */
[----:B------:R-:W-:Y:S01]  /*23770*/  MOV R135, R223 ;  /* 0x000000df00877202 */ /* 0x000fe20000000f00 */
[--C-:B------:R-:W-:Y:S01]  /*23780*/  FFMA.FTZ R223, R26, UR4, -R7.reuse ;  /* 0x000000041adf7c23 */ /* 0x100fe20008010807 */
[--C-:B------:R-:W-:Y:S01]  /*23790*/  FFMA.FTZ R117, R54, UR4, -R7.reuse ;  /* 0x0000000436757c23 */ /* 0x100fe20008010807 */
[----:B------:R-:W-:Y:S01]  /*237a0*/  FFMA.FTZ R114, R47, UR4, -R7 ;  /* 0x000000042f727c23 */ /* 0x000fe20008010807 */
[----:B------:R-:W-:Y:S03]  /*237b0*/  IMAD.MOV.U32 R47, RZ, RZ, R81 ;  /* 0x000000ffff2f7224 */ /* 0x000fe600078e0051 */
[----:B------:R1:W-:Y:S01]  /*237c0*/  MUFU.EX2 R97, R0 ;  /* 0x0000000000617308 */ /* 0x0003e20000000800 */
[----:B------:R-:W-:Y:S01]  /*237d0*/  FFMA.FTZ R2, R183, UR4, -R7 ;  /* 0x00000004b7027c23 */ /* 0x000fe20008010807 */
[----:B------:R-:W-:Y:S01]  /*237e0*/  MOV R44, R200 ;  /* 0x000000c8002c7202 */ /* 0x000fe20000000f00 */
[----:B------:R-:W4:Y:S01]  /*237f0*/  LDL.LU R183, [R1+0x13c] ;  /* 0x00013c0001b77983 */ /* 0x000f220000300800 */
[----:B------:R-:W-:Y:S01]  /*23800*/  IMAD.MOV.U32 R200, RZ, RZ, R82 ;  /* 0x000000ffffc87224 */ /* 0x000fe200078e0052 */
[----:B------:R-:W-:Y:S01]  /*23810*/  MOV R26, R90 ;  /* 0x0000005a001a7202 */ /* 0x000fe20000000f00 */
[----:B------:R-:W-:Y:S01]  /*23820*/  FFMA.FTZ R204, R204, UR4, -R73 ;  /* 0x00000004cccc7c23 */ /* 0x000fe20008010849 */
[----:B------:R-:W4:Y:S03]  /*23830*/  LDL.LU R178, [R1+0x138] ;  /* 0x0001380001b27983 */ /* 0x000f260000300800 */
[----:B------:R1:W-:Y:S01]  /*23840*/  MUFU.EX2 R75, R2 ;  /* 0x00000002004b7308 */ /* 0x0003e20000000800 */
[----:B------:R-:W-:Y:S02]  /*23850*/  IMAD.MOV.U32 R53, RZ, RZ, R58 ;  /* 0x000000ffff357224 */ /* 0x000fe400078e003a */
[--C-:B------:R-:W-:Y:S01]  /*23860*/  FFMA.FTZ R58, R211, UR4, -R7.reuse ;  /* 0x00000004d33a7c23 */ /* 0x100fe20008010807 */
[----:B------:R-:W4:Y:S01]  /*23870*/  LDL.LU R179, [R1+0x134] ;  /* 0x0001340001b37983 */ /* 0x000f220000300800 */
[--C-:B------:R-:W-:Y:S01]  /*23880*/  FFMA.FTZ R59, R245, UR4, -R7.reuse ;  /* 0x00000004f53b7c23 */ /* 0x100fe20008010807 */
[--C-:B------:R-:W-:Y:S01]  /*23890*/  FFMA.FTZ R115, R48, UR4, -R7.reuse ;  /* 0x0000000430737c23 */ /* 0x100fe20008010807 */
[----:B------:R-:W-:Y:S01]  /*238a0*/  FFMA.FTZ R245, R32, UR4, -R7 ;  /* 0x0000000420f57c23 */ /* 0x000fe20008010807 */
[----:B------:R-:W4:Y:S02]  /*238b0*/  LDL.LU R215, [R1+0x130] ;  /* 0x0001300001d77983 */ /* 0x000f240000300800 */
[----:B------:R-:W-:Y:S01]  /*238c0*/  MUFU.EX2 R100, R100 ;  /* 0x0000006400647308 */ /* 0x000fe20000000800 */
[----:B-1----:R-:W-:Y:S01]  /*238d0*/  FFMA.FTZ R0, R218, UR4, -R74 ;  /* 0x00000004da007c23 */ /* 0x002fe2000801084a */
[----:B------:R-:W-:Y:S01]  /*238e0*/  FFMA.FTZ R218, R21, UR4, -R5 ;  /* 0x0000000415da7c23 */ /* 0x000fe20008010805 */
[--C-:B------:R-:W-:Y:S01]  /*238f0*/  FFMA.FTZ R203, R203, UR4, -R73.reuse ;  /* 0x00000004cbcb7c23 */ /* 0x100fe20008010849 */
[----:B------:R-:W-:Y:S01]  /*23900*/  FFMA.FTZ R202, R202, UR4, -R73 ;  /* 0x00000004caca7c23 */ /* 0x000fe20008010849 */
[----:B------:R-:W-:Y:S02]  /*23910*/  IMAD.MOV.U32 R45, RZ, RZ, R53 ;  /* 0x000000ffff2d7224 */ /* 0x000fe400078e0035 */
[----:B------:R-:W-:Y:S01]  /*23920*/  FFMA.FTZ R112, R210, UR4, -R7 ;  /* 0x00000004d2707c23 */ /* 0x000fe20008010807 */
[----:B------:R-:W-:Y:S02]  /*23930*/  IMAD.MOV.U32 R56, RZ, RZ, R17 ;  /* 0x000000ffff387224 */ /* 0x000fe400078e0011 */
[----:B------:R1:W-:Y:S01]  /*23940*/  MUFU.EX2 R201, R0 ;  /* 0x0000000000c97308 */ /* 0x0003e20000000800 */
[----:B------:R-:W-:Y:S01]  /*23950*/  FSEL R2, R71, RZ, P2 ;  /* 0x000000ff47027208 */ /* 0x000fe20001000000 */
[----:B------:R-:W-:Y:S02]  /*23960*/  IMAD.MOV.U32 R43, RZ, RZ, R65 ;  /* 0x000000ffff2b7224 */ /* 0x000fe400078e0041 */
[--C-:B------:R-:W-:Y:S01]  /*23970*/  FFMA.FTZ R124, R46, UR4, -R7.reuse ;  /* 0x000000042e7c7c23 */ /* 0x100fe20008010807 */
[----:B------:R-:W-:Y:S01]  /*23980*/  MOV R46, R91 ;  /* 0x0000005b002e7202 */ /* 0x000fe20000000f00 */
[--C-:B------:R-:W-:Y:S01]  /*23990*/  FFMA.FTZ R116, R50, UR4, -R7.reuse ;  /* 0x0000000432747c23 */ /* 0x100fe20008010807 */
[----:B------:R-:W-:Y:S01]  /*239a0*/  FADD.FTZ R3, -R2, R132 ;  /* 0x0000008402037221 */ /* 0x000fe20000010100 */
[----:B------:R-:W-:Y:S02]  /*239b0*/  FSEL R2, R70, RZ, P1 ;  /* 0x000000ff46027208 */ /* 0x000fe40000800000 */
[----:B------:R1:W-:Y:S01]  /*239c0*/  MUFU.EX2 R210, R8 ;  /* 0x0000000800d27308 */ /* 0x0003e20000000800 */
[--C-:B------:R-:W-:Y:S01]  /*239d0*/  FFMA.FTZ R132, R20, UR4, -R7.reuse ;  /* 0x0000000414847c23 */ /* 0x100fe20008010807 */
[--C-:B------:R-:W-:Y:S01]  /*239e0*/  FFMA.FTZ R123, R42, UR4, -R7.reuse ;  /* 0x000000042a7b7c23 */ /* 0x100fe20008010807 */
[----:B------:R-:W-:Y:S01]  /*239f0*/  FFMA.FTZ R128, R40, UR4, -R7 ;  /* 0x0000000428807c23 */ /* 0x000fe20008010807 */
[----:B------:R-:W-:Y:S01]  /*23a00*/  FADD.FTZ R2, -R2, R133 ;  /* 0x0000008502027221 */ /* 0x000fe20000010100 */
[----:B------:R-:W-:Y:S01]  /*23a10*/  FFMA.FTZ R133, R18, UR4, -R5 ;  /* 0x0000000412857c23 */ /* 0x000fe20008010805 */
[--C-:B------:R-:W-:Y:S01]  /*23a20*/  FFMA.FTZ R5, R174, UR4, -R74.reuse ;  /* 0x00000004ae057c23 */ /* 0x100fe2000801084a */
[--C-:B------:R-:W-:Y:S03]  /*23a30*/  FFMA.FTZ R134, R39, UR4, -R7.reuse ;  /* 0x0000000427867c23 */ /* 0x100fe60008010807 */
[----:B------:R-:W-:Y:S01]  /*23a40*/  MUFU.EX2 R101, R101 ;  /* 0x0000006500657308 */ /* 0x000fe20000000800 */
[----:B------:R-:W4:Y:S01]  /*23a50*/  LDL.LU R174, [R1+0x12c] ;  /* 0x00012c0001ae7983 */ /* 0x000f220000300800 */
[----:B-1----:R-:W-:Y:S01]  /*23a60*/  FFMA.FTZ R0, R175, UR4, -R74 ;  /* 0x00000004af007c23 */ /* 0x002fe2000801084a */
[----:B------:R-:W-:Y:S01]  /*23a70*/  FMUL.FTZ R2, R2, UR4 ;  /* 0x0000000402027c20 */ /* 0x000fe20008410000 */
[--C-:B------:R-:W-:Y:S01]  /*23a80*/  FFMA.FTZ R206, R38, UR4, -R7.reuse ;  /* 0x0000000426ce7c23 */ /* 0x100fe20008010807 */
[----:B------:R-:W4:Y:S01]  /*23a90*/  LDL.LU R175, [R1+0x128] ;  /* 0x0001280001af7983 */ /* 0x000f220000300800 */
[--C-:B------:R-:W-:Y:S01]  /*23aa0*/  FFMA.FTZ R207, R34, UR4, -R7.reuse ;  /* 0x0000000422cf7c23 */ /* 0x100fe20008010807 */
[--C-:B------:R-:W-:Y:S03]  /*23ab0*/  FFMA.FTZ R247, R31, UR4, -R7.reuse ;  /* 0x000000041ff77c23 */ /* 0x100fe60008010807 */
[----:B------:R1:W-:Y:S01]  /*23ac0*/  MUFU.EX2 R211, R0 ;  /* 0x0000000000d37308 */ /* 0x0003e20000000800 */
[----:B------:R-:W4:Y:S01]  /*23ad0*/  LDL.LU R170, [R1+0x124] ;  /* 0x0001240001aa7983 */ /* 0x000f220000300800 */
[----:B------:R-:W-:Y:S02]  /*23ae0*/  IMAD.MOV.U32 R31, RZ, RZ, R28 ;  /* 0x000000ffff1f7224 */ /* 0x000fe400078e001c */
[----:B------:R-:W-:Y:S01]  /*23af0*/  FMUL.FTZ R8, R6, UR4 ;  /* 0x0000000406087c20 */ /* 0x000fe20008410000 */
[--C-:B------:R-:W-:Y:S01]  /*23b00*/  FFMA.FTZ R25, R19, UR4, -R7.reuse ;  /* 0x0000000413197c23 */ /* 0x100fe20008010807 */
[----:B------:R-:W2:Y:S01]  /*23b10*/  LDL.LU R9, [R1+0x68] ;  /* 0x0000680001097983 */ /* 0x000ea20000300800 */
[----:B------:R-:W-:Y:S01]  /*23b20*/  FFMA.FTZ R14, R14, UR4, -R7 ;  /* 0x000000040e0e7c23 */ /* 0x000fe20008010807 */
[----:B------:R-:W-:Y:S02]  /*23b30*/  IMAD.MOV.U32 R27, RZ, RZ, R67 ;  /* 0x000000ffff1b7224 */ /* 0x000fe400078e0043 */
[----:B------:R-:W-:Y:S01]  /*23b40*/  MUFU.EX2 R66, R5 ;  /* 0x0000000500427308 */ /* 0x000fe20000000800 */
[----:B------:R-:W3:Y:S01]  /*23b50*/  LDL.LU R12, [R1+0x70] ;  /* 0x00007000010c7983 */ /* 0x000ee20000300800 */
[----:B------:R-:W-:Y:S01]  /*23b60*/  IMAD.MOV.U32 R30, RZ, RZ, R61 ;  /* 0x000000ffff1e7224 */ /* 0x000fe200078e003d */
[----:B------:R-:W-:Y:S01]  /*23b70*/  PLOP3.LUT P0, PT, PT, PT, UP0, 0x80, 0x0 ;  /* 0x000000000000781c */ /* 0x000fe20003f0f008 */
[----:B------:R-:W-:Y:S06]  /*23b80*/  IMAD.MOV.U32 R42, RZ, RZ, R56 ;  /* 0x000000ffff2a7224 */ /* 0x000fec00078e0038 */
[----:B------:R-:W1:Y:S02]  /*23b90*/  MUFU.EX2 R2, R2 ;  /* 0x0000000200027308 */ /* 0x000e640000000800 */
[----:B-1----:R-:W-:Y:S01]  /*23ba0*/  FMUL.FTZ R0, R3, UR4 ;  /* 0x0000000403007c20 */ /* 0x002fe20008410000 */
[----:B------:R-:W-:Y:S07]  /*23bb0*/  FMUL.FTZ R3, R4, UR4 ;  /* 0x0000000404037c20 */ /* 0x000fee0008410000 */
[----:B------:R-:W1:Y:S10]  /*23bc0*/  MUFU.EX2 R0, R0 ;  /* 0x0000000000007308 */ /* 0x000e740000000800 */
[----:B------:R-:W-:Y:S01]  /*23bd0*/  MUFU.EX2 R125, R125 ;  /* 0x0000007d007d7308 */ /* 0x000fe20000000800 */
[C---:B------:R-:W-:Y:S01]  /*23be0*/  FMUL.FTZ R55, R2.reuse, R143 ;  /* 0x0000008f02377220 */ /* 0x040fe20000410000 */
[----:B------:R-:W-:Y:S01]  /*23bf0*/  MOV R143, R66 ;  /* 0x00000042008f7202 */ /* 0x000fe20000000f00 */
[C---:B------:R-:W-:Y:S01]  /*23c00*/  FMUL.FTZ R6, R2.reuse, R166 ;  /* 0x000000a602067220 */ /* 0x040fe20000410000 */
[C---:B------:R-:W-:Y:S01]  /*23c10*/  FMUL.FTZ R7, R2.reuse, R167 ;  /* 0x000000a702077220 */ /* 0x040fe20000410000 */
[C---:B------:R-:W-:Y:S01]  /*23c20*/  FMUL.FTZ R18, R2.reuse, R162 ;  /* 0x000000a202127220 */ /* 0x040fe20000410000 */
[C---:B------:R-:W-:Y:S01]  /*23c30*/  FMUL.FTZ R19, R2.reuse, R163 ;  /* 0x000000a302137220 */ /* 0x040fe20000410000 */
[----:B------:R-:W-:Y:S03]  /*23c40*/  FMUL.FTZ R22, R2, R158 ;  /* 0x0000009e02167220 */ /* 0x000fe60000410000 */
        /* <DEDUP_REMOVED lines=49> */
[----:B------:R-:W-:Y:S01]  /*23f60*/  MOV R157, R42 ;  /* 0x0000002a009d7202 */ /* 0x000fe20000000f00 */
[----:B------:R-:W-:Y:S02]  /*23f70*/  IMAD.MOV.U32 R164, RZ, RZ, R45 ;  /* 0x000000ffffa47224 */ /* 0x000fe400078e002d */
[----:B------:R-:W-:Y:S02]  /*23f80*/  IMAD.MOV.U32 R165, RZ, RZ, R44 ;  /* 0x000000ffffa57224 */ /* 0x000fe400078e002c */
[----:B------:R-:W-:Y:S01]  /*23f90*/  IMAD.MOV.U32 R147, RZ, RZ, R151 ;  /* 0x000000ffff937224 */ /* 0x000fe200078e0097 */
[----:B------:R-:W-:Y:S01]  /*23fa0*/  MOV R151, R154 ;  /* 0x0000009a00977202 */ /* 0x000fe20000000f00 */
[----:B------:R-:W-:Y:S01]  /*23fb0*/  IMAD.MOV.U32 R146, RZ, RZ, R87 ;  /* 0x000000ffff927224 */ /* 0x000fe200078e0057 */
[----:B------:R-:W-:Y:S01]  /*23fc0*/  F2FP.F16.F32.PACK_AB R87, R210, R211 ;  /* 0x000000d3d257723e */ /* 0x000fe200000000ff */
        /* <DEDUP_REMOVED lines=13> */
[----:B------:R-:W-:Y:S01]  /*240a0*/  IMAD.MOV.U32 R162, RZ, RZ, R160 ;  /* 0x000000ffffa27224 */ /* 0x000fe200078e00a0 */
[----:B------:R-:W-:Y:S01]  /*240b0*/  MOV R160, R14 ;  /* 0x0000000e00a07202 */ /* 0x000fe20000000f00 */
[----:B------:R-:W-:Y:S02]  /*240c0*/  IMAD.MOV.U32 R136, RZ, RZ, R165 ;  /* 0x000000ffff887224 */ /* 0x000fe400078e00a5 */
[----:B------:R-:W-:Y:S03]  /*240d0*/  IMAD.MOV.U32 R156, RZ, RZ, R92 ;  /* 0x000000ffff9c7224 */ /* 0x000fe600078e005c */
[----:B------:R-:W-:Y:S01]  /*240e0*/  MUFU.EX2 R122, R88 ;  /* 0x00000058007a7308 */ /* 0x000fe20000000800 */
[----:B------:R-:W-:Y:S02]  /*240f0*/  IMAD.MOV.U32 R165, RZ, RZ, R79 ;  /* 0x000000ffffa57224 */ /* 0x000fe400078e004f */
[----:B--2---:R-:W-:Y:S01]  /*24100*/  FFMA.FTZ R10, R0, R9, R76 ;  /* 0x00000009000a7223 */ /* 0x004fe2000001004c */
[----:B------:R-:W-:Y:S06]  /*24110*/  IMAD.MOV.U32 R9, RZ, RZ, R135 ;  /* 0x000000ffff097224 */ /* 0x000fec00078e0087 */
[----:B------:R1:W2:Y:S01]  /*24120*/  MUFU.EX2 R0, R3 ;  /* 0x0000000300007308 */ /* 0x0002a20000000800 */
[----:B------:R-:W-:Y:S02]  /*24130*/  IMAD.MOV.U32 R135, RZ, RZ, R83 ;  /* 0x000000ffff877224 */ /* 0x000fe400078e0053 */
[----:B---3--:R-:W-:Y:S01]  /*24140*/  FFMA.FTZ R91, R2, R12, R77 ;  /* 0x0000000c025b7223 */ /* 0x008fe2000001004d */
[----:B------:R-:W3:Y:S01]  /*24150*/  LDSM.16.MT88.4 R80, [R213+0x8000] ;  /* 0x00800000d550783b */ /* 0x000ee20000004200 */
[C---:B------:R-:W-:Y:S01]  /*24160*/  FADD.FTZ R92, R11.reuse, R10 ;  /* 0x0000000a0b5c7221 */ /* 0x040fe20000010000 */
[----:B------:R-:W-:Y:S01]  /*24170*/  IMAD.MOV.U32 R161, RZ, RZ, R9 ;  /* 0x000000ffffa17224 */ /* 0x000fe200078e0009 */
[----:B------:R-:W-:Y:S03]  /*24180*/  F2FP.F16.F32.PACK_AB R76, R11, R76 ;  /* 0x0000004c0b4c723e */ /* 0x000fe600000000ff */
[----:B------:R4:W3:Y:S01]  /*24190*/  MUFU.EX2 R2, R8 ;  /* 0x0000000800027308 */ /* 0x0008e20000000800 */
[C---:B------:R-:W-:Y:S01]  /*241a0*/  F2FP.F16.F32.PACK_AB R77, R75.reuse, R77 ;  /* 0x0000004d4b4d723e */ /* 0x040fe200000000ff */
[----:B------:R-:W-:Y:S01]  /*241b0*/  FADD.FTZ R75, R75, R91 ;  /* 0x0000005b4b4b7221 */ /* 0x000fe20000010000 */
[----:B------:R-:W-:Y:S07]  /*241c0*/  MOV R158, R161 ;  /* 0x000000a1009e7202 */ /* 0x000fee0000000f00 */
[----:B------:R3:W-:Y:S01]  /*241d0*/  MUFU.EX2 R161, R58 ;  /* 0x0000003a00a17308 */ /* 0x0007e20000000800 */
[----:B-1----:R-:W3:Y:S01]  /*241e0*/  LDL.LU R3, [R1+0x6c] ;  /* 0x00006c0001037983 */ /* 0x002ee20000300800 */
[C---:B--2---:R-:W-:Y:S01]  /*241f0*/  FMUL.FTZ R57, R0.reuse, R173 ;  /* 0x000000ad00397220 */ /* 0x044fe20000410000 */
[----:B------:R-:W-:Y:S02]  /*24200*/  IMAD.MOV.U32 R173, RZ, RZ, R60 ;  /* 0x000000ffffad7224 */ /* 0x000fe400078e003c */
[C---:B------:R-:W-:Y:S01]  /*24210*/  FMUL.FTZ R28, R0.reuse, R184 ;  /* 0x000000b8001c7220 */ /* 0x040fe20000410000 */
[C---:B------:R-:W-:Y:S01]  /*24220*/  FMUL.FTZ R9, R0.reuse, R197 ;  /* 0x000000c500097220 */ /* 0x040fe20000410000 */
[C---:B------:R-:W-:Y:S01]  /*24230*/  FMUL.FTZ R12, R0.reuse, R192 ;  /* 0x000000c0000c7220 */ /* 0x040fe20000410000 */
[C---:B------:R-:W-:Y:S01]  /*24240*/  FMUL.FTZ R13, R0.reuse, R193 ;  /* 0x000000c1000d7220 */ /* 0x040fe20000410000 */
        /* <DEDUP_REMOVED lines=11> */
[----:B------:R-:W-:Y:S01]  /*24300*/  IMAD.MOV.U32 R154, RZ, RZ, R158 ;  /* 0x000000ffff9a7224 */ /* 0x000fe200078e009e */
[----:B------:R-:W-:Y:S01]  /*24310*/  MUFU.EX2 R169, R119 ;  /* 0x0000007700a97308 */ /* 0x000fe20000000800 */
[----:B------:R-:W-:Y:S01]  /*24320*/  MOV R158, R167 ;  /* 0x000000a7009e7202 */ /* 0x000fe20000000f00 */
[----:B------:R-:W-:Y:S01]  /*24330*/  IMAD.MOV.U32 R167, RZ, RZ, R140 ;  /* 0x000000ffffa77224 */ /* 0x000fe200078e008c */
[----:B------:R-:W-:Y:S01]  /*24340*/  F2FP.F16.F32.PACK_AB R79, R173, R97 ;  /* 0x00000061ad4f723e */ /* 0x000fe200000000ff */
[----:B------:R-:W-:Y:S02]  /*24350*/  IMAD.MOV.U32 R185, RZ, RZ, R133 ;  /* 0x000000ffffb97224 */ /* 0x000fe400078e0085 */
[C---:B---3--:R-:W-:Y:S01]  /*24360*/  FMUL.FTZ R10, R2.reuse, R198 ;  /* 0x000000c6020a7220 */ /* 0x048fe20000410000 */
[C---:B------:R-:W-:Y:S01]  /*24370*/  FMUL.FTZ R11, R2.reuse, R199 ;  /* 0x000000c7020b7220 */ /* 0x040fe20000410000 */
[C---:B------:R-:W-:Y:S02]  /*24380*/  FMUL.FTZ R14, R2.reuse, R194 ;  /* 0x000000c2020e7220 */ /* 0x040fe40000410000 */
[----:B------:R-:W-:Y:S01]  /*24390*/  MUFU.EX2 R133, R108 ;  /* 0x0000006c00857308 */ /* 0x000fe20000000800 */
[C---:B------:R-:W-:Y:S01]  /*243a0*/  FMUL.FTZ R15, R2.reuse, R195 ;  /* 0x000000c3020f7220 */ /* 0x040fe20000410000 */
[-C--:B------:R-:W-:Y:S05]  /*243b0*/  HMMA.16816.F32 R4, R76, R80.reuse, R4 ;  /* 0x000000504c04723c */ /* 0x080fea0000001804 */
[C---:B------:R-:W-:Y:S01]  /*243c0*/  FMUL.FTZ R27, R2.reuse, R191 ;  /* 0x000000bf021b7220 */ /* 0x040fe20000410000 */
[C---:B------:R-:W-:Y:S01]  /*243d0*/  FMUL.FTZ R30, R2.reuse, R186 ;  /* 0x000000ba021e7220 */ /* 0x040fe20000410000 */
[C---:B------:R-:W-:Y:S01]  /*243e0*/  FMUL.FTZ R26, R2.reuse, R190 ;  /* 0x000000be021a7220 */ /* 0x040fe20000410000 */
[C---:B------:R-:W-:Y:S01]  /*243f0*/  FMUL.FTZ R31, R2.reuse, R187 ;  /* 0x000000bb021f7220 */ /* 0x040fe20000410000 */
[----:B------:R-:W-:Y:S02]  /*24400*/  MUFU.EX2 R190, R114 ;  /* 0x0000007200be7308 */ /* 0x000fe40000000800 */
[C---:B------:R-:W-:Y:S01]  /*24410*/  FMUL.FTZ R42, R2.reuse, R182 ;  /* 0x000000b6022a7220 */ /* 0x040fe20000410000 */
[C---:B------:R-:W-:Y:S01]  /*24420*/  FMUL.FTZ R43, R2.reuse, R183 ;  /* 0x000000b7022b7220 */ /* 0x040fe20000410000 */
[C---:B------:R-:W-:Y:S01]  /*24430*/  FMUL.FTZ R46, R2.reuse, R178 ;  /* 0x000000b2022e7220 */ /* 0x040fe20000410000 */
[C---:B------:R-:W-:Y:S01]  /*24440*/  FMUL.FTZ R47, R2.reuse, R179 ;  /* 0x000000b3022f7220 */ /* 0x040fe20000410000 */
[C---:B------:R-:W-:Y:S01]  /*24450*/  FMUL.FTZ R58, R2.reuse, R174 ;  /* 0x000000ae023a7220 */ /* 0x040fe20000410000 */
[----:B------:R-:W-:Y:S03]  /*24460*/  FMUL.FTZ R59, R2, R175 ;  /* 0x000000af023b7220 */ /* 0x000fe60000410000 */
[----:B------:R-:W-:Y:S01]  /*24470*/  MUFU.EX2 R187, R118 ;  /* 0x0000007600bb7308 */ /* 0x000fe20000000800 */
[----:B------:R-:W-:Y:S01]  /*24480*/  FADD.FTZ R97, R97, R75 ;  /* 0x0000004b61617221 */ /* 0x000fe20000010000 */
[----:B------:R-:W-:Y:S01]  /*24490*/  FFMA.FTZ R90, R0, R3, R84 ;  /* 0x00000003005a7223 */ /* 0x000fe20000010054 */
[----:B------:R-:W-:Y:S01]  /*244a0*/  FFMA.FTZ R0, R142, UR4, -R73 ;  /* 0x000000048e007c23 */ /* 0x000fe20008010849 */
[C---:B------:R-:W-:Y:S01]  /*244b0*/  F2FP.F16.F32.PACK_AB R84, R96.reuse, R84 ;  /* 0x000000546054723e */ /* 0x040fe200000000ff */
[----:B------:R-:W-:Y:S02]  /*244c0*/  IMAD.MOV.U32 R3, RZ, RZ, R103 ;  /* 0x000000ffff037224 */ /* 0x000fe400078e0067 */
[----:B------:R-:W-:Y:S03]  /*244d0*/  FADD.FTZ R96, R96, R90 ;  /* 0x0000005a60607221 */ /* 0x000fe60000010000 */
[----:B------:R1:W-:Y:S01]  /*244e0*/  MUFU.EX2 R140, R0 ;  /* 0x00000000008c7308 */ /* 0x0003e20000000800 */
[----:B------:R-:W-:Y:S01]  /*244f0*/  IMAD.MOV.U32 R142, RZ, RZ, R146 ;  /* 0x000000ffff8e7224 */ /* 0x000fe200078e0092 */
[----:B------:R-:W-:Y:S01]  /*24500*/  LDSM.16.MT88.4 R88, [R213+0x9000] ;  /* 0x00900000d558783b */ /* 0x000fe20000004200 */
[----:B------:R-:W-:Y:S01]  /*24510*/  IMAD.MOV.U32 R146, RZ, RZ, R150 ;  /* 0x000000ffff927224 */ /* 0x000fe200078e0096 */
[C---:B------:R-:W-:Y:S06]  /*24520*/  HMMA.16816.F32 R8, R84.reuse, R80, R8 ;  /* 0x000000505408723c */ /* 0x040fec0000001808 */
[----:B------:R2:W-:Y:S01]  /*24530*/  MUFU.EX2 R103, R62 ;  /* 0x0000003e00677308 */ /* 0x0005e20000000800 */
[----:B------:R-:W-:Y:S01]  /*24540*/  IMAD.MOV.U32 R150, RZ, RZ, R159 ;  /* 0x000000ffff967224 */ /* 0x000fe200078e009f */
[-C--:B------:R-:W-:Y:S03]  /*24550*/  HMMA.16816.F32 R12, R84, R82.reuse, R12 ;  /* 0x00000052540c723c */ /* 0x080fe6000000180c */
[----:B------:R-:W-:Y:S03]  /*24560*/  IMAD.MOV.U32 R159, RZ, RZ, R163 ;  /* 0x000000ffff9f7224 */ /* 0x000fe600078e00a3 */
[C---:B------:R-:W-:Y:S01]  /*24570*/  HMMA.16816.F32 R16, R76.reuse, R82, R16 ;  /* 0x000000524c10723c */ /* 0x040fe20000001810 */
[----:B------:R-:W3:Y:S04]  /*24580*/  LDSM.16.MT88.4 R80, [R216+0x8000] ;  /* 0x00800000d850783b */ /* 0x000ee80000004200 */
[----:B-1----:R-:W-:Y:S01]  /*24590*/  FFMA.FTZ R0, R138, UR4, -R73 ;  /* 0x000000048a007c23 */ /* 0x002fe20008010849 */
[----:B------:R-:W-:Y:S01]  /*245a0*/  MOV R138, R142 ;  /* 0x0000008e008a7202 */ /* 0x000fe20000000f00 */
[----:B------:R-:W-:Y:S04]  /*245b0*/  IMAD.MOV.U32 R142, RZ, RZ, R147 ;  /* 0x000000ffff8e7224 */ /* 0x000fe800078e0093 */
[----:B------:R-:W-:Y:S01]  /*245c0*/  FFMA.FTZ R3, R3, UR4, -R73 ;  /* 0x0000000403037c23 */ /* 0x000fe20008010849 */
[----:B------:R-:W-:Y:S02]  /*245d0*/  IMAD.MOV.U32 R147, RZ, RZ, R146 ;  /* 0x000000ffff937224 */ /* 0x000fe400078e0092 */
[----:B--2---:R-:W-:Y:S01]  /*245e0*/  FMUL.FTZ R62, R2, R170 ;  /* 0x000000aa023e7220 */ /* 0x004fe20000410000 */
[----:B------:R-:W-:Y:S01]  /*245f0*/  IMAD.MOV.U32 R163, RZ, RZ, R141 ;  /* 0x000000ffffa37224 */ /* 0x000fe200078e008d */
[----:B------:R-:W-:Y:S01]  /*24600*/  MUFU.EX2 R170, R93 ;  /* 0x0000005d00aa7308 */ /* 0x000fe20000000800 */
[----:B------:R-:W-:Y:S01]  /*24610*/  IMAD.MOV.U32 R146, RZ, RZ, R151 ;  /* 0x000000ffff927224 */ /* 0x000fe200078e0097 */
[----:B------:R-:W-:Y:S01]  /*24620*/  MOV R151, R150 ;  /* 0x0000009600977202 */ /* 0x000fe20000000f00 */
[----:B------:R-:W-:Y:S02]  /*24630*/  IMAD.MOV.U32 R150, RZ, RZ, R154 ;  /* 0x000000ffff967224 */ /* 0x000fe400078e009a */
[----:B------:R-:W-:Y:S01]  /*24640*/  FADD.FTZ R96, R98, R96 ;  /* 0x0000006062607221 */ /* 0x000fe20000010000 */
        /* <DEDUP_REMOVED lines=8> */
[----:B------:R1:W4:Y:S01]  /*246d0*/  MUFU.EX2 R102, R0 ;  /* 0x0000000000667308 */ /* 0x0003220000000800 */
[-C--:B---3--:R-:W-:Y:S06]  /*246e0*/  HMMA.16816.F32 R20, R76, R80.reuse, R20 ;  /* 0x000000504c14723c */ /* 0x088fec0000001814 */
[C---:B------:R-:W-:Y:S05]  /*246f0*/  HMMA.16816.F32 R24, R84.reuse, R80, R24 ;  /* 0x000000505418723c */ /* 0x040fea0000001818 */
[----:B-1----:R-:W-:Y:S01]  /*24700*/  FFMA.FTZ R0, R138, UR4, -R73 ;  /* 0x000000048a007c23 */ /* 0x002fe20008010849 */
[----:B------:R-:W-:Y:S01]  /*24710*/  MOV R138, R142 ;  /* 0x0000008e008a7202 */ /* 0x000fe20000000f00 */
[----:B------:R-:W-:Y:S01]  /*24720*/  IMAD.MOV.U32 R142, RZ, RZ, R147 ;  /* 0x000000ffff8e7224 */ /* 0x000fe200078e0093 */
[-C--:B------:R-:W-:Y:S03]  /*24730*/  HMMA.16816.F32 R28, R84, R82.reuse, R28 ;  /* 0x00000052541c723c */ /* 0x080fe6000000181c */
[----:B------:R-:W-:Y:S01]  /*24740*/  IMAD.MOV.U32 R147, RZ, RZ, R146 ;  /* 0x000000ffff937224 */ /* 0x000fe200078e0092 */
[----:B------:R-:W-:Y:S01]  /*24750*/  MOV R139, R138 ;  /* 0x0000008a008b7202 */ /* 0x000fe20000000f00 */
[----:B------:R-:W-:Y:S01]  /*24760*/  IMAD.MOV.U32 R146, RZ, RZ, R151 ;  /* 0x000000ffff927224 */ /* 0x000fe200078e0097 */
[----:B------:R-:W-:Y:S01]  /*24770*/  MOV R151, R154 ;  /* 0x0000009a00977202 */ /* 0x000fe20000000f00 */
[----:B------:R-:W-:Y:S01]  /*24780*/  IMAD.MOV.U32 R154, RZ, RZ, R159 ;  /* 0x000000ffff9a7224 */ /* 0x000fe200078e009f */
[C---:B------:R-:W-:Y:S01]  /*24790*/  HMMA.16816.F32 R32, R76.reuse, R82, R32 ;  /* 0x000000524c20723c */ /* 0x040fe20000001820 */
[----:B------:R-:W1:Y:S03]  /*247a0*/  LDSM.16.MT88.4 R80, [R214+0x8000] ;  /* 0x00800000d650783b */ /* 0x000e660000004200 */
[----:B------:R-:W-:Y:S02]  /*247b0*/  IMAD.MOV.U32 R159, RZ, RZ, R158 ;  /* 0x000000ffff9f7224 */ /* 0x000fe400078e009e */
[----:B------:R-:W-:Y:S01]  /*247c0*/  IMAD.MOV.U32 R158, RZ, RZ, R163 ;  /* 0x000000ffff9e7224 */ /* 0x000fe200078e00a3 */
[----:B------:R-:W-:Y:S01]  /*247d0*/  MOV R163, R167 ;  /* 0x000000a700a37202 */ /* 0x000fe20000000f00 */
[----:B------:R-:W-:Y:S03]  /*247e0*/  IMAD.MOV.U32 R138, RZ, RZ, R142 ;  /* 0x000000ffff8a7224 */ /* 0x000fe600078e008e */
[----:B------:R-:W-:Y:S02]  /*247f0*/  IMAD.MOV.U32 R142, RZ, RZ, R147 ;  /* 0x000000ffff8e7224 */ /* 0x000fe400078e0093 */
[----:B------:R-:W-:Y:S02]  /*24800*/  IMAD.MOV.U32 R167, RZ, RZ, R141 ;  /* 0x000000ffffa77224 */ /* 0x000fe400078e008d */
[----:B------:R-:W-:Y:S01]  /*24810*/  IMAD.MOV.U32 R147, RZ, RZ, R146 ;  /* 0x000000ffff937224 */ /* 0x000fe200078e0092 */
[----:B------:R-:W-:Y:S01]  /*24820*/  MOV R146, R154 ;  /* 0x0000009a00927202 */ /* 0x000fe20000000f00 */
[----:B------:R-:W-:Y:S02]  /*24830*/  IMAD.MOV.U32 R141, RZ, RZ, R145 ;  /* 0x000000ffff8d7224 */ /* 0x000fe400078e0091 */
[----:B------:R-:W-:Y:S02]  /*24840*/  IMAD.MOV.U32 R154, RZ, RZ, R159 ;  /* 0x000000ffff9a7224 */ /* 0x000fe400078e009f */
[----:B------:R-:W-:Y:S02]  /*24850*/  IMAD.MOV.U32 R159, RZ, RZ, R158 ;  /* 0x000000ffff9f7224 */ /* 0x000fe400078e009e */
[----:B------:R-:W-:Y:S01]  /*24860*/  IMAD.MOV.U32 R158, RZ, RZ, R163 ;  /* 0x000000ffff9e7224 */ /* 0x000fe200078e00a3 */
[----:B------:R-:W-:Y:S01]  /*24870*/  MOV R163, R167 ;  /* 0x000000a700a37202 */ /* 0x000fe20000000f00 */
[----:B------:R-:W-:Y:S02]  /*24880*/  IMAD.MOV.U32 R167, RZ, RZ, R141 ;  /* 0x000000ffffa77224 */ /* 0x000fe400078e008d */
[----:B------:R-:W-:Y:S02]  /*24890*/  IMAD.MOV.U32 R196, RZ, RZ, R138 ;  /* 0x000000ffffc47224 */ /* 0x000fe400078e008a */
[----:B------:R-:W-:Y:S01]  /*248a0*/  IMAD.MOV.U32 R138, RZ, RZ, R147 ;  /* 0x000000ffff8a7224 */ /* 0x000fe200078e0093 */
[----:B------:R-:W-:Y:S01]  /*248b0*/  MOV R147, R154 ;  /* 0x0000009a00937202 */ /* 0x000fe20000000f00 */
[----:B------:R-:W-:Y:S01]  /*248c0*/  IMAD.MOV.U32 R154, RZ, RZ, R158 ;  /* 0x000000ffff9a7224 */ /* 0x000fe200078e009e */
[----:B------:R-:W-:Y:S01]  /*248d0*/  MOV R158, R167 ;  /* 0x000000a7009e7202 */ /* 0x000fe20000000f00 */
[----:B------:R-:W-:Y:S02]  /*248e0*/  IMAD.MOV.U32 R167, RZ, RZ, R137 ;  /* 0x000000ffffa77224 */ /* 0x000fe400078e0089 */
[----:B------:R-:W-:Y:S01]  /*248f0*/  IMAD.MOV.U32 R137, RZ, RZ, R144 ;  /* 0x000000ffff897224 */ /* 0x000fe200078e0090 */
[----:B------:R-:W-:Y:S01]  /*24900*/  MOV R144, R148 ;  /* 0x0000009400907202 */ /* 0x000fe20000000f00 */
[----:B------:R-:W-:Y:S02]  /*24910*/  IMAD.MOV.U32 R148, RZ, RZ, R153 ;  /* 0x000000ffff947224 */ /* 0x000fe400078e0099 */
[----:B------:R-:W-:Y:S02]  /*24920*/  IMAD.MOV.U32 R153, RZ, RZ, R152 ;  /* 0x000000ffff997224 */ /* 0x000fe400078e0098 */
[----:B------:R-:W3:Y:S01]  /*24930*/  LDL.LU R152, [R1+0x64] ;  /* 0x0000640001987983 */ /* 0x000ee20000300800 */
[----:B------:R-:W-:Y:S01]  /*24940*/  IMAD.MOV.U32 R145, RZ, RZ, R110 ;  /* 0x000000ffff917224 */ /* 0x000fe200078e006e */
[-C--:B-1----:R-:W-:Y:S01]  /*24950*/  HMMA.16816.F32 R36, R76, R80.reuse, R36 ;  /* 0x000000504c24723c */ /* 0x082fe20000001824 */
[----:B------:R1:W-:Y:S02]  /*24960*/  MUFU.EX2 R110, R0 ;  /* 0x00000000006e7308 */ /* 0x0003e40000000800 */
[----:B------:R-:W-:Y:S02]  /*24970*/  IMAD.MOV.U32 R141, RZ, RZ, R145 ;  /* 0x000000ffff8d7224 */ /* 0x000fe400078e0091 */
[----:B------:R-:W-:Y:S01]  /*24980*/  IMAD.MOV.U32 R145, RZ, RZ, R156 ;  /* 0x000000ffff917224 */ /* 0x000fe200078e009c */
[----:B------:R-:W-:Y:S01]  /*24990*/  MOV R156, R113 ;  /* 0x00000071009c7202 */ /* 0x000fe20000000f00 */
[C---:B------:R-:W-:Y:S04]  /*249a0*/  HMMA.16816.F32 R40, R84.reuse, R80, R40 ;  /* 0x000000505428723c */ /* 0x040fe80000001828 */
[----:B------:R4:W-:Y:S02]  /*249b0*/  MUFU.EX2 R113, R3 ;  /* 0x0000000300717308 */ /* 0x0009e40000000800 */
[-C--:B------:R-:W-:Y:S05]  /*249c0*/  HMMA.16816.F32 R44, R84, R82.reuse, R44 ;  /* 0x00000052542c723c */ /* 0x080fea000000182c */
[----:B-1----:R-:W-:Y:S01]  /*249d0*/  FFMA.FTZ R0, R139, UR4, -R74 ;  /* 0x000000048b007c23 */ /* 0x002fe2000801084a */
[----:B------:R-:W-:Y:S01]  /*249e0*/  IMAD.MOV.U32 R139, RZ, RZ, R142 ;  /* 0x000000ffff8b7224 */ /* 0x000fe200078e008e */
[C---:B------:R-:W-:Y:S01]  /*249f0*/  HMMA.16816.F32 R48, R76.reuse, R82, R48 ;  /* 0x000000524c30723c */ /* 0x040fe20000001830 */
[----:B------:R-:W1:Y:S03]  /*24a00*/  LDSM.16.MT88.4 R80, [R215+0x8000] ;  /* 0x00800000d750783b */ /* 0x000e660000004200 */
[----:B------:R-:W-:Y:S02]  /*24a10*/  IMAD.MOV.U32 R142, RZ, RZ, R159 ;  /* 0x000000ffff8e7224 */ /* 0x000fe400078e009f */
[----:B------:R-:W-:Y:S02]  /*24a20*/  IMAD.MOV.U32 R159, RZ, RZ, R163 ;  /* 0x000000ffff9f7224 */ /* 0x000fe400078e00a3 */
[----:B----4-:R-:W-:Y:S03]  /*24a30*/  FADD.FTZ R3, R228, R92 ;  /* 0x0000005ce4037221 */ /* 0x010fe60000010000 */
[----:B------:R-:W-:Y:S02]  /*24a40*/  IMAD.MOV.U32 R163, RZ, RZ, R166 ;  /* 0x000000ffffa37224 */ /* 0x000fe400078e00a6 */
[----:B------:R4:W-:Y:S01]  /*24a50*/  MUFU.EX2 R166, R0 ;  /* 0x0000000000a67308 */ /* 0x0009e20000000800 */
[----:B------:R-:W-:Y:S02]  /*24a60*/  IMAD.MOV.U32 R197, RZ, RZ, R139 ;  /* 0x000000ffffc57224 */ /* 0x000fe400078e008b */
[----:B------:R-:W-:Y:S01]  /*24a70*/  FADD.FTZ R99, R99, R3 ;  /* 0x0000000363637221 */ /* 0x000fe20000010000 */
[----:B------:R-:W-:Y:S02]  /*24a80*/  IMAD.MOV.U32 R139, RZ, RZ, R154 ;  /* 0x000000ffff8b7224 */ /* 0x000fe400078e009a */
[----:B------:R-:W-:Y:S02]  /*24a90*/  IMAD.MOV.U32 R154, RZ, RZ, R163 ;  /* 0x000000ffff9a7224 */ /* 0x000fe400078e00a3 */
[----:B------:R-:W-:Y:S03]  /*24aa0*/  IMAD.MOV.U32 R163, RZ, RZ, R137 ;  /* 0x000000ffffa37224 */ /* 0x000fe600078e0089 */
[----:B------:R-:W-:Y:S01]  /*24ab0*/  MOV R192, R154 ;  /* 0x0000009a00c07202 */ /* 0x000fe20000000f00 */
[----:B----4-:R-:W-:Y:S01]  /*24ac0*/  FFMA.FTZ R0, R196, UR4, -R74 ;  /* 0x00000004c4007c23 */ /* 0x010fe2000801084a */
[----:B------:R-:W-:Y:S01]  /*24ad0*/  MOV R196, R138 ;  /* 0x0000008a00c47202 */ /* 0x000fe20000000f00 */
[----:B------:R-:W-:Y:S01]  /*24ae0*/  IMAD.MOV.U32 R138, RZ, RZ, R159 ;  /* 0x000000ffff8a7224 */ /* 0x000fe200078e009f */
[----:B------:R-:W-:Y:S01]  /*24af0*/  MOV R159, R167 ;  /* 0x000000a7009f7202 */ /* 0x000fe20000000f00 */
[----:B------:R4:W4:Y:S01]  /*24b00*/  MUFU.EX2 R137, R0 ;  /* 0x0000000000897308 */ /* 0x0009220000000800 */
[----:B------:R-:W-:Y:S02]  /*24b10*/  IMAD.MOV.U32 R167, RZ, RZ, R144 ;  /* 0x000000ffffa77224 */ /* 0x000fe400078e0090 */
[----:B------:R-:W-:Y:S01]  /*24b20*/  IMAD.MOV.U32 R144, RZ, RZ, R148 ;  /* 0x000000ffff907224 */ /* 0x000fe200078e0094 */
[----:B------:R-:W-:Y:S01]  /*24b30*/  MOV R148, R153 ;  /* 0x0000009900947202 */ /* 0x000fe20000000f00 */
[----:B------:R-:W-:Y:S01]  /*24b40*/  IMAD.MOV.U32 R154, RZ, RZ, R159 ;  /* 0x000000ffff9a7224 */ /* 0x000fe200078e009f */
[----:B------:R-:W-:Y:S01]  /*24b50*/  MOV R193, R167 ;  /* 0x000000a700c17202 */ /* 0x000fe20000000f00 */
[----:B------:R-:W-:Y:S02]  /*24b60*/  IMAD.MOV.U32 R167, RZ, RZ, R144 ;  /* 0x000000ffffa77224 */ /* 0x000fe400078e0090 */
[----:B------:R-:W-:Y:S01]  /*24b70*/  IMAD.MOV.U32 R144, RZ, RZ, R148 ;  /* 0x000000ffff907224 */ /* 0x000fe200078e0094 */
[-C--:B-1----:R-:W-:Y:S03]  /*24b80*/  HMMA.16816.F32 R52, R76, R80.reuse, R52 ;  /* 0x000000504c34723c */ /* 0x082fe60000001834 */
[----:B------:R-:W-:Y:S02]  /*24b90*/  IMAD.MOV.U32 R159, RZ, RZ, R163 ;  /* 0x000000ffff9f7224 */ /* 0x000fe400078e00a3 */
[----:B------:R-:W-:Y:S01]  /*24ba0*/  MUFU.EX2 R163, R107 ;  /* 0x0000006b00a37308 */ /* 0x000fe20000000800 */
[C---:B------:R-:W-:Y:S05]  /*24bb0*/  HMMA.16816.F32 R56, R84.reuse, R80, R56 ;  /* 0x000000505438723c */ /* 0x040fea0000001838 */
[----:B----4-:R-:W-:Y:S01]  /*24bc0*/  FFMA.FTZ R0, R197, UR4, -R74 ;  /* 0x00000004c5007c23 */ /* 0x010fe2000801084a */
[----:B------:R-:W-:Y:S01]  /*24bd0*/  IMAD.MOV.U32 R197, RZ, RZ, R196 ;  /* 0x000000ffffc57224 */ /* 0x000fe200078e00c4 */
[----:B------:R-:W-:Y:S01]  /*24be0*/  MOV R196, R139 ;  /* 0x0000008b00c47202 */ /* 0x000fe20000000f00 */
[----:B------:R-:W-:Y:S02]  /*24bf0*/  IMAD.MOV.U32 R139, RZ, RZ, R138 ;  /* 0x000000ffff8b7224 */ /* 0x000fe400078e008a */
[----:B------:R1:W-:Y:S01]  /*24c00*/  MUFU.EX2 R138, R0 ;  /* 0x00000000008a7308 */ /* 0x0003e20000000800 */
[----:B------:R-:W-:Y:S02]  /*24c10*/  F2FP.F16.F32.PACK_AB R80, R102, R140 ;  /* 0x0000008c6650723e */ /* 0x000fe400000000ff */
[----:B------:R-:W-:Y:S01]  /*24c20*/  F2FP.F16.F32.PACK_AB R81, R137, R166 ;  /* 0x000000a68951723e */ /* 0x000fe200000000ff */
[----:B-1----:R-:W-:Y:S01]  /*24c30*/  FFMA.FTZ R0, R197, UR4, -R74 ;  /* 0x00000004c5007c23 */ /* 0x002fe2000801084a */
[----:B------:R-:W-:Y:S05]  /*24c40*/  IMAD.MOV.U32 R197, RZ, RZ, R139 ;  /* 0x000000ffffc57224 */ /* 0x000fea00078e008b */
[----:B------:R1:W4:Y:S02]  /*24c50*/  MUFU.EX2 R139, R0 ;  /* 0x00000000008b7308 */ /* 0x0003240000000800 */
[----:B-1----:R-:W-:Y:S01]  /*24c60*/  FFMA.FTZ R0, R185, UR4, -R73 ;  /* 0x00000004b9007c23 */ /* 0x002fe20008010849 */
[----:B--2---:R-:W-:Y:S07]  /*24c70*/  FMUL.FTZ R63, R2, R171 ;  /* 0x000000ab023f7220 */ /* 0x004fee0000410000 */
[-C--:B------:R-:W-:Y:S01]  /*24c80*/  HMMA.16816.F32 R60, R84, R82.reuse, R60 ;  /* 0x00000052543c723c */ /* 0x080fe2000000183c */
[----:B------:R-:W1:Y:S05]  /*24c90*/  LDSM.16.MT88.4 R84, [R213+0x8800] ;  /* 0x00880000d554783b */ /* 0x000e6a0000004200 */
[----:B------:R-:W-:Y:S07]  /*24ca0*/  HMMA.16816.F32 R64, R76, R82, R64 ;  /* 0x000000524c40723c */ /* 0x000fee0000001840 */
[----:B------:R-:W-:Y:S04]  /*24cb0*/  F2FP.F16.F32.PACK_AB R77, R103, R101 ;  /* 0x00000065674d723e */ /* 0x000fe800000000ff */
[----:B------:R-:W-:Y:S02]  /*24cc0*/  F2FP.F16.F32.PACK_AB R78, R122, R155 ;  /* 0x0000009b7a4e723e */ /* 0x000fe400000000ff */
[----:B------:R-:W-:Y:S02]  /*24cd0*/  F2FP.F16.F32.PACK_AB R79, R161, R109 ;  /* 0x0000006da14f723e */ /* 0x000fe400000000ff */
[----:B------:R-:W-:Y:S02]  /*24ce0*/  F2FP.F16.F32.PACK_AB R76, R104, R100 ;  /* 0x00000064684c723e */ /* 0x000fe400000000ff */
[----:B------:R-:W-:Y:S02]  /*24cf0*/  F2FP.F16.F32.PACK_AB R82, R113, R110 ;  /* 0x0000006e7152723e */ /* 0x000fe400000000ff */
[----:B----4-:R-:W-:Y:S03]  /*24d00*/  F2FP.F16.F32.PACK_AB R83, R139, R138 ;  /* 0x0000008a8b53723e */ /* 0x010fe600000000ff */
[-C--:B-1----:R-:W-:Y:S06]  /*24d10*/  HMMA.16816.F32 R4, R76, R84.reuse, R4 ;  /* 0x000000544c04723c */ /* 0x082fec0000001804 */
[C---:B------:R-:W-:Y:S06]  /*24d20*/  HMMA.16816.F32 R8, R80.reuse, R84, R8 ;  /* 0x000000545008723c */ /* 0x040fec0000001808 */
[-C--:B------:R-:W-:Y:S06]  /*24d30*/  HMMA.16816.F32 R12, R80, R86.reuse, R12 ;  /* 0x00000056500c723c */ /* 0x080fec000000180c */
[C---:B------:R-:W-:Y:S01]  /*24d40*/  HMMA.16816.F32 R16, R76.reuse, R86, R16 ;  /* 0x000000564c10723c */ /* 0x040fe20000001810 */
[----:B------:R-:W1:Y:S04]  /*24d50*/  LDSM.16.MT88.4 R84, [R216+0x8800] ;  /* 0x00880000d854783b */ /* 0x000e680000004200 */
[----:B---3--:R-:W-:Y:S02]  /*24d60*/  IMAD.MOV.U32 R153, RZ, RZ, R152 ;  /* 0x000000ffff997224 */ /* 0x008fe400078e0098 */
[----:B------:R-:W-:Y:S01]  /*24d70*/  IMAD.MOV.U32 R152, RZ, RZ, R157 ;  /* 0x000000ffff987224 */ /* 0x000fe200078e009d */
[----:B------:R-:W-:Y:S03]  /*24d80*/  MOV R157, R164 ;  /* 0x000000a4009d7202 */ /* 0x000fe60000000f00 */
[----:B------:R-:W-:Y:S01]  /*24d90*/  IMAD.MOV.U32 R164, RZ, RZ, R135 ;  /* 0x000000ffffa47224 */ /* 0x000fe200078e0087 */
[----:B------:R-:W-:Y:S01]  /*24da0*/  MOV R188, R153 ;  /* 0x0000009900bc7202 */ /* 0x000fe20000000f00 */
[----:B------:R-:W2:Y:S01]  /*24db0*/  LDL.LU R135, [R1+0x4] ;  /* 0x0000040001877983 */ /* 0x000ea20000300800 */
[----:B------:R-:W3:Y:S01]  /*24dc0*/  MUFU.EX2 R153, R106 ;  /* 0x0000006a00997308 */ /* 0x000ee20000000800 */
[----:B------:R-:W-:Y:S01]  /*24dd0*/  IMAD.MOV.U32 R148, RZ, RZ, R152 ;  /* 0x000000ffff947224 */ /* 0x000fe200078e0098 */
[----:B------:R-:W-:Y:S01]  /*24de0*/  MOV R189, R164 ;  /* 0x000000a400bd7202 */ /* 0x000fe20000000f00 */
[----:B------:R-:W4:Y:S01]  /*24df0*/  LDL.LU R184, [R1+0x60] ;  /* 0x0000600001b87983 */ /* 0x000f220000300800 */
[----:B------:R-:W-:Y:S01]  /*24e00*/  IMAD.MOV.U32 R152, RZ, RZ, R157 ;  /* 0x000000ffff987224 */ /* 0x000fe200078e009d */
[----:B------:R-:W-:Y:S02]  /*24e10*/  MOV R157, R132 ;  /* 0x00000084009d7202 */ /* 0x000fe40000000f00 */
[----:B------:R-:W-:Y:S03]  /*24e20*/  IMAD.MOV.U32 R185, RZ, RZ, R189 ;  /* 0x000000ffffb97224 */ /* 0x000fe600078e00bd */
[----:B------:R-:W3:Y:S01]  /*24e30*/  MUFU.EX2 R132, R95 ;  /* 0x0000005f00847308 */ /* 0x000ee20000000800 */
[----:B------:R-:W-:Y:S01]  /*24e40*/  IMAD.MOV.U32 R189, RZ, RZ, R193 ;  /* 0x000000ffffbd7224 */ /* 0x000fe200078e00c1 */
[----:B------:R-:W-:Y:S02]  /*24e50*/  MOV R193, R197 ;  /* 0x000000c500c17202 */ /* 0x000fe40000000f00 */
[----:B------:R-:W-:Y:S01]  /*24e60*/  MOV R197, R147 ;  /* 0x0000009300c57202 */ /* 0x000fe20000000f00 */
[----:B------:R-:W-:Y:S02]  /*24e70*/  IMAD.MOV.U32 R147, RZ, RZ, R151 ;  /* 0x000000ffff937224 */ /* 0x000fe400078e0097 */
[----:B------:R-:W-:Y:S01]  /*24e80*/  IMAD.MOV.U32 R151, RZ, RZ, R162 ;  /* 0x000000ffff977224 */ /* 0x000fe200078e00a2 */
[----:B------:R-:W-:Y:S02]  /*24e90*/  MOV R162, R149 ;  /* 0x0000009500a27202 */ /* 0x000fe40000000f00 */
[----:B------:R-:W4:Y:S01]  /*24ea0*/  LDL.LU R149, [R1+0x3c] ;  /* 0x00003c0001957983 */ /* 0x000f220000300800 */
        /* <DEDUP_REMOVED lines=14> */
[----:B------:R-:W-:Y:S06]  /*24f90*/  LDSM.16.MT88.4 R84, [R214+0x9000] ;  /* 0x00900000d654783b */ /* 0x000fec0000004200 */
[----:B---3--:R-:W-:Y:S04]  /*24fa0*/  F2FP.F16.F32.PACK_AB R78, R153, R163 ;  /* 0x000000a3994e723e */ /* 0x008fe800000000ff */
[----:B------:R-:W-:Y:S02]  /*24fb0*/  F2FP.F16.F32.PACK_AB R76, R133, R111 ;  /* 0x0000006f854c723e */ /* 0x000fe400000000ff */
[----:B------:R-:W-:Y:S01]  /*24fc0*/  F2FP.F16.F32.PACK_AB R77, R132, R112 ;  /* 0x00000070844d723e */ /* 0x000fe200000000ff */
[----:B--2---:R-:W-:Y:S02]  /*24fd0*/  IMAD.MOV.U32 R164, RZ, RZ, R135 ;  /* 0x000000ffffa47224 */ /* 0x004fe400078e0087 */
[----:B------:R1:W2:Y:S01]  /*24fe0*/  MUFU.EX2 R135, R94 ;  /* 0x0000005e00877308 */ /* 0x0002a20000000800 */
[----:B----4-:R-:W-:Y:S01]  /*24ff0*/  IMAD.MOV.U32 R180, RZ, RZ, R184 ;  /* 0x000000ffffb47224 */ /* 0x010fe200078e00b8 */
        /* <DEDUP_REMOVED lines=8> */
[----:B------:R3:W-:Y:S01]  /*25080*/  MUFU.EX2 R160, R0 ;  /* 0x0000000000a07308 */ /* 0x0007e20000000800 */
[----:B-1----:R-:W1:Y:S01]  /*25090*/  LDSM.16.MT88.4 R92, [R216+0x9000] ;  /* 0x00900000d85c783b */ /* 0x002e620000004200 */
[----:B--2---:R-:W-:Y:S07]  /*250a0*/  F2FP.F16.F32.PACK_AB R79, R170, R135 ;  /* 0x00000087aa4f723e */ /* 0x004fee00000000ff */
[-C--:B------:R-:W-:Y:S03]  /*250b0*/  HMMA.16816.F32 R4, R76, R88.reuse, R4 ;  /* 0x000000584c04723c */ /* 0x080fe60000001804 */
[----:B---3--:R-:W-:Y:S01]  /*250c0*/  FFMA.FTZ R0, R180, UR4, -R73 ;  /* 0x00000004b4007c23 */ /* 0x008fe20008010849 */
[----:B------:R-:W-:Y:S01]  /*250d0*/  IMAD.MOV.U32 R180, RZ, RZ, R185 ;  /* 0x000000ffffb47224 */ /* 0x000fe200078e00b9 */
[----:B------:R-:W-:Y:S01]  /*250e0*/  MOV R185, R184 ;  /* 0x000000b800b97202 */ /* 0x000fe20000000f00 */
[----:B------:R-:W-:Y:S02]  /*250f0*/  IMAD.MOV.U32 R184, RZ, RZ, R189 ;  /* 0x000000ffffb87224 */ /* 0x000fe400078e00bd */
[----:B------:R-:W-:Y:S03]  /*25100*/  IMAD.MOV.U32 R189, RZ, RZ, R188 ;  /* 0x000000ffffbd7224 */ /* 0x000fe600078e00bc */
[----:B------:R-:W-:Y:S01]  /*25110*/  MOV R188, R193 ;  /* 0x000000c100bc7202 */ /* 0x000fe20000000f00 */
        /* <DEDUP_REMOVED lines=12> */
[----:B------:R2:W3:Y:S01]  /*251e0*/  MUFU.EX2 R131, R0 ;  /* 0x0000000000837308 */ /* 0x0004e20000000800 */
[----:B------:R-:W-:Y:S02]  /*251f0*/  IMAD.MOV.U32 R185, RZ, RZ, R189 ;  /* 0x000000ffffb97224 */ /* 0x000fe400078e00bd */
[----:B------:R-:W-:Y:S01]  /*25200*/  IMAD.MOV.U32 R189, RZ, RZ, R193 ;  /* 0x000000ffffbd7224 */ /* 0x000fe200078e00c1 */
[----:B------:R-:W-:Y:S01]  /*25210*/  MOV R193, R197 ;  /* 0x000000c500c17202 */ /* 0x000fe20000000f00 */
[----:B------:R-:W-:Y:S01]  /*25220*/  IMAD.MOV.U32 R197, RZ, RZ, R142 ;  /* 0x000000ffffc57224 */ /* 0x000fe200078e008e */
[----:B------:R-:W-:Y:S01]  /*25230*/  MOV R142, R146 ;  /* 0x00000092008e7202 */ /* 0x000fe20000000f00 */
[----:B------:R-:W-:Y:S02]  /*25240*/  IMAD.MOV.U32 R146, RZ, RZ, R150 ;  /* 0x000000ffff927224 */ /* 0x000fe400078e0096 */
[----:B------:R-:W-:Y:S02]  /*25250*/  IMAD.MOV.U32 R150, RZ, RZ, R136 ;  /* 0x000000ffff967224 */ /* 0x000fe400078e0088 */
[----:B--2---:R-:W-:Y:S01]  /*25260*/  FFMA.FTZ R0, R180, UR4, -R73 ;  /* 0x00000004b4007c23 */ /* 0x004fe20008010849 */
[----:B------:R-:W-:Y:S01]  /*25270*/  IMAD.MOV.U32 R180, RZ, RZ, R184 ;  /* 0x000000ffffb47224 */ /* 0x000fe200078e00b8 */
[----:B------:R-:W-:Y:S01]  /*25280*/  MOV R184, R188 ;  /* 0x000000bc00b87202 */ /* 0x000fe20000000f00 */
[----:B------:R-:W-:Y:S01]  /*25290*/  IMAD.MOV.U32 R188, RZ, RZ, R192 ;  /* 0x000000ffffbc7224 */ /* 0x000fe200078e00c0 */
[----:B------:R2:W-:Y:S01]  /*252a0*/  MUFU.EX2 R136, R0 ;  /* 0x0000000000887308 */ /* 0x0005e20000000800 */
[----:B------:R-:W-:Y:S01]  /*252b0*/  IMAD.MOV.U32 R192, RZ, RZ, R147 ;  /* 0x000000ffffc07224 */ /* 0x000fe200078e0093 */
[----:B------:R-:W-:Y:S01]  /*252c0*/  MOV R176, R180 ;  /* 0x000000b400b07202 */ /* 0x000fe20000000f00 */
[----:B------:R-:W-:Y:S01]  /*252d0*/  IMAD.MOV.U32 R147, RZ, RZ, R151 ;  /* 0x000000ffff937224 */ /* 0x000fe200078e0097 */
[----:B------:R-:W-:Y:S01]  /*252e0*/  MOV R151, R162 ;  /* 0x000000a200977202 */ /* 0x000fe20000000f00 */
[----:B------:R-:W-:Y:S01]  /*252f0*/  IMAD.MOV.U32 R162, RZ, RZ, R149 ;  /* 0x000000ffffa27224 */ /* 0x000fe200078e0095 */
[----:B---3--:R-:W-:Y:S01]  /*25300*/  F2FP.F16.F32.PACK_AB R80, R131, R160 ;  /* 0x000000a08350723e */ /* 0x008fe200000000ff */
[----:B------:R-:W3:Y:S01]  /*25310*/  LDL.LU R149, [R1+0x30] ;  /* 0x0000300001957983 */ /* 0x000ee20000300800 */
[----:B------:R-:W-:Y:S02]  /*25320*/  IMAD.MOV.U32 R180, RZ, RZ, R184 ;  /* 0x000000ffffb47224 */ /* 0x000fe400078e00b8 */
[----:B------:R-:W-:Y:S01]  /*25330*/  IMAD.MOV.U32 R184, RZ, RZ, R188 ;  /* 0x000000ffffb87224 */ /* 0x000fe200078e00bc */
[----:B------:R-:W-:Y:S01]  /*25340*/  MOV R188, R192 ;  /* 0x000000c000bc7202 */ /* 0x000fe20000000f00 */
[----:B------:R-:W-:Y:S01]  /*25350*/  IMAD.MOV.U32 R192, RZ, RZ, R142 ;  /* 0x000000ffffc07224 */ /* 0x000fe200078e008e */
[----:B------:R-:W-:Y:S01]  /*25360*/  MOV R142, R146 ;  /* 0x00000092008e7202 */ /* 0x000fe20000000f00 */
[----:B------:R-:W-:Y:S02]  /*25370*/  IMAD.MOV.U32 R146, RZ, RZ, R150 ;  /* 0x000000ffff927224 */ /* 0x000fe400078e0096 */
[----:B--2---:R-:W-:Y:S01]  /*25380*/  FFMA.FTZ R0, R181, UR4, -R73 ;  /* 0x00000004b5007c23 */ /* 0x004fe20008010849 */
[----:B------:R-:W-:Y:S01]  /*25390*/  IMAD.MOV.U32 R181, RZ, RZ, R185 ;  /* 0x000000ffffb57224 */ /* 0x000fe200078e00b9 */
[----:B------:R-:W-:Y:S01]  /*253a0*/  MOV R185, R189 ;  /* 0x000000bd00b97202 */ /* 0x000fe20000000f00 */
[----:B------:R-:W-:Y:S02]  /*253b0*/  IMAD.MOV.U32 R189, RZ, RZ, R193 ;  /* 0x000000ffffbd7224 */ /* 0x000fe400078e00c1 */
[----:B------:R-:W-:Y:S02]  /*253c0*/  IMAD.MOV.U32 R193, RZ, RZ, R147 ;  /* 0x000000ffffc17224 */ /* 0x000fe400078e0093 */
[----:B------:R-:W-:Y:S01]  /*253d0*/  IMAD.MOV.U32 R147, RZ, RZ, R151 ;  /* 0x000000ffff937224 */ /* 0x000fe200078e0097 */
[----:B------:R-:W-:Y:S01]  /*253e0*/  MOV R151, R162 ;  /* 0x000000a200977202 */ /* 0x000fe20000000f00 */
[----:B------:R-:W-:Y:S01]  /*253f0*/  IMAD.MOV.U32 R177, RZ, RZ, R181 ;  /* 0x000000ffffb17224 */ /* 0x000fe200078e00b5 */
[----:B------:R-:W-:Y:S02]  /*25400*/  MOV R162, R152 ;  /* 0x0000009800a27202 */ /* 0x000fe40000000f00 */
[----:B------:R2:W4:Y:S01]  /*25410*/  MUFU.EX2 R152, R0 ;  /* 0x0000000000987308 */ /* 0x0005220000000800 */
[----:B------:R-:W-:Y:S01]  /*25420*/  MOV R181, R185 ;  /* 0x000000b900b57202 */ /* 0x000fe20000000f00 */
[----:B------:R-:W-:Y:S01]  /*25430*/  IMAD.MOV.U32 R185, RZ, RZ, R184 ;  /* 0x000000ffffb97224 */ /* 0x000fe200078e00b8 */
[----:B------:R-:W-:Y:S01]  /*25440*/  MOV R184, R188 ;  /* 0x000000bc00b87202 */ /* 0x000fe20000000f00 */
[----:B------:R-:W-:Y:S02]  /*25450*/  IMAD.MOV.U32 R188, RZ, RZ, R147 ;  /* 0x000000ffffbc7224 */ /* 0x000fe400078e0093 */
[----:B------:R-:W-:Y:S01]  /*25460*/  IMAD.MOV.U32 R147, RZ, RZ, R151 ;  /* 0x000000ffff937224 */ /* 0x000fe200078e0097 */
[----:B------:R-:W-:Y:S01]  /*25470*/  MOV R151, R162 ;  /* 0x000000a200977202 */ /* 0x000fe20000000f00 */
[----:B--2---:R-:W-:Y:S01]  /*25480*/  FFMA.FTZ R0, R176, UR4, -R74 ;  /* 0x00000004b0007c23 */ /* 0x004fe2000801084a */
[----:B------:R-:W-:Y:S01]  /*25490*/  IMAD.MOV.U32 R176, RZ, RZ, R180 ;  /* 0x000000ffffb07224 */ /* 0x000fe200078e00b4 */
[----:B----4-:R-:W-:Y:S01]  /*254a0*/  F2FP.F16.F32.PACK_AB R82, R152, R136 ;  /* 0x000000889852723e */ /* 0x010fe200000000ff */
[----:B------:R-:W-:Y:S01]  /*254b0*/  IMAD.MOV.U32 R180, RZ, RZ, R189 ;  /* 0x000000ffffb47224 */ /* 0x000fe200078e00bd */
[----:B------:R2:W-:Y:S01]  /*254c0*/  MUFU.EX2 R162, R0 ;  /* 0x0000000000a27308 */ /* 0x0005e20000000800 */
[----:B------:R-:W-:Y:S01]  /*254d0*/  IMAD.MOV.U32 R189, RZ, RZ, R142 ;  /* 0x000000ffffbd7224 */ /* 0x000fe200078e008e */
[----:B------:R-:W-:Y:S01]  /*254e0*/  MOV R142, R146 ;  /* 0x00000092008e7202 */ /* 0x000fe20000000f00 */
[----:B--2---:R-:W-:Y:S01]  /*254f0*/  FFMA.FTZ R0, R177, UR4, -R74 ;  /* 0x00000004b1007c23 */ /* 0x004fe2000801084a */
        /* <DEDUP_REMOVED lines=8> */
[----:B------:R-:W-:Y:S03]  /*25580*/  IMAD.MOV.U32 R176, RZ, RZ, R184 ;  /* 0x000000ffffb07224 */ /* 0x000fe600078e00b8 */
[----:B------:R-:W-:Y:S04]  /*25590*/  MOV R184, R142 ;  /* 0x0000008e00b87202 */ /* 0x000fe80000000f00 */
[----:B------:R-:W-:Y:S05]  /*255a0*/  MOV R195, R184 ;  /* 0x000000b800c37202 */ /* 0x000fea0000000f00 */
[----:B------:R-:W-:Y:S02]  /*255b0*/  IMAD.MOV.U32 R186, RZ, RZ, R195 ;  /* 0x000000ffffba7224 */ /* 0x000fe400078e00c3 */
[----:B---3--:R-:W-:Y:S02]  /*255c0*/  IMAD.MOV.U32 R150, RZ, RZ, R149 ;  /* 0x000000ffff967224 */ /* 0x008fe400078e0095 */
[----:B------:R-:W-:Y:S02]  /*255d0*/  IMAD.MOV.U32 R149, RZ, RZ, R148 ;  /* 0x000000ffff957224 */ /* 0x000fe400078e0094 */
[----:B------:R-:W2:Y:S01]  /*255e0*/  LDL.LU R148, [R1] ;  /* 0x0000000001947983 */ /* 0x000ea20000300800 */
[----:B------:R-:W-:Y:S02]  /*255f0*/  IMAD.MOV.U32 R146, RZ, RZ, R150 ;  /* 0x000000ffff927224 */ /* 0x000fe400078e0096 */
[----:B------:R-:W-:Y:S02]  /*25600*/  IMAD.MOV.U32 R150, RZ, RZ, R144 ;  /* 0x000000ffff967224 */ /* 0x000fe400078e0090 */
[----:B------:R-:W3:Y:S01]  /*25610*/  LDL.LU R144, [R1+0x14] ;  /* 0x0000140001907983 */ /* 0x000ee20000300800 */
[----:B------:R-:W-:Y:S01]  /*25620*/  MOV R147, R146 ;  /* 0x0000009200937202 */ /* 0x000fe20000000f00 */
[----:B------:R-:W-:Y:S02]  /*25630*/  IMAD.MOV.U32 R146, RZ, RZ, R151 ;  /* 0x000000ffff927224 */ /* 0x000fe400078e0097 */
[----:B------:R-:W-:Y:S01]  /*25640*/  IMAD.MOV.U32 R151, RZ, RZ, R150 ;  /* 0x000000ffff977224 */ /* 0x000fe200078e0096 */
[----:B------:R-:W-:Y:S01]  /*25650*/  MOV R150, R154 ;  /* 0x0000009a00967202 */ /* 0x000fe20000000f00 */
[----:B------:R-:W-:Y:S02]  /*25660*/  IMAD.MOV.U32 R154, RZ, RZ, R159 ;  /* 0x000000ffff9a7224 */ /* 0x000fe400078e009f */
[----:B------:R-:W-:Y:S02]  /*25670*/  IMAD.MOV.U32 R159, RZ, RZ, R127 ;  /* 0x000000ffff9f7224 */ /* 0x000fe400078e007f */
[----:B------:R4:W1:Y:S01]  /*25680*/  MUFU.EX2 R127, R0 ;  /* 0x00000000007f7308 */ /* 0x0008620000000800 */
[----:B------:R-:W-:Y:S02]  /*25690*/  IMAD.MOV.U32 R142, RZ, RZ, R146 ;  /* 0x000000ffff8e7224 */ /* 0x000fe400078e0092 */
[----:B------:R-:W-:Y:S01]  /*256a0*/  IMAD.MOV.U32 R146, RZ, RZ, R150 ;  /* 0x000000ffff927224 */ /* 0x000fe200078e0096 */
[----:B------:R-:W-:Y:S01]  /*256b0*/  MOV R150, R159 ;  /* 0x0000009f00967202 */ /* 0x000fe20000000f00 */
[----:B------:R-:W-:Y:S02]  /*256c0*/  IMAD.MOV.U32 R159, RZ, RZ, R145 ;  /* 0x000000ffff9f7224 */ /* 0x000fe400078e0091 */
[----:B------:R-:W-:Y:S02]  /*256d0*/  IMAD.MOV.U32 R199, RZ, RZ, R142 ;  /* 0x000000ffffc77224 */ /* 0x000fe400078e008e */
[----:B------:R-:W-:Y:S02]  /*256e0*/  IMAD.MOV.U32 R142, RZ, RZ, R146 ;  /* 0x000000ffff8e7224 */ /* 0x000fe400078e0092 */
[----:B------:R-:W-:Y:S01]  /*256f0*/  MUFU.EX2 R146, R117 ;  /* 0x0000007500927308 */ /* 0x000fe20000000800 */
[----:B------:R-:W-:Y:S01]  /*25700*/  MOV R195, R199 ;  /* 0x000000c700c37202 */ /* 0x000fe20000000f00 */
[----:B----4-:R-:W-:Y:S01]  /*25710*/  FFMA.FTZ R0, R177, UR4, -R74 ;  /* 0x00000004b1007c23 */ /* 0x010fe2000801084a */
[----:B------:R-:W-:Y:S01]  /*25720*/  IMAD.MOV.U32 R177, RZ, RZ, R188 ;  /* 0x000000ffffb17224 */ /* 0x000fe200078e00bc */
[----:B-1----:R-:W-:Y:S01]  /*25730*/  F2FP.F16.F32.PACK_AB R81, R127, R162 ;  /* 0x000000a27f51723e */ /* 0x002fe200000000ff */
[----:B------:R-:W-:Y:S05]  /*25740*/  IMAD.MOV.U32 R188, RZ, RZ, R147 ;  /* 0x000000ffffbc7224 */ /* 0x000fea00078e0093 */
[----:B------:R1:W-:Y:S01]  /*25750*/  MUFU.EX2 R145, R0 ;  /* 0x0000000000917308 */ /* 0x0003e20000000800 */
[----:B------:R-:W-:Y:S01]  /*25760*/  MOV R147, R151 ;  /* 0x0000009700937202 */ /* 0x000fe20000000f00 */
[----:B------:R-:W-:Y:S02]  /*25770*/  IMAD.MOV.U32 R151, RZ, RZ, R154 ;  /* 0x000000ffff977224 */ /* 0x000fe400078e009a */
[----:B------:R-:W-:Y:S01]  /*25780*/  IMAD.MOV.U32 R154, RZ, RZ, R158 ;  /* 0x000000ffff9a7224 */ /* 0x000fe200078e009e */
[----:B------:R-:W-:Y:S01]  /*25790*/  MOV R158, R156 ;  /* 0x0000009c009e7202 */ /* 0x000fe20000000f00 */
[----:B------:R-:W-:Y:S01]  /*257a0*/  IMAD.MOV.U32 R156, RZ, RZ, R200 ;  /* 0x000000ffff9c7224 */ /* 0x000fe200078e00c8 */
[----:B------:R-:W-:Y:S01]  /*257b0*/  MOV R198, R147 ;  /* 0x0000009300c67202 */ /* 0x000fe20000000f00 */
[----:B------:R-:W4:Y:S01]  /*257c0*/  LDL.LU R200, [R1+0x10] ;  /* 0x0000100001c87983 */ /* 0x000f220000300800 */
[----:B------:R-:W-:Y:S02]  /*257d0*/  IMAD.MOV.U32 R191, RZ, RZ, R177 ;  /* 0x000000ffffbf7224 */ /* 0x000fe400078e00b1 */
[----:B------:R-:W-:Y:S02]  /*257e0*/  IMAD.MOV.U32 R168, RZ, RZ, R154 ;  /* 0x000000ffffa87224 */ /* 0x000fe400078e009a */
[----:B------:R-:W-:Y:S01]  /*257f0*/  IMAD.MOV.U32 R194, RZ, RZ, R188 ;  /* 0x000000ffffc27224 */ /* 0x000fe200078e00bc */
[----:B------:R-:W-:Y:S01]  /*25800*/  MOV R188, R150 ;  /* 0x0000009600bc7202 */ /* 0x000fe20000000f00 */
[----:B------:R-:W-:Y:S01]  /*25810*/  IMAD.MOV.U32 R199, RZ, RZ, R168 ;  /* 0x000000ffffc77224 */ /* 0x000fe200078e00a8 */
[----:B------:R-:W-:Y:S01]  /*25820*/  MOV R150, R236 ;  /* 0x000000ec00967202 */ /* 0x000fe20000000f00 */
[----:B-1----:R-:W-:Y:S01]  /*25830*/  FFMA.FTZ R0, R172, UR4, -R74 ;  /* 0x00000004ac007c23 */ /* 0x002fe2000801084a */
[----:B------:R1:W5:Y:S01]  /*25840*/  LDL.LU R236, [R1+0x11c] ;  /* 0x00011c0001ec7983 */ /* 0x0003620000300800 */
[----:B------:R-:W-:Y:S02]  /*25850*/  IMAD.MOV.U32 R177, RZ, RZ, R165 ;  /* 0x000000ffffb17224 */ /* 0x000fe400078e00a5 */
[----:B------:R1:W1:Y:S01]  /*25860*/  MUFU.EX2 R147, R0 ;  /* 0x0000000000937308 */ /* 0x0002620000000800 */
[----:B------:R-:W-:Y:S02]  /*25870*/  IMAD.MOV.U32 R172, RZ, RZ, R156 ;  /* 0x000000ffffac7224 */ /* 0x000fe400078e009c */
[----:B------:R-:W-:Y:S01]  /*25880*/  IMAD.MOV.U32 R184, RZ, RZ, R151 ;  /* 0x000000ffffb87224 */ /* 0x000fe200078e0097 */
[----:B------:R-:W-:Y:S01]  /*25890*/  MOV R151, R158 ;  /* 0x0000009e00977202 */ /* 0x000fe20000000f00 */
[----:B------:R-:W-:Y:S05]  /*258a0*/  IMAD.MOV.U32 R154, RZ, RZ, R159 ;  /* 0x000000ffff9a7224 */ /* 0x000fea00078e009f */
[----:B------:R-:W-:Y:S10]  /*258b0*/  MUFU.EX2 R156, R121 ;  /* 0x00000079009c7308 */ /* 0x000ff40000000800 */
[----:B------:R-:W-:Y:S01]  /*258c0*/  MUFU.EX2 R159, R120 ;  /* 0x00000078009f7308 */ /* 0x000fe20000000800 */
[----:B-1----:R-:W-:Y:S01]  /*258d0*/  FFMA.FTZ R0, R191, UR4, -R73 ;  /* 0x00000004bf007c23 */ /* 0x002fe20008010849 */
[----:B------:R-:W-:Y:S01]  /*258e0*/  F2FP.F16.F32.PACK_AB R83, R147, R145 ;  /* 0x000000919353723e */ /* 0x000fe200000000ff */
[----:B------:R-:W-:Y:S02]  /*258f0*/  IMAD.MOV.U32 R191, RZ, RZ, R194 ;  /* 0x000000ffffbf7224 */ /* 0x000fe400078e00c2 */
[----:B------:R-:W-:Y:S01]  /*25900*/  IMAD.MOV.U32 R194, RZ, RZ, R198 ;  /* 0x000000ffffc27224 */ /* 0x000fe200078e00c6 */
[----:B------:R-:W-:Y:S01]  /*25910*/  MOV R198, R172 ;  /* 0x000000ac00c67202 */ /* 0x000fe20000000f00 */
[----:B------:R-:W-:Y:S03]  /*25920*/  IMAD.MOV.U32 R182, RZ, RZ, R191 ;  /* 0x000000ffffb67224 */ /* 0x000fe600078e00bf */
[----:B------:R1:W-:Y:S01]  /*25930*/  MUFU.EX2 R168, R0 ;  /* 0x0000000000a87308 */ /* 0x0003e20000000800 */
[C---:B------:R-:W-:Y:S04]  /*25940*/  HMMA.16816.F32 R8, R80.reuse, R88, R8 ;  /* 0x000000585008723c */ /* 0x040fe80000001808 */
[----:B------:R-:W-:Y:S02]  /*25950*/  IMAD.MOV.U32 R172, RZ, RZ, R177 ;  /* 0x000000ffffac7224 */ /* 0x000fe400078e00b1 */
[----:B------:R-:W-:Y:S03]  /*25960*/  IMAD.MOV.U32 R177, RZ, RZ, R176 ;  /* 0x000000ffffb17224 */ /* 0x000fe600078e00b0 */
[----:B------:R-:W1:Y:S01]  /*25970*/  MUFU.EX2 R158, R116 ;  /* 0x00000074009e7308 */ /* 0x000e620000000800 */
[-C--:B------:R-:W-:Y:S03]  /*25980*/  HMMA.16816.F32 R12, R80, R90.reuse, R12 ;  /* 0x0000005a500c723c */ /* 0x080fe6000000180c */
[----:B------:R-:W-:Y:S01]  /*25990*/  MOV R176, R181 ;  /* 0x000000b500b07202 */ /* 0x000fe20000000f00 */
[----:B------:R-:W-:Y:S02]  /*259a0*/  IMAD.MOV.U32 R181, RZ, RZ, R180 ;  /* 0x000000ffffb57224 */ /* 0x000fe400078e00b4 */
[----:B------:R-:W-:Y:S03]  /*259b0*/  IMAD.MOV.U32 R180, RZ, RZ, R185 ;  /* 0x000000ffffb47224 */ /* 0x000fe600078e00b9 */
[----:B------:R-:W1:Y:S01]  /*259c0*/  MUFU.EX2 R165, R115 ;  /* 0x0000007300a57308 */ /* 0x000e620000000800 */
[C---:B------:R-:W-:Y:S01]  /*259d0*/  HMMA.16816.F32 R16, R76.reuse, R90, R16 ;  /* 0x0000005a4c10723c */ /* 0x040fe20000001810 */
[----:B------:R-:W1:Y:S03]  /*259e0*/  LDSM.16.MT88.4 R88, [R215+0x9000] ;  /* 0x00900000d758783b */ /* 0x000e660000004200 */
[----:B-1----:R-:W-:Y:S01]  /*259f0*/  FFMA.FTZ R0, R186, UR4, -R73 ;  /* 0x00000004ba007c23 */ /* 0x002fe20008010849 */
[----:B------:R-:W-:Y:S01]  /*25a00*/  MOV R186, R195 ;  /* 0x000000c300ba7202 */ /* 0x000fe20000000f00 */
[----:B------:R-:W-:Y:S01]  /*25a10*/  IMAD.MOV.U32 R195, RZ, RZ, R199 ;  /* 0x000000ffffc37224 */ /* 0x000fe200078e00c7 */
[----:B------:R-:W-:Y:S01]  /*25a20*/  MOV R185, R196 ;  /* 0x000000c400b97202 */ /* 0x000fe20000000f00 */
[----:B------:R-:W-:Y:S01]  /*25a30*/  IMAD.MOV.U32 R199, RZ, RZ, R172 ;  /* 0x000000ffffc77224 */ /* 0x000fe200078e00ac */
[-C--:B------:R-:W-:Y:S03]  /*25a40*/  HMMA.16816.F32 R20, R76, R92.reuse, R20 ;  /* 0x0000005c4c14723c */ /* 0x080fe60000001814 */
[----:B------:R-:W-:Y:S01]  /*25a50*/  MOV R172, R176 ;  /* 0x000000b000ac7202 */ /* 0x000fe20000000f00 */
[----:B------:R-:W-:Y:S01]  /*25a60*/  IMAD.MOV.U32 R176, RZ, RZ, R180 ;  /* 0x000000ffffb07224 */ /* 0x000fe200078e00b4 */
[----:B------:R-:W-:Y:S01]  /*25a70*/  MOV R183, R186 ;  /* 0x000000ba00b77202 */ /* 0x000fe20000000f00 */
[----:B------:R-:W-:Y:S01]  /*25a80*/  IMAD.MOV.U32 R180, RZ, RZ, R157 ;  /* 0x000000ffffb47224 */ /* 0x000fe200078e009d */
[C---:B------:R-:W-:Y:S01]  /*25a90*/  HMMA.16816.F32 R24, R80.reuse, R92, R24 ;  /* 0x0000005c5018723c */ /* 0x040fe20000001818 */
[----:B------:R1:W1:Y:S03]  /*25aa0*/  MUFU.EX2 R157, R0 ;  /* 0x00000000009d7308 */ /* 0x0002660000000800 */
[----:B------:R-:W-:Y:S01]  /*25ab0*/  IMAD.MOV.U32 R191, RZ, RZ, R194 ;  /* 0x000000ffffbf7224 */ /* 0x000fe200078e00c2 */
[----:B------:R-:W-:Y:S01]  /*25ac0*/  MOV R194, R198 ;  /* 0x000000c600c27202 */ /* 0x000fe20000000f00 */
[----:B------:R-:W-:Y:S01]  /*25ad0*/  IMAD.MOV.U32 R186, RZ, RZ, R195 ;  /* 0x000000ffffba7224 */ /* 0x000fe200078e00c3 */
[-C--:B------:R-:W-:Y:S04]  /*25ae0*/  HMMA.16816.F32 R28, R80, R94.reuse, R28 ;  /* 0x0000005e501c723c */ /* 0x080fe8000000181c */
[----:B------:R-:W-:Y:S02]  /*25af0*/  IMAD.MOV.U32 R198, RZ, RZ, R177 ;  /* 0x000000ffffc67224 */ /* 0x000fe400078e00b1 */
[----:B------:R-:W-:Y:S01]  /*25b00*/  IMAD.MOV.U32 R177, RZ, RZ, R181 ;  /* 0x000000ffffb17224 */ /* 0x000fe200078e00b5 */
[----:B------:R-:W-:Y:S01]  /*25b10*/  MOV R181, R185 ;  /* 0x000000b900b57202 */ /* 0x000fe20000000f00 */
[----:B------:R-:W-:Y:S01]  /*25b20*/  IMAD.MOV.U32 R195, RZ, RZ, R199 ;  /* 0x000000ffffc37224 */ /* 0x000fe200078e00c7 */
[C---:B------:R-:W-:Y:S01]  /*25b30*/  HMMA.16816.F32 R32, R76.reuse, R94, R32 ;  /* 0x0000005e4c20723c */ /* 0x040fe20000001820 */
[----:B------:R-:W-:Y:S03]  /*25b40*/  LDSM.16.MT88.4 R92, [R216+0x9800] ;  /* 0x00980000d85c783b */ /* 0x000fe60000004200 */
[----:B-1----:R-:W-:Y:S01]  /*25b50*/  FFMA.FTZ R0, R182, UR4, -R73 ;  /* 0x00000004b6007c23 */ /* 0x002fe20008010849 */
[----:B------:R-:W-:Y:S01]  /*25b60*/  IMAD.MOV.U32 R182, RZ, RZ, R191 ;  /* 0x000000ffffb67224 */ /* 0x000fe200078e00bf */
[----:B------:R-:W-:Y:S01]  /*25b70*/  MOV R191, R194 ;  /* 0x000000c200bf7202 */ /* 0x000fe20000000f00 */
[----:B------:R-:W-:Y:S01]  /*25b80*/  IMAD.MOV.U32 R194, RZ, RZ, R172 ;  /* 0x000000ffffc27224 */ /* 0x000fe200078e00ac */
[----:B------:R-:W-:Y:S01]  /*25b90*/  MOV R199, R177 ;  /* 0x000000b100c77202 */ /* 0x000fe20000000f00 */
[-C--:B------:R-:W-:Y:S03]  /*25ba0*/  HMMA.16816.F32 R36, R76, R84.reuse, R36 ;  /* 0x000000544c24723c */ /* 0x080fe60000001824 */
[----:B------:R-:W-:Y:S01]  /*25bb0*/  IMAD.MOV.U32 R172, RZ, RZ, R176 ;  /* 0x000000ffffac7224 */ /* 0x000fe200078e00b0 */
[----:B------:R-:W-:Y:S01]  /*25bc0*/  MOV R176, R180 ;  /* 0x000000b400b07202 */ /* 0x000fe20000000f00 */
[----:B------:R-:W-:Y:S01]  /*25bd0*/  IMAD.MOV.U32 R180, RZ, RZ, R164 ;  /* 0x000000ffffb47224 */ /* 0x000fe200078e00a4 */
[C---:B------:R-:W-:Y:S01]  /*25be0*/  HMMA.16816.F32 R40, R80.reuse, R84, R40 ;  /* 0x000000545028723c */ /* 0x040fe20000001828 */
[----:B------:R1:W-:Y:S04]  /*25bf0*/  MUFU.EX2 R164, R0 ;  /* 0x0000000000a47308 */ /* 0x0003e80000000800 */
[----:B------:R-:W-:Y:S01]  /*25c00*/  IMAD.MOV.U32 R185, RZ, RZ, R244 ;  /* 0x000000ffffb97224 */ /* 0x000fe200078e00f4 */
[-C--:B------:R-:W-:Y:S05]  /*25c10*/  HMMA.16816.F32 R44, R80, R86.reuse, R44 ;  /* 0x00000056502c723c */ /* 0x080fea000000182c */
[----:B------:R-:W-:Y:S01]  /*25c20*/  IMAD.MOV.U32 R178, RZ, RZ, R182 ;  /* 0x000000ffffb27224 */ /* 0x000fe200078e00b6 */
[----:B------:R-:W-:Y:S01]  /*25c30*/  MOV R182, R191 ;  /* 0x000000bf00b67202 */ /* 0x000fe20000000f00 */
[----:B------:R-:W-:Y:S01]  /*25c40*/  IMAD.MOV.U32 R177, RZ, RZ, R181 ;  /* 0x000000ffffb17224 */ /* 0x000fe200078e00b5 */
[C---:B------:R-:W-:Y:S01]  /*25c50*/  HMMA.16816.F32 R48, R76.reuse, R86, R48 ;  /* 0x000000564c30723c */ /* 0x040fe20000001830 */
[----:B------:R-:W1:Y:S03]  /*25c60*/  LDSM.16.MT88.4 R84, [R213+0x9800] ;  /* 0x00980000d554783b */ /* 0x000e660000004200 */
[----:B-1----:R-:W-:Y:S01]  /*25c70*/  FFMA.FTZ R0, R183, UR4, -R73 ;  /* 0x00000004b7007c23 */ /* 0x002fe20008010849 */
[----:B------:R-:W-:Y:S01]  /*25c80*/  IMAD.MOV.U32 R183, RZ, RZ, R186 ;  /* 0x000000ffffb77224 */ /* 0x000fe200078e00ba */
[-C--:B------:R-:W-:Y:S02]  /*25c90*/  HMMA.16816.F32 R52, R76, R88.reuse, R52 ;  /* 0x000000584c34723c */ /* 0x080fe40000001834 */
[----:B------:R1:W1:Y:S03]  /*25ca0*/  MUFU.EX2 R186, R0 ;  /* 0x0000000000ba7308 */ /* 0x0002660000000800 */
[----:B------:R-:W-:Y:S01]  /*25cb0*/  IMAD.MOV.U32 R191, RZ, RZ, R195 ;  /* 0x000000ffffbf7224 */ /* 0x000fe200078e00c3 */
[----:B------:R-:W-:Y:S01]  /*25cc0*/  MOV R179, R183 ;  /* 0x000000b700b37202 */ /* 0x000fe20000000f00 */
[----:B------:R-:W-:Y:S01]  /*25cd0*/  IMAD.MOV.U32 R195, RZ, RZ, R194 ;  /* 0x000000ffffc37224 */ /* 0x000fe200078e00c2 */
[----:B------:R-:W-:Y:S01]  /*25ce0*/  MOV R194, R199 ;  /* 0x000000c700c27202 */ /* 0x000fe20000000f00 */
[C---:B------:R-:W-:Y:S04]  /*25cf0*/  HMMA.16816.F32 R56, R80.reuse, R88, R56 ;  /* 0x000000585038723c */ /* 0x040fe80000001838 */
[----:B------:R-:W-:Y:S01]  /*25d00*/  IMAD.MOV.U32 R181, RZ, RZ, R185 ;  /* 0x000000ffffb57224 */ /* 0x000fe200078e00b9 */
[----:B------:R-:W-:Y:S01]  /*25d10*/  MOV R185, R230 ;  /* 0x000000e600b97202 */ /* 0x000fe20000000f00 */
[----:B------:R-:W-:Y:S01]  /*25d20*/  IMAD.MOV.U32 R199, RZ, RZ, R172 ;  /* 0x000000ffffc77224 */ /* 0x000fe200078e00ac */
[-C--:B------:R-:W-:Y:S04]  /*25d30*/  HMMA.16816.F32 R60, R80, R90.reuse, R60 ;  /* 0x0000005a503c723c */ /* 0x080fe8000000183c */
[----:B------:R-:W-:Y:S01]  /*25d40*/  IMAD.MOV.U32 R172, RZ, RZ, R177 ;  /* 0x000000ffffac7224 */ /* 0x000fe200078e00b1 */
[----:B------:R-:W-:Y:S01]  /*25d50*/  MOV R177, R176 ;  /* 0x000000b000b17202 */ /* 0x000fe20000000f00 */
[----:B------:R-:W-:Y:S02]  /*25d60*/  IMAD.MOV.U32 R176, RZ, RZ, R181 ;  /* 0x000000ffffb07224 */ /* 0x000fe400078e00b5 */
[----:B-1----:R-:W-:Y:S03]  /*25d70*/  FFMA.FTZ R0, R178, UR4, -R74 ;  /* 0x00000004b2007c23 */ /* 0x002fe6000801084a */
[----:B------:R-:W-:Y:S01]  /*25d80*/  IMAD.MOV.U32 R181, RZ, RZ, R180 ;  /* 0x000000ffffb57224 */ /* 0x000fe200078e00b4 */
[----:B------:R-:W-:Y:S01]  /*25d90*/  HMMA.16816.F32 R64, R76, R90, R64 ;  /* 0x0000005a4c40723c */ /* 0x000fe20000001840 */
[----:B------:R-:W1:Y:S03]  /*25da0*/  LDSM.16.MT88.4 R88, [R214+0x9800] ;  /* 0x00980000d658783b */ /* 0x000e660000004200 */
[----:B------:R-:W-:Y:S01]  /*25db0*/  MOV R180, R185 ;  /* 0x000000b900b47202 */ /* 0x000fe20000000f00 */
[----:B------:R-:W-:Y:S01]  /*25dc0*/  IMAD.MOV.U32 R178, RZ, RZ, R182 ;  /* 0x000000ffffb27224 */ /* 0x000fe200078e00b6 */
[----:B------:R-:W-:Y:S01]  /*25dd0*/  MOV R182, R195 ;  /* 0x000000c300b67202 */ /* 0x000fe20000000f00 */
[----:B------:R-:W-:Y:S01]  /*25de0*/  IMAD.MOV.U32 R195, RZ, RZ, R172 ;  /* 0x000000ffffc37224 */ /* 0x000fe200078e00ac */
[----:B------:R-:W-:Y:S03]  /*25df0*/  F2FP.F16.F32.PACK_AB R77, R158, R146 ;  /* 0x000000929e4d723e */ /* 0x000fe600000000ff */
[----:B------:R-:W-:Y:S01]  /*25e00*/  IMAD.MOV.U32 R172, RZ, RZ, R176 ;  /* 0x000000ffffac7224 */ /* 0x000fe200078e00b0 */
[----:B------:R-:W-:Y:S01]  /*25e10*/  MOV R176, R180 ;  /* 0x000000b400b07202 */ /* 0x000fe20000000f00 */
[----:B------:R-:W-:Y:S01]  /*25e20*/  IMAD.MOV.U32 R180, RZ, RZ, R167 ;  /* 0x000000ffffb47224 */ /* 0x000fe200078e00a7 */
[----:B------:R-:W-:Y:S01]  /*25e30*/  F2FP.F16.F32.PACK_AB R76, R159, R156 ;  /* 0x0000009c9f4c723e */ /* 0x000fe200000000ff */
[----:B------:R1:W-:Y:S01]  /*25e40*/  MUFU.EX2 R167, R0 ;  /* 0x0000000000a77308 */ /* 0x0003e20000000800 */
[----:B------:R-:W-:Y:S01]  /*25e50*/  IMAD.MOV.U32 R183, RZ, RZ, R191 ;  /* 0x000000ffffb77224 */ /* 0x000fe200078e00bf */
[----:B------:R-:W-:Y:S01]  /*25e60*/  F2FP.F16.F32.PACK_AB R78, R187, R169 ;  /* 0x000000a9bb4e723e */ /* 0x000fe200000000ff */
        /* <DEDUP_REMOVED lines=13> */
[-C--:B------:R-:W-:Y:S03]  /*25f40*/  HMMA.16816.F32 R4, R76, R84.reuse, R4 ;  /* 0x000000544c04723c */ /* 0x080fe60000001804 */
[----:B-1----:R-:W-:Y:S01]  /*25f50*/  FFMA.FTZ R0, R179, UR4, -R74 ;  /* 0x00000004b3007c23 */ /* 0x002fe2000801084a */
[----:B------:R-:W-:Y:S02]  /*25f60*/  IMAD.MOV.U32 R179, RZ, RZ, R183 ;  /* 0x000000ffffb37224 */ /* 0x000fe400078e00b7 */
[----:B------:R-:W-:Y:S01]  /*25f70*/  IMAD.MOV.U32 R181, RZ, RZ, R185 ;  /* 0x000000ffffb57224 */ /* 0x000fe200078e00b9 */
[----:B------:R-:W-:Y:S01]  /*25f80*/  MOV R185, R227 ;  /* 0x000000e300b97202 */ /* 0x000fe20000000f00 */
[----:B------:R-:W-:Y:S03]  /*25f90*/  IMAD.MOV.U32 R183, RZ, RZ, R191 ;  /* 0x000000ffffb77224 */ /* 0x000fe600078e00bf */
[----:B------:R-:W-:Y:S01]  /*25fa0*/  MOV R175, R179 ;  /* 0x000000b300af7202 */ /* 0x000fe20000000f00 */
[----:B------:R-:W-:Y:S02]  /*25fb0*/  IMAD.MOV.U32 R179, RZ, RZ, R182 ;  /* 0x000000ffffb37224 */ /* 0x000fe400078e00b6 */
        /* <DEDUP_REMOVED lines=9> */
[----:B------:R-:W-:Y:S02]  /*26050*/  IMAD.MOV.U32 R106, RZ, RZ, R177 ;  /* 0x000000ffff6a7224 */ /* 0x000fe400078e00b1 */
[----:B------:R-:W-:Y:S02]  /*26060*/  IMAD.MOV.U32 R196, RZ, RZ, R238 ;  /* 0x000000ffffc47224 */ /* 0x000fe400078e00ee */
[----:B------:R1:W5:Y:S01]  /*26070*/  LDL.LU R238, [R1+0x118] ;  /* 0x0001180001ee7983 */ /* 0x0003620000300800 */
[----:B------:R-:W-:Y:S03]  /*26080*/  IMAD.MOV.U32 R142, RZ, RZ, R226 ;  /* 0x000000ffff8e7224 */ /* 0x000fe600078e00e2 */
[----:B------:R-:W-:Y:S01]  /*26090*/  MUFU.EX2 R124, R134 ;  /* 0x00000086007c7308 */ /* 0x000fe20000000800 */
[----:B------:R1:W5:Y:S04]  /*260a0*/  LDL.LU R244, [R1+0x114] ;  /* 0x0001140001f47983 */ /* 0x0003680000300800 */
[----:B------:R1:W5:Y:S04]  /*260b0*/  LDL.LU R230, [R1+0x110] ;  /* 0x0001100001e67983 */ /* 0x0003680000300800 */
[----:B------:R1:W5:Y:S04]  /*260c0*/  LDL.LU R229, [R1+0x10c] ;  /* 0x00010c0001e57983 */ /* 0x0003680000300800 */
[----:B------:R1:W5:Y:S04]  /*260d0*/  LDL.LU R228, [R1+0x108] ;  /* 0x0001080001e47983 */ /* 0x0003680000300800 */
[----:B------:R1:W5:Y:S04]  /*260e0*/  LDL.LU R227, [R1+0x104] ;  /* 0x0001040001e37983 */ /* 0x0003680000300800 */
[----:B------:R1:W5:Y:S01]  /*260f0*/  LDL.LU R226, [R1+0x100] ;  /* 0x0001000001e27983 */ /* 0x0003620000300800 */
[----:B---3--:R-:W-:Y:S02]  /*26100*/  IMAD.MOV.U32 R184, RZ, RZ, R144 ;  /* 0x000000ffffb87224 */ /* 0x008fe400078e0090 */
[----:B------:R3:W2:Y:S02]  /*26110*/  MUFU.EX2 R144, R0 ;  /* 0x0000000000907308 */ /* 0x0006a40000000800 */
[----:B---3--:R-:W-:Y:S01]  /*26120*/  FFMA.FTZ R0, R174, UR4, -R74 ;  /* 0x00000004ae007c23 */ /* 0x008fe2000801084a */
[----:B--2---:R-:W-:Y:S01]  /*26130*/  F2FP.F16.F32.PACK_AB R81, R144, R167 ;  /* 0x000000a79051723e */ /* 0x004fe200000000ff */
[----:B------:R-:W-:Y:S01]  /*26140*/  IMAD.MOV.U32 R174, RZ, RZ, R183 ;  /* 0x000000ffffae7224 */ /* 0x000fe200078e00b7 */
[----:B------:R-:W-:Y:S05]  /*26150*/  MOV R183, R172 ;  /* 0x000000ac00b77202 */ /* 0x000fea0000000f00 */
[----:B------:R2:W-:Y:S01]  /*26160*/  MUFU.EX2 R180, R0 ;  /* 0x0000000000b47308 */ /* 0x0005e20000000800 */
        /* <DEDUP_REMOVED lines=9> */
[----:B------:R-:W-:Y:S01]  /*26200*/  MUFU.EX2 R185, R123 ;  /* 0x0000007b00b97308 */ /* 0x000fe20000000800 */
[----:B------:R-:W-:Y:S02]  /*26210*/  IMAD.MOV.U32 R171, RZ, RZ, R183 ;  /* 0x000000ffffab7224 */ /* 0x000fe400078e00b7 */
[----:B----4-:R-:W-:Y:S02]  /*26220*/  IMAD.MOV.U32 R120, RZ, RZ, R200 ;  /* 0x000000ffff787224 */ /* 0x010fe400078e00c8 */
[----:B--2---:R-:W-:Y:S01]  /*26230*/  FFMA.FTZ R0, R175, UR4, -R74 ;  /* 0x00000004af007c23 */ /* 0x004fe2000801084a */
[----:B------:R-:W-:Y:S02]  /*26240*/  IMAD.MOV.U32 R151, RZ, RZ, R224 ;  /* 0x000000ffff977224 */ /* 0x000fe400078e00e0 */
[----:B------:R-:W-:Y:S02]  /*26250*/  IMAD.MOV.U32 R172, RZ, RZ, R184 ;  /* 0x000000ffffac7224 */ /* 0x000fe400078e00b8 */
[----:B------:R2:W3:Y:S01]  /*26260*/  MUFU.EX2 R181, R0 ;  /* 0x0000000000b57308 */ /* 0x0004e20000000800 */
[----:B------:R-:W-:Y:S01]  /*26270*/  MOV R116, R120 ;  /* 0x0000007800747202 */ /* 0x000fe20000000f00 */
[----:B------:R-:W-:Y:S02]  /*26280*/  IMAD.MOV.U32 R175, RZ, RZ, R179 ;  /* 0x000000ffffaf7224 */ /* 0x000fe400078e00b3 */
        /* <DEDUP_REMOVED lines=9> */
[----:B--2---:R-:W-:Y:S01]  /*26320*/  FFMA.FTZ R0, R117, UR4, -R73 ;  /* 0x0000000475007c23 */ /* 0x004fe20008010849 */
[----:B------:R-:W-:Y:S01]  /*26330*/  IMAD.MOV.U32 R117, RZ, RZ, R121 ;  /* 0x000000ffff757224 */ /* 0x000fe200078e0079 */
[----:B------:R-:W-:Y:S01]  /*26340*/  MOV R121, R107 ;  /* 0x0000006b00797202 */ /* 0x000fe20000000f00 */
[----:B------:R-:W-:Y:S01]  /*26350*/  IMAD.MOV.U32 R107, RZ, RZ, R171 ;  /* 0x000000ffff6b7224 */ /* 0x000fe200078e00ab */
[----:B------:R-:W-:Y:S01]  /*26360*/  MUFU.EX2 R179, R128 ;  /* 0x0000008000b37308 */ /* 0x000fe20000000800 */
[----:B------:R-:W-:Y:S01]  /*26370*/  IMAD.MOV.U32 R171, RZ, RZ, R174 ;  /* 0x000000ffffab7224 */ /* 0x000fe200078e00ae */
[----:B------:R-:W-:Y:S01]  /*26380*/  MOV R174, R189 ;  /* 0x000000bd00ae7202 */ /* 0x000fe20000000f00 */
[----:B------:R1:W5:Y:S01]  /*26390*/  LDL.LU R225, [R1+0xfc] ;  /* 0x0000fc0001e17983 */ /* 0x0003620000300800 */
[----:B---3--:R-:W-:Y:S03]  /*263a0*/  F2FP.F16.F32.PACK_AB R83, R181, R180 ;  /* 0x000000b4b553723e */ /* 0x008fe600000000ff */
[----:B------:R1:W5:Y:S03]  /*263b0*/  LDL.LU R224, [R1+0xf8] ;  /* 0x0000f80001e07983 */ /* 0x0003660000300800 */
[----:B------:R2:W-:Y:S01]  /*263c0*/  MUFU.EX2 R189, R0 ;  /* 0x0000000000bd7308 */ /* 0x0005e20000000800 */
[C---:B------:R-:W-:Y:S01]  /*263d0*/  HMMA.16816.F32 R8, R80.reuse, R84, R8 ;  /* 0x000000545008723c */ /* 0x040fe20000001808 */
[----:B------:R1:W5:Y:S08]  /*263e0*/  LDL.LU R223, [R1+0xf4] ;  /* 0x0000f40001df7983 */ /* 0x0003700000300800 */
[----:B------:R-:W-:Y:S01]  /*263f0*/  MUFU.EX2 R200, R130 ;  /* 0x0000008200c87308 */ /* 0x000fe20000000800 */
[-C--:B------:R-:W-:Y:S06]  /*26400*/  HMMA.16816.F32 R12, R80, R86.reuse, R12 ;  /* 0x00000056500c723c */ /* 0x080fec000000180c */
[C---:B------:R-:W-:Y:S03]  /*26410*/  HMMA.16816.F32 R16, R76.reuse, R86, R16 ;  /* 0x000000564c10723c */ /* 0x040fe60000001810 */
[----:B------:R-:W-:Y:S01]  /*26420*/  MUFU.EX2 R184, R126 ;  /* 0x0000007e00b87308 */ /* 0x000fe20000000800 */
[----:B------:R-:W3:Y:S01]  /*26430*/  LDSM.16.MT88.4 R84, [R215+0x9800] ;  /* 0x00980000d754783b */ /* 0x000ee20000004200 */
[----:B--2---:R-:W-:Y:S01]  /*26440*/  FFMA.FTZ R0, R116, UR4, -R73 ;  /* 0x0000000474007c23 */ /* 0x004fe20008010849 */
[-C--:B------:R-:W-:Y:S05]  /*26450*/  HMMA.16816.F32 R20, R76, R92.reuse, R20 ;  /* 0x0000005c4c14723c */ /* 0x080fea0000001814 */
[----:B------:R-:W-:Y:S01]  /*26460*/  MOV R116, R117 ;  /* 0x0000007500747202 */ /* 0x000fe20000000f00 */
[C---:B------:R-:W-:Y:S05]  /*26470*/  HMMA.16816.F32 R24, R80.reuse, R92, R24 ;  /* 0x0000005c5018723c */ /* 0x040fea0000001818 */
[----:B------:R-:W-:Y:S01]  /*26480*/  IMAD.MOV.U32 R117, RZ, RZ, R120 ;  /* 0x000000ffff757224 */ /* 0x000fe200078e0078 */
[-C--:B------:R-:W-:Y:S05]  /*26490*/  HMMA.16816.F32 R28, R80, R94.reuse, R28 ;  /* 0x0000005e501c723c */ /* 0x080fea000000181c */
[----:B------:R-:W-:Y:S01]  /*264a0*/  IMAD.MOV.U32 R120, RZ, RZ, R121 ;  /* 0x000000ffff787224 */ /* 0x000fe200078e0079 */
[C---:B------:R-:W-:Y:S01]  /*264b0*/  HMMA.16816.F32 R32, R76.reuse, R94, R32 ;  /* 0x0000005e4c20723c */ /* 0x040fe20000001820 */
[----:B------:R-:W-:Y:S04]  /*264c0*/  LDSM.16.MT88.4 R92, [R216+0xa000] ;  /* 0x00a00000d85c783b */ /* 0x000fe80000004200 */
[----:B------:R-:W-:Y:S01]  /*264d0*/  MOV R121, R106 ;  /* 0x0000006a00797202 */ /* 0x000fe20000000f00 */
[----:B------:R-:W-:Y:S02]  /*264e0*/  IMAD.MOV.U32 R106, RZ, RZ, R107 ;  /* 0x000000ffff6a7224 */ /* 0x000fe400078e006b */
[----:B------:R-:W-:Y:S03]  /*264f0*/  FFMA.FTZ R75, R116, UR4, -R73 ;  /* 0x00000004744b7c23 */ /* 0x000fe60008010849 */
[----:B------:R-:W-:Y:S01]  /*26500*/  IMAD.MOV.U32 R107, RZ, RZ, R108 ;  /* 0x000000ffff6b7224 */ /* 0x000fe200078e006c */
[-C--:B------:R-:W-:Y:S03]  /*26510*/  HMMA.16816.F32 R36, R76, R88.reuse, R36 ;  /* 0x000000584c24723c */ /* 0x080fe60000001824 */
[----:B------:R-:W-:Y:S01]  /*26520*/  MOV R108, R175 ;  /* 0x000000af006c7202 */ /* 0x000fe20000000f00 */
[----:B------:R-:W-:Y:S02]  /*26530*/  IMAD.MOV.U32 R175, RZ, RZ, R174 ;  /* 0x000000ffffaf7224 */ /* 0x000fe400078e00ae */
[----:B------:R-:W-:Y:S01]  /*26540*/  IMAD.MOV.U32 R174, RZ, RZ, R178 ;  /* 0x000000ffffae7224 */ /* 0x000fe200078e00b2 */
[----:B------:R-:W-:Y:S01]  /*26550*/  MOV R178, R150 ;  /* 0x0000009600b27202 */ /* 0x000fe20000000f00 */
[C---:B------:R-:W-:Y:S01]  /*26560*/  HMMA.16816.F32 R40, R80.reuse, R88, R40 ;  /* 0x000000585028723c */ /* 0x040fe20000001828 */
[----:B------:R2:W4:Y:S03]  /*26570*/  MUFU.EX2 R150, R0 ;  /* 0x0000000000967308 */ /* 0x0005260000000800 */
[----:B------:R-:W-:Y:S01]  /*26580*/  IMAD.MOV.U32 R119, RZ, RZ, R117 ;  /* 0x000000ffff777224 */ /* 0x000fe200078e0075 */
[----:B------:R-:W-:Y:S01]  /*26590*/  MOV R117, R121 ;  /* 0x0000007900757202 */ /* 0x000fe20000000f00 */
[----:B------:R-:W-:Y:S01]  /*265a0*/  IMAD.MOV.U32 R116, RZ, RZ, R120 ;  /* 0x000000ffff747224 */ /* 0x000fe200078e0078 */
[-C--:B------:R-:W-:Y:S04]  /*265b0*/  HMMA.16816.F32 R44, R80, R90.reuse, R44 ;  /* 0x0000005a502c723c */ /* 0x080fe8000000182c */
[----:B------:R-:W-:Y:S02]  /*265c0*/  IMAD.MOV.U32 R120, RZ, RZ, R106 ;  /* 0x000000ffff787224 */ /* 0x000fe400078e006a */
[----:B------:R-:W-:Y:S01]  /*265d0*/  FFMA.FTZ R3, R119, UR4, -R73 ;  /* 0x0000000477037c23 */ /* 0x000fe20008010849 */
[----:B------:R-:W-:Y:S01]  /*265e0*/  IMAD.MOV.U32 R121, RZ, RZ, R107 ;  /* 0x000000ffff797224 */ /* 0x000fe200078e006b */
[----:B------:R-:W-:Y:S03]  /*265f0*/  MOV R107, R175 ;  /* 0x000000af006b7202 */ /* 0x000fe60000000f00 */
[----:B------:R-:W-:Y:S01]  /*26600*/  IMAD.MOV.U32 R106, RZ, RZ, R174 ;  /* 0x000000ffff6a7224 */ /* 0x000fe200078e00ae */
[C---:B------:R-:W-:Y:S01]  /*26610*/  HMMA.16816.F32 R48, R76.reuse, R90, R48 ;  /* 0x0000005a4c30723c */ /* 0x040fe20000001830 */
[----:B------:R-:W1:Y:S03]  /*26620*/  LDSM.16.MT88.4 R88, [R213+0xa000] ;  /* 0x00a00000d558783b */ /* 0x000e660000004200 */
[----:B------:R-:W-:Y:S01]  /*26630*/  MOV R174, R173 ;  /* 0x000000ad00ae7202 */ /* 0x000fe20000000f00 */
[----:B------:R-:W-:Y:S01]  /*26640*/  IMAD.MOV.U32 R173, RZ, RZ, R151 ;  /* 0x000000ffffad7224 */ /* 0x000fe200078e0097 */
[-C--:B---3--:R-:W-:Y:S01]  /*26650*/  HMMA.16816.F32 R52, R76, R84.reuse, R52 ;  /* 0x000000544c34723c */ /* 0x088fe20000001834 */
[----:B------:R-:W-:Y:S04]  /*26660*/  MUFU.EX2 R151, R75 ;  /* 0x0000004b00977308 */ /* 0x000fe80000000800 */
[----:B------:R-:W-:Y:S01]  /*26670*/  IMAD.MOV.U32 R119, RZ, RZ, R117 ;  /* 0x000000ffff777224 */ /* 0x000fe200078e0075 */
[C---:B------:R-:W-:Y:S05]  /*26680*/  HMMA.16816.F32 R56, R80.reuse, R84, R56 ;  /* 0x000000545038723c */ /* 0x040fea0000001838 */
[----:B------:R-:W-:Y:S01]  /*26690*/  IMAD.MOV.U32 R118, RZ, RZ, R116 ;  /* 0x000000ffff767224 */ /* 0x000fe200078e0074 */
[----:B------:R-:W-:Y:S01]  /*266a0*/  MOV R116, R120 ;  /* 0x0000007800747202 */ /* 0x000fe20000000f00 */
[----:B------:R-:W-:Y:S01]  /*266b0*/  IMAD.MOV.U32 R117, RZ, RZ, R121 ;  /* 0x000000ffff757224 */ /* 0x000fe200078e0079 */
[-C--:B------:R-:W-:Y:S03]  /*266c0*/  HMMA.16816.F32 R60, R80, R86.reuse, R60 ;  /* 0x00000056503c723c */ /* 0x080fe6000000183c */
[----:B------:R-:W-:Y:S02]  /*266d0*/  IMAD.MOV.U32 R121, RZ, RZ, R106 ;  /* 0x000000ffff797224 */ /* 0x000fe400078e006a */
[----:B--2---:R-:W-:Y:S01]  /*266e0*/  FFMA.FTZ R0, R118, UR4, -R74 ;  /* 0x0000000476007c23 */ /* 0x004fe2000801084a */
[----:B------:R-:W-:Y:S01]  /*266f0*/  IMAD.MOV.U32 R106, RZ, RZ, R174 ;  /* 0x000000ffff6a7224 */ /* 0x000fe200078e00ae */
[----:B------:R-:W-:Y:S01]  /*26700*/  MOV R174, R173 ;  /* 0x000000ad00ae7202 */ /* 0x000fe20000000f00 */
[----:B------:R-:W-:Y:S01]  /*26710*/  IMAD.MOV.U32 R173, RZ, RZ, R177 ;  /* 0x000000ffffad7224 */ /* 0x000fe200078e00b1 */
[----:B------:R-:W-:Y:S01]  /*26720*/  HMMA.16816.F32 R64, R76, R86, R64 ;  /* 0x000000564c40723c */ /* 0x000fe20000001840 */
[----:B------:R2:W3:Y:S01]  /*26730*/  MUFU.EX2 R177, R3 ;  /* 0x0000000300b17308 */ /* 0x0004e20000000800 */
[----:B------:R-:W-:Y:S02]  /*26740*/  LDSM.16.MT88.4 R84, [R213+0xa800] ;  /* 0x00a80000d554783b */ /* 0x000fe40000004200 */
[----:B------:R-:W-:Y:S01]  /*26750*/  IMAD.MOV.U32 R118, RZ, RZ, R116 ;  /* 0x000000ffff767224 */ /* 0x000fe200078e0074 */
[----:B----4-:R-:W-:Y:S01]  /*26760*/  F2FP.F16.F32.PACK_AB R80, R150, R189 ;  /* 0x000000bd9650723e */ /* 0x010fe200000000ff */
[----:B------:R-:W-:Y:S01]  /*26770*/  IMAD.MOV.U32 R116, RZ, RZ, R106 ;  /* 0x000000ffff747224 */ /* 0x000fe200078e006a */
[----:B------:R-:W-:Y:S01]  /*26780*/  F2FP.F16.F32.PACK_AB R76, R184, R183 ;  /* 0x000000b7b84c723e */ /* 0x000fe200000000ff */
[----:B------:R-:W-:Y:S03]  /*26790*/  IMAD.MOV.U32 R106, RZ, RZ, R174 ;  /* 0x000000ffff6a7224 */ /* 0x000fe600078e00ae */
[----:B------:R-:W-:Y:S01]  /*267a0*/  MOV R174, R173 ;  /* 0x000000ad00ae7202 */ /* 0x000fe20000000f00 */
[----:B------:R-:W-:Y:S01]  /*267b0*/  IMAD.MOV.U32 R173, RZ, RZ, R188 ;  /* 0x000000ffffad7224 */ /* 0x000fe200078e00bc */
[----:B------:R-:W-:Y:S01]  /*267c0*/  F2FP.F16.F32.PACK_AB R77, R185, R182 ;  /* 0x000000b6b94d723e */ /* 0x000fe200000000ff */
[----:B------:R4:W-:Y:S01]  /*267d0*/  MUFU.EX2 R188, R0 ;  /* 0x0000000000bc7308 */ /* 0x0009e20000000800 */
[----:B------:R-:W-:Y:S01]  /*267e0*/  IMAD.MOV.U32 R115, RZ, RZ, R119 ;  /* 0x000000ffff737224 */ /* 0x000fe200078e0077 */
[----:B------:R-:W-:Y:S01]  /*267f0*/  MOV R119, R117 ;  /* 0x0000007500777202 */ /* 0x000fe20000000f00 */
[----:B------:R-:W-:Y:S01]  /*26800*/  IMAD.MOV.U32 R114, RZ, RZ, R118 ;  /* 0x000000ffff727224 */ /* 0x000fe200078e0076 */
[----:B------:R-:W-:Y:S01]  /*26810*/  MOV R118, R116 ;  /* 0x0000007400767202 */ /* 0x000fe20000000f00 */
[----:B------:R-:W-:Y:S02]  /*26820*/  IMAD.MOV.U32 R175, RZ, RZ, R178 ;  /* 0x000000ffffaf7224 */ /* 0x000fe400078e00b2 */
[----:B--2---:R-:W-:Y:S01]  /*26830*/  FADD.FTZ R3, R105, R96 ;  /* 0x0000006069037221 */ /* 0x004fe20000010000 */
[----:B------:R-:W-:Y:S01]  /*26840*/  IMAD.MOV.U32 R116, RZ, RZ, R106 ;  /* 0x000000ffff747224 */ /* 0x000fe200078e006a */
[----:B---3--:R-:W-:Y:S01]  /*26850*/  F2FP.F16.F32.PACK_AB R82, R177, R151 ;  /* 0x00000097b152723e */ /* 0x008fe200000000ff */
[----:B------:R-:W-:Y:S01]  /*26860*/  IMAD.MOV.U32 R178, RZ, RZ, R172 ;  /* 0x000000ffffb27224 */ /* 0x000fe200078e00ac */
[----:B------:R-:W-:Y:S01]  /*26870*/  MOV R172, R222 ;  /* 0x000000de00ac7202 */ /* 0x000fe20000000f00 */
[----:B------:R-:W-:Y:S01]  /*26880*/  IMAD.MOV.U32 R106, RZ, RZ, R174 ;  /* 0x000000ffff6a7224 */ /* 0x000fe200078e00ae */
[----:B------:R-:W-:Y:S01]  /*26890*/  MOV R174, R173 ;  /* 0x000000ad00ae7202 */ /* 0x000fe20000000f00 */
[----:B------:R-:W-:Y:S01]  /*268a0*/  IMAD.MOV.U32 R173, RZ, RZ, R148 ;  /* 0x000000ffffad7224 */ /* 0x000fe200078e0094 */
[----:B------:R-:W-:Y:S01]  /*268b0*/  MOV R120, R175 ;  /* 0x000000af00787202 */ /* 0x000fe20000000f00 */
[----:B------:R-:W-:Y:S01]  /*268c0*/  IMAD.MOV.U32 R175, RZ, RZ, R178 ;  /* 0x000000ffffaf7224 */ /* 0x000fe200078e00b2 */
[----:B------:R2:W5:Y:S01]  /*268d0*/  LDL.LU R222, [R1+0xf0] ;  /* 0x0000f00001de7983 */ /* 0x0005620000300800 */
[----:B----4-:R-:W-:Y:S01]  /*268e0*/  FFMA.FTZ R0, R115, UR4, -R74 ;  /* 0x0000000473007c23 */ /* 0x010fe2000801084a */
[----:B------:R-:W-:Y:S01]  /*268f0*/  IMAD.MOV.U32 R178, RZ, RZ, R172 ;  /* 0x000000ffffb27224 */ /* 0x000fe200078e00ac */
[----:B------:R-:W-:Y:S01]  /*26900*/  MOV R172, R221 ;  /* 0x000000dd00ac7202 */ /* 0x000fe20000000f00 */
[----:B------:R-:W-:Y:S01]  /*26910*/  IMAD.MOV.U32 R117, RZ, RZ, R120 ;  /* 0x000000ffff757224 */ /* 0x000fe200078e0078 */
[----:B------:R3:W4:Y:S01]  /*26920*/  MUFU.EX2 R148, R0 ;  /* 0x0000000000947308 */ /* 0x0007220000000800 */
[----:B------:R-:W-:Y:S01]  /*26930*/  MOV R120, R175 ;  /* 0x000000af00787202 */ /* 0x000fe20000000f00 */
[----:B------:R-:W-:Y:S01]  /*26940*/  IMAD.MOV.U32 R175, RZ, RZ, R178 ;  /* 0x000000ffffaf7224 */ /* 0x000fe200078e00b2 */
[----:B------:R2:W5:Y:S01]  /*26950*/  LDL.LU R221, [R1+0xec] ;  /* 0x0000ec0001dd7983 */ /* 0x0005620000300800 */
        /* <DEDUP_REMOVED lines=10> */
[----:B------:R-:W-:Y:S02]  /*26a00*/  IMAD.MOV.U32 R174, RZ, RZ, R173 ;  /* 0x000000ffffae7224 */ /* 0x000fe400078e00ad */
[----:B---3--:R-:W-:Y:S01]  /*26a10*/  FFMA.FTZ R0, R114, UR4, -R74 ;  /* 0x0000000472007c23 */ /* 0x008fe2000801084a */
[----:B------:R-:W-:Y:S01]  /*26a20*/  MOV R173, R149 ;  /* 0x0000009500ad7202 */ /* 0x000fe20000000f00 */
[----:B------:R2:W5:Y:S01]  /*26a30*/  LDL.LU R220, [R1+0xe8] ;  /* 0x0000e80001dc7983 */ /* 0x0005620000300800 */
[----:B------:R-:W-:Y:S01]  /*26a40*/  IMAD.MOV.U32 R98, RZ, RZ, R119 ;  /* 0x000000ffff627224 */ /* 0x000fe200078e0077 */
[----:B------:R3:W-:Y:S01]  /*26a50*/  MUFU.EX2 R149, R0 ;  /* 0x0000000000957308 */ /* 0x0007e20000000800 */
[----:B------:R-:W-:Y:S01]  /*26a60*/  IMAD.MOV.U32 R114, RZ, RZ, R118 ;  /* 0x000000ffff727224 */ /* 0x000fe200078e0076 */
[----:B----4-:R-:W-:Y:S01]  /*26a70*/  F2FP.F16.F32.PACK_AB R81, R148, R188 ;  /* 0x000000bc9451723e */ /* 0x010fe200000000ff */
[----:B------:R-:W-:Y:S02]  /*26a80*/  IMAD.MOV.U32 R119, RZ, RZ, R173 ;  /* 0x000000ffff777224 */ /* 0x000fe400078e00ad */
[----:B------:R-:W-:Y:S01]  /*26a90*/  FFMA.FTZ R98, R98, UR4, -R73 ;  /* 0x0000000462627c23 */ /* 0x000fe20008010849 */
[----:B------:R-:W-:Y:S01]  /*26aa0*/  IMAD.MOV.U32 R134, RZ, RZ, R114 ;  /* 0x000000ffff867224 */ /* 0x000fe200078e0072 */
[----:B------:R-:W-:Y:S01]  /*26ab0*/  MOV R114, R174 ;  /* 0x000000ae00727202 */ /* 0x000fe20000000f00 */
[----:B------:R-:W-:Y:S02]  /*26ac0*/  IMAD.MOV.U32 R175, RZ, RZ, R178 ;  /* 0x000000ffffaf7224 */ /* 0x000fe400078e00b2 */
[----:B------:R-:W-:Y:S01]  /*26ad0*/  MUFU.EX2 R174, R207 ;  /* 0x000000cf00ae7308 */ /* 0x000fe20000000800 */
[----:B------:R-:W-:Y:S01]  /*26ae0*/  IMAD.MOV.U32 R178, RZ, RZ, R172 ;  /* 0x000000ffffb27224 */ /* 0x000fe200078e00ac */
[----:B------:R-:W-:Y:S01]  /*26af0*/  MOV R172, R219 ;  /* 0x000000db00ac7202 */ /* 0x000fe20000000f00 */
[----:B------:R-:W-:Y:S01]  /*26b00*/  FADD.FTZ R75, R134, R97 ;  /* 0x00000061864b7221 */ /* 0x000fe20000010000 */
[----:B------:R-:W-:Y:S01]  /*26b10*/  IMAD.MOV.U32 R118, RZ, RZ, R116 ;  /* 0x000000ffff767224 */ /* 0x000fe200078e0074 */
[----:B------:R-:W-:Y:S01]  /*26b20*/  MOV R116, R106 ;  /* 0x0000006a00747202 */ /* 0x000fe20000000f00 */
[----:B------:R-:W-:Y:S01]  /*26b30*/  IMAD.MOV.U32 R106, RZ, RZ, R175 ;  /* 0x000000ffff6a7224 */ /* 0x000fe200078e00af */
[----:B------:R-:W-:Y:S01]  /*26b40*/  MOV R134, R128 ;  /* 0x0000008000867202 */ /* 0x000fe20000000f00 */
[----:B------:R-:W-:Y:S02]  /*26b50*/  IMAD.MOV.U32 R130, RZ, RZ, R118 ;  /* 0x000000ffff827224 */ /* 0x000fe400078e0076 */
[----:B---3--:R-:W-:Y:S01]  /*26b60*/  FFMA.FTZ R0, R129, UR4, -R74 ;  /* 0x0000000481007c23 */ /* 0x008fe2000801084a */
[----:B------:R-:W-:Y:S01]  /*26b70*/  MOV R175, R178 ;  /* 0x000000b200af7202 */ /* 0x000fe20000000f00 */
[----:B------:R-:W-:Y:S01]  /*26b80*/  IMAD.MOV.U32 R178, RZ, RZ, R172 ;  /* 0x000000ffffb27224 */ /* 0x000fe200078e00ac */
[----:B------:R-:W-:Y:S01]  /*26b90*/  MOV R123, R116 ;  /* 0x00000074007b7202 */ /* 0x000fe20000000f00 */
[----:B------:R3:W4:Y:S01]  /*26ba0*/  MUFU.EX2 R173, R0 ;  /* 0x0000000000ad7308 */ /* 0x0007220000000800 */
[----:B------:R-:W-:Y:S01]  /*26bb0*/  IMAD.MOV.U32 R118, RZ, RZ, R176 ;  /* 0x000000ffff767224 */ /* 0x000fe200078e00b0 */
[----:B------:R2:W5:Y:S01]  /*26bc0*/  LDL.LU R219, [R1+0xe4] ;  /* 0x0000e40001db7983 */ /* 0x0005620000300800 */
[----:B------:R-:W-:Y:S02]  /*26bd0*/  IMAD.MOV.U32 R115, RZ, RZ, R178 ;  /* 0x000000ffff737224 */ /* 0x000fe400078e00b2 */
[----:B------:R-:W-:Y:S01]  /*26be0*/  FFMA.FTZ R106, R106, UR4, -R73 ;  /* 0x000000046a6a7c23 */ /* 0x000fe20008010849 */
[----:B------:R-:W-:Y:S02]  /*26bf0*/  IMAD.MOV.U32 R126, RZ, RZ, R120 ;  /* 0x000000ffff7e7224 */ /* 0x000fe400078e0078 */
[----:B------:R-:W-:Y:S01]  /*26c00*/  FADD.FTZ R75, R101, R75 ;  /* 0x0000004b654b7221 */ /* 0x000fe20000010000 */
[----:B------:R-:W-:Y:S01]  /*26c10*/  IMAD.MOV.U32 R129, RZ, RZ, R175 ;  /* 0x000000ffff817224 */ /* 0x000fe200078e00af */
[----:B------:R-:W-:Y:S01]  /*26c20*/  MUFU.EX2 R176, R206 ;  /* 0x000000ce00b07308 */ /* 0x000fe20000000800 */
[----:B------:R-:W-:Y:S02]  /*26c30*/  IMAD.MOV.U32 R128, RZ, RZ, R130 ;  /* 0x000000ffff807224 */ /* 0x000fe400078e0082 */
[----:B------:R-:W-:Y:S01]  /*26c40*/  IMAD.MOV.U32 R130, RZ, RZ, R123 ;  /* 0x000000ffff827224 */ /* 0x000fe200078e007b */
[----:B------:R-:W-:Y:S01]  /*26c50*/  MOV R123, R126 ;  /* 0x0000007e007b7202 */ /* 0x000fe20000000f00 */
[----:B------:R-:W-:Y:S02]  /*26c60*/  IMAD.MOV.U32 R126, RZ, RZ, R129 ;  /* 0x000000ffff7e7224 */ /* 0x000fe400078e0081 */
[--C-:B------:R-:W-:Y:S01]  /*26c70*/  FFMA.FTZ R97, R128, UR4, -R73.reuse ;  /* 0x0000000480617c23 */ /* 0x100fe20008010849 */
[----:B------:R-:W-:Y:S02]  /*26c80*/  IMAD.MOV.U32 R129, RZ, RZ, R114 ;  /* 0x000000ffff817224 */ /* 0x000fe400078e0072 */
[----:B------:R1:W-:Y:S01]  /*26c90*/  MUFU.EX2 R178, R208 ;  /* 0x000000d000b27308 */ /* 0x0003e20000000800 */
[--C-:B---3--:R-:W-:Y:S01]  /*26ca0*/  FFMA.FTZ R0, R134, UR4, -R73.reuse ;  /* 0x0000000486007c23 */ /* 0x108fe20008010849 */
[----:B------:R-:W-:Y:S01]  /*26cb0*/  FFMA.FTZ R96, R123, UR4, -R73 ;  /* 0x000000047b607c23 */ /* 0x000fe20008010849 */
[----:B------:R-:W-:Y:S01]  /*26cc0*/  MOV R123, R126 ;  /* 0x0000007e007b7202 */ /* 0x000fe20000000f00 */
[----:B------:R-:W-:Y:S01]  /*26cd0*/  IMAD.MOV.U32 R207, RZ, RZ, R141 ;  /* 0x000000ffffcf7224 */ /* 0x000fe200078e008d */
[----:B------:R-:W-:Y:S01]  /*26ce0*/  MOV R114, R115 ;  /* 0x0000007300727202 */ /* 0x000fe20000000f00 */
[----:B------:R-:W-:Y:S02]  /*26cf0*/  IMAD.MOV.U32 R126, RZ, RZ, R129 ;  /* 0x000000ffff7e7224 */ /* 0x000fe400078e0081 */
[----:B------:R-:W-:Y:S02]  /*26d00*/  FFMA.FTZ R105, R130, UR4, -R73 ;  /* 0x0000000482697c23 */ /* 0x000fe40008010849 */
[----:B------:R3:W-:Y:S01]  /*26d10*/  MUFU.EX2 R206, R0 ;  /* 0x0000000000ce7308 */ /* 0x0007e20000000800 */
[----:B------:R-:W-:Y:S01]  /*26d20*/  IMAD.MOV.U32 R116, RZ, RZ, R217 ;  /* 0x000000ffff747224 */ /* 0x000fe200078e00d9 */
[----:B----4-:R-:W-:Y:S01]  /*26d30*/  F2FP.F16.F32.PACK_AB R83, R173, R149 ;  /* 0x00000095ad53723e */ /* 0x010fe200000000ff */
[----:B------:R-:W-:Y:S02]  /*26d40*/  IMAD.MOV.U32 R129, RZ, RZ, R114 ;  /* 0x000000ffff817224 */ /* 0x000fe400078e0072 */
[----:B------:R-:W-:Y:S02]  /*26d50*/  IMAD.MOV.U32 R115, RZ, RZ, R118 ;  /* 0x000000ffff737224 */ /* 0x000fe400078e0076 */
[----:B------:R-:W-:Y:S01]  /*26d60*/  IMAD.MOV.U32 R118, RZ, RZ, R116 ;  /* 0x000000ffff767224 */ /* 0x000fe200078e0074 */
[----:B------:R-:W-:Y:S01]  /*26d70*/  MOV R128, R129 ;  /* 0x0000008100807202 */ /* 0x000fe20000000f00 */
[----:B-1----:R-:W-:Y:S01]  /*26d80*/  IMAD.MOV.U32 R208, RZ, RZ, R126 ;  /* 0x000000ffffd07224 */ /* 0x002fe200078e007e */
[----:B------:R1:W-:Y:S01]  /*26d90*/  MUFU.EX2 R175, R209 ;  /* 0x000000d100af7308 */ /* 0x0003e20000000800 */
[----:B------:R-:W-:Y:S02]  /*26da0*/  IMAD.MOV.U32 R126, RZ, RZ, R154 ;  /* 0x000000ffff7e7224 */ /* 0x000fe400078e009a */
[----:B------:R-:W-:Y:S01]  /*26db0*/  FFMA.FTZ R154, R205, UR4, -R73 ;  /* 0x00000004cd9a7c23 */ /* 0x000fe20008010849 */
[----:B------:R-:W-:Y:S01]  /*26dc0*/  MOV R116, R117 ;  /* 0x0000007500747202 */ /* 0x000fe20000000f00 */
[----:B------:R-:W-:Y:S01]  /*26dd0*/  IMAD.MOV.U32 R117, RZ, RZ, R121 ;  /* 0x000000ffff757224 */ /* 0x000fe200078e0079 */
[----:B------:R-:W-:Y:S01]  /*26de0*/  MOV R114, R115 ;  /* 0x0000007300727202 */ /* 0x000fe20000000f00 */
[----:B------:R-:W-:Y:S02]  /*26df0*/  IMAD.MOV.U32 R115, RZ, RZ, R118 ;  /* 0x000000ffff737224 */ /* 0x000fe400078e0076 */
[----:B---3--:R-:W-:Y:S01]  /*26e00*/  FFMA.FTZ R0, R207, UR4, -R74 ;  /* 0x00000004cf007c23 */ /* 0x008fe2000801084a */
[----:B------:R-:W-:Y:S01]  /*26e10*/  IMAD.MOV.U32 R118, RZ, RZ, R116 ;  /* 0x000000ffff767224 */ /* 0x000fe200078e0074 */
[----:B------:R-:W-:Y:S01]  /*26e20*/  MOV R116, R117 ;  /* 0x0000007500747202 */ /* 0x000fe20000000f00 */
[----:B------:R-:W-:Y:S01]  /*26e30*/  IMAD.MOV.U32 R130, RZ, RZ, R114 ;  /* 0x000000ffff827224 */ /* 0x000fe200078e0072 */
[----:B------:R3:W-:Y:S01]  /*26e40*/  MUFU.EX2 R205, R0 ;  /* 0x0000000000cd7308 */ /* 0x0007e20000000800 */
[----:B------:R-:W-:Y:S01]  /*26e50*/  IMAD.MOV.U32 R121, RZ, RZ, R107 ;  /* 0x000000ffff797224 */ /* 0x000fe200078e006b */
[----:B------:R-:W-:Y:S01]  /*26e60*/  MOV R107, R108 ;  /* 0x0000006c006b7202 */ /* 0x000fe20000000f00 */
[----:B------:R-:W-:Y:S02]  /*26e70*/  IMAD.MOV.U32 R129, RZ, RZ, R116 ;  /* 0x000000ffff817224 */ /* 0x000fe400078e0074 */
[----:B------:R-:W-:Y:S01]  /*26e80*/  IMAD.MOV.U32 R108, RZ, RZ, R199 ;  /* 0x000000ffff6c7224 */ /* 0x000fe200078e00c7 */
[----:B-1----:R-:W-:Y:S01]  /*26e90*/  MOV R209, R125 ;  /* 0x0000007d00d17202 */ /* 0x002fe20000000f00 */
[----:B------:R-:W-:Y:S03]  /*26ea0*/  IMAD.MOV.U32 R199, RZ, RZ, R212 ;  /* 0x000000ffffc77224 */ /* 0x000fe600078e00d4 */
[----:B------:R-:W1:Y:S01]  /*26eb0*/  MUFU.EX2 R141, R96 ;  /* 0x00000060008d7308 */ /* 0x000e620000000800 */
[----:B------:R-:W-:Y:S02]  /*26ec0*/  IMAD.MOV.U32 R117, RZ, RZ, R121 ;  /* 0x000000ffff757224 */ /* 0x000fe400078e0079 */
[----:B------:R-:W-:Y:S01]  /*26ed0*/  IMAD.MOV.U32 R121, RZ, RZ, R107 ;  /* 0x000000ffff797224 */ /* 0x000fe200078e006b */
[----:B------:R-:W-:Y:S01]  /*26ee0*/  MOV R107, R108 ;  /* 0x0000006c006b7202 */ /* 0x000fe20000000f00 */
[----:B------:R-:W-:Y:S02]  /*26ef0*/  IMAD.MOV.U32 R108, RZ, RZ, R199 ;  /* 0x000000ffff6c7224 */ /* 0x000fe400078e00c7 */
[----:B------:R-:W-:Y:S01]  /*26f00*/  IMAD.MOV.U32 R125, RZ, RZ, R123 ;  /* 0x000000ffff7d7224 */ /* 0x000fe200078e007b */
[----:B------:R-:W-:Y:S01]  /*26f10*/  MOV R123, R118 ;  /* 0x00000076007b7202 */ /* 0x000fe20000000f00 */
[----:B---3--:R-:W-:Y:S01]  /*26f20*/  FFMA.FTZ R0, R128, UR4, -R74 ;  /* 0x0000000480007c23 */ /* 0x008fe2000801084a */
[----:B------:R-:W-:Y:S01]  /*26f30*/  IMAD.MOV.U32 R114, RZ, RZ, R115 ;  /* 0x000000ffff727224 */ /* 0x000fe200078e0073 */
[----:B------:R-:W-:Y:S01]  /*26f40*/  MOV R115, R121 ;  /* 0x0000007900737202 */ /* 0x000fe20000000f00 */
[----:B------:R-:W-:Y:S01]  /*26f50*/  IMAD.MOV.U32 R172, RZ, RZ, R218 ;  /* 0x000000ffffac7224 */ /* 0x000fe200078e00da */
[----:B------:R3:W-:Y:S01]  /*26f60*/  MUFU.EX2 R128, R0 ;  /* 0x0000000000807308 */ /* 0x0007e20000000800 */
[----:B------:R-:W-:Y:S02]  /*26f70*/  IMAD.MOV.U32 R118, RZ, RZ, R107 ;  /* 0x000000ffff767224 */ /* 0x000fe400078e006b */
[--C-:B------:R-:W-:Y:S01]  /*26f80*/  FFMA.FTZ R107, R252, UR4, -R73.reuse ;  /* 0x00000004fc6b7c23 */ /* 0x100fe20008010849 */
[----:B------:R-:W-:Y:S02]  /*26f90*/  IMAD.MOV.U32 R121, RZ, RZ, R108 ;  /* 0x000000ffff797224 */ /* 0x000fe400078e006c */
[----:B------:R-:W-:Y:S01]  /*26fa0*/  FFMA.FTZ R108, R251, UR4, -R73 ;  /* 0x00000004fb6c7c23 */ /* 0x000fe20008010849 */
[----:B------:R2:W5:Y:S01]  /*26fb0*/  LDL.LU R218, [R1+0xe0] ;  /* 0x0000e00001da7983 */ /* 0x0005620000300800 */
[----:B------:R-:W-:Y:S01]  /*26fc0*/  FADD.FTZ R73, R100, R99 ;  /* 0x0000006364497221 */ /* 0x000fe20000010000 */
[----:B------:R-:W-:Y:S01]  /*26fd0*/  FADD.FTZ R100, R140, R3 ;  /* 0x000000038c647221 */ /* 0x000fe20000010000 */
[----:B------:R-:W-:Y:S01]  /*26fe0*/  FADD.FTZ R3, R103, R75 ;  /* 0x0000004b67037221 */ /* 0x000fe20000010000 */
[----:B------:R2:W5:Y:S01]  /*26ff0*/  LDL.LU R217, [R1+0xdc] ;  /* 0x0000dc0001d97983 */ /* 0x0005620000300800 */
[----:B------:R-:W-:Y:S01]  /*27000*/  FADD.FTZ R73, R104, R73 ;  /* 0x0000004968497221 */ /* 0x000fe20000010000 */
[----:B------:R-:W-:Y:S01]  /*27010*/  MUFU.EX2 R134, R97 ;  /* 0x0000006100867308 */ /* 0x000fe20000000800 */
[----:B------:R-:W-:Y:S01]  /*27020*/  IMAD.MOV.U32 R199, RZ, RZ, R142 ;  /* 0x000000ffffc77224 */ /* 0x000fe200078e008e */
[----:B------:R2:W5:Y:S01]  /*27030*/  LDL.LU R212, [R1+0xd8] ;  /* 0x0000d80001d47983 */ /* 0x0005620000300800 */
[----:B------:R-:W-:Y:S01]  /*27040*/  FADD.FTZ R104, R155, R73 ;  /* 0x000000499b687221 */ /* 0x000fe20000010000 */
[----:B------:R-:W-:Y:S01]  /*27050*/  FADD.FTZ R73, R109, R3 ;  /* 0x000000036d497221 */ /* 0x000fe20000010000 */
[----:B------:R-:W-:Y:S02]  /*27060*/  IMAD.MOV.U32 R116, RZ, RZ, R117 ;  /* 0x000000ffff747224 */ /* 0x000fe400078e0075 */
[----:B---3--:R-:W-:Y:S01]  /*27070*/  FFMA.FTZ R0, R208, UR4, -R74 ;  /* 0x00000004d0007c23 */ /* 0x008fe2000801084a */
[----:B------:R-:W-:Y:S01]  /*27080*/  MOV R208, R209 ;  /* 0x000000d100d07202 */ /* 0x000fe20000000f00 */
[----:B------:R-:W-:Y:S01]  /*27090*/  IMAD.MOV.U32 R209, RZ, RZ, R124 ;  /* 0x000000ffffd17224 */ /* 0x000fe200078e007c */
[----:B------:R3:W-:Y:S01]  /*270a0*/  MUFU.EX2 R140, R98 ;  /* 0x00000062008c7308 */ /* 0x0007e20000000800 */
[----:B------:R-:W-:Y:S01]  /*270b0*/  IMAD.MOV.U32 R124, RZ, RZ, R129 ;  /* 0x000000ffff7c7224 */ /* 0x000fe200078e0081 */
[----:B------:R-:W-:Y:S01]  /*270c0*/  F2FP.F16.F32.PACK_AB R78, R200, R208 ;  /* 0x000000d0c84e723e */ /* 0x000fe200000000ff */
[----:B------:R-:W-:Y:S01]  /*270d0*/  FADD.FTZ R73, R161, R73 ;  /* 0x00000049a1497221 */ /* 0x000fe20000010000 */
[----:B------:R-:W-:Y:S02]  /*270e0*/  F2FP.F16.F32.PACK_AB R79, R209, R179 ;  /* 0x000000b3d14f723e */ /* 0x000fe400000000ff */
[----:B------:R-:W-:Y:S04]  /*270f0*/  MOV R120, R172 ;  /* 0x000000ac00787202 */ /* 0x000fe80000000f00 */
[----:B------:R4:W-:Y:S01]  /*27100*/  MUFU.EX2 R129, R0 ;  /* 0x0000000000817308 */ /* 0x0009e20000000800 */
[----:B------:R-:W-:Y:S01]  /*27110*/  MOV R117, R143 ;  /* 0x0000008f00757202 */ /* 0x000fe20000000f00 */
[-C--:B------:R-:W-:Y:S03]  /*27120*/  HMMA.16816.F32 R4, R76, R88.reuse, R4 ;  /* 0x000000584c04723c */ /* 0x080fe60000001804 */
[----:B------:R-:W-:Y:S05]  /*27130*/  MOV R252, R114 ;  /* 0x0000007200fc7202 */ /* 0x000fea0000000f00 */
[----:B------:R1:W2:Y:S01]  /*27140*/  MUFU.EX2 R172, R248 ;  /* 0x000000f800ac7308 */ /* 0x0002a20000000800 */
[C---:B------:R-:W-:Y:S01]  /*27150*/  HMMA.16816.F32 R8, R80.reuse, R88, R8 ;  /* 0x000000585008723c */ /* 0x040fe20000001808 */
[----:B---3--:R-:W3:Y:S03]  /*27160*/  LDSM.16.MT88.4 R96, [R214+0xa000] ;  /* 0x00a00000d660783b */ /* 0x008ee60000004200 */
[----:B------:R-:W-:Y:S02]  /*27170*/  MOV R207, R117 ;  /* 0x0000007500cf7202 */ /* 0x000fe40000000f00 */
[-C--:B------:R-:W-:Y:S03]  /*27180*/  HMMA.16816.F32 R12, R80, R90.reuse, R12 ;  /* 0x0000005a500c723c */ /* 0x080fe6000000180c */
[----:B------:R2:W-:Y:S02]  /*27190*/  MUFU.EX2 R142, R245 ;  /* 0x000000f5008e7308 */ /* 0x0005e40000000800 */
[----:B----4-:R-:W-:Y:S01]  /*271a0*/  FFMA.FTZ R0, R130, UR4, -R74 ;  /* 0x0000000482007c23 */ /* 0x010fe2000801084a */
[C---:B------:R-:W-:Y:S01]  /*271b0*/  HMMA.16816.F32 R16, R76.reuse, R90, R16 ;  /* 0x0000005a4c10723c */ /* 0x040fe20000001810 */
[----:B------:R-:W-:Y:S06]  /*271c0*/  LDSM.16.MT88.4 R88, [R216+0xa800] ;  /* 0x00a80000d858783b */ /* 0x000fec0000004200 */
[----:B------:R4:W-:Y:S01]  /*271d0*/  MUFU.EX2 R130, R0 ;  /* 0x0000000000827308 */ /* 0x0009e20000000800 */
[----:B-1----:R-:W-:Y:S01]  /*271e0*/  IMAD.MOV.U32 R248, RZ, RZ, R116 ;  /* 0x000000fffff87224 */ /* 0x002fe200078e0074 */
[-C--:B------:R-:W-:Y:S08]  /*271f0*/  HMMA.16816.F32 R20, R76, R92.reuse, R20 ;  /* 0x0000005c4c14723c */ /* 0x080ff00000001814 */
[----:B------:R-:W1:Y:S01]  /*27200*/  MUFU.EX2 R143, R247 ;  /* 0x000000f7008f7308 */ /* 0x000e620000000800 */
[C---:B------:R-:W-:Y:S04]  /*27210*/  HMMA.16816.F32 R24, R80.reuse, R92, R24 ;  /* 0x0000005c5018723c */ /* 0x040fe80000001818 */
[----:B--2---:R-:W-:Y:S02]  /*27220*/  IMAD.MOV.U32 R245, RZ, RZ, R115 ;  /* 0x000000fffff57224 */ /* 0x004fe400078e0073 */
[-C--:B------:R-:W-:Y:S03]  /*27230*/  HMMA.16816.F32 R28, R80, R94.reuse, R28 ;  /* 0x0000005e501c723c */ /* 0x080fe6000000181c */
[----:B------:R-:W-:Y:S02]  /*27240*/  MUFU.EX2 R125, R125 ;  /* 0x0000007d007d7308 */ /* 0x000fe40000000800 */
[----:B----4-:R-:W-:Y:S01]  /*27250*/  FADD.FTZ R0, R102, R100 ;  /* 0x0000006466007221 */ /* 0x010fe20000010000 */
[C---:B------:R-:W-:Y:S01]  /*27260*/  HMMA.16816.F32 R32, R76.reuse, R94, R32 ;  /* 0x0000005e4c20723c */ /* 0x040fe20000001820 */
[----:B------:R-:W2:Y:S06]  /*27270*/  LDSM.16.MT88.4 R100, [R215+0xa000] ;  /* 0x00a00000d764783b */ /* 0x000eac0000004200 */
[----:B------:R-:W-:Y:S01]  /*27280*/  MUFU.EX2 R126, R126 ;  /* 0x0000007e007e7308 */ /* 0x000fe20000000800 */
[----:B------:R-:W-:Y:S01]  /*27290*/  FADD.FTZ R3, R110, R0 ;  /* 0x000000006e037221 */ /* 0x000fe20000010000 */
[-C--:B---3--:R-:W-:Y:S01]  /*272a0*/  HMMA.16816.F32 R36, R76, R96.reuse, R36 ;  /* 0x000000604c24723c */ /* 0x088fe20000001824 */
[----:B------:R-:W3:Y:S02]  /*272b0*/  LDL.LU R0, [R1+0x74] ;  /* 0x0000740001007983 */ /* 0x000ee40000300800 */
[----:B------:R-:W-:Y:S03]  /*272c0*/  FADD.FTZ R3, R113, R3 ;  /* 0x0000000371037221 */ /* 0x000fe60000010000 */
[C---:B------:R-:W-:Y:S01]  /*272d0*/  HMMA.16816.F32 R40, R80.reuse, R96, R40 ;  /* 0x000000605028723c */ /* 0x040fe20000001828 */
[----:B------:R-:W4:Y:S01]  /*272e0*/  LDSM.16.MT88.4 R92, [R214+0xa800] ;  /* 0x00a80000d65c783b */ /* 0x000f220000004200 */
[----:B------:R-:W-:Y:S04]  /*272f0*/  MUFU.EX2 R124, R124 ;  /* 0x0000007c007c7308 */ /* 0x000fe80000000800 */
[-C--:B------:R-:W-:Y:S06]  /*27300*/  HMMA.16816.F32 R44, R80, R98.reuse, R44 ;  /* 0x00000062502c723c */ /* 0x080fec000000182c */
[----:B------:R-:W-:Y:S01]  /*27310*/  MUFU.EX2 R123, R123 ;  /* 0x0000007b007b7308 */ /* 0x000fe20000000800 */
[C---:B------:R-:W-:Y:S01]  /*27320*/  HMMA.16816.F32 R48, R76.reuse, R98, R48 ;  /* 0x000000624c30723c */ /* 0x040fe20000001830 */
[----:B------:R-:W4:Y:S08]  /*27330*/  LDSM.16.MT88.4 R96, [R215+0xa800] ;  /* 0x00a80000d760783b */ /* 0x000f300000004200 */
[----:B------:R-:W-:Y:S10]  /*27340*/  MUFU.EX2 R121, R121 ;  /* 0x0000007900797308 */ /* 0x000ff40000000800 */
[----:B------:R-:W-:Y:S01]  /*27350*/  MUFU.EX2 R120, R120 ;  /* 0x0000007800787308 */ /* 0x000fe20000000800 */
[-C--:B--2---:R-:W-:Y:S09]  /*27360*/  HMMA.16816.F32 R52, R76, R100.reuse, R52 ;  /* 0x000000644c34723c */ /* 0x084ff20000001834 */
[----:B------:R-:W-:Y:S01]  /*27370*/  MUFU.EX2 R119, R119 ;  /* 0x0000007700777308 */ /* 0x000fe20000000800 */
[C---:B------:R-:W-:Y:S06]  /*27380*/  HMMA.16816.F32 R56, R80.reuse, R100, R56 ;  /* 0x000000645038723c */ /* 0x040fec0000001838 */
[-C--:B------:R-:W-:Y:S03]  /*27390*/  HMMA.16816.F32 R60, R80, R102.reuse, R60 ;  /* 0x00000066503c723c */ /* 0x080fe6000000183c */
[----:B------:R-:W-:Y:S02]  /*273a0*/  MUFU.EX2 R118, R118 ;  /* 0x0000007600767308 */ /* 0x000fe40000000800 */
[--C-:B------:R-:W-:Y:S01]  /*273b0*/  FFMA.FTZ R100, R199, UR4, -R74.reuse ;  /* 0x00000004c7647c23 */ /* 0x100fe2000801084a */
[----:B------:R-:W-:Y:S07]  /*273c0*/  HMMA.16816.F32 R64, R76, R102, R64 ;  /* 0x000000664c40723c */ /* 0x000fee0000001840 */
[----:B------:R-:W-:Y:S01]  /*273d0*/  MUFU.EX2 R116, R106 ;  /* 0x0000006a00747308 */ /* 0x000fe20000000800 */
[----:B------:R-:W-:Y:S03]  /*273e0*/  F2FP.F16.F32.PACK_AB R80, R141, R206 ;  /* 0x000000ce8d50723e */ /* 0x000fe600000000ff */
[--C-:B------:R-:W-:Y:S01]  /*273f0*/  FFMA.FTZ R101, R198, UR4, -R74.reuse ;  /* 0x00000004c6657c23 */ /* 0x100fe2000801084a */
[----:B------:R-:W-:Y:S01]  /*27400*/  F2FP.F16.F32.PACK_AB R76, R178, R175 ;  /* 0x000000afb24c723e */ /* 0x000fe200000000ff */
[--C-:B------:R-:W-:Y:S01]  /*27410*/  FFMA.FTZ R103, R72, UR4, -R74.reuse ;  /* 0x0000000448677c23 */ /* 0x100fe2000801084a */
[----:B------:R-:W-:Y:S03]  /*27420*/  F2FP.F16.F32.PACK_AB R77, R174, R176 ;  /* 0x000000b0ae4d723e */ /* 0x000fe600000000ff */
[----:B------:R-:W-:Y:S01]  /*27430*/  MUFU.EX2 R106, R192 ;  /* 0x000000c0006a7308 */ /* 0x000fe20000000800 */
[----:B------:R-:W-:Y:S01]  /*27440*/  F2FP.F16.F32.PACK_AB R78, R172, R246 ;  /* 0x000000f6ac4e723e */ /* 0x000fe200000000ff */
[--C-:B------:R-:W-:Y:S01]  /*27450*/  FFMA.FTZ R102, R193, UR4, -R74.reuse ;  /* 0x00000004c1667c23 */ /* 0x100fe2000801084a */
[----:B-1----:R-:W-:Y:S02]  /*27460*/  F2FP.F16.F32.PACK_AB R79, R143, R142 ;  /* 0x0000008e8f4f723e */ /* 0x002fe400000000ff */
[----:B------:R-:W-:Y:S02]  /*27470*/  F2FP.F16.F32.PACK_AB R82, R140, R134 ;  /* 0x000000868c52723e */ /* 0x000fe400000000ff */
[----:B------:R-:W-:Y:S03]  /*27480*/  F2FP.F16.F32.PACK_AB R81, R128, R205 ;  /* 0x000000cd8051723e */ /* 0x000fe600000000ff */
[----:B------:R-:W-:Y:S01]  /*27490*/  MUFU.EX2 R110, R171 ;  /* 0x000000ab006e7308 */ /* 0x000fe20000000800 */
[----:B------:R-:W-:Y:S01]  /*274a0*/  F2FP.F16.F32.PACK_AB R83, R130, R129 ;  /* 0x000000818253723e */ /* 0x000fe200000000ff */
[-C--:B------:R-:W-:Y:S06]  /*274b0*/  HMMA.16816.F32 R4, R76, R84.reuse, R4 ;  /* 0x000000544c04723c */ /* 0x080fec0000001804 */
[C---:B------:R-:W-:Y:S02]  /*274c0*/  HMMA.16816.F32 R8, R80.reuse, R84, R8 ;  /* 0x000000545008723c */ /* 0x040fe40000001808 */
[----:B------:R-:W-:Y:S04]  /*274d0*/  MUFU.EX2 R109, R191 ;  /* 0x000000bf006d7308 */ /* 0x000fe80000000800 */
[-C--:B------:R-:W-:Y:S06]  /*274e0*/  HMMA.16816.F32 R12, R80, R86.reuse, R12 ;  /* 0x00000056500c723c */ /* 0x080fec000000180c */
[----:B------:R-:W1:Y:S01]  /*274f0*/  MUFU.EX2 R117, R105 ;  /* 0x0000006900757308 */ /* 0x000e620000000800 */
[C---:B------:R-:W-:Y:S01]  /*27500*/  HMMA.16816.F32 R16, R76.reuse, R86, R16 ;  /* 0x000000564c10723c */ /* 0x040fe20000001810 */
[----:B------:R-:W2:Y:S08]  /*27510*/  LDSM.16.MT88.4 R84, [R213+0xb000] ;  /* 0x00b00000d554783b */ /* 0x000eb00000004200 */
[----:B------:R-:W-:Y:S01]  /*27520*/  MUFU.EX2 R105, R197 ;  /* 0x000000c500697308 */ /* 0x000fe20000000800 */
[-C--:B------:R-:W-:Y:S06]  /*27530*/  HMMA.16816.F32 R20, R76, R88.reuse, R20 ;  /* 0x000000584c14723c */ /* 0x080fec0000001814 */
[C---:B------:R-:W-:Y:S03]  /*27540*/  HMMA.16816.F32 R24, R80.reuse, R88, R24 ;  /* 0x000000585018723c */ /* 0x040fe60000001818 */
[----:B------:R-:W-:Y:S03]  /*27550*/  MUFU.EX2 R114, R107 ;  /* 0x0000006b00727308 */ /* 0x000fe60000000800 */
[-C--:B------:R-:W-:Y:S07]  /*27560*/  HMMA.16816.F32 R28, R80, R90.reuse, R28 ;  /* 0x0000005a501c723c */ /* 0x080fee000000181c */
[----:B------:R-:W-:Y:S01]  /*27570*/  MUFU.EX2 R107, R194 ;  /* 0x000000c2006b7308 */ /* 0x000fe20000000800 */
[C---:B------:R-:W-:Y:S01]  /*27580*/  HMMA.16816.F32 R32, R76.reuse, R90, R32 ;  /* 0x0000005a4c20723c */ /* 0x040fe20000001820 */
[----:B------:R-:W2:Y:S08]  /*27590*/  LDSM.16.MT88.4 R88, [R216+0xb000] ;  /* 0x00b00000d858783b */ /* 0x000eb00000004200 */
[----:B------:R-:W1:Y:S01]  /*275a0*/  MUFU.EX2 R115, R108 ;  /* 0x0000006c00737308 */ /* 0x000e620000000800 */
[-C--:B----4-:R-:W-:Y:S06]  /*275b0*/  HMMA.16816.F32 R36, R76, R92.reuse, R36 ;  /* 0x0000005c4c24723c */ /* 0x090fec0000001824 */
[C---:B------:R-:W-:Y:S03]  /*275c0*/  HMMA.16816.F32 R40, R80.reuse, R92, R40 ;  /* 0x0000005c5028723c */ /* 0x040fe60000001828 */
[----:B------:R-:W-:Y:S03]  /*275d0*/  MUFU.EX2 R108, R195 ;  /* 0x000000c3006c7308 */ /* 0x000fe60000000800 */
[-C--:B------:R-:W-:Y:S06]  /*275e0*/  HMMA.16816.F32 R44, R80, R94.reuse, R44 ;  /* 0x0000005e502c723c */ /* 0x080fec000000182c */
[C---:B------:R-:W-:Y:S01]  /*275f0*/  HMMA.16816.F32 R48, R76.reuse, R94, R48 ;  /* 0x0000005e4c30723c */ /* 0x040fe20000001830 */
[----:B------:R-:W4:Y:S05]  /*27600*/  LDSM.16.MT88.4 R92, [R214+0xb000] ;  /* 0x00b00000d65c783b */ /* 0x000f2a0000004200 */
[-C--:B------:R-:W-:Y:S06]  /*27610*/  HMMA.16816.F32 R52, R76, R96.reuse, R52 ;  /* 0x000000604c34723c */ /* 0x080fec0000001834 */
[C---:B------:R-:W-:Y:S01]  /*27620*/  HMMA.16816.F32 R56, R80.reuse, R96, R56 ;  /* 0x000000605038723c */ /* 0x040fe20000001838 */
[----:B------:R-:W-:Y:S05]  /*27630*/  MUFU.EX2 R97, R203 ;  /* 0x000000cb00617308 */ /* 0x000fea0000000800 */
[-C--:B------:R-:W-:Y:S01]  /*27640*/  HMMA.16816.F32 R60, R80, R98.reuse, R60 ;  /* 0x00000062503c723c */ /* 0x080fe2000000183c */
[----:B------:R-:W4:Y:S05]  /*27650*/  LDSM.16.MT88.4 R80, [R215+0xb000] ;  /* 0x00b00000d750783b */ /* 0x000f2a0000004200 */
[----:B------:R-:W-:Y:S01]  /*27660*/  HMMA.16816.F32 R64, R76, R98, R64 ;  /* 0x000000624c40723c */ /* 0x000fe20000001840 */
[----:B------:R-:W-:Y:S06]  /*27670*/  MUFU.EX2 R99, R154 ;  /* 0x0000009a00637308 */ /* 0x000fec0000000800 */
[----:B-1----:R-:W-:Y:S04]  /*27680*/  F2FP.F16.F32.PACK_AB R76, R116, R117 ;  /* 0x00000075744c723e */ /* 0x002fe800000000ff */
[----:B------:R-:W-:Y:S01]  /*27690*/  MUFU.EX2 R98, R204 ;  /* 0x000000cc00627308 */ /* 0x000fe20000000800 */
[----:B------:R-:W-:Y:S01]  /*276a0*/  F2FP.F16.F32.PACK_AB R78, R115, R114 ;  /* 0x00000072734e723e */ /* 0x000fe200000000ff */
[----:B---3--:R-:W-:Y:S01]  /*276b0*/  FFMA.FTZ R75, R2, R0, R201 ;  /* 0x00000000024b7223 */ /* 0x008fe200000100c9 */
        /* <DEDUP_REMOVED lines=16> */
[----:B------:R-:W-:Y:S01]  /*277c0*/  IMAD.MOV.U32 R135, RZ, RZ, R68 ;  /* 0x000000ffff877224 */ /* 0x000fe200078e0044 */
[----:B------:R-:W-:Y:S01]  /*277d0*/  MOV R132, R71 ;  /* 0x0000004700847202 */ /* 0x000fe20000000f00 */
[----:B-1----:R-:W-:Y:S01]  /*277e0*/  FFMA.FTZ R0, R245, UR4, -R74 ;  /* 0x00000004f5007c23 */ /* 0x002fe2000801084a */
[----:B------:R-:W-:Y:S01]  /*277f0*/  FADD.FTZ R3, R146, R3 ;  /* 0x0000000392037221 */ /* 0x000fe20000010000 */
[----:B------:R-:W-:Y:S04]  /*27800*/  IMAD.MOV.U32 R133, RZ, RZ, R70 ;  /* 0x000000ffff857224 */ /* 0x000fe800078e0046 */
[----:B------:R1:W3:Y:S01]  /*27810*/  MUFU.EX2 R113, R0 ;  /* 0x0000000000717308 */ /* 0x0002e20000000800 */
[----:B------:R-:W-:Y:S09]  /*27820*/  FADD.FTZ R3, R158, R3 ;  /* 0x000000039e037221 */ /* 0x000ff20000010000 */
[----:B------:R-:W2:Y:S01]  /*27830*/  MUFU.EX2 R111, R248 ;  /* 0x000000f8006f7308 */ /* 0x000ea20000000800 */
[--C-:B-1----:R-:W-:Y:S01]  /*27840*/  FFMA.FTZ R0, R249, UR4, -R74.reuse ;  /* 0x00000004f9007c23 */ /* 0x102fe2000801084a */
[----:B---3--:R-:W-:Y:S08]  /*27850*/  F2FP.F16.F32.PACK_AB R77, R113, R201 ;  /* 0x000000c9714d723e */ /* 0x008ff000000000ff */
[----:B------:R1:W-:Y:S01]  /*27860*/  MUFU.EX2 R112, R0 ;  /* 0x0000000000707308 */ /* 0x0003e20000000800 */
[----:B--2---:R-:W-:Y:S01]  /*27870*/  F2FP.F16.F32.PACK_AB R136, R110, R111 ;  /* 0x0000006f6e88723e */ /* 0x004fe200000000ff */
        /* <DEDUP_REMOVED lines=25> */
[----:B------:R-:W2:Y:S02]  /*27a10*/  MUFU.EX2 R88, R100 ;  /* 0x0000006400587308 */ /* 0x000ea40000000800 */
[----:B------:R-:W-:Y:S01]  /*27a20*/  FADD.FTZ R0, R138, R0 ;  /* 0x000000008a007221 */ /* 0x000fe20000010000 */
[-C--:B----4-:R-:W-:Y:S05]  /*27a30*/  HMMA.16816.F32 R36, R72, R92.reuse, R36 ;  /* 0x0000005c4824723c */ /* 0x090fea0000001824 */
[----:B------:R-:W-:Y:S01]  /*27a40*/  FADD.FTZ R0, R139, R0 ;  /* 0x000000008b007221 */ /* 0x000fe20000010000 */
[C---:B------:R-:W-:Y:S05]  /*27a50*/  HMMA.16816.F32 R40, R76.reuse, R92, R40 ;  /* 0x0000005c4c28723c */ /* 0x040fea0000001828 */
[----:B------:R-:W-:Y:S01]  /*27a60*/  FADD.FTZ R0, R162, R0 ;  /* 0x00000000a2007221 */ /* 0x000fe20000010000 */
[-C--:B------:R-:W-:Y:S01]  /*27a70*/  HMMA.16816.F32 R44, R76, R94.reuse, R44 ;  /* 0x0000005e4c2c723c */ /* 0x080fe2000000182c */
[----:B------:R-:W3:Y:S04]  /*27a80*/  LDSM.16.MT88.4 R160, [R213+0xb800] ;  /* 0x00b80000d5a0783b */ /* 0x000ee80000004200 */
[----:B------:R-:W-:Y:S01]  /*27a90*/  FADD.FTZ R0, R127, R0 ;  /* 0x000000007f007221 */ /* 0x000fe20000010000 */
[C---:B------:R-:W-:Y:S05]  /*27aa0*/  HMMA.16816.F32 R48, R72.reuse, R94, R48 ;  /* 0x0000005e4830723c */ /* 0x040fea0000001830 */
[----:B------:R-:W-:Y:S01]  /*27ab0*/  FADD.FTZ R0, R145, R0 ;  /* 0x0000000091007221 */ /* 0x000fe20000010000 */
[-C--:B------:R-:W-:Y:S05]  /*27ac0*/  HMMA.16816.F32 R52, R72, R80.reuse, R52 ;  /* 0x000000504834723c */ /* 0x080fea0000001834 */
[----:B------:R-:W-:Y:S01]  /*27ad0*/  FADD.FTZ R2, R147, R0 ;  /* 0x0000000093027221 */ /* 0x000fe20000010000 */
[C---:B------:R-:W-:Y:S01]  /*27ae0*/  HMMA.16816.F32 R56, R76.reuse, R80, R56 ;  /* 0x000000504c38723c */ /* 0x040fe20000001838 */
[----:B------:R-:W4:Y:S04]  /*27af0*/  MUFU.EX2 R81, R103 ;  /* 0x0000006700517308 */ /* 0x000f280000000800 */
[----:B------:R-:W-:Y:S01]  /*27b00*/  F2FP.F16.F32.PACK_AB R138, R106, R107 ;  /* 0x0000006b6a8a723e */ /* 0x000fe200000000ff */
[-C--:B------:R-:W-:Y:S05]  /*27b10*/  HMMA.16816.F32 R60, R76, R82.reuse, R60 ;  /* 0x000000524c3c723c */ /* 0x080fea000000183c */
[----:B------:R-:W-:Y:S01]  /*27b20*/  FADD.FTZ R0, R168, R85 ;  /* 0x00000055a8007221 */ /* 0x000fe20000010000 */
[----:B------:R-:W-:Y:S05]  /*27b30*/  HMMA.16816.F32 R64, R72, R82, R64 ;  /* 0x000000524840723c */ /* 0x000fea0000001840 */
[----:B------:R-:W-:Y:S01]  /*27b40*/  FADD.FTZ R84, R156, R84 ;  /* 0x000000549c547221 */ /* 0x000fe20000010000 */
[----:B------:R-:W-:Y:S01]  /*27b50*/  F2FP.F16.F32.PACK_AB R139, R104, R105 ;  /* 0x00000069688b723e */ /* 0x000fe200000000ff */
[----:B------:R-:W-:Y:S01]  /*27b60*/  FADD.FTZ R0, R157, R0 ;  /* 0x000000009d007221 */ /* 0x000fe20000010000 */
[----:B------:R-:W-:Y:S03]  /*27b70*/  FADD.FTZ R76, R165, R3 ;  /* 0x00000003a54c7221 */ /* 0x000fe60000010000 */
[----:B------:R-:W-:Y:S01]  /*27b80*/  FADD.FTZ R80, R159, R84 ;  /* 0x000000549f507221 */ /* 0x000fe20000010000 */
[----:B------:R-:W-:Y:S01]  /*27b90*/  FADD.FTZ R2, R167, R2 ;  /* 0x00000002a7027221 */ /* 0x000fe20000010000 */
[----:B------:R-:W-:Y:S01]  /*27ba0*/  FADD.FTZ R3, R164, R0 ;  /* 0x00000000a4037221 */ /* 0x000fe20000010000 */
[----:B------:R-:W-:Y:S01]  /*27bb0*/  F2FP.F16.F32.PACK_AB R168, R98, R99 ;  /* 0x0000006362a8723e */ /* 0x000fe200000000ff */
[-C--:B---3--:R-:W-:Y:S05]  /*27bc0*/  HMMA.16816.F32 R164, R136, R160.reuse, R4 ;  /* 0x000000a088a4723c */ /* 0x088fea0000001804 */
[----:B------:R-:W-:Y:S01]  /*27bd0*/  FADD.FTZ R80, R169, R80 ;  /* 0x00000050a9507221 */ /* 0x000fe20000010000 */
[----:B-1----:R-:W-:Y:S01]  /*27be0*/  F2FP.F16.F32.PACK_AB R170, R89, R97 ;  /* 0x0000006159aa723e */ /* 0x002fe200000000ff */
[----:B------:R-:W-:Y:S01]  /*27bf0*/  FADD.FTZ R2, R144, R2 ;  /* 0x0000000290027221 */ /* 0x000fe20000010000 */
[----:B--2---:R-:W-:Y:S01]  /*27c00*/  F2FP.F16.F32.PACK_AB R169, R87, R88 ;  /* 0x0000005857a9723e */ /* 0x004fe200000000ff */
[----:B------:R-:W1:Y:S02]  /*27c10*/  LDSM.16.MT88.4 R144, [R214+0xb800] ;  /* 0x00b80000d690783b */ /* 0x000e640000004200 */
[----:B----4-:R-:W-:Y:S01]  /*27c20*/  F2FP.F16.F32.PACK_AB R171, R81, R86 ;  /* 0x0000005651ab723e */ /* 0x010fe200000000ff */
[----:B------:R-:W-:Y:S01]  /*27c30*/  FADD.FTZ R5, R186, R3 ;  /* 0x00000003ba057221 */ /* 0x000fe20000010000 */
[----:B------:R-:W-:Y:S01]  /*27c40*/  FADD.FTZ R4, R190, R76 ;  /* 0x0000004cbe047221 */ /* 0x000fe20000010000 */
[----:B------:R-:W-:Y:S01]  /*27c50*/  FADD.FTZ R0, R180, R2 ;  /* 0x00000002b4007221 */ /* 0x000fe20000010000 */
[----:B------:R-:W-:Y:S03]  /*27c60*/  FADD.FTZ R2, R187, R80 ;  /* 0x00000050bb027221 */ /* 0x000fe60000010000 */
        /* <DEDUP_REMOVED lines=8> */
[----:B------:R-:W2:Y:S04]  /*27cf0*/  LDSM.16.MT88.4 R4, [R215+0xb800] ;  /* 0x00b80000d704783b */ /* 0x000ea80000004200 */
        /* <DEDUP_REMOVED lines=8> */
[C---:B------:R-:W-:Y:S04]  /*27d80*/  HMMA.16816.F32 R152, R136.reuse, R154, R32 ;  /* 0x0000009a8898723c */ /* 0x040fe80000001820 */
[----:B------:R-:W-:Y:S01]  /*27d90*/  FADD.FTZ R3, R149, R3 ;  /* 0x0000000395037221 */ /* 0x000fe20000010000 */
[----:B------:R-:W-:Y:S01]  /*27da0*/  FADD.FTZ R9, R208, R9 ;  /* 0x00000009d0097221 */ /* 0x000fe20000010000 */
[-C--:B-1----:R-:W-:Y:S05]  /*27db0*/  HMMA.16816.F32 R148, R136, R144.reuse, R36 ;  /* 0x000000908894723c */ /* 0x082fea0000001824 */
[----:B------:R-:W-:Y:S01]  /*27dc0*/  FADD.FTZ R9, R200, R9 ;  /* 0x00000009c8097221 */ /* 0x000fe20000010000 */
[C---:B------:R-:W-:Y:S05]  /*27dd0*/  HMMA.16816.F32 R180, R168.reuse, R144, R40 ;  /* 0x00000090a8b4723c */ /* 0x040fea0000001828 */
[----:B------:R-:W-:Y:S01]  /*27de0*/  FADD.FTZ R9, R175, R9 ;  /* 0x00000009af097221 */ /* 0x000fe20000010000 */
[----:B------:R-:W-:Y:S05]  /*27df0*/  FADD.FTZ R0, R179, R0 ;  /* 0x00000000b3007221 */ /* 0x000fea0000010000 */
[----:B------:R-:W-:Y:S01]  /*27e00*/  FADD.FTZ R9, R178, R9 ;  /* 0x00000009b2097221 */ /* 0x000fe20000010000 */
[----:B------:R-:W-:Y:S01]  /*27e10*/  FADD.FTZ R8, R209, R0 ;  /* 0x00000000d1087221 */ /* 0x000fe20000010000 */
[----:B------:R-:W-:Y:S01]  /*27e20*/  FADD.FTZ R0, R177, R2 ;  /* 0x00000002b1007221 */ /* 0x000fe20000010000 */
[----:B------:R-:W-:Y:S02]  /*27e30*/  FADD.FTZ R2, R173, R3 ;  /* 0x00000003ad027221 */ /* 0x000fe40000010000 */
        /* <DEDUP_REMOVED lines=35> */
[----:B------:R-:W-:Y:S02]  /*28070*/  IMAD.MOV.U32 R134, RZ, RZ, R69 ;  /* 0x000000ffff867224 */ /* 0x000fe400078e0045 */
        /* <DEDUP_REMOVED lines=22> */
.L_x_1121:
        /* <DEDUP_REMOVED lines=59> */
.L_x_1125:
        /* <DEDUP_REMOVED lines=21> */
.L_x_1126:
        /* <DEDUP_REMOVED lines=251> */
.L_x_1128:
[----:B------:R-:W-:Y:S05]  /*29690*/  BSYNC B0 ;  /* 0x0000000000007941 */ /* 0x000fea0003800000 */
.L_x_1127:
        /* <DEDUP_REMOVED lines=46> */
.L_x_1130:
[----:B------:R-:W-:Y:S05]  /*29980*/  BSYNC B0 ;  /* 0x0000000000007941 */ /* 0x000fea0003800000 */
.L_x_1129:
        /* <DEDUP_REMOVED lines=18> */
.L_x_1132:
[----:B------:R-:W-:Y:S05]  /*29ab0*/  BSYNC B0 ;  /* 0x0000000000007941 */ /* 0x000fea0003800000 */
.L_x_1131:
        /* <DEDUP_REMOVED lines=16> */
.L_x_1134:
[----:B------:R-:W-:Y:S05]  /*29bc0*/  BSYNC B0 ;  /* 0x0000000000007941 */ /* 0x000fea0003800000 */
.L_x_1133:
        /* <DEDUP_REMOVED lines=16> */
.L_x_1136:
[----:B------:R-:W-:Y:S05]  /*29cd0*/  BSYNC B0 ;  /* 0x0000000000007941 */ /* 0x000fea0003800000 */
.L_x_1135:
        /* <DEDUP_REMOVED lines=16> */
.L_x_1138:
[----:B------:R-:W-:Y:S05]  /*29de0*/  BSYNC B0 ;  /* 0x0000000000007941 */ /* 0x000fea0003800000 */
.L_x_1137:
        /* <DEDUP_REMOVED lines=17> */
.L_x_1140:
[----:B------:R-:W-:Y:S05]  /*29f00*/  BSYNC B0 ;  /* 0x0000000000007941 */ /* 0x000fea0003800000 */
.L_x_1139:
        /* <DEDUP_REMOVED lines=16> */
.L_x_1142:
[----:B------:R-:W-:Y:S05]  /*2a010*/  BSYNC B0 ;  /* 0x0000000000007941 */ /* 0x000fea0003800000 */
.L_x_1141:
        /* <DEDUP_REMOVED lines=15> */
.L_x_1143:
        /* <DEDUP_REMOVED lines=15> */
.L_x_2583:


//--------------------- .text._ZN5flash16flash_fwd_kernelI23Flash_fwd_kernel_traitsILi64ELi128ELi64ELi4ELb0ELb0EN7cutlass6half_tE19Flash_kernel_traitsILi64ELi128ELi64ELi4ES3_EELb1ELb0ELb0ELb0ELb0ELb1ELb0ELb0EEEvNS_16Flash_fwd_paramsE --------------------------
	.section	.text._ZN5flash16flash_fwd_kernelI23Flash_fwd_kernel_traitsILi64ELi128ELi64ELi4ELb0ELb0EN7cutlass6half_tE19Flash_kernel_traitsILi64ELi128ELi64ELi4ES3_EELb1ELb0ELb0ELb0ELb0ELb1ELb0ELb0EEEvNS_16Flash_fwd_paramsE,"ax",@progbits
	.align	128
        .global         _ZN5flash16flash_fwd_kernelI23Flash_fwd_kernel_traitsILi64ELi128ELi64ELi4ELb0ELb0EN7cutlass6half_tE19Flash_kernel_traitsILi64ELi128ELi64ELi4ES3_EELb1ELb0ELb0ELb0ELb0ELb1ELb0ELb0EEEvNS_16Flash_fwd_paramsE
        .type           _ZN5flash16flash_fwd_kernelI23Flash_fwd_kernel_traitsILi64ELi128ELi64ELi4ELb0ELb0EN7cutlass6half_tE19Flash_kernel_traitsILi64ELi128ELi64ELi4ES3_EELb1ELb0ELb0ELb0ELb0ELb1ELb0ELb0EEEvNS_16Flash_fwd_paramsE,@function
        .size           _ZN5flash16flash_fwd_kernelI23Flash_fwd_kernel_traitsILi64ELi128ELi64ELi4ELb0ELb0EN7cutlass6half_tE19Flash_kernel_traitsILi64ELi128ELi64ELi4ES3_EELb1ELb0ELb0ELb0ELb0ELb1ELb0ELb0EEEvNS_16Flash_fwd_paramsE,(.L_x_2584 - _ZN5flash16flash_fwd_kernelI23Flash_fwd_kernel_traitsILi64ELi128ELi64ELi4ELb0ELb0EN7cutlass6half_tE19Flash_kernel_traitsILi64ELi128ELi64ELi4ES3_EELb1ELb0ELb0ELb0ELb0ELb1ELb0ELb0EEEvNS_16Flash_fwd_paramsE)
        .other          _ZN5flash16flash_fwd_kernelI23Flash_fwd_kernel_traitsILi64ELi128ELi64ELi4ELb0ELb0EN7cutlass6half_tE19Flash_kernel_traitsILi64ELi128ELi64ELi4ES3_EELb1ELb0ELb0ELb0ELb0ELb1ELb0ELb0EEEvNS_16Flash_fwd_paramsE,@"STO_CUDA_ENTRY STV_DEFAULT"
_ZN5flash16flash_fwd_kernelI23Flash_fwd_kernel_traitsILi64ELi128ELi64ELi4ELb0ELb0EN7cutlass6half_tE19Flash_kernel_traitsILi64ELi128ELi64ELi4ES3_EELb1ELb0ELb0ELb0ELb0ELb1ELb0ELb0EEEvNS_16Flash_fwd_paramsE:
.text._ZN5flash16flash_fwd_kernelI23Flash_fwd_kernel_traitsILi64ELi128ELi64ELi4ELb0ELb0EN7cutlass6half_tE19Flash_kernel_traitsILi64ELi128ELi64ELi4ES3_EELb1ELb0ELb0ELb0ELb0ELb1ELb0ELb0EEEvNS_16Flash_fwd_paramsE:
[----:B------:R-:W1:Y:S08]  /*0000*/  LDC R1, c[0x0][0x28] ;  /* 0x00000a00ff017b82 */ /* 0x000e700000000800 */
[----:B------:R-:W2:Y:S01]  /*0010*/  LDC R8, c[0x0][0x3a8] ;  /* 0x0000ea00ff087b82 */ /* 0x000ea20000000800 */
[----:B------:R-:W-:Y:S01]  /*0020*/  ULDC.U8 UR4, c[0x0][0x3b4] ;  /* 0x0000ed0000047ab9 */ /* 0x000fe20000000000 */
[----:B------:R-:W-:Y:S01]  /*0030*/  ULDC.64 UR30, c[0x0][0x3a0] ;  /* 0x0000e800001e7ab9 */ /* 0x000fe20000000a00 */
[----:B------:R-:W-:Y:S01]  /*0040*/  ISETP.NE.AND P3, PT, RZ, UR4, PT ;  /* 0x00000004ff007c0c */ /* 0x000fe2000bf65270 */
[----:B------:R-:W-:Y:S01]  /*0050*/  IMAD.U32 R2, RZ, RZ, UR30 ;  /* 0x0000001eff027e24 */ /* 0x000fe2000f8e00ff */
[----:B------:R-:W-:Y:S01]  /*0060*/  ULDC.64 UR28, c[0x0][0x208] ;  /* 0x00008200001c7ab9 */ /* 0x000fe20000000a00 */
[----:B------:R-:W-:-:S02]  /*0070*/  IMAD.U32 R3, RZ, RZ, UR31 ;  /* 0x0000001fff037e24 */ /* 0x000fc4000f8e00ff */
[----:B------:R-:W3:Y:S01]  /*0080*/  LDC R9, c[0x0][0x3ac] ;  /* 0x0000eb00ff097b82 */ /* 0x000ee20000000800 */
[----:B------:R-:W4:Y:S01]  /*0090*/  S2R R222, SR_CTAID.X ;  /* 0x0000000000de7919 */ /* 0x000f220000002500 */
[----:B------:R-:W-:Y:S01]  /*00a0*/  ULDC.64 UR4, c[0x0][0x2f0] ;  /* 0x0000bc0000047ab9 */ /* 0x000fe20000000a00 */
[----:B-1----:R-:W-:-:S05]  /*00b0*/  VIADD R1, R1, 0xffffffd8 ;  /* 0xffffffd801017836 */ /* 0x002fca0000000000 */
[----:B------:R2:W4:Y:S01]  /*00c0*/  @P3 LDG.E.64 R4, desc[UR28][R2.64] ;  /* 0x0000001c02043981 */ /* 0x000522000c1e1b00 */
[----:B------:R-:W1:Y:S01]  /*00d0*/  LDC.64 R6, c[0x0][0x300] ;  /* 0x0000c000ff067b82 */ /* 0x000e620000000a00 */
[----:B------:R-:W4:Y:S01]  /*00e0*/  S2R R45, SR_CTAID.Y ;  /* 0x00000000002d7919 */ /* 0x000f220000002600 */
[----:B------:R-:W4:Y:S06]  /*00f0*/  S2R R29, SR_CTAID.Z ;  /* 0x00000000001d7919 */ /* 0x000f2c0000002700 */
[----:B------:R-:W4:Y:S01]  /*0100*/  LDC.64 R12, c[0x0][0x2f0] ;  /* 0x0000bc00ff0c7b82 */ /* 0x000f220000000a00 */
[----:B------:R-:W4:Y:S01]  /*0110*/  S2R R155, SR_TID.X ;  /* 0x00000000009b7919 */ /* 0x000f220000002100 */
[----:B------:R-:W-:-:S06]  /*0120*/  IMAD.MOV.U32 R251, RZ, RZ, -0x1 ;  /* 0xfffffffffffb7424 */ /* 0x000fcc00078e00ff */
[----:B------:R-:W4:Y:S01]  /*0130*/  LDC.U8 R14, c[0x0][0x3c2] ;  /* 0x0000f080ff0e7b82 */ /* 0x000f220000000000 */
[----:B--2---:R-:W-:-:S07]  /*0140*/  @P3 IMAD.MOV.U32 R2, RZ, RZ, R8 ;  /* 0x000000ffff023224 */ /* 0x004fce00078e0008 */
[----:B------:R-:W2:Y:S01]  /*0150*/  LDC R15, c[0x0][0x270] ;  /* 0x00009c00ff0f7b82 */ /* 0x000ea20000000800 */
[----:B---3--:R-:W-:-:S06]  /*0160*/  @P3 IMAD.MOV.U32 R3, RZ, RZ, R9 ;  /* 0x000000ffff033224 */ /* 0x008fcc00078e0009 */
[----:B------:R-:W3:Y:S01]  /*0170*/  @P3 LDG.E.64 R2, desc[UR28][R2.64] ;  /* 0x0000001c02023981 */ /* 0x000ee2000c1e1b00 */
[----:B-1----:R-:W-:Y:S02]  /*0180*/  ISETP.NE.U32.AND P0, PT, R6, RZ, PT ;  /* 0x000000ff0600720c */ /* 0x002fe40003f05070 */
[----:B------:R-:W-:Y:S02]  /*0190*/  ISETP.NE.U32.AND P4, PT, RZ, UR4, PT ;  /* 0x00000004ff007c0c */ /* 0x000fe4000bf85070 */
[----:B------:R-:W-:Y:S02]  /*01a0*/  ISETP.NE.AND.EX P1, PT, R7, RZ, PT, P0 ;  /* 0x000000ff0700720c */ /* 0x000fe40003f25300 */
[----:B----4-:R-:W-:Y:S01]  /*01b0*/  LOP3.LUT R0, R29, R222, R45, 0xfe, !PT ;  /* 0x000000de1d007212 */ /* 0x010fe200078efe2d */
[----:B------:R-:W1:Y:S01]  /*01c0*/  LDC.64 R6, c[0x0][0x2f8] ;  /* 0x0000be00ff067b82 */ /* 0x000e620000000a00 */
[----:B------:R-:W-:Y:S02]  /*01d0*/  ISETP.NE.AND.EX P0, PT, RZ, UR5, PT, P4 ;  /* 0x00000005ff007c0c */ /* 0x000fe4000bf05340 */
[----:B------:R-:W-:-:S05]  /*01e0*/  LOP3.LUT P2, RZ, R0, R155, RZ, 0xfc, !PT ;  /* 0x0000009b00ff7212 */ /* 0x000fca000784fcff */
[----:B------:R-:W3:Y:S08]  /*01f0*/  @P3 LDC R0, c[0x0][0x3b0] ;  /* 0x0000ec00ff003b82 */ /* 0x000ef00000000800 */
[----:B------:R-:W4:Y:S01]  /*0200*/  @!P2 LDC.64 R10, c[0x0][0x3b8] ;  /* 0x0000ee00ff0aab82 */ /* 0x000f220000000a00 */
[----:B------:R-:W-:Y:S02]  /*0210*/  @P3 R2UR UR30, R4 ;  /* 0x00000000041e32ca */ /* 0x000fe400000e0000 */
[----:B------:R-:W-:-:S11]  /*0220*/  @P3 R2UR UR31, R5 ;  /* 0x00000000051f32ca */ /* 0x000fd600000e0000 */
[----:B------:R-:W-:Y:S02]  /*0230*/  IMAD.U32 R4, RZ, RZ, UR30 ;  /* 0x0000001eff047e24 */ /* 0x000fe4000f8e00ff */
[----:B------:R-:W-:-:S05]  /*0240*/  IMAD.U32 R5, RZ, RZ, UR31 ;  /* 0x0000001fff057e24 */ /* 0x000fca000f8e00ff */
[----:B----4-:R4:W-:Y:S01]  /*0250*/  @!P2 STG.E.64 desc[UR28][R10.64], R4 ;  /* 0x000000040a00a986 */ /* 0x0109e2000c101b1c */
[----:B---3--:R-:W-:-:S05]  /*0260*/  @P3 IADD3 R8, P5, R2, R0, RZ ;  /* 0x0000000002083210 */ /* 0x008fca0007fbe0ff */
[----:B------:R-:W-:Y:S02]  /*0270*/  @P3 IMAD.X R9, RZ, RZ, R3, P5 ;  /* 0x000000ffff093224 */ /* 0x000fe400028e0603 */
[----:B------:R-:W-:Y:S02]  /*0280*/  @!P2 IMAD.MOV.U32 R2, RZ, RZ, R8 ;  /* 0x000000ffff02a224 */ /* 0x000fe400078e0008 */
[----:B------:R-:W-:-:S05]  /*0290*/  @!P2 IMAD.MOV.U32 R3, RZ, RZ, R9 ;  /* 0x000000ffff03a224 */ /* 0x000fca00078e0009 */
[----:B------:R3:W-:Y:S01]  /*02a0*/  @!P2 STG.E.64 desc[UR28][R10.64+0x8], R2 ;  /* 0x000008020a00a986 */ /* 0x0007e2000c101b1c */
[----:B----4-:R-:W-:-:S05]  /*02b0*/  IMAD.WIDE R4, R45, 0x4, R12 ;  /* 0x000000042d047825 */ /* 0x010fca00078e020c */
[----:B------:R-:W4:Y:S04]  /*02c0*/  @P0 LDG.E R251, desc[UR28][R4.64] ;  /* 0x0000001c04fb0981 */ /* 0x000f28000c1e1900 */
[----:B------:R-:W4:Y:S01]  /*02d0*/  @P0 LDG.E R0, desc[UR28][R4.64+0x4] ;  /* 0x0000041c04000981 */ /* 0x000f22000c1e1900 */
[----:B------:R-:W-:Y:S02]  /*02e0*/  ISETP.NE.AND P3, PT, R14, RZ, PT ;  /* 0x000000ff0e00720c */ /* 0x000fe40003f65270 */
[----:B-1----:R-:W-:Y:S01]  /*02f0*/  ISETP.EQ.U32.AND P2, PT, R6, RZ, PT ;  /* 0x000000ff0600720c */ /* 0x002fe20003f42070 */
[----:B---3--:R-:W1:Y:S08]  /*0300*/  LDC.64 R10, c[0x0][0x2f8] ;  /* 0x0000be00ff0a7b82 */ /* 0x008e700000000a00 */
[----:B------:R-:W3:Y:S01]  /*0310*/  @P1 LDC.64 R2, c[0x0][0x300] ;  /* 0x0000c000ff021b82 */ /* 0x000ee20000000a00 */
[----:B------:R-:W-:Y:S01]  /*0320*/  ISETP.EQ.OR.EX P2, PT, R7, RZ, !P3, P2 ;  /* 0x000000ff0700720c */ /* 0x000fe20005f42720 */
[----:B------:R-:W-:Y:S01]  /*0330*/  IMAD.MOV.U32 R16, RZ, RZ, RZ ;  /* 0x000000ffff107224 */ /* 0x000fe200078e00ff */
[----:B------:R-:W-:Y:S01]  /*0340*/  SHF.R.S32.HI R44, RZ, 0x1f, R155 ;  /* 0x0000001fff2c7819 */ /* 0x000fe2000001149b */
[----:B------:R-:W-:-:S03]  /*0350*/  IMAD.MOV.U32 R26, RZ, RZ, -0x1 ;  /* 0xffffffffff1a7424 */ /* 0x000fc600078e00ff */
[----:B------:R-:W-:Y:S01]  /*0360*/  LEA.HI R151, R44, R155, RZ, 0x5 ;  /* 0x0000009b2c977211 */ /* 0x000fe200078f28ff */
[----:B-1----:R-:W-:-:S06]  /*0370*/  IMAD.WIDE R10, R45, 0x4, R10 ;  /* 0x000000042d0a7825 */ /* 0x002fcc00078e020a */
[----:B------:R-:W5:Y:S01]  /*0380*/  @!P2 LDG.E R26, desc[UR28][R10.64] ;  /* 0x0000001c0a1aa981 */ /* 0x000f62000c1e1900 */
[----:B---3--:R-:W-:-:S05]  /*0390*/  @P1 IMAD.WIDE R2, R45, 0x4, R2 ;  /* 0x000000042d021825 */ /* 0x008fca00078e0202 */
[----:B------:R1:W5:Y:S02]  /*03a0*/  @P1 LDG.E R16, desc[UR28][R2.64] ;  /* 0x0000001c02101981 */ /* 0x000364000c1e1900 */
[----:B-1----:R-:W-:-:S05]  /*03b0*/  LOP3.LUT R2, R151, 0xffffffe0, RZ, 0xc0, !PT ;  /* 0xffffffe097027812 */ /* 0x002fca00078ec0ff */
[----:B------:R-:W-:-:S05]  /*03c0*/  IMAD.IADD R252, R155, 0x1, -R2 ;  /* 0x000000019bfc7824 */ /* 0x000fca00078e0a02 */
[----:B------:R-:W-:Y:S01]  /*03d0*/  SHF.R.S32.HI R2, RZ, 0x1f, R252 ;  /* 0x0000001fff027819 */ /* 0x000fe200000114fc */
[----:B----4-:R-:W-:-:S06]  /*03e0*/  @P0 IMAD.IADD R14, R0, 0x1, -R251 ;  /* 0x00000001000e0824 */ /* 0x010fcc00078e0afb */
[----:B------:R-:W1:Y:S01]  /*03f0*/  @!P0 LDC R14, c[0x0][0x2c4] ;  /* 0x0000b100ff0e8b82 */ /* 0x000e620000000800 */
[----:B------:R-:W-:Y:S01]  /*0400*/  ISETP.NE.U32.AND P0, PT, R6, RZ, PT ;  /* 0x000000ff0600720c */ /* 0x000fe20003f05070 */
[----:B--2---:R-:W-:-:S03]  /*0410*/  IMAD R0, R45, R15, R29 ;  /* 0x0000000f2d007224 */ /* 0x004fc600078e021d */
[----:B------:R-:W-:Y:S01]  /*0420*/  ISETP.NE.AND.EX P2, PT, R7, RZ, PT, P0 ;  /* 0x000000ff0700720c */ /* 0x000fe20003f45300 */
[----:B------:R-:W-:-:S05]  /*0430*/  IMAD.SHL.U32 R0, R0, 0x20, RZ ;  /* 0x0000002000007824 */ /* 0x000fca00078e00ff */
[----:B------:R-:W-:Y:S02]  /*0440*/  IADD3 R209, P1, P0, R0, R8, R252 ;  /* 0x0000000800d17210 */ /* 0x000fe4000783e0fc */
[----:B------:R-:W-:-:S04]  /*0450*/  SHF.R.S32.HI R0, RZ, 0x1f, R0 ;  /* 0x0000001fff007819 */ /* 0x000fc80000011400 */
[----:B------:R-:W-:Y:S01]  /*0460*/  IADD3.X R204, R0, R9, R2, P1, P0 ;  /* 0x0000000900cc7210 */ /* 0x000fe20000fe0402 */
[----:B------:R-:W-:Y:S06]  /*0470*/  @!P2 BRA `(.L_x_1144) ;  /* 0x000000000010a947 */ /* 0x000fec0003800000 */
[----:B------:R-:W2:Y:S02]  /*0480*/  @P3 LDG.E R0, desc[UR28][R10.64+0x4] ;  /* 0x0000041c0a003981 */ /* 0x000ea4000c1e1900 */
[----:B--2--5:R-:W-:-:S06]  /*0490*/  @P3 IADD3 R4, R0, -R26, RZ ;  /* 0x8000001a00043210 */ /* 0x024fcc0007ffe0ff */
[----:B------:R3:W5:Y:S01]  /*04a0*/  @!P3 LDG.E R4, desc[UR28][R10.64] ;  /* 0x0000001c0a04b981 */ /* 0x000762000c1e1900 */
[----:B------:R-:W-:Y:S05]  /*04b0*/  BRA `(.L_x_1145) ;  /* 0x0000000000047947 */ /* 0x000fea0003800000 */
.L_x_1144:
[----:B------:R-:W2:Y:S02]  /*04c0*/  LDC R4, c[0x0][0x2c8] ;  /* 0x0000b200ff047b82 */ /* 0x000ea40000000800 */
.L_x_1145:
[----:B------:R-:W4:Y:S02]  /*04d0*/  LDC.64 R2, c[0x0][0x308] ;  /* 0x0000c200ff027b82 */ /* 0x000f240000000a00 */
[----:B----4-:R-:W-:-:S04]  /*04e0*/  ISETP.NE.U32.AND P0, PT, R2, RZ, PT ;  /* 0x000000ff0200720c */ /* 0x010fc80003f05070 */
[----:B------:R-:W-:-:S13]  /*04f0*/  ISETP.NE.AND.EX P0, PT, R3, RZ, PT, P0 ;  /* 0x000000ff0300720c */ /* 0x000fda0003f05300 */
[----:B------:R-:W4:Y:S08]  /*0500*/  @P0 LDC.64 R2, c[0x0][0x308] ;  /* 0x0000c200ff020b82 */ /* 0x000f300000000a00 */
[----:B------:R-:W3:Y:S01]  /*0510*/  @!P0 LDC R5, c[0x0][0x2cc] ;  /* 0x0000b300ff058b82 */ /* 0x000ee20000000800 */
[----:B----4-:R-:W-:-:S05]  /*0520*/  @P0 IMAD.WIDE R2, R45, 0x4, R2 ;  /* 0x000000042d020825 */ /* 0x010fca00078e0202 */
[----:B------:R-:W4:Y:S01]  /*0530*/  @P0 LDG.E R0, desc[UR28][R2.64] ;  /* 0x0000001c02000981 */ /* 0x000f22000c1e1900 */
[----:B------:R-:W-:Y:S01]  /*0540*/  IMAD.SHL.U32 R239, R222, 0x80, RZ ;  /* 0x00000080deef7824 */ /* 0x000fe200078e00ff */
[----:B------:R-:W1:Y:S02]  /*0550*/  @!P0 LDC.64 R2, c[0x0][0x318] ;  /* 0x0000c600ff028b82 */ /* 0x000e640000000a00 */
[----:B-1----:R-:W-:-:S04]  /*0560*/  @!P0 ISETP.NE.U32.AND P1, PT, R2, RZ, PT ;  /* 0x000000ff0200820c */ /* 0x002fc80003f25070 */
[----:B------:R-:W-:Y:S02]  /*0570*/  @!P0 ISETP.NE.AND.EX P2, PT, R3, RZ, PT, P1 ;  /* 0x000000ff0300820c */ /* 0x000fe40003f45310 */
[----:B------:R-:W-:Y:S01]  /*0580*/  ISETP.GT.AND P1, PT, R14, R239, PT ;  /* 0x000000ef0e00720c */ /* 0x000fe20003f24270 */
[----:B----45:R-:W-:Y:S01]  /*0590*/  @P0 IMAD.IADD R52, R0, 0x1, -R16 ;  /* 0x0000000100340824 */ /* 0x030fe200078e0a10 */
[----:B---3--:R-:W-:-:S04]  /*05a0*/  @!P0 SEL R0, R5, RZ, P2 ;  /* 0x000000ff05008207 */ /* 0x008fc80001000000 */
        /* <DEDUP_REMOVED lines=8> */
[----:B------:R-:W-:Y:S01]  /*0630*/  ISETP.NE.AND P2, PT, R251, -0x1, PT ;  /* 0xfffffffffb00780c */ /* 0x000fe20003f45270 */
[----:B------:R-:W-:Y:S01]  /*0640*/  IMAD.IADD R239, R14, 0x1, -R239 ;  /* 0x000000010eef7824 */ /* 0x000fe200078e0aef */
[----:B------:R-:W-:Y:S01]  /*0650*/  LEA.HI R10, R44, R155, RZ, 0x3 ;  /* 0x0000009b2c0a7211 */ /* 0x000fe200078f18ff */
[----:B------:R-:W-:Y:S01]  /*0660*/  ULDC.64 UR4, c[0x0][0x258] ;  /* 0x0000960000047ab9 */ /* 0x000fe20000000a00 */
[----:B------:R-:W-:Y:S02]  /*0670*/  IABS R11, R29 ;  /* 0x0000001d000b7213 */ /* 0x000fe40000000000 */
[----:B------:R-:W-:Y:S02]  /*0680*/  SHF.R.S32.HI R244, RZ, 0x3, R10 ;  /* 0x00000003fff47819 */ /* 0x000fe4000001140a */
[----:B------:R-:W-:Y:S02]  /*0690*/  LEA.HI.SX32 R53, R199, 0xffffffff, 0x1a ;  /* 0xffffffffc7357811 */ /* 0x000fe400078fd2ff */
[CC--:B------:R-:W-:Y:S01]  /*06a0*/  ISETP.GE.AND P1, PT, R244.reuse, R239.reuse, PT ;  /* 0x000000eff400720c */ /* 0x0c0fe20003f26270 */
[C---:B------:R-:W-:Y:S01]  /*06b0*/  VIADD R48, R244.reuse, 0x10 ;  /* 0x00000010f4307836 */ /* 0x040fe20000000000 */
[--C-:B------:R-:W-:Y:S01]  /*06c0*/  SHF.R.S32.HI R245, RZ, 0x1f, R244.reuse ;  /* 0x0000001ffff57819 */ /* 0x100fe200000114f4 */
[----:B------:R-:W2:Y:S01]  /*06d0*/  @!P2 LDC.64 R6, c[0x0][0x228] ;  /* 0x00008a00ff06ab82 */ /* 0x000ea20000000a00 */
[----:B------:R-:W-:Y:S01]  /*06e0*/  @!P2 SHF.R.S32.HI R5, RZ, 0x1f, R45 ;  /* 0x0000001fff05a819 */ /* 0x000fe2000001142d */
[----:B------:R-:W-:Y:S01]  /*06f0*/  VIADD R47, R244, 0x20 ;  /* 0x00000020f42f7836 */ /* 0x000fe20000000000 */
[-C--:B------:R-:W-:Y:S01]  /*0700*/  ISETP.GE.AND P0, PT, R48, R239.reuse, PT ;  /* 0x000000ef3000720c */ /* 0x080fe20003f06270 */
[----:B------:R-:W-:Y:S01]  /*0710*/  IMAD.WIDE R240, R222, 0x80, R244 ;  /* 0x00000080def07825 */ /* 0x000fe200078e02f4 */
[C---:B------:R-:W-:Y:S01]  /*0720*/  IADD3 R28, R244.reuse, 0x50, RZ ;  /* 0x00000050f41c7810 */ /* 0x040fe20007ffe0ff */
[----:B------:R-:W-:Y:S01]  /*0730*/  STL [R1+0x8], R48 ;  /* 0x0000083001007387 */ /* 0x000fe20000100800 */
[----:B------:R-:W-:Y:S01]  /*0740*/  ISETP.GE.AND P5, PT, R47, R239, PT ;  /* 0x000000ef2f00720c */ /* 0x000fe20003fa6270 */
[----:B------:R-:W3:Y:S01]  /*0750*/  @P2 LDC.64 R8, c[0x0][0x240] ;  /* 0x00009000ff082b82 */ /* 0x000ee20000000a00 */
[C---:B------:R-:W-:Y:S01]  /*0760*/  VIADD R46, R244.reuse, 0x30 ;  /* 0x00000030f42e7836 */ /* 0x040fe20000000000 */
[----:B-1----:R-:W-:Y:S01]  /*0770*/  IABS R15, R21 ;  /* 0x00000015000f7213 */ /* 0x002fe20000000000 */
[----:B------:R-:W-:Y:S01]  /*0780*/  IMAD R24, R53, -0x40, R52 ;  /* 0xffffffc035187824 */ /* 0x000fe200078e0234 */
[----:B------:R-:W-:Y:S01]  /*0790*/  ISETP.NE.AND P6, PT, R21, RZ, PT ;  /* 0x000000ff1500720c */ /* 0x000fe20003fc5270 */
[C---:B------:R-:W-:Y:S01]  /*07a0*/  VIADD R30, R244.reuse, 0x40 ;  /* 0x00000040f41e7836 */ /* 0x040fe20000000000 */
[----:B------:R-:W1:Y:S01]  /*07b0*/  I2F.RP R2, R15 ;  /* 0x0000000f00027306 */ /* 0x000e620000209400 */
[----:B------:R-:W-:Y:S01]  /*07c0*/  VIADD R27, R244, 0x60 ;  /* 0x00000060f41b7836 */ /* 0x000fe20000000000 */
[----:B------:R-:W4:Y:S01]  /*07d0*/  @!P0 S2R R12, SR_CgaCtaId ;  /* 0x00000000000c8919 */ /* 0x000f220000008800 */
[----:B------:R-:W5:Y:S01]  /*07e0*/  @!P1 LDC.64 R18, c[0x0][0x210] ;  /* 0x00008400ff129b82 */ /* 0x000f620000000a00 */
[----:B--2---:R-:W-:-:S07]  /*07f0*/  @!P2 IMAD R5, R5, R6, RZ ;  /* 0x000000060505a224 */ /* 0x004fce00078e02ff */
[----:B------:R-:W2:Y:S01]  /*0800*/  @!P0 LDC.64 R22, c[0x0][0x210] ;  /* 0x00008400ff168b82 */ /* 0x000ea20000000a00 */
[----:B-1----:R-:W1:Y:S02]  /*0810*/  MUFU.RCP R2, R2 ;  /* 0x0000000200027308 */ /* 0x002e640000001000 */
[----:B-1----:R-:W-:-:S06]  /*0820*/  VIADD R2, R2, 0xffffffe ;  /* 0x0ffffffe02027836 */ /* 0x002fcc0000000000 */
[----:B------:R-:W1:Y:S02]  /*0830*/  F2I.FTZ.U32.TRUNC.NTZ R3, R2 ;  /* 0x0000000200037305 */ /* 0x000e64000021f000 */
[----:B-1----:R-:W-:Y:S01]  /*0840*/  IMAD.MOV R0, RZ, RZ, -R3 ;  /* 0x000000ffff007224 */ /* 0x002fe200078e0a03 */
[----:B------:R-:W-:-:S03]  /*0850*/  MOV R2, RZ ;  /* 0x000000ff00027202 */ /* 0x000fc60000000f00 */
[----:B------:R-:W-:-:S04]  /*0860*/  IMAD R0, R0, R15, RZ ;  /* 0x0000000f00007224 */ /* 0x000fc800078e02ff */
[----:B------:R-:W-:Y:S01]  /*0870*/  IMAD.HI.U32 R4, R3, R0, R2 ;  /* 0x0000000003047227 */ /* 0x000fe200078e0002 */
[----:B------:R-:W-:-:S03]  /*0880*/  LOP3.LUT R0, R10, 0xfffffff8, RZ, 0xc0, !PT ;  /* 0xfffffff80a007812 */ /* 0x000fc600078ec0ff */
[----:B------:R-:W-:Y:S02]  /*0890*/  @!P2 IMAD R10, R45, R7, R5 ;  /* 0x000000072d0aa224 */ /* 0x000fe400078e0205 */
[----:B------:R-:W-:-:S04]  /*08a0*/  IMAD.HI.U32 R4, R4, R11, RZ ;  /* 0x0000000b04047227 */ /* 0x000fc800078e00ff */
[----:B------:R-:W-:Y:S02]  /*08b0*/  IMAD.IADD R43, R155, 0x1, -R0 ;  /* 0x000000019b2b7824 */ /* 0x000fe400078e0a00 */
[----:B------:R-:W-:Y:S02]  /*08c0*/  IMAD.MOV R0, RZ, RZ, -R4 ;  /* 0x000000ffff007224 */ /* 0x000fe400078e0a04 */
[----:B------:R-:W-:Y:S02]  /*08d0*/  IMAD.SHL.U32 R5, R244, 0x40, RZ ;  /* 0x00000040f4057824 */ /* 0x000fe400078e00ff */
[----:B---3--:R-:W-:-:S03]  /*08e0*/  @P2 IMAD.WIDE.U32 R2, R251, R8, RZ ;  /* 0x00000008fb022225 */ /* 0x008fc600078e00ff */
[----:B------:R-:W-:Y:S01]  /*08f0*/  LOP3.LUT R8, R5, 0x1c0, RZ, 0xc0, !PT ;  /* 0x000001c005087812 */ /* 0x000fe200078ec0ff */
[----:B------:R-:W-:-:S04]  /*0900*/  @!P2 IMAD.WIDE.U32 R6, R45, R6, RZ ;  /* 0x000000062d06a225 */ /* 0x000fc800078e00ff */
[----:B------:R-:W-:Y:S02]  /*0910*/  IMAD R0, R15, R0, R11 ;  /* 0x000000000f007224 */ /* 0x000fe400078e020b */
[----:B------:R-:W-:Y:S02]  /*0920*/  IMAD.SHL.U32 R50, R43, 0x8, RZ ;  /* 0x000000082b327824 */ /* 0x000fe400078e00ff */
[----:B------:R-:W-:Y:S01]  /*0930*/  @P2 IMAD R3, R251, R9, R3 ;  /* 0x00000009fb032224 */ /* 0x000fe200078e0203 */
[----:B------:R-:W-:Y:S01]  /*0940*/  @!P2 IADD3 R3, R7, R10, RZ ;  /* 0x0000000a0703a210 */ /* 0x000fe20007ffe0ff */
[----:B------:R-:W-:Y:S01]  /*0950*/  @!P2 IMAD.MOV.U32 R2, RZ, RZ, R6 ;  /* 0x000000ffff02a224 */ /* 0x000fe200078e0006 */
[----:B------:R-:W-:Y:S01]  /*0960*/  ISETP.GT.U32.AND P2, PT, R15, R0, PT ;  /* 0x000000000f00720c */ /* 0x000fe20003f44070 */
[----:B------:R-:W1:Y:S01]  /*0970*/  @!P1 LDC.64 R10, c[0x0][0x240] ;  /* 0x00009000ff0a9b82 */ /* 0x000e620000000a00 */
[----:B------:R-:W-:Y:S02]  /*0980*/  LOP3.LUT R5, R8, 0x38, R50, 0xf8, !PT ;  /* 0x0000003808057812 */ /* 0x000fe400078ef832 */
[----:B------:R-:W-:-:S02]  /*0990*/  SHF.R.U32.HI R8, RZ, 0x3, R8 ;  /* 0x00000003ff087819 */ /* 0x000fc40000011608 */
[----:B------:R-:W-:Y:S02]  /*09a0*/  SHF.R.S32.HI R51, RZ, 0x1f, R50 ;  /* 0x0000001fff337819 */ /* 0x000fe40000011432 */
[----:B------:R-:W-:Y:S02]  /*09b0*/  LOP3.LUT R8, R5, R8, RZ, 0x3c, !PT ;  /* 0x0000000805087212 */ /* 0x000fe400078e3cff */
[----:B------:R-:W-:Y:S01]  /*09c0*/  @!P0 MOV R5, 0x400 ;  /* 0x0000040000058802 */ /* 0x000fe20000000f00 */
[----:B------:R-:W-:Y:S01]  /*09d0*/  STL.64 [R1], R50 ;  /* 0x0000003201007387 */ /* 0x000fe20000100a00 */
[----:B------:R-:W-:Y:S01]  /*09e0*/  IADD3 R2, P3, R50, R2, RZ ;  /* 0x0000000232027210 */ /* 0x000fe20007f7e0ff */
[----:B------:R-:W-:Y:S01]  /*09f0*/  @!P2 IMAD.IADD R0, R0, 0x1, -R15 ;  /* 0x000000010000a824 */ /* 0x000fe200078e0a0f */
[----:B----4-:R-:W-:Y:S01]  /*0a00*/  @!P0 LEA R17, R12, R5, 0x18 ;  /* 0x000000050c118211 */ /* 0x010fe200078ec0ff */
[----:B------:R-:W-:Y:S01]  /*0a10*/  @!P2 VIADD R4, R4, 0x1 ;  /* 0x000000010404a836 */ /* 0x000fe20000000000 */
[----:B------:R-:W3:Y:S01]  /*0a20*/  @!P0 LDC.64 R12, c[0x0][0x240] ;  /* 0x00009000ff0c8b82 */ /* 0x000ee20000000a00 */
[----:B------:R-:W-:Y:S01]  /*0a30*/  SHF.R.S32.HI R7, RZ, 0x1f, R29 ;  /* 0x0000001fff077819 */ /* 0x000fe2000001141d */
[----:B------:R-:W-:Y:S01]  /*0a40*/  IMAD.X R3, R51, 0x1, R3, P3 ;  /* 0x0000000133037824 */ /* 0x000fe200018e0603 */
[----:B------:R-:W-:Y:S01]  /*0a50*/  ISETP.GE.U32.AND P4, PT, R0, R15, PT ;  /* 0x0000000f0000720c */ /* 0x000fe20003f86070 */
[----:B------:R-:W-:Y:S01]  /*0a60*/  STL [R1+0xc], R47 ;  /* 0x00000c2f01007387 */ /* 0x000fe20000100800 */
[----:B------:R-:W-:Y:S01]  /*0a70*/  @!P0 IADD3 R9, P2, R240, 0x10, RZ ;  /* 0x00000010f0098810 */ /* 0x000fe20007f5e0ff */
[----:B------:R-:W-:Y:S01]  /*0a80*/  IMAD R7, R7, UR4, RZ ;  /* 0x0000000407077c24 */ /* 0x000fe2000f8e02ff */
[C---:B------:R-:W-:Y:S01]  /*0a90*/  LOP3.LUT R5, R29.reuse, R21, RZ, 0x3c, !PT ;  /* 0x000000151d057212 */ /* 0x040fe200078e3cff */
[----:B------:R-:W-:Y:S01]  /*0aa0*/  IMAD.WIDE.U32 R2, R29, UR4, R2 ;  /* 0x000000041d027c25 */ /* 0x000fe2000f8e0002 */
[----:B------:R-:W4:Y:S01]  /*0ab0*/  S2UR UR4, SR_CgaCtaId ;  /* 0x00000000000479c3 */ /* 0x000f220000008800 */
[----:B------:R-:W-:Y:S01]  /*0ac0*/  STL [R1+0x10], R46 ;  /* 0x0000102e01007387 */ /* 0x000fe20000100800 */
[----:B------:R-:W-:Y:S01]  /*0ad0*/  ISETP.GE.AND P3, PT, R5, RZ, PT ;  /* 0x000000ff0500720c */ /* 0x000fe20003f66270 */
[----:B------:R-:W-:Y:S01]  /*0ae0*/  IMAD R7, R29, UR5, R7 ;  /* 0x000000051d077c24 */ /* 0x000fe2000f8e0207 */
[----:B------:R-:W-:Y:S01]  /*0af0*/  LEA.HI R5, R44, R155, RZ, 0x6 ;  /* 0x0000009b2c057211 */ /* 0x000fe200078f30ff */
[----:B------:R-:W-:Y:S01]  /*0b00*/  @!P0 IMAD.X R6, RZ, RZ, R241, P2 ;  /* 0x000000ffff068224 */ /* 0x000fe200010e06f1 */
[----:B------:R-:W-:Y:S01]  /*0b10*/  UMOV UR5, 0x400 ;  /* 0x0000040000057882 */ /* 0x000fe20000000000 */
[----:B------:R-:W-:Y:S01]  /*0b20*/  @P4 VIADD R4, R4, 0x1 ;  /* 0x0000000104044836 */ /* 0x000fe20000000000 */
[----:B------:R-:W-:Y:S01]  /*0b30*/  SHF.L.U32 R5, R5, 0x3, RZ ;  /* 0x0000000305057819 */ /* 0x000fe200000006ff */
[----:B-1----:R-:W-:Y:S01]  /*0b40*/  @!P1 IMAD R0, R241, R10, RZ ;  /* 0x0000000af1009224 */ /* 0x002fe200078e02ff */
[----:B------:R-:W1:Y:S01]  /*0b50*/  @!P5 LDC.64 R14, c[0x0][0x240] ;  /* 0x00009000ff0edb82 */ /* 0x000e620000000a00 */
[----:B------:R-:W-:Y:S01]  /*0b60*/  IMAD.IADD R3, R3, 0x1, R7 ;  /* 0x0000000103037824 */ /* 0x000fe200078e0207 */
[----:B------:R-:W-:Y:S01]  /*0b70*/  MOV R25, R4 ;  /* 0x0000000400197202 */ /* 0x000fe20000000f00 */
[----:B------:R-:W-:Y:S01]  /*0b80*/  @!P1 IMAD R0, R240, R11, R0 ;  /* 0x0000000bf0009224 */ /* 0x000fe200078e0200 */
[----:B------:R-:W-:Y:S01]  /*0b90*/  LOP3.LUT R20, R8, 0xfffffe00, R5, 0xf8, !PT ;  /* 0xfffffe0008147812 */ /* 0x000fe200078ef805 */
[----:B---3--:R-:W-:Y:S01]  /*0ba0*/  @!P0 IMAD R4, R6, R12, RZ ;  /* 0x0000000c06048224 */ /* 0x008fe200078e02ff */
[----:B------:R-:W-:Y:S01]  /*0bb0*/  ISETP.GE.AND P4, PT, R46, R239, PT ;  /* 0x000000ef2e00720c */ /* 0x000fe20003f86270 */
[----:B------:R-:W-:Y:S01]  /*0bc0*/  @!P1 IMAD.WIDE.U32 R6, R240, R10, R2 ;  /* 0x0000000af0069225 */ /* 0x000fe200078e0002 */
[----:B------:R-:W-:Y:S03]  /*0bd0*/  STL [R1+0x20], R30 ;  /* 0x0000201e01007387 */ /* 0x000fe60000100800 */
[----:B------:R-:W-:Y:S01]  /*0be0*/  @!P1 IMAD.IADD R0, R7, 0x1, R0 ;  /* 0x0000000107009824 */ /* 0x000fe200078e0200 */
[C---:B-----5:R-:W-:Y:S01]  /*0bf0*/  @!P1 LEA R8, P2, R6.reuse, R18, 0x1 ;  /* 0x0000001206089211 */ /* 0x060fe200078408ff */
[C---:B------:R-:W-:Y:S01]  /*0c00*/  @!P0 IMAD R10, R9.reuse, R13, R4 ;  /* 0x0000000d090a8224 */ /* 0x040fe200078e0204 */
[----:B----4-:R-:W-:Y:S01]  /*0c10*/  ULEA UR4, UR4, UR5, 0x18 ;  /* 0x0000000504047291 */ /* 0x010fe2000f8ec03f */
[----:B------:R-:W-:Y:S01]  /*0c20*/  @!P0 IMAD.WIDE.U32 R4, R9, R12, R2 ;  /* 0x0000000c09048225 */ /* 0x000fe200078e0002 */
[----:B------:R-:W-:Y:S01]  /*0c30*/  @!P1 LEA.HI.X R9, R6, R19, R0, 0x1, P2 ;  /* 0x0000001306099211 */ /* 0x000fe200010f0c00 */
[----:B------:R-:W-:Y:S01]  /*0c40*/  STL [R1+0x1c], R28 ;  /* 0x00001c1c01007387 */ /* 0x000fe20000100800 */
[----:B------:R-:W3:Y:S01]  /*0c50*/  @!P5 LDC.64 R18, c[0x0][0x210] ;  /* 0x00008400ff12db82 */ /* 0x000ee20000000a00 */
[----:B------:R-:W-:Y:S01]  /*0c60*/  @!P3 IMAD.MOV R25, RZ, RZ, -R25 ;  /* 0x000000ffff19b224 */ /* 0x000fe200078e0a19 */
[----:B------:R-:W-:Y:S01]  /*0c70*/  @!P0 IADD3 R0, R5, R10, RZ ;  /* 0x0000000a05008210 */ /* 0x000fe20007ffe0ff */
[----:B------:R4:W-:Y:S01]  /*0c80*/  STL [R1+0x18], R27 ;  /* 0x0000181b01007387 */ /* 0x0009e20000100800 */
[----:B--2---:R-:W-:-:S02]  /*0c90*/  @!P0 LEA R6, P3, R4, R22, 0x1 ;  /* 0x0000001604068211 */ /* 0x004fc400078608ff */
[----:B------:R-:W-:Y:S01]  /*0ca0*/  @!P5 IADD3 R5, P2, R240, 0x20, RZ ;  /* 0x00000020f005d810 */ /* 0x000fe20007f5e0ff */
[----:B------:R-:W2:Y:S01]  /*0cb0*/  @!P5 S2R R22, SR_CgaCtaId ;  /* 0x000000000016d919 */ /* 0x000ea20000008800 */
[----:B------:R-:W-:Y:S01]  /*0cc0*/  @!P6 LOP3.LUT R25, RZ, R21, RZ, 0x33, !PT ;  /* 0x00000015ff19e212 */ /* 0x000fe200078e33ff */
[----:B------:R-:W5:Y:S01]  /*0cd0*/  @!P4 LDC.64 R10, c[0x0][0x240] ;  /* 0x00009000ff0acb82 */ /* 0x000f620000000a00 */
[----:B------:R-:W-:Y:S02]  /*0ce0*/  ISETP.GE.AND P6, PT, R244, R24, PT ;  /* 0x00000018f400720c */ /* 0x000fe40003fc6270 */
[----:B------:R-:W-:Y:S01]  /*0cf0*/  @!P0 LEA.HI.X R7, R4, R23, R0, 0x1, P3 ;  /* 0x0000001704078211 */ /* 0x000fe200018f0c00 */
[----:B------:R-:W-:Y:S01]  /*0d00*/  @!P5 IMAD.X R4, RZ, RZ, R241, P2 ;  /* 0x000000ffff04d224 */ /* 0x000fe200010e06f1 */
[C---:B------:R-:W-:Y:S01]  /*0d10*/  LEA R200, R20.reuse, UR4, 0x1 ;  /* 0x0000000414c87c11 */ /* 0x040fe2000f8e08ff */
[----:B------:R-:W-:Y:S01]  /*0d20*/  @!P0 IMAD R0, R20, 0x2, R17 ;  /* 0x0000000214008824 */ /* 0x000fe200078e0211 */
[-C--:B------:R-:W-:Y:S01]  /*0d30*/  ISETP.GE.AND P2, PT, R30, R239.reuse, PT ;  /* 0x000000ef1e00720c */ /* 0x080fe20003f46270 */
[----:B-1----:R-:W-:Y:S01]  /*0d40*/  @!P5 IMAD R4, R4, R14, RZ ;  /* 0x0000000e0404d224 */ /* 0x002fe200078e02ff */
[----:B------:R-:W1:Y:S01]  /*0d50*/  @!P4 LDC.64 R12, c[0x0][0x210] ;  /* 0x00008400ff0ccb82 */ /* 0x000e620000000a00 */
[----:B------:R-:W-:Y:S01]  /*0d60*/  @!PT LDS RZ, [RZ] ;  /* 0x00000000fffff984 */ /* 0x000fe20000000800 */
[----:B------:R-:W-:Y:S01]  /*0d70*/  @!PT LDS RZ, [RZ] ;  /* 0x00000000fffff984 */ /* 0x000fe20000000800 */
[----:B------:R-:W-:Y:S01]  /*0d80*/  @!PT LDS RZ, [RZ] ;  /* 0x00000000fffff984 */ /* 0x000fe20000000800 */
[----:B------:R-:W-:Y:S01]  /*0d90*/  @!P1 LDGSTS.E.BYPASS.LTC128B.128 [R200], desc[UR28][R8.64] ;  /* 0x0000000008c89fae */ /* 0x000fe2000b901d5c */
[----:B------:R-:W-:Y:S01]  /*0da0*/  ISETP.GE.AND P1, PT, R28, R239, PT ;  /* 0x000000ef1c00720c */ /* 0x000fe20003f26270 */
[----:B------:R-:W-:-:S02]  /*0db0*/  VIADD R23, R244, 0x70 ;  /* 0x00000070f4177836 */ /* 0x000fc40000000000 */
[----:B------:R2:W-:Y:S01]  /*0dc0*/  @!P0 LDGSTS.E.BYPASS.LTC128B.128 [R0+0x800], desc[UR28][R6.64] ;  /* 0x0080000006008fae */ /* 0x0005e2000b901d5c */
[----:B------:R-:W-:Y:S01]  /*0dd0*/  ISETP.GE.AND P0, PT, R27, R239, PT ;  /* 0x000000ef1b00720c */ /* 0x000fe20003f06270 */
[----:B------:R-:W1:Y:S04]  /*0de0*/  @!P6 S2R R21, SR_CgaCtaId ;  /* 0x000000000015e919 */ /* 0x000e680000008800 */
[----:B------:R-:W1:Y:S01]  /*0df0*/  @!P2 LDC.64 R38, c[0x0][0x210] ;  /* 0x00008400ff26ab82 */ /* 0x000e620000000a00 */
[----:B------:R-:W1:Y:S03]  /*0e00*/  @!P2 S2R R17, SR_CgaCtaId ;  /* 0x000000000011a919 */ /* 0x000e660000008800 */
[----:B----4-:R-:W-:Y:S01]  /*0e10*/  @!P1 IMAD.MOV.U32 R27, RZ, RZ, R3 ;  /* 0x000000ffff1b9224 */ /* 0x010fe200078e0003 */
[----:B------:R4:W-:Y:S03]  /*0e20*/  STL [R1+0x14], R23 ;  /* 0x0000141701007387 */ /* 0x0009e60000100800 */
[----:B------:R-:W4:Y:S01]  /*0e30*/  @!P1 LDC.64 R30, c[0x0][0x240] ;  /* 0x00009000ff1e9b82 */ /* 0x000f220000000a00 */
[----:B------:R-:W-:-:S02]  /*0e40*/  @!P0 IMAD.MOV.U32 R28, RZ, RZ, R2 ;  /* 0x000000ffff1c8224 */ /* 0x000fc400078e0002 */
[----:B------:R-:W-:-:S05]  /*0e50*/  @!P0 IMAD.MOV.U32 R29, RZ, RZ, R3 ;  /* 0x000000ffff1d8224 */ /* 0x000fca00078e0003 */
[----:B------:R-:W4:Y:S01]  /*0e60*/  @!P0 LDC.64 R34, c[0x0][0x240] ;  /* 0x00009000ff228b82 */ /* 0x000f220000000a00 */
[C---:B--2---:R-:W-:Y:S02]  /*0e70*/  @!P5 IMAD R0, R5.reuse, R15, R4 ;  /* 0x0000000f0500d224 */ /* 0x044fe400078e0204 */
[----:B------:R-:W-:Y:S01]  /*0e80*/  @!P5 IMAD.WIDE.U32 R4, R5, R14, R2 ;  /* 0x0000000e0504d225 */ /* 0x000fe200078e0002 */
[----:B------:R-:W2:Y:S03]  /*0e90*/  @!P1 S2R R15, SR_CgaCtaId ;  /* 0x00000000000f9919 */ /* 0x000ea60000008800 */
[----:B------:R-:W-:Y:S01]  /*0ea0*/  @!P5 IMAD.IADD R0, R5, 0x1, R0 ;  /* 0x000000010500d824 */ /* 0x000fe200078e0200 */
[----:B---3--:R-:W-:Y:S01]  /*0eb0*/  @!P5 LEA R6, P3, R4, R18, 0x1 ;  /* 0x000000120406d211 */ /* 0x008fe200078608ff */
[----:B------:R-:W3:Y:S01]  /*0ec0*/  @!P0 S2R R14, SR_CgaCtaId ;  /* 0x00000000000e8919 */ /* 0x000ee20000008800 */
[----:B------:R-:W-:-:S02]  /*0ed0*/  @!P5 MOV R5, 0x400 ;  /* 0x000004000005d802 */ /* 0x000fc40000000f00 */
[----:B------:R-:W-:Y:S01]  /*0ee0*/  @!P5 LEA.HI.X R7, R4, R19, R0, 0x1, P3 ;  /* 0x000000130407d211 */ /* 0x000fe200018f0c00 */
[----:B------:R-:W2:Y:S01]  /*0ef0*/  @!P4 S2R R18, SR_CgaCtaId ;  /* 0x000000000012c919 */ /* 0x000ea20000008800 */
[----:B------:R-:W-:Y:S02]  /*0f00*/  @!P4 IADD3 R4, P3, R240, 0x30, RZ ;  /* 0x00000030f004c810 */ /* 0x000fe40007f7e0ff */
[----:B------:R-:W-:-:S03]  /*0f10*/  @!P5 LEA R5, R22, R5, 0x18 ;  /* 0x000000051605d211 */ /* 0x000fc600078ec0ff */
[----:B------:R-:W-:Y:S01]  /*0f20*/  @!P4 IMAD.X R0, RZ, RZ, R241, P3 ;  /* 0x000000ffff00c224 */ /* 0x000fe200018e06f1 */
[----:B------:R-:W-:Y:S02]  /*0f30*/  ISETP.NE.AND P3, PT, R26, -0x1, PT ;  /* 0xffffffff1a00780c */ /* 0x000fe40003f65270 */
[----:B------:R-:W-:Y:S01]  /*0f40*/  @!P5 LEA R8, R20, R5, 0x1 ;  /* 0x000000051408d211 */ /* 0x000fe200078e08ff */
[----:B-----5:R-:W-:-:S04]  /*0f50*/  @!P4 IMAD R0, R0, R10, RZ ;  /* 0x0000000a0000c224 */ /* 0x020fc800078e02ff */
[C---:B------:R-:W-:Y:S01]  /*0f60*/  @!P4 IMAD R9, R4.reuse, R11, R0 ;  /* 0x0000000b0409c224 */ /* 0x040fe200078e0200 */
[----:B------:R5:W-:Y:S01]  /*0f70*/  @!P5 LDGSTS.E.BYPASS.LTC128B.128 [R8+0x1000], desc[UR28][R6.64] ;  /* 0x010000000608dfae */ /* 0x000be2000b901d5c */
[----:B------:R-:W-:Y:S01]  /*0f80*/  @!P4 IMAD.WIDE.U32 R4, R4, R10, R2 ;  /* 0x0000000a0404c225 */ /* 0x000fe200078e0002 */
[----:B------:R-:W-:-:S03]  /*0f90*/  @!P6 MOV R0, 0x400 ;  /* 0x000004000000e802 */ /* 0x000fc60000000f00 */
[----:B------:R-:W-:Y:S01]  /*0fa0*/  @!P4 IMAD.IADD R5, R5, 0x1, R9 ;  /* 0x000000010505c824 */ /* 0x000fe200078e0209 */
[C---:B-1----:R-:W-:Y:S01]  /*0fb0*/  @!P4 LEA R10, P5, R4.reuse, R12, 0x1 ;  /* 0x0000000c040ac211 */ /* 0x042fe200078a08ff */
[----:B------:R-:W1:Y:S01]  /*0fc0*/  @P3 LDC.64 R54, c[0x0][0x248] ;  /* 0x00009200ff363b82 */ /* 0x000e620000000a00 */
[----:B------:R-:W-:Y:S02]  /*0fd0*/  @!P6 LEA R42, R21, R0, 0x18 ;  /* 0x00000000152ae211 */ /* 0x000fe400078ec0ff */
[----:B------:R-:W-:Y:S02]  /*0fe0*/  @!P4 MOV R0, 0x400 ;  /* 0x000004000000c802 */ /* 0x000fe40000000f00 */
[----:B------:R-:W-:Y:S01]  /*0ff0*/  @!P4 LEA.HI.X R11, R4, R13, R5, 0x1, P5 ;  /* 0x0000000d040bc211 */ /* 0x000fe200028f0c05 */
[----:B------:R-:W-:Y:S01]  /*1000*/  @P3 IMAD.IADD R4, R16, 0x1, R26 ;  /* 0x0000000110043824 */ /* 0x000fe200078e021a */
[----:B------:R-:W-:Y:S01]  /*1010*/  @!P2 IADD3 R19, P5, R240, 0x40, RZ ;  /* 0x00000040f013a810 */ /* 0x000fe20007fbe0ff */
[----:B------:R-:W3:Y:S01]  /*1020*/  @P3 LDC.64 R148, c[0x0][0x250] ;  /* 0x00009400ff943b82 */ /* 0x000ee20000000a00 */
[----:B------:R-:W-:-:S02]  /*1030*/  @!P0 MOV R5, 0x400 ;  /* 0x0000040000058802 */ /* 0x000fc40000000f00 */
[----:B--2---:R-:W-:Y:S02]  /*1040*/  @!P4 LEA R9, R18, R0, 0x18 ;  /* 0x000000001209c211 */ /* 0x004fe400078ec0ff */
[----:B------:R-:W-:Y:S02]  /*1050*/  @!P2 IADD3.X R18, RZ, R241, RZ, P5, !PT ;  /* 0x000000f1ff12a210 */ /* 0x000fe40002ffe4ff */
[----:B------:R-:W-:Y:S01]  /*1060*/  ISETP.GE.AND P5, PT, R23, R239, PT ;  /* 0x000000ef1700720c */ /* 0x000fe20003fa6270 */
[----:B------:R-:W-:Y:S01]  /*1070*/  @!P4 IMAD R9, R20, 0x2, R9 ;  /* 0x000000021409c824 */ /* 0x000fe200078e0209 */
[----:B----4-:R-:W2:Y:S01]  /*1080*/  @!P2 LDC.64 R22, c[0x0][0x240] ;  /* 0x00009000ff16ab82 */ /* 0x010ea20000000a00 */
[----:B------:R-:W-:Y:S01]  /*1090*/  @!P2 MOV R0, 0x400 ;  /* 0x000004000000a802 */ /* 0x000fe20000000f00 */
[----:B-----5:R-:W-:Y:S01]  /*10a0*/  @P3 IMAD.IADD R6, R16, 0x1, R26 ;  /* 0x0000000110063824 */ /* 0x020fe200078e021a */
[----:B------:R-:W-:Y:S02]  /*10b0*/  @!P1 MOV R7, 0x400 ;  /* 0x0000040000079802 */ /* 0x000fe40000000f00 */
[----:B------:R-:W-:Y:S01]  /*10c0*/  @!P2 LEA R33, R17, R0, 0x18 ;  /* 0x000000001121a211 */ /* 0x000fe200078ec0ff */
[C---:B-1----:R-:W-:Y:S01]  /*10d0*/  @P3 IMAD R8, R6.reuse, R55, RZ ;  /* 0x0000003706083224 */ /* 0x042fe200078e02ff */
[----:B------:R-:W-:Y:S01]  /*10e0*/  @!P1 LEA R40, R15, R7, 0x18 ;  /* 0x000000070f289211 */ /* 0x000fe200078ec0ff */
[----:B------:R-:W-:Y:S01]  /*10f0*/  @P3 IMAD.WIDE.U32 R6, R6, R54, RZ ;  /* 0x0000003606063225 */ /* 0x000fe200078e00ff */
[----:B---3--:R-:W-:-:S02]  /*1100*/  @!P0 LEA R41, R14, R5, 0x18 ;  /* 0x000000050e298211 */ /* 0x008fc400078ec0ff */
[-C--:B------:R-:W-:Y:S01]  /*1110*/  @!P1 MOV R26, R2.reuse ;  /* 0x00000002001a9202 */ /* 0x080fe20000000f00 */
[----:B------:R-:W-:Y:S01]  /*1120*/  @!P2 IMAD.MOV.U32 R14, RZ, RZ, R2 ;  /* 0x000000ffff0ea224 */ /* 0x000fe200078e0002 */
[----:B------:R-:W-:Y:S01]  /*1130*/  @!P5 MOV R36, R2 ;  /* 0x000000020024d202 */ /* 0x000fe20000000f00 */
[C---:B------:R-:W-:Y:S01]  /*1140*/  @P3 IMAD R0, R4.reuse, R149, RZ ;  /* 0x0000009504003224 */ /* 0x040fe200078e02ff */
[----:B------:R-:W-:Y:S01]  /*1150*/  @P3 IADD3 R13, R7, R8, RZ ;  /* 0x00000008070d3210 */ /* 0x000fe20007ffe0ff */
[----:B------:R-:W-:-:S04]  /*1160*/  @P3 IMAD.WIDE.U32 R4, R4, R148, RZ ;  /* 0x0000009404043225 */ /* 0x000fc800078e00ff */
[--C-:B------:R-:W-:Y:S02]  /*1170*/  @!P2 IMAD.MOV.U32 R15, RZ, RZ, R3.reuse ;  /* 0x000000ffff0fa224 */ /* 0x100fe400078e0003 */
[----:B------:R-:W-:Y:S02]  /*1180*/  @!P5 IMAD.MOV.U32 R37, RZ, RZ, R3 ;  /* 0x000000ffff25d224 */ /* 0x000fe400078e0003 */
[----:B------:R-:W-:Y:S02]  /*1190*/  @P3 IMAD.IADD R32, R5, 0x1, R0 ;  /* 0x0000000105203824 */ /* 0x000fe400078e0200 */
[----:B------:R-:W-:Y:S02]  /*11a0*/  @P3 IMAD.MOV.U32 R21, RZ, RZ, R4 ;  /* 0x000000ffff153224 */ /* 0x000fe400078e0004 */
[----:B------:R-:W-:Y:S01]  /*11b0*/  @P3 IMAD.MOV.U32 R12, RZ, RZ, R6 ;  /* 0x000000ffff0c3224 */ /* 0x000fe200078e0006 */
[----:B--2---:R-:W-:Y:S06]  /*11c0*/  @P3 BRA `(.L_x_1147) ;  /* 0x0000000000343947 */ /* 0x004fec0003800000 */
        /* <DEDUP_REMOVED lines=13> */
.L_x_1147:
        /* <DEDUP_REMOVED lines=14> */
.L_x_1148:
[----:B------:R-:W-:Y:S01]  /*1380*/  @!P1 IADD3 R7, P3, R240, 0x50, RZ ;  /* 0x00000050f0079810 */ /* 0x000fe20007f7e0ff */
[----:B------:R-:W1:Y:S01]  /*1390*/  @!P1 LDC.64 R16, c[0x0][0x210] ;  /* 0x00008400ff109b82 */ /* 0x000e620000000a00 */
[-C--:B------:R-:W-:Y:S01]  /*13a0*/  @!P2 IMAD R0, R18, R22.reuse, RZ ;  /* 0x000000161200a224 */ /* 0x080fe200078e02ff */
[----:B------:R-:W-:Y:S01]  /*13b0*/  @!PT LDS RZ, [RZ] ;  /* 0x00000000fffff984 */ /* 0x000fe20000000800 */
[----:B------:R-:W-:Y:S01]  /*13c0*/  @!PT LDS RZ, [RZ] ;  /* 0x00000000fffff984 */ /* 0x000fe20000000800 */
[----:B------:R-:W-:Y:S01]  /*13d0*/  @!PT LDS RZ, [RZ] ;  /* 0x00000000fffff984 */ /* 0x000fe20000000800 */
[----:B------:R2:W-:Y:S01]  /*13e0*/  @!P4 LDGSTS.E.BYPASS.LTC128B.128 [R9+0x1800], desc[UR28][R10.64] ;  /* 0x018000000a09cfae */ /* 0x0005e2000b901d5c */
[C---:B------:R-:W-:Y:S01]  /*13f0*/  @!P2 IMAD.WIDE.U32 R2, R19.reuse, R22, R14 ;  /* 0x000000161302a225 */ /* 0x040fe200078e000e */
[----:B------:R-:W-:Y:S01]  /*1400*/  ULDC.64 UR6, c[0x0][0x260] ;  /* 0x0000980000067ab9 */ /* 0x000fe20000000a00 */
[----:B------:R-:W-:Y:S02]  /*1410*/  SHF.L.U64.HI R150, R54, 0x6, R55 ;  /* 0x0000000636967819 */ /* 0x000fe40000010237 */
[----:B------:R-:W-:Y:S01]  /*1420*/  @!P1 IMAD.X R4, RZ, RZ, R241, P3 ;  /* 0x000000ffff049224 */ /* 0x000fe200018e06f1 */
[----:B------:R-:W-:Y:S01]  /*1430*/  SHF.R.S32.HI R151, RZ, 0x5, R151 ;  /* 0x00000005ff977819 */ /* 0x000fe20000011497 */
[----:B------:R-:W-:-:S02]  /*1440*/  @!P2 IMAD R8, R19, R23, R0 ;  /* 0x000000171308a224 */ /* 0x000fc400078e0200 */
[----:B------:R-:W3:Y:S01]  /*1450*/  @!P0 LDC.64 R22, c[0x0][0x210] ;  /* 0x00008400ff168b82 */ /* 0x000ee20000000a00 */
[----:B------:R-:W-:Y:S02]  /*1460*/  @!P1 IMAD R6, R4, R30, RZ ;  /* 0x0000001e04069224 */ /* 0x000fe400078e02ff */
[-C--:B------:R-:W-:Y:S02]  /*1470*/  IMAD R0, R245, R54.reuse, RZ ;  /* 0x00000036f5007224 */ /* 0x080fe400078e02ff */
[----:B------:R-:W-:-:S03]  /*1480*/  IMAD.WIDE.U32 R4, R244, R54, R50 ;  /* 0x00000036f4047225 */ /* 0x000fc600078e0032 */
[----:B------:R-:W4:Y:S01]  /*1490*/  @!P5 LDC.64 R18, c[0x0][0x240] ;  /* 0x00009000ff12db82 */ /* 0x000f220000000a00 */
[----:B------:R-:W-:Y:S02]  /*14a0*/  @!P1 IMAD R14, R7, R31, R6 ;  /* 0x0000001f070e9224 */ /* 0x000fe400078e0206 */
[----:B------:R-:W-:Y:S02]  /*14b0*/  @!P2 IMAD.IADD R8, R3, 0x1, R8 ;  /* 0x000000010308a824 */ /* 0x000fe400078e0208 */
[----:B------:R-:W-:Y:S01]  /*14c0*/  IMAD.SHL.U32 R154, R54, 0x40, RZ ;  /* 0x00000040369a7824 */ /* 0x000fe200078e00ff */
[----:B--2---:R-:W-:Y:S01]  /*14d0*/  @!P0 IADD3 R11, P3, R240, 0x60, RZ ;  /* 0x00000060f00b8810 */ /* 0x004fe20007f7e0ff */
[----:B------:R-:W-:-:S04]  /*14e0*/  IMAD R9, R244, R55, R0 ;  /* 0x00000037f4097224 */ /* 0x000fc800078e0200 */
[----:B------:R-:W-:Y:S01]  /*14f0*/  @!P0 IMAD.X R6, RZ, RZ, R241, P3 ;  /* 0x000000ffff068224 */ /* 0x000fe200018e06f1 */
[----:B------:R-:W-:Y:S02]  /*1500*/  IADD3 R12, P3, R12, R4, RZ ;  /* 0x000000040c0c7210 */ /* 0x000fe40007f7e0ff */
[----:B------:R-:W-:Y:S01]  /*1510*/  @!P2 LEA R4, P4, R2, R38, 0x1 ;  /* 0x000000260204a211 */ /* 0x000fe200078808ff */
[----:B------:R-:W-:Y:S01]  /*1520*/  @!P0 IMAD R0, R6, R34, RZ ;  /* 0x0000002206008224 */ /* 0x000fe200078e02ff */
[----:B------:R-:W-:Y:S01]  /*1530*/  IADD3.X R13, R13, R5, R9, P3, !PT ;  /* 0x000000050d0d7210 */ /* 0x000fe20001ffe409 */
[----:B------:R-:W-:Y:S01]  /*1540*/  @!P1 IMAD.WIDE.U32 R6, R7, R30, R26 ;  /* 0x0000001e07069225 */ /* 0x000fe200078e001a */
[----:B------:R-:W-:-:S03]  /*1550*/  @!P2 LEA.HI.X R5, R2, R39, R8, 0x1, P4 ;  /* 0x000000270205a211 */ /* 0x000fc600020f0c08 */
[C---:B------:R-:W-:Y:S01]  /*1560*/  @!P0 IMAD R10, R11.reuse, R35, R0 ;  /* 0x000000230b0a8224 */ /* 0x040fe200078e0200 */
[----:B-1----:R-:W-:Y:S01]  /*1570*/  @!P1 LEA R8, P3, R6, R16, 0x1 ;  /* 0x0000001006089211 */ /* 0x002fe200078608ff */
[----:B------:R-:W-:Y:S02]  /*1580*/  @!P0 IMAD.WIDE.U32 R2, R11, R34, R28 ;  /* 0x000000220b028225 */ /* 0x000fe400078e001c */
[----:B------:R-:W1:Y:S02]  /*1590*/  @!P5 S2R R11, SR_CgaCtaId ;  /* 0x00000000000bd919 */ /* 0x000e640000008800 */
[----:B------:R-:W-:Y:S02]  /*15a0*/  @!P2 IMAD R0, R20, 0x2, R33 ;  /* 0x000000021400a824 */ /* 0x000fe400078e0221 */
[----:B------:R-:W-:Y:S02]  /*15b0*/  @!P1 IMAD.IADD R7, R7, 0x1, R14 ;  /* 0x0000000107079824 */ /* 0x000fe400078e020e */
[----:B------:R-:W2:Y:S01]  /*15c0*/  @!P5 LDC.64 R14, c[0x0][0x210] ;  /* 0x00008400ff0edb82 */ /* 0x000ea20000000a00 */
[----:B------:R5:W-:Y:S01]  /*15d0*/  @!P2 LDGSTS.E.BYPASS.LTC128B.128 [R0+0x2000], desc[UR28][R4.64] ;  /* 0x020000000400afae */ /* 0x000be2000b901d5c */
[----:B------:R-:W-:Y:S01]  /*15e0*/  IMAD.WIDE.U32 R248, R25, UR6, R12 ;  /* 0x0000000619f87c25 */ /* 0x000fe2000f8e000c */
[----:B------:R-:W-:-:S02]  /*15f0*/  @!P1 LEA.HI.X R9, R6, R17, R7, 0x1, P3 ;  /* 0x0000001106099211 */ /* 0x000fc400018f0c07 */
[----:B------:R-:W-:Y:S01]  /*1600*/  @!P5 IADD3 R6, P2, R240, 0x70, RZ ;  /* 0x00000070f006d810 */ /* 0x000fe20007f5e0ff */
[----:B------:R-:W-:Y:S02]  /*1610*/  IMAD.MOV.U32 R242, RZ, RZ, R248 ;  /* 0x000000fffff27224 */ /* 0x000fe400078e00f8 */
[----:B------:R-:W1:Y:S01]  /*1620*/  @!P6 LDC.64 R16, c[0x0][0x218] ;  /* 0x00008600ff10eb82 */ /* 0x000e620000000a00 */
[----:B-----5:R-:W-:Y:S01]  /*1630*/  @!P1 IMAD R0, R20, 0x2, R40 ;  /* 0x0000000214009824 */ /* 0x020fe200078e0228 */
[----:B---3--:R-:W-:Y:S01]  /*1640*/  @!P0 LEA R4, P3, R2, R22, 0x1 ;  /* 0x0000001602048211 */ /* 0x008fe200078608ff */
[----:B------:R-:W-:Y:S01]  /*1650*/  @!P0 IMAD.IADD R5, R3, 0x1, R10 ;  /* 0x0000000103058824 */ /* 0x000fe200078e020a */
[----:B------:R-:W-:Y:S01]  /*1660*/  SHF.R.S32.HI R22, RZ, 0x1f, R25 ;  /* 0x0000001fff167819 */ /* 0x000fe20000011419 */
[----:B------:R-:W-:Y:S01]  /*1670*/  @!P5 IMAD.X R3, RZ, RZ, R241, P2 ;  /* 0x000000ffff03d224 */ /* 0x000fe200010e06f1 */
[----:B------:R3:W-:Y:S01]  /*1680*/  @!P1 LDGSTS.E.BYPASS.LTC128B.128 [R0+0x2800], desc[UR28][R8.64] ;  /* 0x0280000008009fae */ /* 0x0007e2000b901d5c */
[----:B------:R-:W-:-:S02]  /*1690*/  ISETP.GE.AND P2, PT, R48, R24, PT ;  /* 0x000000183000720c */ /* 0x000fc40003f46270 */
[----:B------:R-:W-:Y:S01]  /*16a0*/  @!P0 LEA.HI.X R5, R2, R23, R5, 0x1, P3 ;  /* 0x0000001702058211 */ /* 0x000fe200018f0c05 */
[----:B----4-:R-:W-:Y:S01]  /*16b0*/  @!P5 IMAD R2, R3, R18, RZ ;  /* 0x000000120302d224 */ /* 0x010fe200078e02ff */
[----:B------:R-:W-:Y:S02]  /*16c0*/  ISETP.GE.AND P1, PT, R47, R24, PT ;  /* 0x000000182f00720c */ /* 0x000fe40003f26270 */
[----:B------:R-:W-:Y:S01]  /*16d0*/  SHF.R.S32.HI R23, RZ, 0x1f, R53 ;  /* 0x0000001fff177819 */ /* 0x000fe20000011435 */
[----:B---3--:R-:W-:Y:S01]  /*16e0*/  @!P0 IMAD R0, R20, 0x2, R41 ;  /* 0x0000000214008824 */ /* 0x008fe200078e0229 */
[----:B------:R-:W-:Y:S01]  /*16f0*/  @!P5 MOV R9, 0x400 ;  /* 0x000004000009d802 */ /* 0x000fe20000000f00 */
[C---:B------:R-:W-:Y:S02]  /*1700*/  @!P5 IMAD R8, R6.reuse, R19, R2 ;  /* 0x000000130608d224 */ /* 0x040fe400078e0202 */
[----:B------:R-:W-:Y:S01]  /*1710*/  @!P5 IMAD.WIDE.U32 R2, R6, R18, R36 ;  /* 0x000000120602d225 */ /* 0x000fe200078e0024 */
[----:B------:R3:W-:Y:S01]  /*1720*/  @!P0 LDGSTS.E.BYPASS.LTC128B.128 [R0+0x3000], desc[UR28][R4.64] ;  /* 0x0300000004008fae */ /* 0x0007e2000b901d5c */
[----:B------:R-:W4:Y:S01]  /*1730*/  @!P2 LDC.64 R18, c[0x0][0x218] ;  /* 0x00008600ff12ab82 */ /* 0x000f220000000a00 */
[----:B------:R-:W-:Y:S01]  /*1740*/  ISETP.GE.AND P0, PT, R46, R24, PT ;  /* 0x000000182e00720c */ /* 0x000fe20003f06270 */
[----:B------:R-:W-:Y:S01]  /*1750*/  @!P5 IMAD.IADD R3, R3, 0x1, R8 ;  /* 0x000000010303d824 */ /* 0x000fe200078e0208 */
[----:B--2---:R-:W-:-:S02]  /*1760*/  @!P5 LEA R6, P4, R2, R14, 0x1 ;  /* 0x0000000e0206d211 */ /* 0x004fc400078808ff */
[----:B-1----:R-:W-:Y:S01]  /*1770*/  @!P5 LEA R9, R11, R9, 0x18 ;  /* 0x000000090b09d211 */ /* 0x002fe200078ec0ff */
[----:B------:R-:W1:Y:S08]  /*1780*/  @!P2 S2R R14, SR_CgaCtaId ;  /* 0x00000000000ea919 */ /* 0x000e700000008800 */
[----:B------:R-:W2:Y:S01]  /*1790*/  @!P0 S2R R26, SR_CgaCtaId ;  /* 0x00000000001a8919 */ /* 0x000ea20000008800 */
[----:B---3--:R-:W-:-:S02]  /*17a0*/  IMAD R0, R22, UR6, RZ ;  /* 0x0000000616007c24 */ /* 0x008fc4000f8e02ff */
[----:B------:R-:W-:-:S04]  /*17b0*/  IMAD.WIDE.U32 R4, R244, R148, R50 ;  /* 0x00000094f4047225 */ /* 0x000fc800078e0032 */
[----:B------:R-:W-:Y:S01]  /*17c0*/  IMAD R10, R25, UR7, R0 ;  /* 0x00000007190a7c24 */ /* 0x000fe2000f8e0200 */
[----:B------:R-:W-:Y:S01]  /*17d0*/  IADD3 R12, P3, R21, R4, RZ ;  /* 0x00000004150c7210 */ /* 0x000fe20007f7e0ff */
[----:B------:R-:W-:Y:S01]  /*17e0*/  IMAD R0, R245, R148, RZ ;  /* 0x00000094f5007224 */ /* 0x000fe200078e02ff */
[----:B------:R-:W-:Y:S01]  /*17f0*/  ULDC.64 UR6, c[0x0][0x268] ;  /* 0x00009a0000067ab9 */ /* 0x000fe20000000a00 */
[----:B------:R-:W-:Y:S02]  /*1800*/  IMAD.IADD R243, R249, 0x1, R10 ;  /* 0x00000001f9f37824 */ /* 0x000fe400078e020a */
[----:B------:R-:W-:Y:S01]  /*1810*/  IMAD R7, R244, R149, R0 ;  /* 0x00000095f4077224 */ /* 0x000fe200078e0200 */
[----:B------:R-:W3:Y:S01]  /*1820*/  @!P1 LDC.64 R10, c[0x0][0x218] ;  /* 0x00008600ff0a9b82 */ /* 0x000ee20000000a00 */
[----:B------:R-:W-:-:S03]  /*1830*/  IMAD R0, R150, R53, RZ ;  /* 0x0000003596007224 */ /* 0x000fc600078e02ff */
[----:B------:R-:W-:Y:S01]  /*1840*/  IADD3.X R13, R32, R5, R7, P3, !PT ;  /* 0x00000005200d7210 */ /* 0x000fe20001ffe407 */
[-C--:B------:R-:W-:Y:S01]  /*1850*/  IMAD R0, R23, R154.reuse, R0 ;  /* 0x0000009a17007224 */ /* 0x080fe200078e0200 */
[----:B------:R-:W-:Y:S01]  /*1860*/  @!P5 LEA.HI.X R7, R2, R15, R3, 0x1, P4 ;  /* 0x0000000f0207d211 */ /* 0x000fe200020f0c03 */
[----:B------:R-:W-:Y:S01]  /*1870*/  IMAD.WIDE.U32 R2, R53, R154, R242 ;  /* 0x0000009a35027225 */ /* 0x000fe200078e00f2 */
[----:B------:R-:W5:Y:S03]  /*1880*/  @!P1 S2R R15, SR_CgaCtaId ;  /* 0x00000000000f9919 */ /* 0x000f660000008800 */
[----:B------:R-:W-:Y:S01]  /*1890*/  @!P5 IMAD R5, R20, 0x2, R9 ;  /* 0x000000021405d824 */ /* 0x000fe200078e0209 */
[----:B------:R-:W-:Y:S01]  /*18a0*/  @!P6 LEA R4, P4, R2, R16, 0x1 ;  /* 0x000000100204e211 */ /* 0x000fe200078808ff */
[----:B------:R-:W-:Y:S01]  /*18b0*/  IMAD.IADD R3, R3, 0x1, R0 ;  /* 0x0000000103037824 */ /* 0x000fe200078e0200 */
[----:B------:R-:W-:Y:S01]  /*18c0*/  @!P2 LEA R0, P3, R54, R2, 0x4 ;  /* 0x000000023600a211 */ /* 0x000fe200078620ff */
[----:B------:R-:W-:Y:S01]  /*18d0*/  IMAD.WIDE.U32 R246, R25, UR6, R12 ;  /* 0x0000000619f67c25 */ /* 0x000fe2000f8e000c */
[----:B------:R1:W-:Y:S01]  /*18e0*/  @!P5 LDGSTS.E.BYPASS.LTC128B.128 [R5+0x3800], desc[UR28][R6.64] ;  /* 0x038000000605dfae */ /* 0x0003e2000b901d5c */
[----:B------:R-:W-:-:S02]  /*18f0*/  LEA.HI R9, R44, R155, RZ, 0x4 ;  /* 0x0000009b2c097211 */ /* 0x000fc400078f20ff */
[----:B------:R-:W-:Y:S02]  /*1900*/  @!P2 LEA.HI.X R8, R54, R3, R55, 0x4, P3 ;  /* 0x000000033608a211 */ /* 0x000fe400018f2437 */
[----:B------:R-:W-:Y:S02]  /*1910*/  ISETP.GE.AND P5, PT, R48, R24, PT ;  /* 0x000000183000720c */ /* 0x000fe40003fa6270 */
[----:B-1----:R-:W-:Y:S01]  /*1920*/  @!P6 LEA.HI.X R5, R2, R17, R3, 0x1, P4 ;  /* 0x000000110205e211 */ /* 0x002fe200020f0c03 */
[----:B------:R-:W-:Y:S01]  /*1930*/  @!P6 IMAD R7, R20, 0x2, R42 ;  /* 0x000000021407e824 */ /* 0x000fe200078e022a */
[----:B----4-:R-:W-:Y:S02]  /*1940*/  @!P2 LEA R6, P3, R0, R18, 0x1 ;  /* 0x000000120006a211 */ /* 0x010fe400078608ff */
[-C--:B------:R-:W-:Y:S02]  /*1950*/  ISETP.GE.AND P4, PT, R47, R24.reuse, PT ;  /* 0x000000182f00720c */ /* 0x080fe40003f86270 */
[----:B------:R1:W-:Y:S01]  /*1960*/  @!P6 LDGSTS.E.BYPASS.LTC128B.128 [R7+0x4000], desc[UR28][R4.64] ;  /* 0x040000000407efae */ /* 0x0003e2000b901d5c */
[----:B------:R-:W-:-:S02]  /*1970*/  ISETP.GE.AND P6, PT, R244, R24, PT ;  /* 0x00000018f400720c */ /* 0x000fc40003fc6270 */
[----:B-1----:R-:W-:Y:S02]  /*1980*/  LOP3.LUT R5, R9, 0xfffffff0, RZ, 0xc0, !PT ;  /* 0xfffffff009057812 */ /* 0x002fe400078ec0ff */
[----:B------:R-:W-:Y:S02]  /*1990*/  SHF.R.S32.HI R4, RZ, 0x4, R9 ;  /* 0x00000004ff047819 */ /* 0x000fe40000011409 */
[----:B------:R-:W-:Y:S01]  /*19a0*/  @!P2 LEA.HI.X R7, R0, R19, R8, 0x1, P3 ;  /* 0x000000130007a211 */ /* 0x000fe200018f0c08 */
[----:B------:R-:W-:Y:S01]  /*19b0*/  IMAD.IADD R0, R155, 0x1, -R5 ;  /* 0x000000019b007824 */ /* 0x000fe200078e0a05 */
[----:B------:R-:W-:Y:S02]  /*19c0*/  LEA.HI R5, R9, R4, RZ, 0x1 ;  /* 0x0000000409057211 */ /* 0x000fe400078f08ff */
[----:B------:R-:W-:Y:S02]  /*19d0*/  ISETP.GE.AND P3, PT, R46, R24, PT ;  /* 0x000000182e00720c */ /* 0x000fe40003f66270 */
[----:B------:R-:W-:-:S02]  /*19e0*/  LOP3.LUT R5, R5, 0xfffffffe, RZ, 0xc0, !PT ;  /* 0xfffffffe05057812 */ /* 0x000fc400078ec0ff */
[----:B------:R-:W-:Y:S02]  /*19f0*/  SHF.R.S32.HI R9, RZ, 0x1f, R0 ;  /* 0x0000001fff097819 */ /* 0x000fe40000011400 */
[----:B------:R-:W-:Y:S01]  /*1a00*/  @!P2 MOV R8, 0x400 ;  /* 0x000004000008a802 */ /* 0x000fe20000000f00 */
[----:B------:R-:W-:Y:S01]  /*1a10*/  IMAD.IADD R21, R4, 0x1, -R5 ;  /* 0x0000000104157824 */ /* 0x000fe200078e0a05 */
[----:B------:R-:W-:Y:S02]  /*1a20*/  @!P1 MOV R4, 0x400 ;  /* 0x0000040000049802 */ /* 0x000fe40000000f00 */
[----:B------:R-:W-:Y:S01]  /*1a30*/  LEA.HI R24, R9, R0, RZ, 0x3 ;  /* 0x0000000009187211 */ /* 0x000fe200078f18ff */
[----:B------:R-:W-:Y:S01]  /*1a40*/  IMAD.SHL.U32 R9, R244, 0x8, RZ ;  /* 0x00000008f4097824 */ /* 0x000fe200078e00ff */
[----:B------:R-:W-:Y:S02]  /*1a50*/  @!P2 LEA R5, R14, R8, 0x18 ;  /* 0x000000080e05a211 */ /* 0x000fe400078ec0ff */
[----:B-----5:R-:W-:-:S02]  /*1a60*/  @!P1 LEA R18, R15, R4, 0x18 ;  /* 0x000000040f129211 */ /* 0x020fc400078ec0ff */
[----:B------:R-:W-:Y:S01]  /*1a70*/  @!P0 MOV R8, 0x400 ;  /* 0x0000040000088802 */ /* 0x000fe20000000f00 */
[----:B------:R-:W1:Y:S01]  /*1a80*/  @!P0 LDC.64 R14, c[0x0][0x218] ;  /* 0x00008600ff0e8b82 */ /* 0x000e620000000a00 */
[----:B------:R-:W-:Y:S02]  /*1a90*/  LOP3.LUT R4, R24, 0xfffffff8, RZ, 0xc0, !PT ;  /* 0xfffffff818047812 */ /* 0x000fe400078ec0ff */
[----:B--2---:R-:W-:Y:S01]  /*1aa0*/  @!P0 LEA R17, R26, R8, 0x18 ;  /* 0x000000081a118211 */ /* 0x004fe200078ec0ff */
[----:B------:R-:W-:Y:S02]  /*1ab0*/  @!P2 IMAD R8, R20, 0x2, R5 ;  /* 0x000000021408a824 */ /* 0x000fe400078e0205 */
[----:B------:R-:W-:Y:S02]  /*1ac0*/  IMAD.IADD R26, R0, 0x1, -R4 ;  /* 0x00000001001a7824 */ /* 0x000fe400078e0a04 */
[----:B------:R-:W-:Y:S01]  /*1ad0*/  IMAD.WIDE.U32 R4, R54, 0x20, RZ ;  /* 0x0000002036047825 */ /* 0x000fe200078e00ff */
[----:B------:R2:W-:Y:S03]  /*1ae0*/  @!P2 LDGSTS.E.BYPASS.LTC128B.128 [R8+0x4800], desc[UR28][R6.64] ;  /* 0x048000000608afae */ /* 0x0005e6000b901d5c */
[----:B------:R-:W-:Y:S01]  /*1af0*/  IMAD.SHL.U32 R0, R55, 0x20, RZ ;  /* 0x0000002037007824 */ /* 0x000fe200078e00ff */
[----:B------:R-:W-:-:S04]  /*1b00*/  @!P1 IADD3 R4, P2, R2, R4, RZ ;  /* 0x0000000402049210 */ /* 0x000fc80007f5e0ff */
[----:B------:R-:W-:Y:S01]  /*1b10*/  @!P1 IADD3.X R5, R3, R5, R0, P2, !PT ;  /* 0x0000000503059210 */ /* 0x000fe200017fe400 */
[----:B------:R-:W-:Y:S01]  /*1b20*/  @!P0 IMAD R0, R55, 0x30, RZ ;  /* 0x0000003037008824 */ /* 0x000fe200078e02ff */
[----:B---3--:R-:W-:Y:S01]  /*1b30*/  @!P1 LEA R10, P2, R4, R10, 0x1 ;  /* 0x0000000a040a9211 */ /* 0x008fe200078408ff */
[----:B------:R-:W-:-:S03]  /*1b40*/  @!P0 IMAD.WIDE.U32 R2, R54, 0x30, R2 ;  /* 0x0000003036028825 */ /* 0x000fc600078e0002 */
[----:B------:R-:W-:Y:S01]  /*1b50*/  @!P1 LEA.HI.X R11, R4, R11, R5, 0x1, P2 ;  /* 0x0000000b040b9211 */ /* 0x000fe200010f0c05 */
[----:B------:R-:W-:Y:S02]  /*1b60*/  IMAD.SHL.U32 R4, R43, 0x40, RZ ;  /* 0x000000402b047824 */ /* 0x000fe400078e00ff */
[----:B--2---:R-:W-:Y:S02]  /*1b70*/  IMAD R6, R22, UR6, RZ ;  /* 0x0000000616067c24 */ /* 0x004fe4000f8e02ff */
[----:B------:R-:W-:Y:S02]  /*1b80*/  IMAD R7, R23, R148, RZ ;  /* 0x0000009417077224 */ /* 0x000fe400078e02ff */
[----:B------:R-:W-:Y:S01]  /*1b90*/  IMAD R16, R25, UR7, R6 ;  /* 0x0000000719107c24 */ /* 0x000fe2000f8e0206 */
[----:B-1----:R-:W-:Y:S01]  /*1ba0*/  @!P0 LEA R6, P2, R2, R14, 0x1 ;  /* 0x0000000e02068211 */ /* 0x002fe200078408ff */
[----:B------:R-:W-:Y:S01]  /*1bb0*/  @!P0 IMAD.IADD R8, R3, 0x1, R0 ;  /* 0x0000000103088824 */ /* 0x000fe200078e0200 */
[----:B------:R-:W-:Y:S01]  /*1bc0*/  LOP3.LUT R0, R4, 0x1c0, RZ, 0xc0, !PT ;  /* 0x000001c004007812 */ /* 0x000fe200078ec0ff */
[C---:B------:R-:W-:Y:S01]  /*1bd0*/  IMAD R3, R53.reuse, R149, R7 ;  /* 0x0000009535037224 */ /* 0x040fe200078e0207 */
[----:B------:R-:W1:Y:S01]  /*1be0*/  @!P6 LDC.64 R22, c[0x0][0x220] ;  /* 0x00008800ff16eb82 */ /* 0x000e620000000a00 */
[----:B------:R-:W-:Y:S01]  /*1bf0*/  IMAD.WIDE.U32 R4, R53, R148, RZ ;  /* 0x0000009435047225 */ /* 0x000fe200078e00ff */
[----:B------:R-:W-:-:S02]  /*1c00*/  @!P0 LEA.HI.X R7, R2, R15, R8, 0x1, P2 ;  /* 0x0000000f02078211 */ /* 0x000fc400010f0c08 */
[----:B------:R-:W-:Y:S01]  /*1c10*/  LOP3.LUT R9, R0, 0x8, R9, 0xf8, !PT ;  /* 0x0000000800097812 */ /* 0x000fe200078ef809 */
[----:B------:R-:W-:Y:S01]  /*1c20*/  IMAD.IADD R250, R247, 0x1, R16 ;  /* 0x00000001f7fa7824 */ /* 0x000fe200078e0210 */
[----:B------:R-:W-:Y:S01]  /*1c30*/  SHF.R.U32.HI R8, RZ, 0x3, R0 ;  /* 0x00000003ff087819 */ /* 0x000fe20000011600 */
[----:B------:R-:W-:Y:S01]  /*1c40*/  IMAD.IADD R0, R5, 0x1, R3 ;  /* 0x0000000105007824 */ /* 0x000fe200078e0203 */
[----:B------:R-:W-:Y:S01]  /*1c50*/  LEA R2, P2, R4, R246, 0x6 ;  /* 0x000000f604027211 */ /* 0x000fe200078430ff */
[C---:B------:R-:W-:Y:S01]  /*1c60*/  @!P1 IMAD R5, R20.reuse, 0x2, R18 ;  /* 0x0000000214059824 */ /* 0x040fe200078e0212 */
[----:B------:R-:W-:Y:S01]  /*1c70*/  LOP3.LUT R12, R9, R8, RZ, 0x3c, !PT ;  /* 0x00000008090c7212 */ /* 0x000fe200078e3cff */
[----:B------:R-:W-:Y:S01]  /*1c80*/  @!P0 IMAD R9, R20, 0x2, R17 ;  /* 0x0000000214098824 */ /* 0x000fe200078e0211 */
[----:B------:R-:W2:Y:S01]  /*1c90*/  @!P5 LDC.64 R18, c[0x0][0x220] ;  /* 0x00008800ff12db82 */ /* 0x000ea20000000a00 */
[----:B------:R-:W-:Y:S01]  /*1ca0*/  LEA.HI.X R3, R4, R250, R0, 0x6, P2 ;  /* 0x000000fa04037211 */ /* 0x000fe200010f3400 */
[----:B------:R3:W-:Y:S01]  /*1cb0*/  @!P1 LDGSTS.E.BYPASS.LTC128B.128 [R5+0x5000], desc[UR28][R10.64] ;  /* 0x050000000a059fae */ /* 0x0007e2000b901d5c */
[----:B------:R-:W-:-:S02]  /*1cc0*/  IMAD.SHL.U32 R0, R26, 0x40, RZ ;  /* 0x000000401a007824 */ /* 0x000fc400078e00ff */
[----:B------:R-:W-:Y:S01]  /*1cd0*/  IMAD.SHL.U32 R8, R21, 0x8, RZ ;  /* 0x0000000815087824 */ /* 0x000fe200078e00ff */
[----:B------:R4:W-:Y:S02]  /*1ce0*/  @!P0 LDGSTS.E.BYPASS.LTC128B.128 [R9+0x5800], desc[UR28][R6.64] ;  /* 0x0580000006098fae */ /* 0x0009e4000b901d5c */
[----:B------:R-:W5:Y:S01]  /*1cf0*/  @!P4 LDC.64 R16, c[0x0][0x220] ;  /* 0x00008800ff10cb82 */ /* 0x000f620000000a00 */
[----:B------:R-:W-:Y:S01]  /*1d00*/  LOP3.LUT R0, R0, 0x1c0, RZ, 0xc0, !PT ;  /* 0x000001c000007812 */ /* 0x000fe200078ec0ff */
[----:B------:R-:W0:Y:S06]  /*1d10*/  LDGDEPBAR ;  /* 0x00000000000079af */ /* 0x000e2c0000000000 */
[----:B------:R-:W2:Y:S01]  /*1d20*/  @!P3 LDC.64 R14, c[0x0][0x220] ;  /* 0x00008800ff0ebb82 */ /* 0x000ea20000000a00 */
[----:B---3--:R-:W-:Y:S01]  /*1d30*/  IMAD.WIDE.U32 R4, R148, 0x20, RZ ;  /* 0x0000002094047825 */ /* 0x008fe200078e00ff */
[----:B----4-:R-:W-:Y:S01]  /*1d40*/  LOP3.LUT R7, R0, 0x8, R8, 0xf8, !PT ;  /* 0x0000000800077812 */ /* 0x010fe200078ef808 */
[----:B------:R-:W-:-:S05]  /*1d50*/  DEPBAR.LE SB0, 0x0 ;  /* 0x000080000000791a */ /* 0x000fca0000000000 */
[----:B------:R-:W-:Y:S01]  /*1d60*/  BAR.SYNC.DEFER_BLOCKING 0x0 ;  /* 0x0000000000007b1d */ /* 0x000fe20000010000 */
[----:B------:R-:W-:Y:S01]  /*1d70*/  IMAD.SHL.U32 R8, R149, 0x20, RZ ;  /* 0x0000002095087824 */ /* 0x000fe200078e00ff */
[----:B------:R-:W-:Y:S01]  /*1d80*/  SHF.R.U32.HI R6, RZ, 0x3, R0 ;  /* 0x00000003ff067819 */ /* 0x000fe20000011600 */
[----:B------:R-:W-:Y:S01]  /*1d90*/  IMAD R0, R21, 0x200, R12 ;  /* 0x0000020015007824 */ /* 0x000fe200078e020c */
[----:B------:R-:W-:Y:S01]  /*1da0*/  @!P4 IADD3 R9, P0, R2, R4, RZ ;  /* 0x000000040209c210 */ /* 0x000fe20007f1e0ff */
[----:B------:R-:W-:Y:S01]  /*1db0*/  IMAD.SHL.U32 R4, R24, 0x40, RZ ;  /* 0x0000004018047824 */ /* 0x000fe200078e00ff */
[----:B------:R-:W-:Y:S01]  /*1dc0*/  LOP3.LUT R153, R7, R6, RZ, 0x3c, !PT ;  /* 0x0000000607997212 */ /* 0x000fe200078e3cff */
[----:B------:R-:W-:Y:S01]  /*1dd0*/  @!P3 IMAD R11, R149, 0x30, RZ ;  /* 0x00000030950bb824 */ /* 0x000fe200078e02ff */
[----:B------:R-:W-:Y:S02]  /*1de0*/  @!P4 IADD3.X R12, R3, R5, R8, P0, !PT ;  /* 0x00000005030cc210 */ /* 0x000fe400007fe408 */
[----:B-1----:R-:W-:-:S02]  /*1df0*/  @!P6 LEA R6, P1, R2, R22, 0x1 ;  /* 0x000000160206e211 */ /* 0x002fc400078208ff */
[----:B------:R-:W-:Y:S02]  /*1e00*/  @!P5 LEA R5, P0, R148, R2, 0x4 ;  /* 0x000000029405d211 */ /* 0x000fe400078020ff */
[----:B------:R-:W-:Y:S02]  /*1e10*/  @!P6 LEA.HI.X R7, R2, R23, R3, 0x1, P1 ;  /* 0x000000170207e211 */ /* 0x000fe400008f0c03 */
[C---:B------:R-:W-:Y:S01]  /*1e20*/  @!P5 LEA.HI.X R10, R148.reuse, R3, R149, 0x4, P0 ;  /* 0x00000003940ad211 */ /* 0x040fe200000f2495 */
[----:B------:R-:W-:Y:S01]  /*1e30*/  @!P3 IMAD.WIDE.U32 R2, R148, 0x30, R2 ;  /* 0x000000309402b825 */ /* 0x000fe200078e0002 */
[----:B------:R-:W-:Y:S02]  /*1e40*/  LOP3.LUT R152, R4, 0xfffffe00, RZ, 0xc0, !PT ;  /* 0xfffffe0004987812 */ /* 0x000fe400078ec0ff */
[----:B-----5:R-:W-:Y:S01]  /*1e50*/  @!P4 LEA R8, P0, R9, R16, 0x1 ;  /* 0x000000100908c211 */ /* 0x020fe200078008ff */
[----:B------:R-:W-:Y:S01]  /*1e60*/  @!P3 IMAD.IADD R3, R3, 0x1, R11 ;  /* 0x000000010303b824 */ /* 0x000fe200078e020b */
[----:B--2---:R-:W-:Y:S01]  /*1e70*/  @!P5 LEA R4, P1, R5, R18, 0x1 ;  /* 0x000000120504d211 */ /* 0x004fe200078208ff */
[----:B------:R-:W-:Y:S01]  /*1e80*/  @P6 STS.128 [R200+0x6000], RZ ;  /* 0x006000ffc8006388 */ /* 0x000fe20000000c00 */
[----:B------:R-:W-:-:S02]  /*1e90*/  @!P4 LEA.HI.X R9, R9, R17, R12, 0x1, P0 ;  /* 0x000000110909c211 */ /* 0x000fc400000f0c0c */
[----:B------:R-:W-:Y:S01]  /*1ea0*/  @!P5 LEA.HI.X R5, R5, R19, R10, 0x1, P1 ;  /* 0x000000130505d211 */ /* 0x000fe200008f0c0a */
[----:B------:R-:W-:Y:S01]  /*1eb0*/  @!PT LDS RZ, [RZ] ;  /* 0x00000000fffff984 */ /* 0x000fe20000000800 */
[----:B------:R-:W-:Y:S01]  /*1ec0*/  @!PT LDS RZ, [RZ] ;  /* 0x00000000fffff984 */ /* 0x000fe20000000800 */
[----:B------:R-:W-:Y:S01]  /*1ed0*/  @!PT LDS RZ, [RZ] ;  /* 0x00000000fffff984 */ /* 0x000fe20000000800 */
[----:B------:R1:W-:Y:S01]  /*1ee0*/  @!P6 LDGSTS.E.BYPASS.LTC128B.128 [R200+0x6000], desc[UR28][R6.64] ;  /* 0x0600000006c8efae */ /* 0x0003e2000b901d5c */
[----:B------:R-:W-:Y:S01]  /*1ef0*/  IMAD R10, R151, 0x400, R152 ;  /* 0x00000400970a7824 */ /* 0x000fe200078e0298 */
[----:B------:R-:W-:Y:S01]  /*1f00*/  LEA R184, R0, UR4, 0x1 ;  /* 0x0000000400b87c11 */ /* 0x000fe2000f8e08ff */
[----:B------:R-:W-:Y:S01]  /*1f10*/  IMAD.MOV.U32 R0, RZ, RZ, 0x20 ;  /* 0x00000020ff007424 */ /* 0x000fe200078e00ff */
[----:B------:R-:W-:Y:S03]  /*1f20*/  @P5 STS.128 [R200+0x6800], RZ ;  /* 0x006800ffc8005388 */ /* 0x000fe60000000c00 */
[----:B------:R-:W-:Y:S01]  /*1f30*/  VIADD R195, R184, 0x4040 ;  /* 0x00004040b8c37836 */ /* 0x000fe20000000000 */
        /* <DEDUP_REMOVED lines=9> */
[----:B------:R-:W-:Y:S01]  /*1fd0*/  @P3 STS.128 [R200+0x7800], RZ ;  /* 0x007800ffc8003388 */ /* 0x000fe20000000c00 */
[----:B-1----:R-:W-:-:S04]  /*1fe0*/  @!P3 LEA R6, P0, R2, R14, 0x1 ;  /* 0x0000000e0206b211 */ /* 0x002fc800078008ff */
[----:B------:R-:W-:Y:S01]  /*1ff0*/  @!P3 LEA.HI.X R7, R2, R15, R3, 0x1, P0 ;  /* 0x0000000f0207b211 */ /* 0x000fe200000f0c03 */
[----:B------:R-:W-:Y:S01]  /*2000*/  IMAD.IADD R2, R153, 0x1, R10 ;  /* 0x0000000199027824 */ /* 0x000fe200078e020a */
[----:B------:R-:W-:Y:S01]  /*2010*/  R2P PR, R26, 0x6 ;  /* 0x000000061a007804 */ /* 0x000fe20000000000 */
[----:B------:R-:W-:Y:S02]  /*2020*/  VIADD R3, R184, 0x4000 ;  /* 0x00004000b8037836 */ /* 0x000fe40000000000 */
[----:B------:R-:W-:Y:S01]  /*2030*/  @!PT LDS RZ, [RZ] ;  /* 0x00000000fffff984 */ /* 0x000fe20000000800 */
[----:B------:R-:W-:Y:S01]  /*2040*/  @!PT LDS RZ, [RZ] ;  /* 0x00000000fffff984 */ /* 0x000fe20000000800 */
[----:B------:R-:W-:Y:S01]  /*2050*/  @!PT LDS RZ, [RZ] ;  /* 0x00000000fffff984 */ /* 0x000fe20000000800 */
[----:B------:R1:W-:Y:S01]  /*2060*/  @!P3 LDGSTS.E.BYPASS.LTC128B.128 [R200+0x7800], desc[UR28][R6.64] ;  /* 0x0780000006c8bfae */ /* 0x0003e2000b901d5c */
[----:B------:R-:W-:Y:S01]  /*2070*/  LEA R191, R2, UR4, 0x1 ;  /* 0x0000000402bf7c11 */ /* 0x000fe2000f8e08ff */
[----:B------:R-:W-:Y:S01]  /*2080*/  IMAD.MOV.U32 R2, RZ, RZ, 0x10 ;  /* 0x00000010ff027424 */ /* 0x000fe200078e00ff */
[----:B--2---:R-:W-:Y:S01]  /*2090*/  SEL R4, R0, 0xffffffe0, !P2 ;  /* 0xffffffe000047807 */ /* 0x004fe20005000000 */
[----:B------:R-:W-:Y:S03]  /*20a0*/  LDSM.16.M88.4 R20, [R184+0x4000] ;  /* 0x00400000b814783b */ /* 0x000fe60000000200 */
[----:B------:R-:W-:Y:S01]  /*20b0*/  SEL R2, R2, 0xfffffff0, !P1 ;  /* 0xfffffff002027807 */ /* 0x000fe20004800000 */
[----:B------:R-:W2:Y:S01]  /*20c0*/  LDSM.16.M88.4 R12, [R191] ;  /* 0x00000000bf0c783b */ /* 0x000ea20000000200 */
[----:B------:R-:W-:Y:S01]  /*20d0*/  R2P PR, R43, 0x6 ;  /* 0x000000062b007804 */ /* 0x000fe20000000000 */
[----:B------:R-:W-:-:S02]  /*20e0*/  IMAD R192, R4, 0x2, R191 ;  /* 0x0000000204c07824 */ /* 0x000fc400078e02bf */
[----:B---3--:R-:W3:Y:S01]  /*20f0*/  LDSM.16.M88.4 R8, [R191+0x2000] ;  /* 0x00200000bf08783b */ /* 0x008ee20000000200 */
[----:B------:R-:W-:Y:S01]  /*2100*/  IMAD R194, R2, 0x2, R191 ;  /* 0x0000000202c27824 */ /* 0x000fe200078e02bf */
[----:B------:R-:W-:Y:S01]  /*2110*/  SEL R0, R0, 0xffffffe0, !P1 ;  /* 0xffffffe000007807 */ /* 0x000fe20004800000 */
[----:B------:R-:W-:Y:S01]  /*2120*/  IMAD R193, R2, 0x2, R192 ;  /* 0x0000000202c17824 */ /* 0x000fe200078e02c0 */
[----:B------:R-:W4:Y:S03]  /*2130*/  LDSM.16.M88.4 R36, [R184+0x4800] ;  /* 0x00480000b824783b */ /* 0x000f260000000200 */
[----:B------:R-:W-:Y:S01]  /*2140*/  IMAD.IADD R190, R184, 0x1, R0 ;  /* 0x00000001b8be7824 */ /* 0x000fe200078e0200 */
[----:B------:R-:W5:Y:S02]  /*2150*/  LDSM.16.M88.4 R24, [R184+0x5800] ;  /* 0x00580000b818783b */ /* 0x000f640000000200 */
[----:B------:R-:W-:-:S02]  /*2160*/  @P2 VIADD R195, R3, 0xffffffc0 ;  /* 0xffffffc003c32836 */ /* 0x000fc40000000000 */
[----:B------:R-:W5:Y:S02]  /*2170*/  LDSM.16.M88.4 R32, [R184+0x5000] ;  /* 0x00500000b820783b */ /* 0x000f640000000200 */
[----:B------:R-:W-:Y:S02]  /*2180*/  IMAD.IADD R189, R0, 0x1, R195 ;  /* 0x0000000100bd7824 */ /* 0x000fe400078e02c3 */
[----:B------:R-:W-:Y:S01]  /*2190*/  LDSM.16.M88.4 R16, [R194+0x2000] ;  /* 0x00200000c210783b */ /* 0x000fe20000000200 */
[----:B------:R-:W-:-:S03]  /*21a0*/  IMAD.SHL.U32 R0, R155, 0x2, RZ ;  /* 0x000000029b007824 */ /* 0x000fc600078e00ff */
[----:B------:R-:W5:Y:S02]  /*21b0*/  LDSM.16.M88.4 R68, [R190+0x4800] ;  /* 0x00480000be44783b */ /* 0x000f640000000200 */
[----:B------:R-:W-:Y:S02]  /*21c0*/  LOP3.LUT R0, R0, 0x6, RZ, 0xc0, !PT ;  /* 0x0000000600007812 */ /* 0x000fe400078ec0ff */
[----:B------:R-:W5:Y:S03]  /*21d0*/  LDSM.16.M88.4 R64, [R190+0x5800] ;  /* 0x00580000be40783b */ /* 0x000f660000000200 */
[----:B------:R-:W-:Y:S01]  /*21e0*/  IMAD R0, R53, 0x40, R0 ;  /* 0x0000004035007824 */ /* 0x000fe200078e0200 */
[----:B------:R-:W5:Y:S03]  /*21f0*/  LDSM.16.M88.4 R60, [R190+0x4000] ;  /* 0x00400000be3c783b */ /* 0x000f660000000200 */
[C---:B------:R-:W-:Y:S01]  /*2200*/  VIADD R3, R0.reuse, 0x8 ;  /* 0x0000000800037836 */ /* 0x040fe20000000000 */
[----:B------:R-:W5:Y:S01]  /*2210*/  LDSM.16.M88.4 R28, [R194] ;  /* 0x00000000c21c783b */ /* 0x000f620000000200 */
[CC--:B------:R-:W-:Y:S01]  /*2220*/  ISETP.GE.AND P1, PT, R0.reuse, R52.reuse, PT ;  /* 0x000000340000720c */ /* 0x0c0fe20003f26270 */
[C---:B------:R-:W-:Y:S01]  /*2230*/  VIADD R5, R0.reuse, 0x1 ;  /* 0x0000000100057836 */ /* 0x040fe20000000000 */
[-C--:B--2---:R-:W-:Y:S01]  /*2240*/  HMMA.16816.F32 R96, R12, R20.reuse, RZ ;  /* 0x000000140c60723c */ /* 0x084fe200000018ff */
[----:B------:R-:W2:Y:S01]  /*2250*/  LDSM.16.M88.4 R56, [R190+0x5000] ;  /* 0x00500000be38783b */ /* 0x000ea20000000200 */
[-C--:B------:R-:W-:Y:S01]  /*2260*/  ISETP.GE.AND P3, PT, R3, R52.reuse, PT ;  /* 0x000000340300720c */ /* 0x080fe20003f66270 */
[C---:B------:R-:W-:Y:S01]  /*2270*/  VIADD R3, R0.reuse, 0x18 ;  /* 0x0000001800037836 */ /* 0x040fe20000000000 */
[-C--:B------:R-:W-:Y:S01]  /*2280*/  ISETP.GE.AND P0, PT, R5, R52.reuse, PT ;  /* 0x000000340500720c */ /* 0x080fe20003f06270 */
[C---:B-1----:R-:W-:Y:S01]  /*2290*/  VIADD R7, R0.reuse, 0x9 ;  /* 0x0000000900077836 */ /* 0x042fe20000000000 */
[C---:B---3--:R-:W-:Y:S01]  /*22a0*/  HMMA.16816.F32 R40, R8.reuse, R20, RZ ;  /* 0x000000140828723c */ /* 0x048fe200000018ff */
[C---:B------:R-:W-:Y:S01]  /*22b0*/  VIADD R6, R0.reuse, 0x10 ;  /* 0x0000001000067836 */ /* 0x040fe20000000000 */
[-C--:B------:R-:W-:Y:S01]  /*22c0*/  ISETP.GE.AND P4, PT, R3, R52.reuse, PT ;  /* 0x000000340300720c */ /* 0x080fe20003f86270 */
[C---:B------:R-:W-:Y:S01]  /*22d0*/  VIADD R3, R0.reuse, 0x19 ;  /* 0x0000001900037836 */ /* 0x040fe20000000000 */
[----:B------:R-:W0:Y:S01]  /*22e0*/  LDGDEPBAR ;  /* 0x00000000000079af */ /* 0x000e220000000000 */
[----:B------:R-:W-:Y:S01]  /*22f0*/  VIADD R5, R0, 0x11 ;  /* 0x0000001100057836 */ /* 0x000fe20000000000 */
[----:B------:R-:W-:Y:S01]  /*2300*/  HMMA.16816.F32 R72, R8, R22, RZ ;  /* 0x000000160848723c */ /* 0x000fe200000018ff */
[----:B------:R-:W-:-:S02]  /*2310*/  ISETP.GE.AND P6, PT, R6, R52, PT ;  /* 0x000000340600720c */ /* 0x000fc40003fc6270 */
[-C--:B------:R-:W-:Y:S01]  /*2320*/  ISETP.GE.AND P2, PT, R3, R52.reuse, PT ;  /* 0x000000340300720c */ /* 0x080fe20003f46270 */
[C---:B------:R-:W-:Y:S01]  /*2330*/  VIADD R3, R0.reuse, 0x20 ;  /* 0x0000002000037836 */ /* 0x040fe20000000000 */
[----:B------:R-:W-:Y:S01]  /*2340*/  ISETP.GE.AND P5, PT, R5, R52, PT ;  /* 0x000000340500720c */ /* 0x000fe20003fa6270 */
[----:B------:R-:W-:Y:S01]  /*2350*/  HMMA.16816.F32 R136, R12, R22, RZ ;  /* 0x000000160c88723c */ /* 0x000fe200000018ff */
[----:B------:R-:W-:-:S05]  /*2360*/  VIADD R5, R0, 0x30 ;  /* 0x0000003000057836 */ /* 0x000fca0000000000 */
[C---:B----4-:R-:W-:Y:S06]  /*2370*/  HMMA.16816.F32 R20, R8.reuse, R36, RZ ;  /* 0x000000240814723c */ /* 0x050fec00000018ff */
[C---:B-----5:R-:W-:Y:S06]  /*2380*/  HMMA.16816.F32 R48, R8.reuse, R24, RZ ;  /* 0x000000180830723c */ /* 0x060fec00000018ff */
[C---:B------:R-:W-:Y:S06]  /*2390*/  HMMA.16816.F32 R44, R8.reuse, R32, RZ ;  /* 0x00000020082c723c */ /* 0x040fec00000018ff */
[C---:B------:R-:W-:Y:S06]  /*23a0*/  HMMA.16816.F32 R92, R8.reuse, R34, RZ ;  /* 0x00000022085c723c */ /* 0x040fec00000018ff */
[C---:B------:R-:W-:Y:S06]  /*23b0*/  HMMA.16816.F32 R84, R8.reuse, R38, RZ ;  /* 0x000000260854723c */ /* 0x040fec00000018ff */
[----:B------:R-:W-:Y:S06]  /*23c0*/  HMMA.16816.F32 R80, R8, R26, RZ ;  /* 0x0000001a0850723c */ /* 0x000fec00000018ff */
[C---:B------:R-:W-:Y:S06]  /*23d0*/  HMMA.16816.F32 R76, R12.reuse, R32, RZ ;  /* 0x000000200c4c723c */ /* 0x040fec00000018ff */
[C---:B------:R-:W-:Y:S06]  /*23e0*/  HMMA.16816.F32 R8, R12.reuse, R24, RZ ;  /* 0x000000180c08723c */ /* 0x040fec00000018ff */
[----:B------:R-:W-:Y:S01]  /*23f0*/  HMMA.16816.F32 R120, R12, R26, RZ ;  /* 0x0000001a0c78723c */ /* 0x000fe200000018ff */
[----:B------:R-:W-:Y:S05]  /*2400*/  LDSM.16.M88.4 R24, [R192] ;  /* 0x00000000c018783b */ /* 0x000fea0000000200 */
[C---:B------:R-:W-:Y:S01]  /*2410*/  HMMA.16816.F32 R144, R16.reuse, R68, R20 ;  /* 0x000000441090723c */ /* 0x040fe20000001814 */
[----:B------:R-:W-:Y:S05]  /*2420*/  LDSM.16.M88.4 R20, [R192+0x2000] ;  /* 0x00200000c014783b */ /* 0x000fea0000000200 */
[----:B------:R-:W-:Y:S01]  /*2430*/  HMMA.16816.F32 R124, R16, R64, R48 ;  /* 0x00000040107c723c */ /* 0x000fe20000001830 */
[----:B------:R-:W1:Y:S05]  /*2440*/  LDSM.16.M88.4 R48, [R195] ;  /* 0x00000000c330783b */ /* 0x000e6a0000000200 */
[C---:B------:R-:W-:Y:S06]  /*2450*/  HMMA.16816.F32 R88, R12.reuse, R36, RZ ;  /* 0x000000240c58723c */ /* 0x040fec00000018ff */
[C---:B------:R-:W-:Y:S01]  /*2460*/  HMMA.16816.F32 R132, R12.reuse, R38, RZ ;  /* 0x000000260c84723c */ /* 0x040fe200000018ff */
[----:B------:R-:W-:Y:S05]  /*2470*/  LDSM.16.M88.4 R36, [R195+0x1800] ;  /* 0x00180000c324783b */ /* 0x000fea0000000200 */
[----:B------:R-:W-:Y:S01]  /*2480*/  HMMA.16816.F32 R128, R12, R34, RZ ;  /* 0x000000220c80723c */ /* 0x000fe200000018ff */
[----:B------:R-:W-:Y:S04]  /*2490*/  LDSM.16.M88.4 R32, [R189] ;  /* 0x00000000bd20783b */ /* 0x000fe80000000200 */
[----:B------:R-:W-:Y:S01]  /*24a0*/  LDSM.16.M88.4 R12, [R193] ;  /* 0x00000000c10c783b */ /* 0x000fe20000000200 */
[C---:B------:R-:W-:Y:S06]  /*24b0*/  HMMA.16816.F32 R112, R16.reuse, R62, R72 ;  /* 0x0000003e1070723c */ /* 0x040fec0000001848 */
[-C--:B------:R-:W-:Y:S01]  /*24c0*/  HMMA.16816.F32 R116, R16, R60.reuse, R40 ;  /* 0x0000003c1074723c */ /* 0x080fe20000001828 */
[----:B------:R-:W-:Y:S05]  /*24d0*/  LDSM.16.M88.4 R40, [R195+0x1000] ;  /* 0x00100000c328783b */ /* 0x000fea0000000200 */
[----:B------:R-:W-:Y:S06]  /*24e0*/  HMMA.16816.F32 R72, R28, R60, R96 ;  /* 0x0000003c1c48723c */ /* 0x000fec0000001860 */
[C---:B--2---:R-:W-:Y:S01]  /*24f0*/  HMMA.16816.F32 R140, R16.reuse, R56, R44 ;  /* 0x00000038108c723c */ /* 0x044fe2000000182c */
[----:B------:R-:W2:Y:S05]  /*2500*/  LDSM.16.M88.4 R44, [R195+0x800] ;  /* 0x00080000c32c783b */ /* 0x000eaa0000000200 */
[C---:B------:R-:W-:Y:S06]  /*2510*/  HMMA.16816.F32 R104, R16.reuse, R58, R92 ;  /* 0x0000003a1068723c */ /* 0x040fec000000185c */
[----:B------:R-:W-:Y:S06]  /*2520*/  HMMA.16816.F32 R108, R16, R70, R84 ;  /* 0x00000046106c723c */ /* 0x000fec0000001854 */
[C---:B------:R-:W-:Y:S06]  /*2530*/  HMMA.16816.F32 R92, R28.reuse, R56, R76 ;  /* 0x000000381c5c723c */ /* 0x040fec000000184c */
[C---:B------:R-:W-:Y:S01]  /*2540*/  HMMA.16816.F32 R84, R28.reuse, R64, R8 ;  /* 0x000000401c54723c */ /* 0x040fe20000001808 */
[----:B------:R-:W3:Y:S05]  /*2550*/  LDSM.16.M88.4 R8, [R193+0x2000] ;  /* 0x00200000c108783b */ /* 0x000eea0000000200 */
[C---:B------:R-:W-:Y:S06]  /*2560*/  HMMA.16816.F32 R76, R28.reuse, R62, R136 ;  /* 0x0000003e1c4c723c */ /* 0x040fec0000001888 */
[----:B------:R-:W-:Y:S06]  /*2570*/  HMMA.16816.F32 R88, R28, R68, R88 ;  /* 0x000000441c58723c */ /* 0x000fec0000001858 */
[----:B------:R-:W-:Y:S06]  /*2580*/  HMMA.16816.F32 R100, R16, R66, R80 ;  /* 0x000000421064723c */ /* 0x000fec0000001850 */
[C---:B------:R-:W-:Y:S06]  /*2590*/  HMMA.16816.F32 R80, R28.reuse, R70, R132 ;  /* 0x000000461c50723c */ /* 0x040fec0000001884 */
[----:B------:R-:W-:Y:S06]  /*25a0*/  HMMA.16816.F32 R68, R28, R58, R128 ;  /* 0x0000003a1c44723c */ /* 0x000fec0000001880 */
[-C--:B-1----:R-:W-:Y:S06]  /*25b0*/  HMMA.16816.F32 R16, R20, R48.reuse, R116 ;  /* 0x000000301410723c */ /* 0x082fec0000001874 */
[----:B------:R-:W-:Y:S06]  /*25c0*/  HMMA.16816.F32 R60, R24, R48, R72 ;  /* 0x00000030183c723c */ /* 0x000fec0000001848 */
[----:B------:R-:W-:Y:S01]  /*25d0*/  HMMA.16816.F32 R56, R28, R66, R120 ;  /* 0x000000421c38723c */ /* 0x000fe20000001878 */
[----:B------:R-:W1:Y:S05]  /*25e0*/  LDSM.16.M88.4 R28, [R189+0x800] ;  /* 0x00080000bd1c783b */ /* 0x000e6a0000000200 */
[-C--:B------:R-:W-:Y:S06]  /*25f0*/  HMMA.16816.F32 R64, R20, R50.reuse, R112 ;  /* 0x000000321440723c */ /* 0x080fec0000001870 */
[----:B------:R-:W-:Y:S06]  /*2600*/  HMMA.16816.F32 R48, R24, R50, R76 ;  /* 0x000000321830723c */ /* 0x000fec000000184c */
[-C--:B--2---:R-:W-:Y:S06]  /*2610*/  HMMA.16816.F32 R96, R20, R44.reuse, R144 ;  /* 0x0000002c1460723c */ /* 0x084fec0000001890 */
[----:B------:R-:W-:Y:S06]  /*2620*/  HMMA.16816.F32 R72, R24, R44, R88 ;  /* 0x0000002c1848723c */ /* 0x000fec0000001858 */
[C---:B------:R-:W-:Y:S06]  /*2630*/  HMMA.16816.F32 R140, R20.reuse, R40, R140 ;  /* 0x00000028148c723c */ /* 0x040fec000000188c */
[----:B------:R-:W-:Y:S06]  /*2640*/  HMMA.16816.F32 R104, R20, R42, R104 ;  /* 0x0000002a1468723c */ /* 0x000fec0000001868 */
[C---:B------:R-:W-:Y:S06]  /*2650*/  HMMA.16816.F32 R92, R24.reuse, R40, R92 ;  /* 0x00000028185c723c */ /* 0x040fec000000185c */
[----:B------:R-:W-:Y:S06]  /*2660*/  HMMA.16816.F32 R76, R24, R42, R68 ;  /* 0x0000002a184c723c */ /* 0x000fec0000001844 */
[C---:B------:R-:W-:Y:S06]  /*2670*/  HMMA.16816.F32 R124, R20.reuse, R36, R124 ;  /* 0x00000024147c723c */ /* 0x040fec000000187c */
[C---:B------:R-:W-:Y:S06]  /*2680*/  HMMA.16816.F32 R108, R20.reuse, R46, R108 ;  /* 0x0000002e146c723c */ /* 0x040fec000000186c */
[----:B------:R-:W-:Y:S01]  /*2690*/  HMMA.16816.F32 R100, R20, R38, R100 ;  /* 0x000000261464723c */ /* 0x000fe20000001864 */
[----:B------:R-:W2:Y:S05]  /*26a0*/  LDSM.16.M88.4 R20, [R189+0x1800] ;  /* 0x00180000bd14783b */ /* 0x000eaa0000000200 */
[----:B---3--:R-:W-:Y:S01]  /*26b0*/  HMMA.16816.F32 R68, R8, R32, R16 ;  /* 0x000000200844723c */ /* 0x008fe20000001810 */
[----:B------:R-:W3:Y:S01]  /*26c0*/  LDSM.16.M88.4 R16, [R189+0x1000] ;  /* 0x00100000bd10783b */ /* 0x000ee20000000200 */
[----:B------:R-:W-:-:S04]  /*26d0*/  DEPBAR.LE SB0, 0x0 ;  /* 0x000080000000791a */ /* 0x000fc80000000000 */
[----:B------:R-:W-:Y:S06]  /*26e0*/  HMMA.16816.F32 R40, R12, R32, R60 ;  /* 0x000000200c28723c */ /* 0x000fec000000183c */
[C---:B------:R-:W-:Y:S06]  /*26f0*/  HMMA.16816.F32 R88, R24.reuse, R36, R84 ;  /* 0x000000241858723c */ /* 0x040fec0000001854 */
[----:B------:R-:W-:Y:S06]  /*2700*/  HMMA.16816.F32 R84, R24, R38, R56 ;  /* 0x000000261854723c */ /* 0x000fec0000001838 */
[----:B------:R-:W-:Y:S01]  /*2710*/  HMMA.16816.F32 R36, R8, R34, R64 ;  /* 0x000000220824723c */ /* 0x000fe20000001840 */
[----:B------:R-:W-:-:S02]  /*2720*/  FSEL R68, R68, -INF , !P1 ;  /* 0xff80000044447808 */ /* 0x000fc40004800000 */
[----:B------:R-:W-:-:S03]  /*2730*/  FSEL R69, R69, -INF , !P0 ;  /* 0xff80000045457808 */ /* 0x000fc60004000000 */
[----:B------:R-:W-:Y:S01]  /*2740*/  HMMA.16816.F32 R32, R12, R34, R48 ;  /* 0x000000220c20723c */ /* 0x000fe20000001830 */
[----:B------:R-:W-:Y:S02]  /*2750*/  FSEL R65, R40, -INF , !P1 ;  /* 0xff80000028417808 */ /* 0x000fe40004800000 */
[----:B------:R-:W-:-:S03]  /*2760*/  FSEL R64, R41, -INF , !P0 ;  /* 0xff80000029407808 */ /* 0x000fc60004000000 */
[----:B------:R-:W-:Y:S06]  /*2770*/  HMMA.16816.F32 R80, R24, R46, R80 ;  /* 0x0000002e1850723c */ /* 0x000fec0000001850 */
[-C--:B-1----:R-:W-:Y:S06]  /*2780*/  HMMA.16816.F32 R44, R12, R28.reuse, R72 ;  /* 0x0000001c0c2c723c */ /* 0x082fec0000001848 */
[----:B------:R-:W-:Y:S01]  /*2790*/  HMMA.16816.F32 R24, R8, R28, R96 ;  /* 0x0000001c0818723c */ /* 0x000fe20000001860 */
[----:B------:R-:W-:-:S02]  /*27a0*/  FSEL R74, R70, -INF , !P1 ;  /* 0xff800000464a7808 */ /* 0x000fc40004800000 */
[----:B------:R-:W-:Y:S02]  /*27b0*/  FSEL R75, R71, -INF , !P0 ;  /* 0xff800000474b7808 */ /* 0x000fe40004000000 */
[----:B------:R-:W-:Y:S01]  /*27c0*/  FSEL R73, R38, -INF , !P3 ;  /* 0xff80000026497808 */ /* 0x000fe20005800000 */
[-C--:B------:R-:W-:Y:S01]  /*27d0*/  HMMA.16816.F32 R56, R8, R30.reuse, R108 ;  /* 0x0000001e0838723c */ /* 0x080fe2000000186c */
[----:B------:R-:W-:Y:S02]  /*27e0*/  FSEL R96, R42, -INF , !P1 ;  /* 0xff8000002a607808 */ /* 0x000fe40004800000 */
[----:B------:R-:W-:Y:S01]  /*27f0*/  ISETP.GE.AND P1, PT, R3, R52, PT ;  /* 0x000000340300720c */ /* 0x000fe20003f26270 */
[----:B------:R-:W-:Y:S01]  /*2800*/  VIADD R3, R0, 0x21 ;  /* 0x0000002100037836 */ /* 0x000fe20000000000 */
[----:B------:R-:W-:Y:S01]  /*2810*/  FSEL R71, R36, -INF , !P3 ;  /* 0xff80000024477808 */ /* 0x000fe20005800000 */
[----:B------:R-:W-:Y:S01]  /*2820*/  HMMA.16816.F32 R48, R12, R30, R80 ;  /* 0x0000001e0c30723c */ /* 0x000fe20000001850 */
[----:B------:R-:W-:-:S02]  /*2830*/  FSEL R108, R43, -INF , !P0 ;  /* 0xff8000002b6c7808 */ /* 0x000fc40004000000 */
[----:B------:R-:W-:Y:S02]  /*2840*/  FSEL R110, R34, -INF , !P3 ;  /* 0xff800000226e7808 */ /* 0x000fe40005800000 */
[----:B------:R-:W-:Y:S01]  /*2850*/  FSEL R67, R32, -INF , !P3 ;  /* 0xff80000020437808 */ /* 0x000fe20005800000 */
[C---:B--2---:R-:W-:Y:S01]  /*2860*/  HMMA.16816.F32 R80, R8.reuse, R22, R100 ;  /* 0x000000160850723c */ /* 0x044fe20000001864 */
[-C--:B------:R-:W-:Y:S01]  /*2870*/  ISETP.GE.AND P0, PT, R3, R52.reuse, PT ;  /* 0x000000340300720c */ /* 0x080fe20003f06270 */
[----:B------:R-:W-:Y:S01]  /*2880*/  VIADD R3, R0, 0x28 ;  /* 0x0000002800037836 */ /* 0x000fe20000000000 */
[----:B------:R-:W-:Y:S02]  /*2890*/  ISETP.GE.AND P3, PT, R7, R52, PT ;  /* 0x000000340700720c */ /* 0x000fe40003f66270 */
[----:B------:R-:W-:Y:S01]  /*28a0*/  FSEL R121, R46, -INF , !P6 ;  /* 0xff8000002e797808 */ /* 0x000fe20007000000 */
[----:B---3--:R-:W-:Y:S01]  /*28b0*/  HMMA.16816.F32 R60, R8, R16, R140 ;  /* 0x00000010083c723c */ /* 0x008fe2000000188c */
[----:B------:R-:W-:-:S02]  /*28c0*/  FSEL R72, R39, -INF , !P3 ;  /* 0xff80000027487808 */ /* 0x000fc40005800000 */
[----:B------:R-:W-:Y:S02]  /*28d0*/  FSEL R70, R37, -INF , !P3 ;  /* 0xff80000025467808 */ /* 0x000fe40005800000 */
[----:B------:R-:W-:Y:S01]  /*28e0*/  FSEL R109, R35, -INF , !P3 ;  /* 0xff800000236d7808 */ /* 0x000fe20005800000 */
[C---:B------:R-:W-:Y:S01]  /*28f0*/  HMMA.16816.F32 R104, R8.reuse, R18, R104 ;  /* 0x000000120868723c */ /* 0x040fe20000001868 */
[----:B------:R-:W-:Y:S02]  /*2900*/  FSEL R66, R33, -INF , !P3 ;  /* 0xff80000021427808 */ /* 0x000fe40005800000 */
[----:B------:R-:W-:Y:S01]  /*2910*/  ISETP.GE.AND P3, PT, R3, R52, PT ;  /* 0x000000340300720c */ /* 0x000fe20003f66270 */
[----:B------:R-:W-:Y:S01]  /*2920*/  VIADD R3, R0, 0x29 ;  /* 0x0000002900037836 */ /* 0x000fe20000000000 */
[----:B------:R-:W-:Y:S01]  /*2930*/  FSEL R102, R26, -INF , !P6 ;  /* 0xff8000001a667808 */ /* 0x000fe20007000000 */
[----:B------:R-:W-:Y:S01]  /*2940*/  HMMA.16816.F32 R124, R8, R20, R124 ;  /* 0x00000014087c723c */ /* 0x000fe2000000187c */
[----:B------:R-:W-:-:S02]  /*2950*/  FSEL R101, R24, -INF , !P6 ;  /* 0xff80000018657808 */ /* 0x000fc40007000000 */
[----:B------:R-:W-:Y:S02]  /*2960*/  FSEL R44, R44, -INF , !P6 ;  /* 0xff8000002c2c7808 */ /* 0x000fe40007000000 */
[----:B------:R-:W-:Y:S01]  /*2970*/  ISETP.GE.AND P6, PT, R3, R52, PT ;  /* 0x000000340300720c */ /* 0x000fe20003fc6270 */
[C---:B------:R-:W-:Y:S01]  /*2980*/  HMMA.16816.F32 R8, R12.reuse, R16, R92 ;  /* 0x000000100c08723c */ /* 0x040fe2000000185c */
[----:B------:R-:W-:Y:S02]  /*2990*/  FMNMX.FTZ R3, R65, R64, !PT ;  /* 0x0000004041037209 */ /* 0x000fe40007810000 */
[----:B------:R-:W-:Y:S02]  /*29a0*/  FSEL R31, R45, -INF , !P5 ;  /* 0xff8000002d1f7808 */ /* 0x000fe40006800000 */
[----:B------:R-:W-:Y:S01]  /*29b0*/  FMNMX.FTZ R3, R67, R3, !PT ;  /* 0x0000000343037209 */ /* 0x000fe20007810000 */
[----:B------:R-:W-:Y:S01]  /*29c0*/  HMMA.16816.F32 R40, R12, R18, R76 ;  /* 0x000000120c28723c */ /* 0x000fe2000000184c */
[----:B------:R-:W-:-:S02]  /*29d0*/  FSEL R29, R48, -INF , !P4 ;  /* 0xff800000301d7808 */ /* 0x000fc40006000000 */
[----:B------:R-:W-:Y:S02]  /*29e0*/  FMNMX.FTZ R3, R66, R3, !PT ;  /* 0x0000000342037209 */ /* 0x000fe40007810000 */
[----:B------:R-:W-:Y:S01]  /*29f0*/  P2R R28, PR, RZ, 0x8 ;  /* 0x00000008ff1c7803 */ /* 0x000fe20000000000 */
[C---:B------:R-:W-:Y:S01]  /*2a00*/  HMMA.16816.F32 R36, R12.reuse, R20, R88 ;  /* 0x000000140c24723c */ /* 0x040fe20000001858 */
[----:B------:R-:W-:Y:S02]  /*2a10*/  FMNMX.FTZ R3, R44, R3, !PT ;  /* 0x000000032c037209 */ /* 0x000fe40007810000 */
[----:B------:R-:W-:Y:S02]  /*2a20*/  FSEL R30, R49, -INF , !P2 ;  /* 0xff800000311e7808 */ /* 0x000fe40005000000 */
[----:B------:R-:W-:Y:S01]  /*2a30*/  FMNMX.FTZ R3, R31, R3, !PT ;  /* 0x000000031f037209 */ /* 0x000fe20007810000 */
[----:B------:R-:W-:Y:S01]  /*2a40*/  HMMA.16816.F32 R32, R12, R22, R84 ;  /* 0x000000160c20723c */ /* 0x000fe20000001854 */
[----:B------:R-:W-:-:S02]  /*2a50*/  FSEL R103, R58, -INF , !P4 ;  /* 0xff8000003a677808 */ /* 0x000fc40006000000 */
[----:B------:R-:W-:Y:S02]  /*2a60*/  FMNMX.FTZ R3, R29, R3, !PT ;  /* 0x000000031d037209 */ /* 0x000fe40007810000 */
[----:B------:R-:W-:Y:S02]  /*2a70*/  FSEL R92, R56, -INF , !P4 ;  /* 0xff800000385c7808 */ /* 0x000fe40006000000 */
[----:B------:R-:W-:Y:S01]  /*2a80*/  FSEL R135, R50, -INF , !P4 ;  /* 0xff80000032877808 */ /* 0x000fe20006000000 */
[----:B------:R-:W-:Y:S01]  /*2a90*/  VIADD R15, R0, 0x39 ;  /* 0x00000039000f7836 */ /* 0x000fe20000000000 */
[----:B------:R-:W-:Y:S02]  /*2aa0*/  ISETP.NE.AND P4, PT, R28, RZ, PT ;  /* 0x000000ff1c00720c */ /* 0x000fe40003f85270 */
[----:B------:R-:W-:Y:S02]  /*2ab0*/  FSEL R49, R8, -INF , !P1 ;  /* 0xff80000008317808 */ /* 0x000fe40004800000 */
[----:B------:R-:W-:-:S02]  /*2ac0*/  FMNMX.FTZ R3, R30, R3, !PT ;  /* 0x000000031e037209 */ /* 0x000fc40007810000 */
[----:B------:R-:W-:Y:S02]  /*2ad0*/  FSEL R120, R9, -INF , !P0 ;  /* 0xff80000009787808 */ /* 0x000fe40004000000 */
[----:B------:R-:W-:Y:S02]  /*2ae0*/  FMNMX.FTZ R3, R49, R3, !PT ;  /* 0x0000000331037209 */ /* 0x000fe40007810000 */
[----:B------:R-:W-:Y:S02]  /*2af0*/  FSEL R132, R40, -INF , !P4 ;  /* 0xff80000028847808 */ /* 0x000fe40006000000 */
[----:B------:R-:W-:Y:S02]  /*2b00*/  ISETP.GE.AND P4, PT, R52, 0x41, PT ;  /* 0x000000413400780c */ /* 0x000fe40003f86270 */
[----:B------:R-:W-:Y:S02]  /*2b10*/  FSEL R112, R27, -INF , !P5 ;  /* 0xff8000001b707808 */ /* 0x000fe40006800000 */
[----:B------:R-:W-:-:S02]  /*2b20*/  FSEL R93, R25, -INF , !P5 ;  /* 0xff800000195d7808 */ /* 0x000fc40006800000 */
[----:B------:R-:W-:Y:S02]  /*2b30*/  FSEL R138, R47, -INF , !P5 ;  /* 0xff8000002f8a7808 */ /* 0x000fe40006800000 */
[-C--:B------:R-:W-:Y:S01]  /*2b40*/  ISETP.GE.AND P5, PT, R5, R52.reuse, PT ;  /* 0x000000340500720c */ /* 0x080fe20003fa6270 */
[----:B------:R-:W-:Y:S01]  /*2b50*/  VIADD R5, R0, 0x31 ;  /* 0x0000003100057836 */ /* 0x000fe20000000000 */
[----:B------:R-:W-:Y:S02]  /*2b60*/  FMNMX.FTZ R3, R120, R3, !PT ;  /* 0x0000000378037209 */ /* 0x000fe40007810000 */
[----:B------:R-:W-:Y:S02]  /*2b70*/  FSEL R133, R41, -INF , !P6 ;  /* 0xff80000029857808 */ /* 0x000fe40007000000 */
[----:B------:R-:W-:Y:S02]  /*2b80*/  FMNMX.FTZ R3, R132, R3, !PT ;  /* 0x0000000384037209 */ /* 0x000fe40007810000 */
[----:B------:R-:W-:Y:S01]  /*2b90*/  ISETP.GE.AND P3, PT, R5, R52, PT ;  /* 0x000000340500720c */ /* 0x000fe20003f66270 */
[----:B------:R-:W-:Y:S01]  /*2ba0*/  VIADD R5, R0, 0x38 ;  /* 0x0000003800057836 */ /* 0x000fe20000000000 */
[----:B------:R-:W-:-:S02]  /*2bb0*/  FSEL R146, R36, -INF , !P5 ;  /* 0xff80000024927808 */ /* 0x000fc40006800000 */
[----:B------:R-:W-:Y:S02]  /*2bc0*/  FMNMX.FTZ R0, R133, R3, !PT ;  /* 0x0000000385007209 */ /* 0x000fe40007810000 */
[----:B------:R-:W-:Y:S02]  /*2bd0*/  FSEL R50, R59, -INF , !P2 ;  /* 0xff8000003b327808 */ /* 0x000fe40005000000 */
[----:B------:R-:W-:Y:S02]  /*2be0*/  FSEL R48, R57, -INF , !P2 ;  /* 0xff80000039307808 */ /* 0x000fe40005000000 */
[----:B------:R-:W-:Y:S02]  /*2bf0*/  FSEL R134, R51, -INF , !P2 ;  /* 0xff80000033867808 */ /* 0x000fe40005000000 */
[----:B------:R-:W-:Y:S02]  /*2c00*/  ISETP.GE.AND P2, PT, R5, R52, PT ;  /* 0x000000340500720c */ /* 0x000fe40003f46270 */
[----:B------:R-:W-:-:S02]  /*2c10*/  FSEL R143, R62, -INF , !P1 ;  /* 0xff8000003e8f7808 */ /* 0x000fc40004800000 */
[----:B------:R-:W-:Y:S02]  /*2c20*/  FSEL R140, R60, -INF , !P1 ;  /* 0xff8000003c8c7808 */ /* 0x000fe40004800000 */
[----:B------:R-:W-:Y:S02]  /*2c30*/  FSEL R155, R10, -INF , !P1 ;  /* 0xff8000000a9b7808 */ /* 0x000fe40004800000 */
[----:B------:R-:W-:Y:S02]  /*2c40*/  FSEL R156, R11, -INF , !P0 ;  /* 0xff8000000b9c7808 */ /* 0x000fe40004000000 */
[----:B------:R-:W-:Y:S02]  /*2c50*/  FSEL R144, R63, -INF , !P0 ;  /* 0xff8000003f907808 */ /* 0x000fe40004000000 */
[----:B------:R-:W-:Y:S02]  /*2c60*/  FSEL R142, R61, -INF , !P0 ;  /* 0xff8000003d8e7808 */ /* 0x000fe40004000000 */
[----:B------:R-:W-:-:S02]  /*2c70*/  FSEL R147, R37, -INF , !P3 ;  /* 0xff80000025937808 */ /* 0x000fc40005800000 */
[----:B------:R-:W-:Y:S01]  /*2c80*/  FMNMX.FTZ R14, R146, R0, !PT ;  /* 0x00000000920e7209 */ /* 0x000fe20007810000 */
[----:B------:R-:W-:Y:S06]  /*2c90*/  BAR.SYNC.DEFER_BLOCKING 0x0 ;  /* 0x0000000000007b1d */ /* 0x000fec0000010000 */
[----:B------:R-:W-:Y:S05]  /*2ca0*/  @!P4 BRA `(.L_x_1149) ;  /* 0x000000000064c947 */ /* 0x000fea0003800000 */
[----:B------:R-:W-:Y:S01]  /*2cb0*/  LEA.HI.SX32 R0, R199, 0xfffffffe, 0x1a ;  /* 0xfffffffec7007811 */ /* 0x000fe200078fd2ff */
[----:B------:R-:W-:-:S03]  /*2cc0*/  ULDC.64 UR6, c[0x0][0x218] ;  /* 0x0000860000067ab9 */ /* 0x000fc60000000a00 */
[----:B------:R-:W-:Y:S01]  /*2cd0*/  SHF.R.S32.HI R5, RZ, 0x1f, R0 ;  /* 0x0000001fff057819 */ /* 0x000fe20000011400 */
[----:B------:R-:W-:Y:S02]  /*2ce0*/  IMAD R3, R150, R0, RZ ;  /* 0x0000000096037224 */ /* 0x000fe400078e02ff */
[----:B------:R-:W-:Y:S01]  /*2cf0*/  IMAD.WIDE.U32 R6, R0, R154, R242 ;  /* 0x0000009a00067225 */ /* 0x000fe200078e00f2 */
[----:B------:R-:W-:-:S03]  /*2d00*/  SHF.L.U64.HI R0, R54, 0x5, R55 ;  /* 0x0000000536007819 */ /* 0x000fc60000010237 */
[----:B------:R-:W-:Y:S01]  /*2d10*/  IMAD R3, R5, R154, R3 ;  /* 0x0000009a05037224 */ /* 0x000fe200078e0203 */
[----:B------:R-:W-:-:S03]  /*2d20*/  LEA R10, P0, R6, UR6, 0x1 ;  /* 0x00000006060a7c11 */ /* 0x000fc6000f8008ff */
[----:B------:R-:W-:Y:S02]  /*2d30*/  IMAD.IADD R5, R7, 0x1, R3 ;  /* 0x0000000107057824 */ /* 0x000fe400078e0203 */
[----:B------:R-:W-:-:S03]  /*2d40*/  IMAD.SHL.U32 R3, R54, 0x20, RZ ;  /* 0x0000002036037824 */ /* 0x000fc600078e00ff */
[----:B------:R-:W-:Y:S02]  /*2d50*/  LEA.HI.X R11, R6, UR7, R5, 0x1, P0 ;  /* 0x00000007060b7c11 */ /* 0x000fe400080f0c05 */
[----:B------:R-:W-:-:S03]  /*2d60*/  IADD3 R8, P0, R3, R10, RZ ;  /* 0x0000000a03087210 */ /* 0x000fc60007f1e0ff */
[----:B------:R-:W-:Y:S01]  /*2d70*/  @!PT LDS RZ, [RZ] ;  /* 0x00000000fffff984 */ /* 0x000fe20000000800 */
[----:B------:R-:W-:Y:S01]  /*2d80*/  @!PT LDS RZ, [RZ] ;  /* 0x00000000fffff984 */ /* 0x000fe20000000800 */
[----:B------:R-:W-:Y:S01]  /*2d90*/  @!PT LDS RZ, [RZ] ;  /* 0x00000000fffff984 */ /* 0x000fe20000000800 */
[----:B------:R1:W-:Y:S02]  /*2da0*/  LDGSTS.E.BYPASS.LTC128B.128 [R200+0x4000], desc[UR28][R10.64] ;  /* 0x040000000ac87fae */ /* 0x0003e4000b901d5c */
[----:B------:R-:W-:Y:S01]  /*2db0*/  IMAD.X R9, R0, 0x1, R11, P0 ;  /* 0x0000000100097824 */ /* 0x000fe200000e060b */
[----:B------:R-:W-:-:S04]  /*2dc0*/  IADD3 R6, P0, R8, R3, RZ ;  /* 0x0000000308067210 */ /* 0x000fc80007f1e0ff */
[----:B------:R1:W-:Y:S01]  /*2dd0*/  LDGSTS.E.BYPASS.LTC128B.128 [R200+0x4800], desc[UR28][R8.64] ;  /* 0x0480000008c87fae */ /* 0x0003e2000b901d5c */
[----:B------:R-:W-:Y:S01]  /*2de0*/  IMAD.X R7, R9, 0x1, R0, P0 ;  /* 0x0000000109077824 */ /* 0x000fe200000e0600 */
[----:B------:R-:W-:-:S04]  /*2df0*/  IADD3 R12, P0, R6, R3, RZ ;  /* 0x00000003060c7210 */ /* 0x000fc80007f1e0ff */
[----:B------:R1:W-:Y:S01]  /*2e00*/  LDGSTS.E.BYPASS.LTC128B.128 [R200+0x5000], desc[UR28][R6.64] ;  /* 0x0500000006c87fae */ /* 0x0003e2000b901d5c */
[----:B------:R-:W-:-:S05]  /*2e10*/  IMAD.X R13, R7, 0x1, R0, P0 ;  /* 0x00000001070d7824 */ /* 0x000fca00000e0600 */
[----:B------:R1:W-:Y:S04]  /*2e20*/  LDGSTS.E.BYPASS.LTC128B.128 [R200+0x5800], desc[UR28][R12.64] ;  /* 0x058000000cc87fae */ /* 0x0003e8000b901d5c */
[----:B------:R-:W0:Y:S02]  /*2e30*/  LDGDEPBAR ;  /* 0x00000000000079af */ /* 0x000e240000000000 */
.L_x_1149:
[----:B------:R-:W-:Y:S01]  /*2e40*/  ISETP.GE.AND P0, PT, R15, R52, PT ;  /* 0x000000340f00720c */ /* 0x000fe20003f06270 */
[----:B------:R-:W-:Y:S01]  /*2e50*/  ULDC UR6, c[0x0][0x2ec] ;  /* 0x0000bb0000067ab9 */ /* 0x000fe20000000800 */
[----:B------:R-:W-:Y:S01]  /*2e60*/  FSEL R174, R32, -INF , !P2 ;  /* 0xff80000020ae7808 */ /* 0x000fe20005000000 */
[----:B------:R-:W-:Y:S01]  /*2e70*/  IMAD R222, R222, 0x8, R151 ;  /* 0x00000008dede7824 */ /* 0x000fe200078e0297 */
[----:B------:R-:W-:Y:S01]  /*2e80*/  FMNMX.FTZ R0, R147, R14, !PT ;  /* 0x0000000e93007209 */ /* 0x000fe20007810000 */
[----:B------:R-:W-:Y:S01]  /*2e90*/  IMAD.WIDE.U32 R18, R209, -0x2daee0ad, RZ ;  /* 0xd2511f53d1127825 */ /* 0x000fe200078e00ff */
[----:B------:R-:W-:Y:S01]  /*2ea0*/  FSEL R175, R33, -INF , !P0 ;  /* 0xff80000021af7808 */ /* 0x000fe20004000000 */
[----:B------:R-:W-:Y:S01]  /*2eb0*/  UIADD3 UR22, UR30, -0x61c88647, URZ ;  /* 0x9e3779b91e167890 */ /* 0x000fe2000fffe03f */
[----:B------:R-:W-:Y:S01]  /*2ec0*/  FMNMX.FTZ R0, R174, R0, !PT ;  /* 0x00000000ae007209 */ /* 0x000fe20007810000 */
[----:B------:R-:W-:Y:S01]  /*2ed0*/  VIADD R220, R222, 0x4 ;  /* 0x00000004dedc7836 */ /* 0x000fe20000000000 */
[----:B------:R-:W-:Y:S01]  /*2ee0*/  LOP3.LUT R204, R204, UR30, RZ, 0x3c, !PT ;  /* 0x0000001ecccc7c12 */ /* 0x000fe2000f8e3cff */
[----:B-1----:R-:W-:Y:S01]  /*2ef0*/  IMAD.WIDE.U32 R8, R222, -0x326172a9, RZ ;  /* 0xcd9e8d57de087825 */ /* 0x002fe200078e00ff */
[----:B------:R-:W-:Y:S01]  /*2f00*/  FMNMX.FTZ R0, R175, R0, !PT ;  /* 0x00000000af007209 */ /* 0x000fe20007810000 */
[----:B------:R-:W-:Y:S01]  /*2f10*/  UIADD3 UR21, UR31, -0x4498517b, URZ ;  /* 0xbb67ae851f157890 */ /* 0x000fe2000fffe03f */
[----:B------:R-:W-:Y:S01]  /*2f20*/  FSEL R150, R124, -INF , !P5 ;  /* 0xff8000007c967808 */ /* 0x000fe20006800000 */
[----:B------:R-:W-:Y:S01]  /*2f30*/  IMAD.WIDE.U32 R6, R220, -0x326172a9, RZ ;  /* 0xcd9e8d57dc067825 */ /* 0x000fe200078e00ff */
[----:B------:R-:W-:Y:S01]  /*2f40*/  UIADD3 UR20, UR30, 0x3c6ef372, URZ ;  /* 0x3c6ef3721e147890 */ /* 0x000fe2000fffe03f */
[----:B------:R-:W1:Y:S01]  /*2f50*/  SHFL.BFLY PT, R3, R0, 0x2, 0x1f ;  /* 0x0c401f0000037f89 */ /* 0x000e6200000e0000 */
[----:B------:R-:W-:Y:S01]  /*2f60*/  UIADD3 UR19, UR31, 0x76cf5d0a, URZ ;  /* 0x76cf5d0a1f137890 */ /* 0x000fe2000fffe03f */
[----:B------:R-:W-:Y:S01]  /*2f70*/  FSEL R151, R125, -INF , !P3 ;  /* 0xff8000007d977808 */ /* 0x000fe20005800000 */
[----:B------:R-:W-:Y:S01]  /*2f80*/  UIADD3 UR18, UR30, -0x255992d5, URZ ;  /* 0xdaa66d2b1e127890 */ /* 0x000fe2000fffe03f */
[----:B------:R-:W-:Y:S01]  /*2f90*/  LOP3.LUT R5, R7, R204, RZ, 0x3c, !PT ;  /* 0x000000cc07057212 */ /* 0x000fe200078e3cff */
[----:B------:R-:W-:Y:S01]  /*2fa0*/  UIADD3 UR17, UR31, 0x32370b8f, URZ ;  /* 0x32370b8f1f117890 */ /* 0x000fe2000fffe03f */
[----:B------:R-:W-:Y:S01]  /*2fb0*/  FSEL R164, R80, -INF , !P2 ;  /* 0xff80000050a47808 */ /* 0x000fe20005000000 */
[----:B------:R-:W-:Y:S01]  /*2fc0*/  UIADD3 UR15, UR31, -0x126145ec, URZ ;  /* 0xed9eba141f0f7890 */ /* 0x000fe2000fffe03f */
[----:B------:R-:W-:Y:S01]  /*2fd0*/  FSEL R167, R81, -INF , !P0 ;  /* 0xff80000051a77808 */ /* 0x000fe20004000000 */
[----:B------:R-:W-:Y:S01]  /*2fe0*/  IMAD.WIDE.U32 R10, R5, -0x2daee0ad, RZ ;  /* 0xd2511f53050a7825 */ /* 0x000fe200078e00ff */
[----:B------:R-:W-:Y:S01]  /*2ff0*/  FSEL R165, R126, -INF , !P5 ;  /* 0xff8000007ea57808 */ /* 0x000fe20006800000 */
[----:B------:R-:W-:Y:S01]  /*3000*/  UIADD3 UR16, UR30, 0x78dde6e4, URZ ;  /* 0x78dde6e41e107890 */ /* 0x000fe2000fffe03f */
[----:B------:R-:W-:Y:S01]  /*3010*/  FSEL R166, R127, -INF , !P3 ;  /* 0xff8000007fa67808 */ /* 0x000fe20005800000 */
[----:B------:R-:W-:Y:S01]  /*3020*/  UIADD3 UR14, UR30, 0x1715609d, URZ ;  /* 0x1715609d1e0e7890 */ /* 0x000fe2000fffe03f */
[----:B------:R-:W-:Y:S01]  /*3030*/  LOP3.LUT R11, R11, UR21, R18, 0x96, !PT ;  /* 0x000000150b0b7c12 */ /* 0x000fe2000f8e9612 */
[----:B------:R-:W-:Y:S01]  /*3040*/  UIADD3 UR5, UR31, -0x56f99767, URZ ;  /* 0xa90668991f057890 */ /* 0x000fe2000fffe03f */
[----:B------:R-:W-:Y:S01]  /*3050*/  FSEL R168, R82, -INF , !P2 ;  /* 0xff80000052a87808 */ /* 0x000fe20005000000 */
[----:B------:R-:W-:Y:S01]  /*3060*/  UIADD3 UR23, UR31, 0x646e171e, URZ ;  /* 0x646e171e1f177890 */ /* 0x000fe2000fffe03f */
[----:B------:R-:W-:Y:S01]  /*3070*/  FSEL R169, R83, -INF , !P0 ;  /* 0xff80000053a97808 */ /* 0x000fe20004000000 */
[----:B------:R-:W-:Y:S01]  /*3080*/  IMAD.WIDE.U32 R56, R11, -0x326172a9, RZ ;  /* 0xcd9e8d570b387825 */ /* 0x000fe200078e00ff */
[----:B------:R-:W-:Y:S01]  /*3090*/  FSEL R141, R43, -INF , !P6 ;  /* 0xff8000002b8d7808 */ /* 0x000fe20007000000 */
[----:B------:R-:W-:Y:S01]  /*30a0*/  UIADD3 UR24, UR30, -0x4ab325aa, URZ ;  /* 0xb54cda561e187890 */ /* 0x000fe2000fffe03f */
[----:B------:R-:W-:Y:S01]  /*30b0*/  FSEL R171, R38, -INF , !P5 ;  /* 0xff80000026ab7808 */ /* 0x000fe20006800000 */
[----:B------:R-:W-:Y:S01]  /*30c0*/  ULDC.U8 UR25, c[0x0][0x388] ;  /* 0x0000e20000197ab9 */ /* 0x000fe20000000000 */
[----:B-1----:R-:W-:-:S02]  /*30d0*/  FMNMX.FTZ R0, R0, R3, !PT ;  /* 0x0000000300007209 */ /* 0x002fc40007810000 */
[----:B------:R-:W-:Y:S02]  /*30e0*/  FSEL R173, R39, -INF , !P3 ;  /* 0xff80000027ad7808 */ /* 0x000fe40005800000 */
[----:B------:R-:W-:Y:S01]  /*30f0*/  FSEL R170, R34, -INF , !P2 ;  /* 0xff80000022aa7808 */ /* 0x000fe20005000000 */
[----:B------:R-:W1:Y:S01]  /*3100*/  SHFL.BFLY PT, R3, R0, 0x1, 0x1f ;  /* 0x0c201f0000037f89 */ /* 0x000e6200000e0000 */
[----:B------:R-:W-:Y:S02]  /*3110*/  FSEL R172, R35, -INF , !P0 ;  /* 0xff80000023ac7808 */ /* 0x000fe40004000000 */
[----:B-1----:R-:W-:-:S04]  /*3120*/  FMNMX.FTZ R100, R0, R3, !PT ;  /* 0x0000000300647209 */ /* 0x002fc80007810000 */
[C---:B------:R-:W-:Y:S01]  /*3130*/  FSETP.NEU.FTZ.AND P1, PT, R100.reuse, -INF , PT ;  /* 0xff8000006400780b */ /* 0x040fe20003f3d000 */
[----:B------:R-:W-:-:S05]  /*3140*/  FMUL.FTZ R0, R100, UR6 ;  /* 0x0000000664007c20 */ /* 0x000fca0008410000 */
[----:B------:R-:W-:Y:S01]  /*3150*/  FSEL R22, R0, RZ, P1 ;  /* 0x000000ff00167208 */ /* 0x000fe20000800000 */
[----:B------:R-:W-:Y:S01]  /*3160*/  IMAD.SHL.U32 R0, R53, 0x2, RZ ;  /* 0x0000000235007824 */ /* 0x000fe200078e00ff */
[----:B------:R-:W-:-:S03]  /*3170*/  ISETP.NE.AND P1, PT, R28, RZ, PT ;  /* 0x000000ff1c00720c */ /* 0x000fc60003f25270 */
[----:B------:R-:W-:Y:S01]  /*3180*/  VIADD R3, R0, 0x1 ;  /* 0x0000000100037836 */ /* 0x000fe20000000000 */
[C---:B------:R-:W-:Y:S02]  /*3190*/  LOP3.LUT R0, R19.reuse, UR31, R0, 0x96, !PT ;  /* 0x0000001f13007c12 */ /* 0x040fe4000f8e9600 */
[----:B------:R-:W-:Y:S02]  /*31a0*/  FSEL R139, R42, -INF , !P1 ;  /* 0xff8000002a8b7808 */ /* 0x000fe40004800000 */
[----:B------:R-:W-:Y:S01]  /*31b0*/  LOP3.LUT R3, R19, UR31, R3, 0x96, !PT ;  /* 0x0000001f13037c12 */ /* 0x000fe2000f8e9603 */
[----:B------:R-:W-:Y:S01]  /*31c0*/  IMAD.WIDE.U32 R16, R0, -0x326172a9, RZ ;  /* 0xcd9e8d5700107825 */ /* 0x000fe200078e00ff */
[----:B------:R-:W-:-:S03]  /*31d0*/  LOP3.LUT R0, R9, R204, RZ, 0x3c, !PT ;  /* 0x000000cc09007212 */ /* 0x000fc600078e3cff */
[----:B------:R-:W-:Y:S01]  /*31e0*/  IMAD.WIDE.U32 R14, R3, -0x326172a9, RZ ;  /* 0xcd9e8d57030e7825 */ /* 0x000fe200078e00ff */
[C---:B------:R-:W-:Y:S02]  /*31f0*/  LOP3.LUT R3, R17.reuse, UR22, R6, 0x96, !PT ;  /* 0x0000001611037c12 */ /* 0x040fe4000f8e9606 */
[----:B------:R-:W-:Y:S01]  /*3200*/  LOP3.LUT R9, R17, UR22, R8, 0x96, !PT ;  /* 0x0000001611097c12 */ /* 0x000fe2000f8e9608 */
[----:B------:R-:W-:Y:S01]  /*3210*/  IMAD.WIDE.U32 R12, R0, -0x2daee0ad, RZ ;  /* 0xd2511f53000c7825 */ /* 0x000fe200078e00ff */
[----:B------:R-:W-:Y:S02]  /*3220*/  FMNMX.FTZ R0, R68, R69, !PT ;  /* 0x0000004544007209 */ /* 0x000fe40007810000 */
[----:B------:R-:W-:Y:S02]  /*3230*/  LOP3.LUT R5, R15, UR22, R6, 0x96, !PT ;  /* 0x000000160f057c12 */ /* 0x000fe4000f8e9606 */
[----:B------:R-:W-:Y:S02]  /*3240*/  FMNMX.FTZ R0, R71, R0, !PT ;  /* 0x0000000047007209 */ /* 0x000fe40007810000 */
[----:B------:R-:W-:Y:S01]  /*3250*/  LOP3.LUT R13, R13, UR21, R18, 0x96, !PT ;  /* 0x000000150d0d7c12 */ /* 0x000fe2000f8e9612 */
[----:B------:R-:W-:Y:S01]  /*3260*/  IMAD.WIDE.U32 R18, R3, -0x2daee0ad, RZ ;  /* 0xd2511f5303127825 */ /* 0x000fe200078e00ff */
[----:B------:R-:W-:-:S02]  /*3270*/  FMNMX.FTZ R3, R70, R0, !PT ;  /* 0x0000000046037209 */ /* 0x000fc40007810000 */
[----:B------:R-:W-:Y:S01]  /*3280*/  LOP3.LUT R7, R15, UR22, R8, 0x96, !PT ;  /* 0x000000160f077c12 */ /* 0x000fe2000f8e9608 */
[----:B------:R-:W-:Y:S01]  /*3290*/  IMAD.WIDE.U32 R58, R13, -0x326172a9, RZ ;  /* 0xcd9e8d570d3a7825 */ /* 0x000fe200078e00ff */
[----:B------:R-:W-:-:S03]  /*32a0*/  FMNMX.FTZ R3, R101, R3, !PT ;  /* 0x0000000365037209 */ /* 0x000fc60007810000 */
[----:B------:R-:W-:Y:S01]  /*32b0*/  IMAD.WIDE.U32 R24, R5, -0x2daee0ad, RZ ;  /* 0xd2511f5305187825 */ /* 0x000fe200078e00ff */
[----:B------:R-:W-:Y:S02]  /*32c0*/  FMNMX.FTZ R5, R93, R3, !PT ;  /* 0x000000035d057209 */ /* 0x000fe40007810000 */
[----:B------:R-:W-:Y:S01]  /*32d0*/  LOP3.LUT R3, R59, UR20, R16, 0x96, !PT ;  /* 0x000000143b037c12 */ /* 0x000fe2000f8e9610 */
[----:B------:R-:W-:Y:S01]  /*32e0*/  IMAD.WIDE.U32 R8, R9, -0x2daee0ad, RZ ;  /* 0xd2511f5309087825 */ /* 0x000fe200078e00ff */
[----:B------:R-:W-:Y:S02]  /*32f0*/  FMNMX.FTZ R5, R92, R5, !PT ;  /* 0x000000055c057209 */ /* 0x000fe40007810000 */
[----:B------:R-:W-:Y:S01]  /*3300*/  LOP3.LUT R154, R25, UR19, R10, 0x96, !PT ;  /* 0x00000013199a7c12 */ /* 0x000fe2000f8e960a */
[----:B------:R-:W-:Y:S01]  /*3310*/  IMAD.WIDE.U32 R6, R7, -0x2daee0ad, RZ ;  /* 0xd2511f5307067825 */ /* 0x000fe200078e00ff */
[----:B------:R-:W-:Y:S02]  /*3320*/  LOP3.LUT R9, R9, UR19, R12, 0x96, !PT ;  /* 0x0000001309097c12 */ /* 0x000fe4000f8e960c */
[----:B------:R-:W-:-:S02]  /*3330*/  LOP3.LUT R0, R59, UR20, R14, 0x96, !PT ;  /* 0x000000143b007c12 */ /* 0x000fc4000f8e960e */
[----:B------:R-:W-:Y:S02]  /*3340*/  LOP3.LUT R158, R7, UR19, R12, 0x96, !PT ;  /* 0x00000013079e7c12 */ /* 0x000fe4000f8e960c */
[----:B------:R-:W-:Y:S01]  /*3350*/  LOP3.LUT R12, R19, UR19, R10, 0x96, !PT ;  /* 0x00000013130c7c12 */ /* 0x000fe2000f8e960a */
[----:B------:R-:W-:Y:S01]  /*3360*/  IMAD.WIDE.U32 R10, R3, -0x2daee0ad, RZ ;  /* 0xd2511f53030a7825 */ /* 0x000fe200078e00ff */
[----:B------:R-:W-:Y:S02]  /*3370*/  FMNMX.FTZ R3, R48, R5, !PT ;  /* 0x0000000530037209 */ /* 0x000fe40007810000 */
[C---:B------:R-:W-:Y:S01]  /*3380*/  LOP3.LUT R7, R57.reuse, UR20, R16, 0x96, !PT ;  /* 0x0000001439077c12 */ /* 0x040fe2000f8e9610 */
[----:B------:R-:W-:Y:S01]  /*3390*/  IMAD.WIDE.U32 R136, R0, -0x2daee0ad, RZ ;  /* 0xd2511f5300887825 */ /* 0x000fe200078e00ff */
[----:B------:R-:W-:Y:S02]  /*33a0*/  FMNMX.FTZ R3, R140, R3, !PT ;  /* 0x000000038c037209 */ /* 0x000fe40007810000 */
[----:B------:R-:W-:Y:S01]  /*33b0*/  FMNMX.FTZ R0, R74, R75, !PT ;  /* 0x0000004b4a007209 */ /* 0x000fe20007810000 */
[----:B------:R-:W-:Y:S01]  /*33c0*/  IMAD.WIDE.U32 R12, R12, -0x326172a9, RZ ;  /* 0xcd9e8d570c0c7825 */ /* 0x000fe200078e00ff */
[----:B------:R-:W-:-:S02]  /*33d0*/  LOP3.LUT R16, R57, UR20, R14, 0x96, !PT ;  /* 0x0000001439107c12 */ /* 0x000fc4000f8e960e */
[----:B------:R-:W-:Y:S01]  /*33e0*/  FSEL R57, R104, -INF , !P1 ;  /* 0xff80000068397808 */ /* 0x000fe20004800000 */
[----:B------:R-:W-:Y:S01]  /*33f0*/  IMAD.WIDE.U32 R14, R9, -0x326172a9, RZ ;  /* 0xcd9e8d57090e7825 */ /* 0x000fe200078e00ff */
[----:B------:R-:W-:Y:S02]  /*3400*/  FMNMX.FTZ R3, R142, R3, !PT ;  /* 0x000000038e037209 */ /* 0x000fe40007810000 */
[----:B------:R-:W-:Y:S01]  /*3410*/  FMNMX.FTZ R0, R73, R0, !PT ;  /* 0x0000000049007209 */ /* 0x000fe20007810000 */
[----:B------:R-:W-:Y:S01]  /*3420*/  IMAD.WIDE.U32 R98, R16, -0x2daee0ad, RZ ;  /* 0xd2511f5310627825 */ /* 0x000fe200078e00ff */
[----:B------:R-:W-:Y:S02]  /*3430*/  FSEL R59, R105, -INF , !P6 ;  /* 0xff800000693b7808 */ /* 0x000fe40007000000 */
        /* <DEDUP_REMOVED lines=8> */
[----:B------:R-:W-:Y:S02]  /*34c0*/  LOP3.LUT R5, R15, UR18, R58, 0x96, !PT ;  /* 0x000000120f057c12 */ /* 0x000fe4000f8e963a */
[----:B------:R-:W-:Y:S02]  /*34d0*/  FMNMX.FTZ R3, R164, R3, !PT ;  /* 0x00000003a4037209 */ /* 0x000fe40007810000 */
[----:B------:R-:W-:Y:S01]  /*34e0*/  FMNMX.FTZ R0, R50, R0, !PT ;  /* 0x0000000032007209 */ /* 0x000fe20007810000 */
[----:B------:R-:W-:Y:S01]  /*34f0*/  IMAD.WIDE.U32 R26, R5, -0x2daee0ad, RZ ;  /* 0xd2511f53051a7825 */ /* 0x000fe200078e00ff */
[----:B------:R-:W-:Y:S02]  /*3500*/  FMNMX.FTZ R97, R167, R3, !PT ;  /* 0x00000003a7617209 */ /* 0x000fe40007810000 */
[----:B------:R-:W-:Y:S02]  /*3510*/  FMNMX.FTZ R0, R143, R0, !PT ;  /* 0x000000008f007209 */ /* 0x000fe40007810000 */
[----:B------:R-:W-:-:S02]  /*3520*/  LOP3.LUT R17, R11, UR17, R8, 0x96, !PT ;  /* 0x000000110b117c12 */ /* 0x000fc4000f8e9608 */
[----:B------:R-:W-:Y:S01]  /*3530*/  FMNMX.FTZ R3, R96, R108, !PT ;  /* 0x0000006c60037209 */ /* 0x000fe20007810000 */
[----:B------:R-:W1:Y:S01]  /*3540*/  SHFL.BFLY PT, R8, R97, 0x2, 0x1f ;  /* 0x0c401f0061087f89 */ /* 0x000e6200000e0000 */
[----:B------:R-:W-:Y:S02]  /*3550*/  LOP3.LUT R28, R27, UR15, R10, 0x96, !PT ;  /* 0x0000000f1b1c7c12 */ /* 0x000fe4000f8e960a */
[----:B------:R-:W-:Y:S02]  /*3560*/  FSEL R27, R106, -INF , !P1 ;  /* 0xff8000006a1b7808 */ /* 0x000fe40004800000 */
[----:B------:R-:W-:Y:S02]  /*3570*/  FMNMX.FTZ R0, R144, R0, !PT ;  /* 0x0000000090007209 */ /* 0x000fe40007810000 */
[----:B------:R-:W-:Y:S02]  /*3580*/  FMNMX.FTZ R3, R110, R3, !PT ;  /* 0x000000036e037209 */ /* 0x000fe40007810000 */
[----:B------:R-:W-:Y:S01]  /*3590*/  LOP3.LUT R157, R137, UR17, R6, 0x96, !PT ;  /* 0x00000011899d7c12 */ /* 0x000fe2000f8e9606 */
[----:B------:R-:W-:Y:S01]  /*35a0*/  IMAD.WIDE.U32 R6, R7, -0x2daee0ad, RZ ;  /* 0xd2511f5307067825 */ /* 0x000fe200078e00ff */
[----:B------:R-:W-:-:S02]  /*35b0*/  FSEL R137, R107, -INF , !P6 ;  /* 0xff8000006b897808 */ /* 0x000fc40007000000 */
        /* <DEDUP_REMOVED lines=11> */
[----:B------:R-:W-:Y:S01]  /*3670*/  FMNMX.FTZ R8, R169, R0, !PT ;  /* 0x00000000a9087209 */ /* 0x000fe20007810000 */
[----:B------:R-:W-:Y:S01]  /*3680*/  FFMA.FTZ R0, R67, UR6, -R22 ;  /* 0x0000000643007c23 */ /* 0x000fe20008010816 */
[----:B------:R-:W-:Y:S01]  /*3690*/  FMNMX.FTZ R3, R155, R3, !PT ;  /* 0x000000039b037209 */ /* 0x000fe20007810000 */
[----:B------:R-:W1:Y:S01]  /*36a0*/  SHFL.BFLY PT, R10, R97, 0x1, 0x1f ;  /* 0x0c201f00610a7f89 */ /* 0x000e6200000e0000 */
[----:B------:R-:W-:Y:S01]  /*36b0*/  LOP3.LUT R5, R13, UR18, R56, 0x96, !PT ;  /* 0x000000120d057c12 */ /* 0x000fe2000f8e9638 */
[----:B------:R2:W-:Y:S01]  /*36c0*/  MUFU.EX2 R231, R0 ;  /* 0x0000000000e77308 */ /* 0x0005e20000000800 */
[----:B------:R-:W-:Y:S01]  /*36d0*/  LOP3.LUT R11, R7, UR17, R18, 0x96, !PT ;  /* 0x00000011070b7c12 */ /* 0x000fe2000f8e9612 */
[----:B------:R-:W3:Y:S01]  /*36e0*/  SHFL.BFLY PT, R9, R8, 0x2, 0x1f ;  /* 0x0c401f0008097f89 */ /* 0x000ee200000e0000 */
[----:B------:R-:W-:Y:S01]  /*36f0*/  LOP3.LUT R145, R99, UR17, R24, 0x96, !PT ;  /* 0x0000001163917c12 */ /* 0x000fe2000f8e9618 */
[----:B------:R-:W-:-:S04]  /*3700*/  IMAD.WIDE.U32 R20, R5, -0x2daee0ad, RZ ;  /* 0xd2511f5305147825 */ /* 0x000fc800078e00ff */
[----:B------:R-:W-:-:S04]  /*3710*/  FFMA.FTZ R5, R65, UR6, -R22 ;  /* 0x0000000641057c23 */ /* 0x000fc80008010816 */
[----:B------:R4:W-:Y:S01]  /*3720*/  MUFU.EX2 R235, R5 ;  /* 0x0000000500eb7308 */ /* 0x0009e20000000800 */
[----:B------:R-:W-:Y:S01]  /*3730*/  LOP3.LUT R13, R21, UR15, R6, 0x96, !PT ;  /* 0x0000000f150d7c12 */ /* 0x000fe2000f8e9606 */
[----:B------:R-:W-:-:S05]  /*3740*/  IMAD.WIDE.U32 R6, R17, -0x326172a9, RZ ;  /* 0xcd9e8d5711067825 */ /* 0x000fca00078e00ff */
[----:B------:R-:W-:Y:S02]  /*3750*/  LOP3.LUT R15, R7, UR16, R14, 0x96, !PT ;  /* 0x00000010070f7c12 */ /* 0x000fe4000f8e960e */
[----:B--2---:R-:W-:Y:S01]  /*3760*/  FMNMX.FTZ R0, R156, R3, !PT ;  /* 0x000000039c007209 */ /* 0x004fe20007810000 */
[----:B------:R-:W-:-:S03]  /*3770*/  FFMA.FTZ R3, R66, UR6, -R22 ;  /* 0x0000000642037c23 */ /* 0x000fc60008010816 */
[----:B------:R-:W-:Y:S01]  /*3780*/  FMNMX.FTZ R0, R139, R0, !PT ;  /* 0x000000008b007209 */ /* 0x000fe20007810000 */
[----:B------:R2:W-:Y:S01]  /*3790*/  MUFU.EX2 R232, R3 ;  /* 0x0000000300e87308 */ /* 0x0005e20000000800 */
[----:B-1----:R-:W-:Y:S01]  /*37a0*/  FMNMX.FTZ R97, R97, R10, !PT ;  /* 0x0000000a61617209 */ /* 0x002fe20007810000 */
[----:B------:R-:W-:-:S04]  /*37b0*/  IMAD.WIDE.U32 R10, R11, -0x326172a9, RZ ;  /* 0xcd9e8d570b0a7825 */ /* 0x000fc800078e00ff */
[----:B----4-:R-:W-:Y:S01]  /*37c0*/  FFMA.FTZ R5, R64, UR6, -R22 ;  /* 0x0000000640057c23 */ /* 0x010fe20008010816 */
[----:B---3--:R-:W-:Y:S01]  /*37d0*/  FMNMX.FTZ R18, R8, R9, !PT ;  /* 0x0000000908127209 */ /* 0x008fe20007810000 */
[C---:B------:R-:W-:Y:S01]  /*37e0*/  FMUL.FTZ R7, R97.reuse, UR6 ;  /* 0x0000000661077c20 */ /* 0x040fe20008410000 */
[----:B------:R-:W-:Y:S01]  /*37f0*/  FSETP.NEU.FTZ.AND P0, PT, R97, -INF , PT ;  /* 0xff8000006100780b */ /* 0x000fe20003f1d000 */
[----:B------:R1:W-:Y:S02]  /*3800*/  MUFU.EX2 R234, R5 ;  /* 0x0000000500ea7308 */ /* 0x0003e40000000800 */
[----:B------:R-:W-:Y:S01]  /*3810*/  SHFL.BFLY PT, R19, R18, 0x1, 0x1f ;  /* 0x0c201f0012137f89 */ /* 0x000fe200000e0000 */
[----:B------:R-:W-:Y:S01]  /*3820*/  LOP3.LUT R14, R11, UR16, R12, 0x96, !PT ;  /* 0x000000100b0e7c12 */ /* 0x000fe2000f8e960c */
[----:B------:R-:W-:Y:S01]  /*3830*/  IMAD.WIDE.U32 R8, R15, -0x2daee0ad, RZ ;  /* 0xd2511f530f087825 */ /* 0x000fe200078e00ff */
[----:B------:R-:W-:-:S03]  /*3840*/  FSEL R7, R7, RZ, P0 ;  /* 0x000000ff07077208 */ /* 0x000fc60000000000 */
[----:B------:R-:W-:Y:S01]  /*3850*/  IMAD.WIDE.U32 R14, R14, -0x2daee0ad, RZ ;  /* 0xd2511f530e0e7825 */ /* 0x000fe200078e00ff */
[----:B------:R-:W-:-:S03]  /*3860*/  LOP3.LUT R26, R9, UR5, R26, 0x96, !PT ;  /* 0x00000005091a7c12 */ /* 0x000fc6000f8e961a */
[----:B------:R-:W-:Y:S01]  /*3870*/  FFMA.FTZ R11, R70, UR6, -R7 ;  /* 0x00000006460b7c23 */ /* 0x000fe20008010807 */
[----:B--2---:R-:W-:Y:S01]  /*3880*/  FMNMX.FTZ R3, R141, R0, !PT ;  /* 0x000000008d037209 */ /* 0x004fe20007810000 */
[----:B------:R-:W-:Y:S01]  /*3890*/  IMAD.WIDE.U32 R12, R13, -0x326172a9, RZ ;  /* 0xcd9e8d570d0c7825 */ /* 0x000fe200078e00ff */
[----:B------:R-:W-:Y:S01]  /*38a0*/  LOP3.LUT R9, R15, UR5, R20, 0x96, !PT ;  /* 0x000000050f097c12 */ /* 0x000fe2000f8e9614 */
[----:B------:R-:W-:Y:S01]  /*38b0*/  MUFU.EX2 R226, R11 ;  /* 0x0000000b00e27308 */ /* 0x000fe20000000800 */
[----:B------:R-:W-:Y:S01]  /*38c0*/  FMNMX.FTZ R3, R171, R3, !PT ;  /* 0x00000003ab037209 */ /* 0x000fe20007810000 */
[----:B------:R-:W-:Y:S01]  /*38d0*/  FFMA.FTZ R0, R44, UR6, -R22 ;  /* 0x000000062c007c23 */ /* 0x000fe20008010816 */
[----:B------:R-:W-:Y:S02]  /*38e0*/  LOP3.LUT R16, R13, UR14, R10, 0x96, !PT ;  /* 0x0000000e0d107c12 */ /* 0x000fe4000f8e960a */
[----:B-1----:R-:W-:Y:S01]  /*38f0*/  FMNMX.FTZ R5, R173, R3, !PT ;  /* 0x00000003ad057209 */ /* 0x002fe20007810000 */
[----:B------:R-:W-:-:S02]  /*3900*/  FFMA.FTZ R3, R31, UR6, -R22 ;  /* 0x000000061f037c23 */ /* 0x000fc40008010816 */
[----:B------:R-:W-:Y:S01]  /*3910*/  IMAD.WIDE.U32 R16, R16, -0x2daee0ad, RZ ;  /* 0xd2511f5310107825 */ /* 0x000fe200078e00ff */
[----:B------:R-:W-:Y:S01]  /*3920*/  FMNMX.FTZ R5, R170, R5, !PT ;  /* 0x00000005aa057209 */ /* 0x000fe20007810000 */
[----:B------:R1:W-:Y:S03]  /*3930*/  MUFU.EX2 R230, R3 ;  /* 0x0000000300e67308 */ /* 0x0003e60000000800 */
[----:B------:R-:W-:Y:S02]  /*3940*/  FMNMX.FTZ R5, R172, R5, !PT ;  /* 0x00000005ac057209 */ /* 0x000fe40007810000 */
[----:B------:R-:W-:Y:S02]  /*3950*/  LOP3.LUT R21, R17, UR23, R14, 0x96, !PT ;  /* 0x0000001711157c12 */ /* 0x000fe4000f8e960e */
[----:B------:R-:W-:Y:S01]  /*3960*/  LOP3.LUT R17, R16, 0xffff, RZ, 0xc0, !PT ;  /* 0x0000ffff10117812 */ /* 0x000fe200078ec0ff */
[----:B------:R-:W2:Y:S01]  /*3970*/  SHFL.BFLY PT, R99, R5, 0x2, 0x1f ;  /* 0x0c401f0005637f89 */ /* 0x000ea200000e0000 */
[----:B------:R3:W-:Y:S02]  /*3980*/  MUFU.EX2 R233, R0 ;  /* 0x0000000000e97308 */ /* 0x0007e40000000800 */
[----:B------:R-:W-:Y:S01]  /*3990*/  SHF.R.U32.HI R17, RZ, 0x8, R17 ;  /* 0x00000008ff117819 */ /* 0x000fe20000011611 */
[----:B-1----:R-:W-:Y:S01]  /*39a0*/  FFMA.FTZ R3, R29, UR6, -R22 ;  /* 0x000000061d037c23 */ /* 0x002fe20008010816 */
[----:B------:R-:W-:-:S04]  /*39b0*/  IMAD.WIDE.U32 R28, R28, -0x326172a9, RZ ;  /* 0xcd9e8d571c1c7825 */ /* 0x000fc800078e00ff */
[----:B------:R1:W-:Y:S01]  /*39c0*/  MUFU.EX2 R229, R3 ;  /* 0x0000000300e57308 */ /* 0x0003e20000000800 */
[----:B------:R-:W-:Y:S01]  /*39d0*/  LOP3.LUT R6, R29, UR14, R6, 0x96, !PT ;  /* 0x0000000e1d067c12 */ /* 0x000fe2000f8e9606 */
[----:B---3--:R-:W-:-:S04]  /*39e0*/  IMAD.IADD R0, R152, 0x1, R153 ;  /* 0x0000000198007824 */ /* 0x008fc800078e0299 */
[----:B------:R-:W-:Y:S01]  /*39f0*/  IMAD.WIDE.U32 R24, R6, -0x2daee0ad, RZ ;  /* 0xd2511f5306187825 */ /* 0x000fe200078e00ff */
[----:B------:R-:W-:Y:S02]  /*3a00*/  LEA R185, R0, UR4, 0x1 ;  /* 0x0000000400b97c11 */ /* 0x000fe4000f8e08ff */
[----:B--2---:R-:W-:Y:S01]  /*3a10*/  FMNMX.FTZ R99, R5, R99, !PT ;  /* 0x0000006305637209 */ /* 0x004fe20007810000 */
[----:B------:R-:W-:Y:S01]  /*3a20*/  FFMA.FTZ R5, R71, UR6, -R7 ;  /* 0x0000000647057c23 */ /* 0x000fe20008010807 */
[----:B------:R-:W-:Y:S01]  /*3a30*/  LOP3.LUT R23, R25, UR23, R8, 0x96, !PT ;  /* 0x0000001719177c12 */ /* 0x000fe2000f8e9608 */
[----:B------:R-:W-:Y:S01]  /*3a40*/  IMAD.WIDE.U32 R8, R9, -0x326172a9, RZ ;  /* 0xcd9e8d5709087825 */ /* 0x000fe200078e00ff */
[----:B------:R-:W-:Y:S03]  /*3a50*/  LDSM.16.MT88.4 R32, [R185+0x6000] ;  /* 0x00600000b920783b */ /* 0x000fe60000004200 */
[----:B-1----:R-:W-:Y:S01]  /*3a60*/  FFMA.FTZ R3, R30, UR6, -R22 ;  /* 0x000000061e037c23 */ /* 0x002fe20008010816 */
[----:B------:R1:W2:Y:S01]  /*3a70*/  MUFU.EX2 R224, R5 ;  /* 0x0000000500e07308 */ /* 0x0002a20000000800 */
[--C-:B------:R-:W-:Y:S01]  /*3a80*/  IMAD R186, R4, 0x2, R185.reuse ;  /* 0x0000000204ba7824 */ /* 0x100fe200078e02b9 */
[----:B------:R-:W3:Y:S01]  /*3a90*/  SHFL.BFLY PT, R15, R99, 0x1, 0x1f ;  /* 0x0c201f00630f7f89 */ /* 0x000ee200000e0000 */
[----:B------:R-:W-:Y:S01]  /*3aa0*/  LOP3.LUT R10, R9, UR24, R12, 0x96, !PT ;  /* 0x00000018090a7c12 */ /* 0x000fe2000f8e960c */
[----:B------:R-:W-:Y:S01]  /*3ab0*/  IMAD R188, R2, 0x2, R185 ;  /* 0x0000000202bc7824 */ /* 0x000fe200078e02b9 */
[----:B------:R-:W-:Y:S01]  /*3ac0*/  LOP3.LUT R14, R8, 0xff, RZ, 0xc0, !PT ;  /* 0x000000ff080e7812 */ /* 0x000fe200078ec0ff */
[----:B------:R-:W-:Y:S01]  /*3ad0*/  IMAD R187, R2, 0x2, R186 ;  /* 0x0000000202bb7824 */ /* 0x000fe200078e02ba */
[----:B------:R-:W-:Y:S01]  /*3ae0*/  SHF.R.U32.HI R13, RZ, 0x18, R8 ;  /* 0x00000018ff0d7819 */ /* 0x000fe20000011608 */
[----:B------:R4:W-:Y:S01]  /*3af0*/  MUFU.EX2 R228, R3 ;  /* 0x0000000300e47308 */ /* 0x0009e20000000800 */
[----:B------:R-:W-:Y:S01]  /*3b00*/  LOP3.LUT R12, R10, 0xff, RZ, 0xc0, !PT ;  /* 0x000000ff0a0c7812 */ /* 0x000fe200078ec0ff */
[----:B------:R-:W5:Y:S01]  /*3b10*/  LDSM.16.MT88.4 R36, [R188+0x6000] ;  /* 0x00600000bc24783b */ /* 0x000f620000004200 */
[----:B------:R-:W-:-:S03]  /*3b20*/  SHF.R.U32.HI R0, RZ, 0x10, R10 ;  /* 0x00000010ff007819 */ /* 0x000fc6000001160a */
[----:B------:R-:W5:Y:S01]  /*3b30*/  LDSM.16.MT88.4 R40, [R186+0x6000] ;  /* 0x00600000ba28783b */ /* 0x000f620000004200 */
[----:B-1----:R-:W-:-:S03]  /*3b40*/  LOP3.LUT R5, R8, 0xffff, RZ, 0xc0, !PT ;  /* 0x0000ffff08057812 */ /* 0x002fc600078ec0ff */
[----:B------:R-:W1:Y:S01]  /*3b50*/  LDSM.16.MT88.4 R44, [R187+0x6000] ;  /* 0x00600000bb2c783b */ /* 0x000e620000004200 */
[----:B------:R-:W-:Y:S02]  /*3b60*/  SHF.R.U32.HI R9, RZ, 0x10, R8 ;  /* 0x00000010ff097819 */ /* 0x000fe40000011608 */
[----:B------:R-:W-:Y:S01]  /*3b70*/  SHF.R.U32.HI R11, RZ, 0x8, R5 ;  /* 0x00000008ff0b7819 */ /* 0x000fe20000011605 */
[----:B------:R-:W-:Y:S01]  /*3b80*/  LDSM.16.MT88.4 R52, [R187+0x6800] ;  /* 0x00680000bb34783b */ /* 0x000fe20000004200 */
[----:B------:R-:W-:Y:S01]  /*3b90*/  LOP3.LUT R5, R10, 0xffff, RZ, 0xc0, !PT ;  /* 0x0000ffff0a057812 */ /* 0x000fe200078ec0ff */
[----:B----4-:R-:W-:Y:S01]  /*3ba0*/  FFMA.FTZ R3, R68, UR6, -R7 ;  /* 0x0000000644037c23 */ /* 0x010fe20008010807 */
[----:B------:R-:W-:Y:S02]  /*3bb0*/  LOP3.LUT R9, R9, 0xff, RZ, 0xc0, !PT ;  /* 0x000000ff09097812 */ /* 0x000fe400078ec0ff */
[----:B------:R-:W-:Y:S01]  /*3bc0*/  SHF.R.U32.HI R5, RZ, 0x8, R5 ;  /* 0x00000008ff057819 */ /* 0x000fe20000011605 */
[----:B------:R4:W-:Y:S01]  /*3bd0*/  MUFU.EX2 R227, R3 ;  /* 0x0000000300e37308 */ /* 0x0009e20000000800 */
[----:B---3--:R-:W-:-:S02]  /*3be0*/  FMNMX.FTZ R99, R99, R15, !PT ;  /* 0x0000000f63637209 */ /* 0x008fc40007810000 */
[----:B------:R-:W-:Y:S02]  /*3bf0*/  PRMT R14, R14, 0x5410, R11 ;  /* 0x000054100e0e7816 */ /* 0x000fe4000000000b */
[----:B------:R-:W-:Y:S02]  /*3c00*/  SHF.R.U32.HI R11, RZ, 0x18, R10 ;  /* 0x00000018ff0b7819 */ /* 0x000fe4000001160a */
[----:B------:R-:W-:Y:S01]  /*3c10*/  PRMT R13, R9, 0x5410, R13 ;  /* 0x00005410090d7816 */ /* 0x000fe2000000000d */
[----:B------:R-:W-:Y:S01]  /*3c20*/  FMUL.FTZ R9, R99, UR6 ;  /* 0x0000000663097c20 */ /* 0x000fe20008410000 */
[----:B--2---:R-:W-:Y:S01]  /*3c30*/  F2FP.F16.F32.PACK_AB R4, R226, R224 ;  /* 0x000000e0e204723e */ /* 0x004fe200000000ff */
[----:B----4-:R-:W-:-:S04]  /*3c40*/  FFMA.FTZ R3, R69, UR6, -R7 ;  /* 0x0000000645037c23 */ /* 0x010fc80008010807 */
[----:B------:R2:W3:Y:S02]  /*3c50*/  MUFU.EX2 R225, R3 ;  /* 0x0000000300e17308 */ /* 0x0004e40000000800 */
[----:B--2---:R-:W-:Y:S02]  /*3c60*/  FMNMX.FTZ R3, R18, R19, !PT ;  /* 0x0000001312037209 */ /* 0x004fe40007810000 */
[----:B------:R-:W-:Y:S01]  /*3c70*/  PRMT R18, R12, 0x5410, R5 ;  /* 0x000054100c127816 */ /* 0x000fe20000000005 */
[----:B------:R-:W-:Y:S01]  /*3c80*/  IMAD.U32 R5, RZ, RZ, UR25 ;  /* 0x00000019ff057e24 */ /* 0x000fe2000f8e00ff */
[C---:B------:R-:W-:Y:S01]  /*3c90*/  FSETP.NEU.FTZ.AND P0, PT, R3.reuse, -INF , PT ;  /* 0xff8000000300780b */ /* 0x040fe20003f1d000 */
[----:B------:R-:W-:-:S03]  /*3ca0*/  FMUL.FTZ R6, R3, UR6 ;  /* 0x0000000603067c20 */ /* 0x000fc60008410000 */
[----:B------:R-:W-:Y:S02]  /*3cb0*/  LEA R5, R5, UR25, 0x10 ;  /* 0x0000001905057c11 */ /* 0x000fe4000f8e80ff */
[----:B------:R-:W-:Y:S02]  /*3cc0*/  FSEL R6, R6, RZ, P0 ;  /* 0x000000ff06067208 */ /* 0x000fe40000000000 */
[----:B------:R-:W-:Y:S02]  /*3cd0*/  FSETP.NEU.FTZ.AND P0, PT, R99, -INF , PT ;  /* 0xff8000006300780b */ /* 0x000fe40003f1d000 */
[----:B------:R-:W-:Y:S01]  /*3ce0*/  HSET2.LE.AND R2, R14, R5, PT ;  /* 0x000000050e027233 */ /* 0x000fe20003803000 */
[--C-:B------:R-:W-:Y:S01]  /*3cf0*/  FFMA.FTZ R8, R74, UR6, -R6.reuse ;  /* 0x000000064a087c23 */ /* 0x100fe20008010806 */
[----:B------:R-:W-:-:S03]  /*3d00*/  FFMA.FTZ R10, R75, UR6, -R6 ;  /* 0x000000064b0a7c23 */ /* 0x000fc60008010806 */
[----:B------:R2:W-:Y:S08]  /*3d10*/  MUFU.EX2 R223, R8 ;  /* 0x0000000800df7308 */ /* 0x0005f00000000800 */
[----:B------:R4:W5:Y:S01]  /*3d20*/  MUFU.EX2 R218, R10 ;  /* 0x0000000a00da7308 */ /* 0x0009620000000800 */
[----:B--2---:R-:W-:-:S07]  /*3d30*/  FFMA.FTZ R8, R73, UR6, -R6 ;  /* 0x0000000649087c23 */ /* 0x004fce0008010806 */
[----:B------:R2:W-:Y:S01]  /*3d40*/  MUFU.EX2 R219, R8 ;  /* 0x0000000800db7308 */ /* 0x0005e20000000800 */
[----:B----4-:R-:W-:Y:S02]  /*3d50*/  LOP3.LUT R10, R2, R4, RZ, 0xc0, !PT ;  /* 0x00000004020a7212 */ /* 0x010fe400078ec0ff */
[----:B---3--:R-:W-:Y:S02]  /*3d60*/  F2FP.F16.F32.PACK_AB R4, R225, R227 ;  /* 0x000000e3e104723e */ /* 0x008fe400000000ff */
[----:B-----5:R-:W-:Y:S01]  /*3d70*/  F2FP.F16.F32.PACK_AB R14, R218, R223 ;  /* 0x000000dfda0e723e */ /* 0x020fe200000000ff */
[----:B--2---:R-:W-:-:S04]  /*3d80*/  FFMA.FTZ R8, R72, UR6, -R6 ;  /* 0x0000000648087c23 */ /* 0x004fc80008010806 */
[----:B------:R2:W3:Y:S02]  /*3d90*/  MUFU.EX2 R221, R8 ;  /* 0x0000000800dd7308 */ /* 0x0004e40000000800 */
[----:B--2---:R-:W-:Y:S02]  /*3da0*/  LOP3.LUT R8, R0, 0xff, RZ, 0xc0, !PT ;  /* 0x000000ff00087812 */ /* 0x004fe400078ec0ff */
[----:B------:R-:W-:Y:S02]  /*3db0*/  FSEL R0, R9, RZ, P0 ;  /* 0x000000ff09007208 */ /* 0x000fe40000000000 */
[----:B------:R-:W-:Y:S02]  /*3dc0*/  PRMT R9, R8, 0x5410, R11 ;  /* 0x0000541008097816 */ /* 0x000fe4000000000b */
[--C-:B------:R-:W-:Y:S01]  /*3dd0*/  HSET2.LE.AND R11, R13, R5.reuse, PT ;  /* 0x000000050d0b7233 */ /* 0x100fe20003803000 */
[--C-:B------:R-:W-:Y:S01]  /*3de0*/  FFMA.FTZ R8, R96, UR6, -R0.reuse ;  /* 0x0000000660087c23 */ /* 0x100fe20008010800 */
[--C-:B------:R-:W-:Y:S01]  /*3df0*/  FFMA.FTZ R2, R108, UR6, -R0.reuse ;  /* 0x000000066c027c23 */ /* 0x100fe20008010800 */
[----:B------:R-:W-:Y:S01]  /*3e00*/  IMAD.WIDE.U32 R12, R26, -0x326172a9, RZ ;  /* 0xcd9e8d571a0c7825 */ /* 0x000fe200078e00ff */
[----:B------:R-:W-:Y:S01]  /*3e10*/  HSET2.LE.AND R9, R9, R5, PT ;  /* 0x0000000509097233 */ /* 0x000fe20003803000 */
[----:B------:R3:W-:Y:S02]  /*3e20*/  MUFU.EX2 R217, R8 ;  /* 0x0000000800d97308 */ /* 0x0007e40000000800 */
[----:B------:R-:W-:Y:S01]  /*3e30*/  FFMA.FTZ R15, R110, UR6, -R0 ;  /* 0x000000066e0f7c23 */ /* 0x000fe20008010800 */
[----:B------:R-:W-:-:S02]  /*3e40*/  SHF.R.U32.HI R20, RZ, 0x18, R12 ;  /* 0x00000018ff147819 */ /* 0x000fc4000001160c */
[----:B------:R-:W-:-:S03]  /*3e50*/  LOP3.LUT R9, R9, R14, RZ, 0xc0, !PT ;  /* 0x0000000e09097212 */ /* 0x000fc600078ec0ff */
[----:B------:R2:W-:Y:S08]  /*3e60*/  MUFU.EX2 R212, R2 ;  /* 0x0000000200d47308 */ /* 0x0005f00000000800 */
[----:B------:R4:W-:Y:S01]  /*3e70*/  MUFU.EX2 R216, R15 ;  /* 0x0000000f00d87308 */ /* 0x0009e20000000800 */
[----:B---3--:R-:W-:-:S04]  /*3e80*/  F2FP.F16.F32.PACK_AB R8, R221, R219 ;  /* 0x000000dbdd08723e */ /* 0x008fc800000000ff */
[----:B------:R-:W-:Y:S02]  /*3e90*/  LOP3.LUT R11, R11, R8, RZ, 0xc0, !PT ;  /* 0x000000080b0b7212 */ /* 0x000fe400078ec0ff */
[----:B--2---:R-:W-:Y:S02]  /*3ea0*/  HSET2.LE.AND R2, R18, R5, PT ;  /* 0x0000000512027233 */ /* 0x004fe40003803000 */
[----:B------:R-:W-:-:S03]  /*3eb0*/  LOP3.LUT R18, R12, 0xff, RZ, 0xc0, !PT ;  /* 0x000000ff0c127812 */ /* 0x000fc600078ec0ff */
[----:B------:R-:W-:Y:S02]  /*3ec0*/  LOP3.LUT R8, R2, R4, RZ, 0xc0, !PT ;  /* 0x0000000402087212 */ /* 0x000fe400078ec0ff */
[----:B------:R-:W-:Y:S01]  /*3ed0*/  LOP3.LUT R2, R12, 0xffff, RZ, 0xc0, !PT ;  /* 0x0000ffff0c027812 */ /* 0x000fe200078ec0ff */
[----:B----4-:R-:W-:Y:S01]  /*3ee0*/  FFMA.FTZ R15, R109, UR6, -R0 ;  /* 0x000000066d0f7c23 */ /* 0x010fe20008010800 */
[----:B------:R-:W-:Y:S01]  /*3ef0*/  SHF.R.U32.HI R4, RZ, 0x10, R12 ;  /* 0x00000010ff047819 */ /* 0x000fe2000001160c */
[----:B------:R-:W-:Y:S01]  /*3f00*/  FFMA.FTZ R12, R101, UR6, -R7 ;  /* 0x00000006650c7c23 */ /* 0x000fe20008010807 */
[----:B------:R-:W-:Y:S01]  /*3f10*/  SHF.R.U32.HI R14, RZ, 0x8, R2 ;  /* 0x00000008ff0e7819 */ /* 0x000fe20000011602 */
[----:B------:R2:W3:Y:S01]  /*3f20*/  MUFU.EX2 R211, R15 ;  /* 0x0000000f00d37308 */ /* 0x0004e20000000800 */
[----:B------:R-:W-:Y:S01]  /*3f30*/  LOP3.LUT R2, R13, UR24, R28, 0x96, !PT ;  /* 0x000000180d027c12 */ /* 0x000fe2000f8e961c */
[----:B------:R-:W-:Y:S01]  /*3f40*/  HMMA.16816.F32 R76, R8, R32, RZ ;  /* 0x00000020084c723c */ /* 0x000fe200000018ff */
[----:B------:R-:W-:Y:S01]  /*3f50*/  PRMT R19, R18, 0x5410, R14 ;  /* 0x0000541012137816 */ /* 0x000fe2000000000e */
[----:B------:R-:W4:Y:S01]  /*3f60*/  LDSM.16.MT88.4 R28, [R185+0x6800] ;  /* 0x00680000b91c783b */ /* 0x000f220000004200 */
[----:B------:R-:W-:-:S02]  /*3f70*/  LOP3.LUT R18, R2, 0xff, RZ, 0xc0, !PT ;  /* 0x000000ff02127812 */ /* 0x000fc400078ec0ff */
[--C-:B------:R-:W-:Y:S01]  /*3f80*/  SHF.R.U32.HI R13, RZ, 0x10, R2.reuse ;  /* 0x00000010ff0d7819 */ /* 0x100fe20000011602 */
[----:B------:R5:W-:Y:S01]  /*3f90*/  MUFU.EX2 R214, R12 ;  /* 0x0000000c00d67308 */ /* 0x000be20000000800 */
[----:B------:R-:W-:Y:S01]  /*3fa0*/  SHF.R.U32.HI R14, RZ, 0x18, R2 ;  /* 0x00000018ff0e7819 */ /* 0x000fe20000011602 */
[C---:B------:R-:W-:Y:S06]  /*3fb0*/  HMMA.16816.F32 R108, R8.reuse, R36, RZ ;  /* 0x00000024086c723c */ /* 0x040fec00000018ff */
[----:B------:R-:W-:Y:S01]  /*3fc0*/  HMMA.16816.F32 R88, R8, R40, RZ ;  /* 0x000000280858723c */ /* 0x000fe200000018ff */
[----:B--2---:R-:W-:-:S02]  /*3fd0*/  LOP3.LUT R15, R4, 0xff, RZ, 0xc0, !PT ;  /* 0x000000ff040f7812 */ /* 0x004fc400078ec0ff */
[----:B------:R-:W-:Y:S02]  /*3fe0*/  LOP3.LUT R4, R2, 0xffff, RZ, 0xc0, !PT ;  /* 0x0000ffff02047812 */ /* 0x000fe400078ec0ff */
[----:B------:R-:W-:Y:S01]  /*3ff0*/  PRMT R15, R15, 0x5410, R20 ;  /* 0x000054100f0f7816 */ /* 0x000fe20000000014 */
[C---:B-1----:R-:W-:Y:S01]  /*4000*/  HMMA.16816.F32 R80, R8.reuse, R44, RZ ;  /* 0x0000002c0850723c */ /* 0x042fe200000018ff */
[----:B------:R-:W-:Y:S01]  /*4010*/  SHF.R.U32.HI R2, RZ, 0x8, R4 ;  /* 0x00000008ff027819 */ /* 0x000fe20000011604 */
[--C-:B------:R-:W-:Y:S01]  /*4020*/  FFMA.FTZ R4, R93, UR6, -R7.reuse ;  /* 0x000000065d047c23 */ /* 0x100fe20008010807 */
[----:B-----5:R-:W-:Y:S02]  /*4030*/  LOP3.LUT R12, R13, 0xff, RZ, 0xc0, !PT ;  /* 0x000000ff0d0c7812 */ /* 0x020fe400078ec0ff */
[----:B------:R-:W-:Y:S01]  /*4040*/  HSET2.LE.AND R15, R15, R5, PT ;  /* 0x000000050f0f7233 */ /* 0x000fe20003803000 */
[----:B------:R1:W-:Y:S01]  /*4050*/  MUFU.EX2 R215, R4 ;  /* 0x0000000400d77308 */ /* 0x0003e20000000800 */
[----:B------:R-:W-:Y:S01]  /*4060*/  PRMT R20, R12, 0x5410, R14 ;  /* 0x000054100c147816 */ /* 0x000fe2000000000e */
[----:B------:R-:W-:Y:S01]  /*4070*/  FFMA.FTZ R12, R92, UR6, -R7 ;  /* 0x000000065c0c7c23 */ /* 0x000fe20008010807 */
[C---:B------:R-:W-:Y:S05]  /*4080*/  HMMA.16816.F32 R72, R8.reuse, R38, RZ ;  /* 0x000000260848723c */ /* 0x040fea00000018ff */
[----:B------:R3:W-:Y:S01]  /*4090*/  MUFU.EX2 R213, R12 ;  /* 0x0000000c00d57308 */ /* 0x0007e20000000800 */
[C---:B------:R-:W-:Y:S06]  /*40a0*/  HMMA.16816.F32 R92, R8.reuse, R34, RZ ;  /* 0x00000022085c723c */ /* 0x040fec00000018ff */
[----:B------:R-:W-:Y:S01]  /*40b0*/  HMMA.16816.F32 R104, R8, R42, RZ ;  /* 0x0000002a0868723c */ /* 0x000fe200000018ff */
[----:B-1----:R-:W-:-:S02]  /*40c0*/  PRMT R4, R18, 0x5410, R2 ;  /* 0x0000541012047816 */ /* 0x002fc40000000002 */
[--C-:B------:R-:W-:Y:S02]  /*40d0*/  HSET2.LE.AND R2, R19, R5.reuse, PT ;  /* 0x0000000513027233 */ /* 0x100fe40003803000 */
[----:B------:R-:W-:Y:S01]  /*40e0*/  F2FP.F16.F32.PACK_AB R18, R234, R235 ;  /* 0x000000ebea12723e */ /* 0x000fe200000000ff */
[----:B------:R-:W-:Y:S01]  /*40f0*/  HMMA.16816.F32 R84, R8, R46, RZ ;  /* 0x0000002e0854723c */ /* 0x000fe200000018ff */
[----:B------:R-:W-:Y:S02]  /*4100*/  HSET2.LE.AND R13, R4, R5, PT ;  /* 0x00000005040d7233 */ /* 0x000fe40003803000 */
[----:B------:R-:W-:Y:S02]  /*4110*/  F2FP.F16.F32.PACK_AB R4, R232, R231 ;  /* 0x000000e7e804723e */ /* 0x000fe400000000ff */
[----:B---3--:R-:W-:Y:S02]  /*4120*/  F2FP.F16.F32.PACK_AB R12, R211, R216 ;  /* 0x000000d8d30c723e */ /* 0x008fe400000000ff */
[----:B------:R-:W-:Y:S01]  /*4130*/  LOP3.LUT R14, R2, R4, RZ, 0xc0, !PT ;  /* 0x00000004020e7212 */ /* 0x000fe200078ec0ff */
[----:B------:R-:W-:Y:S01]  /*4140*/  FFMA.FTZ R2, R48, UR6, -R7 ;  /* 0x0000000630027c23 */ /* 0x000fe20008010807 */
[----:B------:R-:W-:Y:S01]  /*4150*/  F2FP.F16.F32.PACK_AB R4, R212, R217 ;  /* 0x000000d9d404723e */ /* 0x000fe200000000ff */
[--C-:B------:R-:W-:Y:S01]  /*4160*/  FFMA.FTZ R8, R103, UR6, -R6.reuse ;  /* 0x0000000667087c23 */ /* 0x100fe20008010806 */
[----:B------:R-:W-:Y:S01]  /*4170*/  LOP3.LUT R15, R15, R12, RZ, 0xc0, !PT ;  /* 0x0000000c0f0f7212 */ /* 0x000fe200078ec0ff */
[----:B------:R1:W-:Y:S01]  /*4180*/  MUFU.EX2 R210, R2 ;  /* 0x0000000200d27308 */ /* 0x0003e20000000800 */
[----:B------:R-:W-:Y:S01]  /*4190*/  LOP3.LUT R12, R13, R18, RZ, 0xc0, !PT ;  /* 0x000000120d0c7212 */ /* 0x000fe200078ec0ff */
[----:B------:R-:W-:Y:S01]  /*41a0*/  FFMA.FTZ R18, R102, UR6, -R6 ;  /* 0x0000000666127c23 */ /* 0x000fe20008010806 */
[----:B------:R-:W-:-:S02]  /*41b0*/  LOP3.LUT R19, R16, 0xff, RZ, 0xc0, !PT ;  /* 0x000000ff10137812 */ /* 0x000fc400078ec0ff */
[----:B------:R-:W-:Y:S02]  /*41c0*/  SHF.R.U32.HI R9, RZ, 0x18, R21 ;  /* 0x00000018ff097819 */ /* 0x000fe40000011615 */
[----:B------:R-:W-:Y:S01]  /*41d0*/  PRMT R17, R19, 0x5410, R17 ;  /* 0x0000541013117816 */ /* 0x000fe20000000011 */
[----:B------:R-:W-:Y:S01]  /*41e0*/  MUFU.EX2 R207, R8 ;  /* 0x0000000800cf7308 */ /* 0x000fe20000000800 */
[----:B------:R-:W-:-:S07]  /*41f0*/  LOP3.LUT R10, R21, 0xff, RZ, 0xc0, !PT ;  /* 0x000000ff150a7812 */ /* 0x000fce00078ec0ff */
[----:B------:R2:W-:Y:S01]  /*4200*/  MUFU.EX2 R208, R18 ;  /* 0x0000001200d07308 */ /* 0x0005e20000000800 */
[----:B-1----:R-:W-:-:S05]  /*4210*/  HSET2.LE.AND R2, R20, R5, PT ;  /* 0x0000000514027233 */ /* 0x002fca0003803000 */
[----:B------:R-:W-:Y:S01]  /*4220*/  LOP3.LUT R13, R2, R4, RZ, 0xc0, !PT ;  /* 0x00000004020d7212 */ /* 0x000fe200078ec0ff */
[----:B------:R-:W-:Y:S01]  /*4230*/  FFMA.FTZ R2, R112, UR6, -R6 ;  /* 0x0000000670027c23 */ /* 0x000fe20008010806 */
[--C-:B------:R-:W-:Y:S02]  /*4240*/  SHF.R.U32.HI R4, RZ, 0x10, R16.reuse ;  /* 0x00000010ff047819 */ /* 0x100fe40000011610 */
[----:B------:R-:W-:Y:S01]  /*4250*/  SHF.R.U32.HI R16, RZ, 0x18, R16 ;  /* 0x00000018ff107819 */ /* 0x000fe20000011610 */
[----:B------:R1:W3:Y:S01]  /*4260*/  MUFU.EX2 R206, R2 ;  /* 0x0000000200ce7308 */ /* 0x0002e20000000800 */
[----:B------:R-:W-:Y:S01]  /*4270*/  LOP3.LUT R11, R4, 0xff, RZ, 0xc0, !PT ;  /* 0x000000ff040b7812 */ /* 0x000fe200078ec0ff */
[----:B------:R-:W-:Y:S01]  /*4280*/  HMMA.16816.F32 R64, R12, R36, RZ ;  /* 0x000000240c40723c */ /* 0x000fe200000018ff */
[----:B------:R-:W-:Y:S02]  /*4290*/  SHF.R.U32.HI R4, RZ, 0x10, R21 ;  /* 0x00000010ff047819 */ /* 0x000fe40000011615 */
[----:B------:R-:W-:Y:S01]  /*42a0*/  PRMT R11, R11, 0x5410, R16 ;  /* 0x000054100b0b7816 */ /* 0x000fe20000000010 */
[----:B--2---:R-:W-:-:S02]  /*42b0*/  FFMA.FTZ R18, R121, UR6, -R0 ;  /* 0x0000000679127c23 */ /* 0x004fc40008010800 */
[C---:B------:R-:W-:Y:S02]  /*42c0*/  HMMA.16816.F32 R116, R12.reuse, R38, RZ ;  /* 0x000000260c74723c */ /* 0x040fe400000018ff */
[----:B------:R2:W-:Y:S04]  /*42d0*/  MUFU.EX2 R201, R18 ;  /* 0x0000001200c97308 */ /* 0x0005e80000000800 */
[----:B------:R-:W-:Y:S01]  /*42e0*/  HMMA.16816.F32 R68, R12, R32, RZ ;  /* 0x000000200c44723c */ /* 0x000fe200000018ff */
[----:B-1----:R-:W-:-:S05]  /*42f0*/  LOP3.LUT R2, R21, 0xffff, RZ, 0xc0, !PT ;  /* 0x0000ffff15027812 */ /* 0x002fca00078ec0ff */
[C---:B------:R-:W-:Y:S01]  /*4300*/  HMMA.16816.F32 R112, R12.reuse, R34, RZ ;  /* 0x000000220c70723c */ /* 0x040fe200000018ff */
[----:B------:R-:W-:Y:S01]  /*4310*/  SHF.R.U32.HI R8, RZ, 0x8, R2 ;  /* 0x00000008ff087819 */ /* 0x000fe20000011602 */
[----:B------:R-:W1:Y:S01]  /*4320*/  LDSM.16.MT88.4 R32, [R188+0x6800] ;  /* 0x00680000bc20783b */ /* 0x000e620000004200 */
[----:B------:R-:W-:Y:S01]  /*4330*/  LOP3.LUT R2, R4, 0xff, RZ, 0xc0, !PT ;  /* 0x000000ff04027812 */ /* 0x000fe200078ec0ff */
[----:B------:R-:W-:Y:S01]  /*4340*/  FFMA.FTZ R4, R50, UR6, -R6 ;  /* 0x0000000632047c23 */ /* 0x000fe20008010806 */
[----:B------:R-:W-:Y:S01]  /*4350*/  PRMT R16, R10, 0x5410, R8 ;  /* 0x000054100a107816 */ /* 0x000fe20000000008 */
[----:B------:R-:W-:Y:S01]  /*4360*/  FFMA.FTZ R8, R49, UR6, -R22 ;  /* 0x0000000631087c23 */ /* 0x000fe20008010816 */
[----:B------:R-:W-:Y:S01]  /*4370*/  PRMT R9, R2, 0x5410, R9 ;  /* 0x0000541002097816 */ /* 0x000fe20000000009 */
[----:B------:R5:W4:Y:S01]  /*4380*/  MUFU.EX2 R205, R4 ;  /* 0x0000000400cd7308 */ /* 0x000b220000000800 */
[----:B------:R-:W-:Y:S01]  /*4390*/  HSET2.LE.AND R2, R17, R5, PT ;  /* 0x0000000511027233 */ /* 0x000fe20003803000 */
[----:B------:R-:W-:Y:S01]  /*43a0*/  HMMA.16816.F32 R60, R12, R40, RZ ;  /* 0x000000280c3c723c */ /* 0x000fe200000018ff */
[----:B---3--:R-:W-:Y:S01]  /*43b0*/  F2FP.F16.F32.PACK_AB R17, R206, R208 ;  /* 0x000000d0ce11723e */ /* 0x008fe200000000ff */
[----:B------:R-:W3:Y:S01]  /*43c0*/  LDSM.16.MT88.4 R48, [R186+0x6800] ;  /* 0x00680000ba30783b */ /* 0x000ee20000004200 */
[----:B--2---:R-:W-:-:S03]  /*43d0*/  IMAD.WIDE.U32 R18, R158, -0x326172a9, RZ ;  /* 0xcd9e8d579e127825 */ /* 0x004fc600078e00ff */
[C---:B------:R-:W-:Y:S01]  /*43e0*/  HMMA.16816.F32 R128, R12.reuse, R42, RZ ;  /* 0x0000002a0c80723c */ /* 0x040fe200000018ff */
[----:B------:R2:W-:Y:S05]  /*43f0*/  MUFU.EX2 R203, R8 ;  /* 0x0000000800cb7308 */ /* 0x0005ea0000000800 */
[----:B------:R-:W-:Y:S01]  /*4400*/  HMMA.16816.F32 R36, R12, R44, RZ ;  /* 0x0000002c0c24723c */ /* 0x000fe200000018ff */
[----:B------:R-:W-:Y:S01]  /*4410*/  IMAD.WIDE.U32 R42, R157, -0x326172a9, RZ ;  /* 0xcd9e8d579d2a7825 */ /* 0x000fe200078e00ff */
[----:B-----5:R-:W-:-:S04]  /*4420*/  F2FP.F16.F32.PACK_AB R4, R210, R213 ;  /* 0x000000d5d204723e */ /* 0x020fc800000000ff */
[----:B------:R-:W-:Y:S02]  /*4430*/  LOP3.LUT R18, R43, UR16, R18, 0x96, !PT ;  /* 0x000000102b127c12 */ /* 0x000fe4000f8e9612 */
[----:B------:R-:W-:Y:S01]  /*4440*/  LOP3.LUT R10, R2, R4, RZ, 0xc0, !PT ;  /* 0x00000004020a7212 */ /* 0x000fe200078ec0ff */
[----:B------:R-:W-:Y:S01]  /*4450*/  FFMA.FTZ R4, R120, UR6, -R22 ;  /* 0x0000000678047c23 */ /* 0x000fe20008010816 */
[--C-:B------:R-:W-:Y:S01]  /*4460*/  HSET2.LE.AND R2, R11, R5.reuse, PT ;  /* 0x000000050b027233 */ /* 0x100fe20003803000 */
[----:B------:R-:W-:Y:S01]  /*4470*/  HMMA.16816.F32 R120, R12, R46, RZ ;  /* 0x0000002e0c78723c */ /* 0x000fe200000018ff */
[--C-:B--2---:R-:W-:Y:S01]  /*4480*/  HSET2.LE.AND R8, R16, R5.reuse, PT ;  /* 0x0000000510087233 */ /* 0x104fe20003803000 */
[----:B------:R4:W-:Y:S01]  /*4490*/  MUFU.EX2 R202, R4 ;  /* 0x0000000400ca7308 */ /* 0x0009e20000000800 */
[----:B------:R-:W-:Y:S01]  /*44a0*/  HSET2.LE.AND R16, R9, R5, PT ;  /* 0x0000000509107233 */ /* 0x000fe20003803000 */
[----:B------:R-:W-:Y:S01]  /*44b0*/  IMAD.WIDE.U32 R40, R18, -0x2daee0ad, RZ ;  /* 0xd2511f5312287825 */ /* 0x000fe200078e00ff */
[----:B------:R-:W-:-:S02]  /*44c0*/  F2FP.F16.F32.PACK_AB R9, R215, R214 ;  /* 0x000000d6d709723e */ /* 0x000fc400000000ff */
[--C-:B------:R-:W-:Y:S01]  /*44d0*/  SHF.R.U32.HI R12, RZ, 0x10, R24.reuse ;  /* 0x00000010ff0c7819 */ /* 0x100fe20000011618 */
[----:B------:R-:W-:Y:S01]  /*44e0*/  IMAD.WIDE.U32 R46, R145, -0x326172a9, RZ ;  /* 0xcd9e8d57912e7825 */ /* 0x000fe200078e00ff */
[----:B------:R-:W-:Y:S02]  /*44f0*/  LOP3.LUT R14, R23, 0xff, RZ, 0xc0, !PT ;  /* 0x000000ff170e7812 */ /* 0x000fe400078ec0ff */
[----:B------:R-:W-:Y:S02]  /*4500*/  LOP3.LUT R15, R24, 0xff, RZ, 0xc0, !PT ;  /* 0x000000ff180f7812 */ /* 0x000fe400078ec0ff */
[----:B------:R-:W-:Y:S02]  /*4510*/  LOP3.LUT R8, R8, R9, RZ, 0xc0, !PT ;  /* 0x0000000908087212 */ /* 0x000fe400078ec0ff */
[----:B------:R-:W-:Y:S02]  /*4520*/  LOP3.LUT R9, R16, R17, RZ, 0xc0, !PT ;  /* 0x0000001110097212 */ /* 0x000fe400078ec0ff */
[----:B------:R-:W-:-:S02]  /*4530*/  SHF.R.U32.HI R16, RZ, 0x18, R24 ;  /* 0x00000018ff107819 */ /* 0x000fc40000011618 */
[----:B----4-:R-:W-:Y:S02]  /*4540*/  F2FP.F16.F32.PACK_AB R4, R205, R207 ;  /* 0x000000cfcd04723e */ /* 0x010fe400000000ff */
[----:B------:R-:W-:Y:S02]  /*4550*/  LOP3.LUT R12, R12, 0xff, RZ, 0xc0, !PT ;  /* 0x000000ff0c0c7812 */ /* 0x000fe400078ec0ff */
[----:B------:R-:W-:Y:S01]  /*4560*/  LOP3.LUT R11, R2, R4, RZ, 0xc0, !PT ;  /* 0x00000004020b7212 */ /* 0x000fe200078ec0ff */
[----:B------:R-:W-:Y:S01]  /*4570*/  FFMA.FTZ R4, R138, UR6, -R0 ;  /* 0x000000068a047c23 */ /* 0x000fe20008010800 */
[----:B------:R-:W-:Y:S02]  /*4580*/  LOP3.LUT R2, R24, 0xffff, RZ, 0xc0, !PT ;  /* 0x0000ffff18027812 */ /* 0x000fe400078ec0ff */
[----:B------:R-:W-:Y:S01]  /*4590*/  PRMT R16, R12, 0x5410, R16 ;  /* 0x000054100c107816 */ /* 0x000fe20000000010 */
[----:B------:R2:W4:Y:S01]  /*45a0*/  MUFU.EX2 R198, R4 ;  /* 0x0000000400c67308 */ /* 0x0005220000000800 */
[----:B------:R-:W-:Y:S01]  /*45b0*/  SHF.R.U32.HI R13, RZ, 0x8, R2 ;  /* 0x00000008ff0d7819 */ /* 0x000fe20000011602 */
[----:B------:R-:W-:Y:S01]  /*45c0*/  HMMA.16816.F32 R76, R8, R28, R76 ;  /* 0x0000001c084c723c */ /* 0x000fe2000000184c */
[----:B------:R-:W-:-:S02]  /*45d0*/  LOP3.LUT R2, R23, 0xffff, RZ, 0xc0, !PT ;  /* 0x0000ffff17027812 */ /* 0x000fc400078ec0ff */
[----:B------:R-:W-:Y:S01]  /*45e0*/  PRMT R15, R15, 0x5410, R13 ;  /* 0x000054100f0f7816 */ /* 0x000fe2000000000d */
[----:B------:R-:W-:Y:S01]  /*45f0*/  FFMA.FTZ R13, R132, UR6, -R22 ;  /* 0x00000006840d7c23 */ /* 0x000fe20008010816 */
[----:B------:R-:W-:Y:S01]  /*4600*/  SHF.R.U32.HI R2, RZ, 0x8, R2 ;  /* 0x00000008ff027819 */ /* 0x000fe20000011602 */
[C---:B-1----:R-:W-:Y:S02]  /*4610*/  HMMA.16816.F32 R108, R8.reuse, R32, R108 ;  /* 0x00000020086c723c */ /* 0x042fe4000000186c */
[----:B------:R1:W-:Y:S01]  /*4620*/  MUFU.EX2 R183, R13 ;  /* 0x0000000d00b77308 */ /* 0x0003e20000000800 */
[----:B------:R-:W-:Y:S02]  /*4630*/  PRMT R17, R14, 0x5410, R2 ;  /* 0x000054100e117816 */ /* 0x000fe40000000002 */
[--C-:B------:R-:W-:Y:S01]  /*4640*/  SHF.R.U32.HI R2, RZ, 0x10, R23.reuse ;  /* 0x00000010ff027819 */ /* 0x100fe20000011617 */
[----:B---3--:R-:W-:Y:S01]  /*4650*/  HMMA.16816.F32 R88, R8, R48, R88 ;  /* 0x000000300858723c */ /* 0x008fe20000001858 */
[----:B------:R-:W-:Y:S01]  /*4660*/  SHF.R.U32.HI R14, RZ, 0x18, R23 ;  /* 0x00000018ff0e7819 */ /* 0x000fe20000011617 */
[----:B--2---:R-:W-:Y:S01]  /*4670*/  FFMA.FTZ R4, R135, UR6, -R0 ;  /* 0x0000000687047c23 */ /* 0x004fe20008010800 */
[----:B------:R-:W-:-:S02]  /*4680*/  LOP3.LUT R12, R2, 0xff, RZ, 0xc0, !PT ;  /* 0x000000ff020c7812 */ /* 0x000fc400078ec0ff */
[----:B------:R-:W-:Y:S01]  /*4690*/  HSET2.LE.AND R2, R15, R5, PT ;  /* 0x000000050f027233 */ /* 0x000fe20003803000 */
[----:B------:R2:W-:Y:S01]  /*46a0*/  MUFU.EX2 R197, R4 ;  /* 0x0000000400c57308 */ /* 0x0005e20000000800 */
[----:B------:R-:W-:Y:S01]  /*46b0*/  HMMA.16816.F32 R80, R8, R52, R80 ;  /* 0x000000340850723c */ /* 0x000fe20000001850 */
[----:B-1----:R-:W-:-:S05]  /*46c0*/  PRMT R13, R12, 0x5410, R14 ;  /* 0x000054100c0d7816 */ /* 0x002fca000000000e */
[----:B------:R-:W-:Y:S01]  /*46d0*/  HMMA.16816.F32 R92, R8, R30, R92 ;  /* 0x0000001e085c723c */ /* 0x000fe2000000185c */
[----:B------:R-:W-:Y:S02]  /*46e0*/  HSET2.LE.AND R12, R17, R5, PT ;  /* 0x00000005110c7233 */ /* 0x000fe40003803000 */
[----:B----4-:R-:W-:-:S03]  /*46f0*/  F2FP.F16.F32.PACK_AB R17, R198, R201 ;  /* 0x000000c9c611723e */ /* 0x010fc600000000ff */
[----:B------:R-:W-:Y:S01]  /*4700*/  HMMA.16816.F32 R124, R8, R34, R72 ;  /* 0x00000022087c723c */ /* 0x000fe20000001848 */
[----:B--2---:R-:W-:-:S05]  /*4710*/  FFMA.FTZ R4, R134, UR6, -R0 ;  /* 0x0000000686047c23 */ /* 0x004fca0008010800 */
[C---:B------:R-:W-:Y:S01]  /*4720*/  HMMA.16816.F32 R104, R8.reuse, R50, R104 ;  /* 0x000000320868723c */ /* 0x040fe20000001868 */
[----:B------:R1:W2:Y:S05]  /*4730*/  MUFU.EX2 R196, R4 ;  /* 0x0000000400c47308 */ /* 0x0002aa0000000800 */
[----:B------:R-:W-:Y:S07]  /*4740*/  HMMA.16816.F32 R84, R8, R54, R84 ;  /* 0x000000360854723c */ /* 0x000fee0000001854 */
[----:B------:R-:W-:Y:S01]  /*4750*/  LOP3.LUT R11, R19, UR18, R58, 0x96, !PT ;  /* 0x00000012130b7c12 */ /* 0x000fe2000f8e963a */
[----:B------:R-:W-:-:S04]  /*4760*/  FFMA.FTZ R10, R57, UR6, -R7 ;  /* 0x00000006390a7c23 */ /* 0x000fc80008010807 */
[----:B------:R3:W-:Y:S01]  /*4770*/  MUFU.EX2 R101, R10 ;  /* 0x0000000a00657308 */ /* 0x0007e20000000800 */
[----:B-1----:R-:W-:-:S04]  /*4780*/  F2FP.F16.F32.PACK_AB R4, R228, R229 ;  /* 0x000000e5e404723e */ /* 0x002fc800000000ff */
[----:B------:R-:W-:Y:S01]  /*4790*/  LOP3.LUT R14, R2, R4, RZ, 0xc0, !PT ;  /* 0x00000004020e7212 */ /* 0x000fe200078ec0ff */
[----:B------:R-:W-:Y:S01]  /*47a0*/  FFMA.FTZ R4, R133, UR6, -R22 ;  /* 0x0000000685047c23 */ /* 0x000fe20008010816 */
[--C-:B------:R-:W-:Y:S02]  /*47b0*/  HSET2.LE.AND R2, R16, R5.reuse, PT ;  /* 0x0000000510027233 */ /* 0x100fe40003803000 */
[----:B------:R-:W-:Y:S01]  /*47c0*/  HSET2.LE.AND R16, R13, R5, PT ;  /* 0x000000050d107233 */ /* 0x000fe20003803000 */
[----:B------:R2:W-:Y:S01]  /*47d0*/  MUFU.EX2 R182, R4 ;  /* 0x0000000400b67308 */ /* 0x0005e20000000800 */
[----:B------:R-:W-:-:S04]  /*47e0*/  F2FP.F16.F32.PACK_AB R13, R230, R233 ;  /* 0x000000e9e60d723e */ /* 0x000fc800000000ff */
[----:B------:R-:W-:Y:S02]  /*47f0*/  LOP3.LUT R12, R12, R13, RZ, 0xc0, !PT ;  /* 0x0000000d0c0c7212 */ /* 0x000fe400078ec0ff */
[----:B------:R-:W-:Y:S01]  /*4800*/  LOP3.LUT R13, R16, R17, RZ, 0xc0, !PT ;  /* 0x00000011100d7212 */ /* 0x000fe200078ec0ff */
[----:B------:R-:W-:-:S04]  /*4810*/  IMAD.WIDE.U32 R16, R154, -0x326172a9, RZ ;  /* 0xcd9e8d579a107825 */ /* 0x000fc800078e00ff */
[----:B---3--:R-:W-:Y:S01]  /*4820*/  IMAD.WIDE.U32 R10, R11, -0x2daee0ad, RZ ;  /* 0xd2511f530b0a7825 */ /* 0x008fe200078e00ff */
[----:B--2---:R-:W-:-:S04]  /*4830*/  F2FP.F16.F32.PACK_AB R4, R196, R197 ;  /* 0x000000c5c404723e */ /* 0x004fc800000000ff */
[----:B------:R-:W-:Y:S02]  /*4840*/  LOP3.LUT R19, R11, UR15, R136, 0x96, !PT ;  /* 0x0000000f0b137c12 */ /* 0x000fe4000f8e9688 */
[----:B------:R-:W-:Y:S01]  /*4850*/  LOP3.LUT R15, R2, R4, RZ, 0xc0, !PT ;  /* 0x00000004020f7212 */ /* 0x000fe200078ec0ff */
[----:B------:R-:W-:Y:S01]  /*4860*/  FFMA.FTZ R2, R140, UR6, -R7 ;  /* 0x000000068c027c23 */ /* 0x000fe20008010807 */
[----:B------:R-:W-:Y:S01]  /*4870*/  LOP3.LUT R4, R17, UR18, R56, 0x96, !PT ;  /* 0x0000001211047c12 */ /* 0x000fe2000f8e9638 */
[----:B------:R-:W-:Y:S01]  /*4880*/  IMAD.WIDE.U32 R20, R19, -0x326172a9, RZ ;  /* 0xcd9e8d5713147825 */ /* 0x000fe200078e00ff */
[----:B------:R-:W-:Y:S01]  /*4890*/  LOP3.LUT R23, R41, UR5, R10, 0x96, !PT ;  /* 0x0000000529177c12 */ /* 0x000fe2000f8e960a */
[----:B------:R1:W-:Y:S02]  /*48a0*/  MUFU.EX2 R181, R2 ;  /* 0x0000000200b57308 */ /* 0x0003e40000000800 */
[----:B------:R-:W-:Y:S01]  /*48b0*/  FFMA.FTZ R19, R155, UR6, -R0 ;  /* 0x000000069b137c23 */ /* 0x000fe20008010800 */
[----:B------:R-:W-:-:S04]  /*48c0*/  IMAD.WIDE.U32 R8, R4, -0x2daee0ad, RZ ;  /* 0xd2511f5304087825 */ /* 0x000fc800078e00ff */
[--C-:B------:R-:W-:Y:S01]  /*48d0*/  FFMA.FTZ R4, R59, UR6, -R7.reuse ;  /* 0x000000063b047c23 */ /* 0x100fe20008010807 */
[C---:B------:R-:W-:Y:S01]  /*48e0*/  HMMA.16816.F32 R72, R12.reuse, R28, R68 ;  /* 0x0000001c0c48723c */ /* 0x040fe20000001844 */
[----:B------:R-:W-:Y:S01]  /*48f0*/  LDSM.16.MT88.4 R56, [R187+0x7000] ;  /* 0x00700000bb38783b */ /* 0x000fe20000004200 */
[----:B------:R-:W-:Y:S04]  /*4900*/  MUFU.EX2 R103, R19 ;  /* 0x0000001300677308 */ /* 0x000fe80000000800 */
[C---:B------:R-:W-:Y:S06]  /*4910*/  HMMA.16816.F32 R68, R12.reuse, R32, R64 ;  /* 0x000000200c44723c */ /* 0x040fec0000001840 */
[----:B------:R-:W-:Y:S01]  /*4920*/  HMMA.16816.F32 R132, R12, R48, R60 ;  /* 0x000000300c84723c */ /* 0x000fe2000000183c */
[----:B-1----:R-:W-:-:S04]  /*4930*/  FFMA.FTZ R2, R142, UR6, -R7 ;  /* 0x000000068e027c23 */ /* 0x002fc80008010807 */
[----:B------:R1:W2:Y:S01]  /*4940*/  MUFU.EX2 R180, R2 ;  /* 0x0000000200b47308 */ /* 0x0002a20000000800 */
[C---:B------:R-:W-:Y:S01]  /*4950*/  HMMA.16816.F32 R160, R12.reuse, R52, R36 ;  /* 0x000000340ca0723c */ /* 0x040fe20000001824 */
[----:B------:R-:W-:Y:S05]  /*4960*/  LDSM.16.MT88.4 R36, [R186+0x7000] ;  /* 0x00700000ba24783b */ /* 0x000fea0000004200 */
[C---:B------:R-:W-:Y:S01]  /*4970*/  HMMA.16816.F32 R64, R12.reuse, R30, R112 ;  /* 0x0000001e0c40723c */ /* 0x040fe20000001870 */
[----:B------:R-:W-:Y:S04]  /*4980*/  LDSM.16.MT88.4 R28, [R188+0x7000] ;  /* 0x00700000bc1c783b */ /* 0x000fe80000004200 */
[----:B------:R-:W-:Y:S01]  /*4990*/  LDSM.16.MT88.4 R112, [R185+0x7800] ;  /* 0x00780000b970783b */ /* 0x000fe20000004200 */
[----:B------:R-:W-:Y:S01]  /*49a0*/  HMMA.16816.F32 R60, R12, R34, R116 ;  /* 0x000000220c3c723c */ /* 0x000fe20000001874 */
[----:B-1----:R-:W-:-:S02]  /*49b0*/  LOP3.LUT R2, R47, UR16, R16, 0x96, !PT ;  /* 0x000000102f027c12 */ /* 0x002fc4000f8e9610 */
[----:B------:R-:W-:-:S03]  /*49c0*/  LOP3.LUT R16, R9, UR15, R98, 0x96, !PT ;  /* 0x0000000f09107c12 */ /* 0x000fc6000f8e9662 */
[----:B------:R-:W-:Y:S01]  /*49d0*/  HMMA.16816.F32 R48, R12, R50, R128 ;  /* 0x000000320c30723c */ /* 0x000fe20000001880 */
[----:B------:R1:W-:Y:S01]  /*49e0*/  MUFU.EX2 R98, R4 ;  /* 0x0000000400627308 */ /* 0x0003e20000000800 */
[----:B------:R-:W-:-:S04]  /*49f0*/  IMAD.WIDE.U32 R44, R2, -0x2daee0ad, RZ ;  /* 0xd2511f53022c7825 */ /* 0x000fc800078e00ff */
[----:B------:R-:W-:Y:S01]  /*4a00*/  IMAD.WIDE.U32 R32, R16, -0x326172a9, RZ ;  /* 0xcd9e8d5710207825 */ /* 0x000fe200078e00ff */
[----:B------:R-:W-:Y:S01]  /*4a10*/  LOP3.LUT R2, R45, UR5, R8, 0x96, !PT ;  /* 0x000000052d027c12 */ /* 0x000fe2000f8e9608 */
[----:B------:R-:W-:Y:S04]  /*4a20*/  HMMA.16816.F32 R52, R12, R54, R120 ;  /* 0x000000360c34723c */ /* 0x000fe80000001878 */
[----:B------:R-:W-:-:S04]  /*4a30*/  IMAD.WIDE.U32 R8, R2, -0x326172a9, RZ ;  /* 0xcd9e8d5702087825 */ /* 0x000fc800078e00ff */
[----:B------:R-:W-:Y:S01]  /*4a40*/  FFMA.FTZ R12, R156, UR6, -R0 ;  /* 0x000000069c0c7c23 */ /* 0x000fe20008010800 */
[C---:B------:R-:W-:Y:S01]  /*4a50*/  LOP3.LUT R2, R8.reuse, 0xffff, RZ, 0xc0, !PT ;  /* 0x0000ffff08027812 */ /* 0x040fe200078ec0ff */
[----:B-1----:R-:W-:Y:S01]  /*4a60*/  FFMA.FTZ R4, R143, UR6, -R6 ;  /* 0x000000068f047c23 */ /* 0x002fe20008010806 */
[----:B------:R-:W-:Y:S01]  /*4a70*/  LOP3.LUT R11, R8, 0xff, RZ, 0xc0, !PT ;  /* 0x000000ff080b7812 */ /* 0x000fe200078ec0ff */
[----:B------:R1:W-:Y:S01]  /*4a80*/  MUFU.EX2 R102, R12 ;  /* 0x0000000c00667308 */ /* 0x0003e20000000800 */
[----:B------:R-:W-:Y:S02]  /*4a90*/  SHF.R.U32.HI R10, RZ, 0x8, R2 ;  /* 0x00000008ff0a7819 */ /* 0x000fe40000011602 */
[----:B------:R-:W-:Y:S01]  /*4aa0*/  LOP3.LUT R2, R9, UR24, R32, 0x96, !PT ;  /* 0x0000001809027c12 */ /* 0x000fe2000f8e9620 */
[----:B------:R-:W-:Y:S01]  /*4ab0*/  FFMA.FTZ R9, R144, UR6, -R6 ;  /* 0x0000000690097c23 */ /* 0x000fe20008010806 */
[----:B------:R-:W-:Y:S02]  /*4ac0*/  PRMT R18, R11, 0x5410, R10 ;  /* 0x000054100b127816 */ /* 0x000fe4000000000a */
[----:B------:R-:W-:Y:S01]  /*4ad0*/  SHF.R.U32.HI R17, RZ, 0x18, R8 ;  /* 0x00000018ff117819 */ /* 0x000fe20000011608 */
[----:B------:R3:W-:Y:S01]  /*4ae0*/  MUFU.EX2 R179, R4 ;  /* 0x0000000400b37308 */ /* 0x0007e20000000800 */
[----:B------:R-:W-:-:S07]  /*4af0*/  LOP3.LUT R16, R2, 0xff, RZ, 0xc0, !PT ;  /* 0x000000ff02107812 */ /* 0x000fce00078ec0ff */
[----:B------:R4:W5:Y:S01]  /*4b00*/  MUFU.EX2 R178, R9 ;  /* 0x0000000900b27308 */ /* 0x0009620000000800 */
[----:B-1----:R-:W-:-:S07]  /*4b10*/  FFMA.FTZ R12, R139, UR6, -R0 ;  /* 0x000000068b0c7c23 */ /* 0x002fce0008010800 */
[----:B------:R1:W-:Y:S01]  /*4b20*/  MUFU.EX2 R45, R12 ;  /* 0x0000000c002d7308 */ /* 0x0003e20000000800 */
[----:B---3--:R-:W-:Y:S01]  /*4b30*/  SHF.R.U32.HI R4, RZ, 0x10, R8 ;  /* 0x00000010ff047819 */ /* 0x008fe20000011608 */
[----:B------:R-:W-:Y:S02]  /*4b40*/  FFMA.FTZ R8, R27, UR6, -R6 ;  /* 0x000000061b087c23 */ /* 0x000fe40008010806 */
[----:B------:R-:W3:Y:S01]  /*4b50*/  LDSM.16.MT88.4 R24, [R185+0x7000] ;  /* 0x00700000b918783b */ /* 0x000ee20000004200 */
[----:B------:R-:W-:Y:S02]  /*4b60*/  LOP3.LUT R11, R4, 0xff, RZ, 0xc0, !PT ;  /* 0x000000ff040b7812 */ /* 0x000fe400078ec0ff */
[----:B------:R-:W-:Y:S01]  /*4b70*/  LOP3.LUT R4, R2, 0xffff, RZ, 0xc0, !PT ;  /* 0x0000ffff02047812 */ /* 0x000fe200078ec0ff */
[----:B------:R5:W-:Y:S01]  /*4b80*/  MUFU.EX2 R96, R8 ;  /* 0x0000000800607308 */ /* 0x000be20000000800 */
[----:B----4-:R-:W-:Y:S02]  /*4b90*/  SHF.R.U32.HI R9, RZ, 0x10, R2 ;  /* 0x00000010ff097819 */ /* 0x010fe40000011602 */
[----:B------:R-:W-:-:S02]  /*4ba0*/  SHF.R.U32.HI R10, RZ, 0x8, R4 ;  /* 0x00000008ff0a7819 */ /* 0x000fc40000011604 */
[----:B------:R-:W-:Y:S02]  /*4bb0*/  SHF.R.U32.HI R4, RZ, 0x18, R2 ;  /* 0x00000018ff047819 */ /* 0x000fe40000011602 */
[----:B------:R-:W-:Y:S02]  /*4bc0*/  LOP3.LUT R2, R9, 0xff, RZ, 0xc0, !PT ;  /* 0x000000ff09027812 */ /* 0x000fe400078ec0ff */
[----:B------:R-:W-:Y:S01]  /*4bd0*/  PRMT R10, R16, 0x5410, R10 ;  /* 0x00005410100a7816 */ /* 0x000fe2000000000a */
[----:B-1----:R-:W-:Y:S01]  /*4be0*/  FFMA.FTZ R12, R141, UR6, -R0 ;  /* 0x000000068d0c7c23 */ /* 0x002fe20008010800 */
[----:B------:R-:W-:Y:S02]  /*4bf0*/  PRMT R9, R2, 0x5410, R4 ;  /* 0x0000541002097816 */ /* 0x000fe40000000004 */
[----:B--2---:R-:W-:Y:S01]  /*4c00*/  F2FP.F16.F32.PACK_AB R4, R180, R181 ;  /* 0x000000b5b404723e */ /* 0x004fe200000000ff */
[----:B------:R-:W-:Y:S01]  /*4c10*/  MUFU.EX2 R41, R12 ;  /* 0x0000000c00297308 */ /* 0x000fe20000000800 */
[--C-:B------:R-:W-:Y:S01]  /*4c20*/  HSET2.LE.AND R2, R10, R5.reuse, PT ;  /* 0x000000050a027233 */ /* 0x100fe20003803000 */
[----:B-----5:R-:W-:Y:S01]  /*4c30*/  FFMA.FTZ R8, R137, UR6, -R6 ;  /* 0x0000000689087c23 */ /* 0x020fe20008010806 */
[----:B------:R-:W-:-:S02]  /*4c40*/  HSET2.LE.AND R9, R9, R5, PT ;  /* 0x0000000509097233 */ /* 0x000fc40003803000 */
[----:B------:R-:W-:Y:S01]  /*4c50*/  PRMT R11, R11, 0x5410, R17 ;  /* 0x000054100b0b7816 */ /* 0x000fe20000000011 */
[----:B------:R-:W-:Y:S02]  /*4c60*/  IMAD.WIDE.U32 R16, R23, -0x326172a9, RZ ;  /* 0xcd9e8d5717107825 */ /* 0x000fe400078e00ff */
[----:B------:R1:W2:Y:S01]  /*4c70*/  MUFU.EX2 R47, R8 ;  /* 0x00000008002f7308 */ /* 0x0002a20000000800 */
[----:B------:R-:W-:Y:S02]  /*4c80*/  F2FP.F16.F32.PACK_AB R10, R178, R179 ;  /* 0x000000b3b20a723e */ /* 0x000fe400000000ff */
[----:B------:R-:W-:Y:S02]  /*4c90*/  HSET2.LE.AND R11, R11, R5, PT ;  /* 0x000000050b0b7233 */ /* 0x000fe40003803000 */
[----:B------:R-:W-:Y:S02]  /*4ca0*/  LOP3.LUT R9, R9, R10, RZ, 0xc0, !PT ;  /* 0x0000000a09097212 */ /* 0x000fe400078ec0ff */
[----:B------:R-:W-:-:S04]  /*4cb0*/  SHF.R.U32.HI R14, RZ, 0x10, R16 ;  /* 0x00000010ff0e7819 */ /* 0x000fc80000011610 */
[----:B------:R-:W-:Y:S01]  /*4cc0*/  LOP3.LUT R14, R14, 0xff, RZ, 0xc0, !PT ;  /* 0x000000ff0e0e7812 */ /* 0x000fe200078ec0ff */
[----:B-1----:R-:W-:-:S04]  /*4cd0*/  FFMA.FTZ R8, R146, UR6, -R22 ;  /* 0x0000000692087c23 */ /* 0x002fc80008010816 */
[----:B------:R1:W-:Y:S02]  /*4ce0*/  MUFU.EX2 R177, R8 ;  /* 0x0000000800b17308 */ /* 0x0003e40000000800 */
[----:B-1----:R-:W-:Y:S01]  /*4cf0*/  LOP3.LUT R8, R2, R4, RZ, 0xc0, !PT ;  /* 0x0000000402087212 */ /* 0x002fe200078ec0ff */
[----:B------:R-:W-:Y:S01]  /*4d00*/  FFMA.FTZ R2, R147, UR6, -R22 ;  /* 0x0000000693027c23 */ /* 0x000fe20008010816 */
[----:B------:R-:W-:-:S04]  /*4d10*/  F2FP.F16.F32.PACK_AB R4, R98, R101 ;  /* 0x000000656204723e */ /* 0x000fc800000000ff */
[----:B------:R1:W-:Y:S02]  /*4d20*/  MUFU.EX2 R176, R2 ;  /* 0x0000000200b07308 */ /* 0x0003e40000000800 */
[----:B-1----:R-:W-:Y:S02]  /*4d30*/  HSET2.LE.AND R2, R18, R5, PT ;  /* 0x0000000512027233 */ /* 0x002fe40003803000 */
[----:B--2---:R-:W-:-:S03]  /*4d40*/  F2FP.F16.F32.PACK_AB R18, R47, R96 ;  /* 0x000000602f12723e */ /* 0x004fc600000000ff */
[----:B------:R-:W-:Y:S02]  /*4d50*/  LOP3.LUT R10, R2, R4, RZ, 0xc0, !PT ;  /* 0x00000004020a7212 */ /* 0x000fe400078ec0ff */
[----:B------:R-:W-:Y:S02]  /*4d60*/  LOP3.LUT R4, R16, 0xffff, RZ, 0xc0, !PT ;  /* 0x0000ffff10047812 */ /* 0x000fe400078ec0ff */
[----:B------:R-:W-:Y:S02]  /*4d70*/  LOP3.LUT R2, R17, UR24, R20, 0x96, !PT ;  /* 0x0000001811027c12 */ /* 0x000fe4000f8e9614 */
[----:B------:R-:W-:Y:S02]  /*4d80*/  SHF.R.U32.HI R15, RZ, 0x8, R4 ;  /* 0x00000008ff0f7819 */ /* 0x000fe40000011604 */
[----:B------:R-:W-:Y:S02]  /*4d90*/  LOP3.LUT R4, R2, 0xffff, RZ, 0xc0, !PT ;  /* 0x0000ffff02047812 */ /* 0x000fe400078ec0ff */
[----:B------:R-:W-:-:S02]  /*4da0*/  LOP3.LUT R17, R16, 0xff, RZ, 0xc0, !PT ;  /* 0x000000ff10117812 */ /* 0x000fc400078ec0ff */
[----:B------:R-:W-:Y:S02]  /*4db0*/  SHF.R.U32.HI R16, RZ, 0x18, R16 ;  /* 0x00000018ff107819 */ /* 0x000fe40000011610 */
[----:B------:R-:W-:Y:S02]  /*4dc0*/  LOP3.LUT R13, R2, 0xff, RZ, 0xc0, !PT ;  /* 0x000000ff020d7812 */ /* 0x000fe400078ec0ff */
[----:B------:R-:W-:Y:S02]  /*4dd0*/  SHF.R.U32.HI R4, RZ, 0x8, R4 ;  /* 0x00000008ff047819 */ /* 0x000fe40000011604 */
[----:B------:R-:W-:Y:S02]  /*4de0*/  PRMT R15, R17, 0x5410, R15 ;  /* 0x00005410110f7816 */ /* 0x000fe4000000000f */
[----:B------:R-:W-:Y:S01]  /*4df0*/  PRMT R17, R14, 0x5410, R16 ;  /* 0x000054100e117816 */ /* 0x000fe20000000010 */
[----:B------:R-:W-:Y:S01]  /*4e00*/  FFMA.FTZ R14, R150, UR6, -R7 ;  /* 0x00000006960e7c23 */ /* 0x000fe20008010807 */
[----:B------:R-:W-:-:S02]  /*4e10*/  PRMT R16, R13, 0x5410, R4 ;  /* 0x000054100d107816 */ /* 0x000fc40000000004 */
[--C-:B------:R-:W-:Y:S01]  /*4e20*/  SHF.R.U32.HI R4, RZ, 0x10, R2.reuse ;  /* 0x00000010ff047819 */ /* 0x100fe20000011602 */
[----:B------:R1:W-:Y:S01]  /*4e30*/  MUFU.EX2 R43, R14 ;  /* 0x0000000e002b7308 */ /* 0x0003e20000000800 */
[----:B------:R-:W-:Y:S02]  /*4e40*/  SHF.R.U32.HI R13, RZ, 0x18, R2 ;  /* 0x00000018ff0d7819 */ /* 0x000fe40000011602 */
[----:B------:R-:W-:Y:S02]  /*4e50*/  LOP3.LUT R12, R4, 0xff, RZ, 0xc0, !PT ;  /* 0x000000ff040c7812 */ /* 0x000fe400078ec0ff */
[----:B------:R-:W-:Y:S02]  /*4e60*/  HSET2.LE.AND R2, R15, R5, PT ;  /* 0x000000050f027233 */ /* 0x000fe40003803000 */
[----:B------:R-:W-:Y:S02]  /*4e70*/  F2FP.F16.F32.PACK_AB R4, R182, R183 ;  /* 0x000000b7b604723e */ /* 0x000fe400000000ff */
[----:B------:R-:W-:-:S02]  /*4e80*/  PRMT R13, R12, 0x5410, R13 ;  /* 0x000054100c0d7816 */ /* 0x000fc4000000000d */
[--C-:B------:R-:W-:Y:S02]  /*4e90*/  HSET2.LE.AND R12, R16, R5.reuse, PT ;  /* 0x00000005100c7233 */ /* 0x100fe40003803000 */
[----:B------:R-:W-:Y:S01]  /*4ea0*/  LOP3.LUT R11, R11, R18, RZ, 0xc0, !PT ;  /* 0x000000120b0b7212 */ /* 0x000fe200078ec0ff */
[--C-:B------:R-:W-:Y:S01]  /*4eb0*/  FFMA.FTZ R18, R164, UR6, -R7.reuse ;  /* 0x00000006a4127c23 */ /* 0x100fe20008010807 */
[--C-:B------:R-:W-:Y:S02]  /*4ec0*/  HSET2.LE.AND R16, R13, R5.reuse, PT ;  /* 0x000000050d107233 */ /* 0x100fe40003803000 */
[----:B-1----:R-:W-:Y:S01]  /*4ed0*/  LOP3.LUT R14, R2, R4, RZ, 0xc0, !PT ;  /* 0x00000004020e7212 */ /* 0x002fe200078ec0ff */
[--C-:B------:R-:W-:Y:S01]  /*4ee0*/  FFMA.FTZ R4, R151, UR6, -R7.reuse ;  /* 0x0000000697047c23 */ /* 0x100fe20008010807 */
[----:B------:R-:W-:Y:S01]  /*4ef0*/  HSET2.LE.AND R2, R17, R5, PT ;  /* 0x0000000511027233 */ /* 0x000fe20003803000 */
[C---:B---3--:R-:W-:Y:S01]  /*4f00*/  HMMA.16816.F32 R144, R8.reuse, R24, R76 ;  /* 0x000000180890723c */ /* 0x048fe2000000184c */
[----:B------:R-:W-:Y:S01]  /*4f10*/  F2FP.F16.F32.PACK_AB R13, R202, R203 ;  /* 0x000000cbca0d723e */ /* 0x000fe200000000ff */
[----:B------:R1:W2:Y:S01]  /*4f20*/  MUFU.EX2 R35, R4 ;  /* 0x0000000400237308 */ /* 0x0002a20000000800 */
[----:B------:R-:W-:Y:S01]  /*4f30*/  F2FP.F16.F32.PACK_AB R17, R102, R103 ;  /* 0x000000676611723e */ /* 0x000fe200000000ff */
[----:B------:R-:W-:Y:S01]  /*4f40*/  FFMA.FTZ R7, R167, UR6, -R7 ;  /* 0x00000006a7077c23 */ /* 0x000fe20008010807 */
[----:B------:R-:W-:Y:S01]  /*4f50*/  LOP3.LUT R12, R12, R13, RZ, 0xc0, !PT ;  /* 0x0000000d0c0c7212 */ /* 0x000fe200078ec0ff */
[----:B------:R-:W-:Y:S01]  /*4f60*/  HMMA.16816.F32 R152, R8, R28, R108 ;  /* 0x0000001c0898723c */ /* 0x000fe2000000186c */
[----:B------:R-:W-:-:S03]  /*4f70*/  LOP3.LUT R13, R16, R17, RZ, 0xc0, !PT ;  /* 0x00000011100d7212 */ /* 0x000fc600078ec0ff */
[----:B------:R3:W-:Y:S02]  /*4f80*/  MUFU.EX2 R32, R7 ;  /* 0x0000000700207308 */ /* 0x0007e40000000800 */
[C---:B------:R-:W-:Y:S06]  /*4f90*/  HMMA.16816.F32 R88, R8.reuse, R36, R88 ;  /* 0x000000240858723c */ /* 0x040fec0000001858 */
[C---:B------:R-:W-:Y:S01]  /*4fa0*/  HMMA.16816.F32 R156, R8.reuse, R56, R80 ;  /* 0x00000038089c723c */ /* 0x040fe20000001850 */
[----:B-1----:R-:W-:Y:S01]  /*4fb0*/  F2FP.F16.F32.PACK_AB R4, R41, R45 ;  /* 0x0000002d2904723e */ /* 0x002fe200000000ff */
[----:B------:R1:W-:Y:S03]  /*4fc0*/  MUFU.EX2 R34, R18 ;  /* 0x0000001200227308 */ /* 0x0003e60000000800 */
[----:B------:R-:W-:Y:S01]  /*4fd0*/  LOP3.LUT R15, R2, R4, RZ, 0xc0, !PT ;  /* 0x00000004020f7212 */ /* 0x000fe200078ec0ff */
[----:B------:R-:W-:Y:S01]  /*4fe0*/  HMMA.16816.F32 R116, R8, R26, R92 ;  /* 0x0000001a0874723c */ /* 0x000fe2000000185c */
[----:B------:R-:W-:-:S02]  /*4ff0*/  LOP3.LUT R2, R21, UR14, R42, 0x96, !PT ;  /* 0x0000000e15027c12 */ /* 0x000fc4000f8e962a */
[----:B------:R-:W-:Y:S01]  /*5000*/  LOP3.LUT R4, R33, UR14, R46, 0x96, !PT ;  /* 0x0000000e21047c12 */ /* 0x000fe2000f8e962e */
[----:B---3--:R-:W-:Y:S02]  /*5010*/  FFMA.FTZ R7, R166, UR6, -R6 ;  /* 0x00000006a6077c23 */ /* 0x008fe40008010806 */
[C---:B------:R-:W-:Y:S06]  /*5020*/  HMMA.16816.F32 R124, R8.reuse, R30, R124 ;  /* 0x0000001e087c723c */ /* 0x040fec000000187c */
[C---:B------:R-:W-:Y:S06]  /*5030*/  HMMA.16816.F32 R128, R8.reuse, R38, R104 ;  /* 0x000000260880723c */ /* 0x040fec0000001868 */
[----:B------:R-:W-:Y:S01]  /*5040*/  HMMA.16816.F32 R140, R8, R58, R84 ;  /* 0x0000003a088c723c */ /* 0x000fe20000001854 */
[----:B------:R-:W-:Y:S05]  /*5050*/  LDSM.16.MT88.4 R84, [R186+0x7800] ;  /* 0x00780000ba54783b */ /* 0x000fea0000004200 */
[----:B------:R-:W-:Y:S01]  /*5060*/  HMMA.16816.F32 R64, R12, R26, R64 ;  /* 0x0000001a0c40723c */ /* 0x000fe20000001840 */
[----:B------:R-:W-:-:S04]  /*5070*/  IMAD.WIDE.U32 R10, R2, -0x2daee0ad, RZ ;  /* 0xd2511f53020a7825 */ /* 0x000fc800078e00ff */
[----:B------:R-:W-:Y:S01]  /*5080*/  FFMA.FTZ R2, R165, UR6, -R6 ;  /* 0x00000006a5027c23 */ /* 0x000fe20008010806 */
[----:B------:R3:W-:Y:S01]  /*5090*/  MUFU.EX2 R26, R7 ;  /* 0x00000007001a7308 */ /* 0x0007e20000000800 */
[----:B------:R-:W-:Y:S01]  /*50a0*/  IMAD.WIDE.U32 R8, R4, -0x2daee0ad, RZ ;  /* 0xd2511f5304087825 */ /* 0x000fe200078e00ff */
[----:B------:R-:W-:Y:S01]  /*50b0*/  HMMA.16816.F32 R108, R12, R24, R72 ;  /* 0x000000180c6c723c */ /* 0x000fe20000001848 */
[----:B------:R-:W-:Y:S01]  /*50c0*/  LOP3.LUT R4, R11, UR23, R40, 0x96, !PT ;  /* 0x000000170b047c12 */ /* 0x000fe2000f8e9628 */
[----:B------:R-:W4:Y:S01]  /*50d0*/  LDSM.16.MT88.4 R72, [R188+0x7800] ;  /* 0x00780000bc48783b */ /* 0x000f220000004200 */
[----:B-1----:R-:W-:-:S03]  /*50e0*/  LOP3.LUT R18, R8, 0xff, RZ, 0xc0, !PT ;  /* 0x000000ff08127812 */ /* 0x002fc600078ec0ff */
[----:B------:R1:W5:Y:S01]  /*50f0*/  MUFU.EX2 R27, R2 ;  /* 0x00000002001b7308 */ /* 0x0003620000000800 */
[--C-:B------:R-:W-:Y:S01]  /*5100*/  SHF.R.U32.HI R17, RZ, 0x10, R8.reuse ;  /* 0x00000010ff117819 */ /* 0x100fe20000011608 */
[----:B------:R-:W-:Y:S01]  /*5110*/  HMMA.16816.F32 R76, R12, R36, R132 ;  /* 0x000000240c4c723c */ /* 0x000fe20000001884 */
[----:B------:R-:W-:-:S05]  /*5120*/  SHF.R.U32.HI R19, RZ, 0x18, R8 ;  /* 0x00000018ff137819 */ /* 0x000fca0000011608 */
[----:B------:R-:W-:Y:S01]  /*5130*/  HMMA.16816.F32 R132, R12, R56, R160 ;  /* 0x000000380c84723c */ /* 0x000fe200000018a0 */
[----:B---3--:R-:W-:-:S04]  /*5140*/  FFMA.FTZ R7, R168, UR6, -R6 ;  /* 0x00000006a8077c23 */ /* 0x008fc80008010806 */
[----:B------:R3:W-:Y:S01]  /*5150*/  MUFU.EX2 R25, R7 ;  /* 0x0000000700197308 */ /* 0x0007e20000000800 */
[----:B------:R-:W-:Y:S01]  /*5160*/  HMMA.16816.F32 R120, R12, R28, R68 ;  /* 0x0000001c0c78723c */ /* 0x000fe20000001844 */
[----:B-1----:R-:W-:-:S05]  /*5170*/  LOP3.LUT R2, R8, 0xffff, RZ, 0xc0, !PT ;  /* 0x0000ffff08027812 */ /* 0x002fca00078ec0ff */
[C---:B------:R-:W-:Y:S01]  /*5180*/  HMMA.16816.F32 R60, R12.reuse, R30, R60 ;  /* 0x0000001e0c3c723c */ /* 0x040fe2000000183c */
[----:B------:R-:W-:Y:S02]  /*5190*/  SHF.R.U32.HI R16, RZ, 0x8, R2 ;  /* 0x00000008ff107819 */ /* 0x000fe40000011602 */
[----:B------:R-:W-:Y:S01]  /*51a0*/  LOP3.LUT R2, R9, UR23, R44, 0x96, !PT ;  /* 0x0000001709027c12 */ /* 0x000fe2000f8e962c */
[----:B------:R-:W-:Y:S01]  /*51b0*/  FFMA.FTZ R9, R169, UR6, -R6 ;  /* 0x00000006a9097c23 */ /* 0x000fe20008010806 */
[----:B------:R-:W-:Y:S01]  /*51c0*/  LOP3.LUT R6, R17, 0xff, RZ, 0xc0, !PT ;  /* 0x000000ff11067812 */ /* 0x000fe200078ec0ff */
[C---:B------:R-:W-:Y:S01]  /*51d0*/  HMMA.16816.F32 R48, R12.reuse, R38, R48 ;  /* 0x000000260c30723c */ /* 0x040fe20000001830 */
[----:B------:R-:W-:Y:S01]  /*51e0*/  LOP3.LUT R8, R2, 0xffff, RZ, 0xc0, !PT ;  /* 0x0000ffff02087812 */ /* 0x000fe200078ec0ff */
[----:B------:R1:W4:Y:S01]  /*51f0*/  MUFU.EX2 R24, R9 ;  /* 0x0000000900187308 */ /* 0x0003220000000800 */
[----:B------:R-:W-:Y:S01]  /*5200*/  PRMT R19, R6, 0x5410, R19 ;  /* 0x0000541006137816 */ /* 0x000fe20000000013 */
[----:B------:R-:W-:Y:S01]  /*5210*/  FFMA.FTZ R17, R171, UR6, -R0 ;  /* 0x00000006ab117c23 */ /* 0x000fe20008010800 */
[----:B---3--:R-:W-:Y:S01]  /*5220*/  LOP3.LUT R7, R2, 0xff, RZ, 0xc0, !PT ;  /* 0x000000ff02077812 */ /* 0x008fe200078ec0ff */
[----:B------:R-:W-:Y:S01]  /*5230*/  HMMA.16816.F32 R56, R12, R58, R52 ;  /* 0x0000003a0c38723c */ /* 0x000fe20000001834 */
[----:B------:R-:W-:-:S02]  /*5240*/  SHF.R.U32.HI R8, RZ, 0x8, R8 ;  /* 0x00000008ff087819 */ /* 0x000fc40000011608 */
[----:B------:R-:W-:Y:S01]  /*5250*/  PRMT R18, R18, 0x5410, R16 ;  /* 0x0000541012127816 */ /* 0x000fe20000000010 */
[----:B------:R-:W-:Y:S01]  /*5260*/  MUFU.EX2 R20, R17 ;  /* 0x0000001100147308 */ /* 0x000fe20000000800 */
[----:B------:R-:W-:Y:S02]  /*5270*/  PRMT R6, R7, 0x5410, R8 ;  /* 0x0000541007067816 */ /* 0x000fe40000000008 */
[--C-:B------:R-:W-:Y:S02]  /*5280*/  SHF.R.U32.HI R7, RZ, 0x10, R2.reuse ;  /* 0x00000010ff077819 */ /* 0x100fe40000011602 */
[----:B------:R-:W-:Y:S02]  /*5290*/  SHF.R.U32.HI R8, RZ, 0x18, R2 ;  /* 0x00000018ff087819 */ /* 0x000fe40000011602 */
[----:B------:R-:W-:Y:S02]  /*52a0*/  LOP3.LUT R7, R7, 0xff, RZ, 0xc0, !PT ;  /* 0x000000ff07077812 */ /* 0x000fe400078ec0ff */
[----:B------:R-:W-:Y:S01]  /*52b0*/  HSET2.LE.AND R2, R6, R5, PT ;  /* 0x0000000506027233 */ /* 0x000fe20003803000 */
[----:B-1----:R-:W-:Y:S01]  /*52c0*/  FFMA.FTZ R9, R174, UR6, -R22 ;  /* 0x00000006ae097c23 */ /* 0x002fe20008010816 */
[----:B--2---:R-:W-:-:S02]  /*52d0*/  F2FP.F16.F32.PACK_AB R6, R35, R43 ;  /* 0x0000002b2306723e */ /* 0x004fc400000000ff */
[----:B------:R-:W-:Y:S01]  /*52e0*/  PRMT R16, R7, 0x5410, R8 ;  /* 0x0000541007107816 */ /* 0x000fe20000000008 */
[----:B------:R-:W-:Y:S01]  /*52f0*/  FFMA.FTZ R8, R175, UR6, -R22 ;  /* 0x00000006af087c23 */ /* 0x000fe20008010816 */
[----:B------:R-:W-:Y:S01]  /*5300*/  LOP3.LUT R136, R2, R6, RZ, 0xc0, !PT ;  /* 0x0000000602887212 */ /* 0x000fe200078ec0ff */
[----:B------:R1:W-:Y:S01]  /*5310*/  MUFU.EX2 R23, R9 ;  /* 0x0000000900177308 */ /* 0x0003e20000000800 */
[----:B-----5:R-:W-:Y:S02]  /*5320*/  F2FP.F16.F32.PACK_AB R6, R26, R27 ;  /* 0x0000001b1a06723e */ /* 0x020fe400000000ff */
[--C-:B------:R-:W-:Y:S02]  /*5330*/  HSET2.LE.AND R2, R16, R5.reuse, PT ;  /* 0x0000000510027233 */ /* 0x100fe40003803000 */
[----:B------:R-:W-:Y:S02]  /*5340*/  HSET2.LE.AND R7, R18, R5, PT ;  /* 0x0000000512077233 */ /* 0x000fe40003803000 */
[----:B----4-:R-:W-:Y:S01]  /*5350*/  F2FP.F16.F32.PACK_AB R16, R24, R25 ;  /* 0x000000191810723e */ /* 0x010fe200000000ff */
[----:B------:R2:W3:Y:S01]  /*5360*/  MUFU.EX2 R21, R8 ;  /* 0x0000000800157308 */ /* 0x0004e20000000800 */
[----:B------:R-:W-:Y:S01]  /*5370*/  LOP3.LUT R137, R2, R6, RZ, 0xc0, !PT ;  /* 0x0000000602897212 */ /* 0x000fe200078ec0ff */
[----:B------:R-:W-:Y:S01]  /*5380*/  FFMA.FTZ R2, R170, UR6, -R0 ;  /* 0x00000006aa027c23 */ /* 0x000fe20008010800 */
[----:B------:R-:W-:-:S02]  /*5390*/  SHF.R.U32.HI R6, RZ, 0x10, R10 ;  /* 0x00000010ff067819 */ /* 0x000fc4000001160a */
[----:B------:R-:W-:-:S03]  /*53a0*/  LOP3.LUT R12, R10, 0xff, RZ, 0xc0, !PT ;  /* 0x000000ff0a0c7812 */ /* 0x000fc600078ec0ff */
[----:B------:R4:W-:Y:S01]  /*53b0*/  MUFU.EX2 R15, R2 ;  /* 0x00000002000f7308 */ /* 0x0009e20000000800 */
[----:B-1----:R-:W-:-:S05]  /*53c0*/  HSET2.LE.AND R9, R19, R5, PT ;  /* 0x0000000513097233 */ /* 0x002fca0003803000 */
[----:B------:R-:W-:Y:S02]  /*53d0*/  LOP3.LUT R139, R9, R16, RZ, 0xc0, !PT ;  /* 0x00000010098b7212 */ /* 0x000fe400078ec0ff */
[----:B------:R-:W-:Y:S01]  /*53e0*/  LOP3.LUT R9, R4, 0xff, RZ, 0xc0, !PT ;  /* 0x000000ff04097812 */ /* 0x000fe200078ec0ff */
[----:B------:R-:W1:Y:S01]  /*53f0*/  LDSM.16.MT88.4 R16, [R187+0x7800] ;  /* 0x00780000bb10783b */ /* 0x000e620000004200 */
[----:B--2---:R-:W-:-:S04]  /*5400*/  F2FP.F16.F32.PACK_AB R8, R32, R34 ;  /* 0x000000222008723e */ /* 0x004fc800000000ff */
[----:B------:R-:W-:Y:S01]  /*5410*/  LOP3.LUT R138, R7, R8, RZ, 0xc0, !PT ;  /* 0x00000008078a7212 */ /* 0x000fe200078ec0ff */
[--C-:B------:R-:W-:Y:S01]  /*5420*/  FFMA.FTZ R8, R173, UR6, -R0.reuse ;  /* 0x00000006ad087c23 */ /* 0x100fe20008010800 */
[----:B------:R-:W-:Y:S01]  /*5430*/  LOP3.LUT R7, R10, 0xffff, RZ, 0xc0, !PT ;  /* 0x0000ffff0a077812 */ /* 0x000fe200078ec0ff */
[----:B----4-:R-:W-:Y:S01]  /*5440*/  FFMA.FTZ R2, R172, UR6, -R0 ;  /* 0x00000006ac027c23 */ /* 0x010fe20008010800 */
[----:B------:R-:W-:Y:S01]  /*5450*/  SHF.R.U32.HI R11, RZ, 0x18, R10 ;  /* 0x00000018ff0b7819 */ /* 0x000fe2000001160a */
[----:B------:R-:W2:Y:S01]  /*5460*/  MUFU.EX2 R13, R8 ;  /* 0x00000008000d7308 */ /* 0x000ea20000000800 */
[----:B------:R-:W-:Y:S01]  /*5470*/  LOP3.LUT R0, R4, 0xffff, RZ, 0xc0, !PT ;  /* 0x0000ffff04007812 */ /* 0x000fe200078ec0ff */
[----:B------:R-:W-:Y:S01]  /*5480*/  HMMA.16816.F32 R104, R136, R112, R144 ;  /* 0x000000708868723c */ /* 0x000fe20000001890 */
[----:B------:R-:W-:Y:S02]  /*5490*/  SHF.R.U32.HI R10, RZ, 0x8, R7 ;  /* 0x00000008ff0a7819 */ /* 0x000fe40000011607 */
[----:B------:R-:W-:-:S02]  /*54a0*/  LOP3.LUT R7, R6, 0xff, RZ, 0xc0, !PT ;  /* 0x000000ff06077812 */ /* 0x000fc400078ec0ff */
[--C-:B------:R-:W-:Y:S01]  /*54b0*/  SHF.R.U32.HI R6, RZ, 0x18, R4.reuse ;  /* 0x00000018ff067819 */ /* 0x100fe20000011604 */
[----:B------:R4:W5:Y:S01]  /*54c0*/  MUFU.EX2 R14, R2 ;  /* 0x00000002000e7308 */ /* 0x0009620000000800 */
[----:B------:R-:W-:Y:S01]  /*54d0*/  PRMT R7, R7, 0x5410, R11 ;  /* 0x0000541007077816 */ /* 0x000fe2000000000b */
[C---:B------:R-:W-:Y:S06]  /*54e0*/  HMMA.16816.F32 R116, R136.reuse, R114, R116 ;  /* 0x000000728874723c */ /* 0x040fec0000001874 */
[C---:B------:R-:W-:Y:S06]  /*54f0*/  HMMA.16816.F32 R68, R136.reuse, R72, R152 ;  /* 0x000000488844723c */ /* 0x040fec0000001898 */
[----:B------:R-:W-:Y:S01]  /*5500*/  HMMA.16816.F32 R124, R136, R74, R124 ;  /* 0x0000004a887c723c */ /* 0x000fe2000000187c */
[----:B----4-:R-:W-:-:S02]  /*5510*/  SHF.R.U32.HI R2, RZ, 0x10, R4 ;  /* 0x00000010ff027819 */ /* 0x010fc40000011604 */
[----:B------:R-:W-:-:S03]  /*5520*/  SHF.R.U32.HI R4, RZ, 0x8, R0 ;  /* 0x00000008ff047819 */ /* 0x000fc60000011600 */
[C---:B------:R-:W-:Y:S01]  /*5530*/  HMMA.16816.F32 R80, R136.reuse, R84, R88 ;  /* 0x000000548850723c */ /* 0x040fe20000001858 */
[----:B------:R-:W-:Y:S02]  /*5540*/  LOP3.LUT R0, R2, 0xff, RZ, 0xc0, !PT ;  /* 0x000000ff02007812 */ /* 0x000fe400078ec0ff */
[----:B------:R-:W-:Y:S02]  /*5550*/  PRMT R2, R12, 0x5410, R10 ;  /* 0x000054100c027816 */ /* 0x000fe4000000000a */
[----:B------:R-:W-:Y:S01]  /*5560*/  PRMT R0, R0, 0x5410, R6 ;  /* 0x0000541000007816 */ /* 0x000fe20000000006 */
[C---:B------:R-:W-:Y:S01]  /*5570*/  HMMA.16816.F32 R128, R136.reuse, R86, R128 ;  /* 0x000000568880723c */ /* 0x040fe20000001880 */
[----:B------:R-:W-:Y:S02]  /*5580*/  PRMT R4, R9, 0x5410, R4 ;  /* 0x0000541009047816 */ /* 0x000fe40000000004 */
[--C-:B------:R-:W-:Y:S02]  /*5590*/  HSET2.LE.AND R2, R2, R5.reuse, PT ;  /* 0x0000000502027233 */ /* 0x100fe40003803000 */
[----:B------:R-:W-:Y:S01]  /*55a0*/  HSET2.LE.AND R8, R0, R5, PT ;  /* 0x0000000500087233 */ /* 0x000fe20003803000 */
[----:B-1----:R-:W-:Y:S01]  /*55b0*/  HMMA.16816.F32 R88, R136, R16, R156 ;  /* 0x000000108858723c */ /* 0x002fe2000000189c */
[----:B---3--:R-:W-:-:S02]  /*55c0*/  F2FP.F16.F32.PACK_AB R0, R21, R23 ;  /* 0x000000171500723e */ /* 0x008fc400000000ff */
[--C-:B------:R-:W-:Y:S02]  /*55d0*/  HSET2.LE.AND R6, R7, R5.reuse, PT ;  /* 0x0000000507067233 */ /* 0x100fe40003803000 */
[----:B------:R-:W-:Y:S01]  /*55e0*/  LOP3.LUT R94, R2, R0, RZ, 0xc0, !PT ;  /* 0x00000000025e7212 */ /* 0x000fe200078ec0ff */
[----:B------:R-:W-:Y:S01]  /*55f0*/  FADD.FTZ R2, R235, R234 ;  /* 0x000000eaeb027221 */ /* 0x000fe20000010000 */
[----:B------:R-:W-:Y:S01]  /*5600*/  HSET2.LE.AND R7, R4, R5, PT ;  /* 0x0000000504077233 */ /* 0x000fe20003803000 */
[----:B------:R-:W-:Y:S01]  /*5610*/  HMMA.16816.F32 R136, R136, R18, R140 ;  /* 0x000000128888723c */ /* 0x000fe2000000188c */
[----:B--2---:R-:W-:Y:S01]  /*5620*/  F2FP.F16.F32.PACK_AB R0, R13, R20 ;  /* 0x000000140d00723e */ /* 0x004fe200000000ff */
[----:B------:R-:W-:Y:S01]  /*5630*/  FADD.FTZ R2, R231, R2 ;  /* 0x00000002e7027221 */ /* 0x000fe20000010000 */
[----:B-----5:R-:W-:Y:S02]  /*5640*/  F2FP.F16.F32.PACK_AB R4, R14, R15 ;  /* 0x0000000f0e04723e */ /* 0x020fe400000000ff */
[----:B------:R-:W-:Y:S01]  /*5650*/  LOP3.LUT R93, R8, R0, RZ, 0xc0, !PT ;  /* 0x00000000085d7212 */ /* 0x000fe200078ec0ff */
[----:B------:R-:W-:Y:S01]  /*5660*/  FADD.FTZ R0, R217, R212 ;  /* 0x000000d4d9007221 */ /* 0x000fe20000010000 */
[----:B------:R-:W-:Y:S01]  /*5670*/  LOP3.LUT R95, R6, R4, RZ, 0xc0, !PT ;  /* 0x00000004065f7212 */ /* 0x000fe200078ec0ff */
[----:B------:R-:W-:Y:S01]  /*5680*/  FADD.FTZ R4, R227, R225 ;  /* 0x000000e1e3047221 */ /* 0x000fe20000010000 */
[----:B------:R-:W-:Y:S01]  /*5690*/  FADD.FTZ R6, R223, R218 ;  /* 0x000000dadf067221 */ /* 0x000fe20000010000 */
[----:B------:R-:W-:Y:S01]  /*56a0*/  F2FP.F16.F32.PACK_AB R5, R176, R177 ;  /* 0x000000b1b005723e */ /* 0x000fe200000000ff */
[----:B------:R-:W-:Y:S01]  /*56b0*/  FADD.FTZ R0, R216, R0 ;  /* 0x00000000d8007221 */ /* 0x000fe20000010000 */
[----:B------:R-:W-:Y:S01]  /*56c0*/  FADD.FTZ R4, R224, R4 ;  /* 0x00000004e0047221 */ /* 0x000fe20000010000 */
[----:B------:R-:W-:Y:S01]  /*56d0*/  FADD.FTZ R6, R219, R6 ;  /* 0x00000006db067221 */ /* 0x000fe20000010000 */
[----:B------:R-:W-:Y:S01]  /*56e0*/  LOP3.LUT R92, R7, R5, RZ, 0xc0, !PT ;  /* 0x00000005075c7212 */ /* 0x000fe200078ec0ff */
        /* <DEDUP_REMOVED lines=54> */
[----:B------:R-:W-:-:S02]  /*5a50*/  VIADD R198, R195, 0x800 ;  /* 0x00000800c3c67836 */ /* 0x000fc40000000000 */
[----:B------:R-:W-:Y:S01]  /*5a60*/  HMMA.16816.F32 R76, R92, R84, R76 ;  /* 0x000000545c4c723c */ /* 0x000fe2000000184c */
[C---:B------:R-:W-:Y:S02]  /*5a70*/  VIADD R197, R195.reuse, 0x1000 ;  /* 0x00001000c3c57836 */ /* 0x040fe40000000000 */
[----:B------:R-:W-:-:S03]  /*5a80*/  VIADD R196, R195, 0x1800 ;  /* 0x00001800c3c47836 */ /* 0x000fc60000000000 */
[C---:B------:R-:W-:Y:S06]  /*5a90*/  HMMA.16816.F32 R112, R92.reuse, R114, R64 ;  /* 0x000000725c70723c */ /* 0x040fec0000001840 */
[C---:B------:R-:W-:Y:S06]  /*5aa0*/  HMMA.16816.F32 R72, R92.reuse, R74, R60 ;  /* 0x0000004a5c48723c */ /* 0x040fec000000183c */
[C---:B------:R-:W-:Y:S06]  /*5ab0*/  HMMA.16816.F32 R84, R92.reuse, R86, R48 ;  /* 0x000000565c54723c */ /* 0x040fec0000001830 */
[C---:B------:R-:W-:Y:S06]  /*5ac0*/  HMMA.16816.F32 R132, R92.reuse, R16, R132 ;  /* 0x000000105c84723c */ /* 0x040fec0000001884 */
[----:B------:R-:W-:Y:S01]  /*5ad0*/  HMMA.16816.F32 R92, R92, R18, R56 ;  /* 0x000000125c5c723c */ /* 0x000fe20000001838 */
[----:B------:R-:W-:-:S08]  /*5ae0*/  NOP ;  /* 0x0000000000007918 */ /* 0x000fd00000000000 */
[----:B------:R-:W-:-:S15]  /*5af0*/  @!P4 BRA `(.L_x_1150) ;  /* 0x000000380080c947 */ /* 0x000fde0003800000 */
[----:B------:R-:W-:Y:S01]  /*5b00*/  IMAD.WIDE.U32 R222, R222, -0x326172a9, RZ ;  /* 0xcd9e8d57dede7825 */ /* 0x000fe200078e00ff */
[C---:B------:R-:W-:Y:S01]  /*5b10*/  SHF.L.U64.HI R201, R148.reuse, 0x5, R149 ;  /* 0x0000000594c97819 */ /* 0x040fe20000010295 */
[----:B------:R-:W-:Y:S01]  /*5b20*/  ULDC.64 UR8, c[0x0][0x248] ;  /* 0x0000920000087ab9 */ /* 0x000fe20000000a00 */
[----:B------:R-:W-:Y:S01]  /*5b30*/  SHF.L.U32 R208, R148, 0x5, RZ ;  /* 0x0000000594d07819 */ /* 0x000fe200000006ff */
[----:B------:R-:W-:Y:S01]  /*5b40*/  IMAD.WIDE.U32 R220, R220, -0x326172a9, RZ ;  /* 0xcd9e8d57dcdc7825 */ /* 0x000fe200078e00ff */
[-C--:B------:R-:W-:Y:S01]  /*5b50*/  LOP3.LUT R206, R223, R204.reuse, RZ, 0x3c, !PT ;  /* 0x000000ccdfce7212 */ /* 0x080fe200078e3cff */
[----:B------:R-:W-:Y:S01]  /*5b60*/  ULDC UR4, c[0x0][0x2ec] ;  /* 0x0000bb0000047ab9 */ /* 0x000fe20000000800 */
[----:B------:R-:W-:Y:S01]  /*5b70*/  LEA.HI.SX32 R199, R199, 0xfffffffe, 0x1a ;  /* 0xfffffffec7c77811 */ /* 0x000fe200078fd2ff */
[----:B------:R-:W-:Y:S01]  /*5b80*/  IMAD.MOV.U32 R0, RZ, RZ, R100 ;  /* 0x000000ffff007224 */ /* 0x000fe200078e0064 */
[----:B------:R-:W-:Y:S01]  /*5b90*/  LOP3.LUT R204, R221, R204, RZ, 0x3c, !PT ;  /* 0x000000ccddcc7212 */ /* 0x000fe200078e3cff */
[----:B------:R-:W-:Y:S01]  /*5ba0*/  IMAD.MOV.U32 R101, RZ, RZ, R97 ;  /* 0x000000ffff657224 */ /* 0x000fe200078e0061 */
[----:B------:R-:W-:Y:S01]  /*5bb0*/  MOV R96, R99 ;  /* 0x0000006300607202 */ /* 0x000fe20000000f00 */
[----:B------:R-:W-:Y:S01]  /*5bc0*/  IMAD.WIDE.U32 R202, R209, -0x2daee0ad, RZ ;  /* 0xd2511f53d1ca7825 */ /* 0x000fe200078e00ff */
[----:B------:R-:W-:Y:S01]  /*5bd0*/  MOV R102, R3 ;  /* 0x0000000300667202 */ /* 0x000fe20000000f00 */
[----:B------:R-:W-:-:S02]  /*5be0*/  USHF.L.U64.HI UR27, UR8, 0x5, UR9 ;  /* 0x00000005081b7899 */ /* 0x000fc40008010209 */
[----:B------:R-:W-:Y:S01]  /*5bf0*/  IMAD.WIDE.U32 R206, R206, -0x2daee0ad, RZ ;  /* 0xd2511f53cece7825 */ /* 0x000fe200078e00ff */
[----:B------:R-:W-:Y:S01]  /*5c00*/  USHF.L.U32 UR26, UR8, 0x5, URZ ;  /* 0x00000005081a7899 */ /* 0x000fe2000800063f */
[----:B------:R-:W-:Y:S02]  /*5c10*/  ULDC.64 UR12, c[0x0][0x250] ;  /* 0x00009400000c7ab9 */ /* 0x000fe40000000a00 */
[----:B------:R-:W-:Y:S01]  /*5c20*/  IMAD.WIDE.U32 R204, R204, -0x2daee0ad, RZ ;  /* 0xd2511f53cccc7825 */ /* 0x000fe200078e00ff */
[----:B------:R-:W-:Y:S01]  /*5c30*/  ULDC.64 UR6, c[0x0][0x218] ;  /* 0x0000860000067ab9 */ /* 0x000fe20000000a00 */
[----:B------:R-:W-:Y:S01]  /*5c40*/  ULDC.64 UR10, c[0x0][0x220] ;  /* 0x00008800000a7ab9 */ /* 0x000fe20000000a00 */
[----:B------:R-:W-:Y:S06]  /*5c50*/  BRA `(.L_x_1151) ;  /* 0x0000000000647947 */ /* 0x000fec0003800000 */
.L_x_1153:
[----:B------:R-:W-:Y:S04]  /*5c60*/  VIADD R97, R199, 0xffffffff ;  /* 0xffffffffc7617836 */ /* 0x000fe80000000000 */
[C---:B------:R-:W-:Y:S01]  /*5c70*/  IMAD.WIDE.U32 R2, R97.reuse, UR8, RZ ;  /* 0x0000000861027c25 */ /* 0x040fe2000f8e00ff */
[----:B------:R-:W-:Y:S05]  /*5c80*/  SHF.R.S32.HI R98, RZ, 0x1f, R97 ;  /* 0x0000001fff627819 */ /* 0x000fea0000011461 */
[----:B------:R-:W-:Y:S04]  /*5c90*/  IMAD R98, R98, UR8, RZ ;  /* 0x0000000862627c24 */ /* 0x000fe8000f8e02ff */
[----:B------:R-:W-:Y:S01]  /*5ca0*/  IMAD R98, R97, UR9, R98 ;  /* 0x0000000961627c24 */ /* 0x000fe2000f8e0262 */
[C---:B------:R-:W-:Y:S03]  /*5cb0*/  LEA R97, P0, R2.reuse, R248, 0x6 ;  /* 0x000000f802617211 */ /* 0x040fe600078030ff */
[----:B------:R-:W-:Y:S01]  /*5cc0*/  IMAD.IADD R98, R3, 0x1, R98 ;  /* 0x0000000103627824 */ /* 0x000fe200078e0262 */
[C---:B------:R-:W-:Y:S04]  /*5cd0*/  LEA R140, P1, R97.reuse, UR6, 0x1 ;  /* 0x00000006618c7c11 */ /* 0x040fe8000f8208ff */
[----:B------:R-:W-:Y:S02]  /*5ce0*/  LEA.HI.X R2, R2, R243, R98, 0x6, P0 ;  /* 0x000000f302027211 */ /* 0x000fe400000f3462 */
        /* <DEDUP_REMOVED lines=16> */
.L_x_1151:
[----:B------:R-:W-:Y:S01]  /*5df0*/  SHF.R.S32.HI R2, RZ, 0x1f, R199 ;  /* 0x0000001fff027819 */ /* 0x000fe200000114c7 */
[----:B------:R-:W-:Y:S04]  /*5e00*/  DEPBAR.LE SB0, 0x0 ;  /* 0x000080000000791a */ /* 0x000fe80000000000 */
[----:B------:R-:W-:Y:S01]  /*5e10*/  BAR.SYNC.DEFER_BLOCKING 0x0 ;  /* 0x0000000000007b1d */ /* 0x000fe20000010000 */
[----:B------:R-:W-:Y:S01]  /*5e20*/  IMAD R2, R2, UR12, RZ ;  /* 0x0000000c02027c24 */ /* 0x000fe2000f8e02ff */
[C---:B------:R-:W-:Y:S01]  /*5e30*/  ISETP.GT.AND P2, PT, R199.reuse, RZ, PT ;  /* 0x000000ffc700720c */ /* 0x040fe20003f44270 */
[C---:B------:R-:W-:Y:S04]  /*5e40*/  IMAD.WIDE.U32 R4, R199.reuse, UR12, RZ ;  /* 0x0000000cc7047c25 */ /* 0x040fe8000f8e00ff */
[----:B------:R-:W-:Y:S01]  /*5e50*/  IMAD R3, R199, UR13, R2 ;  /* 0x0000000dc7037c24 */ /* 0x000fe2000f8e0202 */
[----:B------:R-:W-:Y:S03]  /*5e60*/  LEA R2, P0, R4, R246, 0x6 ;  /* 0x000000f604027211 */ /* 0x000fe600078030ff */
[----:B------:R-:W-:Y:S01]  /*5e70*/  IMAD.IADD R3, R5, 0x1, R3 ;  /* 0x0000000105037824 */ /* 0x000fe200078e0203 */
[----:B------:R-:W-:Y:S04]  /*5e80*/  LEA R6, P1, R2, UR10, 0x1 ;  /* 0x0000000a02067c11 */ /* 0x000fe8000f8208ff */
[----:B------:R-:W-:Y:S02]  /*5e90*/  LEA.HI.X R5, R4, R250, R3, 0x6, P0 ;  /* 0x000000fa04057211 */ /* 0x000fe400000f3403 */
[-C--:B------:R-:W-:Y:S02]  /*5ea0*/  IADD3 R4, P0, R6, R208.reuse, RZ ;  /* 0x000000d006047210 */ /* 0x080fe40007f1e0ff */
[----:B------:R-:W-:Y:S02]  /*5eb0*/  LEA.HI.X R7, R2, UR11, R5, 0x1, P1 ;  /* 0x0000000b02077c11 */ /* 0x000fe400088f0c05 */
[-C--:B------:R-:W-:Y:S03]  /*5ec0*/  IADD3 R2, P1, R4, R208.reuse, RZ ;  /* 0x000000d004027210 */ /* 0x080fe60007f3e0ff */
[--C-:B------:R-:W-:Y:S01]  /*5ed0*/  IMAD.X R5, R7, 0x1, R201.reuse, P0 ;  /* 0x0000000107057824 */ /* 0x100fe200000e06c9 */
[----:B------:R-:W-:Y:S01]  /*5ee0*/  @!PT LDS RZ, [RZ] ;  /* 0x00000000fffff984 */ /* 0x000fe20000000800 */
[----:B------:R-:W-:Y:S01]  /*5ef0*/  @!PT LDS RZ, [RZ] ;  /* 0x00000000fffff984 */ /* 0x000fe20000000800 */
[----:B------:R-:W-:Y:S01]  /*5f00*/  @!PT LDS RZ, [RZ] ;  /* 0x00000000fffff984 */ /* 0x000fe20000000800 */
[----:B------:R-:W-:Y:S01]  /*5f10*/  LDGSTS.E.BYPASS.LTC128B.128 [R200+0x6000], desc[UR28][R6.64] ;  /* 0x0600000006c87fae */ /* 0x000fe2000b901d5c */
[----:B------:R-:W-:Y:S02]  /*5f20*/  IADD3 R8, P0, R2, R208, RZ ;  /* 0x000000d002087210 */ /* 0x000fe40007f1e0ff */
[--C-:B------:R-:W-:Y:S03]  /*5f30*/  IMAD.X R3, R5, 0x1, R201.reuse, P1 ;  /* 0x0000000105037824 */ /* 0x100fe600008e06c9 */
[----:B------:R1:W-:Y:S01]  /*5f40*/  LDGSTS.E.BYPASS.LTC128B.128 [R200+0x6800], desc[UR28][R4.64] ;  /* 0x0680000004c87fae */ /* 0x0003e2000b901d5c */
[----:B------:R-:W-:Y:S05]  /*5f50*/  IMAD.X R9, R3, 0x1, R201, P0 ;  /* 0x0000000103097824 */ /* 0x000fea00000e06c9 */
[----:B------:R-:W-:Y:S06]  /*5f60*/  LDGSTS.E.BYPASS.LTC128B.128 [R200+0x7000], desc[UR28][R2.64] ;  /* 0x0700000002c87fae */ /* 0x000fec000b901d5c */
[----:B------:R2:W-:Y:S06]  /*5f70*/  LDGSTS.E.BYPASS.LTC128B.128 [R200+0x7800], desc[UR28][R8.64] ;  /* 0x0780000008c87fae */ /* 0x0005ec000b901d5c */
[----:B------:R-:W-:Y:S06]  /*5f80*/  LDSM.16.M88.4 R64, [R191] ;  /* 0x00000000bf40783b */ /* 0x000fec0000000200 */
[----:B------:R-:W1:Y:S06]  /*5f90*/  LDSM.16.M88.4 R16, [R184+0x4000] ;  /* 0x00400000b810783b */ /* 0x000e6c0000000200 */
[----:B------:R-:W2:Y:S06]  /*5fa0*/  LDSM.16.M88.4 R60, [R191+0x2000] ;  /* 0x00200000bf3c783b */ /* 0x000eac0000000200 */
[----:B------:R-:W3:Y:S06]  /*5fb0*/  LDSM.16.M88.4 R32, [R184+0x4800] ;  /* 0x00480000b820783b */ /* 0x000eec0000000200 */
[----:B------:R-:W0:Y:S06]  /*5fc0*/  LDGDEPBAR ;  /* 0x00000000000079af */ /* 0x000e2c0000000000 */
[----:B------:R-:W4:Y:S06]  /*5fd0*/  LDSM.16.M88.4 R48, [R184+0x5000] ;  /* 0x00500000b830783b */ /* 0x000f2c0000000200 */
[----:B------:R-:W5:Y:S06]  /*5fe0*/  LDSM.16.M88.4 R140, [R184+0x5800] ;  /* 0x00580000b88c783b */ /* 0x000f6c0000000200 */
[----:B------:R-:W-:Y:S01]  /*5ff0*/  LDSM.16.M88.4 R144, [R194] ;  /* 0x00000000c290783b */ /* 0x000fe20000000200 */
[-C--:B-1----:R-:W-:Y:S05]  /*6000*/  HMMA.16816.F32 R4, R64, R16.reuse, RZ ;  /* 0x000000104004723c */ /* 0x082fea00000018ff */
[----:B------:R-:W1:Y:S01]  /*6010*/  LDSM.16.M88.4 R148, [R190+0x4000] ;  /* 0x00400000be94783b */ /* 0x000e620000000200 */
[C---:B--2---:R-:W-:Y:S05]  /*6020*/  HMMA.16816.F32 R8, R60.reuse, R16, RZ ;  /* 0x000000103c08723c */ /* 0x044fea00000018ff */
[----:B------:R-:W2:Y:S01]  /*6030*/  LDSM.16.M88.4 R152, [R194+0x2000] ;  /* 0x00200000c298783b */ /* 0x000ea20000000200 */
[-C--:B------:R-:W-:Y:S05]  /*6040*/  HMMA.16816.F32 R12, R60, R18.reuse, RZ ;  /* 0x000000123c0c723c */ /* 0x080fea00000018ff */
[----:B------:R-:W2:Y:S01]  /*6050*/  LDSM.16.M88.4 R156, [R190+0x4800] ;  /* 0x00480000be9c783b */ /* 0x000ea20000000200 */
[C---:B------:R-:W-:Y:S05]  /*6060*/  HMMA.16816.F32 R16, R64.reuse, R18, RZ ;  /* 0x000000124010723c */ /* 0x040fea00000018ff */
[----:B------:R-:W2:Y:S01]  /*6070*/  LDSM.16.M88.4 R160, [R190+0x5000] ;  /* 0x00500000bea0783b */ /* 0x000ea20000000200 */
[-C--:B---3--:R-:W-:Y:S05]  /*6080*/  HMMA.16816.F32 R20, R64, R32.reuse, RZ ;  /* 0x000000204014723c */ /* 0x088fea00000018ff */
[----:B------:R-:W3:Y:S01]  /*6090*/  LDSM.16.M88.4 R164, [R190+0x5800] ;  /* 0x00580000bea4783b */ /* 0x000ee20000000200 */
[C---:B------:R-:W-:Y:S05]  /*60a0*/  HMMA.16816.F32 R24, R60.reuse, R32, RZ ;  /* 0x000000203c18723c */ /* 0x040fea00000018ff */
[----:B------:R-:W-:Y:S01]  /*60b0*/  LDSM.16.M88.4 R168, [R192+0x2000] ;  /* 0x00200000c0a8783b */ /* 0x000fe20000000200 */
[-C--:B------:R-:W-:Y:S05]  /*60c0*/  HMMA.16816.F32 R28, R60, R34.reuse, RZ ;  /* 0x000000223c1c723c */ /* 0x080fea00000018ff */
[----:B------:R-:W-:Y:S01]  /*60d0*/  LDSM.16.M88.4 R172, [R196] ;  /* 0x00000000c4ac783b */ /* 0x000fe20000000200 */
[C---:B------:R-:W-:Y:S05]  /*60e0*/  HMMA.16816.F32 R32, R64.reuse, R34, RZ ;  /* 0x000000224020723c */ /* 0x040fea00000018ff */
[----:B------:R-:W-:Y:S01]  /*60f0*/  LDSM.16.M88.4 R176, [R193] ;  /* 0x00000000c1b0783b */ /* 0x000fe20000000200 */
[-C--:B----4-:R-:W-:Y:S05]  /*6100*/  HMMA.16816.F32 R36, R64, R48.reuse, RZ ;  /* 0x000000304024723c */ /* 0x090fea00000018ff */
[----:B------:R-:W-:Y:S01]  /*6110*/  LDSM.16.M88.4 R180, [R189] ;  /* 0x00000000bdb4783b */ /* 0x000fe20000000200 */
[C---:B------:R-:W-:Y:S06]  /*6120*/  HMMA.16816.F32 R40, R60.reuse, R48, RZ ;  /* 0x000000303c28723c */ /* 0x040fec00000018ff */
[-C--:B------:R-:W-:Y:S06]  /*6130*/  HMMA.16816.F32 R44, R60, R50.reuse, RZ ;  /* 0x000000323c2c723c */ /* 0x080fec00000018ff */
[C---:B------:R-:W-:Y:S06]  /*6140*/  HMMA.16816.F32 R48, R64.reuse, R50, RZ ;  /* 0x000000324030723c */ /* 0x040fec00000018ff */
[-C--:B-----5:R-:W-:Y:S06]  /*6150*/  HMMA.16816.F32 R52, R64, R140.reuse, RZ ;  /* 0x0000008c4034723c */ /* 0x0a0fec00000018ff */
[C---:B------:R-:W-:Y:S06]  /*6160*/  HMMA.16816.F32 R56, R60.reuse, R140, RZ ;  /* 0x0000008c3c38723c */ /* 0x040fec00000018ff */
[-C--:B------:R-:W-:Y:S06]  /*6170*/  HMMA.16816.F32 R60, R60, R142.reuse, RZ ;  /* 0x0000008e3c3c723c */ /* 0x080fec00000018ff */
[----:B------:R-:W-:Y:S01]  /*6180*/  HMMA.16816.F32 R64, R64, R142, RZ ;  /* 0x0000008e4040723c */ /* 0x000fe200000018ff */
[----:B------:R-:W-:Y:S05]  /*6190*/  LDSM.16.M88.4 R140, [R192] ;  /* 0x00000000c08c783b */ /* 0x000fea0000000200 */
[-C--:B-1----:R-:W-:Y:S06]  /*61a0*/  HMMA.16816.F32 R4, R144, R148.reuse, R4 ;  /* 0x000000949004723c */ /* 0x082fec0000001804 */
[C---:B--2---:R-:W-:Y:S06]  /*61b0*/  HMMA.16816.F32 R8, R152.reuse, R148, R8 ;  /* 0x000000949808723c */ /* 0x044fec0000001808 */
[-C--:B------:R-:W-:Y:S06]  /*61c0*/  HMMA.16816.F32 R12, R152, R150.reuse, R12 ;  /* 0x00000096980c723c */ /* 0x080fec000000180c */
[C---:B------:R-:W-:Y:S01]  /*61d0*/  HMMA.16816.F32 R16, R144.reuse, R150, R16 ;  /* 0x000000969010723c */ /* 0x040fe20000001810 */
[----:B------:R-:W1:Y:S05]  /*61e0*/  LDSM.16.M88.4 R148, [R195] ;  /* 0x00000000c394783b */ /* 0x000e6a0000000200 */
[-C--:B------:R-:W-:Y:S06]  /*61f0*/  HMMA.16816.F32 R20, R144, R156.reuse, R20 ;  /* 0x0000009c9014723c */ /* 0x080fec0000001814 */
[C---:B------:R-:W-:Y:S06]  /*6200*/  HMMA.16816.F32 R24, R152.reuse, R156, R24 ;  /* 0x0000009c9818723c */ /* 0x040fec0000001818 */
[-C--:B------:R-:W-:Y:S06]  /*6210*/  HMMA.16816.F32 R28, R152, R158.reuse, R28 ;  /* 0x0000009e981c723c */ /* 0x080fec000000181c */
[C---:B------:R-:W-:Y:S01]  /*6220*/  HMMA.16816.F32 R32, R144.reuse, R158, R32 ;  /* 0x0000009e9020723c */ /* 0x040fe20000001820 */
[----:B------:R-:W2:Y:S05]  /*6230*/  LDSM.16.M88.4 R156, [R198] ;  /* 0x00000000c69c783b */ /* 0x000eaa0000000200 */
[-C--:B------:R-:W-:Y:S06]  /*6240*/  HMMA.16816.F32 R36, R144, R160.reuse, R36 ;  /* 0x000000a09024723c */ /* 0x080fec0000001824 */
[C---:B------:R-:W-:Y:S06]  /*6250*/  HMMA.16816.F32 R40, R152.reuse, R160, R40 ;  /* 0x000000a09828723c */ /* 0x040fec0000001828 */
[-C--:B------:R-:W-:Y:S06]  /*6260*/  HMMA.16816.F32 R44, R152, R162.reuse, R44 ;  /* 0x000000a2982c723c */ /* 0x080fec000000182c */
[C---:B------:R-:W-:Y:S01]  /*6270*/  HMMA.16816.F32 R48, R144.reuse, R162, R48 ;  /* 0x000000a29030723c */ /* 0x040fe20000001830 */
[----:B------:R-:W4:Y:S05]  /*6280*/  LDSM.16.M88.4 R160, [R197] ;  /* 0x00000000c5a0783b */ /* 0x000f2a0000000200 */
[-C--:B---3--:R-:W-:Y:S06]  /*6290*/  HMMA.16816.F32 R52, R144, R164.reuse, R52 ;  /* 0x000000a49034723c */ /* 0x088fec0000001834 */
[C---:B------:R-:W-:Y:S06]  /*62a0*/  HMMA.16816.F32 R56, R152.reuse, R164, R56 ;  /* 0x000000a49838723c */ /* 0x040fec0000001838 */
[-C--:B------:R-:W-:Y:S01]  /*62b0*/  HMMA.16816.F32 R60, R152, R166.reuse, R60 ;  /* 0x000000a6983c723c */ /* 0x080fe2000000183c */
[----:B------:R-:W3:Y:S05]  /*62c0*/  LDSM.16.M88.4 R152, [R193+0x2000] ;  /* 0x00200000c198783b */ /* 0x000eea0000000200 */
[----:B------:R-:W-:Y:S01]  /*62d0*/  HMMA.16816.F32 R64, R144, R166, R64 ;  /* 0x000000a69040723c */ /* 0x000fe20000001840 */
[----:B------:R-:W5:Y:S05]  /*62e0*/  LDSM.16.M88.4 R144, [R189+0x800] ;  /* 0x00080000bd90783b */ /* 0x000f6a0000000200 */
        /* <DEDUP_REMOVED lines=8> */
[C---:B------:R-:W-:Y:S06]  /*6370*/  HMMA.16816.F32 R32, R140.reuse, R158, R32 ;  /* 0x0000009e8c20723c */ /* 0x040fec0000001820 */
[-C--:B----4-:R-:W-:Y:S06]  /*6380*/  HMMA.16816.F32 R36, R140, R160.reuse, R36 ;  /* 0x000000a08c24723c */ /* 0x090fec0000001824 */
[C---:B------:R-:W-:Y:S06]  /*6390*/  HMMA.16816.F32 R40, R168.reuse, R160, R40 ;  /* 0x000000a0a828723c */ /* 0x040fec0000001828 */
[-C--:B------:R-:W-:Y:S06]  /*63a0*/  HMMA.16816.F32 R44, R168, R162.reuse, R44 ;  /* 0x000000a2a82c723c */ /* 0x080fec000000182c */
[C---:B------:R-:W-:Y:S06]  /*63b0*/  HMMA.16816.F32 R48, R140.reuse, R162, R48 ;  /* 0x000000a28c30723c */ /* 0x040fec0000001830 */
[-C--:B------:R-:W-:Y:S06]  /*63c0*/  HMMA.16816.F32 R52, R140, R172.reuse, R52 ;  /* 0x000000ac8c34723c */ /* 0x080fec0000001834 */
[C---:B------:R-:W-:Y:S06]  /*63d0*/  HMMA.16816.F32 R56, R168.reuse, R172, R56 ;  /* 0x000000aca838723c */ /* 0x040fec0000001838 */
[-C--:B------:R-:W-:Y:S06]  /*63e0*/  HMMA.16816.F32 R60, R168, R174.reuse, R60 ;  /* 0x000000aea83c723c */ /* 0x080fec000000183c */
[----:B------:R-:W-:Y:S01]  /*63f0*/  HMMA.16816.F32 R64, R140, R174, R64 ;  /* 0x000000ae8c40723c */ /* 0x000fe20000001840 */
[----:B------:R-:W2:Y:S01]  /*6400*/  LDSM.16.M88.4 R140, [R189+0x1800] ;  /* 0x00180000bd8c783b */ /* 0x000ea20000000200 */
[----:B------:R-:W-:Y:S04]  /*6410*/  DEPBAR.LE SB0, 0x0 ;  /* 0x000080000000791a */ /* 0x000fe80000000000 */
[-C--:B------:R-:W-:Y:S01]  /*6420*/  HMMA.16816.F32 R4, R176, R180.reuse, R4 ;  /* 0x000000b4b004723c */ /* 0x080fe20000001804 */
[----:B------:R-:W-:Y:S05]  /*6430*/  BAR.SYNC.DEFER_BLOCKING 0x0 ;  /* 0x0000000000007b1d */ /* 0x000fea0000010000 */
[C---:B---3--:R-:W-:Y:S06]  /*6440*/  HMMA.16816.F32 R8, R152.reuse, R180, R8 ;  /* 0x000000b49808723c */ /* 0x048fec0000001808 */
[-C--:B------:R-:W-:Y:S06]  /*6450*/  HMMA.16816.F32 R12, R152, R182.reuse, R12 ;  /* 0x000000b6980c723c */ /* 0x080fec000000180c */
[C---:B------:R-:W-:Y:S06]  /*6460*/  HMMA.16816.F32 R16, R176.reuse, R182, R16 ;  /* 0x000000b6b010723c */ /* 0x040fec0000001810 */
[-C--:B-----5:R-:W-:Y:S05]  /*6470*/  HMMA.16816.F32 R20, R176, R144.reuse, R20 ;  /* 0x00000090b014723c */ /* 0x0a0fea0000001814 */
[----:B------:R-:W-:Y:S01]  /*6480*/  FMNMX.FTZ R2, R4, R0, !PT ;  /* 0x0000000004027209 */ /* 0x000fe20007810000 */
[C---:B------:R-:W-:Y:S05]  /*6490*/  HMMA.16816.F32 R24, R152.reuse, R144, R24 ;  /* 0x000000909818723c */ /* 0x040fea0000001818 */
[----:B------:R-:W-:Y:S01]  /*64a0*/  FMNMX.FTZ R3, R6, R96, !PT ;  /* 0x0000006006037209 */ /* 0x000fe20007810000 */
[-C--:B------:R-:W-:Y:S05]  /*64b0*/  HMMA.16816.F32 R28, R152, R146.reuse, R28 ;  /* 0x00000092981c723c */ /* 0x080fea000000181c */
[----:B------:R-:W-:Y:S01]  /*64c0*/  FMNMX.FTZ R2, R5, R2, !PT ;  /* 0x0000000205027209 */ /* 0x000fe20007810000 */
[C---:B------:R-:W-:Y:S05]  /*64d0*/  HMMA.16816.F32 R32, R176.reuse, R146, R32 ;  /* 0x00000092b020723c */ /* 0x040fea0000001820 */
        /* <DEDUP_REMOVED lines=38> */
.L_x_1152:
[----:B-1----:R-:W-:Y:S01]  /*6740*/  FMNMX.FTZ R2, R8, R101, !PT ;  /* 0x0000006508027209 */ /* 0x002fe20007810000 */
[----:B------:R-:W1:Y:S01]  /*6750*/  SHFL.BFLY PT, R3, R100, 0x2, 0x1f ;  /* 0x0c401f0064037f89 */ /* 0x000e6200000e0000 */
[----:B------:R-:W-:Y:S01]  /*6760*/  FMNMX.FTZ R97, R10, R102, !PT ;  /* 0x000000660a617209 */ /* 0x000fe20007810000 */
[----:B------:R-:W-:Y:S01]  /*6770*/  IMAD.U32 R152, RZ, RZ, UR25 ;  /* 0x00000019ff987e24 */ /* 0x000fe2000f8e00ff */
[----:B------:R-:W-:Y:S05]  /*6780*/  FMNMX.FTZ R2, R9, R2, !PT ;  /* 0x0000000209027209 */ /* 0x000fea0007810000 */
[----:B------:R-:W2:Y:S01]  /*6790*/  SHFL.BFLY PT, R99, R103, 0x2, 0x1f ;  /* 0x0c401f0067637f89 */ /* 0x000ea200000e0000 */
[--C-:B------:R-:W-:Y:S01]  /*67a0*/  LOP3.LUT R158, R205, UR21, R202.reuse, 0x96, !PT ;  /* 0x00000015cd9e7c12 */ /* 0x100fe2000f8e96ca */
[----:B------:R-:W-:Y:S01]  /*67b0*/  IMAD.MOV.U32 R171, RZ, RZ, 0x7054 ;  /* 0x00007054ffab7424 */ /* 0x000fe200078e00ff */
[----:B------:R-:W-:Y:S02]  /*67c0*/  FMNMX.FTZ R2, R12, R2, !PT ;  /* 0x000000020c027209 */ /* 0x000fe40007810000 */
[----:B------:R-:W-:Y:S01]  /*67d0*/  LOP3.LUT R160, R207, UR21, R202, 0x96, !PT ;  /* 0x00000015cfa07c12 */ /* 0x000fe2000f8e96ca */
[----:B------:R-:W-:Y:S01]  /*67e0*/  IMAD.WIDE.U32 R158, R158, -0x326172a9, RZ ;  /* 0xcd9e8d579e9e7825 */ /* 0x000fe200078e00ff */
[----:B------:R-:W-:Y:S02]  /*67f0*/  FMNMX.FTZ R2, R13, R2, !PT ;  /* 0x000000020d027209 */ /* 0x000fe40007810000 */
[----:B------:R-:W-:Y:S01]  /*6800*/  PRMT R152, R152, R171, UR25 ;  /* 0x0000001998987e16 */ /* 0x000fe200080000ab */
[----:B------:R-:W-:Y:S01]  /*6810*/  IMAD.WIDE.U32 R160, R160, -0x326172a9, RZ ;  /* 0xcd9e8d57a0a07825 */ /* 0x000fe200078e00ff */
[----:B-1----:R-:W-:Y:S02]  /*6820*/  FMNMX.FTZ R100, R100, R3, !PT ;  /* 0x0000000364647209 */ /* 0x002fe40007810000 */
[----:B------:R-:W-:Y:S02]  /*6830*/  FMNMX.FTZ R3, R11, R97, !PT ;  /* 0x000000610b037209 */ /* 0x000fe40007810000 */
[----:B------:R-:W-:Y:S01]  /*6840*/  FMNMX.FTZ R97, R24, R2, !PT ;  /* 0x0000000218617209 */ /* 0x000fe20007810000 */
[----:B------:R-:W1:Y:S01]  /*6850*/  SHFL.BFLY PT, R140, R100, 0x1, 0x1f ;  /* 0x0c201f00648c7f89 */ /* 0x000e6200000e0000 */
[----:B------:R-:W-:Y:S01]  /*6860*/  FMNMX.FTZ R3, R14, R3, !PT ;  /* 0x000000030e037209 */ /* 0x000fe20007810000 */
[----:B------:R-:W-:Y:S01]  /*6870*/  IMAD.SHL.U32 R2, R199, 0x2, RZ ;  /* 0x00000002c7027824 */ /* 0x000fe200078e00ff */
[----:B------:R-:W-:Y:S02]  /*6880*/  FMNMX.FTZ R97, R25, R97, !PT ;  /* 0x0000006119617209 */ /* 0x000fe40007810000 */
[----:B------:R-:W-:Y:S02]  /*6890*/  FMNMX.FTZ R3, R15, R3, !PT ;  /* 0x000000030f037209 */ /* 0x000fe40007810000 */
[----:B------:R-:W-:Y:S02]  /*68a0*/  FMNMX.FTZ R97, R28, R97, !PT ;  /* 0x000000611c617209 */ /* 0x000fe40007810000 */
[----:B------:R-:W-:Y:S02]  /*68b0*/  FMNMX.FTZ R3, R26, R3, !PT ;  /* 0x000000031a037209 */ /* 0x000fe40007810000 */
[----:B------:R-:W-:Y:S02]  /*68c0*/  FMNMX.FTZ R97, R29, R97, !PT ;  /* 0x000000611d617209 */ /* 0x000fe40007810000 */
[----:B--2---:R-:W-:Y:S01]  /*68d0*/  FMNMX.FTZ R99, R103, R99, !PT ;  /* 0x0000006367637209 */ /* 0x004fe20007810000 */
[----:B------:R-:W-:Y:S01]  /*68e0*/  VIADD R103, R2, 0x1 ;  /* 0x0000000102677836 */ /* 0x000fe20000000000 */
[----:B------:R-:W-:Y:S02]  /*68f0*/  LOP3.LUT R98, R203, UR31, R2, 0x96, !PT ;  /* 0x0000001fcb627c12 */ /* 0x000fe4000f8e9602 */
[----:B------:R-:W-:Y:S01]  /*6900*/  FMNMX.FTZ R2, R27, R3, !PT ;  /* 0x000000031b027209 */ /* 0x000fe20007810000 */
[----:B------:R-:W2:Y:S01]  /*6910*/  SHFL.BFLY PT, R141, R99, 0x1, 0x1f ;  /* 0x0c201f00638d7f89 */ /* 0x000ea200000e0000 */
[----:B------:R-:W-:Y:S01]  /*6920*/  FMNMX.FTZ R3, R40, R97, !PT ;  /* 0x0000006128037209 */ /* 0x000fe20007810000 */
[----:B------:R-:W-:Y:S01]  /*6930*/  IMAD.WIDE.U32 R144, R98, -0x326172a9, RZ ;  /* 0xcd9e8d5762907825 */ /* 0x000fe200078e00ff */
[----:B------:R-:W-:Y:S02]  /*6940*/  LOP3.LUT R97, R203, UR31, R103, 0x96, !PT ;  /* 0x0000001fcb617c12 */ /* 0x000fe4000f8e9667 */
[----:B------:R-:W-:Y:S02]  /*6950*/  FMNMX.FTZ R3, R41, R3, !PT ;  /* 0x0000000329037209 */ /* 0x000fe40007810000 */
[----:B-1----:R-:W-:Y:S02]  /*6960*/  FMNMX.FTZ R100, R100, R140, !PT ;  /* 0x0000008c64647209 */ /* 0x002fe40007810000 */
[----:B------:R-:W-:Y:S02]  /*6970*/  FMNMX.FTZ R3, R44, R3, !PT ;  /* 0x000000032c037209 */ /* 0x000fe40007810000 */
[----:B------:R-:W-:Y:S01]  /*6980*/  LOP3.LUT R98, R145, UR22, R222, 0x96, !PT ;  /* 0x0000001691627c12 */ /* 0x000fe2000f8e96de */
[C---:B------:R-:W-:Y:S01]  /*6990*/  FMUL.FTZ R153, R100.reuse, UR4 ;  /* 0x0000000464997c20 */ /* 0x040fe20008410000 */
[----:B------:R-:W-:Y:S01]  /*69a0*/  FMNMX.FTZ R3, R45, R3, !PT ;  /* 0x000000032d037209 */ /* 0x000fe20007810000 */
[----:B------:R-:W-:Y:S01]  /*69b0*/  FADD.FTZ R0, -R100, R0 ;  /* 0x0000000064007221 */ /* 0x000fe20000010100 */
[----:B------:R-:W-:Y:S01]  /*69c0*/  FMNMX.FTZ R2, R30, R2, !PT ;  /* 0x000000021e027209 */ /* 0x000fe20007810000 */
[----:B------:R-:W-:Y:S01]  /*69d0*/  IMAD.WIDE.U32 R154, R98, -0x2daee0ad, RZ ;  /* 0xd2511f53629a7825 */ /* 0x000fe200078e00ff */
[----:B------:R-:W-:Y:S02]  /*69e0*/  FMNMX.FTZ R3, R56, R3, !PT ;  /* 0x0000000338037209 */ /* 0x000fe40007810000 */
[----:B------:R-:W-:Y:S02]  /*69f0*/  FMNMX.FTZ R2, R31, R2, !PT ;  /* 0x000000021f027209 */ /* 0x000fe40007810000 */
[----:B------:R-:W-:Y:S02]  /*6a00*/  FMNMX.FTZ R3, R57, R3, !PT ;  /* 0x0000000339037209 */ /* 0x000fe40007810000 */
[----:B------:R-:W-:Y:S02]  /*6a10*/  FMNMX.FTZ R2, R42, R2, !PT ;  /* 0x000000022a027209 */ /* 0x000fe40007810000 */
[----:B------:R-:W-:Y:S02]  /*6a20*/  FMNMX.FTZ R3, R60, R3, !PT ;  /* 0x000000033c037209 */ /* 0x000fe40007810000 */
[----:B--2---:R-:W-:Y:S01]  /*6a30*/  FMNMX.FTZ R99, R99, R141, !PT ;  /* 0x0000008d63637209 */ /* 0x004fe20007810000 */
[----:B------:R-:W-:Y:S01]  /*6a40*/  IMAD.WIDE.U32 R140, R97, -0x326172a9, RZ ;  /* 0xcd9e8d57618c7825 */ /* 0x000fe200078e00ff */
[----:B------:R-:W-:Y:S02]  /*6a50*/  FMNMX.FTZ R97, R61, R3, !PT ;  /* 0x000000033d617209 */ /* 0x000fe40007810000 */
[----:B------:R-:W-:Y:S01]  /*6a60*/  LOP3.LUT R150, R145, UR22, R220, 0x96, !PT ;  /* 0x0000001691967c12 */ /* 0x000fe2000f8e96dc */
[----:B------:R-:W-:Y:S01]  /*6a70*/  FMUL.FTZ R3, R0, UR4 ;  /* 0x0000000400037c20 */ /* 0x000fe20008410000 */
[----:B------:R-:W-:Y:S01]  /*6a80*/  FMNMX.FTZ R2, R43, R2, !PT ;  /* 0x000000022b027209 */ /* 0x000fe20007810000 */
[----:B------:R-:W1:Y:S01]  /*6a90*/  SHFL.BFLY PT, R145, R97, 0x2, 0x1f ;  /* 0x0c401f0061917f89 */ /* 0x000e6200000e0000 */
[----:B------:R-:W-:Y:S01]  /*6aa0*/  LOP3.LUT R149, R159, UR20, R144, 0x96, !PT ;  /* 0x000000149f957c12 */ /* 0x000fe2000f8e9690 */
[----:B------:R2:W3:Y:S01]  /*6ab0*/  MUFU.EX2 R98, R3 ;  /* 0x0000000300627308 */ /* 0x0004e20000000800 */
[----:B------:R-:W-:Y:S01]  /*6ac0*/  FMNMX.FTZ R2, R46, R2, !PT ;  /* 0x000000022e027209 */ /* 0x000fe20007810000 */
[----:B------:R-:W-:Y:S01]  /*6ad0*/  FADD.FTZ R0, -R99, R96 ;  /* 0x0000006063007221 */ /* 0x000fe20000010100 */
[----:B------:R-:W-:Y:S01]  /*6ae0*/  LOP3.LUT R148, R141, UR22, R222, 0x96, !PT ;  /* 0x000000168d947c12 */ /* 0x000fe2000f8e96de */
[----:B------:R-:W-:Y:S01]  /*6af0*/  IMAD.WIDE.U32 R150, R150, -0x2daee0ad, RZ ;  /* 0xd2511f5396967825 */ /* 0x000fe200078e00ff */
[----:B------:R-:W-:Y:S02]  /*6b00*/  FMNMX.FTZ R2, R47, R2, !PT ;  /* 0x000000022f027209 */ /* 0x000fe40007810000 */
[C---:B------:R-:W-:Y:S02]  /*6b10*/  LOP3.LUT R147, R161.reuse, UR20, R140, 0x96, !PT ;  /* 0x00000014a1937c12 */ /* 0x040fe4000f8e968c */
[----:B------:R-:W-:Y:S02]  /*6b20*/  FMNMX.FTZ R2, R58, R2, !PT ;  /* 0x000000023a027209 */ /* 0x000fe40007810000 */
[----:B------:R-:W-:Y:S01]  /*6b30*/  LOP3.LUT R142, R161, UR20, R144, 0x96, !PT ;  /* 0x00000014a18e7c12 */ /* 0x000fe2000f8e9690 */
[----:B------:R-:W-:Y:S01]  /*6b40*/  IMAD.WIDE.U32 R174, R147, -0x2daee0ad, RZ ;  /* 0xd2511f5393ae7825 */ /* 0x000fe200078e00ff */
[----:B------:R-:W-:Y:S02]  /*6b50*/  FMNMX.FTZ R2, R59, R2, !PT ;  /* 0x000000023b027209 */ /* 0x000fe40007810000 */
[----:B------:R-:W-:Y:S01]  /*6b60*/  LOP3.LUT R146, R141, UR22, R220, 0x96, !PT ;  /* 0x000000168d927c12 */ /* 0x000fe2000f8e96dc */
[----:B------:R-:W-:Y:S01]  /*6b70*/  IMAD.WIDE.U32 R142, R142, -0x2daee0ad, RZ ;  /* 0xd2511f538e8e7825 */ /* 0x000fe200078e00ff */
[----:B------:R-:W-:Y:S02]  /*6b80*/  LOP3.LUT R103, R159, UR20, R140, 0x96, !PT ;  /* 0x000000149f677c12 */ /* 0x000fe4000f8e968c */
[----:B------:R-:W-:Y:S01]  /*6b90*/  FSETP.NEU.FTZ.AND P0, PT, R100, -INF , PT ;  /* 0xff8000006400780b */ /* 0x000fe20003f1d000 */
[----:B--2---:R-:W-:Y:S01]  /*6ba0*/  FMUL.FTZ R3, R0, UR4 ;  /* 0x0000000400037c20 */ /* 0x004fe20008410000 */
[----:B------:R-:W-:Y:S01]  /*6bb0*/  FMNMX.FTZ R0, R62, R2, !PT ;  /* 0x000000023e007209 */ /* 0x000fe20007810000 */
[----:B------:R-:W-:Y:S01]  /*6bc0*/  IMAD.WIDE.U32 R140, R149, -0x2daee0ad, RZ ;  /* 0xd2511f53958c7825 */ /* 0x000fe200078e00ff */
[----:B-1----:R-:W-:Y:S01]  /*6bd0*/  FMNMX.FTZ R97, R97, R145, !PT ;  /* 0x0000009161617209 */ /* 0x002fe20007810000 */
[----:B------:R1:W2:Y:S01]  /*6be0*/  MUFU.EX2 R96, R3 ;  /* 0x0000000300607308 */ /* 0x0002a20000000800 */
[----:B------:R-:W-:Y:S01]  /*6bf0*/  FMNMX.FTZ R0, R63, R0, !PT ;  /* 0x000000003f007209 */ /* 0x000fe20007810000 */
[----:B------:R-:W-:Y:S01]  /*6c00*/  IMAD.WIDE.U32 R148, R148, -0x2daee0ad, RZ ;  /* 0xd2511f5394947825 */ /* 0x000fe200078e00ff */
[----:B------:R-:W-:Y:S02]  /*6c10*/  FSEL R153, R153, RZ, P0 ;  /* 0x000000ff99997208 */ /* 0x000fe40000000000 */
[----:B------:R-:W-:Y:S01]  /*6c20*/  FSETP.NEU.FTZ.AND P0, PT, R99, -INF , PT ;  /* 0xff8000006300780b */ /* 0x000fe20003f1d000 */
[----:B------:R-:W-:Y:S01]  /*6c30*/  IMAD.WIDE.U32 R146, R146, -0x2daee0ad, RZ ;  /* 0xd2511f5392927825 */ /* 0x000fe200078e00ff */
[----:B------:R-:W-:Y:S01]  /*6c40*/  LOP3.LUT R161, R175, UR17, R148, 0x96, !PT ;  /* 0x00000011afa17c12 */ /* 0x000fe2000f8e9694 */
[----:B------:R-:W4:Y:S01]  /*6c50*/  SHFL.BFLY PT, R2, R0, 0x2, 0x1f ;  /* 0x0c401f0000027f89 */ /* 0x000f2200000e0000 */
[----:B------:R-:W-:Y:S01]  /*6c60*/  LOP3.LUT R144, R155, UR19, R206, 0x96, !PT ;  /* 0x000000139b907c12 */ /* 0x000fe2000f8e96ce */
[--C-:B------:R-:W-:Y:S01]  /*6c70*/  FFMA.FTZ R64, R64, UR4, -R153.reuse ;  /* 0x0000000440407c23 */ /* 0x100fe20008010899 */
[----:B------:R-:W-:Y:S01]  /*6c80*/  LOP3.LUT R164, R141, UR17, R150, 0x96, !PT ;  /* 0x000000118da47c12 */ /* 0x000fe2000f8e9696 */
[--C-:B------:R-:W-:Y:S01]  /*6c90*/  FFMA.FTZ R65, R65, UR4, -R153.reuse ;  /* 0x0000000441417c23 */ /* 0x100fe20008010899 */
[----:B------:R-:W-:Y:S03]  /*6ca0*/  LOP3.LUT R159, R147, UR19, R204, 0x96, !PT ;  /* 0x00000013939f7c12 */ /* 0x000fe6000f8e96cc */
[----:B------:R-:W5:Y:S01]  /*6cb0*/  SHFL.BFLY PT, R148, R97, 0x1, 0x1f ;  /* 0x0c201f0061947f89 */ /* 0x000f6200000e0000 */
[--C-:B------:R-:W-:Y:S01]  /*6cc0*/  FFMA.FTZ R16, R16, UR4, -R153.reuse ;  /* 0x0000000410107c23 */ /* 0x100fe20008010899 */
[--C-:B------:R-:W-:Y:S01]  /*6cd0*/  FFMA.FTZ R17, R17, UR4, -R153.reuse ;  /* 0x0000000411117c23 */ /* 0x100fe20008010899 */
[----:B-1----:R-:W-:Y:S01]  /*6ce0*/  LOP3.LUT R3, R143, UR17, R154, 0x96, !PT ;  /* 0x000000118f037c12 */ /* 0x002fe2000f8e969a */
[----:B------:R-:W-:Y:S01]  /*6cf0*/  FMUL.FTZ R154, R99, UR4 ;  /* 0x00000004639a7c20 */ /* 0x000fe20008410000 */
[----:B------:R-:W-:Y:S01]  /*6d00*/  MUFU.EX2 R238, R16 ;  /* 0x0000001000ee7308 */ /* 0x000fe20000000800 */
[----:B------:R-:W-:Y:S01]  /*6d10*/  LOP3.LUT R143, R151, UR19, R204, 0x96, !PT ;  /* 0x00000013978f7c12 */ /* 0x000fe2000f8e96cc */
[----:B------:R-:W-:Y:S01]  /*6d20*/  IMAD.WIDE.U32 R164, R164, -0x326172a9, RZ ;  /* 0xcd9e8d57a4a47825 */ /* 0x000fe200078e00ff */
[----:B------:R-:W-:Y:S02]  /*6d30*/  LOP3.LUT R170, R149, UR19, R206, 0x96, !PT ;  /* 0x0000001395aa7c12 */ /* 0x000fe4000f8e96ce */
[----:B------:R-:W-:Y:S01]  /*6d40*/  FSEL R154, R154, RZ, P0 ;  /* 0x000000ff9a9a7208 */ /* 0x000fe20000000000 */
[----:B------:R-:W-:Y:S04]  /*6d50*/  IMAD.WIDE.U32 R176, R159, -0x326172a9, RZ ;  /* 0xcd9e8d579fb07825 */ /* 0x000fe800078e00ff */
[----:B---3--:R-:W-:Y:S01]  /*6d60*/  FMUL.FTZ R72, R98, R72 ;  /* 0x0000004862487220 */ /* 0x008fe20000410000 */
[----:B------:R1:W3:Y:S01]  /*6d70*/  MUFU.EX2 R237, R17 ;  /* 0x0000001100ed7308 */ /* 0x0002e20000000800 */
[--C-:B------:R-:W-:Y:S01]  /*6d80*/  FFMA.FTZ R4, R4, UR4, -R153.reuse ;  /* 0x0000000404047c23 */ /* 0x100fe20008010899 */
[--C-:B------:R-:W-:Y:S01]  /*6d90*/  FFMA.FTZ R18, R18, UR4, -R154.reuse ;  /* 0x0000000412127c23 */ /* 0x100fe2000801089a */
[--C-:B------:R-:W-:Y:S01]  /*6da0*/  FFMA.FTZ R19, R19, UR4, -R154.reuse ;  /* 0x0000000413137c23 */ /* 0x100fe2000801089a */
[----:B------:R-:W-:Y:S01]  /*6db0*/  IMAD.WIDE.U32 R172, R103, -0x2daee0ad, RZ ;  /* 0xd2511f5367ac7825 */ /* 0x000fe200078e00ff */
[----:B----4-:R-:W-:Y:S03]  /*6dc0*/  FMNMX.FTZ R0, R0, R2, !PT ;  /* 0x0000000200007209 */ /* 0x010fe60007810000 */
[----:B------:R-:W-:Y:S02]  /*6dd0*/  FFMA.FTZ R38, R38, UR4, -R154 ;  /* 0x0000000426267c23 */ /* 0x000fe4000801089a */
[----:B------:R4:W-:Y:S01]  /*6de0*/  MUFU.EX2 R236, R18 ;  /* 0x0000001200ec7308 */ /* 0x0009e20000000800 */
[----:B------:R-:W-:Y:S01]  /*6df0*/  LOP3.LUT R173, R173, UR17, R146, 0x96, !PT ;  /* 0x00000011adad7c12 */ /* 0x000fe2000f8e9692 */
[----:B------:R-:W-:Y:S01]  /*6e00*/  IMAD.WIDE.U32 R146, R144, -0x326172a9, RZ ;  /* 0xcd9e8d5790927825 */ /* 0x000fe200078e00ff */
[----:B-----5:R-:W-:Y:S01]  /*6e10*/  FMNMX.FTZ R97, R97, R148, !PT ;  /* 0x0000009461617209 */ /* 0x020fe20007810000 */
[----:B------:R-:W5:Y:S02]  /*6e20*/  SHFL.BFLY PT, R2, R0, 0x1, 0x1f ;  /* 0x0c201f0000027f89 */ /* 0x000f6400000e0000 */
[----:B------:R-:W-:Y:S01]  /*6e30*/  FFMA.FTZ R103, R5, UR4, -R153 ;  /* 0x0000000405677c23 */ /* 0x000fe20008010899 */
[----:B------:R-:W-:Y:S01]  /*6e40*/  IMAD.WIDE.U32 R144, R143, -0x326172a9, RZ ;  /* 0xcd9e8d578f907825 */ /* 0x000fe200078e00ff */
[C---:B------:R-:W-:Y:S02]  /*6e50*/  FSETP.NEU.FTZ.AND P0, PT, R97.reuse, -INF , PT ;  /* 0xff8000006100780b */ /* 0x040fe40003f1d000 */
[----:B------:R2:W3:Y:S01]  /*6e60*/  MUFU.EX2 R235, R19 ;  /* 0x0000001300eb7308 */ /* 0x0004e20000000800 */
[----:B------:R-:W-:Y:S01]  /*6e70*/  FMUL.FTZ R155, R97, UR4 ;  /* 0x00000004619b7c20 */ /* 0x000fe20008410000 */
[----:B-1----:R-:W-:Y:S01]  /*6e80*/  IMAD.WIDE.U32 R16, R3, -0x326172a9, RZ ;  /* 0xcd9e8d5703107825 */ /* 0x002fe200078e00ff */
[----:B------:R-:W-:Y:S02]  /*6e90*/  LOP3.LUT R3, R145, UR18, R158, 0x96, !PT ;  /* 0x0000001291037c12 */ /* 0x000fe4000f8e969e */
[----:B------:R-:W-:Y:S01]  /*6ea0*/  LOP3.LUT R141, R165, UR16, R144, 0x96, !PT ;  /* 0x00000010a58d7c12 */ /* 0x000fe2000f8e9690 */
[----:B------:R-:W-:Y:S01]  /*6eb0*/  FMUL.FTZ R73, R98, R73 ;  /* 0x0000004962497220 */ /* 0x000fe20000410000 */
[----:B------:R-:W-:Y:S03]  /*6ec0*/  LOP3.LUT R17, R17, UR16, R146, 0x96, !PT ;  /* 0x0000001011117c12 */ /* 0x000fe6000f8e9692 */
[----:B------:R1:W-:Y:S01]  /*6ed0*/  MUFU.EX2 R234, R4 ;  /* 0x0000000400ea7308 */ /* 0x0003e20000000800 */
[----:B----4-:R-:W-:Y:S01]  /*6ee0*/  LOP3.LUT R18, R147, UR18, R160, 0x96, !PT ;  /* 0x0000001293127c12 */ /* 0x010fe2000f8e96a0 */
[----:B------:R-:W-:Y:S01]  /*6ef0*/  FFMA.FTZ R6, R6, UR4, -R154 ;  /* 0x0000000406067c23 */ /* 0x000fe2000801089a */
[----:B------:R-:W-:Y:S01]  /*6f00*/  FSEL R155, R155, RZ, P0 ;  /* 0x000000ff9b9b7208 */ /* 0x000fe20000000000 */
[----:B------:R-:W-:Y:S01]  /*6f10*/  IMAD.WIDE.U32 R162, R17, -0x2daee0ad, RZ ;  /* 0xd2511f5311a27825 */ /* 0x000fe200078e00ff */
[----:B------:R-:W-:Y:S01]  /*6f20*/  LOP3.LUT R158, R177, UR18, R158, 0x96, !PT ;  /* 0x00000012b19e7c12 */ /* 0x000fe2000f8e969e */
[----:B------:R-:W4:Y:S02]  /*6f30*/  LDSM.16.MT88.4 R144, [R185+0x6000] ;  /* 0x00600000b990783b */ /* 0x000f240000004200 */
[----:B------:R-:W-:Y:S02]  /*6f40*/  FFMA.FTZ R7, R7, UR4, -R154 ;  /* 0x0000000407077c23 */ /* 0x000fe4000801089a */
[----:B------:R3:W4:Y:S01]  /*6f50*/  MUFU.EX2 R233, R103 ;  /* 0x0000006700e97308 */ /* 0x0007220000000800 */
[----:B--2---:R-:W-:Y:S04]  /*6f60*/  IMAD.WIDE.U32 R18, R18, -0x2daee0ad, RZ ;  /* 0xd2511f5312127825 */ /* 0x004fe800078e00ff */
[--C-:B------:R-:W-:Y:S01]  /*6f70*/  FFMA.FTZ R12, R12, UR4, -R155.reuse ;  /* 0x000000040c0c7c23 */ /* 0x100fe2000801089b */
[--C-:B------:R-:W-:Y:S01]  /*6f80*/  FFMA.FTZ R9, R9, UR4, -R155.reuse ;  /* 0x0000000409097c23 */ /* 0x100fe2000801089b */
[----:B------:R-:W-:Y:S01]  /*6f90*/  IMAD.WIDE.U32 R166, R141, -0x2daee0ad, RZ ;  /* 0xd2511f538da67825 */ /* 0x000fe200078e00ff */
[----:B------:R-:W-:Y:S02]  /*6fa0*/  LOP3.LUT R19, R19, UR15, R142, 0x96, !PT ;  /* 0x0000000f13137c12 */ /* 0x000fe4000f8e968e */
[----:B------:R2:W-:Y:S01]  /*6fb0*/  MUFU.EX2 R232, R6 ;  /* 0x0000000600e87308 */ /* 0x0005e20000000800 */
[----:B-1----:R-:W-:Y:S01]  /*6fc0*/  IMAD.WIDE.U32 R4, R3, -0x2daee0ad, RZ ;  /* 0xd2511f5303047825 */ /* 0x002fe200078e00ff */
[----:B------:R-:W-:Y:S03]  /*6fd0*/  LOP3.LUT R3, R163, UR5, R18, 0x96, !PT ;  /* 0x00000005a3037c12 */ /* 0x000fe6000f8e9612 */
[--C-:B------:R-:W-:Y:S01]  /*6fe0*/  FFMA.FTZ R13, R13, UR4, -R155.reuse ;  /* 0x000000040d0d7c23 */ /* 0x100fe2000801089b */
[C---:B------:R-:W-:Y:S01]  /*6ff0*/  FMUL.FTZ R74, R96.reuse, R74 ;  /* 0x0000004a604a7220 */ /* 0x040fe20000410000 */
[----:B------:R-:W-:Y:S01]  /*7000*/  LOP3.LUT R140, R5, UR15, R140, 0x96, !PT ;  /* 0x0000000f058c7c12 */ /* 0x000fe2000f8e968c */
[----:B------:R-:W-:Y:S02]  /*7010*/  FMUL.FTZ R75, R96, R75 ;  /* 0x0000004b604b7220 */ /* 0x000fe40000410000 */
[----:B------:R1:W4:Y:S01]  /*7020*/  MUFU.EX2 R229, R7 ;  /* 0x0000000700e57308 */ /* 0x0003220000000800 */
[----:B---3--:R-:W-:Y:S01]  /*7030*/  LOP3.LUT R103, R167, UR5, R4, 0x96, !PT ;  /* 0x00000005a7677c12 */ /* 0x008fe2000f8e9604 */
[----:B------:R-:W-:Y:S01]  /*7040*/  IMAD.WIDE.U32 R4, R3, -0x326172a9, RZ ;  /* 0xcd9e8d5703047825 */ /* 0x000fe200078e00ff */
[----:B-----5:R-:W-:Y:S03]  /*7050*/  FMNMX.FTZ R3, R0, R2, !PT ;  /* 0x0000000200037209 */ /* 0x020fe60007810000 */
[--C-:B------:R-:W-:Y:S01]  /*7060*/  FFMA.FTZ R40, R40, UR4, -R155.reuse ;  /* 0x0000000428287c23 */ /* 0x100fe2000801089b */
[----:B------:R-:W-:Y:S01]  /*7070*/  IMAD.WIDE.U32 R18, R19, -0x326172a9, RZ ;  /* 0xcd9e8d5713127825 */ /* 0x000fe200078e00ff */
[----:B------:R-:W-:Y:S02]  /*7080*/  SHF.R.U32.HI R0, RZ, 0x10, R4 ;  /* 0x00000010ff007819 */ /* 0x000fe40000011604 */
[----:B------:R3:W-:Y:S01]  /*7090*/  MUFU.EX2 R231, R12 ;  /* 0x0000000c00e77308 */ /* 0x0007e20000000800 */
[----:B------:R-:W-:Y:S01]  /*70a0*/  LOP3.LUT R2, R4, 0xffff, RZ, 0xc0, !PT ;  /* 0x0000ffff04027812 */ /* 0x000fe200078ec0ff */
[--C-:B------:R-:W-:Y:S01]  /*70b0*/  FFMA.FTZ R41, R41, UR4, -R155.reuse ;  /* 0x0000000429297c23 */ /* 0x100fe2000801089b */
[----:B------:R-:W-:Y:S01]  /*70c0*/  LOP3.LUT R157, R19, UR14, R16, 0x96, !PT ;  /* 0x0000000e139d7c12 */ /* 0x000fe2000f8e9610 */
[----:B------:R-:W-:Y:S01]  /*70d0*/  FFMA.FTZ R54, R54, UR4, -R154 ;  /* 0x0000000436367c23 */ /* 0x000fe2000801089a */
[----:B--2---:R-:W-:Y:S01]  /*70e0*/  LOP3.LUT R6, R5, UR24, R18, 0x96, !PT ;  /* 0x0000001805067c12 */ /* 0x004fe2000f8e9612 */
[--C-:B------:R-:W-:Y:S01]  /*70f0*/  FFMA.FTZ R56, R56, UR4, -R155.reuse ;  /* 0x0000000438387c23 */ /* 0x100fe2000801089b */
[----:B------:R-:W-:Y:S03]  /*7100*/  LOP3.LUT R17, R4, 0xff, RZ, 0xc0, !PT ;  /* 0x000000ff04117812 */ /* 0x000fe600078ec0ff */
[----:B------:R2:W5:Y:S01]  /*7110*/  MUFU.EX2 R230, R13 ;  /* 0x0000000d00e67308 */ /* 0x0005620000000800 */
[----:B------:R-:W-:Y:S01]  /*7120*/  SHF.R.U32.HI R16, RZ, 0x18, R4 ;  /* 0x00000018ff107819 */ /* 0x000fe20000011604 */
[----:B------:R-:W-:Y:S01]  /*7130*/  IMAD.WIDE.U32 R4, R103, -0x326172a9, RZ ;  /* 0xcd9e8d5767047825 */ /* 0x000fe200078e00ff */
[----:B------:R-:W-:Y:S02]  /*7140*/  LOP3.LUT R0, R0, 0xff, RZ, 0xc0, !PT ;  /* 0x000000ff00007812 */ /* 0x000fe400078ec0ff */
[----:B------:R-:W-:Y:S01]  /*7150*/  SHF.R.U32.HI R2, RZ, 0x8, R2 ;  /* 0x00000008ff027819 */ /* 0x000fe20000011602 */
[----:B------:R-:W-:Y:S01]  /*7160*/  IMAD.WIDE.U32 R168, R140, -0x326172a9, RZ ;  /* 0xcd9e8d578ca87825 */ /* 0x000fe200078e00ff */
[--C-:B-1----:R-:W-:Y:S03]  /*7170*/  SHF.R.U32.HI R7, RZ, 0x10, R4.reuse ;  /* 0x00000010ff077819 */ /* 0x102fe60000011604 */
[----:B------:R-:W-:Y:S01]  /*7180*/  MUFU.EX2 R226, R9 ;  /* 0x0000000900e27308 */ /* 0x000fe20000000800 */
[----:B---3--:R-:W-:Y:S01]  /*7190*/  LOP3.LUT R12, R4, 0xffff, RZ, 0xc0, !PT ;  /* 0x0000ffff040c7812 */ /* 0x008fe200078ec0ff */
[--C-:B------:R-:W-:Y:S01]  /*71a0*/  FFMA.FTZ R8, R8, UR4, -R155.reuse ;  /* 0x0000000408087c23 */ /* 0x100fe2000801089b */
[----:B------:R-:W-:Y:S01]  /*71b0*/  LOP3.LUT R19, R4, 0xff, RZ, 0xc0, !PT ;  /* 0x000000ff04137812 */ /* 0x000fe200078ec0ff */
[--C-:B------:R-:W-:Y:S01]  /*71c0*/  FFMA.FTZ R57, R57, UR4, -R155.reuse ;  /* 0x0000000439397c23 */ /* 0x100fe2000801089b */
[----:B------:R-:W-:Y:S01]  /*71d0*/  SHF.R.U32.HI R18, RZ, 0x18, R4 ;  /* 0x00000018ff127819 */ /* 0x000fe20000011604 */
[----:B------:R-:W-:Y:S01]  /*71e0*/  FFMA.FTZ R60, R60, UR4, -R155 ;  /* 0x000000043c3c7c23 */ /* 0x000fe2000801089b */
[----:B------:R-:W-:Y:S03]  /*71f0*/  PRMT R16, R0, 0x5410, R16 ;  /* 0x0000541000107816 */ /* 0x000fe60000000010 */
[----:B------:R1:W-:Y:S01]  /*7200*/  MUFU.EX2 R225, R8 ;  /* 0x0000000800e17308 */ /* 0x0003e20000000800 */
[----:B------:R-:W-:Y:S01]  /*7210*/  LOP3.LUT R4, R5, UR24, R168, 0x96, !PT ;  /* 0x0000001805047c12 */ /* 0x000fe2000f8e96a8 */
[----:B------:R-:W-:Y:S01]  /*7220*/  FMUL.FTZ R156, R3, UR4 ;  /* 0x00000004039c7c20 */ /* 0x000fe20008410000 */
[----:B------:R-:W-:Y:S01]  /*7230*/  LOP3.LUT R0, R6, 0xffff, RZ, 0xc0, !PT ;  /* 0x0000ffff06007812 */ /* 0x000fe200078ec0ff */
[--C-:B------:R-:W-:Y:S01]  /*7240*/  FFMA.FTZ R33, R33, UR4, -R153.reuse ;  /* 0x0000000421217c23 */ /* 0x100fe20008010899 */
[----:B------:R-:W-:Y:S01]  /*7250*/  SHF.R.U32.HI R5, RZ, 0x10, R6 ;  /* 0x00000010ff057819 */ /* 0x000fe20000011606 */
[----:B------:R-:W-:Y:S01]  /*7260*/  FFMA.FTZ R34, R34, UR4, -R154 ;  /* 0x0000000422227c23 */ /* 0x000fe2000801089a */
[----:B------:R-:W-:Y:S03]  /*7270*/  PRMT R17, R17, 0x5410, R2 ;  /* 0x0000541011117816 */ /* 0x000fe60000000002 */
[----:B------:R3:W-:Y:S01]  /*7280*/  MUFU.EX2 R218, R33 ;  /* 0x0000002100da7308 */ /* 0x0007e20000000800 */
[----:B------:R-:W-:Y:S01]  /*7290*/  FSETP.NEU.FTZ.AND P0, PT, R3, -INF , PT ;  /* 0xff8000000300780b */ /* 0x000fe20003f1d000 */
[--C-:B------:R-:W-:Y:S01]  /*72a0*/  FFMA.FTZ R20, R20, UR4, -R153.reuse ;  /* 0x0000000414147c23 */ /* 0x100fe20008010899 */
[----:B--2---:R-:W-:Y:S01]  /*72b0*/  LOP3.LUT R13, R6, 0xff, RZ, 0xc0, !PT ;  /* 0x000000ff060d7812 */ /* 0x004fe200078ec0ff */
[----:B------:R-:W-:Y:S01]  /*72c0*/  FFMA.FTZ R21, R21, UR4, -R153 ;  /* 0x0000000415157c23 */ /* 0x000fe20008010899 */
[----:B------:R-:W-:Y:S01]  /*72d0*/  SHF.R.U32.HI R2, RZ, 0x8, R0 ;  /* 0x00000008ff027819 */ /* 0x000fe20000011600 */
[--C-:B------:R-:W-:Y:S01]  /*72e0*/  FFMA.FTZ R24, R24, UR4, -R155.reuse ;  /* 0x0000000418187c23 */ /* 0x100fe2000801089b */
[----:B------:R-:W-:Y:S03]  /*72f0*/  SHF.R.U32.HI R6, RZ, 0x18, R6 ;  /* 0x00000018ff067819 */ /* 0x000fe60000011606 */
[----:B------:R2:W-:Y:S01]  /*7300*/  MUFU.EX2 R211, R34 ;  /* 0x0000002200d37308 */ /* 0x0005e20000000800 */
[----:B------:R-:W-:Y:S01]  /*7310*/  LOP3.LUT R0, R5, 0xff, RZ, 0xc0, !PT ;  /* 0x000000ff05007812 */ /* 0x000fe200078ec0ff */
[----:B------:R-:W-:Y:S01]  /*7320*/  FFMA.FTZ R25, R25, UR4, -R155 ;  /* 0x0000000419197c23 */ /* 0x000fe2000801089b */
[----:B------:R-:W-:Y:S01]  /*7330*/  FSEL R156, R156, RZ, P0 ;  /* 0x000000ff9c9c7208 */ /* 0x000fe20000000000 */
[----:B------:R-:W-:Y:S01]  /*7340*/  FMUL.FTZ R76, R98, R76 ;  /* 0x0000004c624c7220 */ /* 0x000fe20000410000 */
[----:B------:R-:W-:Y:S01]  /*7350*/  PRMT R6, R0, 0x5410, R6 ;  /* 0x0000541000067816 */ /* 0x000fe20000000006 */
[----:B------:R-:W-:Y:S01]  /*7360*/  FMUL.FTZ R77, R98, R77 ;  /* 0x0000004d624d7220 */ /* 0x000fe20000410000 */
[----:B------:R-:W-:Y:S01]  /*7370*/  LOP3.LUT R0, R4, 0xffff, RZ, 0xc0, !PT ;  /* 0x0000ffff04007812 */ /* 0x000fe200078ec0ff */
[----:B------:R-:W-:Y:S01]  /*7380*/  FFMA.FTZ R43, R43, UR4, -R156 ;  /* 0x000000042b2b7c23 */ /* 0x000fe2000801089c */
[----:B------:R-:W-:Y:S01]  /*7390*/  PRMT R13, R13, 0x5410, R2 ;  /* 0x000054100d0d7816 */ /* 0x000fe20000000002 */
[----:B------:R-:W-:Y:S01]  /*73a0*/  FFMA.FTZ R10, R10, UR4, -R156 ;  /* 0x000000040a0a7c23 */ /* 0x000fe2000801089c */
[----:B------:R-:W-:Y:S01]  /*73b0*/  SHF.R.U32.HI R2, RZ, 0x10, R4 ;  /* 0x00000010ff027819 */ /* 0x000fe20000011604 */
[--C-:B------:R-:W-:Y:S01]  /*73c0*/  FFMA.FTZ R11, R11, UR4, -R156.reuse ;  /* 0x000000040b0b7c23 */ /* 0x100fe2000801089c */
[----:B------:R-:W-:Y:S01]  /*73d0*/  LOP3.LUT R5, R4, 0xff, RZ, 0xc0, !PT ;  /* 0x000000ff04057812 */ /* 0x000fe200078ec0ff */
[----:B------:R-:W-:Y:S01]  /*73e0*/  FFMA.FTZ R14, R14, UR4, -R156 ;  /* 0x000000040e0e7c23 */ /* 0x000fe2000801089c */
[----:B------:R-:W-:Y:S01]  /*73f0*/  SHF.R.U32.HI R0, RZ, 0x8, R0 ;  /* 0x00000008ff007819 */ /* 0x000fe20000011600 */
[----:B------:R-:W-:Y:S01]  /*7400*/  FFMA.FTZ R15, R15, UR4, -R156 ;  /* 0x000000040f0f7c23 */ /* 0x000fe2000801089c */
[----:B------:R-:W-:Y:S01]  /*7410*/  LOP3.LUT R7, R7, 0xff, RZ, 0xc0, !PT ;  /* 0x000000ff07077812 */ /* 0x000fe200078ec0ff */
[----:B------:R-:W-:Y:S01]  /*7420*/  MUFU.EX2 R224, R10 ;  /* 0x0000000a00e07308 */ /* 0x000fe20000000800 */
[----:B------:R-:W-:Y:S01]  /*7430*/  SHF.R.U32.HI R4, RZ, 0x18, R4 ;  /* 0x00000018ff047819 */ /* 0x000fe20000011604 */
[--C-:B------:R-:W-:Y:S01]  /*7440*/  FFMA.FTZ R58, R58, UR4, -R156.reuse ;  /* 0x000000043a3a7c23 */ /* 0x100fe2000801089c */
[----:B------:R-:W-:Y:S01]  /*7450*/  LOP3.LUT R2, R2, 0xff, RZ, 0xc0, !PT ;  /* 0x000000ff02027812 */ /* 0x000fe200078ec0ff */
[----:B------:R-:W-:Y:S01]  /*7460*/  FFMA.FTZ R59, R59, UR4, -R156 ;  /* 0x000000043b3b7c23 */ /* 0x000fe2000801089c */
[----:B-1----:R-:W-:Y:S01]  /*7470*/  PRMT R8, R5, 0x5410, R0 ;  /* 0x0000541005087816 */ /* 0x002fe20000000000 */
[C---:B---3--:R-:W-:Y:S01]  /*7480*/  FMUL.FTZ R33, R98.reuse, R121 ;  /* 0x0000007962217220 */ /* 0x048fe20000410000 */
[--C-:B------:R-:W-:Y:S03]  /*7490*/  HSET2.LE.AND R142, R17, R152.reuse, PT ;  /* 0x00000098118e7233 */ /* 0x100fe60003803000 */
[----:B------:R-:W-:Y:S01]  /*74a0*/  MUFU.EX2 R219, R11 ;  /* 0x0000000b00db7308 */ /* 0x000fe20000000800 */
[----:B------:R-:W-:Y:S01]  /*74b0*/  F2FP.F16.F32.PACK_AB R0, R237, R238 ;  /* 0x000000eeed00723e */ /* 0x000fe200000000ff */
[----:B------:R-:W-:Y:S01]  /*74c0*/  FMUL.FTZ R17, R98, R113 ;  /* 0x0000007162117220 */ /* 0x000fe20000410000 */
[----:B------:R-:W-:Y:S01]  /*74d0*/  PRMT R18, R7, 0x5410, R18 ;  /* 0x0000541007127816 */ /* 0x000fe20000000012 */
[----:B------:R-:W-:Y:S01]  /*74e0*/  FFMA.FTZ R113, R23, UR4, -R154 ;  /* 0x0000000417717c23 */ /* 0x000fe2000801089a */
[----:B------:R-:W-:Y:S01]  /*74f0*/  PRMT R7, R2, 0x5410, R4 ;  /* 0x0000541002077816 */ /* 0x000fe20000000004 */
[----:B--2---:R-:W-:Y:S01]  /*7500*/  FMUL.FTZ R34, R96, R122 ;  /* 0x0000007a60227220 */ /* 0x004fe20000410000 */
[--C-:B------:R-:W-:Y:S03]  /*7510*/  HSET2.LE.AND R143, R16, R152.reuse, PT ;  /* 0x00000098108f7233 */ /* 0x100fe60003803000 */
[----:B------:R-:W-:Y:S01]  /*7520*/  MUFU.EX2 R227, R15 ;  /* 0x0000000f00e37308 */ /* 0x000fe20000000800 */
[----:B------:R-:W-:Y:S01]  /*7530*/  LOP3.LUT R142, R142, R0, RZ, 0xc0, !PT ;  /* 0x000000008e8e7212 */ /* 0x000fe200078ec0ff */
[--C-:B------:R-:W-:Y:S01]  /*7540*/  FFMA.FTZ R42, R42, UR4, -R156.reuse ;  /* 0x000000042a2a7c23 */ /* 0x100fe2000801089c */
[----:B------:R-:W-:Y:S01]  /*7550*/  F2FP.F16.F32.PACK_AB R2, R235, R236 ;  /* 0x000000eceb02723e */ /* 0x000fe200000000ff */
[----:B------:R-:W-:Y:S01]  /*7560*/  FFMA.FTZ R62, R62, UR4, -R156 ;  /* 0x000000043e3e7c23 */ /* 0x000fe2000801089c */
[----:B------:R-:W-:Y:S01]  /*7570*/  SHF.R.U32.HI R12, RZ, 0x8, R12 ;  /* 0x00000008ff0c7819 */ /* 0x000fe2000001160c */
[----:B------:R-:W-:Y:S01]  /*7580*/  FADD.FTZ R0, -R97, R101 ;  /* 0x0000006561007221 */ /* 0x000fe20000010100 */
[----:B------:R-:W-:Y:S03]  /*7590*/  LOP3.LUT R143, R143, R2, RZ, 0xc0, !PT ;  /* 0x000000028f8f7212 */ /* 0x000fe600078ec0ff */
[----:B------:R-:W1:Y:S01]  /*75a0*/  MUFU.EX2 R228, R14 ;  /* 0x0000000e00e47308 */ /* 0x000e620000000800 */
[--C-:B------:R-:W-:Y:S01]  /*75b0*/  HSET2.LE.AND R4, R13, R152.reuse, PT ;  /* 0x000000980d047233 */ /* 0x100fe20003803000 */
[----:B------:R-:W-:Y:S01]  /*75c0*/  FMUL.FTZ R2, R0, UR4 ;  /* 0x0000000400027c20 */ /* 0x000fe20008410000 */
[--C-:B------:R-:W-:Y:S01]  /*75d0*/  HSET2.LE.AND R5, R6, R152.reuse, PT ;  /* 0x0000009806057233 */ /* 0x100fe20003803000 */
[----:B------:R-:W-:Y:S01]  /*75e0*/  FMUL.FTZ R16, R98, R112 ;  /* 0x0000007062107220 */ /* 0x000fe20000410000 */
[----:B------:R-:W-:Y:S01]  /*75f0*/  PRMT R12, R19, 0x5410, R12 ;  /* 0x00005410130c7816 */ /* 0x000fe2000000000c */
[----:B------:R-:W-:Y:S01]  /*7600*/  FMUL.FTZ R19, R96, R115 ;  /* 0x0000007360137220 */ /* 0x000fe20000410000 */
[----:B----4-:R-:W-:Y:S03]  /*7610*/  F2FP.F16.F32.PACK_AB R140, R233, R234 ;  /* 0x000000eae98c723e */ /* 0x010fe600000000ff */
[----:B------:R-:W-:Y:S01]  /*7620*/  MUFU.EX2 R182, R113 ;  /* 0x0000007100b67308 */ /* 0x000fe20000000800 */
[----:B------:R-:W-:Y:S01]  /*7630*/  F2FP.F16.F32.PACK_AB R141, R229, R232 ;  /* 0x000000e8e58d723e */ /* 0x000fe200000000ff */
[----:B------:R-:W-:Y:S01]  /*7640*/  FADD.FTZ R0, -R3, R102 ;  /* 0x0000006603007221 */ /* 0x000fe20000010100 */
[----:B------:R-:W-:Y:S01]  /*7650*/  LOP3.LUT R140, R4, R140, RZ, 0xc0, !PT ;  /* 0x0000008c048c7212 */ /* 0x000fe200078ec0ff */
[----:B------:R-:W-:Y:S01]  /*7660*/  FFMA.FTZ R101, R35, UR4, -R154 ;  /* 0x0000000423657c23 */ /* 0x000fe2000801089a */
[----:B------:R-:W-:Y:S01]  /*7670*/  LOP3.LUT R141, R5, R141, RZ, 0xc0, !PT ;  /* 0x0000008d058d7212 */ /* 0x000fe200078ec0ff */
[----:B------:R-:W-:Y:S01]  /*7680*/  FMUL.FTZ R0, R0, UR4 ;  /* 0x0000000400007c20 */ /* 0x000fe20008410000 */
[--C-:B------:R-:W-:Y:S03]  /*7690*/  HSET2.LE.AND R5, R12, R152.reuse, PT ;  /* 0x000000980c057233 */ /* 0x100fe60003803000 */
[----:B------:R-:W2:Y:S01]  /*76a0*/  MUFU.EX2 R2, R2 ;  /* 0x0000000200027308 */ /* 0x000ea20000000800 */
[--C-:B------:R-:W-:Y:S01]  /*76b0*/  HSET2.LE.AND R4, R18, R152.reuse, PT ;  /* 0x0000009812047233 */ /* 0x100fe20003803000 */
[----:B------:R-:W-:Y:S01]  /*76c0*/  FMUL.FTZ R18, R96, R114 ;  /* 0x0000007260127220 */ /* 0x000fe20000410000 */
[--C-:B------:R-:W-:Y:S01]  /*76d0*/  HSET2.LE.AND R6, R8, R152.reuse, PT ;  /* 0x0000009808067233 */ /* 0x100fe20003803000 */
[----:B------:R-:W-:Y:S01]  /*76e0*/  IMAD.WIDE.U32 R12, R170, -0x326172a9, RZ ;  /* 0xcd9e8d57aa0c7825 */ /* 0x000fe200078e00ff */
[--C-:B------:R-:W-:Y:S02]  /*76f0*/  HSET2.LE.AND R7, R7, R152.reuse, PT ;  /* 0x0000009807077233 */ /* 0x100fe40003803000 */
[----:B-----5:R-:W-:Y:S03]  /*7700*/  F2FP.F16.F32.PACK_AB R150, R230, R231 ;  /* 0x000000e7e696723e */ /* 0x020fe600000000ff */
[----:B------:R-:W3:Y:S01]  /*7710*/  MUFU.EX2 R0, R0 ;  /* 0x0000000000007308 */ /* 0x000ee20000000800 */
[----:B-1----:R-:W-:Y:S01]  /*7720*/  F2FP.F16.F32.PACK_AB R151, R227, R228 ;  /* 0x000000e4e397723e */ /* 0x002fe200000000ff */
[----:B------:R-:W-:Y:S01]  /*7730*/  FFMA.FTZ R32, R32, UR4, -R153 ;  /* 0x0000000420207c23 */ /* 0x000fe20008010899 */
[----:B------:R-:W-:Y:S01]  /*7740*/  F2FP.F16.F32.PACK_AB R148, R226, R225 ;  /* 0x000000e1e294723e */ /* 0x000fe200000000ff */
[----:B------:R-:W-:Y:S01]  /*7750*/  IMAD.WIDE.U32 R170, R161, -0x326172a9, RZ ;  /* 0xcd9e8d57a1aa7825 */ /* 0x000fe200078e00ff */
[----:B------:R-:W-:Y:S02]  /*7760*/  F2FP.F16.F32.PACK_AB R149, R219, R224 ;  /* 0x000000e0db95723e */ /* 0x000fe400000000ff */
[----:B------:R-:W-:Y:S01]  /*7770*/  LOP3.LUT R150, R5, R150, RZ, 0xc0, !PT ;  /* 0x0000009605967212 */ /* 0x000fe200078ec0ff */
[----:B------:R-:W-:Y:S01]  /*7780*/  FMUL.FTZ R5, R98, R109 ;  /* 0x0000006d62057220 */ /* 0x000fe20000410000 */
[----:B------:R-:W-:Y:S01]  /*7790*/  LOP3.LUT R151, R4, R151, RZ, 0xc0, !PT ;  /* 0x0000009704977212 */ /* 0x000fe200078ec0ff */
[----:B------:R-:W-:Y:S01]  /*77a0*/  FMUL.FTZ R4, R98, R108 ;  /* 0x0000006c62047220 */ /* 0x000fe20000410000 */
[----:B------:R-:W-:Y:S01]  /*77b0*/  LOP3.LUT R148, R6, R148, RZ, 0xc0, !PT ;  /* 0x0000009406947212 */ /* 0x000fe200078ec0ff */
[C---:B------:R-:W-:Y:S01]  /*77c0*/  FMUL.FTZ R6, R96.reuse, R110 ;  /* 0x0000006e60067220 */ /* 0x040fe20000410000 */
[----:B------:R-:W-:Y:S01]  /*77d0*/  LOP3.LUT R149, R7, R149, RZ, 0xc0, !PT ;  /* 0x0000009507957212 */ /* 0x000fe200078ec0ff */
[----:B------:R-:W-:Y:S01]  /*77e0*/  FMUL.FTZ R7, R96, R111 ;  /* 0x0000006f60077220 */ /* 0x000fe20000410000 */
[C---:B--2---:R-:W-:Y:S01]  /*77f0*/  FMUL.FTZ R8, R2.reuse, R104 ;  /* 0x0000006802087220 */ /* 0x044fe20000410000 */
[----:B------:R-:W1:Y:S01]  /*7800*/  LDSM.16.MT88.4 R108, [R188+0x6000] ;  /* 0x00600000bc6c783b */ /* 0x000e620000004200 */
[----:B------:R-:W-:Y:S01]  /*7810*/  FMUL.FTZ R9, R2, R105 ;  /* 0x0000006902097220 */ /* 0x000fe20000410000 */
[C---:B---3--:R-:W-:Y:S01]  /*7820*/  FMUL.FTZ R10, R0.reuse, R106 ;  /* 0x0000006a000a7220 */ /* 0x048fe20000410000 */
[C---:B------:R-:W-:Y:S01]  /*7830*/  FMUL.FTZ R11, R0.reuse, R107 ;  /* 0x0000006b000b7220 */ /* 0x040fe20000410000 */
[----:B------:R-:W-:Y:S01]  /*7840*/  LOP3.LUT R160, R13, UR18, R160, 0x96, !PT ;  /* 0x000000120da07c12 */ /* 0x000fe2000f8e96a0 */
[-C--:B------:R-:W-:Y:S01]  /*7850*/  HMMA.16816.F32 R4, R140, R144.reuse, R4 ;  /* 0x000000908c04723c */ /* 0x080fe20000001804 */
[----:B------:R2:W3:Y:S02]  /*7860*/  MUFU.EX2 R217, R32 ;  /* 0x0000002000d97308 */ /* 0x0004e40000000800 */
[----:B------:R-:W4:Y:S02]  /*7870*/  LDSM.16.MT88.4 R104, [R186+0x6000] ;  /* 0x00600000ba68783b */ /* 0x000f240000004200 */
[----:B------:R-:W-:Y:S01]  /*7880*/  LOP3.LUT R159, R171, UR16, R12, 0x96, !PT ;  /* 0x00000010ab9f7c12 */ /* 0x000fe2000f8e960c */
[C---:B------:R-:W-:Y:S05]  /*7890*/  HMMA.16816.F32 R8, R148.reuse, R144, R8 ;  /* 0x000000909408723c */ /* 0x040fea0000001808 */
[----:B------:R5:W-:Y:S01]  /*78a0*/  MUFU.EX2 R210, R20 ;  /* 0x0000001400d27308 */ /* 0x000be20000000800 */
[----:B------:R-:W-:Y:S01]  /*78b0*/  FMUL.FTZ R15, R0, R119 ;  /* 0x00000077000f7220 */ /* 0x000fe20000410000 */
[C---:B------:R-:W-:Y:S01]  /*78c0*/  FMUL.FTZ R12, R2.reuse, R116 ;  /* 0x00000074020c7220 */ /* 0x040fe20000410000 */
[----:B------:R-:W-:Y:S03]  /*78d0*/  FMUL.FTZ R13, R2, R117 ;  /* 0x00000075020d7220 */ /* 0x000fe60000410000 */
[C---:B------:R-:W-:Y:S01]  /*78e0*/  FMUL.FTZ R14, R0.reuse, R118 ;  /* 0x00000076000e7220 */ /* 0x040fe20000410000 */
[----:B------:R-:W-:Y:S03]  /*78f0*/  FMUL.FTZ R23, R0, R127 ;  /* 0x0000007f00177220 */ /* 0x000fe60000410000 */
[----:B------:R-:W-:Y:S01]  /*7900*/  MUFU.EX2 R145, R54 ;  /* 0x0000003600917308 */ /* 0x000fe20000000800 */
[----:B--2---:R-:W-:Y:S01]  /*7910*/  FMUL.FTZ R32, R98, R120 ;  /* 0x0000007862207220 */ /* 0x004fe20000410000 */
[----:B------:R-:W-:Y:S01]  /*7920*/  FMUL.FTZ R35, R96, R123 ;  /* 0x0000007b60237220 */ /* 0x000fe20000410000 */
[-C--:B------:R-:W-:Y:S03]  /*7930*/  HMMA.16816.F32 R12, R148, R146.reuse, R12 ;  /* 0x00000092940c723c */ /* 0x080fe6000000180c */
[----:B------:R-:W-:Y:S01]  /*7940*/  FFMA.FTZ R112, R22, UR4, -R154 ;  /* 0x0000000416707c23 */ /* 0x000fe2000801089a */
[----:B------:R-:W-:Y:S03]  /*7950*/  FMUL.FTZ R22, R0, R126 ;  /* 0x0000007e00167220 */ /* 0x000fe60000410000 */
[----:B------:R2:W-:Y:S01]  /*7960*/  MUFU.EX2 R209, R21 ;  /* 0x0000001500d17308 */ /* 0x0005e20000000800 */
[C---:B------:R-:W-:Y:S04]  /*7970*/  HMMA.16816.F32 R16, R140.reuse, R146, R16 ;  /* 0x000000928c10723c */ /* 0x040fe80000001810 */
[----:B------:R-:W-:Y:S01]  /*7980*/  LOP3.LUT R164, R169, UR14, R164, 0x96, !PT ;  /* 0x0000000ea9a47c12 */ /* 0x000fe2000f8e96a4 */
[C---:B------:R-:W-:Y:S01]  /*7990*/  FMUL.FTZ R68, R2.reuse, R68 ;  /* 0x0000004402447220 */ /* 0x040fe20000410000 */
[----:B------:R-:W-:Y:S01]  /*79a0*/  FMUL.FTZ R69, R2, R69 ;  /* 0x0000004502457220 */ /* 0x000fe20000410000 */
[C---:B------:R-:W-:Y:S01]  /*79b0*/  FMUL.FTZ R70, R0.reuse, R70 ;  /* 0x0000004600467220 */ /* 0x040fe20000410000 */
[-C--:B-1----:R-:W-:Y:S01]  /*79c0*/  HMMA.16816.F32 R32, R140, R108.reuse, R32 ;  /* 0x0000006c8c20723c */ /* 0x082fe20000001820 */
[----:B------:R1:W-:Y:S02]  /*79d0*/  MUFU.EX2 R183, R112 ;  /* 0x0000007000b77308 */ /* 0x0003e40000000800 */
[----:B------:R-:W-:Y:S01]  /*79e0*/  FMUL.FTZ R71, R0, R71 ;  /* 0x0000004700477220 */ /* 0x000fe20000410000 */
[----:B------:R-:W-:Y:S04]  /*79f0*/  IMAD.WIDE.U32 R102, R157, -0x2daee0ad, RZ ;  /* 0xd2511f539d667825 */ /* 0x000fe800078e00ff */
[C---:B-----5:R-:W-:Y:S03]  /*7a00*/  FMUL.FTZ R20, R2.reuse, R124 ;  /* 0x0000007c02147220 */ /* 0x060fe60000410000 */
[----:B--2---:R-:W-:Y:S01]  /*7a10*/  FMUL.FTZ R21, R2, R125 ;  /* 0x0000007d02157220 */ /* 0x004fe20000410000 */
[----:B------:R-:W-:Y:S01]  /*7a20*/  FFMA.FTZ R26, R26, UR4, -R156 ;  /* 0x000000041a1a7c23 */ /* 0x000fe2000801089c */
[----:B------:R2:W5:Y:S01]  /*7a30*/  MUFU.EX2 R212, R101 ;  /* 0x0000006500d47308 */ /* 0x0005620000000800 */
[C---:B------:R-:W-:Y:S04]  /*7a40*/  HMMA.16816.F32 R68, R148.reuse, R108, R68 ;  /* 0x0000006c9444723c */ /* 0x040fe80000001844 */
[----:B------:R-:W-:Y:S01]  /*7a50*/  LOP3.LUT R157, R103, UR23, R162, 0x96, !PT ;  /* 0x00000017679d7c12 */ /* 0x000fe2000f8e96a2 */
[----:B------:R-:W-:Y:S01]  /*7a60*/  FMUL.FTZ R78, R96, R78 ;  /* 0x0000004e604e7220 */ /* 0x000fe20000410000 */
[----:B------:R-:W-:Y:S01]  /*7a70*/  LOP3.LUT R144, R102, 0xffff, RZ, 0xc0, !PT ;  /* 0x0000ffff66907812 */ /* 0x000fe200078ec0ff */
[-C--:B------:R-:W-:Y:S02]  /*7a80*/  HMMA.16816.F32 R20, R148, R110.reuse, R20 ;  /* 0x0000006e9414723c */ /* 0x080fe40000001814 */
[----:B------:R-:W-:Y:S02]  /*7a90*/  MUFU.EX2 R162, R38 ;  /* 0x0000002600a27308 */ /* 0x000fe40000000800 */
[--C-:B------:R-:W-:Y:S01]  /*7aa0*/  SHF.R.U32.HI R116, RZ, 0x10, R102.reuse ;  /* 0x00000010ff747819 */ /* 0x100fe20000011666 */
[----:B------:R-:W-:Y:S01]  /*7ab0*/  FMUL.FTZ R79, R96, R79 ;  /* 0x0000004f604f7220 */ /* 0x000fe20000410000 */
[----:B------:R-:W-:Y:S01]  /*7ac0*/  LOP3.LUT R118, R102, 0xff, RZ, 0xc0, !PT ;  /* 0x000000ff66767812 */ /* 0x000fe200078ec0ff */
[C---:B------:R-:W-:Y:S05]  /*7ad0*/  HMMA.16816.F32 R72, R140.reuse, R110, R72 ;  /* 0x0000006e8c48723c */ /* 0x040fea0000001848 */
[----:B------:R3:W-:Y:S01]  /*7ae0*/  MUFU.EX2 R181, R24 ;  /* 0x0000001800b57308 */ /* 0x0007e20000000800 */
[----:B------:R-:W-:Y:S05]  /*7af0*/  SHF.R.U32.HI R117, RZ, 0x18, R102 ;  /* 0x00000018ff757819 */ /* 0x000fea0000011666 */
[----:B------:R-:W-:Y:S01]  /*7b00*/  IMAD.WIDE.U32 R102, R164, -0x2daee0ad, RZ ;  /* 0xd2511f53a4667825 */ /* 0x000fe200078e00ff */
[----:B------:R-:W-:Y:S01]  /*7b10*/  LOP3.LUT R108, R116, 0xff, RZ, 0xc0, !PT ;  /* 0x000000ff746c7812 */ /* 0x000fe200078ec0ff */
[-C--:B----4-:R-:W-:Y:S02]  /*7b20*/  HMMA.16816.F32 R76, R140, R104.reuse, R76 ;  /* 0x000000688c4c723c */ /* 0x090fe4000000184c */
[----:B------:R4:W5:Y:S01]  /*7b30*/  MUFU.EX2 R180, R25 ;  /* 0x0000001900b47308 */ /* 0x0009620000000800 */
[----:B------:R-:W-:Y:S01]  /*7b40*/  SHF.R.U32.HI R115, RZ, 0x10, R102 ;  /* 0x00000010ff737819 */ /* 0x000fe20000011666 */
[----:B------:R-:W-:Y:S01]  /*7b50*/  FFMA.FTZ R27, R27, UR4, -R156 ;  /* 0x000000041b1b7c23 */ /* 0x000fe2000801089c */
[----:B------:R-:W-:Y:S01]  /*7b60*/  PRMT R120, R108, 0x5410, R117 ;  /* 0x000054106c787816 */ /* 0x000fe20000000075 */
[----:B------:R-:W-:Y:S01]  /*7b70*/  FFMA.FTZ R117, R51, UR4, -R154 ;  /* 0x0000000433757c23 */ /* 0x000fe2000801089a */
[----:B------:R-:W-:Y:S04]  /*7b80*/  SHF.R.U32.HI R109, RZ, 0x8, R144 ;  /* 0x00000008ff6d7819 */ /* 0x000fe80000011690 */
[----:B-1----:R-:W-:Y:S01]  /*7b90*/  SHF.R.U32.HI R112, RZ, 0x18, R102 ;  /* 0x00000018ff707819 */ /* 0x002fe20000011666 */
[----:B------:R-:W-:Y:S01]  /*7ba0*/  MUFU.EX2 R165, R117 ;  /* 0x0000007500a57308 */ /* 0x000fe20000000800 */
[----:B------:R-:W-:Y:S01]  /*7bb0*/  LOP3.LUT R108, R115, 0xff, RZ, 0xc0, !PT ;  /* 0x000000ff736c7812 */ /* 0x000fe200078ec0ff */
[----:B------:R-:W-:Y:S01]  /*7bc0*/  FMUL.FTZ R80, R2, R80 ;  /* 0x0000005002507220 */ /* 0x000fe20000410000 */
[----:B------:R-:W-:Y:S01]  /*7bd0*/  PRMT R116, R118, 0x5410, R109 ;  /* 0x0000541076747816 */ /* 0x000fe2000000006d */
[----:B------:R-:W-:Y:S01]  /*7be0*/  FMUL.FTZ R81, R2, R81 ;  /* 0x0000005102517220 */ /* 0x000fe20000410000 */
[----:B------:R-:W-:Y:S01]  /*7bf0*/  PRMT R121, R108, 0x5410, R112 ;  /* 0x000054106c797816 */ /* 0x000fe20000000070 */
[----:B------:R-:W-:Y:S01]  /*7c00*/  FMUL.FTZ R82, R0, R82 ;  /* 0x0000005200527220 */ /* 0x000fe20000410000 */
[----:B--2---:R-:W-:Y:S03]  /*7c10*/  LOP3.LUT R101, R103, UR23, R166, 0x96, !PT ;  /* 0x0000001767657c12 */ /* 0x004fe6000f8e96a6 */
[----:B------:R1:W-:Y:S01]  /*7c20*/  MUFU.EX2 R179, R26 ;  /* 0x0000001a00b37308 */ /* 0x0003e20000000800 */
[C---:B------:R-:W-:Y:S01]  /*7c30*/  LOP3.LUT R103, R102.reuse, 0xffff, RZ, 0xc0, !PT ;  /* 0x0000ffff66677812 */ /* 0x040fe200078ec0ff */
[----:B------:R-:W2:Y:S01]  /*7c40*/  LDSM.16.MT88.4 R108, [R187+0x6000] ;  /* 0x00600000bb6c783b */ /* 0x000ea20000004200 */
[----:B------:R-:W-:Y:S01]  /*7c50*/  LOP3.LUT R114, R102, 0xff, RZ, 0xc0, !PT ;  /* 0x000000ff66727812 */ /* 0x000fe200078ec0ff */
[----:B------:R-:W-:Y:S01]  /*7c60*/  FMUL.FTZ R83, R0, R83 ;  /* 0x0000005300537220 */ /* 0x000fe20000410000 */
[----:B------:R-:W-:Y:S01]  /*7c70*/  SHF.R.U32.HI R103, RZ, 0x8, R103 ;  /* 0x00000008ff677819 */ /* 0x000fe20000011667 */
[----:B------:R-:W-:Y:S01]  /*7c80*/  FFMA.FTZ R28, R28, UR4, -R155 ;  /* 0x000000041c1c7c23 */ /* 0x000fe2000801089b */
[----:B------:R-:W-:Y:S03]  /*7c90*/  LOP3.LUT R102, R157, 0xffff, RZ, 0xc0, !PT ;  /* 0x0000ffff9d667812 */ /* 0x000fe600078ec0ff */
[----:B------:R5:W-:Y:S01]  /*7ca0*/  MUFU.EX2 R178, R27 ;  /* 0x0000001b00b27308 */ /* 0x000be20000000800 */
[----:B------:R-:W-:Y:S01]  /*7cb0*/  PRMT R122, R114, 0x5410, R103 ;  /* 0x00005410727a7816 */ /* 0x000fe20000000067 */
[----:B------:R-:W-:Y:S01]  /*7cc0*/  FFMA.FTZ R29, R29, UR4, -R155 ;  /* 0x000000041d1d7c23 */ /* 0x000fe2000801089b */
[C---:B------:R-:W-:Y:S04]  /*7cd0*/  HMMA.16816.F32 R80, R148.reuse, R104, R80 ;  /* 0x000000689450723c */ /* 0x040fe80000001850 */
[----:B------:R-:W-:Y:S01]  /*7ce0*/  FFMA.FTZ R30, R30, UR4, -R156 ;  /* 0x000000041e1e7c23 */ /* 0x000fe2000801089c */
[----:B------:R-:W-:Y:S02]  /*7cf0*/  LOP3.LUT R103, R157, 0xff, RZ, 0xc0, !PT ;  /* 0x000000ff9d677812 */ /* 0x000fe400078ec0ff */
[----:B------:R2:W-:Y:S01]  /*7d00*/  MUFU.EX2 R177, R28 ;  /* 0x0000001c00b17308 */ /* 0x0005e20000000800 */
[----:B------:R-:W-:Y:S03]  /*7d10*/  SHF.R.U32.HI R102, RZ, 0x8, R102 ;  /* 0x00000008ff667819 */ /* 0x000fe60000011666 */
[C---:B------:R-:W-:Y:S01]  /*7d20*/  FMUL.FTZ R84, R98.reuse, R84 ;  /* 0x0000005462547220 */ /* 0x040fe20000410000 */
[----:B---3--:R-:W-:Y:S01]  /*7d30*/  LOP3.LUT R24, R101, 0xffff, RZ, 0xc0, !PT ;  /* 0x0000ffff65187812 */ /* 0x008fe200078ec0ff */
[----:B------:R-:W-:Y:S01]  /*7d40*/  FMUL.FTZ R85, R98, R85 ;  /* 0x0000005562557220 */ /* 0x000fe20000410000 */
[----:B----4-:R-:W-:Y:S03]  /*7d50*/  SHF.R.U32.HI R25, RZ, 0x10, R101 ;  /* 0x00000010ff197819 */ /* 0x010fe60000011665 */
[----:B------:R-:W-:Y:S01]  /*7d60*/  MUFU.EX2 R168, R30 ;  /* 0x0000001e00a87308 */ /* 0x000fe20000000800 */
[----:B-1----:R-:W-:Y:S01]  /*7d70*/  SHF.R.U32.HI R26, RZ, 0x10, R157 ;  /* 0x00000010ff1a7819 */ /* 0x002fe2000001169d */
[----:B-----5:R-:W-:Y:S01]  /*7d80*/  FMUL.FTZ R27, R0, R131 ;  /* 0x00000083001b7220 */ /* 0x020fe20000410000 */
[----:B------:R-:W-:Y:S01]  /*7d90*/  PRMT R112, R103, 0x5410, R102 ;  /* 0x0000541067707816 */ /* 0x000fe20000000066 */
[C---:B------:R-:W-:Y:S01]  /*7da0*/  FMUL.FTZ R86, R96.reuse, R86 ;  /* 0x0000005660567220 */ /* 0x040fe20000410000 */
[----:B------:R-:W-:Y:S01]  /*7db0*/  LOP3.LUT R105, R101, 0xff, RZ, 0xc0, !PT ;  /* 0x000000ff65697812 */ /* 0x000fe200078ec0ff */
[----:B------:R-:W-:Y:S01]  /*7dc0*/  FMUL.FTZ R87, R96, R87 ;  /* 0x0000005760577220 */ /* 0x000fe20000410000 */
[----:B------:R-:W-:Y:S03]  /*7dd0*/  SHF.R.U32.HI R104, RZ, 0x18, R101 ;  /* 0x00000018ff687819 */ /* 0x000fe60000011665 */
[----:B------:R1:W-:Y:S01]  /*7de0*/  MUFU.EX2 R175, R29 ;  /* 0x0000001d00af7308 */ /* 0x0003e20000000800 */
[----:B------:R-:W-:Y:S01]  /*7df0*/  SHF.R.U32.HI R102, RZ, 0x8, R24 ;  /* 0x00000008ff667819 */ /* 0x000fe20000011618 */
[C---:B------:R-:W-:Y:S01]  /*7e00*/  FMUL.FTZ R24, R2.reuse, R128 ;  /* 0x0000008002187220 */ /* 0x040fe20000410000 */
[----:B------:R-:W-:Y:S01]  /*7e10*/  LOP3.LUT R101, R25, 0xff, RZ, 0xc0, !PT ;  /* 0x000000ff19657812 */ /* 0x000fe200078ec0ff */
[----:B------:R-:W-:Y:S01]  /*7e20*/  FMUL.FTZ R25, R2, R129 ;  /* 0x0000008102197220 */ /* 0x000fe20000410000 */
[----:B------:R-:W-:Y:S01]  /*7e30*/  LOP3.LUT R103, R26, 0xff, RZ, 0xc0, !PT ;  /* 0x000000ff1a677812 */ /* 0x000fe200078ec0ff */
[----:B------:R-:W-:Y:S01]  /*7e40*/  FMUL.FTZ R26, R0, R130 ;  /* 0x00000082001a7220 */ /* 0x000fe20000410000 */
[----:B------:R-:W-:Y:S01]  /*7e50*/  PRMT R119, R105, 0x5410, R102 ;  /* 0x0000541069777816 */ /* 0x000fe20000000066 */
[----:B------:R-:W-:Y:S01]  /*7e60*/  FFMA.FTZ R102, R31, UR4, -R156 ;  /* 0x000000041f667c23 */ /* 0x000fe2000801089c */
[----:B------:R-:W-:Y:S01]  /*7e70*/  PRMT R118, R101, 0x5410, R104 ;  /* 0x0000541065767816 */ /* 0x000fe20000000068 */
[----:B------:R-:W-:Y:S01]  /*7e80*/  IMAD.WIDE.U32 R128, R173, -0x326172a9, RZ ;  /* 0xcd9e8d57ad807825 */ /* 0x000fe200078e00ff */
[--C-:B------:R-:W-:Y:S01]  /*7e90*/  HSET2.LE.AND R101, R116, R152.reuse, PT ;  /* 0x0000009874657233 */ /* 0x100fe20003803000 */
[----:B------:R3:W4:Y:S01]  /*7ea0*/  MUFU.EX2 R167, R102 ;  /* 0x0000006600a77308 */ /* 0x0007220000000800 */
[-C--:B------:R-:W-:Y:S03]  /*7eb0*/  HMMA.16816.F32 R24, R148, R106.reuse, R24 ;  /* 0x0000006a9418723c */ /* 0x080fe60000001818 */
[C---:B--2---:R-:W-:Y:S01]  /*7ec0*/  FMUL.FTZ R28, R98.reuse, R132 ;  /* 0x00000084621c7220 */ /* 0x044fe20000410000 */
[----:B-1----:R-:W-:Y:S01]  /*7ed0*/  FMUL.FTZ R29, R98, R133 ;  /* 0x00000085621d7220 */ /* 0x002fe20000410000 */
[C---:B------:R-:W-:Y:S01]  /*7ee0*/  FMUL.FTZ R30, R96.reuse, R134 ;  /* 0x00000086601e7220 */ /* 0x040fe20000410000 */
[C---:B------:R-:W-:Y:S03]  /*7ef0*/  HMMA.16816.F32 R84, R140.reuse, R106, R84 ;  /* 0x0000006a8c54723c */ /* 0x040fe60000001854 */
[----:B------:R-:W-:Y:S02]  /*7f00*/  MUFU.EX2 R134, R41 ;  /* 0x0000002900867308 */ /* 0x000fe40000000800 */
[----:B------:R-:W-:Y:S01]  /*7f10*/  FMUL.FTZ R31, R96, R135 ;  /* 0x00000087601f7220 */ /* 0x000fe20000410000 */
[C---:B------:R-:W-:Y:S01]  /*7f20*/  FMUL.FTZ R88, R2.reuse, R88 ;  /* 0x0000005802587220 */ /* 0x040fe20000410000 */
[----:B------:R-:W-:Y:S01]  /*7f30*/  FMUL.FTZ R89, R2, R89 ;  /* 0x0000005902597220 */ /* 0x000fe20000410000 */
[C---:B------:R-:W-:Y:S05]  /*7f40*/  FMUL.FTZ R90, R0.reuse, R90 ;  /* 0x0000005a005a7220 */ /* 0x040fea0000410000 */
[----:B------:R-:W-:Y:S01]  /*7f50*/  MUFU.EX2 R135, R40 ;  /* 0x0000002800877308 */ /* 0x000fe20000000800 */
[----:B------:R-:W-:Y:S01]  /*7f60*/  FMUL.FTZ R91, R0, R91 ;  /* 0x0000005b005b7220 */ /* 0x000fe20000410000 */
[-C--:B------:R-:W-:Y:S03]  /*7f70*/  HMMA.16816.F32 R28, R140, R108.reuse, R28 ;  /* 0x0000006c8c1c723c */ /* 0x080fe6000000181c */
[----:B------:R-:W-:Y:S01]  /*7f80*/  F2FP.F16.F32.PACK_AB R106, R218, R217 ;  /* 0x000000d9da6a723e */ /* 0x000fe200000000ff */
[--C-:B------:R-:W-:Y:S01]  /*7f90*/  FFMA.FTZ R48, R48, UR4, -R153.reuse ;  /* 0x0000000430307c23 */ /* 0x100fe20008010899 */
[--C-:B------:R-:W-:Y:S01]  /*7fa0*/  FFMA.FTZ R49, R49, UR4, -R153.reuse ;  /* 0x0000000431317c23 */ /* 0x100fe20008010899 */
[C---:B------:R-:W-:Y:S02]  /*7fb0*/  HMMA.16816.F32 R88, R148.reuse, R108, R88 ;  /* 0x0000006c9458723c */ /* 0x040fe40000001858 */
[----:B------:R-:W-:Y:S03]  /*7fc0*/  MUFU.EX2 R144, R57 ;  /* 0x0000003900907308 */ /* 0x000fe60000000800 */
[----:B------:R-:W-:Y:S01]  /*7fd0*/  LOP3.LUT R106, R101, R106, RZ, 0xc0, !PT ;  /* 0x0000006a656a7212 */ /* 0x000fe200078ec0ff */
[--C-:B------:R-:W-:Y:S01]  /*7fe0*/  FFMA.FTZ R116, R50, UR4, -R154.reuse ;  /* 0x0000000432747c23 */ /* 0x100fe2000801089a */
[--C-:B------:R-:W-:Y:S01]  /*7ff0*/  HSET2.LE.AND R101, R120, R152.reuse, PT ;  /* 0x0000009878657233 */ /* 0x100fe20003803000 */
[--C-:B------:R-:W-:Y:S04]  /*8000*/  FFMA.FTZ R36, R36, UR4, -R153.reuse ;  /* 0x0000000424247c23 */ /* 0x100fe80008010899 */
[----:B------:R1:W-:Y:S01]  /*8010*/  MUFU.EX2 R171, R48 ;  /* 0x0000003000ab7308 */ /* 0x0003e20000000800 */
[----:B------:R-:W-:Y:S01]  /*8020*/  F2FP.F16.F32.PACK_AB R107, R212, R211 ;  /* 0x000000d3d46b723e */ /* 0x000fe200000000ff */
[C---:B------:R-:W-:Y:S01]  /*8030*/  FMUL.FTZ R50, R0.reuse, R138 ;  /* 0x0000008a00327220 */ /* 0x040fe20000410000 */
[--C-:B---3--:R-:W-:Y:S01]  /*8040*/  HSET2.LE.AND R102, R112, R152.reuse, PT ;  /* 0x0000009870667233 */ /* 0x108fe20003803000 */
[----:B------:R-:W-:Y:S01]  /*8050*/  FMUL.FTZ R51, R0, R139 ;  /* 0x0000008b00337220 */ /* 0x000fe20000410000 */
[----:B------:R-:W2:Y:S01]  /*8060*/  LDSM.16.MT88.4 R112, [R185+0x6800] ;  /* 0x00680000b970783b */ /* 0x000ea20000004200 */
[----:B------:R-:W-:Y:S04]  /*8070*/  LOP3.LUT R107, R101, R107, RZ, 0xc0, !PT ;  /* 0x0000006b656b7212 */ /* 0x000fe800078ec0ff */
[----:B------:R3:W5:Y:S01]  /*8080*/  MUFU.EX2 R169, R49 ;  /* 0x0000003100a97308 */ /* 0x0007620000000800 */
[--C-:B------:R-:W-:Y:S01]  /*8090*/  HSET2.LE.AND R101, R119, R152.reuse, PT ;  /* 0x0000009877657233 */ /* 0x100fe20003803000 */
[----:B------:R-:W-:Y:S01]  /*80a0*/  FMUL.FTZ R92, R98, R92 ;  /* 0x0000005c625c7220 */ /* 0x000fe20000410000 */
[----:B------:R-:W-:Y:S01]  /*80b0*/  F2FP.F16.F32.PACK_AB R108, R180, R181 ;  /* 0x000000b5b46c723e */ /* 0x000fe200000000ff */
[----:B------:R-:W-:Y:S01]  /*80c0*/  FMUL.FTZ R93, R98, R93 ;  /* 0x0000005d625d7220 */ /* 0x000fe20000410000 */
[----:B------:R-:W-:Y:S01]  /*80d0*/  F2FP.F16.F32.PACK_AB R104, R209, R210 ;  /* 0x000000d2d168723e */ /* 0x000fe200000000ff */
[----:B------:R-:W-:Y:S01]  /*80e0*/  FMUL.FTZ R94, R96, R94 ;  /* 0x0000005e605e7220 */ /* 0x000fe20000410000 */
[----:B------:R-:W-:Y:S03]  /*80f0*/  LOP3.LUT R108, R101, R108, RZ, 0xc0, !PT ;  /* 0x0000006c656c7212 */ /* 0x000fe600078ec0ff */
[----:B------:R5:W2:Y:S01]  /*8100*/  MUFU.EX2 R166, R116 ;  /* 0x0000007400a67308 */ /* 0x000aa20000000800 */
[----:B------:R-:W-:Y:S01]  /*8110*/  FFMA.FTZ R101, R37, UR4, -R153 ;  /* 0x0000000425657c23 */ /* 0x000fe20008010899 */
[----:B-1----:R-:W-:Y:S01]  /*8120*/  FMUL.FTZ R48, R2, R136 ;  /* 0x0000008802307220 */ /* 0x002fe20000410000 */
[----:B------:R-:W-:Y:S01]  /*8130*/  SHF.R.U32.HI R157, RZ, 0x18, R157 ;  /* 0x00000018ff9d7819 */ /* 0x000fe2000001169d */
[----:B------:R-:W-:Y:S01]  /*8140*/  FMUL.FTZ R95, R96, R95 ;  /* 0x0000005f605f7220 */ /* 0x000fe20000410000 */
[----:B------:R-:W-:Y:S01]  /*8150*/  LOP3.LUT R104, R102, R104, RZ, 0xc0, !PT ;  /* 0x0000006866687212 */ /* 0x000fe200078ec0ff */
[----:B------:R-:W-:Y:S01]  /*8160*/  IMAD.WIDE.U32 R124, R159, -0x2daee0ad, RZ ;  /* 0xd2511f539f7c7825 */ /* 0x000fe200078e00ff */
[--C-:B------:R-:W-:Y:S03]  /*8170*/  HSET2.LE.AND R102, R118, R152.reuse, PT ;  /* 0x0000009876667233 */ /* 0x100fe60003803000 */
[----:B------:R1:W-:Y:S01]  /*8180*/  MUFU.EX2 R163, R101 ;  /* 0x0000006500a37308 */ /* 0x0003e20000000800 */
[----:B---3--:R-:W-:Y:S01]  /*8190*/  FMUL.FTZ R49, R2, R137 ;  /* 0x0000008902317220 */ /* 0x008fe20000410000 */
[----:B----4-:R-:W-:Y:S01]  /*81a0*/  F2FP.F16.F32.PACK_AB R37, R167, R168 ;  /* 0x000000a8a725723e */ /* 0x010fe200000000ff */
[--C-:B------:R-:W-:Y:S01]  /*81b0*/  FFMA.FTZ R44, R44, UR4, -R155.reuse ;  /* 0x000000042c2c7c23 */ /* 0x100fe2000801089b */
[----:B------:R-:W-:Y:S01]  /*81c0*/  F2FP.F16.F32.PACK_AB R105, R182, R183 ;  /* 0x000000b7b669723e */ /* 0x000fe200000000ff */
[--C-:B------:R-:W-:Y:S01]  /*81d0*/  FFMA.FTZ R45, R45, UR4, -R155.reuse ;  /* 0x000000042d2d7c23 */ /* 0x100fe2000801089b */
[----:B------:R-:W-:Y:S01]  /*81e0*/  FFMA.FTZ R155, R61, UR4, -R155 ;  /* 0x000000043d9b7c23 */ /* 0x000fe2000801089b */
[----:B------:R-:W-:Y:S01]  /*81f0*/  PRMT R103, R103, 0x5410, R157 ;  /* 0x0000541067677816 */ /* 0x000fe2000000009d */
[-C--:B------:R-:W-:Y:S02]  /*8200*/  HMMA.16816.F32 R48, R148, R110.reuse, R48 ;  /* 0x0000006e9430723c */ /* 0x080fe40000001830 */
[----:B------:R3:W4:Y:S01]  /*8210*/  MUFU.EX2 R164, R36 ;  /* 0x0000002400a47308 */ /* 0x0007220000000800 */
[----:B-----5:R-:W5:Y:S01]  /*8220*/  LDSM.16.MT88.4 R116, [R188+0x6800] ;  /* 0x00680000bc74783b */ /* 0x020f620000004200 */
[----:B------:R-:W-:Y:S01]  /*8230*/  F2FP.F16.F32.PACK_AB R109, R178, R179 ;  /* 0x000000b3b26d723e */ /* 0x000fe200000000ff */
[--C-:B------:R-:W-:Y:S01]  /*8240*/  FFMA.FTZ R52, R52, UR4, -R153.reuse ;  /* 0x0000000434347c23 */ /* 0x100fe20008010899 */
[--C-:B------:R-:W-:Y:S01]  /*8250*/  HSET2.LE.AND R103, R103, R152.reuse, PT ;  /* 0x0000009867677233 */ /* 0x100fe20003803000 */
[----:B------:R-:W-:Y:S05]  /*8260*/  HMMA.16816.F32 R92, R140, R110, R92 ;  /* 0x0000006e8c5c723c */ /* 0x000fea000000185c */
[----:B------:R-:W-:Y:S01]  /*8270*/  MUFU.EX2 R151, R64 ;  /* 0x0000004000977308 */ /* 0x000fe20000000800 */
[----:B-1----:R-:W-:Y:S01]  /*8280*/  FFMA.FTZ R101, R39, UR4, -R154 ;  /* 0x0000000427657c23 */ /* 0x002fe2000801089a */
[----:B------:R-:W-:Y:S01]  /*8290*/  LOP3.LUT R105, R103, R105, RZ, 0xc0, !PT ;  /* 0x0000006967697212 */ /* 0x000fe200078ec0ff */
[----:B------:R-:W-:Y:S03]  /*82a0*/  FFMA.FTZ R153, R53, UR4, -R153 ;  /* 0x0000000435997c23 */ /* 0x000fe60008010899 */
[--C-:B------:R-:W-:Y:S04]  /*82b0*/  HSET2.LE.AND R111, R121, R152.reuse, PT ;  /* 0x00000098796f7233 */ /* 0x100fe80003803000 */
[----:B------:R1:W4:Y:S01]  /*82c0*/  MUFU.EX2 R161, R101 ;  /* 0x0000006500a17308 */ /* 0x0003220000000800 */
[--C-:B---3--:R-:W-:Y:S01]  /*82d0*/  HSET2.LE.AND R36, R122, R152.reuse, PT ;  /* 0x000000987a247233 */ /* 0x108fe20003803000 */
[-C--:B--2---:R-:W-:Y:S05]  /*82e0*/  HMMA.16816.F32 R4, R104, R112.reuse, R4 ;  /* 0x000000706804723c */ /* 0x084fea0000001804 */
[----:B------:R-:W-:Y:S03]  /*82f0*/  F2FP.F16.F32.PACK_AB R110, R175, R177 ;  /* 0x000000b1af6e723e */ /* 0x000fe600000000ff */
[----:B------:R-:W-:Y:S03]  /*8300*/  MUFU.EX2 R159, R44 ;  /* 0x0000002c009f7308 */ /* 0x000fe60000000800 */
[----:B------:R-:W-:Y:S01]  /*8310*/  LOP3.LUT R111, R111, R37, RZ, 0xc0, !PT ;  /* 0x000000256f6f7212 */ /* 0x000fe200078ec0ff */
[----:B------:R-:W-:Y:S01]  /*8320*/  FFMA.FTZ R98, R98, R213, R234 ;  /* 0x000000d562627223 */ /* 0x000fe200000100ea */
[----:B------:R-:W-:Y:S01]  /*8330*/  LOP3.LUT R109, R102, R109, RZ, 0xc0, !PT ;  /* 0x0000006d666d7212 */ /* 0x000fe200078ec0ff */
[----:B------:R-:W-:Y:S01]  /*8340*/  IMAD.WIDE.U32 R102, R160, -0x2daee0ad, RZ ;  /* 0xd2511f53a0667825 */ /* 0x000fe200078e00ff */
[----:B------:R-:W-:Y:S03]  /*8350*/  LOP3.LUT R110, R36, R110, RZ, 0xc0, !PT ;  /* 0x0000006e246e7212 */ /* 0x000fe600078ec0ff */
[----:B------:R-:W-:Y:S01]  /*8360*/  MUFU.EX2 R160, R43 ;  /* 0x0000002b00a07308 */ /* 0x000fe20000000800 */
[----:B------:R-:W-:Y:S01]  /*8370*/  LOP3.LUT R36, R129, UR16, R176, 0x96, !PT ;  /* 0x0000001081247c12 */ /* 0x000fe2000f8e96b0 */
[----:B------:R-:W-:Y:S01]  /*8380*/  FFMA.FTZ R96, R96, R214, R232 ;  /* 0x000000d660607223 */ /* 0x000fe200000100e8 */
[----:B-1----:R-:W-:Y:S01]  /*8390*/  LOP3.LUT R101, R103, UR15, R174, 0x96, !PT ;  /* 0x0000000f67657c12 */ /* 0x002fe2000f8e96ae */
[----:B------:R-:W-:Y:S01]  /*83a0*/  FFMA.FTZ R2, R2, R215, R225 ;  /* 0x000000d702027223 */ /* 0x000fe200000100e1 */
[----:B------:R-:W-:Y:S01]  /*83b0*/  LOP3.LUT R102, R125, UR5, R102, 0x96, !PT ;  /* 0x000000057d667c12 */ /* 0x000fe2000f8e9666 */
[C---:B------:R-:W-:Y:S04]  /*83c0*/  HMMA.16816.F32 R8, R108.reuse, R112, R8 ;  /* 0x000000706c08723c */ /* 0x040fe80000001808 */
[----:B------:R-:W-:Y:S01]  /*83d0*/  MUFU.EX2 R149, R65 ;  /* 0x0000004100957308 */ /* 0x000fe20000000800 */
[----:B------:R-:W-:Y:S06]  /*83e0*/  IMAD.WIDE.U32 R126, R36, -0x2daee0ad, RZ ;  /* 0xd2511f53247e7825 */ /* 0x000fec00078e00ff */
[----:B------:R-:W-:Y:S01]  /*83f0*/  FFMA.FTZ R0, R0, R216, R224 ;  /* 0x000000d800007223 */ /* 0x000fe200000100e0 */
[-C--:B------:R-:W-:Y:S01]  /*8400*/  HMMA.16816.F32 R12, R108, R114.reuse, R12 ;  /* 0x000000726c0c723c */ /* 0x080fe2000000180c */
[----:B------:R-:W1:Y:S01]  /*8410*/  LDSM.16.MT88.4 R36, [R186+0x6800] ;  /* 0x00680000ba24783b */ /* 0x000e620000004200 */
[----:B------:R-:W-:Y:S01]  /*8420*/  MUFU.EX2 R142, R58 ;  /* 0x0000003a008e7308 */ /* 0x000fe20000000800 */
[----:B------:R-:W-:Y:S03]  /*8430*/  IMAD.WIDE.U32 R102, R102, -0x326172a9, RZ ;  /* 0xcd9e8d5766667825 */ /* 0x000fe600078e00ff */
[C---:B------:R-:W-:Y:S05]  /*8440*/  HMMA.16816.F32 R16, R104.reuse, R114, R16 ;  /* 0x000000726810723c */ /* 0x040fea0000001810 */
[----:B------:R-:W-:Y:S01]  /*8450*/  IMAD.WIDE.U32 R132, R101, -0x326172a9, RZ ;  /* 0xcd9e8d5765847825 */ /* 0x000fe200078e00ff */
[-C--:B-----5:R-:W-:Y:S01]  /*8460*/  HMMA.16816.F32 R32, R104, R116.reuse, R32 ;  /* 0x000000746820723c */ /* 0x0a0fe20000001820 */
[----:B------:R-:W-:Y:S04]  /*8470*/  MUFU.EX2 R141, R59 ;  /* 0x0000003b008d7308 */ /* 0x000fe80000000800 */
[C---:B------:R-:W-:Y:S01]  /*8480*/  LOP3.LUT R101, R102.reuse, 0xffff, RZ, 0xc0, !PT ;  /* 0x0000ffff66657812 */ /* 0x040fe200078ec0ff */
[C---:B------:R-:W-:Y:S05]  /*8490*/  HMMA.16816.F32 R68, R108.reuse, R116, R68 ;  /* 0x000000746c44723c */ /* 0x040fea0000001844 */
[----:B------:R-:W-:Y:S01]  /*84a0*/  MUFU.EX2 R146, R52 ;  /* 0x0000003400927308 */ /* 0x000fe20000000800 */
[----:B------:R-:W-:Y:S01]  /*84b0*/  LOP3.LUT R120, R102, 0xff, RZ, 0xc0, !PT ;  /* 0x000000ff66787812 */ /* 0x000fe200078ec0ff */
[-C--:B------:R-:W-:Y:S04]  /*84c0*/  HMMA.16816.F32 R20, R108, R118.reuse, R20 ;  /* 0x000000766c14723c */ /* 0x080fe80000001814 */
[--C-:B------:R-:W-:Y:S02]  /*84d0*/  SHF.R.U32.HI R121, RZ, 0x10, R102.reuse ;  /* 0x00000010ff797819 */ /* 0x100fe40000011666 */
[C---:B------:R-:W-:Y:S02]  /*84e0*/  HMMA.16816.F32 R72, R104.reuse, R118, R72 ;  /* 0x000000766848723c */ /* 0x040fe40000001848 */
[----:B------:R-:W-:Y:S03]  /*84f0*/  MUFU.EX2 R143, R56 ;  /* 0x00000038008f7308 */ /* 0x000fe60000000800 */
[----:B------:R-:W-:Y:S01]  /*8500*/  SHF.R.U32.HI R122, RZ, 0x18, R102 ;  /* 0x00000018ff7a7819 */ /* 0x000fe20000011666 */
[----:B------:R-:W-:Y:S01]  /*8510*/  IMAD.WIDE.U32 R112, R158, -0x2daee0ad, RZ ;  /* 0xd2511f539e707825 */ /* 0x000fe200078e00ff */
[----:B------:R-:W-:Y:S05]  /*8520*/  LOP3.LUT R102, R103, UR24, R132, 0x96, !PT ;  /* 0x0000001867667c12 */ /* 0x000fea000f8e9684 */
[----:B------:R2:W3:Y:S01]  /*8530*/  MUFU.EX2 R132, R42 ;  /* 0x0000002a00847308 */ /* 0x0004e20000000800 */
[-C--:B-1----:R-:W-:Y:S03]  /*8540*/  HMMA.16816.F32 R76, R104, R36.reuse, R76 ;  /* 0x00000024684c723c */ /* 0x082fe6000000184c */
[----:B------:R-:W-:Y:S01]  /*8550*/  LOP3.LUT R112, R127, UR5, R112, 0x96, !PT ;  /* 0x000000057f707c12 */ /* 0x000fe2000f8e9670 */
[----:B------:R-:W-:Y:S01]  /*8560*/  FADD.FTZ R2, R226, R2 ;  /* 0x00000002e2027221 */ /* 0x000fe20000010000 */
[----:B------:R-:W-:Y:S01]  /*8570*/  LOP3.LUT R113, R113, UR15, R172, 0x96, !PT ;  /* 0x0000000f71717c12 */ /* 0x000fe2000f8e96ac */
[C---:B------:R-:W-:Y:S03]  /*8580*/  HMMA.16816.F32 R80, R108.reuse, R36, R80 ;  /* 0x000000246c50723c */ /* 0x040fe60000001850 */
[----:B------:R1:W-:Y:S02]  /*8590*/  MUFU.EX2 R158, R45 ;  /* 0x0000002d009e7308 */ /* 0x0003e40000000800 */
[----:B------:R-:W-:Y:S01]  /*85a0*/  IMAD.WIDE.U32 R40, R112, -0x326172a9, RZ ;  /* 0xcd9e8d5770287825 */ /* 0x000fe200078e00ff */
[-C--:B------:R-:W-:Y:S07]  /*85b0*/  HMMA.16816.F32 R24, R108, R38.reuse, R24 ;  /* 0x000000266c18723c */ /* 0x080fee0000001818 */
[----:B------:R-:W-:Y:S01]  /*85c0*/  MUFU.EX2 R140, R60 ;  /* 0x0000003c008c7308 */ /* 0x000fe20000000800 */
[----:B------:R-:W-:Y:S03]  /*85d0*/  SHF.R.U32.HI R112, RZ, 0x10, R40 ;  /* 0x00000010ff707819 */ /* 0x000fe60000011628 */
[----:B------:R-:W-:Y:S01]  /*85e0*/  IMAD.WIDE.U32 R130, R113, -0x326172a9, RZ ;  /* 0xcd9e8d5771827825 */ /* 0x000fe200078e00ff */
[----:B--2---:R-:W-:Y:S01]  /*85f0*/  SHF.R.U32.HI R42, RZ, 0x8, R101 ;  /* 0x00000008ff2a7819 */ /* 0x004fe20000011665 */
[C---:B------:R-:W-:Y:S04]  /*8600*/  HMMA.16816.F32 R84, R104.reuse, R38, R84 ;  /* 0x000000266854723c */ /* 0x040fe80000001854 */
[----:B------:R-:W-:Y:S01]  /*8610*/  MUFU.EX2 R153, R153 ;  /* 0x0000009900997308 */ /* 0x000fe20000000800 */
[C---:B------:R-:W-:Y:S01]  /*8620*/  LOP3.LUT R113, R40.reuse, 0xffff, RZ, 0xc0, !PT ;  /* 0x0000ffff28717812 */ /* 0x040fe200078ec0ff */
[----:B------:R-:W-:Y:S01]  /*8630*/  FADD.FTZ R0, R219, R0 ;  /* 0x00000000db007221 */ /* 0x000fe20000010000 */
[----:B------:R-:W-:Y:S04]  /*8640*/  LOP3.LUT R115, R40, 0xff, RZ, 0xc0, !PT ;  /* 0x000000ff28737812 */ /* 0x000fe800078ec0ff */
[----:B------:R-:W-:Y:S02]  /*8650*/  SHF.R.U32.HI R114, RZ, 0x18, R40 ;  /* 0x00000018ff727819 */ /* 0x000fe40000011628 */
[----:B------:R-:W-:Y:S01]  /*8660*/  LOP3.LUT R101, R41, UR24, R130, 0x96, !PT ;  /* 0x0000001829657c12 */ /* 0x000fe2000f8e9682 */
[----:B------:R-:W-:Y:S01]  /*8670*/  MUFU.EX2 R155, R155 ;  /* 0x0000009b009b7308 */ /* 0x000fe20000000800 */
[----:B------:R-:W-:Y:S02]  /*8680*/  PRMT R120, R120, 0x5410, R42 ;  /* 0x0000541078787816 */ /* 0x000fe4000000002a */
[----:B------:R-:W-:Y:S01]  /*8690*/  LOP3.LUT R112, R112, 0xff, RZ, 0xc0, !PT ;  /* 0x000000ff70707812 */ /* 0x000fe200078ec0ff */
[----:B------:R-:W2:Y:S01]  /*86a0*/  LDSM.16.MT88.4 R40, [R187+0x6800] ;  /* 0x00680000bb28783b */ /* 0x000ea20000004200 */
[----:B------:R-:W-:Y:S02]  /*86b0*/  LOP3.LUT R103, R121, 0xff, RZ, 0xc0, !PT ;  /* 0x000000ff79677812 */ /* 0x000fe400078ec0ff */
[----:B------:R-:W-:Y:S01]  /*86c0*/  PRMT R116, R112, 0x5410, R114 ;  /* 0x0000541070747816 */ /* 0x000fe20000000072 */
[----:B------:R-:W-:Y:S01]  /*86d0*/  FFMA.FTZ R112, R47, UR4, -R156 ;  /* 0x000000042f707c23 */ /* 0x000fe2000801089c */
[----:B------:R-:W-:Y:S02]  /*86e0*/  LOP3.LUT R44, R102, 0xffff, RZ, 0xc0, !PT ;  /* 0x0000ffff662c7812 */ /* 0x000fe400078ec0ff */
[----:B-1----:R-:W-:Y:S01]  /*86f0*/  SHF.R.U32.HI R45, RZ, 0x10, R102 ;  /* 0x00000010ff2d7819 */ /* 0x002fe20000011666 */
[----:B------:R1:W-:Y:S01]  /*8700*/  MUFU.EX2 R150, R112 ;  /* 0x0000007000967308 */ /* 0x0003e20000000800 */
[----:B------:R-:W-:Y:S02]  /*8710*/  LOP3.LUT R36, R101, 0xffff, RZ, 0xc0, !PT ;  /* 0x0000ffff65247812 */ /* 0x000fe400078ec0ff */
[----:B------:R-:W-:Y:S01]  /*8720*/  PRMT R122, R103, 0x5410, R122 ;  /* 0x00005410677a7816 */ /* 0x000fe2000000007a */
[--C-:B------:R-:W-:Y:S01]  /*8730*/  FFMA.FTZ R103, R46, UR4, -R156.reuse ;  /* 0x000000042e677c23 */ /* 0x100fe2000801089c */
[----:B------:R-:W-:Y:S01]  /*8740*/  LOP3.LUT R47, R102, 0xff, RZ, 0xc0, !PT ;  /* 0x000000ff662f7812 */ /* 0x000fe200078ec0ff */
[----:B------:R-:W-:Y:S01]  /*8750*/  FFMA.FTZ R156, R63, UR4, -R156 ;  /* 0x000000043f9c7c23 */ /* 0x000fe2000801089c */
[----:B------:R-:W-:Y:S03]  /*8760*/  SHF.R.U32.HI R113, RZ, 0x8, R113 ;  /* 0x00000008ff717819 */ /* 0x000fe60000011671 */
[----:B------:R5:W3:Y:S01]  /*8770*/  MUFU.EX2 R157, R103 ;  /* 0x00000067009d7308 */ /* 0x000ae20000000800 */
[----:B------:R-:W-:Y:S02]  /*8780*/  LOP3.LUT R46, R101, 0xff, RZ, 0xc0, !PT ;  /* 0x000000ff652e7812 */ /* 0x000fe400078ec0ff */
[----:B------:R-:W-:Y:S02]  /*8790*/  SHF.R.U32.HI R44, RZ, 0x8, R44 ;  /* 0x00000008ff2c7819 */ /* 0x000fe4000001162c */
[----:B------:R-:W-:Y:S02]  /*87a0*/  LOP3.LUT R45, R45, 0xff, RZ, 0xc0, !PT ;  /* 0x000000ff2d2d7812 */ /* 0x000fe400078ec0ff */
[----:B------:R-:W-:Y:S03]  /*87b0*/  SHF.R.U32.HI R102, RZ, 0x18, R102 ;  /* 0x00000018ff667819 */ /* 0x000fe60000011666 */
[----:B------:R-:W-:Y:S01]  /*87c0*/  MUFU.EX2 R156, R156 ;  /* 0x0000009c009c7308 */ /* 0x000fe20000000800 */
[----:B------:R-:W-:Y:S02]  /*87d0*/  SHF.R.U32.HI R36, RZ, 0x8, R36 ;  /* 0x00000008ff247819 */ /* 0x000fe40000011624 */
[----:B------:R-:W-:Y:S01]  /*87e0*/  PRMT R117, R115, 0x5410, R113 ;  /* 0x0000541073757816 */ /* 0x000fe20000000071 */
[----:B------:R-:W-:Y:S01]  /*87f0*/  FFMA.FTZ R115, R67, UR4, -R154 ;  /* 0x0000000443737c23 */ /* 0x000fe2000801089a */
[----:B------:R-:W-:Y:S02]  /*8800*/  PRMT R114, R47, 0x5410, R44 ;  /* 0x000054102f727816 */ /* 0x000fe4000000002c */
[----:B------:R-:W-:Y:S01]  /*8810*/  PRMT R113, R45, 0x5410, R102 ;  /* 0x000054102d717816 */ /* 0x000fe20000000066 */
[----:B------:R-:W-:Y:S01]  /*8820*/  FFMA.FTZ R102, R66, UR4, -R154 ;  /* 0x0000000442667c23 */ /* 0x000fe2000801089a */
[----:B-1----:R-:W-:Y:S01]  /*8830*/  PRMT R112, R46, 0x5410, R36 ;  /* 0x000054102e707816 */ /* 0x002fe20000000024 */
[----:B------:R-:W-:Y:S01]  /*8840*/  LDSM.16.MT88.4 R64, [R188+0x7000] ;  /* 0x00700000bc40783b */ /* 0x000fe20000004200 */
[--C-:B------:R-:W-:Y:S01]  /*8850*/  SHF.R.U32.HI R37, RZ, 0x10, R101.reuse ;  /* 0x00000010ff257819 */ /* 0x100fe20000011665 */
[----:B------:R1:W-:Y:S01]  /*8860*/  MUFU.EX2 R148, R102 ;  /* 0x0000006600947308 */ /* 0x0003e20000000800 */
[--C-:B------:R-:W-:Y:S01]  /*8870*/  HSET2.LE.AND R36, R120, R152.reuse, PT ;  /* 0x0000009878247233 */ /* 0x100fe20003803000 */
[----:B------:R-:W-:Y:S01]  /*8880*/  FFMA.FTZ R154, R55, UR4, -R154 ;  /* 0x00000004379a7c23 */ /* 0x000fe2000801089a */
[----:B------:R-:W-:Y:S01]  /*8890*/  LOP3.LUT R52, R131, UR14, R128, 0x96, !PT ;  /* 0x0000000e83347c12 */ /* 0x000fe2000f8e9680 */
[-C--:B--2---:R-:W-:Y:S02]  /*88a0*/  HMMA.16816.F32 R28, R104, R40.reuse, R28 ;  /* 0x00000028681c723c */ /* 0x084fe4000000181c */
[----:B------:R-:W2:Y:S01]  /*88b0*/  LDSM.16.MT88.4 R44, [R185+0x7000] ;  /* 0x00700000b92c783b */ /* 0x000ea20000004200 */
[----:B------:R-:W-:Y:S03]  /*88c0*/  SHF.R.U32.HI R101, RZ, 0x18, R101 ;  /* 0x00000018ff657819 */ /* 0x000fe60000011665 */
[----:B------:R1:W2:Y:S01]  /*88d0*/  MUFU.EX2 R147, R115 ;  /* 0x0000007300937308 */ /* 0x0002a20000000800 */
[----:B------:R-:W-:Y:S01]  /*88e0*/  LOP3.LUT R37, R37, 0xff, RZ, 0xc0, !PT ;  /* 0x000000ff25257812 */ /* 0x000fe200078ec0ff */
[C---:B------:R-:W-:Y:S04]  /*88f0*/  HMMA.16816.F32 R88, R108.reuse, R40, R88 ;  /* 0x000000286c58723c */ /* 0x040fe80000001858 */
[----:B-----5:R-:W-:Y:S02]  /*8900*/  PRMT R103, R37, 0x5410, R101 ;  /* 0x0000541025677816 */ /* 0x020fe40000000065 */
[-C--:B------:R-:W-:Y:S02]  /*8910*/  HMMA.16816.F32 R48, R108, R42.reuse, R48 ;  /* 0x0000002a6c30723c */ /* 0x080fe40000001830 */
[----:B------:R-:W5:Y:S03]  /*8920*/  MUFU.EX2 R154, R154 ;  /* 0x0000009a009a7308 */ /* 0x000f660000000800 */
[--C-:B------:R-:W-:Y:S01]  /*8930*/  HSET2.LE.AND R37, R122, R152.reuse, PT ;  /* 0x000000987a257233 */ /* 0x100fe20003803000 */
[----:B------:R-:W-:Y:S01]  /*8940*/  HMMA.16816.F32 R92, R104, R42, R92 ;  /* 0x0000002a685c723c */ /* 0x000fe2000000185c */
[----:B------:R-:W5:Y:S04]  /*8950*/  LDSM.16.MT88.4 R104, [R186+0x7000] ;  /* 0x00700000ba68783b */ /* 0x000f680000004200 */
[----:B------:R-:W-:Y:S02]  /*8960*/  F2FP.F16.F32.PACK_AB R38, R169, R171 ;  /* 0x000000aba926723e */ /* 0x000fe400000000ff */
[----:B------:R-:W-:Y:S04]  /*8970*/  F2FP.F16.F32.PACK_AB R39, R165, R166 ;  /* 0x000000a6a527723e */ /* 0x000fe800000000ff */
[----:B------:R-:W-:Y:S02]  /*8980*/  LOP3.LUT R38, R36, R38, RZ, 0xc0, !PT ;  /* 0x0000002624267212 */ /* 0x000fe400078ec0ff */
[--C-:B------:R-:W-:Y:S02]  /*8990*/  HSET2.LE.AND R36, R114, R152.reuse, PT ;  /* 0x0000009872247233 */ /* 0x100fe40003803000 */
[----:B------:R-:W-:Y:S02]  /*89a0*/  LOP3.LUT R39, R37, R39, RZ, 0xc0, !PT ;  /* 0x0000002725277212 */ /* 0x000fe400078ec0ff */
[--C-:B------:R-:W-:Y:S02]  /*89b0*/  HSET2.LE.AND R40, R113, R152.reuse, PT ;  /* 0x0000009871287233 */ /* 0x100fe40003803000 */
[----:B----4-:R-:W-:Y:S02]  /*89c0*/  F2FP.F16.F32.PACK_AB R37, R163, R164 ;  /* 0x000000a4a325723e */ /* 0x010fe400000000ff */
[--C-:B------:R-:W-:Y:S02]  /*89d0*/  HSET2.LE.AND R101, R112, R152.reuse, PT ;  /* 0x0000009870657233 */ /* 0x100fe40003803000 */
[--C-:B------:R-:W-:Y:S02]  /*89e0*/  HSET2.LE.AND R103, R103, R152.reuse, PT ;  /* 0x0000009867677233 */ /* 0x100fe40003803000 */
[----:B------:R-:W-:Y:S02]  /*89f0*/  F2FP.F16.F32.PACK_AB R41, R161, R162 ;  /* 0x000000a2a129723e */ /* 0x000fe400000000ff */
[----:B---3--:R-:W-:Y:S02]  /*8a00*/  F2FP.F16.F32.PACK_AB R112, R160, R132 ;  /* 0x00000084a070723e */ /* 0x008fe400000000ff */
[----:B-1----:R-:W-:Y:S02]  /*8a10*/  F2FP.F16.F32.PACK_AB R102, R134, R135 ;  /* 0x000000878666723e */ /* 0x002fe400000000ff */
[----:B------:R-:W-:Y:S02]  /*8a20*/  LOP3.LUT R36, R36, R37, RZ, 0xc0, !PT ;  /* 0x0000002524247212 */ /* 0x000fe400078ec0ff */
[----:B------:R-:W-:Y:S02]  /*8a30*/  LOP3.LUT R37, R40, R41, RZ, 0xc0, !PT ;  /* 0x0000002928257212 */ /* 0x000fe400078ec0ff */
[----:B------:R-:W-:Y:S02]  /*8a40*/  LOP3.LUT R41, R103, R112, RZ, 0xc0, !PT ;  /* 0x0000007067297212 */ /* 0x000fe400078ec0ff */
[----:B------:R-:W-:Y:S01]  /*8a50*/  LOP3.LUT R40, R101, R102, RZ, 0xc0, !PT ;  /* 0x0000006665287212 */ /* 0x000fe200078ec0ff */
[----:B------:R-:W-:Y:S01]  /*8a60*/  LDSM.16.MT88.4 R112, [R185+0x7800] ;  /* 0x00780000b970783b */ /* 0x000fe20000004200 */
[--C-:B------:R-:W-:Y:S01]  /*8a70*/  HSET2.LE.AND R103, R116, R152.reuse, PT ;  /* 0x0000009874677233 */ /* 0x100fe20003803000 */
[-C--:B--2---:R-:W-:Y:S05]  /*8a80*/  HMMA.16816.F32 R4, R36, R44.reuse, R4 ;  /* 0x0000002c2404723c */ /* 0x084fea0000001804 */
[--C-:B------:R-:W-:Y:S02]  /*8a90*/  HSET2.LE.AND R101, R117, R152.reuse, PT ;  /* 0x0000009875657233 */ /* 0x100fe40003803000 */
[----:B------:R-:W-:Y:S04]  /*8aa0*/  F2FP.F16.F32.PACK_AB R108, R150, R157 ;  /* 0x0000009d966c723e */ /* 0x000fe800000000ff */
[----:B------:R-:W-:Y:S02]  /*8ab0*/  F2FP.F16.F32.PACK_AB R102, R158, R159 ;  /* 0x0000009f9e66723e */ /* 0x000fe400000000ff */
[----:B------:R-:W-:Y:S02]  /*8ac0*/  LOP3.LUT R43, R103, R108, RZ, 0xc0, !PT ;  /* 0x0000006c672b7212 */ /* 0x000fe400078ec0ff */
[----:B------:R-:W-:Y:S01]  /*8ad0*/  LOP3.LUT R42, R101, R102, RZ, 0xc0, !PT ;  /* 0x00000066652a7212 */ /* 0x000fe200078ec0ff */
[----:B------:R1:W2:Y:S01]  /*8ae0*/  MUFU.EX2 R103, R62 ;  /* 0x0000003e00677308 */ /* 0x0002a20000000800 */
[----:B------:R-:W-:Y:S02]  /*8af0*/  F2FP.F16.F32.PACK_AB R136, R144, R143 ;  /* 0x0000008f9088723e */ /* 0x000fe400000000ff */
[----:B------:R-:W-:Y:S02]  /*8b00*/  F2FP.F16.F32.PACK_AB R137, R141, R142 ;  /* 0x0000008e8d89723e */ /* 0x000fe400000000ff */
[----:B------:R-:W-:Y:S01]  /*8b10*/  F2FP.F16.F32.PACK_AB R138, R155, R140 ;  /* 0x0000008c9b8a723e */ /* 0x000fe200000000ff */
[C---:B------:R-:W-:Y:S06]  /*8b20*/  HMMA.16816.F32 R8, R40.reuse, R44, R8 ;  /* 0x0000002c2808723c */ /* 0x040fec0000001808 */
[-C--:B------:R-:W-:Y:S05]  /*8b30*/  HMMA.16816.F32 R12, R40, R46.reuse, R12 ;  /* 0x0000002e280c723c */ /* 0x080fea000000180c */
[----:B------:R-:W-:Y:S01]  /*8b40*/  LOP3.LUT R44, R133, UR14, R170, 0x96, !PT ;  /* 0x0000000e852c7c12 */ /* 0x000fe2000f8e96aa */
[C---:B------:R-:W-:Y:S05]  /*8b50*/  HMMA.16816.F32 R16, R36.reuse, R46, R16 ;  /* 0x0000002e2410723c */ /* 0x040fea0000001810 */
[----:B------:R-:W-:Y:S01]  /*8b60*/  IMAD.WIDE.U32 R44, R44, -0x2daee0ad, RZ ;  /* 0xd2511f532c2c7825 */ /* 0x000fe200078e00ff */
[-C--:B------:R-:W-:Y:S05]  /*8b70*/  HMMA.16816.F32 R32, R36, R64.reuse, R32 ;  /* 0x000000402420723c */ /* 0x080fea0000001820 */
[----:B------:R-:W-:Y:S01]  /*8b80*/  IMAD.WIDE.U32 R46, R52, -0x2daee0ad, RZ ;  /* 0xd2511f53342e7825 */ /* 0x000fe200078e00ff */
[C---:B------:R-:W-:Y:S05]  /*8b90*/  HMMA.16816.F32 R68, R40.reuse, R64, R68 ;  /* 0x000000402844723c */ /* 0x040fea0000001844 */
[----:B------:R-:W-:Y:S01]  /*8ba0*/  SHF.R.U32.HI R55, RZ, 0x10, R44 ;  /* 0x00000010ff377819 */ /* 0x000fe2000001162c */
[-C--:B------:R-:W-:Y:S05]  /*8bb0*/  HMMA.16816.F32 R20, R40, R66.reuse, R20 ;  /* 0x000000422814723c */ /* 0x080fea0000001814 */
[----:B------:R-:W-:Y:S01]  /*8bc0*/  LOP3.LUT R53, R45, UR23, R124, 0x96, !PT ;  /* 0x000000172d357c12 */ /* 0x000fe2000f8e967c */
[C---:B------:R-:W-:Y:S05]  /*8bd0*/  HMMA.16816.F32 R72, R36.reuse, R66, R72 ;  /* 0x000000422448723c */ /* 0x040fea0000001848 */
[C---:B------:R-:W-:Y:S01]  /*8be0*/  LOP3.LUT R45, R44.reuse, 0xffff, RZ, 0xc0, !PT ;  /* 0x0000ffff2c2d7812 */ /* 0x040fe200078ec0ff */
[-C--:B-----5:R-:W-:Y:S05]  /*8bf0*/  HMMA.16816.F32 R76, R36, R104.reuse, R76 ;  /* 0x00000068244c723c */ /* 0x0a0fea000000184c */
[----:B------:R-:W-:Y:S01]  /*8c00*/  LOP3.LUT R102, R44, 0xff, RZ, 0xc0, !PT ;  /* 0x000000ff2c667812 */ /* 0x000fe200078ec0ff */
[C---:B------:R-:W-:Y:S05]  /*8c10*/  HMMA.16816.F32 R80, R40.reuse, R104, R80 ;  /* 0x000000682850723c */ /* 0x040fea0000001850 */
[----:B------:R-:W-:Y:S01]  /*8c20*/  LOP3.LUT R52, R47, UR23, R126, 0x96, !PT ;  /* 0x000000172f347c12 */ /* 0x000fe2000f8e967e */
[-C--:B------:R-:W-:Y:S05]  /*8c30*/  HMMA.16816.F32 R24, R40, R106.reuse, R24 ;  /* 0x0000006a2818723c */ /* 0x080fea0000001818 */
[----:B------:R-:W-:Y:S01]  /*8c40*/  SHF.R.U32.HI R101, RZ, 0x18, R44 ;  /* 0x00000018ff657819 */ /* 0x000fe2000001162c */
[C---:B------:R-:W-:Y:S05]  /*8c50*/  HMMA.16816.F32 R84, R36.reuse, R106, R84 ;  /* 0x0000006a2454723c */ /* 0x040fea0000001854 */
[C---:B------:R-:W-:Y:S02]  /*8c60*/  LOP3.LUT R47, R46.reuse, 0xffff, RZ, 0xc0, !PT ;  /* 0x0000ffff2e2f7812 */ /* 0x040fe400078ec0ff */
[----:B------:R-:W-:Y:S04]  /*8c70*/  LOP3.LUT R44, R55, 0xff, RZ, 0xc0, !PT ;  /* 0x000000ff372c7812 */ /* 0x000fe800078ec0ff */
[----:B------:R-:W-:Y:S02]  /*8c80*/  LOP3.LUT R54, R46, 0xff, RZ, 0xc0, !PT ;  /* 0x000000ff2e367812 */ /* 0x000fe400078ec0ff */
[----:B------:R-:W-:Y:S02]  /*8c90*/  SHF.R.U32.HI R47, RZ, 0x8, R47 ;  /* 0x00000008ff2f7819 */ /* 0x000fe4000001162f */
[----:B------:R-:W-:Y:S02]  /*8ca0*/  PRMT R101, R44, 0x5410, R101 ;  /* 0x000054102c657816 */ /* 0x000fe40000000065 */
[----:B------:R-:W-:Y:S02]  /*8cb0*/  SHF.R.U32.HI R45, RZ, 0x8, R45 ;  /* 0x00000008ff2d7819 */ /* 0x000fe4000001162d */
[C---:B------:R-:W-:Y:S02]  /*8cc0*/  LOP3.LUT R44, R53.reuse, 0xffff, RZ, 0xc0, !PT ;  /* 0x0000ffff352c7812 */ /* 0x040fe400078ec0ff */
[----:B------:R-:W-:Y:S02]  /*8cd0*/  PRMT R65, R54, 0x5410, R47 ;  /* 0x0000541036417816 */ /* 0x000fe4000000002f */
[--C-:B------:R-:W-:Y:S02]  /*8ce0*/  SHF.R.U32.HI R56, RZ, 0x10, R46.reuse ;  /* 0x00000010ff387819 */ /* 0x100fe4000001162e */
[----:B------:R-:W-:Y:S02]  /*8cf0*/  SHF.R.U32.HI R57, RZ, 0x18, R46 ;  /* 0x00000018ff397819 */ /* 0x000fe4000001162e */
[----:B------:R-:W-:Y:S02]  /*8d00*/  PRMT R102, R102, 0x5410, R45 ;  /* 0x0000541066667816 */ /* 0x000fe4000000002d */
[----:B------:R-:W-:Y:S02]  /*8d10*/  SHF.R.U32.HI R54, RZ, 0x8, R44 ;  /* 0x00000008ff367819 */ /* 0x000fe4000001162c */
[----:B------:R-:W3:Y:S01]  /*8d20*/  LDSM.16.MT88.4 R44, [R187+0x7000] ;  /* 0x00700000bb2c783b */ /* 0x000ee20000004200 */
[----:B------:R-:W-:Y:S02]  /*8d30*/  LOP3.LUT R56, R56, 0xff, RZ, 0xc0, !PT ;  /* 0x000000ff38387812 */ /* 0x000fe400078ec0ff */
[----:B------:R-:W-:Y:S02]  /*8d40*/  LOP3.LUT R55, R53, 0xff, RZ, 0xc0, !PT ;  /* 0x000000ff35377812 */ /* 0x000fe400078ec0ff */
[----:B------:R-:W-:Y:S02]  /*8d50*/  PRMT R67, R56, 0x5410, R57 ;  /* 0x0000541038437816 */ /* 0x000fe40000000039 */
[----:B------:R-:W-:Y:S02]  /*8d60*/  PRMT R64, R55, 0x5410, R54 ;  /* 0x0000541037407816 */ /* 0x000fe40000000036 */
[--C-:B------:R-:W-:Y:S02]  /*8d70*/  SHF.R.U32.HI R56, RZ, 0x18, R53.reuse ;  /* 0x00000018ff387819 */ /* 0x100fe40000011635 */
[----:B------:R-:W-:Y:S02]  /*8d80*/  SHF.R.U32.HI R55, RZ, 0x10, R53 ;  /* 0x00000010ff377819 */ /* 0x000fe40000011635 */
[C---:B------:R-:W-:Y:S02]  /*8d90*/  LOP3.LUT R53, R52.reuse, 0xffff, RZ, 0xc0, !PT ;  /* 0x0000ffff34357812 */ /* 0x040fe400078ec0ff */
[----:B------:R-:W-:Y:S02]  /*8da0*/  SHF.R.U32.HI R54, RZ, 0x10, R52 ;  /* 0x00000010ff367819 */ /* 0x000fe40000011634 */
[----:B------:R-:W-:Y:S02]  /*8db0*/  LOP3.LUT R57, R52, 0xff, RZ, 0xc0, !PT ;  /* 0x000000ff34397812 */ /* 0x000fe400078ec0ff */
[--C-:B------:R-:W-:Y:S02]  /*8dc0*/  HSET2.LE.AND R61, R64, R152.reuse, PT ;  /* 0x00000098403d7233 */ /* 0x100fe40003803000 */
[----:B-1----:R-:W-:Y:S02]  /*8dd0*/  F2FP.F16.F32.PACK_AB R62, R153, R146 ;  /* 0x00000092993e723e */ /* 0x002fe400000000ff */
[----:B------:R-:W-:Y:S02]  /*8de0*/  LOP3.LUT R55, R55, 0xff, RZ, 0xc0, !PT ;  /* 0x000000ff37377812 */ /* 0x000fe400078ec0ff */
[----:B------:R-:W-:Y:S02]  /*8df0*/  SHF.R.U32.HI R53, RZ, 0x8, R53 ;  /* 0x00000008ff357819 */ /* 0x000fe40000011635 */
[----:B------:R-:W-:Y:S02]  /*8e00*/  PRMT R60, R55, 0x5410, R56 ;  /* 0x00005410373c7816 */ /* 0x000fe40000000038 */
[----:B------:R-:W-:Y:S02]  /*8e10*/  PRMT R53, R57, 0x5410, R53 ;  /* 0x0000541039357816 */ /* 0x000fe40000000035 */
[----:B------:R-:W1:Y:S01]  /*8e20*/  LDSM.16.MT88.4 R56, [R188+0x7800] ;  /* 0x00780000bc38783b */ /* 0x000e620000004200 */
[--C-:B------:R-:W-:Y:S02]  /*8e30*/  HSET2.LE.AND R63, R60, R152.reuse, PT ;  /* 0x000000983c3f7233 */ /* 0x100fe40003803000 */
[----:B------:R-:W-:Y:S02]  /*8e40*/  F2FP.F16.F32.PACK_AB R60, R147, R148 ;  /* 0x00000094933c723e */ /* 0x000fe400000000ff */
[--C-:B------:R-:W-:Y:S01]  /*8e50*/  HSET2.LE.AND R55, R101, R152.reuse, PT ;  /* 0x0000009865377233 */ /* 0x100fe20003803000 */
[----:B------:R-:W-:Y:S01]  /*8e60*/  IMAD.MOV.U32 R101, RZ, RZ, R97 ;  /* 0x000000ffff657224 */ /* 0x000fe200078e0061 */
[--C-:B------:R-:W-:Y:S01]  /*8e70*/  HSET2.LE.AND R64, R53, R152.reuse, PT ;  /* 0x0000009835407233 */ /* 0x100fe20003803000 */
[-C--:B---3--:R-:W-:Y:S03]  /*8e80*/  HMMA.16816.F32 R28, R36, R44.reuse, R28 ;  /* 0x0000002c241c723c */ /* 0x088fe6000000181c */
[----:B------:R-:W-:Y:S02]  /*8e90*/  SHF.R.U32.HI R52, RZ, 0x18, R52 ;  /* 0x00000018ff347819 */ /* 0x000fe40000011634 */
[----:B------:R-:W-:Y:S01]  /*8ea0*/  LOP3.LUT R54, R54, 0xff, RZ, 0xc0, !PT ;  /* 0x000000ff36367812 */ /* 0x000fe200078ec0ff */
[C---:B------:R-:W-:Y:S05]  /*8eb0*/  HMMA.16816.F32 R88, R40.reuse, R44, R88 ;  /* 0x0000002c2858723c */ /* 0x040fea0000001858 */
[----:B------:R-:W-:Y:S01]  /*8ec0*/  PRMT R52, R54, 0x5410, R52 ;  /* 0x0000541036347816 */ /* 0x000fe20000000034 */
[-C--:B------:R-:W-:Y:S05]  /*8ed0*/  HMMA.16816.F32 R48, R40, R46.reuse, R48 ;  /* 0x0000002e2830723c */ /* 0x080fea0000001830 */
[--C-:B------:R-:W-:Y:S01]  /*8ee0*/  HSET2.LE.AND R66, R65, R152.reuse, PT ;  /* 0x0000009841427233 */ /* 0x100fe20003803000 */
[----:B------:R-:W-:Y:S05]  /*8ef0*/  HMMA.16816.F32 R92, R36, R46, R92 ;  /* 0x0000002e245c723c */ /* 0x000fea000000185c */
[--C-:B------:R-:W-:Y:S01]  /*8f00*/  HSET2.LE.AND R54, R102, R152.reuse, PT ;  /* 0x0000009866367233 */ /* 0x100fe20003803000 */
[----:B------:R-:W-:Y:S01]  /*8f10*/  IMAD.MOV.U32 R102, RZ, RZ, R3 ;  /* 0x000000ffff667224 */ /* 0x000fe200078e0003 */
[--C-:B------:R-:W-:Y:S04]  /*8f20*/  HSET2.LE.AND R65, R52, R152.reuse, PT ;  /* 0x0000009834417233 */ /* 0x100fe80003803000 */
[----:B------:R-:W-:Y:S02]  /*8f30*/  F2FP.F16.F32.PACK_AB R52, R149, R151 ;  /* 0x000000979534723e */ /* 0x000fe400000000ff */
[----:B------:R-:W-:Y:S02]  /*8f40*/  F2FP.F16.F32.PACK_AB R53, R154, R145 ;  /* 0x000000919a35723e */ /* 0x000fe400000000ff */
[----:B------:R-:W-:Y:S02]  /*8f50*/  LOP3.LUT R54, R54, R52, RZ, 0xc0, !PT ;  /* 0x0000003436367212 */ /* 0x000fe400078ec0ff */
[----:B------:R-:W-:Y:S02]  /*8f60*/  LOP3.LUT R55, R55, R60, RZ, 0xc0, !PT ;  /* 0x0000003c37377212 */ /* 0x000fe400078ec0ff */
[----:B------:R-:W-:Y:S02]  /*8f70*/  LOP3.LUT R52, R61, R62, RZ, 0xc0, !PT ;  /* 0x0000003e3d347212 */ /* 0x000fe400078ec0ff */
[----:B------:R-:W-:Y:S02]  /*8f80*/  LOP3.LUT R53, R63, R53, RZ, 0xc0, !PT ;  /* 0x000000353f357212 */ /* 0x000fe400078ec0ff */
[----:B------:R-:W-:Y:S01]  /*8f90*/  HSET2.LE.AND R67, R67, R152, PT ;  /* 0x0000009843437233 */ /* 0x000fe20003803000 */
[----:B------:R-:W3:Y:S01]  /*8fa0*/  LDSM.16.MT88.4 R60, [R186+0x7800] ;  /* 0x00780000ba3c783b */ /* 0x000ee20000004200 */
[----:B--2---:R-:W-:Y:S02]  /*8fb0*/  F2FP.F16.F32.PACK_AB R139, R156, R103 ;  /* 0x000000679c8b723e */ /* 0x004fe400000000ff */
[----:B------:R-:W-:Y:S01]  /*8fc0*/  LOP3.LUT R136, R64, R136, RZ, 0xc0, !PT ;  /* 0x0000008840887212 */ /* 0x000fe200078ec0ff */
[-C--:B------:R-:W-:Y:S04]  /*8fd0*/  HMMA.16816.F32 R108, R52, R112.reuse, R4 ;  /* 0x00000070346c723c */ /* 0x080fe80000001804 */
[----:B------:R-:W2:Y:S01]  /*8fe0*/  LDSM.16.MT88.4 R4, [R187+0x7800] ;  /* 0x00780000bb04783b */ /* 0x000ea20000004200 */
[----:B------:R-:W-:Y:S02]  /*8ff0*/  LOP3.LUT R137, R65, R137, RZ, 0xc0, !PT ;  /* 0x0000008941897212 */ /* 0x000fe400078ec0ff */
[----:B------:R-:W-:Y:S04]  /*9000*/  LOP3.LUT R138, R66, R138, RZ, 0xc0, !PT ;  /* 0x0000008a428a7212 */ /* 0x000fe800078ec0ff */
[----:B------:R-:W-:Y:S07]  /*9010*/  LOP3.LUT R139, R67, R139, RZ, 0xc0, !PT ;  /* 0x0000008b438b7212 */ /* 0x000fee00078ec0ff */
[C---:B------:R-:W-:Y:S06]  /*9020*/  HMMA.16816.F32 R104, R136.reuse, R112, R8 ;  /* 0x000000708868723c */ /* 0x040fec0000001808 */
        /* <DEDUP_REMOVED lines=14> */
[----:B------:R-:W-:Y:S01]  /*9110*/  FADD.FTZ R0, R230, R8 ;  /* 0x00000008e6007221 */ /* 0x000fe20000010000 */
[-C--:B---3--:R-:W-:Y:S03]  /*9120*/  HMMA.16816.F32 R76, R52, R60.reuse, R76 ;  /* 0x0000003c344c723c */ /* 0x088fe6000000184c */
        /* <DEDUP_REMOVED lines=49> */
[----:B------:R-:W-:Y:S02]  /*9440*/  IMAD.MOV.U32 R96, RZ, RZ, R99 ;  /* 0x000000ffff607224 */ /* 0x000fe400078e0063 */
[----:B------:R-:W-:Y:S01]  /*9450*/  FADD.FTZ R4, R140, R2 ;  /* 0x000000028c047221 */ /* 0x000fe20000010000 */
[----:B------:R-:W-:Y:S01]  /*9460*/  FADD.FTZ R2, R103, R0 ;  /* 0x0000000067027221 */ /* 0x000fe20000010000 */
[----:B------:R-:W-:Y:S02]  /*9470*/  VIADD R0, R199, 0xffffffff ;  /* 0xffffffffc7007836 */ /* 0x000fe40000000000 */
[----:B------:R-:W-:Y:S01]  /*9480*/  FADD.FTZ R6, R148, R8 ;  /* 0x0000000894067221 */ /* 0x000fe20000010000 */
[----:B------:R-:W-:Y:S01]  /*9490*/  FADD.FTZ R213, R149, R5 ;  /* 0x0000000595d57221 */ /* 0x000fe20000010000 */
[----:B------:R-:W-:Y:S01]  /*94a0*/  FADD.FTZ R215, R155, R4 ;  /* 0x000000049bd77221 */ /* 0x000fe20000010000 */
[----:B------:R-:W-:Y:S02]  /*94b0*/  IMAD.MOV.U32 R199, RZ, RZ, R0 ;  /* 0x000000ffffc77224 */ /* 0x000fe400078e0000 */
[----:B------:R-:W-:Y:S01]  /*94c0*/  FADD.FTZ R214, R147, R6 ;  /* 0x0000000693d67221 */ /* 0x000fe20000010000 */
[----:B------:R-:W-:Y:S02]  /*94d0*/  IMAD.MOV.U32 R0, RZ, RZ, R100 ;  /* 0x000000ffff007224 */ /* 0x000fe400078e0064 */
[----:B------:R-:W-:Y:S01]  /*94e0*/  FADD.FTZ R216, R156, R2 ;  /* 0x000000029cd87221 */ /* 0x000fe20000010000 */
[----:B------:R-:W-:Y:S06]  /*94f0*/  @P2 BRA `(.L_x_1151) ;  /* 0xffffffc8003c2947 */ /* 0x000fec000383ffff */
.L_x_1150:
[----:B------:R-:W1:Y:S01]  /*9500*/  SHFL.BFLY PT, R2, R213, 0x2, 0x1f ;  /* 0x0c401f00d5027f89 */ /* 0x000e6200000e0000 */
[----:B------:R-:W-:Y:S01]  /*9510*/  ULDC UR4, c[0x0][0x38c] ;  /* 0x0000e30000047ab9 */ /* 0x000fe20000000800 */
[----:B------:R-:W-:Y:S01]  /*9520*/  UMOV UR5, 0x400 ;  /* 0x0000040000057882 */ /* 0x000fe20000000000 */
[----:B------:R-:W-:Y:S01]  /*9530*/  MOV R30, 0x10 ;  /* 0x00000010001e7802 */ /* 0x000fe20000000f00 */
[----:B------:R-:W2:Y:S01]  /*9540*/  SHFL.BFLY PT, R0, R214, 0x2, 0x1f ;  /* 0x0c401f00d6007f89 */ /* 0x000ea200000e0000 */
[----:B------:R-:W-:-:S03]  /*9550*/  MOV R34, 0x20 ;  /* 0x0000002000227802 */ /* 0x000fc60000000f00 */
[----:B------:R-:W3:Y:S04]  /*9560*/  SHFL.BFLY PT, R4, R215, 0x2, 0x1f ;  /* 0x0c401f00d7047f89 */ /* 0x000ee800000e0000 */
[----:B------:R-:W4:Y:S01]  /*9570*/  SHFL.BFLY PT, R5, R216, 0x2, 0x1f ;  /* 0x0c401f00d8057f89 */ /* 0x000f2200000e0000 */
[----:B------:R-:W5:Y:S01]  /*9580*/  S2R R9, SR_TID.X ;  /* 0x0000000000097919 */ /* 0x000f620000002100 */
[----:B-1----:R-:W-:Y:S01]  /*9590*/  FADD.FTZ R2, R2, R213 ;  /* 0x000000d502027221 */ /* 0x002fe20000010000 */
[----:B--2---:R-:W-:-:S04]  /*95a0*/  FADD.FTZ R0, R0, R214 ;  /* 0x000000d600007221 */ /* 0x004fc80000010000 */
[----:B------:R-:W1:Y:S01]  /*95b0*/  SHFL.BFLY PT, R6, R2, 0x1, 0x1f ;  /* 0x0c201f0002067f89 */ /* 0x000e6200000e0000 */
[----:B---3--:R-:W-:-:S03]  /*95c0*/  FADD.FTZ R4, R4, R215 ;  /* 0x000000d704047221 */ /* 0x008fc60000010000 */
[----:B------:R-:W2:Y:S01]  /*95d0*/  SHFL.BFLY PT, R8, R0, 0x1, 0x1f ;  /* 0x0c201f0000087f89 */ /* 0x000ea200000e0000 */
[----:B----4-:R-:W-:-:S03]  /*95e0*/  FADD.FTZ R5, R5, R216 ;  /* 0x000000d805057221 */ /* 0x010fc60000010000 */
[----:B------:R-:W3:Y:S01]  /*95f0*/  SHFL.BFLY PT, R7, R4, 0x1, 0x1f ;  /* 0x0c201f0004077f89 */ /* 0x000ee200000e0000 */
[----:B-----5:R-:W-:Y:S01]  /*9600*/  SHF.R.S32.HI R35, RZ, 0x1f, R9 ;  /* 0x0000001fff237819 */ /* 0x020fe20000011409 */
[----:B-1----:R-:W-:Y:S01]  /*9610*/  FADD.FTZ R36, R2, R6 ;  /* 0x0000000602247221 */ /* 0x002fe20000010000 */
[----:B------:R-:W-:Y:S01]  /*9620*/  MOV R2, 0x3f800000 ;  /* 0x3f80000000027802 */ /* 0x000fe20000000f00 */
[----:B------:R-:W1:Y:S01]  /*9630*/  SHFL.BFLY PT, R6, R5, 0x1, 0x1f ;  /* 0x0c201f0005067f89 */ /* 0x000e6200000e0000 */
[----:B--2---:R-:W-:Y:S02]  /*9640*/  FADD.FTZ R37, R0, R8 ;  /* 0x0000000800257221 */ /* 0x004fe40000010000 */
[----:B------:R-:W-:Y:S02]  /*9650*/  FSETP.NE.FTZ.AND P4, PT, R36, RZ, PT ;  /* 0x000000ff2400720b */ /* 0x000fe40003f95000 */
[----:B------:R-:W-:Y:S01]  /*9660*/  MOV R0, 0x3f800000 ;  /* 0x3f80000000007802 */ /* 0x000fe20000000f00 */
[----:B---3--:R-:W-:Y:S01]  /*9670*/  FADD.FTZ R38, R4, R7 ;  /* 0x0000000704267221 */ /* 0x008fe20000010000 */
[----:B------:R-:W-:-:S02]  /*9680*/  FSETP.NE.FTZ.AND P3, PT, R37, RZ, PT ;  /* 0x000000ff2500720b */ /* 0x000fc40003f75000 */
[CC--:B------:R-:W-:Y:S02]  /*9690*/  LEA.HI R4, R35.reuse, R9.reuse, RZ, 0x2 ;  /* 0x0000000923047211 */ /* 0x0c0fe400078f10ff */
[----:B------:R-:W-:Y:S02]  /*96a0*/  FSETP.NE.FTZ.AND P6, PT, R38, RZ, PT ;  /* 0x000000ff2600720b */ /* 0x000fe40003fd5000 */
[--C-:B------:R-:W-:Y:S02]  /*96b0*/  SHF.R.S32.HI R21, RZ, 0x2, R4.reuse ;  /* 0x00000002ff157819 */ /* 0x100fe40000011404 */
[----:B------:R-:W-:Y:S01]  /*96c0*/  SHF.R.S32.HI R7, RZ, 0x1f, R4 ;  /* 0x0000001fff077819 */ /* 0x000fe20000011404 */
[----:B------:R-:W2:Y:S01]  /*96d0*/  @P4 MUFU.RCP R0, R36 ;  /* 0x0000002400004308 */ /* 0x000ea20000001000 */
[----:B------:R-:W-:Y:S02]  /*96e0*/  LEA.HI R35, R35, R9, RZ, 0x5 ;  /* 0x0000000923237211 */ /* 0x000fe400078f28ff */
[----:B------:R-:W-:-:S02]  /*96f0*/  LEA.HI R7, R7, R21, RZ, 0x3 ;  /* 0x0000001507077211 */ /* 0x000fc400078f18ff */
[----:B------:R-:W-:Y:S02]  /*9700*/  SHF.R.S32.HI R35, RZ, 0x5, R35 ;  /* 0x00000005ff237819 */ /* 0x000fe40000011423 */
[----:B------:R-:W-:Y:S01]  /*9710*/  LOP3.LUT R7, R7, 0xfffffff8, RZ, 0xc0, !PT ;  /* 0xfffffff807077812 */ /* 0x000fe200078ec0ff */
[----:B-1----:R-:W-:Y:S01]  /*9720*/  FADD.FTZ R39, R5, R6 ;  /* 0x0000000605277221 */ /* 0x002fe20000010000 */
[----:B------:R-:W-:Y:S01]  /*9730*/  LOP3.LUT R6, R4, 0x3ffffffc, RZ, 0xc0, !PT ;  /* 0x3ffffffc04067812 */ /* 0x000fe200078ec0ff */
[----:B------:R-:W1:Y:S01]  /*9740*/  @P3 MUFU.RCP R2, R37 ;  /* 0x0000002500023308 */ /* 0x000e620000001000 */
[----:B------:R-:W-:Y:S02]  /*9750*/  MOV R5, 0x3f800000 ;  /* 0x3f80000000057802 */ /* 0x000fe40000000f00 */
[----:B------:R-:W-:Y:S02]  /*9760*/  FSETP.NE.FTZ.AND P5, PT, R39, RZ, PT ;  /* 0x000000ff2700720b */ /* 0x000fe40003fb5000 */
[----:B------:R-:W-:Y:S01]  /*9770*/  MOV R4, 0x3f800000 ;  /* 0x3f80000000047802 */ /* 0x000fe20000000f00 */
[----:B--2---:R-:W-:-:S02]  /*9780*/  FMUL.FTZ R0, R0, UR4 ;  /* 0x0000000400007c20 */ /* 0x004fc40008410000 */
[----:B------:R-:W2:Y:S01]  /*9790*/  @P6 MUFU.RCP R5, R38 ;  /* 0x0000002600056308 */ /* 0x000ea20000001000 */
[----:B------:R-:W-:Y:S02]  /*97a0*/  IADD3 R21, R21, -R7, RZ ;  /* 0x8000000715157210 */ /* 0x000fe40007ffe0ff */
[----:B------:R-:W-:Y:S01]  /*97b0*/  IADD3 R6, -R6, R9, RZ ;  /* 0x0000000906067210 */ /* 0x000fe20007ffe1ff */
[C---:B------:R-:W-:Y:S01]  /*97c0*/  FMUL.FTZ R108, R0.reuse, R108 ;  /* 0x0000006c006c7220 */ /* 0x040fe20000410000 */
[C---:B------:R-:W-:Y:S01]  /*97d0*/  FMUL.FTZ R9, R0.reuse, R109 ;  /* 0x0000006d00097220 */ /* 0x040fe20000410000 */
[C---:B------:R-:W-:Y:S01]  /*97e0*/  FMUL.FTZ R112, R0.reuse, R112 ;  /* 0x0000007000707220 */ /* 0x040fe20000410000 */
[----:B------:R-:W-:Y:S01]  /*97f0*/  FMUL.FTZ R7, R0, R113 ;  /* 0x0000007100077220 */ /* 0x000fe20000410000 */
[----:B------:R-:W3:Y:S01]  /*9800*/  @P5 MUFU.RCP R4, R39 ;  /* 0x0000002700045308 */ /* 0x000ee20000001000 */
[----:B-1----:R-:W-:Y:S01]  /*9810*/  FMUL.FTZ R2, R2, UR4 ;  /* 0x0000000402027c20 */ /* 0x002fe20008410000 */
[C---:B------:R-:W-:Y:S01]  /*9820*/  FMUL.FTZ R120, R0.reuse, R120 ;  /* 0x0000007800787220 */ /* 0x040fe20000410000 */
[C---:B------:R-:W-:Y:S01]  /*9830*/  FMUL.FTZ R19, R0.reuse, R121 ;  /* 0x0000007900137220 */ /* 0x040fe20000410000 */
[C---:B------:R-:W-:Y:S01]  /*9840*/  FMUL.FTZ R72, R0.reuse, R72 ;  /* 0x0000004800487220 */ /* 0x040fe20000410000 */
[C---:B------:R-:W-:Y:S01]  /*9850*/  FMUL.FTZ R15, R0.reuse, R73 ;  /* 0x00000049000f7220 */ /* 0x040fe20000410000 */
[C---:B------:R-:W-:Y:S01]  /*9860*/  FMUL.FTZ R76, R0.reuse, R76 ;  /* 0x0000004c004c7220 */ /* 0x040fe20000410000 */
[C---:B------:R-:W-:Y:S01]  /*9870*/  FMUL.FTZ R25, R0.reuse, R77 ;  /* 0x0000004d00197220 */ /* 0x040fe20000410000 */
[C---:B------:R-:W-:Y:S01]  /*9880*/  FMUL.FTZ R84, R0.reuse, R84 ;  /* 0x0000005400547220 */ /* 0x040fe20000410000 */
[----:B--2---:R-:W-:Y:S01]  /*9890*/  FMUL.FTZ R5, R5, UR4 ;  /* 0x0000000405057c20 */ /* 0x004fe20008410000 */
[C---:B------:R-:W-:Y:S01]  /*98a0*/  FMUL.FTZ R22, R0.reuse, R85 ;  /* 0x0000005500167220 */ /* 0x040fe20000410000 */
[C---:B------:R-:W-:Y:S01]  /*98b0*/  FMUL.FTZ R132, R0.reuse, R132 ;  /* 0x0000008400847220 */ /* 0x040fe20000410000 */
[C---:B------:R-:W-:Y:S01]  /*98c0*/  FMUL.FTZ R31, R0.reuse, R133 ;  /* 0x00000085001f7220 */ /* 0x040fe20000410000 */
[C---:B------:R-:W-:Y:S01]  /*98d0*/  FMUL.FTZ R92, R0.reuse, R92 ;  /* 0x0000005c005c7220 */ /* 0x040fe20000410000 */
[----:B------:R-:W-:Y:S01]  /*98e0*/  FMUL.FTZ R28, R0, R93 ;  /* 0x0000005d001c7220 */ /* 0x000fe20000410000 */
[C---:B------:R-:W-:Y:S01]  /*98f0*/  FMUL.FTZ R110, R2.reuse, R110 ;  /* 0x0000006e026e7220 */ /* 0x040fe20000410000 */
[----:B------:R-:W-:Y:S01]  /*9900*/  FMUL.FTZ R8, R2, R111 ;  /* 0x0000006f02087220 */ /* 0x000fe20000410000 */
[----:B---3--:R-:W-:Y:S01]  /*9910*/  FMUL.FTZ R4, R4, UR4 ;  /* 0x0000000404047c20 */ /* 0x008fe20008410000 */
[----:B------:R-:W1:Y:S01]  /*9920*/  S2UR UR4, SR_CgaCtaId ;  /* 0x00000000000479c3 */ /* 0x000e620000008800 */
        /* <DEDUP_REMOVED lines=14> */
[----:B------:R-:W-:Y:S01]  /*9a10*/  SHF.L.U32 R2, R21, 0x6, RZ ;  /* 0x0000000615027819 */ /* 0x000fe200000006ff */
[----:B------:R-:W-:Y:S01]  /*9a20*/  FMUL.FTZ R104, R5, R104 ;  /* 0x0000006805687220 */ /* 0x000fe20000410000 */
[----:B------:R-:W-:Y:S01]  /*9a30*/  R2P PR, R21, 0x6 ;  /* 0x0000000615007804 */ /* 0x000fe20000000000 */
[----:B------:R-:W-:Y:S01]  /*9a40*/  FMUL.FTZ R11, R5, R105 ;  /* 0x00000069050b7220 */ /* 0x000fe20000410000 */
[----:B------:R-:W-:Y:S01]  /*9a50*/  LOP3.LUT R2, R2, 0x1c0, RZ, 0xc0, !PT ;  /* 0x000001c002027812 */ /* 0x000fe200078ec0ff */
[C---:B------:R-:W-:Y:S01]  /*9a60*/  FMUL.FTZ R106, R4.reuse, R106 ;  /* 0x0000006a046a7220 */ /* 0x040fe20000410000 */
[----:B------:R-:W-:Y:S01]  /*9a70*/  LOP3.LUT R21, R21, 0x1, RZ, 0xc0, !PT ;  /* 0x0000000115157812 */ /* 0x000fe200078ec0ff */
[----:B------:R-:W-:Y:S01]  /*9a80*/  FMUL.FTZ R10, R4, R107 ;  /* 0x0000006b040a7220 */ /* 0x000fe20000410000 */
[----:B------:R-:W-:Y:S01]  /*9a90*/  LEA R6, R35, R6, 0x9 ;  /* 0x0000000623067211 */ /* 0x000fe200078e48ff */
[----:B-1----:R-:W-:Y:S01]  /*9aa0*/  ULEA UR4, UR4, UR5, 0x18 ;  /* 0x0000000504047291 */ /* 0x002fe2000f8ec03f */
[----:B------:R-:W-:Y:S01]  /*9ab0*/  LEA.HI R2, R2, R2, RZ, 0x1d ;  /* 0x0000000202027211 */ /* 0x000fe200078fe8ff */
[----:B------:R-:W-:Y:S01]  /*9ac0*/  FMUL.FTZ R116, R5, R116 ;  /* 0x0000007405747220 */ /* 0x000fe20000410000 */
[----:B------:R-:W-:Y:S01]  /*9ad0*/  ISETP.NE.U32.AND P0, PT, R21, 0x1, PT ;  /* 0x000000011500780c */ /* 0x000fe20003f05070 */
[C---:B------:R-:W-:Y:S01]  /*9ae0*/  FMUL.FTZ R12, R5.reuse, R117 ;  /* 0x00000075050c7220 */ /* 0x040fe20000410000 */
[----:B------:R-:W-:Y:S01]  /*9af0*/  LEA R2, R6, R2, 0x1 ;  /* 0x0000000206027211 */ /* 0x000fe200078e08ff */
[----:B------:R-:W-:Y:S01]  /*9b00*/  FMUL.FTZ R118, R4, R118 ;  /* 0x0000007604767220 */ /* 0x000fe20000410000 */
[----:B------:R-:W-:Y:S01]  /*9b10*/  SEL R30, R30, 0xfffffff0, P0 ;  /* 0xfffffff01e1e7807 */ /* 0x000fe20000000000 */
[----:B------:R-:W-:Y:S01]  /*9b20*/  FMUL.FTZ R20, R4, R119 ;  /* 0x0000007704147220 */ /* 0x000fe20000410000 */
[----:B------:R-:W-:Y:S01]  /*9b30*/  LEA R2, R2, UR4, 0x1 ;  /* 0x0000000402027c11 */ /* 0x000fe2000f8e08ff */
[----:B------:R-:W-:Y:S01]  /*9b40*/  FMUL.FTZ R68, R5, R68 ;  /* 0x0000004405447220 */ /* 0x000fe20000410000 */
[----:B------:R-:W-:Y:S01]  /*9b50*/  F2FP.F16.F32.PACK_AB R9, R9, R108 ;  /* 0x0000006c0909723e */ /* 0x000fe200000000ff */
[----:B------:R-:W-:Y:S01]  /*9b60*/  FMUL.FTZ R17, R5, R69 ;  /* 0x0000004505117220 */ /* 0x000fe20000410000 */
[----:B------:R-:W-:Y:S01]  /*9b70*/  F2FP.F16.F32.PACK_AB R8, R8, R110 ;  /* 0x0000006e0808723e */ /* 0x000fe200000000ff */
[----:B------:R-:W-:Y:S01]  /*9b80*/  FMUL.FTZ R70, R4, R70 ;  /* 0x0000004604467220 */ /* 0x000fe20000410000 */
[----:B------:R-:W-:Y:S01]  /*9b90*/  F2FP.F16.F32.PACK_AB R0, R0, R114 ;  /* 0x000000720000723e */ /* 0x000fe200000000ff */
[----:B------:R-:W-:Y:S01]  /*9ba0*/  STS [R2], R9 ;  /* 0x0000000902007388 */ /* 0x000fe20000000800 */
[----:B------:R-:W-:Y:S01]  /*9bb0*/  IADD3 R6, R2, R30, RZ ;  /* 0x0000001e02067210 */ /* 0x000fe20007ffe0ff */
[----:B------:R-:W-:Y:S01]  /*9bc0*/  FMUL.FTZ R16, R4, R71 ;  /* 0x0000004704107220 */ /* 0x000fe20000410000 */
[----:B------:R-:W-:Y:S01]  /*9bd0*/  F2FP.F16.F32.PACK_AB R7, R7, R112 ;  /* 0x000000700707723e */ /* 0x000fe200000000ff */
[----:B------:R-:W-:Y:S01]  /*9be0*/  STS [R2+0x400], R8 ;  /* 0x0004000802007388 */ /* 0x000fe20000000800 */
[----:B------:R-:W-:Y:S01]  /*9bf0*/  F2FP.F16.F32.PACK_AB R11, R11, R104 ;  /* 0x000000680b0b723e */ /* 0x000fe200000000ff */
[C---:B------:R-:W-:Y:S01]  /*9c00*/  FMUL.FTZ R124, R5.reuse, R124 ;  /* 0x0000007c057c7220 */ /* 0x040fe20000410000 */
[----:B------:R-:W-:Y:S01]  /*9c10*/  F2FP.F16.F32.PACK_AB R10, R10, R106 ;  /* 0x0000006a0a0a723e */ /* 0x000fe200000000ff */
[----:B------:R1:W-:Y:S01]  /*9c20*/  STS [R6+0x400], R0 ;  /* 0x0004000006007388 */ /* 0x0003e20000000800 */
[----:B------:R-:W-:Y:S01]  /*9c30*/  SEL R34, R34, 0xffffffe0, !P1 ;  /* 0xffffffe022227807 */ /* 0x000fe20004800000 */
[----:B------:R-:W-:Y:S01]  /*9c40*/  FMUL.FTZ R13, R5, R125 ;  /* 0x0000007d050d7220 */ /* 0x000fe20000410000 */
[----:B------:R-:W-:Y:S01]  /*9c50*/  ISETP.NE.AND P1, PT, R251, -0x1, PT ;  /* 0xfffffffffb00780c */ /* 0x000fe20003f25270 */
[C---:B------:R-:W-:Y:S01]  /*9c60*/  FMUL.FTZ R126, R4.reuse, R126 ;  /* 0x0000007e047e7220 */ /* 0x040fe20000410000 */
[----:B------:R-:W-:Y:S01]  /*9c70*/  FMUL.FTZ R26, R4, R127 ;  /* 0x0000007f041a7220 */ /* 0x000fe20000410000 */
[----:B------:R2:W-:Y:S01]  /*9c80*/  STS [R6], R7 ;  /* 0x0000000706007388 */ /* 0x0005e20000000800 */
[----:B------:R-:W-:Y:S01]  /*9c90*/  F2FP.F16.F32.PACK_AB R12, R12, R116 ;  /* 0x000000740c0c723e */ /* 0x000fe200000000ff */
[----:B------:R-:W-:Y:S01]  /*9ca0*/  FMUL.FTZ R80, R5, R80 ;  /* 0x0000005005507220 */ /* 0x000fe20000410000 */
[----:B------:R-:W-:Y:S01]  /*9cb0*/  F2FP.F16.F32.PACK_AB R20, R20, R118 ;  /* 0x000000761414723e */ /* 0x000fe200000000ff */
[----:B------:R3:W-:Y:S01]  /*9cc0*/  STS [R2+0x2000], R11 ;  /* 0x0020000b02007388 */ /* 0x0007e20000000800 */
[----:B------:R-:W-:Y:S01]  /*9cd0*/  F2FP.F16.F32.PACK_AB R19, R19, R120 ;  /* 0x000000781313723e */ /* 0x000fe200000000ff */
[----:B------:R-:W-:Y:S01]  /*9ce0*/  FMUL.FTZ R23, R5, R81 ;  /* 0x0000005105177220 */ /* 0x000fe20000410000 */
[----:B------:R-:W-:Y:S01]  /*9cf0*/  F2FP.F16.F32.PACK_AB R18, R18, R122 ;  /* 0x0000007a1212723e */ /* 0x000fe200000000ff */
[----:B------:R4:W-:Y:S01]  /*9d00*/  STS [R2+0x2400], R10 ;  /* 0x0024000a02007388 */ /* 0x0009e20000000800 */
        /* <DEDUP_REMOVED lines=9> */
[C---:B------:R-:W-:Y:S01]  /*9da0*/  FMUL.FTZ R128, R5.reuse, R128 ;  /* 0x0000008005807220 */ /* 0x040fe20000410000 */
[C---:B-1----:R-:W-:Y:S01]  /*9db0*/  IADD3 R0, R2.reuse, 0x40, RZ ;  /* 0x0000004002007810 */ /* 0x042fe20007ffe0ff */
[C---:B------:R-:W-:Y:S01]  /*9dc0*/  FMUL.FTZ R33, R5.reuse, R129 ;  /* 0x0000008105217220 */ /* 0x040fe20000410000 */
[----:B------:R-:W-:Y:S01]  /*9dd0*/  @P2 IADD3 R0, R2, -0x40, RZ ;  /* 0xffffffc002002810 */ /* 0x000fe20007ffe0ff */
[----:B------:R-:W-:Y:S01]  /*9de0*/  FMUL.FTZ R130, R4, R130 ;  /* 0x0000008204827220 */ /* 0x000fe20000410000 */
[----:B------:R-:W-:Y:S01]  /*9df0*/  F2FP.F16.F32.PACK_AB R26, R26, R126 ;  /* 0x0000007e1a1a723e */ /* 0x000fe200000000ff */
[----:B------:R-:W-:Y:S01]  /*9e00*/  FMUL.FTZ R32, R4, R131 ;  /* 0x0000008304207220 */ /* 0x000fe20000410000 */
[----:B--2---:R-:W-:Y:S01]  /*9e10*/  IADD3 R7, R6, R34, RZ ;  /* 0x0000002206077210 */ /* 0x004fe20007ffe0ff */
[----:B------:R-:W-:Y:S01]  /*9e20*/  FMUL.FTZ R88, R5, R88 ;  /* 0x0000005805587220 */ /* 0x000fe20000410000 */
[----:B------:R-:W-:Y:S01]  /*9e30*/  F2FP.F16.F32.PACK_AB R25, R25, R76 ;  /* 0x0000004c1919723e */ /* 0x000fe200000000ff */
[----:B------:R-:W-:Y:S01]  /*9e40*/  FMUL.FTZ R90, R4, R90 ;  /* 0x0000005a045a7220 */ /* 0x000fe20000410000 */
[----:B------:R-:W-:Y:S01]  /*9e50*/  F2FP.F16.F32.PACK_AB R24, R24, R78 ;  /* 0x0000004e1818723e */ /* 0x000fe200000000ff */
[C---:B---3--:R-:W-:Y:S01]  /*9e60*/  FMUL.FTZ R11, R5.reuse, R89 ;  /* 0x00000059050b7220 */ /* 0x048fe20000410000 */
[----:B------:R-:W-:Y:S01]  /*9e70*/  F2FP.F16.F32.PACK_AB R22, R22, R84 ;  /* 0x000000541616723e */ /* 0x000fe200000000ff */
[----:B------:R-:W-:Y:S01]  /*9e80*/  FMUL.FTZ R136, R5, R136 ;  /* 0x0000008805887220 */ /* 0x000fe20000410000 */
[----:B----4-:R-:W-:Y:S01]  /*9e90*/  IADD3 R2, R2, R34, RZ ;  /* 0x0000002202027210 */ /* 0x010fe20007ffe0ff */
[C---:B------:R-:W-:Y:S01]  /*9ea0*/  FMUL.FTZ R10, R4.reuse, R91 ;  /* 0x0000005b040a7220 */ /* 0x040fe20000410000 */
[----:B------:R-:W-:Y:S01]  /*9eb0*/  F2FP.F16.F32.PACK_AB R21, R87, R86 ;  /* 0x000000565715723e */ /* 0x000fe200000000ff */
[C---:B------:R-:W-:Y:S01]  /*9ec0*/  FMUL.FTZ R138, R4.reuse, R138 ;  /* 0x0000008a048a7220 */ /* 0x040fe20000410000 */
[----:B------:R-:W-:Y:S01]  /*9ed0*/  F2FP.F16.F32.PACK_AB R23, R23, R80 ;  /* 0x000000501717723e */ /* 0x000fe200000000ff */
[----:B------:R-:W-:Y:S01]  /*9ee0*/  STS [R2], R19 ;  /* 0x0000001302007388 */ /* 0x000fe20000000800 */
[----:B------:R-:W-:Y:S01]  /*9ef0*/  F2FP.F16.F32.PACK_AB R27, R27, R82 ;  /* 0x000000521b1b723e */ /* 0x000fe200000000ff */
[----:B------:R-:W-:Y:S01]  /*9f00*/  FMUL.FTZ R139, R4, R139 ;  /* 0x0000008b048b7220 */ /* 0x000fe20000410000 */
[----:B------:R-:W-:Y:S01]  /*9f10*/  F2FP.F16.F32.PACK_AB R33, R33, R128 ;  /* 0x000000802121723e */ /* 0x000fe200000000ff */
[----:B------:R-:W-:Y:S01]  /*9f20*/  STS [R2+0x400], R18 ;  /* 0x0004001202007388 */ /* 0x000fe20000000800 */
[----:B------:R-:W-:-:S02]  /*9f30*/  F2FP.F16.F32.PACK_AB R32, R32, R130 ;  /* 0x000000822020723e */ /* 0x000fc400000000ff */
[----:B------:R-:W-:Y:S01]  /*9f40*/  F2FP.F16.F32.PACK_AB R31, R31, R132 ;  /* 0x000000841f1f723e */ /* 0x000fe200000000ff */
[----:B------:R-:W-:Y:S01]  /*9f50*/  STS [R7], R15 ;  /* 0x0000000f07007388 */ /* 0x000fe20000000800 */
[----:B------:R-:W-:Y:S02]  /*9f60*/  F2FP.F16.F32.PACK_AB R29, R29, R134 ;  /* 0x000000861d1d723e */ /* 0x000fe400000000ff */
[----:B------:R-:W-:Y:S01]  /*9f70*/  IADD3 R8, R34, R0, RZ ;  /* 0x0000000022087210 */ /* 0x000fe20007ffe0ff */
[----:B------:R-:W-:Y:S01]  /*9f80*/  STS [R7+0x400], R14 ;  /* 0x0004000e07007388 */ /* 0x000fe20000000800 */
[----:B------:R-:W-:Y:S02]  /*9f90*/  F2FP.F16.F32.PACK_AB R28, R28, R92 ;  /* 0x0000005c1c1c723e */ /* 0x000fe400000000ff */
[----:B------:R-:W-:Y:S01]  /*9fa0*/  F2FP.F16.F32.PACK_AB R11, R11, R88 ;  /* 0x000000580b0b723e */ /* 0x000fe200000000ff */
[----:B------:R-:W-:Y:S01]  /*9fb0*/  STS [R2+0x2000], R17 ;  /* 0x0020001102007388 */ /* 0x000fe20000000800 */
[----:B------:R-:W-:-:S02]  /*9fc0*/  F2FP.F16.F32.PACK_AB R10, R10, R90 ;  /* 0x0000005a0a0a723e */ /* 0x000fc400000000ff */
[----:B------:R-:W-:Y:S01]  /*9fd0*/  F2FP.F16.F32.PACK_AB R9, R95, R94 ;  /* 0x0000005e5f09723e */ /* 0x000fe200000000ff */
[----:B------:R1:W-:Y:S01]  /*9fe0*/  STS [R2+0x2400], R16 ;  /* 0x0024001002007388 */ /* 0x0003e20000000800 */
[----:B------:R-:W-:-:S03]  /*9ff0*/  F2FP.F16.F32.PACK_AB R139, R139, R138 ;  /* 0x0000008a8b8b723e */ /* 0x000fc600000000ff */
[----:B------:R2:W-:Y:S04]  /*a000*/  STS [R7+0x2000], R13 ;  /* 0x0020000d07007388 */ /* 0x0005e80000000800 */
[----:B------:R3:W-:Y:S04]  /*a010*/  STS [R7+0x2400], R26 ;  /* 0x0024001a07007388 */ /* 0x0007e80000000800 */
[----:B------:R-:W-:Y:S04]  /*a020*/  STS [R0], R25 ;  /* 0x0000001900007388 */ /* 0x000fe80000000800 */
[----:B------:R-:W-:Y:S01]  /*a030*/  STS [R0+0x400], R24 ;  /* 0x0004001800007388 */ /* 0x000fe20000000800 */
[----:B-1----:R-:W-:-:S04]  /*a040*/  IADD3 R2, R30, R0, RZ ;  /* 0x000000001e027210 */ /* 0x002fc80007ffe0ff */
[C---:B--2---:R-:W-:Y:S01]  /*a050*/  IADD3 R13, R34.reuse, R2, RZ ;  /* 0x00000002220d7210 */ /* 0x044fe20007ffe0ff */
[----:B------:R-:W-:Y:S01]  /*a060*/  STS [R2], R22 ;  /* 0x0000001602007388 */ /* 0x000fe20000000800 */
[----:B---3--:R-:W1:Y:S03]  /*a070*/  @P1 LDC.64 R6, c[0x0][0x298] ;  /* 0x0000a600ff061b82 */ /* 0x008e660000000a00 */
[----:B------:R-:W-:Y:S04]  /*a080*/  STS [R2+0x400], R21 ;  /* 0x0004001502007388 */ /* 0x000fe80000000800 */
[----:B------:R-:W-:Y:S04]  /*a090*/  STS [R0+0x2000], R23 ;  /* 0x0020001700007388 */ /* 0x000fe80000000800 */
[----:B------:R2:W-:Y:S04]  /*a0a0*/  STS [R0+0x2400], R27 ;  /* 0x0024001b00007388 */ /* 0x0005e80000000800 */
[----:B------:R-:W-:Y:S04]  /*a0b0*/  STS [R2+0x2000], R33 ;  /* 0x0020002102007388 */ /* 0x000fe80000000800 */
[----:B------:R3:W-:Y:S04]  /*a0c0*/  STS [R2+0x2400], R32 ;  /* 0x0024002002007388 */ /* 0x0007e80000000800 */
[----:B------:R4:W-:Y:S04]  /*a0d0*/  STS [R8], R31 ;  /* 0x0000001f08007388 */ /* 0x0009e80000000800 */
[----:B------:R4:W-:Y:S04]  /*a0e0*/  STS [R8+0x400], R29 ;  /* 0x0004001d08007388 */ /* 0x0009e80000000800 */
[----:B------:R4:W-:Y:S01]  /*a0f0*/  STS [R13], R28 ;  /* 0x0000001c0d007388 */ /* 0x0009e20000000800 */
[----:B--2---:R-:W-:-:S04]  /*a100*/  IADD3 R0, R34, 0x400, R0 ;  /* 0x0000040022007810 */ /* 0x004fc80007ffe000 */
[----:B------:R-:W-:Y:S01]  /*a110*/  IADD3 R0, R30, R0, RZ ;  /* 0x000000001e007210 */ /* 0x000fe20007ffe0ff */
[----:B---3--:R-:W-:Y:S01]  /*a120*/  FMUL.FTZ R2, R5, R137 ;  /* 0x0000008905027220 */ /* 0x008fe20000410000 */
[----:B-1----:R-:W-:-:S04]  /*a130*/  @P1 IMAD.WIDE.U32 R4, R251, R6, RZ ;  /* 0x00000006fb041225 */ /* 0x002fc800078e00ff */
[----:B------:R-:W-:Y:S01]  /*a140*/  F2FP.F16.F32.PACK_AB R2, R2, R136 ;  /* 0x000000880202723e */ /* 0x000fe200000000ff */
[----:B------:R-:W-:Y:S01]  /*a150*/  @P1 IMAD R24, R251, R7, R5 ;  /* 0x00000007fb181224 */ /* 0x000fe200078e0205 */
[----:B------:R-:W-:Y:S01]  /*a160*/  @P1 MOV R23, R4 ;  /* 0x0000000400171202 */ /* 0x000fe20000000f00 */
[----:B------:R-:W-:Y:S06]  /*a170*/  @P1 BRA `(.L_x_1154) ;  /* 0x0000000000201947 */ /* 0x000fec0003800000 */
[----:B------:R-:W1:Y:S01]  /*a180*/  S2R R14, SR_CTAID.Y ;  /* 0x00000000000e7919 */ /* 0x000e620000002600 */
[----:B------:R-:W2:Y:S01]  /*a190*/  LDC.64 R6, c[0x0][0x290] ;  /* 0x0000a400ff067b82 */ /* 0x000ea20000000a00 */
[----:B-1----:R-:W-:Y:S01]  /*a1a0*/  SHF.R.S32.HI R12, RZ, 0x1f, R14 ;  /* 0x0000001fff0c7819 */ /* 0x002fe2000001140e */
[----:B--2---:R-:W-:-:S04]  /*a1b0*/  IMAD.WIDE.U32 R4, R14, R6, RZ ;  /* 0x000000060e047225 */ /* 0x004fc800078e00ff */
[----:B------:R-:W-:Y:S01]  /*a1c0*/  IMAD R12, R12, R6, RZ ;  /* 0x000000060c0c7224 */ /* 0x000fe200078e02ff */
[----:B------:R-:W-:-:S03]  /*a1d0*/  MOV R23, R4 ;  /* 0x0000000400177202 */ /* 0x000fc60000000f00 */
[----:B------:R-:W-:-:S05]  /*a1e0*/  IMAD R7, R14, R7, R12 ;  /* 0x000000070e077224 */ /* 0x000fca00078e020c */
[----:B------:R-:W-:-:S07]  /*a1f0*/  IADD3 R24, R5, R7, RZ ;  /* 0x0000000705187210 */ /* 0x000fce0007ffe0ff */
.L_x_1154:
[----:B------:R1:W-:Y:S01]  /*a200*/  STS [R0], R9 ;  /* 0x0000000900007388 */ /* 0x0003e20000000800 */
[----:B------:R-:W-:Y:S01]  /*a210*/  ULDC.U8 UR5, c[0x0][0x3d8] ;  /* 0x0000f60000057ab9 */ /* 0x000fe20000000000 */
[----:B------:R-:W2:Y:S01]  /*a220*/  @P3 LDC R14, c[0x0][0x2e8] ;  /* 0x0000ba00ff0e3b82 */ /* 0x000ea20000000800 */
[----:B------:R-:W-:Y:S01]  /*a230*/  ISETP.NE.AND P0, PT, RZ, UR5, PT ;  /* 0x00000005ff007c0c */ /* 0x000fe2000bf05270 */
[----:B------:R3:W-:Y:S01]  /*a240*/  STS [R8+0x2000], R11 ;  /* 0x0020000b08007388 */ /* 0x0007e20000000800 */
[----:B------:R-:W-:Y:S02]  /*a250*/  ULDC.U8 UR4, c[0x0][0x3d9] ;  /* 0x0000f64000047ab9 */ /* 0x000fe40000000000 */
[----:B------:R-:W-:Y:S01]  /*a260*/  ISETP.EQ.AND P0, PT, RZ, UR4, P0 ;  /* 0x00000004ff007c0c */ /* 0x000fe20008702270 */
[----:B------:R4:W-:Y:S01]  /*a270*/  STS [R8+0x2400], R10 ;  /* 0x0024000a08007388 */ /* 0x0009e20000000800 */
[----:B------:R-:W-:-:S03]  /*a280*/  ISETP.NE.AND P2, PT, RZ, UR4, PT ;  /* 0x00000004ff007c0c */ /* 0x000fc6000bf45270 */
[----:B------:R5:W-:Y:S01]  /*a290*/  STS [R13+0x2000], R2 ;  /* 0x002000020d007388 */ /* 0x000be20000000800 */
[----:B------:R-:W2:Y:S01]  /*a2a0*/  S2R R17, SR_CTAID.Y ;  /* 0x0000000000117919 */ /* 0x000ea20000002600 */
[----:B------:R-:W2:Y:S06]  /*a2b0*/  S2R R27, SR_CTAID.Z ;  /* 0x00000000001b7919 */ /* 0x000eac0000002700 */
[----:B------:R-:W-:Y:S02]  /*a2c0*/  @!P0 CS2R R4, SRZ ;  /* 0x0000000000048805 */ /* 0x000fe4000001ff00 */
[----:B------:R-:W2:Y:S01]  /*a2d0*/  @P2 LDC.64 R6, c[0x0][0x2c0] ;  /* 0x0000b000ff062b82 */ /* 0x000ea20000000a00 */
[----:B------:R-:W2:Y:S01]  /*a2e0*/  S2R R18, SR_CTAID.X ;  /* 0x0000000000127919 */ /* 0x000ea20000002500 */
[----:B-1----:R1:W1:Y:S01]  /*a2f0*/  @P4 MUFU.LG2 R9, R36 ;  /* 0x0000002400094308 */ /* 0x0022620000000c00 */
[----:B------:R1:W-:Y:S07]  /*a300*/  STS [R0+0x2000], R139 ;  /* 0x0020008b00007388 */ /* 0x0003ee0000000800 */
[----:B---3--:R3:W1:Y:S01]  /*a310*/  @P3 MUFU.LG2 R11, R37 ;  /* 0x00000025000b3308 */ /* 0x0086620000000c00 */
[----:B----4-:R-:W-:-:S02]  /*a320*/  P2R R8, PR, RZ, 0x4 ;  /* 0x00000004ff087803 */ /* 0x010fc40000000000 */
[----:B------:R-:W-:Y:S01]  /*a330*/  @!P0 PLOP3.LUT P2, PT, PT, PT, PT, 0x8, 0x0 ;  /* 0x000000000000881c */ /* 0x000fe20003f4e170 */
[----:B-----5:R-:W4:Y:S01]  /*a340*/  @P4 LDC R13, c[0x0][0x2e8] ;  /* 0x0000ba00ff0d4b82 */ /* 0x020f220000000800 */
[----:B------:R-:W-:Y:S11]  /*a350*/  @!P0 BRA `(.L_x_1155) ;  /* 0x0000000000188947 */ /* 0x000ff60003800000 */
[----:B------:R-:W5:Y:S01]  /*a360*/  S2R R4, SR_CTAID.Y ;  /* 0x0000000000047919 */ /* 0x000f620000002600 */
[----:B-1----:R-:W5:Y:S01]  /*a370*/  LDC R0, c[0x0][0x2c4] ;  /* 0x0000b100ff007b82 */ /* 0x002f620000000800 */
[----:B------:R-:W-:Y:S01]  /*a380*/  PLOP3.LUT P2, PT, PT, PT, PT, 0x80, 0x0 ;  /* 0x000000000000781c */ /* 0x000fe20003f4f070 */
[----:B-----5:R-:W-:-:S05]  /*a390*/  IMAD R4, R4, R0, RZ ;  /* 0x0000000004047224 */ /* 0x020fca00078e02ff */
[----:B------:R-:W-:-:S04]  /*a3a0*/  SEL R4, R4, R251, !P1 ;  /* 0x000000fb04047207 */ /* 0x000fc80004800000 */
[----:B------:R-:W-:-:S07]  /*a3b0*/  SHF.R.S32.HI R5, RZ, 0x1f, R4 ;  /* 0x0000001fff057819 */ /* 0x000fce0000011404 */
.L_x_1155:
[----:B------:R-:W-:-:S13]  /*a3c0*/  ISETP.NE.AND P0, PT, R8, RZ, PT ;  /* 0x000000ff0800720c */ /* 0x000fda0003f05270 */
[----:B------:R-:W3:Y:S01]  /*a3d0*/  @P0 LDC R8, c[0x0][0x2c0] ;  /* 0x0000b000ff080b82 */ /* 0x000ee20000000800 */
[----:B-12---:R-:W-:Y:S01]  /*a3e0*/  @P0 IMAD R0, R7, R6, RZ ;  /* 0x0000000607000224 */ /* 0x006fe200078e02ff */
[----:B------:R-:W-:Y:S01]  /*a3f0*/  @P0 MOV R2, 0x1 ;  /* 0x0000000100020802 */ /* 0x000fe20000000f00 */
[----:B------:R-:W-:Y:S06]  /*a400*/  @P0 BRA `(.L_x_1156) ;  /* 0x0000000000180947 */ /* 0x000fec0003800000 */
[----:B------:R-:W1:Y:S01]  /*a410*/  LDC R0, c[0x0][0x2c4] ;  /* 0x0000b100ff007b82 */ /* 0x000e620000000800 */
[----:B------:R-:W-:Y:S02]  /*a420*/  ISETP.NE.AND P0, PT, RZ, UR5, PT ;  /* 0x00000005ff007c0c */ /* 0x000fe4000bf05270 */
[----:B---3--:R-:W-:-:S05]  /*a430*/  MOV R8, 0x1 ;  /* 0x0000000100087802 */ /* 0x008fca0000000f00 */
[----:B------:R-:W2:Y:S08]  /*a440*/  LDC R2, c[0x0][0x270] ;  /* 0x00009c00ff027b82 */ /* 0x000eb00000000800 */
[----:B-1----:R-:W2:Y:S02]  /*a450*/  @P0 LDC R0, c[0x0][0x2e4] ;  /* 0x0000b900ff000b82 */ /* 0x002ea40000000800 */
[----:B--2---:R-:W-:-:S07]  /*a460*/  IMAD R2, R0, R2, RZ ;  /* 0x0000000200027224 */ /* 0x004fce00078e02ff */
.L_x_1156:
[----:B------:R-:W2:Y:S01]  /*a470*/  LDL.LU R19, [R1+0x8] ;  /* 0x0000080001137983 */ /* 0x000ea20000300800 */
[----:B------:R-:W1:Y:S01]  /*a480*/  @P6 LDC R16, c[0x0][0x2e8] ;  /* 0x0000ba00ff106b82 */ /* 0x000e620000000800 */
[----:B------:R-:W5:Y:S01]  /*a490*/  @P5 MUFU.LG2 R12, R39 ;  /* 0x00000027000c5308 */ /* 0x000f620000000c00 */
[----:B------:R-:W-:-:S06]  /*a4a0*/  IMAD R2, R17, R2, RZ ;  /* 0x0000000211027224 */ /* 0x000fcc00078e02ff */
[----:B------:R-:W-:Y:S01]  /*a4b0*/  BAR.SYNC.DEFER_BLOCKING 0x0 ;  /* 0x0000000000007b1d */ /* 0x000fe20000010000 */
[----:B------:R-:W-:Y:S01]  /*a4c0*/  ISETP.GE.AND P0, PT, R244, R239, PT ;  /* 0x000000eff400720c */ /* 0x000fe20003f06270 */
[----:B------:R-:W-:Y:S01]  /*a4d0*/  @P4 FMUL.FTZ R7, R9, 0.69314718246459960938 ;  /* 0x3f31721809074820 */ /* 0x000fe20000410000 */
[----:B------:R-:W-:Y:S01]  /*a4e0*/  MOV R21, 0x7f800000 ;  /* 0x7f80000000157802 */ /* 0x000fe20000000f00 */
[----:B------:R-:W-:Y:S01]  /*a4f0*/  @P3 FMUL.FTZ R9, R11, 0.69314718246459960938 ;  /* 0x3f3172180b093820 */ /* 0x000fe20000410000 */
[----:B------:R-:W-:-:S03]  /*a500*/  SEL R6, R2, RZ, !P2 ;  /* 0x000000ff02067207 */ /* 0x000fc60005000000 */
[----:B------:R-:W1:Y:S01]  /*a510*/  @P5 LDC R15, c[0x0][0x2e8] ;  /* 0x0000ba00ff0f5b82 */ /* 0x000e620000000800 */
[----:B------:R-:W5:Y:S01]  /*a520*/  @P6 MUFU.LG2 R10, R38 ;  /* 0x00000026000a6308 */ /* 0x000f620000000c00 */
[----:B------:R-:W-:Y:S01]  /*a530*/  LOP3.LUT P2, RZ, R252, 0x3, RZ, 0xc0, !PT ;  /* 0x00000003fcff7812 */ /* 0x000fe2000784c0ff */
[----:B---3--:R-:W-:Y:S01]  /*a540*/  IMAD R2, R18, R8, RZ ;  /* 0x0000000812027224 */ /* 0x008fe200078e02ff */
[----:B------:R-:W-:Y:S01]  /*a550*/  P2R R25, PR, RZ, 0x1 ;  /* 0x00000001ff197803 */ /* 0x000fe20000000000 */
[----:B----4-:R-:W-:Y:S01]  /*a560*/  @P4 FFMA.FTZ R21, R100, R13, R7 ;  /* 0x0000000d64154223 */ /* 0x010fe20000010007 */
[----:B------:R-:W-:Y:S01]  /*a570*/  IMAD R0, R27, R0, R6 ;  /* 0x000000001b007224 */ /* 0x000fe200078e0206 */
[----:B------:R-:W-:Y:S01]  /*a580*/  MOV R22, 0x7f800000 ;  /* 0x7f80000000167802 */ /* 0x000fe20000000f00 */
[----:B------:R-:W-:Y:S01]  /*a590*/  @P3 FFMA.FTZ R22, R99, R14, R9 ;  /* 0x0000000e63163223 */ /* 0x000fe20000010009 */
[----:B------:R-:W-:Y:S01]  /*a5a0*/  SHF.L.U32 R7, R2, 0x7, RZ ;  /* 0x0000000702077819 */ /* 0x000fe200000006ff */
[----:B-----5:R-:W-:Y:S01]  /*a5b0*/  @P5 FMUL.FTZ R2, R12, 0.69314718246459960938 ;  /* 0x3f3172180c025820 */ /* 0x020fe20000410000 */
[----:B------:R-:W-:Y:S01]  /*a5c0*/  BSSY B0, `(.L_x_1157) ;  /* 0x0000039000007945 */ /* 0x000fe20003800000 */
[----:B------:R-:W-:Y:S01]  /*a5d0*/  IMAD.MOV.U32 R20, RZ, RZ, 0x7f800000 ;  /* 0x7f800000ff147424 */ /* 0x000fe200078e00ff */
[----:B------:R-:W-:Y:S01]  /*a5e0*/  SHF.R.S32.HI R9, RZ, 0x1f, R7 ;  /* 0x0000001fff097819 */ /* 0x000fe20000011407 */
[----:B------:R-:W-:Y:S01]  /*a5f0*/  IMAD.MOV.U32 R13, RZ, RZ, 0x7f800000 ;  /* 0x7f800000ff0d7424 */ /* 0x000fe200078e00ff */
[----:B------:R3:W4:Y:S01]  /*a600*/  LDS.128 R28, [R200+0x3800] ;  /* 0x00380000c81c7984 */ /* 0x0007220000000c00 */
[----:B------:R-:W-:-:S04]  /*a610*/  @P6 FMUL.FTZ R6, R10, 0.69314718246459960938 ;  /* 0x3f3172180a066820 */ /* 0x000fc80000410000 */
[----:B-1----:R-:W-:Y:S01]  /*a620*/  @P6 FFMA.FTZ R20, R97, R16, R6 ;  /* 0x0000001061146223 */ /* 0x002fe20000010006 */
[----:B------:R-:W-:Y:S01]  /*a630*/  @P5 FFMA.FTZ R13, R3, R15, R2 ;  /* 0x0000000f030d5223 */ /* 0x000fe20000010002 */
[----:B--2---:R-:W-:-:S04]  /*a640*/  ISETP.GE.AND P0, PT, R19, R239, PT ;  /* 0x000000ef1300720c */ /* 0x004fc80003f06270 */
[----:B------:R-:W-:Y:S02]  /*a650*/  P2R R26, PR, RZ, 0x1 ;  /* 0x00000001ff1a7803 */ /* 0x000fe40000000000 */
[--C-:B------:R-:W-:Y:S02]  /*a660*/  IADD3 R12, P1, P0, R7, R4, R0.reuse ;  /* 0x00000004070c7210 */ /* 0x100fe4000783e000 */
[----:B------:R-:W-:-:S04]  /*a670*/  SHF.R.S32.HI R0, RZ, 0x1f, R0 ;  /* 0x0000001fff007819 */ /* 0x000fc80000011400 */
[----:B------:R-:W-:Y:S01]  /*a680*/  IADD3.X R9, R9, R5, R0, P1, P0 ;  /* 0x0000000509097210 */ /* 0x000fe20000fe0400 */
[----:B---34-:R-:W-:Y:S06]  /*a690*/  @P2 BRA `(.L_x_1158) ;  /* 0x0000000000ac2947 */ /* 0x018fec0003800000 */
        /* <DEDUP_REMOVED lines=9> */
[CC--:B------:R-:W-:Y:S01]  /*a730*/  ISETP.GE.AND P3, PT, R0.reuse, R239.reuse, PT ;  /* 0x000000ef0000720c */ /* 0x0c0fe20003f66270 */
[C---:B------:R-:W-:Y:S02]  /*a740*/  VIADD R4, R0.reuse, 0x40 ;  /* 0x0000004000047836 */ /* 0x040fe40000000000 */
[----:B------:R-:W-:Y:S01]  /*a750*/  VIADD R5, R0, 0x48 ;  /* 0x0000004800057836 */ /* 0x000fe20000000000 */
[-C--:B------:R-:W-:Y:S02]  /*a760*/  ISETP.GE.AND P2, PT, R3, R239.reuse, PT ;  /* 0x000000ef0300720c */ /* 0x080fe40003f46270 */
[-C--:B------:R-:W-:Y:S02]  /*a770*/  ISETP.GE.AND P1, PT, R4, R239.reuse, PT ;  /* 0x000000ef0400720c */ /* 0x080fe40003f26270 */
[----:B------:R-:W-:-:S05]  /*a780*/  ISETP.GE.AND P0, PT, R5, R239, PT ;  /* 0x000000ef0500720c */ /* 0x000fca0003f06270 */
[----:B------:R-:W1:Y:S01]  /*a790*/  @!P3 LDC.64 R6, c[0x0][0x2b0] ;  /* 0x0000ac00ff06bb82 */ /* 0x000e620000000a00 */
[----:B------:R-:W-:-:S03]  /*a7a0*/  @!P3 IMAD R0, R0, R8, RZ ;  /* 0x000000080000b224 */ /* 0x000fc600078e02ff */
[----:B------:R-:W-:Y:S02]  /*a7b0*/  @!P2 IMAD R3, R3, R8, RZ ;  /* 0x000000080303a224 */ /* 0x000fe400078e02ff */
[C---:B------:R-:W-:Y:S02]  /*a7c0*/  @!P3 IADD3 R2, P4, R0.reuse, R12, RZ ;  /* 0x0000000c0002b210 */ /* 0x040fe40007f9e0ff */
[----:B------:R-:W2:Y:S02]  /*a7d0*/  @!P2 LDC.64 R14, c[0x0][0x2b0] ;  /* 0x0000ac00ff0eab82 */ /* 0x000ea40000000a00 */
[----:B------:R-:W-:-:S06]  /*a7e0*/  @!P3 LEA.HI.X.SX32 R0, R0, R9, 0x1, P4 ;  /* 0x000000090000b211 */ /* 0x000fcc00020f0eff */
[----:B------:R-:W3:Y:S01]  /*a7f0*/  @!P1 LDC.64 R18, c[0x0][0x2b0] ;  /* 0x0000ac00ff129b82 */ /* 0x000ee20000000a00 */
[----:B-1----:R-:W-:-:S07]  /*a800*/  @!P3 LEA R10, P4, R2, R6, 0x2 ;  /* 0x00000006020ab211 */ /* 0x002fce00078810ff */
[----:B------:R-:W1:Y:S01]  /*a810*/  @!P0 LDC.64 R16, c[0x0][0x2b0] ;  /* 0x0000ac00ff108b82 */ /* 0x000e620000000a00 */
[----:B------:R-:W-:Y:S01]  /*a820*/  @!P3 LEA.HI.X R11, R2, R7, R0, 0x2, P4 ;  /* 0x00000007020bb211 */ /* 0x000fe200020f1400 */
[----:B------:R-:W-:Y:S01]  /*a830*/  @!P1 IMAD R2, R4, R8, RZ ;  /* 0x0000000804029224 */ /* 0x000fe200078e02ff */
[----:B------:R-:W-:-:S03]  /*a840*/  @!P2 IADD3 R0, P4, R3, R12, RZ ;  /* 0x0000000c0300a210 */ /* 0x000fc60007f9e0ff */
[----:B------:R4:W-:Y:S01]  /*a850*/  @!P3 STG.E desc[UR28][R10.64], R21 ;  /* 0x000000150a00b986 */ /* 0x0009e2000c10191c */
        /* <DEDUP_REMOVED lines=15> */
.L_x_1158:
[----:B------:R-:W-:Y:S05]  /*a950*/  BSYNC B0 ;  /* 0x0000000000007941 */ /* 0x000fea0003800000 */
.L_x_1157:
[----:B------:R-:W2:Y:S01]  /*a960*/  LDL.LU R0, [R1+0xc] ;  /* 0x00000c0001007983 */ /* 0x000ea20000300800 */
[----:B------:R-:W-:Y:S01]  /*a970*/  ISETP.NE.AND P6, PT, R25, RZ, PT ;  /* 0x000000ff1900720c */ /* 0x000fe20003fc5270 */
[----:B------:R-:W-:Y:S02]  /*a980*/  ULDC.64 UR4, c[0x0][0x2a0] ;  /* 0x0000a80000047ab9 */ /* 0x000fe40000000a00 */
[----:B----4-:R-:W3:Y:S04]  /*a990*/  LDL.LU R10, [R1+0x10] ;  /* 0x00001000010a7983 */ /* 0x010ee80000300800 */
[----:B------:R-:W4:Y:S04]  /*a9a0*/  LDL.LU.64 R8, [R1] ;  /* 0x0000000001087983 */ /* 0x000f280000300a00 */
[----:B------:R-:W5:Y:S04]  /*a9b0*/  LDL.LU R7, [R1+0x20] ;  /* 0x0000200001077983 */ /* 0x000f680000300800 */
[----:B------:R-:W5:Y:S04]  /*a9c0*/  LDL.LU R5, [R1+0x1c] ;  /* 0x00001c0001057983 */ /* 0x000f680000300800 */
[----:B------:R-:W5:Y:S01]  /*a9d0*/  LDL.LU R4, [R1+0x18] ;  /* 0x0000180001047983 */ /* 0x000f620000300800 */
[----:B------:R-:W-:Y:S01]  /*a9e0*/  BSSY B0, `(.L_x_1159) ;  /* 0x0000019000007945 */ /* 0x000fe20003800000 */
[----:B--2---:R-:W-:-:S02]  /*a9f0*/  ISETP.GE.AND P1, PT, R0, R239, PT ;  /* 0x000000ef0000720c */ /* 0x004fc40003f26270 */
[----:B------:R-:W-:Y:S02]  /*aa00*/  SHF.R.S32.HI R0, RZ, 0x1f, R27 ;  /* 0x0000001fff007819 */ /* 0x000fe4000001141b */
[----:B---3--:R-:W-:-:S03]  /*aa10*/  ISETP.GE.AND P2, PT, R10, R239, PT ;  /* 0x000000ef0a00720c */ /* 0x008fc60003f46270 */
[----:B------:R-:W-:Y:S01]  /*aa20*/  IMAD R0, R0, UR4, RZ ;  /* 0x0000000400007c24 */ /* 0x000fe2000f8e02ff */
[----:B----4-:R-:W-:-:S03]  /*aa30*/  IADD3 R2, P0, R8, R23, RZ ;  /* 0x0000001708027210 */ /* 0x010fc60007f1e0ff */
[----:B------:R-:W-:Y:S01]  /*aa40*/  IMAD R0, R27, UR5, R0 ;  /* 0x000000051b007c24 */ /* 0x000fe2000f8e0200 */
[-C--:B-----5:R-:W-:Y:S01]  /*aa50*/  ISETP.GE.AND P3, PT, R7, R239.reuse, PT ;  /* 0x000000ef0700720c */ /* 0x0a0fe20003f66270 */
[----:B------:R-:W-:Y:S02]  /*aa60*/  IMAD.X R3, R9, 0x1, R24, P0 ;  /* 0x0000000109037824 */ /* 0x000fe400000e0618 */
[----:B------:R1:W2:Y:S01]  /*aa70*/  LDS.128 R8, [R200] ;  /* 0x00000000c8087984 */ /* 0x0002a20000000c00 */
[-C--:B------:R-:W-:Y:S01]  /*aa80*/  ISETP.GE.AND P4, PT, R5, R239.reuse, PT ;  /* 0x000000ef0500720c */ /* 0x080fe20003f86270 */
[----:B------:R-:W-:Y:S01]  /*aa90*/  IMAD.WIDE.U32 R12, R27, UR4, R2 ;  /* 0x000000041b0c7c25 */ /* 0x000fe2000f8e0002 */
[----:B------:R-:W-:-:S03]  /*aaa0*/  ISETP.GE.AND P5, PT, R4, R239, PT ;  /* 0x000000ef0400720c */ /* 0x000fc60003fa6270 */
[----:B------:R-:W-:Y:S01]  /*aab0*/  IMAD.IADD R7, R13, 0x1, R0 ;  /* 0x000000010d077824 */ /* 0x000fe200078e0200 */
[----:B------:R-:W-:Y:S09]  /*aac0*/  @P6 BRA `(.L_x_1160) ;  /* 0x0000000000286947 */ /* 0x000ff20003800000 */
        /* <DEDUP_REMOVED lines=10> */
.L_x_1160:
[----:B------:R-:W-:Y:S05]  /*ab70*/  BSYNC B0 ;  /* 0x0000000000007941 */ /* 0x000fea0003800000 */
.L_x_1159:
[----:B------:R-:W4:Y:S01]  /*ab80*/  LDL.LU R0, [R1+0x14] ;  /* 0x0000140001007983 */ /* 0x000f220000300800 */
[----:B------:R-:W-:Y:S01]  /*ab90*/  ISETP.NE.AND P0, PT, R26, RZ, PT ;  /* 0x000000ff1a00720c */ /* 0x000fe20003f05270 */
[----:B------:R-:W-:Y:S02]  /*aba0*/  BSSY B0, `(.L_x_1161) ;  /* 0x0000011000007945 */ /* 0x000fe40003800000 */
[----:B--23--:R2:W3:Y:S01]  /*abb0*/  LDS.128 R8, [R200+0x800] ;  /* 0x00080000c8087984 */ /* 0x00c4e20000000c00 */
[----:B----4-:R-:W-:-:S09]  /*abc0*/  ISETP.GE.AND P6, PT, R0, R239, PT ;  /* 0x000000ef0000720c */ /* 0x010fd20003fc6270 */
[----:B--23--:R-:W-:Y:S05]  /*abd0*/  @P0 BRA `(.L_x_1162) ;  /* 0x0000000000340947 */ /* 0x00cfea0003800000 */
        /* <DEDUP_REMOVED lines=12> */
[----:B------:R2:W-:Y:S02]  /*aca0*/  STG.E.128 desc[UR28][R4.64], R8 ;  /* 0x0000000804007986 */ /* 0x0005e4000c101d1c */
.L_x_1162:
[----:B------:R-:W-:Y:S05]  /*acb0*/  BSYNC B0 ;  /* 0x0000000000007941 */ /* 0x000fea0003800000 */
.L_x_1161:
[----:B--2---:R2:W3:Y:S01]  /*acc0*/  LDS.128 R8, [R200+0x1000] ;  /* 0x00100000c8087984 */ /* 0x0044e20000000c00 */
        /* <DEDUP_REMOVED lines=15> */
.L_x_1164:
[----:B------:R-:W-:Y:S05]  /*adc0*/  BSYNC B0 ;  /* 0x0000000000007941 */ /* 0x000fea0003800000 */
.L_x_1163:
        /* <DEDUP_REMOVED lines=16> */
.L_x_1166:
[----:B------:R-:W-:Y:S05]  /*aed0*/  BSYNC B0 ;  /* 0x0000000000007941 */ /* 0x000fea0003800000 */
.L_x_1165:
        /* <DEDUP_REMOVED lines=16> */
.L_x_1168:
[----:B------:R-:W-:Y:S05]  /*afe0*/  BSYNC B0 ;  /* 0x0000000000007941 */ /* 0x000fea0003800000 */
.L_x_1167:
        /* <DEDUP_REMOVED lines=16> */
.L_x_1170:
[----:B------:R-:W-:Y:S05]  /*b0f0*/  BSYNC B0 ;  /* 0x0000000000007941 */ /* 0x000fea0003800000 */
.L_x_1169:
        /* <DEDUP_REMOVED lines=16> */
.L_x_1172:
[----:B------:R-:W-:Y:S05]  /*b200*/  BSYNC B0 ;  /* 0x0000000000007941 */ /* 0x000fea0003800000 */
.L_x_1171:
        /* <DEDUP_REMOVED lines=15> */
.L_x_1146:
[----:B------:R-:W1:Y:S01]  /*b300*/  LDC.U8 R0, c[0x0][0x3d9] ;  /* 0x0000f640ff007b82 */ /* 0x000e620000000000 */
[----:B------:R-:W-:Y:S01]  /*b310*/  ISETP.NE.AND P0, PT, R251, -0x1, PT ;  /* 0xfffffffffb00780c */ /* 0x000fe20003f05270 */
[----:B------:R-:W-:Y:S01]  /*b320*/  IMAD.IADD R14, R14, 0x1, -R239 ;  /* 0x000000010e0e7824 */ /* 0x000fe200078e0aef */
[----:B------:R-:W-:Y:S01]  /*b330*/  LEA.HI R11, R44, R155, RZ, 0x3 ;  /* 0x0000009b2c0b7211 */ /* 0x000fe200078f18ff */
[----:B------:R-:W-:Y:S01]  /*b340*/  ULDC.64 UR4, c[0x0][0x2a0] ;  /* 0x0000a80000047ab9 */ /* 0x000fe20000000a00 */
[----:B------:R-:W-:Y:S01]  /*b350*/  LOP3.LUT P5, RZ, R155, 0x7, RZ, 0xc0, !PT ;  /* 0x000000079bff7812 */ /* 0x000fe200078ac0ff */
[----:B------:R-:W-:Y:S01]  /*b360*/  BSSY B0, `(.L_x_1173) ;  /* 0x0000045000007945 */ /* 0x000fe20003800000 */
[----:B------:R-:W-:Y:S01]  /*b370*/  LOP3.LUT R8, R11, 0x1ffffff8, RZ, 0xc0, !PT ;  /* 0x1ffffff80b087812 */ /* 0x000fe200078ec0ff */
[----:B------:R-:W2:Y:S08]  /*b380*/  LDC.U8 R4, c[0x0][0x3d8] ;  /* 0x0000f600ff047b82 */ /* 0x000eb00000000000 */
[----:B------:R-:W3:Y:S01]  /*b390*/  @!P0 LDC.64 R2, c[0x0][0x290] ;  /* 0x0000a400ff028b82 */ /* 0x000ee20000000a00 */
[----:B-1----:R-:W-:-:S07]  /*b3a0*/  ISETP.NE.AND P2, PT, R0, RZ, PT ;  /* 0x000000ff0000720c */ /* 0x002fce0003f45270 */
[----:B------:R-:W1:Y:S01]  /*b3b0*/  @P0 LDC.64 R6, c[0x0][0x298] ;  /* 0x0000a600ff060b82 */ /* 0x000e620000000a00 */
[C---:B--2---:R-:W-:Y:S02]  /*b3c0*/  ISETP.NE.AND P1, PT, R4.reuse, RZ, PT ;  /* 0x000000ff0400720c */ /* 0x044fe40003f25270 */
[----:B------:R-:W-:Y:S02]  /*b3d0*/  ISETP.NE.AND P3, PT, R4, RZ, !P2 ;  /* 0x000000ff0400720c */ /* 0x000fe40005765270 */
[----:B------:R-:W-:-:S03]  /*b3e0*/  ISETP.EQ.AND P1, PT, R0, RZ, P1 ;  /* 0x000000ff0000720c */ /* 0x000fc60000f22270 */
[----:B------:R-:W2:Y:S01]  /*b3f0*/  @!P2 LDC R10, c[0x0][0x2c4] ;  /* 0x0000b100ff0aab82 */ /* 0x000ea20000000800 */
[----:B------:R-:W-:Y:S02]  /*b400*/  @!P0 SHF.R.S32.HI R0, RZ, 0x1f, R45 ;  /* 0x0000001fff008819 */ /* 0x000fe4000001142d */
[----:B------:R-:W-:-:S03]  /*b410*/  ISETP.NE.OR P4, PT, R251, -0x1, !P1 ;  /* 0xfffffffffb00780c */ /* 0x000fc60004f85670 */
[----:B---3--:R-:W-:Y:S02]  /*b420*/  @!P0 IMAD R0, R0, R2, RZ ;  /* 0x0000000200008224 */ /* 0x008fe400078e02ff */
[----:B------:R-:W3:Y:S02]  /*b430*/  @P2 LDC.64 R12, c[0x0][0x2c0] ;  /* 0x0000b000ff0c2b82 */ /* 0x000ee40000000a00 */
[----:B------:R-:W-:Y:S02]  /*b440*/  @!P0 IMAD R0, R45, R3, R0 ;  /* 0x000000032d008224 */ /* 0x000fe400078e0200 */
[----:B-1----:R-:W-:Y:S01]  /*b450*/  @P0 IMAD.WIDE.U32 R4, R251, R6, RZ ;  /* 0x00000006fb040225 */ /* 0x002fe200078e00ff */
[----:B------:R-:W-:-:S03]  /*b460*/  @!P1 CS2R R18, SRZ ;  /* 0x0000000000129805 */ /* 0x000fc6000001ff00 */
[----:B------:R-:W1:Y:S01]  /*b470*/  @P1 LDC R9, c[0x0][0x2c4] ;  /* 0x0000b100ff091b82 */ /* 0x000e620000000800 */
[----:B------:R-:W-:Y:S02]  /*b480*/  @P0 IMAD R6, R251, R7, R5 ;  /* 0x00000007fb060224 */ /* 0x000fe400078e0205 */
[----:B------:R-:W-:-:S04]  /*b490*/  @!P0 IMAD.WIDE.U32 R2, R45, R2, RZ ;  /* 0x000000022d028225 */ /* 0x000fc800078e00ff */
[----:B------:R-:W-:Y:S01]  /*b4a0*/  IMAD.IADD R5, R155, 0x1, -R8 ;  /* 0x000000019b057824 */ /* 0x000fe200078e0a08 */
[----:B--2---:R-:W2:Y:S01]  /*b4b0*/  @P3 LDC R10, c[0x0][0x2e4] ;  /* 0x0000b900ff0a3b82 */ /* 0x004ea20000000800 */
[----:B------:R-:W-:Y:S02]  /*b4c0*/  @!P0 IMAD.MOV.U32 R4, RZ, RZ, R2 ;  /* 0x000000ffff048224 */ /* 0x000fe400078e0002 */
[----:B------:R-:W-:Y:S02]  /*b4d0*/  IMAD.SHL.U32 R5, R5, 0x8, RZ ;  /* 0x0000000805057824 */ /* 0x000fe400078e00ff */
[----:B------:R-:W-:Y:S02]  /*b4e0*/  @!P0 IMAD.IADD R6, R3, 0x1, R0 ;  /* 0x0000000103068824 */ /* 0x000fe400078e0200 */
[----:B------:R-:W-:Y:S01]  /*b4f0*/  @P2 IMAD.MOV.U32 R0, RZ, RZ, 0x1 ;  /* 0x00000001ff002424 */ /* 0x000fe200078e00ff */
[----:B------:R-:W4:Y:S01]  /*b500*/  @P2 LDC R17, c[0x0][0x2c0] ;  /* 0x0000b000ff112b82 */ /* 0x000f220000000800 */
[----:B------:R-:W-:Y:S01]  /*b510*/  IADD3 R8, P0, R5, R4, RZ ;  /* 0x0000000405087210 */ /* 0x000fe20007f1e0ff */
[----:B---3--:R-:W-:Y:S01]  /*b520*/  @P2 IMAD R16, R13, R12, RZ ;  /* 0x0000000c0d102224 */ /* 0x008fe200078e02ff */
[----:B------:R-:W-:-:S04]  /*b530*/  SHF.R.S32.HI R4, RZ, 0x3, R11 ;  /* 0x00000003ff047819 */ /* 0x000fc8000001140b */
[C---:B------:R-:W-:Y:S01]  /*b540*/  ISETP.GE.OR P3, PT, R4.reuse, R14, P5 ;  /* 0x0000000e0400720c */ /* 0x040fe20002f66670 */
[----:B-1----:R-:W-:Y:S01]  /*b550*/  @!P4 IMAD R251, R45, R9, RZ ;  /* 0x000000092dfbc224 */ /* 0x002fe200078e02ff */
[----:B------:R-:W-:Y:S01]  /*b560*/  LEA.HI.X.SX32 R9, R5, R6, 0x1, P0 ;  /* 0x0000000605097211 */ /* 0x000fe200000f0eff */
[C---:B------:R-:W-:Y:S01]  /*b570*/  VIADD R20, R4.reuse, 0x10 ;  /* 0x0000001004147836 */ /* 0x040fe20000000000 */
[C---:B------:R-:W-:Y:S01]  /*b580*/  ISETP.GE.AND P0, PT, R4.reuse, R14, PT ;  /* 0x0000000e0400720c */ /* 0x040fe20003f06270 */
[C---:B------:R-:W-:Y:S01]  /*b590*/  VIADD R23, R4.reuse, 0x30 ;  /* 0x0000003004177836 */ /* 0x040fe20000000000 */
[----:B------:R-:W-:Y:S01]  /*b5a0*/  SHF.R.S32.HI R6, RZ, 0x1f, R29 ;  /* 0x0000001fff067819 */ /* 0x000fe2000001141d */
[----:B------:R-:W-:Y:S01]  /*b5b0*/  VIADD R25, R4, 0x40 ;  /* 0x0000004004197836 */ /* 0x000fe20000000000 */
[----:B------:R-:W-:Y:S01]  /*b5c0*/  SHF.R.S32.HI R5, RZ, 0x1f, R4 ;  /* 0x0000001fff057819 */ /* 0x000fe20000011404 */
[----:B--2---:R-:W-:Y:S01]  /*b5d0*/  @!P2 IMAD R0, R10, R15, RZ ;  /* 0x0000000f0a00a224 */ /* 0x004fe200078e02ff */
[----:B------:R-:W-:Y:S01]  /*b5e0*/  IADD3 R21, R4, 0x20, RZ ;  /* 0x0000002004157810 */ /* 0x000fe20007ffe0ff */
[----:B------:R-:W-:Y:S01]  /*b5f0*/  IMAD R6, R6, UR4, RZ ;  /* 0x0000000406067c24 */ /* 0x000fe2000f8e02ff */
[----:B------:R-:W-:Y:S01]  /*b600*/  @P1 SHF.R.S32.HI R19, RZ, 0x1f, R251 ;  /* 0x0000001fff131819 */ /* 0x000fe200000114fb */
[----:B------:R-:W-:Y:S01]  /*b610*/  IMAD R0, R45, R0, RZ ;  /* 0x000000002d007224 */ /* 0x000fe200078e02ff */
[----:B------:R-:W-:Y:S01]  /*b620*/  @P1 MOV R18, R251 ;  /* 0x000000fb00121202 */ /* 0x000fe20000000f00 */
[C---:B------:R-:W-:Y:S01]  /*b630*/  IMAD R6, R29.reuse, UR5, R6 ;  /* 0x000000051d067c24 */ /* 0x040fe2000f8e0206 */
[----:B------:R-:W-:Y:S01]  /*b640*/  P2R R28, PR, RZ, 0x8 ;  /* 0x00000008ff1c7803 */ /* 0x000fe20000000000 */
[----:B------:R-:W-:Y:S01]  /*b650*/  IMAD.WIDE.U32 R8, R29, UR4, R8 ;  /* 0x000000041d087c25 */ /* 0x000fe2000f8e0008 */
[----:B------:R-:W-:-:S02]  /*b660*/  SEL R15, R0, RZ, !P1 ;  /* 0x000000ff000f7207 */ /* 0x000fc40004800000 */
[-C--:B------:R-:W-:Y:S01]  /*b670*/  ISETP.GE.AND P3, PT, R20, R14.reuse, PT ;  /* 0x0000000e1400720c */ /* 0x080fe20003f66270 */
[----:B------:R-:W-:Y:S01]  /*b680*/  @!P2 IMAD.MOV.U32 R16, RZ, RZ, R10 ;  /* 0x000000ffff10a224 */ /* 0x000fe200078e000a */
[-C--:B------:R-:W-:Y:S01]  /*b690*/  ISETP.GE.AND P1, PT, R23, R14.reuse, PT ;  /* 0x0000000e1700720c */ /* 0x080fe20003f26270 */
[----:B------:R-:W-:Y:S01]  /*b6a0*/  @!P2 IMAD.MOV.U32 R17, RZ, RZ, 0x1 ;  /* 0x00000001ff11a424 */ /* 0x000fe200078e00ff */
[-C--:B------:R-:W-:Y:S01]  /*b6b0*/  ISETP.GE.AND P2, PT, R21, R14.reuse, PT ;  /* 0x0000000e1500720c */ /* 0x080fe20003f46270 */
[----:B------:R-:W-:Y:S01]  /*b6c0*/  IMAD.WIDE R2, R222, 0x80, R4 ;  /* 0x00000080de027825 */ /* 0x000fe200078e0204 */
[----:B------:R-:W-:Y:S02]  /*b6d0*/  ISETP.GE.AND P6, PT, R25, R14, PT ;  /* 0x0000000e1900720c */ /* 0x000fe40003fc6270 */
[----:B------:R-:W-:Y:S01]  /*b6e0*/  IADD3 R26, R4, 0x50, RZ ;  /* 0x00000050041a7810 */ /* 0x000fe20007ffe0ff */
[----:B------:R-:W-:Y:S01]  /*b6f0*/  IMAD.IADD R7, R6, 0x1, R9 ;  /* 0x0000000106077824 */ /* 0x000fe200078e0209 */
[----:B----4-:R-:W-:Y:S09]  /*b700*/  @P0 BRA `(.L_x_1174) ;  /* 0x0000000000280947 */ /* 0x010ff20003800000 */
        /* <DEDUP_REMOVED lines=10> */
.L_x_1174:
[----:B------:R-:W-:Y:S05]  /*b7b0*/  BSYNC B0 ;  /* 0x0000000000007941 */ /* 0x000fea0003800000 */
.L_x_1173:
        /* <DEDUP_REMOVED lines=17> */
.L_x_1176:
[----:B------:R-:W-:Y:S05]  /*b8d0*/  BSYNC B0 ;  /* 0x0000000000007941 */ /* 0x000fea0003800000 */
.L_x_1175:
        /* <DEDUP_REMOVED lines=17> */
.L_x_1178:
[----:B------:R-:W-:Y:S05]  /*b9f0*/  BSYNC B0 ;  /* 0x0000000000007941 */ /* 0x000fea0003800000 */
.L_x_1177:
        /* <DEDUP_REMOVED lines=16> */
.L_x_1180:
[----:B------:R-:W-:Y:S05]  /*bb00*/  BSYNC B0 ;  /* 0x0000000000007941 */ /* 0x000fea0003800000 */
.L_x_1179:
[----:B------:R-:W-:Y:S01]  /*bb10*/  LOP3.LUT P1, RZ, R155, 0x7, RZ, 0xc0, !PT ;  /* 0x000000079bff7812 */ /* 0x000fe2000782c0ff */
[----:B------:R-:W-:Y:S03]  /*bb20*/  BSSY B0, `(.L_x_1181) ;  /* 0x0000011000007945 */ /* 0x000fe60003800000 */
[----:B------:R-:W-:-:S04]  /*bb30*/  ISETP.GE.OR P0, PT, R20, R14, P1 ;  /* 0x0000000e1400720c */ /* 0x000fc80000f06670 */
        /* <DEDUP_REMOVED lines=15> */
.L_x_1182:
[----:B------:R-:W-:Y:S05]  /*bc30*/  BSYNC B0 ;  /* 0x0000000000007941 */ /* 0x000fea0003800000 */
.L_x_1181:
        /* <DEDUP_REMOVED lines=18> */
.L_x_1184:
[----:B------:R-:W-:Y:S05]  /*bd60*/  BSYNC B0 ;  /* 0x0000000000007941 */ /* 0x000fea0003800000 */
.L_x_1183:
        /* <DEDUP_REMOVED lines=15> */
.L_x_1186:
[----:B------:R-:W-:Y:S05]  /*be60*/  BSYNC B0 ;  /* 0x0000000000007941 */ /* 0x000fea0003800000 */
.L_x_1185:
        /* <DEDUP_REMOVED lines=17> */
.L_x_1188:
[----:B------:R-:W-:Y:S05]  /*bf80*/  BSYNC B0 ;  /* 0x0000000000007941 */ /* 0x000fea0003800000 */
.L_x_1187:
[----:B------:R-:W-:Y:S01]  /*bf90*/  ISETP.NE.AND P0, PT, R28, RZ, PT ;  /* 0x000000ff1c00720c */ /* 0x000fe20003f05270 */
[----:B------:R-:W-:Y:S01]  /*bfa0*/  BSSY B0, `(.L_x_1189) ;  /* 0x000000b000007945 */ /* 0x000fe20003800000 */
[----:B------:R-:W-:-:S11]  /*bfb0*/  IADD3.X R6, R15, R19, R16, P2, P1 ;  /* 0x000000130f067210 */ /* 0x000fd600017e2410 */
        /* <DEDUP_REMOVED lines=9> */
.L_x_1190:
[----:B------:R-:W-:Y:S05]  /*c050*/  BSYNC B0 ;  /* 0x0000000000007941 */ /* 0x000fea0003800000 */
.L_x_1189:
[----:B------:R-:W-:Y:S01]  /*c060*/  ISETP.NE.AND P0, PT, R27, RZ, PT ;  /* 0x000000ff1b00720c */ /* 0x000fe20003f05270 */
[----:B------:R-:W-:Y:S01]  /*c070*/  BSSY B0, `(.L_x_1191) ;  /* 0x0000010000007945 */ /* 0x000fe20003800000 */
[----:B------:R-:W-:-:S04]  /*c080*/  LOP3.LUT P5, RZ, R155, 0x7, RZ, 0xc0, !PT ;  /* 0x000000079bff7812 */ /* 0x000fc800078ac0ff */
        /* <DEDUP_REMOVED lines=14> */
.L_x_1192:
[----:B------:R-:W-:Y:S05]  /*c170*/  BSYNC B0 ;  /* 0x0000000000007941 */ /* 0x000fea0003800000 */
.L_x_1191:
        /* <DEDUP_REMOVED lines=10> */
.L_x_1194:
[----:B------:R-:W-:Y:S05]  /*c220*/  BSYNC B0 ;  /* 0x0000000000007941 */ /* 0x000fea0003800000 */
.L_x_1193:
        /* <DEDUP_REMOVED lines=10> */
.L_x_1196:
[----:B------:R-:W-:Y:S05]  /*c2d0*/  BSYNC B0 ;  /* 0x0000000000007941 */ /* 0x000fea0003800000 */
.L_x_1195:
        /* <DEDUP_REMOVED lines=10> */
.L_x_1198:
[----:B------:R-:W-:Y:S05]  /*c380*/  BSYNC B0 ;  /* 0x0000000000007941 */ /* 0x000fea0003800000 */
.L_x_1197:
        /* <DEDUP_REMOVED lines=10> */
.L_x_1200:
[----:B------:R-:W-:Y:S05]  /*c430*/  BSYNC B0 ;  /* 0x0000000000007941 */ /* 0x000fea0003800000 */
.L_x_1199:
        /* <DEDUP_REMOVED lines=10> */
.L_x_1202:
[----:B------:R-:W-:Y:S05]  /*c4e0*/  BSYNC B0 ;  /* 0x0000000000007941 */ /* 0x000fea0003800000 */
.L_x_1201:
        /* <DEDUP_REMOVED lines=10> */
.L_x_1203:
        /* <DEDUP_REMOVED lines=15> */
.L_x_2584:


//--------------------- .text._ZN5flash16flash_fwd_kernelI23Flash_fwd_kernel_traitsILi64ELi128ELi64ELi4ELb0ELb0EN7cutlass6half_tE19Flash_kernel_traitsILi64ELi128ELi64ELi4ES3_EELb0ELb0ELb0ELb0ELb0ELb1ELb1ELb0EEEvNS_16Flash_fwd_paramsE --------------------------
	.section	.text._ZN5flash16flash_fwd_kernelI23Flash_fwd_kernel_traitsILi64ELi128ELi64ELi4ELb0ELb0EN7cutlass6half_tE19Flash_kernel_traitsILi64ELi128ELi64ELi4ES3_EELb0ELb0ELb0ELb0ELb0ELb1ELb1ELb0EEEvNS_16Flash_fwd_paramsE,"ax",@progbits
	.align	128
        .global         _ZN5flash16flash_fwd_kernelI23Flash_fwd_kernel_traitsILi64ELi128ELi64ELi4ELb0ELb0EN7cutlass6half_tE19Flash_kernel_traitsILi64ELi128ELi64ELi4ES3_EELb0ELb0ELb0ELb0ELb0ELb1ELb1ELb0EEEvNS_16Flash_fwd_paramsE
        .type           _ZN5flash16flash_fwd_kernelI23Flash_fwd_kernel_traitsILi64ELi128ELi64ELi4ELb0ELb0EN7cutlass6half_tE19Flash_kernel_traitsILi64ELi128ELi64ELi4ES3_EELb0ELb0ELb0ELb0ELb0ELb1ELb1ELb0EEEvNS_16Flash_fwd_paramsE,@function
        .size           _ZN5flash16flash_fwd_kernelI23Flash_fwd_kernel_traitsILi64ELi128ELi64ELi4ELb0ELb0EN7cutlass6half_tE19Flash_kernel_traitsILi64ELi128ELi64ELi4ES3_EELb0ELb0ELb0ELb0ELb0ELb1ELb1ELb0EEEvNS_16Flash_fwd_paramsE,(.L_x_2585 - _ZN5flash16flash_fwd_kernelI23Flash_fwd_kernel_traitsILi64ELi128ELi64ELi4ELb0ELb0EN7cutlass6half_tE19Flash_kernel_traitsILi64ELi128ELi64ELi4ES3_EELb0ELb0ELb0ELb0ELb0ELb1ELb1ELb0EEEvNS_16Flash_fwd_paramsE)
        .other          _ZN5flash16flash_fwd_kernelI23Flash_fwd_kernel_traitsILi64ELi128ELi64ELi4ELb0ELb0EN7cutlass6half_tE19Flash_kernel_traitsILi64ELi128ELi64ELi4ES3_EELb0ELb0ELb0ELb0ELb0ELb1ELb1ELb0EEEvNS_16Flash_fwd_paramsE,@"STO_CUDA_ENTRY STV_DEFAULT"
_ZN5flash16flash_fwd_kernelI23Flash_fwd_kernel_traitsILi64ELi128ELi64ELi4ELb0ELb0EN7cutlass6half_tE19Flash_kernel_traitsILi64ELi128ELi64ELi4ES3_EELb0ELb0ELb0ELb0ELb0ELb1ELb1ELb0EEEvNS_16Flash_fwd_paramsE:
.text._ZN5flash16flash_fwd_kernelI23Flash_fwd_kernel_traitsILi64ELi128ELi64ELi4ELb0ELb0EN7cutlass6half_tE19Flash_kernel_traitsILi64ELi128ELi64ELi4ES3_EELb0ELb0ELb0ELb0ELb0ELb1ELb1ELb0EEEvNS_16Flash_fwd_paramsE:
[----:B------:R-:W-:Y:S08]  /*0000*/  LDC R1, c[0x0][0x28] ;  /* 0x00000a00ff017b82 */ /* 0x000ff00000000800 */
[----:B------:R-:W1:Y:S01]  /*0010*/  LDC.64 R2, c[0x0][0x300] ;  /* 0x0000c000ff027b82 */ /* 0x000e620000000a00 */
[----:B------:R-:W2:Y:S01]  /*0020*/  S2R R16, SR_CTAID.Y ;  /* 0x0000000000107919 */ /* 0x000ea20000002600 */
[----:B------:R-:W-:Y:S01]  /*0030*/  ULDC.64 UR4, c[0x0][0x2f0] ;  /* 0x0000bc0000047ab9 */ /* 0x000fe20000000a00 */
[----:B------:R-:W-:Y:S01]  /*0040*/  IMAD.MOV.U32 R205, RZ, RZ, -0x1 ;  /* 0xffffffffffcd7424 */ /* 0x000fe200078e00ff */
[----:B------:R-:W-:Y:S01]  /*0050*/  ISETP.NE.U32.AND P2, PT, RZ, UR4, PT ;  /* 0x00000004ff007c0c */ /* 0x000fe2000bf45070 */
[----:B------:R-:W-:-:S03]  /*0060*/  ULDC.64 UR16, c[0x0][0x208] ;  /* 0x0000820000107ab9 */ /* 0x000fc60000000a00 */
[----:B------:R-:W2:Y:S01]  /*0070*/  LDC.64 R8, c[0x0][0x2f0] ;  /* 0x0000bc00ff087b82 */ /* 0x000ea20000000a00 */
[----:B------:R-:W-:-:S07]  /*0080*/  ISETP.NE.AND.EX P2, PT, RZ, UR5, PT, P2 ;  /* 0x00000005ff007c0c */ /* 0x000fce000bf45320 */
[----:B------:R-:W3:Y:S01]  /*0090*/  LDC.U8 R6, c[0x0][0x3c2] ;  /* 0x0000f080ff067b82 */ /* 0x000ee20000000000 */
[----:B-1----:R-:W-:-:S07]  /*00a0*/  ISETP.NE.U32.AND P1, PT, R2, RZ, PT ;  /* 0x000000ff0200720c */ /* 0x002fce0003f25070 */
[----:B------:R-:W1:Y:S01]  /*00b0*/  LDC.64 R4, c[0x0][0x2f8] ;  /* 0x0000be00ff047b82 */ /* 0x000e620000000a00 */
[----:B------:R-:W-:Y:S01]  /*00c0*/  ISETP.NE.AND.EX P1, PT, R3, RZ, PT, P1 ;  /* 0x000000ff0300720c */ /* 0x000fe20003f25310 */
[----:B--2---:R-:W-:-:S06]  /*00d0*/  IMAD.WIDE R8, R16, 0x4, R8 ;  /* 0x0000000410087825 */ /* 0x004fcc00078e0208 */
[----:B------:R-:W2:Y:S01]  /*00e0*/  LDC.64 R12, c[0x0][0x2f8] ;  /* 0x0000be00ff0c7b82 */ /* 0x000ea20000000a00 */
[----:B------:R-:W4:Y:S04]  /*00f0*/  @P2 LDG.E R205, desc[UR16][R8.64] ;  /* 0x0000001008cd2981 */ /* 0x000f28000c1e1900 */
[----:B------:R2:W4:Y:S03]  /*0100*/  @P2 LDG.E R0, desc[UR16][R8.64+0x4] ;  /* 0x0000041008002981 */ /* 0x000526000c1e1900 */
[----:B------:R-:W1:Y:S01]  /*0110*/  @P1 LDC.64 R2, c[0x0][0x300] ;  /* 0x0000c000ff021b82 */ /* 0x000e620000000a00 */
[----:B---3--:R-:W-:Y:S01]  /*0120*/  ISETP.NE.AND P3, PT, R6, RZ, PT ;  /* 0x000000ff0600720c */ /* 0x008fe20003f65270 */
[----:B------:R-:W-:-:S02]  /*0130*/  IMAD.MOV.U32 R18, RZ, RZ, RZ ;  /* 0x000000ffff127224 */ /* 0x000fc400078e00ff */
[----:B-1----:R-:W-:-:S05]  /*0140*/  @P1 IMAD.WIDE R6, R16, 0x4, R2 ;  /* 0x0000000410061825 */ /* 0x002fca00078e0202 */
[----:B------:R1:W5:Y:S01]  /*0150*/  @P1 LDG.E R18, desc[UR16][R6.64] ;  /* 0x0000001006121981 */ /* 0x000362000c1e1900 */
[----:B------:R-:W-:-:S04]  /*0160*/  ISETP.EQ.U32.AND P0, PT, R4, RZ, PT ;  /* 0x000000ff0400720c */ /* 0x000fc80003f02070 */
        /* <DEDUP_REMOVED lines=9> */
[----:B----4-:R-:W-:-:S06]  /*0200*/  @P2 IMAD.IADD R3, R0, 0x1, -R205 ;  /* 0x0000000100032824 */ /* 0x010fcc00078e0acd */
[----:B------:R-:W4:Y:S06]  /*0210*/  @!P2 LDC R3, c[0x0][0x2c4] ;  /* 0x0000b100ff03ab82 */ /* 0x000f2c0000000800 */
[----:B-123--:R-:W-:Y:S05]  /*0220*/  @!P0 BRA `(.L_x_1204) ;  /* 0x0000000000108947 */ /* 0x00efea0003800000 */
[----:B------:R-:W2:Y:S02]  /*0230*/  @P3 LDG.E R0, desc[UR16][R12.64+0x4] ;  /* 0x000004100c003981 */ /* 0x000ea4000c1e1900 */
[----:B--2--5:R-:W-:-:S06]  /*0240*/  @P3 IADD3 R7, R0, -R11, RZ ;  /* 0x8000000b00073210 */ /* 0x024fcc0007ffe0ff */
[----:B------:R2:W5:Y:S01]  /*0250*/  @!P3 LDG.E R7, desc[UR16][R12.64] ;  /* 0x000000100c07b981 */ /* 0x000562000c1e1900 */
[----:B------:R-:W-:Y:S05]  /*0260*/  BRA `(.L_x_1205) ;  /* 0x0000000000047947 */ /* 0x000fea0003800000 */
.L_x_1204:
[----:B------:R-:W1:Y:S02]  /*0270*/  LDC R7, c[0x0][0x2c8] ;  /* 0x0000b200ff077b82 */ /* 0x000e640000000800 */
.L_x_1205:
[----:B------:R-:W3:Y:S02]  /*0280*/  LDC.64 R4, c[0x0][0x308] ;  /* 0x0000c200ff047b82 */ /* 0x000ee40000000a00 */
[----:B---3--:R-:W-:-:S04]  /*0290*/  ISETP.NE.U32.AND P2, PT, R4, RZ, PT ;  /* 0x000000ff0400720c */ /* 0x008fc80003f45070 */
[----:B------:R-:W-:-:S13]  /*02a0*/  ISETP.NE.AND.EX P2, PT, R5, RZ, PT, P2 ;  /* 0x000000ff0500720c */ /* 0x000fda0003f45320 */
[----:B------:R-:W2:Y:S08]  /*02b0*/  @P2 LDC.64 R4, c[0x0][0x308] ;  /* 0x0000c200ff042b82 */ /* 0x000eb00000000a00 */
[----:B------:R-:W3:Y:S01]  /*02c0*/  @!P2 LDC R0, c[0x0][0x2cc] ;  /* 0x0000b300ff00ab82 */ /* 0x000ee20000000800 */
[----:B--2---:R-:W-:-:S07]  /*02d0*/  @P2 IMAD.WIDE R12, R16, 0x4, R4 ;  /* 0x00000004100c2825 */ /* 0x004fce00078e0204 */
[----:B------:R-:W2:Y:S01]  /*02e0*/  @!P2 LDC.64 R4, c[0x0][0x318] ;  /* 0x0000c600ff04ab82 */ /* 0x000ea20000000a00 */
[----:B------:R-:W3:Y:S01]  /*02f0*/  @P2 LDG.E R13, desc[UR16][R12.64] ;  /* 0x000000100c0d2981 */ /* 0x000ee2000c1e1900 */
[----:B------:R-:W-:-:S05]  /*0300*/  IMAD.SHL.U32 R204, R229, 0x80, RZ ;  /* 0x00000080e5cc7824 */ /* 0x000fca00078e00ff */
[----:B----4-:R-:W-:Y:S02]  /*0310*/  ISETP.GT.AND P0, PT, R3, R204, PT ;  /* 0x000000cc0300720c */ /* 0x010fe40003f04270 */
[----:B--2---:R-:W-:-:S04]  /*0320*/  @!P2 ISETP.NE.U32.AND P1, PT, R4, RZ, PT ;  /* 0x000000ff0400a20c */ /* 0x004fc80003f25070 */
[----:B------:R-:W-:-:S04]  /*0330*/  @!P2 ISETP.NE.AND.EX P1, PT, R5, RZ, PT, P1 ;  /* 0x000000ff0500a20c */ /* 0x000fc80003f25310 */
[----:B---3--:R-:W-:Y:S01]  /*0340*/  @!P2 SEL R0, R0, RZ, P1 ;  /* 0x000000ff0000a207 */ /* 0x008fe20000800000 */
[----:B-----5:R-:W-:-:S03]  /*0350*/  @P2 IMAD.IADD R146, R13, 0x1, -R18 ;  /* 0x000000010d922824 */ /* 0x020fc600078e0a12 */
[----:B-1----:R-:W-:Y:S01]  /*0360*/  @!P2 IADD3 R146, R0, R7, -R18 ;  /* 0x000000070092a210 */ /* 0x002fe20007ffe812 */
[----:B------:R-:W-:Y:S06]  /*0370*/  @!P0 EXIT ;  /* 0x000000000000894d */ /* 0x000fec0003800000 */
        /* <DEDUP_REMOVED lines=8> */
[----:B------:R-:W-:Y:S01]  /*0400*/  SHF.R.S32.HI R142, RZ, 0x1f, R141 ;  /* 0x0000001fff8e7819 */ /* 0x000fe2000001148d */
[----:B------:R-:W-:Y:S01]  /*0410*/  ULDC.64 UR4, c[0x0][0x258] ;  /* 0x0000960000047ab9 */ /* 0x000fe20000000a00 */
[----:B------:R-:W-:Y:S02]  /*0420*/  IABS R13, R9 ;  /* 0x00000009000d7213 */ /* 0x000fe40000000000 */
[CC--:B------:R-:W-:Y:S02]  /*0430*/  LEA.HI R10, R142.reuse, R141.reuse, RZ, 0x3 ;  /* 0x0000008d8e0a7211 */ /* 0x0c0fe400078f18ff */
[----:B------:R-:W-:Y:S02]  /*0440*/  LEA.HI R27, R142, R141, RZ, 0x6 ;  /* 0x0000008d8e1b7211 */ /* 0x000fe400078f30ff */
[----:B------:R-:W-:-:S02]  /*0450*/  SHF.R.S32.HI R230, RZ, 0x3, R10 ;  /* 0x00000003ffe67819 */ /* 0x000fc4000001140a */
[----:B------:R-:W-:Y:S01]  /*0460*/  LOP3.LUT R10, R10, 0xfffffff8, RZ, 0xc0, !PT ;  /* 0xfffffff80a0a7812 */ /* 0x000fe200078ec0ff */
[----:B------:R-:W2:Y:S01]  /*0470*/  @!P4 LDC.64 R4, c[0x0][0x228] ;  /* 0x00008a00ff04cb82 */ /* 0x000ea20000000a00 */
[C---:B------:R-:W-:Y:S01]  /*0480*/  IADD3 R215, R230.reuse, 0x30, RZ ;  /* 0x00000030e6d77810 */ /* 0x040fe20007ffe0ff */
[C---:B------:R-:W-:Y:S01]  /*0490*/  VIADD R217, R230.reuse, 0x20 ;  /* 0x00000020e6d97836 */ /* 0x040fe20000000000 */
[CC--:B------:R-:W-:Y:S01]  /*04a0*/  ISETP.GE.AND P3, PT, R230.reuse, R204.reuse, PT ;  /* 0x000000cce600720c */ /* 0x0c0fe20003f66270 */
[----:B------:R-:W-:Y:S01]  /*04b0*/  VIADD R219, R230, 0x10 ;  /* 0x00000010e6db7836 */ /* 0x000fe20000000000 */
[-C--:B------:R-:W-:Y:S01]  /*04c0*/  ISETP.GE.AND P0, PT, R215, R204.reuse, PT ;  /* 0x000000ccd700720c */ /* 0x080fe20003f06270 */
[----:B------:R-:W-:Y:S01]  /*04d0*/  IMAD.IADD R10, R141, 0x1, -R10 ;  /* 0x000000018d0a7824 */ /* 0x000fe200078e0a0a */
[-C--:B------:R-:W-:Y:S01]  /*04e0*/  ISETP.GE.AND P1, PT, R217, R204.reuse, PT ;  /* 0x000000ccd900720c */ /* 0x080fe20003f26270 */
[----:B------:R-:W3:Y:S01]  /*04f0*/  @P4 LDC.64 R2, c[0x0][0x240] ;  /* 0x00009000ff024b82 */ /* 0x000ee20000000a00 */
[----:B------:R-:W-:Y:S01]  /*0500*/  ISETP.GE.AND P2, PT, R219, R204, PT ;  /* 0x000000ccdb00720c */ /* 0x000fe20003f46270 */
[----:B------:R-:W-:Y:S01]  /*0510*/  IMAD.SHL.U32 R226, R10, 0x8, RZ ;  /* 0x000000080ae27824 */ /* 0x000fe200078e00ff */
[----:B-1----:R-:W-:Y:S01]  /*0520*/  IABS R8, R14 ;  /* 0x0000000e00087213 */ /* 0x002fe20000000000 */
[----:B------:R-:W-:Y:S01]  /*0530*/  IMAD.SHL.U32 R27, R27, 0x8, RZ ;  /* 0x000000081b1b7824 */ /* 0x000fe200078e00ff */
[----:B------:R-:W-:Y:S01]  /*0540*/  SHF.R.S32.HI R231, RZ, 0x1f, R230 ;  /* 0x0000001fffe77819 */ /* 0x000fe200000114e6 */
[C---:B------:R-:W-:Y:S01]  /*0550*/  VIADD R211, R230.reuse, 0x50 ;  /* 0x00000050e6d37836 */ /* 0x040fe20000000000 */
[----:B------:R-:W1:Y:S01]  /*0560*/  I2F.RP R0, R8 ;  /* 0x0000000800007306 */ /* 0x000e620000209400 */
[----:B------:R-:W-:Y:S01]  /*0570*/  SHF.R.S32.HI R227, RZ, 0x1f, R226 ;  /* 0x0000001fffe37819 */ /* 0x000fe200000114e2 */
[----:B------:R-:W-:Y:S01]  /*0580*/  VIADD R209, R230, 0x60 ;  /* 0x00000060e6d17836 */ /* 0x000fe20000000000 */
[----:B------:R-:W4:Y:S01]  /*0590*/  @!P0 S2R R15, SR_CgaCtaId ;  /* 0x00000000000f8919 */ /* 0x000f220000008800 */
[----:B------:R-:W-:Y:S01]  /*05a0*/  IMAD.WIDE R228, R229, 0x80, R230 ;  /* 0x00000080e5e47825 */ /* 0x000fe200078e02e6 */
[----:B------:R-:W-:Y:S01]  /*05b0*/  LEA.HI.SX32 R148, R140, 0xffffffff, 0x1a ;  /* 0xffffffff8c947811 */ /* 0x000fe200078fd2ff */
[----:B------:R-:W5:Y:S01]  /*05c0*/  @!P1 S2R R17, SR_CgaCtaId ;  /* 0x0000000000119919 */ /* 0x000f620000008800 */
[----:B------:R-:W-:-:S02]  /*05d0*/  IADD3 R213, R230, 0x40, RZ ;  /* 0x00000040e6d57810 */ /* 0x000fc40007ffe0ff */
[----:B------:R-:W-:Y:S01]  /*05e0*/  IADD3 R207, R230, 0x70, RZ ;  /* 0x00000070e6cf7810 */ /* 0x000fe20007ffe0ff */
[----:B------:R-:W4:Y:S01]  /*05f0*/  @!P2 S2R R19, SR_CgaCtaId ;  /* 0x000000000013a919 */ /* 0x000f220000008800 */
[----:B-1----:R-:W1:Y:S02]  /*0600*/  MUFU.RCP R20, R0 ;  /* 0x0000000000147308 */ /* 0x002e640000001000 */
[----:B-1----:R-:W-:-:S06]  /*0610*/  VIADD R20, R20, 0xffffffe ;  /* 0x0ffffffe14147836 */ /* 0x002fcc0000000000 */
[----:B------:R-:W1:Y:S02]  /*0620*/  F2I.FTZ.U32.TRUNC.NTZ R21, R20 ;  /* 0x0000001400157305 */ /* 0x000e64000021f000 */
[----:B-1----:R-:W-:Y:S02]  /*0630*/  IMAD.MOV R7, RZ, RZ, -R21 ;  /* 0x000000ffff077224 */ /* 0x002fe400078e0a15 */
[----:B------:R-:W-:Y:S02]  /*0640*/  IMAD.MOV.U32 R20, RZ, RZ, RZ ;  /* 0x000000ffff147224 */ /* 0x000fe400078e00ff */
[----:B------:R-:W-:Y:S01]  /*0650*/  IMAD R220, R7, R8, RZ ;  /* 0x0000000807dc7224 */ /* 0x000fe200078e02ff */
[----:B------:R-:W-:-:S03]  /*0660*/  @!P4 SHF.R.S32.HI R7, RZ, 0x1f, R16 ;  /* 0x0000001fff07c819 */ /* 0x000fc60000011410 */
[----:B------:R-:W-:-:S04]  /*0670*/  IMAD.HI.U32 R220, R21, R220, R20 ;  /* 0x000000dc15dc7227 */ /* 0x000fc800078e0014 */
[----:B--2---:R-:W-:Y:S02]  /*0680*/  @!P4 IMAD R12, R7, R4, RZ ;  /* 0x00000004070cc224 */ /* 0x004fe400078e02ff */
[----:B------:R-:W-:-:S04]  /*0690*/  IMAD.HI.U32 R220, R220, R13, RZ ;  /* 0x0000000ddcdc7227 */ /* 0x000fc800078e00ff */
[----:B------:R-:W-:Y:S02]  /*06a0*/  @!P4 IMAD R12, R16, R5, R12 ;  /* 0x00000005100cc224 */ /* 0x000fe400078e020c */
[----:B------:R-:W-:Y:S02]  /*06b0*/  IMAD.MOV R5, RZ, RZ, -R220 ;  /* 0x000000ffff057224 */ /* 0x000fe400078e0adc */
[----:B---3--:R-:W-:-:S04]  /*06c0*/  @P4 IMAD.WIDE.U32 R20, R205, R2, RZ ;  /* 0x00000002cd144225 */ /* 0x008fc800078e00ff */
[----:B------:R-:W-:Y:S01]  /*06d0*/  IMAD R5, R8, R5, R13 ;  /* 0x0000000508057224 */ /* 0x000fe200078e020d */
[----:B------:R-:W-:Y:S01]  /*06e0*/  @P4 MOV R2, R20 ;  /* 0x0000001400024202 */ /* 0x000fe20000000f00 */
[----:B------:R-:W-:Y:S02]  /*06f0*/  IMAD.SHL.U32 R7, R230, 0x40, RZ ;  /* 0x00000040e6077824 */ /* 0x000fe400078e00ff */
[----:B------:R-:W-:Y:S01]  /*0700*/  @P4 IMAD R3, R205, R3, R21 ;  /* 0x00000003cd034224 */ /* 0x000fe200078e0215 */
[----:B------:R-:W-:Y:S01]  /*0710*/  ISETP.GT.U32.AND P6, PT, R8, R5, PT ;  /* 0x000000050800720c */ /* 0x000fe20003fc4070 */
[----:B------:R-:W-:Y:S01]  /*0720*/  @!P4 IMAD.WIDE.U32 R20, R16, R4, RZ ;  /* 0x000000041014c225 */ /* 0x000fe200078e00ff */
[----:B------:R-:W-:Y:S02]  /*0730*/  LOP3.LUT R7, R7, 0x1c0, RZ, 0xc0, !PT ;  /* 0x000001c007077812 */ /* 0x000fe400078ec0ff */
[----:B------:R-:W-:Y:S01]  /*0740*/  SHF.R.S32.HI R4, RZ, 0x1f, R9 ;  /* 0x0000001fff047819 */ /* 0x000fe20000011409 */
[----:B------:R-:W-:Y:S01]  /*0750*/  @!P4 IMAD.MOV.U32 R2, RZ, RZ, R20 ;  /* 0x000000ffff02c224 */ /* 0x000fe200078e0014 */
[----:B------:R-:W-:Y:S01]  /*0760*/  LOP3.LUT R13, R7, 0x38, R226, 0xf8, !PT ;  /* 0x00000038070d7812 */ /* 0x000fe200078ef8e2 */
[----:B------:R-:W-:Y:S01]  /*0770*/  @!P4 IMAD.IADD R3, R21, 0x1, R12 ;  /* 0x000000011503c824 */ /* 0x000fe200078e020c */
[----:B------:R-:W-:Y:S01]  /*0780*/  SHF.R.U32.HI R0, RZ, 0x3, R7 ;  /* 0x00000003ff007819 */ /* 0x000fe20000011607 */
[----:B------:R-:W-:Y:S01]  /*0790*/  IMAD R4, R4, UR4, RZ ;  /* 0x0000000404047c24 */ /* 0x000fe2000f8e02ff */
[----:B------:R-:W1:Y:S01]  /*07a0*/  @!P3 LDC.64 R6, c[0x0][0x240] ;  /* 0x00009000ff06bb82 */ /* 0x000e620000000a00 */
[----:B------:R-:W-:-:S02]  /*07b0*/  IADD3 R20, P4, R226, R2, RZ ;  /* 0x00000002e2147210 */ /* 0x000fc40007f9e0ff */
[----:B------:R-:W-:Y:S01]  /*07c0*/  @!P1 MOV R2, 0x400 ;  /* 0x0000040000029802 */ /* 0x000fe20000000f00 */
[----:B------:R-:W-:Y:S01]  /*07d0*/  @!P6 IMAD.IADD R5, R5, 0x1, -R8 ;  /* 0x000000010505e824 */ /* 0x000fe200078e0a08 */
[----:B------:R-:W-:Y:S01]  /*07e0*/  @!P2 MOV R12, 0x400 ;  /* 0x00000400000ca802 */ /* 0x000fe20000000f00 */
[----:B------:R-:W-:Y:S01]  /*07f0*/  IMAD.X R21, R227, 0x1, R3, P4 ;  /* 0x00000001e3157824 */ /* 0x000fe200020e0603 */
[----:B-----5:R-:W-:Y:S01]  /*0800*/  @!P1 LEA R17, R17, R2, 0x18 ;  /* 0x0000000211119211 */ /* 0x020fe200078ec0ff */
[----:B------:R-:W-:Y:S01]  /*0810*/  IMAD R23, R9, UR5, R4 ;  /* 0x0000000509177c24 */ /* 0x000fe2000f8e0204 */
[----:B------:R-:W2:Y:S01]  /*0820*/  @!P2 LDC.64 R2, c[0x0][0x240] ;  /* 0x00009000ff02ab82 */ /* 0x000ea20000000a00 */
[----:B------:R-:W-:Y:S01]  /*0830*/  ISETP.GE.U32.AND P4, PT, R5, R8, PT ;  /* 0x000000080500720c */ /* 0x000fe20003f86070 */
[----:B------:R-:W-:Y:S01]  /*0840*/  @!P6 VIADD R220, R220, 0x1 ;  /* 0x00000001dcdce836 */ /* 0x000fe20000000000 */
[----:B----4-:R-:W-:Y:S01]  /*0850*/  @!P2 LEA R19, R19, R12, 0x18 ;  /* 0x0000000c1313a211 */ /* 0x010fe200078ec0ff */
[C---:B------:R-:W-:Y:S01]  /*0860*/  IMAD.WIDE.U32 R20, R9.reuse, UR4, R20 ;  /* 0x0000000409147c25 */ /* 0x040fe2000f8e0014 */
[----:B------:R-:W-:Y:S01]  /*0870*/  @!P0 MOV R12, 0x400 ;  /* 0x00000400000c8802 */ /* 0x000fe20000000f00 */
[----:B------:R-:W-:Y:S01]  /*0880*/  UMOV UR5, 0x400 ;  /* 0x0000040000057882 */ /* 0x000fe20000000000 */
[----:B------:R-:W-:Y:S01]  /*0890*/  LOP3.LUT R8, R9, R14, RZ, 0x3c, !PT ;  /* 0x0000000e09087212 */ /* 0x000fe200078e3cff */
[----:B------:R-:W3:Y:S01]  /*08a0*/  @!P3 LDC.64 R4, c[0x0][0x210] ;  /* 0x00008400ff04bb82 */ /* 0x000ee20000000a00 */
[----:B------:R-:W-:Y:S01]  /*08b0*/  LOP3.LUT R0, R13, R0, RZ, 0x3c, !PT ;  /* 0x000000000d007212 */ /* 0x000fe200078e3cff */
[--C-:B------:R-:W-:Y:S01]  /*08c0*/  @!P3 IMAD.MOV.U32 R22, RZ, RZ, R20.reuse ;  /* 0x000000ffff16b224 */ /* 0x100fe200078e0014 */
[----:B------:R-:W-:Y:S01]  /*08d0*/  @!P0 LEA R15, R15, R12, 0x18 ;  /* 0x0000000c0f0f8211 */ /* 0x000fe200078ec0ff */
[----:B------:R-:W-:Y:S01]  /*08e0*/  @!P2 IMAD.MOV.U32 R32, RZ, RZ, R20 ;  /* 0x000000ffff20a224 */ /* 0x000fe200078e0014 */
[----:B------:R-:W-:Y:S01]  /*08f0*/  ISETP.GE.AND P5, PT, R8, RZ, PT ;  /* 0x000000ff0800720c */ /* 0x000fe20003fa6270 */
[----:B------:R-:W-:Y:S01]  /*0900*/  @P4 VIADD R220, R220, 0x1 ;  /* 0x00000001dcdc4836 */ /* 0x000fe20000000000 */
[----:B------:R-:W-:Y:S01]  /*0910*/  ISETP.NE.AND P6, PT, R14, RZ, PT ;  /* 0x000000ff0e00720c */ /* 0x000fe20003fc5270 */
[----:B------:R-:W4:Y:S01]  /*0920*/  @!P2 LDC.64 R12, c[0x0][0x210] ;  /* 0x00008400ff0cab82 */ /* 0x000f220000000a00 */
[----:B------:R-:W-:Y:S01]  /*0930*/  @!P2 IADD3 R24, P4, R228, 0x10, RZ ;  /* 0x00000010e418a810 */ /* 0x000fe20007f9e0ff */
[----:B-1----:R-:W-:Y:S01]  /*0940*/  @!P3 IMAD R26, R229, R6, RZ ;  /* 0x00000006e51ab224 */ /* 0x002fe200078e02ff */
[----:B------:R-:W-:-:S02]  /*0950*/  IADD3 R23, R21, R23, RZ ;  /* 0x0000001715177210 */ /* 0x000fc40007ffe0ff */
[----:B------:R-:W-:Y:S01]  /*0960*/  @!P2 IADD3.X R25, RZ, R229, RZ, P4, !PT ;  /* 0x000000e5ff19a210 */ /* 0x000fe200027fe4ff */
[----:B------:R-:W-:Y:S01]  /*0970*/  @!P3 IMAD R26, R228, R7, R26 ;  /* 0x00000007e41ab224 */ /* 0x000fe200078e021a */
[----:B------:R-:W-:Y:S01]  /*0980*/  LOP3.LUT R0, R0, 0xfffffe00, R27, 0xf8, !PT ;  /* 0xfffffe0000007812 */ /* 0x000fe200078ef81b */
[----:B------:R-:W1:Y:S01]  /*0990*/  @!P1 LDC.64 R8, c[0x0][0x240] ;  /* 0x00009000ff089b82 */ /* 0x000e620000000a00 */
[----:B------:R-:W-:Y:S02]  /*09a0*/  @!P3 IMAD.WIDE.U32 R28, R228, R6, R22 ;  /* 0x00000006e41cb225 */ /* 0x000fe400078e0016 */
[----:B------:R-:W-:Y:S02]  /*09b0*/  @!P2 LEA R19, R0, R19, 0x1 ;  /* 0x000000130013a211 */ /* 0x000fe400078e08ff */
[----:B--2---:R-:W-:Y:S02]  /*09c0*/  @!P2 IMAD R25, R25, R2, RZ ;  /* 0x000000021919a224 */ /* 0x004fe400078e02ff */
[----:B------:R-:W-:Y:S01]  /*09d0*/  @!P3 IMAD.IADD R26, R29, 0x1, R26 ;  /* 0x000000011d1ab824 */ /* 0x000fe200078e021a */
[----:B------:R-:W2:Y:S01]  /*09e0*/  S2UR UR4, SR_CgaCtaId ;  /* 0x00000000000479c3 */ /* 0x000ea20000008800 */
[----:B------:R-:W-:Y:S01]  /*09f0*/  @!P5 IMAD.MOV R220, RZ, RZ, -R220 ;  /* 0x000000ffffdcd224 */ /* 0x000fe200078e0adc */
[----:B---3--:R-:W-:Y:S01]  /*0a00*/  @!P3 LEA R30, P4, R28, R4, 0x1 ;  /* 0x000000041c1eb211 */ /* 0x008fe200078808ff */
[----:B------:R-:W-:Y:S01]  /*0a10*/  @!P2 IMAD.MOV.U32 R33, RZ, RZ, R23 ;  /* 0x000000ffff21a224 */ /* 0x000fe200078e0017 */
[----:B------:R-:W-:Y:S01]  /*0a20*/  @!P6 LOP3.LUT R220, RZ, R14, RZ, 0x33, !PT ;  /* 0x0000000effdce212 */ /* 0x000fe200078e33ff */
[----:B------:R-:W-:Y:S01]  /*0a30*/  @!P2 IMAD R14, R24, R3, R25 ;  /* 0x00000003180ea224 */ /* 0x000fe200078e0219 */
[----:B------:R-:W-:Y:S01]  /*0a40*/  @!P1 IADD3 R25, P5, R228, 0x20, RZ ;  /* 0x00000020e4199810 */ /* 0x000fe20007fbe0ff */
[----:B------:R-:W-:Y:S01]  /*0a50*/  @!P2 IMAD.WIDE.U32 R32, R24, R2, R32 ;  /* 0x000000021820a225 */ /* 0x000fe200078e0020 */
[----:B------:R-:W3:Y:S01]  /*0a60*/  @!P0 LDC.64 R6, c[0x0][0x240] ;  /* 0x00009000ff068b82 */ /* 0x000ee20000000a00 */
[----:B------:R-:W-:-:S02]  /*0a70*/  @!P3 LEA.HI.X R31, R28, R5, R26, 0x1, P4 ;  /* 0x000000051c1fb211 */ /* 0x000fc400020f0c1a */
[----:B------:R-:W-:Y:S01]  /*0a80*/  @!P0 IADD3 R26, P4, R228, 0x30, RZ ;  /* 0x00000030e41a8810 */ /* 0x000fe20007f9e0ff */
[----:B------:R-:W-:Y:S01]  /*0a90*/  @!P2 IMAD.IADD R14, R33, 0x1, R14 ;  /* 0x00000001210ea824 */ /* 0x000fe200078e020e */
[----:B------:R-:W-:Y:S01]  /*0aa0*/  @!P1 IADD3.X R27, RZ, R229, RZ, P5, !PT ;  /* 0x000000e5ff1b9210 */ /* 0x000fe20002ffe4ff */
[----:B------:R-:W-:Y:S02]  /*0ab0*/  @!P0 IMAD.MOV.U32 R24, RZ, RZ, R20 ;  /* 0x000000ffff188224 */ /* 0x000fe400078e0014 */
[----:B------:R-:W5:Y:S01]  /*0ac0*/  @!P1 LDC.64 R4, c[0x0][0x210] ;  /* 0x00008400ff049b82 */ /* 0x000f620000000a00 */
[----:B------:R-:W-:Y:S01]  /*0ad0*/  @!P0 IMAD.X R29, RZ, RZ, R229, P4 ;  /* 0x000000ffff1d8224 */ /* 0x000fe200020e06e5 */
[----:B----4-:R-:W-:Y:S01]  /*0ae0*/  @!P2 LEA R34, P4, R32, R12, 0x1 ;  /* 0x0000000c2022a211 */ /* 0x010fe200078808ff */
[----:B-1----:R-:W-:Y:S02]  /*0af0*/  @!P1 IMAD R12, R27, R8, RZ ;  /* 0x000000081b0c9224 */ /* 0x002fe400078e02ff */
[----:B------:R-:W-:Y:S01]  /*0b00*/  @!P1 IMAD R17, R0, 0x2, R17 ;  /* 0x0000000200119824 */ /* 0x000fe200078e0211 */
[----:B------:R-:W-:Y:S01]  /*0b10*/  @!P2 LEA.HI.X R35, R32, R13, R14, 0x1, P4 ;  /* 0x0000000d2023a211 */ /* 0x000fe200020f0c0e */
[----:B------:R-:W-:Y:S01]  /*0b20*/  @!P1 IMAD R9, R25, R9, R12 ;  /* 0x0000000919099224 */ /* 0x000fe200078e020c */
[----:B------:R-:W1:Y:S01]  /*0b30*/  @!P0 LDC.64 R2, c[0x0][0x210] ;  /* 0x00008400ff028b82 */ /* 0x000e620000000a00 */
[----:B--2---:R-:W-:Y:S01]  /*0b40*/  ULEA UR4, UR4, UR5, 0x18 ;  /* 0x0000000504047291 */ /* 0x004fe2000f8ec03f */
[----:B------:R-:W-:-:S02]  /*0b50*/  @!P1 IMAD.MOV.U32 R12, RZ, RZ, R20 ;  /* 0x000000ffff0c9224 */ /* 0x000fc400078e0014 */
[----:B------:R-:W-:Y:S02]  /*0b60*/  @!P1 IMAD.MOV.U32 R13, RZ, RZ, R23 ;  /* 0x000000ffff0d9224 */ /* 0x000fe400078e0017 */
[----:B------:R-:W-:Y:S01]  /*0b70*/  IMAD R14, R148, -0x40, R146 ;  /* 0xffffffc0940e7824 */ /* 0x000fe200078e0292 */
[----:B------:R-:W-:Y:S01]  /*0b80*/  LEA R206, R0, UR4, 0x1 ;  /* 0x0000000400ce7c11 */ /* 0x000fe2000f8e08ff */
[----:B---3--:R-:W-:Y:S02]  /*0b90*/  @!P0 IMAD R29, R29, R6, RZ ;  /* 0x000000061d1d8224 */ /* 0x008fe400078e02ff */
[----:B------:R-:W-:Y:S01]  /*0ba0*/  @!P1 IMAD.WIDE.U32 R12, R25, R8, R12 ;  /* 0x00000008190c9225 */ /* 0x000fe200078e000c */
[-C--:B------:R-:W-:Y:S01]  /*0bb0*/  ISETP.GE.AND P5, PT, R230, R14.reuse, PT ;  /* 0x0000000ee600720c */ /* 0x080fe20003fa6270 */
[----:B------:R-:W-:Y:S01]  /*0bc0*/  @!PT LDS RZ, [RZ] ;  /* 0x00000000fffff984 */ /* 0x000fe20000000800 */
[----:B------:R-:W-:Y:S01]  /*0bd0*/  @!PT LDS RZ, [RZ] ;  /* 0x00000000fffff984 */ /* 0x000fe20000000800 */
[----:B------:R-:W-:Y:S01]  /*0be0*/  @!PT LDS RZ, [RZ] ;  /* 0x00000000fffff984 */ /* 0x000fe20000000800 */
[----:B------:R-:W-:Y:S01]  /*0bf0*/  @!P3 LDGSTS.E.BYPASS.LTC128B.128 [R206], desc[UR16][R30.64] ;  /* 0x000000001ecebfae */ /* 0x000fe2000b901d50 */
[----:B------:R-:W-:Y:S01]  /*0c00*/  ISETP.GE.AND P6, PT, R219, R14, PT ;  /* 0x0000000edb00720c */ /* 0x000fe20003fc6270 */
[----:B------:R-:W-:Y:S01]  /*0c10*/  @!P0 IMAD.MOV.U32 R25, RZ, RZ, R23 ;  /* 0x000000ffff198224 */ /* 0x000fe200078e0017 */
[----:B------:R-:W-:Y:S01]  /*0c20*/  P2R R8, PR, RZ, 0x20 ;  /* 0x00000020ff087803 */ /* 0x000fe20000000000 */
[C---:B------:R-:W-:Y:S01]  /*0c30*/  @!P0 IMAD R7, R26.reuse, R7, R29 ;  /* 0x000000071a078224 */ /* 0x040fe200078e021d */
[----:B------:R2:W-:Y:S01]  /*0c40*/  @!P2 LDGSTS.E.BYPASS.LTC128B.128 [R19+0x800], desc[UR16][R34.64] ;  /* 0x008000002213afae */ /* 0x0005e2000b901d50 */
[----:B------:R-:W-:Y:S01]  /*0c50*/  @!P0 IMAD.WIDE.U32 R26, R26, R6, R24 ;  /* 0x000000061a1a8225 */ /* 0x000fe200078e0018 */
[----:B-----5:R-:W-:-:S03]  /*0c60*/  @!P1 LEA R6, P3, R12, R4, 0x1 ;  /* 0x000000040c069211 */ /* 0x020fc600078608ff */
[----:B------:R-:W-:Y:S02]  /*0c70*/  @!P1 IMAD.IADD R9, R13, 0x1, R9 ;  /* 0x000000010d099824 */ /* 0x000fe400078e0209 */
[----:B------:R-:W-:Y:S01]  /*0c80*/  @!P0 IMAD.IADD R4, R27, 0x1, R7 ;  /* 0x000000011b048824 */ /* 0x000fe200078e0207 */
[----:B-1----:R-:W-:Y:S01]  /*0c90*/  @!P0 LEA R2, P2, R26, R2, 0x1 ;  /* 0x000000021a028211 */ /* 0x002fe200078408ff */
[----:B------:R-:W1:Y:S01]  /*0ca0*/  @!P6 S2R R13, SR_CgaCtaId ;  /* 0x00000000000de919 */ /* 0x000e620000008800 */
[----:B------:R-:W-:Y:S01]  /*0cb0*/  @!P1 LEA.HI.X R7, R12, R5, R9, 0x1, P3 ;  /* 0x000000050c079211 */ /* 0x000fe200018f0c09 */
[----:B------:R-:W-:Y:S01]  /*0cc0*/  @!P0 IMAD R5, R0, 0x2, R15 ;  /* 0x0000000200058824 */ /* 0x000fe200078e020f */
[----:B------:R-:W-:Y:S01]  /*0cd0*/  @!P0 LEA.HI.X R3, R26, R3, R4, 0x1, P2 ;  /* 0x000000031a038211 */ /* 0x000fe200010f0c04 */
[----:B------:R-:W3:Y:S01]  /*0ce0*/  @!P5 S2R R15, SR_CgaCtaId ;  /* 0x00000000000fd919 */ /* 0x000ee20000008800 */
[-C--:B------:R-:W-:Y:S02]  /*0cf0*/  ISETP.GE.AND P3, PT, R213, R204.reuse, PT ;  /* 0x000000ccd500720c */ /* 0x080fe40003f66270 */
[-C--:B------:R-:W-:Y:S01]  /*0d00*/  ISETP.GE.AND P2, PT, R211, R204.reuse, PT ;  /* 0x000000ccd300720c */ /* 0x080fe20003f46270 */
[----:B------:R4:W-:Y:S01]  /*0d10*/  @!P1 LDGSTS.E.BYPASS.LTC128B.128 [R17+0x1000], desc[UR16][R6.64] ;  /* 0x0100000006119fae */ /* 0x0009e2000b901d50 */
[----:B------:R-:W-:-:S02]  /*0d20*/  ISETP.GE.AND P1, PT, R209, R204, PT ;  /* 0x000000ccd100720c */ /* 0x000fc40003f26270 */
[----:B------:R-:W-:Y:S01]  /*0d30*/  @!P5 MOV R12, 0x400 ;  /* 0x00000400000cd802 */ /* 0x000fe20000000f00 */
[----:B------:R5:W-:Y:S01]  /*0d40*/  @!P0 LDGSTS.E.BYPASS.LTC128B.128 [R5+0x1800], desc[UR16][R2.64] ;  /* 0x0180000002058fae */ /* 0x000be2000b901d50 */
[----:B------:R-:W-:Y:S02]  /*0d50*/  ISETP.GE.AND P0, PT, R207, R204, PT ;  /* 0x000000cccf00720c */ /* 0x000fe40003f06270 */
[----:B------:R-:W-:-:S03]  /*0d60*/  @!P6 MOV R28, 0x400 ;  /* 0x00000400001ce802 */ /* 0x000fc60000000f00 */
[----:B------:R-:W1:Y:S01]  /*0d70*/  @!P3 S2R R29, SR_CgaCtaId ;  /* 0x00000000001db919 */ /* 0x000e620000008800 */
[----:B------:R-:W-:Y:S02]  /*0d80*/  @!P3 IADD3 R32, P4, R228, 0x40, RZ ;  /* 0x00000040e420b810 */ /* 0x000fe40007f9e0ff */
[----:B------:R-:W-:Y:S01]  /*0d90*/  @!P3 MOV R4, 0x400 ;  /* 0x000004000004b802 */ /* 0x000fe20000000f00 */
[----:B------:R-:W1:Y:S02]  /*0da0*/  @!P2 S2R R25, SR_CgaCtaId ;  /* 0x000000000019a919 */ /* 0x000e640000008800 */
[----:B------:R-:W-:Y:S01]  /*0db0*/  @!P3 IMAD.X R9, RZ, RZ, R229, P4 ;  /* 0x000000ffff09b224 */ /* 0x000fe200020e06e5 */
[----:B------:R-:W-:Y:S01]  /*0dc0*/  ISETP.NE.AND P4, PT, R11, -0x1, PT ;  /* 0xffffffff0b00780c */ /* 0x000fe20003f85270 */
[----:B--2---:R-:W2:Y:S01]  /*0dd0*/  @!P1 S2R R19, SR_CgaCtaId ;  /* 0x0000000000139919 */ /* 0x004ea20000008800 */
[----:B------:R-:W-:Y:S01]  /*0de0*/  @!P0 MOV R24, 0x400 ;  /* 0x0000040000188802 */ /* 0x000fe20000000f00 */
[----:B----4-:R-:W4:Y:S01]  /*0df0*/  @!P0 S2R R17, SR_CgaCtaId ;  /* 0x0000000000118919 */ /* 0x010f220000008800 */
[----:B------:R-:W4:Y:S01]  /*0e00*/  @!P3 LDC.64 R6, c[0x0][0x240] ;  /* 0x00009000ff06bb82 */ /* 0x000f220000000a00 */
[----:B---3--:R-:W-:-:S08]  /*0e10*/  @!P5 LEA R15, R15, R12, 0x18 ;  /* 0x0000000c0f0fd211 */ /* 0x008fd000078ec0ff */
[----:B------:R-:W-:Y:S01]  /*0e20*/  @P4 IMAD.IADD R26, R18, 0x1, R11 ;  /* 0x00000001121a4824 */ /* 0x000fe200078e020b */
[----:B-----5:R-:W-:Y:S02]  /*0e30*/  @!P2 MOV R2, 0x400 ;  /* 0x000004000002a802 */ /* 0x020fe40000000f00 */
[----:B------:R-:W-:Y:S01]  /*0e40*/  @!P1 MOV R12, 0x400 ;  /* 0x00000400000c9802 */ /* 0x000fe20000000f00 */
[----:B------:R-:W3:Y:S01]  /*0e50*/  @P4 LDC.64 R138, c[0x0][0x250] ;  /* 0x00009400ff8a4b82 */ /* 0x000ee20000000a00 */
[----:B-1----:R-:W-:-:S07]  /*0e60*/  @!P3 LEA R29, R29, R4, 0x18 ;  /* 0x000000041d1db211 */ /* 0x002fce00078ec0ff */
[----:B------:R-:W1:Y:S01]  /*0e70*/  @P4 LDC.64 R136, c[0x0][0x248] ;  /* 0x00009200ff884b82 */ /* 0x000e620000000a00 */
[----:B------:R-:W-:Y:S02]  /*0e80*/  @!P2 LEA R25, R25, R2, 0x18 ;  /* 0x000000021919a211 */ /* 0x000fe400078ec0ff */
[----:B--2---:R-:W-:Y:S01]  /*0e90*/  @!P1 LEA R19, R19, R12, 0x18 ;  /* 0x0000000c13139211 */ /* 0x004fe200078ec0ff */
[----:B------:R-:W-:-:S04]  /*0ea0*/  @P4 IMAD.IADD R12, R18, 0x1, R11 ;  /* 0x00000001120c4824 */ /* 0x000fc800078e020b */
[----:B------:R-:W2:Y:S01]  /*0eb0*/  @!P3 LDC.64 R4, c[0x0][0x210] ;  /* 0x00008400ff04bb82 */ /* 0x000ea20000000a00 */
[----:B------:R-:W-:Y:S01]  /*0ec0*/  @!P6 LEA R11, R13, R28, 0x18 ;  /* 0x0000001c0d0be211 */ /* 0x000fe200078ec0ff */
[----:B----4-:R-:W-:Y:S02]  /*0ed0*/  @!P3 IMAD R9, R9, R6, RZ ;  /* 0x000000060909b224 */ /* 0x010fe400078e02ff */
[----:B------:R-:W-:Y:S02]  /*0ee0*/  @!P3 IMAD.MOV.U32 R13, RZ, RZ, R23 ;  /* 0x000000ffff0db224 */ /* 0x000fe400078e0017 */
[----:B------:R-:W-:Y:S01]  /*0ef0*/  @!P3 IMAD R9, R32, R7, R9 ;  /* 0x000000072009b224 */ /* 0x000fe200078e0209 */
[----:B------:R-:W-:Y:S01]  /*0f00*/  @!P0 LEA R17, R17, R24, 0x18 ;  /* 0x0000001811118211 */ /* 0x000fe200078ec0ff */
[----:B------:R-:W4:Y:S01]  /*0f10*/  @!P2 LDC.64 R2, c[0x0][0x240] ;  /* 0x00009000ff02ab82 */ /* 0x000f220000000a00 */
[----:B---3--:R-:W-:-:S04]  /*0f20*/  @P4 IMAD.WIDE.U32 R30, R26, R138, RZ ;  /* 0x0000008a1a1e4225 */ /* 0x008fc800078e00ff */
[----:B------:R-:W-:Y:S01]  /*0f30*/  @P4 IMAD R24, R26, R139, RZ ;  /* 0x0000008b1a184224 */ /* 0x000fe200078e02ff */
[----:B------:R-:W-:Y:S01]  /*0f40*/  @P4 MOV R26, R30 ;  /* 0x0000001e001a4202 */ /* 0x000fe20000000f00 */
[C---:B-1----:R-:W-:Y:S02]  /*0f50*/  @P4 IMAD R27, R12.reuse, R137, RZ ;  /* 0x000000890c1b4224 */ /* 0x042fe400078e02ff */
[----:B------:R-:W-:-:S04]  /*0f60*/  @P4 IMAD.WIDE.U32 R222, R12, R136, RZ ;  /* 0x000000880cde4225 */ /* 0x000fc800078e00ff */
[----:B------:R-:W-:Y:S02]  /*0f70*/  @!P3 IMAD.MOV.U32 R12, RZ, RZ, R20 ;  /* 0x000000ffff0cb224 */ /* 0x000fe400078e0014 */
[----:B------:R-:W-:Y:S02]  /*0f80*/  @P4 IMAD.IADD R24, R31, 0x1, R24 ;  /* 0x000000011f184824 */ /* 0x000fe400078e0218 */
[----:B------:R-:W-:-:S04]  /*0f90*/  @!P3 IMAD.WIDE.U32 R32, R32, R6, R12 ;  /* 0x000000062020b225 */ /* 0x000fc800078e000c */
[----:B------:R-:W-:Y:S01]  /*0fa0*/  @P4 IMAD.IADD R27, R223, 0x1, R27 ;  /* 0x00000001df1b4824 */ /* 0x000fe200078e021b */
[----:B--2---:R-:W-:Y:S06]  /*0fb0*/  @P4 BRA `(.L_x_1207) ;  /* 0x0000000000304947 */ /* 0x004fec0003800000 */
[----:B------:R-:W1:Y:S01]  /*0fc0*/  LDC.64 R136, c[0x0][0x248] ;  /* 0x00009200ff887b82 */ /* 0x000e620000000a00 */
[----:B------:R-:W-:-:S07]  /*0fd0*/  SHF.R.S32.HI R13, RZ, 0x1f, R18 ;  /* 0x0000001fff0d7819 */ /* 0x000fce0000011412 */
[----:B------:R-:W2:Y:S01]  /*0fe0*/  LDC.64 R6, c[0x0][0x230] ;  /* 0x00008c00ff067b82 */ /* 0x000ea20000000a00 */
[-C--:B-1----:R-:W-:Y:S01]  /*0ff0*/  IMAD R12, R13, R136.reuse, RZ ;  /* 0x000000880d0c7224 */ /* 0x082fe200078e02ff */
[----:B------:R-:W-:Y:S01]  /*1000*/  SHF.R.S32.HI R13, RZ, 0x1f, R16 ;  /* 0x0000001fff0d7819 */ /* 0x000fe20000011410 */
[----:B------:R-:W-:-:S04]  /*1010*/  IMAD.WIDE.U32 R30, R18, R136, RZ ;  /* 0x00000088121e7225 */ /* 0x000fc800078e00ff */
[----:B------:R-:W-:Y:S02]  /*1020*/  IMAD R12, R18, R137, R12 ;  /* 0x00000089120c7224 */ /* 0x000fe400078e020c */
[----:B--2---:R-:W-:-:S03]  /*1030*/  IMAD R13, R13, R6, RZ ;  /* 0x000000060d0d7224 */ /* 0x004fc600078e02ff */
[----:B------:R-:W-:Y:S01]  /*1040*/  IADD3 R31, R31, R12, RZ ;  /* 0x0000000c1f1f7210 */ /* 0x000fe20007ffe0ff */
[C---:B------:R-:W-:Y:S02]  /*1050*/  IMAD R7, R16.reuse, R7, R13 ;  /* 0x0000000710077224 */ /* 0x040fe400078e020d */
[----:B------:R-:W-:-:S05]  /*1060*/  IMAD.WIDE.U32 R222, R16, R6, R30 ;  /* 0x0000000610de7225 */ /* 0x000fca00078e001e */
[----:B------:R-:W-:-:S07]  /*1070*/  IADD3 R27, R223, R7, RZ ;  /* 0x00000007df1b7210 */ /* 0x000fce0007ffe0ff */
.L_x_1207:
[----:B------:R-:W-:Y:S02]  /*1080*/  @!P3 IADD3 R12, R33, R9, RZ ;  /* 0x00000009210cb210 */ /* 0x000fe40007ffe0ff */
[----:B------:R-:W-:Y:S01]  /*1090*/  @!P3 LEA R30, P5, R32, R4, 0x1 ;  /* 0x00000004201eb211 */ /* 0x000fe200078a08ff */
[----:B------:R-:W-:-:S12]  /*10a0*/  @P4 BRA `(.L_x_1208) ;  /* 0x0000000000344947 */ /* 0x000fd80003800000 */
        /* <DEDUP_REMOVED lines=13> */
.L_x_1208:
[----:B------:R-:W-:Y:S01]  /*1180*/  @!P2 IADD3 R28, P4, R228, 0x50, RZ ;  /* 0x00000050e41ca810 */ /* 0x000fe20007f9e0ff */
[----:B------:R-:W-:Y:S01]  /*1190*/  @!P3 IMAD R29, R0, 0x2, R29 ;  /* 0x00000002001db824 */ /* 0x000fe200078e021d */
[----:B------:R-:W-:Y:S01]  /*11a0*/  @!P3 LEA.HI.X R31, R32, R5, R12, 0x1, P5 ;  /* 0x00000005201fb211 */ /* 0x000fe200028f0c0c */
[-C--:B------:R-:W-:Y:S01]  /*11b0*/  IMAD R6, R231, R136.reuse, RZ ;  /* 0x00000088e7067224 */ /* 0x080fe200078e02ff */
[----:B------:R-:W1:Y:S01]  /*11c0*/  @!P2 LDC.64 R12, c[0x0][0x210] ;  /* 0x00008400ff0cab82 */ /* 0x000e620000000a00 */
[----:B------:R-:W-:Y:S01]  /*11d0*/  @!P2 IMAD.X R5, RZ, RZ, R229, P4 ;  /* 0x000000ffff05a224 */ /* 0x000fe200020e06e5 */
[----:B------:R-:W-:Y:S01]  /*11e0*/  ISETP.NE.AND P5, PT, R8, RZ, PT ;  /* 0x000000ff0800720c */ /* 0x000fe20003fa5270 */
[----:B------:R-:W-:Y:S01]  /*11f0*/  IMAD.WIDE.U32 R32, R230, R136, R226 ;  /* 0x00000088e6207225 */ /* 0x000fe200078e00e2 */
[----:B------:R-:W-:Y:S01]  /*1200*/  @!PT LDS RZ, [RZ] ;  /* 0x00000000fffff984 */ /* 0x000fe20000000800 */
[----:B------:R-:W-:Y:S01]  /*1210*/  @!PT LDS RZ, [RZ] ;  /* 0x00000000fffff984 */ /* 0x000fe20000000800 */
[----:B------:R-:W-:Y:S01]  /*1220*/  @!PT LDS RZ, [RZ] ;  /* 0x00000000fffff984 */ /* 0x000fe20000000800 */
[----:B------:R2:W-:Y:S01]  /*1230*/  @!P3 LDGSTS.E.BYPASS.LTC128B.128 [R29+0x2000], desc[UR16][R30.64] ;  /* 0x020000001e1dbfae */ /* 0x0005e2000b901d50 */
[----:B------:R-:W-:Y:S01]  /*1240*/  @!P1 IADD3 R16, P4, R228, 0x60, RZ ;  /* 0x00000060e4109810 */ /* 0x000fe20007f9e0ff */
[----:B------:R-:W-:Y:S01]  /*1250*/  ULDC.64 UR6, c[0x0][0x260] ;  /* 0x0000980000067ab9 */ /* 0x000fe20000000a00 */
[----:B----4-:R-:W-:Y:S01]  /*1260*/  @!P2 IMAD R18, R5, R2, RZ ;  /* 0x000000020512a224 */ /* 0x010fe200078e02ff */
[----:B------:R-:W-:Y:S01]  /*1270*/  IADD3 R222, P3, R222, R32, RZ ;  /* 0x00000020dede7210 */ /* 0x000fe20007f7e0ff */
[----:B------:R-:W-:Y:S01]  /*1280*/  IMAD R6, R230, R137, R6 ;  /* 0x00000089e6067224 */ /* 0x000fe200078e0206 */
[----:B------:R-:W3:Y:S01]  /*1290*/  @!P0 LDC.64 R4, c[0x0][0x240] ;  /* 0x00009000ff048b82 */ /* 0x000ee20000000a00 */
[----:B------:R-:W-:Y:S01]  /*12a0*/  @!P2 IMAD.MOV.U32 R32, RZ, RZ, R20 ;  /* 0x000000ffff20a224 */ /* 0x000fe200078e0014 */
[----:B------:R-:W-:Y:S01]  /*12b0*/  @!P2 LEA R25, R0, R25, 0x1 ;  /* 0x000000190019a211 */ /* 0x000fe200078e08ff */
[----:B------:R-:W-:Y:S01]  /*12c0*/  @!P2 IMAD R18, R28, R3, R18 ;  /* 0x000000031c12a224 */ /* 0x000fe200078e0212 */
[----:B------:R-:W-:Y:S01]  /*12d0*/  IADD3.X R223, R27, R33, R6, P3, !PT ;  /* 0x000000211bdf7210 */ /* 0x000fe20001ffe406 */
[----:B------:R-:W-:Y:S01]  /*12e0*/  @!P2 IMAD.MOV.U32 R33, RZ, RZ, R23 ;  /* 0x000000ffff21a224 */ /* 0x000fe200078e0017 */
[----:B------:R-:W-:Y:S01]  /*12f0*/  @!P0 IADD3 R22, P3, R228, 0x70, RZ ;  /* 0x00000070e4168810 */ /* 0x000fe20007f7e0ff */
[----:B------:R-:W-:Y:S01]  /*1300*/  IMAD R27, R231, R138, RZ ;  /* 0x0000008ae71b7224 */ /* 0x000fe200078e02ff */
[----:B------:R-:W4:Y:S01]  /*1310*/  @!P1 LDC.64 R8, c[0x0][0x240] ;  /* 0x00009000ff089b82 */ /* 0x000f220000000a00 */
[----:B------:R-:W-:Y:S01]  /*1320*/  @!P2 IMAD.WIDE.U32 R32, R28, R2, R32 ;  /* 0x000000021c20a225 */ /* 0x000fe200078e0020 */
[----:B------:R-:W-:Y:S01]  /*1330*/  SHF.L.U64.HI R145, R136, 0x6, R137 ;  /* 0x0000000688917819 */ /* 0x000fe20000010289 */
[----:B------:R-:W-:-:S02]  /*1340*/  ULDC UR5, c[0x0][0x39c] ;  /* 0x0000e70000057ab9 */ /* 0x000fc40000000800 */
[----:B------:R-:W-:Y:S02]  /*1350*/  @!P1 IMAD.MOV.U32 R34, RZ, RZ, R20 ;  /* 0x000000ffff229224 */ /* 0x000fe400078e0014 */
[----:B------:R-:W-:Y:S01]  /*1360*/  @!P1 IMAD.MOV.U32 R35, RZ, RZ, R23 ;  /* 0x000000ffff239224 */ /* 0x000fe200078e0017 */
[----:B------:R-:W5:Y:S01]  /*1370*/  @!P1 LDC.64 R6, c[0x0][0x210] ;  /* 0x00008400ff069b82 */ /* 0x000f620000000a00 */
[----:B------:R-:W-:Y:S01]  /*1380*/  @!P1 IMAD.X R21, RZ, RZ, R229, P4 ;  /* 0x000000ffff159224 */ /* 0x000fe200020e06e5 */
[----:B-1----:R-:W-:Y:S01]  /*1390*/  @!P2 LEA R12, P4, R32, R12, 0x1 ;  /* 0x0000000c200ca211 */ /* 0x002fe200078808ff */
[----:B------:R-:W-:Y:S01]  /*13a0*/  @!P2 IMAD.IADD R18, R33, 0x1, R18 ;  /* 0x000000012112a824 */ /* 0x000fe200078e0212 */
[----:B--2---:R-:W-:Y:S01]  /*13b0*/  @!P0 IADD3.X R29, RZ, R229, RZ, P3, !PT ;  /* 0x000000e5ff1d8210 */ /* 0x004fe20001ffe4ff */
[----:B------:R-:W-:-:S03]  /*13c0*/  IMAD.WIDE.U32 R30, R230, R138, R226 ;  /* 0x0000008ae61e7225 */ /* 0x000fc600078e00e2 */
[----:B------:R-:W1:Y:S01]  /*13d0*/  @!P0 LDC.64 R2, c[0x0][0x210] ;  /* 0x00008400ff028b82 */ /* 0x000e620000000a00 */
[----:B------:R-:W-:Y:S01]  /*13e0*/  @!P2 LEA.HI.X R13, R32, R13, R18, 0x1, P4 ;  /* 0x0000000d200da211 */ /* 0x000fe200020f0c12 */
[----:B---3--:R-:W-:Y:S01]  /*13f0*/  @!P0 IMAD R29, R29, R4, RZ ;  /* 0x000000041d1d8224 */ /* 0x008fe200078e02ff */
[----:B------:R-:W-:Y:S01]  /*1400*/  IADD3 R26, P3, R26, R30, RZ ;  /* 0x0000001e1a1a7210 */ /* 0x000fe20007f7e0ff */
[----:B------:R-:W-:Y:S01]  /*1410*/  @!P0 IMAD.MOV.U32 R36, RZ, RZ, R20 ;  /* 0x000000ffff248224 */ /* 0x000fe200078e0014 */
[----:B------:R-:W-:Y:S01]  /*1420*/  ISETP.GE.AND P4, PT, R219, R14, PT ;  /* 0x0000000edb00720c */ /* 0x000fe20003f86270 */
[----:B------:R-:W-:Y:S01]  /*1430*/  @!P0 IMAD.MOV.U32 R37, RZ, RZ, R23 ;  /* 0x000000ffff258224 */ /* 0x000fe200078e0017 */
[----:B------:R2:W-:Y:S01]  /*1440*/  @!P2 LDGSTS.E.BYPASS.LTC128B.128 [R25+0x2800], desc[UR16][R12.64] ;  /* 0x028000000c19afae */ /* 0x0005e2000b901d50 */
[----:B------:R-:W-:Y:S02]  /*1450*/  IMAD R27, R230, R139, R27 ;  /* 0x0000008be61b7224 */ /* 0x000fe400078e021b */
[----:B----4-:R-:W-:-:S03]  /*1460*/  @!P1 IMAD.WIDE.U32 R34, R16, R8, R34 ;  /* 0x0000000810229225 */ /* 0x010fc600078e0022 */
[----:B------:R-:W-:Y:S01]  /*1470*/  IADD3.X R27, R24, R31, R27, P3, !PT ;  /* 0x0000001f181b7210 */ /* 0x000fe20001ffe41b */
[C---:B------:R-:W-:Y:S02]  /*1480*/  @!P0 IMAD R5, R22.reuse, R5, R29 ;  /* 0x0000000516058224 */ /* 0x040fe400078e021d */
[----:B------:R-:W-:Y:S01]  /*1490*/  @!P0 IMAD.WIDE.U32 R36, R22, R4, R36 ;  /* 0x0000000416248225 */ /* 0x000fe200078e0024 */
[----:B-----5:R-:W-:-:S03]  /*14a0*/  @!P1 LEA R22, P3, R34, R6, 0x1 ;  /* 0x0000000622169211 */ /* 0x020fc600078608ff */
[----:B------:R-:W-:Y:S02]  /*14b0*/  @!P0 IMAD.IADD R6, R37, 0x1, R5 ;  /* 0x0000000125068824 */ /* 0x000fe400078e0205 */
[----:B------:R-:W3:Y:S01]  /*14c0*/  @!P5 LDC.64 R4, c[0x0][0x218] ;  /* 0x00008600ff04db82 */ /* 0x000ee20000000a00 */
[----:B------:R-:W-:Y:S01]  /*14d0*/  @!P1 IMAD R21, R21, R8, RZ ;  /* 0x0000000815159224 */ /* 0x000fe200078e02ff */
[----:B-1----:R-:W-:Y:S01]  /*14e0*/  @!P0 LEA R28, P2, R36, R2, 0x1 ;  /* 0x00000002241c8211 */ /* 0x002fe200078408ff */
[----:B------:R-:W-:Y:S01]  /*14f0*/  IMAD.WIDE.U32 R222, R220, UR6, R222 ;  /* 0x00000006dcde7c25 */ /* 0x000fe2000f8e00de */
[----:B------:R-:W-:Y:S02]  /*1500*/  SHF.R.S32.HI R8, RZ, 0x1f, R220 ;  /* 0x0000001fff087819 */ /* 0x000fe400000114dc */
[----:B------:R-:W-:Y:S01]  /*1510*/  @!P0 LEA.HI.X R29, R36, R3, R6, 0x1, P2 ;  /* 0x00000003241d8211 */ /* 0x000fe200010f0c06 */
[----:B------:R-:W-:Y:S01]  /*1520*/  @!P1 IMAD R9, R16, R9, R21 ;  /* 0x0000000910099224 */ /* 0x000fe200078e0215 */
[----:B------:R-:W1:Y:S01]  /*1530*/  @!P6 LDC.64 R2, c[0x0][0x218] ;  /* 0x00008600ff02eb82 */ /* 0x000e620000000a00 */
[----:B------:R-:W-:Y:S01]  /*1540*/  IMAD R225, R8, UR6, RZ ;  /* 0x0000000608e17c24 */ /* 0x000fe2000f8e02ff */
[----:B------:R-:W-:Y:S01]  /*1550*/  ISETP.GE.AND P2, PT, R215, R14, PT ;  /* 0x0000000ed700720c */ /* 0x000fe20003f46270 */
[----:B------:R-:W-:Y:S01]  /*1560*/  @!P1 IMAD.IADD R9, R35, 0x1, R9 ;  /* 0x0000000123099824 */ /* 0x000fe200078e0209 */
[----:B------:R-:W-:Y:S01]  /*1570*/  SHF.R.S32.HI R6, RZ, 0x1f, R148 ;  /* 0x0000001fff067819 */ /* 0x000fe20000011494 */
[----:B------:R-:W-:Y:S01]  /*1580*/  IMAD R225, R220, UR7, R225 ;  /* 0x00000007dce17c24 */ /* 0x000fe2000f8e02e1 */
[----:B--2---:R-:W-:Y:S01]  /*1590*/  @!P0 LEA R12, R0, R17, 0x1 ;  /* 0x00000011000c8211 */ /* 0x004fe200078e08ff */
[----:B------:R-:W-:Y:S01]  /*15a0*/  IMAD.SHL.U32 R147, R136, 0x40, RZ ;  /* 0x0000004088937824 */ /* 0x000fe200078e00ff */
[----:B------:R-:W-:Y:S01]  /*15b0*/  @!P1 LEA.HI.X R23, R34, R7, R9, 0x1, P3 ;  /* 0x0000000722179211 */ /* 0x000fe200018f0c09 */
[----:B------:R-:W-:Y:S01]  /*15c0*/  IMAD R7, R145, R148, RZ ;  /* 0x0000009491077224 */ /* 0x000fe200078e02ff */
[----:B------:R-:W-:Y:S01]  /*15d0*/  ISETP.GE.AND P3, PT, R217, R14, PT ;  /* 0x0000000ed900720c */ /* 0x000fe20003f66270 */
[----:B------:R-:W-:Y:S01]  /*15e0*/  IMAD.IADD R225, R223, 0x1, R225 ;  /* 0x00000001dfe17824 */ /* 0x000fe200078e02e1 */
[----:B------:R-:W-:Y:S01]  /*15f0*/  ULDC.64 UR6, c[0x0][0x268] ;  /* 0x00009a0000067ab9 */ /* 0x000fe20000000a00 */
[----:B------:R-:W-:-:S02]  /*1600*/  IMAD.MOV.U32 R224, RZ, RZ, R222 ;  /* 0x000000ffffe07224 */ /* 0x000fc400078e00de */
[----:B------:R-:W-:Y:S02]  /*1610*/  @!P1 IMAD R19, R0, 0x2, R19 ;  /* 0x0000000200139824 */ /* 0x000fe400078e0213 */
[-C--:B------:R-:W-:Y:S02]  /*1620*/  IMAD R7, R6, R147.reuse, R7 ;  /* 0x0000009306077224 */ /* 0x080fe400078e0207 */
[----:B------:R-:W-:Y:S01]  /*1630*/  IMAD.WIDE.U32 R16, R148, R147, R224 ;  /* 0x0000009394107225 */ /* 0x000fe200078e00e0 */
[----:B------:R2:W-:Y:S03]  /*1640*/  @!P1 LDGSTS.E.BYPASS.LTC128B.128 [R19+0x3000], desc[UR16][R22.64] ;  /* 0x0300000016139fae */ /* 0x0005e6000b901d50 */
[----:B------:R-:W-:Y:S01]  /*1650*/  IMAD.IADD R17, R17, 0x1, R7 ;  /* 0x0000000111117824 */ /* 0x000fe200078e0207 */
[----:B------:R4:W-:Y:S01]  /*1660*/  @!P0 LDGSTS.E.BYPASS.LTC128B.128 [R12+0x3800], desc[UR16][R28.64] ;  /* 0x038000001c0c8fae */ /* 0x0009e2000b901d50 */
[----:B---3--:R-:W-:Y:S01]  /*1670*/  @!P5 LEA R24, P1, R16, R4, 0x1 ;  /* 0x000000041018d211 */ /* 0x008fe200078208ff */
[----:B------:R-:W-:Y:S01]  /*1680*/  @!P5 IMAD R15, R0, 0x2, R15 ;  /* 0x00000002000fd824 */ /* 0x000fe200078e020f */
[----:B------:R-:W-:Y:S01]  /*1690*/  @!P6 LEA R4, P0, R136, R16, 0x4 ;  /* 0x000000108804e211 */ /* 0x000fe200078020ff */
[----:B------:R-:W3:Y:S01]  /*16a0*/  @!P2 S2R R7, SR_CgaCtaId ;  /* 0x000000000007a919 */ /* 0x000ee20000008800 */
[----:B------:R-:W-:Y:S01]  /*16b0*/  @!P5 LEA.HI.X R25, R16, R5, R17, 0x1, P1 ;  /* 0x000000051019d211 */ /* 0x000fe200008f0c11 */
[----:B------:R-:W-:Y:S01]  /*16c0*/  IMAD R203, R8, UR6, RZ ;  /* 0x0000000608cb7c24 */ /* 0x000fe2000f8e02ff */
[----:B------:R-:W-:Y:S01]  /*16d0*/  @!P6 LEA.HI.X R5, R136, R17, R137, 0x4, P0 ;  /* 0x000000118805e211 */ /* 0x000fe200000f2489 */
[----:B------:R-:W5:Y:S01]  /*16e0*/  @!P3 S2R R9, SR_CgaCtaId ;  /* 0x000000000009b919 */ /* 0x000f620000008800 */
[----:B-1----:R-:W-:Y:S01]  /*16f0*/  @!P6 LEA R20, P0, R4, R2, 0x1 ;  /* 0x000000020414e211 */ /* 0x002fe200078008ff */
[----:B------:R-:W-:Y:S01]  /*1700*/  IMAD R203, R220, UR7, R203 ;  /* 0x00000007dccb7c24 */ /* 0x000fe2000f8e02cb */
[----:B------:R-:W-:Y:S01]  /*1710*/  LEA.HI R2, R142, R141, RZ, 0x4 ;  /* 0x0000008d8e027211 */ /* 0x000fe200078f20ff */
[----:B------:R1:W-:Y:S01]  /*1720*/  @!P5 LDGSTS.E.BYPASS.LTC128B.128 [R15+0x4000], desc[UR16][R24.64] ;  /* 0x04000000180fdfae */ /* 0x0003e2000b901d50 */
[----:B------:R-:W-:Y:S01]  /*1730*/  @!P6 LEA.HI.X R21, R4, R3, R5, 0x1, P0 ;  /* 0x000000030415e211 */ /* 0x000fe200000f0c05 */
[----:B------:R-:W-:Y:S01]  /*1740*/  IMAD.WIDE.U32 R220, R220, UR6, R26 ;  /* 0x00000006dcdc7c25 */ /* 0x000fe2000f8e001a */
[----:B------:R-:W-:Y:S01]  /*1750*/  SHF.R.S32.HI R201, RZ, 0x4, R2 ;  /* 0x00000004ffc97819 */ /* 0x000fe20000011402 */
[----:B------:R-:W5:Y:S01]  /*1760*/  @!P3 LDC.64 R4, c[0x0][0x218] ;  /* 0x00008600ff04bb82 */ /* 0x000f620000000a00 */
[----:B------:R-:W-:Y:S01]  /*1770*/  LOP3.LUT R18, R2, 0xfffffff0, RZ, 0xc0, !PT ;  /* 0xfffffff002127812 */ /* 0x000fe200078ec0ff */
[----:B------:R-:W-:Y:S01]  /*1780*/  IMAD.IADD R203, R221, 0x1, R203 ;  /* 0x00000001ddcb7824 */ /* 0x000fe200078e02cb */
[----:B------:R-:W-:-:S02]  /*1790*/  ISETP.GE.AND P5, PT, R230, R14, PT ;  /* 0x0000000ee600720c */ /* 0x000fc40003fa6270 */
[-C--:B------:R-:W-:Y:S01]  /*17a0*/  ISETP.GE.AND P1, PT, R217, R14.reuse, PT ;  /* 0x0000000ed900720c */ /* 0x080fe20003f26270 */
[----:B--2---:R-:W-:Y:S01]  /*17b0*/  IMAD.WIDE.U32 R22, R136, 0x20, RZ ;  /* 0x0000002088167825 */ /* 0x004fe200078e00ff */
[----:B------:R-:W-:Y:S02]  /*17c0*/  ISETP.GE.AND P0, PT, R215, R14, PT ;  /* 0x0000000ed700720c */ /* 0x000fe40003f06270 */
[----:B------:R-:W-:Y:S02]  /*17d0*/  @!P2 MOV R14, 0x400 ;  /* 0x00000400000ea802 */ /* 0x000fe40000000f00 */
[----:B----4-:R-:W-:Y:S01]  /*17e0*/  LEA.HI R12, R2, R201, RZ, 0x1 ;  /* 0x000000c9020c7211 */ /* 0x010fe200078f08ff */
[----:B------:R-:W-:Y:S01]  /*17f0*/  IMAD.IADD R2, R141, 0x1, -R18 ;  /* 0x000000018d027824 */ /* 0x000fe200078e0a12 */
[----:B------:R-:W-:Y:S02]  /*1800*/  @!P3 MOV R18, 0x400 ;  /* 0x000004000012b802 */ /* 0x000fe40000000f00 */
[----:B------:R-:W-:-:S02]  /*1810*/  LOP3.LUT R12, R12, 0xfffffffe, RZ, 0xc0, !PT ;  /* 0xfffffffe0c0c7812 */ /* 0x000fc400078ec0ff */
[----:B------:R-:W-:Y:S02]  /*1820*/  SHF.R.S32.HI R3, RZ, 0x1f, R2 ;  /* 0x0000001fff037819 */ /* 0x000fe40000011402 */
[----:B------:R-:W-:Y:S02]  /*1830*/  IADD3 R201, R201, -R12, RZ ;  /* 0x8000000cc9c97210 */ /* 0x000fe40007ffe0ff */
[----:B------:R-:W-:Y:S01]  /*1840*/  LEA.HI R12, R3, R2, RZ, 0x3 ;  /* 0x00000002030c7211 */ /* 0x000fe200078f18ff */
[----:B-1----:R-:W-:Y:S01]  /*1850*/  @!P6 IMAD R15, R0, 0x2, R11 ;  /* 0x00000002000fe824 */ /* 0x002fe200078e020b */
[----:B---3--:R-:W-:Y:S01]  /*1860*/  @!P2 LEA R7, R7, R14, 0x18 ;  /* 0x0000000e0707a211 */ /* 0x008fe200078ec0ff */
[----:B------:R-:W-:Y:S01]  /*1870*/  IMAD.SHL.U32 R3, R137, 0x20, RZ ;  /* 0x0000002089037824 */ /* 0x000fe200078e00ff */
[C---:B------:R-:W-:Y:S01]  /*1880*/  LOP3.LUT R11, R12.reuse, 0xfffffff8, RZ, 0xc0, !PT ;  /* 0xfffffff80c0b7812 */ /* 0x040fe200078ec0ff */
[----:B------:R-:W-:Y:S01]  /*1890*/  IMAD.SHL.U32 R144, R12, 0x40, RZ ;  /* 0x000000400c907824 */ /* 0x000fe200078e00ff */
[----:B------:R1:W-:Y:S01]  /*18a0*/  @!P6 LDGSTS.E.BYPASS.LTC128B.128 [R15+0x4800], desc[UR16][R20.64] ;  /* 0x04800000140fefae */ /* 0x0003e2000b901d50 */
[----:B------:R-:W-:-:S02]  /*18b0*/  @!P3 IADD3 R13, P6, R16, R22, RZ ;  /* 0x00000016100db210 */ /* 0x000fc40007fde0ff */
[----:B------:R-:W-:Y:S01]  /*18c0*/  IMAD.IADD R11, R2, 0x1, -R11 ;  /* 0x00000001020b7824 */ /* 0x000fe200078e0a0b */
[----:B-----5:R-:W-:Y:S01]  /*18d0*/  @!P3 LEA R9, R9, R18, 0x18 ;  /* 0x000000120909b211 */ /* 0x020fe200078ec0ff */
[----:B------:R-:W-:Y:S01]  /*18e0*/  IMAD.SHL.U32 R18, R230, 0x8, RZ ;  /* 0x00000008e6127824 */ /* 0x000fe200078e00ff */
[----:B------:R-:W-:Y:S01]  /*18f0*/  @!P3 IADD3.X R14, R17, R23, R3, P6, !PT ;  /* 0x00000017110eb210 */ /* 0x000fe200037fe403 */
[----:B------:R-:W-:Y:S01]  /*1900*/  @!P2 IMAD.WIDE.U32 R22, R136, 0x30, R16 ;  /* 0x000000308816a825 */ /* 0x000fe200078e0010 */
[----:B------:R-:W2:Y:S01]  /*1910*/  @!P2 LDC.64 R2, c[0x0][0x218] ;  /* 0x00008600ff02ab82 */ /* 0x000ea20000000a00 */
[C---:B------:R-:W-:Y:S02]  /*1920*/  @!P3 LEA R24, P6, R13.reuse, R4, 0x1 ;  /* 0x000000040d18b211 */ /* 0x040fe400078c08ff */
[----:B------:R-:W-:Y:S01]  /*1930*/  @!P3 IMAD R4, R0, 0x2, R9 ;  /* 0x000000020004b824 */ /* 0x000fe200078e0209 */
[----:B------:R-:W-:Y:S01]  /*1940*/  LEA.HI R142, R142, R141, RZ, 0x5 ;  /* 0x0000008d8e8e7211 */ /* 0x000fe200078f28ff */
[----:B------:R-:W-:Y:S01]  /*1950*/  @!P2 IMAD R17, R0, 0x2, R7 ;  /* 0x000000020011a824 */ /* 0x000fe200078e0207 */
[----:B------:R-:W-:Y:S01]  /*1960*/  @!P3 LEA.HI.X R25, R13, R5, R14, 0x1, P6 ;  /* 0x000000050d19b211 */ /* 0x000fe200030f0c0e */
[----:B------:R-:W-:Y:S01]  /*1970*/  IMAD.SHL.U32 R13, R10, 0x40, RZ ;  /* 0x000000400a0d7824 */ /* 0x000fe200078e00ff */
[----:B------:R-:W3:Y:S01]  /*1980*/  @!P5 LDC.64 R8, c[0x0][0x220] ;  /* 0x00008800ff08db82 */ /* 0x000ee20000000a00 */
[----:B------:R-:W-:Y:S01]  /*1990*/  @!P2 IMAD R5, R137, 0x30, RZ ;  /* 0x000000308905a824 */ /* 0x000fe200078e02ff */
[----:B------:R-:W-:Y:S01]  /*19a0*/  LOP3.LUT R144, R144, 0xfffffe00, RZ, 0xc0, !PT ;  /* 0xfffffe0090907812 */ /* 0x000fe200078ec0ff */
[-C--:B------:R-:W-:Y:S01]  /*19b0*/  IMAD R14, R6, R138.reuse, RZ ;  /* 0x0000008a060e7224 */ /* 0x080fe200078e02ff */
[----:B------:R-:W-:Y:S01]  /*19c0*/  LOP3.LUT R13, R13, 0x1c0, RZ, 0xc0, !PT ;  /* 0x000001c00d0d7812 */ /* 0x000fe200078ec0ff */
[----:B------:R-:W-:Y:S01]  /*19d0*/  @!P2 IMAD.IADD R16, R23, 0x1, R5 ;  /* 0x000000011710a824 */ /* 0x000fe200078e0205 */
[----:B------:R4:W-:Y:S01]  /*19e0*/  @!P3 LDGSTS.E.BYPASS.LTC128B.128 [R4+0x5000], desc[UR16][R24.64] ;  /* 0x050000001804bfae */ /* 0x0009e2000b901d50 */
[C---:B------:R-:W-:Y:S01]  /*19f0*/  IMAD R14, R148.reuse, R139, R14 ;  /* 0x0000008b940e7224 */ /* 0x040fe200078e020e */
[----:B------:R-:W-:Y:S01]  /*1a00*/  LOP3.LUT R6, R13, 0x8, R18, 0xf8, !PT ;  /* 0x000000080d067812 */ /* 0x000fe200078ef812 */
[----:B------:R-:W-:Y:S01]  /*1a10*/  IMAD.SHL.U32 R0, R201, 0x8, RZ ;  /* 0x00000008c9007824 */ /* 0x000fe200078e00ff */
[----:B------:R-:W-:Y:S01]  /*1a20*/  SHF.R.U32.HI R13, RZ, 0x3, R13 ;  /* 0x00000003ff0d7819 */ /* 0x000fe2000001160d */
[----:B-1----:R-:W-:Y:S01]  /*1a30*/  IMAD.WIDE.U32 R20, R148, R138, RZ ;  /* 0x0000008a94147225 */ /* 0x002fe200078e00ff */
[----:B--2---:R-:W-:-:S02]  /*1a40*/  @!P2 LEA R18, P6, R22, R2, 0x1 ;  /* 0x000000021612a211 */ /* 0x004fc400078c08ff */
[----:B------:R-:W-:Y:S02]  /*1a50*/  LOP3.LUT R2, R6, R13, RZ, 0x3c, !PT ;  /* 0x0000000d06027212 */ /* 0x000fe400078e3cff */
[----:B------:R-:W-:Y:S01]  /*1a60*/  @!P2 LEA.HI.X R19, R22, R3, R16, 0x1, P6 ;  /* 0x000000031613a211 */ /* 0x000fe200030f0c10 */
[----:B------:R-:W-:Y:S01]  /*1a70*/  IMAD.SHL.U32 R3, R11, 0x40, RZ ;  /* 0x000000400b037824 */ /* 0x000fe200078e00ff */
[----:B------:R-:W1:Y:S01]  /*1a80*/  @!P4 LDC.64 R6, c[0x0][0x220] ;  /* 0x00008800ff06cb82 */ /* 0x000e620000000a00 */
[----:B------:R-:W-:Y:S01]  /*1a90*/  IMAD R201, R201, 0x200, R2 ;  /* 0x00000200c9c97824 */ /* 0x000fe200078e0202 */
[----:B------:R-:W-:Y:S01]  /*1aa0*/  SHF.L.U32 R13, R139, 0x5, RZ ;  /* 0x000000058b0d7819 */ /* 0x000fe200000006ff */
[----:B------:R2:W-:Y:S01]  /*1ab0*/  @!P2 LDGSTS.E.BYPASS.LTC128B.128 [R17+0x5800], desc[UR16][R18.64] ;  /* 0x058000001211afae */ /* 0x0005e2000b901d50 */
[----:B------:R-:W-:Y:S02]  /*1ac0*/  LOP3.LUT R3, R3, 0x1c0, RZ, 0xc0, !PT ;  /* 0x000001c003037812 */ /* 0x000fe400078ec0ff */
[----:B------:R-:W-:Y:S01]  /*1ad0*/  LEA R201, R201, UR4, 0x1 ;  /* 0x00000004c9c97c11 */ /* 0x000fe2000f8e08ff */
[----:B------:R-:W0:Y:S01]  /*1ae0*/  LDGDEPBAR ;  /* 0x00000000000079af */ /* 0x000e220000000000 */
[----:B------:R-:W-:-:S02]  /*1af0*/  LOP3.LUT R143, R3, 0x8, R0, 0xf8, !PT ;  /* 0x00000008038f7812 */ /* 0x000fc400078ef800 */
[----:B------:R-:W-:Y:S01]  /*1b00*/  SHF.R.U32.HI R16, RZ, 0x3, R3 ;  /* 0x00000003ff107819 */ /* 0x000fe20000011603 */
[----:B------:R-:W-:Y:S01]  /*1b10*/  VIADD R198, R201, 0x4040 ;  /* 0x00004040c9c67836 */ /* 0x000fe20000000000 */
[----:B----4-:R-:W-:Y:S01]  /*1b20*/  IADD3 R4, R21, R14, RZ ;  /* 0x0000000e15047210 */ /* 0x010fe20007ffe0ff */
[----:B------:R-:W4:Y:S01]  /*1b30*/  @!P0 LDC.64 R2, c[0x0][0x220] ;  /* 0x00008800ff028b82 */ /* 0x000f220000000a00 */
[C---:B------:R-:W-:Y:S02]  /*1b40*/  LEA R14, P3, R20.reuse, R220, 0x6 ;  /* 0x000000dc140e7211 */ /* 0x040fe400078630ff */
[----:B------:R-:W-:Y:S02]  /*1b50*/  LOP3.LUT R143, R143, R16, RZ, 0x3c, !PT ;  /* 0x000000108f8f7212 */ /* 0x000fe400078e3cff */
[----:B------:R-:W-:Y:S01]  /*1b60*/  LEA.HI.X R15, R20, R203, R4, 0x6, P3 ;  /* 0x000000cb140f7211 */ /* 0x000fe200018f3404 */
[----:B------:R-:W-:Y:S02]  /*1b70*/  IMAD.WIDE.U32 R20, R138, 0x20, RZ ;  /* 0x000000208a147825 */ /* 0x000fe400078e00ff */
[----:B------:R-:W5:Y:S01]  /*1b80*/  @!P1 LDC.64 R4, c[0x0][0x220] ;  /* 0x00008800ff049b82 */ /* 0x000f620000000a00 */
[----:B------:R-:W-:-:S04]  /*1b90*/  @!P1 IADD3 R0, P2, R14, R20, RZ ;  /* 0x000000140e009210 */ /* 0x000fc80007f5e0ff */
[----:B------:R-:W-:Y:S02]  /*1ba0*/  @!P1 IADD3.X R13, R15, R21, R13, P2, !PT ;  /* 0x000000150f0d9210 */ /* 0x000fe400017fe40d */
[----:B---3--:R-:W-:Y:S01]  /*1bb0*/  @!P5 LEA R20, P2, R14, R8, 0x1 ;  /* 0x000000080e14d211 */ /* 0x008fe200078408ff */
[----:B------:R-:W-:-:S04]  /*1bc0*/  DEPBAR.LE SB0, 0x0 ;  /* 0x000080000000791a */ /* 0x000fc80000000000 */
[----:B------:R-:W-:Y:S01]  /*1bd0*/  BAR.SYNC.DEFER_BLOCKING 0x0 ;  /* 0x0000000000007b1d */ /* 0x000fe20000010000 */
[----:B------:R-:W-:Y:S01]  /*1be0*/  @!P5 LEA.HI.X R21, R14, R9, R15, 0x1, P2 ;  /* 0x000000090e15d211 */ /* 0x000fe200010f0c0f */
[----:B------:R-:W-:Y:S01]  /*1bf0*/  @!P0 IMAD R8, R139, 0x30, RZ ;  /* 0x000000308b088824 */ /* 0x000fe200078e02ff */
[C---:B------:R-:W-:Y:S02]  /*1c00*/  @!P4 LEA R9, P2, R138.reuse, R14, 0x4 ;  /* 0x0000000e8a09c211 */ /* 0x040fe400078420ff */
[----:B--2---:R-:W-:Y:S02]  /*1c10*/  SHF.R.S32.HI R17, RZ, 0x5, R142 ;  /* 0x00000005ff117819 */ /* 0x004fe4000001148e */
[----:B-1----:R-:W-:Y:S02]  /*1c20*/  @!P4 LEA R18, P3, R9, R6, 0x1 ;  /* 0x000000060912c211 */ /* 0x002fe400078608ff */
[C---:B------:R-:W-:Y:S01]  /*1c30*/  @!P4 LEA.HI.X R6, R138.reuse, R15, R139, 0x4, P2 ;  /* 0x0000000f8a06c211 */ /* 0x040fe200010f248b */
[----:B------:R-:W-:Y:S01]  /*1c40*/  @!P0 IMAD.WIDE.U32 R14, R138, 0x30, R14 ;  /* 0x000000308a0e8825 */ /* 0x000fe200078e000e */
[----:B-----5:R-:W-:-:S02]  /*1c50*/  @!P1 LEA R4, P2, R0, R4, 0x1 ;  /* 0x0000000400049211 */ /* 0x020fc400078408ff */
[----:B------:R-:W-:Y:S01]  /*1c60*/  @!P4 LEA.HI.X R19, R9, R7, R6, 0x1, P3 ;  /* 0x000000070913c211 */ /* 0x000fe200018f0c06 */
[----:B------:R-:W-:Y:S01]  /*1c70*/  IMAD R202, R17, 0x400, R144 ;  /* 0x0000040011ca7824 */ /* 0x000fe200078e0290 */
[----:B------:R-:W-:Y:S01]  /*1c80*/  @!P1 LEA.HI.X R5, R0, R5, R13, 0x1, P2 ;  /* 0x0000000500059211 */ /* 0x000fe200010f0c0d */
[----:B------:R-:W-:Y:S01]  /*1c90*/  @!P0 IMAD.IADD R8, R15, 0x1, R8 ;  /* 0x000000010f088824 */ /* 0x000fe200078e0208 */
[C---:B----4-:R-:W-:Y:S01]  /*1ca0*/  @!P0 LEA R6, P2, R14.reuse, R2, 0x1 ;  /* 0x000000020e068211 */ /* 0x050fe200078408ff */
[----:B------:R-:W-:Y:S01]  /*1cb0*/  IMAD.MOV.U32 R0, RZ, RZ, 0x10 ;  /* 0x00000010ff007424 */ /* 0x000fe200078e00ff */
[----:B------:R-:W-:Y:S01]  /*1cc0*/  IADD3 R202, R143, R202, RZ ;  /* 0x000000ca8fca7210 */ /* 0x000fe20007ffe0ff */
[----:B------:R-:W-:Y:S01]  /*1cd0*/  IMAD.MOV.U32 R2, RZ, RZ, 0x20 ;  /* 0x00000020ff027424 */ /* 0x000fe200078e00ff */
[----:B------:R-:W-:Y:S02]  /*1ce0*/  @!P0 LEA.HI.X R7, R14, R3, R8, 0x1, P2 ;  /* 0x000000030e078211 */ /* 0x000fe400010f0c08 */
[----:B------:R-:W-:Y:S01]  /*1cf0*/  LEA R202, R202, UR4, 0x1 ;  /* 0x00000004caca7c11 */ /* 0x000fe2000f8e08ff */
        /* <DEDUP_REMOVED lines=14> */
[----:B------:R2:W-:Y:S01]  /*1de0*/  @!P1 LDGSTS.E.BYPASS.LTC128B.128 [R206+0x7000], desc[UR16][R4.64] ;  /* 0x0700000004ce9fae */ /* 0x0005e2000b901d50 */
[----:B------:R-:W-:-:S03]  /*1df0*/  R2P PR, R11, 0x6 ;  /* 0x000000060b007804 */ /* 0x000fc60000000000 */
[----:B------:R-:W-:Y:S02]  /*1e00*/  @P0 STS.128 [R206+0x7800], RZ ;  /* 0x007800ffce000388 */ /* 0x000fe40000000c00 */
[----:B------:R-:W-:Y:S02]  /*1e10*/  SEL R0, R0, 0xfffffff0, !P1 ;  /* 0xfffffff000007807 */ /* 0x000fe40004800000 */
[----:B------:R-:W-:Y:S01]  /*1e20*/  @!PT LDS RZ, [RZ] ;  /* 0x00000000fffff984 */ /* 0x000fe20000000800 */
[----:B------:R-:W-:Y:S01]  /*1e30*/  @!PT LDS RZ, [RZ] ;  /* 0x00000000fffff984 */ /* 0x000fe20000000800 */
[----:B------:R-:W-:Y:S01]  /*1e40*/  @!PT LDS RZ, [RZ] ;  /* 0x00000000fffff984 */ /* 0x000fe20000000800 */
[----:B------:R3:W-:Y:S01]  /*1e50*/  @!P0 LDGSTS.E.BYPASS.LTC128B.128 [R206+0x7800], desc[UR16][R6.64] ;  /* 0x0780000006ce8fae */ /* 0x0007e2000b901d50 */
[----:B------:R-:W-:Y:S02]  /*1e60*/  SEL R3, R2, 0xffffffe0, !P2 ;  /* 0xffffffe002037807 */ /* 0x000fe40005000000 */
[----:B------:R-:W-:Y:S01]  /*1e70*/  R2P PR, R10, 0x6 ;  /* 0x000000060a007804 */ /* 0x000fe20000000000 */
[----:B------:R-:W-:Y:S01]  /*1e80*/  LDSM.16.M88.4 R28, [R202] ;  /* 0x00000000ca1c783b */ /* 0x000fe20000000200 */
[--C-:B------:R-:W-:Y:S02]  /*1e90*/  IMAD R200, R0, 0x2, R202.reuse ;  /* 0x0000000200c87824 */ /* 0x100fe400078e02ca */
[----:B------:R-:W-:Y:S01]  /*1ea0*/  IMAD R199, R3, 0x2, R202 ;  /* 0x0000000203c77824 */ /* 0x000fe200078e02ca */
[----:B------:R-:W4:Y:S01]  /*1eb0*/  LDSM.16.M88.4 R68, [R201+0x4000] ;  /* 0x00400000c944783b */ /* 0x000f220000000200 */
[----:B------:R-:W-:-:S02]  /*1ec0*/  SEL R2, R2, 0xffffffe0, !P1 ;  /* 0xffffffe002027807 */ /* 0x000fc40004800000 */
[----:B------:R-:W-:Y:S01]  /*1ed0*/  IMAD R197, R0, 0x2, R199 ;  /* 0x0000000200c57824 */ /* 0x000fe200078e02c7 */
[----:B-1----:R-:W-:Y:S02]  /*1ee0*/  LDSM.16.M88.4 R20, [R200] ;  /* 0x00000000c814783b */ /* 0x002fe40000000200 */
[C---:B------:R-:W-:Y:S02]  /*1ef0*/  IMAD.IADD R195, R201.reuse, 0x1, R2 ;  /* 0x00000001c9c37824 */ /* 0x040fe400078e0202 */
[----:B------:R-:W1:Y:S01]  /*1f00*/  LDSM.16.M88.4 R24, [R202+0x2000] ;  /* 0x00200000ca18783b */ /* 0x000e620000000200 */
[----:B--2---:R-:W-:-:S03]  /*1f10*/  IADD3 R4, R201, 0x4000, RZ ;  /* 0x00004000c9047810 */ /* 0x004fc60007ffe0ff */
[----:B------:R-:W-:Y:S02]  /*1f20*/  LDSM.16.M88.4 R48, [R195+0x4000] ;  /* 0x00400000c330783b */ /* 0x000fe40000000200 */
[----:B------:R-:W-:Y:S02]  /*1f30*/  @P2 VIADD R198, R4, 0xffffffc0 ;  /* 0xffffffc004c62836 */ /* 0x000fe40000000000 */
[----:B------:R-:W2:Y:S04]  /*1f40*/  LDSM.16.M88.4 R116, [R201+0x5800] ;  /* 0x00580000c974783b */ /* 0x000ea80000000200 */
[----:B------:R-:W5:Y:S01]  /*1f50*/  LDSM.16.M88.4 R124, [R201+0x4800] ;  /* 0x00480000c97c783b */ /* 0x000f620000000200 */
[----:B------:R-:W-:-:S03]  /*1f60*/  IADD3 R188, R2, R198, RZ ;  /* 0x000000c602bc7210 */ /* 0x000fc60007ffe0ff */
[----:B------:R-:W-:Y:S04]  /*1f70*/  LDSM.16.M88.4 R132, [R198] ;  /* 0x00000000c684783b */ /* 0x000fe80000000200 */
[----:B------:R-:W-:Y:S04]  /*1f80*/  LDSM.16.M88.4 R8, [R199] ;  /* 0x00000000c708783b */ /* 0x000fe80000000200 */
[----:B------:R-:W5:Y:S04]  /*1f90*/  LDSM.16.M88.4 R16, [R200+0x2000] ;  /* 0x00200000c810783b */ /* 0x000f680000000200 */
[----:B------:R-:W5:Y:S01]  /*1fa0*/  LDSM.16.M88.4 R104, [R195+0x5800] ;  /* 0x00580000c368783b */ /* 0x000f620000000200 */
[-C--:B----4-:R-:W-:Y:S03]  /*1fb0*/  HMMA.16816.F32 R112, R28, R68.reuse, RZ ;  /* 0x000000441c70723c */ /* 0x090fe600000018ff */
[----:B------:R-:W4:Y:S04]  /*1fc0*/  LDSM.16.M88.4 R12, [R195+0x4800] ;  /* 0x00480000c30c783b */ /* 0x000f280000000200 */
[----:B------:R-:W-:Y:S01]  /*1fd0*/  LDSM.16.M88.4 R64, [R197] ;  /* 0x00000000c540783b */ /* 0x000fe20000000200 */
[C---:B-1----:R-:W-:Y:S03]  /*1fe0*/  HMMA.16816.F32 R40, R24.reuse, R68, RZ ;  /* 0x000000441828723c */ /* 0x042fe600000018ff */
[----:B------:R-:W1:Y:S04]  /*1ff0*/  LDSM.16.M88.4 R128, [R188] ;  /* 0x00000000bc80783b */ /* 0x000e680000000200 */
[----:B---3--:R-:W3:Y:S01]  /*2000*/  LDSM.16.M88.4 R4, [R199+0x2000] ;  /* 0x00200000c704783b */ /* 0x008ee20000000200 */
[----:B------:R-:W-:Y:S03]  /*2010*/  HMMA.16816.F32 R72, R24, R70, RZ ;  /* 0x000000461848723c */ /* 0x000fe600000018ff */
[----:B------:R-:W3:Y:S03]  /*2020*/  LDSM.16.M88.4 R120, [R201+0x5000] ;  /* 0x00500000c978783b */ /* 0x000ee60000000200 */
[----:B--2---:R-:W-:Y:S01]  /*2030*/  HMMA.16816.F32 R44, R28, R116, RZ ;  /* 0x000000741c2c723c */ /* 0x004fe200000018ff */
[----:B------:R-:W2:Y:S04]  /*2040*/  LDSM.16.M88.4 R76, [R198+0x1800] ;  /* 0x00180000c64c783b */ /* 0x000ea80000000200 */
[----:B------:R-:W2:Y:S01]  /*2050*/  LDSM.16.M88.4 R84, [R198+0x800] ;  /* 0x00080000c654783b */ /* 0x000ea20000000200 */
[----:B------:R-:W-:Y:S03]  /*2060*/  HMMA.16816.F32 R112, R20, R48, R112 ;  /* 0x000000301470723c */ /* 0x000fe60000001870 */
[----:B------:R-:W2:Y:S03]  /*2070*/  LDSM.16.M88.4 R60, [R197+0x2000] ;  /* 0x00200000c53c783b */ /* 0x000ea60000000200 */
[C---:B------:R-:W-:Y:S01]  /*2080*/  HMMA.16816.F32 R68, R28.reuse, R70, RZ ;  /* 0x000000461c44723c */ /* 0x040fe200000018ff */
[----:B------:R-:W2:Y:S04]  /*2090*/  LDSM.16.M88.4 R108, [R195+0x5000] ;  /* 0x00500000c36c783b */ /* 0x000ea80000000200 */
[----:B------:R-:W-:Y:S01]  /*20a0*/  LDSM.16.M88.4 R56, [R188+0x800] ;  /* 0x00080000bc38783b */ /* 0x000fe20000000200 */
[----:B-----5:R-:W-:Y:S03]  /*20b0*/  HMMA.16816.F32 R36, R28, R124, RZ ;  /* 0x0000007c1c24723c */ /* 0x020fe600000018ff */
[----:B------:R-:W-:Y:S03]  /*20c0*/  LDSM.16.M88.4 R80, [R198+0x1000] ;  /* 0x00100000c650783b */ /* 0x000fe60000000200 */
[----:B------:R-:W-:Y:S01]  /*20d0*/  HMMA.16816.F32 R40, R16, R48, R40 ;  /* 0x000000301028723c */ /* 0x000fe20000001828 */
[----:B------:R-:W-:Y:S04]  /*20e0*/  LDSM.16.M88.4 R52, [R188+0x1000] ;  /* 0x00100000bc34783b */ /* 0x000fe80000000200 */
[----:B------:R-:W0:Y:S01]  /*20f0*/  LDGDEPBAR ;  /* 0x00000000000079af */ /* 0x000e220000000000 */
[----:B------:R-:W-:Y:S06]  /*2100*/  HMMA.16816.F32 R112, R8, R132, R112 ;  /* 0x000000840870723c */ /* 0x000fec0000001870 */
[----:B------:R-:W-:Y:S06]  /*2110*/  HMMA.16816.F32 R100, R24, R124, RZ ;  /* 0x0000007c1864723c */ /* 0x000fec00000018ff */
[C---:B------:R-:W-:Y:S06]  /*2120*/  HMMA.16816.F32 R44, R20.reuse, R104, R44 ;  /* 0x00000068142c723c */ /* 0x040fec000000182c */
[C---:B------:R-:W-:Y:S06]  /*2130*/  HMMA.16816.F32 R68, R20.reuse, R50, R68 ;  /* 0x000000321444723c */ /* 0x040fec0000001844 */
[----:B----4-:R-:W-:Y:S06]  /*2140*/  HMMA.16816.F32 R36, R20, R12, R36 ;  /* 0x0000000c1424723c */ /* 0x010fec0000001824 */
[----:B-1----:R-:W-:Y:S06]  /*2150*/  HMMA.16816.F32 R112, R64, R128, R112 ;  /* 0x000000804070723c */ /* 0x002fec0000001870 */
[----:B------:R-:W-:Y:S01]  /*2160*/  HMMA.16816.F32 R72, R16, R50, R72 ;  /* 0x000000321048723c */ /* 0x000fe20000001848 */
[----:B------:R-:W1:Y:S01]  /*2170*/  LDSM.16.M88.4 R48, [R188+0x1800] ;  /* 0x00180000bc30783b */ /* 0x000e620000000200 */
[----:B------:R-:W-:-:S04]  /*2180*/  DEPBAR.LE SB0, 0x0 ;  /* 0x000080000000791a */ /* 0x000fc80000000000 */
[----:B---3--:R-:W-:Y:S06]  /*2190*/  HMMA.16816.F32 R40, R4, R132, R40 ;  /* 0x000000840428723c */ /* 0x008fec0000001828 */
[----:B------:R-:W-:Y:S06]  /*21a0*/  HMMA.16816.F32 R96, R24, R126, RZ ;  /* 0x0000007e1860723c */ /* 0x000fec00000018ff */
[----:B------:R-:W-:Y:S01]  /*21b0*/  HMMA.16816.F32 R32, R28, R120, RZ ;  /* 0x000000781c20723c */ /* 0x000fe200000018ff */
[----:B------:R-:W-:-:S05]  /*21c0*/  FMUL.FTZ R112, R112, UR5 ;  /* 0x0000000570707c20 */ /* 0x000fca0008410000 */
[----:B------:R-:W-:Y:S06]  /*21d0*/  HMMA.16816.F32 R92, R24, R120, RZ ;  /* 0x00000078185c723c */ /* 0x000fec00000018ff */
[----:B------:R-:W-:Y:S06]  /*21e0*/  HMMA.16816.F32 R124, R28, R126, RZ ;  /* 0x0000007e1c7c723c */ /* 0x000fec00000018ff */
[----:B------:R-:W-:Y:S06]  /*21f0*/  HMMA.16816.F32 R100, R16, R12, R100 ;  /* 0x0000000c1064723c */ /* 0x000fec0000001864 */
[C---:B--2---:R-:W-:Y:S06]  /*2200*/  HMMA.16816.F32 R44, R8.reuse, R76, R44 ;  /* 0x0000004c082c723c */ /* 0x044fec000000182c */
[C---:B------:R-:W-:Y:S06]  /*2210*/  HMMA.16816.F32 R68, R8.reuse, R134, R68 ;  /* 0x000000860844723c */ /* 0x040fec0000001844 */
[----:B------:R-:W-:Y:S06]  /*2220*/  HMMA.16816.F32 R36, R8, R84, R36 ;  /* 0x000000540824723c */ /* 0x000fec0000001824 */
[----:B------:R-:W-:Y:S01]  /*2230*/  HMMA.16816.F32 R40, R60, R128, R40 ;  /* 0x000000803c28723c */ /* 0x000fe20000001828 */
[----:B------:R2:W3:Y:S05]  /*2240*/  MUFU.TANH R128, R112 ;  /* 0x0000007000807308 */ /* 0x0004ea0000002400 */
[----:B------:R-:W-:Y:S01]  /*2250*/  HMMA.16816.F32 R88, R24, R116, RZ ;  /* 0x000000741858723c */ /* 0x000fe200000018ff */
[----:B------:R-:W-:-:S05]  /*2260*/  FMUL.FTZ R129, R115, UR5 ;  /* 0x0000000573817c20 */ /* 0x000fca0008410000 */
[----:B------:R-:W-:Y:S01]  /*2270*/  HMMA.16816.F32 R32, R20, R108, R32 ;  /* 0x0000006c1420723c */ /* 0x000fe20000001820 */
[----:B------:R-:W-:Y:S01]  /*2280*/  FMUL.FTZ R116, R113, UR5 ;  /* 0x0000000571747c20 */ /* 0x000fe20008410000 */
[----:B------:R-:W-:Y:S01]  /*2290*/  FMUL.FTZ R117, R114, UR5 ;  /* 0x0000000572757c20 */ /* 0x000fe20008410000 */
[----:B------:R-:W4:Y:S03]  /*22a0*/  MUFU.TANH R129, R129 ;  /* 0x0000008100817308 */ /* 0x000f260000002400 */
[C---:B--2---:R-:W-:Y:S05]  /*22b0*/  HMMA.16816.F32 R112, R24.reuse, R122, RZ ;  /* 0x0000007a1870723c */ /* 0x044fea00000018ff */
[----:B------:R-:W-:Y:S01]  /*22c0*/  MUFU.TANH R117, R117 ;  /* 0x0000007500757308 */ /* 0x000fe20000002400 */
[----:B------:R-:W-:Y:S06]  /*22d0*/  HMMA.16816.F32 R24, R24, R118, RZ ;  /* 0x000000761818723c */ /* 0x000fec00000018ff */
[----:B------:R-:W-:Y:S01]  /*22e0*/  HMMA.16816.F32 R92, R16, R108, R92 ;  /* 0x0000006c105c723c */ /* 0x000fe2000000185c */
[----:B------:R-:W2:Y:S05]  /*22f0*/  MUFU.TANH R116, R116 ;  /* 0x0000007400747308 */ /* 0x000eaa0000002400 */
[-C--:B------:R-:W-:Y:S06]  /*2300*/  HMMA.16816.F32 R124, R20, R14.reuse, R124 ;  /* 0x0000000e147c723c */ /* 0x080fec000000187c */
[----:B------:R-:W-:Y:S06]  /*2310*/  HMMA.16816.F32 R96, R16, R14, R96 ;  /* 0x0000000e1060723c */ /* 0x000fec0000001860 */
[C---:B------:R-:W-:Y:S06]  /*2320*/  HMMA.16816.F32 R72, R4.reuse, R134, R72 ;  /* 0x000000860448723c */ /* 0x040fec0000001848 */
[----:B------:R-:W-:Y:S06]  /*2330*/  HMMA.16816.F32 R100, R4, R84, R100 ;  /* 0x000000540464723c */ /* 0x000fec0000001864 */
[----:B-1----:R-:W-:Y:S06]  /*2340*/  HMMA.16816.F32 R44, R64, R48, R44 ;  /* 0x00000030402c723c */ /* 0x002fec000000182c */
[----:B------:R-:W-:Y:S06]  /*2350*/  HMMA.16816.F32 R120, R28, R122, RZ ;  /* 0x0000007a1c78723c */ /* 0x000fec00000018ff */
[----:B------:R-:W-:Y:S06]  /*2360*/  HMMA.16816.F32 R68, R64, R130, R68 ;  /* 0x000000824044723c */ /* 0x000fec0000001844 */
[----:B------:R-:W-:Y:S06]  /*2370*/  HMMA.16816.F32 R28, R28, R118, RZ ;  /* 0x000000761c1c723c */ /* 0x000fec00000018ff */
[----:B------:R-:W-:Y:S01]  /*2380*/  HMMA.16816.F32 R36, R64, R56, R36 ;  /* 0x000000384024723c */ /* 0x000fe20000001824 */
[----:B------:R-:W-:Y:S01]  /*2390*/  FMUL.FTZ R12, R44, UR5 ;  /* 0x000000052c0c7c20 */ /* 0x000fe20008410000 */
[----:B------:R-:W-:-:S04]  /*23a0*/  FMUL.FTZ R13, R45, UR5 ;  /* 0x000000052d0d7c20 */ /* 0x000fc80008410000 */
[----:B------:R-:W-:Y:S01]  /*23b0*/  HMMA.16816.F32 R32, R8, R80, R32 ;  /* 0x000000500820723c */ /* 0x000fe20000001820 */
[----:B------:R-:W-:Y:S05]  /*23c0*/  MUFU.TANH R12, R12 ;  /* 0x0000000c000c7308 */ /* 0x000fea0000002400 */
[----:B------:R-:W-:Y:S01]  /*23d0*/  HMMA.16816.F32 R88, R16, R104, R88 ;  /* 0x000000681058723c */ /* 0x000fe20000001858 */
[----:B------:R-:W-:Y:S01]  /*23e0*/  FMUL.FTZ R44, R69, UR5 ;  /* 0x00000005452c7c20 */ /* 0x000fe20008410000 */
[----:B------:R-:W-:Y:S02]  /*23f0*/  IMAD.SHL.U32 R69, R141, 0x2, RZ ;  /* 0x000000028d457824 */ /* 0x000fe400078e00ff */
[----:B------:R-:W-:Y:S01]  /*2400*/  FMUL.FTZ R14, R70, UR5 ;  /* 0x00000005460e7c20 */ /* 0x000fe20008410000 */
[----:B------:R-:W-:Y:S01]  /*2410*/  FMUL.FTZ R15, R71, UR5 ;  /* 0x00000005470f7c20 */ /* 0x000fe20008410000 */
[----:B------:R-:W-:Y:S01]  /*2420*/  MUFU.TANH R13, R13 ;  /* 0x0000000d000d7308 */ /* 0x000fe20000002400 */
[----:B------:R-:W-:Y:S01]  /*2430*/  HMMA.16816.F32 R124, R8, R86, R124 ;  /* 0x00000056087c723c */ /* 0x000fe2000000187c */
[----:B------:R-:W-:-:S05]  /*2440*/  LOP3.LUT R69, R69, 0x6, RZ, 0xc0, !PT ;  /* 0x0000000645457812 */ /* 0x000fca00078ec0ff */
        /* <DEDUP_REMOVED lines=11> */
[----:B------:R-:W-:Y:S01]  /*2500*/  IMAD R69, R148, 0x40, R69 ;  /* 0x0000004094457824 */ /* 0x000fe200078e0245 */
[----:B------:R-:W-:Y:S01]  /*2510*/  HMMA.16816.F32 R96, R4, R86, R96 ;  /* 0x000000560460723c */ /* 0x000fe20000001860 */
[----:B------:R-:W-:Y:S02]  /*2520*/  MUFU.TANH R39, R39 ;  /* 0x0000002700277308 */ /* 0x000fe40000002400 */
[C---:B------:R-:W-:Y:S01]  /*2530*/  VIADD R19, R69.reuse, 0x1 ;  /* 0x0000000145137836 */ /* 0x040fe20000000000 */
[----:B------:R-:W-:-:S02]  /*2540*/  ISETP.GE.AND P5, PT, R69, R146, PT ;  /* 0x000000924500720c */ /* 0x000fc40003fa6270 */
[----:B------:R-:W-:Y:S02]  /*2550*/  HMMA.16816.F32 R92, R4, R80, R92 ;  /* 0x00000050045c723c */ /* 0x000fe4000000185c */
[-C--:B------:R-:W-:Y:S01]  /*2560*/  ISETP.GE.AND P4, PT, R19, R146.reuse, PT ;  /* 0x000000921300720c */ /* 0x080fe20003f86270 */
[----:B------:R-:W-:Y:S01]  /*2570*/  MUFU.TANH R41, R41 ;  /* 0x0000002900297308 */ /* 0x000fe20000002400 */
[----:B------:R-:W-:Y:S01]  /*2580*/  VIADD R19, R69, 0x10 ;  /* 0x0000001045137836 */ /* 0x000fe20000000000 */
[----:B---3--:R-:W-:Y:S01]  /*2590*/  FSEL R128, R128, -INF , !P5 ;  /* 0xff80000080807808 */ /* 0x008fe20006800000 */
[C---:B------:R-:W-:Y:S01]  /*25a0*/  HMMA.16816.F32 R72, R60.reuse, R130, R72 ;  /* 0x000000823c48723c */ /* 0x040fe20000001848 */
[----:B----4-:R-:W-:Y:S02]  /*25b0*/  FSEL R129, R129, -INF , !P4 ;  /* 0xff80000081817808 */ /* 0x010fe40006000000 */
[----:B------:R-:W-:Y:S02]  /*25c0*/  ISETP.GE.AND P0, PT, R19, R146, PT ;  /* 0x000000921300720c */ /* 0x000fe40003f06270 */
[----:B------:R-:W-:Y:S01]  /*25d0*/  MUFU.TANH R40, R40 ;  /* 0x0000002800287308 */ /* 0x000fe20000002400 */
[----:B------:R-:W-:Y:S01]  /*25e0*/  HMMA.16816.F32 R100, R60, R56, R100 ;  /* 0x000000383c64723c */ /* 0x000fe20000001864 */
[----:B------:R-:W-:-:S02]  /*25f0*/  IADD3 R19, R69, 0x20, RZ ;  /* 0x0000002045137810 */ /* 0x000fc40007ffe0ff */
[----:B--2---:R-:W-:-:S03]  /*2600*/  FSEL R116, R116, -INF , !P4 ;  /* 0xff80000074747808 */ /* 0x004fc60006000000 */
[C---:B------:R-:W-:Y:S01]  /*2610*/  HMMA.16816.F32 R120, R20.reuse, R110, R120 ;  /* 0x0000006e1478723c */ /* 0x040fe20000001878 */
[----:B------:R-:W-:Y:S05]  /*2620*/  MUFU.TANH R14, R14 ;  /* 0x0000000e000e7308 */ /* 0x000fea0000002400 */
[----:B------:R-:W-:Y:S03]  /*2630*/  HMMA.16816.F32 R28, R20, R106, R28 ;  /* 0x0000006a141c723c */ /* 0x000fe6000000181c */
[----:B------:R-:W-:Y:S03]  /*2640*/  MUFU.TANH R43, R43 ;  /* 0x0000002b002b7308 */ /* 0x000fe60000002400 */
[C---:B------:R-:W-:Y:S01]  /*2650*/  HMMA.16816.F32 R32, R64.reuse, R52, R32 ;  /* 0x000000344020723c */ /* 0x040fe20000001820 */
[----:B------:R-:W-:Y:S01]  /*2660*/  FMUL.FTZ R45, R72, UR5 ;  /* 0x00000005482d7c20 */ /* 0x000fe20008410000 */
[----:B------:R-:W-:Y:S01]  /*2670*/  FMUL.FTZ R16, R74, UR5 ;  /* 0x000000054a107c20 */ /* 0x000fe20008410000 */
[----:B------:R-:W-:Y:S01]  /*2680*/  FMUL.FTZ R18, R75, UR5 ;  /* 0x000000054b127c20 */ /* 0x000fe20008410000 */
[----:B------:R-:W-:Y:S01]  /*2690*/  FMUL.FTZ R56, R73, UR5 ;  /* 0x0000000549387c20 */ /* 0x000fe20008410000 */
[----:B------:R-:W1:Y:S01]  /*26a0*/  MUFU.TANH R2, R2 ;  /* 0x0000000200027308 */ /* 0x000e620000002400 */
[-C--:B------:R-:W-:Y:S01]  /*26b0*/  HMMA.16816.F32 R124, R64, R58.reuse, R124 ;  /* 0x0000003a407c723c */ /* 0x080fe2000000187c */
[----:B------:R-:W-:Y:S01]  /*26c0*/  FMUL.FTZ R17, R100, UR5 ;  /* 0x0000000564117c20 */ /* 0x000fe20008410000 */
[----:B------:R-:W-:Y:S01]  /*26d0*/  FMUL.FTZ R20, R102, UR5 ;  /* 0x0000000566147c20 */ /* 0x000fe20008410000 */
[----:B------:R-:W-:Y:S01]  /*26e0*/  FMUL.FTZ R57, R101, UR5 ;  /* 0x0000000565397c20 */ /* 0x000fe20008410000 */
[----:B------:R-:W-:Y:S01]  /*26f0*/  FMUL.FTZ R22, R103, UR5 ;  /* 0x0000000567167c20 */ /* 0x000fe20008410000 */
[C---:B------:R-:W-:Y:S01]  /*2700*/  VIADD R23, R69.reuse, 0x28 ;  /* 0x0000002845177836 */ /* 0x040fe20000000000 */
[----:B------:R-:W-:Y:S01]  /*2710*/  HMMA.16816.F32 R96, R60, R58, R96 ;  /* 0x0000003a3c60723c */ /* 0x000fe20000001860 */
[----:B------:R-:W-:Y:S01]  /*2720*/  MUFU.TANH R45, R45 ;  /* 0x0000002d002d7308 */ /* 0x000fe20000002400 */
[----:B------:R-:W-:-:S04]  /*2730*/  VIADD R21, R69, 0x21 ;  /* 0x0000002145157836 */ /* 0x000fc80000000000 */
[C---:B------:R-:W-:Y:S03]  /*2740*/  HMMA.16816.F32 R88, R4.reuse, R76, R88 ;  /* 0x0000004c0458723c */ /* 0x040fe60000001858 */
[----:B------:R-:W2:Y:S01]  /*2750*/  MUFU.TANH R16, R16 ;  /* 0x0000001000107308 */ /* 0x000ea20000002400 */
[----:B-1----:R-:W-:Y:S02]  /*2760*/  FSEL R2, R2, -INF , !P0 ;  /* 0xff80000002027808 */ /* 0x002fe40004000000 */
[C---:B------:R-:W-:Y:S01]  /*2770*/  HMMA.16816.F32 R112, R4.reuse, R82, R112 ;  /* 0x000000520470723c */ /* 0x040fe20000001870 */
        /* <DEDUP_REMOVED lines=10> */
[----:B------:R-:W-:Y:S01]  /*2820*/  HMMA.16816.F32 R92, R60, R52, R92 ;  /* 0x000000343c5c723c */ /* 0x000fe2000000185c */
[C---:B------:R-:W-:Y:S01]  /*2830*/  VIADD R7, R69.reuse, 0x8 ;  /* 0x0000000845077836 */ /* 0x040fe20000000000 */
[----:B------:R-:W-:Y:S01]  /*2840*/  IADD3 R5, R69, 0x9, RZ ;  /* 0x0000000945057810 */ /* 0x000fe20007ffe0ff */
[----:B------:R-:W-:Y:S01]  /*2850*/  MUFU.TANH R37, R37 ;  /* 0x0000002500257308 */ /* 0x000fe20000002400 */
[----:B------:R-:W-:Y:S01]  /*2860*/  FSEL R4, R41, -INF , !P5 ;  /* 0xff80000029047808 */ /* 0x000fe20006800000 */
[----:B------:R-:W-:Y:S01]  /*2870*/  FMUL.FTZ R68, R97, UR5 ;  /* 0x0000000561447c20 */ /* 0x000fe20008410000 */
[-C--:B------:R-:W-:Y:S01]  /*2880*/  ISETP.GE.AND P3, PT, R7, R146.reuse, PT ;  /* 0x000000920700720c */ /* 0x080fe20003f66270 */
[----:B------:R-:W-:Y:S01]  /*2890*/  VIADD R7, R69, 0x11 ;  /* 0x0000001145077836 */ /* 0x000fe20000000000 */
[-C--:B------:R-:W-:Y:S01]  /*28a0*/  ISETP.GE.AND P2, PT, R5, R146.reuse, PT ;  /* 0x000000920500720c */ /* 0x080fe20003f46270 */
[----:B------:R-:W-:Y:S01]  /*28b0*/  VIADD R5, R69, 0x18 ;  /* 0x0000001845057836 */ /* 0x000fe20000000000 */
[C---:B------:R-:W-:Y:S01]  /*28c0*/  HMMA.16816.F32 R120, R8.reuse, R82, R120 ;  /* 0x000000520878723c */ /* 0x040fe20000001878 */
[----:B------:R-:W1:Y:S01]  /*28d0*/  MUFU.TANH R17, R17 ;  /* 0x0000001100117308 */ /* 0x000e620000002400 */
[-C--:B------:R-:W-:Y:S01]  /*28e0*/  ISETP.GE.AND P1, PT, R7, R146.reuse, PT ;  /* 0x000000920700720c */ /* 0x080fe20003f26270 */
[----:B------:R-:W-:Y:S01]  /*28f0*/  VIADD R7, R69, 0x19 ;  /* 0x0000001945077836 */ /* 0x000fe20000000000 */
[----:B------:R-:W-:Y:S01]  /*2900*/  ISETP.GE.AND P6, PT, R5, R146, PT ;  /* 0x000000920500720c */ /* 0x000fe20003fc6270 */
[----:B------:R-:W-:Y:S01]  /*2910*/  FMUL.FTZ R53, R96, UR5 ;  /* 0x0000000560357c20 */ /* 0x000fe20008410000 */
[----:B------:R-:W-:Y:S01]  /*2920*/  HMMA.16816.F32 R28, R8, R78, R28 ;  /* 0x0000004e081c723c */ /* 0x000fe2000000181c */
[----:B------:R-:W-:Y:S01]  /*2930*/  FSEL R5, R39, -INF , !P5 ;  /* 0xff80000027057808 */ /* 0x000fe20006800000 */
[----:B------:R-:W-:Y:S01]  /*2940*/  FMUL.FTZ R98, R98, UR5 ;  /* 0x0000000562627c20 */ /* 0x000fe20008410000 */
[----:B------:R-:W3:Y:S01]  /*2950*/  MUFU.TANH R20, R20 ;  /* 0x0000001400147308 */ /* 0x000ee20000002400 */
[----:B------:R-:W-:-:S02]  /*2960*/  P2R R70, PR, RZ, 0x40 ;  /* 0x00000040ff467803 */ /* 0x000fc40000000000 */
[-C--:B------:R-:W-:Y:S01]  /*2970*/  ISETP.GE.AND P6, PT, R7, R146.reuse, PT ;  /* 0x000000920700720c */ /* 0x080fe20003fc6270 */
[----:B------:R-:W-:Y:S01]  /*2980*/  FMUL.FTZ R9, R99, UR5 ;  /* 0x0000000563097c20 */ /* 0x000fe20008410000 */
[----:B------:R-:W-:Y:S01]  /*2990*/  FSEL R11, R117, -INF , !P5 ;  /* 0xff800000750b7808 */ /* 0x000fe20006800000 */
[C---:B------:R-:W-:Y:S01]  /*29a0*/  HMMA.16816.F32 R88, R60.reuse, R48, R88 ;  /* 0x000000303c58723c */ /* 0x040fe20000001858 */
[-C--:B------:R-:W-:Y:S01]  /*29b0*/  ISETP.GE.AND P5, PT, R19, R146.reuse, PT ;  /* 0x000000921300720c */ /* 0x080fe20003fa6270 */
[----:B------:R-:W4:Y:S01]  /*29c0*/  MUFU.TANH R42, R42 ;  /* 0x0000002a002a7308 */ /* 0x000f220000002400 */
[----:B------:R-:W-:Y:S01]  /*29d0*/  FSEL R7, R40, -INF , !P4 ;  /* 0xff80000028077808 */ /* 0x000fe20006000000 */
[----:B------:R-:W-:Y:S01]  /*29e0*/  FMUL.FTZ R10, R92, UR5 ;  /* 0x000000055c0a7c20 */ /* 0x000fe20008410000 */
[----:B------:R-:W-:Y:S01]  /*29f0*/  FSEL R19, R14, -INF , !P3 ;  /* 0xff8000000e137808 */ /* 0x000fe20005800000 */
[C---:B------:R-:W-:Y:S01]  /*2a00*/  HMMA.16816.F32 R112, R60.reuse, R54, R112 ;  /* 0x000000363c70723c */ /* 0x040fe20000001870 */
[----:B--2---:R-:W-:Y:S01]  /*2a10*/  FSEL R52, R16, -INF , !P3 ;  /* 0xff80000010347808 */ /* 0x004fe20005800000 */
[----:B------:R-:W-:Y:S01]  /*2a20*/  FMUL.FTZ R39, R93, UR5 ;  /* 0x000000055d277c20 */ /* 0x000fe20008410000 */
[----:B------:R-:W-:Y:S01]  /*2a30*/  FSEL R45, R45, -INF , !P3 ;  /* 0xff8000002d2d7808 */ /* 0x000fe20005800000 */
[----:B------:R-:W2:Y:S01]  /*2a40*/  MUFU.TANH R44, R44 ;  /* 0x0000002c002c7308 */ /* 0x000ea20000002400 */
[----:B------:R-:W-:Y:S01]  /*2a50*/  FSEL R40, R43, -INF , !P3 ;  /* 0xff8000002b287808 */ /* 0x000fe20005800000 */
[----:B------:R-:W-:Y:S01]  /*2a60*/  HMMA.16816.F32 R24, R60, R50, R24 ;  /* 0x000000323c18723c */ /* 0x000fe20000001818 */
[----:B------:R-:W-:Y:S01]  /*2a70*/  FMUL.FTZ R14, R94, UR5 ;  /* 0x000000055e0e7c20 */ /* 0x000fe20008410000 */
[----:B------:R-:W-:Y:S01]  /*2a80*/  FMUL.FTZ R41, R95, UR5 ;  /* 0x000000055f297c20 */ /* 0x000fe20008410000 */
[----:B------:R-:W-:-:S02]  /*2a90*/  ISETP.GE.AND P3, PT, R23, R146, PT ;  /* 0x000000921700720c */ /* 0x000fc40003f66270 */
[----:B-1----:R-:W-:Y:S01]  /*2aa0*/  FSEL R23, R17, -INF , !P0 ;  /* 0xff80000011177808 */ /* 0x002fe20004000000 */
[----:B------:R-:W1:Y:S01]  /*2ab0*/  MUFU.TANH R15, R15 ;  /* 0x0000000f000f7308 */ /* 0x000e620000002400 */
[----:B------:R-:W-:Y:S01]  /*2ac0*/  FSEL R60, R18, -INF , !P2 ;  /* 0xff800000123c7808 */ /* 0x000fe20005000000 */
[C---:B------:R-:W-:Y:S01]  /*2ad0*/  HMMA.16816.F32 R120, R64.reuse, R54, R120 ;  /* 0x000000364078723c */ /* 0x040fe20000001878 */
[----:B---3--:R-:W-:Y:S02]  /*2ae0*/  FSEL R18, R20, -INF , !P0 ;  /* 0xff80000014127808 */ /* 0x008fe40004000000 */
[----:B------:R-:W-:Y:S01]  /*2af0*/  FSEL R149, R37, -INF , !P0 ;  /* 0xff80000025957808 */ /* 0x000fe20004000000 */
[----:B------:R-:W-:Y:S01]  /*2b00*/  VIADD R37, R69, 0x29 ;  /* 0x0000002945257836 */ /* 0x000fe20000000000 */
[----:B------:R-:W-:Y:S01]  /*2b10*/  ISETP.GE.AND P0, PT, R146, 0x41, PT ;  /* 0x000000419200780c */ /* 0x000fe20003f06270 */
[----:B------:R-:W3:Y:S01]  /*2b20*/  MUFU.TANH R56, R56 ;  /* 0x0000003800387308 */ /* 0x000ee20000002400 */
[----:B----4-:R-:W-:Y:S01]  /*2b30*/  FSEL R6, R42, -INF , !P4 ;  /* 0xff8000002a067808 */ /* 0x010fe20006000000 */
[----:B------:R-:W-:Y:S01]  /*2b40*/  HMMA.16816.F32 R28, R64, R50, R28 ;  /* 0x00000032401c723c */ /* 0x000fe2000000181c */
[----:B------:R-:W-:-:S02]  /*2b50*/  ISETP.GE.AND P4, PT, R21, R146, PT ;  /* 0x000000921500720c */ /* 0x000fc40003f86270 */
[----:B--2---:R-:W-:-:S03]  /*2b60*/  FSEL R44, R44, -INF , !P2 ;  /* 0xff8000002c2c7808 */ /* 0x004fc60005000000 */
[----:B------:R-:W2:Y:S01]  /*2b70*/  MUFU.TANH R36, R36 ;  /* 0x0000002400247308 */ /* 0x000ea20000002400 */
[----:B-1----:R-:W-:-:S07]  /*2b80*/  FSEL R21, R15, -INF , !P2 ;  /* 0xff8000000f157808 */ /* 0x002fce0005000000 */
[----:B------:R-:W1:Y:S01]  /*2b90*/  MUFU.TANH R38, R38 ;  /* 0x0000002600267308 */ /* 0x000e620000002400 */
[----:B---3--:R-:W-:Y:S02]  /*2ba0*/  FSEL R43, R56, -INF , !P2 ;  /* 0xff800000382b7808 */ /* 0x008fe40005000000 */
[----:B------:R-:W-:-:S05]  /*2bb0*/  ISETP.GE.AND P2, PT, R37, R146, PT ;  /* 0x000000922500720c */ /* 0x000fca0003f46270 */
[----:B------:R-:W3:Y:S01]  /*2bc0*/  MUFU.TANH R57, R57 ;  /* 0x0000003900397308 */ /* 0x000ee20000002400 */
[----:B--2---:R-:W-:-:S07]  /*2bd0*/  FSEL R36, R36, -INF , !P1 ;  /* 0xff80000024247808 */ /* 0x004fce0004800000 */
[----:B------:R-:W2:Y:S01]  /*2be0*/  MUFU.TANH R22, R22 ;  /* 0x0000001600167308 */ /* 0x000ea20000002400 */
[----:B-1----:R-:W-:-:S07]  /*2bf0*/  FSEL R15, R38, -INF , !P1 ;  /* 0xff800000260f7808 */ /* 0x002fce0004800000 */
[----:B------:R-:W1:Y:S01]  /*2c00*/  MUFU.TANH R32, R32 ;  /* 0x0000002000207308 */ /* 0x000e620000002400 */
[----:B---3--:R-:W-:-:S07]  /*2c10*/  FSEL R17, R57, -INF , !P1 ;  /* 0xff80000039117808 */ /* 0x008fce0004800000 */
[----:B------:R-:W3:Y:S01]  /*2c20*/  MUFU.TANH R33, R33 ;  /* 0x0000002100217308 */ /* 0x000ee20000002400 */
[----:B--2---:R-:W-:-:S07]  /*2c30*/  FSEL R16, R22, -INF , !P1 ;  /* 0xff80000016107808 */ /* 0x004fce0004800000 */
[----:B------:R-:W2:Y:S08]  /*2c40*/  MUFU.TANH R34, R34 ;  /* 0x0000002200227308 */ /* 0x000eb00000002400 */
[----:B------:R-:W4:Y:S08]  /*2c50*/  MUFU.TANH R35, R35 ;  /* 0x0000002300237308 */ /* 0x000f300000002400 */
[----:B------:R-:W1:Y:S08]  /*2c60*/  MUFU.TANH R58, R58 ;  /* 0x0000003a003a7308 */ /* 0x000e700000002400 */
[----:B------:R-:W1:Y:S08]  /*2c70*/  MUFU.TANH R59, R59 ;  /* 0x0000003b003b7308 */ /* 0x000e700000002400 */
[----:B------:R1:W1:Y:S08]  /*2c80*/  MUFU.TANH R179, R126 ;  /* 0x0000007e00b37308 */ /* 0x0002700000002400 */
[----:B------:R1:W1:Y:S08]  /*2c90*/  MUFU.TANH R177, R127 ;  /* 0x0000007f00b17308 */ /* 0x0002700000002400 */
[----:B------:R-:W1:Y:S08]  /*2ca0*/  MUFU.TANH R53, R53 ;  /* 0x0000003500357308 */ /* 0x000e700000002400 */
[----:B------:R-:W1:Y:S08]  /*2cb0*/  MUFU.TANH R68, R68 ;  /* 0x0000004400447308 */ /* 0x000e700000002400 */
[----:B------:R1:W1:Y:S08]  /*2cc0*/  MUFU.TANH R8, R98 ;  /* 0x0000006200087308 */ /* 0x0002700000002400 */
[----:B------:R-:W1:Y:S08]  /*2cd0*/  MUFU.TANH R9, R9 ;  /* 0x0000000900097308 */ /* 0x000e700000002400 */
[----:B------:R-:W1:Y:S08]  /*2ce0*/  MUFU.TANH R10, R10 ;  /* 0x0000000a000a7308 */ /* 0x000e700000002400 */
[----:B------:R-:W1:Y:S08]  /*2cf0*/  MUFU.TANH R39, R39 ;  /* 0x0000002700277308 */ /* 0x000e700000002400 */
[----:B------:R-:W1:Y:S08]  /*2d00*/  MUFU.TANH R14, R14 ;  /* 0x0000000e000e7308 */ /* 0x000e700000002400 */
[----:B------:R-:W1:Y:S01]  /*2d10*/  MUFU.TANH R41, R41 ;  /* 0x0000002900297308 */ /* 0x000e620000002400 */
[----:B------:R-:W-:Y:S06]  /*2d20*/  BAR.SYNC.DEFER_BLOCKING 0x0 ;  /* 0x0000000000007b1d */ /* 0x000fec0000010000 */
[----:B--234-:R-:W-:Y:S05]  /*2d30*/  @!P0 BRA `(.L_x_1209) ;  /* 0x0000000000648947 */ /* 0x01cfea0003800000 */
        /* <DEDUP_REMOVED lines=25> */
.L_x_1209:
[----:B--2---:R-:W-:Y:S01]  /*2ed0*/  FMNMX.FTZ R51, R128, R116, !PT ;  /* 0x0000007480337209 */ /* 0x004fe20007810000 */
[----:B------:R-:W-:Y:S01]  /*2ee0*/  FMUL.FTZ R48, R120, UR5 ;  /* 0x0000000578307c20 */ /* 0x000fe20008410000 */
[----:B------:R-:W-:Y:S01]  /*2ef0*/  ISETP.NE.AND P1, PT, R70, RZ, PT ;  /* 0x000000ff4600720c */ /* 0x000fe20003f25270 */
[----:B------:R-:W-:Y:S01]  /*2f00*/  FMUL.FTZ R42, R121, UR5 ;  /* 0x00000005792a7c20 */ /* 0x000fe20008410000 */
[----:B------:R-:W-:Y:S01]  /*2f10*/  FMNMX.FTZ R51, R40, R51, !PT ;  /* 0x0000003328337209 */ /* 0x000fe20007810000 */
[----:B------:R-:W-:Y:S01]  /*2f20*/  VIADD R49, R69, 0x30 ;  /* 0x0000003045317836 */ /* 0x000fe20000000000 */
[----:B-1----:R-:W-:Y:S01]  /*2f30*/  FSEL R20, R9, -INF , !P6 ;  /* 0xff80000009147808 */ /* 0x002fe20007000000 */
[----:B------:R-:W1:Y:S01]  /*2f40*/  MUFU.TANH R48, R48 ;  /* 0x0000003000307308 */ /* 0x000e620000002400 */
[----:B------:R-:W-:Y:S01]  /*2f50*/  FMNMX.FTZ R51, R44, R51, !PT ;  /* 0x000000332c337209 */ /* 0x000fe20007810000 */
[----:B------:R-:W-:Y:S01]  /*2f60*/  FMUL.FTZ R159, R25, UR5 ;  /* 0x00000005199f7c20 */ /* 0x000fe20008410000 */
[----:B------:R-:W-:Y:S01]  /*2f70*/  FSEL R58, R58, -INF , !P1 ;  /* 0xff8000003a3a7808 */ /* 0x000fe20004800000 */
[----:B------:R-:W-:Y:S01]  /*2f80*/  FMUL.FTZ R155, R27, UR5 ;  /* 0x000000051b9b7c20 */ /* 0x000fe20008410000 */
[----:B------:R-:W-:Y:S01]  /*2f90*/  FMNMX.FTZ R51, R2, R51, !PT ;  /* 0x0000003302337209 */ /* 0x000fe20007810000 */
[----:B------:R-:W-:Y:S01]  /*2fa0*/  FMUL.FTZ R115, R115, UR5 ;  /* 0x0000000573737c20 */ /* 0x000fe20008410000 */
[----:B------:R-:W-:Y:S01]  /*2fb0*/  FSEL R56, R59, -INF , !P6 ;  /* 0xff8000003b387808 */ /* 0x000fe20007000000 */
[----:B------:R-:W2:Y:S01]  /*2fc0*/  MUFU.TANH R42, R42 ;  /* 0x0000002a002a7308 */ /* 0x000ea20000002400 */
[----:B------:R-:W-:Y:S01]  /*2fd0*/  FMNMX.FTZ R9, R36, R51, !PT ;  /* 0x0000003324097209 */ /* 0x000fe20007810000 */
[----:B------:R-:W-:Y:S01]  /*2fe0*/  FMUL.FTZ R90, R90, UR5 ;  /* 0x000000055a5a7c20 */ /* 0x000fe20008410000 */
[----:B------:R-:W-:Y:S01]  /*2ff0*/  FSEL R22, R8, -INF , !P1 ;  /* 0xff80000008167808 */ /* 0x000fe20004800000 */
[----:B------:R-:W-:Y:S01]  /*3000*/  FMUL.FTZ R8, R28, UR5 ;  /* 0x000000051c087c20 */ /* 0x000fe20008410000 */
[----:B------:R-:W-:Y:S01]  /*3010*/  FMNMX.FTZ R9, R58, R9, !PT ;  /* 0x000000093a097209 */ /* 0x000fe20007810000 */
[----:B------:R-:W-:Y:S01]  /*3020*/  FMUL.FTZ R28, R29, UR5 ;  /* 0x000000051d1c7c20 */ /* 0x000fe20008410000 */
[----:B------:R-:W-:Y:S01]  /*3030*/  FSEL R54, R32, -INF , !P5 ;  /* 0xff80000020367808 */ /* 0x000fe20006800000 */
[----:B------:R-:W-:Y:S01]  /*3040*/  VIADD R29, R69, 0x38 ;  /* 0x00000038451d7836 */ /* 0x000fe20000000000 */
[----:B------:R-:W-:Y:S01]  /*3050*/  FMNMX.FTZ R9, R56, R9, !PT ;  /* 0x0000000938097209 */ /* 0x000fe20007810000 */
[----:B------:R-:W3:Y:S01]  /*3060*/  MUFU.TANH R8, R8 ;  /* 0x0000000800087308 */ /* 0x000ee20000002400 */
[----:B------:R-:W-:Y:S01]  /*3070*/  FSEL R38, R33, -INF , !P4 ;  /* 0xff80000021267808 */ /* 0x000fe20006000000 */
[----:B------:R-:W-:Y:S01]  /*3080*/  FMUL.FTZ R26, R26, UR5 ;  /* 0x000000051a1a7c20 */ /* 0x000fe20008410000 */
[----:B------:R-:W-:Y:S01]  /*3090*/  FMNMX.FTZ R33, R54, R9, !PT ;  /* 0x0000000936217209 */ /* 0x000fe20007810000 */
[----:B------:R-:W-:Y:S01]  /*30a0*/  FMUL.FTZ R91, R91, UR5 ;  /* 0x000000055b5b7c20 */ /* 0x000fe20008410000 */
[----:B-1----:R-:W-:Y:S01]  /*30b0*/  FSEL R48, R48, -INF , !P3 ;  /* 0xff80000030307808 */ /* 0x002fe20005800000 */
[----:B------:R-:W-:Y:S01]  /*30c0*/  FMUL.FTZ R24, R24, UR5 ;  /* 0x0000000518187c20 */ /* 0x000fe20008410000 */
[----:B------:R-:W-:Y:S01]  /*30d0*/  FMNMX.FTZ R33, R38, R33, !PT ;  /* 0x0000002126217209 */ /* 0x000fe20007810000 */
[----:B------:R1:W4:Y:S01]  /*30e0*/  MUFU.TANH R9, R28 ;  /* 0x0000001c00097308 */ /* 0x0003220000002400 */
[----:B------:R-:W-:Y:S01]  /*30f0*/  FSEL R63, R53, -INF , !P1 ;  /* 0xff800000353f7808 */ /* 0x000fe20004800000 */
[----:B------:R-:W-:Y:S01]  /*3100*/  FMUL.FTZ R88, R88, UR5 ;  /* 0x0000000558587c20 */ /* 0x000fe20008410000 */
[----:B------:R-:W-:Y:S01]  /*3110*/  FSEL R179, R179, -INF , !P1 ;  /* 0xff800000b3b37808 */ /* 0x000fe20004800000 */
[----:B------:R-:W-:Y:S01]  /*3120*/  FMUL.FTZ R89, R89, UR5 ;  /* 0x0000000559597c20 */ /* 0x000fe20008410000 */
[-C--:B------:R-:W-:Y:S01]  /*3130*/  ISETP.GE.AND P1, PT, R49, R146.reuse, PT ;  /* 0x000000923100720c */ /* 0x080fe20003f26270 */
[----:B------:R-:W-:Y:S01]  /*3140*/  VIADD R49, R69, 0x31 ;  /* 0x0000003145317836 */ /* 0x000fe20000000000 */
[----:B------:R-:W-:Y:S01]  /*3150*/  FSEL R153, R34, -INF , !P5 ;  /* 0xff80000022997808 */ /* 0x000fe20006800000 */
[----:B------:R-:W-:Y:S01]  /*3160*/  MUFU.TANH R154, R115 ;  /* 0x00000073009a7308 */ /* 0x000fe20000002400 */
[----:B--2---:R-:W-:Y:S01]  /*3170*/  FSEL R34, R42, -INF , !P2 ;  /* 0xff8000002a227808 */ /* 0x004fe20005000000 */
[----:B------:R-:W-:Y:S01]  /*3180*/  FMUL.FTZ R122, R122, UR5 ;  /* 0x000000057a7a7c20 */ /* 0x000fe20008410000 */
[----:B------:R-:W-:Y:S01]  /*3190*/  FMNMX.FTZ R33, R48, R33, !PT ;  /* 0x0000002130217209 */ /* 0x000fe20007810000 */
[----:B------:R-:W-:Y:S01]  /*31a0*/  ULDC UR6, c[0x0][0x2ec] ;  /* 0x0000bb0000067ab9 */ /* 0x000fe20000000800 */
[----:B------:R-:W-:Y:S01]  /*31b0*/  FSEL R14, R14, -INF , !P5 ;  /* 0xff8000000e0e7808 */ /* 0x000fe20006800000 */
[----:B------:R-:W-:Y:S01]  /*31c0*/  FMUL.FTZ R123, R123, UR5 ;  /* 0x000000057b7b7c20 */ /* 0x000fe20008410000 */
[----:B------:R-:W-:Y:S01]  /*31d0*/  FSEL R145, R10, -INF , !P5 ;  /* 0xff8000000a917808 */ /* 0x000fe20006800000 */
[----:B------:R-:W-:Y:S01]  /*31e0*/  MUFU.TANH R160, R90 ;  /* 0x0000005a00a07308 */ /* 0x000fe20000002400 */
[----:B------:R-:W-:Y:S01]  /*31f0*/  FSEL R51, R68, -INF , !P6 ;  /* 0xff80000044337808 */ /* 0x000fe20007000000 */
[----:B------:R-:W-:Y:S01]  /*3200*/  FMUL.FTZ R46, R46, UR5 ;  /* 0x000000052e2e7c20 */ /* 0x000fe20008410000 */
[----:B------:R-:W-:Y:S01]  /*3210*/  FSEL R177, R177, -INF , !P6 ;  /* 0xff800000b1b17808 */ /* 0x000fe20007000000 */
[----:B------:R-:W-:Y:S01]  /*3220*/  FMUL.FTZ R47, R47, UR5 ;  /* 0x000000052f2f7c20 */ /* 0x000fe20008410000 */
[-C--:B------:R-:W-:Y:S01]  /*3230*/  ISETP.GE.AND P5, PT, R29, R146.reuse, PT ;  /* 0x000000921d00720c */ /* 0x080fe20003fa6270 */
[----:B------:R-:W-:Y:S01]  /*3240*/  FMUL.FTZ R30, R30, UR5 ;  /* 0x000000051e1e7c20 */ /* 0x000fe20008410000 */
[----:B------:R-:W-:Y:S01]  /*3250*/  ISETP.GE.AND P6, PT, R49, R146, PT ;  /* 0x000000923100720c */ /* 0x000fe20003fc6270 */
[----:B------:R2:W-:Y:S01]  /*3260*/  MUFU.TANH R156, R26 ;  /* 0x0000001a009c7308 */ /* 0x0005e20000002400 */
[----:B------:R-:W-:Y:S01]  /*3270*/  FSEL R32, R12, -INF , !P1 ;  /* 0xff8000000c207808 */ /* 0x000fe20004800000 */
[----:B------:R-:W-:Y:S01]  /*3280*/  FMUL.FTZ R31, R31, UR5 ;  /* 0x000000051f1f7c20 */ /* 0x000fe20008410000 */
[----:B------:R-:W-:Y:S01]  /*3290*/  FMNMX.FTZ R29, R34, R33, !PT ;  /* 0x00000021221d7209 */ /* 0x000fe20007810000 */
[----:B------:R-:W-:Y:S01]  /*32a0*/  FMUL.FTZ R33, R114, UR5 ;  /* 0x0000000572217c20 */ /* 0x000fe20008410000 */
[----:B------:R-:W-:Y:S01]  /*32b0*/  IADD3 R69, R69, 0x39, RZ ;  /* 0x0000003945457810 */ /* 0x000fe20007ffe0ff */
[----:B------:R-:W-:Y:S01]  /*32c0*/  IMAD.IADD R196, R144, 0x1, R143 ;  /* 0x0000000190c47824 */ /* 0x000fe200078e028f */
[----:B-1----:R-:W-:Y:S01]  /*32d0*/  FSEL R28, R13, -INF , !P6 ;  /* 0xff8000000d1c7808 */ /* 0x002fe20007000000 */
[----:B------:R-:W-:Y:S01]  /*32e0*/  MUFU.TANH R158, R91 ;  /* 0x0000005b009e7308 */ /* 0x000fe20000002400 */
[----:B------:R-:W-:Y:S01]  /*32f0*/  FMNMX.FTZ R29, R32, R29, !PT ;  /* 0x0000001d201d7209 */ /* 0x000fe20007810000 */
[----:B------:R-:W-:Y:S01]  /*3300*/  VIADD R190, R198, 0x1000 ;  /* 0x00001000c6be7836 */ /* 0x000fe20000000000 */
[----:B------:R-:W-:-:S02]  /*3310*/  P2R R37, PR, RZ, 0x1 ;  /* 0x00000001ff257803 */ /* 0x000fc40000000000 */
[----:B------:R-:W-:Y:S02]  /*3320*/  ISETP.GE.AND P0, PT, R69, R146, PT ;  /* 0x000000924500720c */ /* 0x000fe40003f06270 */
[----:B---3--:R-:W-:Y:S01]  /*3330*/  FSEL R10, R8, -INF , !P5 ;  /* 0xff800000080a7808 */ /* 0x008fe20006800000 */
[----:B------:R-:W1:Y:S01]  /*3340*/  MUFU.TANH R33, R33 ;  /* 0x0000002100217308 */ /* 0x000e620000002400 */
[----:B------:R-:W-:Y:S02]  /*3350*/  FMNMX.FTZ R29, R28, R29, !PT ;  /* 0x0000001d1c1d7209 */ /* 0x000fe40007810000 */
[----:B----4-:R-:W-:Y:S02]  /*3360*/  FSEL R8, R9, -INF , !P0 ;  /* 0xff80000009087808 */ /* 0x010fe40004000000 */
[----:B------:R-:W-:Y:S02]  /*3370*/  FMNMX.FTZ R29, R10, R29, !PT ;  /* 0x0000001d0a1d7209 */ /* 0x000fe40007810000 */
[----:B------:R-:W-:Y:S01]  /*3380*/  FMNMX.FTZ R25, R4, R6, !PT ;  /* 0x0000000604197209 */ /* 0x000fe20007810000 */
[----:B------:R1:W-:Y:S01]  /*3390*/  MUFU.TANH R163, R24 ;  /* 0x0000001800a37308 */ /* 0x0003e20000002400 */
[----:B------:R-:W-:Y:S01]  /*33a0*/  FMNMX.FTZ R42, R8, R29, !PT ;  /* 0x0000001d082a7209 */ /* 0x000fe20007810000 */
[----:B------:R-:W-:Y:S01]  /*33b0*/  FMUL.FTZ R29, R112, UR5 ;  /* 0x00000005701d7c20 */ /* 0x000fe20008410000 */
[----:B------:R-:W-:-:S02]  /*33c0*/  FMNMX.FTZ R27, R52, R25, !PT ;  /* 0x00000019341b7209 */ /* 0x000fc40007810000 */
[----:B------:R-:W-:Y:S01]  /*33d0*/  FMNMX.FTZ R134, R5, R7, !PT ;  /* 0x0000000705867209 */ /* 0x000fe20007810000 */
[----:B------:R-:W3:Y:S01]  /*33e0*/  SHFL.BFLY PT, R13, R42, 0x2, 0x1f ;  /* 0x0c401f002a0d7f89 */ /* 0x000ee200000e0000 */
[----:B------:R-:W-:Y:S01]  /*33f0*/  FMNMX.FTZ R27, R60, R27, !PT ;  /* 0x0000001b3c1b7209 */ /* 0x000fe20007810000 */
[----:B------:R-:W4:Y:S01]  /*3400*/  MUFU.TANH R29, R29 ;  /* 0x0000001d001d7308 */ /* 0x000f220000002400 */
[----:B------:R-:W-:Y:S02]  /*3410*/  FMNMX.FTZ R134, R45, R134, !PT ;  /* 0x000000862d867209 */ /* 0x000fe40007810000 */
[----:B------:R-:W-:Y:S02]  /*3420*/  FMNMX.FTZ R27, R18, R27, !PT ;  /* 0x0000001b121b7209 */ /* 0x000fe40007810000 */
[----:B------:R-:W-:Y:S02]  /*3430*/  FMNMX.FTZ R134, R43, R134, !PT ;  /* 0x000000862b867209 */ /* 0x000fe40007810000 */
[----:B------:R-:W-:Y:S01]  /*3440*/  FMNMX.FTZ R27, R16, R27, !PT ;  /* 0x0000001b101b7209 */ /* 0x000fe20007810000 */
[----:B------:R-:W5:Y:S01]  /*3450*/  MUFU.TANH R165, R88 ;  /* 0x0000005800a57308 */ /* 0x000f620000002400 */
[----:B------:R-:W-:-:S02]  /*3460*/  FMNMX.FTZ R134, R23, R134, !PT ;  /* 0x0000008617867209 */ /* 0x000fc40007810000 */
[----:B------:R-:W-:Y:S02]  /*3470*/  FMNMX.FTZ R27, R22, R27, !PT ;  /* 0x0000001b161b7209 */ /* 0x000fe40007810000 */
[----:B------:R-:W-:Y:S02]  /*3480*/  FMNMX.FTZ R134, R17, R134, !PT ;  /* 0x0000008611867209 */ /* 0x000fe40007810000 */
[----:B------:R-:W-:Y:S01]  /*3490*/  FMNMX.FTZ R27, R20, R27, !PT ;  /* 0x0000001b141b7209 */ /* 0x000fe20007810000 */
[----:B------:R-:W-:Y:S01]  /*34a0*/  MUFU.TANH R155, R155 ;  /* 0x0000009b009b7308 */ /* 0x000fe20000002400 */
[----:B--2---:R-:W-:Y:S02]  /*34b0*/  FMNMX.FTZ R26, R11, R129, !PT ;  /* 0x000000810b1a7209 */ /* 0x004fe40007810000 */
[----:B------:R-:W-:Y:S02]  /*34c0*/  FSEL R12, R41, -INF , !P4 ;  /* 0xff800000290c7808 */ /* 0x000fe40006000000 */
[----:B------:R-:W-:-:S02]  /*34d0*/  FMNMX.FTZ R27, R14, R27, !PT ;  /* 0x0000001b0e1b7209 */ /* 0x000fc40007810000 */
[----:B---3--:R-:W-:Y:S01]  /*34e0*/  FMNMX.FTZ R13, R42, R13, !PT ;  /* 0x0000000d2a0d7209 */ /* 0x008fe20007810000 */
[----:B------:R-:W-:Y:S01]  /*34f0*/  MUFU.TANH R167, R89 ;  /* 0x0000005900a77308 */ /* 0x000fe20000002400 */
[----:B------:R-:W-:Y:S02]  /*3500*/  FMNMX.FTZ R134, R63, R134, !PT ;  /* 0x000000863f867209 */ /* 0x000fe40007810000 */
[----:B------:R-:W-:Y:S01]  /*3510*/  FMNMX.FTZ R26, R19, R26, !PT ;  /* 0x0000001a131a7209 */ /* 0x000fe20007810000 */
[----:B------:R-:W2:Y:S01]  /*3520*/  SHFL.BFLY PT, R136, R13, 0x1, 0x1f ;  /* 0x0c201f000d887f89 */ /* 0x000ea200000e0000 */
[----:B-1----:R-:W-:Y:S02]  /*3530*/  FSEL R24, R33, -INF , !P3 ;  /* 0xff80000021187808 */ /* 0x002fe40005800000 */
[----:B------:R-:W-:Y:S01]  /*3540*/  FMNMX.FTZ R27, R12, R27, !PT ;  /* 0x0000001b0c1b7209 */ /* 0x000fe20007810000 */
[----:B------:R-:W-:Y:S01]  /*3550*/  MUFU.TANH R175, R122 ;  /* 0x0000007a00af7308 */ /* 0x000fe20000002400 */
[----:B------:R-:W-:-:S02]  /*3560*/  FMNMX.FTZ R134, R51, R134, !PT ;  /* 0x0000008633867209 */ /* 0x000fc40007810000 */
[----:B------:R-:W-:Y:S02]  /*3570*/  FMNMX.FTZ R26, R21, R26, !PT ;  /* 0x0000001a151a7209 */ /* 0x000fe40007810000 */
[----:B------:R-:W-:Y:S02]  /*3580*/  FSEL R154, R154, -INF , !P2 ;  /* 0xff8000009a9a7808 */ /* 0x000fe40005000000 */
[----:B------:R-:W-:Y:S01]  /*3590*/  FMNMX.FTZ R27, R24, R27, !PT ;  /* 0x0000001b181b7209 */ /* 0x000fe20007810000 */
[----:B------:R-:W-:Y:S01]  /*35a0*/  MUFU.TANH R171, R123 ;  /* 0x0000007b00ab7308 */ /* 0x000fe20000002400 */
[----:B------:R-:W-:Y:S02]  /*35b0*/  FSEL R147, R39, -INF , !P4 ;  /* 0xff80000027937808 */ /* 0x000fe40006000000 */
[----:B------:R-:W-:Y:S02]  /*35c0*/  FMNMX.FTZ R134, R145, R134, !PT ;  /* 0x0000008691867209 */ /* 0x000fe40007810000 */
[----:B------:R-:W-:-:S02]  /*35d0*/  FMNMX.FTZ R26, R149, R26, !PT ;  /* 0x0000001a951a7209 */ /* 0x000fc40007810000 */
[----:B------:R-:W-:Y:S01]  /*35e0*/  FSEL R160, R160, -INF , !P1 ;  /* 0xff800000a0a07808 */ /* 0x000fe20004800000 */
[----:B------:R-:W-:Y:S01]  /*35f0*/  MUFU.TANH R159, R159 ;  /* 0x0000009f009f7308 */ /* 0x000fe20000002400 */
[----:B------:R-:W-:Y:S02]  /*3600*/  FMNMX.FTZ R27, R154, R27, !PT ;  /* 0x0000001b9a1b7209 */ /* 0x000fe40007810000 */
[----:B------:R-:W-:Y:S02]  /*3610*/  FSEL R173, R35, -INF , !P4 ;  /* 0xff80000023ad7808 */ /* 0x000fe40006000000 */
[----:B--2---:R-:W-:Y:S01]  /*3620*/  FMNMX.FTZ R136, R13, R136, !PT ;  /* 0x000000880d887209 */ /* 0x004fe20007810000 */
[----:B------:R-:W-:Y:S01]  /*3630*/  FMUL.FTZ R13, R113, UR5 ;  /* 0x00000005710d7c20 */ /* 0x000fe20008410000 */
[----:B----4-:R-:W-:Y:S01]  /*3640*/  FSEL R25, R29, -INF , !P3 ;  /* 0xff8000001d197808 */ /* 0x010fe20005800000 */
[----:B------:R-:W-:Y:S01]  /*3650*/  MUFU.TANH R161, R46 ;  /* 0x0000002e00a17308 */ /* 0x000fe20000002400 */
[----:B------:R-:W-:Y:S01]  /*3660*/  FMNMX.FTZ R134, R147, R134, !PT ;  /* 0x0000008693867209 */ /* 0x000fe20007810000 */
[----:B------:R-:W-:Y:S01]  /*3670*/  FMUL.FTZ R9, R136, UR6 ;  /* 0x0000000688097c20 */ /* 0x000fe20008410000 */
[----:B------:R-:W-:-:S02]  /*3680*/  FMNMX.FTZ R26, R15, R26, !PT ;  /* 0x0000001a0f1a7209 */ /* 0x000fc40007810000 */
[----:B------:R-:W-:Y:S02]  /*3690*/  FSETP.NEU.FTZ.AND P4, PT, R136, -INF , PT ;  /* 0xff8000008800780b */ /* 0x000fe40003f9d000 */
[----:B------:R-:W-:Y:S01]  /*36a0*/  FSEL R158, R158, -INF , !P6 ;  /* 0xff8000009e9e7808 */ /* 0x000fe20007000000 */
[----:B------:R-:W1:Y:S01]  /*36b0*/  MUFU.TANH R13, R13 ;  /* 0x0000000d000d7308 */ /* 0x000e620000002400 */
[----:B------:R-:W-:Y:S02]  /*36c0*/  FMNMX.FTZ R27, R160, R27, !PT ;  /* 0x0000001ba01b7209 */ /* 0x000fe40007810000 */
[----:B------:R-:W-:Y:S02]  /*36d0*/  FMNMX.FTZ R134, R25, R134, !PT ;  /* 0x0000008619867209 */ /* 0x000fe40007810000 */
[----:B------:R-:W-:Y:S02]  /*36e0*/  FMNMX.FTZ R26, R179, R26, !PT ;  /* 0x0000001ab31a7209 */ /* 0x000fe40007810000 */
[----:B------:R-:W-:Y:S01]  /*36f0*/  FSEL R9, R9, RZ, P4 ;  /* 0x000000ff09097208 */ /* 0x000fe20002000000 */
[----:B------:R2:W3:Y:S01]  /*3700*/  MUFU.TANH R169, R47 ;  /* 0x0000002f00a97308 */ /* 0x0004e20000002400 */
[----:B------:R-:W-:-:S02]  /*3710*/  FSEL R156, R156, -INF , !P5 ;  /* 0xff8000009c9c7808 */ /* 0x000fc40006800000 */
[----:B------:R-:W-:Y:S01]  /*3720*/  FMNMX.FTZ R27, R158, R27, !PT ;  /* 0x0000001b9e1b7209 */ /* 0x000fe20007810000 */
[--C-:B------:R-:W-:Y:S01]  /*3730*/  FFMA.FTZ R59, R40, UR6, -R9.reuse ;  /* 0x00000006283b7c23 */ /* 0x100fe20008010809 */
[----:B-----5:R-:W-:Y:S01]  /*3740*/  FSEL R165, R165, -INF , !P1 ;  /* 0xff800000a5a57808 */ /* 0x020fe20004800000 */
[--C-:B------:R-:W-:Y:S01]  /*3750*/  FFMA.FTZ R41, R58, UR6, -R9.reuse ;  /* 0x000000063a297c23 */ /* 0x100fe20008010809 */
[----:B------:R-:W-:Y:S01]  /*3760*/  FMNMX.FTZ R26, R177, R26, !PT ;  /* 0x0000001ab11a7209 */ /* 0x000fe20007810000 */
[----:B------:R-:W4:Y:S01]  /*3770*/  MUFU.TANH R151, R30 ;  /* 0x0000001e00977308 */ /* 0x000f220000002400 */
[----:B-1----:R-:W-:Y:S01]  /*3780*/  FSEL R13, R13, -INF , !P2 ;  /* 0xff8000000d0d7808 */ /* 0x002fe20005000000 */
[--C-:B------:R-:W-:Y:S01]  /*3790*/  FFMA.FTZ R40, R56, UR6, -R9.reuse ;  /* 0x0000000638287c23 */ /* 0x100fe20008010809 */
[----:B------:R-:W-:Y:S01]  /*37a0*/  FSEL R155, R155, -INF , !P0 ;  /* 0xff8000009b9b7808 */ /* 0x000fe20004000000 */
[--C-:B------:R-:W-:Y:S01]  /*37b0*/  FFMA.FTZ R64, R116, UR6, -R9.reuse ;  /* 0x0000000674407c23 */ /* 0x100fe20008010809 */
[----:B------:R-:W-:Y:S01]  /*37c0*/  FMNMX.FTZ R134, R13, R134, !PT ;  /* 0x000000860d867209 */ /* 0x000fe20007810000 */
[--C-:B------:R-:W-:Y:S01]  /*37d0*/  FFMA.FTZ R50, R44, UR6, -R9.reuse ;  /* 0x000000062c327c23 */ /* 0x100fe20008010809 */
[----:B------:R-:W-:Y:S01]  /*37e0*/  FSEL R167, R167, -INF , !P6 ;  /* 0xff800000a7a77808 */ /* 0x000fe20007000000 */
[----:B------:R-:W1:Y:S01]  /*37f0*/  MUFU.TANH R150, R31 ;  /* 0x0000001f00967308 */ /* 0x000e620000002400 */
[--C-:B--2---:R-:W-:Y:S01]  /*3800*/  FFMA.FTZ R47, R2, UR6, -R9.reuse ;  /* 0x00000006022f7c23 */ /* 0x104fe20008010809 */
[----:B------:R-:W-:Y:S01]  /*3810*/  FMNMX.FTZ R2, R156, R27, !PT ;  /* 0x0000001b9c027209 */ /* 0x000fe20007810000 */
[--C-:B------:R-:W-:Y:S01]  /*3820*/  FFMA.FTZ R67, R128, UR6, -R9.reuse ;  /* 0x0000000680437c23 */ /* 0x100fe20008010809 */
[----:B------:R-:W-:Y:S01]  /*3830*/  FMNMX.FTZ R134, R165, R134, !PT ;  /* 0x00000086a5867209 */ /* 0x000fe20007810000 */
[--C-:B------:R-:W-:Y:S01]  /*3840*/  FFMA.FTZ R42, R36, UR6, -R9.reuse ;  /* 0x00000006242a7c23 */ /* 0x100fe20008010809 */
[----:B------:R-:W-:Y:S01]  /*3850*/  FMNMX.FTZ R26, R153, R26, !PT ;  /* 0x0000001a991a7209 */ /* 0x000fe20007810000 */
[--C-:B------:R-:W-:Y:S01]  /*3860*/  FFMA.FTZ R39, R54, UR6, -R9.reuse ;  /* 0x0000000636277c23 */ /* 0x100fe20008010809 */
[----:B------:R-:W-:Y:S01]  /*3870*/  FMNMX.FTZ R27, R155, R2, !PT ;  /* 0x000000029b1b7209 */ /* 0x000fe20007810000 */
[----:B------:R-:W-:Y:S01]  /*3880*/  MUFU.EX2 R67, R67 ;  /* 0x0000004300437308 */ /* 0x000fe20000000800 */
[----:B------:R-:W-:Y:S01]  /*3890*/  FSEL R163, R163, -INF , !P5 ;  /* 0xff800000a3a37808 */ /* 0x000fe20006800000 */
[--C-:B------:R-:W-:Y:S01]  /*38a0*/  FFMA.FTZ R36, R34, UR6, -R9.reuse ;  /* 0x0000000622247c23 */ /* 0x100fe20008010809 */
[----:B------:R-:W-:Y:S01]  /*38b0*/  FMNMX.FTZ R134, R167, R134, !PT ;  /* 0x00000086a7867209 */ /* 0x000fe20007810000 */
[----:B------:R-:W2:Y:S01]  /*38c0*/  SHFL.BFLY PT, R2, R27, 0x2, 0x1f ;  /* 0x0c401f001b027f89 */ /* 0x000ea200000e0000 */
[----:B------:R-:W-:Y:S01]  /*38d0*/  FSEL R175, R175, -INF , !P3 ;  /* 0xff800000afaf7808 */ /* 0x000fe20005800000 */
[--C-:B------:R-:W-:Y:S01]  /*38e0*/  FFMA.FTZ R38, R38, UR6, -R9.reuse ;  /* 0x0000000626267c23 */ /* 0x100fe20008010809 */
[----:B------:R-:W-:Y:S01]  /*38f0*/  FMNMX.FTZ R26, R173, R26, !PT ;  /* 0x0000001aad1a7209 */ /* 0x000fe20007810000 */
[----:B------:R-:W5:Y:S01]  /*3900*/  MUFU.EX2 R64, R64 ;  /* 0x0000004000407308 */ /* 0x000f620000000800 */
[----:B------:R-:W-:Y:S01]  /*3910*/  FSEL R159, R159, -INF , !P0 ;  /* 0xff8000009f9f7808 */ /* 0x000fe20004000000 */
[--C-:B------:R-:W-:Y:S01]  /*3920*/  FFMA.FTZ R66, R10, UR6, -R9.reuse ;  /* 0x000000060a427c23 */ /* 0x100fe20008010809 */
[----:B------:R-:W-:Y:S01]  /*3930*/  FMNMX.FTZ R134, R163, R134, !PT ;  /* 0x00000086a3867209 */ /* 0x000fe20007810000 */
[----:B------:R-:W-:Y:S01]  /*3940*/  FFMA.FTZ R237, R8, UR6, -R9 ;  /* 0x0000000608ed7c23 */ /* 0x000fe20008010809 */
[----:B------:R-:W-:-:S02]  /*3950*/  FSEL R171, R171, -INF , !P2 ;  /* 0xff800000abab7808 */ /* 0x000fc40005000000 */
[----:B------:R-:W-:Y:S01]  /*3960*/  FMNMX.FTZ R26, R175, R26, !PT ;  /* 0x0000001aaf1a7209 */ /* 0x000fe20007810000 */
[----:B------:R-:W-:Y:S01]  /*3970*/  MUFU.EX2 R59, R59 ;  /* 0x0000003b003b7308 */ /* 0x000fe20000000800 */
[----:B------:R-:W-:Y:S02]  /*3980*/  FMNMX.FTZ R134, R159, R134, !PT ;  /* 0x000000869f867209 */ /* 0x000fe40007810000 */
[----:B------:R-:W-:Y:S02]  /*3990*/  FSEL R161, R161, -INF , !P1 ;  /* 0xff800000a1a17808 */ /* 0x000fe40004800000 */
[----:B------:R-:W-:Y:S01]  /*39a0*/  FMNMX.FTZ R26, R171, R26, !PT ;  /* 0x0000001aab1a7209 */ /* 0x000fe20007810000 */
[----:B------:R-:W5:Y:S01]  /*39b0*/  SHFL.BFLY PT, R29, R134, 0x2, 0x1f ;  /* 0x0c401f00861d7f89 */ /* 0x000f6200000e0000 */
[----:B---3--:R-:W-:Y:S01]  /*39c0*/  FSEL R169, R169, -INF , !P6 ;  /* 0xff800000a9a97808 */ /* 0x008fe20007000000 */
[----:B------:R-:W3:Y:S01]  /*39d0*/  MUFU.EX2 R50, R50 ;  /* 0x0000003200327308 */ /* 0x000ee20000000800 */
[----:B------:R-:W-:-:S02]  /*39e0*/  FMNMX.FTZ R26, R161, R26, !PT ;  /* 0x0000001aa11a7209 */ /* 0x000fc40007810000 */
[----:B----4-:R-:W-:Y:S02]  /*39f0*/  FSEL R151, R151, -INF , !P5 ;  /* 0xff80000097977808 */ /* 0x010fe40006800000 */
[----:B------:R-:W-:Y:S02]  /*3a00*/  FMNMX.FTZ R26, R169, R26, !PT ;  /* 0x0000001aa91a7209 */ /* 0x000fe40007810000 */
[----:B-1----:R-:W-:Y:S01]  /*3a10*/  FSEL R150, R150, -INF , !P0 ;  /* 0xff80000096967808 */ /* 0x002fe20004000000 */
[----:B------:R-:W-:Y:S01]  /*3a20*/  MUFU.EX2 R47, R47 ;  /* 0x0000002f002f7308 */ /* 0x000fe20000000800 */
[----:B------:R-:W-:Y:S02]  /*3a30*/  FMNMX.FTZ R135, R151, R26, !PT ;  /* 0x0000001a97877209 */ /* 0x000fe40007810000 */
[----:B--2---:R-:W-:Y:S01]  /*3a40*/  FMNMX.FTZ R27, R27, R2, !PT ;  /* 0x000000021b1b7209 */ /* 0x004fe20007810000 */
[----:B------:R-:W-:Y:S01]  /*3a50*/  FFMA.FTZ R2, R32, UR6, -R9 ;  /* 0x0000000620027c23 */ /* 0x000fe20008010809 */
[----:B------:R-:W-:-:S02]  /*3a60*/  FMNMX.FTZ R135, R150, R135, !PT ;  /* 0x0000008796877209 */ /* 0x000fc40007810000 */
[----:B------:R-:W-:Y:S01]  /*3a70*/  LEA R196, R196, UR4, 0x1 ;  /* 0x00000004c4c47c11 */ /* 0x000fe2000f8e08ff */
[----:B------:R-:W1:Y:S01]  /*3a80*/  SHFL.BFLY PT, R26, R27, 0x1, 0x1f ;  /* 0x0c201f001b1a7f89 */ /* 0x000e6200000e0000 */
[----:B------:R-:W-:Y:S01]  /*3a90*/  ISETP.NE.AND P0, PT, R37, RZ, PT ;  /* 0x000000ff2500720c */ /* 0x000fe20003f05270 */
[----:B------:R-:W-:Y:S01]  /*3aa0*/  FFMA.FTZ R37, R48, UR6, -R9 ;  /* 0x0000000630257c23 */ /* 0x000fe20008010809 */
[----:B------:R-:W-:Y:S01]  /*3ab0*/  LEA R193, R3, R196, 0x1 ;  /* 0x000000c403c17211 */ /* 0x000fe200078e08ff */
[----:B------:R-:W2:Y:S01]  /*3ac0*/  SHFL.BFLY PT, R30, R135, 0x2, 0x1f ;  /* 0x0c401f00871e7f89 */ /* 0x000ea200000e0000 */
[----:B------:R-:W-:Y:S01]  /*3ad0*/  IMAD R194, R0, 0x2, R196 ;  /* 0x0000000200c27824 */ /* 0x000fe200078e02c4 */
[----:B-----5:R-:W-:Y:S01]  /*3ae0*/  FMNMX.FTZ R134, R134, R29, !PT ;  /* 0x0000001d86867209 */ /* 0x020fe20007810000 */
[----:B------:R-:W-:Y:S01]  /*3af0*/  MUFU.EX2 R42, R42 ;  /* 0x0000002a002a7308 */ /* 0x000fe20000000800 */
[----:B------:R-:W-:Y:S01]  /*3b00*/  IMAD R192, R0, 0x2, R193 ;  /* 0x0000000200c07824 */ /* 0x000fe200078e02c1 */
[----:B------:R-:W-:Y:S01]  /*3b10*/  LDSM.16.MT88.4 R116, [R196+0x6000] ;  /* 0x00600000c474783b */ /* 0x000fe20000004200 */
[----:B------:R-:W-:Y:S01]  /*3b20*/  F2FP.F16.F32.PACK_AB R68, R64, R67 ;  /* 0x000000434044723e */ /* 0x000fe200000000ff */
[----:B------:R-:W-:Y:S01]  /*3b30*/  FADD.FTZ R64, R67, R64 ;  /* 0x0000004043407221 */ /* 0x000fe20000010000 */
[----:B---3--:R-:W-:Y:S01]  /*3b40*/  F2FP.F16.F32.PACK_AB R70, R50, R59 ;  /* 0x0000003b3246723e */ /* 0x008fe200000000ff */
[----:B------:R-:W3:Y:S01]  /*3b50*/  SHFL.BFLY PT, R29, R134, 0x1, 0x1f ;  /* 0x0c201f00861d7f89 */ /* 0x000ee200000e0000 */
[----:B------:R-:W-:Y:S01]  /*3b60*/  LOP3.LUT R214, R142, 0xffffffe0, RZ, 0xc0, !PT ;  /* 0xffffffe08ed67812 */ /* 0x000fe200078ec0ff */
[----:B------:R-:W-:Y:S01]  /*3b70*/  MUFU.EX2 R41, R41 ;  /* 0x0000002900297308 */ /* 0x000fe20000000800 */
[----:B------:R-:W-:Y:S01]  /*3b80*/  FADD.FTZ R59, R59, R64 ;  /* 0x000000403b3b7221 */ /* 0x000fe20000010000 */
[----:B------:R-:W-:Y:S01]  /*3b90*/  LDSM.16.MT88.4 R100, [R194+0x6000] ;  /* 0x00600000c264783b */ /* 0x000fe20000004200 */
[----:B------:R-:W-:Y:S01]  /*3ba0*/  IADD3 R191, R198, 0x800, RZ ;  /* 0x00000800c6bf7810 */ /* 0x000fe20007ffe0ff */
[----:B------:R-:W-:-:S02]  /*3bb0*/  IMAD.IADD R214, R141, 0x1, -R214 ;  /* 0x000000018dd67824 */ /* 0x000fc400078e0ad6 */
[----:B------:R-:W-:Y:S01]  /*3bc0*/  FADD.FTZ R50, R50, R59 ;  /* 0x0000003b32327221 */ /* 0x000fe20000010000 */
[----:B------:R-:W-:Y:S01]  /*3bd0*/  LDSM.16.MT88.4 R84, [R193+0x6000] ;  /* 0x00600000c154783b */ /* 0x000fe20000004200 */
[----:B------:R-:W-:Y:S01]  /*3be0*/  IADD3 R189, R198, 0x1800, RZ ;  /* 0x00001800c6bd7810 */ /* 0x000fe20007ffe0ff */
[----:B------:R-:W-:Y:S01]  /*3bf0*/  MUFU.EX2 R40, R40 ;  /* 0x0000002800287308 */ /* 0x000fe20000000800 */
[----:B-1----:R-:W-:Y:S01]  /*3c00*/  FMNMX.FTZ R133, R27, R26, !PT ;  /* 0x0000001a1b857209 */ /* 0x002fe20007810000 */
[----:B------:R-:W-:Y:S01]  /*3c10*/  LDSM.16.MT88.4 R32, [R194+0x6800] ;  /* 0x00680000c220783b */ /* 0x000fe20000004200 */
[----:B--2---:R-:W-:-:S03]  /*3c20*/  FMNMX.FTZ R135, R135, R30, !PT ;  /* 0x0000001e87877209 */ /* 0x004fc60007810000 */
[----:B------:R-:W-:Y:S02]  /*3c30*/  FMUL.FTZ R157, R133, UR6 ;  /* 0x00000006859d7c20 */ /* 0x000fe40008410000 */
[----:B------:R-:W-:Y:S01]  /*3c40*/  MUFU.EX2 R39, R39 ;  /* 0x0000002700277308 */ /* 0x000fe20000000800 */
[----:B------:R-:W1:Y:S01]  /*3c50*/  SHFL.BFLY PT, R26, R135, 0x1, 0x1f ;  /* 0x0c201f00871a7f89 */ /* 0x000e6200000e0000 */
[----:B---3--:R-:W-:-:S06]  /*3c60*/  FMNMX.FTZ R134, R134, R29, !PT ;  /* 0x0000001d86867209 */ /* 0x008fcc0007810000 */
[----:B------:R-:W-:Y:S01]  /*3c70*/  MUFU.EX2 R38, R38 ;  /* 0x0000002600267308 */ /* 0x000fe20000000800 */
[C---:B------:R-:W-:Y:S01]  /*3c80*/  FSETP.NEU.FTZ.AND P1, PT, R134.reuse, -INF , PT ;  /* 0xff8000008600780b */ /* 0x040fe20003f3d000 */
[----:B------:R-:W-:-:S05]  /*3c90*/  FMUL.FTZ R162, R134, UR6 ;  /* 0x0000000686a27c20 */ /* 0x000fca0008410000 */
[----:B------:R-:W-:Y:S01]  /*3ca0*/  FSEL R162, R162, RZ, P1 ;  /* 0x000000ffa2a27208 */ /* 0x000fe20000800000 */
[----:B------:R-:W-:Y:S01]  /*3cb0*/  MUFU.EX2 R37, R37 ;  /* 0x0000002500257308 */ /* 0x000fe20000000800 */
[----:B------:R-:W-:-:S03]  /*3cc0*/  FSETP.NEU.FTZ.AND P1, PT, R133, -INF , PT ;  /* 0xff8000008500780b */ /* 0x000fc60003f3d000 */
[--C-:B------:R-:W-:Y:S01]  /*3cd0*/  FFMA.FTZ R58, R5, UR6, -R162.reuse ;  /* 0x00000006053a7c23 */ /* 0x100fe200080108a2 */
[----:B------:R-:W-:Y:S01]  /*3ce0*/  FSEL R157, R157, RZ, P1 ;  /* 0x000000ff9d9d7208 */ /* 0x000fe20000800000 */
[--C-:B------:R-:W-:Y:S01]  /*3cf0*/  FFMA.FTZ R57, R7, UR6, -R162.reuse ;  /* 0x0000000607397c23 */ /* 0x100fe200080108a2 */
[--C-:B------:R-:W-:Y:S01]  /*3d00*/  FFMA.FTZ R49, R45, UR6, -R162.reuse ;  /* 0x000000062d317c23 */ /* 0x100fe200080108a2 */
[--C-:B------:R-:W-:Y:S01]  /*3d10*/  FFMA.FTZ R48, R43, UR6, -R162.reuse ;  /* 0x000000062b307c23 */ /* 0x100fe200080108a2 */
[----:B-1----:R-:W-:Y:S01]  /*3d20*/  FMNMX.FTZ R135, R135, R26, !PT ;  /* 0x0000001a87877209 */ /* 0x002fe20007810000 */
[--C-:B------:R-:W-:Y:S01]  /*3d30*/  FFMA.FTZ R56, R4, UR6, -R157.reuse ;  /* 0x0000000604387c23 */ /* 0x100fe2000801089d */
[--C-:B------:R-:W-:Y:S01]  /*3d40*/  FFMA.FTZ R61, R6, UR6, -R157.reuse ;  /* 0x00000006063d7c23 */ /* 0x100fe2000801089d */
[--C-:B------:R-:W-:Y:S01]  /*3d50*/  FFMA.FTZ R44, R60, UR6, -R157.reuse ;  /* 0x000000063c2c7c23 */ /* 0x100fe2000801089d */
[----:B------:R-:W1:Y:S01]  /*3d60*/  LDSM.16.MT88.4 R4, [R192+0x6000] ;  /* 0x00600000c004783b */ /* 0x000e620000004200 */
[C---:B------:R-:W-:Y:S01]  /*3d70*/  FMUL.FTZ R152, R135.reuse, UR6 ;  /* 0x0000000687987c20 */ /* 0x040fe20008410000 */
[----:B------:R-:W-:Y:S01]  /*3d80*/  FSETP.NEU.FTZ.AND P1, PT, R135, -INF , PT ;  /* 0xff8000008700780b */ /* 0x000fe20003f3d000 */
[----:B------:R-:W-:Y:S01]  /*3d90*/  FFMA.FTZ R53, R52, UR6, -R157 ;  /* 0x0000000634357c23 */ /* 0x000fe2000801089d */
[----:B------:R-:W-:Y:S01]  /*3da0*/  MUFU.EX2 R58, R58 ;  /* 0x0000003a003a7308 */ /* 0x000fe20000000800 */
[--C-:B------:R-:W-:Y:S01]  /*3db0*/  FFMA.FTZ R3, R63, UR6, -R162.reuse ;  /* 0x000000063f037c23 */ /* 0x100fe200080108a2 */
[----:B------:R-:W-:Y:S01]  /*3dc0*/  FSEL R152, R152, RZ, P1 ;  /* 0x000000ff98987208 */ /* 0x000fe20000800000 */
[--C-:B------:R-:W-:Y:S01]  /*3dd0*/  FFMA.FTZ R0, R51, UR6, -R162.reuse ;  /* 0x0000000633007c23 */ /* 0x100fe200080108a2 */
[----:B------:R-:W-:Y:S01]  /*3de0*/  FFMA.FTZ R45, R28, UR6, -R9 ;  /* 0x000000061c2d7c23 */ /* 0x000fe20008010809 */
[--C-:B------:R-:W-:Y:S01]  /*3df0*/  FFMA.FTZ R46, R23, UR6, -R162.reuse ;  /* 0x00000006172e7c23 */ /* 0x100fe200080108a2 */
[----:B------:R-:W-:Y:S01]  /*3e00*/  FFMA.FTZ R43, R17, UR6, -R162 ;  /* 0x00000006112b7c23 */ /* 0x000fe200080108a2 */
        /* <DEDUP_REMOVED lines=9> */
[----:B------:R-:W3:Y:S01]  /*3ea0*/  LDSM.16.MT88.4 R28, [R196+0x6800] ;  /* 0x00680000c41c783b */ /* 0x000ee20000004200 */
[--C-:B------:R-:W-:Y:S01]  /*3eb0*/  FFMA.FTZ R137, R149, UR6, -R152.reuse ;  /* 0x0000000695897c23 */ /* 0x100fe20008010898 */
[--C-:B------:R-:W-:Y:S01]  /*3ec0*/  FFMA.FTZ R132, R15, UR6, -R152.reuse ;  /* 0x000000060f847c23 */ /* 0x100fe20008010898 */
[----:B------:R-:W-:Y:S01]  /*3ed0*/  MUFU.EX2 R49, R49 ;  /* 0x0000003100317308 */ /* 0x000fe20000000800 */
[----:B------:R-:W4:Y:S01]  /*3ee0*/  LDSM.16.MT88.4 R16, [R193+0x6800] ;  /* 0x00680000c110783b */ /* 0x000f220000004200 */
[--C-:B------:R-:W-:Y:S01]  /*3ef0*/  FFMA.FTZ R143, R179, UR6, -R152.reuse ;  /* 0x00000006b38f7c23 */ /* 0x100fe20008010898 */
[----:B------:R-:W-:Y:S01]  /*3f00*/  FFMA.FTZ R144, R177, UR6, -R152 ;  /* 0x00000006b1907c23 */ /* 0x000fe20008010898 */
[--C-:B------:R-:W-:Y:S01]  /*3f10*/  FFMA.FTZ R146, R147, UR6, -R162.reuse ;  /* 0x0000000693927c23 */ /* 0x100fe200080108a2 */
[----:B------:R-:W5:Y:S01]  /*3f20*/  LDSM.16.MT88.4 R20, [R192+0x6800] ;  /* 0x00680000c014783b */ /* 0x000f620000004200 */
[--C-:B------:R-:W-:Y:S01]  /*3f30*/  FFMA.FTZ R147, R25, UR6, -R162.reuse ;  /* 0x0000000619937c23 */ /* 0x100fe200080108a2 */
[--C-:B------:R-:W-:Y:S01]  /*3f40*/  FFMA.FTZ R148, R13, UR6, -R162.reuse ;  /* 0x000000060d947c23 */ /* 0x100fe200080108a2 */
[----:B------:R-:W1:Y:S01]  /*3f50*/  MUFU.EX2 R48, R48 ;  /* 0x0000003000307308 */ /* 0x000e620000000800 */
[----:B--2---:R-:W-:Y:S01]  /*3f60*/  F2FP.F16.F32.PACK_AB R72, R57, R58 ;  /* 0x0000003a3948723e */ /* 0x004fe200000000ff */
[--C-:B------:R-:W-:Y:S01]  /*3f70*/  FFMA.FTZ R149, R14, UR6, -R157.reuse ;  /* 0x000000060e957c23 */ /* 0x100fe2000801089d */
[----:B------:R-:W-:Y:S01]  /*3f80*/  FFMA.FTZ R145, R145, UR6, -R162 ;  /* 0x0000000691917c23 */ /* 0x000fe200080108a2 */
[----:B------:R-:W-:Y:S01]  /*3f90*/  FFMA.FTZ R154, R154, UR6, -R157 ;  /* 0x000000069a9a7c23 */ /* 0x000fe2000801089d */
[--C-:B------:R-:W-:Y:S01]  /*3fa0*/  FFMA.FTZ R153, R153, UR6, -R152.reuse ;  /* 0x0000000699997c23 */ /* 0x100fe20008010898 */
[----:B------:R-:W-:Y:S01]  /*3fb0*/  FFMA.FTZ R164, R171, UR6, -R152 ;  /* 0x00000006aba47c23 */ /* 0x000fe20008010898 */
[----:B------:R-:W-:Y:S01]  /*3fc0*/  FADD.FTZ R58, R58, R57 ;  /* 0x000000393a3a7221 */ /* 0x000fe20000010000 */
[----:B------:R-:W-:Y:S01]  /*3fd0*/  MUFU.EX2 R56, R56 ;  /* 0x0000003800387308 */ /* 0x000fe20000000800 */
[--C-:B------:R-:W-:Y:S01]  /*3fe0*/  FFMA.FTZ R165, R165, UR6, -R162.reuse ;  /* 0x00000006a5a57c23 */ /* 0x100fe200080108a2 */
[--C-:B------:R-:W-:Y:S01]  /*3ff0*/  FFMA.FTZ R168, R167, UR6, -R162.reuse ;  /* 0x00000006a7a87c23 */ /* 0x100fe200080108a2 */
[--C-:B------:R-:W-:Y:S01]  /*4000*/  FFMA.FTZ R163, R163, UR6, -R162.reuse ;  /* 0x00000006a3a37c23 */ /* 0x100fe200080108a2 */
[----:B------:R-:W-:Y:S01]  /*4010*/  FFMA.FTZ R162, R159, UR6, -R162 ;  /* 0x000000069fa27c23 */ /* 0x000fe200080108a2 */
[--C-:B------:R-:W-:Y:S01]  /*4020*/  FFMA.FTZ R161, R161, UR6, -R152.reuse ;  /* 0x00000006a1a17c23 */ /* 0x100fe20008010898 */
[----:B------:R-:W-:Y:S01]  /*4030*/  FFMA.FTZ R166, R169, UR6, -R152 ;  /* 0x00000006a9a67c23 */ /* 0x000fe20008010898 */
[--C-:B------:R-:W-:Y:S01]  /*4040*/  FFMA.FTZ R159, R160, UR6, -R157.reuse ;  /* 0x00000006a09f7c23 */ /* 0x100fe2000801089d */
[----:B------:R-:W2:Y:S01]  /*4050*/  MUFU.EX2 R61, R61 ;  /* 0x0000003d003d7308 */ /* 0x000ea20000000800 */
[----:B-1----:R-:W-:Y:S01]  /*4060*/  F2FP.F16.F32.PACK_AB R74, R48, R49 ;  /* 0x00000031304a723e */ /* 0x002fe200000000ff */
[----:B------:R-:W-:Y:S01]  /*4070*/  FADD.FTZ R49, R49, R58 ;  /* 0x0000003a31317221 */ /* 0x000fe20000010000 */
[--C-:B------:R-:W-:Y:S01]  /*4080*/  FFMA.FTZ R158, R158, UR6, -R157.reuse ;  /* 0x000000069e9e7c23 */ /* 0x100fe2000801089d */
[--C-:B------:R-:W-:Y:S01]  /*4090*/  FFMA.FTZ R156, R156, UR6, -R157.reuse ;  /* 0x000000069c9c7c23 */ /* 0x100fe2000801089d */
[----:B------:R-:W-:Y:S01]  /*40a0*/  FFMA.FTZ R233, R155, UR6, -R157 ;  /* 0x000000069be97c23 */ /* 0x000fe2000801089d */
[----:B------:R-:W-:Y:S01]  /*40b0*/  FADD.FTZ R49, R48, R49 ;  /* 0x0000003130317221 */ /* 0x000fe20000010000 */
[--C-:B------:R-:W-:Y:S01]  /*40c0*/  FFMA.FTZ R151, R151, UR6, -R152.reuse ;  /* 0x0000000697977c23 */ /* 0x100fe20008010898 */
[----:B------:R-:W-:Y:S01]  /*40d0*/  MUFU.EX2 R53, R53 ;  /* 0x0000003500357308 */ /* 0x000fe20000000800 */
[----:B------:R-:W-:-:S07]  /*40e0*/  FFMA.FTZ R216, R150, UR6, -R152 ;  /* 0x0000000696d87c23 */ /* 0x000fce0008010898 */
[----:B------:R-:W1:Y:S01]  /*40f0*/  MUFU.EX2 R44, R44 ;  /* 0x0000002c002c7308 */ /* 0x000e620000000800 */
[----:B--2---:R-:W-:Y:S01]  /*4100*/  F2FP.F16.F32.PACK_AB R73, R61, R56 ;  /* 0x000000383d49723e */ /* 0x004fe200000000ff */
[----:B------:R-:W-:-:S06]  /*4110*/  FADD.FTZ R56, R56, R61 ;  /* 0x0000003d38387221 */ /* 0x000fcc0000010000 */
[----:B------:R-:W-:Y:S08]  /*4120*/  MUFU.EX2 R65, R65 ;  /* 0x0000004100417308 */ /* 0x000ff00000000800 */
[----:B------:R-:W2:Y:S01]  /*4130*/  MUFU.EX2 R62, R62 ;  /* 0x0000003e003e7308 */ /* 0x000ea20000000800 */
[----:B-1----:R-:W-:Y:S01]  /*4140*/  F2FP.F16.F32.PACK_AB R75, R44, R53 ;  /* 0x000000352c4b723e */ /* 0x002fe200000000ff */
[----:B------:R-:W-:-:S04]  /*4150*/  FADD.FTZ R53, R53, R56 ;  /* 0x0000003835357221 */ /* 0x000fc80000010000 */
[----:B------:R-:W-:Y:S02]  /*4160*/  FADD.FTZ R53, R44, R53 ;  /* 0x000000352c357221 */ /* 0x000fe40000010000 */
[----:B------:R-:W-:Y:S01]  /*4170*/  MUFU.EX2 R60, R60 ;  /* 0x0000003c003c7308 */ /* 0x000fe20000000800 */
[C---:B------:R-:W-:Y:S06]  /*4180*/  HMMA.16816.F32 R124, R72.reuse, R116, RZ ;  /* 0x00000074487c723c */ /* 0x040fec00000018ff */
[----:B------:R-:W-:Y:S01]  /*4190*/  HMMA.16816.F32 R108, R72, R100, RZ ;  /* 0x00000064486c723c */ /* 0x000fe200000018ff */
[----:B------:R-:W1:Y:S01]  /*41a0*/  MUFU.EX2 R55, R55 ;  /* 0x0000003700377308 */ /* 0x000e620000000800 */
[----:B--2---:R-:W-:Y:S01]  /*41b0*/  F2FP.F16.F32.PACK_AB R69, R62, R65 ;  /* 0x000000413e45723e */ /* 0x004fe200000000ff */
[----:B------:R-:W-:-:S03]  /*41c0*/  FADD.FTZ R65, R65, R62 ;  /* 0x0000003e41417221 */ /* 0x000fc60000010000 */
[C---:B------:R-:W-:Y:S03]  /*41d0*/  HMMA.16816.F32 R92, R72.reuse, R84, RZ ;  /* 0x00000054485c723c */ /* 0x040fe600000018ff */
[----:B------:R-:W-:Y:S03]  /*41e0*/  MUFU.EX2 R46, R46 ;  /* 0x0000002e002e7308 */ /* 0x000fe60000000800 */
[C---:B------:R-:W-:Y:S05]  /*41f0*/  HMMA.16816.F32 R76, R72.reuse, R4, RZ ;  /* 0x00000004484c723c */ /* 0x040fea00000018ff */
[----:B------:R-:W2:Y:S01]  /*4200*/  MUFU.EX2 R43, R43 ;  /* 0x0000002b002b7308 */ /* 0x000ea20000000800 */
[----:B-1----:R-:W-:Y:S01]  /*4210*/  F2FP.F16.F32.PACK_AB R71, R55, R60 ;  /* 0x0000003c3747723e */ /* 0x002fe200000000ff */
[----:B------:R-:W-:Y:S01]  /*4220*/  HMMA.16816.F32 R120, R72, R118, RZ ;  /* 0x000000764878723c */ /* 0x000fe200000018ff */
[----:B------:R-:W-:-:S04]  /*4230*/  FADD.FTZ R60, R60, R65 ;  /* 0x000000413c3c7221 */ /* 0x000fc80000010000 */
[----:B------:R-:W-:Y:S01]  /*4240*/  FADD.FTZ R60, R55, R60 ;  /* 0x0000003c373c7221 */ /* 0x000fe20000010000 */
[----:B------:R-:W-:Y:S01]  /*4250*/  MUFU.EX2 R3, R3 ;  /* 0x0000000300037308 */ /* 0x000fe20000000800 */
[C---:B------:R-:W-:Y:S06]  /*4260*/  HMMA.16816.F32 R104, R72.reuse, R102, RZ ;  /* 0x000000664868723c */ /* 0x040fec00000018ff */
[----:B------:R-:W-:Y:S01]  /*4270*/  HMMA.16816.F32 R88, R72, R86, RZ ;  /* 0x000000564858723c */ /* 0x000fe200000018ff */
[----:B------:R-:W1:Y:S01]  /*4280*/  MUFU.EX2 R0, R0 ;  /* 0x0000000000007308 */ /* 0x000e620000000800 */
[----:B--2---:R-:W-:Y:S01]  /*4290*/  F2FP.F16.F32.PACK_AB R8, R43, R46 ;  /* 0x0000002e2b08723e */ /* 0x004fe200000000ff */
[----:B------:R-:W-:-:S03]  /*42a0*/  FADD.FTZ R46, R46, R49 ;  /* 0x000000312e2e7221 */ /* 0x000fc60000010000 */
[C---:B------:R-:W-:Y:S01]  /*42b0*/  HMMA.16816.F32 R128, R68.reuse, R116, RZ ;  /* 0x000000744480723c */ /* 0x040fe200000018ff */
[----:B------:R-:W-:Y:S02]  /*42c0*/  FADD.FTZ R46, R43, R46 ;  /* 0x0000002e2b2e7221 */ /* 0x000fe40000010000 */
[----:B------:R-:W-:Y:S03]  /*42d0*/  MUFU.EX2 R54, R54 ;  /* 0x0000003600367308 */ /* 0x000fe60000000800 */
[----:B------:R-:W-:Y:S05]  /*42e0*/  HMMA.16816.F32 R112, R68, R100, RZ ;  /* 0x000000644470723c */ /* 0x000fea00000018ff */
[----:B------:R-:W2:Y:S01]  /*42f0*/  MUFU.EX2 R51, R51 ;  /* 0x0000003300337308 */ /* 0x000ea20000000800 */
[----:B------:R-:W-:Y:S01]  /*4300*/  HMMA.16816.F32 R72, R72, R6, RZ ;  /* 0x000000064848723c */ /* 0x000fe200000018ff */
[----:B-1----:R-:W-:Y:S01]  /*4310*/  F2FP.F16.F32.PACK_AB R10, R0, R3 ;  /* 0x00000003000a723e */ /* 0x002fe200000000ff */
[----:B------:R-:W-:-:S04]  /*4320*/  FADD.FTZ R3, R3, R46 ;  /* 0x0000002e03037221 */ /* 0x000fc80000010000 */
[----:B------:R-:W-:Y:S01]  /*4330*/  HMMA.16816.F32 R116, R68, R118, RZ ;  /* 0x000000764474723c */ /* 0x000fe200000018ff */
[----:B------:R-:W-:Y:S01]  /*4340*/  MUFU.EX2 R52, R52 ;  /* 0x0000003400347308 */ /* 0x000fe20000000800 */
[----:B------:R-:W-:-:S04]  /*4350*/  FADD.FTZ R0, R0, R3 ;  /* 0x0000000300007221 */ /* 0x000fc80000010000 */
[C---:B------:R-:W-:Y:S03]  /*4360*/  HMMA.16816.F32 R100, R68.reuse, R102, RZ ;  /* 0x000000664464723c */ /* 0x040fe600000018ff */
[----:B------:R-:W1:Y:S01]  /*4370*/  MUFU.EX2 R63, R63 ;  /* 0x0000003f003f7308 */ /* 0x000e620000000800 */
[C---:B--2---:R-:W-:Y:S01]  /*4380*/  F2FP.F16.F32.PACK_AB R9, R51.reuse, R54 ;  /* 0x000000363309723e */ /* 0x044fe200000000ff */
[----:B------:R-:W-:Y:S01]  /*4390*/  FADD.FTZ R54, R54, R53 ;  /* 0x0000003536367221 */ /* 0x000fe20000010000 */
[C---:B------:R-:W-:Y:S03]  /*43a0*/  HMMA.16816.F32 R96, R68.reuse, R84, RZ ;  /* 0x000000544460723c */ /* 0x040fe600000018ff */
[----:B------:R-:W-:Y:S02]  /*43b0*/  FADD.FTZ R51, R51, R54 ;  /* 0x0000003633337221 */ /* 0x000fe40000010000 */
[----:B------:R-:W-:Y:S01]  /*43c0*/  MUFU.EX2 R137, R137 ;  /* 0x0000008900897308 */ /* 0x000fe20000000800 */
[C---:B------:R-:W-:Y:S06]  /*43d0*/  HMMA.16816.F32 R84, R68.reuse, R86, RZ ;  /* 0x000000564454723c */ /* 0x040fec00000018ff */
[----:B------:R-:W-:Y:S01]  /*43e0*/  HMMA.16816.F32 R80, R68, R4, RZ ;  /* 0x000000044450723c */ /* 0x000fe200000018ff */
[----:B------:R-:W2:Y:S01]  /*43f0*/  MUFU.EX2 R132, R132 ;  /* 0x0000008400847308 */ /* 0x000ea20000000800 */
[----:B-1----:R-:W-:Y:S01]  /*4400*/  F2FP.F16.F32.PACK_AB R11, R63, R52 ;  /* 0x000000343f0b723e */ /* 0x002fe200000000ff */
[----:B------:R-:W-:-:S03]  /*4410*/  FADD.FTZ R52, R52, R51 ;  /* 0x0000003334347221 */ /* 0x000fc60000010000 */
[----:B------:R-:W-:Y:S01]  /*4420*/  HMMA.16816.F32 R68, R68, R6, RZ ;  /* 0x000000064444723c */ /* 0x000fe200000018ff */
[----:B------:R-:W-:Y:S01]  /*4430*/  F2FP.F16.F32.PACK_AB R4, R42, R47 ;  /* 0x0000002f2a04723e */ /* 0x000fe200000000ff */
[----:B------:R-:W-:Y:S01]  /*4440*/  FADD.FTZ R47, R47, R50 ;  /* 0x000000322f2f7221 */ /* 0x000fe20000010000 */
[----:B------:R-:W-:Y:S01]  /*4450*/  MUFU.EX2 R143, R143 ;  /* 0x0000008f008f7308 */ /* 0x000fe20000000800 */
[----:B------:R-:W-:Y:S02]  /*4460*/  FADD.FTZ R52, R63, R52 ;  /* 0x000000343f347221 */ /* 0x000fe40000010000 */
[----:B------:R-:W-:Y:S01]  /*4470*/  HMMA.16816.F32 R108, R8, R32, R108 ;  /* 0x00000020086c723c */ /* 0x000fe2000000186c */
[----:B------:R-:W-:Y:S01]  /*4480*/  F2FP.F16.F32.PACK_AB R6, R40, R41 ;  /* 0x000000292806723e */ /* 0x000fe200000000ff */
[----:B------:R-:W-:-:S03]  /*4490*/  FADD.FTZ R42, R42, R47 ;  /* 0x0000002f2a2a7221 */ /* 0x000fc60000010000 */
[----:B------:R-:W1:Y:S01]  /*44a0*/  MUFU.EX2 R144, R144 ;  /* 0x0000009000907308 */ /* 0x000e620000000800 */
[----:B--2---:R-:W-:Y:S01]  /*44b0*/  F2FP.F16.F32.PACK_AB R5, R132, R137 ;  /* 0x000000898405723e */ /* 0x004fe200000000ff */
[----:B---3--:R-:W-:Y:S01]  /*44c0*/  HMMA.16816.F32 R124, R8, R28, R124 ;  /* 0x0000001c087c723c */ /* 0x008fe2000000187c */
[----:B------:R-:W-:Y:S01]  /*44d0*/  FADD.FTZ R137, R137, R60 ;  /* 0x0000003c89897221 */ /* 0x000fe20000010000 */
[----:B------:R-:W-:-:S03]  /*44e0*/  FADD.FTZ R41, R41, R42 ;  /* 0x0000002a29297221 */ /* 0x000fc60000010000 */
[----:B------:R-:W-:Y:S01]  /*44f0*/  FADD.FTZ R132, R132, R137 ;  /* 0x0000008984847221 */ /* 0x000fe20000010000 */
[----:B----4-:R-:W-:Y:S01]  /*4500*/  HMMA.16816.F32 R92, R8, R16, R92 ;  /* 0x00000010085c723c */ /* 0x010fe2000000185c */
[----:B------:R-:W-:Y:S01]  /*4510*/  MUFU.EX2 R36, R36 ;  /* 0x0000002400247308 */ /* 0x000fe20000000800 */
[----:B------:R-:W-:-:S04]  /*4520*/  FADD.FTZ R40, R40, R41 ;  /* 0x0000002928287221 */ /* 0x000fc80000010000 */
[C---:B-----5:R-:W-:Y:S01]  /*4530*/  HMMA.16816.F32 R76, R8.reuse, R20, R76 ;  /* 0x00000014084c723c */ /* 0x060fe2000000184c */
[C---:B-1----:R-:W-:Y:S02]  /*4540*/  F2FP.F16.F32.PACK_AB R7, R144.reuse, R143 ;  /* 0x0000008f9007723e */ /* 0x042fe400000000ff */
[----:B------:R-:W-:Y:S01]  /*4550*/  MUFU.EX2 R145, R145 ;  /* 0x0000009100917308 */ /* 0x000fe20000000800 */
[----:B------:R-:W-:Y:S02]  /*4560*/  FADD.FTZ R143, R143, R132 ;  /* 0x000000848f8f7221 */ /* 0x000fe40000010000 */
[----:B------:R-:W-:Y:S02]  /*4570*/  HMMA.16816.F32 R120, R8, R30, R120 ;  /* 0x0000001e0878723c */ /* 0x000fe40000001878 */
[----:B------:R-:W-:-:S04]  /*4580*/  FADD.FTZ R144, R144, R143 ;  /* 0x0000008f90907221 */ /* 0x000fc80000010000 */
[----:B------:R-:W-:Y:S01]  /*4590*/  HMMA.16816.F32 R112, R4, R32, R112 ;  /* 0x000000200470723c */ /* 0x000fe20000001870 */
[----:B------:R-:W1:Y:S05]  /*45a0*/  MUFU.EX2 R146, R146 ;  /* 0x0000009200927308 */ /* 0x000e6a0000000800 */
[C---:B------:R-:W-:Y:S01]  /*45b0*/  HMMA.16816.F32 R104, R8.reuse, R34, R104 ;  /* 0x000000220868723c */ /* 0x040fe20000001868 */
[--C-:B------:R-:W-:Y:S01]  /*45c0*/  FFMA.FTZ R32, R12, UR6, -R157.reuse ;  /* 0x000000060c207c23 */ /* 0x100fe2000801089d */
[----:B------:R-:W-:Y:S01]  /*45d0*/  FFMA.FTZ R33, R24, UR6, -R157 ;  /* 0x0000000618217c23 */ /* 0x000fe2000801089d */
[----:B------:R-:W2:Y:S01]  /*45e0*/  LDSM.16.MT88.4 R12, [R196+0x7000] ;  /* 0x00700000c40c783b */ /* 0x000ea20000004200 */
[----:B------:R-:W-:Y:S02]  /*45f0*/  MUFU.EX2 R147, R147 ;  /* 0x0000009300937308 */ /* 0x000fe40000000800 */
[C---:B------:R-:W-:Y:S01]  /*4600*/  HMMA.16816.F32 R88, R8.reuse, R18, R88 ;  /* 0x000000120858723c */ /* 0x040fe20000001858 */
[----:B------:R-:W-:Y:S05]  /*4610*/  LDSM.16.MT88.4 R24, [R193+0x7000] ;  /* 0x00700000c118783b */ /* 0x000fea0000004200 */
[----:B------:R-:W-:Y:S01]  /*4620*/  HMMA.16816.F32 R72, R8, R22, R72 ;  /* 0x000000160848723c */ /* 0x000fe20000001848 */
[----:B------:R-:W3:Y:S01]  /*4630*/  LDSM.16.MT88.4 R8, [R194+0x7000] ;  /* 0x00700000c208783b */ /* 0x000ee20000004200 */
[----:B------:R-:W-:Y:S04]  /*4640*/  MUFU.EX2 R148, R148 ;  /* 0x0000009400947308 */ /* 0x000fe80000000800 */
[C---:B------:R-:W-:Y:S04]  /*4650*/  HMMA.16816.F32 R128, R4.reuse, R28, R128 ;  /* 0x0000001c0480723c */ /* 0x040fe80000001880 */
[----:B------:R-:W-:Y:S02]  /*4660*/  MUFU.EX2 R149, R149 ;  /* 0x0000009500957308 */ /* 0x000fe40000000800 */
[C---:B------:R-:W-:Y:S01]  /*4670*/  HMMA.16816.F32 R116, R4.reuse, R30, R116 ;  /* 0x0000001e0474723c */ /* 0x040fe20000001874 */
[----:B------:R-:W4:Y:S05]  /*4680*/  LDSM.16.MT88.4 R28, [R192+0x7000] ;  /* 0x00700000c01c783b */ /* 0x000f2a0000004200 */
[C---:B------:R-:W-:Y:S01]  /*4690*/  HMMA.16816.F32 R100, R4.reuse, R34, R100 ;  /* 0x000000220464723c */ /* 0x040fe20000001864 */
[----:B------:R-:W5:Y:S05]  /*46a0*/  MUFU.EX2 R32, R32 ;  /* 0x0000002000207308 */ /* 0x000f6a0000000800 */
[C---:B------:R-:W-:Y:S01]  /*46b0*/  HMMA.16816.F32 R96, R4.reuse, R16, R96 ;  /* 0x000000100460723c */ /* 0x040fe20000001860 */
[--C-:B------:R-:W-:Y:S01]  /*46c0*/  FFMA.FTZ R34, R173, UR6, -R152.reuse ;  /* 0x00000006ad227c23 */ /* 0x100fe20008010898 */
[----:B------:R-:W-:Y:S01]  /*46d0*/  FFMA.FTZ R35, R175, UR6, -R152 ;  /* 0x00000006af237c23 */ /* 0x000fe20008010898 */
[----:B------:R-:W-:Y:S03]  /*46e0*/  MUFU.EX2 R33, R33 ;  /* 0x0000002100217308 */ /* 0x000fe60000000800 */
[----:B------:R-:W-:Y:S01]  /*46f0*/  HMMA.16816.F32 R80, R4, R20, R80 ;  /* 0x000000140450723c */ /* 0x000fe20000001850 */
[----:B-1----:R-:W-:Y:S01]  /*4700*/  F2FP.F16.F32.PACK_AB R16, R146, R145 ;  /* 0x000000919210723e */ /* 0x002fe200000000ff */
[----:B------:R-:W-:-:S03]  /*4710*/  FADD.FTZ R145, R145, R0 ;  /* 0x0000000091917221 */ /* 0x000fc60000010000 */
[----:B------:R-:W1:Y:S01]  /*4720*/  MUFU.EX2 R154, R154 ;  /* 0x0000009a009a7308 */ /* 0x000e620000000800 */
[----:B------:R-:W-:Y:S01]  /*4730*/  HMMA.16816.F32 R84, R4, R18, R84 ;  /* 0x000000120454723c */ /* 0x000fe20000001854 */
[----:B-----5:R-:W-:Y:S01]  /*4740*/  F2FP.F16.F32.PACK_AB R17, R32, R149 ;  /* 0x000000952011723e */ /* 0x020fe200000000ff */
[----:B------:R-:W-:Y:S01]  /*4750*/  FADD.FTZ R149, R149, R52 ;  /* 0x0000003495957221 */ /* 0x000fe20000010000 */
[----:B------:R-:W-:-:S03]  /*4760*/  FADD.FTZ R146, R146, R145 ;  /* 0x0000009192927221 */ /* 0x000fc60000010000 */
[----:B------:R-:W-:Y:S01]  /*4770*/  HMMA.16816.F32 R68, R4, R22, R68 ;  /* 0x000000160444723c */ /* 0x000fe20000001844 */
[----:B------:R-:W-:Y:S01]  /*4780*/  MUFU.EX2 R153, R153 ;  /* 0x0000009900997308 */ /* 0x000fe20000000800 */
[----:B------:R-:W-:Y:S01]  /*4790*/  F2FP.F16.F32.PACK_AB R18, R148, R147 ;  /* 0x000000939412723e */ /* 0x000fe200000000ff */
[----:B------:R-:W5:Y:S01]  /*47a0*/  LDSM.16.MT88.4 R20, [R196+0x7800] ;  /* 0x00780000c414783b */ /* 0x000f620000004200 */
[----:B------:R-:W-:Y:S01]  /*47b0*/  FADD.FTZ R32, R32, R149 ;  /* 0x0000009520207221 */ /* 0x000fe20000010000 */
[----:B------:R-:W-:Y:S02]  /*47c0*/  FADD.FTZ R147, R147, R146 ;  /* 0x0000009293937221 */ /* 0x000fe40000010000 */
[----:B------:R-:W-:Y:S01]  /*47d0*/  F2FP.F16.F32.PACK_AB R4, R38, R39 ;  /* 0x000000272604723e */ /* 0x000fe200000000ff */
[----:B------:R-:W-:Y:S01]  /*47e0*/  FADD.FTZ R39, R39, R40 ;  /* 0x0000002827277221 */ /* 0x000fe20000010000 */
[----:B------:R-:W4:Y:S01]  /*47f0*/  MUFU.EX2 R34, R34 ;  /* 0x0000002200227308 */ /* 0x000f220000000800 */
[----:B-1----:R-:W-:Y:S01]  /*4800*/  F2FP.F16.F32.PACK_AB R19, R154, R33 ;  /* 0x000000219a13723e */ /* 0x002fe200000000ff */
[----:B------:R-:W-:Y:S01]  /*4810*/  FADD.FTZ R33, R33, R32 ;  /* 0x0000002021217221 */ /* 0x000fe20000010000 */
[----:B------:R-:W-:Y:S01]  /*4820*/  F2FP.F16.F32.PACK_AB R6, R36, R37 ;  /* 0x000000252406723e */ /* 0x000fe200000000ff */
[----:B------:R-:W-:Y:S01]  /*4830*/  FADD.FTZ R38, R38, R39 ;  /* 0x0000002726267221 */ /* 0x000fe20000010000 */
[----:B------:R-:W-:Y:S01]  /*4840*/  FADD.FTZ R148, R148, R147 ;  /* 0x0000009394947221 */ /* 0x000fe20000010000 */
[----:B------:R-:W-:-:S02]  /*4850*/  FADD.FTZ R154, R154, R33 ;  /* 0x000000219a9a7221 */ /* 0x000fc40000010000 */
[----:B------:R-:W-:Y:S01]  /*4860*/  MUFU.EX2 R35, R35 ;  /* 0x0000002300237308 */ /* 0x000fe20000000800 */
[----:B--2---:R-:W-:Y:S01]  /*4870*/  HMMA.16816.F32 R124, R16, R12, R124 ;  /* 0x0000000c107c723c */ /* 0x004fe2000000187c */
[----:B------:R-:W-:-:S04]  /*4880*/  FADD.FTZ R37, R37, R38 ;  /* 0x0000002625257221 */ /* 0x000fc80000010000 */
[----:B------:R-:W-:Y:S01]  /*4890*/  FADD.FTZ R37, R36, R37 ;  /* 0x0000002524257221 */ /* 0x000fe20000010000 */
[----:B---3--:R-:W-:Y:S01]  /*48a0*/  HMMA.16816.F32 R108, R16, R8, R108 ;  /* 0x00000008106c723c */ /* 0x008fe2000000186c */
[----:B------:R-:W1:Y:S01]  /*48b0*/  MUFU.EX2 R164, R164 ;  /* 0x000000a400a47308 */ /* 0x000e620000000800 */
[----:B----4-:R-:W-:Y:S01]  /*48c0*/  F2FP.F16.F32.PACK_AB R5, R34, R153 ;  /* 0x000000992205723e */ /* 0x010fe200000000ff */
[----:B------:R-:W-:-:S03]  /*48d0*/  FADD.FTZ R153, R153, R144 ;  /* 0x0000009099997221 */ /* 0x000fc60000010000 */
[C---:B------:R-:W-:Y:S01]  /*48e0*/  HMMA.16816.F32 R92, R16.reuse, R24, R92 ;  /* 0x00000018105c723c */ /* 0x040fe2000000185c */
[----:B------:R-:W-:Y:S02]  /*48f0*/  FADD.FTZ R34, R34, R153 ;  /* 0x0000009922227221 */ /* 0x000fe40000010000 */
[----:B------:R-:W-:Y:S03]  /*4900*/  MUFU.EX2 R2, R2 ;  /* 0x0000000200027308 */ /* 0x000fe60000000800 */
[C---:B------:R-:W-:Y:S05]  /*4910*/  HMMA.16816.F32 R76, R16.reuse, R28, R76 ;  /* 0x0000001c104c723c */ /* 0x040fea000000184c */
[----:B------:R-:W-:Y:S01]  /*4920*/  MUFU.EX2 R45, R45 ;  /* 0x0000002d002d7308 */ /* 0x000fe20000000800 */
[----:B-1----:R-:W-:Y:S01]  /*4930*/  F2FP.F16.F32.PACK_AB R7, R164, R35 ;  /* 0x00000023a407723e */ /* 0x002fe200000000ff */
[----:B------:R-:W-:Y:S01]  /*4940*/  HMMA.16816.F32 R120, R16, R14, R120 ;  /* 0x0000000e1078723c */ /* 0x000fe20000001878 */
[----:B------:R-:W-:-:S04]  /*4950*/  FADD.FTZ R35, R35, R34 ;  /* 0x0000002223237221 */ /* 0x000fc80000010000 */
[----:B------:R-:W-:Y:S01]  /*4960*/  FADD.FTZ R164, R164, R35 ;  /* 0x00000023a4a47221 */ /* 0x000fe20000010000 */
[C---:B------:R-:W-:Y:S01]  /*4970*/  HMMA.16816.F32 R104, R16.reuse, R10, R104 ;  /* 0x0000000a1068723c */ /* 0x040fe20000001868 */
[----:B------:R-:W-:Y:S05]  /*4980*/  MUFU.EX2 R161, R161 ;  /* 0x000000a100a17308 */ /* 0x000fea0000000800 */
[C---:B------:R-:W-:Y:S03]  /*4990*/  HMMA.16816.F32 R88, R16.reuse, R26, R88 ;  /* 0x0000001a1058723c */ /* 0x040fe60000001858 */
[----:B------:R-:W-:Y:S03]  /*49a0*/  MUFU.EX2 R166, R166 ;  /* 0x000000a600a67308 */ /* 0x000fe60000000800 */
[----:B------:R-:W-:Y:S01]  /*49b0*/  HMMA.16816.F32 R72, R16, R30, R72 ;  /* 0x0000001e1048723c */ /* 0x000fe20000001848 */
[----:B------:R-:W1:Y:S04]  /*49c0*/  LDSM.16.MT88.4 R16, [R194+0x7800] ;  /* 0x00780000c210783b */ /* 0x000e680000004200 */
[----:B------:R-:W-:Y:S01]  /*49d0*/  MUFU.EX2 R165, R165 ;  /* 0x000000a500a57308 */ /* 0x000fe20000000800 */
[C---:B------:R-:W-:Y:S06]  /*49e0*/  HMMA.16816.F32 R128, R4.reuse, R12, R128 ;  /* 0x0000000c0480723c */ /* 0x040fec0000001880 */
[C---:B------:R-:W-:Y:S01]  /*49f0*/  HMMA.16816.F32 R116, R4.reuse, R14, R116 ;  /* 0x0000000e0474723c */ /* 0x040fe20000001874 */
[----:B------:R-:W2:Y:S01]  /*4a00*/  LDSM.16.MT88.4 R12, [R193+0x7800] ;  /* 0x00780000c10c783b */ /* 0x000ea20000004200 */
[----:B------:R-:W3:Y:S04]  /*4a10*/  MUFU.EX2 R168, R168 ;  /* 0x000000a800a87308 */ /* 0x000ee80000000800 */
[C---:B------:R-:W-:Y:S04]  /*4a20*/  HMMA.16816.F32 R112, R4.reuse, R8, R112 ;  /* 0x000000080470723c */ /* 0x040fe80000001870 */
[----:B------:R-:W-:Y:S02]  /*4a30*/  MUFU.EX2 R159, R159 ;  /* 0x0000009f009f7308 */ /* 0x000fe40000000800 */
[C---:B------:R-:W-:Y:S01]  /*4a40*/  HMMA.16816.F32 R100, R4.reuse, R10, R100 ;  /* 0x0000000a0464723c */ /* 0x040fe20000001864 */
[----:B------:R-:W4:Y:S05]  /*4a50*/  LDSM.16.MT88.4 R8, [R192+0x7800] ;  /* 0x00780000c008783b */ /* 0x000f2a0000004200 */
[----:B------:R-:W5:Y:S01]  /*4a60*/  MUFU.EX2 R158, R158 ;  /* 0x0000009e009e7308 */ /* 0x000f620000000800 */
[C---:B------:R-:W-:Y:S06]  /*4a70*/  HMMA.16816.F32 R96, R4.reuse, R24, R96 ;  /* 0x000000180460723c */ /* 0x040fec0000001860 */
[----:B------:R-:W-:Y:S01]  /*4a80*/  HMMA.16816.F32 R84, R4, R26, R84 ;  /* 0x0000001a0454723c */ /* 0x000fe20000001854 */
[----:B------:R-:W-:Y:S01]  /*4a90*/  MUFU.EX2 R66, R66 ;  /* 0x0000004200427308 */ /* 0x000fe20000000800 */
[----:B---3--:R-:W-:Y:S01]  /*4aa0*/  F2FP.F16.F32.PACK_AB R24, R168, R165 ;  /* 0x000000a5a818723e */ /* 0x008fe200000000ff */
[----:B------:R-:W-:-:S03]  /*4ab0*/  FADD.FTZ R165, R165, R148 ;  /* 0x00000094a5a57221 */ /* 0x000fc60000010000 */
[C---:B------:R-:W-:Y:S01]  /*4ac0*/  HMMA.16816.F32 R80, R4.reuse, R28, R80 ;  /* 0x0000001c0450723c */ /* 0x040fe20000001850 */
[----:B------:R-:W-:Y:S02]  /*4ad0*/  FADD.FTZ R168, R168, R165 ;  /* 0x000000a5a8a87221 */ /* 0x000fe40000010000 */
[----:B------:R-:W3:Y:S01]  /*4ae0*/  MUFU.EX2 R237, R237 ;  /* 0x000000ed00ed7308 */ /* 0x000ee20000000800 */
[C---:B-----5:R-:W-:Y:S01]  /*4af0*/  F2FP.F16.F32.PACK_AB R25, R158.reuse, R159 ;  /* 0x0000009f9e19723e */ /* 0x060fe200000000ff */
[----:B------:R-:W-:Y:S01]  /*4b00*/  FADD.FTZ R159, R159, R154 ;  /* 0x0000009a9f9f7221 */ /* 0x000fe20000010000 */
[----:B------:R-:W-:Y:S03]  /*4b10*/  HMMA.16816.F32 R68, R4, R30, R68 ;  /* 0x0000001e0444723c */ /* 0x000fe60000001844 */
[----:B------:R-:W-:Y:S02]  /*4b20*/  FADD.FTZ R159, R158, R159 ;  /* 0x0000009f9e9f7221 */ /* 0x000fe40000010000 */
[----:B------:R-:W-:Y:S02]  /*4b30*/  MUFU.EX2 R163, R163 ;  /* 0x000000a300a37308 */ /* 0x000fe40000000800 */
[----:B------:R-:W-:Y:S01]  /*4b40*/  F2FP.F16.F32.PACK_AB R4, R45, R2 ;  /* 0x000000022d04723e */ /* 0x000fe200000000ff */
[----:B------:R-:W-:Y:S01]  /*4b50*/  FADD.FTZ R2, R2, R37 ;  /* 0x0000002502027221 */ /* 0x000fe20000010000 */
[----:B------:R-:W-:Y:S01]  /*4b60*/  F2FP.F16.F32.PACK_AB R5, R166, R161 ;  /* 0x000000a1a605723e */ /* 0x000fe200000000ff */
[----:B------:R-:W-:-:S02]  /*4b70*/  FADD.FTZ R161, R161, R164 ;  /* 0x000000a4a1a17221 */ /* 0x000fc40000010000 */
[----:B------:R-:W-:Y:S01]  /*4b80*/  FADD.FTZ R45, R45, R2 ;  /* 0x000000022d2d7221 */ /* 0x000fe20000010000 */
[----:B------:R-:W5:Y:S01]  /*4b90*/  MUFU.EX2 R162, R162 ;  /* 0x000000a200a27308 */ /* 0x000f620000000800 */
[----:B---3--:R-:W-:Y:S01]  /*4ba0*/  F2FP.F16.F32.PACK_AB R6, R237, R66 ;  /* 0x00000042ed06723e */ /* 0x008fe200000000ff */
[----:B------:R-:W-:Y:S01]  /*4bb0*/  FADD.FTZ R166, R166, R161 ;  /* 0x000000a1a6a67221 */ /* 0x000fe20000010000 */
[----:B------:R-:W-:-:S04]  /*4bc0*/  FADD.FTZ R66, R66, R45 ;  /* 0x0000002d42427221 */ /* 0x000fc80000010000 */
[----:B------:R-:W-:Y:S01]  /*4bd0*/  FADD.FTZ R237, R237, R66 ;  /* 0x00000042eded7221 */ /* 0x000fe20000010000 */
[----:B------:R-:W-:Y:S08]  /*4be0*/  MUFU.EX2 R156, R156 ;  /* 0x0000009c009c7308 */ /* 0x000ff00000000800 */
[----:B------:R-:W3:Y:S01]  /*4bf0*/  MUFU.EX2 R233, R233 ;  /* 0x000000e900e97308 */ /* 0x000ee20000000800 */
[----:B-----5:R-:W-:Y:S01]  /*4c00*/  F2FP.F16.F32.PACK_AB R26, R162, R163 ;  /* 0x000000a3a21a723e */ /* 0x020fe200000000ff */
[----:B------:R-:W-:-:S04]  /*4c10*/  FADD.FTZ R163, R163, R168 ;  /* 0x000000a8a3a37221 */ /* 0x000fc80000010000 */
[----:B------:R-:W-:Y:S02]  /*4c20*/  FADD.FTZ R235, R162, R163 ;  /* 0x000000a3a2eb7221 */ /* 0x000fe40000010000 */
[----:B------:R-:W-:Y:S08]  /*4c30*/  MUFU.EX2 R151, R151 ;  /* 0x0000009700977308 */ /* 0x000ff00000000800 */
[----:B------:R-:W5:Y:S01]  /*4c40*/  MUFU.EX2 R216, R216 ;  /* 0x000000d800d87308 */ /* 0x000f620000000800 */
[----:B---3--:R-:W-:Y:S01]  /*4c50*/  F2FP.F16.F32.PACK_AB R27, R233, R156 ;  /* 0x0000009ce91b723e */ /* 0x008fe200000000ff */
[----:B------:R-:W-:-:S04]  /*4c60*/  FADD.FTZ R156, R156, R159 ;  /* 0x0000009f9c9c7221 */ /* 0x000fc80000010000 */
[----:B------:R-:W-:Y:S02]  /*4c70*/  FADD.FTZ R233, R233, R156 ;  /* 0x0000009ce9e97221 */ /* 0x000fe40000010000 */
[C---:B------:R-:W-:Y:S06]  /*4c80*/  HMMA.16816.F32 R124, R24.reuse, R20, R124 ;  /* 0x00000014187c723c */ /* 0x040fec000000187c */
[----:B------:R-:W-:Y:S01]  /*4c90*/  HMMA.16816.F32 R120, R24, R22, R120 ;  /* 0x000000161878723c */ /* 0x000fe20000001878 */
[----:B-----5:R-:W-:Y:S01]  /*4ca0*/  F2FP.F16.F32.PACK_AB R7, R216, R151 ;  /* 0x00000097d807723e */ /* 0x020fe200000000ff */
[----:B------:R-:W-:-:S04]  /*4cb0*/  FADD.FTZ R151, R151, R166 ;  /* 0x000000a697977221 */ /* 0x000fc80000010000 */
[----:B-1----:R-:W-:Y:S01]  /*4cc0*/  HMMA.16816.F32 R108, R24, R16, R108 ;  /* 0x00000010186c723c */ /* 0x002fe2000000186c */
[----:B------:R-:W-:-:S05]  /*4cd0*/  FADD.FTZ R216, R216, R151 ;  /* 0x00000097d8d87221 */ /* 0x000fca0000010000 */
[C---:B------:R-:W-:Y:S06]  /*4ce0*/  HMMA.16816.F32 R104, R24.reuse, R18, R104 ;  /* 0x000000121868723c */ /* 0x040fec0000001868 */
[C---:B--2---:R-:W-:Y:S06]  /*4cf0*/  HMMA.16816.F32 R92, R24.reuse, R12, R92 ;  /* 0x0000000c185c723c */ /* 0x044fec000000185c */
[C---:B------:R-:W-:Y:S06]  /*4d00*/  HMMA.16816.F32 R88, R24.reuse, R14, R88 ;  /* 0x0000000e1858723c */ /* 0x040fec0000001858 */
[C---:B----4-:R-:W-:Y:S06]  /*4d10*/  HMMA.16816.F32 R76, R24.reuse, R8, R76 ;  /* 0x00000008184c723c */ /* 0x050fec000000184c */
        /* <DEDUP_REMOVED lines=10> */
[----:B------:R-:W-:-:S15]  /*4dc0*/  @!P0 BRA `(.L_x_1210) ;  /* 0x0000002c00f88947 */ /* 0x000fde0003800000 */
[C---:B------:R-:W-:Y:S01]  /*4dd0*/  SHF.L.U64.HI R208, R138.reuse, 0x5, R139 ;  /* 0x000000058ad07819 */ /* 0x040fe2000001028b */
[----:B------:R-:W-:Y:S01]  /*4de0*/  IMAD.SHL.U32 R210, R138, 0x20, RZ ;  /* 0x000000208ad27824 */ /* 0x000fe200078e00ff */
[----:B------:R-:W-:Y:S01]  /*4df0*/  LEA.HI.SX32 R212, R140, 0xfffffffe, 0x1a ;  /* 0xfffffffe8cd47811 */ /* 0x000fe200078fd2ff */
[----:B------:R-:W-:Y:S01]  /*4e00*/  IMAD.MOV.U32 R139, RZ, RZ, R136 ;  /* 0x000000ffff8b7224 */ /* 0x000fe200078e0088 */
[----:B------:R-:W-:Y:S01]  /*4e10*/  MOV R2, R135 ;  /* 0x0000008700027202 */ /* 0x000fe20000000f00 */
[----:B------:R-:W-:Y:S01]  /*4e20*/  IMAD.MOV.U32 R3, RZ, RZ, R134 ;  /* 0x000000ffff037224 */ /* 0x000fe200078e0086 */
[----:B------:R-:W-:Y:S01]  /*4e30*/  MOV R0, R133 ;  /* 0x0000008500007202 */ /* 0x000fe20000000f00 */
[----:B------:R-:W-:Y:S01]  /*4e40*/  ULDC.64 UR8, c[0x0][0x248] ;  /* 0x0000920000087ab9 */ /* 0x000fe20000000a00 */
[----:B------:R-:W-:Y:S01]  /*4e50*/  ULDC UR15, c[0x0][0x39c] ;  /* 0x0000e700000f7ab9 */ /* 0x000fe20000000800 */
[----:B------:R-:W-:Y:S02]  /*4e60*/  USHF.L.U64.HI UR14, UR8, 0x5, UR9 ;  /* 0x00000005080e7899 */ /* 0x000fe40008010209 */
[----:B------:R-:W-:Y:S01]  /*4e70*/  USHF.L.U32 UR5, UR8, 0x5, URZ ;  /* 0x0000000508057899 */ /* 0x000fe2000800063f */
[----:B------:R-:W-:Y:S01]  /*4e80*/  ULDC UR4, c[0x0][0x2ec] ;  /* 0x0000bb0000047ab9 */ /* 0x000fe20000000800 */
[----:B------:R-:W-:Y:S01]  /*4e90*/  ULDC.64 UR12, c[0x0][0x250] ;  /* 0x00009400000c7ab9 */ /* 0x000fe20000000a00 */
[----:B------:R-:W-:Y:S01]  /*4ea0*/  ULDC.64 UR6, c[0x0][0x218] ;  /* 0x0000860000067ab9 */ /* 0x000fe20000000a00 */
[----:B------:R-:W-:Y:S01]  /*4eb0*/  ULDC.64 UR10, c[0x0][0x220] ;  /* 0x00008800000a7ab9 */ /* 0x000fe20000000a00 */
[----:B------:R-:W-:Y:S07]  /*4ec0*/  BRA `(.L_x_1211) ;  /* 0x0000000000647947 */ /* 0x000fee0003800000 */
.L_x_1213:
        /* <DEDUP_REMOVED lines=25> */
.L_x_1211:
[----:B------:R-:W-:Y:S01]  /*5060*/  SHF.R.S32.HI R136, RZ, 0x1f, R212 ;  /* 0x0000001fff887819 */ /* 0x000fe200000114d4 */
[----:B------:R-:W-:Y:S04]  /*5070*/  DEPBAR.LE SB0, 0x0 ;  /* 0x000080000000791a */ /* 0x000fe80000000000 */
[----:B------:R-:W-:Y:S01]  /*5080*/  BAR.SYNC.DEFER_BLOCKING 0x0 ;  /* 0x0000000000007b1d */ /* 0x000fe20000010000 */
[----:B------:R-:W-:Y:S02]  /*5090*/  IMAD R136, R136, UR12, RZ ;  /* 0x0000000c88887c24 */ /* 0x000fe4000f8e02ff */
[C---:B------:R-:W-:Y:S04]  /*50a0*/  IMAD.WIDE.U32 R176, R212.reuse, UR12, RZ ;  /* 0x0000000cd4b07c25 */ /* 0x040fe8000f8e00ff */
[----:B------:R-:W-:Y:S01]  /*50b0*/  IMAD R136, R212, UR13, R136 ;  /* 0x0000000dd4887c24 */ /* 0x000fe2000f8e0288 */
[C---:B------:R-:W-:Y:S04]  /*50c0*/  LEA R137, P0, R176.reuse, R220, 0x6 ;  /* 0x000000dcb0897211 */ /* 0x040fe800078030ff */
[----:B------:R-:W-:Y:S02]  /*50d0*/  IADD3 R136, R177, R136, RZ ;  /* 0x00000088b1887210 */ /* 0x000fe40007ffe0ff */
[C---:B------:R-:W-:Y:S02]  /*50e0*/  LEA R178, P1, R137.reuse, UR10, 0x1 ;  /* 0x0000000a89b27c11 */ /* 0x040fe4000f8208ff */
[----:B------:R-:W-:Y:S02]  /*50f0*/  LEA.HI.X R136, R176, R203, R136, 0x6, P0 ;  /* 0x000000cbb0887211 */ /* 0x000fe400000f3488 */
[-C--:B------:R-:W-:Y:S02]  /*5100*/  IADD3 R176, P0, R178, R210.reuse, RZ ;  /* 0x000000d2b2b07210 */ /* 0x080fe40007f1e0ff */
[----:B------:R-:W-:Y:S02]  /*5110*/  LEA.HI.X R179, R137, UR11, R136, 0x1, P1 ;  /* 0x0000000b89b37c11 */ /* 0x000fe400088f0c88 */
[----:B------:R-:W-:Y:S02]  /*5120*/  IADD3 R180, P1, R176, R210, RZ ;  /* 0x000000d2b0b47210 */ /* 0x000fe40007f3e0ff */
[----:B------:R-:W-:Y:S01]  /*5130*/  IADD3.X R177, R179, R208, RZ, P0, !PT ;  /* 0x000000d0b3b17210 */ /* 0x000fe200007fe4ff */
[----:B------:R-:W-:Y:S01]  /*5140*/  @!PT LDS RZ, [RZ] ;  /* 0x00000000fffff984 */ /* 0x000fe20000000800 */
[----:B------:R-:W-:Y:S01]  /*5150*/  @!PT LDS RZ, [RZ] ;  /* 0x00000000fffff984 */ /* 0x000fe20000000800 */
[----:B------:R-:W-:Y:S01]  /*5160*/  @!PT LDS RZ, [RZ] ;  /* 0x00000000fffff984 */ /* 0x000fe20000000800 */
[----:B------:R-:W-:Y:S01]  /*5170*/  LDGSTS.E.BYPASS.LTC128B.128 [R206+0x6000], desc[UR16][R178.64] ;  /* 0x06000000b2ce7fae */ /* 0x000fe2000b901d50 */
[----:B------:R-:W-:Y:S02]  /*5180*/  IADD3 R136, P0, R180, R210, RZ ;  /* 0x000000d2b4887210 */ /* 0x000fe40007f1e0ff */
[-C--:B------:R-:W-:Y:S04]  /*5190*/  IADD3.X R181, R177, R208.reuse, RZ, P1, !PT ;  /* 0x000000d0b1b57210 */ /* 0x080fe80000ffe4ff */
[----:B------:R-:W-:Y:S01]  /*51a0*/  IADD3.X R137, R181, R208, RZ, P0, !PT ;  /* 0x000000d0b5897210 */ /* 0x000fe200007fe4ff */
[----:B------:R1:W-:Y:S01]  /*51b0*/  LDGSTS.E.BYPASS.LTC128B.128 [R206+0x6800], desc[UR16][R176.64] ;  /* 0x06800000b0ce7fae */ /* 0x0003e2000b901d50 */
[----:B------:R-:W-:Y:S07]  /*51c0*/  ISETP.GT.AND P0, PT, R212, RZ, PT ;  /* 0x000000ffd400720c */ /* 0x000fee0003f04270 */
[----:B------:R2:W-:Y:S08]  /*51d0*/  LDGSTS.E.BYPASS.LTC128B.128 [R206+0x7000], desc[UR16][R180.64] ;  /* 0x07000000b4ce7fae */ /* 0x0005f0000b901d50 */
[----:B------:R3:W-:Y:S08]  /*51e0*/  LDGSTS.E.BYPASS.LTC128B.128 [R206+0x7800], desc[UR16][R136.64] ;  /* 0x0780000088ce7fae */ /* 0x0007f0000b901d50 */
[----:B------:R-:W-:Y:S08]  /*51f0*/  LDSM.16.M88.4 R132, [R202] ;  /* 0x00000000ca84783b */ /* 0x000ff00000000200 */
[----:B------:R-:W4:Y:S08]  /*5200*/  LDSM.16.M88.4 R140, [R201+0x4000] ;  /* 0x00400000c98c783b */ /* 0x000f300000000200 */
[----:B------:R-:W5:Y:S08]  /*5210*/  LDSM.16.M88.4 R144, [R202+0x2000] ;  /* 0x00200000ca90783b */ /* 0x000f700000000200 */
[----:B------:R-:W3:Y:S08]  /*5220*/  LDSM.16.M88.4 R148, [R201+0x4800] ;  /* 0x00480000c994783b */ /* 0x000ef00000000200 */
[----:B------:R-:W0:Y:S08]  /*5230*/  LDGDEPBAR ;  /* 0x00000000000079af */ /* 0x000e300000000000 */
[----:B------:R-:W3:Y:S08]  /*5240*/  LDSM.16.M88.4 R152, [R201+0x5000] ;  /* 0x00500000c998783b */ /* 0x000ef00000000200 */
[----:B------:R-:W3:Y:S08]  /*5250*/  LDSM.16.M88.4 R156, [R201+0x5800] ;  /* 0x00580000c99c783b */ /* 0x000ef00000000200 */
[----:B------:R-:W-:Y:S08]  /*5260*/  LDSM.16.M88.4 R160, [R200] ;  /* 0x00000000c8a0783b */ /* 0x000ff00000000200 */
[----:B------:R-:W3:Y:S08]  /*5270*/  LDSM.16.M88.4 R164, [R195+0x4000] ;  /* 0x00400000c3a4783b */ /* 0x000ef00000000200 */
[----:B------:R-:W3:Y:S08]  /*5280*/  LDSM.16.M88.4 R168, [R200+0x2000] ;  /* 0x00200000c8a8783b */ /* 0x000ef00000000200 */
[----:B------:R-:W-:Y:S08]  /*5290*/  LDSM.16.M88.4 R172, [R198] ;  /* 0x00000000c6ac783b */ /* 0x000ff00000000200 */
[----:B-1----:R-:W-:Y:S08]  /*52a0*/  LDSM.16.M88.4 R176, [R189] ;  /* 0x00000000bdb0783b */ /* 0x002ff00000000200 */
[----:B--2---:R-:W-:Y:S08]  /*52b0*/  LDSM.16.M88.4 R180, [R197] ;  /* 0x00000000c5b4783b */ /* 0x004ff00000000200 */
[----:B------:R-:W-:Y:S01]  /*52c0*/  LDSM.16.M88.4 R184, [R188] ;  /* 0x00000000bcb8783b */ /* 0x000fe20000000200 */
[-C--:B----4-:R-:W-:Y:S06]  /*52d0*/  HMMA.16816.F32 R4, R132, R140.reuse, RZ ;  /* 0x0000008c8404723c */ /* 0x090fec00000018ff */
[C---:B-----5:R-:W-:Y:S06]  /*52e0*/  HMMA.16816.F32 R8, R144.reuse, R140, RZ ;  /* 0x0000008c9008723c */ /* 0x060fec00000018ff */
[-C--:B------:R-:W-:Y:S06]  /*52f0*/  HMMA.16816.F32 R12, R144, R142.reuse, RZ ;  /* 0x0000008e900c723c */ /* 0x080fec00000018ff */
[C---:B------:R-:W-:Y:S01]  /*5300*/  HMMA.16816.F32 R16, R132.reuse, R142, RZ ;  /* 0x0000008e8410723c */ /* 0x040fe200000018ff */
[----:B------:R-:W1:Y:S05]  /*5310*/  LDSM.16.M88.4 R140, [R195+0x4800] ;  /* 0x00480000c38c783b */ /* 0x000e6a0000000200 */
[-C--:B---3--:R-:W-:Y:S06]  /*5320*/  HMMA.16816.F32 R20, R132, R148.reuse, RZ ;  /* 0x000000948414723c */ /* 0x088fec00000018ff */
[C---:B------:R-:W-:Y:S06]  /*5330*/  HMMA.16816.F32 R24, R144.reuse, R148, RZ ;  /* 0x000000949018723c */ /* 0x040fec00000018ff */
[-C--:B------:R-:W-:Y:S06]  /*5340*/  HMMA.16816.F32 R28, R144, R150.reuse, RZ ;  /* 0x00000096901c723c */ /* 0x080fec00000018ff */
[C---:B------:R-:W-:Y:S01]  /*5350*/  HMMA.16816.F32 R32, R132.reuse, R150, RZ ;  /* 0x000000968420723c */ /* 0x040fe200000018ff */
[----:B------:R-:W2:Y:S05]  /*5360*/  LDSM.16.M88.4 R148, [R195+0x5000] ;  /* 0x00500000c394783b */ /* 0x000eaa0000000200 */
[-C--:B------:R-:W-:Y:S06]  /*5370*/  HMMA.16816.F32 R36, R132, R152.reuse, RZ ;  /* 0x000000988424723c */ /* 0x080fec00000018ff */
[C---:B------:R-:W-:Y:S06]  /*5380*/  HMMA.16816.F32 R40, R144.reuse, R152, RZ ;  /* 0x000000989028723c */ /* 0x040fec00000018ff */
[-C--:B------:R-:W-:Y:S06]  /*5390*/  HMMA.16816.F32 R44, R144, R154.reuse, RZ ;  /* 0x0000009a902c723c */ /* 0x080fec00000018ff */
[C---:B------:R-:W-:Y:S01]  /*53a0*/  HMMA.16816.F32 R48, R132.reuse, R154, RZ ;  /* 0x0000009a8430723c */ /* 0x040fe200000018ff */
[----:B------:R-:W3:Y:S05]  /*53b0*/  LDSM.16.M88.4 R152, [R195+0x5800] ;  /* 0x00580000c398783b */ /* 0x000eea0000000200 */
[-C--:B------:R-:W-:Y:S06]  /*53c0*/  HMMA.16816.F32 R52, R132, R156.reuse, RZ ;  /* 0x0000009c8434723c */ /* 0x080fec00000018ff */
[C---:B------:R-:W-:Y:S06]  /*53d0*/  HMMA.16816.F32 R56, R144.reuse, R156, RZ ;  /* 0x0000009c9038723c */ /* 0x040fec00000018ff */
[-C--:B------:R-:W-:Y:S01]  /*53e0*/  HMMA.16816.F32 R60, R144, R158.reuse, RZ ;  /* 0x0000009e903c723c */ /* 0x080fe200000018ff */
[----:B------:R-:W4:Y:S05]  /*53f0*/  LDSM.16.M88.4 R144, [R199] ;  /* 0x00000000c790783b */ /* 0x000f2a0000000200 */
[----:B------:R-:W-:Y:S03]  /*5400*/  HMMA.16816.F32 R64, R132, R158, RZ ;  /* 0x0000009e8440723c */ /* 0x000fe600000018ff */
[----:B------:R-:W5:Y:S03]  /*5410*/  LDSM.16.M88.4 R132, [R199+0x2000] ;  /* 0x00200000c784783b */ /* 0x000f660000000200 */
[-C--:B------:R-:W-:Y:S05]  /*5420*/  HMMA.16816.F32 R4, R160, R164.reuse, R4 ;  /* 0x000000a4a004723c */ /* 0x080fea0000001804 */
[----:B------:R-:W5:Y:S01]  /*5430*/  LDSM.16.M88.4 R156, [R191] ;  /* 0x00000000bf9c783b */ /* 0x000f620000000200 */
[C---:B------:R-:W-:Y:S06]  /*5440*/  HMMA.16816.F32 R8, R168.reuse, R164, R8 ;  /* 0x000000a4a808723c */ /* 0x040fec0000001808 */
[-C--:B------:R-:W-:Y:S06]  /*5450*/  HMMA.16816.F32 R12, R168, R166.reuse, R12 ;  /* 0x000000a6a80c723c */ /* 0x080fec000000180c */
[C---:B------:R-:W-:Y:S01]  /*5460*/  HMMA.16816.F32 R16, R160.reuse, R166, R16 ;  /* 0x000000a6a010723c */ /* 0x040fe20000001810 */
[----:B------:R-:W5:Y:S05]  /*5470*/  LDSM.16.M88.4 R164, [R190] ;  /* 0x00000000bea4783b */ /* 0x000f6a0000000200 */
        /* <DEDUP_REMOVED lines=9> */
[-C--:B---3--:R-:W-:Y:S06]  /*5510*/  HMMA.16816.F32 R52, R160, R152.reuse, R52 ;  /* 0x00000098a034723c */ /* 0x088fec0000001834 */
[C---:B------:R-:W-:Y:S06]  /*5520*/  HMMA.16816.F32 R56, R168.reuse, R152, R56 ;  /* 0x00000098a838723c */ /* 0x040fec0000001838 */
[-C--:B------:R-:W-:Y:S06]  /*5530*/  HMMA.16816.F32 R60, R168, R154.reuse, R60 ;  /* 0x0000009aa83c723c */ /* 0x080fec000000183c */
[----:B------:R-:W-:Y:S06]  /*5540*/  HMMA.16816.F32 R64, R160, R154, R64 ;  /* 0x0000009aa040723c */ /* 0x000fec0000001840 */
[-C--:B----4-:R-:W-:Y:S06]  /*5550*/  HMMA.16816.F32 R4, R144, R172.reuse, R4 ;  /* 0x000000ac9004723c */ /* 0x090fec0000001804 */
[C---:B-----5:R-:W-:Y:S06]  /*5560*/  HMMA.16816.F32 R8, R132.reuse, R172, R8 ;  /* 0x000000ac8408723c */ /* 0x060fec0000001808 */
[-C--:B------:R-:W-:Y:S06]  /*5570*/  HMMA.16816.F32 R12, R132, R174.reuse, R12 ;  /* 0x000000ae840c723c */ /* 0x080fec000000180c */
[C---:B------:R-:W-:Y:S06]  /*5580*/  HMMA.16816.F32 R16, R144.reuse, R174, R16 ;  /* 0x000000ae9010723c */ /* 0x040fec0000001810 */
        /* <DEDUP_REMOVED lines=10> */
[-C--:B------:R-:W-:Y:S01]  /*5630*/  HMMA.16816.F32 R60, R132, R178.reuse, R60 ;  /* 0x000000b2843c723c */ /* 0x080fe2000000183c */
[----:B------:R-:W2:Y:S05]  /*5640*/  LDSM.16.M88.4 R132, [R188+0x800] ;  /* 0x00080000bc84783b */ /* 0x000eaa0000000200 */
[----:B------:R-:W-:Y:S03]  /*5650*/  HMMA.16816.F32 R64, R144, R178, R64 ;  /* 0x000000b29040723c */ /* 0x000fe60000001840 */
[----:B------:R-:W3:Y:S03]  /*5660*/  LDSM.16.M88.4 R144, [R188+0x1000] ;  /* 0x00100000bc90783b */ /* 0x000ee60000000200 */
[-C--:B------:R-:W-:Y:S06]  /*5670*/  HMMA.16816.F32 R4, R180, R184.reuse, R4 ;  /* 0x000000b8b404723c */ /* 0x080fec0000001804 */
[C---:B-1----:R-:W-:Y:S06]  /*5680*/  HMMA.16816.F32 R8, R140.reuse, R184, R8 ;  /* 0x000000b88c08723c */ /* 0x042fec0000001808 */
[-C--:B------:R-:W-:Y:S06]  /*5690*/  HMMA.16816.F32 R12, R140, R186.reuse, R12 ;  /* 0x000000ba8c0c723c */ /* 0x080fec000000180c */
[C---:B------:R-:W-:Y:S06]  /*56a0*/  HMMA.16816.F32 R16, R180.reuse, R186, R16 ;  /* 0x000000bab410723c */ /* 0x040fec0000001810 */
[----:B------:R-:W-:Y:S01]  /*56b0*/  FMUL.FTZ R136, R6, UR15 ;  /* 0x0000000f06887c20 */ /* 0x000fe20008410000 */
[----:B------:R-:W-:Y:S01]  /*56c0*/  FMUL.FTZ R137, R7, UR15 ;  /* 0x0000000f07897c20 */ /* 0x000fe20008410000 */
[----:B------:R-:W-:Y:S02]  /*56d0*/  FMUL.FTZ R178, R5, UR15 ;  /* 0x0000000f05b27c20 */ /* 0x000fe40008410000 */
[----:B------:R1:W-:Y:S01]  /*56e0*/  MUFU.TANH R175, R136 ;  /* 0x0000008800af7308 */ /* 0x0003e20000002400 */
[-C--:B--2---:R-:W-:Y:S03]  /*56f0*/  HMMA.16816.F32 R20, R180, R132.reuse, R20 ;  /* 0x00000084b414723c */ /* 0x084fe60000001814 */
[----:B------:R-:W-:Y:S01]  /*5700*/  FMUL.FTZ R176, R9, UR15 ;  /* 0x0000000f09b07c20 */ /* 0x000fe20008410000 */
[----:B------:R-:W-:Y:S01]  /*5710*/  FMUL.FTZ R138, R10, UR15 ;  /* 0x0000000f0a8a7c20 */ /* 0x000fe20008410000 */
[----:B------:R-:W-:Y:S01]  /*5720*/  FMUL.FTZ R177, R8, UR15 ;  /* 0x0000000f08b17c20 */ /* 0x000fe20008410000 */
[C---:B------:R-:W-:Y:S03]  /*5730*/  HMMA.16816.F32 R24, R140.reuse, R132, R24 ;  /* 0x000000848c18723c */ /* 0x040fe60000001818 */
[----:B------:R2:W-:Y:S02]  /*5740*/  MUFU.TANH R158, R137 ;  /* 0x00000089009e7308 */ /* 0x0005e40000002400 */
[----:B------:R-:W-:Y:S01]  /*5750*/  FMUL.FTZ R179, R12, UR15 ;  /* 0x0000000f0cb37c20 */ /* 0x000fe20008410000 */
[-C--:B------:R-:W-:Y:S07]  /*5760*/  HMMA.16816.F32 R28, R140, R134.reuse, R28 ;  /* 0x000000868c1c723c */ /* 0x080fee000000181c */
[----:B------:R4:W-:Y:S01]  /*5770*/  MUFU.TANH R161, R178 ;  /* 0x000000b200a17308 */ /* 0x0009e20000002400 */
[----:B-1----:R-:W-:Y:S01]  /*5780*/  FMUL.FTZ R136, R11, UR15 ;  /* 0x0000000f0b887c20 */ /* 0x002fe20008410000 */
[C---:B------:R-:W-:Y:S01]  /*5790*/  HMMA.16816.F32 R32, R180.reuse, R134, R32 ;  /* 0x00000086b420723c */ /* 0x040fe20000001820 */
[----:B------:R-:W1:Y:S01]  /*57a0*/  LDSM.16.M88.4 R132, [R188+0x1800] ;  /* 0x00180000bc84783b */ /* 0x000e620000000200 */
[----:B------:R-:W-:Y:S06]  /*57b0*/  DEPBAR.LE SB0, 0x0 ;  /* 0x000080000000791a */ /* 0x000fec0000000000 */
[----:B------:R5:W-:Y:S01]  /*57c0*/  MUFU.TANH R165, R136 ;  /* 0x0000008800a57308 */ /* 0x000be20000002400 */
[-C--:B---3--:R-:W-:Y:S05]  /*57d0*/  HMMA.16816.F32 R36, R180, R144.reuse, R36 ;  /* 0x00000090b424723c */ /* 0x088fea0000001824 */
[----:B--2---:R-:W-:Y:S01]  /*57e0*/  FMUL.FTZ R137, R15, UR15 ;  /* 0x0000000f0f897c20 */ /* 0x004fe20008410000 */
[----:B------:R-:W-:Y:S03]  /*57f0*/  FMUL.FTZ R184, R16, UR15 ;  /* 0x0000000f10b87c20 */ /* 0x000fe60008410000 */
[----:B------:R2:W-:Y:S01]  /*5800*/  MUFU.TANH R10, R176 ;  /* 0x000000b0000a7308 */ /* 0x0005e20000002400 */
[----:B------:R-:W-:Y:S01]  /*5810*/  BAR.SYNC.DEFER_BLOCKING 0x0 ;  /* 0x0000000000007b1d */ /* 0x000fe20000010000 */
[C---:B------:R-:W-:Y:S04]  /*5820*/  HMMA.16816.F32 R40, R140.reuse, R144, R40 ;  /* 0x000000908c28723c */ /* 0x040fe80000001828 */
[----:B----4-:R-:W-:Y:S01]  /*5830*/  FMUL.FTZ R178, R14, UR15 ;  /* 0x0000000f0eb27c20 */ /* 0x010fe20008410000 */
[----:B------:R-:W-:Y:S03]  /*5840*/  FMUL.FTZ R243, R4, UR15 ;  /* 0x0000000f04f37c20 */ /* 0x000fe60008410000 */
[----:B------:R3:W4:Y:S03]  /*5850*/  MUFU.TANH R162, R177 ;  /* 0x000000b100a27308 */ /* 0x0007260000002400 */
[----:B-----5:R-:W-:Y:S01]  /*5860*/  FMUL.FTZ R136, R19, UR15 ;  /* 0x0000000f13887c20 */ /* 0x020fe20008410000 */
[-C--:B------:R-:W-:Y:S03]  /*5870*/  HMMA.16816.F32 R44, R140, R146.reuse, R44 ;  /* 0x000000928c2c723c */ /* 0x080fe6000000182c */
[----:B------:R-:W-:Y:S01]  /*5880*/  FMUL.FTZ R185, R20, UR15 ;  /* 0x0000000f14b97c20 */ /* 0x000fe20008410000 */
[----:B------:R-:W-:Y:S02]  /*5890*/  FMUL.FTZ R249, R31, UR15 ;  /* 0x0000000f1ff97c20 */ /* 0x000fe40008410000 */
[----:B------:R5:W-:Y:S01]  /*58a0*/  MUFU.TANH R154, R136 ;  /* 0x00000088009a7308 */ /* 0x000be20000002400 */
[----:B--2---:R-:W-:Y:S01]  /*58b0*/  FMUL.FTZ R176, R17, UR15 ;  /* 0x0000000f11b07c20 */ /* 0x004fe20008410000 */
[C---:B------:R-:W-:Y:S04]  /*58c0*/  HMMA.16816.F32 R48, R180.reuse, R146, R48 ;  /* 0x00000092b430723c */ /* 0x040fe80000001830 */
[----:B------:R-:W-:Y:S04]  /*58d0*/  FMUL.FTZ R186, R39, UR15 ;  /* 0x0000000f27ba7c20 */ /* 0x000fe80008410000 */
[----:B------:R2:W-:Y:S03]  /*58e0*/  MUFU.TANH R15, R137 ;  /* 0x00000089000f7308 */ /* 0x0005e60000002400 */
[----:B---3--:R-:W-:Y:S01]  /*58f0*/  FMUL.FTZ R177, R13, UR15 ;  /* 0x0000000f0db17c20 */ /* 0x008fe20008410000 */
[----:B----4-:R-:W-:Y:S01]  /*5900*/  FMNMX.FTZ R251, R162, R3, !PT ;  /* 0x00000003a2fb7209 */ /* 0x010fe20007810000 */
[-C--:B-1----:R-:W-:Y:S03]  /*5910*/  HMMA.16816.F32 R52, R180, R132.reuse, R52 ;  /* 0x00000084b434723c */ /* 0x082fe60000001834 */
[----:B------:R-:W-:Y:S01]  /*5920*/  FMNMX.FTZ R251, R10, R251, !PT ;  /* 0x000000fb0afb7209 */ /* 0x000fe20007810000 */
[----:B------:R-:W-:Y:S01]  /*5930*/  FMUL.FTZ R244, R40, UR15 ;  /* 0x0000000f28f47c20 */ /* 0x000fe20008410000 */
[----:B------:R1:W-:Y:S01]  /*5940*/  MUFU.TANH R9, R178 ;  /* 0x000000b200097308 */ /* 0x0003e20000002400 */
[----:B-----5:R-:W-:Y:S01]  /*5950*/  FMUL.FTZ R136, R27, UR15 ;  /* 0x0000000f1b887c20 */ /* 0x020fe20008410000 */
[C---:B------:R-:W-:Y:S04]  /*5960*/  HMMA.16816.F32 R56, R140.reuse, R132, R56 ;  /* 0x000000848c38723c */ /* 0x040fe80000001838 */
[----:B------:R-:W-:Y:S01]  /*5970*/  FMUL.FTZ R242, R41, UR15 ;  /* 0x0000000f29f27c20 */ /* 0x000fe20008410000 */
[----:B------:R-:W-:Y:S03]  /*5980*/  FMUL.FTZ R245, R42, UR15 ;  /* 0x0000000f2af57c20 */ /* 0x000fe60008410000 */
[----:B------:R3:W-:Y:S03]  /*5990*/  MUFU.TANH R167, R136 ;  /* 0x0000008800a77308 */ /* 0x0007e60000002400 */
[----:B--2---:R-:W-:Y:S01]  /*59a0*/  FMUL.FTZ R137, R26, UR15 ;  /* 0x0000000f1a897c20 */ /* 0x004fe20008410000 */
[-C--:B------:R-:W-:Y:S03]  /*59b0*/  HMMA.16816.F32 R60, R140, R134.reuse, R60 ;  /* 0x000000868c3c723c */ /* 0x080fe6000000183c */
[----:B------:R-:W-:Y:S01]  /*59c0*/  FMUL.FTZ R241, R48, UR15 ;  /* 0x0000000f30f17c20 */ /* 0x000fe20008410000 */
[----:B------:R-:W-:Y:S01]  /*59d0*/  FMUL.FTZ R250, R50, UR15 ;  /* 0x0000000f32fa7c20 */ /* 0x000fe20008410000 */
[----:B------:R-:W-:Y:S01]  /*59e0*/  FMUL.FTZ R252, R49, UR15 ;  /* 0x0000000f31fc7c20 */ /* 0x000fe20008410000 */
[----:B------:R2:W-:Y:S01]  /*59f0*/  MUFU.TANH R16, R176 ;  /* 0x000000b000107308 */ /* 0x0005e20000002400 */
[----:B-1----:R-:W-:Y:S01]  /*5a00*/  FMUL.FTZ R178, R22, UR15 ;  /* 0x0000000f16b27c20 */ /* 0x002fe20008410000 */
[----:B------:R-:W-:Y:S04]  /*5a10*/  HMMA.16816.F32 R64, R180, R134, R64 ;  /* 0x00000086b440723c */ /* 0x000fe80000001840 */
[----:B------:R-:W-:Y:S01]  /*5a20*/  FMUL.FTZ R248, R51, UR15 ;  /* 0x0000000f33f87c20 */ /* 0x000fe20008410000 */
[----:B------:R-:W-:Y:S03]  /*5a30*/  FMUL.FTZ R236, R52, UR15 ;  /* 0x0000000f34ec7c20 */ /* 0x000fe60008410000 */
[----:B------:R1:W-:Y:S03]  /*5a40*/  MUFU.TANH R171, R138 ;  /* 0x0000008a00ab7308 */ /* 0x0003e60000002400 */
[----:B---3--:R-:W-:Y:S01]  /*5a50*/  FMUL.FTZ R136, R35, UR15 ;  /* 0x0000000f23887c20 */ /* 0x008fe20008410000 */
[----:B------:R-:W-:Y:S01]  /*5a60*/  FMUL.FTZ R238, R44, UR15 ;  /* 0x0000000f2cee7c20 */ /* 0x000fe20008410000 */
[----:B------:R-:W-:Y:S01]  /*5a70*/  FMUL.FTZ R247, R43, UR15 ;  /* 0x0000000f2bf77c20 */ /* 0x000fe20008410000 */
[----:B------:R-:W-:Y:S01]  /*5a80*/  FMUL.FTZ R218, R53, UR15 ;  /* 0x0000000f35da7c20 */ /* 0x000fe20008410000 */
[----:B------:R-:W-:Y:S03]  /*5a90*/  FMUL.FTZ R234, R45, UR15 ;  /* 0x0000000f2dea7c20 */ /* 0x000fe60008410000 */
[----:B------:R3:W-:Y:S01]  /*5aa0*/  MUFU.TANH R13, R177 ;  /* 0x000000b1000d7308 */ /* 0x0007e20000002400 */
[----:B--2---:R-:W-:Y:S01]  /*5ab0*/  FMUL.FTZ R176, R24, UR15 ;  /* 0x0000000f18b07c20 */ /* 0x004fe20008410000 */
[----:B------:R-:W-:Y:S01]  /*5ac0*/  FMUL.FTZ R187, R46, UR15 ;  /* 0x0000000f2ebb7c20 */ /* 0x000fe20008410000 */
[----:B------:R-:W-:Y:S01]  /*5ad0*/  FMUL.FTZ R232, R55, UR15 ;  /* 0x0000000f37e87c20 */ /* 0x000fe20008410000 */
[----:B------:R-:W-:Y:S01]  /*5ae0*/  FMUL.FTZ R239, R47, UR15 ;  /* 0x0000000f2fef7c20 */ /* 0x000fe20008410000 */
[----:B------:R-:W-:Y:S01]  /*5af0*/  FMUL.FTZ R180, R57, UR15 ;  /* 0x0000000f39b47c20 */ /* 0x000fe20008410000 */
[----:B------:R-:W-:Y:S04]  /*5b00*/  FMUL.FTZ R63, R63, UR15 ;  /* 0x0000000f3f3f7c20 */ /* 0x000fe80008410000 */
[----:B------:R2:W4:Y:S01]  /*5b10*/  MUFU.TANH R11, R179 ;  /* 0x000000b3000b7308 */ /* 0x0005220000002400 */
[----:B-1----:R-:W-:Y:S01]  /*5b20*/  FMUL.FTZ R138, R18, UR15 ;  /* 0x0000000f128a7c20 */ /* 0x002fe20008410000 */
[----:B------:R-:W-:Y:S01]  /*5b30*/  FMUL.FTZ R246, R64, UR15 ;  /* 0x0000000f40f67c20 */ /* 0x000fe20008410000 */
[----:B------:R-:W-:Y:S01]  /*5b40*/  FMUL.FTZ R240, R65, UR15 ;  /* 0x0000000f41f07c20 */ /* 0x000fe20008410000 */
[----:B------:R-:W-:Y:S06]  /*5b50*/  FMUL.FTZ R182, R67, UR15 ;  /* 0x0000000f43b67c20 */ /* 0x000fec0008410000 */
[----:B------:R1:W-:Y:S01]  /*5b60*/  MUFU.TANH R22, R136 ;  /* 0x0000008800167308 */ /* 0x0003e20000002400 */
[----:B---3--:R-:W-:Y:S09]  /*5b70*/  FMUL.FTZ R177, R23, UR15 ;  /* 0x0000000f17b17c20 */ /* 0x008ff20008410000 */
[----:B------:R3:W-:Y:S01]  /*5b80*/  MUFU.TANH R17, R137 ;  /* 0x0000008900117308 */ /* 0x0007e20000002400 */
[----:B--2---:R-:W-:Y:S01]  /*5b90*/  FMUL.FTZ R179, R21, UR15 ;  /* 0x0000000f15b37c20 */ /* 0x004fe20008410000 */
[----:B----4-:R-:W-:Y:S04]  /*5ba0*/  FMNMX.FTZ R251, R11, R251, !PT ;  /* 0x000000fb0bfb7209 */ /* 0x010fe80007810000 */
[----:B------:R-:W-:Y:S04]  /*5bb0*/  FMNMX.FTZ R251, R13, R251, !PT ;  /* 0x000000fb0dfb7209 */ /* 0x000fe80007810000 */
[----:B------:R2:W4:Y:S01]  /*5bc0*/  MUFU.TANH R14, R176 ;  /* 0x000000b0000e7308 */ /* 0x0005220000002400 */
[----:B-1----:R-:W-:Y:S09]  /*5bd0*/  FMUL.FTZ R136, R56, UR15 ;  /* 0x0000000f38887c20 */ /* 0x002ff20008410000 */
[----:B------:R1:W-:Y:S01]  /*5be0*/  MUFU.TANH R157, R138 ;  /* 0x0000008a009d7308 */ /* 0x0003e20000002400 */
[----:B---3--:R-:W-:Y:S09]  /*5bf0*/  FMUL.FTZ R137, R34, UR15 ;  /* 0x0000000f22897c20 */ /* 0x008ff20008410000 */
[----:B------:R3:W-:Y:S01]  /*5c00*/  MUFU.TANH R19, R178 ;  /* 0x000000b200137308 */ /* 0x0007e20000002400 */
[----:B--2---:R-:W-:Y:S01]  /*5c10*/  FMUL.FTZ R176, R30, UR15 ;  /* 0x0000000f1eb07c20 */ /* 0x004fe20008410000 */
[----:B----4-:R-:W-:Y:S08]  /*5c20*/  FMNMX.FTZ R251, R14, R251, !PT ;  /* 0x000000fb0efb7209 */ /* 0x010ff00007810000 */
[----:B------:R2:W-:Y:S01]  /*5c30*/  MUFU.TANH R21, R177 ;  /* 0x000000b100157308 */ /* 0x0005e20000002400 */
[----:B-1----:R-:W-:Y:S09]  /*5c40*/  FMUL.FTZ R138, R25, UR15 ;  /* 0x0000000f198a7c20 */ /* 0x002ff20008410000 */
[----:B------:R-:W1:Y:S01]  /*5c50*/  MUFU.TANH R243, R243 ;  /* 0x000000f300f37308 */ /* 0x000e620000002400 */
[----:B---3--:R-:W-:Y:S09]  /*5c60*/  FMUL.FTZ R178, R28, UR15 ;  /* 0x0000000f1cb27c20 */ /* 0x008ff20008410000 */
[----:B------:R3:W-:Y:S01]  /*5c70*/  MUFU.TANH R7, R179 ;  /* 0x000000b300077308 */ /* 0x0007e20000002400 */
[----:B--2---:R-:W-:Y:S09]  /*5c80*/  FMUL.FTZ R177, R29, UR15 ;  /* 0x0000000f1db17c20 */ /* 0x004ff20008410000 */
[----:B------:R2:W-:Y:S01]  /*5c90*/  MUFU.TANH R181, R136 ;  /* 0x0000008800b57308 */ /* 0x0005e20000002400 */
[----:B-1----:R-:W-:Y:S04]  /*5ca0*/  FMNMX.FTZ R183, R243, R139, !PT ;  /* 0x0000008bf3b77209 */ /* 0x002fe80007810000 */
[----:B------:R-:W-:Y:S05]  /*5cb0*/  FMNMX.FTZ R26, R161, R183, !PT ;  /* 0x000000b7a11a7209 */ /* 0x000fea0007810000 */
[----:B------:R1:W-:Y:S01]  /*5cc0*/  MUFU.TANH R30, R137 ;  /* 0x00000089001e7308 */ /* 0x0003e20000002400 */
[----:B---3--:R-:W-:Y:S09]  /*5cd0*/  FMUL.FTZ R179, R32, UR15 ;  /* 0x0000000f20b37c20 */ /* 0x008ff20008410000 */
[----:B------:R3:W4:Y:S01]  /*5ce0*/  MUFU.TANH R18, R138 ;  /* 0x0000008a00127308 */ /* 0x0007220000002400 */
[----:B--2---:R-:W-:Y:S04]  /*5cf0*/  FMNMX.FTZ R136, R171, R0, !PT ;  /* 0x00000000ab887209 */ /* 0x004fe80007810000 */
[----:B------:R-:W-:Y:S05]  /*5d00*/  FMNMX.FTZ R183, R165, R136, !PT ;  /* 0x00000088a5b77209 */ /* 0x000fea0007810000 */
[----:B------:R-:W2:Y:S01]  /*5d10*/  MUFU.TANH R159, R184 ;  /* 0x000000b8009f7308 */ /* 0x000ea20000002400 */
[----:B-1----:R-:W-:Y:S02]  /*5d20*/  FMNMX.FTZ R137, R175, R2, !PT ;  /* 0x00000002af897209 */ /* 0x002fe40007810000 */
[----:B------:R-:W-:Y:S02]  /*5d30*/  FMNMX.FTZ R183, R9, R183, !PT ;  /* 0x000000b709b77209 */ /* 0x000fe40007810000 */
[----:B------:R-:W-:Y:S02]  /*5d40*/  FMNMX.FTZ R137, R158, R137, !PT ;  /* 0x000000899e897209 */ /* 0x000fe40007810000 */
[----:B------:R-:W-:Y:S03]  /*5d50*/  FMNMX.FTZ R183, R15, R183, !PT ;  /* 0x000000b70fb77209 */ /* 0x000fe60007810000 */
[----:B------:R1:W5:Y:S01]  /*5d60*/  MUFU.TANH R166, R178 ;  /* 0x000000b200a67308 */ /* 0x0003620000002400 */
[----:B---3--:R-:W-:Y:S01]  /*5d70*/  FMUL.FTZ R138, R33, UR15 ;  /* 0x0000000f218a7c20 */ /* 0x008fe20008410000 */
[----:B------:R-:W-:Y:S02]  /*5d80*/  FMNMX.FTZ R137, R157, R137, !PT ;  /* 0x000000899d897209 */ /* 0x000fe40007810000 */
[----:B----4-:R-:W-:Y:S02]  /*5d90*/  FMNMX.FTZ R251, R18, R251, !PT ;  /* 0x000000fb12fb7209 */ /* 0x010fe40007810000 */
[----:B------:R-:W-:Y:S04]  /*5da0*/  FMNMX.FTZ R137, R154, R137, !PT ;  /* 0x000000899a897209 */ /* 0x000fe80007810000 */
[----:B------:R3:W-:Y:S01]  /*5db0*/  MUFU.TANH R169, R176 ;  /* 0x000000b000a97308 */ /* 0x0007e20000002400 */
[----:B--2---:R-:W-:Y:S01]  /*5dc0*/  FMNMX.FTZ R136, R159, R26, !PT ;  /* 0x0000001a9f887209 */ /* 0x004fe20007810000 */
[----:B------:R-:W-:Y:S01]  /*5dd0*/  FMUL.FTZ R184, R54, UR15 ;  /* 0x0000000f36b87c20 */ /* 0x000fe20008410000 */
[----:B------:R-:W-:Y:S02]  /*5de0*/  FMNMX.FTZ R26, R19, R137, !PT ;  /* 0x00000089131a7209 */ /* 0x000fe40007810000 */
[----:B------:R-:W-:Y:S02]  /*5df0*/  FMNMX.FTZ R136, R16, R136, !PT ;  /* 0x0000008810887209 */ /* 0x000fe40007810000 */
[----:B------:R-:W-:Y:S03]  /*5e00*/  FMNMX.FTZ R25, R21, R26, !PT ;  /* 0x0000001a15197209 */ /* 0x000fe60007810000 */
[----:B------:R2:W4:Y:S01]  /*5e10*/  MUFU.TANH R170, R177 ;  /* 0x000000b100aa7308 */ /* 0x0005220000002400 */
[----:B-1----:R-:W-:Y:S01]  /*5e20*/  FMUL.FTZ R178, R36, UR15 ;  /* 0x0000000f24b27c20 */ /* 0x002fe20008410000 */
[----:B------:R-:W-:Y:S02]  /*5e30*/  FMNMX.FTZ R183, R17, R183, !PT ;  /* 0x000000b711b77209 */ /* 0x000fe40007810000 */
[----:B------:R-:W-:Y:S02]  /*5e40*/  FMNMX.FTZ R25, R30, R25, !PT ;  /* 0x000000191e197209 */ /* 0x000fe40007810000 */
[----:B-----5:R-:W-:Y:S04]  /*5e50*/  FMNMX.FTZ R251, R166, R251, !PT ;  /* 0x000000fba6fb7209 */ /* 0x020fe80007810000 */
[----:B------:R-:W1:Y:S01]  /*5e60*/  MUFU.TANH R12, R185 ;  /* 0x000000b9000c7308 */ /* 0x000e620000002400 */
[----:B---3--:R-:W-:Y:S01]  /*5e70*/  FMUL.FTZ R176, R38, UR15 ;  /* 0x0000000f26b07c20 */ /* 0x008fe20008410000 */
[----:B------:R-:W-:Y:S02]  /*5e80*/  FMNMX.FTZ R25, R22, R25, !PT ;  /* 0x0000001916197209 */ /* 0x000fe40007810000 */
[----:B------:R-:W-:Y:S06]  /*5e90*/  FMNMX.FTZ R183, R167, R183, !PT ;  /* 0x000000b7a7b77209 */ /* 0x000fec0007810000 */
[----:B------:R-:W3:Y:S01]  /*5ea0*/  MUFU.TANH R23, R179 ;  /* 0x000000b300177308 */ /* 0x000ee20000002400 */
[----:B--2---:R-:W-:Y:S01]  /*5eb0*/  FMUL.FTZ R177, R37, UR15 ;  /* 0x0000000f25b17c20 */ /* 0x004fe20008410000 */
[----:B----4-:R-:W-:Y:S02]  /*5ec0*/  FMNMX.FTZ R251, R170, R251, !PT ;  /* 0x000000fbaafb7209 */ /* 0x010fe40007810000 */
[----:B------:R-:W-:Y:S06]  /*5ed0*/  FMNMX.FTZ R183, R169, R183, !PT ;  /* 0x000000b7a9b77209 */ /* 0x000fec0007810000 */
[----:B------:R-:W2:Y:S01]  /*5ee0*/  MUFU.TANH R34, R138 ;  /* 0x0000008a00227308 */ /* 0x000ea20000002400 */
[----:B-1----:R-:W-:Y:S01]  /*5ef0*/  FMNMX.FTZ R136, R12, R136, !PT ;  /* 0x000000880c887209 */ /* 0x002fe20007810000 */
[----:B------:R-:W-:Y:S03]  /*5f00*/  FMUL.FTZ R185, R66, UR15 ;  /* 0x0000000f42b97c20 */ /* 0x000fe60008410000 */
[----:B------:R-:W-:Y:S05]  /*5f10*/  FMNMX.FTZ R136, R7, R136, !PT ;  /* 0x0000008807887209 */ /* 0x000fea0007810000 */
[----:B------:R-:W1:Y:S01]  /*5f20*/  MUFU.TANH R172, R178 ;  /* 0x000000b200ac7308 */ /* 0x000e620000002400 */
[----:B---3--:R-:W-:Y:S01]  /*5f30*/  FMNMX.FTZ R136, R23, R136, !PT ;  /* 0x0000008817887209 */ /* 0x008fe20007810000 */
[----:B------:R-:W-:Y:S08]  /*5f40*/  FMUL.FTZ R179, R58, UR15 ;  /* 0x0000000f3ab37c20 */ /* 0x000ff00008410000 */
[----:B------:R3:W4:Y:S01]  /*5f50*/  MUFU.TANH R174, R176 ;  /* 0x000000b000ae7308 */ /* 0x0007220000002400 */
[----:B--2---:R-:W-:Y:S01]  /*5f60*/  FMNMX.FTZ R136, R34, R136, !PT ;  /* 0x0000008822887209 */ /* 0x004fe20007810000 */
[----:B------:R-:W-:Y:S08]  /*5f70*/  FMUL.FTZ R138, R62, UR15 ;  /* 0x0000000f3e8a7c20 */ /* 0x000ff00008410000 */
[----:B------:R2:W5:Y:S01]  /*5f80*/  MUFU.TANH R173, R177 ;  /* 0x000000b100ad7308 */ /* 0x0005620000002400 */
[----:B-1----:R-:W-:Y:S01]  /*5f90*/  FMNMX.FTZ R136, R172, R136, !PT ;  /* 0x00000088ac887209 */ /* 0x002fe20007810000 */
[----:B------:R-:W-:Y:S08]  /*5fa0*/  FMUL.FTZ R178, R60, UR15 ;  /* 0x0000000f3cb27c20 */ /* 0x000ff00008410000 */
[----:B------:R-:W1:Y:S01]  /*5fb0*/  MUFU.TANH R186, R186 ;  /* 0x000000ba00ba7308 */ /* 0x000e620000002400 */
[----:B---3--:R-:W-:Y:S01]  /*5fc0*/  FMUL.FTZ R176, R61, UR15 ;  /* 0x0000000f3db07c20 */ /* 0x008fe20008410000 */
[----:B----4-:R-:W-:Y:S08]  /*5fd0*/  FMNMX.FTZ R25, R174, R25, !PT ;  /* 0x00000019ae197209 */ /* 0x010ff00007810000 */
[----:B------:R-:W3:Y:S01]  /*5fe0*/  MUFU.TANH R241, R241 ;  /* 0x000000f100f17308 */ /* 0x000ee20000002400 */
[----:B--2---:R-:W-:Y:S01]  /*5ff0*/  FMUL.FTZ R177, R59, UR15 ;  /* 0x0000000f3bb17c20 */ /* 0x004fe20008410000 */
[----:B-----5:R-:W-:Y:S08]  /*6000*/  FMNMX.FTZ R136, R173, R136, !PT ;  /* 0x00000088ad887209 */ /* 0x020ff00007810000 */
[----:B------:R-:W2:Y:S01]  /*6010*/  MUFU.TANH R244, R244 ;  /* 0x000000f400f47308 */ /* 0x000ea20000002400 */
[----:B-1----:R-:W-:Y:S09]  /*6020*/  FMNMX.FTZ R25, R186, R25, !PT ;  /* 0x00000019ba197209 */ /* 0x002ff20007810000 */
[----:B------:R-:W1:Y:S01]  /*6030*/  MUFU.TANH R249, R249 ;  /* 0x000000f900f97308 */ /* 0x000e620000002400 */
[----:B---3--:R-:W-:Y:S09]  /*6040*/  FMNMX.FTZ R136, R241, R136, !PT ;  /* 0x00000088f1887209 */ /* 0x008ff20007810000 */
[----:B------:R-:W3:Y:S01]  /*6050*/  MUFU.TANH R250, R250 ;  /* 0x000000fa00fa7308 */ /* 0x000ee20000002400 */
[----:B--2---:R-:W-:Y:S09]  /*6060*/  FMNMX.FTZ R251, R244, R251, !PT ;  /* 0x000000fbf4fb7209 */ /* 0x004ff20007810000 */
        /* <DEDUP_REMOVED lines=23> */
[----:B--2---:R-:W-:Y:S04]  /*61e0*/  FMNMX.FTZ R26, R234, R251, !PT ;  /* 0x000000fbea1a7209 */ /* 0x004fe80007810000 */
[----:B------:R-:W-:Y:S05]  /*61f0*/  FMNMX.FTZ R29, R181, R26, !PT ;  /* 0x0000001ab51d7209 */ /* 0x000fea0007810000 */
[----:B------:R-:W2:Y:S01]  /*6200*/  MUFU.TANH R246, R246 ;  /* 0x000000f600f67308 */ /* 0x000ea20000002400 */
[----:B-1----:R-:W-:Y:S09]  /*6210*/  FMNMX.FTZ R183, R187, R183, !PT ;  /* 0x000000b7bbb77209 */ /* 0x002ff20007810000 */
[----:B------:R-:W1:Y:S01]  /*6220*/  MUFU.TANH R239, R239 ;  /* 0x000000ef00ef7308 */ /* 0x000e620000002400 */
[----:B---3--:R-:W-:Y:S09]  /*6230*/  FMNMX.FTZ R251, R232, R25, !PT ;  /* 0x00000019e8fb7209 */ /* 0x008ff20007810000 */
[----:B------:R-:W-:Y:S01]  /*6240*/  MUFU.TANH R180, R180 ;  /* 0x000000b400b47308 */ /* 0x000fe20000002400 */
[----:B--2---:R-:W-:Y:S09]  /*6250*/  FMNMX.FTZ R136, R246, R136, !PT ;  /* 0x00000088f6887209 */ /* 0x004ff20007810000 */
        /* <DEDUP_REMOVED lines=13> */
.L_x_1212:
[----:B------:R-:W-:Y:S01]  /*6330*/  LDSM.16.MT88.4 R40, [R194+0x6000] ;  /* 0x00600000c228783b */ /* 0x000fe20000004200 */
[----:B-1-3--:R-:W-:Y:S02]  /*6340*/  FMNMX.FTZ R25, R182, R251, !PT ;  /* 0x000000fbb6197209 */ /* 0x00afe40007810000 */
[----:B------:R-:W-:Y:S02]  /*6350*/  FMNMX.FTZ R29, R180, R29, !PT ;  /* 0x0000001db41d7209 */ /* 0x000fe40007810000 */
[----:B------:R-:W-:Y:S02]  /*6360*/  FMNMX.FTZ R4, R179, R183, !PT ;  /* 0x000000b7b3047209 */ /* 0x000fe40007810000 */
[----:B------:R-:W-:Y:S01]  /*6370*/  FMNMX.FTZ R29, R178, R29, !PT ;  /* 0x0000001db21d7209 */ /* 0x000fe20007810000 */
[----:B------:R-:W-:Y:S01]  /*6380*/  LDSM.16.MT88.4 R56, [R193+0x6000] ;  /* 0x00600000c138783b */ /* 0x000fe20000004200 */
[----:B------:R-:W-:Y:S02]  /*6390*/  FMNMX.FTZ R5, R177, R4, !PT ;  /* 0x00000004b1057209 */ /* 0x000fe40007810000 */
[----:B------:R-:W-:Y:S02]  /*63a0*/  FMNMX.FTZ R6, R176, R29, !PT ;  /* 0x0000001db0067209 */ /* 0x000fe40007810000 */
[----:B------:R-:W-:Y:S02]  /*63b0*/  FMNMX.FTZ R4, R138, R5, !PT ;  /* 0x000000058a047209 */ /* 0x000fe40007810000 */
[----:B------:R-:W-:Y:S01]  /*63c0*/  IADD3 R212, R212, -0x1, RZ ;  /* 0xffffffffd4d47810 */ /* 0x000fe20007ffe0ff */
[----:B------:R-:W-:Y:S01]  /*63d0*/  SHFL.BFLY PT, R24, R25, 0x2, 0x1f ;  /* 0x0c401f0019187f89 */ /* 0x000fe200000e0000 */
[----:B------:R-:W-:Y:S07]  /*63e0*/  FMNMX.FTZ R8, R137, R4, !PT ;  /* 0x0000000489087209 */ /* 0x000fee0007810000 */
[----:B------:R-:W-:Y:S08]  /*63f0*/  SHFL.BFLY PT, R27, R136, 0x2, 0x1f ;  /* 0x0c401f00881b7f89 */ /* 0x000ff000000e0000 */
        /* <DEDUP_REMOVED lines=12> */
[C---:B------:R-:W-:Y:S01]  /*64c0*/  FADD.FTZ R0, -R133.reuse, R0 ;  /* 0x0000000085007221 */ /* 0x040fe20000010100 */
[----:B------:R-:W-:Y:S01]  /*64d0*/  FMUL.FTZ R168, R133, UR4 ;  /* 0x0000000485a87c20 */ /* 0x000fe20008410000 */
[----:B---3--:R-:W-:Y:S01]  /*64e0*/  FMNMX.FTZ R134, R25, R134, !PT ;  /* 0x0000008619867209 */ /* 0x008fe20007810000 */
[C---:B------:R-:W-:Y:S01]  /*64f0*/  FMUL.FTZ R251, R136.reuse, UR4 ;  /* 0x0000000488fb7c20 */ /* 0x040fe20008410000 */
[----:B------:R-:W1:Y:S01]  /*6500*/  LDSM.16.MT88.4 R24, [R196+0x6000] ;  /* 0x00600000c418783b */ /* 0x000e620000004200 */
[C---:B------:R-:W-:Y:S01]  /*6510*/  FSETP.NEU.FTZ.AND P1, PT, R136.reuse, -INF , PT ;  /* 0xff8000008800780b */ /* 0x040fe20003f3d000 */
[----:B------:R-:W-:Y:S01]  /*6520*/  FADD.FTZ R6, -R136, R139 ;  /* 0x0000008b88067221 */ /* 0x000fe20000010100 */
[----:B----4-:R-:W-:Y:S02]  /*6530*/  FMNMX.FTZ R135, R20, R135, !PT ;  /* 0x0000008714877209 */ /* 0x010fe40007810000 */
[----:B------:R-:W-:Y:S01]  /*6540*/  FSEL R251, R251, RZ, P1 ;  /* 0x000000fffbfb7208 */ /* 0x000fe20000800000 */
[----:B------:R-:W-:Y:S01]  /*6550*/  FMUL.FTZ R132, R6, UR4 ;  /* 0x0000000406847c20 */ /* 0x000fe20008410000 */
[----:B------:R-:W-:Y:S01]  /*6560*/  FMUL.FTZ R6, R0, UR4 ;  /* 0x0000000400067c20 */ /* 0x000fe20008410000 */
[C---:B------:R-:W-:Y:S01]  /*6570*/  FMUL.FTZ R8, R135.reuse, UR4 ;  /* 0x0000000487087c20 */ /* 0x040fe20008410000 */
[----:B------:R-:W-:Y:S01]  /*6580*/  FSETP.NEU.FTZ.AND P1, PT, R135, -INF , PT ;  /* 0xff8000008700780b */ /* 0x000fe20003f3d000 */
[--C-:B------:R-:W-:Y:S01]  /*6590*/  FFMA.FTZ R155, R16, UR4, -R251.reuse ;  /* 0x00000004109b7c23 */ /* 0x100fe200080108fb */
[----:B------:R-:W2:Y:S01]  /*65a0*/  MUFU.EX2 R0, R6 ;  /* 0x0000000600007308 */ /* 0x000ea20000000800 */
[--C-:B------:R-:W-:Y:S01]  /*65b0*/  FFMA.FTZ R151, R34, UR4, -R251.reuse ;  /* 0x0000000422977c23 */ /* 0x100fe200080108fb */
[--C-:B------:R-:W-:Y:S01]  /*65c0*/  FFMA.FTZ R163, R243, UR4, -R251.reuse ;  /* 0x00000004f3a37c23 */ /* 0x100fe200080108fb */
[----:B------:R-:W-:Y:S01]  /*65d0*/  FSEL R243, R8, RZ, P1 ;  /* 0x000000ff08f37208 */ /* 0x000fe20000800000 */
[----:B------:R-:W-:Y:S01]  /*65e0*/  FADD.FTZ R2, -R135, R2 ;  /* 0x0000000287027221 */ /* 0x000fe20000010100 */
[----:B------:R-:W-:Y:S01]  /*65f0*/  FSETP.NEU.FTZ.AND P1, PT, R134, -INF , PT ;  /* 0xff8000008600780b */ /* 0x000fe20003f3d000 */
[--C-:B------:R-:W-:Y:S01]  /*6600*/  FFMA.FTZ R161, R161, UR4, -R251.reuse ;  /* 0x00000004a1a17c23 */ /* 0x100fe200080108fb */
[----:B------:R-:W-:Y:S03]  /*6610*/  FFMA.FTZ R156, R159, UR4, -R251 ;  /* 0x000000049f9c7c23 */ /* 0x000fe600080108fb */
[----:B------:R-:W3:Y:S01]  /*6620*/  MUFU.EX2 R132, R132 ;  /* 0x0000008400847308 */ /* 0x000ee20000000800 */
[----:B------:R-:W-:Y:S01]  /*6630*/  FFMA.FTZ R147, R19, UR4, -R243 ;  /* 0x0000000413937c23 */ /* 0x000fe200080108f3 */
[----:B------:R-:W-:Y:S01]  /*6640*/  FMUL.FTZ R5, R2, UR4 ;  /* 0x0000000402057c20 */ /* 0x000fe20008410000 */
[C---:B------:R-:W-:Y:S01]  /*6650*/  FADD.FTZ R2, -R134.reuse, R3 ;  /* 0x0000000386027221 */ /* 0x040fe20000010100 */
[--C-:B------:R-:W-:Y:S01]  /*6660*/  FFMA.FTZ R160, R175, UR4, -R243.reuse ;  /* 0x00000004afa07c23 */ /* 0x100fe200080108f3 */
[----:B------:R-:W-:Y:S01]  /*6670*/  FMUL.FTZ R175, R134, UR4 ;  /* 0x0000000486af7c20 */ /* 0x000fe20008410000 */
[----:B------:R-:W-:Y:S01]  /*6680*/  FFMA.FTZ R150, R158, UR4, -R243 ;  /* 0x000000049e967c23 */ /* 0x000fe200080108f3 */
[----:B------:R-:W-:Y:S03]  /*6690*/  FMUL.FTZ R4, R2, UR4 ;  /* 0x0000000402047c20 */ /* 0x000fe60008410000 */
[----:B------:R-:W4:Y:S01]  /*66a0*/  MUFU.EX2 R3, R5 ;  /* 0x0000000500037308 */ /* 0x000f220000000800 */
[C---:B--2---:R-:W-:Y:S01]  /*66b0*/  FMUL.FTZ R31, R0.reuse, R107 ;  /* 0x0000006b001f7220 */ /* 0x044fe20000410000 */
[----:B------:R-:W-:Y:S01]  /*66c0*/  FSEL R175, R175, RZ, P1 ;  /* 0x000000ffafaf7208 */ /* 0x000fe20000800000 */
[C---:B------:R-:W-:Y:S01]  /*66d0*/  FMUL.FTZ R46, R0.reuse, R90 ;  /* 0x0000005a002e7220 */ /* 0x040fe20000410000 */
[C---:B------:R-:W-:Y:S01]  /*66e0*/  FMUL.FTZ R47, R0.reuse, R91 ;  /* 0x0000005b002f7220 */ /* 0x040fe20000410000 */
[C---:B------:R-:W-:Y:S01]  /*66f0*/  FMUL.FTZ R62, R0.reuse, R74 ;  /* 0x0000004a003e7220 */ /* 0x040fe20000410000 */
[----:B------:R-:W-:Y:S01]  /*6700*/  FMUL.FTZ R63, R0, R75 ;  /* 0x0000004b003f7220 */ /* 0x000fe20000410000 */
[----:B------:R-:W-:Y:S03]  /*6710*/  FSETP.NEU.FTZ.AND P1, PT, R133, -INF , PT ;  /* 0xff8000008500780b */ /* 0x000fe60003f3d000 */
[----:B------:R2:W5:Y:S01]  /*6720*/  MUFU.EX2 R2, R4 ;  /* 0x0000000400027308 */ /* 0x0005620000000800 */
[C---:B---3--:R-:W-:Y:S01]  /*6730*/  FMUL.FTZ R16, R132.reuse, R116 ;  /* 0x0000007484107220 */ /* 0x048fe20000410000 */
[C---:B------:R-:W-:Y:S01]  /*6740*/  FMUL.FTZ R32, R132.reuse, R100 ;  /* 0x0000006484207220 */ /* 0x040fe20000410000 */
[C---:B------:R-:W-:Y:S01]  /*6750*/  FMUL.FTZ R33, R132.reuse, R101 ;  /* 0x0000006584217220 */ /* 0x040fe20000410000 */
[C---:B------:R-:W-:Y:S01]  /*6760*/  FMUL.FTZ R48, R132.reuse, R84 ;  /* 0x0000005484307220 */ /* 0x040fe20000410000 */
[C---:B------:R-:W-:Y:S01]  /*6770*/  FMUL.FTZ R49, R132.reuse, R85 ;  /* 0x0000005584317220 */ /* 0x040fe20000410000 */
[C---:B------:R-:W-:Y:S01]  /*6780*/  FMUL.FTZ R52, R132.reuse, R80 ;  /* 0x0000005084347220 */ /* 0x040fe20000410000 */
[----:B------:R-:W-:Y:S03]  /*6790*/  FMUL.FTZ R53, R132, R81 ;  /* 0x0000005184357220 */ /* 0x000fe60000410000 */
[----:B------:R-:W-:Y:S01]  /*67a0*/  MUFU.EX2 R163, R163 ;  /* 0x000000a300a37308 */ /* 0x000fe20000000800 */
[C---:B----4-:R-:W-:Y:S01]  /*67b0*/  FMUL.FTZ R19, R3.reuse, R119 ;  /* 0x0000007703137220 */ /* 0x050fe20000410000 */
[C---:B------:R-:W-:Y:S01]  /*67c0*/  FMUL.FTZ R34, R3.reuse, R102 ;  /* 0x0000006603227220 */ /* 0x040fe20000410000 */
[C---:B------:R-:W-:Y:S01]  /*67d0*/  FMUL.FTZ R35, R3.reuse, R103 ;  /* 0x0000006703237220 */ /* 0x040fe20000410000 */
[C---:B------:R-:W-:Y:S01]  /*67e0*/  FMUL.FTZ R50, R3.reuse, R86 ;  /* 0x0000005603327220 */ /* 0x040fe20000410000 */
[----:B------:R-:W-:Y:S01]  /*67f0*/  LDSM.16.MT88.4 R100, [R194+0x7800] ;  /* 0x00780000c264783b */ /* 0x000fe20000004200 */
[C---:B------:R-:W-:Y:S01]  /*6800*/  FMUL.FTZ R51, R3.reuse, R87 ;  /* 0x0000005703337220 */ /* 0x040fe20000410000 */
[C---:B------:R-:W-:Y:S03]  /*6810*/  FMUL.FTZ R54, R3.reuse, R82 ;  /* 0x0000005203367220 */ /* 0x040fe60000410000 */
[----:B------:R-:W3:Y:S01]  /*6820*/  MUFU.EX2 R161, R161 ;  /* 0x000000a100a17308 */ /* 0x000ee20000000800 */
[C---:B------:R-:W-:Y:S01]  /*6830*/  FMUL.FTZ R55, R3.reuse, R83 ;  /* 0x0000005303377220 */ /* 0x040fe20000410000 */
[----:B------:R-:W-:Y:S01]  /*6840*/  FSEL R168, R168, RZ, P1 ;  /* 0x000000ffa8a87208 */ /* 0x000fe20000800000 */
[C---:B--2---:R-:W-:Y:S01]  /*6850*/  FMUL.FTZ R4, R132.reuse, R128 ;  /* 0x0000008084047220 */ /* 0x044fe20000410000 */
[C---:B------:R-:W-:Y:S01]  /*6860*/  FMUL.FTZ R5, R132.reuse, R129 ;  /* 0x0000008184057220 */ /* 0x040fe20000410000 */
[----:B------:R-:W-:Y:S01]  /*6870*/  LDSM.16.MT88.4 R80, [R193+0x6800] ;  /* 0x00680000c150783b */ /* 0x000fe20000004200 */
[----:B------:R-:W-:Y:S01]  /*6880*/  FMUL.FTZ R6, R3, R130 ;  /* 0x0000008203067220 */ /* 0x000fe20000410000 */
[--C-:B------:R-:W-:Y:S03]  /*6890*/  FFMA.FTZ R164, R17, UR4, -R168.reuse ;  /* 0x0000000411a47c23 */ /* 0x100fe600080108a8 */
[----:B------:R-:W-:Y:S01]  /*68a0*/  MUFU.EX2 R160, R160 ;  /* 0x000000a000a07308 */ /* 0x000fe20000000800 */
[----:B------:R-:W-:Y:S01]  /*68b0*/  FMUL.FTZ R17, R132, R117 ;  /* 0x0000007584117220 */ /* 0x000fe20000410000 */
[--C-:B------:R-:W-:Y:S01]  /*68c0*/  FFMA.FTZ R141, R165, UR4, -R168.reuse ;  /* 0x00000004a58d7c23 */ /* 0x100fe200080108a8 */
[----:B------:R-:W-:Y:S01]  /*68d0*/  FFMA.FTZ R165, R18, UR4, -R175 ;  /* 0x0000000412a57c23 */ /* 0x000fe200080108af */
[----:B------:R-:W-:Y:S01]  /*68e0*/  FMUL.FTZ R18, R3, R118 ;  /* 0x0000007603127220 */ /* 0x000fe20000410000 */
[----:B------:R-:W-:Y:S01]  /*68f0*/  LDSM.16.MT88.4 R84, [R192+0x6800] ;  /* 0x00680000c054783b */ /* 0x000fe20000004200 */
[----:B-----5:R-:W-:Y:S01]  /*6900*/  FMUL.FTZ R8, R2, R124 ;  /* 0x0000007c02087220 */ /* 0x020fe20000410000 */
[----:B------:R-:W-:Y:S03]  /*6910*/  FMUL.FTZ R20, R132, R112 ;  /* 0x0000007084147220 */ /* 0x000fe60000410000 */
[----:B------:R-:W2:Y:S01]  /*6920*/  MUFU.EX2 R150, R150 ;  /* 0x0000009600967308 */ /* 0x000ea20000000800 */
[----:B---3--:R-:W-:Y:S01]  /*6930*/  F2FP.F16.F32.PACK_AB R128, R161, R163 ;  /* 0x000000a3a180723e */ /* 0x008fe200000000ff */
[C---:B------:R-:W-:Y:S01]  /*6940*/  FMUL.FTZ R28, R2.reuse, R104 ;  /* 0x00000068021c7220 */ /* 0x040fe20000410000 */
[----:B------:R-:W-:Y:S01]  /*6950*/  FMUL.FTZ R29, R2, R105 ;  /* 0x00000069021d7220 */ /* 0x000fe20000410000 */
[C---:B------:R-:W-:Y:S01]  /*6960*/  FMUL.FTZ R36, R132.reuse, R96 ;  /* 0x0000006084247220 */ /* 0x040fe20000410000 */
[----:B------:R-:W-:Y:S01]  /*6970*/  LDSM.16.MT88.4 R116, [R196+0x7800] ;  /* 0x00780000c474783b */ /* 0x000fe20000004200 */
[----:B------:R-:W-:Y:S01]  /*6980*/  FMUL.FTZ R37, R132, R97 ;  /* 0x0000006184257220 */ /* 0x000fe20000410000 */
[C---:B------:R-:W-:Y:S03]  /*6990*/  FMUL.FTZ R38, R3.reuse, R98 ;  /* 0x0000006203267220 */ /* 0x040fe60000410000 */
[----:B------:R-:W-:Y:S01]  /*69a0*/  MUFU.EX2 R156, R156 ;  /* 0x0000009c009c7308 */ /* 0x000fe20000000800 */
[C---:B------:R-:W-:Y:S01]  /*69b0*/  FMUL.FTZ R39, R3.reuse, R99 ;  /* 0x0000006303277220 */ /* 0x040fe20000410000 */
[C---:B------:R-:W-:Y:S01]  /*69c0*/  FMUL.FTZ R45, R2.reuse, R89 ;  /* 0x00000059022d7220 */ /* 0x040fe20000410000 */
[C---:B------:R-:W-:Y:S01]  /*69d0*/  FMUL.FTZ R60, R2.reuse, R72 ;  /* 0x00000048023c7220 */ /* 0x040fe20000410000 */
[----:B------:R-:W-:Y:S01]  /*69e0*/  FMUL.FTZ R61, R2, R73 ;  /* 0x00000049023d7220 */ /* 0x000fe20000410000 */
[C---:B------:R-:W-:Y:S01]  /*69f0*/  FMUL.FTZ R64, R132.reuse, R68 ;  /* 0x0000004484407220 */ /* 0x040fe20000410000 */
[----:B------:R-:W-:Y:S01]  /*6a00*/  FMUL.FTZ R65, R132, R69 ;  /* 0x0000004584417220 */ /* 0x000fe20000410000 */
[C---:B------:R-:W-:Y:S03]  /*6a10*/  FMUL.FTZ R66, R3.reuse, R70 ;  /* 0x0000004603427220 */ /* 0x040fe60000410000 */
[----:B------:R-:W3:Y:S01]  /*6a20*/  MUFU.EX2 R155, R155 ;  /* 0x0000009b009b7308 */ /* 0x000ee20000000800 */
[----:B--2---:R-:W-:Y:S01]  /*6a30*/  F2FP.F16.F32.PACK_AB R129, R150, R160 ;  /* 0x000000a09681723e */ /* 0x004fe200000000ff */
[----:B------:R-:W-:Y:S01]  /*6a40*/  FMUL.FTZ R67, R3, R71 ;  /* 0x0000004703437220 */ /* 0x000fe20000410000 */
[--C-:B------:R-:W-:Y:S01]  /*6a50*/  FFMA.FTZ R149, R157, UR4, -R243.reuse ;  /* 0x000000049d957c23 */ /* 0x100fe200080108f3 */
[----:B------:R-:W-:Y:S01]  /*6a60*/  FFMA.FTZ R148, R154, UR4, -R243 ;  /* 0x000000049a947c23 */ /* 0x000fe200080108f3 */
[--C-:B------:R-:W-:Y:S01]  /*6a70*/  FFMA.FTZ R144, R10, UR4, -R175.reuse ;  /* 0x000000040a907c23 */ /* 0x100fe200080108af */
[C---:B------:R-:W-:Y:S01]  /*6a80*/  FMUL.FTZ R10, R0.reuse, R126 ;  /* 0x0000007e000a7220 */ /* 0x040fe20000410000 */
[--C-:B------:R-:W-:Y:S03]  /*6a90*/  FFMA.FTZ R143, R11, UR4, -R175.reuse ;  /* 0x000000040b8f7c23 */ /* 0x100fe600080108af */
[----:B------:R-:W-:Y:S01]  /*6aa0*/  MUFU.EX2 R141, R141 ;  /* 0x0000008d008d7308 */ /* 0x000fe20000000800 */
[----:B------:R-:W-:Y:S01]  /*6ab0*/  FMUL.FTZ R11, R0, R127 ;  /* 0x0000007f000b7220 */ /* 0x000fe20000410000 */
[----:B------:R-:W-:Y:S01]  /*6ac0*/  FFMA.FTZ R142, R13, UR4, -R175 ;  /* 0x000000040d8e7c23 */ /* 0x000fe200080108af */
[C---:B------:R-:W-:Y:S01]  /*6ad0*/  FMUL.FTZ R13, R2.reuse, R121 ;  /* 0x00000079020d7220 */ /* 0x040fe20000410000 */
[--C-:B------:R-:W-:Y:S01]  /*6ae0*/  FFMA.FTZ R140, R9, UR4, -R168.reuse ;  /* 0x00000004098c7c23 */ /* 0x100fe200080108a8 */
[----:B------:R-:W-:Y:S01]  /*6af0*/  FMUL.FTZ R9, R2, R125 ;  /* 0x0000007d02097220 */ /* 0x000fe20000410000 */
[--C-:B------:R-:W-:Y:S01]  /*6b00*/  FFMA.FTZ R139, R15, UR4, -R168.reuse ;  /* 0x000000040f8b7c23 */ /* 0x100fe200080108a8 */
[----:B------:R-:W-:Y:S03]  /*6b10*/  FMUL.FTZ R15, R0, R123 ;  /* 0x0000007b000f7220 */ /* 0x000fe60000410000 */
[----:B------:R-:W-:Y:S01]  /*6b20*/  MUFU.EX2 R149, R149 ;  /* 0x0000009500957308 */ /* 0x000fe20000000800 */
[----:B---3--:R-:W-:Y:S01]  /*6b30*/  F2FP.F16.F32.PACK_AB R130, R155, R156 ;  /* 0x0000009c9b82723e */ /* 0x008fe200000000ff */
[--C-:B------:R-:W-:Y:S01]  /*6b40*/  FFMA.FTZ R153, R7, UR4, -R251.reuse ;  /* 0x0000000407997c23 */ /* 0x100fe200080108fb */
[----:B------:R-:W-:Y:S01]  /*6b50*/  FMUL.FTZ R7, R3, R131 ;  /* 0x0000008303077220 */ /* 0x000fe20000410000 */
[----:B------:R-:W-:Y:S01]  /*6b60*/  FFMA.FTZ R154, R12, UR4, -R251 ;  /* 0x000000040c9a7c23 */ /* 0x000fe200080108fb */
[----:B------:R-:W-:Y:S01]  /*6b70*/  FMUL.FTZ R12, R2, R120 ;  /* 0x00000078020c7220 */ /* 0x000fe20000410000 */
[----:B------:R-:W-:Y:S01]  /*6b80*/  FFMA.FTZ R146, R21, UR4, -R243 ;  /* 0x0000000415927c23 */ /* 0x000fe200080108f3 */
[----:B------:R-:W-:Y:S03]  /*6b90*/  FMUL.FTZ R21, R132, R113 ;  /* 0x0000007184157220 */ /* 0x000fe60000410000 */
[----:B------:R-:W2:Y:S01]  /*6ba0*/  MUFU.EX2 R148, R148 ;  /* 0x0000009400947308 */ /* 0x000ea20000000800 */
[----:B------:R-:W-:Y:S01]  /*6bb0*/  FFMA.FTZ R152, R23, UR4, -R251 ;  /* 0x0000000417987c23 */ /* 0x000fe200080108fb */
[C---:B------:R-:W-:Y:S01]  /*6bc0*/  FMUL.FTZ R23, R3.reuse, R115 ;  /* 0x0000007303177220 */ /* 0x040fe20000410000 */
[--C-:B------:R-:W-:Y:S01]  /*6bd0*/  FFMA.FTZ R158, R22, UR4, -R243.reuse ;  /* 0x00000004169e7c23 */ /* 0x100fe200080108f3 */
[----:B------:R-:W-:Y:S01]  /*6be0*/  FMUL.FTZ R22, R3, R114 ;  /* 0x0000007203167220 */ /* 0x000fe20000410000 */
[----:B------:R-:W-:Y:S01]  /*6bf0*/  FFMA.FTZ R145, R30, UR4, -R243 ;  /* 0x000000041e917c23 */ /* 0x000fe200080108f3 */
[----:B------:R-:W-:Y:S01]  /*6c00*/  FMUL.FTZ R30, R0, R106 ;  /* 0x0000006a001e7220 */ /* 0x000fe20000410000 */
[--C-:B------:R-:W-:Y:S03]  /*6c10*/  FFMA.FTZ R44, R170, UR4, -R175.reuse ;  /* 0x00000004aa2c7c23 */ /* 0x100fe600080108af */
[----:B------:R-:W-:Y:S01]  /*6c20*/  MUFU.EX2 R144, R144 ;  /* 0x0000009000907308 */ /* 0x000fe20000000800 */
[--C-:B------:R-:W-:Y:S01]  /*6c30*/  FFMA.FTZ R159, R162, UR4, -R175.reuse ;  /* 0x00000004a29f7c23 */ /* 0x100fe200080108af */
[--C-:B------:R-:W-:Y:S01]  /*6c40*/  FFMA.FTZ R157, R171, UR4, -R168.reuse ;  /* 0x00000004ab9d7c23 */ /* 0x100fe200080108a8 */
[--C-:B------:R-:W-:Y:S01]  /*6c50*/  FFMA.FTZ R162, R14, UR4, -R175.reuse ;  /* 0x000000040ea27c23 */ /* 0x100fe200080108af */
[----:B------:R-:W-:Y:S01]  /*6c60*/  FMUL.FTZ R14, R0, R122 ;  /* 0x0000007a000e7220 */ /* 0x000fe20000410000 */
[--C-:B------:R-:W-:Y:S01]  /*6c70*/  FFMA.FTZ R170, R169, UR4, -R168.reuse ;  /* 0x00000004a9aa7c23 */ /* 0x100fe200080108a8 */
[--C-:B------:R-:W-:Y:S01]  /*6c80*/  FFMA.FTZ R167, R167, UR4, -R168.reuse ;  /* 0x00000004a7a77c23 */ /* 0x100fe200080108a8 */
[----:B------:R-:W-:Y:S03]  /*6c90*/  FFMA.FTZ R166, R166, UR4, -R175 ;  /* 0x00000004a6a67c23 */ /* 0x000fe600080108af */
[----:B------:R-:W3:Y:S01]  /*6ca0*/  MUFU.EX2 R159, R159 ;  /* 0x0000009f009f7308 */ /* 0x000ee20000000800 */
[----:B--2---:R-:W-:Y:S01]  /*6cb0*/  F2FP.F16.F32.PACK_AB R131, R148, R149 ;  /* 0x000000959483723e */ /* 0x004fe200000000ff */
[--C-:B------:R-:W-:Y:S01]  /*6cc0*/  FFMA.FTZ R171, R249, UR4, -R168.reuse ;  /* 0x00000004f9ab7c23 */ /* 0x100fe200080108a8 */
[----:B------:R-:W-:Y:S01]  /*6cd0*/  FFMA.FTZ R183, R186, UR4, -R243 ;  /* 0x00000004bab77c23 */ /* 0x000fe200080108f3 */
[--C-:B------:R-:W-:Y:S01]  /*6ce0*/  FFMA.FTZ R186, R241, UR4, -R251.reuse ;  /* 0x00000004f1ba7c23 */ /* 0x100fe200080108fb */
[--C-:B------:R-:W-:Y:S01]  /*6cf0*/  FFMA.FTZ R172, R172, UR4, -R251.reuse ;  /* 0x00000004acac7c23 */ /* 0x100fe200080108fb */
[----:B------:R-:W-:Y:S01]  /*6d00*/  FFMA.FTZ R173, R173, UR4, -R251 ;  /* 0x00000004adad7c23 */ /* 0x000fe200080108fb */
[----:B------:R-:W-:Y:S03]  /*6d10*/  FFMA.FTZ R174, R174, UR4, -R243 ;  /* 0x00000004aeae7c23 */ /* 0x000fe600080108f3 */
[----:B------:R-:W2:Y:S01]  /*6d20*/  MUFU.EX2 R157, R157 ;  /* 0x0000009d009d7308 */ /* 0x000ea20000000800 */
[-C--:B-1----:R-:W-:Y:S05]  /*6d30*/  HMMA.16816.F32 R4, R128, R24.reuse, R4 ;  /* 0x000000188004723c */ /* 0x082fea0000001804 */
[----:B------:R-:W-:Y:S01]  /*6d40*/  FFMA.FTZ R241, R252, UR4, -R251 ;  /* 0x00000004fcf17c23 */ /* 0x000fe200080108fb */
[--C-:B------:R-:W-:Y:S03]  /*6d50*/  FFMA.FTZ R249, R250, UR4, -R243.reuse ;  /* 0x00000004faf97c23 */ /* 0x100fe600080108f3 */
[----:B------:R-:W-:Y:S02]  /*6d60*/  MUFU.EX2 R143, R143 ;  /* 0x0000008f008f7308 */ /* 0x000fe40000000800 */
[----:B---3--:R-:W-:Y:S01]  /*6d70*/  F2FP.F16.F32.PACK_AB R124, R144, R159 ;  /* 0x0000009f907c723e */ /* 0x008fe200000000ff */
[----:B------:R-:W-:Y:S01]  /*6d80*/  FFMA.FTZ R248, R248, UR4, -R243 ;  /* 0x00000004f8f87c23 */ /* 0x000fe200080108f3 */
[--C-:B------:R-:W-:Y:S01]  /*6d90*/  FFMA.FTZ R250, R247, UR4, -R168.reuse ;  /* 0x00000004f7fa7c23 */ /* 0x100fe200080108a8 */
[--C-:B------:R-:W-:Y:S01]  /*6da0*/  FFMA.FTZ R247, R234, UR4, -R175.reuse ;  /* 0x00000004eaf77c23 */ /* 0x100fe200080108af */
[--C-:B------:R-:W-:Y:S04]  /*6db0*/  FFMA.FTZ R244, R244, UR4, -R175.reuse ;  /* 0x00000004f4f47c23 */ /* 0x100fe800080108af */
[----:B------:R-:W1:Y:S01]  /*6dc0*/  MUFU.EX2 R142, R142 ;  /* 0x0000008e008e7308 */ /* 0x000e620000000800 */
[----:B--2---:R-:W-:Y:S01]  /*6dd0*/  F2FP.F16.F32.PACK_AB R125, R141, R157 ;  /* 0x0000009d8d7d723e */ /* 0x004fe200000000ff */
[--C-:B------:R-:W-:Y:S01]  /*6de0*/  FFMA.FTZ R242, R242, UR4, -R175.reuse ;  /* 0x00000004f2f27c23 */ /* 0x100fe200080108af */
[--C-:B------:R-:W-:Y:S01]  /*6df0*/  FFMA.FTZ R245, R245, UR4, -R168.reuse ;  /* 0x00000004f5f57c23 */ /* 0x100fe200080108a8 */
[----:B------:R-:W-:Y:S01]  /*6e00*/  FFMA.FTZ R238, R238, UR4, -R175 ;  /* 0x00000004eeee7c23 */ /* 0x000fe200080108af */
[--C-:B------:R-:W-:Y:S01]  /*6e10*/  FFMA.FTZ R187, R187, UR4, -R168.reuse ;  /* 0x00000004bbbb7c23 */ /* 0x100fe200080108a8 */
[--C-:B------:R-:W-:Y:S01]  /*6e20*/  FFMA.FTZ R234, R239, UR4, -R168.reuse ;  /* 0x00000004efea7c23 */ /* 0x100fe200080108a8 */
[----:B------:R-:W-:Y:S03]  /*6e30*/  FFMA.FTZ R239, R218, UR4, -R251 ;  /* 0x00000004daef7c23 */ /* 0x000fe600080108fb */
[----:B------:R-:W-:Y:S01]  /*6e40*/  MUFU.EX2 R140, R140 ;  /* 0x0000008c008c7308 */ /* 0x000fe20000000800 */
[----:B------:R-:W-:Y:S01]  /*6e50*/  FFMA.FTZ R218, R232, UR4, -R243 ;  /* 0x00000004e8da7c23 */ /* 0x000fe200080108f3 */
[--C-:B------:R-:W-:Y:S01]  /*6e60*/  FFMA.FTZ R236, R236, UR4, -R251.reuse ;  /* 0x00000004ecec7c23 */ /* 0x100fe200080108fb */
[----:B------:R-:W-:Y:S01]  /*6e70*/  FFMA.FTZ R232, R246, UR4, -R251 ;  /* 0x00000004f6e87c23 */ /* 0x000fe200080108fb */
[----:B------:R-:W-:Y:S01]  /*6e80*/  FFMA.FTZ R184, R184, UR4, -R243 ;  /* 0x00000004b8b87c23 */ /* 0x000fe200080108f3 */
[----:B------:R-:W-:Y:S01]  /*6e90*/  FFMA.FTZ R251, R240, UR4, -R251 ;  /* 0x00000004f0fb7c23 */ /* 0x000fe200080108fb */
[--C-:B------:R-:W-:Y:S01]  /*6ea0*/  FFMA.FTZ R185, R185, UR4, -R243.reuse ;  /* 0x00000004b9b97c23 */ /* 0x100fe200080108f3 */
[----:B------:R-:W-:Y:S03]  /*6eb0*/  FFMA.FTZ R243, R182, UR4, -R243 ;  /* 0x00000004b6f37c23 */ /* 0x000fe600080108f3 */
[----:B------:R-:W2:Y:S01]  /*6ec0*/  MUFU.EX2 R139, R139 ;  /* 0x0000008b008b7308 */ /* 0x000ea20000000800 */
[----:B-1----:R-:W-:Y:S01]  /*6ed0*/  F2FP.F16.F32.PACK_AB R126, R142, R143 ;  /* 0x0000008f8e7e723e */ /* 0x002fe200000000ff */
[--C-:B------:R-:W-:Y:S01]  /*6ee0*/  FFMA.FTZ R240, R177, UR4, -R168.reuse ;  /* 0x00000004b1f07c23 */ /* 0x100fe200080108a8 */
[--C-:B------:R-:W-:Y:S01]  /*6ef0*/  FFMA.FTZ R181, R181, UR4, -R175.reuse ;  /* 0x00000004b5b57c23 */ /* 0x100fe200080108af */
[--C-:B------:R-:W-:Y:S01]  /*6f00*/  FFMA.FTZ R180, R180, UR4, -R175.reuse ;  /* 0x00000004b4b47c23 */ /* 0x100fe200080108af */
[--C-:B------:R-:W-:Y:S01]  /*6f10*/  FFMA.FTZ R179, R179, UR4, -R168.reuse ;  /* 0x00000004b3b37c23 */ /* 0x100fe200080108a8 */
[--C-:B------:R-:W-:Y:S01]  /*6f20*/  FFMA.FTZ R177, R178, UR4, -R175.reuse ;  /* 0x00000004b2b17c23 */ /* 0x100fe200080108af */
[--C-:B------:R-:W-:Y:S03]  /*6f30*/  FFMA.FTZ R138, R138, UR4, -R168.reuse ;  /* 0x000000048a8a7c23 */ /* 0x100fe600080108a8 */
[----:B------:R1:W-:Y:S01]  /*6f40*/  MUFU.EX2 R169, R44 ;  /* 0x0000002c00a97308 */ /* 0x0003e20000000800 */
[----:B------:R-:W-:Y:S01]  /*6f50*/  FFMA.FTZ R175, R176, UR4, -R175 ;  /* 0x00000004b0af7c23 */ /* 0x000fe200080108af */
[----:B------:R-:W-:Y:S01]  /*6f60*/  FFMA.FTZ R168, R137, UR4, -R168 ;  /* 0x0000000489a87c23 */ /* 0x000fe200080108a8 */
[----:B------:R-:W-:Y:S01]  /*6f70*/  FFMA.FTZ R163, R132, R237, R163 ;  /* 0x000000ed84a37223 */ /* 0x000fe200000100a3 */
[----:B------:R-:W-:Y:S01]  /*6f80*/  FFMA.FTZ R160, R3, R216, R160 ;  /* 0x000000d803a07223 */ /* 0x000fe200000100a0 */
[----:B------:R-:W-:Y:S01]  /*6f90*/  MOV R3, R134 ;  /* 0x0000008600037202 */ /* 0x000fe20000000f00 */
[----:B------:R-:W-:Y:S01]  /*6fa0*/  FFMA.FTZ R159, R2, R235, R159 ;  /* 0x000000eb029f7223 */ /* 0x000fe2000001009f */
[----:B------:R-:W-:Y:S03]  /*6fb0*/  FFMA.FTZ R157, R0, R233, R157 ;  /* 0x000000e9009d7223 */ /* 0x000fe6000001009d */
[----:B------:R-:W-:Y:S01]  /*6fc0*/  MUFU.EX2 R154, R154 ;  /* 0x0000009a009a7308 */ /* 0x000fe20000000800 */
[----:B--2---:R-:W-:Y:S01]  /*6fd0*/  F2FP.F16.F32.PACK_AB R127, R139, R140 ;  /* 0x0000008c8b7f723e */ /* 0x004fe200000000ff */
[----:B------:R-:W-:Y:S01]  /*6fe0*/  FADD.FTZ R163, R161, R163 ;  /* 0x000000a3a1a37221 */ /* 0x000fe20000010000 */
[----:B------:R-:W-:Y:S01]  /*6ff0*/  FADD.FTZ R160, R150, R160 ;  /* 0x000000a096a07221 */ /* 0x000fe20000010000 */
[----:B------:R-:W-:Y:S01]  /*7000*/  FADD.FTZ R144, R144, R159 ;  /* 0x0000009f90907221 */ /* 0x000fe20000010000 */
[----:B------:R-:W-:Y:S01]  /*7010*/  FADD.FTZ R157, R141, R157 ;  /* 0x0000009d8d9d7221 */ /* 0x000fe20000010000 */
[----:B------:R-:W-:Y:S01]  /*7020*/  FADD.FTZ R156, R156, R163 ;  /* 0x000000a39c9c7221 */ /* 0x000fe20000010000 */
[----:B------:R-:W-:Y:S01]  /*7030*/  FADD.FTZ R149, R149, R160 ;  /* 0x000000a095957221 */ /* 0x000fe20000010000 */
[C---:B------:R-:W-:Y:S02]  /*7040*/  HMMA.16816.F32 R8, R124.reuse, R24, R8 ;  /* 0x000000187c08723c */ /* 0x040fe40000001808 */
[----:B------:R-:W2:Y:S02]  /*7050*/  MUFU.EX2 R153, R153 ;  /* 0x0000009900997308 */ /* 0x000ea40000000800 */
[C---:B-1----:R-:W-:Y:S01]  /*7060*/  FMUL.FTZ R44, R2.reuse, R88 ;  /* 0x00000058022c7220 */ /* 0x042fe20000410000 */
[----:B------:R-:W-:Y:S01]  /*7070*/  FADD.FTZ R143, R143, R144 ;  /* 0x000000908f8f7221 */ /* 0x000fe20000010000 */
[-C--:B------:R-:W-:Y:S06]  /*7080*/  HMMA.16816.F32 R12, R124, R26.reuse, R12 ;  /* 0x0000001a7c0c723c */ /* 0x080fec000000180c */
[----:B------:R-:W-:Y:S01]  /*7090*/  MUFU.EX2 R147, R147 ;  /* 0x0000009300937308 */ /* 0x000fe20000000800 */
[C---:B------:R-:W-:Y:S01]  /*70a0*/  FMUL.FTZ R24, R2.reuse, R108 ;  /* 0x0000006c02187220 */ /* 0x040fe20000410000 */
[C---:B------:R-:W-:Y:S04]  /*70b0*/  HMMA.16816.F32 R16, R128.reuse, R26, R16 ;  /* 0x0000001a8010723c */ /* 0x040fe80000001810 */
[----:B------:R-:W-:Y:S02]  /*70c0*/  FMUL.FTZ R25, R2, R109 ;  /* 0x0000006d02197220 */ /* 0x000fe40000410000 */
[-C--:B------:R-:W-:Y:S02]  /*70d0*/  HMMA.16816.F32 R20, R128, R40.reuse, R20 ;  /* 0x000000288014723c */ /* 0x080fe40000001814 */
[----:B------:R-:W1:Y:S03]  /*70e0*/  MUFU.EX2 R146, R146 ;  /* 0x0000009200927308 */ /* 0x000e660000000800 */
[C---:B------:R-:W-:Y:S01]  /*70f0*/  FMUL.FTZ R26, R0.reuse, R110 ;  /* 0x0000006e001a7220 */ /* 0x040fe20000410000 */
[----:B------:R-:W-:Y:S01]  /*7100*/  FMUL.FTZ R27, R0, R111 ;  /* 0x0000006f001b7220 */ /* 0x000fe20000410000 */
[----:B--2---:R-:W-:Y:S01]  /*7110*/  F2FP.F16.F32.PACK_AB R68, R153, R154 ;  /* 0x0000009a9944723e */ /* 0x004fe200000000ff */
[----:B------:R-:W2:Y:S04]  /*7120*/  LDSM.16.MT88.4 R108, [R192+0x6000] ;  /* 0x00600000c06c783b */ /* 0x000ea80000004200 */
[----:B------:R-:W-:Y:S01]  /*7130*/  MUFU.EX2 R152, R152 ;  /* 0x0000009800987308 */ /* 0x000fe20000000800 */
[----:B------:R-:W-:Y:S01]  /*7140*/  FADD.FTZ R140, R140, R157 ;  /* 0x0000009d8c8c7221 */ /* 0x000fe20000010000 */
[----:B------:R-:W-:Y:S01]  /*7150*/  FADD.FTZ R155, R155, R156 ;  /* 0x0000009c9b9b7221 */ /* 0x000fe20000010000 */
[C---:B------:R-:W-:Y:S07]  /*7160*/  HMMA.16816.F32 R24, R124.reuse, R40, R24 ;  /* 0x000000287c18723c */ /* 0x040fee0000001818 */
[----:B------:R-:W3:Y:S01]  /*7170*/  MUFU.EX2 R151, R151 ;  /* 0x0000009700977308 */ /* 0x000ee20000000800 */
[----:B-1----:R-:W-:Y:S01]  /*7180*/  F2FP.F16.F32.PACK_AB R69, R146, R147 ;  /* 0x000000939245723e */ /* 0x002fe200000000ff */
[-C--:B------:R-:W-:Y:S03]  /*7190*/  HMMA.16816.F32 R28, R124, R42.reuse, R28 ;  /* 0x0000002a7c1c723c */ /* 0x080fe6000000181c */
[C---:B------:R-:W-:Y:S03]  /*71a0*/  FMUL.FTZ R40, R2.reuse, R92 ;  /* 0x0000005c02287220 */ /* 0x040fe60000410000 */
[C---:B------:R-:W-:Y:S02]  /*71b0*/  HMMA.16816.F32 R32, R128.reuse, R42, R32 ;  /* 0x0000002a8020723c */ /* 0x040fe40000001820 */
[----:B------:R-:W-:Y:S03]  /*71c0*/  MUFU.EX2 R145, R145 ;  /* 0x0000009100917308 */ /* 0x000fe60000000800 */
[----:B------:R-:W-:Y:S01]  /*71d0*/  FMUL.FTZ R41, R2, R93 ;  /* 0x0000005d02297220 */ /* 0x000fe20000410000 */
[-C--:B------:R-:W-:Y:S06]  /*71e0*/  HMMA.16816.F32 R36, R128, R56.reuse, R36 ;  /* 0x000000388024723c */ /* 0x080fec0000001824 */
[----:B------:R-:W1:Y:S01]  /*71f0*/  MUFU.EX2 R158, R158 ;  /* 0x0000009e009e7308 */ /* 0x000e620000000800 */
[C---:B------:R-:W-:Y:S01]  /*7200*/  FMUL.FTZ R42, R0.reuse, R94 ;  /* 0x0000005e002a7220 */ /* 0x040fe20000410000 */
[----:B------:R-:W-:Y:S03]  /*7210*/  FMUL.FTZ R43, R0, R95 ;  /* 0x0000005f002b7220 */ /* 0x000fe60000410000 */
[----:B---3--:R-:W-:Y:S01]  /*7220*/  F2FP.F16.F32.PACK_AB R70, R151, R152 ;  /* 0x000000989746723e */ /* 0x008fe200000000ff */
[----:B------:R-:W3:Y:S04]  /*7230*/  LDSM.16.MT88.4 R92, [R196+0x6800] ;  /* 0x00680000c45c783b */ /* 0x000ee80000004200 */
[----:B------:R-:W-:Y:S01]  /*7240*/  MUFU.EX2 R162, R162 ;  /* 0x000000a200a27308 */ /* 0x000fe20000000800 */
[----:B------:R-:W-:Y:S01]  /*7250*/  FADD.FTZ R148, R148, R149 ;  /* 0x0000009594947221 */ /* 0x000fe20000010000 */
[C---:B------:R-:W-:Y:S04]  /*7260*/  HMMA.16816.F32 R40, R124.reuse, R56, R40 ;  /* 0x000000387c28723c */ /* 0x040fe80000001828 */
[----:B------:R-:W-:Y:S01]  /*7270*/  FADD.FTZ R143, R142, R143 ;  /* 0x0000008f8e8f7221 */ /* 0x000fe20000010000 */
[----:B------:R-:W-:Y:S01]  /*7280*/  FADD.FTZ R139, R139, R140 ;  /* 0x0000008c8b8b7221 */ /* 0x000fe20000010000 */
[-C--:B------:R-:W-:Y:S02]  /*7290*/  HMMA.16816.F32 R44, R124, R58.reuse, R44 ;  /* 0x0000003a7c2c723c */ /* 0x080fe4000000182c */
[----:B------:R-:W4:Y:S03]  /*72a0*/  MUFU.EX2 R165, R165 ;  /* 0x000000a500a57308 */ /* 0x000f260000000800 */
[C---:B------:R-:W-:Y:S01]  /*72b0*/  FMUL.FTZ R56, R2.reuse, R76 ;  /* 0x0000004c02387220 */ /* 0x040fe20000410000 */
[C---:B------:R-:W-:Y:S06]  /*72c0*/  HMMA.16816.F32 R48, R128.reuse, R58, R48 ;  /* 0x0000003a8030723c */ /* 0x040fec0000001830 */
[----:B------:R-:W-:Y:S01]  /*72d0*/  MUFU.EX2 R164, R164 ;  /* 0x000000a400a47308 */ /* 0x000fe20000000800 */
[----:B------:R-:W-:Y:S01]  /*72e0*/  FMUL.FTZ R57, R2, R77 ;  /* 0x0000004d02397220 */ /* 0x000fe20000410000 */
[-C--:B--2---:R-:W-:Y:S03]  /*72f0*/  HMMA.16816.F32 R52, R128, R108.reuse, R52 ;  /* 0x0000006c8034723c */ /* 0x084fe60000001834 */
[C---:B------:R-:W-:Y:S01]  /*7300*/  FMUL.FTZ R58, R0.reuse, R78 ;  /* 0x0000004e003a7220 */ /* 0x040fe20000410000 */
[----:B------:R-:W-:Y:S01]  /*7310*/  FMUL.FTZ R59, R0, R79 ;  /* 0x0000004f003b7220 */ /* 0x000fe20000410000 */
[----:B-1----:R-:W-:Y:S01]  /*7320*/  F2FP.F16.F32.PACK_AB R71, R158, R145 ;  /* 0x000000919e47723e */ /* 0x002fe200000000ff */
[----:B------:R-:W1:Y:S02]  /*7330*/  LDSM.16.MT88.4 R76, [R194+0x6800] ;  /* 0x00680000c24c783b */ /* 0x000e640000004200 */
[----:B------:R-:W2:Y:S03]  /*7340*/  MUFU.EX2 R167, R167 ;  /* 0x000000a700a77308 */ /* 0x000ea60000000800 */
[----:B----4-:R-:W-:Y:S01]  /*7350*/  F2FP.F16.F32.PACK_AB R72, R165, R162 ;  /* 0x000000a2a548723e */ /* 0x010fe200000000ff */
[----:B------:R-:W-:Y:S01]  /*7360*/  FADD.FTZ R154, R154, R155 ;  /* 0x0000009b9a9a7221 */ /* 0x000fe20000010000 */
[C---:B------:R-:W-:Y:S05]  /*7370*/  HMMA.16816.F32 R56, R124.reuse, R108, R56 ;  /* 0x0000006c7c38723c */ /* 0x040fea0000001838 */
[----:B------:R-:W4:Y:S01]  /*7380*/  MUFU.EX2 R166, R166 ;  /* 0x000000a600a67308 */ /* 0x000f220000000800 */
[----:B------:R-:W-:Y:S01]  /*7390*/  MOV R0, R133 ;  /* 0x0000008500007202 */ /* 0x000fe20000000f00 */
[-C--:B------:R-:W-:Y:S04]  /*73a0*/  HMMA.16816.F32 R60, R124, R110.reuse, R60 ;  /* 0x0000006e7c3c723c */ /* 0x080fe8000000183c */
[----:B------:R-:W-:Y:S02]  /*73b0*/  FADD.FTZ R147, R147, R148 ;  /* 0x0000009493937221 */ /* 0x000fe40000010000 */
[----:B------:R-:W-:Y:S02]  /*73c0*/  HMMA.16816.F32 R64, R128, R110, R64 ;  /* 0x0000006e8040723c */ /* 0x000fe40000001840 */
[----:B------:R-:W-:Y:S03]  /*73d0*/  MUFU.EX2 R170, R170 ;  /* 0x000000aa00aa7308 */ /* 0x000fe60000000800 */
[----:B--2---:R-:W-:Y:S01]  /*73e0*/  F2FP.F16.F32.PACK_AB R73, R167, R164 ;  /* 0x000000a4a749723e */ /* 0x004fe200000000ff */
[-C--:B---3--:R-:W-:Y:S06]  /*73f0*/  HMMA.16816.F32 R4, R68, R92.reuse, R4 ;  /* 0x0000005c4404723c */ /* 0x088fec0000001804 */
[----:B------:R-:W2:Y:S01]  /*7400*/  MUFU.EX2 R171, R171 ;  /* 0x000000ab00ab7308 */ /* 0x000ea20000000800 */
[----:B----4-:R-:W-:Y:S01]  /*7410*/  F2FP.F16.F32.PACK_AB R74, R169, R166 ;  /* 0x000000a6a94a723e */ /* 0x010fe200000000ff */
[----:B------:R-:W-:Y:S03]  /*7420*/  FADD.FTZ R162, R162, R143 ;  /* 0x0000008fa2a27221 */ /* 0x000fe60000010000 */
[----:B------:R-:W-:Y:S01]  /*7430*/  MOV R2, R135 ;  /* 0x0000008700027202 */ /* 0x000fe20000000f00 */
[----:B------:R-:W-:Y:S04]  /*7440*/  FADD.FTZ R164, R164, R139 ;  /* 0x0000008ba4a47221 */ /* 0x000fe80000010000 */
[----:B------:R-:W-:Y:S01]  /*7450*/  MUFU.EX2 R172, R172 ;  /* 0x000000ac00ac7308 */ /* 0x000fe20000000800 */
[----:B------:R-:W-:Y:S01]  /*7460*/  FADD.FTZ R153, R153, R154 ;  /* 0x0000009a99997221 */ /* 0x000fe20000010000 */
[----:B------:R-:W-:Y:S01]  /*7470*/  FADD.FTZ R146, R146, R147 ;  /* 0x0000009392927221 */ /* 0x000fe20000010000 */
[----:B------:R-:W-:Y:S01]  /*7480*/  FADD.FTZ R165, R165, R162 ;  /* 0x000000a2a5a57221 */ /* 0x000fe20000010000 */
[----:B------:R-:W-:Y:S01]  /*7490*/  FADD.FTZ R167, R167, R164 ;  /* 0x000000a4a7a77221 */ /* 0x000fe20000010000 */
[----:B------:R-:W-:Y:S01]  /*74a0*/  FADD.FTZ R152, R152, R153 ;  /* 0x0000009998987221 */ /* 0x000fe20000010000 */
[----:B------:R-:W-:Y:S01]  /*74b0*/  FADD.FTZ R145, R145, R146 ;  /* 0x0000009291917221 */ /* 0x000fe20000010000 */
[----:B------:R-:W-:Y:S03]  /*74c0*/  FADD.FTZ R166, R166, R165 ;  /* 0x000000a5a6a67221 */ /* 0x000fe60000010000 */
[----:B------:R-:W-:Y:S01]  /*74d0*/  MUFU.EX2 R173, R173 ;  /* 0x000000ad00ad7308 */ /* 0x000fe20000000800 */
[----:B--2---:R-:W-:Y:S01]  /*74e0*/  F2FP.F16.F32.PACK_AB R75, R171, R170 ;  /* 0x000000aaab4b723e */ /* 0x004fe200000000ff */
[----:B------:R-:W-:Y:S01]  /*74f0*/  FADD.FTZ R170, R170, R167 ;  /* 0x000000a7aaaa7221 */ /* 0x000fe20000010000 */
[----:B------:R-:W-:Y:S01]  /*7500*/  MOV R139, R136 ;  /* 0x00000088008b7202 */ /* 0x000fe20000000f00 */
[----:B------:R-:W-:Y:S01]  /*7510*/  FADD.FTZ R151, R151, R152 ;  /* 0x0000009897977221 */ /* 0x000fe20000010000 */
[----:B------:R-:W-:Y:S01]  /*7520*/  FADD.FTZ R145, R158, R145 ;  /* 0x000000919e917221 */ /* 0x000fe20000010000 */
[----:B------:R-:W-:Y:S01]  /*7530*/  FADD.FTZ R169, R169, R166 ;  /* 0x000000a6a9a97221 */ /* 0x000fe20000010000 */
[----:B------:R-:W-:Y:S01]  /*7540*/  FADD.FTZ R170, R171, R170 ;  /* 0x000000aaabaa7221 */ /* 0x000fe20000010000 */
[C---:B------:R-:W-:Y:S02]  /*7550*/  HMMA.16816.F32 R8, R72.reuse, R92, R8 ;  /* 0x0000005c4808723c */ /* 0x040fe40000001808 */
[----:B------:R-:W-:Y:S04]  /*7560*/  MUFU.EX2 R174, R174 ;  /* 0x000000ae00ae7308 */ /* 0x000fe80000000800 */
[-C--:B------:R-:W-:Y:S06]  /*7570*/  HMMA.16816.F32 R12, R72, R94.reuse, R12 ;  /* 0x0000005e480c723c */ /* 0x080fec000000180c */
[----:B------:R-:W-:Y:S01]  /*7580*/  MUFU.EX2 R183, R183 ;  /* 0x000000b700b77308 */ /* 0x000fe20000000800 */
[C---:B------:R-:W-:Y:S09]  /*7590*/  HMMA.16816.F32 R16, R68.reuse, R94, R16 ;  /* 0x0000005e4410723c */ /* 0x040ff20000001810 */
        /* <DEDUP_REMOVED lines=10> */
[C---:B------:R-:W-:Y:S03]  /*7640*/  HMMA.16816.F32 R40, R72.reuse, R80, R40 ;  /* 0x000000504828723c */ /* 0x040fe60000001828 */
[----:B------:R-:W2:Y:S03]  /*7650*/  MUFU.EX2 R244, R244 ;  /* 0x000000f400f47308 */ /* 0x000ea60000000800 */
[-C--:B------:R-:W-:Y:S07]  /*7660*/  HMMA.16816.F32 R44, R72, R82.reuse, R44 ;  /* 0x00000052482c723c */ /* 0x080fee000000182c */
[----:B------:R-:W3:Y:S01]  /*7670*/  MUFU.EX2 R242, R242 ;  /* 0x000000f200f27308 */ /* 0x000ee20000000800 */
[C---:B------:R-:W-:Y:S01]  /*7680*/  HMMA.16816.F32 R48, R68.reuse, R82, R48 ;  /* 0x000000524430723c */ /* 0x040fe20000001830 */
[----:B------:R-:W4:Y:S08]  /*7690*/  LDSM.16.MT88.4 R80, [R194+0x7000] ;  /* 0x00700000c250783b */ /* 0x000f300000004200 */
[----:B------:R-:W-:Y:S01]  /*76a0*/  MUFU.EX2 R245, R245 ;  /* 0x000000f500f57308 */ /* 0x000fe20000000800 */
[-C--:B------:R-:W-:Y:S03]  /*76b0*/  HMMA.16816.F32 R52, R68, R84.reuse, R52 ;  /* 0x000000544434723c */ /* 0x080fe60000001834 */
[----:B--2---:R-:W-:Y:S03]  /*76c0*/  FADD.FTZ R169, R244, R169 ;  /* 0x000000a9f4a97221 */ /* 0x004fe60000010000 */
[C---:B------:R-:W-:Y:S03]  /*76d0*/  HMMA.16816.F32 R56, R72.reuse, R84, R56 ;  /* 0x000000544838723c */ /* 0x040fe60000001838 */
[----:B------:R-:W2:Y:S02]  /*76e0*/  MUFU.EX2 R250, R250 ;  /* 0x000000fa00fa7308 */ /* 0x000ea40000000800 */
[----:B---3--:R-:W-:Y:S01]  /*76f0*/  FADD.FTZ R169, R242, R169 ;  /* 0x000000a9f2a97221 */ /* 0x008fe20000010000 */
[-C--:B------:R-:W-:Y:S07]  /*7700*/  HMMA.16816.F32 R60, R72, R86.reuse, R60 ;  /* 0x00000056483c723c */ /* 0x080fee000000183c */
[----:B------:R-:W-:Y:S01]  /*7710*/  MUFU.EX2 R238, R238 ;  /* 0x000000ee00ee7308 */ /* 0x000fe20000000800 */
[----:B------:R-:W-:Y:S01]  /*7720*/  HMMA.16816.F32 R64, R68, R86, R64 ;  /* 0x000000564440723c */ /* 0x000fe20000001840 */
[----:B------:R-:W3:Y:S08]  /*7730*/  LDSM.16.MT88.4 R84, [R193+0x7000] ;  /* 0x00700000c154783b */ /* 0x000ef00000004200 */
[----:B------:R-:W5:Y:S02]  /*7740*/  MUFU.EX2 R247, R247 ;  /* 0x000000f700f77308 */ /* 0x000f640000000800 */
[----:B------:R-:W-:Y:S01]  /*7750*/  F2FP.F16.F32.PACK_AB R72, R173, R172 ;  /* 0x000000acad48723e */ /* 0x000fe200000000ff */
[----:B------:R-:W-:Y:S01]  /*7760*/  FADD.FTZ R172, R172, R151 ;  /* 0x00000097acac7221 */ /* 0x000fe20000010000 */
[----:B------:R-:W-:Y:S02]  /*7770*/  F2FP.F16.F32.PACK_AB R73, R183, R174 ;  /* 0x000000aeb749723e */ /* 0x000fe400000000ff */
[----:B------:R-:W-:Y:S01]  /*7780*/  F2FP.F16.F32.PACK_AB R74, R241, R186 ;  /* 0x000000baf14a723e */ /* 0x000fe200000000ff */
[----:B------:R-:W-:Y:S03]  /*7790*/  FADD.FTZ R174, R174, R145 ;  /* 0x00000091aeae7221 */ /* 0x000fe60000010000 */
[----:B------:R-:W-:Y:S01]  /*77a0*/  MUFU.EX2 R187, R187 ;  /* 0x000000bb00bb7308 */ /* 0x000fe20000000800 */
[----:B------:R-:W-:Y:S01]  /*77b0*/  F2FP.F16.F32.PACK_AB R75, R248, R249 ;  /* 0x000000f9f84b723e */ /* 0x000fe200000000ff */
[----:B------:R-:W-:Y:S01]  /*77c0*/  FADD.FTZ R173, R173, R172 ;  /* 0x000000acadad7221 */ /* 0x000fe20000010000 */
[----:B------:R-:W-:Y:S01]  /*77d0*/  F2FP.F16.F32.PACK_AB R68, R242, R244 ;  /* 0x000000f4f244723e */ /* 0x000fe200000000ff */
[----:B------:R-:W-:Y:S01]  /*77e0*/  FADD.FTZ R174, R183, R174 ;  /* 0x000000aeb7ae7221 */ /* 0x000fe20000010000 */
[----:B--2---:R-:W-:Y:S01]  /*77f0*/  F2FP.F16.F32.PACK_AB R69, R250, R245 ;  /* 0x000000f5fa45723e */ /* 0x004fe200000000ff */
[----:B------:R-:W-:Y:S01]  /*7800*/  FADD.FTZ R245, R245, R170 ;  /* 0x000000aaf5f57221 */ /* 0x000fe20000010000 */
[----:B------:R-:W-:Y:S01]  /*7810*/  FADD.FTZ R186, R186, R173 ;  /* 0x000000adbaba7221 */ /* 0x000fe20000010000 */
[-C--:B-1----:R-:W-:Y:S02]  /*7820*/  HMMA.16816.F32 R4, R72, R76.reuse, R4 ;  /* 0x0000004c4804723c */ /* 0x082fe40000001804 */
[----:B------:R-:W1:Y:S03]  /*7830*/  MUFU.EX2 R234, R234 ;  /* 0x000000ea00ea7308 */ /* 0x000e660000000800 */
[----:B-----5:R-:W-:Y:S01]  /*7840*/  F2FP.F16.F32.PACK_AB R70, R247, R238 ;  /* 0x000000eef746723e */ /* 0x020fe200000000ff */
[----:B------:R-:W-:Y:S01]  /*7850*/  FADD.FTZ R250, R250, R245 ;  /* 0x000000f5fafa7221 */ /* 0x000fe20000010000 */
[----:B------:R-:W-:Y:S01]  /*7860*/  FADD.FTZ R249, R249, R174 ;  /* 0x000000aef9f97221 */ /* 0x000fe20000010000 */
[----:B------:R-:W-:Y:S04]  /*7870*/  FADD.FTZ R238, R238, R169 ;  /* 0x000000a9eeee7221 */ /* 0x000fe80000010000 */
[----:B------:R-:W-:Y:S01]  /*7880*/  MUFU.EX2 R236, R236 ;  /* 0x000000ec00ec7308 */ /* 0x000fe20000000800 */
[----:B------:R-:W-:Y:S01]  /*7890*/  FADD.FTZ R241, R241, R186 ;  /* 0x000000baf1f17221 */ /* 0x000fe20000010000 */
[----:B------:R-:W-:Y:S01]  /*78a0*/  FADD.FTZ R249, R248, R249 ;  /* 0x000000f9f8f97221 */ /* 0x000fe20000010000 */
[----:B------:R-:W-:Y:S07]  /*78b0*/  FADD.FTZ R238, R247, R238 ;  /* 0x000000eef7ee7221 */ /* 0x000fee0000010000 */
[----:B------:R-:W-:Y:S01]  /*78c0*/  MUFU.EX2 R239, R239 ;  /* 0x000000ef00ef7308 */ /* 0x000fe20000000800 */
[C---:B-1----:R-:W-:Y:S01]  /*78d0*/  F2FP.F16.F32.PACK_AB R71, R234.reuse, R187 ;  /* 0x000000bbea47723e */ /* 0x042fe200000000ff */
[----:B------:R-:W-:Y:S04]  /*78e0*/  FADD.FTZ R187, R187, R250 ;  /* 0x000000fabbbb7221 */ /* 0x000fe80000010000 */
[----:B------:R-:W-:Y:S02]  /*78f0*/  FADD.FTZ R234, R234, R187 ;  /* 0x000000bbeaea7221 */ /* 0x000fe40000010000 */
[C---:B------:R-:W-:Y:S02]  /*7900*/  HMMA.16816.F32 R8, R68.reuse, R76, R8 ;  /* 0x0000004c4408723c */ /* 0x040fe40000001808 */
[----:B------:R-:W1:Y:S04]  /*7910*/  MUFU.EX2 R184, R184 ;  /* 0x000000b800b87308 */ /* 0x000e680000000800 */
[-C--:B------:R-:W-:Y:S06]  /*7920*/  HMMA.16816.F32 R12, R68, R78.reuse, R12 ;  /* 0x0000004e440c723c */ /* 0x080fec000000180c */
[----:B------:R-:W2:Y:S01]  /*7930*/  MUFU.EX2 R218, R218 ;  /* 0x000000da00da7308 */ /* 0x000ea20000000800 */
[C---:B------:R-:W-:Y:S01]  /*7940*/  HMMA.16816.F32 R16, R72.reuse, R78, R16 ;  /* 0x0000004e4810723c */ /* 0x040fe20000001810 */
[----:B------:R-:W5:Y:S08]  /*7950*/  LDSM.16.MT88.4 R76, [R192+0x7000] ;  /* 0x00700000c04c783b */ /* 0x000f700000004200 */
[----:B------:R-:W-:Y:S01]  /*7960*/  MUFU.EX2 R232, R232 ;  /* 0x000000e800e87308 */ /* 0x000fe20000000800 */
[-C--:B----4-:R-:W-:Y:S03]  /*7970*/  HMMA.16816.F32 R20, R72, R80.reuse, R20 ;  /* 0x000000504814723c */ /* 0x090fe60000001814 */
[----:B-1----:R-:W-:Y:S03]  /*7980*/  FADD.FTZ R249, R184, R249 ;  /* 0x000000f9b8f97221 */ /* 0x002fe60000010000 */
[C---:B------:R-:W-:Y:S03]  /*7990*/  HMMA.16816.F32 R24, R68.reuse, R80, R24 ;  /* 0x000000504418723c */ /* 0x040fe60000001818 */
[----:B------:R-:W1:Y:S03]  /*79a0*/  MUFU.EX2 R251, R251 ;  /* 0x000000fb00fb7308 */ /* 0x000e660000000800 */
[-C--:B------:R-:W-:Y:S07]  /*79b0*/  HMMA.16816.F32 R28, R68, R82.reuse, R28 ;  /* 0x00000052441c723c */ /* 0x080fee000000181c */
[----:B------:R-:W-:Y:S01]  /*79c0*/  MUFU.EX2 R185, R185 ;  /* 0x000000b900b97308 */ /* 0x000fe20000000800 */
[C---:B------:R-:W-:Y:S09]  /*79d0*/  HMMA.16816.F32 R32, R72.reuse, R82, R32 ;  /* 0x000000524820723c */ /* 0x040ff20000001820 */
[----:B------:R-:W4:Y:S01]  /*79e0*/  MUFU.EX2 R182, R243 ;  /* 0x000000f300b67308 */ /* 0x000f220000000800 */
[-C--:B---3--:R-:W-:Y:S06]  /*79f0*/  HMMA.16816.F32 R36, R72, R84.reuse, R36 ;  /* 0x000000544824723c */ /* 0x088fec0000001824 */
[C---:B------:R-:W-:Y:S03]  /*7a00*/  HMMA.16816.F32 R40, R68.reuse, R84, R40 ;  /* 0x000000544428723c */ /* 0x040fe60000001828 */
[----:B------:R-:W-:Y:S03]  /*7a10*/  MUFU.EX2 R181, R181 ;  /* 0x000000b500b57308 */ /* 0x000fe60000000800 */
[-C--:B------:R-:W-:Y:S07]  /*7a20*/  HMMA.16816.F32 R44, R68, R86.reuse, R44 ;  /* 0x00000056442c723c */ /* 0x080fee000000182c */
[----:B------:R-:W3:Y:S01]  /*7a30*/  MUFU.EX2 R180, R180 ;  /* 0x000000b400b47308 */ /* 0x000ee20000000800 */
[C---:B------:R-:W-:Y:S01]  /*7a40*/  HMMA.16816.F32 R48, R72.reuse, R86, R48 ;  /* 0x000000564830723c */ /* 0x040fe20000001830 */
[----:B------:R-:W3:Y:S08]  /*7a50*/  LDSM.16.MT88.4 R84, [R193+0x7800] ;  /* 0x00780000c154783b */ /* 0x000ef00000004200 */
[----:B------:R-:W-:Y:S01]  /*7a60*/  MUFU.EX2 R179, R179 ;  /* 0x000000b300b37308 */ /* 0x000fe20000000800 */
[-C--:B-----5:R-:W-:Y:S06]  /*7a70*/  HMMA.16816.F32 R52, R72, R76.reuse, R52 ;  /* 0x0000004c4834723c */ /* 0x0a0fec0000001834 */
[C---:B------:R-:W-:Y:S03]  /*7a80*/  HMMA.16816.F32 R56, R68.reuse, R76, R56 ;  /* 0x0000004c4438723c */ /* 0x040fe60000001838 */
[----:B------:R-:W5:Y:S03]  /*7a90*/  MUFU.EX2 R240, R240 ;  /* 0x000000f000f07308 */ /* 0x000f660000000800 */
[-C--:B------:R-:W-:Y:S07]  /*7aa0*/  HMMA.16816.F32 R60, R68, R78.reuse, R60 ;  /* 0x0000004e443c723c */ /* 0x080fee000000183c */
[----:B------:R-:W-:Y:S01]  /*7ab0*/  MUFU.EX2 R177, R177 ;  /* 0x000000b100b17308 */ /* 0x000fe20000000800 */
[----:B------:R-:W-:Y:S09]  /*7ac0*/  HMMA.16816.F32 R64, R72, R78, R64 ;  /* 0x0000004e4840723c */ /* 0x000ff20000001840 */
[----:B------:R-:W5:Y:S02]  /*7ad0*/  MUFU.EX2 R176, R175 ;  /* 0x000000af00b07308 */ /* 0x000f640000000800 */
[----:B------:R-:W-:Y:S01]  /*7ae0*/  F2FP.F16.F32.PACK_AB R68, R239, R236 ;  /* 0x000000ecef44723e */ /* 0x000fe200000000ff */
[----:B------:R-:W-:Y:S01]  /*7af0*/  FADD.FTZ R236, R236, R241 ;  /* 0x000000f1ecec7221 */ /* 0x000fe20000010000 */
[----:B--2---:R-:W-:Y:S02]  /*7b00*/  F2FP.F16.F32.PACK_AB R69, R218, R184 ;  /* 0x000000b8da45723e */ /* 0x004fe400000000ff */
[----:B-1----:R-:W-:Y:S01]  /*7b10*/  F2FP.F16.F32.PACK_AB R70, R251, R232 ;  /* 0x000000e8fb46723e */ /* 0x002fe200000000ff */
[----:B------:R-:W-:Y:S03]  /*7b20*/  FADD.FTZ R239, R239, R236 ;  /* 0x000000ecefef7221 */ /* 0x000fe60000010000 */
[----:B------:R-:W-:Y:S01]  /*7b30*/  MUFU.EX2 R138, R138 ;  /* 0x0000008a008a7308 */ /* 0x000fe20000000800 */
[----:B----4-:R-:W-:Y:S01]  /*7b40*/  F2FP.F16.F32.PACK_AB R71, R182, R185 ;  /* 0x000000b9b647723e */ /* 0x010fe200000000ff */
[----:B------:R-:W-:Y:S01]  /*7b50*/  FADD.FTZ R218, R218, R249 ;  /* 0x000000f9dada7221 */ /* 0x000fe20000010000 */
[----:B---3--:R-:W-:Y:S01]  /*7b60*/  F2FP.F16.F32.PACK_AB R72, R180, R181 ;  /* 0x000000b5b448723e */ /* 0x008fe200000000ff */
[----:B------:R-:W-:Y:S01]  /*7b70*/  FADD.FTZ R181, R181, R238 ;  /* 0x000000eeb5b57221 */ /* 0x000fe20000010000 */
[----:B-----5:R-:W-:Y:S01]  /*7b80*/  F2FP.F16.F32.PACK_AB R73, R240, R179 ;  /* 0x000000b3f049723e */ /* 0x020fe200000000ff */
[----:B------:R-:W-:Y:S01]  /*7b90*/  FADD.FTZ R179, R179, R234 ;  /* 0x000000eab3b37221 */ /* 0x000fe20000010000 */
[----:B------:R-:W-:Y:S01]  /*7ba0*/  FADD.FTZ R232, R232, R239 ;  /* 0x000000efe8e87221 */ /* 0x000fe20000010000 */
[-C--:B------:R-:W-:Y:S02]  /*7bb0*/  HMMA.16816.F32 R128, R68, R116.reuse, R4 ;  /* 0x000000744480723c */ /* 0x080fe40000001804 */
[----:B------:R-:W1:Y:S01]  /*7bc0*/  MUFU.EX2 R137, R168 ;  /* 0x000000a800897308 */ /* 0x000e620000000800 */
[----:B------:R-:W2:Y:S02]  /*7bd0*/  LDSM.16.MT88.4 R4, [R192+0x7800] ;  /* 0x00780000c004783b */ /* 0x000ea40000004200 */
[----:B------:R-:W-:Y:S01]  /*7be0*/  F2FP.F16.F32.PACK_AB R74, R176, R177 ;  /* 0x000000b1b04a723e */ /* 0x000fe200000000ff */
[----:B------:R-:W-:Y:S01]  /*7bf0*/  FADD.FTZ R180, R180, R181 ;  /* 0x000000b5b4b47221 */ /* 0x000fe20000010000 */
[----:B------:R-:W-:Y:S01]  /*7c00*/  FADD.FTZ R179, R240, R179 ;  /* 0x000000b3f0b37221 */ /* 0x000fe20000010000 */
[----:B------:R-:W-:Y:S03]  /*7c10*/  FADD.FTZ R185, R185, R218 ;  /* 0x000000dab9b97221 */ /* 0x000fe60000010000 */
[----:B------:R-:W-:Y:S01]  /*7c20*/  FADD.FTZ R177, R177, R180 ;  /* 0x000000b4b1b17221 */ /* 0x000fe20000010000 */
[----:B------:R-:W-:Y:S01]  /*7c30*/  FADD.FTZ R237, R251, R232 ;  /* 0x000000e8fbed7221 */ /* 0x000fe20000010000 */
[----:B------:R-:W-:Y:S02]  /*7c40*/  FADD.FTZ R216, R182, R185 ;  /* 0x000000b9b6d87221 */ /* 0x000fe40000010000 */
[----:B------:R-:W-:Y:S01]  /*7c50*/  FADD.FTZ R235, R176, R177 ;  /* 0x000000b1b0eb7221 */ /* 0x000fe20000010000 */
[C---:B-1----:R-:W-:Y:S01]  /*7c60*/  F2FP.F16.F32.PACK_AB R75, R137.reuse, R138 ;  /* 0x0000008a894b723e */ /* 0x042fe200000000ff */
[----:B------:R-:W-:Y:S04]  /*7c70*/  FADD.FTZ R138, R138, R179 ;  /* 0x000000b38a8a7221 */ /* 0x000fe80000010000 */
[----:B------:R-:W-:Y:S02]  /*7c80*/  FADD.FTZ R233, R137, R138 ;  /* 0x0000008a89e97221 */ /* 0x000fe40000010000 */
        /* <DEDUP_REMOVED lines=11> */
[-C--:B--2---:R-:W-:Y:S06]  /*7d40*/  HMMA.16816.F32 R80, R68, R4.reuse, R52 ;  /* 0x000000044450723c */ /* 0x084fec0000001834 */
[C---:B------:R-:W-:Y:S06]  /*7d50*/  HMMA.16816.F32 R76, R72.reuse, R4, R56 ;  /* 0x00000004484c723c */ /* 0x040fec0000001838 */
[-C--:B------:R-:W-:Y:S06]  /*7d60*/  HMMA.16816.F32 R72, R72, R6.reuse, R60 ;  /* 0x000000064848723c */ /* 0x080fec000000183c */
[----:B------:R-:W-:Y:S01]  /*7d70*/  HMMA.16816.F32 R68, R68, R6, R64 ;  /* 0x000000064444723c */ /* 0x000fe20000001840 */
[----:B------:R-:W-:Y:S11]  /*7d80*/  @!UPT UIADD3 URZ, URZ, URZ, URZ ;  /* 0x0000003f3f3ff290 */ /* 0x000ff6000fffe03f */
[----:B------:R-:W-:Y:S01]  /*7d90*/  @!UPT UIADD3 URZ, URZ, URZ, URZ ;  /* 0x0000003f3f3ff290 */ /* 0x000fe2000fffe03f */
[----:B------:R-:W-:Y:S11]  /*7da0*/  @P0 BRA `(.L_x_1211) ;  /* 0xffffffd000ac0947 */ /* 0x000ff6000383ffff */
.L_x_1210:
[----:B------:R-:W1:Y:S01]  /*7db0*/  S2R R4, SR_TID.X ;  /* 0x0000000000047919 */ /* 0x000e620000002100 */
[----:B------:R-:W-:Y:S01]  /*7dc0*/  ISETP.NE.AND P0, PT, R205, -0x1, PT ;  /* 0xffffffffcd00780c */ /* 0x000fe20003f05270 */
[----:B------:R-:W2:Y:S01]  /*7dd0*/  S2UR UR4, SR_CgaCtaId ;  /* 0x00000000000479c3 */ /* 0x000ea20000008800 */
[----:B------:R-:W-:Y:S01]  /*7de0*/  UMOV UR5, 0x400 ;  /* 0x0000040000057882 */ /* 0x000fe20000000000 */
[----:B------:R-:W3:Y:S04]  /*7df0*/  SHFL.BFLY PT, R0, R237, 0x2, 0x1f ;  /* 0x0c401f00ed007f89 */ /* 0x000ee800000e0000 */
[----:B------:R-:W4:Y:S04]  /*7e00*/  SHFL.BFLY PT, R10, R235, 0x2, 0x1f ;  /* 0x0c401f00eb0a7f89 */ /* 0x000f2800000e0000 */
[----:B------:R-:W5:Y:S02]  /*7e10*/  SHFL.BFLY PT, R13, R216, 0x2, 0x1f ;  /* 0x0c401f00d80d7f89 */ /* 0x000f6400000e0000 */
[----:B------:R-:W5:Y:S02]  /*7e20*/  @P0 LDC.64 R2, c[0x0][0x298] ;  /* 0x0000a600ff020b82 */ /* 0x000f640000000a00 */
[----:B------:R-:W5:Y:S01]  /*7e30*/  SHFL.BFLY PT, R6, R233, 0x2, 0x1f ;  /* 0x0c401f00e9067f89 */ /* 0x000f6200000e0000 */
[----:B--2---:R-:W-:Y:S01]  /*7e40*/  ULEA UR4, UR4, UR5, 0x18 ;  /* 0x0000000504047291 */ /* 0x004fe2000f8ec03f */
[----:B---3--:R-:W-:Y:S01]  /*7e50*/  FADD.FTZ R9, R0, R237 ;  /* 0x000000ed00097221 */ /* 0x008fe20000010000 */
[----:B-1----:R-:W-:-:S04]  /*7e60*/  SHF.R.S32.HI R5, RZ, 0x1f, R4 ;  /* 0x0000001fff057819 */ /* 0x002fc80000011404 */
[----:B------:R-:W1:Y:S01]  /*7e70*/  SHFL.BFLY PT, R8, R9, 0x1, 0x1f ;  /* 0x0c201f0009087f89 */ /* 0x000e6200000e0000 */
[----:B----4-:R-:W-:Y:S01]  /*7e80*/  FADD.FTZ R235, R10, R235 ;  /* 0x000000eb0aeb7221 */ /* 0x010fe20000010000 */
[----:B------:R-:W-:Y:S01]  /*7e90*/  LEA.HI R7, R5, R4, RZ, 0x2 ;  /* 0x0000000405077211 */ /* 0x000fe200078f10ff */
[----:B-----5:R-:W-:Y:S01]  /*7ea0*/  FADD.FTZ R216, R13, R216 ;  /* 0x000000d80dd87221 */ /* 0x020fe20000010000 */
[----:B------:R-:W-:Y:S02]  /*7eb0*/  @P0 IMAD.WIDE.U32 R12, R205, R2, RZ ;  /* 0x00000002cd0c0225 */ /* 0x000fe400078e00ff */
[----:B------:R2:W3:Y:S01]  /*7ec0*/  SHFL.BFLY PT, R16, R235, 0x1, 0x1f ;  /* 0x0c201f00eb107f89 */ /* 0x0004e200000e0000 */
[----:B------:R-:W-:Y:S01]  /*7ed0*/  SHF.R.S32.HI R11, RZ, 0x2, R7 ;  /* 0x00000002ff0b7819 */ /* 0x000fe20000011407 */
[----:B------:R-:W-:Y:S01]  /*7ee0*/  FADD.FTZ R233, R6, R233 ;  /* 0x000000e906e97221 */ /* 0x000fe20000010000 */
[----:B------:R-:W-:Y:S01]  /*7ef0*/  SHF.R.S32.HI R0, RZ, 0x1f, R7 ;  /* 0x0000001fff007819 */ /* 0x000fe20000011407 */
[----:B------:R-:W-:Y:S01]  /*7f00*/  @P0 IMAD.MOV.U32 R2, RZ, RZ, R12 ;  /* 0x000000ffff020224 */ /* 0x000fe200078e000c */
[----:B------:R-:W-:Y:S01]  /*7f10*/  LOP3.LUT R7, R7, 0x3ffffffc, RZ, 0xc0, !PT ;  /* 0x3ffffffc07077812 */ /* 0x000fe200078ec0ff */
[----:B------:R-:W-:Y:S01]  /*7f20*/  @P0 IMAD R3, R205, R3, R13 ;  /* 0x00000003cd030224 */ /* 0x000fe200078e020d */
[----:B------:R-:W-:Y:S01]  /*7f30*/  LEA.HI R0, R0, R11, RZ, 0x3 ;  /* 0x0000000b00007211 */ /* 0x000fe200078f18ff */
[----:B------:R2:W4:Y:S01]  /*7f40*/  SHFL.BFLY PT, R14, R233, 0x1, 0x1f ;  /* 0x0c201f00e90e7f89 */ /* 0x00052200000e0000 */
[----:B------:R-:W-:-:S02]  /*7f50*/  MOV R12, 0x3f800000 ;  /* 0x3f800000000c7802 */ /* 0x000fc40000000f00 */
[----:B------:R-:W-:-:S05]  /*7f60*/  LOP3.LUT R0, R0, 0xfffffff8, RZ, 0xc0, !PT ;  /* 0xfffffff800007812 */ /* 0x000fca00078ec0ff */
[----:B------:R-:W-:Y:S01]  /*7f70*/  IMAD.IADD R0, R11, 0x1, -R0 ;  /* 0x000000010b007824 */ /* 0x000fe200078e0a00 */
[----:B------:R-:W-:Y:S01]  /*7f80*/  LEA.HI R11, R5, R4, RZ, 0x5 ;  /* 0x00000004050b7211 */ /* 0x000fe200078f28ff */
[----:B-1----:R-:W-:Y:S01]  /*7f90*/  FADD.FTZ R5, R9, R8 ;  /* 0x0000000809057221 */ /* 0x002fe20000010000 */
[----:B------:R-:W-:Y:S02]  /*7fa0*/  IMAD.IADD R9, R4, 0x1, -R7 ;  /* 0x0000000104097824 */ /* 0x000fe400078e0a07 */
[C---:B------:R-:W-:Y:S01]  /*7fb0*/  IMAD.SHL.U32 R10, R0.reuse, 0x40, RZ ;  /* 0x00000040000a7824 */ /* 0x040fe200078e00ff */
[----:B------:R-:W-:Y:S01]  /*7fc0*/  SHF.R.S32.HI R4, RZ, 0x5, R11 ;  /* 0x00000005ff047819 */ /* 0x000fe2000001140b */
[----:B------:R2:W1:Y:S01]  /*7fd0*/  SHFL.BFLY PT, R7, R216, 0x1, 0x1f ;  /* 0x0c201f00d8077f89 */ /* 0x00046200000e0000 */
[----:B------:R-:W-:Y:S02]  /*7fe0*/  R2P PR, R0, 0x6 ;  /* 0x0000000600007804 */ /* 0x000fe40000000000 */
[----:B------:R-:W-:Y:S01]  /*7ff0*/  LOP3.LUT R8, R10, 0x1c0, RZ, 0xc0, !PT ;  /* 0x000001c00a087812 */ /* 0x000fe200078ec0ff */
[----:B------:R-:W-:Y:S01]  /*8000*/  IMAD R10, R4, 0x200, R9 ;  /* 0x00000200040a7824 */ /* 0x000fe200078e0209 */
[----:B------:R-:W-:-:S02]  /*8010*/  MOV R11, 0x20 ;  /* 0x00000020000b7802 */ /* 0x000fc40000000f00 */
[----:B------:R-:W-:Y:S02]  /*8020*/  LEA.HI R9, R8, R8, RZ, 0x1d ;  /* 0x0000000808097211 */ /* 0x000fe400078fe8ff */
[----:B------:R-:W-:Y:S02]  /*8030*/  FSETP.NE.FTZ.AND P3, PT, R5, RZ, PT ;  /* 0x000000ff0500720b */ /* 0x000fe40003f75000 */
[----:B------:R-:W-:Y:S01]  /*8040*/  SEL R11, R11, 0xffffffe0, !P1 ;  /* 0xffffffe00b0b7807 */ /* 0x000fe20004800000 */
[----:B------:R-:W-:-:S05]  /*8050*/  IMAD.U32 R10, R10, 0x2, R9 ;  /* 0x000000020a0a7824 */ /* 0x000fca00078e0009 */
[----:B------:R-:W-:-:S05]  /*8060*/  LEA R10, R10, UR4, 0x1 ;  /* 0x000000040a0a7c11 */ /* 0x000fca000f8e08ff */
[C---:B------:R-:W-:Y:S02]  /*8070*/  VIADD R8, R10.reuse, 0x40 ;  /* 0x000000400a087836 */ /* 0x040fe40000000000 */
[----:B------:R-:W-:Y:S01]  /*8080*/  @P2 VIADD R8, R10, 0xffffffc0 ;  /* 0xffffffc00a082836 */ /* 0x000fe20000000000 */
[----:B-1234-:R-:W-:Y:S06]  /*8090*/  @P0 BRA `(.L_x_1214) ;  /* 0x0000000000200947 */ /* 0x01efec0003800000 */
        /* <DEDUP_REMOVED lines=8> */
.L_x_1214:
[----:B------:R-:W-:Y:S01]  /*8120*/  ULDC.U8 UR4, c[0x0][0x3d8] ;  /* 0x0000f60000047ab9 */ /* 0x000fe20000000000 */
[----:B------:R1:W2:Y:S01]  /*8130*/  @P3 MUFU.RCP R12, R5 ;  /* 0x00000005000c3308 */ /* 0x0002a20000001000 */
[----:B------:R-:W-:Y:S01]  /*8140*/  ISETP.NE.AND P1, PT, RZ, UR4, PT ;  /* 0x00000004ff007c0c */ /* 0x000fe2000bf25270 */
[----:B------:R-:W-:Y:S01]  /*8150*/  ULDC.U8 UR4, c[0x0][0x3d9] ;  /* 0x0000f64000047ab9 */ /* 0x000fe20000000000 */
[----:B------:R-:W-:Y:S01]  /*8160*/  FADD.FTZ R7, R216, R7 ;  /* 0x00000007d8077221 */ /* 0x000fe20000010000 */
[----:B------:R-:W-:Y:S01]  /*8170*/  FADD.FTZ R9, R233, R14 ;  /* 0x0000000ee9097221 */ /* 0x000fe20000010000 */
[----:B------:R-:W-:Y:S01]  /*8180*/  ISETP.NE.OR P2, PT, RZ, UR4, !P1 ;  /* 0x00000004ff007c0c */ /* 0x000fe2000cf45670 */
[----:B------:R-:W-:Y:S01]  /*8190*/  FADD.FTZ R6, R235, R16 ;  /* 0x00000010eb067221 */ /* 0x000fe20000010000 */
[----:B------:R-:W-:Y:S01]  /*81a0*/  PLOP3.LUT P6, PT, PT, PT, PT, 0x8, 0x0 ;  /* 0x000000000000781c */ /* 0x000fe20003fce170 */
[----:B------:R-:W-:Y:S01]  /*81b0*/  IMAD.MOV.U32 R13, RZ, RZ, 0x3f800000 ;  /* 0x3f800000ff0d7424 */ /* 0x000fe200078e00ff */
[----:B------:R-:W-:-:S02]  /*81c0*/  FSETP.NE.FTZ.AND P4, PT, R7, RZ, PT ;  /* 0x000000ff0700720b */ /* 0x000fc40003f95000 */
[----:B------:R-:W-:-:S07]  /*81d0*/  CS2R R14, SRZ ;  /* 0x00000000000e7805 */ /* 0x000fce000001ff00 */
[----:B-12---:R-:W-:Y:S05]  /*81e0*/  @P2 BRA `(.L_x_1215) ;  /* 0x0000000000182947 */ /* 0x006fea0003800000 */
[----:B------:R-:W1:Y:S01]  /*81f0*/  S2R R14, SR_CTAID.Y ;  /* 0x00000000000e7919 */ /* 0x000e620000002600 */
[----:B------:R-:W1:Y:S01]  /*8200*/  LDC R15, c[0x0][0x2c4] ;  /* 0x0000b100ff0f7b82 */ /* 0x000e620000000800 */
[----:B------:R-:W-:Y:S01]  /*8210*/  PLOP3.LUT P6, PT, PT, PT, PT, 0x80, 0x0 ;  /* 0x000000000000781c */ /* 0x000fe20003fcf070 */
[----:B-1----:R-:W-:-:S05]  /*8220*/  IMAD R14, R14, R15, RZ ;  /* 0x0000000f0e0e7224 */ /* 0x002fca00078e02ff */
[----:B------:R-:W-:-:S04]  /*8230*/  SEL R14, R14, R205, !P0 ;  /* 0x000000cd0e0e7207 */ /* 0x000fc80004000000 */
[----:B------:R-:W-:-:S07]  /*8240*/  SHF.R.S32.HI R15, RZ, 0x1f, R14 ;  /* 0x0000001fff0f7819 */ /* 0x000fce000001140e */
.L_x_1215:
[----:B------:R-:W-:Y:S01]  /*8250*/  ISETP.NE.AND P5, PT, RZ, UR4, PT ;  /* 0x00000004ff007c0c */ /* 0x000fe2000bfa5270 */
[----:B------:R-:W-:Y:S01]  /*8260*/  FMUL.FTZ R128, R12, R128 ;  /* 0x000000800c807220 */ /* 0x000fe20000410000 */
[----:B------:R-:W-:Y:S01]  /*8270*/  LOP3.LUT R0, R0, 0x1, RZ, 0xc0, !PT ;  /* 0x0000000100007812 */ /* 0x000fe200078ec0ff */
[----:B------:R-:W-:Y:S01]  /*8280*/  FMUL.FTZ R129, R12, R129 ;  /* 0x000000810c817220 */ /* 0x000fe20000410000 */
[----:B------:R-:W-:Y:S01]  /*8290*/  FSETP.NE.FTZ.AND P2, PT, R6, RZ, PT ;  /* 0x000000ff0600720b */ /* 0x000fe20003f55000 */
[----:B------:R-:W-:Y:S01]  /*82a0*/  FMUL.FTZ R116, R12, R116 ;  /* 0x000000740c747220 */ /* 0x000fe20000410000 */
[----:B------:R-:W-:Y:S01]  /*82b0*/  ISETP.NE.U32.AND P0, PT, R0, 0x1, PT ;  /* 0x000000010000780c */ /* 0x000fe20003f05070 */
[C---:B------:R-:W-:Y:S01]  /*82c0*/  FMUL.FTZ R117, R12.reuse, R117 ;  /* 0x000000750c757220 */ /* 0x040fe20000410000 */
[----:B------:R-:W-:Y:S01]  /*82d0*/  MOV R0, 0x10 ;  /* 0x0000001000007802 */ /* 0x000fe20000000f00 */
[C---:B------:R-:W-:Y:S01]  /*82e0*/  FMUL.FTZ R112, R12.reuse, R112 ;  /* 0x000000700c707220 */ /* 0x040fe20000410000 */
[C---:B------:R-:W-:Y:S01]  /*82f0*/  FMUL.FTZ R113, R12.reuse, R113 ;  /* 0x000000710c717220 */ /* 0x040fe20000410000 */
[----:B------:R-:W-:Y:S01]  /*8300*/  FMUL.FTZ R100, R12, R100 ;  /* 0x000000640c647220 */ /* 0x000fe20000410000 */
[----:B------:R-:W-:Y:S01]  /*8310*/  SEL R17, R0, 0xfffffff0, P0 ;  /* 0xfffffff000117807 */ /* 0x000fe20000000000 */
[C---:B------:R-:W-:Y:S01]  /*8320*/  FMUL.FTZ R101, R12.reuse, R101 ;  /* 0x000000650c657220 */ /* 0x040fe20000410000 */
[----:B------:R-:W-:Y:S01]  /*8330*/  PLOP3.LUT P0, PT, PT, PT, PT, 0x8, 0x0 ;  /* 0x000000000000781c */ /* 0x000fe20003f0e170 */
[C---:B------:R-:W-:Y:S01]  /*8340*/  FMUL.FTZ R96, R12.reuse, R96 ;  /* 0x000000600c607220 */ /* 0x040fe20000410000 */
[----:B------:R-:W-:Y:S01]  /*8350*/  @!P5 PLOP3.LUT P0, PT, P1, PT, PT, 0x80, 0x0 ;  /* 0x000000000000d81c */ /* 0x000fe20000f0f070 */
[C---:B------:R-:W-:Y:S01]  /*8360*/  FMUL.FTZ R97, R12.reuse, R97 ;  /* 0x000000610c617220 */ /* 0x040fe20000410000 */
[----:B------:R-:W-:Y:S01]  /*8370*/  FSETP.NE.FTZ.AND P1, PT, R9, RZ, PT ;  /* 0x000000ff0900720b */ /* 0x000fe20003f35000 */
        /* <DEDUP_REMOVED lines=9> */
[----:B------:R-:W2:Y:S01]  /*8410*/  @!P5 LDC R16, c[0x0][0x2c4] ;  /* 0x0000b100ff10db82 */ /* 0x000ea20000000800 */
[----:B------:R-:W-:Y:S01]  /*8420*/  F2FP.F16.F32.PACK_AB R129, R129, R128 ;  /* 0x000000808181723e */ /* 0x000fe200000000ff */
[----:B------:R-:W-:Y:S01]  /*8430*/  BSSY B0, `(.L_x_1216) ;  /* 0x00000d4000007945 */ /* 0x000fe20003800000 */
[----:B------:R-:W-:-:S02]  /*8440*/  F2FP.F16.F32.PACK_AB R116, R117, R116 ;  /* 0x000000747574723e */ /* 0x000fc400000000ff */
[----:B------:R-:W-:Y:S01]  /*8450*/  F2FP.F16.F32.PACK_AB R112, R113, R112 ;  /* 0x000000707170723e */ /* 0x000fe200000000ff */
[----:B------:R-:W3:Y:S01]  /*8460*/  @P2 MUFU.RCP R12, R6 ;  /* 0x00000006000c2308 */ /* 0x000ee20000001000 */
[----:B------:R-:W-:Y:S01]  /*8470*/  IADD3 R19, R10, R11, RZ ;  /* 0x0000000b0a137210 */ /* 0x000fe20007ffe0ff */
[----:B------:R-:W-:Y:S01]  /*8480*/  STS [R10], R129 ;  /* 0x000000810a007388 */ /* 0x000fe20000000800 */
[----:B------:R-:W-:Y:S01]  /*8490*/  F2FP.F16.F32.PACK_AB R100, R101, R100 ;  /* 0x000000646564723e */ /* 0x000fe200000000ff */
[----:B------:R-:W4:Y:S01]  /*84a0*/  @P5 LDC R18, c[0x0][0x2c0] ;  /* 0x0000b000ff125b82 */ /* 0x000f220000000800 */
[----:B------:R-:W-:Y:S02]  /*84b0*/  F2FP.F16.F32.PACK_AB R97, R97, R96 ;  /* 0x000000606161723e */ /* 0x000fe400000000ff */
[----:B------:R-:W-:Y:S01]  /*84c0*/  F2FP.F16.F32.PACK_AB R84, R85, R84 ;  /* 0x000000545554723e */ /* 0x000fe200000000ff */
[----:B------:R-:W5:Y:S01]  /*84d0*/  @P1 MUFU.RCP R0, R9 ;  /* 0x0000000900001308 */ /* 0x000f620000001000 */
        /* <DEDUP_REMOVED lines=17> */
[----:B------:R-:W-:Y:S01]  /*85f0*/  FMUL.FTZ R125, R12, R125 ;  /* 0x0000007d0c7d7220 */ /* 0x000fe20000410000 */
[C---:B-----5:R-:W-:Y:S01]  /*8600*/  FMUL.FTZ R127, R0.reuse, R127 ;  /* 0x0000007f007f7220 */ /* 0x060fe20000410000 */
[----:B------:R-:W-:Y:S01]  /*8610*/  FMUL.FTZ R126, R0, R126 ;  /* 0x0000007e007e7220 */ /* 0x000fe20000410000 */
[C---:B------:R-:W-:Y:S01]  /*8620*/  FMUL.FTZ R120, R12.reuse, R120 ;  /* 0x000000780c787220 */ /* 0x040fe20000410000 */
[----:B------:R-:W-:Y:S01]  /*8630*/  FMUL.FTZ R121, R12, R121 ;  /* 0x000000790c797220 */ /* 0x000fe20000410000 */
[C---:B------:R-:W-:Y:S01]  /*8640*/  FMUL.FTZ R123, R0.reuse, R123 ;  /* 0x0000007b007b7220 */ /* 0x040fe20000410000 */
[----:B------:R-:W-:Y:S01]  /*8650*/  FMUL.FTZ R122, R0, R122 ;  /* 0x0000007a007a7220 */ /* 0x000fe20000410000 */
[----:B------:R-:W-:Y:S01]  /*8660*/  F2FP.F16.F32.PACK_AB R131, R131, R130 ;  /* 0x000000828383723e */ /* 0x000fe200000000ff */
[C---:B------:R-:W-:Y:S01]  /*8670*/  FMUL.FTZ R108, R12.reuse, R108 ;  /* 0x0000006c0c6c7220 */ /* 0x040fe20000410000 */
[----:B------:R-:W-:Y:S01]  /*8680*/  F2FP.F16.F32.PACK_AB R70, R13, R70 ;  /* 0x000000460d46723e */ /* 0x000fe200000000ff */
[----:B------:R-:W-:Y:S01]  /*8690*/  FMUL.FTZ R109, R12, R109 ;  /* 0x0000006d0c6d7220 */ /* 0x000fe20000410000 */
[C---:B------:R-:W-:Y:S01]  /*86a0*/  FMUL.FTZ R111, R0.reuse, R111 ;  /* 0x0000006f006f7220 */ /* 0x040fe20000410000 */
[----:B------:R-:W-:Y:S01]  /*86b0*/  FMUL.FTZ R110, R0, R110 ;  /* 0x0000006e006e7220 */ /* 0x000fe20000410000 */
[----:B------:R-:W-:Y:S01]  /*86c0*/  F2FP.F16.F32.PACK_AB R118, R119, R118 ;  /* 0x000000767776723e */ /* 0x000fe200000000ff */
[----:B------:R-:W-:Y:S01]  /*86d0*/  FMUL.FTZ R104, R12, R104 ;  /* 0x000000680c687220 */ /* 0x000fe20000410000 */
[----:B------:R-:W-:Y:S01]  /*86e0*/  IADD3 R13, R10, R17, RZ ;  /* 0x000000110a0d7210 */ /* 0x000fe20007ffe0ff */
[----:B------:R-:W-:Y:S01]  /*86f0*/  FMUL.FTZ R105, R12, R105 ;  /* 0x000000690c697220 */ /* 0x000fe20000410000 */
[C---:B------:R-:W-:Y:S01]  /*8700*/  FMUL.FTZ R107, R0.reuse, R107 ;  /* 0x0000006b006b7220 */ /* 0x040fe20000410000 */
[----:B------:R-:W-:Y:S01]  /*8710*/  FMUL.FTZ R106, R0, R106 ;  /* 0x0000006a006a7220 */ /* 0x000fe20000410000 */
[----:B------:R-:W-:Y:S01]  /*8720*/  F2FP.F16.F32.PACK_AB R125, R125, R124 ;  /* 0x0000007c7d7d723e */ /* 0x000fe200000000ff */
[C---:B------:R-:W-:Y:S01]  /*8730*/  FMUL.FTZ R92, R12.reuse, R92 ;  /* 0x0000005c0c5c7220 */ /* 0x040fe20000410000 */
[----:B------:R-:W-:Y:S01]  /*8740*/  F2FP.F16.F32.PACK_AB R127, R127, R126 ;  /* 0x0000007e7f7f723e */ /* 0x000fe200000000ff */
        /* <DEDUP_REMOVED lines=8> */
[C---:B------:R-:W-:Y:S01]  /*87d0*/  FMUL.FTZ R95, R0.reuse, R95 ;  /* 0x0000005f005f7220 */ /* 0x040fe20000410000 */
[----:B------:R-:W-:Y:S01]  /*87e0*/  F2FP.F16.F32.PACK_AB R122, R123, R122 ;  /* 0x0000007a7b7a723e */ /* 0x000fe200000000ff */
[C---:B------:R-:W-:Y:S01]  /*87f0*/  FMUL.FTZ R94, R0.reuse, R94 ;  /* 0x0000005e005e7220 */ /* 0x040fe20000410000 */
[----:B------:R-:W-:Y:S01]  /*8800*/  F2FP.F16.F32.PACK_AB R114, R115, R114 ;  /* 0x000000727372723e */ /* 0x000fe200000000ff */
[----:B------:R-:W-:Y:S01]  /*8810*/  STS [R10+0x400], R131 ;  /* 0x000400830a007388 */ /* 0x000fe20000000800 */
[----:B------:R-:W-:Y:S01]  /*8820*/  IADD3 R12, R11, 0x400, R8 ;  /* 0x000004000b0c7810 */ /* 0x000fe20007ffe008 */
[C---:B------:R-:W-:Y:S01]  /*8830*/  FMUL.FTZ R91, R0.reuse, R91 ;  /* 0x0000005b005b7220 */ /* 0x040fe20000410000 */
[----:B------:R-:W-:Y:S01]  /*8840*/  F2FP.F16.F32.PACK_AB R102, R103, R102 ;  /* 0x000000666766723e */ /* 0x000fe200000000ff */
[C---:B------:R-:W-:Y:S01]  /*8850*/  FMUL.FTZ R90, R0.reuse, R90 ;  /* 0x0000005a005a7220 */ /* 0x040fe20000410000 */
[----:B------:R-:W-:Y:S01]  /*8860*/  IADD3 R21, R13, R11, RZ ;  /* 0x0000000b0d157210 */ /* 0x000fe20007ffe0ff */
[----:B------:R-:W-:Y:S01]  /*8870*/  STS [R13], R116 ;  /* 0x000000740d007388 */ /* 0x000fe20000000800 */
[----:B------:R-:W-:Y:S01]  /*8880*/  F2FP.F16.F32.PACK_AB R108, R109, R108 ;  /* 0x0000006c6d6c723e */ /* 0x000fe200000000ff */
[C---:B------:R-:W-:Y:S01]  /*8890*/  FMUL.FTZ R79, R0.reuse, R79 ;  /* 0x0000004f004f7220 */ /* 0x040fe20000410000 */
[----:B------:R-:W-:Y:S01]  /*88a0*/  F2FP.F16.F32.PACK_AB R110, R111, R110 ;  /* 0x0000006e6f6e723e */ /* 0x000fe200000000ff */
[----:B------:R-:W-:Y:S01]  /*88b0*/  STS [R13+0x400], R118 ;  /* 0x000400760d007388 */ /* 0x000fe20000000800 */
[----:B------:R-:W-:Y:S01]  /*88c0*/  F2FP.F16.F32.PACK_AB R104, R105, R104 ;  /* 0x000000686968723e */ /* 0x000fe200000000ff */
[C---:B------:R-:W-:Y:S01]  /*88d0*/  FMUL.FTZ R78, R0.reuse, R78 ;  /* 0x0000004e004e7220 */ /* 0x040fe20000410000 */
[----:B------:R-:W-:Y:S01]  /*88e0*/  F2FP.F16.F32.PACK_AB R106, R107, R106 ;  /* 0x0000006a6b6a723e */ /* 0x000fe200000000ff */
[----:B------:R-:W-:Y:S01]  /*88f0*/  STS [R10+0x2000], R125 ;  /* 0x0020007d0a007388 */ /* 0x000fe20000000800 */
[----:B------:R-:W-:Y:S01]  /*8900*/  F2FP.F16.F32.PACK_AB R99, R99, R98 ;  /* 0x000000626363723e */ /* 0x000fe200000000ff */
[C---:B------:R-:W-:Y:S01]  /*8910*/  FMUL.FTZ R75, R0.reuse, R75 ;  /* 0x0000004b004b7220 */ /* 0x040fe20000410000 */
[----:B------:R-:W-:Y:S01]  /*8920*/  IADD3 R25, R17, R12, RZ ;  /* 0x0000000c11197210 */ /* 0x000fe20007ffe0ff */
[----:B------:R-:W-:Y:S01]  /*8930*/  STS [R10+0x2400], R127 ;  /* 0x0024007f0a007388 */ /* 0x000fe20000000800 */
[----:B------:R-:W-:Y:S01]  /*8940*/  F2FP.F16.F32.PACK_AB R86, R87, R86 ;  /* 0x000000565756723e */ /* 0x000fe200000000ff */
[----:B------:R-:W-:Y:S01]  /*8950*/  FMUL.FTZ R0, R0, R74 ;  /* 0x0000004a00007220 */ /* 0x000fe20000410000 */
[----:B------:R-:W-:Y:S01]  /*8960*/  IADD3 R17, R17, R8, RZ ;  /* 0x0000000811117210 */ /* 0x000fe20007ffe0ff */
[----:B------:R-:W-:Y:S01]  /*8970*/  STS [R13+0x2000], R120 ;  /* 0x002000780d007388 */ /* 0x000fe20000000800 */
[----:B------:R-:W-:Y:S01]  /*8980*/  F2FP.F16.F32.PACK_AB R93, R93, R92 ;  /* 0x0000005c5d5d723e */ /* 0x000fe200000000ff */
[----:B--2---:R-:W1:Y:S01]  /*8990*/  @P0 LDC R16, c[0x0][0x2e4] ;  /* 0x0000b900ff100b82 */ /* 0x004e620000000800 */
[----:B------:R-:W-:Y:S01]  /*89a0*/  F2FP.F16.F32.PACK_AB R95, R95, R94 ;  /* 0x0000005e5f5f723e */ /* 0x000fe200000000ff */
[----:B------:R2:W-:Y:S01]  /*89b0*/  STS [R13+0x2400], R122 ;  /* 0x0024007a0d007388 */ /* 0x0005e20000000800 */
[----:B------:R-:W-:Y:S01]  /*89c0*/  F2FP.F16.F32.PACK_AB R88, R89, R88 ;  /* 0x000000585958723e */ /* 0x000fe200000000ff */
[----:B------:R-:W3:Y:S01]  /*89d0*/  @P3 MUFU.LG2 R5, R5 ;  /* 0x0000000500053308 */ /* 0x000ee20000000c00 */
[----:B------:R-:W-:Y:S01]  /*89e0*/  F2FP.F16.F32.PACK_AB R90, R91, R90 ;  /* 0x0000005a5b5a723e */ /* 0x000fe200000000ff */
[----:B------:R-:W-:Y:S01]  /*89f0*/  STS [R19], R112 ;  /* 0x0000007013007388 */ /* 0x000fe20000000800 */
[----:B------:R-:W-:Y:S01]  /*8a00*/  F2FP.F16.F32.PACK_AB R80, R81, R80 ;  /* 0x000000505150723e */ /* 0x000fe200000000ff */
[----:B------:R-:W4:Y:S01]  /*8a10*/  S2UR UR4, SR_CTAID.X ;  /* 0x00000000000479c3 */ /* 0x000f220000002500 */
[----:B------:R-:W-:Y:S01]  /*8a20*/  F2FP.F16.F32.PACK_AB R82, R83, R82 ;  /* 0x000000525352723e */ /* 0x000fe200000000ff */
[----:B------:R-:W-:Y:S01]  /*8a30*/  STS [R19+0x400], R114 ;  /* 0x0004007213007388 */ /* 0x000fe20000000800 */
[----:B------:R-:W-:Y:S01]  /*8a40*/  IADD3 R27, R11, R8, RZ ;  /* 0x000000080b1b7210 */ /* 0x000fe20007ffe0ff */
[----:B------:R-:W5:Y:S01]  /*8a50*/  @P4 MUFU.LG2 R7, R7 ;  /* 0x0000000700074308 */ /* 0x000f620000000c00 */
[----:B------:R-:W-:Y:S01]  /*8a60*/  F2FP.F16.F32.PACK_AB R68, R69, R68 ;  /* 0x000000444544723e */ /* 0x000fe200000000ff */
[----:B------:R-:W-:Y:S01]  /*8a70*/  STS [R21], R100 ;  /* 0x0000006415007388 */ /* 0x000fe20000000800 */
[----:B------:R-:W-:-:S02]  /*8a80*/  IADD3 R29, R11, R17, RZ ;  /* 0x000000110b1d7210 */ /* 0x000fc40007ffe0ff */
[----:B------:R-:W-:Y:S01]  /*8a90*/  F2FP.F16.F32.PACK_AB R76, R77, R76 ;  /* 0x0000004c4d4c723e */ /* 0x000fe200000000ff */
[----:B------:R-:W-:Y:S01]  /*8aa0*/  STS [R21+0x400], R102 ;  /* 0x0004006615007388 */ /* 0x000fe20000000800 */
[----:B------:R-:W-:Y:S01]  /*8ab0*/  F2FP.F16.F32.PACK_AB R78, R79, R78 ;  /* 0x0000004e4f4e723e */ /* 0x000fe200000000ff */
[----:B------:R-:W4:Y:S01]  /*8ac0*/  @P2 MUFU.LG2 R6, R6 ;  /* 0x0000000600062308 */ /* 0x000f220000000c00 */
[----:B------:R-:W-:Y:S01]  /*8ad0*/  F2FP.F16.F32.PACK_AB R72, R73, R72 ;  /* 0x000000484948723e */ /* 0x000fe200000000ff */
[----:B------:R-:W-:Y:S01]  /*8ae0*/  STS [R19+0x2000], R108 ;  /* 0x0020006c13007388 */ /* 0x000fe20000000800 */
[----:B------:R-:W-:Y:S01]  /*8af0*/  F2FP.F16.F32.PACK_AB R0, R75, R0 ;  /* 0x000000004b00723e */ /* 0x000fe200000000ff */
[----:B---3--:R-:W-:Y:S01]  /*8b00*/  @P3 FMUL.FTZ R5, R5, 0.69314718246459960938 ;  /* 0x3f31721805053820 */ /* 0x008fe20000410000 */
[----:B------:R-:W-:Y:S01]  /*8b10*/  @P5 MOV R31, 0x1 ;  /* 0x00000001001f5802 */ /* 0x000fe20000000f00 */
[----:B------:R3:W-:Y:S01]  /*8b20*/  STS [R19+0x2400], R110 ;  /* 0x0024006e13007388 */ /* 0x0007e20000000800 */
[----:B--2---:R-:W2:Y:S01]  /*8b30*/  @P5 LDC.64 R12, c[0x0][0x2c0] ;  /* 0x0000b000ff0c5b82 */ /* 0x004ea20000000a00 */
[----:B------:R-:W1:Y:S01]  /*8b40*/  @P1 MUFU.LG2 R9, R9 ;  /* 0x0000000900091308 */ /* 0x000e620000000c00 */
[----:B------:R-:W-:Y:S01]  /*8b50*/  @!P5 MOV R18, 0x1 ;  /* 0x000000010012d802 */ /* 0x000fe20000000f00 */
[----:B------:R-:W-:Y:S01]  /*8b60*/  STS [R21+0x2000], R104 ;  /* 0x0020006815007388 */ /* 0x000fe20000000800 */
[----:B-----5:R-:W-:Y:S01]  /*8b70*/  @P4 FMUL.FTZ R24, R7, 0.69314718246459960938 ;  /* 0x3f31721807184820 */ /* 0x020fe20000410000 */
[----:B------:R-:W-:-:S02]  /*8b80*/  ISETP.GE.AND P0, PT, R230, R204, PT ;  /* 0x000000cce600720c */ /* 0x000fc40003f06270 */
[----:B------:R-:W-:Y:S01]  /*8b90*/  STS [R21+0x2400], R106 ;  /* 0x0024006a15007388 */ /* 0x000fe20000000800 */
[----:B----4-:R-:W-:-:S03]  /*8ba0*/  @P2 FMUL.FTZ R7, R6, 0.69314718246459960938 ;  /* 0x3f31721806072820 */ /* 0x010fc60000410000 */
[----:B------:R-:W-:Y:S04]  /*8bb0*/  STS [R8], R97 ;  /* 0x0000006108007388 */ /* 0x000fe80000000800 */
[----:B------:R-:W-:Y:S01]  /*8bc0*/  STS [R8+0x400], R99 ;  /* 0x0004006308007388 */ /* 0x000fe20000000800 */
[----:B-1----:R-:W-:-:S03]  /*8bd0*/  @P1 FMUL.FTZ R6, R9, 0.69314718246459960938 ;  /* 0x3f31721809061820 */ /* 0x002fc60000410000 */
[----:B------:R-:W-:Y:S04]  /*8be0*/  STS [R17], R84 ;  /* 0x0000005411007388 */ /* 0x000fe80000000800 */
[----:B------:R-:W-:Y:S01]  /*8bf0*/  STS [R17+0x400], R86 ;  /* 0x0004005611007388 */ /* 0x000fe20000000800 */
[----:B---3--:R-:W1:Y:S01]  /*8c00*/  @!P5 LDC R19, c[0x0][0x270] ;  /* 0x00009c00ff13db82 */ /* 0x008e620000000800 */
[----:B--2---:R-:W-:Y:S01]  /*8c10*/  @P5 IMAD R12, R13, R12, RZ ;  /* 0x0000000c0d0c5224 */ /* 0x004fe200078e02ff */
[----:B------:R-:W-:Y:S01]  /*8c20*/  @!P5 MOV R12, R16 ;  /* 0x00000010000cd202 */ /* 0x000fe20000000f00 */
[----:B------:R-:W-:Y:S04]  /*8c30*/  STS [R8+0x2000], R93 ;  /* 0x0020005d08007388 */ /* 0x000fe80000000800 */
[----:B------:R2:W-:Y:S01]  /*8c40*/  STS [R8+0x2400], R95 ;  /* 0x0024005f08007388 */ /* 0x0005e20000000800 */
[----:B------:R-:W3:Y:S03]  /*8c50*/  @P2 LDC R13, c[0x0][0x2e8] ;  /* 0x0000ba00ff0d2b82 */ /* 0x000ee60000000800 */
[----:B------:R-:W-:Y:S04]  /*8c60*/  STS [R17+0x2000], R88 ;  /* 0x0020005811007388 */ /* 0x000fe80000000800 */
[----:B------:R4:W-:Y:S04]  /*8c70*/  STS [R17+0x2400], R90 ;  /* 0x0024005a11007388 */ /* 0x0009e80000000800 */
[----:B------:R-:W-:Y:S04]  /*8c80*/  STS [R27], R80 ;  /* 0x000000501b007388 */ /* 0x000fe80000000800 */
[----:B------:R-:W-:Y:S01]  /*8c90*/  STS [R27+0x400], R82 ;  /* 0x000400521b007388 */ /* 0x000fe20000000800 */
[----:B-1----:R-:W-:Y:S01]  /*8ca0*/  @!P5 IMAD R31, R16, R19, RZ ;  /* 0x00000013101fd224 */ /* 0x002fe200078e02ff */
[----:B------:R-:W-:Y:S01]  /*8cb0*/  LOP3.LUT P5, RZ, R214, 0x3, RZ, 0xc0, !PT ;  /* 0x00000003d6ff7812 */ /* 0x000fe200078ac0ff */
[----:B------:R-:W1:Y:S01]  /*8cc0*/  @P1 LDC R16, c[0x0][0x2e8] ;  /* 0x0000ba00ff101b82 */ /* 0x000e620000000800 */
[----:B------:R-:W-:Y:S04]  /*8cd0*/  STS [R29], R68 ;  /* 0x000000441d007388 */ /* 0x000fe80000000800 */
[----:B------:R-:W-:Y:S03]  /*8ce0*/  STS [R25], R70 ;  /* 0x0000004619007388 */ /* 0x000fe60000000800 */
[----:B--2---:R-:W2:Y:S01]  /*8cf0*/  @P4 LDC R8, c[0x0][0x2e8] ;  /* 0x0000ba00ff084b82 */ /* 0x004ea20000000800 */
[----:B------:R-:W-:Y:S04]  /*8d00*/  STS [R27+0x2000], R76 ;  /* 0x0020004c1b007388 */ /* 0x000fe80000000800 */
[----:B------:R-:W-:Y:S03]  /*8d10*/  STS [R27+0x2400], R78 ;  /* 0x0024004e1b007388 */ /* 0x000fe60000000800 */
[----:B----4-:R-:W4:Y:S01]  /*8d20*/  @P3 LDC R17, c[0x0][0x2e8] ;  /* 0x0000ba00ff113b82 */ /* 0x010f220000000800 */
[----:B------:R-:W-:Y:S04]  /*8d30*/  STS [R29+0x2000], R72 ;  /* 0x002000481d007388 */ /* 0x000fe80000000800 */
[----:B------:R5:W-:Y:S03]  /*8d40*/  STS [R25+0x2000], R0 ;  /* 0x0020000019007388 */ /* 0x000be60000000800 */
[----:B------:R-:W-:Y:S06]  /*8d50*/  BAR.SYNC.DEFER_BLOCKING 0x0 ;  /* 0x0000000000007b1d */ /* 0x000fec0000010000 */
[----:B------:R-:W3:Y:S01]  /*8d60*/  S2R R10, SR_CTAID.Y ;  /* 0x00000000000a7919 */ /* 0x000ee20000002600 */
[----:B------:R-:W2:Y:S01]  /*8d70*/  S2R R11, SR_CTAID.Z ;  /* 0x00000000000b7919 */ /* 0x000ea20000002700 */
[----:B-----5:R-:W-:Y:S01]  /*8d80*/  MOV R0, 0x7f800000 ;  /* 0x7f80000000007802 */ /* 0x020fe20000000f00 */
[----:B----4-:R-:W-:Y:S01]  /*8d90*/  @P3 FFMA.FTZ R0, R136, R17, R5 ;  /* 0x0000001188003223 */ /* 0x010fe20000010005 */
[----:B------:R-:W-:Y:S01]  /*8da0*/  IMAD R5, R18, UR4, RZ ;  /* 0x0000000412057c24 */ /* 0x000fe2000f8e02ff */
[----:B------:R4:W4:Y:S01]  /*8db0*/  LDS.128 R20, [R206+0x3800] ;  /* 0x00380000ce147984 */ /* 0x0009220000000c00 */
[----:B------:R-:W-:Y:S01]  /*8dc0*/  MOV R17, 0x7f800000 ;  /* 0x7f80000000117802 */ /* 0x000fe20000000f00 */
[----:B-1----:R-:W-:-:S02]  /*8dd0*/  @P1 FFMA.FTZ R17, R133, R16, R6 ;  /* 0x0000001085111223 */ /* 0x002fc40000010006 */
[----:B------:R-:W-:-:S04]  /*8de0*/  SHF.L.U32 R5, R5, 0x7, RZ ;  /* 0x0000000705057819 */ /* 0x000fc800000006ff */
[----:B------:R-:W-:Y:S01]  /*8df0*/  SHF.R.S32.HI R9, RZ, 0x1f, R5 ;  /* 0x0000001fff097819 */ /* 0x000fe20000011405 */
[----:B---3--:R-:W-:Y:S01]  /*8e00*/  IMAD R31, R10, R31, RZ ;  /* 0x0000001f0a1f7224 */ /* 0x008fe200078e02ff */
[----:B------:R-:W-:Y:S01]  /*8e10*/  MOV R10, 0x7f800000 ;  /* 0x7f800000000a7802 */ /* 0x000fe20000000f00 */
[----:B--2---:R-:W-:-:S03]  /*8e20*/  @P4 FFMA.FTZ R10, R135, R8, R24 ;  /* 0x00000008870a4223 */ /* 0x004fc60000010018 */
[----:B------:R-:W-:Y:S02]  /*8e30*/  SEL R31, R31, RZ, !P6 ;  /* 0x000000ff1f1f7207 */ /* 0x000fe40007000000 */
[----:B------:R-:W-:-:S03]  /*8e40*/  ISETP.GE.AND P6, PT, R219, R204, PT ;  /* 0x000000ccdb00720c */ /* 0x000fc60003fc6270 */
[----:B------:R-:W-:Y:S01]  /*8e50*/  IMAD R31, R11, R12, R31 ;  /* 0x0000000c0b1f7224 */ /* 0x000fe200078e021f */
[----:B------:R-:W-:Y:S01]  /*8e60*/  MOV R12, 0x7f800000 ;  /* 0x7f800000000c7802 */ /* 0x000fe20000000f00 */
[----:B------:R-:W-:-:S03]  /*8e70*/  @P2 FFMA.FTZ R12, R134, R13, R7 ;  /* 0x0000000d860c2223 */ /* 0x000fc60000010007 */
[--C-:B------:R-:W-:Y:S02]  /*8e80*/  IADD3 R14, P4, P3, R5, R14, R31.reuse ;  /* 0x0000000e050e7210 */ /* 0x100fe40007b9e01f */
        /* <DEDUP_REMOVED lines=21> */
[C---:B------:R-:W-:Y:S01]  /*8fe0*/  @!P5 IADD3 R25, P1, R24.reuse, R14, RZ ;  /* 0x0000000e1819d210 */ /* 0x040fe20007f3e0ff */
[-C--:B------:R-:W-:Y:S01]  /*8ff0*/  @!P3 IMAD R19, R19, R18.reuse, RZ ;  /* 0x000000121313b224 */ /* 0x080fe200078e02ff */
[----:B------:R-:W2:Y:S01]  /*9000*/  @!P4 LDC.64 R8, c[0x0][0x2b0] ;  /* 0x0000ac00ff08cb82 */ /* 0x000ea20000000a00 */
[----:B------:R-:W-:Y:S01]  /*9010*/  @!P2 IMAD R13, R13, R18, RZ ;  /* 0x000000120d0da224 */ /* 0x000fe200078e02ff */
[----:B------:R-:W-:-:S06]  /*9020*/  @!P5 LEA.HI.X.SX32 R24, R24, R15, 0x1, P1 ;  /* 0x0000000f1818d211 */ /* 0x000fcc00008f0eff */
[----:B------:R-:W3:Y:S01]  /*9030*/  @!P3 LDC.64 R6, c[0x0][0x2b0] ;  /* 0x0000ac00ff06bb82 */ /* 0x000ee20000000a00 */
[----:B-1----:R-:W-:-:S04]  /*9040*/  @!P5 LEA R26, P1, R25, R4, 0x2 ;  /* 0x00000004191ad211 */ /* 0x002fc800078210ff */
[----:B------:R-:W-:Y:S02]  /*9050*/  @!P5 LEA.HI.X R27, R25, R5, R24, 0x2, P1 ;  /* 0x00000005191bd211 */ /* 0x000fe400008f1418 */
[C---:B------:R-:W-:Y:S01]  /*9060*/  @!P4 IADD3 R24, P1, R16.reuse, R14, RZ ;  /* 0x0000000e1018c210 */ /* 0x040fe20007f3e0ff */
[----:B------:R-:W1:Y:S02]  /*9070*/  @!P2 LDC.64 R4, c[0x0][0x2b0] ;  /* 0x0000ac00ff04ab82 */ /* 0x000e640000000a00 */
[----:B------:R1:W-:Y:S01]  /*9080*/  @!P5 STG.E desc[UR16][R26.64], R0 ;  /* 0x000000001a00d986 */ /* 0x0003e2000c101910 */
[----:B------:R-:W-:Y:S02]  /*9090*/  @!P4 LEA.HI.X.SX32 R16, R16, R15, 0x1, P1 ;  /* 0x0000000f1010c211 */ /* 0x000fe400008f0eff */
[----:B--2---:R-:W-:-:S04]  /*90a0*/  @!P4 LEA R28, P1, R24, R8, 0x2 ;  /* 0x00000008181cc211 */ /* 0x004fc800078210ff */
[----:B------:R-:W-:Y:S02]  /*90b0*/  @!P4 LEA.HI.X R29, R24, R9, R16, 0x2, P1 ;  /* 0x00000009181dc211 */ /* 0x000fe400008f1410 */
        /* <DEDUP_REMOVED lines=11> */
.L_x_1217:
[----:B------:R-:W-:Y:S05]  /*9170*/  BSYNC B0 ;  /* 0x0000000000007941 */ /* 0x000fea0003800000 */
.L_x_1216:
[----:B--2---:R1:W2:Y:S01]  /*9180*/  LDS.128 R4, [R206] ;  /* 0x00000000ce047984 */ /* 0x0042a20000000c00 */
[----:B------:R-:W-:Y:S01]  /*9190*/  IADD3 R8, P1, R226, R2, RZ ;  /* 0x00000002e2087210 */ /* 0x000fe20007f3e0ff */
[----:B------:R-:W-:Y:S01]  /*91a0*/  ULDC.64 UR4, c[0x0][0x2a0] ;  /* 0x0000a80000047ab9 */ /* 0x000fe20000000a00 */
[----:B------:R-:W-:Y:S01]  /*91b0*/  SHF.R.S32.HI R0, RZ, 0x1f, R11 ;  /* 0x0000001fff007819 */ /* 0x000fe2000001140b */
[----:B------:R-:W-:Y:S01]  /*91c0*/  BSSY B0, `(.L_x_1218) ;  /* 0x0000016000007945 */ /* 0x000fe20003800000 */
[-C--:B------:R-:W-:Y:S01]  /*91d0*/  ISETP.GE.AND P5, PT, R217, R204.reuse, PT ;  /* 0x000000ccd900720c */ /* 0x080fe20003fa6270 */
[----:B------:R-:W-:Y:S01]  /*91e0*/  IMAD.X R9, R227, 0x1, R3, P1 ;  /* 0x00000001e3097824 */ /* 0x000fe200008e0603 */
[-C--:B------:R-:W-:Y:S01]  /*91f0*/  ISETP.GE.AND P4, PT, R215, R204.reuse, PT ;  /* 0x000000ccd700720c */ /* 0x080fe20003f86270 */
[----:B------:R-:W-:Y:S01]  /*9200*/  IMAD R0, R0, UR4, RZ ;  /* 0x0000000400007c24 */ /* 0x000fe2000f8e02ff */
[-C--:B------:R-:W-:Y:S01]  /*9210*/  ISETP.GE.AND P3, PT, R213, R204.reuse, PT ;  /* 0x000000ccd500720c */ /* 0x080fe20003f66270 */
[----:B------:R-:W-:Y:S01]  /*9220*/  IMAD.WIDE.U32 R8, R11, UR4, R8 ;  /* 0x000000040b087c25 */ /* 0x000fe2000f8e0008 */
[----:B------:R-:W-:-:S02]  /*9230*/  ISETP.GE.AND P2, PT, R211, R204, PT ;  /* 0x000000ccd300720c */ /* 0x000fc40003f46270 */
[----:B------:R-:W-:Y:S01]  /*9240*/  ISETP.GE.AND P1, PT, R209, R204, PT ;  /* 0x000000ccd100720c */ /* 0x000fe20003f26270 */
[----:B------:R-:W-:-:S04]  /*9250*/  IMAD R3, R11, UR5, R0 ;  /* 0x000000050b037c24 */ /* 0x000fc8000f8e0200 */
[----:B------:R-:W-:Y:S01]  /*9260*/  IMAD.IADD R11, R9, 0x1, R3 ;  /* 0x00000001090b7824 */ /* 0x000fe200078e0203 */
[----:B------:R-:W-:Y:S07]  /*9270*/  @P0 BRA `(.L_x_1219) ;  /* 0x0000000000280947 */ /* 0x000fee0003800000 */
        /* <DEDUP_REMOVED lines=10> */
.L_x_1219:
[----:B------:R-:W-:Y:S05]  /*9320*/  BSYNC B0 ;  /* 0x0000000000007941 */ /* 0x000fea0003800000 */
.L_x_1218:
[----:B--23--:R2:W3:Y:S01]  /*9330*/  LDS.128 R4, [R206+0x800] ;  /* 0x00080000ce047984 */ /* 0x00c4e20000000c00 */
[----:B------:R-:W-:Y:S01]  /*9340*/  BSSY B0, `(.L_x_1220) ;  /* 0x0000010000007945 */ /* 0x000fe20003800000 */
[----:B------:R-:W-:-:S03]  /*9350*/  ISETP.GE.AND P0, PT, R207, R204, PT ;  /* 0x000000cccf00720c */ /* 0x000fc60003f06270 */
        /* <DEDUP_REMOVED lines=13> */
[----:B---3--:R3:W-:Y:S02]  /*9430*/  STG.E.128 desc[UR16][R2.64], R4 ;  /* 0x0000000402007986 */ /* 0x0087e4000c101d10 */
.L_x_1221:
[----:B------:R-:W-:Y:S05]  /*9440*/  BSYNC B0 ;  /* 0x0000000000007941 */ /* 0x000fea0003800000 */
.L_x_1220:
[----:B---3--:R3:W1:Y:S01]  /*9450*/  LDS.128 R4, [R206+0x1000] ;  /* 0x00100000ce047984 */ /* 0x0086620000000c00 */
        /* <DEDUP_REMOVED lines=15> */
.L_x_1223:
[----:B------:R-:W-:Y:S05]  /*9550*/  BSYNC B0 ;  /* 0x0000000000007941 */ /* 0x000fea0003800000 */
.L_x_1222:
        /* <DEDUP_REMOVED lines=16> */
.L_x_1225:
[----:B------:R-:W-:Y:S05]  /*9660*/  BSYNC B0 ;  /* 0x0000000000007941 */ /* 0x000fea0003800000 */
.L_x_1224:
        /* <DEDUP_REMOVED lines=16> */
.L_x_1227:
[----:B------:R-:W-:Y:S05]  /*9770*/  BSYNC B0 ;  /* 0x0000000000007941 */ /* 0x000fea0003800000 */
.L_x_1226:
        /* <DEDUP_REMOVED lines=16> */
.L_x_1229:
[----:B------:R-:W-:Y:S05]  /*9880*/  BSYNC B0 ;  /* 0x0000000000007941 */ /* 0x000fea0003800000 */
.L_x_1228:
[----:B-1234-:R-:W1:Y:S01]  /*9890*/  LDS.128 R204, [R206+0x3000] ;  /* 0x00300000cecc7984 */ /* 0x01ee620000000c00 */
        /* <DEDUP_REMOVED lines=15> */
.L_x_1231:
[----:B------:R-:W-:Y:S05]  /*9990*/  BSYNC B0 ;  /* 0x0000000000007941 */ /* 0x000fea0003800000 */
.L_x_1230:
[----:B------:R-:W-:Y:S05]  /*99a0*/  @P0 EXIT ;  /* 0x000000000000094d */ /* 0x000fea0003800000 */
[----:B------:R-:W-:Y:S01]  /*99b0*/  IADD3 R0, P0, R228, 0x70, RZ ;  /* 0x00000070e4007810 */ /* 0x000fe20007f1e0ff */
[----:B------:R-:W-:Y:S01]  /*99c0*/  ULDC.64 UR4, c[0x0][0x298] ;  /* 0x0000a60000047ab9 */ /* 0x000fe20000000a00 */
[----:B------:R-:W-:Y:S01]  /*99d0*/  MOV R5, R11 ;  /* 0x0000000b00057202 */ /* 0x000fe20000000f00 */
[----:B------:R-:W-:Y:S02]  /*99e0*/  IMAD.MOV.U32 R4, RZ, RZ, R8 ;  /* 0x000000ffff047224 */ /* 0x000fe400078e0008 */
[----:B------:R-:W-:Y:S02]  /*99f0*/  IMAD.X R228, RZ, RZ, R229, P0 ;  /* 0x000000ffffe47224 */ /* 0x000fe400000e06e5 */
[----:B------:R-:W-:-:S04]  /*9a00*/  IMAD.WIDE.U32 R4, R0, UR4, R4 ;  /* 0x0000000400047c25 */ /* 0x000fc8000f8e0004 */
[----:B--2---:R-:W-:-:S04]  /*9a10*/  IMAD R3, R228, UR4, RZ ;  /* 0x00000004e4037c24 */ /* 0x004fc8000f8e02ff */
[----:B------:R-:W-:Y:S01]  /*9a20*/  IMAD R3, R0, UR5, R3 ;  /* 0x0000000500037c24 */ /* 0x000fe2000f8e0203 */
[----:B------:R-:W-:Y:S02]  /*9a30*/  ULDC.64 UR4, c[0x0][0x280] ;  /* 0x0000a00000047ab9 */ /* 0x000fe40000000a00 */
[----:B------:R-:W-:Y:S02]  /*9a40*/  LEA R2, P0, R4, UR4, 0x1 ;  /* 0x0000000404027c11 */ /* 0x000fe4000f8008ff */
[----:B------:R-:W-:-:S04]  /*9a50*/  IADD3 R3, R5, R3, RZ ;  /* 0x0000000305037210 */ /* 0x000fc80007ffe0ff */
[----:B------:R-:W-:-:S05]  /*9a60*/  LEA.HI.X R3, R4, UR5, R3, 0x1, P0 ;  /* 0x0000000504037c11 */ /* 0x000fca00080f0c03 */
[----:B------:R-:W-:Y:S01]  /*9a70*/  STG.E.128 desc[UR16][R2.64], R20 ;  /* 0x0000001402007986 */ /* 0x000fe2000c101d10 */
[----:B------:R-:W-:Y:S05]  /*9a80*/  EXIT ;  /* 0x000000000000794d */ /* 0x000fea0003800000 */
.L_x_1206:
[----:B------:R-:W1:Y:S01]  /*9a90*/  LDC.U8 R0, c[0x0][0x3d9] ;  /* 0x0000f640ff007b82 */ /* 0x000e620000000000 */
[----:B------:R-:W-:Y:S01]  /*9aa0*/  ISETP.NE.AND P4, PT, R205, -0x1, PT ;  /* 0xffffffffcd00780c */ /* 0x000fe20003f85270 */
[----:B------:R-:W-:Y:S01]  /*9ab0*/  IMAD.IADD R3, R3, 0x1, -R204 ;  /* 0x0000000103037824 */ /* 0x000fe200078e0acc */
[----:B------:R-:W-:Y:S01]  /*9ac0*/  SHF.R.S32.HI R20, RZ, 0x1f, R141 ;  /* 0x0000001fff147819 */ /* 0x000fe2000001148d */
[----:B------:R-:W-:Y:S01]  /*9ad0*/  ULDC.64 UR4, c[0x0][0x2a0] ;  /* 0x0000a80000047ab9 */ /* 0x000fe20000000a00 */
[----:B------:R-:W-:Y:S01]  /*9ae0*/  LOP3.LUT P6, RZ, R141, 0x7, RZ, 0xc0, !PT ;  /* 0x000000078dff7812 */ /* 0x000fe200078cc0ff */
[----:B------:R-:W-:Y:S01]  /*9af0*/  BSSY B0, `(.L_x_1232) ;  /* 0x0000046000007945 */ /* 0x000fe20003800000 */
[----:B------:R-:W-:Y:S01]  /*9b00*/  LEA.HI R20, R20, R141, RZ, 0x3 ;  /* 0x0000008d14147211 */ /* 0x000fe200078f18ff */
[----:B------:R-:W2:Y:S03]  /*9b10*/  LDC.U8 R2, c[0x0][0x3d8] ;  /* 0x0000f600ff027b82 */ /* 0x000ea60000000000 */
[----:B------:R-:W-:-:S02]  /*9b20*/  LOP3.LUT R8, R20, 0x1ffffff8, RZ, 0xc0, !PT ;  /* 0x1ffffff814087812 */ /* 0x000fc400078ec0ff */
[----:B------:R-:W-:Y:S02]  /*9b30*/  SHF.R.S32.HI R20, RZ, 0x3, R20 ;  /* 0x00000003ff147819 */ /* 0x000fe40000011414 */
[----:B------:R-:W-:Y:S01]  /*9b40*/  @!P4 SHF.R.S32.HI R5, RZ, 0x1f, R16 ;  /* 0x0000001fff05c819 */ /* 0x000fe20000011410 */
[----:B------:R-:W3:Y:S01]  /*9b50*/  @!P4 LDC.64 R6, c[0x0][0x290] ;  /* 0x0000a400ff06cb82 */ /* 0x000ee20000000a00 */
[----:B------:R-:W-:Y:S01]  /*9b60*/  IMAD.IADD R8, R141, 0x1, -R8 ;  /* 0x000000018d087824 */ /* 0x000fe200078e0a08 */
[--C-:B------:R-:W-:Y:S02]  /*9b70*/  SHF.R.S32.HI R21, RZ, 0x1f, R20.reuse ;  /* 0x0000001fff157819 */ /* 0x100fe40000011414 */
[----:B------:R-:W-:Y:S01]  /*9b80*/  ISETP.GE.OR P5, PT, R20, R3, P6 ;  /* 0x000000031400720c */ /* 0x000fe200037a6670 */
[----:B------:R-:W-:Y:S02]  /*9b90*/  IMAD.SHL.U32 R17, R8, 0x8, RZ ;  /* 0x0000000808117824 */ /* 0x000fe400078e00ff */
[----:B------:R-:W-:Y:S01]  /*9ba0*/  VIADD R8, R20, 0x10 ;  /* 0x0000001014087836 */ /* 0x000fe20000000000 */
[----:B-1----:R-:W-:Y:S01]  /*9bb0*/  ISETP.NE.AND P0, PT, R0, RZ, PT ;  /* 0x000000ff0000720c */ /* 0x002fe20003f05270 */
[----:B------:R-:W1:Y:S01]  /*9bc0*/  @P4 LDC.64 R10, c[0x0][0x298] ;  /* 0x0000a600ff0a4b82 */ /* 0x000e620000000a00 */
[----:B------:R-:W-:Y:S01]  /*9bd0*/  IMAD.WIDE R24, R229, 0x80, R20 ;  /* 0x00000080e5187825 */ /* 0x000fe200078e0214 */
[----:B--2---:R-:W-:-:S02]  /*9be0*/  ISETP.NE.AND P3, PT, R2, RZ, PT ;  /* 0x000000ff0200720c */ /* 0x004fc40003f65270 */
[----:B------:R-:W-:Y:S02]  /*9bf0*/  ISETP.NE.AND P1, PT, R2, RZ, !P0 ;  /* 0x000000ff0200720c */ /* 0x000fe40004725270 */
[----:B------:R-:W-:-:S06]  /*9c00*/  ISETP.NE.OR P3, PT, R0, RZ, !P3 ;  /* 0x000000ff0000720c */ /* 0x000fcc0005f65670 */
[----:B------:R-:W2:Y:S01]  /*9c10*/  @!P0 LDC R13, c[0x0][0x270] ;  /* 0x00009c00ff0d8b82 */ /* 0x000ea20000000800 */
[-C--:B---3--:R-:W-:Y:S01]  /*9c20*/  @!P4 IMAD R2, R5, R6.reuse, RZ ;  /* 0x000000060502c224 */ /* 0x088fe200078e02ff */
[----:B------:R-:W-:Y:S01]  /*9c30*/  ISETP.NE.OR P2, PT, R205, -0x1, P3 ;  /* 0xffffffffcd00780c */ /* 0x000fe20001f45670 */
[----:B------:R-:W-:Y:S01]  /*9c40*/  @!P4 IMAD.WIDE.U32 R22, R16, R6, RZ ;  /* 0x000000061016c225 */ /* 0x000fe200078e00ff */
[----:B------:R-:W-:-:S04]  /*9c50*/  IADD3 R6, R20, 0x20, RZ ;  /* 0x0000002014067810 */ /* 0x000fc80007ffe0ff */
[----:B------:R-:W3:Y:S01]  /*9c60*/  @!P0 LDC R0, c[0x0][0x2c4] ;  /* 0x0000b100ff008b82 */ /* 0x000ee20000000800 */
[----:B------:R-:W-:Y:S02]  /*9c70*/  @!P4 IMAD R7, R16, R7, R2 ;  /* 0x000000071007c224 */ /* 0x000fe400078e0202 */
[----:B-1----:R-:W-:-:S05]  /*9c80*/  @P4 IMAD.WIDE.U32 R18, R205, R10, RZ ;  /* 0x0000000acd124225 */ /* 0x002fca00078e00ff */
[----:B------:R-:W1:Y:S01]  /*9c90*/  @!P3 LDC R15, c[0x0][0x2c4] ;  /* 0x0000b100ff0fbb82 */ /* 0x000e620000000800 */
[----:B------:R-:W-:Y:S01]  /*9ca0*/  @P4 IMAD R2, R205, R11, R19 ;  /* 0x0000000bcd024224 */ /* 0x000fe200078e0213 */
[----:B------:R-:W-:Y:S01]  /*9cb0*/  CS2R R10, SRZ ;  /* 0x00000000000a7805 */ /* 0x000fe2000001ff00 */
[----:B------:R-:W-:Y:S02]  /*9cc0*/  @!P4 IMAD.IADD R2, R23, 0x1, R7 ;  /* 0x000000011702c824 */ /* 0x000fe400078e0207 */
[----:B------:R-:W-:-:S03]  /*9cd0*/  @!P4 IMAD.MOV.U32 R18, RZ, RZ, R22 ;  /* 0x000000ffff12c224 */ /* 0x000fc600078e0016 */
[----:B------:R-:W4:Y:S08]  /*9ce0*/  @P0 LDC.64 R4, c[0x0][0x2c0] ;  /* 0x0000b000ff040b82 */ /* 0x000f300000000a00 */
[----:B---3--:R-:W2:Y:S01]  /*9cf0*/  @P1 LDC R0, c[0x0][0x2e4] ;  /* 0x0000b900ff001b82 */ /* 0x008ea20000000800 */
[----:B------:R-:W-:-:S04]  /*9d00*/  IADD3 R22, P1, R17, R18, RZ ;  /* 0x0000001211167210 */ /* 0x000fc80007f3e0ff */
[----:B------:R-:W-:Y:S02]  /*9d10*/  LEA.HI.X.SX32 R23, R17, R2, 0x1, P1 ;  /* 0x0000000211177211 */ /* 0x000fe400008f0eff */
[----:B------:R-:W-:Y:S01]  /*9d20*/  SHF.R.S32.HI R2, RZ, 0x1f, R9 ;  /* 0x0000001fff027819 */ /* 0x000fe20000011409 */
[----:B------:R-:W3:Y:S01]  /*9d30*/  @P0 LDC R7, c[0x0][0x2c0] ;  /* 0x0000b000ff070b82 */ /* 0x000ee20000000800 */
[----:B------:R-:W-:Y:S01]  /*9d40*/  ISETP.GE.AND P1, PT, R20, R3, PT ;  /* 0x000000031400720c */ /* 0x000fe20003f26270 */
[----:B-1----:R-:W-:Y:S01]  /*9d50*/  @!P2 IMAD R205, R16, R15, RZ ;  /* 0x0000000f10cda224 */ /* 0x002fe200078e02ff */
[----:B------:R-:W-:Y:S01]  /*9d60*/  ISETP.GE.AND P2, PT, R8, R3, PT ;  /* 0x000000030800720c */ /* 0x000fe20003f46270 */
[----:B------:R-:W-:Y:S02]  /*9d70*/  @P0 IMAD.MOV.U32 R15, RZ, RZ, 0x1 ;  /* 0x00000001ff0f0424 */ /* 0x000fe400078e00ff */
[----:B------:R-:W-:Y:S01]  /*9d80*/  IMAD R2, R2, UR4, RZ ;  /* 0x0000000402027c24 */ /* 0x000fe2000f8e02ff */
[----:B------:R-:W-:Y:S01]  /*9d90*/  @!P3 SHF.R.S32.HI R11, RZ, 0x1f, R205 ;  /* 0x0000001fff0bb819 */ /* 0x000fe200000114cd */
[----:B----4-:R-:W-:Y:S01]  /*9da0*/  @P0 IMAD R4, R5, R4, RZ ;  /* 0x0000000405040224 */ /* 0x010fe200078e02ff */
[----:B------:R-:W-:Y:S01]  /*9db0*/  @!P3 MOV R10, R205 ;  /* 0x000000cd000ab202 */ /* 0x000fe20000000f00 */
[----:B------:R-:W-:-:S02]  /*9dc0*/  IMAD R27, R9, UR5, R2 ;  /* 0x00000005091b7c24 */ /* 0x000fc4000f8e0202 */
[----:B------:R-:W-:Y:S02]  /*9dd0*/  VIADD R2, R20, 0x30 ;  /* 0x0000003014027836 */ /* 0x000fe40000000000 */
[----:B------:R-:W-:-:S03]  /*9de0*/  IMAD.WIDE.U32 R22, R9, UR4, R22 ;  /* 0x0000000409167c25 */ /* 0x000fc6000f8e0016 */
[----:B------:R-:W-:Y:S01]  /*9df0*/  ISETP.GE.AND P4, PT, R2, R3, PT ;  /* 0x000000030200720c */ /* 0x000fe20003f86270 */
[----:B--2---:R-:W-:Y:S02]  /*9e00*/  @!P0 IMAD R15, R0, R13, RZ ;  /* 0x0000000d000f8224 */ /* 0x004fe400078e02ff */
[----:B------:R-:W-:Y:S02]  /*9e10*/  @!P0 IMAD.MOV.U32 R4, RZ, RZ, R0 ;  /* 0x000000ffff048224 */ /* 0x000fe400078e0000 */
[----:B------:R-:W-:Y:S01]  /*9e20*/  IMAD R5, R16, R15, RZ ;  /* 0x0000000f10057224 */ /* 0x000fe200078e02ff */
[C---:B------:R-:W-:Y:S01]  /*9e30*/  IADD3 R16, R20.reuse, 0x50, RZ ;  /* 0x0000005014107810 */ /* 0x040fe20007ffe0ff */
[----:B------:R-:W-:Y:S02]  /*9e40*/  VIADD R0, R20, 0x40 ;  /* 0x0000004014007836 */ /* 0x000fe40000000000 */
[----:B------:R-:W-:Y:S01]  /*9e50*/  @!P0 IMAD.MOV.U32 R7, RZ, RZ, 0x1 ;  /* 0x00000001ff078424 */ /* 0x000fe200078e00ff */
[----:B------:R-:W-:Y:S01]  /*9e60*/  SEL R5, R5, RZ, P3 ;  /* 0x000000ff05057207 */ /* 0x000fe20001800000 */
[----:B------:R-:W-:Y:S01]  /*9e70*/  IMAD.IADD R27, R27, 0x1, R23 ;  /* 0x000000011b1b7824 */ /* 0x000fe200078e0217 */
[----:B------:R-:W-:-:S02]  /*9e80*/  ISETP.GE.AND P0, PT, R6, R3, PT ;  /* 0x000000030600720c */ /* 0x000fc40003f06270 */
[----:B------:R-:W-:Y:S01]  /*9e90*/  ISETP.GE.AND P3, PT, R0, R3, PT ;  /* 0x000000030000720c */ /* 0x000fe20003f66270 */
[----:B---3--:R-:W-:-:S12]  /*9ea0*/  @P1 BRA `(.L_x_1233) ;  /* 0x0000000000281947 */ /* 0x008fd80003800000 */
        /* <DEDUP_REMOVED lines=10> */
.L_x_1233:
[----:B------:R-:W-:Y:S05]  /*9f50*/  BSYNC B0 ;  /* 0x0000000000007941 */ /* 0x000fea0003800000 */
.L_x_1232:
[----:B------:R-:W-:Y:S01]  /*9f60*/  BSSY B0, `(.L_x_1234) ;  /* 0x0000011000007945 */ /* 0x000fe20003800000 */
[----:B------:R-:W-:Y:S02]  /*9f70*/  ISETP.GE.AND P1, PT, R16, R3, PT ;  /* 0x000000031000720c */ /* 0x000fe40003f26270 */
[----:B------:R-:W-:Y:S01]  /*9f80*/  IADD3 R14, R20, 0x60, RZ ;  /* 0x00000060140e7810 */ /* 0x000fe20007ffe0ff */
[----:B------:R-:W-:Y:S05]  /*9f90*/  @P2 BRA `(.L_x_1235) ;  /* 0x0000000000342947 */ /* 0x000fea0003800000 */
        /* <DEDUP_REMOVED lines=13> */
.L_x_1235:
[----:B------:R-:W-:Y:S05]  /*a070*/  BSYNC B0 ;  /* 0x0000000000007941 */ /* 0x000fea0003800000 */
.L_x_1234:
[----:B------:R-:W-:Y:S01]  /*a080*/  BSSY B0, `(.L_x_1236) ;  /* 0x0000011000007945 */ /* 0x000fe20003800000 */
[----:B------:R-:W-:Y:S02]  /*a090*/  ISETP.GE.AND P2, PT, R14, R3, PT ;  /* 0x000000030e00720c */ /* 0x000fe40003f46270 */
[----:B------:R-:W-:Y:S01]  /*a0a0*/  IADD3 R12, R20, 0x70, RZ ;  /* 0x00000070140c7810 */ /* 0x000fe20007ffe0ff */
[----:B------:R-:W-:Y:S05]  /*a0b0*/  @P0 BRA `(.L_x_1237) ;  /* 0x0000000000340947 */ /* 0x000fea0003800000 */
[----:B-1----:R-:W-:Y:S01]  /*a0c0*/  IADD3 R18, P0, R24, 0x20, RZ ;  /* 0x0000002018127810 */ /* 0x002fe20007f1e0ff */
[----:B------:R-:W-:Y:S01]  /*a0d0*/  ULDC.64 UR4, c[0x0][0x298] ;  /* 0x0000a60000047ab9 */ /* 0x000fe20000000a00 */
[----:B--2---:R-:W-:Y:S01]  /*a0e0*/  MOV R29, R27 ;  /* 0x0000001b001d7202 */ /* 0x004fe20000000f00 */
        /* <DEDUP_REMOVED lines=10> */
.L_x_1237:
[----:B------:R-:W-:Y:S05]  /*a190*/  BSYNC B0 ;  /* 0x0000000000007941 */ /* 0x000fea0003800000 */
.L_x_1236:
[----:B------:R-:W-:Y:S01]  /*a1a0*/  BSSY B0, `(.L_x_1238) ;  /* 0x0000010000007945 */ /* 0x000fe20003800000 */
[----:B------:R-:W-:-:S03]  /*a1b0*/  ISETP.GE.AND P0, PT, R12, R3, PT ;  /* 0x000000030c00720c */ /* 0x000fc60003f06270 */
[----:B------:R-:W-:Y:S10]  /*a1c0*/  @P4 BRA `(.L_x_1239) ;  /* 0x0000000000344947 */ /* 0x000ff40003800000 */
[----:B-1-3--:R-:W-:Y:S01]  /*a1d0*/  IADD3 R18, P4, R24, 0x30, RZ ;  /* 0x0000003018127810 */ /* 0x00afe20007f9e0ff */
        /* <DEDUP_REMOVED lines=12> */
.L_x_1239:
[----:B------:R-:W-:Y:S05]  /*a2a0*/  BSYNC B0 ;  /* 0x0000000000007941 */ /* 0x000fea0003800000 */
.L_x_1238:
[----:B------:R-:W-:Y:S01]  /*a2b0*/  BSSY B0, `(.L_x_1240) ;  /* 0x0000010000007945 */ /* 0x000fe20003800000 */
[----:B------:R-:W-:-:S03]  /*a2c0*/  ISETP.GE.OR P4, PT, R8, R3, P6 ;  /* 0x000000030800720c */ /* 0x000fc60003786670 */
[----:B------:R-:W-:Y:S10]  /*a2d0*/  @P3 BRA `(.L_x_1241) ;  /* 0x0000000000343947 */ /* 0x000ff40003800000 */
[----:B-1-34-:R-:W-:Y:S01]  /*a2e0*/  IADD3 R18, P3, R24, 0x40, RZ ;  /* 0x0000004018127810 */ /* 0x01afe20007f7e0ff */
        /* <DEDUP_REMOVED lines=12> */
.L_x_1241:
[----:B------:R-:W-:Y:S05]  /*a3b0*/  BSYNC B0 ;  /* 0x0000000000007941 */ /* 0x000fea0003800000 */
.L_x_1240:
[----:B------:R-:W-:Y:S01]  /*a3c0*/  BSSY B0, `(.L_x_1242) ;  /* 0x0000012000007945 */ /* 0x000fe20003800000 */
[----:B------:R-:W-:Y:S01]  /*a3d0*/  ISETP.GE.OR P3, PT, R6, R3, P6 ;  /* 0x000000030600720c */ /* 0x000fe20003766670 */
[----:B------:R-:W-:Y:S02]  /*a3e0*/  IMAD R5, R9, R4, R5 ;  /* 0x0000000409057224 */ /* 0x000fe400078e0205 */
[----:B------:R-:W-:Y:S01]  /*a3f0*/  IMAD R204, R204, R7, RZ ;  /* 0x00000007cccc7224 */ /* 0x000fe200078e02ff */
[----:B------:R-:W-:Y:S09]  /*a400*/  @P1 BRA `(.L_x_1243) ;  /* 0x0000000000341947 */ /* 0x000ff20003800000 */
[----:B------:R-:W-:Y:S01]  /*a410*/  IADD3 R9, P1, R24, 0x50, RZ ;  /* 0x0000005018097810 */ /* 0x000fe20007f3e0ff */
[----:B------:R-:W-:Y:S01]  /*a420*/  ULDC.64 UR4, c[0x0][0x298] ;  /* 0x0000a60000047ab9 */ /* 0x000fe20000000a00 */
[----:B-1-34-:R-:W-:Y:S01]  /*a430*/  MOV R19, R27 ;  /* 0x0000001b00137202 */ /* 0x01afe20000000f00 */
[----:B------:R-:W-:Y:S02]  /*a440*/  IMAD.MOV.U32 R18, RZ, RZ, R22 ;  /* 0x000000ffff127224 */ /* 0x000fe400078e0016 */
[----:B------:R-:W-:Y:S02]  /*a450*/  IMAD.X R4, RZ, RZ, R25, P1 ;  /* 0x000000ffff047224 */ /* 0x000fe400008e0619 */
[----:B------:R-:W-:-:S04]  /*a460*/  IMAD.WIDE.U32 R18, R9, UR4, R18 ;  /* 0x0000000409127c25 */ /* 0x000fc8000f8e0012 */
[----:B------:R-:W-:-:S04]  /*a470*/  IMAD R4, R4, UR4, RZ ;  /* 0x0000000404047c24 */ /* 0x000fc8000f8e02ff */
[----:B------:R-:W-:Y:S01]  /*a480*/  IMAD R4, R9, UR5, R4 ;  /* 0x0000000509047c24 */ /* 0x000fe2000f8e0204 */
[----:B------:R-:W-:Y:S02]  /*a490*/  ULDC.64 UR4, c[0x0][0x280] ;  /* 0x0000a00000047ab9 */ /* 0x000fe40000000a00 */
[----:B--2---:R-:W-:Y:S02]  /*a4a0*/  LEA R28, P1, R18, UR4, 0x1 ;  /* 0x00000004121c7c11 */ /* 0x004fe4000f8208ff */
[----:B------:R-:W-:-:S04]  /*a4b0*/  IADD3 R4, R4, R19, RZ ;  /* 0x0000001304047210 */ /* 0x000fc80007ffe0ff */
[----:B------:R-:W-:-:S05]  /*a4c0*/  LEA.HI.X R29, R18, UR5, R4, 0x1, P1 ;  /* 0x00000005121d7c11 */ /* 0x000fca00088f0c04 */
[----:B------:R1:W-:Y:S02]  /*a4d0*/  STG.E.128 desc[UR16][R28.64], RZ ;  /* 0x000000ff1c007986 */ /* 0x0003e4000c101d10 */
.L_x_1243:
[----:B------:R-:W-:Y:S05]  /*a4e0*/  BSYNC B0 ;  /* 0x0000000000007941 */ /* 0x000fea0003800000 */
.L_x_1242:
[----:B------:R-:W-:Y:S04]  /*a4f0*/  BSSY B0, `(.L_x_1244) ;  /* 0x000000f000007945 */ /* 0x000fe80003800000 */
[----:B------:R-:W-:Y:S05]  /*a500*/  @P2 BRA `(.L_x_1245) ;  /* 0x0000000000342947 */ /* 0x000fea0003800000 */
        /* <DEDUP_REMOVED lines=13> */
.L_x_1245:
[----:B------:R-:W-:Y:S05]  /*a5e0*/  BSYNC B0 ;  /* 0x0000000000007941 */ /* 0x000fea0003800000 */
.L_x_1244:
[----:B------:R-:W-:Y:S01]  /*a5f0*/  BSSY B0, `(.L_x_1246) ;  /* 0x0000011000007945 */ /* 0x000fe20003800000 */
[--C-:B------:R-:W-:Y:S02]  /*a600*/  IADD3 R4, P2, P1, R204, R10, R5.reuse ;  /* 0x0000000acc047210 */ /* 0x100fe4000795e005 */
[----:B------:R-:W-:Y:S02]  /*a610*/  SHF.R.S32.HI R9, RZ, 0x1f, R204 ;  /* 0x0000001fff097819 */ /* 0x000fe400000114cc */
[----:B------:R-:W-:Y:S01]  /*a620*/  SHF.R.S32.HI R13, RZ, 0x1f, R5 ;  /* 0x0000001fff0d7819 */ /* 0x000fe20000011405 */
[----:B------:R-:W-:Y:S08]  /*a630*/  @P0 BRA `(.L_x_1247) ;  /* 0x0000000000300947 */ /* 0x000ff00003800000 */
[----:B------:R-:W-:Y:S01]  /*a640*/  IADD3 R5, P0, R24, 0x70, RZ ;  /* 0x0000007018057810 */ /* 0x000fe20007f1e0ff */
[----:B------:R-:W-:Y:S01]  /*a650*/  ULDC.64 UR4, c[0x0][0x298] ;  /* 0x0000a60000047ab9 */ /* 0x000fe20000000a00 */
[----:B------:R-:W-:Y:S02]  /*a660*/  MOV R23, R27 ;  /* 0x0000001b00177202 */ /* 0x000fe40000000f00 */
[----:B-1-34-:R-:W-:Y:S01]  /*a670*/  IADD3.X R18, RZ, R25, RZ, P0, !PT ;  /* 0x00000019ff127210 */ /* 0x01afe200007fe4ff */
        /* <DEDUP_REMOVED lines=8> */
.L_x_1247:
[----:B------:R-:W-:Y:S05]  /*a700*/  BSYNC B0 ;  /* 0x0000000000007941 */ /* 0x000fea0003800000 */
.L_x_1246:
[----:B------:R-:W-:Y:S01]  /*a710*/  BSSY B0, `(.L_x_1248) ;  /* 0x000000b000007945 */ /* 0x000fe20003800000 */
[----:B------:R-:W-:-:S03]  /*a720*/  IADD3.X R9, R9, R11, R13, P2, P1 ;  /* 0x0000000b09097210 */ /* 0x000fc600017e240d */
[----:B------:R-:W-:Y:S05]  /*a730*/  @P5 BRA `(.L_x_1249) ;  /* 0x0000000000205947 */ /* 0x000fea0003800000 */
[----:B------:R-:W-:Y:S01]  /*a740*/  IMAD R5, R20, R7, RZ ;  /* 0x0000000714057224 */ /* 0x000fe200078e02ff */
[----:B------:R-:W-:-:S04]  /*a750*/  ULDC.64 UR4, c[0x0][0x2b0] ;  /* 0x0000ac0000047ab9 */ /* 0x000fc80000000a00 */
[----:B------:R-:W-:-:S04]  /*a760*/  IADD3 R10, P0, R5, R4, RZ ;  /* 0x00000004050a7210 */ /* 0x000fc80007f1e0ff */
[----:B------:R-:W-:Y:S02]  /*a770*/  LEA.HI.X.SX32 R5, R5, R9, 0x1, P0 ;  /* 0x0000000905057211 */ /* 0x000fe400000f0eff */
[----:B-1-34-:R-:W-:-:S04]  /*a780*/  LEA R18, P0, R10, UR4, 0x2 ;  /* 0x000000040a127c11 */ /* 0x01afc8000f8010ff */
[----:B------:R-:W-:Y:S01]  /*a790*/  LEA.HI.X R19, R10, UR5, R5, 0x2, P0 ;  /* 0x000000050a137c11 */ /* 0x000fe200080f1405 */
[----:B------:R-:W-:-:S05]  /*a7a0*/  IMAD.MOV.U32 R5, RZ, RZ, 0x7f800000 ;  /* 0x7f800000ff057424 */ /* 0x000fca00078e00ff */
[----:B------:R1:W-:Y:S03]  /*a7b0*/  STG.E desc[UR16][R18.64], R5 ;  /* 0x0000000512007986 */ /* 0x0003e6000c101910 */
.L_x_1249:
[----:B------:R-:W-:Y:S05]  /*a7c0*/  BSYNC B0 ;  /* 0x0000000000007941 */ /* 0x000fea0003800000 */
.L_x_1248:
        /* <DEDUP_REMOVED lines=8> */
[----:B------:R-:W-:-:S04]  /*a850*/  ULDC.64 UR4, c[0x0][0x2b0] ;  /* 0x0000ac0000047ab9 */ /* 0x000fc80000000a00 */
[----:B------:R-:W-:-:S04]  /*a860*/  IADD3 R8, P4, R3, R4, RZ ;  /* 0x0000000403087210 */ /* 0x000fc80007f9e0ff */
[----:B------:R-:W-:Y:S02]  /*a870*/  LEA.HI.X.SX32 R3, R3, R9, 0x1, P4 ;  /* 0x0000000903037211 */ /* 0x000fe400020f0eff */
[----:B------:R-:W-:-:S04]  /*a880*/  LEA R10, P4, R8, UR4, 0x2 ;  /* 0x00000004080a7c11 */ /* 0x000fc8000f8810ff */
[----:B------:R-:W-:Y:S01]  /*a890*/  LEA.HI.X R11, R8, UR5, R3, 0x2, P4 ;  /* 0x00000005080b7c11 */ /* 0x000fe2000a0f1403 */
[----:B------:R-:W-:-:S05]  /*a8a0*/  IMAD.MOV.U32 R3, RZ, RZ, 0x7f800000 ;  /* 0x7f800000ff037424 */ /* 0x000fca00078e00ff */
[----:B------:R1:W-:Y:S03]  /*a8b0*/  STG.E desc[UR16][R10.64], R3 ;  /* 0x000000030a007986 */ /* 0x0003e6000c101910 */
.L_x_1251:
[----:B------:R-:W-:Y:S05]  /*a8c0*/  BSYNC B0 ;  /* 0x0000000000007941 */ /* 0x000fea0003800000 */
.L_x_1250:
        /* <DEDUP_REMOVED lines=10> */
.L_x_1253:
[----:B------:R-:W-:Y:S05]  /*a970*/  BSYNC B0 ;  /* 0x0000000000007941 */ /* 0x000fea0003800000 */
.L_x_1252:
[----:B------:R-:W-:Y:S04]  /*a980*/  BSSY B0, `(.L_x_1254) ;  /* 0x000000a000007945 */ /* 0x000fe80003800000 */
[----:B------:R-:W-:Y:S05]  /*a990*/  @P5 BRA `(.L_x_1255) ;  /* 0x0000000000205947 */ /* 0x000fea0003800000 */
[----:B------:R-:W-:Y:S01]  /*a9a0*/  IMAD R2, R2, R7, RZ ;  /* 0x0000000702027224 */ /* 0x000fe200078e02ff */
[----:B------:R-:W-:-:S04]  /*a9b0*/  ULDC.64 UR4, c[0x0][0x2b0] ;  /* 0x0000ac0000047ab9 */ /* 0x000fc80000000a00 */
[----:B-1----:R-:W-:-:S04]  /*a9c0*/  IADD3 R3, P3, R2, R4, RZ ;  /* 0x0000000402037210 */ /* 0x002fc80007f7e0ff */
[----:B------:R-:W-:Y:S02]  /*a9d0*/  LEA.HI.X.SX32 R2, R2, R9, 0x1, P3 ;  /* 0x0000000902027211 */ /* 0x000fe400018f0eff */
[----:B------:R-:W-:-:S04]  /*a9e0*/  LEA R10, P3, R3, UR4, 0x2 ;  /* 0x00000004030a7c11 */ /* 0x000fc8000f8610ff */
[----:B------:R-:W-:Y:S01]  /*a9f0*/  LEA.HI.X R11, R3, UR5, R2, 0x2, P3 ;  /* 0x00000005030b7c11 */ /* 0x000fe200098f1402 */
[----:B------:R-:W-:-:S05]  /*aa00*/  IMAD.MOV.U32 R3, RZ, RZ, 0x7f800000 ;  /* 0x7f800000ff037424 */ /* 0x000fca00078e00ff */
[----:B------:R1:W-:Y:S03]  /*aa10*/  STG.E desc[UR16][R10.64], R3 ;  /* 0x000000030a007986 */ /* 0x0003e6000c101910 */
.L_x_1255:
[----:B------:R-:W-:Y:S05]  /*aa20*/  BSYNC B0 ;  /* 0x0000000000007941 */ /* 0x000fea0003800000 */
.L_x_1254:
        /* <DEDUP_REMOVED lines=10> */
.L_x_1257:
[----:B------:R-:W-:Y:S05]  /*aad0*/  BSYNC B0 ;  /* 0x0000000000007941 */ /* 0x000fea0003800000 */
.L_x_1256:
        /* <DEDUP_REMOVED lines=10> */
.L_x_1259:
[----:B------:R-:W-:Y:S05]  /*ab80*/  BSYNC B0 ;  /* 0x0000000000007941 */ /* 0x000fea0003800000 */
.L_x_1258:
        /* <DEDUP_REMOVED lines=10> */
.L_x_1261:
[----:B------:R-:W-:Y:S05]  /*ac30*/  BSYNC B0 ;  /* 0x0000000000007941 */ /* 0x000fea0003800000 */
.L_x_1260:
        /* <DEDUP_REMOVED lines=10> */
.L_x_1262:
        /* <DEDUP_REMOVED lines=10> */
.L_x_2585:


//--------------------- .text._ZN5flash16flash_fwd_kernelI23Flash_fwd_kernel_traitsILi64ELi128ELi64ELi4ELb0ELb0EN7cutlass6half_tE19Flash_kernel_traitsILi64ELi128ELi64ELi4ES3_EELb1ELb0ELb0ELb0ELb0ELb0ELb0ELb0EEEvNS_16Flash_fwd_paramsE --------------------------
	.section	.text._ZN5flash16flash_fwd_kernelI23Flash_fwd_kernel_traitsILi64ELi128ELi64ELi4ELb0ELb0EN7cutlass6half_tE19Flash_kernel_traitsILi64ELi128ELi64ELi4ES3_EELb1ELb0ELb0ELb0ELb0ELb0ELb0ELb0EEEvNS_16Flash_fwd_paramsE,"ax",@progbits
	.align	128
        .global         _ZN5flash16flash_fwd_kernelI23Flash_fwd_kernel_traitsILi64ELi128ELi64ELi4ELb0ELb0EN7cutlass6half_tE19Flash_kernel_traitsILi64ELi128ELi64ELi4ES3_EELb1ELb0ELb0ELb0ELb0ELb0ELb0ELb0EEEvNS_16Flash_fwd_paramsE
        .type           _ZN5flash16flash_fwd_kernelI23Flash_fwd_kernel_traitsILi64ELi128ELi64ELi4ELb0ELb0EN7cutlass6half_tE19Flash_kernel_traitsILi64ELi128ELi64ELi4ES3_EELb1ELb0ELb0ELb0ELb0ELb0ELb0ELb0EEEvNS_16Flash_fwd_paramsE,@function
        .size           _ZN5flash16flash_fwd_kernelI23Flash_fwd_kernel_traitsILi64ELi128ELi64ELi4ELb0ELb0EN7cutlass6half_tE19Flash_kernel_traitsILi64ELi128ELi64ELi4ES3_EELb1ELb0ELb0ELb0ELb0ELb0ELb0ELb0EEEvNS_16Flash_fwd_paramsE,(.L_x_2586 - _ZN5flash16flash_fwd_kernelI23Flash_fwd_kernel_traitsILi64ELi128ELi64ELi4ELb0ELb0EN7cutlass6half_tE19Flash_kernel_traitsILi64ELi128ELi64ELi4ES3_EELb1ELb0ELb0ELb0ELb0ELb0ELb0ELb0EEEvNS_16Flash_fwd_paramsE)
        .other          _ZN5flash16flash_fwd_kernelI23Flash_fwd_kernel_traitsILi64ELi128ELi64ELi4ELb0ELb0EN7cutlass6half_tE19Flash_kernel_traitsILi64ELi128ELi64ELi4ES3_EELb1ELb0ELb0ELb0ELb0ELb0ELb0ELb0EEEvNS_16Flash_fwd_paramsE,@"STO_CUDA_ENTRY STV_DEFAULT"
_ZN5flash16flash_fwd_kernelI23Flash_fwd_kernel_traitsILi64ELi128ELi64ELi4ELb0ELb0EN7cutlass6half_tE19Flash_kernel_traitsILi64ELi128ELi64ELi4ES3_EELb1ELb0ELb0ELb0ELb0ELb0ELb0ELb0EEEvNS_16Flash_fwd_paramsE:
.text._ZN5flash16flash_fwd_kernelI23Flash_fwd_kernel_traitsILi64ELi128ELi64ELi4ELb0ELb0EN7cutlass6half_tE19Flash_kernel_traitsILi64ELi128ELi64ELi4ES3_EELb1ELb0ELb0ELb0ELb0ELb0ELb0ELb0EEEvNS_16Flash_fwd_paramsE:
        /* <DEDUP_REMOVED lines=43> */
[----:B----4-:R-:W-:Y:S02]  /*02b0*/  IMAD.WIDE R4, R22, 0x4, R12 ;  /* 0x0000000416047825 */ /* 0x010fe400078e020c */
[----:B------:R-:W4:Y:S03]  /*02c0*/  LDC.64 R12, c[0x0][0x2f8] ;  /* 0x0000be00ff0c7b82 */ /* 0x000f260000000a00 */
[----:B------:R-:W2:Y:S04]  /*02d0*/  @P0 LDG.E R26, desc[UR20][R4.64] ;  /* 0x00000014041a0981 */ /* 0x000ea8000c1e1900 */
[----:B------:R-:W2:Y:S01]  /*02e0*/  @P0 LDG.E R0, desc[UR20][R4.64+0x4] ;  /* 0x0000041404000981 */ /* 0x000ea2000c1e1900 */
[----:B---3--:R-:W3:Y:S01]  /*02f0*/  @P1 LDC.64 R2, c[0x0][0x300] ;  /* 0x0000c000ff021b82 */ /* 0x008ee20000000a00 */
[----:B------:R-:W-:Y:S01]  /*0300*/  SHF.R.S32.HI R24, RZ, 0x1f, R153 ;  /* 0x0000001fff187819 */ /* 0x000fe20000011499 */
[----:B------:R-:W-:Y:S01]  /*0310*/  IMAD.MOV.U32 R10, RZ, RZ, RZ ;  /* 0x000000ffff0a7224 */ /* 0x000fe200078e00ff */
[----:B------:R-:W-:-:S02]  /*0320*/  ISETP.NE.AND P3, PT, R14, RZ, PT ;  /* 0x000000ff0e00720c */ /* 0x000fc40003f65270 */
[----:B------:R-:W-:Y:S02]  /*0330*/  LEA.HI R152, R24, R153, RZ, 0x5 ;  /* 0x0000009918987211 */ /* 0x000fe400078f28ff */
[----:B-1----:R-:W-:-:S04]  /*0340*/  ISETP.EQ.U32.AND P2, PT, R6, RZ, PT ;  /* 0x000000ff0600720c */ /* 0x002fc80003f42070 */
[----:B------:R-:W-:Y:S01]  /*0350*/  ISETP.EQ.OR.EX P2, PT, R7, RZ, !P3, P2 ;  /* 0x000000ff0700720c */ /* 0x000fe20005f42720 */
[----:B---3--:R-:W-:-:S05]  /*0360*/  @P1 IMAD.WIDE R2, R22, 0x4, R2 ;  /* 0x0000000416021825 */ /* 0x008fca00078e0202 */
[----:B------:R1:W5:Y:S01]  /*0370*/  @P1 LDG.E R10, desc[UR20][R2.64] ;  /* 0x00000014020a1981 */ /* 0x000362000c1e1900 */
[----:B------:R-:W-:Y:S02]  /*0380*/  IMAD.MOV.U32 R11, RZ, RZ, -0x1 ;  /* 0xffffffffff0b7424 */ /* 0x000fe400078e00ff */
[----:B----4-:R-:W-:-:S05]  /*0390*/  IMAD.WIDE R12, R22, 0x4, R12 ;  /* 0x00000004160c7825 */ /* 0x010fca00078e020c */
[----:B------:R3:W5:Y:S01]  /*03a0*/  @!P2 LDG.E R11, desc[UR20][R12.64] ;  /* 0x000000140c0ba981 */ /* 0x000762000c1e1900 */
[----:B-1----:R-:W-:-:S05]  /*03b0*/  LOP3.LUT R2, R152, 0xffffffe0, RZ, 0xc0, !PT ;  /* 0xffffffe098027812 */ /* 0x002fca00078ec0ff */
[----:B------:R-:W-:-:S05]  /*03c0*/  IMAD.IADD R15, R153, 0x1, -R2 ;  /* 0x00000001990f7824 */ /* 0x000fca00078e0a02 */
[----:B------:R-:W-:Y:S01]  /*03d0*/  SHF.R.S32.HI R2, RZ, 0x1f, R15 ;  /* 0x0000001fff027819 */ /* 0x000fe2000001140f */
[----:B--2---:R-:W-:Y:S01]  /*03e0*/  @P0 IMAD.IADD R14, R0, 0x1, -R26 ;  /* 0x00000001000e0824 */ /* 0x004fe200078e0a1a */
[----:B------:R3:W-:Y:S04]  /*03f0*/  STL [R1+0x24], R26 ;  /* 0x0000241a01007387 */ /* 0x0007e80000100800 */
[----:B------:R3:W-:Y:S01]  /*0400*/  STL [R1+0x28], R15 ;  /* 0x0000280f01007387 */ /* 0x0007e20000100800 */
[----:B------:R-:W1:Y:S01]  /*0410*/  @!P0 LDC R14, c[0x0][0x2c4] ;  /* 0x0000b100ff0e8b82 */ /* 0x000e620000000800 */
[----:B------:R-:W-:Y:S01]  /*0420*/  ISETP.NE.U32.AND P0, PT, R6, RZ, PT ;  /* 0x000000ff0600720c */ /* 0x000fe20003f05070 */
[----:B------:R-:W-:-:S03]  /*0430*/  IMAD R0, R22, R18, R27 ;  /* 0x0000001216007224 */ /* 0x000fc600078e021b */
        /* <DEDUP_REMOVED lines=10> */
.L_x_1263:
[----:B------:R-:W2:Y:S02]  /*04e0*/  LDC R4, c[0x0][0x2c8] ;  /* 0x0000b200ff047b82 */ /* 0x000ea40000000800 */
.L_x_1264:
[----:B------:R-:W3:Y:S02]  /*04f0*/  LDC.64 R2, c[0x0][0x308] ;  /* 0x0000c200ff027b82 */ /* 0x000ee40000000a00 */
[----:B---3--:R-:W-:-:S04]  /*0500*/  ISETP.NE.U32.AND P0, PT, R2, RZ, PT ;  /* 0x000000ff0200720c */ /* 0x008fc80003f05070 */
[----:B------:R-:W-:-:S13]  /*0510*/  ISETP.NE.AND.EX P0, PT, R3, RZ, PT, P0 ;  /* 0x000000ff0300720c */ /* 0x000fda0003f05300 */
[----:B------:R-:W3:Y:S08]  /*0520*/  @P0 LDC.64 R2, c[0x0][0x308] ;  /* 0x0000c200ff020b82 */ /* 0x000ef00000000a00 */
[----:B------:R-:W4:Y:S01]  /*0530*/  @!P0 LDC R5, c[0x0][0x2cc] ;  /* 0x0000b300ff058b82 */ /* 0x000f220000000800 */
[----:B---3--:R-:W-:-:S05]  /*0540*/  @P0 IMAD.WIDE R2, R22, 0x4, R2 ;  /* 0x0000000416020825 */ /* 0x008fca00078e0202 */
[----:B------:R-:W3:Y:S01]  /*0550*/  @P0 LDG.E R0, desc[UR20][R2.64] ;  /* 0x0000001402000981 */ /* 0x000ee2000c1e1900 */
[----:B------:R-:W-:Y:S01]  /*0560*/  IMAD.SHL.U32 R20, R170, 0x80, RZ ;  /* 0x00000080aa147824 */ /* 0x000fe200078e00ff */
[----:B------:R-:W1:Y:S02]  /*0570*/  @!P0 LDC.64 R2, c[0x0][0x318] ;  /* 0x0000c600ff028b82 */ /* 0x000e640000000a00 */
[----:B-1----:R-:W-:-:S04]  /*0580*/  @!P0 ISETP.NE.U32.AND P1, PT, R2, RZ, PT ;  /* 0x000000ff0200820c */ /* 0x002fc80003f25070 */
[----:B------:R-:W-:Y:S02]  /*0590*/  @!P0 ISETP.NE.AND.EX P2, PT, R3, RZ, PT, P1 ;  /* 0x000000ff0300820c */ /* 0x000fe40003f45310 */
[----:B------:R-:W-:Y:S01]  /*05a0*/  ISETP.GT.AND P1, PT, R14, R20, PT ;  /* 0x000000140e00720c */ /* 0x000fe20003f24270 */
[----:B---3-5:R-:W-:Y:S01]  /*05b0*/  @P0 IMAD.IADD R40, R0, 0x1, -R10 ;  /* 0x0000000100280824 */ /* 0x028fe200078e0a0a */
[----:B----4-:R-:W-:-:S04]  /*05c0*/  @!P0 SEL R0, R5, RZ, P2 ;  /* 0x000000ff05008207 */ /* 0x010fc80001000000 */
[----:B--2---:R-:W-:-:S07]  /*05d0*/  @!P0 IADD3 R40, R0, R4, -R10 ;  /* 0x0000000400288210 */ /* 0x004fce0007ffe80a */
[----:B------:R-:W-:Y:S05]  /*05e0*/  @!P1 EXIT ;  /* 0x000000000000994d */ /* 0x000fea0003800000 */
[C---:B------:R-:W-:Y:S02]  /*05f0*/  R2UR UR4, R40.reuse ;  /* 0x00000000280472ca */ /* 0x040fe400000e0000 */
[----:B------:R-:W-:-:S11]  /*0600*/  ISETP.GE.AND P0, PT, R40, 0x1, PT ;  /* 0x000000012800780c */ /* 0x000fd60003f06270 */
[----:B------:R-:W-:-:S04]  /*0610*/  UIADD3 UR4, UR4, 0x3f, URZ ;  /* 0x0000003f04047890 */ /* 0x000fc8000fffe03f */
[----:B------:R-:W-:-:S04]  /*0620*/  USHF.R.S32.HI UR18, URZ, 0x1f, UR4 ;  /* 0x0000001f3f127899 */ /* 0x000fc80008011404 */
[----:B------:R-:W-:Y:S01]  /*0630*/  ULEA.HI UR18, UR18, UR4, URZ, 0x6 ;  /* 0x0000000412127291 */ /* 0x000fe2000f8f303f */
[----:B------:R-:W-:Y:S11]  /*0640*/  @!P0 BRA `(.L_x_1265) ;  /* 0x000000b800e08947 */ /* 0x000ff60003800000 */
[----:B------:R-:W1:Y:S01]  /*0650*/  LDC R25, c[0x0][0x278] ;  /* 0x00009e00ff197b82 */ /* 0x000e620000000800 */
[----:B------:R-:W-:Y:S01]  /*0660*/  ISETP.NE.AND P1, PT, R26, -0x1, PT ;  /* 0xffffffff1a00780c */ /* 0x000fe20003f25270 */
[----:B------:R-:W-:Y:S01]  /*0670*/  IMAD.MOV.U32 R35, RZ, RZ, R17 ;  /* 0x000000ffff237224 */ /* 0x000fe200078e0011 */
[----:B------:R-:W-:Y:S02]  /*0680*/  ISETP.NE.AND P0, PT, R11, -0x1, PT ;  /* 0xffffffff0b00780c */ /* 0x000fe40003f05270 */
[----:B------:R-:W-:Y:S02]  /*0690*/  LEA.HI R4, R24, R153, RZ, 0x3 ;  /* 0x0000009918047211 */ /* 0x000fe400078f18ff */
[----:B------:R-:W-:Y:S02]  /*06a0*/  IADD3 R29, -R20, R14, RZ ;  /* 0x0000000e141d7210 */ /* 0x000fe40007ffe1ff */
[----:B------:R-:W-:Y:S02]  /*06b0*/  SHF.R.S32.HI R16, RZ, 0x3, R4 ;  /* 0x00000003ff107819 */ /* 0x000fe40000011404 */
[----:B------:R-:W-:-:S02]  /*06c0*/  IABS R8, R27 ;  /* 0x0000001b00087213 */ /* 0x000fc40000000000 */
[----:B------:R-:W-:Y:S01]  /*06d0*/  MOV R241, R7 ;  /* 0x0000000700f17202 */ /* 0x000fe20000000f00 */
[----:B------:R-:W-:Y:S01]  /*06e0*/  IMAD.MOV.U32 R34, RZ, RZ, R16 ;  /* 0x000000ffff227224 */ /* 0x000fe200078e0010 */
[----:B------:R-:W2:Y:S01]  /*06f0*/  @!P1 LDC.64 R12, c[0x0][0x228] ;  /* 0x00008a00ff0c9b82 */ /* 0x000ea20000000a00 */
[----:B------:R-:W-:Y:S01]  /*0700*/  MOV R34, R16 ;  /* 0x0000001000227202 */ /* 0x000fe20000000f00 */
[----:B------:R3:W-:Y:S06]  /*0710*/  STL [R1+0x8], R16 ;  /* 0x0000081001007387 */ /* 0x0007ec0000100800 */
[----:B------:R-:W4:Y:S01]  /*0720*/  @P0 LDC.64 R18, c[0x0][0x250] ;  /* 0x00009400ff120b82 */ /* 0x000f220000000a00 */
[----:B-1----:R-:W-:-:S05]  /*0730*/  IABS R0, R25 ;  /* 0x0000001900007213 */ /* 0x002fca0000000000 */
[----:B------:R-:W-:Y:S02]  /*0740*/  IMAD.MOV.U32 R23, RZ, RZ, R0 ;  /* 0x000000ffff177224 */ /* 0x000fe400078e0000 */
[----:B------:R-:W1:Y:S02]  /*0750*/  @P0 LDC.64 R42, c[0x0][0x248] ;  /* 0x00009200ff2a0b82 */ /* 0x000e640000000a00 */
[----:B------:R-:W5:Y:S06]  /*0760*/  I2F.RP R2, R23 ;  /* 0x0000001700027306 */ /* 0x000f6c0000209400 */
[----:B---3--:R-:W3:Y:S02]  /*0770*/  @P1 LDC.64 R16, c[0x0][0x240] ;  /* 0x00009000ff101b82 */ /* 0x008ee40000000a00 */
[----:B-----5:R-:W5:Y:S02]  /*0780*/  MUFU.RCP R2, R2 ;  /* 0x0000000200027308 */ /* 0x020f640000001000 */
[----:B-----5:R-:W-:-:S06]  /*0790*/  VIADD R2, R2, 0xffffffe ;  /* 0x0ffffffe02027836 */ /* 0x020fcc0000000000 */
[----:B------:R5:W2:Y:S02]  /*07a0*/  F2I.FTZ.U32.TRUNC.NTZ R3, R2 ;  /* 0x0000000200037305 */ /* 0x000aa4000021f000 */
[----:B-----5:R-:W-:Y:S01]  /*07b0*/  LOP3.LUT R2, R4, 0xfffffff8, RZ, 0xc0, !PT ;  /* 0xfffffff804027812 */ /* 0x020fe200078ec0ff */
[----:B------:R-:W-:Y:S01]  /*07c0*/  IMAD.SHL.U32 R4, R34, 0x40, RZ ;  /* 0x0000004022047824 */ /* 0x000fe200078e00ff */
[----:B--2---:R-:W-:Y:S02]  /*07d0*/  IADD3 R0, RZ, -R3, RZ ;  /* 0x80000003ff007210 */ /* 0x004fe40007ffe0ff */
[----:B------:R-:W-:Y:S01]  /*07e0*/  IADD3 R28, -R2, R153, RZ ;  /* 0x00000099021c7210 */ /* 0x000fe20007ffe1ff */
[----:B------:R-:W-:Y:S02]  /*07f0*/  IMAD.MOV.U32 R2, RZ, RZ, RZ ;  /* 0x000000ffff027224 */ /* 0x000fe400078e00ff */
[----:B------:R-:W-:Y:S01]  /*0800*/  IMAD R0, R0, R23, RZ ;  /* 0x0000001700007224 */ /* 0x000fe200078e02ff */
[----:B------:R-:W-:-:S03]  /*0810*/  SHF.L.U32 R6, R28, 0x3, RZ ;  /* 0x000000031c067819 */ /* 0x000fc600000006ff */
[----:B------:R-:W-:Y:S01]  /*0820*/  IMAD.HI.U32 R3, R3, R0, R2 ;  /* 0x0000000003037227 */ /* 0x000fe200078e0002 */
[----:B------:R-:W-:Y:S01]  /*0830*/  LOP3.LUT R0, R4, 0x1c0, RZ, 0xc0, !PT ;  /* 0x000001c004007812 */ /* 0x000fe200078ec0ff */
[----:B------:R2:W-:Y:S01]  /*0840*/  STL [R1], R6 ;  /* 0x0000000601007387 */ /* 0x0005e20000100800 */
[----:B------:R-:W-:Y:S01]  /*0850*/  LEA.HI R4, R24, R153, RZ, 0x6 ;  /* 0x0000009918047211 */ /* 0x000fe200078f30ff */
[--C-:B------:R-:W-:Y:S02]  /*0860*/  IMAD.MOV.U32 R240, RZ, RZ, R6.reuse ;  /* 0x000000fffff07224 */ /* 0x100fe400078e0006 */
[----:B------:R-:W-:Y:S01]  /*0870*/  IMAD.MOV.U32 R240, RZ, RZ, R6 ;  /* 0x000000fffff07224 */ /* 0x000fe200078e0006 */
[----:B------:R1:W-:Y:S01]  /*0880*/  STL [R1+0x20], R29 ;  /* 0x0000201d01007387 */ /* 0x0003e20000100800 */
[----:B------:R-:W-:-:S03]  /*0890*/  IMAD.HI.U32 R15, R3, R8, RZ ;  /* 0x00000008030f7227 */ /* 0x000fc600078e00ff */
[----:B------:R-:W-:Y:S01]  /*08a0*/  LOP3.LUT R2, R0, 0x38, R240, 0xf8, !PT ;  /* 0x0000003800027812 */ /* 0x000fe200078ef8f0 */
[----:B------:R-:W-:Y:S01]  /*08b0*/  IMAD.SHL.U32 R3, R4, 0x8, RZ ;  /* 0x0000000804037824 */ /* 0x000fe200078e00ff */
[----:B------:R-:W-:Y:S02]  /*08c0*/  SHF.R.U32.HI R0, RZ, 0x3, R0 ;  /* 0x00000003ff007819 */ /* 0x000fe40000011600 */
[----:B------:R-:W-:Y:S02]  /*08d0*/  IADD3 R5, -R15, RZ, RZ ;  /* 0x000000ff0f057210 */ /* 0x000fe40007ffe1ff */
[----:B------:R-:W-:Y:S01]  /*08e0*/  LOP3.LUT R2, R2, R0, RZ, 0x3c, !PT ;  /* 0x0000000002027212 */ /* 0x000fe200078e3cff */
[C---:B------:R-:W-:Y:S01]  /*08f0*/  @P0 IMAD.IADD R0, R10.reuse, 0x1, R11 ;  /* 0x000000010a000824 */ /* 0x040fe200078e020b */
[----:B------:R-:W-:Y:S01]  /*0900*/  @P0 IADD3 R4, R10, R11, RZ ;  /* 0x0000000b0a040210 */ /* 0x000fe20007ffe0ff */
[----:B------:R-:W-:Y:S01]  /*0910*/  IMAD R8, R23, R5, R8 ;  /* 0x0000000517087224 */ /* 0x000fe200078e0208 */
[----:B------:R-:W-:Y:S01]  /*0920*/  LOP3.LUT R199, R2, 0xfffffe00, R3, 0xf8, !PT ;  /* 0xfffffe0002c77812 */ /* 0x000fe200078ef803 */
[----:B----4-:R-:W-:-:S03]  /*0930*/  @P0 IMAD.WIDE.U32 R2, R0, R18, RZ ;  /* 0x0000001200020225 */ /* 0x010fc600078e00ff */
[----:B------:R-:W-:Y:S02]  /*0940*/  ISETP.GT.U32.AND P2, PT, R23, R8, PT ;  /* 0x000000081700720c */ /* 0x000fe40003f44070 */
[----:B--2---:R-:W-:Y:S02]  /*0950*/  @!P1 SHF.R.S32.HI R6, RZ, 0x1f, R22 ;  /* 0x0000001fff069819 */ /* 0x004fe40000011416 */
[----:B------:R-:W-:-:S03]  /*0960*/  @P0 MOV R20, R2 ;  /* 0x0000000200140202 */ /* 0x000fc60000000f00 */
[----:B------:R-:W-:Y:S02]  /*0970*/  @!P1 IMAD R7, R6, R12, RZ ;  /* 0x0000000c06079224 */ /* 0x000fe400078e02ff */
[----:B------:R-:W-:Y:S02]  /*0980*/  @P0 IMAD R6, R0, R19, RZ ;  /* 0x0000001300060224 */ /* 0x000fe400078e02ff */
[C---:B-1----:R-:W-:Y:S02]  /*0990*/  @P0 IMAD R0, R4.reuse, R43, RZ ;  /* 0x0000002b04000224 */ /* 0x042fe400078e02ff */
[----:B------:R-:W-:-:S04]  /*09a0*/  @P0 IMAD.WIDE.U32 R4, R4, R42, RZ ;  /* 0x0000002a04040225 */ /* 0x000fc800078e00ff */
[----:B------:R-:W-:Y:S01]  /*09b0*/  @!P1 IMAD R13, R22, R13, R7 ;  /* 0x0000000d160d9224 */ /* 0x000fe200078e0207 */
[----:B------:R-:W-:Y:S01]  /*09c0*/  @P0 MOV R14, R4 ;  /* 0x00000004000e0202 */ /* 0x000fe20000000f00 */
[----:B------:R-:W-:Y:S02]  /*09d0*/  @P0 IMAD.IADD R21, R3, 0x1, R6 ;  /* 0x0000000103150824 */ /* 0x000fe400078e0206 */
[----:B---3--:R-:W-:-:S04]  /*09e0*/  @P1 IMAD.WIDE.U32 R6, R26, R16, RZ ;  /* 0x000000101a061225 */ /* 0x008fc800078e00ff */
[----:B------:R-:W-:Y:S01]  /*09f0*/  @P0 IMAD.IADD R16, R5, 0x1, R0 ;  /* 0x0000000105100824 */ /* 0x000fe200078e0200 */
        /* <DEDUP_REMOVED lines=14> */
.L_x_1266:
        /* <DEDUP_REMOVED lines=14> */
.L_x_1267:
[----:B------:R-:W-:Y:S01]  /*0bc0*/  SHF.R.S32.HI R35, RZ, 0x1f, R34 ;  /* 0x0000001fff237819 */ /* 0x000fe20000011422 */
[----:B------:R-:W1:Y:S01]  /*0bd0*/  S2UR UR4, SR_CgaCtaId ;  /* 0x00000000000479c3 */ /* 0x000e620000008800 */
[----:B------:R-:W-:Y:S01]  /*0be0*/  SHF.R.S32.HI R241, RZ, 0x1f, R240 ;  /* 0x0000001ffff17819 */ /* 0x000fe200000114f0 */
[----:B------:R-:W-:Y:S01]  /*0bf0*/  @P1 IMAD R4, R26, R17, R7 ;  /* 0x000000111a041224 */ /* 0x000fe200078e0207 */
[C---:B------:R-:W-:Y:S01]  /*0c00*/  IADD3 R10, R34.reuse, 0x50, RZ ;  /* 0x00000050220a7810 */ /* 0x040fe20007ffe0ff */
[----:B------:R-:W-:Y:S01]  /*0c10*/  VIADD R30, R34, 0x10 ;  /* 0x00000010221e7836 */ /* 0x000fe20000000000 */
[----:B------:R2:W-:Y:S01]  /*0c20*/  STL [R1+0xc], R35 ;  /* 0x00000c2301007387 */ /* 0x0005e20000100800 */
[----:B------:R-:W-:Y:S01]  /*0c30*/  @!P1 IMAD.WIDE.U32 R2, R22, R12, RZ ;  /* 0x0000000c16029225 */ /* 0x000fe200078e00ff */
[C---:B------:R-:W-:Y:S01]  /*0c40*/  IADD3 R22, R34.reuse, 0x30, RZ ;  /* 0x0000003022167810 */ /* 0x040fe20007ffe0ff */
[----:B------:R-:W-:Y:S01]  /*0c50*/  ULDC.64 UR6, c[0x0][0x258] ;  /* 0x0000960000067ab9 */ /* 0x000fe20000000a00 */
[----:B------:R2:W-:Y:S01]  /*0c60*/  STL [R1+0x4], R241 ;  /* 0x000004f101007387 */ /* 0x0005e20000100800 */
[C---:B------:R-:W-:Y:S01]  /*0c70*/  VIADD R26, R34.reuse, 0x20 ;  /* 0x00000020221a7836 */ /* 0x040fe20000000000 */
[----:B------:R-:W-:Y:S01]  /*0c80*/  LOP3.LUT R17, R27, R25, RZ, 0x3c, !PT ;  /* 0x000000191b117212 */ /* 0x000fe200078e3cff */
[----:B------:R-:W-:Y:S01]  /*0c90*/  VIADD R11, R34, 0x40 ;  /* 0x00000040220b7836 */ /* 0x000fe20000000000 */
[----:B------:R2:W-:Y:S01]  /*0ca0*/  STL [R1+0x34], R30 ;  /* 0x0000341e01007387 */ /* 0x0005e20000100800 */
[----:B------:R-:W-:Y:S01]  /*0cb0*/  @!P2 IMAD.IADD R8, R8, 0x1, -R23 ;  /* 0x000000010808a824 */ /* 0x000fe200078e0a17 */
[----:B------:R-:W-:Y:S01]  /*0cc0*/  SHF.R.S32.HI R5, RZ, 0x1f, R27 ;  /* 0x0000001fff057819 */ /* 0x000fe2000001141b */
[----:B------:R-:W-:Y:S01]  /*0cd0*/  @P1 IMAD.MOV.U32 R0, RZ, RZ, R6 ;  /* 0x000000ffff001224 */ /* 0x000fe200078e0006 */
[----:B------:R2:W-:Y:S01]  /*0ce0*/  STL [R1+0x30], R26 ;  /* 0x0000301a01007387 */ /* 0x0005e20000100800 */
[----:B------:R-:W-:Y:S01]  /*0cf0*/  @!P1 IMAD.IADD R4, R3, 0x1, R13 ;  /* 0x0000000103049824 */ /* 0x000fe200078e020d */
[----:B------:R-:W-:Y:S01]  /*0d00*/  ISETP.GE.U32.AND P0, PT, R8, R23, PT ;  /* 0x000000170800720c */ /* 0x000fe20003f06070 */
[----:B------:R-:W-:Y:S01]  /*0d10*/  UMOV UR5, 0x400 ;  /* 0x0000040000057882 */ /* 0x000fe20000000000 */
[----:B------:R2:W-:Y:S01]  /*0d20*/  STL [R1+0x2c], R22 ;  /* 0x00002c1601007387 */ /* 0x0005e20000100800 */
[----:B------:R-:W-:Y:S01]  /*0d30*/  @!P1 MOV R0, R2 ;  /* 0x0000000200009202 */ /* 0x000fe20000000f00 */
[----:B------:R-:W-:Y:S01]  /*0d40*/  BSSY B0, `(.L_x_1268) ;  /* 0x0000024000007945 */ /* 0x000fe20003800000 */
[----:B------:R-:W-:Y:S01]  /*0d50*/  ISETP.GE.AND P1, PT, R17, RZ, PT ;  /* 0x000000ff1100720c */ /* 0x000fe20003f26270 */
[----:B------:R2:W-:Y:S01]  /*0d60*/  STL [R1+0x40], R11 ;  /* 0x0000400b01007387 */ /* 0x0005e20000100800 */
[-C--:B------:R-:W-:Y:S01]  /*0d70*/  ISETP.GE.AND P1, PT, R34, R29.reuse, PT ;  /* 0x0000001d2200720c */ /* 0x080fe20003f26270 */
[----:B-1----:R-:W-:Y:S01]  /*0d80*/  ULEA UR4, UR4, UR5, 0x18 ;  /* 0x0000000504047291 */ /* 0x002fe2000f8ec03f */
[----:B------:R-:W-:Y:S01]  /*0d90*/  P2R R12, PR, RZ, 0x1 ;  /* 0x00000001ff0c7803 */ /* 0x000fe20000000000 */
[----:B------:R2:W-:Y:S01]  /*0da0*/  STL [R1+0x3c], R10 ;  /* 0x00003c0a01007387 */ /* 0x0005e20000100800 */
[----:B------:R-:W-:Y:S01]  /*0db0*/  IADD3 R2, P0, R240, R0, RZ ;  /* 0x00000000f0027210 */ /* 0x000fe20007f1e0ff */
[----:B------:R-:W-:Y:S01]  /*0dc0*/  IMAD R0, R5, UR6, RZ ;  /* 0x0000000605007c24 */ /* 0x000fe2000f8e02ff */
[-C--:B------:R-:W-:Y:S01]  /*0dd0*/  ISETP.GE.AND P3, PT, R30, R29.reuse, PT ;  /* 0x0000001d1e00720c */ /* 0x080fe20003f66270 */
[----:B------:R-:W-:Y:S01]  /*0de0*/  IMAD.WIDE R242, R170, 0x80, R34 ;  /* 0x00000080aaf27825 */ /* 0x000fe200078e0222 */
[----:B------:R-:W-:-:S02]  /*0df0*/  ISETP.GE.AND P4, PT, R26, R29, PT ;  /* 0x0000001d1a00720c */ /* 0x000fc40003f86270 */
[----:B------:R-:W-:Y:S01]  /*0e00*/  ISETP.GE.AND P6, PT, R22, R29, PT ;  /* 0x0000001d1600720c */ /* 0x000fe20003fc6270 */
[----:B------:R-:W-:Y:S01]  /*0e10*/  IMAD.X R3, R241, 0x1, R4, P0 ;  /* 0x00000001f1037824 */ /* 0x000fe200000e0604 */
[----:B------:R-:W-:Y:S01]  /*0e20*/  LEA R199, R199, UR4, 0x1 ;  /* 0x00000004c7c77c11 */ /* 0x000fe2000f8e08ff */
[C---:B------:R-:W-:Y:S02]  /*0e30*/  IMAD R0, R27.reuse, UR7, R0 ;  /* 0x000000071b007c24 */ /* 0x040fe4000f8e0200 */
[----:B------:R-:W-:-:S04]  /*0e40*/  IMAD.WIDE.U32 R8, R27, UR6, R2 ;  /* 0x000000061b087c25 */ /* 0x000fc8000f8e0002 */
[----:B------:R-:W-:Y:S01]  /*0e50*/  IMAD.IADD R7, R9, 0x1, R0 ;  /* 0x0000000109077824 */ /* 0x000fe200078e0200 */
        /* <DEDUP_REMOVED lines=18> */
.L_x_1269:
[----:B------:R-:W-:Y:S05]  /*0f80*/  BSYNC B0 ;  /* 0x0000000000007941 */ /* 0x000fea0003800000 */
.L_x_1268:
[-C--:B------:R-:W-:Y:S01]  /*0f90*/  ISETP.GE.AND P5, PT, R11, R29.reuse, PT ;  /* 0x0000001d0b00720c */ /* 0x080fe20003fa6270 */
[----:B--2---:R-:W-:Y:S01]  /*0fa0*/  VIADD R11, R34, 0x60 ;  /* 0x00000060220b7836 */ /* 0x004fe20000000000 */
[----:B------:R-:W-:Y:S01]  /*0fb0*/  ISETP.GE.AND P0, PT, R10, R29, PT ;  /* 0x0000001d0a00720c */ /* 0x000fe20003f06270 */
[----:B------:R-:W-:Y:S01]  /*0fc0*/  BSSY B0, `(.L_x_1270) ;  /* 0x0000019000007945 */ /* 0x000fe20003800000 */
[----:B------:R-:W-:Y:S02]  /*0fd0*/  @!P2 VIADD R15, R15, 0x1 ;  /* 0x000000010f0fa836 */ /* 0x000fe40000000000 */
[----:B------:R2:W-:Y:S01]  /*0fe0*/  STL [R1+0x44], R11 ;  /* 0x0000440b01007387 */ /* 0x0005e20000100800 */
[----:B------:R-:W-:Y:S01]  /*0ff0*/  P2R R10, PR, RZ, 0x1 ;  /* 0x00000001ff0a7803 */ /* 0x000fe20000000000 */
[----:B------:R-:W-:Y:S07]  /*1000*/  @P3 BRA `(.L_x_1271) ;  /* 0x0000000000503947 */ /* 0x000fee0003800000 */
[----:B------:R-:W-:Y:S02]  /*1010*/  ULDC UR5, c[0x0][0x2d0] ;  /* 0x0000b40000057ab9 */ /* 0x000fe40000000800 */
[----:B------:R-:W-:-:S13]  /*1020*/  ISETP.GE.AND P0, PT, R240, UR5, PT ;  /* 0x00000005f0007c0c */ /* 0x000fda000bf06270 */
[----:B------:R4:W-:Y:S01]  /*1030*/  @P0 STS.128 [R199+0x800], RZ ;  /* 0x000800ffc7000388 */ /* 0x0009e20000000c00 */
[----:B------:R-:W-:Y:S05]  /*1040*/  @P0 BRA `(.L_x_1271) ;  /* 0x0000000000400947 */ /* 0x000fea0003800000 */
[----:B---3--:R-:W-:Y:S01]  /*1050*/  IADD3 R4, P0, R242, 0x10, RZ ;  /* 0x00000010f2047810 */ /* 0x008fe20007f1e0ff */
        /* <DEDUP_REMOVED lines=15> */
.L_x_1271:
[----:B------:R-:W-:Y:S05]  /*1150*/  BSYNC B0 ;  /* 0x0000000000007941 */ /* 0x000fea0003800000 */
.L_x_1270:
[----:B------:R-:W-:Y:S01]  /*1160*/  ISETP.GE.AND P2, PT, R11, R29, PT ;  /* 0x0000001d0b00720c */ /* 0x000fe20003f46270 */
[----:B------:R-:W-:Y:S01]  /*1170*/  BSSY B0, `(.L_x_1272) ;  /* 0x0000018000007945 */ /* 0x000fe20003800000 */
[----:B--2---:R-:W-:-:S05]  /*1180*/  IADD3 R11, R34, 0x70, RZ ;  /* 0x00000070220b7810 */ /* 0x004fca0007ffe0ff */
[----:B------:R2:W-:Y:S01]  /*1190*/  STL [R1+0x38], R11 ;  /* 0x0000380b01007387 */ /* 0x0005e20000100800 */
[----:B------:R-:W-:Y:S05]  /*11a0*/  @P4 BRA `(.L_x_1273) ;  /* 0x0000000000504947 */ /* 0x000fea0003800000 */
        /* <DEDUP_REMOVED lines=20> */
.L_x_1273:
[----:B------:R-:W-:Y:S05]  /*12f0*/  BSYNC B0 ;  /* 0x0000000000007941 */ /* 0x000fea0003800000 */
.L_x_1272:
[----:B------:R-:W-:Y:S01]  /*1300*/  BSSY B0, `(.L_x_1274) ;  /* 0x0000018000007945 */ /* 0x000fe20003800000 */
[----:B------:R-:W-:Y:S02]  /*1310*/  ISETP.GE.AND P1, PT, R11, R29, PT ;  /* 0x0000001d0b00720c */ /* 0x000fe40003f26270 */
[----:B--2---:R-:W-:Y:S01]  /*1320*/  LEA.HI R11, R24, R153, RZ, 0x4 ;  /* 0x00000099180b7211 */ /* 0x004fe200078f20ff */
        /* <DEDUP_REMOVED lines=21> */
.L_x_1275:
[----:B------:R-:W-:Y:S05]  /*1480*/  BSYNC B0 ;  /* 0x0000000000007941 */ /* 0x000fea0003800000 */
.L_x_1274:
[----:B------:R-:W-:Y:S04]  /*1490*/  BSSY B0, `(.L_x_1276) ;  /* 0x0000016000007945 */ /* 0x000fe80003800000 */
        /* <DEDUP_REMOVED lines=21> */
.L_x_1277:
[----:B------:R-:W-:Y:S05]  /*15f0*/  BSYNC B0 ;  /* 0x0000000000007941 */ /* 0x000fea0003800000 */
.L_x_1276:
[----:B------:R-:W-:Y:S01]  /*1600*/  ISETP.NE.AND P0, PT, R10, RZ, PT ;  /* 0x000000ff0a00720c */ /* 0x000fe20003f05270 */
[----:B------:R-:W-:-:S12]  /*1610*/  BSSY B0, `(.L_x_1278) ;  /* 0x0000016000007945 */ /* 0x000fd80003800000 */
        /* <DEDUP_REMOVED lines=21> */
.L_x_1279:
[----:B------:R-:W-:Y:S05]  /*1770*/  BSYNC B0 ;  /* 0x0000000000007941 */ /* 0x000fea0003800000 */
.L_x_1278:
        /* <DEDUP_REMOVED lines=22> */
.L_x_1281:
[----:B------:R-:W-:Y:S05]  /*18e0*/  BSYNC B0 ;  /* 0x0000000000007941 */ /* 0x000fea0003800000 */
.L_x_1280:
        /* <DEDUP_REMOVED lines=11> */
[----:B---3--:R-:W-:-:S04]  /*19a0*/  IMAD.WIDE.U32 R4, R6, UR6, R2 ;  /* 0x0000000606047c25 */ /* 0x008fc8000f8e0002 */
        /* <DEDUP_REMOVED lines=10> */
.L_x_1283:
[----:B------:R-:W-:Y:S05]  /*1a50*/  BSYNC B0 ;  /* 0x0000000000007941 */ /* 0x000fea0003800000 */
.L_x_1282:
[----:B------:R-:W-:Y:S01]  /*1a60*/  ISETP.NE.AND P0, PT, R12, RZ, PT ;  /* 0x000000ff0c00720c */ /* 0x000fe20003f05270 */
[-C--:B---3--:R-:W-:Y:S01]  /*1a70*/  IMAD R4, R35, R42.reuse, RZ ;  /* 0x0000002a23047224 */ /* 0x088fe200078e02ff */
[----:B------:R-:W-:Y:S01]  /*1a80*/  ISETP.NE.AND P1, PT, R25, RZ, PT ;  /* 0x000000ff1900720c */ /* 0x000fe20003f25270 */
[C---:B------:R-:W-:Y:S01]  /*1a90*/  IMAD.WIDE.U32 R2, R34.reuse, R42, R240 ;  /* 0x0000002a22027225 */ /* 0x040fe200078e00f0 */
[----:B------:R-:W-:Y:S01]  /*1aa0*/  LOP3.LUT R6, R11, 0xfffffff0, RZ, 0xc0, !PT ;  /* 0xfffffff00b067812 */ /* 0x000fe200078ec0ff */
[----:B------:R-:W-:Y:S01]  /*1ab0*/  ULDC.64 UR6, c[0x0][0x260] ;  /* 0x0000980000067ab9 */ /* 0x000fe20000000a00 */
[----:B------:R-:W-:Y:S01]  /*1ac0*/  SHF.R.S32.HI R12, RZ, 0x4, R11 ;  /* 0x00000004ff0c7819 */ /* 0x000fe2000001140b */
[----:B------:R-:W-:Y:S01]  /*1ad0*/  IMAD R5, R34, R43, R4 ;  /* 0x0000002b22057224 */ /* 0x000fe200078e0204 */
[----:B------:R-:W-:Y:S01]  /*1ae0*/  ULEA.HI.SX32 UR5, UR18, 0xffffffff, 0x1a ;  /* 0xffffffff12057891 */ /* 0x000fe2000f8fd23f */
[----:B------:R-:W-:Y:S01]  /*1af0*/  IMAD.IADD R6, R153, 0x1, -R6 ;  /* 0x0000000199067824 */ /* 0x000fe200078e0a06 */
[----:B------:R-:W-:Y:S01]  /*1b00*/  LEA.HI R10, R11, R12, RZ, 0x1 ;  /* 0x0000000c0b0a7211 */ /* 0x000fe200078f08ff */
[----:B------:R-:W-:Y:S01]  /*1b10*/  IMAD R8, R35, R18, RZ ;  /* 0x0000001223087224 */ /* 0x000fe200078e02ff */
[----:B------:R-:W-:Y:S01]  /*1b20*/  SHF.L.U64.HI R111, R42, 0x6, R43 ;  /* 0x000000062a6f7819 */ /* 0x000fe2000001022b */
[----:B------:R-:W-:Y:S01]  /*1b30*/  @P0 VIADD R15, R15, 0x1 ;  /* 0x000000010f0f0836 */ /* 0x000fe20000000000 */
[----:B------:R-:W-:Y:S01]  /*1b40*/  ISETP.GE.AND P0, PT, R17, RZ, PT ;  /* 0x000000ff1100720c */ /* 0x000fe20003f06270 */
[----:B------:R-:W-:Y:S01]  /*1b50*/  IMAD R8, R34, R19, R8 ;  /* 0x0000001322087224 */ /* 0x000fe200078e0208 */
[----:B------:R-:W-:Y:S01]  /*1b60*/  LOP3.LUT R10, R10, 0xfffffffe, RZ, 0xc0, !PT ;  /* 0xfffffffe0a0a7812 */ /* 0x000fe200078ec0ff */
[----:B------:R-:W-:Y:S01]  /*1b70*/  IMAD.MOV.U32 R0, RZ, RZ, R15 ;  /* 0x000000ffff007224 */ /* 0x000fe200078e000f */
[----:B------:R-:W-:Y:S01]  /*1b80*/  MOV R110, UR5 ;  /* 0x00000005006e7c02 */ /* 0x000fe20008000f00 */
[----:B------:R-:W-:Y:S01]  /*1b90*/  USHF.R.S32.HI UR8, URZ, 0x1f, UR5 ;  /* 0x0000001f3f087899 */ /* 0x000fe20008011405 */
[----:B------:R-:W-:Y:S01]  /*1ba0*/  IMAD.SHL.U32 R108, R42, 0x40, RZ ;  /* 0x000000402a6c7824 */ /* 0x000fe200078e00ff */
[----:B------:R-:W-:Y:S01]  /*1bb0*/  BSSY B0, `(.L_x_1284) ;  /* 0x0000033000007945 */ /* 0x000fe20003800000 */
[----:B------:R-:W-:-:S02]  /*1bc0*/  IMAD.IADD R15, R12, 0x1, -R10 ;  /* 0x000000010c0f7824 */ /* 0x000fc400078e0a0a */
[----:B------:R-:W-:Y:S02]  /*1bd0*/  IMAD R12, R110, -0x40, R40 ;  /* 0xffffffc06e0c7824 */ /* 0x000fe400078e0228 */
[----:B------:R-:W-:Y:S01]  /*1be0*/  IMAD.MOV.U32 R29, RZ, RZ, 0x20 ;  /* 0x00000020ff1d7424 */ /* 0x000fe200078e00ff */
[----:B------:R-:W-:Y:S02]  /*1bf0*/  @!P0 IADD3 R0, -R0, RZ, RZ ;  /* 0x000000ff00008210 */ /* 0x000fe40007ffe1ff */
[----:B------:R-:W-:Y:S02]  /*1c00*/  IADD3 R4, P0, R14, R2, RZ ;  /* 0x000000020e047210 */ /* 0x000fe40007f1e0ff */
[----:B------:R-:W-:Y:S02]  /*1c10*/  SHF.R.S32.HI R2, RZ, 0x1f, R6 ;  /* 0x0000001fff027819 */ /* 0x000fe40000011406 */
[----:B------:R-:W-:Y:S02]  /*1c20*/  @!P1 LOP3.LUT R0, RZ, R25, RZ, 0x33, !PT ;  /* 0x00000019ff009212 */ /* 0x000fe400078e33ff */
[----:B------:R-:W-:-:S02]  /*1c30*/  IADD3.X R5, R16, R3, R5, P0, !PT ;  /* 0x0000000310057210 */ /* 0x000fc400007fe405 */
[----:B------:R-:W-:Y:S01]  /*1c40*/  LEA.HI R14, R2, R6, RZ, 0x3 ;  /* 0x00000006020e7211 */ /* 0x000fe200078f18ff */
[----:B------:R-:W-:Y:S01]  /*1c50*/  IMAD.WIDE.U32 R2, R34, R18, R240 ;  /* 0x0000001222027225 */ /* 0x000fe200078e00f0 */
[----:B------:R-:W-:Y:S02]  /*1c60*/  SHF.R.S32.HI R7, RZ, 0x1f, R0 ;  /* 0x0000001fff077819 */ /* 0x000fe40000011400 */
[----:B------:R-:W-:Y:S01]  /*1c70*/  LOP3.LUT R11, R14, 0xfffffff8, RZ, 0xc0, !PT ;  /* 0xfffffff80e0b7812 */ /* 0x000fe200078ec0ff */
[----:B------:R-:W-:Y:S01]  /*1c80*/  IMAD.WIDE.U32 R210, R0, UR6, R4 ;  /* 0x0000000600d27c25 */ /* 0x000fe2000f8e0004 */
[----:B------:R-:W-:Y:S02]  /*1c90*/  IADD3 R2, P0, R20, R2, RZ ;  /* 0x0000000214027210 */ /* 0x000fe40007f1e0ff */
[----:B------:R-:W-:Y:S01]  /*1ca0*/  SHF.L.U32 R16, R28, 0x6, RZ ;  /* 0x000000061c107819 */ /* 0x000fe200000006ff */
[----:B------:R-:W-:Y:S01]  /*1cb0*/  IMAD R9, R7, UR6, RZ ;  /* 0x0000000607097c24 */ /* 0x000fe2000f8e02ff */
[----:B------:R-:W-:Y:S01]  /*1cc0*/  IADD3.X R3, R21, R3, R8, P0, !PT ;  /* 0x0000000315037210 */ /* 0x000fe200007fe408 */
[----:B------:R-:W-:-:S02]  /*1cd0*/  IMAD.IADD R13, R6, 0x1, -R11 ;  /* 0x00000001060d7824 */ /* 0x000fc400078e0a0b */
[C---:B------:R-:W-:Y:S01]  /*1ce0*/  IMAD R6, R0.reuse, UR7, R9 ;  /* 0x0000000700067c24 */ /* 0x040fe2000f8e0209 */
[----:B------:R-:W-:Y:S01]  /*1cf0*/  ULDC.64 UR6, c[0x0][0x268] ;  /* 0x00009a0000067ab9 */ /* 0x000fe20000000a00 */
[----:B------:R-:W-:Y:S01]  /*1d00*/  IMAD R4, R111, UR5, RZ ;  /* 0x000000056f047c24 */ /* 0x000fe2000f8e02ff */
[----:B------:R-:W-:Y:S01]  /*1d10*/  R2P PR, R13, 0x6 ;  /* 0x000000060d007804 */ /* 0x000fe20000000000 */
[----:B------:R-:W-:Y:S01]  /*1d20*/  IMAD.WIDE.U32 R32, R0, UR6, R2 ;  /* 0x0000000600207c25 */ /* 0x000fe2000f8e0002 */
[-C--:B------:R-:W-:Y:S02]  /*1d30*/  ISETP.GE.AND P0, PT, R34, R12.reuse, PT ;  /* 0x0000000c2200720c */ /* 0x080fe40003f06270 */
[----:B------:R-:W-:Y:S01]  /*1d40*/  MOV R9, 0x10 ;  /* 0x0000001000097802 */ /* 0x000fe20000000f00 */
[----:B------:R-:W-:Y:S01]  /*1d50*/  IMAD.IADD R209, R211, 0x1, R6 ;  /* 0x00000001d3d17824 */ /* 0x000fe200078e0206 */
[----:B------:R3:W-:Y:S01]  /*1d60*/  STL.64 [R1+0x10], R32 ;  /* 0x0000102001007387 */ /* 0x0007e20000100a00 */
[----:B------:R-:W-:Y:S01]  /*1d70*/  IMAD.MOV.U32 R208, RZ, RZ, R210 ;  /* 0x000000ffffd07224 */ /* 0x000fe200078e00d2 */
[----:B------:R-:W-:Y:S01]  /*1d80*/  SEL R2, R9, 0xfffffff0, !P1 ;  /* 0xfffffff009027807 */ /* 0x000fe20004800000 */
[----:B------:R-:W-:Y:S01]  /*1d90*/  IMAD R5, R7, UR6, RZ ;  /* 0x0000000607057c24 */ /* 0x000fe2000f8e02ff */
[-C--:B------:R-:W-:Y:S01]  /*1da0*/  ISETP.GE.AND P3, PT, R30, R12.reuse, PT ;  /* 0x0000000c1e00720c */ /* 0x080fe20003f66270 */
[----:B------:R-:W-:Y:S01]  /*1db0*/  IMAD R8, R108, UR8, R4 ;  /* 0x000000086c087c24 */ /* 0x000fe2000f8e0204 */
[-C--:B------:R-:W-:Y:S01]  /*1dc0*/  ISETP.GE.AND P4, PT, R26, R12.reuse, PT ;  /* 0x0000000c1a00720c */ /* 0x080fe20003f86270 */
[----:B------:R-:W-:Y:S01]  /*1dd0*/  IMAD.WIDE.U32 R6, R108, UR5, R208 ;  /* 0x000000056c067c25 */ /* 0x000fe2000f8e00d0 */
[----:B------:R-:W-:-:S02]  /*1de0*/  ISETP.GE.AND P5, PT, R22, R12, PT ;  /* 0x0000000c1600720c */ /* 0x000fc40003fa6270 */
[----:B------:R-:W-:Y:S01]  /*1df0*/  SEL R4, R29, 0xffffffe0, !P2 ;  /* 0xffffffe01d047807 */ /* 0x000fe20005000000 */
[----:B------:R-:W-:Y:S02]  /*1e00*/  IMAD R17, R0, UR7, R5 ;  /* 0x0000000700117c24 */ /* 0x000fe4000f8e0205 */
[----:B------:R-:W-:Y:S01]  /*1e10*/  IMAD.IADD R9, R7, 0x1, R8 ;  /* 0x0000000107097824 */ /* 0x000fe200078e0208 */
[----:B------:R-:W-:Y:S07]  /*1e20*/  @P0 BRA `(.L_x_1285) ;  /* 0x00000000002c0947 */ /* 0x000fee0003800000 */
        /* <DEDUP_REMOVED lines=11> */
.L_x_1285:
[----:B------:R-:W-:Y:S05]  /*1ee0*/  BSYNC B0 ;  /* 0x0000000000007941 */ /* 0x000fea0003800000 */
.L_x_1284:
[C---:B------:R-:W-:Y:S01]  /*1ef0*/  SHF.L.U32 R171, R42.reuse, 0x4, RZ ;  /* 0x000000042aab7819 */ /* 0x040fe200000006ff */
[----:B------:R-:W-:Y:S01]  /*1f00*/  BSSY B0, `(.L_x_1286) ;  /* 0x0000011000007945 */ /* 0x000fe20003800000 */
[----:B------:R-:W-:-:S03]  /*1f10*/  SHF.L.U64.HI R252, R42, 0x4, R43 ;  /* 0x000000042afc7819 */ /* 0x000fc6000001022b */
[----:B------:R1:W-:Y:S01]  /*1f20*/  STL [R1+0x18], R171 ;  /* 0x000018ab01007387 */ /* 0x0003e20000100800 */
[----:B------:R-:W-:Y:S05]  /*1f30*/  @P3 BRA `(.L_x_1287) ;  /* 0x0000000000343947 */ /* 0x000fea0003800000 */
[----:B------:R-:W-:Y:S02]  /*1f40*/  ULDC UR6, c[0x0][0x2d0] ;  /* 0x0000b40000067ab9 */ /* 0x000fe40000000800 */
[----:B------:R-:W-:-:S13]  /*1f50*/  ISETP.GE.AND P0, PT, R240, UR6, PT ;  /* 0x00000006f0007c0c */ /* 0x000fda000bf06270 */
[----:B------:R1:W-:Y:S01]  /*1f60*/  @P0 STS.128 [R199+0x4800], RZ ;  /* 0x004800ffc7000388 */ /* 0x0003e20000000c00 */
[----:B------:R-:W-:Y:S05]  /*1f70*/  @P0 BRA `(.L_x_1287) ;  /* 0x0000000000240947 */ /* 0x000fea0003800000 */
[----:B------:R-:W-:Y:S01]  /*1f80*/  IADD3 R0, P0, R171, R6, RZ ;  /* 0x00000006ab007210 */ /* 0x000fe20007f1e0ff */
[----:B------:R-:W-:-:S04]  /*1f90*/  ULDC.64 UR6, c[0x0][0x218] ;  /* 0x0000860000067ab9 */ /* 0x000fc80000000a00 */
[----:B------:R-:W-:Y:S01]  /*1fa0*/  IMAD.X R3, R252, 0x1, R9, P0 ;  /* 0x00000001fc037824 */ /* 0x000fe200000e0609 */
[----:B-1----:R-:W-:-:S04]  /*1fb0*/  LEA R10, P0, R0, UR6, 0x1 ;  /* 0x00000006000a7c11 */ /* 0x002fc8000f8008ff */
[----:B------:R-:W-:-:S05]  /*1fc0*/  LEA.HI.X R11, R0, UR7, R3, 0x1, P0 ;  /* 0x00000007000b7c11 */ /* 0x000fca00080f0c03 */
[----:B------:R-:W-:Y:S01]  /*1fd0*/  @!PT LDS RZ, [RZ] ;  /* 0x00000000fffff984 */ /* 0x000fe20000000800 */
[----:B------:R-:W-:Y:S01]  /*1fe0*/  @!PT LDS RZ, [RZ] ;  /* 0x00000000fffff984 */ /* 0x000fe20000000800 */
[----:B------:R-:W-:Y:S01]  /*1ff0*/  @!PT LDS RZ, [RZ] ;  /* 0x00000000fffff984 */ /* 0x000fe20000000800 */
[----:B------:R1:W-:Y:S04]  /*2000*/  LDGSTS.E.BYPASS.LTC128B.128 [R199+0x4800], desc[UR20][R10.64] ;  /* 0x048000000ac77fae */ /* 0x0003e8000b901d54 */
.L_x_1287:
[----:B------:R-:W-:Y:S05]  /*2010*/  BSYNC B0 ;  /* 0x0000000000007941 */ /* 0x000fea0003800000 */
.L_x_1286:
[----:B------:R-:W-:Y:S04]  /*2020*/  BSSY B0, `(.L_x_1288) ;  /* 0x000000f000007945 */ /* 0x000fe80003800000 */
[----:B------:R-:W-:Y:S05]  /*2030*/  @P4 BRA `(.L_x_1289) ;  /* 0x0000000000344947 */ /* 0x000fea0003800000 */
[----:B------:R-:W-:Y:S02]  /*2040*/  ULDC UR6, c[0x0][0x2d0] ;  /* 0x0000b40000067ab9 */ /* 0x000fe40000000800 */
[----:B------:R-:W-:-:S13]  /*2050*/  ISETP.GE.AND P0, PT, R240, UR6, PT ;  /* 0x00000006f0007c0c */ /* 0x000fda000bf06270 */
[----:B------:R1:W-:Y:S01]  /*2060*/  @P0 STS.128 [R199+0x5000], RZ ;  /* 0x005000ffc7000388 */ /* 0x0003e20000000c00 */
[----:B------:R-:W-:Y:S05]  /*2070*/  @P0 BRA `(.L_x_1289) ;  /* 0x0000000000240947 */ /* 0x000fea0003800000 */
[----:B------:R-:W-:Y:S01]  /*2080*/  LEA R0, P0, R42, R6, 0x5 ;  /* 0x000000062a007211 */ /* 0x000fe200078028ff */
[----:B------:R-:W-:-:S03]  /*2090*/  ULDC.64 UR6, c[0x0][0x218] ;  /* 0x0000860000067ab9 */ /* 0x000fc60000000a00 */
[----:B------:R-:W-:Y:S02]  /*20a0*/  LEA.HI.X R3, R42, R9, R43, 0x5, P0 ;  /* 0x000000092a037211 */ /* 0x000fe400000f2c2b */
[----:B-1----:R-:W-:-:S04]  /*20b0*/  LEA R10, P0, R0, UR6, 0x1 ;  /* 0x00000006000a7c11 */ /* 0x002fc8000f8008ff */
[----:B------:R-:W-:-:S05]  /*20c0*/  LEA.HI.X R11, R0, UR7, R3, 0x1, P0 ;  /* 0x00000007000b7c11 */ /* 0x000fca00080f0c03 */
[----:B------:R-:W-:Y:S01]  /*20d0*/  @!PT LDS RZ, [RZ] ;  /* 0x00000000fffff984 */ /* 0x000fe20000000800 */
[----:B------:R-:W-:Y:S01]  /*20e0*/  @!PT LDS RZ, [RZ] ;  /* 0x00000000fffff984 */ /* 0x000fe20000000800 */
[----:B------:R-:W-:Y:S01]  /*20f0*/  @!PT LDS RZ, [RZ] ;  /* 0x00000000fffff984 */ /* 0x000fe20000000800 */
[----:B------:R1:W-:Y:S04]  /*2100*/  LDGSTS.E.BYPASS.LTC128B.128 [R199+0x5000], desc[UR20][R10.64] ;  /* 0x050000000ac77fae */ /* 0x0003e8000b901d54 */
.L_x_1289:
[----:B------:R-:W-:Y:S05]  /*2110*/  BSYNC B0 ;  /* 0x0000000000007941 */ /* 0x000fea0003800000 */
.L_x_1288:
[----:B------:R-:W-:Y:S04]  /*2120*/  BSSY B0, `(.L_x_1290) ;  /* 0x0000011000007945 */ /* 0x000fe80003800000 */
[----:B------:R-:W-:Y:S05]  /*2130*/  @P5 BRA `(.L_x_1291) ;  /* 0x00000000003c5947 */ /* 0x000fea0003800000 */
[----:B------:R-:W-:Y:S02]  /*2140*/  ULDC UR6, c[0x0][0x2d0] ;  /* 0x0000b40000067ab9 */ /* 0x000fe40000000800 */
[----:B------:R-:W-:-:S13]  /*2150*/  ISETP.GE.AND P0, PT, R240, UR6, PT ;  /* 0x00000006f0007c0c */ /* 0x000fda000bf06270 */
[----:B------:R1:W-:Y:S01]  /*2160*/  @P0 STS.128 [R199+0x5800], RZ ;  /* 0x005800ffc7000388 */ /* 0x0003e20000000c00 */
[----:B------:R-:W-:Y:S05]  /*2170*/  @P0 BRA `(.L_x_1291) ;  /* 0x00000000002c0947 */ /* 0x000fea0003800000 */
[----:B------:R-:W-:Y:S01]  /*2180*/  MOV R8, R6 ;  /* 0x0000000600087202 */ /* 0x000fe20000000f00 */
[----:B------:R-:W-:Y:S01]  /*2190*/  IMAD R0, R43, 0x30, RZ ;  /* 0x000000302b007824 */ /* 0x000fe200078e02ff */
[----:B------:R-:W-:-:S03]  /*21a0*/  ULDC.64 UR6, c[0x0][0x218] ;  /* 0x0000860000067ab9 */ /* 0x000fc60000000a00 */
[----:B------:R-:W-:-:S05]  /*21b0*/  IMAD.WIDE.U32 R8, R42, 0x30, R8 ;  /* 0x000000302a087825 */ /* 0x000fca00078e0008 */
[----:B------:R-:W-:Y:S02]  /*21c0*/  IADD3 R0, R9, R0, RZ ;  /* 0x0000000009007210 */ /* 0x000fe40007ffe0ff */
[----:B------:R-:W-:-:S04]  /*21d0*/  LEA R6, P0, R8, UR6, 0x1 ;  /* 0x0000000608067c11 */ /* 0x000fc8000f8008ff */
[----:B------:R-:W-:-:S05]  /*21e0*/  LEA.HI.X R7, R8, UR7, R0, 0x1, P0 ;  /* 0x0000000708077c11 */ /* 0x000fca00080f0c00 */
[----:B------:R-:W-:Y:S01]  /*21f0*/  @!PT LDS RZ, [RZ] ;  /* 0x00000000fffff984 */ /* 0x000fe20000000800 */
[----:B------:R-:W-:Y:S01]  /*2200*/  @!PT LDS RZ, [RZ] ;  /* 0x00000000fffff984 */ /* 0x000fe20000000800 */
[----:B------:R-:W-:Y:S01]  /*2210*/  @!PT LDS RZ, [RZ] ;  /* 0x00000000fffff984 */ /* 0x000fe20000000800 */
[----:B------:R1:W-:Y:S04]  /*2220*/  LDGSTS.E.BYPASS.LTC128B.128 [R199+0x5800], desc[UR20][R6.64] ;  /* 0x0580000006c77fae */ /* 0x0003e8000b901d54 */
.L_x_1291:
[----:B------:R-:W-:Y:S05]  /*2230*/  BSYNC B0 ;  /* 0x0000000000007941 */ /* 0x000fea0003800000 */
.L_x_1290:
[----:B------:R-:W0:Y:S01]  /*2240*/  LDGDEPBAR ;  /* 0x00000000000079af */ /* 0x000e220000000000 */
[----:B------:R-:W-:Y:S01]  /*2250*/  ISETP.GE.AND P0, PT, R34, R12, PT ;  /* 0x0000000c2200720c */ /* 0x000fe20003f06270 */
[----:B-1----:R-:W-:Y:S01]  /*2260*/  IMAD.IADD R10, R33, 0x1, R17 ;  /* 0x00000001210a7824 */ /* 0x002fe200078e0211 */
[----:B------:R-:W-:Y:S01]  /*2270*/  LOP3.LUT R3, R16, 0x1c0, RZ, 0xc0, !PT ;  /* 0x000001c010037812 */ /* 0x000fe200078ec0ff */
[----:B------:R-:W-:Y:S01]  /*2280*/  IMAD.SHL.U32 R0, R13, 0x40, RZ ;  /* 0x000000400d007824 */ /* 0x000fe200078e00ff */
[----:B------:R-:W-:Y:S01]  /*2290*/  SHF.R.S32.HI R152, RZ, 0x5, R152 ;  /* 0x00000005ff987819 */ /* 0x000fe20000011498 */
[----:B------:R-:W-:Y:S01]  /*22a0*/  IMAD.SHL.U32 R5, R34, 0x8, RZ ;  /* 0x0000000822057824 */ /* 0x000fe200078e00ff */
[----:B------:R1:W-:Y:S01]  /*22b0*/  STL [R1+0x1c], R10 ;  /* 0x00001c0a01007387 */ /* 0x0003e20000100800 */
[----:B------:R-:W-:Y:S01]  /*22c0*/  IMAD.SHL.U32 R7, R15, 0x8, RZ ;  /* 0x000000080f077824 */ /* 0x000fe200078e00ff */
[----:B------:R-:W-:Y:S01]  /*22d0*/  LOP3.LUT R0, R0, 0x1c0, RZ, 0xc0, !PT ;  /* 0x000001c000007812 */ /* 0x000fe200078ec0ff */
[----:B------:R-:W-:Y:S01]  /*22e0*/  IMAD.SHL.U32 R8, R14, 0x40, RZ ;  /* 0x000000400e087824 */ /* 0x000fe200078e00ff */
[----:B------:R-:W-:Y:S01]  /*22f0*/  LOP3.LUT R5, R3, 0x8, R5, 0xf8, !PT ;  /* 0x0000000803057812 */ /* 0x000fe200078ef805 */
[----:B------:R-:W-:Y:S01]  /*2300*/  BSSY B0, `(.L_x_1292) ;  /* 0x0000024000007945 */ /* 0x000fe20003800000 */
[----:B------:R-:W-:-:S02]  /*2310*/  SHF.R.U32.HI R3, RZ, 0x3, R3 ;  /* 0x00000003ff037819 */ /* 0x000fc40000011603 */
[----:B------:R-:W-:Y:S02]  /*2320*/  LOP3.LUT R7, R0, 0x8, R7, 0xf8, !PT ;  /* 0x0000000800077812 */ /* 0x000fe400078ef807 */
[----:B------:R-:W-:Y:S02]  /*2330*/  SHF.R.U32.HI R6, RZ, 0x3, R0 ;  /* 0x00000003ff067819 */ /* 0x000fe40000011600 */
[----:B------:R-:W-:Y:S01]  /*2340*/  LOP3.LUT R109, R8, 0xfffffe00, RZ, 0xc0, !PT ;  /* 0xfffffe00086d7812 */ /* 0x000fe200078ec0ff */
[----:B------:R-:W-:Y:S01]  /*2350*/  IMAD.WIDE.U32 R8, R18, UR5, RZ ;  /* 0x0000000512087c25 */ /* 0x000fe2000f8e00ff */
[----:B------:R-:W-:Y:S02]  /*2360*/  LOP3.LUT R0, R5, R3, RZ, 0x3c, !PT ;  /* 0x0000000305007212 */ /* 0x000fe400078e3cff */
[----:B------:R-:W-:Y:S01]  /*2370*/  LOP3.LUT R41, R7, R6, RZ, 0x3c, !PT ;  /* 0x0000000607297212 */ /* 0x000fe200078e3cff */
[----:B------:R-:W-:-:S04]  /*2380*/  DEPBAR.LE SB0, 0x0 ;  /* 0x000080000000791a */ /* 0x000fc80000000000 */
[----:B------:R-:W-:Y:S01]  /*2390*/  BAR.SYNC.DEFER_BLOCKING 0x0 ;  /* 0x0000000000007b1d */ /* 0x000fe20000010000 */
[----:B------:R-:W-:Y:S01]  /*23a0*/  IMAD R3, R18, UR8, RZ ;  /* 0x0000000812037c24 */ /* 0x000fe2000f8e02ff */
[----:B------:R-:W-:Y:S01]  /*23b0*/  LEA R6, P1, R8, R32, 0x6 ;  /* 0x0000002008067211 */ /* 0x000fe200078230ff */
[----:B------:R-:W-:Y:S01]  /*23c0*/  IMAD R5, R152, 0x400, R109 ;  /* 0x0000040098057824 */ /* 0x000fe200078e026d */
[-C--:B------:R-:W-:Y:S01]  /*23d0*/  ISETP.GE.AND P2, PT, R30, R12.reuse, PT ;  /* 0x0000000c1e00720c */ /* 0x080fe20003f46270 */
[----:B------:R-:W-:Y:S01]  /*23e0*/  IMAD R7, R19, UR5, R3 ;  /* 0x0000000513077c24 */ /* 0x000fe2000f8e0203 */
[-C--:B------:R-:W-:Y:S01]  /*23f0*/  ISETP.GE.AND P3, PT, R26, R12.reuse, PT ;  /* 0x0000000c1a00720c */ /* 0x080fe20003f66270 */
[----:B------:R-:W-:Y:S01]  /*2400*/  IMAD.IADD R3, R41, 0x1, R5 ;  /* 0x0000000129037824 */ /* 0x000fe200078e0205 */
[----:B------:R-:W-:Y:S01]  /*2410*/  ISETP.GE.AND P4, PT, R22, R12, PT ;  /* 0x0000000c1600720c */ /* 0x000fe20003f86270 */
[----:B------:R-:W-:Y:S02]  /*2420*/  IMAD R0, R15, 0x200, R0 ;  /* 0x000002000f007824 */ /* 0x000fe400078e0200 */
[----:B------:R-:W-:Y:S01]  /*2430*/  IMAD.IADD R5, R9, 0x1, R7 ;  /* 0x0000000109057824 */ /* 0x000fe200078e0207 */
[----:B------:R-:W-:-:S02]  /*2440*/  LEA R191, R3, UR4, 0x1 ;  /* 0x0000000403bf7c11 */ /* 0x000fc4000f8e08ff */
[----:B------:R-:W-:Y:S02]  /*2450*/  LEA R184, R0, UR4, 0x1 ;  /* 0x0000000400b87c11 */ /* 0x000fe4000f8e08ff */
[----:B------:R-:W-:Y:S01]  /*2460*/  LEA.HI.X R7, R8, R10, R5, 0x6, P1 ;  /* 0x0000000a08077211 */ /* 0x000fe200008f3405 */
[----:B------:R1:W-:Y:S01]  /*2470*/  @P0 STS.128 [R199+0x6000], RZ ;  /* 0x006000ffc7000388 */ /* 0x0003e20000000c00 */
        /* <DEDUP_REMOVED lines=12> */
.L_x_1293:
[----:B------:R-:W-:Y:S05]  /*2540*/  BSYNC B0 ;  /* 0x0000000000007941 */ /* 0x000fea0003800000 */
.L_x_1292:
[----:B------:R1:W-:Y:S01]  /*2550*/  @P2 STS.128 [R199+0x6800], RZ ;  /* 0x006800ffc7002388 */ /* 0x0003e20000000c00 */
        /* <DEDUP_REMOVED lines=15> */
.L_x_1295:
[----:B------:R-:W-:Y:S05]  /*2650*/  BSYNC B0 ;  /* 0x0000000000007941 */ /* 0x000fea0003800000 */
.L_x_1294:
        /* <DEDUP_REMOVED lines=16> */
.L_x_1297:
[----:B------:R-:W-:Y:S05]  /*2760*/  BSYNC B0 ;  /* 0x0000000000007941 */ /* 0x000fea0003800000 */
.L_x_1296:
[----:B------:R1:W-:Y:S01]  /*2770*/  @P4 STS.128 [R199+0x7800], RZ ;  /* 0x007800ffc7004388 */ /* 0x0003e20000000c00 */
[----:B------:R-:W-:Y:S04]  /*2780*/  BSSY B0, `(.L_x_1298) ;  /* 0x0000010000007945 */ /* 0x000fe80003800000 */
[----:B------:R-:W-:Y:S05]  /*2790*/  @P4 BRA `(.L_x_1299) ;  /* 0x0000000000384947 */ /* 0x000fea0003800000 */
[----:B------:R-:W-:Y:S02]  /*27a0*/  ULDC UR6, c[0x0][0x2d0] ;  /* 0x0000b40000067ab9 */ /* 0x000fe40000000800 */
[----:B------:R-:W-:-:S13]  /*27b0*/  ISETP.GE.AND P0, PT, R240, UR6, PT ;  /* 0x00000006f0007c0c */ /* 0x000fda000bf06270 */
[----:B------:R1:W-:Y:S01]  /*27c0*/  @P0 STS.128 [R199+0x7800], RZ ;  /* 0x007800ffc7000388 */ /* 0x0003e20000000c00 */
[----:B------:R-:W-:Y:S05]  /*27d0*/  @P0 BRA `(.L_x_1299) ;  /* 0x0000000000280947 */ /* 0x000fea0003800000 */
[----:B------:R-:W-:Y:S01]  /*27e0*/  IMAD R0, R19, 0x30, RZ ;  /* 0x0000003013007824 */ /* 0x000fe200078e02ff */
[----:B------:R-:W-:Y:S01]  /*27f0*/  ULDC.64 UR6, c[0x0][0x220] ;  /* 0x0000880000067ab9 */ /* 0x000fe20000000a00 */
[----:B------:R-:W-:-:S05]  /*2800*/  IMAD.WIDE.U32 R6, R18, 0x30, R6 ;  /* 0x0000003012067825 */ /* 0x000fca00078e0006 */
[----:B------:R-:W-:Y:S02]  /*2810*/  IADD3 R0, R7, R0, RZ ;  /* 0x0000000007007210 */ /* 0x000fe40007ffe0ff */
[----:B-1----:R-:W-:-:S04]  /*2820*/  LEA R8, P0, R6, UR6, 0x1 ;  /* 0x0000000606087c11 */ /* 0x002fc8000f8008ff */
[----:B------:R-:W-:-:S05]  /*2830*/  LEA.HI.X R9, R6, UR7, R0, 0x1, P0 ;  /* 0x0000000706097c11 */ /* 0x000fca00080f0c00 */
[----:B------:R-:W-:Y:S01]  /*2840*/  @!PT LDS RZ, [RZ] ;  /* 0x00000000fffff984 */ /* 0x000fe20000000800 */
[----:B------:R-:W-:Y:S01]  /*2850*/  @!PT LDS RZ, [RZ] ;  /* 0x00000000fffff984 */ /* 0x000fe20000000800 */
[----:B------:R-:W-:Y:S01]  /*2860*/  @!PT LDS RZ, [RZ] ;  /* 0x00000000fffff984 */ /* 0x000fe20000000800 */
[----:B------:R1:W-:Y:S04]  /*2870*/  LDGSTS.E.BYPASS.LTC128B.128 [R199+0x7800], desc[UR20][R8.64] ;  /* 0x0780000008c77fae */ /* 0x0003e8000b901d54 */
.L_x_1299:
[----:B------:R-:W-:Y:S05]  /*2880*/  BSYNC B0 ;  /* 0x0000000000007941 */ /* 0x000fea0003800000 */
.L_x_1298:
[----:B------:R-:W-:Y:S01]  /*2890*/  LDSM.16.M88.4 R12, [R191] ;  /* 0x00000000bf0c783b */ /* 0x000fe20000000200 */
[----:B------:R-:W-:Y:S01]  /*28a0*/  R2P PR, R28, 0x6 ;  /* 0x000000061c007804 */ /* 0x000fe20000000000 */
[--C-:B------:R-:W-:Y:S01]  /*28b0*/  IMAD R194, R2, 0x2, R191.reuse ;  /* 0x0000000202c27824 */ /* 0x100fe200078e02bf */
[----:B------:R-:W-:Y:S01]  /*28c0*/  ULDC.U8 UR16, c[0x0][0x388] ;  /* 0x0000e20000107ab9 */ /* 0x000fe20000000000 */
[----:B------:R-:W5:Y:S01]  /*28d0*/  LDSM.16.M88.4 R20, [R184+0x4000] ;  /* 0x00400000b814783b */ /* 0x000f620000000200 */
[C---:B------:R-:W-:Y:S01]  /*28e0*/  VIADD R3, R184.reuse, 0x4000 ;  /* 0x00004000b8037836 */ /* 0x040fe20000000000 */
[----:B------:R-:W-:Y:S01]  /*28f0*/  SEL R0, R29, 0xffffffe0, !P1 ;  /* 0xffffffe01d007807 */ /* 0x000fe20004800000 */
[----:B------:R-:W-:Y:S01]  /*2900*/  VIADD R195, R184, 0x4040 ;  /* 0x00004040b8c37836 */ /* 0x000fe20000000000 */
[----:B-1----:R-:W1:Y:S01]  /*2910*/  LDSM.16.M88.4 R8, [R191+0x2000] ;  /* 0x00200000bf08783b */ /* 0x002e620000000200 */
[----:B------:R-:W-:Y:S02]  /*2920*/  IMAD R192, R4, 0x2, R191 ;  /* 0x0000000204c07824 */ /* 0x000fe400078e02bf */
[----:B------:R-:W-:Y:S01]  /*2930*/  IMAD.IADD R190, R184, 0x1, R0 ;  /* 0x00000001b8be7824 */ /* 0x000fe200078e0200 */
[----:B------:R-:W2:Y:S01]  /*2940*/  LDSM.16.M88.4 R36, [R184+0x4800] ;  /* 0x00480000b824783b */ /* 0x000ea20000000200 */
[----:B------:R-:W-:-:S02]  /*2950*/  IMAD R193, R2, 0x2, R192 ;  /* 0x0000000202c17824 */ /* 0x000fc400078e02c0 */
[----:B------:R-:W-:Y:S01]  /*2960*/  @P2 VIADD R195, R3, 0xffffffc0 ;  /* 0xffffffc003c32836 */ /* 0x000fe20000000000 */
[----:B---3--:R-:W3:Y:S01]  /*2970*/  LDSM.16.M88.4 R32, [R184+0x5000] ;  /* 0x00500000b820783b */ /* 0x008ee20000000200 */
[----:B------:R-:W-:Y:S02]  /*2980*/  IMAD.SHL.U32 R3, R153, 0x2, RZ ;  /* 0x0000000299037824 */ /* 0x000fe400078e00ff */
[----:B------:R-:W-:Y:S01]  /*2990*/  IMAD.IADD R189, R0, 0x1, R195 ;  /* 0x0000000100bd7824 */ /* 0x000fe200078e02c3 */
[----:B------:R-:W4:Y:S01]  /*29a0*/  LDSM.16.M88.4 R24, [R184+0x5800] ;  /* 0x00580000b818783b */ /* 0x000f220000000200 */
[----:B------:R-:W-:Y:S01]  /*29b0*/  IMAD.IADD R0, R109, 0x1, R41 ;  /* 0x000000016d007824 */ /* 0x000fe200078e0229 */
[----:B------:R-:W-:Y:S01]  /*29c0*/  LOP3.LUT R3, R3, 0x6, RZ, 0xc0, !PT ;  /* 0x0000000603037812 */ /* 0x000fe200078ec0ff */
[C---:B------:R-:W-:Y:S01]  /*29d0*/  VIADD R198, R195.reuse, 0x800 ;  /* 0x00000800c3c67836 */ /* 0x040fe20000000000 */
[----:B------:R-:W-:Y:S01]  /*29e0*/  LDSM.16.M88.4 R16, [R194+0x2000] ;  /* 0x00200000c210783b */ /* 0x000fe20000000200 */
[----:B------:R-:W-:-:S02]  /*29f0*/  VIADD R197, R195, 0x1000 ;  /* 0x00001000c3c57836 */ /* 0x000fc40000000000 */
[----:B------:R-:W-:Y:S01]  /*2a00*/  IMAD R3, R110, 0x40, R3 ;  /* 0x000000406e037824 */ /* 0x000fe200078e0203 */
[----:B------:R-:W4:Y:S01]  /*2a10*/  LDSM.16.M88.4 R52, [R190+0x4800] ;  /* 0x00480000be34783b */ /* 0x000f220000000200 */
[----:B------:R-:W-:Y:S02]  /*2a20*/  VIADD R196, R195, 0x1800 ;  /* 0x00001800c3c47836 */ /* 0x000fe40000000000 */
[C---:B------:R-:W-:Y:S01]  /*2a30*/  VIADD R5, R3.reuse, 0x10 ;  /* 0x0000001003057836 */ /* 0x040fe20000000000 */
[----:B------:R-:W4:Y:S01]  /*2a40*/  LDSM.16.M88.4 R60, [R190+0x5000] ;  /* 0x00500000be3c783b */ /* 0x000f220000000200 */
[CC--:B------:R-:W-:Y:S01]  /*2a50*/  ISETP.GE.AND P4, PT, R3.reuse, R40.reuse, PT ;  /* 0x000000280300720c */ /* 0x0c0fe20003f86270 */
[----:B------:R-:W-:Y:S02]  /*2a60*/  VIADD R7, R3, 0x8 ;  /* 0x0000000803077836 */ /* 0x000fe40000000000 */
[----:B------:R-:W4:Y:S01]  /*2a70*/  LDSM.16.M88.4 R56, [R190+0x4000] ;  /* 0x00400000be38783b */ /* 0x000f220000000200 */
[-C--:B------:R-:W-:Y:S01]  /*2a80*/  ISETP.GE.AND P0, PT, R5, R40.reuse, PT ;  /* 0x000000280500720c */ /* 0x080fe20003f06270 */
[----:B------:R-:W-:Y:S01]  /*2a90*/  VIADD R5, R3, 0x21 ;  /* 0x0000002103057836 */ /* 0x000fe20000000000 */
[----:B------:R-:W-:Y:S01]  /*2aa0*/  ISETP.GE.AND P2, PT, R7, R40, PT ;  /* 0x000000280700720c */ /* 0x000fe20003f46270 */
[----:B------:R-:W4:Y:S01]  /*2ab0*/  LDSM.16.M88.4 R64, [R190+0x5800] ;  /* 0x00580000be40783b */ /* 0x000f220000000200 */
[----:B------:R-:W-:-:S02]  /*2ac0*/  VIADD R6, R3, 0x9 ;  /* 0x0000000903067836 */ /* 0x000fc40000000000 */
[-C--:B------:R-:W-:Y:S01]  /*2ad0*/  ISETP.GE.AND P6, PT, R5, R40.reuse, PT ;  /* 0x000000280500720c */ /* 0x080fe20003fc6270 */
[-C--:B-----5:R-:W-:Y:S01]  /*2ae0*/  HMMA.16816.F32 R92, R12, R20.reuse, RZ ;  /* 0x000000140c5c723c */ /* 0x0a0fe200000018ff */
[----:B------:R-:W5:Y:S01]  /*2af0*/  LDSM.16.M88.4 R28, [R194] ;  /* 0x00000000c21c783b */ /* 0x000f620000000200 */
[C---:B------:R-:W-:Y:S01]  /*2b00*/  VIADD R5, R3.reuse, 0x28 ;  /* 0x0000002803057836 */ /* 0x040fe20000000000 */
[-C--:B------:R-:W-:Y:S01]  /*2b10*/  ISETP.GE.AND P1, PT, R6, R40.reuse, PT ;  /* 0x000000280600720c */ /* 0x080fe20003f26270 */
[----:B------:R-:W-:Y:S01]  /*2b20*/  VIADD R6, R3, 0x11 ;  /* 0x0000001103067836 */ /* 0x000fe20000000000 */
[----:B------:R-:W0:Y:S01]  /*2b30*/  LDGDEPBAR ;  /* 0x00000000000079af */ /* 0x000e220000000000 */
[----:B-1----:R-:W-:Y:S01]  /*2b40*/  HMMA.16816.F32 R44, R8, R20, RZ ;  /* 0x00000014082c723c */ /* 0x002fe200000018ff */
[----:B------:R-:W-:Y:S01]  /*2b50*/  ISETP.GE.AND P5, PT, R5, R40, PT ;  /* 0x000000280500720c */ /* 0x000fe20003fa6270 */
[C---:B------:R-:W-:Y:S02]  /*2b60*/  VIADD R5, R3.reuse, 0x29 ;  /* 0x0000002903057836 */ /* 0x040fe40000000000 */
[----:B------:R-:W-:-:S02]  /*2b70*/  VIADD R41, R3, 0x18 ;  /* 0x0000001803297836 */ /* 0x000fc40000000000 */
[----:B------:R-:W-:Y:S01]  /*2b80*/  HMMA.16816.F32 R80, R8, R22, RZ ;  /* 0x000000160850723c */ /* 0x000fe200000018ff */
[----:B------:R-:W-:-:S05]  /*2b90*/  VIADD R7, R3, 0x20 ;  /* 0x0000002003077836 */ /* 0x000fca0000000000 */
[----:B------:R-:W-:Y:S06]  /*2ba0*/  HMMA.16816.F32 R128, R12, R22, RZ ;  /* 0x000000160c80723c */ /* 0x000fec00000018ff */
[C---:B--2---:R-:W-:Y:S06]  /*2bb0*/  HMMA.16816.F32 R20, R8.reuse, R36, RZ ;  /* 0x000000240814723c */ /* 0x044fec00000018ff */
[C---:B---3--:R-:W-:Y:S06]  /*2bc0*/  HMMA.16816.F32 R48, R8.reuse, R32, RZ ;  /* 0x000000200830723c */ /* 0x048fec00000018ff */
[C---:B----4-:R-:W-:Y:S06]  /*2bd0*/  HMMA.16816.F32 R68, R8.reuse, R24, RZ ;  /* 0x000000180844723c */ /* 0x050fec00000018ff */
[C---:B------:R-:W-:Y:S06]  /*2be0*/  HMMA.16816.F32 R88, R8.reuse, R38, RZ ;  /* 0x000000260858723c */ /* 0x040fec00000018ff */
[----:B------:R-:W-:Y:S06]  /*2bf0*/  HMMA.16816.F32 R84, R8, R34, RZ ;  /* 0x000000220854723c */ /* 0x000fec00000018ff */
[----:B------:R-:W-:Y:S06]  /*2c00*/  HMMA.16816.F32 R76, R12, R36, RZ ;  /* 0x000000240c4c723c */ /* 0x000fec00000018ff */
[----:B------:R-:W-:Y:S06]  /*2c10*/  HMMA.16816.F32 R8, R8, R26, RZ ;  /* 0x0000001a0808723c */ /* 0x000fec00000018ff */
[C---:B------:R-:W-:Y:S01]  /*2c20*/  HMMA.16816.F32 R140, R16.reuse, R52, R20 ;  /* 0x00000034108c723c */ /* 0x040fe20000001814 */
[----:B------:R-:W-:Y:S05]  /*2c30*/  LDSM.16.M88.4 R20, [R192+0x2000] ;  /* 0x00200000c014783b */ /* 0x000fea0000000200 */
[----:B------:R-:W-:Y:S01]  /*2c40*/  HMMA.16816.F32 R136, R16, R60, R48 ;  /* 0x0000003c1088723c */ /* 0x000fe20000001830 */
[----:B------:R-:W1:Y:S05]  /*2c50*/  LDSM.16.M88.4 R48, [R195] ;  /* 0x00000000c330783b */ /* 0x000e6a0000000200 */
[C---:B------:R-:W-:Y:S06]  /*2c60*/  HMMA.16816.F32 R104, R12.reuse, R24, RZ ;  /* 0x000000180c68723c */ /* 0x040fec00000018ff */
[C---:B------:R-:W-:Y:S01]  /*2c70*/  HMMA.16816.F32 R124, R12.reuse, R26, RZ ;  /* 0x0000001a0c7c723c */ /* 0x040fe200000018ff */
[----:B------:R-:W2:Y:S05]  /*2c80*/  LDSM.16.M88.4 R24, [R192] ;  /* 0x00000000c018783b */ /* 0x000eaa0000000200 */
[C---:B------:R-:W-:Y:S06]  /*2c90*/  HMMA.16816.F32 R72, R12.reuse, R32, RZ ;  /* 0x000000200c48723c */ /* 0x040fec00000018ff */
[C---:B------:R-:W-:Y:S01]  /*2ca0*/  HMMA.16816.F32 R148, R12.reuse, R38, RZ ;  /* 0x000000260c94723c */ /* 0x040fe200000018ff */
[----:B------:R-:W-:Y:S05]  /*2cb0*/  LDSM.16.M88.4 R36, [R195+0x1000] ;  /* 0x00100000c324783b */ /* 0x000fea0000000200 */
[----:B------:R-:W-:Y:S01]  /*2cc0*/  HMMA.16816.F32 R144, R12, R34, RZ ;  /* 0x000000220c90723c */ /* 0x000fe200000018ff */
[----:B------:R-:W-:Y:S04]  /*2cd0*/  LDSM.16.M88.4 R32, [R195+0x1800] ;  /* 0x00180000c320783b */ /* 0x000fe80000000200 */
[----:B------:R-:W-:Y:S01]  /*2ce0*/  LDSM.16.M88.4 R12, [R193] ;  /* 0x00000000c10c783b */ /* 0x000fe20000000200 */
[C---:B------:R-:W-:Y:S03]  /*2cf0*/  HMMA.16816.F32 R120, R16.reuse, R56, R44 ;  /* 0x000000381078723c */ /* 0x040fe6000000182c */
[----:B------:R-:W3:Y:S03]  /*2d00*/  LDSM.16.M88.4 R44, [R195+0x800] ;  /* 0x00080000c32c783b */ /* 0x000ee60000000200 */
[----:B------:R-:W-:Y:S06]  /*2d10*/  HMMA.16816.F32 R132, R16, R64, R68 ;  /* 0x000000401084723c */ /* 0x000fec0000001844 */
[----:B-----5:R-:W-:Y:S06]  /*2d20*/  HMMA.16816.F32 R68, R28, R56, R92 ;  /* 0x000000381c44723c */ /* 0x020fec000000185c */
[----:B------:R-:W-:Y:S06]  /*2d30*/  HMMA.16816.F32 R116, R16, R58, R80 ;  /* 0x0000003a1074723c */ /* 0x000fec0000001850 */
[----:B------:R-:W-:Y:S06]  /*2d40*/  HMMA.16816.F32 R92, R28, R52, R76 ;  /* 0x000000341c5c723c */ /* 0x000fec000000184c */
[C---:B------:R-:W-:Y:S06]  /*2d50*/  HMMA.16816.F32 R112, R16.reuse, R54, R88 ;  /* 0x000000361070723c */ /* 0x040fec0000001858 */
[C---:B------:R-:W-:Y:S06]  /*2d60*/  HMMA.16816.F32 R100, R16.reuse, R62, R84 ;  /* 0x0000003e1064723c */ /* 0x040fec0000001854 */
[----:B------:R-:W-:Y:S01]  /*2d70*/  HMMA.16816.F32 R96, R16, R66, R8 ;  /* 0x000000421060723c */ /* 0x000fe20000001808 */
[----:B------:R-:W-:Y:S04]  /*2d80*/  LDSM.16.M88.4 R8, [R193+0x2000] ;  /* 0x00200000c108783b */ /* 0x000fe80000000200 */
[----:B------:R-:W4:Y:S01]  /*2d90*/  LDSM.16.M88.4 R16, [R189] ;  /* 0x00000000bd10783b */ /* 0x000f220000000200 */
[C---:B------:R-:W-:Y:S06]  /*2da0*/  HMMA.16816.F32 R76, R28.reuse, R58, R128 ;  /* 0x0000003a1c4c723c */ /* 0x040fec0000001880 */
[C---:B------:R-:W-:Y:S06]  /*2db0*/  HMMA.16816.F32 R88, R28.reuse, R60, R72 ;  /* 0x0000003c1c58723c */ /* 0x040fec0000001848 */
[C---:B------:R-:W-:Y:S06]  /*2dc0*/  HMMA.16816.F32 R84, R28.reuse, R64, R104 ;  /* 0x000000401c54723c */ /* 0x040fec0000001868 */
[C---:B------:R-:W-:Y:S01]  /*2dd0*/  HMMA.16816.F32 R80, R28.reuse, R54, R148 ;  /* 0x000000361c50723c */ /* 0x040fe20000001894 */
[----:B------:R-:W5:Y:S05]  /*2de0*/  LDSM.16.M88.4 R52, [R189+0x800] ;  /* 0x00080000bd34783b */ /* 0x000f6a0000000200 */
[C---:B------:R-:W-:Y:S06]  /*2df0*/  HMMA.16816.F32 R72, R28.reuse, R62, R144 ;  /* 0x0000003e1c48723c */ /* 0x040fec0000001890 */
[----:B------:R-:W-:Y:S06]  /*2e00*/  HMMA.16816.F32 R56, R28, R66, R124 ;  /* 0x000000421c38723c */ /* 0x000fec000000187c */
[-C--:B-1----:R-:W-:Y:S06]  /*2e10*/  HMMA.16816.F32 R28, R20, R48.reuse, R120 ;  /* 0x00000030141c723c */ /* 0x082fec0000001878 */
[----:B--2---:R-:W-:Y:S06]  /*2e20*/  HMMA.16816.F32 R60, R24, R48, R68 ;  /* 0x00000030183c723c */ /* 0x004fec0000001844 */
[-C--:B------:R-:W-:Y:S06]  /*2e30*/  HMMA.16816.F32 R64, R20, R50.reuse, R116 ;  /* 0x000000321440723c */ /* 0x080fec0000001874 */
[----:B------:R-:W-:Y:S06]  /*2e40*/  HMMA.16816.F32 R48, R24, R50, R76 ;  /* 0x000000321830723c */ /* 0x000fec000000184c */
[C---:B---3--:R-:W-:Y:S06]  /*2e50*/  HMMA.16816.F32 R104, R20.reuse, R44, R140 ;  /* 0x0000002c1468723c */ /* 0x048fec000000188c */
[C---:B------:R-:W-:Y:S06]  /*2e60*/  HMMA.16816.F32 R136, R20.reuse, R36, R136 ;  /* 0x000000241488723c */ /* 0x040fec0000001888 */
[C---:B------:R-:W-:Y:S06]  /*2e70*/  HMMA.16816.F32 R132, R20.reuse, R32, R132 ;  /* 0x000000201484723c */ /* 0x040fec0000001884 */
[C---:B------:R-:W-:Y:S06]  /*2e80*/  HMMA.16816.F32 R112, R20.reuse, R46, R112 ;  /* 0x0000002e1470723c */ /* 0x040fec0000001870 */
[C---:B------:R-:W-:Y:S06]  /*2e90*/  HMMA.16816.F32 R100, R20.reuse, R38, R100 ;  /* 0x000000261464723c */ /* 0x040fec0000001864 */
[----:B------:R-:W-:Y:S01]  /*2ea0*/  HMMA.16816.F32 R96, R20, R34, R96 ;  /* 0x000000221460723c */ /* 0x000fe20000001860 */
[----:B------:R-:W1:Y:S05]  /*2eb0*/  LDSM.16.M88.4 R20, [R189+0x1000] ;  /* 0x00100000bd14783b */ /* 0x000e6a0000000200 */
[C---:B------:R-:W-:Y:S06]  /*2ec0*/  HMMA.16816.F32 R88, R24.reuse, R36, R88 ;  /* 0x000000241858723c */ /* 0x040fec0000001858 */
[----:B------:R-:W-:Y:S06]  /*2ed0*/  HMMA.16816.F32 R76, R24, R38, R72 ;  /* 0x00000026184c723c */ /* 0x000fec0000001848 */
[-C--:B----4-:R-:W-:Y:S06]  /*2ee0*/  HMMA.16816.F32 R36, R8, R16.reuse, R28 ;  /* 0x000000100824723c */ /* 0x090fec000000181c */
[----:B------:R-:W-:Y:S06]  /*2ef0*/  HMMA.16816.F32 R28, R12, R16, R60 ;  /* 0x000000100c1c723c */ /* 0x000fec000000183c */
[----:B------:R-:W-:Y:S01]  /*2f00*/  HMMA.16816.F32 R68, R24, R44, R92 ;  /* 0x0000002c1844723c */ /* 0x000fe2000000185c */
[----:B------:R-:W-:-:S05]  /*2f10*/  VIADD R16, R3, 0x1 ;  /* 0x0000000103107836 */ /* 0x000fca0000000000 */
[----:B------:R-:W-:Y:S01]  /*2f20*/  HMMA.16816.F32 R80, R24, R46, R80 ;  /* 0x0000002e1850723c */ /* 0x000fe20000001850 */
[----:B------:R-:W-:-:S05]  /*2f30*/  ISETP.GE.AND P3, PT, R16, R40, PT ;  /* 0x000000281000720c */ /* 0x000fca0003f66270 */
[----:B------:R-:W-:Y:S01]  /*2f40*/  HMMA.16816.F32 R84, R24, R32, R84 ;  /* 0x000000201854723c */ /* 0x000fe20000001854 */
[----:B------:R-:W-:-:S05]  /*2f50*/  FSEL R92, R38, -INF , !P4 ;  /* 0xff800000265c7808 */ /* 0x000fca0006000000 */
[----:B------:R-:W-:Y:S01]  /*2f60*/  HMMA.16816.F32 R72, R24, R34, R56 ;  /* 0x000000221848723c */ /* 0x000fe20000001838 */
[----:B------:R-:W-:Y:S02]  /*2f70*/  FSEL R93, R30, -INF , !P4 ;  /* 0xff8000001e5d7808 */ /* 0x000fe40006000000 */
[----:B------:R-:W-:-:S03]  /*2f80*/  FSEL R94, R31, -INF , !P3 ;  /* 0xff8000001f5e7808 */ /* 0x000fc60005800000 */
[-C--:B------:R-:W-:Y:S06]  /*2f90*/  HMMA.16816.F32 R32, R8, R18.reuse, R64 ;  /* 0x000000120820723c */ /* 0x080fec0000001840 */
[----:B------:R-:W-:Y:S01]  /*2fa0*/  HMMA.16816.F32 R24, R12, R18, R48 ;  /* 0x000000120c18723c */ /* 0x000fe20000001830 */
[----:B------:R-:W2:Y:S01]  /*2fb0*/  LDSM.16.M88.4 R16, [R189+0x1800] ;  /* 0x00180000bd10783b */ /* 0x000ea20000000200 */
[----:B------:R-:W-:Y:S01]  /*2fc0*/  FSEL R67, R28, -INF , !P4 ;  /* 0xff8000001c437808 */ /* 0x000fe20006000000 */
[----:B------:R-:W-:-:S04]  /*2fd0*/  DEPBAR.LE SB0, 0x0 ;  /* 0x000080000000791a */ /* 0x000fc80000000000 */
[----:B-----5:R-:W-:Y:S01]  /*2fe0*/  HMMA.16816.F32 R48, R12, R52, R68 ;  /* 0x000000340c30723c */ /* 0x020fe20000001844 */
[----:B------:R-:W-:-:S05]  /*2ff0*/  FSEL R64, R29, -INF , !P3 ;  /* 0xff8000001d407808 */ /* 0x000fca0005800000 */
[C---:B------:R-:W-:Y:S01]  /*3000*/  HMMA.16816.F32 R44, R8.reuse, R52, R104 ;  /* 0x00000034082c723c */ /* 0x040fe20000001868 */
[----:B------:R-:W-:Y:S01]  /*3010*/  FSEL R70, R36, -INF , !P4 ;  /* 0xff80000024467808 */ /* 0x000fe20006000000 */
[----:B------:R-:W-:Y:S01]  /*3020*/  VIADD R68, R3, 0x19 ;  /* 0x0000001903447836 */ /* 0x000fe20000000000 */
[----:B------:R-:W-:Y:S02]  /*3030*/  FSEL R69, R37, -INF , !P3 ;  /* 0xff80000025457808 */ /* 0x000fe40005800000 */
[----:B------:R-:W-:Y:S01]  /*3040*/  FSEL R71, R33, -INF , !P1 ;  /* 0xff80000021477808 */ /* 0x000fe20004800000 */
[-C--:B------:R-:W-:Y:S01]  /*3050*/  HMMA.16816.F32 R60, R8, R54.reuse, R112 ;  /* 0x00000036083c723c */ /* 0x080fe20000001870 */
[----:B------:R-:W-:Y:S01]  /*3060*/  BAR.SYNC.DEFER_BLOCKING 0x0 ;  /* 0x0000000000007b1d */ /* 0x000fe20000010000 */
[----:B------:R-:W-:Y:S01]  /*3070*/  ISETP.GE.AND P4, PT, R5, R40, PT ;  /* 0x000000280500720c */ /* 0x000fe20003f86270 */
[----:B------:R-:W-:Y:S02]  /*3080*/  VIADD R5, R3, 0x30 ;  /* 0x0000003003057836 */ /* 0x000fe40000000000 */
[----:B------:R-:W-:Y:S01]  /*3090*/  FSEL R66, R24, -INF , !P2 ;  /* 0xff80000018427808 */ /* 0x000fe20005000000 */
[----:B------:R-:W-:Y:S01]  /*30a0*/  HMMA.16816.F32 R52, R12, R54, R80 ;  /* 0x000000360c34723c */ /* 0x000fe20000001850 */
[----:B------:R-:W-:-:S05]  /*30b0*/  FSEL R65, R25, -INF , !P1 ;  /* 0xff80000019417808 */ /* 0x000fca0004800000 */
[-C--:B-1----:R-:W-:Y:S01]  /*30c0*/  HMMA.16816.F32 R56, R12, R20.reuse, R88 ;  /* 0x000000140c38723c */ /* 0x082fe20000001858 */
[----:B------:R-:W-:Y:S02]  /*30d0*/  FSEL R81, R39, -INF , !P3 ;  /* 0xff80000027517808 */ /* 0x000fe40005800000 */
[----:B------:R-:W-:Y:S02]  /*30e0*/  FSEL R83, R34, -INF , !P2 ;  /* 0xff80000022537808 */ /* 0x000fe40005000000 */
[----:B------:R-:W-:Y:S01]  /*30f0*/  FSEL R80, R32, -INF , !P2 ;  /* 0xff80000020507808 */ /* 0x000fe20005000000 */
[C---:B------:R-:W-:Y:S01]  /*3100*/  HMMA.16816.F32 R36, R8.reuse, R20, R136 ;  /* 0x000000140824723c */ /* 0x040fe20000001888 */
[----:B------:R-:W-:Y:S02]  /*3110*/  FSEL R89, R26, -INF , !P2 ;  /* 0xff8000001a597808 */ /* 0x000fe40005000000 */
[----:B------:R-:W-:Y:S02]  /*3120*/  FSEL R82, R35, -INF , !P1 ;  /* 0xff80000023527808 */ /* 0x000fe40004800000 */
[----:B------:R-:W-:Y:S01]  /*3130*/  FSEL R88, R27, -INF , !P1 ;  /* 0xff8000001b587808 */ /* 0x000fe20004800000 */
[----:B------:R-:W-:Y:S01]  /*3140*/  HMMA.16816.F32 R32, R8, R22, R100 ;  /* 0x000000160820723c */ /* 0x000fe20000001864 */
[----:B------:R-:W-:-:S02]  /*3150*/  ISETP.GE.AND P3, PT, R6, R40, PT ;  /* 0x000000280600720c */ /* 0x000fc40003f66270 */
[----:B------:R-:W-:Y:S02]  /*3160*/  FSEL R120, R50, -INF , !P0 ;  /* 0xff80000032787808 */ /* 0x000fe40004000000 */
[----:B------:R-:W-:Y:S01]  /*3170*/  FSEL R50, R44, -INF , !P0 ;  /* 0xff8000002c327808 */ /* 0x000fe20004000000 */
[C---:B--2---:R-:W-:Y:S01]  /*3180*/  HMMA.16816.F32 R28, R8.reuse, R16, R132 ;  /* 0x00000010081c723c */ /* 0x044fe20000001884 */
[----:B------:R-:W-:Y:S02]  /*3190*/  FSEL R101, R46, -INF , !P0 ;  /* 0xff8000002e657808 */ /* 0x000fe40004000000 */
[----:B------:R-:W-:Y:S02]  /*31a0*/  FSEL R46, R48, -INF , !P0 ;  /* 0xff800000302e7808 */ /* 0x000fe40004000000 */
[----:B------:R-:W-:Y:S01]  /*31b0*/  FSEL R112, R47, -INF , !P3 ;  /* 0xff8000002f707808 */ /* 0x000fe20005800000 */
[----:B------:R-:W-:Y:S01]  /*31c0*/  HMMA.16816.F32 R24, R8, R18, R96 ;  /* 0x000000120818723c */ /* 0x000fe20000001860 */
[----:B------:R-:W-:-:S02]  /*31d0*/  FSEL R48, R45, -INF , !P3 ;  /* 0xff8000002d307808 */ /* 0x000fc40005800000 */
[----:B------:R-:W-:Y:S02]  /*31e0*/  FSEL R128, R51, -INF , !P3 ;  /* 0xff80000033807808 */ /* 0x000fe40005800000 */
[----:B------:R-:W-:Y:S01]  /*31f0*/  FSEL R44, R49, -INF , !P3 ;  /* 0xff800000312c7808 */ /* 0x000fe20005800000 */
[C---:B------:R-:W-:Y:S01]  /*3200*/  HMMA.16816.F32 R20, R12.reuse, R22, R76 ;  /* 0x000000160c14723c */ /* 0x040fe2000000184c */
[-C--:B------:R-:W-:Y:S01]  /*3210*/  ISETP.GE.AND P3, PT, R5, R40.reuse, PT ;  /* 0x000000280500720c */ /* 0x080fe20003f66270 */
[----:B------:R-:W-:Y:S01]  /*3220*/  VIADD R5, R3, 0x31 ;  /* 0x0000003103057836 */ /* 0x000fe20000000000 */
[----:B------:R-:W-:Y:S02]  /*3230*/  ISETP.GE.AND P2, PT, R41, R40, PT ;  /* 0x000000282900720c */ /* 0x000fe40003f46270 */
[----:B------:R-:W-:Y:S01]  /*3240*/  FSEL R155, R59, -INF , !P6 ;  /* 0xff8000003b9b7808 */ /* 0x000fe20007000000 */
[----:B------:R-:W-:Y:S01]  /*3250*/  HMMA.16816.F32 R8, R12, R16, R84 ;  /* 0x000000100c08723c */ /* 0x000fe20000001854 */
[----:B------:R-:W-:-:S02]  /*3260*/  FSEL R96, R57, -INF , !P6 ;  /* 0xff80000039607808 */ /* 0x000fc40007000000 */
[----:B------:R-:W-:Y:S02]  /*3270*/  FSEL R142, R39, -INF , !P6 ;  /* 0xff800000278e7808 */ /* 0x000fe40007000000 */
[----:B------:R-:W-:Y:S01]  /*3280*/  FSEL R138, R37, -INF , !P6 ;  /* 0xff800000258a7808 */ /* 0x000fe20007000000 */
[----:B------:R-:W-:Y:S01]  /*3290*/  HMMA.16816.F32 R12, R12, R18, R72 ;  /* 0x000000120c0c723c */ /* 0x000fe20000001848 */
[----:B------:R-:W-:Y:S02]  /*32a0*/  ISETP.GE.AND P6, PT, R40, 0x41, PT ;  /* 0x000000412800780c */ /* 0x000fe40003fc6270 */
[----:B------:R-:W-:Y:S02]  /*32b0*/  FSEL R62, R62, -INF , !P2 ;  /* 0xff8000003e3e7808 */ /* 0x000fe40005000000 */
[----:B------:R-:W-:Y:S02]  /*32c0*/  FSEL R60, R60, -INF , !P2 ;  /* 0xff8000003c3c7808 */ /* 0x000fe40005000000 */
[----:B------:R-:W-:-:S02]  /*32d0*/  FSEL R126, R54, -INF , !P2 ;  /* 0xff800000367e7808 */ /* 0x000fc40005000000 */
[----:B------:R-:W-:Y:S02]  /*32e0*/  FSEL R52, R52, -INF , !P2 ;  /* 0xff80000034347808 */ /* 0x000fe40005000000 */
[-C--:B------:R-:W-:Y:S01]  /*32f0*/  ISETP.GE.AND P2, PT, R5, R40.reuse, PT ;  /* 0x000000280500720c */ /* 0x080fe20003f46270 */
[C---:B------:R-:W-:Y:S01]  /*3300*/  VIADD R5, R3.reuse, 0x38 ;  /* 0x0000003803057836 */ /* 0x040fe20000000000 */
[-C--:B------:R-:W-:Y:S01]  /*3310*/  ISETP.GE.AND P1, PT, R68, R40.reuse, PT ;  /* 0x000000284400720c */ /* 0x080fe20003f26270 */
[----:B------:R-:W-:Y:S01]  /*3320*/  VIADD R3, R3, 0x39 ;  /* 0x0000003903037836 */ /* 0x000fe20000000000 */
[----:B------:R-:W-:Y:S02]  /*3330*/  ISETP.GE.AND P0, PT, R7, R40, PT ;  /* 0x000000280700720c */ /* 0x000fe40003f06270 */
        /* <DEDUP_REMOVED lines=8> */
[-C--:B------:R-:W-:Y:S02]  /*33c0*/  ISETP.GE.AND P1, PT, R5, R40.reuse, PT ;  /* 0x000000280500720c */ /* 0x080fe40003f26270 */
[----:B------:R-:W-:Y:S02]  /*33d0*/  ISETP.GE.AND P0, PT, R3, R40, PT ;  /* 0x000000280300720c */ /* 0x000fe40003f06270 */
        /* <DEDUP_REMOVED lines=23> */
[----:B------:R-:W-:Y:S01]  /*3550*/  FSEL R165, R13, -INF , !P0 ;  /* 0xff8000000da57808 */ /* 0x000fe20004000000 */
[----:B------:R-:W-:Y:S06]  /*3560*/  @!P6 BRA `(.L_x_1300) ;  /* 0x0000000000d0e947 */ /* 0x000fec0003800000 */
[----:B------:R-:W-:Y:S01]  /*3570*/  ULDC UR6, c[0x0][0x2d0] ;  /* 0x0000b40000067ab9 */ /* 0x000fe20000000800 */
[----:B------:R-:W-:Y:S01]  /*3580*/  ULEA.HI.SX32 UR7, UR18, 0xfffffffe, 0x1a ;  /* 0xfffffffe12077891 */ /* 0x000fe2000f8fd23f */
[----:B------:R-:W-:Y:S01]  /*3590*/  ISETP.GE.AND P0, PT, R240, UR6, PT ;  /* 0x00000006f0007c0c */ /* 0x000fe2000bf06270 */
[----:B------:R-:W-:Y:S02]  /*35a0*/  BSSY B0, `(.L_x_1301) ;  /* 0x000002f000007945 */ /* 0x000fe40003800000 */
[----:B------:R-:W-:Y:S02]  /*35b0*/  USHF.R.S32.HI UR6, URZ, 0x1f, UR7 ;  /* 0x0000001f3f067899 */ /* 0x000fe40008011407 */
[----:B------:R-:W-:Y:S02]  /*35c0*/  IMAD R3, R111, UR7, RZ ;  /* 0x000000076f037c24 */ /* 0x000fe4000f8e02ff */
[----:B------:R-:W-:-:S04]  /*35d0*/  IMAD.WIDE.U32 R6, R108, UR7, R208 ;  /* 0x000000076c067c25 */ /* 0x000fc8000f8e00d0 */
[----:B------:R-:W-:Y:S02]  /*35e0*/  IMAD R8, R108, UR6, R3 ;  /* 0x000000066c087c24 */ /* 0x000fe4000f8e0203 */
[----:B------:R-:W1:Y:S01]  /*35f0*/  @!P0 LDC.64 R14, c[0x0][0x218] ;  /* 0x00008600ff0e8b82 */ /* 0x000e620000000a00 */
[-C--:B------:R-:W-:Y:S01]  /*3600*/  @!P0 IADD3 R3, P4, R171, R6.reuse, RZ ;  /* 0x00000006ab038210 */ /* 0x080fe20007f9e0ff */
[----:B------:R-:W-:Y:S01]  /*3610*/  IMAD.IADD R9, R7, 0x1, R8 ;  /* 0x0000000107097824 */ /* 0x000fe200078e0208 */
[----:B------:R-:W-:Y:S01]  /*3620*/  @!P0 LEA R5, P2, R42, R6, 0x5 ;  /* 0x000000062a058211 */ /* 0x000fe200078428ff */
[----:B------:R2:W-:Y:S02]  /*3630*/  @P0 STS.128 [R199+0x4000], RZ ;  /* 0x004000ffc7000388 */ /* 0x0005e40000000c00 */
[----:B------:R-:W-:Y:S02]  /*3640*/  @!P0 IMAD.X R11, R252, 0x1, R9, P4 ;  /* 0x00000001fc0b8824 */ /* 0x000fe400020e0609 */
[----:B------:R-:W3:Y:S08]  /*3650*/  @!P0 LDC.64 R12, c[0x0][0x218] ;  /* 0x00008600ff0c8b82 */ /* 0x000ef00000000a00 */
[----:B------:R-:W4:Y:S01]  /*3660*/  @!P0 LDC.64 R16, c[0x0][0x218] ;  /* 0x00008600ff108b82 */ /* 0x000f220000000a00 */
[----:B-1----:R-:W-:-:S04]  /*3670*/  @!P0 LEA R14, P5, R6, R14, 0x1 ;  /* 0x0000000e060e8211 */ /* 0x002fc800078a08ff */
[----:B------:R-:W-:Y:S02]  /*3680*/  @!P0 LEA.HI.X R15, R6, R15, R9, 0x1, P5 ;  /* 0x0000000f060f8211 */ /* 0x000fe400028f0c09 */
[----:B---3--:R-:W-:-:S03]  /*3690*/  @!P0 LEA R12, P3, R3, R12, 0x1 ;  /* 0x0000000c030c8211 */ /* 0x008fc600078608ff */
[----:B------:R-:W-:Y:S01]  /*36a0*/  @!PT LDS RZ, [RZ] ;  /* 0x00000000fffff984 */ /* 0x000fe20000000800 */
[----:B------:R-:W-:Y:S01]  /*36b0*/  @!PT LDS RZ, [RZ] ;  /* 0x00000000fffff984 */ /* 0x000fe20000000800 */
[----:B------:R-:W-:Y:S01]  /*36c0*/  @!PT LDS RZ, [RZ] ;  /* 0x00000000fffff984 */ /* 0x000fe20000000800 */
[----:B------:R2:W-:Y:S01]  /*36d0*/  @!P0 LDGSTS.E.BYPASS.LTC128B.128 [R199+0x4000], desc[UR20][R14.64] ;  /* 0x040000000ec78fae */ /* 0x0005e2000b901d54 */
[----:B------:R-:W-:-:S03]  /*36e0*/  @!P0 LEA.HI.X R13, R3, R13, R11, 0x1, P3 ;  /* 0x0000000d030d8211 */ /* 0x000fc600018f0c0b */
[----:B------:R2:W-:Y:S01]  /*36f0*/  @P0 STS.128 [R199+0x4800], RZ ;  /* 0x004800ffc7000388 */ /* 0x0005e20000000c00 */
[----:B----4-:R-:W-:-:S03]  /*3700*/  @!P0 LEA R10, P1, R5, R16, 0x1 ;  /* 0x00000010050a8211 */ /* 0x010fc600078208ff */
[----:B------:R-:W-:Y:S01]  /*3710*/  @!PT LDS RZ, [RZ] ;  /* 0x00000000fffff984 */ /* 0x000fe20000000800 */
[----:B------:R-:W-:Y:S01]  /*3720*/  @!PT LDS RZ, [RZ] ;  /* 0x00000000fffff984 */ /* 0x000fe20000000800 */
[----:B------:R-:W-:Y:S01]  /*3730*/  @!PT LDS RZ, [RZ] ;  /* 0x00000000fffff984 */ /* 0x000fe20000000800 */
[----:B------:R2:W-:Y:S01]  /*3740*/  @!P0 LDGSTS.E.BYPASS.LTC128B.128 [R199+0x4800], desc[UR20][R12.64] ;  /* 0x048000000cc78fae */ /* 0x0005e2000b901d54 */
[----:B------:R-:W-:-:S03]  /*3750*/  @!P0 LEA.HI.X R16, R42, R9, R43, 0x5, P2 ;  /* 0x000000092a108211 */ /* 0x000fc600010f2c2b */
[----:B------:R2:W-:Y:S01]  /*3760*/  @P0 STS.128 [R199+0x5000], RZ ;  /* 0x005000ffc7000388 */ /* 0x0005e20000000c00 */
[----:B------:R-:W-:-:S05]  /*3770*/  @!P0 LEA.HI.X R11, R5, R17, R16, 0x1, P1 ;  /* 0x00000011050b8211 */ /* 0x000fca00008f0c10 */
[----:B------:R-:W-:Y:S01]  /*3780*/  @!PT LDS RZ, [RZ] ;  /* 0x00000000fffff984 */ /* 0x000fe20000000800 */
[----:B------:R-:W-:Y:S01]  /*3790*/  @!PT LDS RZ, [RZ] ;  /* 0x00000000fffff984 */ /* 0x000fe20000000800 */
[----:B------:R-:W-:Y:S01]  /*37a0*/  @!PT LDS RZ, [RZ] ;  /* 0x00000000fffff984 */ /* 0x000fe20000000800 */
[----:B------:R2:W-:Y:S04]  /*37b0*/  @!P0 LDGSTS.E.BYPASS.LTC128B.128 [R199+0x5000], desc[UR20][R10.64] ;  /* 0x050000000ac78fae */ /* 0x0005e8000b901d54 */
        /* <DEDUP_REMOVED lines=13> */
.L_x_1302:
[----:B------:R-:W-:Y:S05]  /*3890*/  BSYNC B0 ;  /* 0x0000000000007941 */ /* 0x000fea0003800000 */
.L_x_1301:
[----:B------:R-:W0:Y:S02]  /*38a0*/  LDGDEPBAR ;  /* 0x00000000000079af */ /* 0x000e240000000000 */
.L_x_1300:
[----:B------:R-:W-:Y:S01]  /*38b0*/  FMNMX.FTZ R3, R67, R64, !PT ;  /* 0x0000004043037209 */ /* 0x000fe20007810000 */
[----:B------:R-:W-:Y:S01]  /*38c0*/  USHF.L.U32 UR6, UR5, 0x1, URZ ;  /* 0x0000000105067899 */ /* 0x000fe2000800063f */
[----:B------:R-:W-:Y:S01]  /*38d0*/  IMAD.WIDE.U32 R18, R202, -0x2daee0ad, RZ ;  /* 0xd2511f53ca127825 */ /* 0x000fe200078e00ff */
[----:B-1----:R-:W-:Y:S01]  /*38e0*/  FMNMX.FTZ R6, R92, R81, !PT ;  /* 0x000000515c067209 */ /* 0x002fe20007810000 */
[----:B------:R-:W-:Y:S01]  /*38f0*/  UIADD3 UR14, UR22, -0x61c88647, URZ ;  /* 0x9e3779b9160e7890 */ /* 0x000fe2000fffe03f */
[----:B------:R-:W-:Y:S01]  /*3900*/  FMNMX.FTZ R3, R66, R3, !PT ;  /* 0x0000000342037209 */ /* 0x000fe20007810000 */
[----:B------:R-:W-:Y:S01]  /*3910*/  UIADD3 UR5, UR6, 0x1, URZ ;  /* 0x0000000106057890 */ /* 0x000fe2000fffe03f */
[----:B------:R-:W-:Y:S01]  /*3920*/  IMAD R152, R170, 0x8, R152 ;  /* 0x00000008aa987824 */ /* 0x000fe200078e0298 */
[----:B------:R-:W-:Y:S01]  /*3930*/  FMNMX.FTZ R20, R83, R6, !PT ;  /* 0x0000000653147209 */ /* 0x000fe20007810000 */
[----:B------:R-:W-:Y:S01]  /*3940*/  UIADD3 UR13, UR23, -0x4498517b, URZ ;  /* 0xbb67ae85170d7890 */ /* 0x000fe2000fffe03f */
[----:B------:R-:W-:Y:S01]  /*3950*/  FMNMX.FTZ R3, R65, R3, !PT ;  /* 0x0000000341037209 */ /* 0x000fe20007810000 */
[----:B------:R-:W-:Y:S01]  /*3960*/  VIADD R224, R152, 0x4 ;  /* 0x0000000498e07836 */ /* 0x000fe20000000000 */
[----:B------:R-:W-:Y:S01]  /*3970*/  LOP3.LUT R204, R204, UR22, RZ, 0x3c, !PT ;  /* 0x00000016cccc7c12 */ /* 0x000fe2000f8e3cff */
[----:B--2---:R-:W-:Y:S01]  /*3980*/  IMAD.U32 R10, RZ, RZ, UR5 ;  /* 0x00000005ff0a7e24 */ /* 0x004fe2000f8e00ff */
[----:B------:R-:W-:Y:S01]  /*3990*/  FMNMX.FTZ R3, R46, R3, !PT ;  /* 0x000000032e037209 */ /* 0x000fe20007810000 */
[----:B------:R-:W-:Y:S01]  /*39a0*/  IMAD.WIDE.U32 R6, R224, -0x326172a9, RZ ;  /* 0xcd9e8d57e0067825 */ /* 0x000fe200078e00ff */
[----:B------:R-:W-:Y:S01]  /*39b0*/  ULDC UR19, c[0x0][0x2ec] ;  /* 0x0000bb0000137ab9 */ /* 0x000fe20000000800 */
[----:B------:R-:W-:Y:S01]  /*39c0*/  UIADD3 UR12, UR22, 0x3c6ef372, URZ ;  /* 0x3c6ef372160c7890 */ /* 0x000fe2000fffe03f */
[----:B------:R-:W-:Y:S01]  /*39d0*/  FMNMX.FTZ R3, R44, R3, !PT ;  /* 0x000000032c037209 */ /* 0x000fe20007810000 */
[----:B------:R-:W-:Y:S01]  /*39e0*/  IMAD.WIDE.U32 R8, R152, -0x326172a9, RZ ;  /* 0xcd9e8d5798087825 */ /* 0x000fe200078e00ff */
[----:B------:R-:W-:Y:S01]  /*39f0*/  LOP3.LUT R10, R19, UR23, R10, 0x96, !PT ;  /* 0x00000017130a7c12 */ /* 0x000fe2000f8e960a */
[----:B------:R-:W-:Y:S01]  /*3a00*/  UIADD3 UR11, UR23, 0x76cf5d0a, URZ ;  /* 0x76cf5d0a170b7890 */ /* 0x000fe2000fffe03f */
[----:B------:R-:W-:Y:S01]  /*3a10*/  FMNMX.FTZ R3, R52, R3, !PT ;  /* 0x0000000334037209 */ /* 0x000fe20007810000 */
[----:B------:R-:W-:Y:S01]  /*3a20*/  UIADD3 UR9, UR23, 0x32370b8f, URZ ;  /* 0x32370b8f17097890 */ /* 0x000fe2000fffe03f */
[-C--:B------:R-:W-:Y:S01]  /*3a30*/  LOP3.LUT R11, R9, R204.reuse, RZ, 0x3c, !PT ;  /* 0x000000cc090b7212 */ /* 0x080fe200078e3cff */
[----:B------:R-:W-:Y:S01]  /*3a40*/  IMAD.WIDE.U32 R12, R10, -0x326172a9, RZ ;  /* 0xcd9e8d570a0c7825 */ /* 0x000fe200078e00ff */
[----:B------:R-:W-:Y:S01]  /*3a50*/  FMNMX.FTZ R3, R53, R3, !PT ;  /* 0x0000000335037209 */ /* 0x000fe20007810000 */
[----:B------:R-:W-:Y:S01]  /*3a60*/  UIADD3 UR10, UR22, -0x255992d5, URZ ;  /* 0xdaa66d2b160a7890 */ /* 0x000fe2000fffe03f */
[----:B------:R-:W-:Y:S01]  /*3a70*/  LOP3.LUT R16, R7, R204, RZ, 0x3c, !PT ;  /* 0x000000cc07107212 */ /* 0x000fe200078e3cff */
[----:B------:R-:W-:Y:S01]  /*3a80*/  IMAD.WIDE.U32 R10, R11, -0x2daee0ad, RZ ;  /* 0xd2511f530b0a7825 */ /* 0x000fe200078e00ff */
[----:B------:R-:W-:Y:S01]  /*3a90*/  FMNMX.FTZ R3, R49, R3, !PT ;  /* 0x0000000331037209 */ /* 0x000fe20007810000 */
[----:B------:R-:W-:Y:S01]  /*3aa0*/  UIADD3 UR7, UR23, -0x126145ec, URZ ;  /* 0xed9eba1417077890 */ /* 0x000fe2000fffe03f */
[----:B------:R-:W-:Y:S01]  /*3ab0*/  LOP3.LUT R24, R13, UR14, R6, 0x96, !PT ;  /* 0x0000000e0d187c12 */ /* 0x000fe2000f8e9606 */
[----:B------:R-:W-:Y:S01]  /*3ac0*/  IMAD.WIDE.U32 R16, R16, -0x2daee0ad, RZ ;  /* 0xd2511f5310107825 */ /* 0x000fe200078e00ff */
[----:B------:R-:W-:Y:S01]  /*3ad0*/  FMNMX.FTZ R3, R96, R3, !PT ;  /* 0x0000000360037209 */ /* 0x000fe20007810000 */
[----:B------:R-:W-:Y:S01]  /*3ae0*/  UIADD3 UR8, UR22, 0x78dde6e4, URZ ;  /* 0x78dde6e416087890 */ /* 0x000fe2000fffe03f */
[--C-:B------:R-:W-:Y:S01]  /*3af0*/  LOP3.LUT R7, R11, UR13, R18.reuse, 0x96, !PT ;  /* 0x0000000d0b077c12 */ /* 0x100fe2000f8e9612 */
[----:B------:R-:W-:Y:S01]  /*3b00*/  IMAD.WIDE.U32 R24, R24, -0x2daee0ad, RZ ;  /* 0xd2511f5318187825 */ /* 0x000fe200078e00ff */
[----:B------:R-:W-:Y:S01]  /*3b10*/  FMNMX.FTZ R3, R124, R3, !PT ;  /* 0x000000037c037209 */ /* 0x000fe20007810000 */
[----:B------:R-:W-:Y:S01]  /*3b20*/  UIADD3 UR5, UR23, -0x56f99767, URZ ;  /* 0xa906689917057890 */ /* 0x000fe2000fffe03f */
[----:B------:R-:W-:Y:S01]  /*3b30*/  LOP3.LUT R18, R17, UR13, R18, 0x96, !PT ;  /* 0x0000000d11127c12 */ /* 0x000fe2000f8e9612 */
[----:B------:R-:W-:Y:S01]  /*3b40*/  IMAD.WIDE.U32 R58, R7, -0x326172a9, RZ ;  /* 0xcd9e8d57073a7825 */ /* 0x000fe200078e00ff */
[----:B------:R-:W-:Y:S01]  /*3b50*/  FMNMX.FTZ R3, R125, R3, !PT ;  /* 0x000000037d037209 */ /* 0x000fe20007810000 */
[----:B------:R-:W-:Y:S01]  /*3b60*/  UIADD3 UR15, UR22, -0x4ab325aa, URZ ;  /* 0xb54cda56160f7890 */ /* 0x000fe2000fffe03f */
[----:B------:R-:W-:Y:S01]  /*3b70*/  LOP3.LUT R146, R25, UR11, R16, 0x96, !PT ;  /* 0x0000000b19927c12 */ /* 0x000fe2000f8e9610 */
[----:B------:R-:W-:Y:S01]  /*3b80*/  IMAD.WIDE.U32 R56, R18, -0x326172a9, RZ ;  /* 0xcd9e8d5712387825 */ /* 0x000fe200078e00ff */
[----:B------:R-:W-:Y:S01]  /*3b90*/  FMNMX.FTZ R3, R144, R3, !PT ;  /* 0x0000000390037209 */ /* 0x000fe20007810000 */
[----:B------:R-:W-:Y:S01]  /*3ba0*/  UIADD3 UR17, UR23, 0x646e171e, URZ ;  /* 0x646e171e17117890 */ /* 0x000fe2000fffe03f */
[----:B------:R-:W-:-:S02]  /*3bb0*/  LEA R185, R0, UR4, 0x1 ;  /* 0x0000000400b97c11 */ /* 0x000fc4000f8e08ff */
[----:B------:R-:W-:-:S03]  /*3bc0*/  FMNMX.FTZ R3, R145, R3, !PT ;  /* 0x0000000391037209 */ /* 0x000fc60007810000 */
[--C-:B------:R-:W-:Y:S01]  /*3bd0*/  IMAD R186, R4, 0x2, R185.reuse ;  /* 0x0000000204ba7824 */ /* 0x100fe200078e02b9 */
[----:B------:R-:W-:Y:S01]  /*3be0*/  FMNMX.FTZ R5, R164, R3, !PT ;  /* 0x00000003a4057209 */ /* 0x000fe20007810000 */
[----:B------:R-:W-:Y:S01]  /*3bf0*/  IMAD R188, R2, 0x2, R185 ;  /* 0x0000000202bc7824 */ /* 0x000fe200078e02b9 */
[----:B------:R-:W-:Y:S01]  /*3c00*/  FMNMX.FTZ R3, R70, R69, !PT ;  /* 0x0000004546037209 */ /* 0x000fe20007810000 */
[----:B------:R-:W-:Y:S01]  /*3c10*/  IMAD R187, R2, 0x2, R186 ;  /* 0x0000000202bb7824 */ /* 0x000fe200078e02ba */
[----:B------:R-:W-:Y:S01]  /*3c20*/  FMNMX.FTZ R100, R165, R5, !PT ;  /* 0x00000005a5647209 */ /* 0x000fe20007810000 */
[----:B------:R-:W-:Y:S01]  /*3c30*/  IMAD.U32 R5, RZ, RZ, UR6 ;  /* 0x00000006ff057e24 */ /* 0x000fe2000f8e00ff */
[----:B------:R-:W-:Y:S01]  /*3c40*/  FMNMX.FTZ R3, R80, R3, !PT ;  /* 0x0000000350037209 */ /* 0x000fe20007810000 */
[----:B------:R-:W-:Y:S01]  /*3c50*/  UIADD3 UR6, UR22, 0x1715609d, URZ ;  /* 0x1715609d16067890 */ /* 0x000fe2000fffe03f */
[----:B------:R-:W-:Y:S02]  /*3c60*/  LDSM.16.MT88.4 R28, [R185+0x6000] ;  /* 0x00600000b91c783b */ /* 0x000fe40000004200 */
[----:B------:R-:W-:-:S02]  /*3c70*/  FMNMX.FTZ R3, R71, R3, !PT ;  /* 0x0000000347037209 */ /* 0x000fc40007810000 */
[----:B------:R-:W1:Y:S01]  /*3c80*/  SHFL.BFLY PT, R22, R100, 0x2, 0x1f ;  /* 0x0c401f0064167f89 */ /* 0x000e6200000e0000 */
[----:B------:R-:W-:Y:S02]  /*3c90*/  LOP3.LUT R5, R19, UR23, R5, 0x96, !PT ;  /* 0x0000001713057c12 */ /* 0x000fe4000f8e9605 */
[----:B------:R-:W-:Y:S01]  /*3ca0*/  FMNMX.FTZ R3, R50, R3, !PT ;  /* 0x0000000332037209 */ /* 0x000fe20007810000 */
[----:B------:R-:W-:Y:S02]  /*3cb0*/  LDSM.16.MT88.4 R32, [R188+0x6000] ;  /* 0x00600000bc20783b */ /* 0x000fe40000004200 */
[----:B------:R-:W-:Y:S01]  /*3cc0*/  IMAD.WIDE.U32 R14, R5, -0x326172a9, RZ ;  /* 0xcd9e8d57050e7825 */ /* 0x000fe200078e00ff */
[----:B------:R-:W-:Y:S01]  /*3cd0*/  FMNMX.FTZ R3, R48, R3, !PT ;  /* 0x0000000330037209 */ /* 0x000fe20007810000 */
[----:B------:R-:W-:Y:S01]  /*3ce0*/  LDSM.16.MT88.4 R40, [R186+0x6000] ;  /* 0x00600000ba28783b */ /* 0x000fe20000004200 */
[----:B------:R-:W-:Y:S02]  /*3cf0*/  FMNMX.FTZ R5, R82, R20, !PT ;  /* 0x0000001452057209 */ /* 0x000fe40007810000 */
[----:B------:R-:W-:Y:S01]  /*3d00*/  FMNMX.FTZ R3, R60, R3, !PT ;  /* 0x000000033c037209 */ /* 0x000fe20007810000 */
[----:B------:R-:W-:Y:S01]  /*3d10*/  LDSM.16.MT88.4 R36, [R188+0x6800] ;  /* 0x00680000bc24783b */ /* 0x000fe20000004200 */
[----:B------:R-:W-:-:S02]  /*3d20*/  LOP3.LUT R21, R15, UR14, R8, 0x96, !PT ;  /* 0x0000000e0f157c12 */ /* 0x000fc4000f8e9608 */
[----:B------:R-:W-:Y:S02]  /*3d30*/  FMNMX.FTZ R3, R61, R3, !PT ;  /* 0x000000033d037209 */ /* 0x000fe40007810000 */
[----:B------:R-:W-:Y:S01]  /*3d40*/  FMNMX.FTZ R5, R101, R5, !PT ;  /* 0x0000000565057209 */ /* 0x000fe20007810000 */
[----:B------:R-:W-:Y:S01]  /*3d50*/  IMAD.WIDE.U32 R20, R21, -0x2daee0ad, RZ ;  /* 0xd2511f5315147825 */ /* 0x000fe200078e00ff */
[----:B------:R-:W-:Y:S02]  /*3d60*/  FMNMX.FTZ R3, R136, R3, !PT ;  /* 0x0000000388037209 */ /* 0x000fe40007810000 */
[----:B------:R-:W-:Y:S02]  /*3d70*/  LOP3.LUT R8, R13, UR14, R8, 0x96, !PT ;  /* 0x0000000e0d087c12 */ /* 0x000fe4000f8e9608 */
[----:B------:R-:W-:Y:S02]  /*3d80*/  FMNMX.FTZ R3, R138, R3, !PT ;  /* 0x000000038a037209 */ /* 0x000fe40007810000 */
[----:B-1----:R-:W-:Y:S01]  /*3d90*/  FMNMX.FTZ R100, R100, R22, !PT ;  /* 0x0000001664647209 */ /* 0x002fe20007810000 */
[----:B------:R-:W-:Y:S01]  /*3da0*/  IMAD.WIDE.U32 R26, R8, -0x2daee0ad, RZ ;  /* 0xd2511f53081a7825 */ /* 0x000fe200078e00ff */
[----:B------:R-:W-:-:S02]  /*3db0*/  LOP3.LUT R22, R15, UR14, R6, 0x96, !PT ;  /* 0x0000000e0f167c12 */ /* 0x000fc4000f8e9606 */
[----:B------:R-:W-:Y:S01]  /*3dc0*/  FMNMX.FTZ R3, R137, R3, !PT ;  /* 0x0000000389037209 */ /* 0x000fe20007810000 */
[----:B------:R-:W1:Y:S01]  /*3dd0*/  SHFL.BFLY PT, R6, R100, 0x1, 0x1f ;  /* 0x0c201f0064067f89 */ /* 0x000e6200000e0000 */
[----:B------:R-:W-:Y:S01]  /*3de0*/  FMNMX.FTZ R5, R112, R5, !PT ;  /* 0x0000000570057209 */ /* 0x000fe20007810000 */
[----:B------:R-:W-:Y:S01]  /*3df0*/  IMAD.WIDE.U32 R22, R22, -0x2daee0ad, RZ ;  /* 0xd2511f5316167825 */ /* 0x000fe200078e00ff */
[----:B------:R-:W-:Y:S02]  /*3e00*/  FMNMX.FTZ R3, R139, R3, !PT ;  /* 0x000000038b037209 */ /* 0x000fe40007810000 */
[----:B------:R-:W-:Y:S02]  /*3e10*/  FMNMX.FTZ R5, R62, R5, !PT ;  /* 0x000000053e057209 */ /* 0x000fe40007810000 */
[----:B------:R-:W-:Y:S02]  /*3e20*/  FMNMX.FTZ R3, R156, R3, !PT ;  /* 0x000000039c037209 */ /* 0x000fe40007810000 */
[----:B------:R-:W-:-:S02]  /*3e30*/  LOP3.LUT R15, R59, UR12, R14, 0x96, !PT ;  /* 0x0000000c3b0f7c12 */ /* 0x000fc4000f8e960e */
        /* <DEDUP_REMOVED lines=8> */
[----:B-1----:R-:W-:Y:S02]  /*3ec0*/  FMNMX.FTZ R100, R100, R6, !PT ;  /* 0x0000000664647209 */ /* 0x002fe40007810000 */
[----:B------:R-:W-:Y:S02]  /*3ed0*/  FMNMX.FTZ R3, R142, R3, !PT ;  /* 0x000000038e037209 */ /* 0x000fe40007810000 */
[----:B------:R-:W-:Y:S01]  /*3ee0*/  FMNMX.FTZ R5, R88, R5, !PT ;  /* 0x0000000558057209 */ /* 0x000fe20007810000 */
[C---:B------:R-:W-:Y:S01]  /*3ef0*/  FMUL.FTZ R7, R100.reuse, UR19 ;  /* 0x0000001364077c20 */ /* 0x040fe20008410000 */
        /* <DEDUP_REMOVED lines=11> */
[----:B--2---:R-:W-:Y:S02]  /*3fb0*/  FMNMX.FTZ R8, R8, R9, !PT ;  /* 0x0000000908087209 */ /* 0x004fe40007810000 */
[----:B------:R-:W-:Y:S02]  /*3fc0*/  FMNMX.FTZ R3, R162, R3, !PT ;  /* 0x00000003a2037209 */ /* 0x000fe40007810000 */
[----:B------:R-:W-:Y:S01]  /*3fd0*/  LOP3.LUT R13, R57, UR12, R12, 0x96, !PT ;  /* 0x0000000c390d7c12 */ /* 0x000fe2000f8e960c */
[----:B------:R-:W2:Y:S01]  /*3fe0*/  SHFL.BFLY PT, R97, R8, 0x1, 0x1f ;  /* 0x0c201f0008617f89 */ /* 0x000ea200000e0000 */
[----:B------:R-:W-:Y:S02]  /*3ff0*/  FMNMX.FTZ R3, R163, R3, !PT ;  /* 0x00000003a3037209 */ /* 0x000fe40007810000 */
[----:B------:R-:W-:Y:S01]  /*4000*/  LOP3.LUT R11, R57, UR12, R14, 0x96, !PT ;  /* 0x0000000c390b7c12 */ /* 0x000fe2000f8e960e */
[----:B------:R-:W-:Y:S01]  /*4010*/  IMAD.WIDE.U32 R14, R15, -0x2daee0ad, RZ ;  /* 0xd2511f530f0e7825 */ /* 0x000fe200078e00ff */
[--C-:B------:R-:W-:Y:S01]  /*4020*/  LOP3.LUT R19, R21, UR11, R10.reuse, 0x96, !PT ;  /* 0x0000000b15137c12 */ /* 0x100fe2000f8e960a */
[----:B------:R-:W3:Y:S01]  /*4030*/  SHFL.BFLY PT, R9, R3, 0x2, 0x1f ;  /* 0x0c401f0003097f89 */ /* 0x000ee200000e0000 */
[----:B------:R-:W-:Y:S01]  /*4040*/  LOP3.LUT R148, R27, UR11, R10, 0x96, !PT ;  /* 0x0000000b1b947c12 */ /* 0x000fe2000f8e960a */
[----:B------:R-:W-:Y:S01]  /*4050*/  IMAD.WIDE.U32 R98, R13, -0x2daee0ad, RZ ;  /* 0xd2511f530d627825 */ /* 0x000fe200078e00ff */
[----:B------:R-:W-:-:S02]  /*4060*/  LOP3.LUT R20, R15, UR9, R20, 0x96, !PT ;  /* 0x000000090f147c12 */ /* 0x000fc4000f8e9614 */
[----:B-1----:R-:W-:Y:S01]  /*4070*/  FMNMX.FTZ R6, R127, R5, !PT ;  /* 0x000000057f067209 */ /* 0x002fe20007810000 */
[----:B------:R-:W-:Y:S01]  /*4080*/  FFMA.FTZ R5, R64, UR19, -R7 ;  /* 0x0000001340057c23 */ /* 0x000fe20008010807 */
[----:B------:R-:W-:Y:S01]  /*4090*/  LOP3.LUT R57, R99, UR9, R24, 0x96, !PT ;  /* 0x0000000963397c12 */ /* 0x000fe2000f8e9618 */
[----:B------:R-:W-:Y:S01]  /*40a0*/  IMAD.WIDE.U32 R18, R19, -0x326172a9, RZ ;  /* 0xcd9e8d5713127825 */ /* 0x000fe200078e00ff */
[----:B------:R-:W-:Y:S01]  /*40b0*/  FMNMX.FTZ R6, R153, R6, !PT ;  /* 0x0000000699067209 */ /* 0x000fe20007810000 */
[----:B------:R1:W-:Y:S01]  /*40c0*/  MUFU.EX2 R238, R5 ;  /* 0x0000000500ee7308 */ /* 0x0003e20000000800 */
[----:B------:R-:W-:Y:S02]  /*40d0*/  LOP3.LUT R10, R59, UR12, R12, 0x96, !PT ;  /* 0x0000000c3b0a7c12 */ /* 0x000fe4000f8e960c */
[----:B------:R-:W-:Y:S02]  /*40e0*/  LOP3.LUT R12, R19, UR10, R58, 0x96, !PT ;  /* 0x0000000a130c7c12 */ /* 0x000fe4000f8e963a */
[----:B------:R-:W-:Y:S01]  /*40f0*/  LOP3.LUT R17, R23, UR11, R16, 0x96, !PT ;  /* 0x0000000b17117c12 */ /* 0x000fe2000f8e9610 */
[----:B------:R-:W-:Y:S01]  /*4100*/  IMAD.WIDE.U32 R102, R10, -0x2daee0ad, RZ ;  /* 0xd2511f530a667825 */ /* 0x000fe200078e00ff */
[----:B--2---:R-:W-:-:S03]  /*4110*/  FMNMX.FTZ R97, R8, R97, !PT ;  /* 0x0000006108617209 */ /* 0x004fc60007810000 */
[----:B------:R-:W-:Y:S01]  /*4120*/  IMAD.WIDE.U32 R10, R11, -0x2daee0ad, RZ ;  /* 0xd2511f530b0a7825 */ /* 0x000fe200078e00ff */
[----:B------:R-:W-:Y:S02]  /*4130*/  LOP3.LUT R59, R103, UR9, R26, 0x96, !PT ;  /* 0x00000009673b7c12 */ /* 0x000fe4000f8e961a */
[----:B------:R-:W-:Y:S01]  /*4140*/  FSETP.NEU.FTZ.AND P0, PT, R97, -INF , PT ;  /* 0xff8000006100780b */ /* 0x000fe20003f1d000 */
[----:B------:R-:W-:Y:S01]  /*4150*/  IMAD.WIDE.U32 R12, R12, -0x2daee0ad, RZ ;  /* 0xd2511f530c0c7825 */ /* 0x000fe200078e00ff */
[----:B---3--:R-:W-:Y:S02]  /*4160*/  FMNMX.FTZ R3, R3, R9, !PT ;  /* 0x0000000903037209 */ /* 0x008fe40007810000 */
[----:B-1----:R-:W-:Y:S01]  /*4170*/  FMNMX.FTZ R5, R155, R6, !PT ;  /* 0x000000069b057209 */ /* 0x002fe20007810000 */
[----:B------:R-:W-:Y:S01]  /*4180*/  FFMA.FTZ R6, R66, UR19, -R7 ;  /* 0x0000001342067c23 */ /* 0x000fe20008010807 */
[----:B------:R-:W-:Y:S01]  /*4190*/  IMAD.WIDE.U32 R8, R20, -0x326172a9, RZ ;  /* 0xcd9e8d5714087825 */ /* 0x000fe200078e00ff */
[----:B------:R-:W-:-:S02]  /*41a0*/  LOP3.LUT R16, R11, UR9, R22, 0x96, !PT ;  /* 0x000000090b107c12 */ /* 0x000fc4000f8e9616 */
[----:B------:R-:W-:Y:S01]  /*41b0*/  FMNMX.FTZ R5, R147, R5, !PT ;  /* 0x0000000593057209 */ /* 0x000fe20007810000 */
[----:B------:R1:W-:Y:S01]  /*41c0*/  MUFU.EX2 R235, R6 ;  /* 0x0000000600eb7308 */ /* 0x0003e20000000800 */
[----:B------:R-:W2:Y:S01]  /*41d0*/  SHFL.BFLY PT, R11, R3, 0x1, 0x1f ;  /* 0x0c201f00030b7f89 */ /* 0x000ea200000e0000 */
[----:B------:R-:W-:Y:S01]  /*41e0*/  LOP3.LUT R19, R13, UR7, R14, 0x96, !PT ;  /* 0x000000070d137c12 */ /* 0x000fe2000f8e960e */
[----:B------:R-:W-:Y:S01]  /*41f0*/  IMAD.WIDE.U32 R14, R17, -0x326172a9, RZ ;  /* 0xcd9e8d57110e7825 */ /* 0x000fe200078e00ff */
[----:B------:R-:W-:-:S03]  /*4200*/  LOP3.LUT R18, R9, UR8, R18, 0x96, !PT ;  /* 0x0000000809127c12 */ /* 0x000fc6000f8e9612 */
[----:B------:R-:W-:Y:S01]  /*4210*/  IMAD.WIDE.U32 R16, R16, -0x326172a9, RZ ;  /* 0xcd9e8d5710107825 */ /* 0x000fe200078e00ff */
[----:B------:R-:W-:-:S03]  /*4220*/  LOP3.LUT R15, R15, UR10, R56, 0x96, !PT ;  /* 0x0000000a0f0f7c12 */ /* 0x000fc6000f8e9638 */
[----:B------:R-:W-:-:S04]  /*4230*/  IMAD.WIDE.U32 R24, R18, -0x2daee0ad, RZ ;  /* 0xd2511f5312187825 */ /* 0x000fc800078e00ff */
[----:B------:R-:W-:Y:S01]  /*4240*/  IMAD.WIDE.U32 R18, R19, -0x326172a9, RZ ;  /* 0xcd9e8d5713127825 */ /* 0x000fe200078e00ff */
[----:B------:R-:W-:Y:S02]  /*4250*/  LOP3.LUT R13, R25, UR5, R12, 0x96, !PT ;  /* 0x00000005190d7c12 */ /* 0x000fe4000f8e960c */
[----:B-1----:R-:W-:Y:S01]  /*4260*/  FMNMX.FTZ R6, R154, R5, !PT ;  /* 0x000000059a067209 */ /* 0x002fe20007810000 */
[----:B------:R-:W-:Y:S01]  /*4270*/  FFMA.FTZ R5, R65, UR19, -R7 ;  /* 0x0000001341057c23 */ /* 0x000fe20008010807 */
[----:B------:R-:W-:Y:S02]  /*4280*/  LOP3.LUT R21, R19, UR6, R8, 0x96, !PT ;  /* 0x0000000613157c12 */ /* 0x000fe4000f8e9608 */
[----:B------:R-:W-:Y:S01]  /*4290*/  FMNMX.FTZ R6, R167, R6, !PT ;  /* 0x00000006a7067209 */ /* 0x000fe20007810000 */
[----:B------:R1:W-:Y:S01]  /*42a0*/  MUFU.EX2 R237, R5 ;  /* 0x0000000500ed7308 */ /* 0x0003e20000000800 */
[----:B--2---:R-:W-:Y:S02]  /*42b0*/  FMNMX.FTZ R3, R3, R11, !PT ;  /* 0x0000000b03037209 */ /* 0x004fe40007810000 */
[----:B------:R-:W-:-:S04]  /*42c0*/  FMNMX.FTZ R6, R169, R6, !PT ;  /* 0x00000006a9067209 */ /* 0x000fc80007810000 */
[----:B------:R-:W-:-:S04]  /*42d0*/  FMNMX.FTZ R6, R166, R6, !PT ;  /* 0x00000006a6067209 */ /* 0x000fc80007810000 */
[----:B------:R-:W-:Y:S01]  /*42e0*/  FMNMX.FTZ R99, R168, R6, !PT ;  /* 0x00000006a8637209 */ /* 0x000fe20007810000 */
[----:B------:R-:W-:-:S04]  /*42f0*/  FMUL.FTZ R6, R97, UR19 ;  /* 0x0000001361067c20 */ /* 0x000fc80008410000 */
[----:B------:R-:W2:Y:S01]  /*4300*/  SHFL.BFLY PT, R20, R99, 0x2, 0x1f ;  /* 0x0c401f0063147f89 */ /* 0x000ea200000e0000 */
[----:B-1----:R-:W-:Y:S01]  /*4310*/  FFMA.FTZ R5, R46, UR19, -R7 ;  /* 0x000000132e057c23 */ /* 0x002fe20008010807 */
[----:B------:R-:W-:Y:S02]  /*4320*/  FSEL R6, R6, RZ, P0 ;  /* 0x000000ff06067208 */ /* 0x000fe40000000000 */
[----:B------:R-:W-:Y:S01]  /*4330*/  FSETP.NEU.FTZ.AND P0, PT, R3, -INF , PT ;  /* 0xff8000000300780b */ /* 0x000fe20003f1d000 */
[----:B------:R1:W-:Y:S02]  /*4340*/  MUFU.EX2 R234, R5 ;  /* 0x0000000500ea7308 */ /* 0x0003e40000000800 */
[--C-:B------:R-:W-:Y:S01]  /*4350*/  FFMA.FTZ R9, R70, UR19, -R6.reuse ;  /* 0x0000001346097c23 */ /* 0x100fe20008010806 */
[----:B------:R-:W-:-:S05]  /*4360*/  FFMA.FTZ R12, R71, UR19, -R6 ;  /* 0x00000013470c7c23 */ /* 0x000fca0008010806 */
[----:B------:R-:W-:Y:S08]  /*4370*/  MUFU.EX2 R232, R9 ;  /* 0x0000000900e87308 */ /* 0x000ff00000000800 */
[----:B------:R3:W-:Y:S01]  /*4380*/  MUFU.EX2 R230, R12 ;  /* 0x0000000c00e67308 */ /* 0x0007e20000000800 */
[----:B-1----:R-:W-:Y:S01]  /*4390*/  FFMA.FTZ R5, R44, UR19, -R7 ;  /* 0x000000132c057c23 */ /* 0x002fe20008010807 */
[----:B--2---:R-:W-:Y:S01]  /*43a0*/  FMNMX.FTZ R99, R99, R20, !PT ;  /* 0x0000001463637209 */ /* 0x004fe20007810000 */
[----:B------:R-:W-:Y:S05]  /*43b0*/  LDSM.16.MT88.4 R44, [R187+0x6000] ;  /* 0x00600000bb2c783b */ /* 0x000fea0000004200 */
[----:B------:R1:W-:Y:S01]  /*43c0*/  MUFU.EX2 R233, R5 ;  /* 0x0000000500e97308 */ /* 0x0003e20000000800 */
[----:B------:R-:W2:Y:S01]  /*43d0*/  SHFL.BFLY PT, R19, R99, 0x1, 0x1f ;  /* 0x0c201f0063137f89 */ /* 0x000ea200000e0000 */
[----:B---3--:R-:W-:-:S03]  /*43e0*/  IMAD.WIDE.U32 R12, R13, -0x326172a9, RZ ;  /* 0xcd9e8d570d0c7825 */ /* 0x008fc600078e00ff */
[----:B------:R-:W-:Y:S01]  /*43f0*/  SHF.R.U32.HI R25, RZ, 0x18, R12 ;  /* 0x00000018ff197819 */ /* 0x000fe2000001160c */
[----:B-1----:R-:W-:-:S04]  /*4400*/  FFMA.FTZ R5, R52, UR19, -R7 ;  /* 0x0000001334057c23 */ /* 0x002fc80008010807 */
[----:B------:R1:W-:Y:S01]  /*4410*/  MUFU.EX2 R236, R5 ;  /* 0x0000000500ec7308 */ /* 0x0003e20000000800 */
[----:B--2---:R-:W-:Y:S02]  /*4420*/  FMNMX.FTZ R99, R99, R19, !PT ;  /* 0x0000001363637209 */ /* 0x004fe40007810000 */
[----:B-1----:R-:W-:Y:S01]  /*4430*/  LOP3.LUT R5, R17, UR8, R14, 0x96, !PT ;  /* 0x0000000811057c12 */ /* 0x002fe2000f8e960e */
[----:B------:R-:W-:-:S04]  /*4440*/  IMAD.WIDE.U32 R14, R15, -0x2daee0ad, RZ ;  /* 0xd2511f530f0e7825 */ /* 0x000fc800078e00ff */
[----:B------:R-:W-:-:S04]  /*4450*/  IMAD.WIDE.U32 R22, R5, -0x2daee0ad, RZ ;  /* 0xd2511f5305167825 */ /* 0x000fc800078e00ff */
[----:B------:R-:W-:Y:S01]  /*4460*/  FFMA.FTZ R5, R69, UR19, -R6 ;  /* 0x0000001345057c23 */ /* 0x000fe20008010806 */
[----:B------:R-:W-:-:S03]  /*4470*/  LOP3.LUT R10, R15, UR7, R10, 0x96, !PT ;  /* 0x000000070f0a7c12 */ /* 0x000fc6000f8e960a */
[----:B------:R1:W-:Y:S01]  /*4480*/  MUFU.EX2 R231, R5 ;  /* 0x0000000500e77308 */ /* 0x0003e20000000800 */
[----:B------:R-:W-:Y:S01]  /*4490*/  LOP3.LUT R8, R23, UR5, R14, 0x96, !PT ;  /* 0x0000000517087c12 */ /* 0x000fe2000f8e960e */
[----:B------:R-:W-:-:S04]  /*44a0*/  IMAD.WIDE.U32 R10, R10, -0x326172a9, RZ ;  /* 0xcd9e8d570a0a7825 */ /* 0x000fc800078e00ff */
[----:B------:R-:W-:Y:S01]  /*44b0*/  IMAD.WIDE.U32 R8, R8, -0x326172a9, RZ ;  /* 0xcd9e8d5708087825 */ /* 0x000fe200078e00ff */
[----:B------:R-:W-:-:S04]  /*44c0*/  LOP3.LUT R20, R11, UR6, R16, 0x96, !PT ;  /* 0x000000060b147c12 */ /* 0x000fc8000f8e9610 */
[----:B------:R-:W-:Y:S02]  /*44d0*/  LOP3.LUT R10, R9, UR15, R10, 0x96, !PT ;  /* 0x0000000f090a7c12 */ /* 0x000fe4000f8e960a */
[----:B------:R-:W-:Y:S02]  /*44e0*/  LOP3.LUT R9, R8, 0xffff, RZ, 0xc0, !PT ;  /* 0x0000ffff08097812 */ /* 0x000fe400078ec0ff */
[----:B------:R-:W-:Y:S01]  /*44f0*/  SHF.R.U32.HI R11, RZ, 0x10, R8 ;  /* 0x00000010ff0b7819 */ /* 0x000fe20000011608 */
[----:B-1----:R-:W-:Y:S01]  /*4500*/  FFMA.FTZ R5, R80, UR19, -R6 ;  /* 0x0000001350057c23 */ /* 0x002fe20008010806 */
[----:B------:R-:W-:Y:S02]  /*4510*/  LOP3.LUT R16, R8, 0xff, RZ, 0xc0, !PT ;  /* 0x000000ff08107812 */ /* 0x000fe400078ec0ff */
[----:B------:R-:W-:Y:S01]  /*4520*/  SHF.R.U32.HI R9, RZ, 0x8, R9 ;  /* 0x00000008ff097819 */ /* 0x000fe20000011609 */
[----:B------:R1:W2:Y:S01]  /*4530*/  MUFU.EX2 R229, R5 ;  /* 0x0000000500e57308 */ /* 0x0002a20000000800 */
[----:B------:R-:W-:-:S02]  /*4540*/  SHF.R.U32.HI R15, RZ, 0x18, R8 ;  /* 0x00000018ff0f7819 */ /* 0x000fc40000011608 */
[----:B------:R-:W-:Y:S02]  /*4550*/  LOP3.LUT R11, R11, 0xff, RZ, 0xc0, !PT ;  /* 0x000000ff0b0b7812 */ /* 0x000fe400078ec0ff */
[----:B------:R-:W-:Y:S02]  /*4560*/  LOP3.LUT R8, R10, 0xffff, RZ, 0xc0, !PT ;  /* 0x0000ffff0a087812 */ /* 0x000fe400078ec0ff */
[----:B------:R-:W-:Y:S02]  /*4570*/  PRMT R17, R16, 0x5410, R9 ;  /* 0x0000541010117816 */ /* 0x000fe40000000009 */
[----:B------:R-:W-:Y:S02]  /*4580*/  SHF.R.U32.HI R8, RZ, 0x8, R8 ;  /* 0x00000008ff087819 */ /* 0x000fe40000011608 */
[----:B------:R-:W-:Y:S01]  /*4590*/  SHF.R.U32.HI R2, RZ, 0x10, R10 ;  /* 0x00000010ff027819 */ /* 0x000fe2000001160a */
[----:B-1----:R-:W-:-:S05]  /*45a0*/  FMUL.FTZ R5, R3, UR19 ;  /* 0x0000001303057c20 */ /* 0x002fca0008410000 */
[----:B------:R-:W-:Y:S02]  /*45b0*/  FSEL R5, R5, RZ, P0 ;  /* 0x000000ff05057208 */ /* 0x000fe40000000000 */
[----:B------:R-:W-:-:S03]  /*45c0*/  FSETP.NEU.FTZ.AND P0, PT, R99, -INF , PT ;  /* 0xff8000006300780b */ /* 0x000fc60003f1d000 */
[--C-:B------:R-:W-:Y:S01]  /*45d0*/  FFMA.FTZ R14, R92, UR19, -R5.reuse ;  /* 0x000000135c0e7c23 */ /* 0x100fe20008010805 */
[--C-:B------:R-:W-:Y:S01]  /*45e0*/  FFMA.FTZ R9, R81, UR19, -R5.reuse ;  /* 0x0000001351097c23 */ /* 0x100fe20008010805 */
[----:B------:R-:W-:Y:S02]  /*45f0*/  FFMA.FTZ R4, R82, UR19, -R5 ;  /* 0x0000001352047c23 */ /* 0x000fe40008010805 */
[----:B------:R1:W-:Y:S08]  /*4600*/  MUFU.EX2 R227, R14 ;  /* 0x0000000e00e37308 */ /* 0x0003f00000000800 */
[----:B------:R3:W-:Y:S08]  /*4610*/  MUFU.EX2 R225, R9 ;  /* 0x0000000900e17308 */ /* 0x0007f00000000800 */
[----:B------:R4:W-:Y:S01]  /*4620*/  MUFU.EX2 R226, R4 ;  /* 0x0000000400e27308 */ /* 0x0009e20000000800 */
[----:B-1----:R-:W-:-:S02]  /*4630*/  LOP3.LUT R14, R13, UR15, R18, 0x96, !PT ;  /* 0x0000000f0d0e7c12 */ /* 0x002fc4000f8e9612 */
[----:B------:R-:W-:Y:S01]  /*4640*/  PRMT R18, R11, 0x5410, R15 ;  /* 0x000054100b127816 */ /* 0x000fe2000000000f */
[----:B------:R-:W-:Y:S01]  /*4650*/  IMAD.U32 R15, RZ, RZ, UR16 ;  /* 0x00000010ff0f7e24 */ /* 0x000fe2000f8e00ff */
[----:B------:R-:W-:Y:S01]  /*4660*/  LOP3.LUT R11, R10, 0xff, RZ, 0xc0, !PT ;  /* 0x000000ff0a0b7812 */ /* 0x000fe200078ec0ff */
[----:B---3--:R-:W-:-:S03]  /*4670*/  FFMA.FTZ R9, R83, UR19, -R5 ;  /* 0x0000001353097c23 */ /* 0x008fc60008010805 */
[----:B------:R-:W-:Y:S01]  /*4680*/  PRMT R16, R11, 0x5410, R8 ;  /* 0x000054100b107816 */ /* 0x000fe20000000008 */
[----:B------:R-:W-:Y:S01]  /*4690*/  FMUL.FTZ R8, R99, UR19 ;  /* 0x0000001363087c20 */ /* 0x000fe20008410000 */
[----:B------:R-:W-:Y:S01]  /*46a0*/  LEA R0, R15, UR16, 0x10 ;  /* 0x000000100f007c11 */ /* 0x000fe2000f8e80ff */
[----:B------:R1:W3:Y:S01]  /*46b0*/  MUFU.EX2 R223, R9 ;  /* 0x0000000900df7308 */ /* 0x0002e20000000800 */
[----:B------:R-:W-:Y:S01]  /*46c0*/  SHF.R.U32.HI R15, RZ, 0x18, R10 ;  /* 0x00000018ff0f7819 */ /* 0x000fe2000001160a */
[----:B------:R-:W-:Y:S01]  /*46d0*/  FFMA.FTZ R11, R53, UR19, -R7 ;  /* 0x00000013350b7c23 */ /* 0x000fe20008010807 */
[----:B--2---:R-:W-:Y:S01]  /*46e0*/  F2FP.F16.F32.PACK_AB R10, R230, R229 ;  /* 0x000000e5e60a723e */ /* 0x004fe200000000ff */
[----:B------:R-:W-:Y:S01]  /*46f0*/  LDSM.16.MT88.4 R52, [R187+0x6800] ;  /* 0x00680000bb34783b */ /* 0x000fe20000004200 */
[----:B----4-:R-:W-:-:S03]  /*4700*/  HSET2.LE.AND R4, R17, R0, PT ;  /* 0x0000000011047233 */ /* 0x010fc60003803000 */
[----:B------:R3:W-:Y:S02]  /*4710*/  MUFU.EX2 R228, R11 ;  /* 0x0000000b00e47308 */ /* 0x0007e40000000800 */
[----:B------:R-:W-:Y:S02]  /*4720*/  LOP3.LUT R10, R4, R10, RZ, 0xc0, !PT ;  /* 0x0000000a040a7212 */ /* 0x000fe400078ec0ff */
[----:B------:R-:W-:Y:S01]  /*4730*/  HSET2.LE.AND R4, R18, R0, PT ;  /* 0x0000000012047233 */ /* 0x000fe20003803000 */
[----:B------:R-:W-:Y:S01]  /*4740*/  IMAD.WIDE.U32 R18, R21, -0x2daee0ad, RZ ;  /* 0xd2511f5315127825 */ /* 0x000fe200078e00ff */
[----:B------:R-:W-:Y:S02]  /*4750*/  LOP3.LUT R21, R12, 0xff, RZ, 0xc0, !PT ;  /* 0x000000ff0c157812 */ /* 0x000fe400078ec0ff */
[----:B-1----:R-:W-:Y:S02]  /*4760*/  LOP3.LUT R9, R2, 0xff, RZ, 0xc0, !PT ;  /* 0x000000ff02097812 */ /* 0x002fe400078ec0ff */
[----:B------:R-:W-:-:S02]  /*4770*/  FSEL R2, R8, RZ, P0 ;  /* 0x000000ff08027208 */ /* 0x000fc40000000000 */
[----:B------:R-:W-:Y:S02]  /*4780*/  PRMT R9, R9, 0x5410, R15 ;  /* 0x0000541009097816 */ /* 0x000fe4000000000f */
[----:B------:R-:W-:Y:S01]  /*4790*/  LOP3.LUT R23, R19, UR17, R24, 0x96, !PT ;  /* 0x0000001113177c12 */ /* 0x000fe2000f8e9618 */
[--C-:B------:R-:W-:Y:S01]  /*47a0*/  FFMA.FTZ R8, R93, UR19, -R2.reuse ;  /* 0x000000135d087c23 */ /* 0x100fe20008010802 */
[----:B---3--:R-:W-:Y:S01]  /*47b0*/  F2FP.F16.F32.PACK_AB R11, R226, R223 ;  /* 0x000000dfe20b723e */ /* 0x008fe200000000ff */
[----:B------:R-:W-:Y:S01]  /*47c0*/  FFMA.FTZ R17, R94, UR19, -R2 ;  /* 0x000000135e117c23 */ /* 0x000fe20008010802 */
[----:B------:R-:W-:Y:S01]  /*47d0*/  HSET2.LE.AND R15, R9, R0, PT ;  /* 0x00000000090f7233 */ /* 0x000fe20003803000 */
[----:B------:R1:W-:Y:S01]  /*47e0*/  MUFU.EX2 R222, R8 ;  /* 0x0000000800de7308 */ /* 0x0003e20000000800 */
[----:B------:R-:W-:Y:S02]  /*47f0*/  F2FP.F16.F32.PACK_AB R9, R231, R232 ;  /* 0x000000e8e709723e */ /* 0x000fe400000000ff */
[----:B------:R-:W-:-:S02]  /*4800*/  LOP3.LUT R11, R4, R11, RZ, 0xc0, !PT ;  /* 0x0000000b040b7212 */ /* 0x000fc400078ec0ff */
[----:B------:R-:W-:-:S03]  /*4810*/  LOP3.LUT R4, R12, 0xffff, RZ, 0xc0, !PT ;  /* 0x0000ffff0c047812 */ /* 0x000fc600078ec0ff */
[----:B------:R2:W-:Y:S01]  /*4820*/  MUFU.EX2 R221, R17 ;  /* 0x0000001100dd7308 */ /* 0x0005e20000000800 */
[----:B------:R-:W-:-:S04]  /*4830*/  SHF.R.U32.HI R13, RZ, 0x8, R4 ;  /* 0x00000008ff0d7819 */ /* 0x000fc80000011604 */
[----:B------:R-:W-:Y:S01]  /*4840*/  PRMT R24, R21, 0x5410, R13 ;  /* 0x0000541015187816 */ /* 0x000fe2000000000d */
[----:B------:R-:W-:Y:S01]  /*4850*/  FFMA.FTZ R13, R50, UR19, -R6 ;  /* 0x00000013320d7c23 */ /* 0x000fe20008010806 */
[----:B------:R-:W-:Y:S02]  /*4860*/  SHF.R.U32.HI R21, RZ, 0x18, R14 ;  /* 0x00000018ff157819 */ /* 0x000fe4000001160e */
[----:B-1----:R-:W-:Y:S01]  /*4870*/  HSET2.LE.AND R8, R16, R0, PT ;  /* 0x0000000010087233 */ /* 0x002fe20003803000 */
[----:B------:R1:W-:Y:S01]  /*4880*/  MUFU.EX2 R215, R13 ;  /* 0x0000000d00d77308 */ /* 0x0003e20000000800 */
[----:B------:R-:W-:-:S03]  /*4890*/  F2FP.F16.F32.PACK_AB R16, R225, R227 ;  /* 0x000000e3e110723e */ /* 0x000fc600000000ff */
[----:B------:R-:W-:Y:S02]  /*48a0*/  LOP3.LUT R8, R8, R9, RZ, 0xc0, !PT ;  /* 0x0000000908087212 */ /* 0x000fe400078ec0ff */
[----:B------:R-:W-:Y:S01]  /*48b0*/  LOP3.LUT R9, R15, R16, RZ, 0xc0, !PT ;  /* 0x000000100f097212 */ /* 0x000fe200078ec0ff */
[----:B------:R-:W-:Y:S01]  /*48c0*/  FFMA.FTZ R15, R89, UR19, -R2 ;  /* 0x00000013590f7c23 */ /* 0x000fe20008010802 */
[----:B--2---:R-:W-:Y:S01]  /*48d0*/  IMAD.WIDE.U32 R16, R20, -0x2daee0ad, RZ ;  /* 0xd2511f5314107825 */ /* 0x004fe200078e00ff */
[----:B------:R-:W-:Y:S02]  /*48e0*/  SHF.R.U32.HI R20, RZ, 0x10, R12 ;  /* 0x00000010ff147819 */ /* 0x000fe4000001160c */
[----:B------:R2:W-:Y:S01]  /*48f0*/  MUFU.EX2 R217, R15 ;  /* 0x0000000f00d97308 */ /* 0x0005e20000000800 */
[----:B------:R-:W-:Y:S01]  /*4900*/  LOP3.LUT R12, R14, 0xffff, RZ, 0xc0, !PT ;  /* 0x0000ffff0e0c7812 */ /* 0x000fe200078ec0ff */
[----:B------:R-:W-:Y:S01]  /*4910*/  HMMA.16816.F32 R72, R8, R28, RZ ;  /* 0x0000001c0848723c */ /* 0x000fe200000018ff */
[----:B------:R-:W-:-:S02]  /*4920*/  LOP3.LUT R4, R17, UR17, R22, 0x96, !PT ;  /* 0x0000001111047c12 */ /* 0x000fc4000f8e9616 */
[----:B------:R-:W-:Y:S01]  /*4930*/  LOP3.LUT R20, R20, 0xff, RZ, 0xc0, !PT ;  /* 0x000000ff14147812 */ /* 0x000fe200078ec0ff */
[----:B-1----:R-:W-:Y:S01]  /*4940*/  FFMA.FTZ R13, R48, UR19, -R6 ;  /* 0x00000013300d7c23 */ /* 0x002fe20008010806 */
[----:B------:R-:W-:Y:S01]  /*4950*/  LOP3.LUT R22, R14, 0xff, RZ, 0xc0, !PT ;  /* 0x000000ff0e167812 */ /* 0x000fe200078ec0ff */
[C---:B------:R-:W-:Y:S01]  /*4960*/  HMMA.16816.F32 R108, R8.reuse, R32, RZ ;  /* 0x00000020086c723c */ /* 0x040fe200000018ff */
[----:B------:R-:W-:Y:S01]  /*4970*/  SHF.R.U32.HI R12, RZ, 0x8, R12 ;  /* 0x00000008ff0c7819 */ /* 0x000fe2000001160c */
[----:B------:R1:W-:Y:S01]  /*4980*/  MUFU.EX2 R216, R13 ;  /* 0x0000000d00d87308 */ /* 0x0003e20000000800 */
[----:B------:R-:W-:Y:S02]  /*4990*/  LOP3.LUT R17, R16, 0xffff, RZ, 0xc0, !PT ;  /* 0x0000ffff10117812 */ /* 0x000fe400078ec0ff */
[----:B------:R-:W-:Y:S01]  /*49a0*/  PRMT R12, R22, 0x5410, R12 ;  /* 0x00005410160c7816 */ /* 0x000fe2000000000c */
[----:B------:R-:W-:Y:S01]  /*49b0*/  FFMA.FTZ R22, R61, UR19, -R6 ;  /* 0x000000133d167c23 */ /* 0x000fe20008010806 */
[----:B------:R-:W-:Y:S01]  /*49c0*/  HMMA.16816.F32 R80, R8, R44, RZ ;  /* 0x0000002c0850723c */ /* 0x000fe200000018ff */
[----:B--2---:R-:W-:-:S02]  /*49d0*/  FFMA.FTZ R15, R88, UR19, -R2 ;  /* 0x00000013580f7c23 */ /* 0x004fc40008010802 */
[----:B------:R2:W-:Y:S03]  /*49e0*/  MUFU.EX2 R212, R22 ;  /* 0x0000001600d47308 */ /* 0x0005e60000000800 */
[C---:B------:R-:W-:Y:S05]  /*49f0*/  HMMA.16816.F32 R88, R8.reuse, R40, RZ ;  /* 0x000000280858723c */ /* 0x040fea00000018ff */
[----:B------:R3:W4:Y:S01]  /*4a00*/  MUFU.EX2 R213, R15 ;  /* 0x0000000f00d57308 */ /* 0x0007220000000800 */
[----:B-1----:R-:W-:Y:S01]  /*4a10*/  FFMA.FTZ R13, R60, UR19, -R6 ;  /* 0x000000133c0d7c23 */ /* 0x002fe20008010806 */
[C---:B------:R-:W-:Y:S06]  /*4a20*/  HMMA.16816.F32 R92, R8.reuse, R30, RZ ;  /* 0x0000001e085c723c */ /* 0x040fec00000018ff */
[----:B------:R4:W1:Y:S01]  /*4a30*/  MUFU.EX2 R214, R13 ;  /* 0x0000000d00d67308 */ /* 0x0008620000000800 */
[----:B------:R-:W-:Y:S01]  /*4a40*/  HMMA.16816.F32 R68, R8, R34, RZ ;  /* 0x000000220844723c */ /* 0x000fe200000018ff */
[----:B--2---:R-:W-:-:S05]  /*4a50*/  LOP3.LUT R22, R16, 0xff, RZ, 0xc0, !PT ;  /* 0x000000ff10167812 */ /* 0x004fca00078ec0ff */
[----:B------:R-:W-:Y:S01]  /*4a60*/  HMMA.16816.F32 R104, R8, R42, RZ ;  /* 0x0000002a0868723c */ /* 0x000fe200000018ff */
[----:B---3--:R-:W-:-:S04]  /*4a70*/  SHF.R.U32.HI R15, RZ, 0x10, R14 ;  /* 0x00000010ff0f7819 */ /* 0x008fc8000001160e */
[----:B------:R-:W-:Y:S01]  /*4a80*/  LOP3.LUT R14, R15, 0xff, RZ, 0xc0, !PT ;  /* 0x000000ff0f0e7812 */ /* 0x000fe200078ec0ff */
[----:B------:R-:W-:Y:S01]  /*4a90*/  HMMA.16816.F32 R84, R8, R46, RZ ;  /* 0x0000002e0854723c */ /* 0x000fe200000018ff */
[----:B------:R-:W-:Y:S02]  /*4aa0*/  PRMT R15, R20, 0x5410, R25 ;  /* 0x00005410140f7816 */ /* 0x000fe40000000019 */
[----:B------:R-:W-:Y:S02]  /*4ab0*/  PRMT R25, R14, 0x5410, R21 ;  /* 0x000054100e197816 */ /* 0x000fe40000000015 */
[--C-:B------:R-:W-:Y:S02]  /*4ac0*/  HSET2.LE.AND R14, R24, R0.reuse, PT ;  /* 0x00000000180e7233 */ /* 0x100fe40003803000 */
[--C-:B------:R-:W-:Y:S01]  /*4ad0*/  HSET2.LE.AND R15, R15, R0.reuse, PT ;  /* 0x000000000f0f7233 */ /* 0x100fe20003803000 */
[--C-:B------:R-:W-:Y:S01]  /*4ae0*/  FFMA.FTZ R9, R62, UR19, -R5.reuse ;  /* 0x000000133e097c23 */ /* 0x100fe20008010805 */
[----:B------:R-:W-:Y:S01]  /*4af0*/  HSET2.LE.AND R20, R12, R0, PT ;  /* 0x000000000c147233 */ /* 0x000fe20003803000 */
[----:B------:R-:W-:Y:S01]  /*4b00*/  FFMA.FTZ R8, R112, UR19, -R5 ;  /* 0x0000001370087c23 */ /* 0x000fe20008010805 */
[----:B------:R-:W-:Y:S01]  /*4b10*/  F2FP.F16.F32.PACK_AB R12, R237, R235 ;  /* 0x000000ebed0c723e */ /* 0x000fe200000000ff */
[----:B------:R2:W-:Y:S01]  /*4b20*/  MUFU.EX2 R206, R9 ;  /* 0x0000000900ce7308 */ /* 0x0005e20000000800 */
[----:B----4-:R-:W-:-:S02]  /*4b30*/  F2FP.F16.F32.PACK_AB R13, R213, R217 ;  /* 0x000000d9d50d723e */ /* 0x010fc400000000ff */
[----:B------:R-:W-:Y:S02]  /*4b40*/  F2FP.F16.F32.PACK_AB R21, R238, R239 ;  /* 0x000000efee15723e */ /* 0x000fe400000000ff */
[----:B------:R-:W-:Y:S02]  /*4b50*/  LOP3.LUT R14, R14, R12, RZ, 0xc0, !PT ;  /* 0x0000000c0e0e7212 */ /* 0x000fe400078ec0ff */
[----:B------:R-:W-:Y:S01]  /*4b60*/  LOP3.LUT R15, R15, R13, RZ, 0xc0, !PT ;  /* 0x0000000d0f0f7212 */ /* 0x000fe200078ec0ff */
[----:B------:R3:W-:Y:S01]  /*4b70*/  MUFU.EX2 R205, R8 ;  /* 0x0000000800cd7308 */ /* 0x0007e20000000800 */
[----:B------:R-:W-:Y:S01]  /*4b80*/  LOP3.LUT R12, R20, R21, RZ, 0xc0, !PT ;  /* 0x00000015140c7212 */ /* 0x000fe200078ec0ff */
[--C-:B------:R-:W-:Y:S01]  /*4b90*/  FFMA.FTZ R21, R101, UR19, -R5.reuse ;  /* 0x0000001365157c23 */ /* 0x100fe20008010805 */
[----:B------:R-:W-:Y:S02]  /*4ba0*/  HSET2.LE.AND R13, R25, R0, PT ;  /* 0x00000000190d7233 */ /* 0x000fe40003803000 */
[----:B------:R-:W-:Y:S01]  /*4bb0*/  F2FP.F16.F32.PACK_AB R20, R221, R222 ;  /* 0x000000dedd14723e */ /* 0x000fe200000000ff */
[----:B------:R-:W4:Y:S01]  /*4bc0*/  LDSM.16.MT88.4 R24, [R185+0x6800] ;  /* 0x00680000b918783b */ /* 0x000f220000004200 */
[----:B------:R-:W-:Y:S01]  /*4bd0*/  SHF.R.U32.HI R11, RZ, 0x10, R4 ;  /* 0x00000010ff0b7819 */ /* 0x000fe20000011604 */
[----:B------:R5:W-:Y:S01]  /*4be0*/  MUFU.EX2 R207, R21 ;  /* 0x0000001500cf7308 */ /* 0x000be20000000800 */
[----:B------:R-:W-:Y:S01]  /*4bf0*/  LOP3.LUT R13, R13, R20, RZ, 0xc0, !PT ;  /* 0x000000140d0d7212 */ /* 0x000fe200078ec0ff */
[----:B--2---:R-:W-:Y:S01]  /*4c00*/  FFMA.FTZ R9, R63, UR19, -R5 ;  /* 0x000000133f097c23 */ /* 0x004fe20008010805 */
[----:B------:R-:W-:-:S02]  /*4c10*/  SHF.R.U32.HI R20, RZ, 0x8, R17 ;  /* 0x00000008ff147819 */ /* 0x000fc40000011611 */
[----:B------:R-:W-:Y:S02]  /*4c20*/  SHF.R.U32.HI R17, RZ, 0x10, R16 ;  /* 0x00000010ff117819 */ /* 0x000fe40000011610 */
[----:B------:R-:W-:Y:S01]  /*4c30*/  SHF.R.U32.HI R10, RZ, 0x18, R4 ;  /* 0x00000018ff0a7819 */ /* 0x000fe20000011604 */
[----:B------:R2:W1:Y:S01]  /*4c40*/  MUFU.EX2 R203, R9 ;  /* 0x0000000900cb7308 */ /* 0x0004620000000800 */
[----:B---3--:R-:W-:Y:S01]  /*4c50*/  LOP3.LUT R8, R4, 0xffff, RZ, 0xc0, !PT ;  /* 0x0000ffff04087812 */ /* 0x008fe200078ec0ff */
[----:B------:R-:W-:Y:S01]  /*4c60*/  HMMA.16816.F32 R76, R12, R28, RZ ;  /* 0x0000001c0c4c723c */ /* 0x000fe200000018ff */
[----:B------:R-:W-:Y:S02]  /*4c70*/  PRMT R20, R22, 0x5410, R20 ;  /* 0x0000541016147816 */ /* 0x000fe40000000014 */
[----:B------:R-:W-:-:S03]  /*4c80*/  SHF.R.U32.HI R8, RZ, 0x8, R8 ;  /* 0x00000008ff087819 */ /* 0x000fc60000011608 */
[C---:B------:R-:W-:Y:S01]  /*4c90*/  HMMA.16816.F32 R112, R12.reuse, R30, RZ ;  /* 0x0000001e0c70723c */ /* 0x040fe200000018ff */
[----:B-----5:R-:W-:Y:S02]  /*4ca0*/  SHF.R.U32.HI R21, RZ, 0x18, R16 ;  /* 0x00000018ff157819 */ /* 0x020fe40000011610 */
[----:B------:R-:W-:Y:S02]  /*4cb0*/  LOP3.LUT R16, R17, 0xff, RZ, 0xc0, !PT ;  /* 0x000000ff11107812 */ /* 0x000fe400078ec0ff */
[----:B------:R-:W-:Y:S01]  /*4cc0*/  LOP3.LUT R17, R4, 0xff, RZ, 0xc0, !PT ;  /* 0x000000ff04117812 */ /* 0x000fe200078ec0ff */
[C---:B------:R-:W-:Y:S01]  /*4cd0*/  HMMA.16816.F32 R64, R12.reuse, R32, RZ ;  /* 0x000000200c40723c */ /* 0x040fe200000018ff */
[----:B------:R-:W-:Y:S02]  /*4ce0*/  LOP3.LUT R4, R11, 0xff, RZ, 0xc0, !PT ;  /* 0x000000ff0b047812 */ /* 0x000fe400078ec0ff */
[----:B------:R-:W-:Y:S01]  /*4cf0*/  PRMT R16, R16, 0x5410, R21 ;  /* 0x0000541010107816 */ /* 0x000fe20000000015 */
[--C-:B--2---:R-:W-:Y:S01]  /*4d00*/  FFMA.FTZ R9, R96, UR19, -R7.reuse ;  /* 0x0000001360097c23 */ /* 0x104fe20008010807 */
[----:B------:R-:W-:Y:S01]  /*4d10*/  PRMT R11, R4, 0x5410, R10 ;  /* 0x00005410040b7816 */ /* 0x000fe2000000000a */
[C---:B------:R-:W-:Y:S01]  /*4d20*/  HMMA.16816.F32 R116, R12.reuse, R34, RZ ;  /* 0x000000220c74723c */ /* 0x040fe200000018ff */
[--C-:B------:R-:W-:Y:S01]  /*4d30*/  HSET2.LE.AND R4, R20, R0.reuse, PT ;  /* 0x0000000014047233 */ /* 0x100fe20003803000 */
[----:B------:R-:W-:Y:S01]  /*4d40*/  FFMA.FTZ R20, R120, UR19, -R2 ;  /* 0x0000001378147c23 */ /* 0x000fe20008010802 */
[----:B-1----:R-:W-:Y:S01]  /*4d50*/  F2FP.F16.F32.PACK_AB R10, R212, R214 ;  /* 0x000000d6d40a723e */ /* 0x002fe200000000ff */
[----:B------:R1:W-:Y:S01]  /*4d60*/  MUFU.EX2 R200, R9 ;  /* 0x0000000900c87308 */ /* 0x0003e20000000800 */
[----:B------:R-:W-:Y:S01]  /*4d70*/  PRMT R17, R17, 0x5410, R8 ;  /* 0x0000541011117816 */ /* 0x000fe20000000008 */
[C---:B------:R-:W-:Y:S01]  /*4d80*/  HMMA.16816.F32 R60, R12.reuse, R40, RZ ;  /* 0x000000280c3c723c */ /* 0x040fe200000018ff */
[----:B------:R-:W-:Y:S01]  /*4d90*/  LOP3.LUT R10, R4, R10, RZ, 0xc0, !PT ;  /* 0x0000000a040a7212 */ /* 0x000fe200078ec0ff */
[----:B------:R-:W-:Y:S01]  /*4da0*/  FFMA.FTZ R8, R49, UR19, -R7 ;  /* 0x0000001331087c23 */ /* 0x000fe20008010807 */
[--C-:B------:R-:W-:Y:S01]  /*4db0*/  HSET2.LE.AND R4, R16, R0.reuse, PT ;  /* 0x0000000010047233 */ /* 0x100fe20003803000 */
[----:B------:R-:W2:Y:S01]  /*4dc0*/  LDSM.16.MT88.4 R48, [R186+0x6800] ;  /* 0x00680000ba30783b */ /* 0x000ea20000004200 */
[----:B------:R-:W-:Y:S01]  /*4dd0*/  HSET2.LE.AND R16, R11, R0, PT ;  /* 0x000000000b107233 */ /* 0x000fe20003803000 */
[----:B------:R-:W-:Y:S01]  /*4de0*/  HMMA.16816.F32 R132, R12, R42, RZ ;  /* 0x0000002a0c84723c */ /* 0x000fe200000018ff */
[----:B------:R-:W-:Y:S01]  /*4df0*/  F2FP.F16.F32.PACK_AB R11, R203, R206 ;  /* 0x000000cecb0b723e */ /* 0x000fe200000000ff */
[----:B------:R3:W-:Y:S01]  /*4e00*/  MUFU.EX2 R201, R8 ;  /* 0x0000000800c97308 */ /* 0x0007e20000000800 */
[----:B------:R-:W-:-:S02]  /*4e10*/  IMAD.WIDE.U32 R40, R57, -0x326172a9, RZ ;  /* 0xcd9e8d5739287825 */ /* 0x000fc400078e00ff */
[----:B------:R-:W-:Y:S01]  /*4e20*/  LOP3.LUT R11, R4, R11, RZ, 0xc0, !PT ;  /* 0x0000000b040b7212 */ /* 0x000fe200078ec0ff */
[C---:B------:R-:W-:Y:S01]  /*4e30*/  HMMA.16816.F32 R28, R12.reuse, R44, RZ ;  /* 0x0000002c0c1c723c */ /* 0x040fe200000018ff */
[----:B------:R-:W-:Y:S01]  /*4e40*/  LOP3.LUT R4, R18, 0xffff, RZ, 0xc0, !PT ;  /* 0x0000ffff12047812 */ /* 0x000fe200078ec0ff */
[----:B------:R-:W-:Y:S01]  /*4e50*/  IMAD.WIDE.U32 R34, R59, -0x326172a9, RZ ;  /* 0xcd9e8d573b227825 */ /* 0x000fe200078e00ff */
[----:B-1----:R-:W-:Y:S01]  /*4e60*/  F2FP.F16.F32.PACK_AB R9, R216, R215 ;  /* 0x000000d7d809723e */ /* 0x002fe200000000ff */
[----:B------:R-:W-:Y:S02]  /*4e70*/  MUFU.EX2 R183, R20 ;  /* 0x0000001400b77308 */ /* 0x000fe40000000800 */
[----:B------:R-:W-:Y:S01]  /*4e80*/  HMMA.16816.F32 R120, R12, R46, RZ ;  /* 0x0000002e0c78723c */ /* 0x000fe200000018ff */
[----:B------:R-:W-:Y:S06]  /*4e90*/  LDSM.16.MT88.4 R44, [R187+0x7000] ;  /* 0x00700000bb2c783b */ /* 0x000fec0000004200 */
[----:B------:R-:W-:Y:S01]  /*4ea0*/  FFMA.FTZ R12, R128, UR19, -R2 ;  /* 0x00000013800c7c23 */ /* 0x000fe20008010802 */
[----:B------:R-:W-:-:S02]  /*4eb0*/  SHF.R.U32.HI R13, RZ, 0x8, R4 ;  /* 0x00000008ff0d7819 */ /* 0x000fc40000011604 */
[----:B---3--:R-:W-:Y:S01]  /*4ec0*/  HSET2.LE.AND R8, R17, R0, PT ;  /* 0x0000000011087233 */ /* 0x008fe20003803000 */
[----:B------:R1:W-:Y:S01]  /*4ed0*/  MUFU.EX2 R182, R12 ;  /* 0x0000000c00b67308 */ /* 0x0003e20000000800 */
[----:B------:R-:W-:Y:S02]  /*4ee0*/  LOP3.LUT R4, R23, 0xffff, RZ, 0xc0, !PT ;  /* 0x0000ffff17047812 */ /* 0x000fe400078ec0ff */
[----:B------:R-:W-:Y:S02]  /*4ef0*/  F2FP.F16.F32.PACK_AB R17, R205, R207 ;  /* 0x000000cfcd11723e */ /* 0x000fe400000000ff */
[----:B------:R-:W-:Y:S02]  /*4f00*/  LOP3.LUT R15, R23, 0xff, RZ, 0xc0, !PT ;  /* 0x000000ff170f7812 */ /* 0x000fe400078ec0ff */
[----:B------:R-:W-:Y:S02]  /*4f10*/  SHF.R.U32.HI R4, RZ, 0x8, R4 ;  /* 0x00000008ff047819 */ /* 0x000fe40000011604 */
[----:B------:R-:W-:-:S02]  /*4f20*/  LOP3.LUT R8, R8, R9, RZ, 0xc0, !PT ;  /* 0x0000000908087212 */ /* 0x000fc400078ec0ff */
[----:B------:R-:W-:Y:S02]  /*4f30*/  LOP3.LUT R9, R16, R17, RZ, 0xc0, !PT ;  /* 0x0000001110097212 */ /* 0x000fe400078ec0ff */
[----:B------:R-:W-:Y:S02]  /*4f40*/  LOP3.LUT R16, R18, 0xff, RZ, 0xc0, !PT ;  /* 0x000000ff12107812 */ /* 0x000fe400078ec0ff */
[----:B------:R-:W-:Y:S01]  /*4f50*/  SHF.R.U32.HI R14, RZ, 0x10, R18 ;  /* 0x00000010ff0e7819 */ /* 0x000fe20000011612 */
[----:B-1----:R-:W-:Y:S01]  /*4f60*/  FFMA.FTZ R12, R126, UR19, -R2 ;  /* 0x000000137e0c7c23 */ /* 0x002fe20008010802 */
[----:B------:R-:W-:Y:S01]  /*4f70*/  PRMT R17, R15, 0x5410, R4 ;  /* 0x000054100f117816 */ /* 0x000fe20000000004 */
[C---:B----4-:R-:W-:Y:S01]  /*4f80*/  HMMA.16816.F32 R128, R8.reuse, R24, R72 ;  /* 0x000000180880723c */ /* 0x050fe20000001848 */
[----:B------:R-:W-:Y:S01]  /*4f90*/  SHF.R.U32.HI R4, RZ, 0x10, R23 ;  /* 0x00000010ff047819 */ /* 0x000fe20000011617 */
[----:B------:R1:W-:Y:S01]  /*4fa0*/  MUFU.EX2 R181, R12 ;  /* 0x0000000c00b57308 */ /* 0x0003e20000000800 */
[----:B------:R-:W-:Y:S01]  /*4fb0*/  PRMT R16, R16, 0x5410, R13 ;  /* 0x0000541010107816 */ /* 0x000fe2000000000d */
[----:B------:R-:W-:Y:S01]  /*4fc0*/  FFMA.FTZ R13, R124, UR19, -R7 ;  /* 0x000000137c0d7c23 */ /* 0x000fe20008010807 */
[----:B------:R-:W-:Y:S01]  /*4fd0*/  SHF.R.U32.HI R18, RZ, 0x18, R18 ;  /* 0x00000018ff127819 */ /* 0x000fe20000011612 */
[----:B------:R-:W-:Y:S01]  /*4fe0*/  HMMA.16816.F32 R108, R8, R36, R108 ;  /* 0x00000024086c723c */ /* 0x000fe2000000186c */
[----:B------:R-:W-:-:S02]  /*4ff0*/  LOP3.LUT R14, R14, 0xff, RZ, 0xc0, !PT ;  /* 0x000000ff0e0e7812 */ /* 0x000fc400078ec0ff */
[----:B------:R-:W-:Y:S01]  /*5000*/  SHF.R.U32.HI R15, RZ, 0x18, R23 ;  /* 0x00000018ff0f7819 */ /* 0x000fe20000011617 */
[----:B------:R3:W-:Y:S01]  /*5010*/  MUFU.EX2 R179, R13 ;  /* 0x0000000d00b37308 */ /* 0x0007e20000000800 */
[----:B------:R-:W-:Y:S01]  /*5020*/  PRMT R18, R14, 0x5410, R18 ;  /* 0x000054100e127816 */ /* 0x000fe20000000012 */
[----:B--2---:R-:W-:Y:S01]  /*5030*/  HMMA.16816.F32 R72, R8, R48, R88 ;  /* 0x000000300848723c */ /* 0x004fe20000001858 */
[----:B------:R-:W-:-:S05]  /*5040*/  F2FP.F16.F32.PACK_AB R14, R228, R236 ;  /* 0x000000ece40e723e */ /* 0x000fca00000000ff */
[----:B------:R-:W-:Y:S01]  /*5050*/  HMMA.16816.F32 R80, R8, R52, R80 ;  /* 0x000000340850723c */ /* 0x000fe20000001850 */
[----:B-1----:R-:W-:-:S04]  /*5060*/  FFMA.FTZ R12, R127, UR19, -R2 ;  /* 0x000000137f0c7c23 */ /* 0x002fc80008010802 */
[----:B------:R1:W2:Y:S01]  /*5070*/  MUFU.EX2 R180, R12 ;  /* 0x0000000c00b47308 */ /* 0x0002a20000000800 */
[----:B------:R-:W-:Y:S01]  /*5080*/  HMMA.16816.F32 R92, R8, R26, R92 ;  /* 0x0000001a085c723c */ /* 0x000fe2000000185c */
[----:B---3--:R-:W-:-:S05]  /*5090*/  FFMA.FTZ R13, R125, UR19, -R7 ;  /* 0x000000137d0d7c23 */ /* 0x008fca0008010807 */
[C---:B------:R-:W-:Y:S01]  /*50a0*/  HMMA.16816.F32 R124, R8.reuse, R38, R68 ;  /* 0x00000026087c723c */ /* 0x040fe20000001844 */
[----:B------:R3:W-:Y:S05]  /*50b0*/  MUFU.EX2 R178, R13 ;  /* 0x0000000d00b27308 */ /* 0x0007ea0000000800 */
[----:B------:R-:W-:Y:S01]  /*50c0*/  HMMA.16816.F32 R68, R8, R50, R104 ;  /* 0x000000320844723c */ /* 0x000fe20000001868 */
[----:B-1----:R-:W-:Y:S02]  /*50d0*/  LOP3.LUT R12, R4, 0xff, RZ, 0xc0, !PT ;  /* 0x000000ff040c7812 */ /* 0x002fe400078ec0ff */
[----:B------:R-:W-:-:S03]  /*50e0*/  HSET2.LE.AND R4, R16, R0, PT ;  /* 0x0000000010047233 */ /* 0x000fc60003803000 */
[----:B------:R-:W-:Y:S01]  /*50f0*/  HMMA.16816.F32 R84, R8, R54, R84 ;  /* 0x000000360854723c */ /* 0x000fe20000001854 */
[----:B------:R-:W-:Y:S02]  /*5100*/  PRMT R15, R12, 0x5410, R15 ;  /* 0x000054100c0f7816 */ /* 0x000fe4000000000f */
[--C-:B------:R-:W-:Y:S02]  /*5110*/  HSET2.LE.AND R12, R17, R0.reuse, PT ;  /* 0x00000000110c7233 */ /* 0x100fe40003803000 */
[----:B------:R-:W-:Y:S02]  /*5120*/  LOP3.LUT R14, R4, R14, RZ, 0xc0, !PT ;  /* 0x0000000e040e7212 */ /* 0x000fe400078ec0ff */
[--C-:B------:R-:W-:Y:S01]  /*5130*/  HSET2.LE.AND R4, R18, R0.reuse, PT ;  /* 0x0000000012047233 */ /* 0x100fe20003803000 */
[----:B------:R-:W-:Y:S01]  /*5140*/  IMAD.WIDE.U32 R18, R148, -0x326172a9, RZ ;  /* 0xcd9e8d5794127825 */ /* 0x000fe200078e00ff */
[----:B------:R-:W-:-:S03]  /*5150*/  HSET2.LE.AND R16, R15, R0, PT ;  /* 0x000000000f107233 */ /* 0x000fc60003803000 */
[--C-:B------:R-:W-:Y:S01]  /*5160*/  FFMA.FTZ R10, R137, UR19, -R6.reuse ;  /* 0x00000013890a7c23 */ /* 0x100fe20008010806 */
[----:B--2---:R-:W-:Y:S02]  /*5170*/  F2FP.F16.F32.PACK_AB R15, R180, R181 ;  /* 0x000000b5b40f723e */ /* 0x004fe400000000ff */
[----:B---3--:R-:W-:Y:S01]  /*5180*/  F2FP.F16.F32.PACK_AB R13, R233, R234 ;  /* 0x000000eae90d723e */ /* 0x008fe200000000ff */
[----:B------:R1:W-:Y:S01]  /*5190*/  MUFU.EX2 R175, R10 ;  /* 0x0000000a00af7308 */ /* 0x0003e20000000800 */
[----:B------:R-:W-:Y:S01]  /*51a0*/  LOP3.LUT R15, R4, R15, RZ, 0xc0, !PT ;  /* 0x0000000f040f7212 */ /* 0x000fe200078ec0ff */
[----:B------:R-:W-:Y:S01]  /*51b0*/  FFMA.FTZ R4, R136, UR19, -R6 ;  /* 0x0000001388047c23 */ /* 0x000fe20008010806 */
[----:B------:R-:W-:Y:S02]  /*51c0*/  F2FP.F16.F32.PACK_AB R17, R182, R183 ;  /* 0x000000b7b611723e */ /* 0x000fe400000000ff */
[----:B------:R-:W-:Y:S02]  /*51d0*/  LOP3.LUT R12, R12, R13, RZ, 0xc0, !PT ;  /* 0x0000000d0c0c7212 */ /* 0x000fe400078ec0ff */
[----:B------:R-:W-:Y:S01]  /*51e0*/  LOP3.LUT R13, R16, R17, RZ, 0xc0, !PT ;  /* 0x00000011100d7212 */ /* 0x000fe200078ec0ff */
[----:B------:R2:W-:Y:S01]  /*51f0*/  MUFU.EX2 R177, R4 ;  /* 0x0000000400b17308 */ /* 0x0005e20000000800 */
[----:B------:R-:W-:Y:S01]  /*5200*/  IMAD.WIDE.U32 R16, R146, -0x326172a9, RZ ;  /* 0xcd9e8d5792107825 */ /* 0x000fe200078e00ff */
[----:B------:R-:W-:-:S02]  /*5210*/  LOP3.LUT R11, R19, UR10, R58, 0x96, !PT ;  /* 0x0000000a130b7c12 */ /* 0x000fc4000f8e963a */
[----:B------:R-:W-:Y:S02]  /*5220*/  LOP3.LUT R18, R35, UR8, R18, 0x96, !PT ;  /* 0x0000000823127c12 */ /* 0x000fe4000f8e9612 */
[----:B------:R-:W-:Y:S01]  /*5230*/  LOP3.LUT R8, R17, UR10, R56, 0x96, !PT ;  /* 0x0000000a11087c12 */ /* 0x000fe2000f8e9638 */
[----:B------:R-:W-:Y:S01]  /*5240*/  HMMA.16816.F32 R148, R12, R52, R28 ;  /* 0x000000340c94723c */ /* 0x000fe2000000181c */
[----:B------:R-:W3:Y:S01]  /*5250*/  LDSM.16.MT88.4 R28, [R185+0x7000] ;  /* 0x00700000b91c783b */ /* 0x000ee20000004200 */
[----:B-1----:R-:W-:-:S04]  /*5260*/  IMAD.WIDE.U32 R10, R11, -0x2daee0ad, RZ ;  /* 0xd2511f530b0a7825 */ /* 0x002fc800078e00ff */
[----:B------:R-:W-:Y:S01]  /*5270*/  IMAD.WIDE.U32 R8, R8, -0x2daee0ad, RZ ;  /* 0xd2511f5308087825 */ /* 0x000fe200078e00ff */
[----:B------:R-:W-:-:S03]  /*5280*/  LOP3.LUT R20, R11, UR7, R102, 0x96, !PT ;  /* 0x000000070b147c12 */ /* 0x000fc6000f8e9666 */
[--C-:B------:R-:W-:Y:S01]  /*5290*/  FFMA.FTZ R11, R142, UR19, -R5.reuse ;  /* 0x000000138e0b7c23 */ /* 0x100fe20008010805 */
[C---:B------:R-:W-:Y:S01]  /*52a0*/  HMMA.16816.F32 R76, R12.reuse, R24, R76 ;  /* 0x000000180c4c723c */ /* 0x040fe2000000184c */
[----:B--2---:R-:W-:Y:S01]  /*52b0*/  FFMA.FTZ R4, R138, UR19, -R6 ;  /* 0x000000138a047c23 */ /* 0x004fe20008010806 */
[----:B------:R-:W-:Y:S01]  /*52c0*/  IMAD.WIDE.U32 R32, R18, -0x2daee0ad, RZ ;  /* 0xd2511f5312207825 */ /* 0x000fe200078e00ff */
[----:B------:R-:W-:Y:S03]  /*52d0*/  MUFU.EX2 R172, R11 ;  /* 0x0000000b00ac7308 */ /* 0x000fe60000000800 */
[----:B------:R-:W-:Y:S01]  /*52e0*/  HMMA.16816.F32 R64, R12, R36, R64 ;  /* 0x000000240c40723c */ /* 0x000fe20000001840 */
[----:B------:R-:W-:Y:S01]  /*52f0*/  LOP3.LUT R33, R33, UR5, R10, 0x96, !PT ;  /* 0x0000000521217c12 */ /* 0x000fe2000f8e960a */
[----:B------:R-:W-:Y:S01]  /*5300*/  FFMA.FTZ R10, R140, UR19, -R5 ;  /* 0x000000138c0a7c23 */ /* 0x000fe20008010805 */
[----:B------:R-:W-:-:S02]  /*5310*/  IMAD.WIDE.U32 R20, R20, -0x326172a9, RZ ;  /* 0xcd9e8d5714147825 */ /* 0x000fc400078e00ff */
[----:B------:R1:W2:Y:S01]  /*5320*/  MUFU.EX2 R176, R4 ;  /* 0x0000000400b07308 */ /* 0x0002a20000000800 */
[C---:B------:R-:W-:Y:S01]  /*5330*/  HMMA.16816.F32 R56, R12.reuse, R38, R116 ;  /* 0x000000260c38723c */ /* 0x040fe20000001874 */
[----:B------:R-:W-:Y:S05]  /*5340*/  LDSM.16.MT88.4 R36, [R186+0x7000] ;  /* 0x00700000ba24783b */ /* 0x000fea0000004200 */
[----:B------:R-:W-:Y:S01]  /*5350*/  HMMA.16816.F32 R52, R12, R54, R120 ;  /* 0x000000360c34723c */ /* 0x000fe20000001878 */
[----:B------:R-:W4:Y:S01]  /*5360*/  MUFU.EX2 R173, R10 ;  /* 0x0000000a00ad7308 */ /* 0x000f220000000800 */
[----:B-1----:R-:W-:Y:S02]  /*5370*/  LOP3.LUT R4, R41, UR8, R16, 0x96, !PT ;  /* 0x0000000829047c12 */ /* 0x002fe4000f8e9610 */
[----:B------:R-:W-:-:S03]  /*5380*/  LOP3.LUT R16, R9, UR7, R98, 0x96, !PT ;  /* 0x0000000709107c12 */ /* 0x000fc6000f8e9662 */
[----:B------:R-:W-:-:S04]  /*5390*/  IMAD.WIDE.U32 R42, R4, -0x2daee0ad, RZ ;  /* 0xd2511f53042a7825 */ /* 0x000fc800078e00ff */
[----:B------:R-:W-:Y:S01]  /*53a0*/  IMAD.WIDE.U32 R22, R16, -0x326172a9, RZ ;  /* 0xcd9e8d5710167825 */ /* 0x000fe200078e00ff */
[----:B------:R-:W-:-:S03]  /*53b0*/  LOP3.LUT R4, R43, UR5, R8, 0x96, !PT ;  /* 0x000000052b047c12 */ /* 0x000fc6000f8e9608 */
[----:B------:R-:W-:Y:S02]  /*53c0*/  FFMA.FTZ R8, R139, UR19, -R6 ;  /* 0x000000138b087c23 */ /* 0x000fe40008010806 */
[C---:B------:R-:W-:Y:S02]  /*53d0*/  HMMA.16816.F32 R136, R12.reuse, R48, R60 ;  /* 0x000000300c88723c */ /* 0x040fe4000000183c */
[----:B------:R1:W-:Y:S04]  /*53e0*/  MUFU.EX2 R174, R8 ;  /* 0x0000000800ae7308 */ /* 0x0003e80000000800 */
[C---:B------:R-:W-:Y:S01]  /*53f0*/  HMMA.16816.F32 R60, R12.reuse, R26, R112 ;  /* 0x0000001a0c3c723c */ /* 0x040fe20000001870 */
[----:B------:R-:W5:Y:S04]  /*5400*/  LDSM.16.MT88.4 R24, [R188+0x7000] ;  /* 0x00700000bc18783b */ /* 0x000f680000004200 */
[----:B------:R-:W-:Y:S01]  /*5410*/  LDSM.16.MT88.4 R112, [R185+0x7800] ;  /* 0x00780000b970783b */ /* 0x000fe20000004200 */
[----:B------:R-:W-:Y:S01]  /*5420*/  HMMA.16816.F32 R48, R12, R50, R132 ;  /* 0x000000320c30723c */ /* 0x000fe20000001884 */
[----:B-1----:R-:W-:-:S06]  /*5430*/  IMAD.WIDE.U32 R8, R4, -0x326172a9, RZ ;  /* 0xcd9e8d5704087825 */ /* 0x002fcc00078e00ff */
[----:B------:R-:W-:Y:S01]  /*5440*/  FFMA.FTZ R13, R155, UR19, -R2 ;  /* 0x000000139b0d7c23 */ /* 0x000fe20008010802 */
[----:B------:R-:W-:-:S03]  /*5450*/  LOP3.LUT R4, R8, 0xffff, RZ, 0xc0, !PT ;  /* 0x0000ffff08047812 */ /* 0x000fc600078ec0ff */
[----:B------:R1:W-:Y:S01]  /*5460*/  MUFU.EX2 R98, R13 ;  /* 0x0000000d00627308 */ /* 0x0003e20000000800 */
[----:B------:R-:W-:Y:S02]  /*5470*/  LOP3.LUT R16, R8, 0xff, RZ, 0xc0, !PT ;  /* 0x000000ff08107812 */ /* 0x000fe400078ec0ff */
[----:B------:R-:W-:Y:S02]  /*5480*/  SHF.R.U32.HI R10, RZ, 0x8, R4 ;  /* 0x00000008ff0a7819 */ /* 0x000fe40000011604 */
[----:B------:R-:W-:Y:S02]  /*5490*/  LOP3.LUT R4, R9, UR15, R22, 0x96, !PT ;  /* 0x0000000f09047c12 */ /* 0x000fe4000f8e9616 */
[--C-:B------:R-:W-:Y:S02]  /*54a0*/  SHF.R.U32.HI R9, RZ, 0x10, R8.reuse ;  /* 0x00000010ff097819 */ /* 0x100fe40000011608 */
[----:B------:R-:W-:Y:S02]  /*54b0*/  SHF.R.U32.HI R18, RZ, 0x18, R8 ;  /* 0x00000018ff127819 */ /* 0x000fe40000011608 */
[----:B------:R-:W-:-:S02]  /*54c0*/  PRMT R19, R16, 0x5410, R10 ;  /* 0x0000541010137816 */ /* 0x000fc4000000000a */
[----:B------:R-:W-:Y:S01]  /*54d0*/  LOP3.LUT R16, R9, 0xff, RZ, 0xc0, !PT ;  /* 0x000000ff09107812 */ /* 0x000fe200078ec0ff */
[----:B------:R-:W-:Y:S01]  /*54e0*/  FFMA.FTZ R9, R141, UR19, -R5 ;  /* 0x000000138d097c23 */ /* 0x000fe20008010805 */
[C---:B------:R-:W-:Y:S02]  /*54f0*/  LOP3.LUT R8, R4.reuse, 0xffff, RZ, 0xc0, !PT ;  /* 0x0000ffff04087812 */ /* 0x040fe400078ec0ff */
[----:B------:R-:W-:Y:S01]  /*5500*/  SHF.R.U32.HI R10, RZ, 0x10, R4 ;  /* 0x00000010ff0a7819 */ /* 0x000fe20000011604 */
[----:B------:R2:W-:Y:S01]  /*5510*/  MUFU.EX2 R171, R9 ;  /* 0x0000000900ab7308 */ /* 0x0005e20000000800 */
[----:B------:R-:W-:Y:S01]  /*5520*/  LOP3.LUT R17, R4, 0xff, RZ, 0xc0, !PT ;  /* 0x000000ff04117812 */ /* 0x000fe200078ec0ff */
[----:B-1----:R-:W-:Y:S01]  /*5530*/  FFMA.FTZ R13, R147, UR19, -R2 ;  /* 0x00000013930d7c23 */ /* 0x002fe20008010802 */
[----:B------:R-:W-:Y:S02]  /*5540*/  SHF.R.U32.HI R11, RZ, 0x8, R8 ;  /* 0x00000008ff0b7819 */ /* 0x000fe40000011608 */
[----:B------:R-:W-:-:S02]  /*5550*/  SHF.R.U32.HI R8, RZ, 0x18, R4 ;  /* 0x00000018ff087819 */ /* 0x000fc40000011604 */
[----:B------:R-:W-:Y:S01]  /*5560*/  LOP3.LUT R4, R10, 0xff, RZ, 0xc0, !PT ;  /* 0x000000ff0a047812 */ /* 0x000fe200078ec0ff */
[----:B------:R1:W-:Y:S01]  /*5570*/  MUFU.EX2 R96, R13 ;  /* 0x0000000d00607308 */ /* 0x0003e20000000800 */
[----:B------:R-:W-:Y:S01]  /*5580*/  PRMT R10, R17, 0x5410, R11 ;  /* 0x00005410110a7816 */ /* 0x000fe2000000000b */
[----:B------:R-:W-:Y:S01]  /*5590*/  FFMA.FTZ R11, R144, UR19, -R7 ;  /* 0x00000013900b7c23 */ /* 0x000fe20008010807 */
[----:B------:R-:W-:-:S05]  /*55a0*/  PRMT R16, R16, 0x5410, R18 ;  /* 0x0000541010107816 */ /* 0x000fca0000000012 */
[----:B------:R3:W-:Y:S01]  /*55b0*/  MUFU.EX2 R103, R11 ;  /* 0x0000000b00677308 */ /* 0x0007e20000000800 */
[----:B--2---:R-:W-:-:S07]  /*55c0*/  FFMA.FTZ R9, R143, UR19, -R5 ;  /* 0x000000138f097c23 */ /* 0x004fce0008010805 */
[----:B------:R2:W5:Y:S01]  /*55d0*/  MUFU.EX2 R170, R9 ;  /* 0x0000000900aa7308 */ /* 0x0005620000000800 */
[----:B-1----:R-:W-:-:S07]  /*55e0*/  FFMA.FTZ R13, R154, UR19, -R2 ;  /* 0x000000139a0d7c23 */ /* 0x002fce0008010802 */
[----:B------:R-:W-:Y:S01]  /*55f0*/  MUFU.EX2 R43, R13 ;  /* 0x0000000d002b7308 */ /* 0x000fe20000000800 */
[----:B---3--:R-:W-:Y:S01]  /*5600*/  HSET2.LE.AND R11, R16, R0, PT ;  /* 0x00000000100b7233 */ /* 0x008fe20003803000 */
[----:B------:R-:W-:-:S03]  /*5610*/  IMAD.WIDE.U32 R16, R33, -0x326172a9, RZ ;  /* 0xcd9e8d5721107825 */ /* 0x000fc600078e00ff */
[----:B------:R-:W-:Y:S02]  /*5620*/  LOP3.LUT R12, R16, 0xffff, RZ, 0xc0, !PT ;  /* 0x0000ffff100c7812 */ /* 0x000fe400078ec0ff */
[----:B--2---:R-:W-:Y:S02]  /*5630*/  PRMT R9, R4, 0x5410, R8 ;  /* 0x0000541004097816 */ /* 0x004fe40000000008 */
[--C-:B------:R-:W-:Y:S02]  /*5640*/  HSET2.LE.AND R4, R10, R0.reuse, PT ;  /* 0x000000000a047233 */ /* 0x100fe40003803000 */
[----:B------:R-:W-:Y:S02]  /*5650*/  F2FP.F16.F32.PACK_AB R8, R176, R177 ;  /* 0x000000b1b008723e */ /* 0x000fe400000000ff */
[----:B------:R-:W-:Y:S02]  /*5660*/  HSET2.LE.AND R9, R9, R0, PT ;  /* 0x0000000009097233 */ /* 0x000fe40003803000 */
[----:B------:R-:W-:Y:S01]  /*5670*/  LOP3.LUT R8, R4, R8, RZ, 0xc0, !PT ;  /* 0x0000000804087212 */ /* 0x000fe200078ec0ff */
[----:B------:R-:W-:Y:S01]  /*5680*/  FFMA.FTZ R4, R145, UR19, -R7 ;  /* 0x0000001391047c23 */ /* 0x000fe20008010807 */
[----:B----4-:R-:W-:-:S02]  /*5690*/  F2FP.F16.F32.PACK_AB R10, R172, R173 ;  /* 0x000000adac0a723e */ /* 0x010fc400000000ff */
[----:B-----5:R-:W-:Y:S01]  /*56a0*/  F2FP.F16.F32.PACK_AB R18, R170, R171 ;  /* 0x000000abaa12723e */ /* 0x020fe200000000ff */
[----:B------:R1:W-:Y:S01]  /*56b0*/  MUFU.EX2 R102, R4 ;  /* 0x0000000400667308 */ /* 0x0003e20000000800 */
[----:B------:R-:W-:Y:S02]  /*56c0*/  LOP3.LUT R9, R9, R10, RZ, 0xc0, !PT ;  /* 0x0000000a09097212 */ /* 0x000fe400078ec0ff */
[----:B------:R-:W-:Y:S02]  /*56d0*/  F2FP.F16.F32.PACK_AB R10, R174, R175 ;  /* 0x000000afae0a723e */ /* 0x000fe400000000ff */
[----:B------:R-:W-:Y:S02]  /*56e0*/  LOP3.LUT R11, R11, R18, RZ, 0xc0, !PT ;  /* 0x000000120b0b7212 */ /* 0x000fe400078ec0ff */
[----:B------:R-:W-:Y:S02]  /*56f0*/  LOP3.LUT R18, R16, 0xff, RZ, 0xc0, !PT ;  /* 0x000000ff10127812 */ /* 0x000fe400078ec0ff */
[----:B------:R-:W-:-:S04]  /*5700*/  SHF.R.U32.HI R15, RZ, 0x10, R16 ;  /* 0x00000010ff0f7819 */ /* 0x000fc80000011610 */
[----:B------:R-:W-:Y:S02]  /*5710*/  LOP3.LUT R15, R15, 0xff, RZ, 0xc0, !PT ;  /* 0x000000ff0f0f7812 */ /* 0x000fe400078ec0ff */
[----:B-1----:R-:W-:Y:S01]  /*5720*/  HSET2.LE.AND R4, R19, R0, PT ;  /* 0x0000000013047233 */ /* 0x002fe20003803000 */
[----:B------:R-:W-:-:S04]  /*5730*/  FFMA.FTZ R19, R153, UR19, -R2 ;  /* 0x0000001399137c23 */ /* 0x000fc80008010802 */
[----:B------:R-:W-:Y:S01]  /*5740*/  LOP3.LUT R10, R4, R10, RZ, 0xc0, !PT ;  /* 0x0000000a040a7212 */ /* 0x000fe200078ec0ff */
[----:B------:R-:W1:Y:S01]  /*5750*/  MUFU.EX2 R101, R19 ;  /* 0x0000001300657308 */ /* 0x000e620000000800 */
[----:B------:R-:W-:Y:S02]  /*5760*/  LOP3.LUT R4, R17, UR15, R20, 0x96, !PT ;  /* 0x0000000f11047c12 */ /* 0x000fe4000f8e9614 */
[----:B------:R-:W-:Y:S02]  /*5770*/  SHF.R.U32.HI R17, RZ, 0x18, R16 ;  /* 0x00000018ff117819 */ /* 0x000fe40000011610 */
[----:B------:R-:W-:Y:S01]  /*5780*/  SHF.R.U32.HI R16, RZ, 0x8, R12 ;  /* 0x00000008ff107819 */ /* 0x000fe2000001160c */
[----:B------:R-:W-:Y:S01]  /*5790*/  HMMA.16816.F32 R104, R8, R28, R128 ;  /* 0x0000001c0868723c */ /* 0x000fe20000001880 */
[C---:B------:R-:W-:Y:S02]  /*57a0*/  LOP3.LUT R12, R4.reuse, 0xffff, RZ, 0xc0, !PT ;  /* 0x0000ffff040c7812 */ /* 0x040fe400078ec0ff */
[----:B------:R-:W-:-:S02]  /*57b0*/  LOP3.LUT R14, R4, 0xff, RZ, 0xc0, !PT ;  /* 0x000000ff040e7812 */ /* 0x000fc400078ec0ff */
[----:B------:R-:W-:Y:S01]  /*57c0*/  SHF.R.U32.HI R12, RZ, 0x8, R12 ;  /* 0x00000008ff0c7819 */ /* 0x000fe2000001160c */
[C---:B------:R-:W-:Y:S01]  /*57d0*/  HMMA.16816.F32 R88, R8.reuse, R24, R108 ;  /* 0x000000180858723c */ /* 0x040fe2000000186c */
[----:B------:R-:W-:Y:S02]  /*57e0*/  PRMT R16, R18, 0x5410, R16 ;  /* 0x0000541012107816 */ /* 0x000fe40000000010 */
[----:B------:R-:W-:Y:S01]  /*57f0*/  PRMT R18, R15, 0x5410, R17 ;  /* 0x000054100f127816 */ /* 0x000fe20000000011 */
[----:B------:R-:W-:Y:S01]  /*5800*/  FFMA.FTZ R15, R156, UR19, -R6 ;  /* 0x000000139c0f7c23 */ /* 0x000fe20008010806 */
[----:B------:R-:W-:Y:S01]  /*5810*/  PRMT R17, R14, 0x5410, R12 ;  /* 0x000054100e117816 */ /* 0x000fe2000000000c */
[C---:B------:R-:W-:Y:S01]  /*5820*/  HMMA.16816.F32 R140, R8.reuse, R36, R72 ;  /* 0x00000024088c723c */ /* 0x040fe20000001848 */
[--C-:B------:R-:W-:Y:S01]  /*5830*/  SHF.R.U32.HI R12, RZ, 0x10, R4.reuse ;  /* 0x00000010ff0c7819 */ /* 0x100fe20000011604 */
[----:B------:R2:W-:Y:S01]  /*5840*/  MUFU.EX2 R41, R15 ;  /* 0x0000000f00297308 */ /* 0x0005e20000000800 */
[----:B------:R-:W-:Y:S01]  /*5850*/  SHF.R.U32.HI R13, RZ, 0x18, R4 ;  /* 0x00000018ff0d7819 */ /* 0x000fe20000011604 */
[----:B------:R-:W3:Y:S01]  /*5860*/  LDSM.16.MT88.4 R72, [R188+0x7800] ;  /* 0x00780000bc48783b */ /* 0x000ee20000004200 */
[----:B------:R-:W-:Y:S01]  /*5870*/  LOP3.LUT R12, R12, 0xff, RZ, 0xc0, !PT ;  /* 0x000000ff0c0c7812 */ /* 0x000fe200078ec0ff */
[----:B------:R-:W-:Y:S01]  /*5880*/  HMMA.16816.F32 R144, R8, R44, R80 ;  /* 0x0000002c0890723c */ /* 0x000fe20000001850 */
[----:B------:R-:W-:-:S02]  /*5890*/  HSET2.LE.AND R4, R16, R0, PT ;  /* 0x0000000010047233 */ /* 0x000fc40003803000 */
[----:B------:R-:W-:-:S03]  /*58a0*/  F2FP.F16.F32.PACK_AB R14, R178, R179 ;  /* 0x000000b3b20e723e */ /* 0x000fc600000000ff */
[C---:B------:R-:W-:Y:S01]  /*58b0*/  HMMA.16816.F32 R116, R8.reuse, R30, R92 ;  /* 0x0000001e0874723c */ /* 0x040fe2000000185c */
[----:B------:R-:W-:Y:S02]  /*58c0*/  LOP3.LUT R14, R4, R14, RZ, 0xc0, !PT ;  /* 0x0000000e040e7212 */ /* 0x000fe400078ec0ff */
[--C-:B------:R-:W-:Y:S01]  /*58d0*/  HSET2.LE.AND R4, R18, R0.reuse, PT ;  /* 0x0000000012047233 */ /* 0x100fe20003803000 */
[--C-:B------:R-:W-:Y:S02]  /*58e0*/  FFMA.FTZ R18, R158, UR19, -R6.reuse ;  /* 0x000000139e127c23 */ /* 0x100fe40008010806 */
[C---:B------:R-:W-:Y:S01]  /*58f0*/  HMMA.16816.F32 R124, R8.reuse, R26, R124 ;  /* 0x0000001a087c723c */ /* 0x040fe2000000187c */
[----:B--2---:R-:W-:Y:S01]  /*5900*/  PRMT R15, R12, 0x5410, R13 ;  /* 0x000054100c0f7816 */ /* 0x004fe2000000000d */
[--C-:B------:R-:W-:Y:S01]  /*5910*/  FFMA.FTZ R13, R157, UR19, -R6.reuse ;  /* 0x000000139d0d7c23 */ /* 0x100fe20008010806 */
[--C-:B------:R-:W-:Y:S01]  /*5920*/  HSET2.LE.AND R12, R17, R0.reuse, PT ;  /* 0x00000000110c7233 */ /* 0x100fe20003803000 */
[----:B------:R-:W-:Y:S01]  /*5930*/  MUFU.EX2 R33, R18 ;  /* 0x0000001200217308 */ /* 0x000fe20000000800 */
[----:B-1----:R-:W-:Y:S01]  /*5940*/  F2FP.F16.F32.PACK_AB R17, R98, R101 ;  /* 0x000000656211723e */ /* 0x002fe200000000ff */
[----:B------:R-:W-:Y:S01]  /*5950*/  HMMA.16816.F32 R128, R8, R38, R68 ;  /* 0x000000260880723c */ /* 0x000fe20000001844 */
[----:B------:R-:W-:Y:S01]  /*5960*/  HSET2.LE.AND R16, R15, R0, PT ;  /* 0x000000000f107233 */ /* 0x000fe20003803000 */
[----:B------:R-:W-:Y:S01]  /*5970*/  FFMA.FTZ R6, R159, UR19, -R6 ;  /* 0x000000139f067c23 */ /* 0x000fe20008010806 */
[----:B------:R-:W-:-:S03]  /*5980*/  F2FP.F16.F32.PACK_AB R15, R43, R96 ;  /* 0x000000602b0f723e */ /* 0x000fc600000000ff */
[----:B------:R1:W2:Y:S01]  /*5990*/  MUFU.EX2 R35, R13 ;  /* 0x0000000d00237308 */ /* 0x0002a20000000800 */
[----:B------:R-:W-:Y:S01]  /*59a0*/  LOP3.LUT R15, R4, R15, RZ, 0xc0, !PT ;  /* 0x0000000f040f7212 */ /* 0x000fe200078ec0ff */
[----:B------:R-:W-:Y:S01]  /*59b0*/  HMMA.16816.F32 R120, R8, R46, R84 ;  /* 0x0000002e0878723c */ /* 0x000fe20000001854 */
[----:B------:R-:W-:Y:S01]  /*59c0*/  LOP3.LUT R4, R21, UR6, R34, 0x96, !PT ;  /* 0x0000000615047c12 */ /* 0x000fe2000f8e9622 */
[----:B------:R-:W4:Y:S04]  /*59d0*/  LDSM.16.MT88.4 R84, [R186+0x7800] ;  /* 0x00780000ba54783b */ /* 0x000f280000004200 */
[----:B------:R5:W-:Y:S01]  /*59e0*/  MUFU.EX2 R219, R6 ;  /* 0x0000000600db7308 */ /* 0x000be20000000800 */
[----:B------:R-:W-:Y:S01]  /*59f0*/  LOP3.LUT R8, R23, UR6, R40, 0x96, !PT ;  /* 0x0000000617087c12 */ /* 0x000fe2000f8e9628 */
[----:B------:R-:W-:-:S04]  /*5a00*/  IMAD.WIDE.U32 R10, R4, -0x2daee0ad, RZ ;  /* 0xd2511f53040a7825 */ /* 0x000fc800078e00ff */
[--C-:B------:R-:W-:Y:S01]  /*5a10*/  FFMA.FTZ R4, R160, UR19, -R5.reuse ;  /* 0x00000013a0047c23 */ /* 0x100fe20008010805 */
[----:B------:R-:W-:Y:S01]  /*5a20*/  IMAD.WIDE.U32 R8, R8, -0x2daee0ad, RZ ;  /* 0xd2511f5308087825 */ /* 0x000fe200078e00ff */
[----:B-1----:R-:W-:Y:S02]  /*5a30*/  F2FP.F16.F32.PACK_AB R13, R200, R201 ;  /* 0x000000c9c80d723e */ /* 0x002fe400000000ff */
[----:B------:R-:W-:Y:S02]  /*5a40*/  LOP3.LUT R19, R8, 0xff, RZ, 0xc0, !PT ;  /* 0x000000ff08137812 */ /* 0x000fe400078ec0ff */
[----:B------:R-:W-:Y:S02]  /*5a50*/  LOP3.LUT R12, R12, R13, RZ, 0xc0, !PT ;  /* 0x0000000d0c0c7212 */ /* 0x000fe400078ec0ff */
[----:B------:R-:W-:Y:S01]  /*5a60*/  LOP3.LUT R13, R16, R17, RZ, 0xc0, !PT ;  /* 0x00000011100d7212 */ /* 0x000fe200078ec0ff */
[----:B------:R-:W-:Y:S01]  /*5a70*/  FFMA.FTZ R16, R161, UR19, -R5 ;  /* 0x00000013a1107c23 */ /* 0x000fe20008010805 */
[----:B------:R-:W-:-:S02]  /*5a80*/  SHF.R.U32.HI R18, RZ, 0x10, R8 ;  /* 0x00000010ff127819 */ /* 0x000fc40000011608 */
[----:B------:R-:W-:Y:S02]  /*5a90*/  SHF.R.U32.HI R20, RZ, 0x18, R8 ;  /* 0x00000018ff147819 */ /* 0x000fe40000011608 */
[----:B-----5:R-:W-:Y:S01]  /*5aa0*/  LOP3.LUT R6, R11, UR17, R32, 0x96, !PT ;  /* 0x000000110b067c12 */ /* 0x020fe2000f8e9620 */
[C---:B------:R-:W-:Y:S01]  /*5ab0*/  HMMA.16816.F32 R108, R12.reuse, R28, R76 ;  /* 0x0000001c0c6c723c */ /* 0x040fe2000000184c */
[----:B------:R1:W-:Y:S05]  /*5ac0*/  MUFU.EX2 R28, R4 ;  /* 0x00000004001c7308 */ /* 0x0003ea0000000800 */
[C---:B------:R-:W-:Y:S03]  /*5ad0*/  HMMA.16816.F32 R64, R12.reuse, R24, R64 ;  /* 0x000000180c40723c */ /* 0x040fe60000001840 */
[----:B------:R5:W3:Y:S03]  /*5ae0*/  MUFU.EX2 R24, R16 ;  /* 0x0000001000187308 */ /* 0x000ae60000000800 */
[----:B------:R-:W-:Y:S01]  /*5af0*/  HMMA.16816.F32 R76, R12, R36, R136 ;  /* 0x000000240c4c723c */ /* 0x000fe20000001888 */
[----:B-1----:R-:W-:Y:S01]  /*5b00*/  LOP3.LUT R4, R8, 0xffff, RZ, 0xc0, !PT ;  /* 0x0000ffff08047812 */ /* 0x002fe200078ec0ff */
[----:B------:R-:W-:-:S04]  /*5b10*/  FFMA.FTZ R8, R162, UR19, -R5 ;  /* 0x00000013a2087c23 */ /* 0x000fc80008010805 */
[C---:B------:R-:W-:Y:S01]  /*5b20*/  HMMA.16816.F32 R132, R12.reuse, R44, R148 ;  /* 0x0000002c0c84723c */ /* 0x040fe20000001894 */
[----:B------:R-:W-:Y:S01]  /*5b30*/  SHF.R.U32.HI R17, RZ, 0x8, R4 ;  /* 0x00000008ff117819 */ /* 0x000fe20000011604 */
[----:B------:R1:W-:Y:S01]  /*5b40*/  MUFU.EX2 R23, R8 ;  /* 0x0000000800177308 */ /* 0x0003e20000000800 */
[----:B------:R-:W-:Y:S01]  /*5b50*/  LOP3.LUT R4, R9, UR17, R42, 0x96, !PT ;  /* 0x0000001109047c12 */ /* 0x000fe2000f8e962a */
[----:B-----5:R-:W-:Y:S01]  /*5b60*/  FFMA.FTZ R16, R163, UR19, -R5 ;  /* 0x00000013a3107c23 */ /* 0x020fe20008010805 */
[----:B------:R-:W-:Y:S01]  /*5b70*/  LOP3.LUT R5, R18, 0xff, RZ, 0xc0, !PT ;  /* 0x000000ff12057812 */ /* 0x000fe200078ec0ff */
[C---:B------:R-:W-:Y:S01]  /*5b80*/  HMMA.16816.F32 R60, R12.reuse, R30, R60 ;  /* 0x0000001e0c3c723c */ /* 0x040fe2000000183c */
[----:B------:R-:W-:Y:S02]  /*5b90*/  LOP3.LUT R9, R4, 0xffff, RZ, 0xc0, !PT ;  /* 0x0000ffff04097812 */ /* 0x000fe400078ec0ff */
[----:B------:R-:W-:Y:S01]  /*5ba0*/  PRMT R19, R19, 0x5410, R17 ;  /* 0x0000541013137816 */ /* 0x000fe20000000011 */
[----:B------:R5:W4:Y:S01]  /*5bb0*/  MUFU.EX2 R220, R16 ;  /* 0x0000001000dc7308 */ /* 0x000b220000000800 */
[----:B------:R-:W-:Y:S01]  /*5bc0*/  SHF.R.U32.HI R9, RZ, 0x8, R9 ;  /* 0x00000008ff097819 */ /* 0x000fe20000011609 */
[----:B------:R-:W-:Y:S01]  /*5bd0*/  HMMA.16816.F32 R56, R12, R26, R56 ;  /* 0x0000001a0c38723c */ /* 0x000fe20000001838 */
[----:B------:R-:W-:-:S02]  /*5be0*/  PRMT R17, R5, 0x5410, R20 ;  /* 0x0000541005117816 */ /* 0x000fc40000000014 */
[----:B-1----:R-:W-:-:S03]  /*5bf0*/  LOP3.LUT R8, R4, 0xff, RZ, 0xc0, !PT ;  /* 0x000000ff04087812 */ /* 0x002fc600078ec0ff */
[----:B------:R-:W-:Y:S01]  /*5c00*/  HMMA.16816.F32 R48, R12, R38, R48 ;  /* 0x000000260c30723c */ /* 0x000fe20000001830 */
[----:B------:R-:W-:Y:S02]  /*5c10*/  PRMT R5, R8, 0x5410, R9 ;  /* 0x0000541008057816 */ /* 0x000fe40000000009 */
[----:B------:R-:W-:-:S03]  /*5c20*/  SHF.R.U32.HI R8, RZ, 0x10, R4 ;  /* 0x00000010ff087819 */ /* 0x000fc60000011604 */
[----:B------:R-:W-:Y:S01]  /*5c30*/  HMMA.16816.F32 R44, R12, R46, R52 ;  /* 0x0000002e0c2c723c */ /* 0x000fe20000001834 */
[----:B------:R-:W-:Y:S01]  /*5c40*/  SHF.R.U32.HI R9, RZ, 0x18, R4 ;  /* 0x00000018ff097819 */ /* 0x000fe20000011604 */
[--C-:B-----5:R-:W-:Y:S01]  /*5c50*/  FFMA.FTZ R16, R164, UR19, -R7.reuse ;  /* 0x00000013a4107c23 */ /* 0x120fe20008010807 */
[----:B------:R-:W-:Y:S01]  /*5c60*/  LOP3.LUT R8, R8, 0xff, RZ, 0xc0, !PT ;  /* 0x000000ff08087812 */ /* 0x000fe200078ec0ff */
[----:B------:R-:W-:Y:S01]  /*5c70*/  FFMA.FTZ R7, R165, UR19, -R7 ;  /* 0x00000013a5077c23 */ /* 0x000fe20008010807 */
[----:B------:R-:W-:Y:S01]  /*5c80*/  HSET2.LE.AND R4, R5, R0, PT ;  /* 0x0000000005047233 */ /* 0x000fe20003803000 */
[----:B------:R4:W-:Y:S01]  /*5c90*/  MUFU.EX2 R22, R16 ;  /* 0x0000001000167308 */ /* 0x0009e20000000800 */
[----:B--2---:R-:W-:Y:S02]  /*5ca0*/  F2FP.F16.F32.PACK_AB R5, R35, R41 ;  /* 0x000000292305723e */ /* 0x004fe400000000ff */
[----:B------:R-:W-:Y:S02]  /*5cb0*/  PRMT R8, R8, 0x5410, R9 ;  /* 0x0000541008087816 */ /* 0x000fe40000000009 */
[----:B------:R-:W-:-:S02]  /*5cc0*/  LOP3.LUT R136, R4, R5, RZ, 0xc0, !PT ;  /* 0x0000000504887212 */ /* 0x000fc400078ec0ff */
[----:B---3--:R-:W-:Y:S01]  /*5cd0*/  F2FP.F16.F32.PACK_AB R5, R24, R28 ;  /* 0x0000001c1805723e */ /* 0x008fe200000000ff */
[----:B------:R1:W2:Y:S01]  /*5ce0*/  MUFU.EX2 R21, R7 ;  /* 0x0000000700157308 */ /* 0x0002a20000000800 */
[--C-:B------:R-:W-:Y:S02]  /*5cf0*/  HSET2.LE.AND R4, R8, R0.reuse, PT ;  /* 0x0000000008047233 */ /* 0x100fe40003803000 */
[----:B------:R-:W-:Y:S02]  /*5d00*/  F2FP.F16.F32.PACK_AB R8, R219, R33 ;  /* 0x00000021db08723e */ /* 0x000fe400000000ff */
[----:B------:R-:W-:Y:S01]  /*5d10*/  HSET2.LE.AND R9, R17, R0, PT ;  /* 0x0000000011097233 */ /* 0x000fe20003803000 */
[--C-:B------:R-:W-:Y:S01]  /*5d20*/  FFMA.FTZ R17, R167, UR19, -R2.reuse ;  /* 0x00000013a7117c23 */ /* 0x100fe20008010802 */
[----:B------:R-:W-:Y:S01]  /*5d30*/  LOP3.LUT R137, R4, R5, RZ, 0xc0, !PT ;  /* 0x0000000504897212 */ /* 0x000fe200078ec0ff */
[----:B------:R-:W-:Y:S01]  /*5d40*/  FFMA.FTZ R4, R166, UR19, -R2 ;  /* 0x00000013a6047c23 */ /* 0x000fe20008010802 */
[----:B----4-:R-:W-:Y:S01]  /*5d50*/  F2FP.F16.F32.PACK_AB R16, R220, R23 ;  /* 0x00000017dc10723e */ /* 0x010fe200000000ff */
[----:B------:R3:W-:Y:S01]  /*5d60*/  MUFU.EX2 R20, R17 ;  /* 0x0000001100147308 */ /* 0x0007e20000000800 */
[----:B------:R-:W-:-:S02]  /*5d70*/  SHF.R.U32.HI R5, RZ, 0x10, R10 ;  /* 0x00000010ff057819 */ /* 0x000fc4000001160a */
[----:B------:R-:W-:Y:S02]  /*5d80*/  LOP3.LUT R12, R10, 0xff, RZ, 0xc0, !PT ;  /* 0x000000ff0a0c7812 */ /* 0x000fe400078ec0ff */
[----:B------:R-:W-:Y:S02]  /*5d90*/  LOP3.LUT R139, R9, R16, RZ, 0xc0, !PT ;  /* 0x00000010098b7212 */ /* 0x000fe400078ec0ff */
[----:B-1----:R-:W-:Y:S01]  /*5da0*/  HSET2.LE.AND R7, R19, R0, PT ;  /* 0x0000000013077233 */ /* 0x002fe20003803000 */
[----:B------:R1:W-:Y:S01]  /*5db0*/  MUFU.EX2 R14, R4 ;  /* 0x00000004000e7308 */ /* 0x0003e20000000800 */
[----:B------:R-:W-:-:S03]  /*5dc0*/  LOP3.LUT R9, R6, 0xff, RZ, 0xc0, !PT ;  /* 0x000000ff06097812 */ /* 0x000fc600078ec0ff */
[----:B------:R-:W-:Y:S01]  /*5dd0*/  LOP3.LUT R138, R7, R8, RZ, 0xc0, !PT ;  /* 0x00000008078a7212 */ /* 0x000fe200078ec0ff */
[----:B------:R-:W-:Y:S01]  /*5de0*/  FFMA.FTZ R8, R169, UR19, -R2 ;  /* 0x00000013a9087c23 */ /* 0x000fe20008010802 */
[----:B------:R-:W-:Y:S02]  /*5df0*/  LOP3.LUT R7, R10, 0xffff, RZ, 0xc0, !PT ;  /* 0x0000ffff0a077812 */ /* 0x000fe400078ec0ff */
[----:B------:R-:W-:Y:S01]  /*5e00*/  SHF.R.U32.HI R11, RZ, 0x18, R10 ;  /* 0x00000018ff0b7819 */ /* 0x000fe2000001160a */
[----:B------:R4:W-:Y:S01]  /*5e10*/  MUFU.EX2 R13, R8 ;  /* 0x00000008000d7308 */ /* 0x0009e20000000800 */
[----:B------:R-:W-:Y:S01]  /*5e20*/  SHF.R.U32.HI R10, RZ, 0x8, R7 ;  /* 0x00000008ff0a7819 */ /* 0x000fe20000011607 */
[----:B---3--:R-:W3:Y:S01]  /*5e30*/  LDSM.16.MT88.4 R16, [R187+0x7800] ;  /* 0x00780000bb10783b */ /* 0x008ee20000004200 */
[----:B------:R-:W-:Y:S01]  /*5e40*/  LOP3.LUT R7, R5, 0xff, RZ, 0xc0, !PT ;  /* 0x000000ff05077812 */ /* 0x000fe200078ec0ff */
[----:B------:R-:W-:Y:S01]  /*5e50*/  HMMA.16816.F32 R68, R136, R72, R88 ;  /* 0x000000488844723c */ /* 0x000fe20000001858 */
[----:B-1----:R-:W-:Y:S01]  /*5e60*/  FFMA.FTZ R4, R168, UR19, -R2 ;  /* 0x00000013a8047c23 */ /* 0x002fe20008010802 */
[----:B------:R-:W-:-:S04]  /*5e70*/  LOP3.LUT R2, R6, 0xffff, RZ, 0xc0, !PT ;  /* 0x0000ffff06027812 */ /* 0x000fc800078ec0ff */
[C---:B------:R-:W-:Y:S01]  /*5e80*/  HMMA.16816.F32 R104, R136.reuse, R112, R104 ;  /* 0x000000708868723c */ /* 0x040fe20000001868 */
[----:B------:R1:W5:Y:S01]  /*5e90*/  MUFU.EX2 R218, R4 ;  /* 0x0000000400da7308 */ /* 0x0003620000000800 */
[----:B------:R-:W-:Y:S02]  /*5ea0*/  SHF.R.U32.HI R5, RZ, 0x8, R2 ;  /* 0x00000008ff057819 */ /* 0x000fe40000011602 */
[----:B------:R-:W-:Y:S02]  /*5eb0*/  PRMT R2, R12, 0x5410, R10 ;  /* 0x000054100c027816 */ /* 0x000fe4000000000a */
[C---:B------:R-:W-:Y:S01]  /*5ec0*/  HMMA.16816.F32 R116, R136.reuse, R114, R116 ;  /* 0x000000728874723c */ /* 0x040fe20000001874 */
[----:B----4-:R-:W-:Y:S02]  /*5ed0*/  PRMT R8, R7, 0x5410, R11 ;  /* 0x0000541007087816 */ /* 0x010fe4000000000b */
[----:B------:R-:W-:Y:S02]  /*5ee0*/  PRMT R7, R9, 0x5410, R5 ;  /* 0x0000541009077816 */ /* 0x000fe40000000005 */
[--C-:B------:R-:W-:Y:S01]  /*5ef0*/  HSET2.LE.AND R2, R2, R0.reuse, PT ;  /* 0x0000000002027233 */ /* 0x100fe20003803000 */
[----:B------:R-:W-:Y:S01]  /*5f00*/  HMMA.16816.F32 R124, R136, R74, R124 ;  /* 0x0000004a887c723c */ /* 0x000fe2000000187c */
[----:B------:R-:W-:-:S02]  /*5f10*/  HSET2.LE.AND R5, R8, R0, PT ;  /* 0x0000000008057233 */ /* 0x000fc40003803000 */
[----:B------:R-:W-:-:S03]  /*5f20*/  HSET2.LE.AND R7, R7, R0, PT ;  /* 0x0000000007077233 */ /* 0x000fc60003803000 */
[C---:B------:R-:W-:Y:S01]  /*5f30*/  HMMA.16816.F32 R80, R136.reuse, R84, R140 ;  /* 0x000000548850723c */ /* 0x040fe2000000188c */
[--C-:B-1----:R-:W-:Y:S02]  /*5f40*/  SHF.R.U32.HI R4, RZ, 0x10, R6.reuse ;  /* 0x00000010ff047819 */ /* 0x102fe40000011606 */
[----:B------:R-:W-:Y:S02]  /*5f50*/  SHF.R.U32.HI R6, RZ, 0x18, R6 ;  /* 0x00000018ff067819 */ /* 0x000fe40000011606 */
[----:B------:R-:W-:Y:S01]  /*5f60*/  LOP3.LUT R4, R4, 0xff, RZ, 0xc0, !PT ;  /* 0x000000ff04047812 */ /* 0x000fe200078ec0ff */
[----:B------:R-:W-:Y:S03]  /*5f70*/  HMMA.16816.F32 R128, R136, R86, R128 ;  /* 0x000000568880723c */ /* 0x000fe60000001880 */
[----:B------:R-:W-:Y:S02]  /*5f80*/  PRMT R4, R4, 0x5410, R6 ;  /* 0x0000541004047816 */ /* 0x000fe40000000006 */
[----:B------:R-:W-:-:S03]  /*5f90*/  F2FP.F16.F32.PACK_AB R6, R102, R103 ;  /* 0x000000676606723e */ /* 0x000fc600000000ff */
[----:B------:R-:W-:Y:S01]  /*5fa0*/  HSET2.LE.AND R8, R4, R0, PT ;  /* 0x0000000004087233 */ /* 0x000fe20003803000 */
[C---:B---3--:R-:W-:Y:S01]  /*5fb0*/  HMMA.16816.F32 R88, R136.reuse, R16, R144 ;  /* 0x000000108858723c */ /* 0x048fe20000001890 */
[----:B--2---:R-:W-:Y:S02]  /*5fc0*/  F2FP.F16.F32.PACK_AB R0, R21, R22 ;  /* 0x000000161500723e */ /* 0x004fe400000000ff */
[----:B-----5:R-:W-:Y:S02]  /*5fd0*/  F2FP.F16.F32.PACK_AB R4, R218, R14 ;  /* 0x0000000eda04723e */ /* 0x020fe400000000ff */
[----:B------:R-:W-:Y:S01]  /*5fe0*/  LOP3.LUT R94, R2, R0, RZ, 0xc0, !PT ;  /* 0x00000000025e7212 */ /* 0x000fe200078ec0ff */
[----:B------:R-:W-:Y:S01]  /*5ff0*/  FADD.FTZ R2, R239, R238 ;  /* 0x000000eeef027221 */ /* 0x000fe20000010000 */
[----:B------:R-:W-:Y:S01]  /*6000*/  F2FP.F16.F32.PACK_AB R0, R13, R20 ;  /* 0x000000140d00723e */ /* 0x000fe200000000ff */
[----:B------:R-:W-:Y:S01]  /*6010*/  HMMA.16816.F32 R136, R136, R18, R120 ;  /* 0x000000128888723c */ /* 0x000fe20000001878 */
[----:B------:R-:W-:Y:S01]  /*6020*/  LOP3.LUT R95, R5, R4, RZ, 0xc0, !PT ;  /* 0x00000004055f7212 */ /* 0x000fe200078ec0ff */
[----:B------:R-:W-:Y:S01]  /*6030*/  FADD.FTZ R4, R232, R231 ;  /* 0x000000e7e8047221 */ /* 0x000fe20000010000 */
[----:B------:R-:W-:Y:S01]  /*6040*/  LOP3.LUT R93, R8, R0, RZ, 0xc0, !PT ;  /* 0x00000000085d7212 */ /* 0x000fe200078ec0ff */
        /* <DEDUP_REMOVED lines=69> */
[----:B------:R-:W-:Y:S01]  /*64a0*/  ULDC UR4, c[0x0][0x2d0] ;  /* 0x0000b40000047ab9 */ /* 0x000fe20000000800 */
[----:B------:R-:W1:Y:S01]  /*64b0*/  LDC.64 R200, c[0x0][0x250] ;  /* 0x00009400ffc87b82 */ /* 0x000e620000000a00 */
[----:B------:R-:W-:Y:S01]  /*64c0*/  ISETP.GE.AND P0, PT, R240, UR4, PT ;  /* 0x00000004f0007c0c */ /* 0x000fe2000bf06270 */
[----:B------:R-:W-:Y:S01]  /*64d0*/  IMAD.WIDE.U32 R226, R152, -0x326172a9, RZ ;  /* 0xcd9e8d5798e27825 */ /* 0x000fe200078e00ff */
[----:B------:R-:W-:Y:S01]  /*64e0*/  MOV R96, R99 ;  /* 0x0000006300607202 */ /* 0x000fe20000000f00 */
[----:B------:R-:W-:Y:S01]  /*64f0*/  ULEA.HI.SX32 UR19, UR18, 0xfffffffe, 0x1a ;  /* 0xfffffffe12137891 */ /* 0x000fe2000f8fd23f */
[----:B------:R-:W-:Y:S01]  /*6500*/  MOV R0, R100 ;  /* 0x0000006400007202 */ /* 0x000fe20000000f00 */
[----:B------:R-:W-:Y:S01]  /*6510*/  IMAD.WIDE.U32 R224, R224, -0x326172a9, RZ ;  /* 0xcd9e8d57e0e07825 */ /* 0x000fe200078e00ff */
[-C--:B------:R-:W-:Y:S01]  /*6520*/  LOP3.LUT R206, R227, R204.reuse, RZ, 0x3c, !PT ;  /* 0x000000cce3ce7212 */ /* 0x080fe200078e3cff */
[----:B------:R-:W-:Y:S01]  /*6530*/  ULDC UR4, c[0x0][0x2ec] ;  /* 0x0000bb0000047ab9 */ /* 0x000fe20000000800 */
[----:B------:R-:W-:Y:S01]  /*6540*/  MOV R102, R3 ;  /* 0x0000000300667202 */ /* 0x000fe20000000f00 */
[----:B------:R-:W-:Y:S01]  /*6550*/  IMAD.WIDE.U32 R202, R202, -0x2daee0ad, RZ ;  /* 0xd2511f53caca7825 */ /* 0x000fe200078e00ff */
[----:B------:R-:W-:-:S02]  /*6560*/  LOP3.LUT R204, R225, R204, RZ, 0x3c, !PT ;  /* 0x000000cce1cc7212 */ /* 0x000fc400078e3cff */
[----:B------:R-:W-:Y:S01]  /*6570*/  MOV R101, R97 ;  /* 0x0000006100657202 */ /* 0x000fe20000000f00 */
[----:B------:R-:W2:Y:S01]  /*6580*/  @!P0 LDC.64 R250, c[0x0][0x220] ;  /* 0x00008800fffa8b82 */ /* 0x000ea20000000a00 */
[----:B------:R-:W-:-:S04]  /*6590*/  IMAD.WIDE.U32 R206, R206, -0x2daee0ad, RZ ;  /* 0xd2511f53cece7825 */ /* 0x000fc800078e00ff */
[----:B------:R-:W-:-:S03]  /*65a0*/  IMAD.WIDE.U32 R204, R204, -0x2daee0ad, RZ ;  /* 0xd2511f53cccc7825 */ /* 0x000fc600078e00ff */
[----:B------:R-:W3:Y:S01]  /*65b0*/  @!P0 LDC.64 R248, c[0x0][0x220] ;  /* 0x00008800fff88b82 */ /* 0x000ee20000000a00 */
[----:B-1----:R-:W-:-:S07]  /*65c0*/  @!P0 IMAD R241, R201, 0x30, RZ ;  /* 0x00000030c9f18824 */ /* 0x002fce00078e02ff */
[----:B------:R-:W1:Y:S08]  /*65d0*/  @!P0 LDC.64 R246, c[0x0][0x220] ;  /* 0x00008800fff68b82 */ /* 0x000e700000000a00 */
[----:B------:R-:W4:Y:S01]  /*65e0*/  @!P0 LDC.64 R244, c[0x0][0x220] ;  /* 0x00008800fff48b82 */ /* 0x000f220000000a00 */
[----:B--2---:R-:W-:Y:S05]  /*65f0*/  BRA `(.L_x_1304) ;  /* 0x0000000400487947 */ /* 0x004fea0003800000 */
.L_x_1306:
[----:B------:R-:W1:Y:S01]  /*6600*/  @!P0 LDC.64 R98, c[0x0][0x248] ;  /* 0x00009200ff628b82 */ /* 0x000e620000000a00 */
[----:B------:R-:W-:Y:S01]  /*6610*/  IMAD.U32 R97, RZ, RZ, UR19 ;  /* 0x00000013ff617e24 */ /* 0x000fe2000f8e00ff */
[----:B------:R-:W2:Y:S03]  /*6620*/  LDL R212, [R1+0x18] ;  /* 0x0000180001d47983 */ /* 0x000ea60000100800 */
[----:B------:R-:W-:Y:S03]  /*6630*/  @!P0 VIADD R97, R97, 0xffffffff ;  /* 0xffffffff61618836 */ /* 0x000fe60000000000 */
[----:B------:R3:W-:Y:S01]  /*6640*/  @P0 STS.128 [R199+0x4000], RZ ;  /* 0x004000ffc7000388 */ /* 0x0007e20000000c00 */
[----:B------:R-:W4:Y:S01]  /*6650*/  @!P0 LDC.64 R144, c[0x0][0x248] ;  /* 0x00009200ff908b82 */ /* 0x000f220000000a00 */
[----:B------:R-:W-:Y:S07]  /*6660*/  @!P0 SHF.R.S32.HI R2, RZ, 0x1f, R97 ;  /* 0x0000001fff028819 */ /* 0x000fee0000011461 */
[----:B------:R-:W5:Y:S01]  /*6670*/  @!P0 LDC.64 R148, c[0x0][0x248] ;  /* 0x00009200ff948b82 */ /* 0x000f620000000a00 */
[-C--:B-1----:R-:W-:Y:S07]  /*6680*/  @!P0 IMAD R100, R2, R98.reuse, RZ ;  /* 0x0000006202648224 */ /* 0x082fee00078e02ff */
[----:B------:R-:W1:Y:S01]  /*6690*/  @!P0 LDC.64 R150, c[0x0][0x248] ;  /* 0x00009200ff968b82 */ /* 0x000e620000000a00 */
[C---:B------:R-:W-:Y:S04]  /*66a0*/  @!P0 IMAD.WIDE.U32 R2, R97.reuse, R98, RZ ;  /* 0x0000006261028225 */ /* 0x040fe800078e00ff */
[----:B------:R-:W-:Y:S01]  /*66b0*/  @!P0 IMAD R100, R97, R99, R100 ;  /* 0x0000006361648224 */ /* 0x000fe200078e0264 */
[C---:B------:R-:W-:Y:S01]  /*66c0*/  @!P0 LEA R142, P1, R2.reuse, R210, 0x6 ;  /* 0x000000d2028e8211 */ /* 0x040fe200078230ff */
[----:B------:R-:W-:Y:S01]  /*66d0*/  IMAD.U32 R97, RZ, RZ, UR19 ;  /* 0x00000013ff617e24 */ /* 0x000fe2000f8e00ff */
[----:B------:R-:W3:Y:S01]  /*66e0*/  @!P0 LDC.64 R158, c[0x0][0x218] ;  /* 0x00008600ff9e8b82 */ /* 0x000ee20000000a00 */
[----:B------:R-:W-:Y:S01]  /*66f0*/  @!P0 IMAD.IADD R100, R3, 0x1, R100 ;  /* 0x0000000103648824 */ /* 0x000fe200078e0264 */
[----:B------:R-:W-:Y:S01]  /*6700*/  MOV R3, UR19 ;  /* 0x0000001300037c02 */ /* 0x000fe20008000f00 */
[----:B------:R-:W-:Y:S02]  /*6710*/  @!P0 VIADD R97, R97, 0xffffffff ;  /* 0xffffffff61618836 */ /* 0x000fe40000000000 */
[----:B------:R-:W-:Y:S01]  /*6720*/  @!P0 IMAD R153, R99, 0x30, RZ ;  /* 0x0000003063998824 */ /* 0x000fe200078e02ff */
[----:B------:R-:W-:Y:S01]  /*6730*/  @!P0 LEA.HI.X R143, R2, R209, R100, 0x6, P1 ;  /* 0x000000d1028f8211 */ /* 0x000fe200008f3464 */
[----:B------:R-:W-:Y:S01]  /*6740*/  @!P0 VIADD R2, R3, 0xffffffff ;  /* 0xffffffff03028836 */ /* 0x000fe20000000000 */
[----:B------:R-:W-:Y:S01]  /*6750*/  MOV R100, UR19 ;  /* 0x0000001300647c02 */ /* 0x000fe20008000f00 */
[----:B------:R-:W3:Y:S01]  /*6760*/  @!P0 LDC.64 R156, c[0x0][0x218] ;  /* 0x00008600ff9c8b82 */ /* 0x000ee20000000a00 */
[----:B-----5:R-:W-:Y:S03]  /*6770*/  @!P0 IMAD.WIDE.U32 R140, R97, R148, RZ ;  /* 0x00000094618c8225 */ /* 0x020fe600078e00ff */
[----:B------:R-:W-:Y:S01]  /*6780*/  @!P0 SHF.R.S32.HI R3, RZ, 0x1f, R2 ;  /* 0x0000001fff038819 */ /* 0x000fe20000011402 */
[----:B------:R-:W-:Y:S02]  /*6790*/  @!P0 VIADD R100, R100, 0xffffffff ;  /* 0xffffffff64648836 */ /* 0x000fe40000000000 */
[----:B------:R-:W-:Y:S01]  /*67a0*/  @!P0 IMAD.WIDE.U32 R142, R98, 0x30, R142 ;  /* 0x00000030628e8825 */ /* 0x000fe200078e008e */
[----:B------:R-:W-:Y:S01]  /*67b0*/  @!P0 SHF.R.S32.HI R98, RZ, 0x1f, R97 ;  /* 0x0000001fff628819 */ /* 0x000fe20000011461 */
[----:B------:R-:W5:Y:S01]  /*67c0*/  @!P0 LDC.64 R160, c[0x0][0x218] ;  /* 0x00008600ffa08b82 */ /* 0x000f620000000a00 */
[----:B------:R-:W-:Y:S01]  /*67d0*/  @!P0 SHF.R.S32.HI R147, RZ, 0x1f, R100 ;  /* 0x0000001fff938819 */ /* 0x000fe20000011464 */
[----:B----4-:R-:W-:Y:S02]  /*67e0*/  @!P0 IMAD R3, R3, R144, RZ ;  /* 0x0000009003038224 */ /* 0x010fe400078e02ff */
[----:B------:R-:W-:Y:S02]  /*67f0*/  @!P0 IMAD R98, R98, R148, RZ ;  /* 0x0000009462628224 */ /* 0x000fe400078e02ff */
[C---:B------:R-:W-:Y:S02]  /*6800*/  @!P0 IMAD R99, R2.reuse, R145, R3 ;  /* 0x0000009102638224 */ /* 0x040fe400078e0203 */
[----:B------:R-:W-:Y:S01]  /*6810*/  @!P0 IMAD.WIDE.U32 R2, R2, R144, RZ ;  /* 0x0000009002028225 */ /* 0x000fe200078e00ff */
[----:B------:R-:W4:Y:S03]  /*6820*/  @!P0 LDC.64 R154, c[0x0][0x218] ;  /* 0x00008600ff9a8b82 */ /* 0x000f260000000a00 */
[----:B-1----:R-:W-:Y:S01]  /*6830*/  @!P0 IMAD R148, R147, R150, RZ ;  /* 0x0000009693948224 */ /* 0x002fe200078e02ff */
[----:B------:R-:W-:Y:S01]  /*6840*/  @!P0 LEA R152, P1, R2, R210, 0x6 ;  /* 0x000000d202988211 */ /* 0x000fe200078230ff */
[----:B------:R-:W-:Y:S01]  /*6850*/  @!P0 IMAD R149, R97, R149, R98 ;  /* 0x0000009561958224 */ /* 0x000fe200078e0262 */
[----:B------:R-:W-:Y:S01]  /*6860*/  @!P0 IADD3 R147, R3, R99, RZ ;  /* 0x0000006303938210 */ /* 0x000fe20007ffe0ff */
[----:B------:R-:W-:Y:S01]  /*6870*/  @!P0 IMAD.WIDE.U32 R98, R100, R150, RZ ;  /* 0x0000009664628225 */ /* 0x000fe200078e00ff */
[-C--:B------:R-:W-:Y:S02]  /*6880*/  @!P0 LEA R3, P3, R140, R210.reuse, 0x6 ;  /* 0x000000d28c038211 */ /* 0x080fe400078630ff */
[----:B------:R-:W-:Y:S01]  /*6890*/  @!P0 LEA.HI.X R147, R2, R209, R147, 0x6, P1 ;  /* 0x000000d102938211 */ /* 0x000fe200008f3493 */
[----:B------:R-:W-:Y:S01]  /*68a0*/  @!P0 IMAD R151, R100, R151, R148 ;  /* 0x0000009764978224 */ /* 0x000fe200078e0294 */
[----:B------:R-:W-:Y:S01]  /*68b0*/  @!P0 LEA R97, P1, R98, R210, 0x6 ;  /* 0x000000d262618211 */ /* 0x000fe200078230ff */
[----:B------:R-:W-:Y:S01]  /*68c0*/  @!P0 IMAD.IADD R100, R141, 0x1, R149 ;  /* 0x000000018d648824 */ /* 0x000fe200078e0295 */
[----:B------:R-:W-:Y:S01]  /*68d0*/  @!P0 IADD3 R141, R153, R143, RZ ;  /* 0x0000008f998d8210 */ /* 0x000fe20007ffe0ff */
[----:B------:R-:W-:Y:S01]  /*68e0*/  @!P0 IMAD.IADD R2, R99, 0x1, R151 ;  /* 0x0000000163028824 */ /* 0x000fe200078e0297 */
[----:B------:R-:W-:Y:S02]  /*68f0*/  @!P0 LEA R99, P2, R144, R152, 0x5 ;  /* 0x0000009890638211 */ /* 0x000fe400078428ff */
[----:B------:R-:W-:Y:S02]  /*6900*/  @!P0 LEA.HI.X R148, R140, R209, R100, 0x6, P3 ;  /* 0x000000d18c948211 */ /* 0x000fe400018f3464 */
[----:B------:R-:W-:Y:S02]  /*6910*/  @!P0 LEA.HI.X R147, R144, R147, R145, 0x5, P2 ;  /* 0x0000009390938211 */ /* 0x000fe400010f2c91 */
[C---:B---3--:R-:W-:Y:S02]  /*6920*/  @!P0 LEA R144, P4, R3.reuse, R158, 0x1 ;  /* 0x0000009e03908211 */ /* 0x048fe400078808ff */
[----:B------:R-:W-:Y:S02]  /*6930*/  @!P0 LEA.HI.X R98, R98, R209, R2, 0x6, P1 ;  /* 0x000000d162628211 */ /* 0x000fe400008f3402 */
[----:B------:R-:W-:Y:S02]  /*6940*/  @!P0 LEA.HI.X R145, R3, R159, R148, 0x1, P4 ;  /* 0x0000009f03918211 */ /* 0x000fe400020f0c94 */
[C---:B------:R-:W-:Y:S03]  /*6950*/  @!P0 LEA R2, P1, R142.reuse, R156, 0x1 ;  /* 0x0000009c8e028211 */ /* 0x040fe600078208ff */
[----:B------:R-:W-:Y:S01]  /*6960*/  @!PT LDS RZ, [RZ] ;  /* 0x00000000fffff984 */ /* 0x000fe20000000800 */
[----:B------:R-:W-:Y:S01]  /*6970*/  @!PT LDS RZ, [RZ] ;  /* 0x00000000fffff984 */ /* 0x000fe20000000800 */
[----:B------:R-:W-:Y:S01]  /*6980*/  @!PT LDS RZ, [RZ] ;  /* 0x00000000fffff984 */ /* 0x000fe20000000800 */
[----:B------:R1:W-:Y:S01]  /*6990*/  @!P0 LDGSTS.E.BYPASS.LTC128B.128 [R199+0x4000], desc[UR20][R144.64] ;  /* 0x0400000090c78fae */ /* 0x0003e2000b901d54 */
[----:B------:R-:W-:Y:S05]  /*69a0*/  @!P0 LEA.HI.X R3, R142, R157, R141, 0x1, P1 ;  /* 0x0000009d8e038211 */ /* 0x000fea00008f0c8d */
[----:B------:R1:W-:Y:S01]  /*69b0*/  @P0 STS.128 [R199+0x4800], RZ ;  /* 0x004800ffc7000388 */ /* 0x0003e20000000c00 */
[----:B--2---:R-:W-:Y:S04]  /*69c0*/  @!P0 IADD3 R97, P5, R212, R97, RZ ;  /* 0x00000061d4618210 */ /* 0x004fe80007fbe0ff */
[----:B-----5:R-:W-:Y:S01]  /*69d0*/  @!P0 LEA R140, P3, R97, R160, 0x1 ;  /* 0x000000a0618c8211 */ /* 0x020fe200078608ff */
[----:B------:R-:W-:Y:S01]  /*69e0*/  @!P0 IMAD.X R100, R252, 0x1, R98, P5 ;  /* 0x00000001fc648824 */ /* 0x000fe200028e0662 */
[----:B----4-:R-:W-:Y:S04]  /*69f0*/  @!P0 LEA R98, P2, R99, R154, 0x1 ;  /* 0x0000009a63628211 */ /* 0x010fe800078408ff */
[----:B------:R-:W-:Y:S02]  /*6a00*/  @!P0 LEA.HI.X R141, R97, R161, R100, 0x1, P3 ;  /* 0x000000a1618d8211 */ /* 0x000fe400018f0c64 */
[----:B------:R-:W-:Y:S03]  /*6a10*/  @!P0 LEA.HI.X R99, R99, R155, R147, 0x1, P2 ;  /* 0x0000009b63638211 */ /* 0x000fe600010f0c93 */
        /* <DEDUP_REMOVED lines=14> */
[----:B------:R-:W0:Y:S01]  /*6b00*/  LDGDEPBAR ;  /* 0x00000000000079af */ /* 0x000e220000000000 */
[----:B------:R-:W-:Y:S05]  /*6b10*/  BRA `(.L_x_1305) ;  /* 0x0000000800a87947 */ /* 0x000fea0003800000 */
.L_x_1304:
[----:B------:R-:W2:Y:S01]  /*6b20*/  LDL.64 R8, [R1+0x10] ;  /* 0x0000100001087983 */ /* 0x000ea20000100a00 */
[----:B------:R-:W-:Y:S04]  /*6b30*/  DEPBAR.LE SB0, 0x0 ;  /* 0x000080000000791a */ /* 0x000fe80000000000 */
[----:B------:R-:W5:Y:S01]  /*6b40*/  LDL R6, [R1+0x1c] ;  /* 0x00001c0001067983 */ /* 0x000f620000100800 */
[----:B------:R-:W-:Y:S01]  /*6b50*/  USHF.R.S32.HI UR18, URZ, 0x1f, UR19 ;  /* 0x0000001f3f127899 */ /* 0x000fe20008011413 */
[C---:B------:R-:W-:Y:S01]  /*6b60*/  IMAD.WIDE.U32 R4, R200.reuse, UR19, RZ ;  /* 0x00000013c8047c25 */ /* 0x040fe2000f8e00ff */
[----:B------:R-:W-:Y:S01]  /*6b70*/  BAR.SYNC.DEFER_BLOCKING 0x0 ;  /* 0x0000000000007b1d */ /* 0x000fe20000010000 */
[----:B------:R-:W-:Y:S03]  /*6b80*/  ISETP.LT.AND P6, PT, RZ, UR19, PT ;  /* 0x00000013ff007c0c */ /* 0x000fe6000bfc1270 */
[----:B------:R-:W-:Y:S04]  /*6b90*/  IMAD R2, R200, UR18, RZ ;  /* 0x00000012c8027c24 */ /* 0x000fe8000f8e02ff */
[----:B------:R-:W-:Y:S04]  /*6ba0*/  IMAD R3, R201, UR19, R2 ;  /* 0x00000013c9037c24 */ /* 0x000fe8000f8e0202 */
[----:B------:R-:W-:Y:S01]  /*6bb0*/  IMAD.IADD R3, R5, 0x1, R3 ;  /* 0x0000000105037824 */ /* 0x000fe200078e0203 */
[----:B------:R-:W-:Y:S01]  /*6bc0*/  @P0 STS.128 [R199+0x6000], RZ ;  /* 0x006000ffc7000388 */ /* 0x000fe20000000c00 */
[----:B--2---:R-:W-:Y:S04]  /*6bd0*/  LEA R2, P1, R4, R8, 0x6 ;  /* 0x0000000804027211 */ /* 0x004fe800078230ff */
[----:B------:R-:W-:Y:S02]  /*6be0*/  @!P0 LEA R10, P5, R2, R250, 0x1 ;  /* 0x000000fa020a8211 */ /* 0x000fe400078a08ff */
[----:B-----5:R-:W-:Y:S02]  /*6bf0*/  LEA.HI.X R3, R4, R6, R3, 0x6, P1 ;  /* 0x0000000604037211 */ /* 0x020fe400008f3403 */
[----:B------:R-:W-:Y:S02]  /*6c00*/  @!P0 LEA R5, P4, R200, R2, 0x4 ;  /* 0x00000002c8058211 */ /* 0x000fe400078820ff */
[----:B------:R-:W-:Y:S02]  /*6c10*/  @!P0 LEA.HI.X R11, R2, R251, R3, 0x1, P5 ;  /* 0x000000fb020b8211 */ /* 0x000fe400028f0c03 */
[C---:B---3--:R-:W-:Y:S02]  /*6c20*/  @!P0 LEA R8, P3, R5.reuse, R248, 0x1 ;  /* 0x000000f805088211 */ /* 0x048fe400078608ff */
[C---:B------:R-:W-:Y:S01]  /*6c30*/  @!P0 LEA.HI.X R7, R200.reuse, R3, R201, 0x4, P4 ;  /* 0x00000003c8078211 */ /* 0x040fe200020f24c9 */
[----:B------:R-:W-:Y:S01]  /*6c40*/  @!PT LDS RZ, [RZ] ;  /* 0x00000000fffff984 */ /* 0x000fe20000000800 */
[----:B------:R-:W-:Y:S01]  /*6c50*/  @!PT LDS RZ, [RZ] ;  /* 0x00000000fffff984 */ /* 0x000fe20000000800 */
[----:B------:R-:W-:Y:S01]  /*6c60*/  @!PT LDS RZ, [RZ] ;  /* 0x00000000fffff984 */ /* 0x000fe20000000800 */
[----:B------:R-:W-:Y:S01]  /*6c70*/  @!P0 LDGSTS.E.BYPASS.LTC128B.128 [R199+0x6000], desc[UR20][R10.64] ;  /* 0x060000000ac78fae */ /* 0x000fe2000b901d54 */
[----:B------:R-:W-:Y:S02]  /*6c80*/  @!P0 LEA R4, P2, R200, R2, 0x5 ;  /* 0x00000002c8048211 */ /* 0x000fe400078428ff */
[----:B------:R-:W-:Y:S02]  /*6c90*/  @!P0 LEA.HI.X R9, R5, R249, R7, 0x1, P3 ;  /* 0x000000f905098211 */ /* 0x000fe400018f0c07 */
[----:B------:R-:W-:Y:S01]  /*6ca0*/  @P0 STS.128 [R199+0x6800], RZ ;  /* 0x006800ffc7000388 */ /* 0x000fe20000000c00 */
[----:B-1----:R-:W-:Y:S02]  /*6cb0*/  @!P0 LEA R6, P1, R4, R246, 0x1 ;  /* 0x000000f604068211 */ /* 0x002fe400078208ff */
[C---:B------:R-:W-:Y:S02]  /*6cc0*/  @!P0 LEA.HI.X R12, R200.reuse, R3, R201, 0x5, P2 ;  /* 0x00000003c80c8211 */ /* 0x040fe400010f2cc9 */
[----:B------:R-:W-:Y:S01]  /*6cd0*/  @!PT LDS RZ, [RZ] ;  /* 0x00000000fffff984 */ /* 0x000fe20000000800 */
[----:B------:R-:W-:Y:S01]  /*6ce0*/  @!PT LDS RZ, [RZ] ;  /* 0x00000000fffff984 */ /* 0x000fe20000000800 */
[----:B------:R-:W-:Y:S01]  /*6cf0*/  @!PT LDS RZ, [RZ] ;  /* 0x00000000fffff984 */ /* 0x000fe20000000800 */
[----:B------:R-:W-:Y:S01]  /*6d00*/  @!P0 LDGSTS.E.BYPASS.LTC128B.128 [R199+0x6800], desc[UR20][R8.64] ;  /* 0x0680000008c78fae */ /* 0x000fe2000b901d54 */
[----:B------:R-:W-:Y:S01]  /*6d10*/  @!P0 IMAD.WIDE.U32 R2, R200, 0x30, R2 ;  /* 0x00000030c8028825 */ /* 0x000fe200078e0002 */
[----:B------:R-:W-:Y:S03]  /*6d20*/  @!P0 LEA.HI.X R7, R4, R247, R12, 0x1, P1 ;  /* 0x000000f704078211 */ /* 0x000fe600008f0c0c */
[----:B------:R-:W-:Y:S01]  /*6d30*/  @P0 STS.128 [R199+0x7000], RZ ;  /* 0x007000ffc7000388 */ /* 0x000fe20000000c00 */
[----:B------:R-:W-:Y:S01]  /*6d40*/  @!P0 IMAD.IADD R3, R241, 0x1, R3 ;  /* 0x00000001f1038824 */ /* 0x000fe200078e0203 */
[C---:B----4-:R-:W-:Y:S03]  /*6d50*/  @!P0 LEA R4, P1, R2.reuse, R244, 0x1 ;  /* 0x000000f402048211 */ /* 0x050fe600078208ff */
[----:B------:R-:W-:Y:S01]  /*6d60*/  @!PT LDS RZ, [RZ] ;  /* 0x00000000fffff984 */ /* 0x000fe20000000800 */
[----:B------:R-:W-:Y:S01]  /*6d70*/  @!PT LDS RZ, [RZ] ;  /* 0x00000000fffff984 */ /* 0x000fe20000000800 */
[----:B------:R-:W-:Y:S01]  /*6d80*/  @!PT LDS RZ, [RZ] ;  /* 0x00000000fffff984 */ /* 0x000fe20000000800 */
[----:B------:R-:W-:Y:S01]  /*6d90*/  @!P0 LDGSTS.E.BYPASS.LTC128B.128 [R199+0x7000], desc[UR20][R6.64] ;  /* 0x0700000006c78fae */ /* 0x000fe2000b901d54 */
[----:B------:R-:W-:Y:S04]  /*6da0*/  @!P0 LEA.HI.X R5, R2, R245, R3, 0x1, P1 ;  /* 0x000000f502058211 */ /* 0x000fe800008f0c03 */
[----:B------:R-:W-:Y:S05]  /*6db0*/  @P0 STS.128 [R199+0x7800], RZ ;  /* 0x007800ffc7000388 */ /* 0x000fea0000000c00 */
[----:B------:R-:W-:Y:S01]  /*6dc0*/  @!PT LDS RZ, [RZ] ;  /* 0x00000000fffff984 */ /* 0x000fe20000000800 */
[----:B------:R-:W-:Y:S01]  /*6dd0*/  @!PT LDS RZ, [RZ] ;  /* 0x00000000fffff984 */ /* 0x000fe20000000800 */
[----:B------:R-:W-:Y:S01]  /*6de0*/  @!PT LDS RZ, [RZ] ;  /* 0x00000000fffff984 */ /* 0x000fe20000000800 */
[----:B------:R1:W-:Y:S05]  /*6df0*/  @!P0 LDGSTS.E.BYPASS.LTC128B.128 [R199+0x7800], desc[UR20][R4.64] ;  /* 0x0780000004c78fae */ /* 0x0003ea000b901d54 */
[----:B------:R-:W-:Y:S05]  /*6e00*/  LDSM.16.M88.4 R64, [R191] ;  /* 0x00000000bf40783b */ /* 0x000fea0000000200 */
[----:B------:R-:W1:Y:S05]  /*6e10*/  LDSM.16.M88.4 R16, [R184+0x4000] ;  /* 0x00400000b810783b */ /* 0x000e6a0000000200 */
[----:B------:R-:W2:Y:S05]  /*6e20*/  LDSM.16.M88.4 R60, [R191+0x2000] ;  /* 0x00200000bf3c783b */ /* 0x000eaa0000000200 */
[----:B------:R-:W3:Y:S05]  /*6e30*/  LDSM.16.M88.4 R32, [R184+0x4800] ;  /* 0x00480000b820783b */ /* 0x000eea0000000200 */
[----:B------:R-:W0:Y:S05]  /*6e40*/  LDGDEPBAR ;  /* 0x00000000000079af */ /* 0x000e2a0000000000 */
[----:B------:R-:W4:Y:S05]  /*6e50*/  LDSM.16.M88.4 R48, [R184+0x5000] ;  /* 0x00500000b830783b */ /* 0x000f2a0000000200 */
[----:B------:R-:W5:Y:S05]  /*6e60*/  LDSM.16.M88.4 R140, [R184+0x5800] ;  /* 0x00580000b88c783b */ /* 0x000f6a0000000200 */
[----:B------:R-:W-:Y:S05]  /*6e70*/  LDSM.16.M88.4 R144, [R194] ;  /* 0x00000000c290783b */ /* 0x000fea0000000200 */
[----:B------:R-:W5:Y:S05]  /*6e80*/  LDSM.16.M88.4 R148, [R190+0x4000] ;  /* 0x00400000be94783b */ /* 0x000f6a0000000200 */
[----:B------:R-:W5:Y:S01]  /*6e90*/  LDSM.16.M88.4 R152, [R194+0x2000] ;  /* 0x00200000c298783b */ /* 0x000f620000000200 */
[-C--:B-1----:R-:W-:Y:S04]  /*6ea0*/  HMMA.16816.F32 R4, R64, R16.reuse, RZ ;  /* 0x000000104004723c */ /* 0x082fe800000018ff */
[----:B------:R-:W1:Y:S02]  /*6eb0*/  LDSM.16.M88.4 R156, [R190+0x4800] ;  /* 0x00480000be9c783b */ /* 0x000e640000000200 */
[C---:B--2---:R-:W-:Y:S03]  /*6ec0*/  HMMA.16816.F32 R8, R60.reuse, R16, RZ ;  /* 0x000000103c08723c */ /* 0x044fe600000018ff */
[----:B------:R-:W2:Y:S03]  /*6ed0*/  LDSM.16.M88.4 R160, [R190+0x5000] ;  /* 0x00500000bea0783b */ /* 0x000ea60000000200 */
[-C--:B------:R-:W-:Y:S02]  /*6ee0*/  HMMA.16816.F32 R12, R60, R18.reuse, RZ ;  /* 0x000000123c0c723c */ /* 0x080fe400000018ff */
[----:B------:R-:W2:Y:S04]  /*6ef0*/  LDSM.16.M88.4 R164, [R190+0x5800] ;  /* 0x00580000bea4783b */ /* 0x000ea80000000200 */
[C---:B------:R-:W-:Y:S01]  /*6f00*/  HMMA.16816.F32 R16, R64.reuse, R18, RZ ;  /* 0x000000124010723c */ /* 0x040fe200000018ff */
[----:B------:R-:W-:Y:S05]  /*6f10*/  LDSM.16.M88.4 R168, [R192+0x2000] ;  /* 0x00200000c0a8783b */ /* 0x000fea0000000200 */
[-C--:B---3--:R-:W-:Y:S01]  /*6f20*/  HMMA.16816.F32 R20, R64, R32.reuse, RZ ;  /* 0x000000204014723c */ /* 0x088fe200000018ff */
[----:B------:R-:W-:Y:S05]  /*6f30*/  LDSM.16.M88.4 R172, [R196] ;  /* 0x00000000c4ac783b */ /* 0x000fea0000000200 */
[C---:B------:R-:W-:Y:S01]  /*6f40*/  HMMA.16816.F32 R24, R60.reuse, R32, RZ ;  /* 0x000000203c18723c */ /* 0x040fe200000018ff */
[----:B------:R-:W-:Y:S05]  /*6f50*/  LDSM.16.M88.4 R176, [R193] ;  /* 0x00000000c1b0783b */ /* 0x000fea0000000200 */
[-C--:B------:R-:W-:Y:S01]  /*6f60*/  HMMA.16816.F32 R28, R60, R34.reuse, RZ ;  /* 0x000000223c1c723c */ /* 0x080fe200000018ff */
[----:B------:R-:W-:Y:S05]  /*6f70*/  LDSM.16.M88.4 R180, [R189] ;  /* 0x00000000bdb4783b */ /* 0x000fea0000000200 */
        /* <DEDUP_REMOVED lines=10> */
[-C--:B------:R-:W-:Y:S06]  /*7020*/  HMMA.16816.F32 R4, R144, R148.reuse, R4 ;  /* 0x000000949004723c */ /* 0x080fec0000001804 */
        /* <DEDUP_REMOVED lines=14> */
[-C--:B------:R-:W-:Y:S06]  /*7110*/  HMMA.16816.F32 R52, R144, R164.reuse, R52 ;  /* 0x000000a49034723c */ /* 0x080fec0000001834 */
[C---:B------:R-:W-:Y:S06]  /*7120*/  HMMA.16816.F32 R56, R152.reuse, R164, R56 ;  /* 0x000000a49838723c */ /* 0x040fec0000001838 */
[-C--:B------:R-:W-:Y:S01]  /*7130*/  HMMA.16816.F32 R60, R152, R166.reuse, R60 ;  /* 0x000000a6983c723c */ /* 0x080fe2000000183c */
[----:B------:R-:W4:Y:S05]  /*7140*/  LDSM.16.M88.4 R152, [R193+0x2000] ;  /* 0x00200000c198783b */ /* 0x000f2a0000000200 */
[----:B------:R-:W-:Y:S01]  /*7150*/  HMMA.16816.F32 R64, R144, R166, R64 ;  /* 0x000000a69040723c */ /* 0x000fe20000001840 */
[----:B------:R-:W5:Y:S05]  /*7160*/  LDSM.16.M88.4 R144, [R189+0x800] ;  /* 0x00080000bd90783b */ /* 0x000f6a0000000200 */
[-C--:B---3--:R-:W-:Y:S06]  /*7170*/  HMMA.16816.F32 R4, R140, R148.reuse, R4 ;  /* 0x000000948c04723c */ /* 0x088fec0000001804 */
[C---:B------:R-:W-:Y:S06]  /*7180*/  HMMA.16816.F32 R8, R168.reuse, R148, R8 ;  /* 0x00000094a808723c */ /* 0x040fec0000001808 */
[-C--:B------:R-:W-:Y:S06]  /*7190*/  HMMA.16816.F32 R12, R168, R150.reuse, R12 ;  /* 0x00000096a80c723c */ /* 0x080fec000000180c */
[C---:B------:R-:W-:Y:S01]  /*71a0*/  HMMA.16816.F32 R16, R140.reuse, R150, R16 ;  /* 0x000000968c10723c */ /* 0x040fe20000001810 */
[----:B------:R-:W3:Y:S05]  /*71b0*/  LDSM.16.M88.4 R148, [R189+0x1000] ;  /* 0x00100000bd94783b */ /* 0x000eea0000000200 */
[-C--:B-1----:R-:W-:Y:S06]  /*71c0*/  HMMA.16816.F32 R20, R140, R156.reuse, R20 ;  /* 0x0000009c8c14723c */ /* 0x082fec0000001814 */
[C---:B------:R-:W-:Y:S06]  /*71d0*/  HMMA.16816.F32 R24, R168.reuse, R156, R24 ;  /* 0x0000009ca818723c */ /* 0x040fec0000001818 */
[-C--:B------:R-:W-:Y:S06]  /*71e0*/  HMMA.16816.F32 R28, R168, R158.reuse, R28 ;  /* 0x0000009ea81c723c */ /* 0x080fec000000181c */
[C---:B------:R-:W-:Y:S06]  /*71f0*/  HMMA.16816.F32 R32, R140.reuse, R158, R32 ;  /* 0x0000009e8c20723c */ /* 0x040fec0000001820 */
[-C--:B--2---:R-:W-:Y:S06]  /*7200*/  HMMA.16816.F32 R36, R140, R160.reuse, R36 ;  /* 0x000000a08c24723c */ /* 0x084fec0000001824 */
[C---:B------:R-:W-:Y:S06]  /*7210*/  HMMA.16816.F32 R40, R168.reuse, R160, R40 ;  /* 0x000000a0a828723c */ /* 0x040fec0000001828 */
[-C--:B------:R-:W-:Y:S06]  /*7220*/  HMMA.16816.F32 R44, R168, R162.reuse, R44 ;  /* 0x000000a2a82c723c */ /* 0x080fec000000182c */
[C---:B------:R-:W-:Y:S06]  /*7230*/  HMMA.16816.F32 R48, R140.reuse, R162, R48 ;  /* 0x000000a28c30723c */ /* 0x040fec0000001830 */
[-C--:B------:R-:W-:Y:S06]  /*7240*/  HMMA.16816.F32 R52, R140, R172.reuse, R52 ;  /* 0x000000ac8c34723c */ /* 0x080fec0000001834 */
[C---:B------:R-:W-:Y:S06]  /*7250*/  HMMA.16816.F32 R56, R168.reuse, R172, R56 ;  /* 0x000000aca838723c */ /* 0x040fec0000001838 */
[-C--:B------:R-:W-:Y:S06]  /*7260*/  HMMA.16816.F32 R60, R168, R174.reuse, R60 ;  /* 0x000000aea83c723c */ /* 0x080fec000000183c */
[----:B------:R-:W-:Y:S01]  /*7270*/  HMMA.16816.F32 R64, R140, R174, R64 ;  /* 0x000000ae8c40723c */ /* 0x000fe20000001840 */
[----:B------:R-:W1:Y:S01]  /*7280*/  LDSM.16.M88.4 R140, [R189+0x1800] ;  /* 0x00180000bd8c783b */ /* 0x000e620000000200 */
[----:B------:R-:W-:Y:S04]  /*7290*/  DEPBAR.LE SB0, 0x0 ;  /* 0x000080000000791a */ /* 0x000fe80000000000 */
[-C--:B------:R-:W-:Y:S01]  /*72a0*/  HMMA.16816.F32 R4, R176, R180.reuse, R4 ;  /* 0x000000b4b004723c */ /* 0x080fe20000001804 */
[----:B------:R-:W-:Y:S05]  /*72b0*/  BAR.SYNC.DEFER_BLOCKING 0x0 ;  /* 0x0000000000007b1d */ /* 0x000fea0000010000 */
[C---:B----4-:R-:W-:Y:S06]  /*72c0*/  HMMA.16816.F32 R8, R152.reuse, R180, R8 ;  /* 0x000000b49808723c */ /* 0x050fec0000001808 */
        /* <DEDUP_REMOVED lines=47> */
.L_x_1305:
[----:B-1----:R-:W-:Y:S01]  /*75c0*/  FMNMX.FTZ R2, R8, R101, !PT ;  /* 0x0000006508027209 */ /* 0x002fe20007810000 */
[----:B------:R-:W1:Y:S01]  /*75d0*/  SHFL.BFLY PT, R100, R103, 0x2, 0x1f ;  /* 0x0c401f0067647f89 */ /* 0x000e6200000e0000 */
[--C-:B------:R-:W-:Y:S01]  /*75e0*/  LOP3.LUT R160, R207, UR13, R202.reuse, 0x96, !PT ;  /* 0x0000000dcfa07c12 */ /* 0x100fe2000f8e96ca */
[----:B------:R-:W-:Y:S01]  /*75f0*/  IMAD.U32 R152, RZ, RZ, UR16 ;  /* 0x00000010ff987e24 */ /* 0x000fe2000f8e00ff */
[----:B------:R-:W-:Y:S05]  /*7600*/  FMNMX.FTZ R2, R9, R2, !PT ;  /* 0x0000000209027209 */ /* 0x000fea0007810000 */
[----:B------:R-:W2:Y:S01]  /*7610*/  SHFL.BFLY PT, R99, R146, 0x2, 0x1f ;  /* 0x0c401f0092637f89 */ /* 0x000ea200000e0000 */
[----:B------:R-:W-:Y:S01]  /*7620*/  LOP3.LUT R158, R205, UR13, R202, 0x96, !PT ;  /* 0x0000000dcd9e7c12 */ /* 0x000fe2000f8e96ca */
[----:B------:R-:W-:Y:S01]  /*7630*/  IMAD.WIDE.U32 R160, R160, -0x326172a9, RZ ;  /* 0xcd9e8d57a0a07825 */ /* 0x000fe200078e00ff */
[----:B------:R-:W-:Y:S01]  /*7640*/  FMNMX.FTZ R3, R12, R2, !PT ;  /* 0x000000020c037209 */ /* 0x000fe20007810000 */
[----:B------:R-:W-:Y:S01]  /*7650*/  USHF.L.U32 UR18, UR19, 0x1, URZ ;  /* 0x0000000113127899 */ /* 0x000fe2000800063f */
[----:B------:R-:W-:Y:S01]  /*7660*/  FMNMX.FTZ R2, R10, R102, !PT ;  /* 0x000000660a027209 */ /* 0x000fe20007810000 */
[----:B------:R-:W-:Y:S01]  /*7670*/  IMAD.WIDE.U32 R158, R158, -0x326172a9, RZ ;  /* 0xcd9e8d579e9e7825 */ /* 0x000fe200078e00ff */
[----:B------:R-:W-:Y:S01]  /*7680*/  FMNMX.FTZ R3, R13, R3, !PT ;  /* 0x000000030d037209 */ /* 0x000fe20007810000 */
[----:B------:R-:W-:Y:S01]  /*7690*/  UIADD3 UR19, UR19, -0x1, URZ ;  /* 0xffffffff13137890 */ /* 0x000fe2000fffe03f */
[----:B------:R-:W-:Y:S01]  /*76a0*/  FMNMX.FTZ R2, R11, R2, !PT ;  /* 0x000000020b027209 */ /* 0x000fe20007810000 */
[----:B------:R-:W-:Y:S01]  /*76b0*/  IMAD.MOV.U32 R171, RZ, RZ, 0x7054 ;  /* 0x00007054ffab7424 */ /* 0x000fe200078e00ff */
[----:B------:R-:W-:Y:S01]  /*76c0*/  FMNMX.FTZ R3, R24, R3, !PT ;  /* 0x0000000318037209 */ /* 0x000fe20007810000 */
[----:B------:R-:W-:Y:S01]  /*76d0*/  IMAD.U32 R97, RZ, RZ, UR23 ;  /* 0x00000017ff617e24 */ /* 0x000fe2000f8e00ff */
[----:B------:R-:W-:Y:S02]  /*76e0*/  FMNMX.FTZ R2, R14, R2, !PT ;  /* 0x000000020e027209 */ /* 0x000fe40007810000 */
[----:B------:R-:W-:Y:S02]  /*76f0*/  FMNMX.FTZ R3, R25, R3, !PT ;  /* 0x0000000319037209 */ /* 0x000fe40007810000 */
[----:B------:R-:W-:Y:S02]  /*7700*/  FMNMX.FTZ R2, R15, R2, !PT ;  /* 0x000000020f027209 */ /* 0x000fe40007810000 */
[----:B------:R-:W-:Y:S02]  /*7710*/  FMNMX.FTZ R3, R28, R3, !PT ;  /* 0x000000031c037209 */ /* 0x000fe40007810000 */
[----:B-1----:R-:W-:Y:S01]  /*7720*/  FMNMX.FTZ R100, R103, R100, !PT ;  /* 0x0000006467647209 */ /* 0x002fe20007810000 */
[----:B------:R-:W-:Y:S01]  /*7730*/  IMAD.U32 R103, RZ, RZ, UR23 ;  /* 0x00000017ff677e24 */ /* 0x000fe2000f8e00ff */
[----:B------:R-:W-:Y:S02]  /*7740*/  FMNMX.FTZ R3, R29, R3, !PT ;  /* 0x000000031d037209 */ /* 0x000fe40007810000 */
[----:B--2---:R-:W-:Y:S01]  /*7750*/  FMNMX.FTZ R99, R146, R99, !PT ;  /* 0x0000006392637209 */ /* 0x004fe20007810000 */
[----:B------:R-:W1:Y:S01]  /*7760*/  SHFL.BFLY PT, R140, R100, 0x1, 0x1f ;  /* 0x0c201f00648c7f89 */ /* 0x000e6200000e0000 */
[----:B------:R-:W-:Y:S02]  /*7770*/  FMNMX.FTZ R3, R40, R3, !PT ;  /* 0x0000000328037209 */ /* 0x000fe40007810000 */
[----:B------:R-:W-:Y:S05]  /*7780*/  LOP3.LUT R97, R203, UR18, R97, 0x96, !PT ;  /* 0x00000012cb617c12 */ /* 0x000fea000f8e9661 */
[----:B------:R-:W2:Y:S01]  /*7790*/  SHFL.BFLY PT, R141, R99, 0x1, 0x1f ;  /* 0x0c201f00638d7f89 */ /* 0x000ea200000e0000 */
[----:B------:R-:W-:Y:S01]  /*77a0*/  FMNMX.FTZ R3, R41, R3, !PT ;  /* 0x0000000329037209 */ /* 0x000fe20007810000 */
[----:B------:R-:W-:Y:S01]  /*77b0*/  UIADD3 UR18, UR18, 0x1, URZ ;  /* 0x0000000112127890 */ /* 0x000fe2000fffe03f */
[----:B------:R-:W-:Y:S01]  /*77c0*/  FMNMX.FTZ R2, R26, R2, !PT ;  /* 0x000000021a027209 */ /* 0x000fe20007810000 */
[----:B------:R-:W-:Y:S01]  /*77d0*/  IMAD.WIDE.U32 R144, R97, -0x326172a9, RZ ;  /* 0xcd9e8d5761907825 */ /* 0x000fe200078e00ff */
[----:B------:R-:W-:Y:S02]  /*77e0*/  FMNMX.FTZ R3, R44, R3, !PT ;  /* 0x000000032c037209 */ /* 0x000fe40007810000 */
[----:B------:R-:W-:Y:S02]  /*77f0*/  FMNMX.FTZ R2, R27, R2, !PT ;  /* 0x000000021b027209 */ /* 0x000fe40007810000 */
[----:B------:R-:W-:Y:S02]  /*7800*/  FMNMX.FTZ R3, R45, R3, !PT ;  /* 0x000000032d037209 */ /* 0x000fe40007810000 */
[----:B------:R-:W-:Y:S02]  /*7810*/  LOP3.LUT R97, R203, UR18, R103, 0x96, !PT ;  /* 0x00000012cb617c12 */ /* 0x000fe4000f8e9667 */
[----:B------:R-:W-:Y:S02]  /*7820*/  FMNMX.FTZ R3, R56, R3, !PT ;  /* 0x0000000338037209 */ /* 0x000fe40007810000 */
[----:B------:R-:W-:Y:S02]  /*7830*/  FMNMX.FTZ R2, R30, R2, !PT ;  /* 0x000000021e027209 */ /* 0x000fe40007810000 */
[----:B------:R-:W-:Y:S02]  /*7840*/  FMNMX.FTZ R3, R57, R3, !PT ;  /* 0x0000000339037209 */ /* 0x000fe40007810000 */
[----:B------:R-:W-:Y:S02]  /*7850*/  LOP3.LUT R98, R145, UR14, R226, 0x96, !PT ;  /* 0x0000000e91627c12 */ /* 0x000fe4000f8e96e2 */
[----:B-1----:R-:W-:Y:S02]  /*7860*/  FMNMX.FTZ R100, R100, R140, !PT ;  /* 0x0000008c64647209 */ /* 0x002fe40007810000 */
[----:B------:R-:W-:Y:S01]  /*7870*/  FMNMX.FTZ R3, R60, R3, !PT ;  /* 0x000000033c037209 */ /* 0x000fe20007810000 */
[----:B------:R-:W-:Y:S01]  /*7880*/  IMAD.WIDE.U32 R154, R98, -0x2daee0ad, RZ ;  /* 0xd2511f53629a7825 */ /* 0x000fe200078e00ff */
[----:B--2---:R-:W-:Y:S02]  /*7890*/  FMNMX.FTZ R99, R99, R141, !PT ;  /* 0x0000008d63637209 */ /* 0x004fe40007810000 */
[----:B------:R-:W-:Y:S01]  /*78a0*/  FMNMX.FTZ R2, R31, R2, !PT ;  /* 0x000000021f027209 */ /* 0x000fe20007810000 */
[----:B------:R-:W-:Y:S01]  /*78b0*/  FADD.FTZ R0, -R100, R0 ;  /* 0x0000000064007221 */ /* 0x000fe20000010100 */
[----:B------:R-:W-:Y:S01]  /*78c0*/  LOP3.LUT R150, R145, UR14, R224, 0x96, !PT ;  /* 0x0000000e91967c12 */ /* 0x000fe2000f8e96e0 */
[----:B------:R-:W-:Y:S01]  /*78d0*/  IMAD.WIDE.U32 R140, R97, -0x326172a9, RZ ;  /* 0xcd9e8d57618c7825 */ /* 0x000fe200078e00ff */
[----:B------:R-:W-:Y:S02]  /*78e0*/  FMNMX.FTZ R97, R61, R3, !PT ;  /* 0x000000033d617209 */ /* 0x000fe40007810000 */
[----:B------:R-:W-:Y:S01]  /*78f0*/  FMNMX.FTZ R2, R42, R2, !PT ;  /* 0x000000022a027209 */ /* 0x000fe20007810000 */
[----:B------:R-:W-:Y:S01]  /*7900*/  FMUL.FTZ R3, R0, UR4 ;  /* 0x0000000400037c20 */ /* 0x000fe20008410000 */
[--C-:B------:R-:W-:Y:S01]  /*7910*/  LOP3.LUT R142, R161, UR12, R144.reuse, 0x96, !PT ;  /* 0x0000000ca18e7c12 */ /* 0x100fe2000f8e9690 */
[----:B------:R-:W1:Y:S01]  /*7920*/  SHFL.BFLY PT, R145, R97, 0x2, 0x1f ;  /* 0x0c401f0061917f89 */ /* 0x000e6200000e0000 */
[----:B------:R-:W-:Y:S01]  /*7930*/  FMNMX.FTZ R2, R43, R2, !PT ;  /* 0x000000022b027209 */ /* 0x000fe20007810000 */
[----:B------:R2:W3:Y:S01]  /*7940*/  MUFU.EX2 R98, R3 ;  /* 0x0000000300627308 */ /* 0x0004e20000000800 */
[----:B------:R-:W-:Y:S01]  /*7950*/  LOP3.LUT R149, R159, UR12, R144, 0x96, !PT ;  /* 0x0000000c9f957c12 */ /* 0x000fe2000f8e9690 */
[----:B------:R-:W-:Y:S01]  /*7960*/  FADD.FTZ R0, -R99, R96 ;  /* 0x0000006063007221 */ /* 0x000fe20000010100 */
[----:B------:R-:W-:Y:S01]  /*7970*/  FMNMX.FTZ R2, R46, R2, !PT ;  /* 0x000000022e027209 */ /* 0x000fe20007810000 */
[----:B------:R-:W-:Y:S01]  /*7980*/  IMAD.WIDE.U32 R142, R142, -0x2daee0ad, RZ ;  /* 0xd2511f538e8e7825 */ /* 0x000fe200078e00ff */
[----:B------:R-:W-:Y:S02]  /*7990*/  LOP3.LUT R148, R141, UR14, R226, 0x96, !PT ;  /* 0x0000000e8d947c12 */ /* 0x000fe4000f8e96e2 */
[----:B------:R-:W-:Y:S01]  /*79a0*/  FMNMX.FTZ R2, R47, R2, !PT ;  /* 0x000000022f027209 */ /* 0x000fe20007810000 */
[----:B------:R-:W-:Y:S01]  /*79b0*/  FMUL.FTZ R153, R100, UR4 ;  /* 0x0000000464997c20 */ /* 0x000fe20008410000 */
[----:B------:R-:W-:Y:S01]  /*79c0*/  LOP3.LUT R147, R161, UR12, R140, 0x96, !PT ;  /* 0x0000000ca1937c12 */ /* 0x000fe2000f8e968c */
[----:B------:R-:W-:Y:S01]  /*79d0*/  IMAD.WIDE.U32 R150, R150, -0x2daee0ad, RZ ;  /* 0xd2511f5396967825 */ /* 0x000fe200078e00ff */
[----:B------:R-:W-:Y:S02]  /*79e0*/  FMNMX.FTZ R2, R58, R2, !PT ;  /* 0x000000023a027209 */ /* 0x000fe40007810000 */
[----:B------:R-:W-:Y:S01]  /*79f0*/  LOP3.LUT R146, R141, UR14, R224, 0x96, !PT ;  /* 0x0000000e8d927c12 */ /* 0x000fe2000f8e96e0 */
[----:B------:R-:W-:Y:S01]  /*7a00*/  IMAD.WIDE.U32 R174, R147, -0x2daee0ad, RZ ;  /* 0xd2511f5393ae7825 */ /* 0x000fe200078e00ff */
[----:B------:R-:W-:Y:S02]  /*7a10*/  FMNMX.FTZ R2, R59, R2, !PT ;  /* 0x000000023b027209 */ /* 0x000fe40007810000 */
[----:B------:R-:W-:Y:S01]  /*7a20*/  LOP3.LUT R103, R159, UR12, R140, 0x96, !PT ;  /* 0x0000000c9f677c12 */ /* 0x000fe2000f8e968c */
[----:B--2---:R-:W-:Y:S01]  /*7a30*/  FMUL.FTZ R3, R0, UR4 ;  /* 0x0000000400037c20 */ /* 0x004fe20008410000 */
[----:B------:R-:W-:Y:S01]  /*7a40*/  FMNMX.FTZ R0, R62, R2, !PT ;  /* 0x000000023e007209 */ /* 0x000fe20007810000 */
[----:B------:R-:W-:Y:S01]  /*7a50*/  IMAD.WIDE.U32 R140, R149, -0x2daee0ad, RZ ;  /* 0xd2511f53958c7825 */ /* 0x000fe200078e00ff */
[----:B------:R-:W-:Y:S01]  /*7a60*/  FSETP.NEU.FTZ.AND P1, PT, R100, -INF , PT ;  /* 0xff8000006400780b */ /* 0x000fe20003f3d000 */
[----:B------:R2:W4:Y:S01]  /*7a70*/  MUFU.EX2 R96, R3 ;  /* 0x0000000300607308 */ /* 0x0005220000000800 */
[----:B------:R-:W-:Y:S01]  /*7a80*/  FMNMX.FTZ R0, R63, R0, !PT ;  /* 0x000000003f007209 */ /* 0x000fe20007810000 */
[----:B------:R-:W-:Y:S01]  /*7a90*/  IMAD.WIDE.U32 R148, R148, -0x2daee0ad, RZ ;  /* 0xd2511f5394947825 */ /* 0x000fe200078e00ff */
[----:B-1----:R-:W-:Y:S02]  /*7aa0*/  FMNMX.FTZ R97, R97, R145, !PT ;  /* 0x0000009161617209 */ /* 0x002fe40007810000 */
[----:B------:R-:W-:Y:S01]  /*7ab0*/  FSEL R153, R153, RZ, P1 ;  /* 0x000000ff99997208 */ /* 0x000fe20000800000 */
[----:B------:R-:W1:Y:S01]  /*7ac0*/  SHFL.BFLY PT, R2, R0, 0x2, 0x1f ;  /* 0x0c401f0000027f89 */ /* 0x000e6200000e0000 */
[----:B------:R-:W-:Y:S01]  /*7ad0*/  FSETP.NEU.FTZ.AND P1, PT, R99, -INF , PT ;  /* 0xff8000006300780b */ /* 0x000fe20003f3d000 */
[----:B------:R-:W-:Y:S01]  /*7ae0*/  IMAD.WIDE.U32 R146, R146, -0x2daee0ad, RZ ;  /* 0xd2511f5392927825 */ /* 0x000fe200078e00ff */
[----:B------:R-:W-:Y:S02]  /*7af0*/  LOP3.LUT R161, R175, UR9, R148, 0x96, !PT ;  /* 0x00000009afa17c12 */ /* 0x000fe4000f8e9694 */
[----:B------:R-:W-:Y:S01]  /*7b00*/  LOP3.LUT R144, R155, UR11, R206, 0x96, !PT ;  /* 0x0000000b9b907c12 */ /* 0x000fe2000f8e96ce */
[--C-:B------:R-:W-:Y:S01]  /*7b10*/  FFMA.FTZ R64, R64, UR4, -R153.reuse ;  /* 0x0000000440407c23 */ /* 0x100fe20008010899 */
[----:B------:R-:W-:Y:S01]  /*7b20*/  LOP3.LUT R164, R141, UR9, R150, 0x96, !PT ;  /* 0x000000098da47c12 */ /* 0x000fe2000f8e9696 */
[--C-:B------:R-:W-:Y:S01]  /*7b30*/  FFMA.FTZ R65, R65, UR4, -R153.reuse ;  /* 0x0000000441417c23 */ /* 0x100fe20008010899 */
[----:B------:R-:W-:Y:S01]  /*7b40*/  LOP3.LUT R159, R147, UR11, R204, 0x96, !PT ;  /* 0x0000000b939f7c12 */ /* 0x000fe2000f8e96cc */
[--C-:B------:R-:W-:Y:S01]  /*7b50*/  FFMA.FTZ R33, R33, UR4, -R153.reuse ;  /* 0x0000000421217c23 */ /* 0x100fe20008010899 */
[----:B--2---:R-:W-:Y:S01]  /*7b60*/  LOP3.LUT R3, R143, UR9, R154, 0x96, !PT ;  /* 0x000000098f037c12 */ /* 0x004fe2000f8e969a */
[----:B------:R-:W-:Y:S01]  /*7b70*/  FMUL.FTZ R154, R99, UR4 ;  /* 0x00000004639a7c20 */ /* 0x000fe20008410000 */
[----:B------:R-:W2:Y:S01]  /*7b80*/  SHFL.BFLY PT, R148, R97, 0x1, 0x1f ;  /* 0x0c201f0061947f89 */ /* 0x000ea200000e0000 */
[----:B------:R3:W-:Y:S01]  /*7b90*/  MUFU.EX2 R216, R33 ;  /* 0x0000002100d87308 */ /* 0x0007e20000000800 */
[----:B------:R-:W-:Y:S01]  /*7ba0*/  LOP3.LUT R143, R151, UR11, R204, 0x96, !PT ;  /* 0x0000000b978f7c12 */ /* 0x000fe2000f8e96cc */
[----:B------:R-:W-:Y:S01]  /*7bb0*/  IMAD.WIDE.U32 R164, R164, -0x326172a9, RZ ;  /* 0xcd9e8d57a4a47825 */ /* 0x000fe200078e00ff */
[----:B------:R-:W-:Y:S02]  /*7bc0*/  FSEL R154, R154, RZ, P1 ;  /* 0x000000ff9a9a7208 */ /* 0x000fe40000800000 */
[----:B------:R-:W-:Y:S01]  /*7bd0*/  PRMT R152, R152, R171, UR16 ;  /* 0x0000001098987e16 */ /* 0x000fe200080000ab */
[--C-:B------:R-:W-:Y:S01]  /*7be0*/  FFMA.FTZ R16, R16, UR4, -R153.reuse ;  /* 0x0000000410107c23 */ /* 0x100fe20008010899 */
[----:B------:R-:W-:Y:S01]  /*7bf0*/  LOP3.LUT R170, R149, UR11, R206, 0x96, !PT ;  /* 0x0000000b95aa7c12 */ /* 0x000fe2000f8e96ce */
[--C-:B------:R-:W-:Y:S01]  /*7c00*/  FFMA.FTZ R17, R17, UR4, -R153.reuse ;  /* 0x0000000411117c23 */ /* 0x100fe20008010899 */
[--C-:B------:R-:W-:Y:S01]  /*7c10*/  FFMA.FTZ R38, R38, UR4, -R154.reuse ;  /* 0x0000000426267c23 */ /* 0x100fe2000801089a */
[----:B------:R-:W-:Y:S01]  /*7c20*/  MUFU.EX2 R240, R16 ;  /* 0x0000001000f07308 */ /* 0x000fe20000000800 */
[----:B-1----:R-:W-:Y:S01]  /*7c30*/  FMNMX.FTZ R0, R0, R2, !PT ;  /* 0x0000000200007209 */ /* 0x002fe20007810000 */
[--C-:B------:R-:W-:Y:S01]  /*7c40*/  FFMA.FTZ R18, R18, UR4, -R154.reuse ;  /* 0x0000000412127c23 */ /* 0x100fe2000801089a */
[----:B------:R-:W-:Y:S01]  /*7c50*/  FFMA.FTZ R19, R19, UR4, -R154 ;  /* 0x0000000413137c23 */ /* 0x000fe2000801089a */
[--C-:B------:R-:W-:Y:S01]  /*7c60*/  FFMA.FTZ R4, R4, UR4, -R153.reuse ;  /* 0x0000000404047c23 */ /* 0x100fe20008010899 */
[----:B------:R-:W-:Y:S01]  /*7c70*/  IMAD.WIDE.U32 R172, R103, -0x2daee0ad, RZ ;  /* 0xd2511f5367ac7825 */ /* 0x000fe200078e00ff */
[----:B------:R-:W1:Y:S04]  /*7c80*/  SHFL.BFLY PT, R2, R0, 0x1, 0x1f ;  /* 0x0c201f0000027f89 */ /* 0x000e6800000e0000 */
[----:B------:R5:W1:Y:S01]  /*7c90*/  MUFU.EX2 R239, R17 ;  /* 0x0000001100ef7308 */ /* 0x000a620000000800 */
[----:B------:R-:W-:Y:S01]  /*7ca0*/  FFMA.FTZ R103, R5, UR4, -R153 ;  /* 0x0000000405677c23 */ /* 0x000fe20008010899 */
[----:B------:R-:W-:Y:S01]  /*7cb0*/  LOP3.LUT R173, R173, UR9, R146, 0x96, !PT ;  /* 0x00000009adad7c12 */ /* 0x000fe2000f8e9692 */
[----:B------:R-:W-:Y:S04]  /*7cc0*/  IMAD.WIDE.U32 R146, R144, -0x326172a9, RZ ;  /* 0xcd9e8d5790927825 */ /* 0x000fe800078e00ff */
[----:B---3--:R-:W-:Y:S01]  /*7cd0*/  FMUL.FTZ R33, R98, R121 ;  /* 0x0000007962217220 */ /* 0x008fe20000410000 */
[----:B--2---:R-:W-:Y:S01]  /*7ce0*/  FMNMX.FTZ R97, R97, R148, !PT ;  /* 0x0000009461617209 */ /* 0x004fe20007810000 */
[----:B------:R-:W-:Y:S01]  /*7cf0*/  IMAD.WIDE.U32 R144, R143, -0x326172a9, RZ ;  /* 0xcd9e8d578f907825 */ /* 0x000fe200078e00ff */
[----:B------:R2:W-:Y:S02]  /*7d00*/  MUFU.EX2 R238, R18 ;  /* 0x0000001200ee7308 */ /* 0x0005e40000000800 */
[----:B------:R-:W-:Y:S01]  /*7d10*/  FSETP.NEU.FTZ.AND P1, PT, R97, -INF , PT ;  /* 0xff8000006100780b */ /* 0x000fe20003f3d000 */
[----:B------:R-:W-:Y:S01]  /*7d20*/  FFMA.FTZ R34, R34, UR4, -R154 ;  /* 0x0000000422227c23 */ /* 0x000fe2000801089a */
[----:B------:R-:W-:Y:S01]  /*7d30*/  LOP3.LUT R141, R165, UR8, R144, 0x96, !PT ;  /* 0x00000008a58d7c12 */ /* 0x000fe2000f8e9690 */
[----:B------:R-:W-:Y:S04]  /*7d40*/  IMAD.WIDE.U32 R176, R159, -0x326172a9, RZ ;  /* 0xcd9e8d579fb07825 */ /* 0x000fe800078e00ff */
[C---:B------:R-:W-:Y:S01]  /*7d50*/  FMUL.FTZ R72, R98.reuse, R72 ;  /* 0x0000004862487220 */ /* 0x040fe20000410000 */
[----:B------:R3:W1:Y:S01]  /*7d60*/  MUFU.EX2 R237, R19 ;  /* 0x0000001300ed7308 */ /* 0x0006620000000800 */
[----:B-----5:R-:W-:Y:S01]  /*7d70*/  IMAD.WIDE.U32 R16, R3, -0x326172a9, RZ ;  /* 0xcd9e8d5703107825 */ /* 0x020fe200078e00ff */
[--C-:B------:R-:W-:Y:S02]  /*7d80*/  LOP3.LUT R3, R145, UR10, R158.reuse, 0x96, !PT ;  /* 0x0000000a91037c12 */ /* 0x100fe4000f8e969e */
[----:B------:R-:W-:Y:S01]  /*7d90*/  LOP3.LUT R158, R177, UR10, R158, 0x96, !PT ;  /* 0x0000000ab19e7c12 */ /* 0x000fe2000f8e969e */
[----:B------:R-:W-:Y:S01]  /*7da0*/  FMUL.FTZ R73, R98, R73 ;  /* 0x0000004962497220 */ /* 0x000fe20000410000 */
[----:B------:R-:W-:Y:S01]  /*7db0*/  LOP3.LUT R17, R17, UR8, R146, 0x96, !PT ;  /* 0x0000000811117c12 */ /* 0x000fe2000f8e9692 */
[----:B----4-:R-:W-:Y:S03]  /*7dc0*/  FMUL.FTZ R74, R96, R74 ;  /* 0x0000004a604a7220 */ /* 0x010fe60000410000 */
[----:B------:R4:W-:Y:S01]  /*7dd0*/  MUFU.EX2 R236, R4 ;  /* 0x0000000400ec7308 */ /* 0x0009e20000000800 */
[----:B--2---:R-:W-:Y:S01]  /*7de0*/  LOP3.LUT R18, R147, UR10, R160, 0x96, !PT ;  /* 0x0000000a93127c12 */ /* 0x004fe2000f8e96a0 */
[----:B------:R-:W-:Y:S01]  /*7df0*/  FMUL.FTZ R155, R97, UR4 ;  /* 0x00000004619b7c20 */ /* 0x000fe20008410000 */
[----:B------:R-:W-:Y:S04]  /*7e00*/  IMAD.WIDE.U32 R162, R17, -0x2daee0ad, RZ ;  /* 0xd2511f5311a27825 */ /* 0x000fe800078e00ff */
[--C-:B------:R-:W-:Y:S01]  /*7e10*/  FFMA.FTZ R6, R6, UR4, -R154.reuse ;  /* 0x0000000406067c23 */ /* 0x100fe2000801089a */
[----:B------:R-:W2:Y:S01]  /*7e20*/  LDSM.16.MT88.4 R144, [R185+0x6000] ;  /* 0x00600000b990783b */ /* 0x000ea20000004200 */
[----:B------:R-:W-:Y:S01]  /*7e30*/  FMUL.FTZ R75, R96, R75 ;  /* 0x0000004b604b7220 */ /* 0x000fe20000410000 */
[----:B------:R-:W-:Y:S01]  /*7e40*/  FSEL R155, R155, RZ, P1 ;  /* 0x000000ff9b9b7208 */ /* 0x000fe20000800000 */
[----:B------:R5:W2:Y:S01]  /*7e50*/  MUFU.EX2 R235, R103 ;  /* 0x0000006700eb7308 */ /* 0x000aa20000000800 */
[----:B---3--:R-:W-:Y:S04]  /*7e60*/  IMAD.WIDE.U32 R18, R18, -0x2daee0ad, RZ ;  /* 0xd2511f5312127825 */ /* 0x008fe800078e00ff */
[----:B------:R-:W-:Y:S01]  /*7e70*/  FFMA.FTZ R7, R7, UR4, -R154 ;  /* 0x0000000407077c23 */ /* 0x000fe2000801089a */
[--C-:B------:R-:W-:Y:S01]  /*7e80*/  FFMA.FTZ R8, R8, UR4, -R155.reuse ;  /* 0x0000000408087c23 */ /* 0x100fe2000801089b */
[----:B------:R-:W-:Y:S01]  /*7e90*/  IMAD.WIDE.U32 R166, R141, -0x2daee0ad, RZ ;  /* 0xd2511f538da67825 */ /* 0x000fe200078e00ff */
[----:B------:R-:W-:Y:S02]  /*7ea0*/  LOP3.LUT R19, R19, UR7, R142, 0x96, !PT ;  /* 0x0000000713137c12 */ /* 0x000fe4000f8e968e */
[----:B------:R3:W-:Y:S01]  /*7eb0*/  MUFU.EX2 R234, R6 ;  /* 0x0000000600ea7308 */ /* 0x0007e20000000800 */
[----:B----4-:R-:W-:Y:S01]  /*7ec0*/  IMAD.WIDE.U32 R4, R3, -0x2daee0ad, RZ ;  /* 0xd2511f5303047825 */ /* 0x010fe200078e00ff */
[----:B------:R-:W-:Y:S03]  /*7ed0*/  LOP3.LUT R3, R163, UR5, R18, 0x96, !PT ;  /* 0x00000005a3037c12 */ /* 0x000fe6000f8e9612 */
[--C-:B------:R-:W-:Y:S01]  /*7ee0*/  FFMA.FTZ R40, R40, UR4, -R155.reuse ;  /* 0x0000000428287c23 */ /* 0x100fe2000801089b */
[--C-:B------:R-:W-:Y:S01]  /*7ef0*/  FFMA.FTZ R41, R41, UR4, -R155.reuse ;  /* 0x0000000429297c23 */ /* 0x100fe2000801089b */
[----:B------:R-:W-:Y:S01]  /*7f00*/  LOP3.LUT R140, R5, UR7, R140, 0x96, !PT ;  /* 0x00000007058c7c12 */ /* 0x000fe2000f8e968c */
[----:B------:R-:W-:Y:S02]  /*7f10*/  FFMA.FTZ R54, R54, UR4, -R154 ;  /* 0x0000000436367c23 */ /* 0x000fe4000801089a */
[----:B------:R4:W-:Y:S01]  /*7f20*/  MUFU.EX2 R213, R34 ;  /* 0x0000002200d57308 */ /* 0x0009e20000000800 */
[----:B-----5:R-:W-:Y:S01]  /*7f30*/  LOP3.LUT R103, R167, UR5, R4, 0x96, !PT ;  /* 0x00000005a7677c12 */ /* 0x020fe2000f8e9604 */
[----:B------:R-:W-:Y:S01]  /*7f40*/  IMAD.WIDE.U32 R4, R3, -0x326172a9, RZ ;  /* 0xcd9e8d5703047825 */ /* 0x000fe200078e00ff */
[----:B-1----:R-:W-:Y:S03]  /*7f50*/  FMNMX.FTZ R3, R0, R2, !PT ;  /* 0x0000000200037209 */ /* 0x002fe60007810000 */
[--C-:B------:R-:W-:Y:S01]  /*7f60*/  FFMA.FTZ R9, R9, UR4, -R155.reuse ;  /* 0x0000000409097c23 */ /* 0x100fe2000801089b */
[----:B------:R-:W-:Y:S01]  /*7f70*/  IMAD.WIDE.U32 R18, R19, -0x326172a9, RZ ;  /* 0xcd9e8d5713127825 */ /* 0x000fe200078e00ff */
[C---:B------:R-:W-:Y:S02]  /*7f80*/  FSETP.NEU.FTZ.AND P1, PT, R3.reuse, -INF , PT ;  /* 0xff8000000300780b */ /* 0x040fe40003f3d000 */
[----:B------:R1:W5:Y:S01]  /*7f90*/  MUFU.EX2 R233, R7 ;  /* 0x0000000700e97308 */ /* 0x0003620000000800 */
[----:B------:R-:W-:Y:S01]  /*7fa0*/  SHF.R.U32.HI R0, RZ, 0x10, R4 ;  /* 0x00000010ff007819 */ /* 0x000fe20000011604 */
[----:B------:R-:W-:Y:S01]  /*7fb0*/  FMUL.FTZ R156, R3, UR4 ;  /* 0x00000004039c7c20 */ /* 0x000fe20008410000 */
[----:B------:R-:W-:Y:S01]  /*7fc0*/  LOP3.LUT R157, R19, UR6, R16, 0x96, !PT ;  /* 0x00000006139d7c12 */ /* 0x000fe2000f8e9610 */
[--C-:B------:R-:W-:Y:S01]  /*7fd0*/  FFMA.FTZ R56, R56, UR4, -R155.reuse ;  /* 0x0000000438387c23 */ /* 0x100fe2000801089b */
[----:B---3--:R-:W-:Y:S01]  /*7fe0*/  LOP3.LUT R6, R5, UR15, R18, 0x96, !PT ;  /* 0x0000000f05067c12 */ /* 0x008fe2000f8e9612 */
[--C-:B------:R-:W-:Y:S01]  /*7ff0*/  FFMA.FTZ R57, R57, UR4, -R155.reuse ;  /* 0x0000000439397c23 */ /* 0x100fe2000801089b */
[----:B------:R-:W-:Y:S03]  /*8000*/  FSEL R156, R156, RZ, P1 ;  /* 0x000000ff9c9c7208 */ /* 0x000fe60000800000 */
[----:B------:R3:W-:Y:S01]  /*8010*/  MUFU.EX2 R231, R8 ;  /* 0x0000000800e77308 */ /* 0x0007e20000000800 */
[----:B------:R-:W-:Y:S01]  /*8020*/  LOP3.LUT R2, R4, 0xffff, RZ, 0xc0, !PT ;  /* 0x0000ffff04027812 */ /* 0x000fe200078ec0ff */
[----:B----4-:R-:W-:Y:S01]  /*8030*/  FMUL.FTZ R34, R96, R122 ;  /* 0x0000007a60227220 */ /* 0x010fe20000410000 */
[----:B------:R-:W-:Y:S01]  /*8040*/  LOP3.LUT R17, R4, 0xff, RZ, 0xc0, !PT ;  /* 0x000000ff04117812 */ /* 0x000fe200078ec0ff */
[----:B------:R-:W-:Y:S01]  /*8050*/  FFMA.FTZ R43, R43, UR4, -R156 ;  /* 0x000000042b2b7c23 */ /* 0x000fe2000801089c */
[----:B------:R-:W-:Y:S01]  /*8060*/  SHF.R.U32.HI R16, RZ, 0x18, R4 ;  /* 0x00000018ff107819 */ /* 0x000fe20000011604 */
[----:B------:R-:W-:Y:S01]  /*8070*/  IMAD.WIDE.U32 R4, R103, -0x326172a9, RZ ;  /* 0xcd9e8d5767047825 */ /* 0x000fe200078e00ff */
[----:B------:R-:W-:Y:S03]  /*8080*/  LOP3.LUT R0, R0, 0xff, RZ, 0xc0, !PT ;  /* 0x000000ff00007812 */ /* 0x000fe600078ec0ff */
[----:B------:R4:W5:Y:S01]  /*8090*/  MUFU.EX2 R232, R9 ;  /* 0x0000000900e87308 */ /* 0x0009620000000800 */
[----:B------:R-:W-:Y:S01]  /*80a0*/  SHF.R.U32.HI R2, RZ, 0x8, R2 ;  /* 0x00000008ff027819 */ /* 0x000fe20000011602 */
[----:B------:R-:W-:Y:S01]  /*80b0*/  IMAD.WIDE.U32 R168, R140, -0x326172a9, RZ ;  /* 0xcd9e8d578ca87825 */ /* 0x000fe200078e00ff */
[----:B-1----:R-:W-:Y:S02]  /*80c0*/  SHF.R.U32.HI R7, RZ, 0x10, R4 ;  /* 0x00000010ff077819 */ /* 0x002fe40000011604 */
[----:B------:R-:W-:Y:S01]  /*80d0*/  LOP3.LUT R19, R4, 0xff, RZ, 0xc0, !PT ;  /* 0x000000ff04137812 */ /* 0x000fe200078ec0ff */
[----:B------:R-:W-:Y:S01]  /*80e0*/  FFMA.FTZ R10, R10, UR4, -R156 ;  /* 0x000000040a0a7c23 */ /* 0x000fe2000801089c */
[----:B------:R-:W-:Y:S01]  /*80f0*/  SHF.R.U32.HI R18, RZ, 0x18, R4 ;  /* 0x00000018ff127819 */ /* 0x000fe20000011604 */
[--C-:B------:R-:W-:Y:S01]  /*8100*/  FFMA.FTZ R58, R58, UR4, -R156.reuse ;  /* 0x000000043a3a7c23 */ /* 0x100fe2000801089c */
[----:B---3--:R-:W-:Y:S01]  /*8110*/  LOP3.LUT R8, R4, 0xffff, RZ, 0xc0, !PT ;  /* 0x0000ffff04087812 */ /* 0x008fe200078ec0ff */
[----:B------:R-:W-:Y:S01]  /*8120*/  FFMA.FTZ R59, R59, UR4, -R156 ;  /* 0x000000043b3b7c23 */ /* 0x000fe2000801089c */
[----:B------:R-:W-:Y:S01]  /*8130*/  PRMT R16, R0, 0x5410, R16 ;  /* 0x0000541000107816 */ /* 0x000fe20000000010 */
[----:B------:R-:W-:Y:S01]  /*8140*/  FFMA.FTZ R11, R11, UR4, -R156 ;  /* 0x000000040b0b7c23 */ /* 0x000fe2000801089c */
[----:B------:R-:W-:Y:S01]  /*8150*/  LOP3.LUT R4, R5, UR15, R168, 0x96, !PT ;  /* 0x0000000f05047c12 */ /* 0x000fe2000f8e96a8 */
[----:B------:R-:W-:Y:S01]  /*8160*/  FFMA.FTZ R42, R42, UR4, -R156 ;  /* 0x000000042a2a7c23 */ /* 0x000fe2000801089c */
[----:B------:R-:W-:Y:S01]  /*8170*/  LOP3.LUT R0, R6, 0xffff, RZ, 0xc0, !PT ;  /* 0x0000ffff06007812 */ /* 0x000fe200078ec0ff */
[----:B------:R-:W-:Y:S01]  /*8180*/  MUFU.EX2 R230, R11 ;  /* 0x0000000b00e67308 */ /* 0x000fe20000000800 */
[----:B------:R-:W-:Y:S01]  /*8190*/  SHF.R.U32.HI R5, RZ, 0x10, R6 ;  /* 0x00000010ff057819 */ /* 0x000fe20000011606 */
[--C-:B------:R-:W-:Y:S01]  /*81a0*/  FFMA.FTZ R60, R60, UR4, -R155.reuse ;  /* 0x000000043c3c7c23 */ /* 0x100fe2000801089b */
[----:B------:R-:W-:Y:S01]  /*81b0*/  PRMT R17, R17, 0x5410, R2 ;  /* 0x0000541011117816 */ /* 0x000fe20000000002 */
[----:B------:R-:W-:Y:S01]  /*81c0*/  FFMA.FTZ R62, R62, UR4, -R156 ;  /* 0x000000043e3e7c23 */ /* 0x000fe2000801089c */
[----:B----4-:R-:W-:Y:S01]  /*81d0*/  LOP3.LUT R9, R6, 0xff, RZ, 0xc0, !PT ;  /* 0x000000ff06097812 */ /* 0x010fe200078ec0ff */
[--C-:B------:R-:W-:Y:S01]  /*81e0*/  FFMA.FTZ R12, R12, UR4, -R155.reuse ;  /* 0x000000040c0c7c23 */ /* 0x100fe2000801089b */
[----:B------:R-:W-:Y:S03]  /*81f0*/  SHF.R.U32.HI R2, RZ, 0x8, R0 ;  /* 0x00000008ff027819 */ /* 0x000fe60000011600 */
[----:B------:R1:W3:Y:S01]  /*8200*/  MUFU.EX2 R229, R10 ;  /* 0x0000000a00e57308 */ /* 0x0002e20000000800 */
[----:B------:R-:W-:Y:S01]  /*8210*/  SHF.R.U32.HI R6, RZ, 0x18, R6 ;  /* 0x00000018ff067819 */ /* 0x000fe20000011606 */
[----:B------:R-:W-:Y:S01]  /*8220*/  FFMA.FTZ R13, R13, UR4, -R155 ;  /* 0x000000040d0d7c23 */ /* 0x000fe2000801089b */
[----:B------:R-:W-:Y:S01]  /*8230*/  LOP3.LUT R0, R5, 0xff, RZ, 0xc0, !PT ;  /* 0x000000ff05007812 */ /* 0x000fe200078ec0ff */
[----:B------:R-:W-:Y:S01]  /*8240*/  FFMA.FTZ R14, R14, UR4, -R156 ;  /* 0x000000040e0e7c23 */ /* 0x000fe2000801089c */
[----:B------:R-:W-:Y:S01]  /*8250*/  PRMT R9, R9, 0x5410, R2 ;  /* 0x0000541009097816 */ /* 0x000fe20000000002 */
[----:B------:R-:W-:Y:S01]  /*8260*/  FFMA.FTZ R15, R15, UR4, -R156 ;  /* 0x000000040f0f7c23 */ /* 0x000fe2000801089c */
[----:B------:R-:W-:Y:S01]  /*8270*/  PRMT R6, R0, 0x5410, R6 ;  /* 0x0000541000067816 */ /* 0x000fe20000000006 */
[--C-:B------:R-:W-:Y:S01]  /*8280*/  FFMA.FTZ R32, R32, UR4, -R153.reuse ;  /* 0x0000000420207c23 */ /* 0x100fe20008010899 */
[----:B------:R-:W-:Y:S01]  /*8290*/  LOP3.LUT R0, R4, 0xffff, RZ, 0xc0, !PT ;  /* 0x0000ffff04007812 */ /* 0x000fe200078ec0ff */
[--C-:B------:R-:W-:Y:S01]  /*82a0*/  FFMA.FTZ R20, R20, UR4, -R153.reuse ;  /* 0x0000000414147c23 */ /* 0x100fe20008010899 */
[----:B------:R-:W-:Y:S01]  /*82b0*/  SHF.R.U32.HI R2, RZ, 0x10, R4 ;  /* 0x00000010ff027819 */ /* 0x000fe20000011604 */
[----:B------:R4:W-:Y:S01]  /*82c0*/  MUFU.EX2 R215, R32 ;  /* 0x0000002000d77308 */ /* 0x0009e20000000800 */
[----:B------:R-:W-:Y:S01]  /*82d0*/  LOP3.LUT R5, R4, 0xff, RZ, 0xc0, !PT ;  /* 0x000000ff04057812 */ /* 0x000fe200078ec0ff */
[----:B------:R-:W-:Y:S01]  /*82e0*/  FFMA.FTZ R21, R21, UR4, -R153 ;  /* 0x0000000415157c23 */ /* 0x000fe20008010899 */
[----:B------:R-:W-:Y:S01]  /*82f0*/  SHF.R.U32.HI R0, RZ, 0x8, R0 ;  /* 0x00000008ff007819 */ /* 0x000fe20000011600 */
[----:B------:R-:W-:Y:S01]  /*8300*/  FFMA.FTZ R28, R28, UR4, -R155 ;  /* 0x000000041c1c7c23 */ /* 0x000fe2000801089b */
[----:B------:R-:W-:Y:S01]  /*8310*/  SHF.R.U32.HI R8, RZ, 0x8, R8 ;  /* 0x00000008ff087819 */ /* 0x000fe20000011608 */
[----:B------:R-:W-:Y:S01]  /*8320*/  FMUL.FTZ R76, R98, R76 ;  /* 0x0000004c624c7220 */ /* 0x000fe20000410000 */
[----:B------:R-:W-:Y:S03]  /*8330*/  SHF.R.U32.HI R4, RZ, 0x18, R4 ;  /* 0x00000018ff047819 */ /* 0x000fe60000011604 */
[----:B------:R-:W-:Y:S01]  /*8340*/  MUFU.EX2 R228, R12 ;  /* 0x0000000c00e47308 */ /* 0x000fe20000000800 */
[----:B------:R-:W-:Y:S01]  /*8350*/  LOP3.LUT R2, R2, 0xff, RZ, 0xc0, !PT ;  /* 0x000000ff02027812 */ /* 0x000fe200078ec0ff */
[----:B------:R-:W-:Y:S01]  /*8360*/  FMUL.FTZ R77, R98, R77 ;  /* 0x0000004d624d7220 */ /* 0x000fe20000410000 */
[----:B-1----:R-:W-:Y:S01]  /*8370*/  PRMT R10, R5, 0x5410, R0 ;  /* 0x00005410050a7816 */ /* 0x002fe20000000000 */
[----:B------:R-:W-:Y:S01]  /*8380*/  FMUL.FTZ R78, R96, R78 ;  /* 0x0000004e604e7220 */ /* 0x000fe20000410000 */
[--C-:B------:R-:W-:Y:S01]  /*8390*/  HSET2.LE.AND R142, R17, R152.reuse, PT ;  /* 0x00000098118e7233 */ /* 0x100fe20003803000 */
[----:B------:R-:W-:Y:S01]  /*83a0*/  FMUL.FTZ R17, R98, R113 ;  /* 0x0000007162117220 */ /* 0x000fe20000410000 */
[----:B------:R-:W-:Y:S03]  /*83b0*/  F2FP.F16.F32.PACK_AB R0, R239, R240 ;  /* 0x000000f0ef00723e */ /* 0x000fe600000000ff */
[----:B------:R1:W3:Y:S01]  /*83c0*/  MUFU.EX2 R223, R13 ;  /* 0x0000000d00df7308 */ /* 0x0002e20000000800 */
[----:B------:R-:W-:Y:S01]  /*83d0*/  PRMT R19, R19, 0x5410, R8 ;  /* 0x0000541013137816 */ /* 0x000fe20000000008 */
[----:B------:R-:W-:Y:S01]  /*83e0*/  FFMA.FTZ R113, R23, UR4, -R154 ;  /* 0x0000000417717c23 */ /* 0x000fe2000801089a */
[----:B------:R-:W-:Y:S01]  /*83f0*/  PRMT R8, R2, 0x5410, R4 ;  /* 0x0000541002087816 */ /* 0x000fe20000000004 */
[C---:B----4-:R-:W-:Y:S01]  /*8400*/  FMUL.FTZ R32, R98.reuse, R120 ;  /* 0x0000007862207220 */ /* 0x050fe20000410000 */
[--C-:B------:R-:W-:Y:S01]  /*8410*/  HSET2.LE.AND R143, R16, R152.reuse, PT ;  /* 0x00000098108f7233 */ /* 0x100fe20003803000 */
[----:B------:R-:W-:Y:S01]  /*8420*/  FMUL.FTZ R16, R98, R112 ;  /* 0x0000007062107220 */ /* 0x000fe20000410000 */
[----:B------:R-:W-:Y:S03]  /*8430*/  LOP3.LUT R142, R142, R0, RZ, 0xc0, !PT ;  /* 0x000000008e8e7212 */ /* 0x000fe600078ec0ff */
[----:B------:R-:W-:Y:S01]  /*8440*/  MUFU.EX2 R222, R14 ;  /* 0x0000000e00de7308 */ /* 0x000fe20000000800 */
[----:B------:R-:W-:Y:S01]  /*8450*/  F2FP.F16.F32.PACK_AB R2, R237, R238 ;  /* 0x000000eeed02723e */ /* 0x000fe200000000ff */
[----:B------:R-:W-:Y:S01]  /*8460*/  FADD.FTZ R0, -R97, R101 ;  /* 0x0000006561007221 */ /* 0x000fe20000010100 */
[----:B------:R-:W-:Y:S01]  /*8470*/  LOP3.LUT R7, R7, 0xff, RZ, 0xc0, !PT ;  /* 0x000000ff07077812 */ /* 0x000fe200078ec0ff */
[----:B------:R-:W-:Y:S01]  /*8480*/  FFMA.FTZ R101, R35, UR4, -R154 ;  /* 0x0000000423657c23 */ /* 0x000fe2000801089a */
[----:B------:R-:W-:Y:S01]  /*8490*/  LOP3.LUT R143, R143, R2, RZ, 0xc0, !PT ;  /* 0x000000028f8f7212 */ /* 0x000fe200078ec0ff */
[----:B------:R-:W-:Y:S01]  /*84a0*/  FMUL.FTZ R35, R96, R123 ;  /* 0x0000007b60237220 */ /* 0x000fe20000410000 */
[--C-:B------:R-:W-:Y:S03]  /*84b0*/  HSET2.LE.AND R4, R9, R152.reuse, PT ;  /* 0x0000009809047233 */ /* 0x100fe60003803000 */
[----:B------:R-:W4:Y:S01]  /*84c0*/  MUFU.EX2 R221, R15 ;  /* 0x0000000f00dd7308 */ /* 0x000f220000000800 */
[--C-:B------:R-:W-:Y:S01]  /*84d0*/  HSET2.LE.AND R5, R6, R152.reuse, PT ;  /* 0x0000009806057233 */ /* 0x100fe20003803000 */
[----:B------:R-:W-:Y:S01]  /*84e0*/  FMUL.FTZ R2, R0, UR4 ;  /* 0x0000000400027c20 */ /* 0x000fe20008410000 */
[----:B------:R-:W-:Y:S01]  /*84f0*/  PRMT R18, R7, 0x5410, R18 ;  /* 0x0000541007127816 */ /* 0x000fe20000000012 */
[----:B-1----:R-:W-:Y:S01]  /*8500*/  IMAD.WIDE.U32 R12, R170, -0x326172a9, RZ ;  /* 0xcd9e8d57aa0c7825 */ /* 0x002fe200078e00ff */
[----:B--2---:R-:W-:Y:S02]  /*8510*/  F2FP.F16.F32.PACK_AB R140, R235, R236 ;  /* 0x000000eceb8c723e */ /* 0x004fe400000000ff */
[----:B-----5:R-:W-:Y:S01]  /*8520*/  F2FP.F16.F32.PACK_AB R141, R233, R234 ;  /* 0x000000eae98d723e */ /* 0x020fe200000000ff */
[----:B------:R-:W-:Y:S01]  /*8530*/  FADD.FTZ R0, -R3, R102 ;  /* 0x0000006603007221 */ /* 0x000fe20000010100 */
[----:B------:R-:W-:Y:S01]  /*8540*/  LOP3.LUT R140, R4, R140, RZ, 0xc0, !PT ;  /* 0x0000008c048c7212 */ /* 0x000fe200078ec0ff */
[----:B------:R-:W-:Y:S01]  /*8550*/  MUFU.EX2 R181, R113 ;  /* 0x0000007100b57308 */ /* 0x000fe20000000800 */
[----:B------:R-:W-:Y:S01]  /*8560*/  LOP3.LUT R141, R5, R141, RZ, 0xc0, !PT ;  /* 0x0000008d058d7212 */ /* 0x000fe200078ec0ff */
[----:B------:R-:W-:Y:S01]  /*8570*/  FMUL.FTZ R0, R0, UR4 ;  /* 0x0000000400007c20 */ /* 0x000fe20008410000 */
[--C-:B------:R-:W-:Y:S01]  /*8580*/  HSET2.LE.AND R7, R19, R152.reuse, PT ;  /* 0x0000009813077233 */ /* 0x100fe20003803000 */
[C---:B------:R-:W-:Y:S01]  /*8590*/  FMUL.FTZ R19, R96.reuse, R115 ;  /* 0x0000007360137220 */ /* 0x040fe20000410000 */
[--C-:B------:R-:W-:Y:S01]  /*85a0*/  HSET2.LE.AND R6, R18, R152.reuse, PT ;  /* 0x0000009812067233 */ /* 0x100fe20003803000 */
[----:B------:R-:W-:Y:S01]  /*85b0*/  FMUL.FTZ R18, R96, R114 ;  /* 0x0000007260127220 */ /* 0x000fe20000410000 */
[--C-:B------:R-:W-:Y:S03]  /*85c0*/  HSET2.LE.AND R4, R10, R152.reuse, PT ;  /* 0x000000980a047233 */ /* 0x100fe60003803000 */
[----:B------:R-:W1:Y:S01]  /*85d0*/  MUFU.EX2 R2, R2 ;  /* 0x0000000200027308 */ /* 0x000e620000000800 */
[--C-:B------:R-:W-:Y:S01]  /*85e0*/  HSET2.LE.AND R5, R8, R152.reuse, PT ;  /* 0x0000009808057233 */ /* 0x100fe20003803000 */
[----:B------:R-:W-:Y:S01]  /*85f0*/  IMAD.WIDE.U32 R170, R161, -0x326172a9, RZ ;  /* 0xcd9e8d57a1aa7825 */ /* 0x000fe200078e00ff */
[----:B------:R-:W-:Y:S02]  /*8600*/  F2FP.F16.F32.PACK_AB R148, R232, R231 ;  /* 0x000000e7e894723e */ /* 0x000fe400000000ff */
[----:B---3--:R-:W-:Y:S01]  /*8610*/  F2FP.F16.F32.PACK_AB R149, R230, R229 ;  /* 0x000000e5e695723e */ /* 0x008fe200000000ff */
[----:B------:R-:W-:Y:S01]  /*8620*/  FFMA.FTZ R112, R22, UR4, -R154 ;  /* 0x0000000416707c23 */ /* 0x000fe2000801089a */
[----:B------:R-:W-:Y:S03]  /*8630*/  F2FP.F16.F32.PACK_AB R150, R223, R228 ;  /* 0x000000e4df96723e */ /* 0x000fe600000000ff */
[----:B------:R-:W2:Y:S01]  /*8640*/  MUFU.EX2 R0, R0 ;  /* 0x0000000000007308 */ /* 0x000ea20000000800 */
[----:B----4-:R-:W-:Y:S01]  /*8650*/  F2FP.F16.F32.PACK_AB R151, R221, R222 ;  /* 0x000000dedd97723e */ /* 0x010fe200000000ff */
[----:B------:R-:W-:Y:S01]  /*8660*/  IMAD.WIDE.U32 R102, R157, -0x2daee0ad, RZ ;  /* 0xd2511f539d667825 */ /* 0x000fe200078e00ff */
[----:B------:R-:W-:Y:S02]  /*8670*/  LOP3.LUT R148, R4, R148, RZ, 0xc0, !PT ;  /* 0x0000009404947212 */ /* 0x000fe400078ec0ff */
[----:B------:R-:W-:Y:S01]  /*8680*/  LOP3.LUT R149, R5, R149, RZ, 0xc0, !PT ;  /* 0x0000009505957212 */ /* 0x000fe200078ec0ff */
[C---:B------:R-:W-:Y:S01]  /*8690*/  FMUL.FTZ R4, R98.reuse, R108 ;  /* 0x0000006c62047220 */ /* 0x040fe20000410000 */
[----:B------:R-:W-:Y:S01]  /*86a0*/  LOP3.LUT R150, R7, R150, RZ, 0xc0, !PT ;  /* 0x0000009607967212 */ /* 0x000fe200078ec0ff */
[----:B------:R-:W-:Y:S01]  /*86b0*/  FMUL.FTZ R5, R98, R109 ;  /* 0x0000006d62057220 */ /* 0x000fe20000410000 */
[----:B------:R-:W-:Y:S01]  /*86c0*/  LOP3.LUT R151, R6, R151, RZ, 0xc0, !PT ;  /* 0x0000009706977212 */ /* 0x000fe200078ec0ff */
[C---:B------:R-:W-:Y:S01]  /*86d0*/  FMUL.FTZ R6, R96.reuse, R110 ;  /* 0x0000006e60067220 */ /* 0x040fe20000410000 */
[----:B------:R-:W-:Y:S01]  /*86e0*/  FMUL.FTZ R7, R96, R111 ;  /* 0x0000006f60077220 */ /* 0x000fe20000410000 */
[C---:B-1----:R-:W-:Y:S01]  /*86f0*/  FMUL.FTZ R8, R2.reuse, R104 ;  /* 0x0000006802087220 */ /* 0x042fe20000410000 */
[----:B------:R-:W1:Y:S01]  /*8700*/  LDSM.16.MT88.4 R108, [R188+0x6000] ;  /* 0x00600000bc6c783b */ /* 0x000e620000004200 */
[----:B------:R-:W-:Y:S01]  /*8710*/  FMUL.FTZ R9, R2, R105 ;  /* 0x0000006902097220 */ /* 0x000fe20000410000 */
[----:B------:R-:W-:Y:S01]  /*8720*/  LOP3.LUT R160, R13, UR10, R160, 0x96, !PT ;  /* 0x0000000a0da07c12 */ /* 0x000fe2000f8e96a0 */
[----:B------:R-:W-:Y:S01]  /*8730*/  MUFU.EX2 R161, R41 ;  /* 0x0000002900a17308 */ /* 0x000fe20000000800 */
[C---:B--2---:R-:W-:Y:S01]  /*8740*/  FMUL.FTZ R10, R0.reuse, R106 ;  /* 0x0000006a000a7220 */ /* 0x044fe20000410000 */
[-C--:B------:R-:W-:Y:S05]  /*8750*/  HMMA.16816.F32 R4, R140, R144.reuse, R4 ;  /* 0x000000908c04723c */ /* 0x080fea0000001804 */
[----:B------:R-:W-:Y:S01]  /*8760*/  FMUL.FTZ R11, R0, R107 ;  /* 0x0000006b000b7220 */ /* 0x000fe20000410000 */
[----:B------:R-:W-:Y:S01]  /*8770*/  LOP3.LUT R159, R171, UR8, R12, 0x96, !PT ;  /* 0x00000008ab9f7c12 */ /* 0x000fe2000f8e960c */
[C---:B------:R-:W-:Y:S01]  /*8780*/  FMUL.FTZ R12, R2.reuse, R116 ;  /* 0x00000074020c7220 */ /* 0x040fe20000410000 */
[----:B------:R-:W-:Y:S01]  /*8790*/  FMUL.FTZ R13, R2, R117 ;  /* 0x00000075020d7220 */ /* 0x000fe20000410000 */
[----:B------:R-:W2:Y:S01]  /*87a0*/  LDSM.16.MT88.4 R104, [R186+0x6000] ;  /* 0x00600000ba68783b */ /* 0x000ea20000004200 */
[----:B------:R3:W-:Y:S01]  /*87b0*/  MUFU.EX2 R212, R20 ;  /* 0x0000001400d47308 */ /* 0x0007e20000000800 */
[C---:B------:R-:W-:Y:S01]  /*87c0*/  FMUL.FTZ R14, R0.reuse, R118 ;  /* 0x00000076000e7220 */ /* 0x040fe20000410000 */
[C---:B------:R-:W-:Y:S04]  /*87d0*/  HMMA.16816.F32 R8, R148.reuse, R144, R8 ;  /* 0x000000909408723c */ /* 0x040fe80000001808 */
[C---:B------:R-:W-:Y:S01]  /*87e0*/  FMUL.FTZ R15, R0.reuse, R119 ;  /* 0x00000077000f7220 */ /* 0x040fe20000410000 */
[C---:B------:R-:W-:Y:S01]  /*87f0*/  FMUL.FTZ R22, R0.reuse, R126 ;  /* 0x0000007e00167220 */ /* 0x040fe20000410000 */
[----:B------:R-:W-:Y:S01]  /*8800*/  FMUL.FTZ R23, R0, R127 ;  /* 0x0000007f00177220 */ /* 0x000fe20000410000 */
[----:B------:R-:W-:Y:S01]  /*8810*/  LOP3.LUT R144, R102, 0xffff, RZ, 0xc0, !PT ;  /* 0x0000ffff66907812 */ /* 0x000fe200078ec0ff */
[----:B------:R-:W-:Y:S03]  /*8820*/  MUFU.EX2 R145, R54 ;  /* 0x0000003600917308 */ /* 0x000fe60000000800 */
[-C--:B------:R-:W-:Y:S03]  /*8830*/  HMMA.16816.F32 R12, R148, R146.reuse, R12 ;  /* 0x00000092940c723c */ /* 0x080fe6000000180c */
[----:B------:R-:W-:Y:S01]  /*8840*/  SHF.R.U32.HI R116, RZ, 0x10, R102 ;  /* 0x00000010ff747819 */ /* 0x000fe20000011666 */
[C---:B---3--:R-:W-:Y:S03]  /*8850*/  FMUL.FTZ R20, R2.reuse, R124 ;  /* 0x0000007c02147220 */ /* 0x048fe60000410000 */
[----:B------:R3:W-:Y:S01]  /*8860*/  MUFU.EX2 R183, R21 ;  /* 0x0000001500b77308 */ /* 0x0007e20000000800 */
[C---:B------:R-:W-:Y:S04]  /*8870*/  HMMA.16816.F32 R16, R140.reuse, R146, R16 ;  /* 0x000000928c10723c */ /* 0x040fe80000001810 */
[C---:B------:R-:W-:Y:S02]  /*8880*/  FMUL.FTZ R68, R2.reuse, R68 ;  /* 0x0000004402447220 */ /* 0x040fe40000410000 */
[-C--:B-1----:R-:W-:Y:S03]  /*8890*/  HMMA.16816.F32 R32, R140, R108.reuse, R32 ;  /* 0x0000006c8c20723c */ /* 0x082fe60000001820 */
[----:B------:R1:W-:Y:S02]  /*88a0*/  MUFU.EX2 R214, R101 ;  /* 0x0000006500d67308 */ /* 0x0003e40000000800 */
[----:B------:R-:W-:Y:S01]  /*88b0*/  LOP3.LUT R164, R169, UR6, R164, 0x96, !PT ;  /* 0x00000006a9a47c12 */ /* 0x000fe2000f8e96a4 */
[----:B------:R-:W-:Y:S01]  /*88c0*/  FMUL.FTZ R69, R2, R69 ;  /* 0x0000004502457220 */ /* 0x000fe20000410000 */
[----:B------:R-:W-:Y:S01]  /*88d0*/  LOP3.LUT R157, R103, UR17, R162, 0x96, !PT ;  /* 0x00000011679d7c12 */ /* 0x000fe2000f8e96a2 */
[----:B------:R-:W-:Y:S05]  /*88e0*/  FMUL.FTZ R70, R0, R70 ;  /* 0x0000004600467220 */ /* 0x000fea0000410000 */
[----:B------:R4:W5:Y:S01]  /*88f0*/  MUFU.EX2 R182, R112 ;  /* 0x0000007000b67308 */ /* 0x0009620000000800 */
[----:B------:R-:W-:Y:S01]  /*8900*/  LOP3.LUT R118, R102, 0xff, RZ, 0xc0, !PT ;  /* 0x000000ff66767812 */ /* 0x000fe200078ec0ff */
[----:B------:R-:W-:Y:S01]  /*8910*/  FMUL.FTZ R71, R0, R71 ;  /* 0x0000004700477220 */ /* 0x000fe20000410000 */
[----:B---3--:R-:W-:Y:S01]  /*8920*/  FMUL.FTZ R21, R2, R125 ;  /* 0x0000007d02157220 */ /* 0x008fe20000410000 */
[----:B------:R-:W-:Y:S01]  /*8930*/  SHF.R.U32.HI R117, RZ, 0x18, R102 ;  /* 0x00000018ff757819 */ /* 0x000fe20000011666 */
[----:B------:R-:W-:Y:S04]  /*8940*/  IMAD.WIDE.U32 R102, R164, -0x2daee0ad, RZ ;  /* 0xd2511f53a4667825 */ /* 0x000fe800078e00ff */
[----:B------:R-:W-:Y:S01]  /*8950*/  FMUL.FTZ R79, R96, R79 ;  /* 0x0000004f604f7220 */ /* 0x000fe20000410000 */
[----:B------:R3:W-:Y:S01]  /*8960*/  MUFU.EX2 R179, R28 ;  /* 0x0000001c00b37308 */ /* 0x0007e20000000800 */
[C---:B------:R-:W-:Y:S01]  /*8970*/  FMUL.FTZ R80, R2.reuse, R80 ;  /* 0x0000005002507220 */ /* 0x040fe20000410000 */
[C---:B------:R-:W-:Y:S04]  /*8980*/  HMMA.16816.F32 R68, R148.reuse, R108, R68 ;  /* 0x0000006c9444723c */ /* 0x040fe80000001844 */
[----:B-1----:R-:W-:Y:S01]  /*8990*/  LOP3.LUT R101, R103, UR17, R166, 0x96, !PT ;  /* 0x0000001167657c12 */ /* 0x002fe2000f8e96a6 */
[----:B------:R-:W-:Y:S01]  /*89a0*/  FMUL.FTZ R81, R2, R81 ;  /* 0x0000005102517220 */ /* 0x000fe20000410000 */
[----:B------:R-:W-:Y:S01]  /*89b0*/  LOP3.LUT R103, R102, 0xffff, RZ, 0xc0, !PT ;  /* 0x0000ffff66677812 */ /* 0x000fe200078ec0ff */
[-C--:B------:R-:W-:Y:S04]  /*89c0*/  HMMA.16816.F32 R20, R148, R110.reuse, R20 ;  /* 0x0000006e9414723c */ /* 0x080fe80000001814 */
[----:B------:R-:W-:Y:S01]  /*89d0*/  LOP3.LUT R108, R116, 0xff, RZ, 0xc0, !PT ;  /* 0x000000ff746c7812 */ /* 0x000fe200078ec0ff */
[----:B------:R-:W-:Y:S01]  /*89e0*/  FMUL.FTZ R82, R0, R82 ;  /* 0x0000005200527220 */ /* 0x000fe20000410000 */
[----:B------:R-:W-:Y:S01]  /*89f0*/  LOP3.LUT R114, R102, 0xff, RZ, 0xc0, !PT ;  /* 0x000000ff66727812 */ /* 0x000fe200078ec0ff */
[C---:B------:R-:W-:Y:S04]  /*8a00*/  HMMA.16816.F32 R72, R140.reuse, R110, R72 ;  /* 0x0000006e8c48723c */ /* 0x040fe80000001848 */
[--C-:B------:R-:W-:Y:S01]  /*8a10*/  SHF.R.U32.HI R115, RZ, 0x10, R102.reuse ;  /* 0x00000010ff737819 */ /* 0x100fe20000011666 */
[----:B------:R-:W-:Y:S01]  /*8a20*/  FMUL.FTZ R83, R0, R83 ;  /* 0x0000005300537220 */ /* 0x000fe20000410000 */
[----:B------:R-:W-:Y:S01]  /*8a30*/  SHF.R.U32.HI R103, RZ, 0x8, R103 ;  /* 0x00000008ff677819 */ /* 0x000fe20000011667 */
[-C--:B--2---:R-:W-:Y:S04]  /*8a40*/  HMMA.16816.F32 R76, R140, R104.reuse, R76 ;  /* 0x000000688c4c723c */ /* 0x084fe8000000184c */
[----:B----4-:R-:W-:Y:S01]  /*8a50*/  SHF.R.U32.HI R112, RZ, 0x18, R102 ;  /* 0x00000018ff707819 */ /* 0x010fe20000011666 */
[----:B------:R-:W-:Y:S01]  /*8a60*/  FFMA.FTZ R29, R29, UR4, -R155 ;  /* 0x000000041d1d7c23 */ /* 0x000fe2000801089b */
[----:B------:R-:W-:Y:S01]  /*8a70*/  LOP3.LUT R102, R157, 0xffff, RZ, 0xc0, !PT ;  /* 0x0000ffff9d667812 */ /* 0x000fe200078ec0ff */
[----:B------:R-:W-:Y:S01]  /*8a80*/  FFMA.FTZ R30, R30, UR4, -R156 ;  /* 0x000000041e1e7c23 */ /* 0x000fe2000801089c */
[----:B------:R-:W-:Y:S01]  /*8a90*/  SHF.R.U32.HI R109, RZ, 0x8, R144 ;  /* 0x00000008ff6d7819 */ /* 0x000fe20000011690 */
[C---:B------:R-:W-:Y:S01]  /*8aa0*/  HMMA.16816.F32 R80, R148.reuse, R104, R80 ;  /* 0x000000689450723c */ /* 0x040fe20000001850 */
[----:B------:R-:W-:Y:S03]  /*8ab0*/  MUFU.EX2 R144, R57 ;  /* 0x0000003900907308 */ /* 0x000fe60000000800 */
[----:B------:R-:W-:Y:S01]  /*8ac0*/  PRMT R119, R108, 0x5410, R117 ;  /* 0x000054106c777816 */ /* 0x000fe20000000075 */
[----:B------:R-:W-:Y:S01]  /*8ad0*/  FFMA.FTZ R31, R31, UR4, -R156 ;  /* 0x000000041f1f7c23 */ /* 0x000fe2000801089c */
[----:B------:R-:W-:Y:S01]  /*8ae0*/  PRMT R120, R114, 0x5410, R103 ;  /* 0x0000541072787816 */ /* 0x000fe20000000067 */
[--C-:B------:R-:W-:Y:S01]  /*8af0*/  FFMA.FTZ R24, R24, UR4, -R155.reuse ;  /* 0x0000000418187c23 */ /* 0x100fe2000801089b */
[----:B------:R-:W-:Y:S03]  /*8b00*/  LOP3.LUT R108, R115, 0xff, RZ, 0xc0, !PT ;  /* 0x000000ff736c7812 */ /* 0x000fe600078ec0ff */
[----:B------:R1:W2:Y:S01]  /*8b10*/  MUFU.EX2 R180, R29 ;  /* 0x0000001d00b47308 */ /* 0x0002a20000000800 */
[----:B------:R-:W-:Y:S01]  /*8b20*/  LOP3.LUT R103, R157, 0xff, RZ, 0xc0, !PT ;  /* 0x000000ff9d677812 */ /* 0x000fe200078ec0ff */
[----:B------:R-:W-:Y:S01]  /*8b30*/  FFMA.FTZ R25, R25, UR4, -R155 ;  /* 0x0000000419197c23 */ /* 0x000fe2000801089b */
[----:B------:R-:W-:Y:S01]  /*8b40*/  SHF.R.U32.HI R102, RZ, 0x8, R102 ;  /* 0x00000008ff667819 */ /* 0x000fe20000011666 */
[----:B------:R-:W-:Y:S01]  /*8b50*/  FFMA.FTZ R26, R26, UR4, -R156 ;  /* 0x000000041a1a7c23 */ /* 0x000fe2000801089c */
[----:B---3--:R-:W-:Y:S01]  /*8b60*/  LOP3.LUT R28, R101, 0xffff, RZ, 0xc0, !PT ;  /* 0x0000ffff651c7812 */ /* 0x008fe200078ec0ff */
[----:B------:R-:W-:Y:S04]  /*8b70*/  FMUL.FTZ R84, R98, R84 ;  /* 0x0000005462547220 */ /* 0x000fe80000410000 */
[----:B------:R3:W-:Y:S01]  /*8b80*/  MUFU.EX2 R178, R30 ;  /* 0x0000001e00b27308 */ /* 0x0007e20000000800 */
[----:B------:R-:W-:Y:S01]  /*8b90*/  PRMT R116, R118, 0x5410, R109 ;  /* 0x0000541076747816 */ /* 0x000fe2000000006d */
[----:B------:R-:W-:Y:S01]  /*8ba0*/  FMUL.FTZ R85, R98, R85 ;  /* 0x0000005562557220 */ /* 0x000fe20000410000 */
[----:B------:R-:W-:Y:S01]  /*8bb0*/  PRMT R118, R108, 0x5410, R112 ;  /* 0x000054106c767816 */ /* 0x000fe20000000070 */
[----:B------:R-:W-:Y:S01]  /*8bc0*/  FMUL.FTZ R86, R96, R86 ;  /* 0x0000005660567220 */ /* 0x000fe20000410000 */
[----:B------:R-:W-:Y:S01]  /*8bd0*/  PRMT R112, R103, 0x5410, R102 ;  /* 0x0000541067707816 */ /* 0x000fe20000000066 */
[----:B------:R-:W4:Y:S01]  /*8be0*/  LDSM.16.MT88.4 R108, [R187+0x6000] ;  /* 0x00600000bb6c783b */ /* 0x000f220000004200 */
[----:B------:R-:W-:Y:S03]  /*8bf0*/  LOP3.LUT R105, R101, 0xff, RZ, 0xc0, !PT ;  /* 0x000000ff65697812 */ /* 0x000fe600078ec0ff */
[----:B------:R5:W-:Y:S01]  /*8c00*/  MUFU.EX2 R177, R31 ;  /* 0x0000001f00b17308 */ /* 0x000be20000000800 */
[----:B------:R-:W-:Y:S01]  /*8c10*/  SHF.R.U32.HI R102, RZ, 0x8, R28 ;  /* 0x00000008ff667819 */ /* 0x000fe2000001161c */
[----:B------:R-:W-:Y:S01]  /*8c20*/  FMUL.FTZ R28, R2, R128 ;  /* 0x00000080021c7220 */ /* 0x000fe20000410000 */
[--C-:B-1----:R-:W-:Y:S01]  /*8c30*/  SHF.R.U32.HI R29, RZ, 0x10, R101.reuse ;  /* 0x00000010ff1d7819 */ /* 0x102fe20000011665 */
[----:B------:R-:W-:Y:S01]  /*8c40*/  FMUL.FTZ R87, R96, R87 ;  /* 0x0000005760577220 */ /* 0x000fe20000410000 */
[----:B------:R-:W-:Y:S01]  /*8c50*/  PRMT R125, R105, 0x5410, R102 ;  /* 0x00005410697d7816 */ /* 0x000fe20000000066 */
[----:B------:R-:W-:Y:S01]  /*8c60*/  FFMA.FTZ R102, R27, UR4, -R156 ;  /* 0x000000041b667c23 */ /* 0x000fe2000801089c */
[----:B------:R-:W-:Y:S03]  /*8c70*/  SHF.R.U32.HI R104, RZ, 0x18, R101 ;  /* 0x00000018ff687819 */ /* 0x000fe60000011665 */
[----:B------:R1:W-:Y:S01]  /*8c80*/  MUFU.EX2 R166, R26 ;  /* 0x0000001a00a67308 */ /* 0x0003e20000000800 */
[----:B---3--:R-:W-:Y:S01]  /*8c90*/  SHF.R.U32.HI R30, RZ, 0x10, R157 ;  /* 0x00000010ff1e7819 */ /* 0x008fe2000001169d */
[--C-:B------:R-:W-:Y:S01]  /*8ca0*/  FFMA.FTZ R48, R48, UR4, -R153.reuse ;  /* 0x0000000430307c23 */ /* 0x100fe20008010899 */
[----:B------:R-:W-:Y:S01]  /*8cb0*/  LOP3.LUT R101, R29, 0xff, RZ, 0xc0, !PT ;  /* 0x000000ff1d657812 */ /* 0x000fe200078ec0ff */
[----:B------:R-:W-:Y:S01]  /*8cc0*/  FMUL.FTZ R29, R2, R129 ;  /* 0x00000081021d7220 */ /* 0x000fe20000410000 */
[----:B------:R-:W-:Y:S01]  /*8cd0*/  LOP3.LUT R103, R30, 0xff, RZ, 0xc0, !PT ;  /* 0x000000ff1e677812 */ /* 0x000fe200078ec0ff */
[C---:B------:R-:W-:Y:S01]  /*8ce0*/  FMUL.FTZ R30, R0.reuse, R130 ;  /* 0x00000082001e7220 */ /* 0x040fe20000410000 */
[--C-:B------:R-:W-:Y:S03]  /*8cf0*/  FFMA.FTZ R49, R49, UR4, -R153.reuse ;  /* 0x0000000431317c23 */ /* 0x100fe60008010899 */
[----:B------:R3:W2:Y:S01]  /*8d00*/  MUFU.EX2 R165, R102 ;  /* 0x0000006600a57308 */ /* 0x0006a20000000800 */
[----:B-----5:R-:W-:Y:S01]  /*8d10*/  FMUL.FTZ R31, R0, R131 ;  /* 0x00000083001f7220 */ /* 0x020fe20000410000 */
[C---:B------:R-:W-:Y:S01]  /*8d20*/  FMUL.FTZ R27, R96.reuse, R135 ;  /* 0x00000087601b7220 */ /* 0x040fe20000410000 */
[----:B------:R-:W-:Y:S01]  /*8d30*/  F2FP.F16.F32.PACK_AB R105, R181, R182 ;  /* 0x000000b6b569723e */ /* 0x000fe200000000ff */
[----:B------:R-:W-:Y:S01]  /*8d40*/  IMAD.WIDE.U32 R128, R173, -0x326172a9, RZ ;  /* 0xcd9e8d57ad807825 */ /* 0x000fe200078e00ff */
[----:B------:R-:W-:Y:S02]  /*8d50*/  PRMT R124, R101, 0x5410, R104 ;  /* 0x00005410657c7816 */ /* 0x000fe40000000068 */
[--C-:B------:R-:W-:Y:S01]  /*8d60*/  HSET2.LE.AND R101, R116, R152.reuse, PT ;  /* 0x0000009874657233 */ /* 0x100fe20003803000 */
[-C--:B------:R-:W-:Y:S02]  /*8d70*/  HMMA.16816.F32 R28, R148, R106.reuse, R28 ;  /* 0x0000006a941c723c */ /* 0x080fe4000000181c */
[----:B------:R5:W-:Y:S01]  /*8d80*/  MUFU.EX2 R175, R24 ;  /* 0x0000001800af7308 */ /* 0x000be20000000800 */
[----:B------:R-:W-:Y:S01]  /*8d90*/  F2FP.F16.F32.PACK_AB R104, R183, R212 ;  /* 0x000000d4b768723e */ /* 0x000fe200000000ff */
[----:B-1----:R-:W-:Y:S01]  /*8da0*/  FMUL.FTZ R26, R96, R134 ;  /* 0x00000086601a7220 */ /* 0x002fe20000410000 */
[--C-:B------:R-:W-:Y:S01]  /*8db0*/  FFMA.FTZ R117, R51, UR4, -R154.reuse ;  /* 0x0000000433757c23 */ /* 0x100fe2000801089a */
[C---:B------:R-:W-:Y:S06]  /*8dc0*/  HMMA.16816.F32 R84, R140.reuse, R106, R84 ;  /* 0x0000006a8c54723c */ /* 0x040fec0000001854 */
[----:B------:R1:W2:Y:S01]  /*8dd0*/  MUFU.EX2 R171, R25 ;  /* 0x0000001900ab7308 */ /* 0x0002a20000000800 */
[--C-:B---3--:R-:W-:Y:S01]  /*8de0*/  HSET2.LE.AND R102, R112, R152.reuse, PT ;  /* 0x0000009870667233 */ /* 0x108fe20003803000 */
[----:B------:R-:W-:Y:S01]  /*8df0*/  FFMA.FTZ R36, R36, UR4, -R153 ;  /* 0x0000000424247c23 */ /* 0x000fe20008010899 */
[----:B------:R-:W3:Y:S02]  /*8e00*/  LDSM.16.MT88.4 R112, [R185+0x6800] ;  /* 0x00680000b970783b */ /* 0x000ee40000004200 */
[----:B------:R-:W-:Y:S05]  /*8e10*/  F2FP.F16.F32.PACK_AB R106, R216, R215 ;  /* 0x000000d7d86a723e */ /* 0x000fea00000000ff */
[----:B------:R2:W-:Y:S01]  /*8e20*/  MUFU.EX2 R169, R48 ;  /* 0x0000003000a97308 */ /* 0x0005e20000000800 */
[----:B-----5:R-:W-:Y:S01]  /*8e30*/  FMUL.FTZ R24, R98, R132 ;  /* 0x0000008462187220 */ /* 0x020fe20000410000 */
[----:B------:R-:W-:Y:S01]  /*8e40*/  LOP3.LUT R106, R101, R106, RZ, 0xc0, !PT ;  /* 0x0000006a656a7212 */ /* 0x000fe200078ec0ff */
[--C-:B------:R-:W-:Y:S01]  /*8e50*/  FFMA.FTZ R116, R50, UR4, -R154.reuse ;  /* 0x0000000432747c23 */ /* 0x100fe2000801089a */
[--C-:B------:R-:W-:Y:S01]  /*8e60*/  HSET2.LE.AND R101, R119, R152.reuse, PT ;  /* 0x0000009877657233 */ /* 0x100fe20003803000 */
[----:B------:R-:W-:Y:S01]  /*8e70*/  FMUL.FTZ R88, R2, R88 ;  /* 0x0000005802587220 */ /* 0x000fe20000410000 */
[----:B------:R-:W-:Y:S01]  /*8e80*/  F2FP.F16.F32.PACK_AB R107, R214, R213 ;  /* 0x000000d5d66b723e */ /* 0x000fe200000000ff */
[----:B------:R-:W-:Y:S03]  /*8e90*/  FMUL.FTZ R89, R2, R89 ;  /* 0x0000005902597220 */ /* 0x000fe60000410000 */
[----:B------:R5:W3:Y:S01]  /*8ea0*/  MUFU.EX2 R168, R49 ;  /* 0x0000003100a87308 */ /* 0x000ae20000000800 */
[----:B-1----:R-:W-:Y:S01]  /*8eb0*/  FMUL.FTZ R25, R98, R133 ;  /* 0x0000008562197220 */ /* 0x002fe20000410000 */
[C---:B------:R-:W-:Y:S01]  /*8ec0*/  FMUL.FTZ R90, R0.reuse, R90 ;  /* 0x0000005a005a7220 */ /* 0x040fe20000410000 */
[C---:B------:R-:W-:Y:S01]  /*8ed0*/  FMUL.FTZ R91, R0.reuse, R91 ;  /* 0x0000005b005b7220 */ /* 0x040fe20000410000 */
[----:B------:R-:W-:Y:S01]  /*8ee0*/  LOP3.LUT R107, R101, R107, RZ, 0xc0, !PT ;  /* 0x0000006b656b7212 */ /* 0x000fe200078ec0ff */
[----:B------:R-:W-:Y:S01]  /*8ef0*/  FMUL.FTZ R50, R0, R138 ;  /* 0x0000008a00327220 */ /* 0x000fe20000410000 */
[----:B------:R-:W-:Y:S01]  /*8f00*/  LOP3.LUT R104, R102, R104, RZ, 0xc0, !PT ;  /* 0x0000006866687212 */ /* 0x000fe200078ec0ff */
[----:B------:R-:W-:Y:S01]  /*8f10*/  FMUL.FTZ R51, R0, R139 ;  /* 0x0000008b00337220 */ /* 0x000fe20000410000 */
[-C--:B----4-:R-:W-:Y:S02]  /*8f20*/  HMMA.16816.F32 R24, R140, R108.reuse, R24 ;  /* 0x0000006c8c18723c */ /* 0x090fe40000001818 */
[----:B------:R-:W-:Y:S01]  /*8f30*/  MUFU.EX2 R164, R117 ;  /* 0x0000007500a47308 */ /* 0x000fe20000000800 */
[--C-:B------:R-:W-:Y:S01]  /*8f40*/  HSET2.LE.AND R101, R120, R152.reuse, PT ;  /* 0x0000009878657233 */ /* 0x100fe20003803000 */
[C---:B--2---:R-:W-:Y:S01]  /*8f50*/  FMUL.FTZ R48, R2.reuse, R136 ;  /* 0x0000008802307220 */ /* 0x044fe20000410000 */
[--C-:B------:R-:W-:Y:S01]  /*8f60*/  HSET2.LE.AND R102, R118, R152.reuse, PT ;  /* 0x0000009876667233 */ /* 0x100fe20003803000 */
[C---:B------:R-:W-:Y:S01]  /*8f70*/  HMMA.16816.F32 R88, R148.reuse, R108, R88 ;  /* 0x0000006c9458723c */ /* 0x040fe20000001858 */
[----:B------:R-:W1:Y:S05]  /*8f80*/  LDSM.16.MT88.4 R120, [R188+0x6800] ;  /* 0x00680000bc78783b */ /* 0x000e6a0000004200 */
[----:B------:R2:W-:Y:S01]  /*8f90*/  MUFU.EX2 R163, R36 ;  /* 0x0000002400a37308 */ /* 0x0005e20000000800 */
[----:B------:R-:W-:Y:S01]  /*8fa0*/  SHF.R.U32.HI R157, RZ, 0x18, R157 ;  /* 0x00000018ff9d7819 */ /* 0x000fe2000001169d */
[----:B-----5:R-:W-:Y:S03]  /*8fb0*/  FMUL.FTZ R49, R2, R137 ;  /* 0x0000008902317220 */ /* 0x020fe60000410000 */
[----:B------:R-:W-:Y:S01]  /*8fc0*/  F2FP.F16.F32.PACK_AB R118, R180, R179 ;  /* 0x000000b3b476723e */ /* 0x000fe200000000ff */
[C---:B------:R-:W-:Y:S04]  /*8fd0*/  FMUL.FTZ R92, R98.reuse, R92 ;  /* 0x0000005c625c7220 */ /* 0x040fe80000410000 */
[----:B------:R-:W4:Y:S01]  /*8fe0*/  MUFU.EX2 R167, R116 ;  /* 0x0000007400a77308 */ /* 0x000f220000000800 */
[----:B------:R-:W-:Y:S01]  /*8ff0*/  PRMT R103, R103, 0x5410, R157 ;  /* 0x0000541067677816 */ /* 0x000fe2000000009d */
[-C--:B------:R-:W-:Y:S03]  /*9000*/  HMMA.16816.F32 R48, R148, R110.reuse, R48 ;  /* 0x0000006e9430723c */ /* 0x080fe60000001830 */
[----:B------:R-:W-:Y:S01]  /*9010*/  LOP3.LUT R118, R101, R118, RZ, 0xc0, !PT ;  /* 0x0000007665767212 */ /* 0x000fe200078ec0ff */
[----:B------:R-:W-:Y:S01]  /*9020*/  FFMA.FTZ R101, R37, UR4, -R153 ;  /* 0x0000000425657c23 */ /* 0x000fe20008010899 */
[----:B------:R-:W-:Y:S01]  /*9030*/  FMUL.FTZ R93, R98, R93 ;  /* 0x0000005d625d7220 */ /* 0x000fe20000410000 */
[C---:B------:R-:W-:Y:S01]  /*9040*/  FMUL.FTZ R94, R96.reuse, R94 ;  /* 0x0000005e605e7220 */ /* 0x040fe20000410000 */
[----:B------:R-:W-:Y:S01]  /*9050*/  FMUL.FTZ R95, R96, R95 ;  /* 0x0000005f605f7220 */ /* 0x000fe20000410000 */
[--C-:B------:R-:W-:Y:S01]  /*9060*/  HSET2.LE.AND R103, R103, R152.reuse, PT ;  /* 0x0000009867677233 */ /* 0x100fe20003803000 */
[----:B------:R5:W4:Y:S02]  /*9070*/  MUFU.EX2 R162, R101 ;  /* 0x0000006500a27308 */ /* 0x000b240000000800 */
[----:B------:R-:W-:Y:S01]  /*9080*/  F2FP.F16.F32.PACK_AB R37, R165, R166 ;  /* 0x000000a6a525723e */ /* 0x000fe200000000ff */
[----:B------:R-:W-:Y:S01]  /*9090*/  IMAD.WIDE.U32 R108, R158, -0x2daee0ad, RZ ;  /* 0xd2511f539e6c7825 */ /* 0x000fe200078e00ff */
[----:B------:R-:W-:Y:S01]  /*90a0*/  LOP3.LUT R105, R103, R105, RZ, 0xc0, !PT ;  /* 0x0000006967697212 */ /* 0x000fe200078ec0ff */
[----:B------:R-:W-:Y:S05]  /*90b0*/  HMMA.16816.F32 R92, R140, R110, R92 ;  /* 0x0000006e8c5c723c */ /* 0x000fea000000185c */
[----:B------:R1:W-:Y:S01]  /*90c0*/  MUFU.EX2 R135, R38 ;  /* 0x0000002600877308 */ /* 0x0003e20000000800 */
[--C-:B--2---:R-:W-:Y:S01]  /*90d0*/  HSET2.LE.AND R36, R125, R152.reuse, PT ;  /* 0x000000987d247233 */ /* 0x104fe20003803000 */
[--C-:B------:R-:W-:Y:S01]  /*90e0*/  FFMA.FTZ R44, R44, UR4, -R155.reuse ;  /* 0x000000042c2c7c23 */ /* 0x100fe2000801089b */
[-C--:B---3--:R-:W-:Y:S05]  /*90f0*/  HMMA.16816.F32 R4, R104, R112.reuse, R4 ;  /* 0x000000706804723c */ /* 0x088fea0000001804 */
[--C-:B------:R-:W-:Y:S01]  /*9100*/  HSET2.LE.AND R117, R124, R152.reuse, PT ;  /* 0x000000987c757233 */ /* 0x100fe20003803000 */
[----:B-----5:R-:W-:Y:S01]  /*9110*/  FFMA.FTZ R101, R39, UR4, -R154 ;  /* 0x0000000427657c23 */ /* 0x020fe2000801089a */
[----:B------:R-:W-:Y:S01]  /*9120*/  F2FP.F16.F32.PACK_AB R116, R171, R175 ;  /* 0x000000afab74723e */ /* 0x000fe200000000ff */
[----:B------:R-:W-:Y:S03]  /*9130*/  MUFU.EX2 R133, R40 ;  /* 0x0000002800857308 */ /* 0x000fe60000000800 */
[----:B------:R-:W-:Y:S01]  /*9140*/  F2FP.F16.F32.PACK_AB R119, R177, R178 ;  /* 0x000000b2b177723e */ /* 0x000fe200000000ff */
[----:B------:R-:W-:Y:S01]  /*9150*/  IMAD.WIDE.U32 R124, R159, -0x2daee0ad, RZ ;  /* 0xd2511f539f7c7825 */ /* 0x000fe200078e00ff */
[----:B------:R-:W-:Y:S02]  /*9160*/  LOP3.LUT R117, R117, R37, RZ, 0xc0, !PT ;  /* 0x0000002575757212 */ /* 0x000fe400078ec0ff */
[----:B------:R-:W-:Y:S03]  /*9170*/  LOP3.LUT R116, R36, R116, RZ, 0xc0, !PT ;  /* 0x0000007424747212 */ /* 0x000fe600078ec0ff */
[----:B------:R2:W3:Y:S01]  /*9180*/  MUFU.EX2 R134, R101 ;  /* 0x0000006500867308 */ /* 0x0004e20000000800 */
[----:B------:R-:W-:Y:S01]  /*9190*/  LOP3.LUT R119, R102, R119, RZ, 0xc0, !PT ;  /* 0x0000007766777212 */ /* 0x000fe200078ec0ff */
[----:B------:R-:W-:Y:S01]  /*91a0*/  IMAD.WIDE.U32 R102, R160, -0x2daee0ad, RZ ;  /* 0xd2511f53a0667825 */ /* 0x000fe200078e00ff */
[----:B------:R-:W-:Y:S02]  /*91b0*/  LOP3.LUT R36, R129, UR8, R176, 0x96, !PT ;  /* 0x0000000881247c12 */ /* 0x000fe4000f8e96b0 */
[----:B------:R-:W-:Y:S01]  /*91c0*/  LOP3.LUT R109, R109, UR7, R172, 0x96, !PT ;  /* 0x000000076d6d7c12 */ /* 0x000fe2000f8e96ac */
[--C-:B------:R-:W-:Y:S01]  /*91d0*/  FFMA.FTZ R45, R45, UR4, -R155.reuse ;  /* 0x000000042d2d7c23 */ /* 0x100fe2000801089b */
[----:B------:R-:W-:Y:S01]  /*91e0*/  FFMA.FTZ R155, R61, UR4, -R155 ;  /* 0x000000043d9b7c23 */ /* 0x000fe2000801089b */
[C---:B------:R-:W-:Y:S02]  /*91f0*/  HMMA.16816.F32 R8, R116.reuse, R112, R8 ;  /* 0x000000707408723c */ /* 0x040fe40000001808 */
[----:B------:R-:W-:Y:S02]  /*9200*/  MUFU.EX2 R160, R43 ;  /* 0x0000002b00a07308 */ /* 0x000fe40000000800 */
[----:B------:R-:W-:Y:S04]  /*9210*/  IMAD.WIDE.U32 R126, R36, -0x2daee0ad, RZ ;  /* 0xd2511f53247e7825 */ /* 0x000fe800078e00ff */
[----:B------:R-:W-:Y:S01]  /*9220*/  FFMA.FTZ R52, R52, UR4, -R153 ;  /* 0x0000000434347c23 */ /* 0x000fe20008010899 */
[-C--:B------:R-:W-:Y:S01]  /*9230*/  HMMA.16816.F32 R12, R116, R114.reuse, R12 ;  /* 0x00000072740c723c */ /* 0x080fe2000000180c */
[----:B-1----:R-:W1:Y:S02]  /*9240*/  LDSM.16.MT88.4 R36, [R186+0x6800] ;  /* 0x00680000ba24783b */ /* 0x002e640000004200 */
[----:B------:R-:W-:Y:S01]  /*9250*/  MUFU.EX2 R151, R64 ;  /* 0x0000004000977308 */ /* 0x000fe20000000800 */
[----:B------:R-:W-:Y:S02]  /*9260*/  LOP3.LUT R108, R127, UR5, R108, 0x96, !PT ;  /* 0x000000057f6c7c12 */ /* 0x000fe4000f8e966c */
[C---:B------:R-:W-:Y:S07]  /*9270*/  HMMA.16816.F32 R16, R104.reuse, R114, R16 ;  /* 0x000000726810723c */ /* 0x040fee0000001810 */
[----:B------:R5:W3:Y:S01]  /*9280*/  MUFU.EX2 R132, R42 ;  /* 0x0000002a00847308 */ /* 0x000ae20000000800 */
[-C--:B------:R-:W-:Y:S03]  /*9290*/  HMMA.16816.F32 R32, R104, R120.reuse, R32 ;  /* 0x000000786820723c */ /* 0x080fe60000001820 */
[----:B------:R-:W-:Y:S03]  /*92a0*/  LOP3.LUT R102, R125, UR5, R102, 0x96, !PT ;  /* 0x000000057d667c12 */ /* 0x000fe6000f8e9666 */
[C---:B------:R-:W-:Y:S03]  /*92b0*/  HMMA.16816.F32 R68, R116.reuse, R120, R68 ;  /* 0x000000787444723c */ /* 0x040fe60000001844 */
[----:B------:R-:W-:Y:S02]  /*92c0*/  MUFU.EX2 R149, R65 ;  /* 0x0000004100957308 */ /* 0x000fe40000000800 */
[----:B--2---:R-:W-:Y:S01]  /*92d0*/  LOP3.LUT R101, R103, UR7, R174, 0x96, !PT ;  /* 0x0000000767657c12 */ /* 0x004fe2000f8e96ae */
[-C--:B------:R-:W-:Y:S07]  /*92e0*/  HMMA.16816.F32 R20, R116, R122.reuse, R20 ;  /* 0x0000007a7414723c */ /* 0x080fee0000001814 */
[----:B------:R-:W-:Y:S04]  /*92f0*/  MUFU.EX2 R142, R58 ;  /* 0x0000003a008e7308 */ /* 0x000fe80000000800 */
[----:B------:R-:W-:Y:S01]  /*9300*/  IMAD.WIDE.U32 R102, R102, -0x326172a9, RZ ;  /* 0xcd9e8d5766667825 */ /* 0x000fe200078e00ff */
[C---:B------:R-:W-:Y:S04]  /*9310*/  HMMA.16816.F32 R72, R104.reuse, R122, R72 ;  /* 0x0000007a6848723c */ /* 0x040fe80000001848 */
[----:B------:R-:W-:Y:S01]  /*9320*/  IMAD.WIDE.U32 R40, R108, -0x326172a9, RZ ;  /* 0xcd9e8d576c287825 */ /* 0x000fe200078e00ff */
[C---:B------:R-:W-:Y:S01]  /*9330*/  LOP3.LUT R112, R102.reuse, 0xff, RZ, 0xc0, !PT ;  /* 0x000000ff66707812 */ /* 0x040fe200078ec0ff */
[----:B------:R2:W-:Y:S01]  /*9340*/  MUFU.EX2 R159, R44 ;  /* 0x0000002c009f7308 */ /* 0x0005e20000000800 */
[----:B------:R-:W-:Y:S01]  /*9350*/  SHF.R.U32.HI R113, RZ, 0x10, R102 ;  /* 0x00000010ff717819 */ /* 0x000fe20000011666 */
[-C--:B-1----:R-:W-:Y:S03]  /*9360*/  HMMA.16816.F32 R76, R104, R36.reuse, R76 ;  /* 0x00000024684c723c */ /* 0x082fe6000000184c */
[----:B------:R-:W-:Y:S01]  /*9370*/  IMAD.WIDE.U32 R130, R101, -0x326172a9, RZ ;  /* 0xcd9e8d5765827825 */ /* 0x000fe200078e00ff */
[----:B------:R-:W-:Y:S04]  /*9380*/  LOP3.LUT R101, R102, 0xffff, RZ, 0xc0, !PT ;  /* 0x0000ffff66657812 */ /* 0x000fe800078ec0ff */
[----:B------:R1:W-:Y:S01]  /*9390*/  MUFU.EX2 R158, R45 ;  /* 0x0000002d009e7308 */ /* 0x0003e20000000800 */
[C---:B------:R-:W-:Y:S04]  /*93a0*/  HMMA.16816.F32 R80, R116.reuse, R36, R80 ;  /* 0x000000247450723c */ /* 0x040fe80000001850 */
[--C-:B------:R-:W-:Y:S02]  /*93b0*/  SHF.R.U32.HI R108, RZ, 0x10, R40.reuse ;  /* 0x00000010ff6c7819 */ /* 0x100fe40000011628 */
[-C--:B------:R-:W-:Y:S03]  /*93c0*/  HMMA.16816.F32 R28, R116, R38.reuse, R28 ;  /* 0x00000026741c723c */ /* 0x080fe6000000181c */
[----:B------:R-:W-:Y:S02]  /*93d0*/  MUFU.EX2 R141, R59 ;  /* 0x0000003b008d7308 */ /* 0x000fe40000000800 */
[----:B-----5:R-:W-:Y:S01]  /*93e0*/  SHF.R.U32.HI R42, RZ, 0x8, R101 ;  /* 0x00000008ff2a7819 */ /* 0x020fe20000011665 */
[----:B------:R-:W-:Y:S01]  /*93f0*/  IMAD.WIDE.U32 R120, R109, -0x326172a9, RZ ;  /* 0xcd9e8d576d787825 */ /* 0x000fe200078e00ff */
[C---:B------:R-:W-:Y:S01]  /*9400*/  LOP3.LUT R109, R40.reuse, 0xffff, RZ, 0xc0, !PT ;  /* 0x0000ffff286d7812 */ /* 0x040fe200078ec0ff */
[C---:B------:R-:W-:Y:S05]  /*9410*/  HMMA.16816.F32 R84, R104.reuse, R38, R84 ;  /* 0x000000266854723c */ /* 0x040fea0000001854 */
[----:B------:R-:W-:Y:S01]  /*9420*/  MUFU.EX2 R146, R52 ;  /* 0x0000003400927308 */ /* 0x000fe20000000800 */
[----:B------:R-:W-:Y:S01]  /*9430*/  LOP3.LUT R111, R40, 0xff, RZ, 0xc0, !PT ;  /* 0x000000ff286f7812 */ /* 0x000fe200078ec0ff */
[----:B------:R-:W-:Y:S01]  /*9440*/  FFMA.FTZ R153, R53, UR4, -R153 ;  /* 0x0000000435997c23 */ /* 0x000fe20008010899 */
[----:B------:R-:W-:Y:S03]  /*9450*/  SHF.R.U32.HI R110, RZ, 0x18, R40 ;  /* 0x00000018ff6e7819 */ /* 0x000fe60000011628 */
[----:B------:R-:W-:Y:S01]  /*9460*/  FFMA.FTZ R98, R98, R217, R236 ;  /* 0x000000d962627223 */ /* 0x000fe200000100ec */
[----:B------:R-:W-:Y:S03]  /*9470*/  LOP3.LUT R101, R41, UR15, R120, 0x96, !PT ;  /* 0x0000000f29657c12 */ /* 0x000fe6000f8e9678 */
[----:B------:R-:W-:Y:S01]  /*9480*/  MUFU.EX2 R143, R56 ;  /* 0x00000038008f7308 */ /* 0x000fe20000000800 */
[----:B------:R-:W-:Y:S01]  /*9490*/  PRMT R112, R112, 0x5410, R42 ;  /* 0x0000541070707816 */ /* 0x000fe2000000002a */
[----:B------:R-:W-:Y:S01]  /*94a0*/  FFMA.FTZ R96, R96, R218, R234 ;  /* 0x000000da60607223 */ /* 0x000fe200000100ea */
[----:B------:R-:W-:Y:S01]  /*94b0*/  LOP3.LUT R108, R108, 0xff, RZ, 0xc0, !PT ;  /* 0x000000ff6c6c7812 */ /* 0x000fe200078ec0ff */
[----:B------:R-:W5:Y:S01]  /*94c0*/  LDSM.16.MT88.4 R40, [R187+0x6800] ;  /* 0x00680000bb28783b */ /* 0x000f620000004200 */
[----:B------:R-:W-:Y:S01]  /*94d0*/  SHF.R.U32.HI R114, RZ, 0x18, R102 ;  /* 0x00000018ff727819 */ /* 0x000fe20000011666 */
[----:B------:R-:W-:Y:S01]  /*94e0*/  FFMA.FTZ R2, R2, R219, R231 ;  /* 0x000000db02027223 */ /* 0x000fe200000100e7 */
[----:B------:R-:W-:Y:S03]  /*94f0*/  LOP3.LUT R102, R103, UR15, R130, 0x96, !PT ;  /* 0x0000000f67667c12 */ /* 0x000fe6000f8e9682 */
[----:B------:R-:W-:Y:S01]  /*9500*/  MUFU.EX2 R140, R60 ;  /* 0x0000003c008c7308 */ /* 0x000fe20000000800 */
[----:B------:R-:W-:Y:S01]  /*9510*/  LOP3.LUT R103, R113, 0xff, RZ, 0xc0, !PT ;  /* 0x000000ff71677812 */ /* 0x000fe200078ec0ff */
[----:B------:R-:W-:Y:S01]  /*9520*/  FFMA.FTZ R0, R0, R220, R229 ;  /* 0x000000dc00007223 */ /* 0x000fe200000100e5 */
[----:B------:R-:W-:Y:S01]  /*9530*/  PRMT R113, R108, 0x5410, R110 ;  /* 0x000054106c717816 */ /* 0x000fe2000000006e */
[----:B------:R-:W-:Y:S01]  /*9540*/  FFMA.FTZ R108, R47, UR4, -R156 ;  /* 0x000000042f6c7c23 */ /* 0x000fe2000801089c */
[----:B--2---:R-:W-:Y:S01]  /*9550*/  LOP3.LUT R44, R102, 0xffff, RZ, 0xc0, !PT ;  /* 0x0000ffff662c7812 */ /* 0x004fe200078ec0ff */
[----:B------:R-:W-:Y:S01]  /*9560*/  FADD.FTZ R2, R232, R2 ;  /* 0x00000002e8027221 */ /* 0x000fe20000010000 */
[----:B-1----:R-:W-:Y:S03]  /*9570*/  SHF.R.U32.HI R45, RZ, 0x10, R102 ;  /* 0x00000010ff2d7819 */ /* 0x002fe60000011666 */
[----:B------:R1:W-:Y:S01]  /*9580*/  MUFU.EX2 R150, R108 ;  /* 0x0000006c00967308 */ /* 0x0003e20000000800 */
[----:B------:R-:W-:Y:S01]  /*9590*/  LOP3.LUT R36, R101, 0xffff, RZ, 0xc0, !PT ;  /* 0x0000ffff65247812 */ /* 0x000fe200078ec0ff */
[----:B------:R-:W-:Y:S01]  /*95a0*/  FADD.FTZ R0, R230, R0 ;  /* 0x00000000e6007221 */ /* 0x000fe20000010000 */
        /* <DEDUP_REMOVED lines=20> */
[-C--:B-----5:R-:W-:Y:S01]  /*96f0*/  HMMA.16816.F32 R24, R104, R40.reuse, R24 ;  /* 0x000000286818723c */ /* 0x0a0fe20000001818 */
[----:B------:R1:W-:Y:S02]  /*9700*/  MUFU.EX2 R148, R102 ;  /* 0x0000006600947308 */ /* 0x0003e40000000800 */
[----:B------:R-:W-:Y:S01]  /*9710*/  LOP3.LUT R37, R37, 0xff, RZ, 0xc0, !PT ;  /* 0x000000ff25257812 */ /* 0x000fe200078ec0ff */
[----:B------:R-:W-:Y:S01]  /*9720*/  FFMA.FTZ R154, R55, UR4, -R154 ;  /* 0x00000004379a7c23 */ /* 0x000fe2000801089a */
[----:B------:R-:W-:Y:S01]  /*9730*/  SHF.R.U32.HI R101, RZ, 0x18, R101 ;  /* 0x00000018ff657819 */ /* 0x000fe20000011665 */
[C---:B------:R-:W-:Y:S01]  /*9740*/  HMMA.16816.F32 R88, R116.reuse, R40, R88 ;  /* 0x000000287458723c */ /* 0x040fe20000001858 */
[----:B------:R-:W5:Y:S04]  /*9750*/  LDSM.16.MT88.4 R44, [R185+0x7000] ;  /* 0x00700000b92c783b */ /* 0x000f680000004200 */
[----:B------:R-:W-:Y:S01]  /*9760*/  MUFU.EX2 R147, R111 ;  /* 0x0000006f00937308 */ /* 0x000fe20000000800 */
[--C-:B------:R-:W-:Y:S01]  /*9770*/  HSET2.LE.AND R36, R112, R152.reuse, PT ;  /* 0x0000009870247233 */ /* 0x100fe20003803000 */
[-C--:B------:R-:W-:Y:S04]  /*9780*/  HMMA.16816.F32 R48, R116, R42.reuse, R48 ;  /* 0x0000002a7430723c */ /* 0x080fe80000001830 */
[----:B--2---:R-:W-:Y:S02]  /*9790*/  PRMT R103, R37, 0x5410, R101 ;  /* 0x0000541025677816 */ /* 0x004fe40000000065 */
[----:B------:R-:W-:Y:S01]  /*97a0*/  HMMA.16816.F32 R92, R104, R42, R92 ;  /* 0x0000002a685c723c */ /* 0x000fe2000000185c */
[----:B------:R-:W2:Y:S01]  /*97b0*/  LDSM.16.MT88.4 R104, [R186+0x7000] ;  /* 0x00700000ba68783b */ /* 0x000ea20000004200 */
[----:B------:R-:W-:Y:S03]  /*97c0*/  MUFU.EX2 R154, R154 ;  /* 0x0000009a009a7308 */ /* 0x000fe60000000800 */
[--C-:B------:R-:W-:Y:S02]  /*97d0*/  HSET2.LE.AND R37, R114, R152.reuse, PT ;  /* 0x0000009872257233 */ /* 0x100fe40003803000 */
[----:B------:R-:W-:Y:S05]  /*97e0*/  F2FP.F16.F32.PACK_AB R38, R168, R169 ;  /* 0x000000a9a826723e */ /* 0x000fea00000000ff */
[----:B------:R-:W2:Y:S01]  /*97f0*/  MUFU.EX2 R155, R155 ;  /* 0x0000009b009b7308 */ /* 0x000ea20000000800 */
[----:B----4-:R-:W-:Y:S02]  /*9800*/  F2FP.F16.F32.PACK_AB R39, R164, R167 ;  /* 0x000000a7a427723e */ /* 0x010fe400000000ff */
[----:B------:R-:W-:Y:S02]  /*9810*/  LOP3.LUT R38, R36, R38, RZ, 0xc0, !PT ;  /* 0x0000002624267212 */ /* 0x000fe400078ec0ff */
[----:B------:R-:W-:Y:S02]  /*9820*/  LOP3.LUT R39, R37, R39, RZ, 0xc0, !PT ;  /* 0x0000002725277212 */ /* 0x000fe400078ec0ff */
[--C-:B------:R-:W-:Y:S03]  /*9830*/  HSET2.LE.AND R36, R110, R152.reuse, PT ;  /* 0x000000986e247233 */ /* 0x100fe60003803000 */
[----:B------:R-:W-:Y:S01]  /*9840*/  MUFU.EX2 R156, R156 ;  /* 0x0000009c009c7308 */ /* 0x000fe20000000800 */
[--C-:B------:R-:W-:Y:S02]  /*9850*/  HSET2.LE.AND R40, R109, R152.reuse, PT ;  /* 0x000000986d287233 */ /* 0x100fe40003803000 */
[----:B------:R-:W-:Y:S02]  /*9860*/  F2FP.F16.F32.PACK_AB R37, R162, R163 ;  /* 0x000000a3a225723e */ /* 0x000fe400000000ff */
[--C-:B------:R-:W-:Y:S02]  /*9870*/  HSET2.LE.AND R101, R108, R152.reuse, PT ;  /* 0x000000986c657233 */ /* 0x100fe40003803000 */
[--C-:B------:R-:W-:Y:S02]  /*9880*/  HSET2.LE.AND R103, R103, R152.reuse, PT ;  /* 0x0000009867677233 */ /* 0x100fe40003803000 */
[----:B---3--:R-:W-:Y:S02]  /*9890*/  F2FP.F16.F32.PACK_AB R41, R134, R135 ;  /* 0x000000878629723e */ /* 0x008fe400000000ff */
[----:B-1----:R-:W-:Y:S02]  /*98a0*/  F2FP.F16.F32.PACK_AB R102, R161, R133 ;  /* 0x00000085a166723e */ /* 0x002fe400000000ff */
[----:B------:R-:W-:Y:S02]  /*98b0*/  F2FP.F16.F32.PACK_AB R108, R160, R132 ;  /* 0x00000084a06c723e */ /* 0x000fe400000000ff */
[----:B------:R-:W-:Y:S02]  /*98c0*/  LOP3.LUT R36, R36, R37, RZ, 0xc0, !PT ;  /* 0x0000002524247212 */ /* 0x000fe400078ec0ff */
[----:B------:R-:W-:Y:S02]  /*98d0*/  LOP3.LUT R37, R40, R41, RZ, 0xc0, !PT ;  /* 0x0000002928257212 */ /* 0x000fe400078ec0ff */
[----:B------:R-:W-:Y:S02]  /*98e0*/  LOP3.LUT R40, R101, R102, RZ, 0xc0, !PT ;  /* 0x0000006665287212 */ /* 0x000fe400078ec0ff */
[----:B------:R-:W-:Y:S02]  /*98f0*/  LOP3.LUT R41, R103, R108, RZ, 0xc0, !PT ;  /* 0x0000006c67297212 */ /* 0x000fe400078ec0ff */
[--C-:B------:R-:W-:Y:S01]  /*9900*/  HSET2.LE.AND R101, R115, R152.reuse, PT ;  /* 0x0000009873657233 */ /* 0x100fe20003803000 */
[-C--:B-----5:R-:W-:Y:S05]  /*9910*/  HMMA.16816.F32 R4, R36, R44.reuse, R4 ;  /* 0x0000002c2404723c */ /* 0x0a0fea0000001804 */
[--C-:B------:R-:W-:Y:S02]  /*9920*/  HSET2.LE.AND R103, R113, R152.reuse, PT ;  /* 0x0000009871677233 */ /* 0x100fe40003803000 */
[----:B------:R-:W-:Y:S01]  /*9930*/  F2FP.F16.F32.PACK_AB R108, R150, R157 ;  /* 0x0000009d966c723e */ /* 0x000fe200000000ff */
[----:B------:R-:W-:Y:S03]  /*9940*/  LDSM.16.MT88.4 R112, [R185+0x7800] ;  /* 0x00780000b970783b */ /* 0x000fe60000004200 */
[----:B------:R-:W-:Y:S02]  /*9950*/  F2FP.F16.F32.PACK_AB R102, R158, R159 ;  /* 0x0000009f9e66723e */ /* 0x000fe400000000ff */
[----:B------:R-:W-:Y:S02]  /*9960*/  LOP3.LUT R43, R103, R108, RZ, 0xc0, !PT ;  /* 0x0000006c672b7212 */ /* 0x000fe400078ec0ff */
[----:B------:R-:W-:Y:S01]  /*9970*/  LOP3.LUT R42, R101, R102, RZ, 0xc0, !PT ;  /* 0x00000066652a7212 */ /* 0x000fe200078ec0ff */
[----:B------:R1:W3:Y:S01]  /*9980*/  MUFU.EX2 R103, R62 ;  /* 0x0000003e00677308 */ /* 0x0002e20000000800 */
[----:B------:R-:W-:Y:S02]  /*9990*/  LOP3.LUT R52, R121, UR6, R128, 0x96, !PT ;  /* 0x0000000679347c12 */ /* 0x000fe4000f8e9680 */
[----:B------:R-:W-:Y:S02]  /*99a0*/  F2FP.F16.F32.PACK_AB R136, R144, R143 ;  /* 0x0000008f9088723e */ /* 0x000fe400000000ff */
[----:B------:R-:W-:Y:S01]  /*99b0*/  F2FP.F16.F32.PACK_AB R137, R141, R142 ;  /* 0x0000008e8d89723e */ /* 0x000fe200000000ff */
[C---:B------:R-:W-:Y:S04]  /*99c0*/  HMMA.16816.F32 R8, R40.reuse, R44, R8 ;  /* 0x0000002c2808723c */ /* 0x040fe80000001808 */
[----:B--2---:R-:W-:Y:S02]  /*99d0*/  F2FP.F16.F32.PACK_AB R138, R155, R140 ;  /* 0x0000008c9b8a723e */ /* 0x004fe400000000ff */
        /* <DEDUP_REMOVED lines=12> */
[-C--:B------:R-:W-:Y:S05]  /*9aa0*/  HMMA.16816.F32 R76, R36, R104.reuse, R76 ;  /* 0x00000068244c723c */ /* 0x080fea000000184c */
        /* <DEDUP_REMOVED lines=18> */
[----:B------:R-:W2:Y:S01]  /*9bd0*/  LDSM.16.MT88.4 R44, [R187+0x7000] ;  /* 0x00700000bb2c783b */ /* 0x000ea20000004200 */
        /* <DEDUP_REMOVED lines=21> */
[-C--:B--2---:R-:W-:Y:S03]  /*9d30*/  HMMA.16816.F32 R24, R36, R44.reuse, R24 ;  /* 0x0000002c2418723c */ /* 0x084fe60000001818 */
        /* <DEDUP_REMOVED lines=17> */
[----:B------:R-:W2:Y:S01]  /*9e50*/  LDSM.16.MT88.4 R60, [R186+0x7800] ;  /* 0x00780000ba3c783b */ /* 0x000ea20000004200 */
[----:B---3--:R-:W-:Y:S02]  /*9e60*/  F2FP.F16.F32.PACK_AB R139, R156, R103 ;  /* 0x000000679c8b723e */ /* 0x008fe400000000ff */
[----:B------:R-:W-:Y:S01]  /*9e70*/  LOP3.LUT R136, R64, R136, RZ, 0xc0, !PT ;  /* 0x0000008840887212 */ /* 0x000fe200078ec0ff */
[-C--:B------:R-:W-:Y:S04]  /*9e80*/  HMMA.16816.F32 R108, R52, R112.reuse, R4 ;  /* 0x00000070346c723c */ /* 0x080fe80000001804 */
[----:B------:R-:W3:Y:S01]  /*9e90*/  LDSM.16.MT88.4 R4, [R187+0x7800] ;  /* 0x00780000bb04783b */ /* 0x000ee20000004200 */
        /* <DEDUP_REMOVED lines=47> */
[-C--:B---3--:R-:W-:Y:S03]  /*a190*/  HMMA.16816.F32 R132, R52, R4.reuse, R24 ;  /* 0x000000043484723c */ /* 0x088fe60000001818 */
        /* <DEDUP_REMOVED lines=28> */
[----:B------:R-:W-:Y:S02]  /*a360*/  IMAD.MOV.U32 R0, RZ, RZ, R100 ;  /* 0x000000ffff007224 */ /* 0x000fe400078e0064 */
[----:B------:R-:W-:Y:S01]  /*a370*/  FADD.FTZ R219, R155, R2 ;  /* 0x000000029bdb7221 */ /* 0x000fe20000010000 */
[----:B------:R-:W-:Y:S06]  /*a380*/  @P6 BRA `(.L_x_1304) ;  /* 0xffffffc400e46947 */ /* 0x000fec000383ffff */
.L_x_1303:
[----:B------:R-:W2:Y:S01]  /*a390*/  LDL R39, [R1+0x24] ;  /* 0x0000240001277983 */ /* 0x000ea20000100800 */
[----:B------:R-:W-:Y:S01]  /*a3a0*/  ULDC UR4, c[0x0][0x38c] ;  /* 0x0000e30000047ab9 */ /* 0x000fe20000000800 */
[----:B------:R-:W-:Y:S01]  /*a3b0*/  UMOV UR5, 0x400 ;  /* 0x0000040000057882 */ /* 0x000fe20000000000 */
[----:B------:R-:W-:Y:S01]  /*a3c0*/  MOV R32, 0x10 ;  /* 0x0000001000207802 */ /* 0x000fe20000000f00 */
[----:B------:R-:W1:Y:S01]  /*a3d0*/  SHFL.BFLY PT, R2, R217, 0x2, 0x1f ;  /* 0x0c401f00d9027f89 */ /* 0x000e6200000e0000 */
[----:B------:R-:W-:-:S03]  /*a3e0*/  MOV R34, 0x20 ;  /* 0x0000002000227802 */ /* 0x000fc60000000f00 */
[----:B------:R-:W3:Y:S04]  /*a3f0*/  SHFL.BFLY PT, R0, R218, 0x2, 0x1f ;  /* 0x0c401f00da007f89 */ /* 0x000ee800000e0000 */
[----:B------:R-:W4:Y:S04]  /*a400*/  SHFL.BFLY PT, R4, R219, 0x2, 0x1f ;  /* 0x0c401f00db047f89 */ /* 0x000f2800000e0000 */
[----:B------:R-:W5:Y:S01]  /*a410*/  SHFL.BFLY PT, R5, R220, 0x2, 0x1f ;  /* 0x0c401f00dc057f89 */ /* 0x000f6200000e0000 */
[----:B------:R-:W5:Y:S01]  /*a420*/  S2R R9, SR_TID.X ;  /* 0x0000000000097919 */ /* 0x000f620000002100 */
[----:B-1----:R-:W-:Y:S01]  /*a430*/  FADD.FTZ R2, R2, R217 ;  /* 0x000000d902027221 */ /* 0x002fe20000010000 */
[----:B---3--:R-:W-:-:S04]  /*a440*/  FADD.FTZ R0, R0, R218 ;  /* 0x000000da00007221 */ /* 0x008fc80000010000 */
[----:B------:R-:W1:Y:S01]  /*a450*/  SHFL.BFLY PT, R6, R2, 0x1, 0x1f ;  /* 0x0c201f0002067f89 */ /* 0x000e6200000e0000 */
[----:B----4-:R-:W-:-:S03]  /*a460*/  FADD.FTZ R4, R4, R219 ;  /* 0x000000db04047221 */ /* 0x010fc60000010000 */
[----:B------:R-:W3:Y:S01]  /*a470*/  SHFL.BFLY PT, R8, R0, 0x1, 0x1f ;  /* 0x0c201f0000087f89 */ /* 0x000ee200000e0000 */
[----:B-----5:R-:W-:-:S03]  /*a480*/  FADD.FTZ R5, R5, R220 ;  /* 0x000000dc05057221 */ /* 0x020fc60000010000 */
[----:B------:R-:W4:Y:S01]  /*a490*/  SHFL.BFLY PT, R7, R4, 0x1, 0x1f ;  /* 0x0c201f0004077f89 */ /* 0x000f2200000e0000 */
[----:B------:R-:W-:Y:S01]  /*a4a0*/  SHF.R.S32.HI R33, RZ, 0x1f, R9 ;  /* 0x0000001fff217819 */ /* 0x000fe20000011409 */
[----:B-1----:R-:W-:Y:S01]  /*a4b0*/  FADD.FTZ R35, R2, R6 ;  /* 0x0000000602237221 */ /* 0x002fe20000010000 */
[----:B------:R-:W-:Y:S01]  /*a4c0*/  MOV R2, 0x3f800000 ;  /* 0x3f80000000027802 */ /* 0x000fe20000000f00 */
[----:B------:R-:W1:Y:S01]  /*a4d0*/  SHFL.BFLY PT, R6, R5, 0x1, 0x1f ;  /* 0x0c201f0005067f89 */ /* 0x000e6200000e0000 */
[----:B---3--:R-:W-:Y:S02]  /*a4e0*/  FADD.FTZ R36, R0, R8 ;  /* 0x0000000800247221 */ /* 0x008fe40000010000 */
[----:B------:R-:W-:Y:S02]  /*a4f0*/  FSETP.NE.FTZ.AND P6, PT, R35, RZ, PT ;  /* 0x000000ff2300720b */ /* 0x000fe40003fd5000 */
[----:B------:R-:W-:Y:S01]  /*a500*/  MOV R0, 0x3f800000 ;  /* 0x3f80000000007802 */ /* 0x000fe20000000f00 */
[----:B----4-:R-:W-:Y:S01]  /*a510*/  FADD.FTZ R37, R4, R7 ;  /* 0x0000000704257221 */ /* 0x010fe20000010000 */
[----:B------:R-:W-:-:S02]  /*a520*/  FSETP.NE.FTZ.AND P5, PT, R36, RZ, PT ;  /* 0x000000ff2400720b */ /* 0x000fc40003fb5000 */
[-C--:B------:R-:W-:Y:S02]  /*a530*/  LEA.HI R4, R33, R9.reuse, RZ, 0x2 ;  /* 0x0000000921047211 */ /* 0x080fe400078f10ff */
[----:B------:R-:W-:Y:S02]  /*a540*/  FSETP.NE.FTZ.AND P4, PT, R37, RZ, PT ;  /* 0x000000ff2500720b */ /* 0x000fe40003f95000 */
[--C-:B------:R-:W-:Y:S02]  /*a550*/  SHF.R.S32.HI R21, RZ, 0x2, R4.reuse ;  /* 0x00000002ff157819 */ /* 0x100fe40000011404 */
[----:B------:R-:W-:Y:S01]  /*a560*/  SHF.R.S32.HI R7, RZ, 0x1f, R4 ;  /* 0x0000001fff077819 */ /* 0x000fe20000011404 */
[----:B------:R-:W3:Y:S01]  /*a570*/  @P6 MUFU.RCP R0, R35 ;  /* 0x0000002300006308 */ /* 0x000ee20000001000 */
        /* <DEDUP_REMOVED lines=10> */
[----:B---3--:R-:W-:-:S02]  /*a620*/  FMUL.FTZ R0, R0, UR4 ;  /* 0x0000000400007c20 */ /* 0x008fc40008410000 */
[----:B------:R-:W3:Y:S01]  /*a630*/  @P4 MUFU.RCP R5, R37 ;  /* 0x0000002500054308 */ /* 0x000ee20000001000 */
[----:B------:R-:W-:Y:S02]  /*a640*/  IADD3 R21, R21, -R7, RZ ;  /* 0x8000000715157210 */ /* 0x000fe40007ffe0ff */
[----:B------:R-:W-:Y:S01]  /*a650*/  IADD3 R6, -R6, R9, RZ ;  /* 0x0000000906067210 */ /* 0x000fe20007ffe1ff */
[C---:B------:R-:W-:Y:S01]  /*a660*/  FMUL.FTZ R108, R0.reuse, R108 ;  /* 0x0000006c006c7220 */ /* 0x040fe20000410000 */
[C---:B------:R-:W-:Y:S01]  /*a670*/  FMUL.FTZ R9, R0.reuse, R109 ;  /* 0x0000006d00097220 */ /* 0x040fe20000410000 */
[C---:B------:R-:W-:Y:S01]  /*a680*/  FMUL.FTZ R112, R0.reuse, R112 ;  /* 0x0000007000707220 */ /* 0x040fe20000410000 */
[----:B------:R-:W-:Y:S01]  /*a690*/  FMUL.FTZ R7, R0, R113 ;  /* 0x0000007100077220 */ /* 0x000fe20000410000 */
[----:B------:R-:W4:Y:S01]  /*a6a0*/  @P3 MUFU.RCP R4, R38 ;  /* 0x0000002600043308 */ /* 0x000f220000001000 */
        /* <DEDUP_REMOVED lines=8> */
[----:B---3--:R-:W-:Y:S01]  /*a730*/  FMUL.FTZ R5, R5, UR4 ;  /* 0x0000000405057c20 */ /* 0x008fe20008410000 */
[C---:B------:R-:W-:Y:S01]  /*a740*/  FMUL.FTZ R22, R0.reuse, R85 ;  /* 0x0000005500167220 */ /* 0x040fe20000410000 */
[C---:B------:R-:W-:Y:S01]  /*a750*/  FMUL.FTZ R132, R0.reuse, R132 ;  /* 0x0000008400847220 */ /* 0x040fe20000410000 */
[C---:B------:R-:W-:Y:S01]  /*a760*/  FMUL.FTZ R27, R0.reuse, R133 ;  /* 0x00000085001b7220 */ /* 0x040fe20000410000 */
[C---:B------:R-:W-:Y:S01]  /*a770*/  FMUL.FTZ R92, R0.reuse, R92 ;  /* 0x0000005c005c7220 */ /* 0x040fe20000410000 */
[----:B------:R-:W-:Y:S01]  /*a780*/  FMUL.FTZ R93, R0, R93 ;  /* 0x0000005d005d7220 */ /* 0x000fe20000410000 */
[C---:B------:R-:W-:Y:S01]  /*a790*/  FMUL.FTZ R110, R2.reuse, R110 ;  /* 0x0000006e026e7220 */ /* 0x040fe20000410000 */
[----:B------:R-:W-:Y:S01]  /*a7a0*/  FMUL.FTZ R8, R2, R111 ;  /* 0x0000006f02087220 */ /* 0x000fe20000410000 */
[----:B----4-:R-:W-:Y:S01]  /*a7b0*/  FMUL.FTZ R4, R4, UR4 ;  /* 0x0000000404047c20 */ /* 0x010fe20008410000 */
        /* <DEDUP_REMOVED lines=50> */
[C---:B------:R-:W-:Y:S01]  /*aae0*/  FMUL.FTZ R13, R5.reuse, R125 ;  /* 0x0000007d050d7220 */ /* 0x040fe20000410000 */
[C---:B------:R-:W-:Y:S01]  /*aaf0*/  FMUL.FTZ R126, R4.reuse, R126 ;  /* 0x0000007e047e7220 */ /* 0x040fe20000410000 */
[----:B------:R-:W-:Y:S01]  /*ab00*/  FMUL.FTZ R25, R4, R127 ;  /* 0x0000007f04197220 */ /* 0x000fe20000410000 */
[----:B------:R3:W-:Y:S01]  /*ab10*/  STS [R6], R7 ;  /* 0x0000000706007388 */ /* 0x0007e20000000800 */
        /* <DEDUP_REMOVED lines=19> */
[C---:B------:R-:W-:Y:S01]  /*ac50*/  FMUL.FTZ R29, R5.reuse, R129 ;  /* 0x00000081051d7220 */ /* 0x040fe20000410000 */
[----:B-1----:R-:W-:Y:S01]  /*ac60*/  IADD3 R0, R2, 0x40, RZ ;  /* 0x0000004002007810 */ /* 0x002fe20007ffe0ff */
[----:B------:R-:W-:Y:S01]  /*ac70*/  FMUL.FTZ R130, R4, R130 ;  /* 0x0000008204827220 */ /* 0x000fe20000410000 */
[----:B------:R-:W-:Y:S01]  /*ac80*/  @P2 IADD3 R0, R2, -0x40, RZ ;  /* 0xffffffc002002810 */ /* 0x000fe20007ffe0ff */
[----:B------:R-:W-:Y:S01]  /*ac90*/  FMUL.FTZ R28, R4, R131 ;  /* 0x00000083041c7220 */ /* 0x000fe20000410000 */
[----:B---3--:R-:W-:Y:S01]  /*aca0*/  IADD3 R7, R6, R34, RZ ;  /* 0x0000002206077210 */ /* 0x008fe20007ffe0ff */
[----:B------:R-:W-:Y:S01]  /*acb0*/  FMUL.FTZ R88, R5, R88 ;  /* 0x0000005805587220 */ /* 0x000fe20000410000 */
[----:B------:R-:W-:Y:S01]  /*acc0*/  F2FP.F16.F32.PACK_AB R24, R24, R76 ;  /* 0x0000004c1818723e */ /* 0x000fe200000000ff */
[C---:B------:R-:W-:Y:S01]  /*acd0*/  FMUL.FTZ R90, R4.reuse, R90 ;  /* 0x0000005a045a7220 */ /* 0x040fe20000410000 */
[----:B------:R-:W-:Y:S01]  /*ace0*/  F2FP.F16.F32.PACK_AB R23, R23, R78 ;  /* 0x0000004e1717723e */ /* 0x000fe200000000ff */
[----:B------:R-:W-:Y:S01]  /*acf0*/  FMUL.FTZ R91, R4, R91 ;  /* 0x0000005b045b7220 */ /* 0x000fe20000410000 */
[----:B------:R-:W-:Y:S01]  /*ad00*/  F2FP.F16.F32.PACK_AB R22, R22, R84 ;  /* 0x000000541616723e */ /* 0x000fe200000000ff */
[----:B------:R-:W-:Y:S01]  /*ad10*/  FMUL.FTZ R138, R4, R138 ;  /* 0x0000008a048a7220 */ /* 0x000fe20000410000 */
[----:B----4-:R-:W-:Y:S01]  /*ad20*/  IADD3 R2, R2, R34, RZ ;  /* 0x0000002202027210 */ /* 0x010fe20007ffe0ff */
[----:B------:R-:W-:Y:S01]  /*ad30*/  FMUL.FTZ R10, R5, R136 ;  /* 0x00000088050a7220 */ /* 0x000fe20000410000 */
[----:B------:R-:W-:Y:S01]  /*ad40*/  F2FP.F16.F32.PACK_AB R21, R87, R86 ;  /* 0x000000565715723e */ /* 0x000fe200000000ff */
[----:B------:R-:W-:Y:S01]  /*ad50*/  FMUL.FTZ R8, R4, R139 ;  /* 0x0000008b04087220 */ /* 0x000fe20000410000 */
[----:B------:R-:W-:Y:S01]  /*ad60*/  F2FP.F16.F32.PACK_AB R31, R31, R80 ;  /* 0x000000501f1f723e */ /* 0x000fe200000000ff */
[----:B------:R-:W-:Y:S01]  /*ad70*/  STS [R2], R19 ;  /* 0x0000001302007388 */ /* 0x000fe20000000800 */
[----:B------:R-:W-:-:S02]  /*ad80*/  F2FP.F16.F32.PACK_AB R30, R30, R82 ;  /* 0x000000521e1e723e */ /* 0x000fc400000000ff */
[----:B------:R-:W-:Y:S01]  /*ad90*/  F2FP.F16.F32.PACK_AB R29, R29, R128 ;  /* 0x000000801d1d723e */ /* 0x000fe200000000ff */
[----:B------:R-:W-:Y:S01]  /*ada0*/  STS [R2+0x400], R18 ;  /* 0x0004001202007388 */ /* 0x000fe20000000800 */
[----:B------:R-:W-:Y:S02]  /*adb0*/  F2FP.F16.F32.PACK_AB R28, R28, R130 ;  /* 0x000000821c1c723e */ /* 0x000fe400000000ff */
[----:B------:R-:W-:Y:S01]  /*adc0*/  F2FP.F16.F32.PACK_AB R27, R27, R132 ;  /* 0x000000841b1b723e */ /* 0x000fe200000000ff */
[----:B------:R-:W-:Y:S01]  /*add0*/  STS [R7], R15 ;  /* 0x0000000f07007388 */ /* 0x000fe20000000800 */
[----:B------:R-:W-:Y:S02]  /*ade0*/  F2FP.F16.F32.PACK_AB R26, R26, R134 ;  /* 0x000000861a1a723e */ /* 0x000fe400000000ff */
[----:B------:R-:W-:Y:S01]  /*adf0*/  IADD3 R9, R34, R0, RZ ;  /* 0x0000000022097210 */ /* 0x000fe20007ffe0ff */
[----:B------:R-:W-:Y:S01]  /*ae00*/  STS [R7+0x400], R14 ;  /* 0x0004000e07007388 */ /* 0x000fe20000000800 */
[----:B------:R-:W-:-:S02]  /*ae10*/  F2FP.F16.F32.PACK_AB R91, R91, R90 ;  /* 0x0000005a5b5b723e */ /* 0x000fc400000000ff */
[----:B-----5:R-:W-:Y:S01]  /*ae20*/  F2FP.F16.F32.PACK_AB R12, R93, R92 ;  /* 0x0000005c5d0c723e */ /* 0x020fe200000000ff */
[----:B------:R-:W-:Y:S01]  /*ae30*/  STS [R2+0x2000], R17 ;  /* 0x0020001102007388 */ /* 0x000fe20000000800 */
[----:B------:R-:W-:Y:S02]  /*ae40*/  F2FP.F16.F32.PACK_AB R11, R95, R94 ;  /* 0x0000005e5f0b723e */ /* 0x000fe400000000ff */
[----:B------:R-:W-:Y:S01]  /*ae50*/  F2FP.F16.F32.PACK_AB R8, R8, R138 ;  /* 0x0000008a0808723e */ /* 0x000fe200000000ff */
[----:B------:R1:W-:Y:S04]  /*ae60*/  STS [R2+0x2400], R16 ;  /* 0x0024001002007388 */ /* 0x0003e80000000800 */
[----:B------:R3:W-:Y:S04]  /*ae70*/  STS [R7+0x2000], R13 ;  /* 0x0020000d07007388 */ /* 0x0007e80000000800 */
[----:B------:R-:W-:Y:S04]  /*ae80*/  STS [R7+0x2400], R25 ;  /* 0x0024001907007388 */ /* 0x000fe80000000800 */
[----:B------:R-:W-:Y:S04]  /*ae90*/  STS [R0], R24 ;  /* 0x0000001800007388 */ /* 0x000fe80000000800 */
[----:B------:R-:W-:Y:S01]  /*aea0*/  STS [R0+0x400], R23 ;  /* 0x0004001700007388 */ /* 0x000fe20000000800 */
[----:B-1----:R-:W-:Y:S01]  /*aeb0*/  IADD3 R2, R32, R0, RZ ;  /* 0x0000000020027210 */ /* 0x002fe20007ffe0ff */
[----:B---3--:R-:W-:-:S04]  /*aec0*/  FMUL.FTZ R13, R5, R89 ;  /* 0x00000059050d7220 */ /* 0x008fc80000410000 */
[----:B------:R-:W-:Y:S01]  /*aed0*/  STS [R2], R22 ;  /* 0x0000001602007388 */ /* 0x000fe20000000800 */
[----:B------:R-:W-:-:S03]  /*aee0*/  FMUL.FTZ R5, R5, R137 ;  /* 0x0000008905057220 */ /* 0x000fc60000410000 */
[----:B------:R-:W-:Y:S01]  /*aef0*/  STS [R2+0x400], R21 ;  /* 0x0004001502007388 */ /* 0x000fe20000000800 */
[----:B------:R-:W-:Y:S02]  /*af00*/  F2FP.F16.F32.PACK_AB R13, R13, R88 ;  /* 0x000000580d0d723e */ /* 0x000fe400000000ff */
[----:B------:R-:W-:Y:S01]  /*af10*/  F2FP.F16.F32.PACK_AB R10, R5, R10 ;  /* 0x0000000a050a723e */ /* 0x000fe200000000ff */
[----:B------:R-:W-:Y:S04]  /*af20*/  STS [R0+0x2000], R31 ;  /* 0x0020001f00007388 */ /* 0x000fe80000000800 */
[----:B------:R1:W-:Y:S04]  /*af30*/  STS [R0+0x2400], R30 ;  /* 0x0024001e00007388 */ /* 0x0003e80000000800 */
[----:B------:R-:W-:Y:S04]  /*af40*/  STS [R2+0x2000], R29 ;  /* 0x0020001d02007388 */ /* 0x000fe80000000800 */
[----:B------:R3:W-:Y:S04]  /*af50*/  STS [R2+0x2400], R28 ;  /* 0x0024001c02007388 */ /* 0x0007e80000000800 */
[----:B------:R4:W-:Y:S04]  /*af60*/  STS [R9], R27 ;  /* 0x0000001b09007388 */ /* 0x0009e80000000800 */
[----:B------:R4:W-:Y:S01]  /*af70*/  STS [R9+0x400], R26 ;  /* 0x0004001a09007388 */ /* 0x0009e20000000800 */
[----:B-1----:R-:W-:-:S02]  /*af80*/  IADD3 R0, R34, 0x400, R0 ;  /* 0x0000040022007810 */ /* 0x002fc40007ffe000 */
[----:B--2---:R-:W-:Y:S02]  /*af90*/  ISETP.NE.AND P1, PT, R39, -0x1, PT ;  /* 0xffffffff2700780c */ /* 0x004fe40003f25270 */
[----:B------:R-:W-:Y:S02]  /*afa0*/  IADD3 R0, R32, R0, RZ ;  /* 0x0000000020007210 */ /* 0x000fe40007ffe0ff */
[----:B---3--:R-:W-:-:S09]  /*afb0*/  IADD3 R2, R34, R2, RZ ;  /* 0x0000000222027210 */ /* 0x008fd20007ffe0ff */
[----:B------:R-:W1:Y:S02]  /*afc0*/  @P1 LDC.64 R6, c[0x0][0x298] ;  /* 0x0000a600ff061b82 */ /* 0x000e640000000a00 */
[----:B-1----:R-:W-:-:S04]  /*afd0*/  @P1 IMAD.WIDE.U32 R4, R39, R6, RZ ;  /* 0x0000000627041225 */ /* 0x002fc800078e00ff */
[----:B------:R-:W-:Y:S01]  /*afe0*/  @P1 IMAD R25, R39, R7, R5 ;  /* 0x0000000727191224 */ /* 0x000fe200078e0205 */
[----:B------:R-:W-:Y:S01]  /*aff0*/  @P1 MOV R24, R4 ;  /* 0x0000000400181202 */ /* 0x000fe20000000f00 */
[----:B----4-:R-:W-:Y:S06]  /*b000*/  @P1 BRA `(.L_x_1307) ;  /* 0x0000000000201947 */ /* 0x010fec0003800000 */
        /* <DEDUP_REMOVED lines=8> */
.L_x_1307:
[----:B------:R1:W-:Y:S01]  /*b090*/  STS [R2], R12 ;  /* 0x0000000c02007388 */ /* 0x0003e20000000800 */
[----:B------:R-:W-:Y:S01]  /*b0a0*/  ULDC.U8 UR5, c[0x0][0x3d8] ;  /* 0x0000f60000057ab9 */ /* 0x000fe20000000000 */
[----:B------:R-:W-:Y:S01]  /*b0b0*/  ULDC.U8 UR4, c[0x0][0x3d9] ;  /* 0x0000f64000047ab9 */ /* 0x000fe20000000000 */
[----:B------:R-:W-:Y:S01]  /*b0c0*/  ISETP.NE.AND P0, PT, RZ, UR5, PT ;  /* 0x00000005ff007c0c */ /* 0x000fe2000bf05270 */
[----:B------:R2:W-:Y:S01]  /*b0d0*/  STS [R0], R11 ;  /* 0x0000000b00007388 */ /* 0x0005e20000000800 */
[----:B------:R-:W-:Y:S01]  /*b0e0*/  ISETP.NE.AND P2, PT, RZ, UR4, PT ;  /* 0x00000004ff007c0c */ /* 0x000fe2000bf45270 */
[----:B------:R3:W4:Y:S01]  /*b0f0*/  @P5 MUFU.LG2 R15, R36 ;  /* 0x00000024000f5308 */ /* 0x0007220000000c00 */
[----:B------:R-:W-:Y:S01]  /*b100*/  ISETP.EQ.AND P0, PT, RZ, UR4, P0 ;  /* 0x00000004ff007c0c */ /* 0x000fe20008702270 */
[----:B------:R-:W-:Y:S04]  /*b110*/  STS [R9+0x2000], R13 ;  /* 0x0020000d09007388 */ /* 0x000fe80000000800 */
[----:B------:R-:W-:Y:S04]  /*b120*/  STS [R9+0x2400], R91 ;  /* 0x0024005b09007388 */ /* 0x000fe80000000800 */
[----:B------:R5:W-:Y:S02]  /*b130*/  STS [R2+0x2000], R10 ;  /* 0x0020000a02007388 */ /* 0x000be40000000800 */
[----:B------:R-:W3:Y:S01]  /*b140*/  @P2 LDC.64 R6, c[0x0][0x2c0] ;  /* 0x0000b000ff062b82 */ /* 0x000ee20000000a00 */
[----:B------:R-:W3:Y:S01]  /*b150*/  S2R R26, SR_CTAID.Z ;  /* 0x00000000001a7919 */ /* 0x000ee20000002700 */
[----:B------:R-:W-:Y:S01]  /*b160*/  @!P0 CS2R R4, SRZ ;  /* 0x0000000000048805 */ /* 0x000fe2000001ff00 */
[----:B------:R-:W3:Y:S01]  /*b170*/  S2R R16, SR_CTAID.X ;  /* 0x0000000000107919 */ /* 0x000ee20000002500 */
[----:B-1----:R-:W1:Y:S01]  /*b180*/  S2R R12, SR_CTAID.Y ;  /* 0x00000000000c7919 */ /* 0x002e620000002600 */
[----:B--2---:R-:W-:-:S02]  /*b190*/  P2R R11, PR, RZ, 0x4 ;  /* 0x00000004ff0b7803 */ /* 0x004fc40000000000 */
[----:B------:R-:W-:Y:S01]  /*b1a0*/  @!P0 PLOP3.LUT P2, PT, PT, PT, PT, 0x8, 0x0 ;  /* 0x000000000000881c */ /* 0x000fe20003f4e170 */
[----:B------:R2:W-:Y:S01]  /*b1b0*/  STS [R0+0x2000], R8 ;  /* 0x0020000800007388 */ /* 0x0005e20000000800 */
[----:B-----5:R-:W1:Y:S01]  /*b1c0*/  @P6 LDC R10, c[0x0][0x2e8] ;  /* 0x0000ba00ff0a6b82 */ /* 0x020e620000000800 */
[----:B--2---:R2:W1:Y:S01]  /*b1d0*/  @P6 MUFU.LG2 R8, R35 ;  /* 0x0000002300086308 */ /* 0x0044620000000c00 */
[----:B----4-:R-:W-:Y:S09]  /*b1e0*/  @!P0 BRA `(.L_x_1308) ;  /* 0x0000000000188947 */ /* 0x010ff20003800000 */
[----:B------:R-:W4:Y:S01]  /*b1f0*/  S2R R4, SR_CTAID.Y ;  /* 0x0000000000047919 */ /* 0x000f220000002600 */
[----:B------:R-:W4:Y:S01]  /*b200*/  LDC R0, c[0x0][0x2c4] ;  /* 0x0000b100ff007b82 */ /* 0x000f220000000800 */
[----:B------:R-:W-:Y:S01]  /*b210*/  PLOP3.LUT P2, PT, PT, PT, PT, 0x80, 0x0 ;  /* 0x000000000000781c */ /* 0x000fe20003f4f070 */
[----:B----4-:R-:W-:-:S05]  /*b220*/  IMAD R4, R4, R0, RZ ;  /* 0x0000000004047224 */ /* 0x010fca00078e02ff */
[----:B------:R-:W-:-:S04]  /*b230*/  SEL R4, R4, R39, !P1 ;  /* 0x0000002704047207 */ /* 0x000fc80004800000 */
[----:B------:R-:W-:-:S07]  /*b240*/  SHF.R.S32.HI R5, RZ, 0x1f, R4 ;  /* 0x0000001fff057819 */ /* 0x000fce0000011404 */
.L_x_1308:
[----:B------:R-:W-:-:S13]  /*b250*/  ISETP.NE.AND P0, PT, R11, RZ, PT ;  /* 0x000000ff0b00720c */ /* 0x000fda0003f05270 */
[----:B---3--:R-:W-:Y:S01]  /*b260*/  @P0 IMAD R0, R7, R6, RZ ;  /* 0x0000000607000224 */ /* 0x008fe200078e02ff */
[----:B------:R-:W-:Y:S01]  /*b270*/  @P0 MOV R2, 0x1 ;  /* 0x0000000100020802 */ /* 0x000fe20000000f00 */
[----:B------:R-:W3:Y:S01]  /*b280*/  @P0 LDC R6, c[0x0][0x2c0] ;  /* 0x0000b000ff060b82 */ /* 0x000ee20000000800 */
[----:B------:R-:W-:Y:S05]  /*b290*/  @P0 BRA `(.L_x_1309) ;  /* 0x0000000000180947 */ /* 0x000fea0003800000 */
[----:B------:R-:W4:Y:S01]  /*b2a0*/  LDC R0, c[0x0][0x2c4] ;  /* 0x0000b100ff007b82 */ /* 0x000f220000000800 */
[----:B------:R-:W-:Y:S02]  /*b2b0*/  ISETP.NE.AND P0, PT, RZ, UR5, PT ;  /* 0x00000005ff007c0c */ /* 0x000fe4000bf05270 */
[----:B---3--:R-:W-:-:S05]  /*b2c0*/  MOV R6, 0x1 ;  /* 0x0000000100067802 */ /* 0x008fca0000000f00 */
[----:B------:R-:W3:Y:S08]  /*b2d0*/  LDC R2, c[0x0][0x270] ;  /* 0x00009c00ff027b82 */ /* 0x000ef00000000800 */
[----:B----4-:R-:W3:Y:S02]  /*b2e0*/  @P0 LDC R0, c[0x0][0x2e4] ;  /* 0x0000b900ff000b82 */ /* 0x010ee40000000800 */
[----:B---3--:R-:W-:-:S07]  /*b2f0*/  IMAD R2, R0, R2, RZ ;  /* 0x0000000200027224 */ /* 0x008fce00078e02ff */
.L_x_1309:
[----:B------:R-:W4:Y:S04]  /*b300*/  LDL R17, [R1+0x28] ;  /* 0x0000280001117983 */ /* 0x000f280000100800 */
[----:B------:R2:W5:Y:S01]  /*b310*/  LDL R27, [R1+0x20] ;  /* 0x00002000011b7983 */ /* 0x0005620000100800 */
[----:B-1----:R-:W-:Y:S01]  /*b320*/  IMAD R2, R12, R2, RZ ;  /* 0x000000020c027224 */ /* 0x002fe200078e02ff */
[----:B------:R-:W1:Y:S01]  /*b330*/  @P5 LDC R14, c[0x0][0x2e8] ;  /* 0x0000ba00ff0e5b82 */ /* 0x000e620000000800 */
[----:B------:R-:W2:Y:S07]  /*b340*/  @P3 MUFU.LG2 R9, R38 ;  /* 0x0000002600093308 */ /* 0x000eae0000000c00 */
[----:B------:R-:W-:Y:S01]  /*b350*/  BAR.SYNC.DEFER_BLOCKING 0x0 ;  /* 0x0000000000007b1d */ /* 0x000fe20000010000 */
[----:B------:R-:W-:Y:S01]  /*b360*/  @P6 FMUL.FTZ R7, R8, 0.69314718246459960938 ;  /* 0x3f31721808076820 */ /* 0x000fe20000410000 */
[----:B------:R-:W-:Y:S01]  /*b370*/  SEL R2, R2, RZ, !P2 ;  /* 0x000000ff02027207 */ /* 0x000fe20005000000 */
[----:B------:R-:W-:Y:S01]  /*b380*/  @P5 FMUL.FTZ R8, R15, 0.69314718246459960938 ;  /* 0x3f3172180f085820 */ /* 0x000fe20000410000 */
[----:B------:R-:W-:Y:S01]  /*b390*/  MOV R23, 0x7f800000 ;  /* 0x7f80000000177802 */ /* 0x000fe20000000f00 */
[----:B------:R-:W-:-:S03]  /*b3a0*/  @P6 FFMA.FTZ R23, R100, R10, R7 ;  /* 0x0000000a64176223 */ /* 0x000fc60000010007 */
[----:B------:R-:W1:Y:S01]  /*b3b0*/  @P4 LDC R13, c[0x0][0x2e8] ;  /* 0x0000ba00ff0d4b82 */ /* 0x000e620000000800 */
[----:B------:R-:W1:Y:S01]  /*b3c0*/  @P4 MUFU.LG2 R11, R37 ;  /* 0x00000025000b4308 */ /* 0x000e620000000c00 */
[----:B------:R-:W-:Y:S01]  /*b3d0*/  IMAD R0, R26, R0, R2 ;  /* 0x000000001a007224 */ /* 0x000fe200078e0202 */
[----:B------:R-:W-:Y:S01]  /*b3e0*/  BSSY B0, `(.L_x_1310) ;  /* 0x000003e000007945 */ /* 0x000fe20003800000 */
[----:B---3--:R-:W-:Y:S01]  /*b3f0*/  IMAD R2, R16, R6, RZ ;  /* 0x0000000610027224 */ /* 0x008fe200078e02ff */
[----:B------:R-:W-:Y:S02]  /*b400*/  MOV R22, 0x7f800000 ;  /* 0x7f80000000167802 */ /* 0x000fe40000000f00 */
[----:B------:R-:W-:Y:S01]  /*b410*/  MOV R20, 0x7f800000 ;  /* 0x7f80000000147802 */ /* 0x000fe20000000f00 */
[----:B------:R-:W3:Y:S01]  /*b420*/  @P3 LDC R12, c[0x0][0x2e8] ;  /* 0x0000ba00ff0c3b82 */ /* 0x000ee20000000800 */
[----:B------:R-:W-:Y:S01]  /*b430*/  SHF.L.U32 R10, R2, 0x7, RZ ;  /* 0x00000007020a7819 */ /* 0x000fe200000006ff */
[----:B--2---:R-:W-:Y:S01]  /*b440*/  @P3 FMUL.FTZ R2, R9, 0.69314718246459960938 ;  /* 0x3f31721809023820 */ /* 0x004fe20000410000 */
[----:B------:R-:W-:-:S02]  /*b450*/  MOV R21, 0x7f800000 ;  /* 0x7f80000000157802 */ /* 0x000fc40000000f00 */
[----:B------:R-:W-:Y:S02]  /*b460*/  SHF.R.S32.HI R9, RZ, 0x1f, R10 ;  /* 0x0000001fff097819 */ /* 0x000fe4000001140a */
[----:B------:R-:W-:Y:S01]  /*b470*/  IADD3 R10, P1, P0, R10, R4, R0 ;  /* 0x000000040a0a7210 */ /* 0x000fe2000783e000 */
[----:B-1----:R-:W-:Y:S01]  /*b480*/  @P5 FFMA.FTZ R22, R99, R14, R8 ;  /* 0x0000000e63165223 */ /* 0x002fe20000010008 */
[----:B------:R-:W-:Y:S01]  /*b490*/  SHF.R.S32.HI R0, RZ, 0x1f, R0 ;  /* 0x0000001fff007819 */ /* 0x000fe20000011400 */
[----:B------:R1:W2:Y:S01]  /*b4a0*/  LDS.128 R28, [R199+0x3800] ;  /* 0x00380000c71c7984 */ /* 0x0002a20000000c00 */
[----:B------:R-:W-:Y:S02]  /*b4b0*/  @P4 FMUL.FTZ R7, R11, 0.69314718246459960938 ;  /* 0x3f3172180b074820 */ /* 0x000fe40000410000 */
[----:B------:R-:W-:Y:S02]  /*b4c0*/  IADD3.X R9, R9, R5, R0, P1, P0 ;  /* 0x0000000509097210 */ /* 0x000fe40000fe0400 */
[----:B------:R-:W-:Y:S01]  /*b4d0*/  @P4 FFMA.FTZ R20, R97, R13, R7 ;  /* 0x0000000d61144223 */ /* 0x000fe20000010007 */
[----:B---3--:R-:W-:Y:S01]  /*b4e0*/  @P3 FFMA.FTZ R21, R3, R12, R2 ;  /* 0x0000000c03153223 */ /* 0x008fe20000010002 */
[----:B----4-:R-:W-:-:S13]  /*b4f0*/  LOP3.LUT P2, RZ, R17, 0x3, RZ, 0xc0, !PT ;  /* 0x0000000311ff7812 */ /* 0x010fda000784c0ff */
[----:B-12---:R-:W-:Y:S05]  /*b500*/  @P2 BRA `(.L_x_1311) ;  /* 0x0000000000ac2947 */ /* 0x006fea0003800000 */
        /* <DEDUP_REMOVED lines=9> */
[CC--:B-----5:R-:W-:Y:S01]  /*b5a0*/  ISETP.GE.AND P3, PT, R0.reuse, R27.reuse, PT ;  /* 0x0000001b0000720c */ /* 0x0e0fe20003f66270 */
[C---:B------:R-:W-:Y:S02]  /*b5b0*/  VIADD R3, R0.reuse, 0x40 ;  /* 0x0000004000037836 */ /* 0x040fe40000000000 */
[----:B------:R-:W-:Y:S01]  /*b5c0*/  VIADD R5, R0, 0x48 ;  /* 0x0000004800057836 */ /* 0x000fe20000000000 */
[-C--:B------:R-:W-:Y:S02]  /*b5d0*/  ISETP.GE.AND P2, PT, R2, R27.reuse, PT ;  /* 0x0000001b0200720c */ /* 0x080fe40003f46270 */
[-C--:B------:R-:W-:Y:S02]  /*b5e0*/  ISETP.GE.AND P1, PT, R3, R27.reuse, PT ;  /* 0x0000001b0300720c */ /* 0x080fe40003f26270 */
[----:B------:R-:W-:-:S05]  /*b5f0*/  ISETP.GE.AND P0, PT, R5, R27, PT ;  /* 0x0000001b0500720c */ /* 0x000fca0003f06270 */
        /* <DEDUP_REMOVED lines=28> */
.L_x_1311:
[----:B------:R-:W-:Y:S05]  /*b7c0*/  BSYNC B0 ;  /* 0x0000000000007941 */ /* 0x000fea0003800000 */
.L_x_1310:
[----:B------:R-:W2:Y:S01]  /*b7d0*/  LDL.LU.64 R12, [R1] ;  /* 0x00000000010c7983 */ /* 0x000ea20000300a00 */
[----:B------:R-:W-:-:S03]  /*b7e0*/  ULDC UR4, c[0x0][0x2d0] ;  /* 0x0000b40000047ab9 */ /* 0x000fc60000000800 */
[----:B------:R-:W3:Y:S04]  /*b7f0*/  LDL.LU.64 R10, [R1+0x8] ;  /* 0x00000800010a7983 */ /* 0x000ee80000300a00 */
[----:B-1----:R-:W4:Y:S04]  /*b800*/  LDL.LU R9, [R1+0x34] ;  /* 0x0000340001097983 */ /* 0x002f280000300800 */
[----:B------:R-:W4:Y:S04]  /*b810*/  LDL.LU R8, [R1+0x30] ;  /* 0x0000300001087983 */ /* 0x000f280000300800 */
[----:B------:R-:W4:Y:S04]  /*b820*/  LDL.LU R7, [R1+0x2c] ;  /* 0x00002c0001077983 */ /* 0x000f280000300800 */
[----:B------:R-:W4:Y:S04]  /*b830*/  LDL.LU R5, [R1+0x40] ;  /* 0x0000400001057983 */ /* 0x000f280000300800 */
[----:B------:R-:W4:Y:S01]  /*b840*/  LDL.LU R4, [R1+0x3c] ;  /* 0x00003c0001047983 */ /* 0x000f220000300800 */
[----:B------:R-:W-:Y:S01]  /*b850*/  SHF.R.S32.HI R0, RZ, 0x1f, R26 ;  /* 0x0000001fff007819 */ /* 0x000fe2000001141a */
[----:B------:R-:W-:Y:S01]  /*b860*/  BSSY B0, `(.L_x_1312) ;  /* 0x000001b000007945 */ /* 0x000fe20003800000 */
[----:B--2---:R-:W-:-:S02]  /*b870*/  IADD3 R2, P1, R12, R24, RZ ;  /* 0x000000180c027210 */ /* 0x004fc40007f3e0ff */
[----:B------:R-:W-:Y:S01]  /*b880*/  ISETP.GE.AND P0, PT, R12, UR4, PT ;  /* 0x000000040c007c0c */ /* 0x000fe2000bf06270 */
[----:B------:R-:W-:Y:S02]  /*b890*/  ULDC.64 UR4, c[0x0][0x2a0] ;  /* 0x0000a80000047ab9 */ /* 0x000fe40000000a00 */
[----:B------:R-:W-:Y:S01]  /*b8a0*/  IMAD.X R3, R13, 0x1, R25, P1 ;  /* 0x000000010d037824 */ /* 0x000fe200008e0619 */
[-C--:B---3-5:R-:W-:Y:S01]  /*b8b0*/  ISETP.GE.OR P1, PT, R10, R27.reuse, P0 ;  /* 0x0000001b0a00720c */ /* 0x0a8fe20000726670 */
[----:B------:R-:W-:Y:S01]  /*b8c0*/  IMAD R0, R0, UR4, RZ ;  /* 0x0000000400007c24 */ /* 0x000fe2000f8e02ff */
[-C--:B----4-:R-:W-:Y:S01]  /*b8d0*/  ISETP.GE.OR P2, PT, R9, R27.reuse, P0 ;  /* 0x0000001b0900720c */ /* 0x090fe20000746670 */
[----:B------:R-:W-:Y:S01]  /*b8e0*/  IMAD.WIDE.U32 R12, R26, UR4, R2 ;  /* 0x000000041a0c7c25 */ /* 0x000fe2000f8e0002 */
[----:B------:R-:W-:-:S03]  /*b8f0*/  ISETP.GE.OR P3, PT, R8, R27, P0 ;  /* 0x0000001b0800720c */ /* 0x000fc60000766670 */
[----:B------:R-:W-:Y:S01]  /*b900*/  IMAD R0, R26, UR5, R0 ;  /* 0x000000051a007c24 */ /* 0x000fe2000f8e0200 */
[----:B------:R1:W2:Y:S01]  /*b910*/  LDS.128 R8, [R199] ;  /* 0x00000000c7087984 */ /* 0x0002a20000000c00 */
[-C--:B------:R-:W-:Y:S02]  /*b920*/  ISETP.GE.OR P4, PT, R7, R27.reuse, P0 ;  /* 0x0000001b0700720c */ /* 0x080fe40000786670 */
[----:B------:R-:W-:Y:S01]  /*b930*/  IMAD.IADD R7, R13, 0x1, R0 ;  /* 0x000000010d077824 */ /* 0x000fe200078e0200 */
[-C--:B------:R-:W-:Y:S02]  /*b940*/  ISETP.GE.OR P5, PT, R5, R27.reuse, P0 ;  /* 0x0000001b0500720c */ /* 0x080fe400007a6670 */
[----:B------:R-:W-:Y:S01]  /*b950*/  ISETP.GE.OR P6, PT, R4, R27, P0 ;  /* 0x0000001b0400720c */ /* 0x000fe200007c6670 */
[----:B------:R-:W-:-:S12]  /*b960*/  @P1 BRA `(.L_x_1313) ;  /* 0x0000000000281947 */ /* 0x000fd80003800000 */
        /* <DEDUP_REMOVED lines=10> */
.L_x_1313:
[----:B------:R-:W-:Y:S05]  /*ba10*/  BSYNC B0 ;  /* 0x0000000000007941 */ /* 0x000fea0003800000 */
.L_x_1312:
[----:B------:R-:W4:Y:S04]  /*ba20*/  LDL.LU R2, [R1+0x44] ;  /* 0x0000440001027983 */ /* 0x000f280000300800 */
[----:B------:R-:W5:Y:S01]  /*ba30*/  LDL.LU R0, [R1+0x38] ;  /* 0x0000380001007983 */ /* 0x000f620000300800 */
[----:B------:R-:W-:Y:S03]  /*ba40*/  BSSY B0, `(.L_x_1314) ;  /* 0x0000013000007945 */ /* 0x000fe60003800000 */
[----:B--23--:R2:W3:Y:S01]  /*ba50*/  LDS.128 R8, [R199+0x800] ;  /* 0x00080000c7087984 */ /* 0x00c4e20000000c00 */
[-C--:B----4-:R-:W-:Y:S02]  /*ba60*/  ISETP.GE.OR P1, PT, R2, R27.reuse, P0 ;  /* 0x0000001b0200720c */ /* 0x090fe40000726670 */
[----:B-----5:R-:W-:-:S04]  /*ba70*/  ISETP.GE.OR P0, PT, R0, R27, P0 ;  /* 0x0000001b0000720c */ /* 0x020fc80000706670 */
[----:B------:R-:W-:Y:S01]  /*ba80*/  P2R R14, PR, RZ, 0x1 ;  /* 0x00000001ff0e7803 */ /* 0x000fe20000000000 */
[----:B--23--:R-:W-:Y:S08]  /*ba90*/  @P2 BRA `(.L_x_1315) ;  /* 0x0000000000342947 */ /* 0x00cff00003800000 */
        /* <DEDUP_REMOVED lines=13> */
.L_x_1315:
[----:B------:R-:W-:Y:S05]  /*bb70*/  BSYNC B0 ;  /* 0x0000000000007941 */ /* 0x000fea0003800000 */
.L_x_1314:
        /* <DEDUP_REMOVED lines=16> */
.L_x_1317:
[----:B------:R-:W-:Y:S05]  /*bc80*/  BSYNC B0 ;  /* 0x0000000000007941 */ /* 0x000fea0003800000 */
.L_x_1316:
        /* <DEDUP_REMOVED lines=16> */
.L_x_1319:
[----:B------:R-:W-:Y:S05]  /*bd90*/  BSYNC B0 ;  /* 0x0000000000007941 */ /* 0x000fea0003800000 */
.L_x_1318:
        /* <DEDUP_REMOVED lines=16> */
.L_x_1321:
[----:B------:R-:W-:Y:S05]  /*bea0*/  BSYNC B0 ;  /* 0x0000000000007941 */ /* 0x000fea0003800000 */
.L_x_1320:
        /* <DEDUP_REMOVED lines=16> */
.L_x_1323:
[----:B------:R-:W-:Y:S05]  /*bfb0*/  BSYNC B0 ;  /* 0x0000000000007941 */ /* 0x000fea0003800000 */
.L_x_1322:
        /* <DEDUP_REMOVED lines=16> */
.L_x_1325:
[----:B------:R-:W-:Y:S05]  /*c0c0*/  BSYNC B0 ;  /* 0x0000000000007941 */ /* 0x000fea0003800000 */
.L_x_1324:
[----:B------:R-:W-:-:S13]  /*c0d0*/  ISETP.NE.AND P0, PT, R14, RZ, PT ;  /* 0x000000ff0e00720c */ /* 0x000fda0003f05270 */
        /* <DEDUP_REMOVED lines=15> */
.L_x_1265:
[----:B------:R-:W2:Y:S01]  /*c1d0*/  LDL.LU R19, [R1+0x24] ;  /* 0x0000240001137983 */ /* 0x000ea20000300800 */
[----:B------:R-:W1:Y:S01]  /*c1e0*/  LDC.U8 R0, c[0x0][0x3d9] ;  /* 0x0000f640ff007b82 */ /* 0x000e620000000000 */
[----:B------:R-:W-:Y:S01]  /*c1f0*/  LEA.HI R17, R24, R153, RZ, 0x3 ;  /* 0x0000009918117211 */ /* 0x000fe200078f18ff */
[----:B------:R-:W-:Y:S01]  /*c200*/  IMAD.IADD R14, R14, 0x1, -R20 ;  /* 0x000000010e0e7824 */ /* 0x000fe200078e0a14 */
[----:B------:R-:W-:Y:S01]  /*c210*/  ULDC UR6, c[0x0][0x2d0] ;  /* 0x0000b40000067ab9 */ /* 0x000fe20000000800 */
[----:B------:R-:W-:Y:S01]  /*c220*/  ULDC.64 UR4, c[0x0][0x2a0] ;  /* 0x0000a80000047ab9 */ /* 0x000fe20000000a00 */
[----:B------:R-:W-:Y:S01]  /*c230*/  LOP3.LUT R15, R17, 0xfffffff8, RZ, 0xc0, !PT ;  /* 0xfffffff8110f7812 */ /* 0x000fe200078ec0ff */
[----:B------:R-:W-:Y:S02]  /*c240*/  BSSY B0, `(.L_x_1326) ;  /* 0x000004c000007945 */ /* 0x000fe40003800000 */
[----:B------:R-:W3:Y:S02]  /*c250*/  LDC.U8 R2, c[0x0][0x3d8] ;  /* 0x0000f600ff027b82 */ /* 0x000ee40000000000 */
[----:B------:R-:W-:Y:S01]  /*c260*/  IMAD.IADD R15, R153, 0x1, -R15 ;  /* 0x00000001990f7824 */ /* 0x000fe200078e0a0f */
[----:B-1----:R-:W-:-:S04]  /*c270*/  ISETP.NE.AND P2, PT, R0, RZ, PT ;  /* 0x000000ff0000720c */ /* 0x002fc80003f45270 */
[C---:B---3--:R-:W-:Y:S02]  /*c280*/  ISETP.NE.AND P3, PT, R2.reuse, RZ, !P2 ;  /* 0x000000ff0200720c */ /* 0x048fe40005765270 */
[----:B------:R-:W-:-:S07]  /*c290*/  ISETP.NE.AND P1, PT, R2, RZ, PT ;  /* 0x000000ff0200720c */ /* 0x000fce0003f25270 */
[----:B------:R-:W1:Y:S01]  /*c2a0*/  @!P2 LDC R7, c[0x0][0x2c4] ;  /* 0x0000b100ff07ab82 */ /* 0x000e620000000800 */
[----:B------:R-:W-:-:S07]  /*c2b0*/  ISETP.EQ.AND P1, PT, R0, RZ, P1 ;  /* 0x000000ff0000720c */ /* 0x000fce0000f22270 */
[----:B------:R-:W3:Y:S08]  /*c2c0*/  @P2 LDC.64 R10, c[0x0][0x2c0] ;  /* 0x0000b000ff0a2b82 */ /* 0x000ef00000000a00 */
[----:B------:R-:W4:Y:S08]  /*c2d0*/  @P1 LDC R13, c[0x0][0x2c4] ;  /* 0x0000b100ff0d1b82 */ /* 0x000f300000000800 */
[----:B-1----:R-:W1:Y:S08]  /*c2e0*/  @P3 LDC R7, c[0x0][0x2e4] ;  /* 0x0000b900ff073b82 */ /* 0x002e700000000800 */
[----:B------:R-:W5:Y:S01]  /*c2f0*/  @P2 LDC R16, c[0x0][0x2c0] ;  /* 0x0000b000ff102b82 */ /* 0x000f620000000800 */
[----:B------:R-:W-:Y:S01]  /*c300*/  @!P2 IMAD.MOV.U32 R16, RZ, RZ, 0x1 ;  /* 0x00000001ff10a424 */ /* 0x000fe200078e00ff */
[----:B--2---:R-:W-:-:S02]  /*c310*/  ISETP.NE.AND P0, PT, R19, -0x1, PT ;  /* 0xffffffff1300780c */ /* 0x004fc40003f05270 */
[----:B------:R-:W-:-:S11]  /*c320*/  ISETP.NE.OR P3, PT, R19, -0x1, !P1 ;  /* 0xffffffff1300780c */ /* 0x000fd60004f65670 */
[----:B------:R-:W2:Y:S01]  /*c330*/  @!P0 LDC.64 R4, c[0x0][0x290] ;  /* 0x0000a400ff048b82 */ /* 0x000ea20000000a00 */
[----:B------:R-:W-:-:S07]  /*c340*/  @!P0 SHF.R.S32.HI R0, RZ, 0x1f, R22 ;  /* 0x0000001fff008819 */ /* 0x000fce0000011416 */
[----:B------:R-:W4:Y:S01]  /*c350*/  @P0 LDC.64 R8, c[0x0][0x298] ;  /* 0x0000a600ff080b82 */ /* 0x000f220000000a00 */
[----:B--2---:R-:W-:Y:S02]  /*c360*/  @!P0 IMAD R6, R0, R4, RZ ;  /* 0x0000000400068224 */ /* 0x004fe400078e02ff */
[----:B------:R-:W-:Y:S02]  /*c370*/  @P2 IMAD.MOV.U32 R0, RZ, RZ, 0x1 ;  /* 0x00000001ff002424 */ /* 0x000fe400078e00ff */
[----:B-1----:R-:W-:Y:S02]  /*c380*/  @!P2 IMAD R0, R7, R18, RZ ;  /* 0x000000120700a224 */ /* 0x002fe400078e02ff */
[C---:B------:R-:W-:Y:S02]  /*c390*/  @!P0 IMAD R12, R22.reuse, R5, R6 ;  /* 0x00000005160c8224 */ /* 0x040fe400078e0206 */
[----:B------:R-:W-:Y:S02]  /*c3a0*/  IMAD R0, R22, R0, RZ ;  /* 0x0000000016007224 */ /* 0x000fe400078e02ff */
[----:B---3--:R-:W-:Y:S01]  /*c3b0*/  @P2 IMAD R6, R11, R10, RZ ;  /* 0x0000000a0b062224 */ /* 0x008fe200078e02ff */
[----:B------:R-:W-:Y:S01]  /*c3c0*/  SHF.R.S32.HI R10, RZ, 0x1f, R27 ;  /* 0x0000001fff0a7819 */ /* 0x000fe2000001141b */
[----:B----4-:R-:W-:Y:S01]  /*c3d0*/  @P0 IMAD.WIDE.U32 R2, R19, R8, RZ ;  /* 0x0000000813020225 */ /* 0x010fe200078e00ff */
[----:B------:R-:W-:-:S03]  /*c3e0*/  SEL R0, R0, RZ, !P1 ;  /* 0x000000ff00007207 */ /* 0x000fc60004800000 */
[----:B------:R-:W-:Y:S02]  /*c3f0*/  @!P2 IMAD.MOV.U32 R6, RZ, RZ, R7 ;  /* 0x000000ffff06a224 */ /* 0x000fe400078e0007 */
[----:B------:R-:W-:-:S04]  /*c400*/  @!P0 IMAD.WIDE.U32 R4, R22, R4, RZ ;  /* 0x0000000416048225 */ /* 0x000fc800078e00ff */
[----:B------:R-:W-:Y:S02]  /*c410*/  @P0 IMAD.MOV.U32 R8, RZ, RZ, R2 ;  /* 0x000000ffff080224 */ /* 0x000fe400078e0002 */
[----:B------:R-:W-:Y:S02]  /*c420*/  IMAD R6, R27, R6, R0 ;  /* 0x000000061b067224 */ /* 0x000fe400078e0200 */
[----:B------:R-:W-:Y:S01]  /*c430*/  @!P0 IMAD.MOV.U32 R8, RZ, RZ, R4 ;  /* 0x000000ffff088224 */ /* 0x000fe200078e0004 */
[----:B------:R-:W-:Y:S01]  /*c440*/  SHF.R.S32.HI R4, RZ, 0x3, R17 ;  /* 0x00000003ff047819 */ /* 0x000fe20000011411 */
[----:B------:R-:W-:Y:S02]  /*c450*/  IMAD.SHL.U32 R0, R15, 0x8, RZ ;  /* 0x000000080f007824 */ /* 0x000fe400078e00ff */
[----:B------:R-:W-:Y:S01]  /*c460*/  @P0 IMAD R9, R19, R9, R3 ;  /* 0x0000000913090224 */ /* 0x000fe200078e0203 */
[----:B------:R-:W-:Y:S01]  /*c470*/  @!P1 CS2R R2, SRZ ;  /* 0x0000000000029805 */ /* 0x000fe2000001ff00 */
[----:B------:R-:W-:Y:S01]  /*c480*/  @!P0 IMAD.IADD R9, R5, 0x1, R12 ;  /* 0x0000000105098824 */ /* 0x000fe200078e020c */
[----:B------:R-:W-:Y:S01]  /*c490*/  IADD3 R8, P0, R0, R8, RZ ;  /* 0x0000000800087210 */ /* 0x000fe20007f1e0ff */
[----:B------:R-:W-:-:S02]  /*c4a0*/  @!P3 IMAD R19, R22, R13, RZ ;  /* 0x0000000d1613b224 */ /* 0x000fc400078e02ff */
[----:B-----5:R-:W-:Y:S01]  /*c4b0*/  IMAD R5, R20, R16, RZ ;  /* 0x0000001014057224 */ /* 0x020fe200078e02ff */
[----:B------:R-:W-:Y:S01]  /*c4c0*/  LEA.HI.X.SX32 R9, R0, R9, 0x1, P0 ;  /* 0x0000000900097211 */ /* 0x000fe200000f0eff */
[----:B------:R-:W-:Y:S01]  /*c4d0*/  @P1 IMAD.MOV.U32 R2, RZ, RZ, R19 ;  /* 0x000000ffff021224 */ /* 0x000fe200078e0013 */
[----:B------:R1:W-:Y:S01]  /*c4e0*/  @!P3 STL [R1+0x24], R19 ;  /* 0x000024130100b387 */ /* 0x0003e20000100800 */
[CC--:B------:R-:W-:Y:S01]  /*c4f0*/  ISETP.GE.AND P0, PT, R4.reuse, R14.reuse, PT ;  /* 0x0000000e0400720c */ /* 0x0c0fe20003f06270 */
[----:B------:R-:W-:Y:S01]  /*c500*/  VIADD R24, R4, 0x10 ;  /* 0x0000001004187836 */ /* 0x000fe20000000000 */
[----:B------:R-:W-:Y:S01]  /*c510*/  ISETP.GE.AND P3, PT, R0, UR6, PT ;  /* 0x0000000600007c0c */ /* 0x000fe2000bf66270 */
[C---:B------:R-:W-:Y:S01]  /*c520*/  VIADD R25, R4.reuse, 0x20 ;  /* 0x0000002004197836 */ /* 0x040fe20000000000 */
[----:B------:R-:W-:Y:S01]  /*c530*/  P2R R22, PR, RZ, 0x1 ;  /* 0x00000001ff167803 */ /* 0x000fe20000000000 */
[C---:B------:R-:W-:Y:S01]  /*c540*/  VIADD R26, R4.reuse, 0x30 ;  /* 0x00000030041a7836 */ /* 0x040fe20000000000 */
[----:B------:R-:W-:Y:S01]  /*c550*/  ISETP.GE.OR P0, PT, R4, R14, P3 ;  /* 0x0000000e0400720c */ /* 0x000fe20001f06670 */
[----:B------:R-:W-:Y:S01]  /*c560*/  IMAD.WIDE.U32 R8, R27, UR4, R8 ;  /* 0x000000041b087c25 */ /* 0x000fe2000f8e0008 */
[----:B------:R-:W-:-:S02]  /*c570*/  @P1 SHF.R.S32.HI R3, RZ, 0x1f, R19 ;  /* 0x0000001fff031819 */ /* 0x000fc40000011413 */
[--C-:B------:R-:W-:Y:S01]  /*c580*/  IADD3 R18, P2, P1, R5, R2, R6.reuse ;  /* 0x0000000205127210 */ /* 0x100fe2000795e006 */
[----:B------:R-:W-:Y:S01]  /*c590*/  IMAD R2, R10, UR4, RZ ;  /* 0x000000040a027c24 */ /* 0x000fe2000f8e02ff */
[----:B------:R-:W-:Y:S02]  /*c5a0*/  SHF.R.S32.HI R7, RZ, 0x1f, R5 ;  /* 0x0000001fff077819 */ /* 0x000fe40000011405 */
[----:B------:R-:W-:Y:S02]  /*c5b0*/  SHF.R.S32.HI R6, RZ, 0x1f, R6 ;  /* 0x0000001fff067819 */ /* 0x000fe40000011406 */
[----:B------:R-:W-:Y:S02]  /*c5c0*/  SHF.R.S32.HI R5, RZ, 0x1f, R4 ;  /* 0x0000001fff057819 */ /* 0x000fe40000011404 */
[----:B------:R-:W-:Y:S01]  /*c5d0*/  IADD3.X R17, R7, R3, R6, P2, P1 ;  /* 0x0000000307117210 */ /* 0x000fe200017e2406 */
[----:B------:R-:W-:Y:S01]  /*c5e0*/  IMAD R6, R27, UR5, R2 ;  /* 0x000000051b067c24 */ /* 0x000fe2000f8e0202 */
[-C--:B------:R-:W-:Y:S01]  /*c5f0*/  ISETP.GE.AND P6, PT, R24, R14.reuse, PT ;  /* 0x0000000e1800720c */ /* 0x080fe20003fc6270 */
[----:B------:R-:W-:Y:S01]  /*c600*/  IMAD.WIDE R2, R170, 0x80, R4 ;  /* 0x00000080aa027825 */ /* 0x000fe200078e0204 */
[----:B------:R-:W-:-:S02]  /*c610*/  ISETP.GE.AND P5, PT, R25, R14, PT ;  /* 0x0000000e1900720c */ /* 0x000fc40003fa6270 */
[-C--:B------:R-:W-:Y:S01]  /*c620*/  ISETP.GE.AND P4, PT, R26, R14.reuse, PT ;  /* 0x0000000e1a00720c */ /* 0x080fe20003f86270 */
[----:B------:R-:W-:Y:S01]  /*c630*/  IMAD.IADD R7, R6, 0x1, R9 ;  /* 0x0000000106077824 */ /* 0x000fe200078e0209 */
[----:B------:R-:W-:Y:S01]  /*c640*/  ISETP.GE.OR P1, PT, R24, R14, P3 ;  /* 0x0000000e1800720c */ /* 0x000fe20001f26670 */
[----:B-1----:R-:W-:-:S12]  /*c650*/  @P0 BRA `(.L_x_1327) ;  /* 0x0000000000280947 */ /* 0x002fd80003800000 */
        /* <DEDUP_REMOVED lines=10> */
.L_x_1327:
[----:B------:R-:W-:Y:S05]  /*c700*/  BSYNC B0 ;  /* 0x0000000000007941 */ /* 0x000fea0003800000 */
.L_x_1326:
[----:B------:R-:W-:Y:S01]  /*c710*/  BSSY B0, `(.L_x_1328) ;  /* 0x0000010000007945 */ /* 0x000fe20003800000 */
[----:B------:R-:W-:-:S03]  /*c720*/  ISETP.GE.OR P2, PT, R25, R14, P3 ;  /* 0x0000000e1900720c */ /* 0x000fc60001f46670 */
        /* <DEDUP_REMOVED lines=14> */
.L_x_1329:
[----:B------:R-:W-:Y:S05]  /*c810*/  BSYNC B0 ;  /* 0x0000000000007941 */ /* 0x000fea0003800000 */
.L_x_1328:
[----:B------:R-:W-:Y:S01]  /*c820*/  BSSY B0, `(.L_x_1330) ;  /* 0x0000011000007945 */ /* 0x000fe20003800000 */
[----:B------:R-:W-:Y:S02]  /*c830*/  ISETP.GE.OR P1, PT, R26, R14, P3 ;  /* 0x0000000e1a00720c */ /* 0x000fe40001f26670 */
        /* <DEDUP_REMOVED lines=15> */
.L_x_1331:
[----:B------:R-:W-:Y:S05]  /*c930*/  BSYNC B0 ;  /* 0x0000000000007941 */ /* 0x000fea0003800000 */
.L_x_1330:
[----:B------:R-:W-:Y:S01]  /*c940*/  BSSY B0, `(.L_x_1332) ;  /* 0x0000010000007945 */ /* 0x000fe20003800000 */
[----:B------:R-:W-:-:S03]  /*c950*/  ISETP.GE.OR P2, PT, R23, R14, P3 ;  /* 0x0000000e1700720c */ /* 0x000fc60001f46670 */
        /* <DEDUP_REMOVED lines=14> */
.L_x_1333:
[----:B------:R-:W-:Y:S05]  /*ca40*/  BSYNC B0 ;  /* 0x0000000000007941 */ /* 0x000fea0003800000 */
.L_x_1332:
[----:B------:R-:W-:Y:S01]  /*ca50*/  BSSY B0, `(.L_x_1334) ;  /* 0x0000013000007945 */ /* 0x000fe20003800000 */
[----:B------:R-:W-:Y:S01]  /*ca60*/  ISETP.GE.AND P1, PT, R23, R14, PT ;  /* 0x0000000e1700720c */ /* 0x000fe20003f26270 */
[C---:B------:R-:W-:Y:S01]  /*ca70*/  VIADD R19, R4.reuse, 0x50 ;  /* 0x0000005004137836 */ /* 0x040fe20000000000 */
[C---:B------:R-:W-:Y:S01]  /*ca80*/  IADD3 R20, R4.reuse, 0x60, RZ ;  /* 0x0000006004147810 */ /* 0x040fe20007ffe0ff */
[----:B------:R-:W-:Y:S01]  /*ca90*/  VIADD R21, R4, 0x70 ;  /* 0x0000007004157836 */ /* 0x000fe20000000000 */
        /* <DEDUP_REMOVED lines=14> */
.L_x_1335:
[----:B------:R-:W-:Y:S05]  /*cb80*/  BSYNC B0 ;  /* 0x0000000000007941 */ /* 0x000fea0003800000 */
.L_x_1334:
[----:B------:R-:W-:Y:S01]  /*cb90*/  ISETP.NE.AND P2, PT, R22, RZ, PT ;  /* 0x000000ff1600720c */ /* 0x000fe20003f45270 */
[----:B------:R-:W-:Y:S01]  /*cba0*/  BSSY B0, `(.L_x_1336) ;  /* 0x000001b000007945 */ /* 0x000fe20003800000 */
[----:B------:R-:W-:Y:S02]  /*cbb0*/  ISETP.GE.AND P0, PT, R19, R14, PT ;  /* 0x0000000e1300720c */ /* 0x000fe40003f06270 */
[C---:B------:R-:W-:Y:S02]  /*cbc0*/  ISETP.NE.OR P2, PT, R15.reuse, RZ, P2 ;  /* 0x000000ff0f00720c */ /* 0x040fe40001745670 */
[C---:B------:R-:W-:Y:S02]  /*cbd0*/  ISETP.NE.OR P4, PT, R15.reuse, RZ, P4 ;  /* 0x000000ff0f00720c */ /* 0x040fe40002785670 */
[----:B------:R-:W-:Y:S02]  /*cbe0*/  P2R R22, PR, RZ, 0x4 ;  /* 0x00000004ff167803 */ /* 0x000fe40000000000 */
[----:B------:R-:W-:-:S02]  /*cbf0*/  ISETP.NE.OR P2, PT, R15, RZ, P1 ;  /* 0x000000ff0f00720c */ /* 0x000fc40000f45670 */
[----:B------:R-:W-:Y:S02]  /*cc00*/  ISETP.NE.OR P1, PT, R15, RZ, P0 ;  /* 0x000000ff0f00720c */ /* 0x000fe40000725670 */
[----:B------:R-:W-:Y:S02]  /*cc10*/  ISETP.GE.OR P0, PT, R19, R14, P3 ;  /* 0x0000000e1300720c */ /* 0x000fe40001f06670 */
[C---:B------:R-:W-:Y:S02]  /*cc20*/  ISETP.NE.OR P6, PT, R15.reuse, RZ, P6 ;  /* 0x000000ff0f00720c */ /* 0x040fe400037c5670 */
[----:B------:R-:W-:Y:S02]  /*cc30*/  ISETP.NE.OR P5, PT, R15, RZ, P5 ;  /* 0x000000ff0f00720c */ /* 0x000fe40002fa5670 */
[----:B------:R-:W-:Y:S02]  /*cc40*/  P2R R27, PR, RZ, 0x10 ;  /* 0x00000010ff1b7803 */ /* 0x000fe40000000000 */
[----:B------:R-:W-:-:S02]  /*cc50*/  P2R R28, PR, RZ, 0x4 ;  /* 0x00000004ff1c7803 */ /* 0x000fc40000000000 */
[----:B------:R-:W-:-:S03]  /*cc60*/  P2R R29, PR, RZ, 0x2 ;  /* 0x00000002ff1d7803 */ /* 0x000fc60000000000 */
        /* <DEDUP_REMOVED lines=14> */
.L_x_1337:
[----:B------:R-:W-:Y:S05]  /*cd50*/  BSYNC B0 ;  /* 0x0000000000007941 */ /* 0x000fea0003800000 */
.L_x_1336:
[CC--:B------:R-:W-:Y:S01]  /*cd60*/  ISETP.GE.AND P0, PT, R20.reuse, R14.reuse, PT ;  /* 0x0000000e1400720c */ /* 0x0c0fe20003f06270 */
[----:B------:R-:W-:Y:S01]  /*cd70*/  BSSY B0, `(.L_x_1338) ;  /* 0x0000012000007945 */ /* 0x000fe20003800000 */
[-C--:B------:R-:W-:Y:S02]  /*cd80*/  ISETP.GE.OR P1, PT, R21, R14.reuse, P3 ;  /* 0x0000000e1500720c */ /* 0x080fe40001f26670 */
[----:B------:R-:W-:Y:S02]  /*cd90*/  ISETP.NE.OR P4, PT, R15, RZ, P0 ;  /* 0x000000ff0f00720c */ /* 0x000fe40000785670 */
[----:B------:R-:W-:-:S13]  /*cda0*/  ISETP.GE.OR P0, PT, R20, R14, P3 ;  /* 0x0000000e1400720c */ /* 0x000fda0001f06670 */
        /* <DEDUP_REMOVED lines=14> */
.L_x_1339:
[----:B------:R-:W-:Y:S05]  /*ce90*/  BSYNC B0 ;  /* 0x0000000000007941 */ /* 0x000fea0003800000 */
.L_x_1338:
[----:B------:R-:W-:Y:S01]  /*cea0*/  ISETP.GE.AND P0, PT, R21, R14, PT ;  /* 0x0000000e1500720c */ /* 0x000fe20003f06270 */
        /* <DEDUP_REMOVED lines=15> */
.L_x_1341:
[----:B------:R-:W-:Y:S05]  /*cfa0*/  BSYNC B0 ;  /* 0x0000000000007941 */ /* 0x000fea0003800000 */
.L_x_1340:
[----:B------:R-:W-:Y:S01]  /*cfb0*/  ISETP.NE.AND P0, PT, R22, RZ, PT ;  /* 0x000000ff1600720c */ /* 0x000fe20003f05270 */
[----:B------:R-:W-:-:S12]  /*cfc0*/  BSSY B0, `(.L_x_1342) ;  /* 0x000000a000007945 */ /* 0x000fd80003800000 */
        /* <DEDUP_REMOVED lines=9> */
.L_x_1343:
[----:B------:R-:W-:Y:S05]  /*d060*/  BSYNC B0 ;  /* 0x0000000000007941 */ /* 0x000fea0003800000 */
.L_x_1342:
        /* <DEDUP_REMOVED lines=10> */
.L_x_1345:
[----:B------:R-:W-:Y:S05]  /*d110*/  BSYNC B0 ;  /* 0x0000000000007941 */ /* 0x000fea0003800000 */
.L_x_1344:
        /* <DEDUP_REMOVED lines=10> */
.L_x_1347:
[----:B------:R-:W-:Y:S05]  /*d1c0*/  BSYNC B0 ;  /* 0x0000000000007941 */ /* 0x000fea0003800000 */
.L_x_1346:
[----:B------:R-:W-:Y:S01]  /*d1d0*/  ISETP.NE.AND P0, PT, R27, RZ, PT ;  /* 0x000000ff1b00720c */ /* 0x000fe20003f05270 */
[----:B------:R-:W-:-:S12]  /*d1e0*/  BSSY B0, `(.L_x_1348) ;  /* 0x000000a000007945 */ /* 0x000fd80003800000 */
        /* <DEDUP_REMOVED lines=9> */
.L_x_1349:
[----:B------:R-:W-:Y:S05]  /*d280*/  BSYNC B0 ;  /* 0x0000000000007941 */ /* 0x000fea0003800000 */
.L_x_1348:
        /* <DEDUP_REMOVED lines=11> */
.L_x_1351:
[----:B------:R-:W-:Y:S05]  /*d340*/  BSYNC B0 ;  /* 0x0000000000007941 */ /* 0x000fea0003800000 */
.L_x_1350:
        /* <DEDUP_REMOVED lines=11> */
.L_x_1353:
[----:B------:R-:W-:Y:S05]  /*d400*/  BSYNC B0 ;  /* 0x0000000000007941 */ /* 0x000fea0003800000 */
.L_x_1352:
        /* <DEDUP_REMOVED lines=10> */
.L_x_1355:
[----:B------:R-:W-:Y:S05]  /*d4b0*/  BSYNC B0 ;  /* 0x0000000000007941 */ /* 0x000fea0003800000 */
.L_x_1354:
        /* <DEDUP_REMOVED lines=10> */
.L_x_1356:
        /* <DEDUP_REMOVED lines=10> */
.L_x_2586:


//--------------------- .text._ZN5flash16flash_fwd_kernelI23Flash_fwd_kernel_traitsILi64ELi128ELi64ELi4ELb0ELb0EN7cutlass6half_tE19Flash_kernel_traitsILi64ELi128ELi64ELi4ES3_EELb1ELb0ELb1ELb0ELb0ELb0ELb0ELb0EEEvNS_16Flash_fwd_paramsE --------------------------
	.section	.text._ZN5flash16flash_fwd_kernelI23Flash_fwd_kernel_traitsILi64ELi128ELi64ELi4ELb0ELb0EN7cutlass6half_tE19Flash_kernel_traitsILi64ELi128ELi64ELi4ES3_EELb1ELb0ELb1ELb0ELb0ELb0ELb0ELb0EEEvNS_16Flash_fwd_paramsE,"ax",@progbits
	.align	128
        .global         _ZN5flash16flash_fwd_kernelI23Flash_fwd_kernel_traitsILi64ELi128ELi64ELi4ELb0ELb0EN7cutlass6half_tE19Flash_kernel_traitsILi64ELi128ELi64ELi4ES3_EELb1ELb0ELb1ELb0ELb0ELb0ELb0ELb0EEEvNS_16Flash_fwd_paramsE
        .type           _ZN5flash16flash_fwd_kernelI23Flash_fwd_kernel_traitsILi64ELi128ELi64ELi4ELb0ELb0EN7cutlass6half_tE19Flash_kernel_traitsILi64ELi128ELi64ELi4ES3_EELb1ELb0ELb1ELb0ELb0ELb0ELb0ELb0EEEvNS_16Flash_fwd_paramsE,@function
        .size           _ZN5flash16flash_fwd_kernelI23Flash_fwd_kernel_traitsILi64ELi128ELi64ELi4ELb0ELb0EN7cutlass6half_tE19Flash_kernel_traitsILi64ELi128ELi64ELi4ES3_EELb1ELb0ELb1ELb0ELb0ELb0ELb0ELb0EEEvNS_16Flash_fwd_paramsE,(.L_x_2587 - _ZN5flash16flash_fwd_kernelI23Flash_fwd_kernel_traitsILi64ELi128ELi64ELi4ELb0ELb0EN7cutlass6half_tE19Flash_kernel_traitsILi64ELi128ELi64ELi4ES3_EELb1ELb0ELb1ELb0ELb0ELb0ELb0ELb0EEEvNS_16Flash_fwd_paramsE)
        .other          _ZN5flash16flash_fwd_kernelI23Flash_fwd_kernel_traitsILi64ELi128ELi64ELi4ELb0ELb0EN7cutlass6half_tE19Flash_kernel_traitsILi64ELi128ELi64ELi4ES3_EELb1ELb0ELb1ELb0ELb0ELb0ELb0ELb0EEEvNS_16Flash_fwd_paramsE,@"STO_CUDA_ENTRY STV_DEFAULT"
_ZN5flash16flash_fwd_kernelI23Flash_fwd_kernel_traitsILi64ELi128ELi64ELi4ELb0ELb0EN7cutlass6half_tE19Flash_kernel_traitsILi64ELi128ELi64ELi4ES3_EELb1ELb0ELb1ELb0ELb0ELb0ELb0ELb0EEEvNS_16Flash_fwd_paramsE:
.text._ZN5flash16flash_fwd_kernelI23Flash_fwd_kernel_traitsILi64ELi128ELi64ELi4ELb0ELb0EN7cutlass6half_tE19Flash_kernel_traitsILi64ELi128ELi64ELi4ES3_EELb1ELb0ELb1ELb0ELb0ELb0ELb0ELb0EEEvNS_16Flash_fwd_paramsE:
        /* <DEDUP_REMOVED lines=9> */
[----:B------:R-:W4:Y:S01]  /*0090*/  S2R R137, SR_TID.X ;  /* 0x0000000000897919 */ /* 0x000f220000002100 */
[----:B------:R-:W-:Y:S01]  /*00a0*/  ULDC.64 UR6, c[0x0][0x2f0] ;  /* 0x0000bc0000067ab9 */ /* 0x000fe20000000a00 */
[----:B------:R-:W-:Y:S01]  /*00b0*/  ULDC.64 UR8, c[0x0][0x2f0] ;  /* 0x0000bc0000087ab9 */ /* 0x000fe20000000a00 */
[----:B-1----:R-:W-:-:S04]  /*00c0*/  VIADD R1, R1, 0xffffff88 ;  /* 0xffffff8801017836 */ /* 0x002fc80000000000 */
[----:B------:R2:W5:Y:S01]  /*00d0*/  @P2 LDG.E.64 R4, desc[UR26][R2.64] ;  /* 0x0000001a02042981 */ /* 0x000562000c1e1b00 */
[----:B------:R-:W-:Y:S08]  /*00e0*/  S2UR UR14, SR_CTAID.X ;  /* 0x00000000000e79c3 */ /* 0x000ff00000002500 */
[----:B------:R-:W1:Y:S08]  /*00f0*/  S2UR UR15, SR_CTAID.Y ;  /* 0x00000000000f79c3 */ /* 0x000e700000002600 */
[----:B------:R-:W4:Y:S01]  /*0100*/  S2UR UR29, SR_CTAID.Z ;  /* 0x00000000001d79c3 */ /* 0x000f220000002700 */
[----:B--2---:R-:W-:-:S07]  /*0110*/  @P2 IMAD.MOV.U32 R2, RZ, RZ, R6 ;  /* 0x000000ffff022224 */ /* 0x004fce00078e0006 */
[----:B------:R-:W2:Y:S01]  /*0120*/  @P2 LDC R0, c[0x0][0x3b0] ;  /* 0x0000ec00ff002b82 */ /* 0x000ea20000000800 */
[----:B---3--:R-:W-:-:S06]  /*0130*/  @P2 IMAD.MOV.U32 R3, RZ, RZ, R7 ;  /* 0x000000ffff032224 */ /* 0x008fcc00078e0007 */
[----:B------:R-:W2:Y:S01]  /*0140*/  @P2 LDG.E.64 R2, desc[UR26][R2.64] ;  /* 0x0000001a02022981 */ /* 0x000ea2000c1e1b00 */
[----:B------:R-:W-:Y:S02]  /*0150*/  UISETP.NE.U32.AND UP2, UPT, UR6, URZ, UPT ;  /* 0x0000003f0600728c */ /* 0x000fe4000bf45070 */
[----:B-1----:R-:W-:Y:S02]  /*0160*/  UIMAD.WIDE UR8, UR15, 0x4, UR8 ;  /* 0x000000040f0878a5 */ /* 0x002fe4000f8e0208 */
[----:B------:R-:W-:Y:S01]  /*0170*/  UISETP.NE.AND.EX UP2, UPT, UR7, URZ, UPT, UP2 ;  /* 0x0000003f0700728c */ /* 0x000fe2000bf45320 */
[----:B------:R-:W-:Y:S01]  /*0180*/  ULDC.U8 UR6, c[0x0][0x3c2] ;  /* 0x0000f08000067ab9 */ /* 0x000fe20000000000 */
[----:B----4-:R-:W-:Y:S02]  /*0190*/  ULOP3.LUT UR4, UR29, UR14, UR15, 0xfe, !UPT ;  /* 0x0000000e1d047292 */ /* 0x010fe4000f8efe0f */
[----:B------:R-:W-:Y:S02]  /*01a0*/  UISETP.NE.AND UP3, UPT, UR6, URZ, UPT ;  /* 0x0000003f0600728c */ /* 0x000fe4000bf65270 */
[----:B------:R-:W-:Y:S01]  /*01b0*/  PLOP3.LUT P0, PT, PT, PT, UP2, 0x80, 0x0 ;  /* 0x000000000000781c */ /* 0x000fe20003f0f028 */
[----:B------:R-:W-:Y:S01]  /*01c0*/  ULDC.64 UR6, c[0x0][0x2f8] ;  /* 0x0000be0000067ab9 */ /* 0x000fe20000000a00 */
[----:B------:R-:W-:Y:S01]  /*01d0*/  LOP3.LUT P1, RZ, R137, UR4, RZ, 0xfc, !PT ;  /* 0x0000000489ff7c12 */ /* 0x000fe2000f82fcff */
[----:B------:R-:W-:-:S02]  /*01e0*/  ULDC.64 UR4, c[0x0][0x300] ;  /* 0x0000c00000047ab9 */ /* 0x000fc40000000a00 */
[----:B------:R-:W-:-:S04]  /*01f0*/  UISETP.NE.U32.AND UP1, UPT, UR4, URZ, UPT ;  /* 0x0000003f0400728c */ /* 0x000fc8000bf25070 */
[----:B------:R-:W-:-:S03]  /*0200*/  UISETP.NE.AND.EX UP1, UPT, UR5, URZ, UPT, UP1 ;  /* 0x0000003f0500728c */ /* 0x000fc6000bf25310 */
[----:B------:R-:W-:Y:S02]  /*0210*/  ULDC.64 UR4, c[0x0][0x2f8] ;  /* 0x0000be0000047ab9 */ /* 0x000fe40000000a00 */
[----:B------:R-:W-:Y:S01]  /*0220*/  UISETP.EQ.U32.AND UP0, UPT, UR4, URZ, UPT ;  /* 0x0000003f0400728c */ /* 0x000fe2000bf02070 */
[----:B------:R-:W1:Y:S03]  /*0230*/  @!P1 LDC.64 R8, c[0x0][0x3b8] ;  /* 0x0000ee00ff089b82 */ /* 0x000e660000000a00 */
[----:B------:R-:W-:Y:S02]  /*0240*/  UISETP.EQ.OR.EX UP0, UPT, UR5, URZ, !UP3, UP0 ;  /* 0x0000003f0500728c */ /* 0x000fe4000df02700 */
[----:B------:R-:W-:Y:S01]  /*0250*/  UIMAD.WIDE UR6, UR15, 0x4, UR6 ;  /* 0x000000040f0678a5 */ /* 0x000fe2000f8e0206 */
[----:B-----5:R-:W-:Y:S02]  /*0260*/  @P2 R2UR UR30, R4 ;  /* 0x00000000041e22ca */ /* 0x020fe400000e0000 */
[----:B------:R-:W-:-:S11]  /*0270*/  @P2 R2UR UR31, R5 ;  /* 0x00000000051f22ca */ /* 0x000fd600000e0000 */
[----:B------:R-:W-:Y:S02]  /*0280*/  IMAD.U32 R4, RZ, RZ, UR30 ;  /* 0x0000001eff047e24 */ /* 0x000fe4000f8e00ff */
[----:B------:R-:W-:-:S05]  /*0290*/  IMAD.U32 R5, RZ, RZ, UR31 ;  /* 0x0000001fff057e24 */ /* 0x000fca000f8e00ff */
[----:B-1----:R1:W-:Y:S01]  /*02a0*/  @!P1 STG.E.64 desc[UR26][R8.64], R4 ;  /* 0x0000000408009986 */ /* 0x0023e2000c101b1a */
[----:B--2---:R-:W-:Y:S01]  /*02b0*/  @P2 IADD3 R6, P3, R2, R0, RZ ;  /* 0x0000000002062210 */ /* 0x004fe20007f7e0ff */
[----:B------:R-:W-:-:S04]  /*02c0*/  IMAD.U32 R2, RZ, RZ, UR8 ;  /* 0x00000008ff027e24 */ /* 0x000fc8000f8e00ff */
[----:B------:R-:W-:Y:S01]  /*02d0*/  @P2 IMAD.X R7, RZ, RZ, R3, P3 ;  /* 0x000000ffff072224 */ /* 0x000fe200018e0603 */
[----:B------:R-:W-:Y:S01]  /*02e0*/  PLOP3.LUT P2, PT, PT, PT, UP1, 0x80, 0x0 ;  /* 0x000000000000781c */ /* 0x000fe20003f4f018 */
[----:B------:R-:W-:Y:S01]  /*02f0*/  IMAD.U32 R3, RZ, RZ, UR9 ;  /* 0x00000009ff037e24 */ /* 0x000fe2000f8e00ff */
[----:B------:R-:W-:Y:S02]  /*0300*/  @UP1 ULDC.64 UR8, c[0x0][0x300] ;  /* 0x0000c00000081ab9 */ /* 0x000fe40000000a00 */
[----:B------:R-:W-:Y:S01]  /*0310*/  @UP1 UIMAD.WIDE UR8, UR15, 0x4, UR8 ;  /* 0x000000040f0818a5 */ /* 0x000fe2000f8e0208 */
[----:B-1----:R-:W-:Y:S02]  /*0320*/  @!P1 IMAD.MOV.U32 R4, RZ, RZ, R6 ;  /* 0x000000ffff049224 */ /* 0x002fe400078e0006 */
[----:B------:R-:W-:-:S05]  /*0330*/  @!P1 IMAD.MOV.U32 R5, RZ, RZ, R7 ;  /* 0x000000ffff059224 */ /* 0x000fca00078e0007 */
[----:B------:R1:W-:Y:S01]  /*0340*/  @!P1 STG.E.64 desc[UR26][R8.64+0x8], R4 ;  /* 0x0000080408009986 */ /* 0x0003e2000c101b1a */
[----:B------:R-:W-:-:S03]  /*0350*/  PLOP3.LUT P1, PT, PT, PT, UP0, 0x80, 0x0 ;  /* 0x000000000000781c */ /* 0x000fc60003f2f008 */
[----:B-1----:R-:W2:Y:S04]  /*0360*/  @P0 LDG.E R8, desc[UR26][R2.64] ;  /* 0x0000001a02080981 */ /* 0x002ea8000c1e1900 */
[----:B------:R1:W3:Y:S02]  /*0370*/  @P0 LDG.E R5, desc[UR26][R2.64+0x4] ;  /* 0x0000041a02050981 */ /* 0x0002e4000c1e1900 */
[----:B-1----:R-:W-:Y:S02]  /*0380*/  IMAD.U32 R2, RZ, RZ, UR8 ;  /* 0x00000008ff027e24 */ /* 0x002fe4000f8e00ff */
[----:B------:R-:W-:-:S05]  /*0390*/  IMAD.U32 R3, RZ, RZ, UR9 ;  /* 0x00000009ff037e24 */ /* 0x000fca000f8e00ff */
[----:B------:R1:W4:Y:S02]  /*03a0*/  @P2 LDG.E R0, desc[UR26][R2.64] ;  /* 0x0000001a02002981 */ /* 0x000324000c1e1900 */
[----:B-1----:R-:W-:Y:S01]  /*03b0*/  IMAD.U32 R2, RZ, RZ, UR6 ;  /* 0x00000006ff027e24 */ /* 0x002fe2000f8e00ff */
[----:B------:R-:W-:Y:S01]  /*03c0*/  SHF.R.S32.HI R16, RZ, 0x1f, R137 ;  /* 0x0000001fff107819 */ /* 0x000fe20000011489 */
[----:B------:R-:W-:Y:S01]  /*03d0*/  IMAD.U32 R3, RZ, RZ, UR7 ;  /* 0x00000007ff037e24 */ /* 0x000fe2000f8e00ff */
[----:B------:R-:W-:-:S04]  /*03e0*/  ULDC UR6, c[0x0][0x270] ;  /* 0x00009c0000067ab9 */ /* 0x000fc80000000800 */
[----:B------:R-:W5:Y:S01]  /*03f0*/  @!P1 LDG.E R4, desc[UR26][R2.64] ;  /* 0x0000001a02049981 */ /* 0x000f62000c1e1900 */
[----:B------:R-:W-:Y:S01]  /*0400*/  LEA.HI R56, R16, R137, RZ, 0x5 ;  /* 0x0000008910387211 */ /* 0x000fe200078f28ff */
[----:B------:R-:W-:Y:S01]  /*0410*/  UMOV UR16, URZ ;  /* 0x0000003f00107c82 */ /* 0x000fe20008000000 */
[----:B------:R-:W-:Y:S01]  /*0420*/  UIMAD UR7, UR15, UR6, UR29 ;  /* 0x000000060f0772a4 */ /* 0x000fe2000f8e021d */
[----:B------:R-:W-:Y:S01]  /*0430*/  UMOV UR13, 0xffffffff ;  /* 0xffffffff000d7882 */ /* 0x000fe20000000000 */
[----:B------:R-:W-:Y:S01]  /*0440*/  UMOV UR8, 0xffffffff ;  /* 0xffffffff00087882 */ /* 0x000fe20000000000 */
[----:B--2---:R-:W-:Y:S02]  /*0450*/  @P0 R2UR UR13, R8 ;  /* 0x00000000080d02ca */ /* 0x004fe400000e0000 */
[----:B---3--:R-:W-:Y:S02]  /*0460*/  @P0 R2UR UR28, R5 ;  /* 0x00000000051c02ca */ /* 0x008fe400000e0000 */
[----:B------:R-:W-:Y:S01]  /*0470*/  ISETP.NE.U32.AND P0, PT, RZ, UR4, PT ;  /* 0x00000004ff007c0c */ /* 0x000fe2000bf05070 */
[----:B------:R-:W-:-:S10]  /*0480*/  USHF.L.U32 UR4, UR7, 0x5, URZ ;  /* 0x0000000507047899 */ /* 0x000fd4000800063f */
[----:B------:R-:W-:-:S07]  /*0490*/  @UP2 UIADD3 UR28, UR28, -UR13, URZ ;  /* 0x8000000d1c1c2290 */ /* 0x000fce000fffe03f */
[----:B------:R-:W-:Y:S01]  /*04a0*/  @!UP2 ULDC UR28, c[0x0][0x2c4] ;  /* 0x0000b100001caab9 */ /* 0x000fe20000000800 */
[----:B----4-:R-:W-:Y:S02]  /*04b0*/  @P2 R2UR UR16, R0 ;  /* 0x00000000001022ca */ /* 0x010fe400000e0000 */
[----:B------:R-:W-:Y:S02]  /*04c0*/  LOP3.LUT R0, R56, 0xffffffe0, RZ, 0xc0, !PT ;  /* 0xffffffe038007812 */ /* 0x000fe400078ec0ff */
[----:B------:R-:W-:Y:S01]  /*04d0*/  ISETP.NE.AND.EX P2, PT, RZ, UR5, PT, P0 ;  /* 0x00000005ff007c0c */ /* 0x000fe2000bf45300 */
[----:B------:R-:W-:Y:S02]  /*04e0*/  USHF.R.S32.HI UR5, URZ, 0x1f, UR4 ;  /* 0x0000001f3f057899 */ /* 0x000fe40008011404 */
[----:B------:R-:W-:-:S05]  /*04f0*/  IMAD.IADD R58, R137, 0x1, -R0 ;  /* 0x00000001893a7824 */ /* 0x000fca00078e0a00 */
[--C-:B------:R-:W-:Y:S02]  /*0500*/  SHF.R.S32.HI R0, RZ, 0x1f, R58.reuse ;  /* 0x0000001fff007819 */ /* 0x100fe4000001143a */
[----:B-----5:R-:W-:Y:S02]  /*0510*/  @!P1 R2UR UR8, R4 ;  /* 0x00000000040892ca */ /* 0x020fe400000e0000 */
[----:B------:R-:W-:-:S04]  /*0520*/  IADD3 R239, P1, P0, R6, UR4, R58 ;  /* 0x0000000406ef7c10 */ /* 0x000fc8000f83e03a */
[----:B------:R-:W-:Y:S01]  /*0530*/  IADD3.X R138, R7, UR5, R0, P1, P0 ;  /* 0x00000005078a7c10 */ /* 0x000fe20008fe0400 */
[----:B------:R1:W-:Y:S01]  /*0540*/  STL [R1+0x18], R239 ;  /* 0x000018ef01007387 */ /* 0x0003e20000100800 */
[----:B------:R-:W-:Y:S07]  /*0550*/  @!P2 BRA `(.L_x_1357) ;  /* 0x00000000001ca947 */ /* 0x000fee0003800000 */
[----:B------:R-:W-:-:S13]  /*0560*/  PLOP3.LUT P0, PT, PT, PT, UP3, 0x80, 0x0 ;  /* 0x000000000000781c */ /* 0x000fda0003f0f038 */
[----:B------:R-:W2:Y:S04]  /*0570*/  @P0 LDG.E R0, desc[UR26][R2.64+0x4] ;  /* 0x0000041a02000981 */ /* 0x000ea8000c1e1900 */
[----:B------:R-:W3:Y:S01]  /*0580*/  @!P0 LDG.E R2, desc[UR26][R2.64] ;  /* 0x0000001a02028981 */ /* 0x000ee2000c1e1900 */
[----:B--2---:R-:W-:-:S13]  /*0590*/  @P0 R2UR UR7, R0 ;  /* 0x00000000000702ca */ /* 0x004fda00000e0000 */
[----:B------:R-:W-:-:S07]  /*05a0*/  @UP3 UIADD3 UR7, UR7, -UR8, URZ ;  /* 0x8000000807073290 */ /* 0x000fce000fffe03f */
[----:B---3--:R-:W-:Y:S01]  /*05b0*/  @!P0 R2UR UR7, R2 ;  /* 0x00000000020782ca */ /* 0x008fe200000e0000 */
[----:B------:R-:W-:-:S14]  /*05c0*/  BRA `(.L_x_1358) ;  /* 0x0000000000047947 */ /* 0x000fdc0003800000 */
.L_x_1357:
[----:B------:R-:W-:Y:S02]  /*05d0*/  ULDC UR7, c[0x0][0x2c8] ;  /* 0x0000b20000077ab9 */ /* 0x000fe40000000800 */
.L_x_1358:
        /* <DEDUP_REMOVED lines=20> */
[----:B------:R-:W-:Y:S02]  /*0720*/  @!UP2 UIADD3 UR25, UR4, UR7, -UR16 ;  /* 0x000000070419a290 */ /* 0x000fe4000fffe810 */
        /* <DEDUP_REMOVED lines=22> */
[----:B------:R-:W-:Y:S05]  /*0890*/  @P0 BRA `(.L_x_1359) ;  /* 0x0000001000e40947 */ /* 0x000fea0003800000 */
[----:B------:R-:W-:Y:S01]  /*08a0*/  UISETP.NE.AND UP1, UPT, UR13, -0x1, UPT ;  /* 0xffffffff0d00788c */ /* 0x000fe2000bf25270 */
[----:B------:R-:W-:Y:S01]  /*08b0*/  LEA.HI R4, R16, R137, RZ, 0x3 ;  /* 0x0000008910047211 */ /* 0x000fe200078f18ff */
[----:B------:R-:W-:Y:S01]  /*08c0*/  ULDC.U8 UR7, c[0x0][0x3d9] ;  /* 0x0000f64000077ab9 */ /* 0x000fe20000000000 */
[----:B------:R-:W-:Y:S01]  /*08d0*/  UIADD3 UR28, -UR23, UR28, URZ ;  /* 0x0000001c171c7290 */ /* 0x000fe2000fffe13f */
[----:B------:R-:W-:Y:S01]  /*08e0*/  IMAD.U32 R2, RZ, RZ, UR14 ;  /* 0x0000000eff027e24 */ /* 0x000fe2000f8e00ff */
[----:B------:R-:W-:Y:S01]  /*08f0*/  UISETP.NE.AND UP2, UPT, UR7, URZ, UPT ;  /* 0x0000003f0700728c */ /* 0x000fe2000bf45270 */
[----:B------:R-:W-:Y:S01]  /*0900*/  LOP3.LUT R0, R4, 0xfffffff8, RZ, 0xc0, !PT ;  /* 0xfffffff804007812 */ /* 0x000fe200078ec0ff */
[----:B------:R-:W-:Y:S01]  /*0910*/  USHF.R.S32.HI UR16, URZ, 0x1f, UR29 ;  /* 0x0000001f3f107899 */ /* 0x000fe2000801141d */
[----:B------:R-:W-:Y:S01]  /*0920*/  SHF.R.S32.HI R4, RZ, 0x3, R4 ;  /* 0x00000003ff047819 */ /* 0x000fe20000011404 */
[----:B------:R-:W-:Y:S02]  /*0930*/  BSSY B0, `(.L_x_1360) ;  /* 0x000004e000007945 */ /* 0x000fe40003800000 */
[----:B------:R-:W-:Y:S01]  /*0940*/  @!UP1 USHF.R.S32.HI UR12, URZ, 0x1f, UR15 ;  /* 0x0000001f3f0c9899 */ /* 0x000fe2000801140f */
[----:B------:R-:W-:Y:S01]  /*0950*/  IMAD.IADD R14, R137, 0x1, -R0 ;  /* 0x00000001890e7824 */ /* 0x000fe200078e0a00 */
[----:B------:R-:W-:Y:S01]  /*0960*/  @UP1 ULDC.64 UR8, c[0x0][0x298] ;  /* 0x0000a60000081ab9 */ /* 0x000fe20000000a00 */
[----:B------:R-:W-:Y:S01]  /*0970*/  @!UP1 ULDC.64 UR4, c[0x0][0x290] ;  /* 0x0000a40000049ab9 */ /* 0x000fe20000000a00 */
[----:B------:R-:W-:Y:S01]  /*0980*/  @UP1 UIMAD.WIDE.U32 UR10, UR13, UR8, URZ ;  /* 0x000000080d0a12a5 */ /* 0x000fe2000f8e003f */
[----:B------:R-:W-:Y:S01]  /*0990*/  IMAD.SHL.U32 R0, R14, 0x8, RZ ;  /* 0x000000080e007824 */ /* 0x000fe200078e00ff */
[----:B------:R-:W-:Y:S01]  /*09a0*/  @!UP1 UIMAD UR8, UR12, UR4, URZ ;  /* 0x000000040c0892a4 */ /* 0x000fe2000f8e023f */
[C---:B------:R-:W-:Y:S01]  /*09b0*/  VIADD R19, R4.reuse, 0x40 ;  /* 0x0000004004137836 */ /* 0x040fe20000000000 */
[----:B------:R-:W-:Y:S01]  /*09c0*/  @!UP1 UIMAD.WIDE.U32 UR18, UR15, UR4, URZ ;  /* 0x000000040f1292a5 */ /* 0x000fe2000f8e003f */
[--C-:B------:R-:W-:Y:S01]  /*09d0*/  SHF.R.S32.HI R5, RZ, 0x1f, R4.reuse ;  /* 0x0000001fff057819 */ /* 0x100fe20000011404 */
[----:B------:R-:W-:Y:S01]  /*09e0*/  ULDC.U8 UR12, c[0x0][0x3d8] ;  /* 0x0000f600000c7ab9 */ /* 0x000fe20000000000 */
[----:B------:R-:W-:Y:S01]  /*09f0*/  @!UP1 UIMAD UR8, UR15, UR5, UR8 ;  /* 0x000000050f0892a4 */ /* 0x000fe2000f8e0208 */
[C---:B------:R-:W-:Y:S01]  /*0a00*/  VIADD R15, R4.reuse, 0x10 ;  /* 0x00000010040f7836 */ /* 0x040fe20000000000 */
[----:B------:R-:W-:Y:S01]  /*0a10*/  UISETP.NE.AND UP3, UPT, UR12, URZ, UPT ;  /* 0x0000003f0c00728c */ /* 0x000fe2000bf65270 */
[C---:B------:R-:W-:Y:S01]  /*0a20*/  VIADD R16, R4.reuse, 0x20 ;  /* 0x0000002004107836 */ /* 0x040fe20000000000 */
[----:B------:R-:W-:Y:S01]  /*0a30*/  UISETP.NE.AND UP0, UPT, UR12, URZ, !UP2 ;  /* 0x0000003f0c00728c */ /* 0x000fe2000d705270 */
[----:B------:R-:W-:Y:S01]  /*0a40*/  VIADD R17, R4, 0x30 ;  /* 0x0000003004117836 */ /* 0x000fe20000000000 */
[----:B------:R-:W-:Y:S01]  /*0a50*/  UISETP.EQ.AND UP3, UPT, UR7, URZ, UP3 ;  /* 0x0000003f0700728c */ /* 0x000fe20009f62270 */
[----:B------:R-:W-:Y:S01]  /*0a60*/  ISETP.GE.AND P1, PT, R19, UR28, PT ;  /* 0x0000001c13007c0c */ /* 0x000fe2000bf26270 */
[----:B------:R-:W-:Y:S01]  /*0a70*/  @UP2 ULDC.64 UR4, c[0x0][0x2c0] ;  /* 0x0000b00000042ab9 */ /* 0x000fe20000000a00 */
[----:B------:R-:W-:Y:S01]  /*0a80*/  @!UP2 ULDC UR7, c[0x0][0x2c4] ;  /* 0x0000b1000007aab9 */ /* 0x000fe20000000800 */
[----:B------:R-:W-:Y:S01]  /*0a90*/  @UP2 UIMAD UR17, UR5, UR4, URZ ;  /* 0x00000004051122a4 */ /* 0x000fe2000f8e023f */
[----:B------:R-:W-:Y:S01]  /*0aa0*/  P2R R23, PR, RZ, 0x2 ;  /* 0x00000002ff177803 */ /* 0x000fe20000000000 */
[----:B------:R-:W-:Y:S01]  /*0ab0*/  @UP1 UIMAD UR9, UR13, UR9, UR11 ;  /* 0x000000090d0912a4 */ /* 0x000fe2000f8e020b */
[----:B------:R-:W-:Y:S01]  /*0ac0*/  IMAD.WIDE R2, R2, 0x80, R4 ;  /* 0x0000008002027825 */ /* 0x000fe200078e0204 */
[----:B------:R-:W-:Y:S01]  /*0ad0*/  @UP2 UMOV UR12, 0x1 ;  /* 0x00000001000c2882 */ /* 0x000fe20000000000 */
[----:B------:R-:W-:Y:S01]  /*0ae0*/  @UP0 ULDC UR7, c[0x0][0x2e4] ;  /* 0x0000b90000070ab9 */ /* 0x000fe20000000800 */
[----:B------:R-:W-:Y:S01]  /*0af0*/  @!UP1 UIADD3 UR9, UR19, UR8, URZ ;  /* 0x0000000813099290 */ /* 0x000fe2000fffe03f */
[C---:B------:R-:W-:Y:S01]  /*0b00*/  VIADD R20, R4.reuse, 0x50 ;  /* 0x0000005004147836 */ /* 0x040fe20000000000 */
[----:B------:R-:W-:Y:S01]  /*0b10*/  @!UP2 UIMAD UR12, UR7, UR6, URZ ;  /* 0x00000006070ca2a4 */ /* 0x000fe2000f8e023f */
[----:B------:R-:W-:Y:S01]  /*0b20*/  VIADD R21, R4, 0x60 ;  /* 0x0000006004157836 */ /* 0x000fe20000000000 */
[----:B------:R-:W-:Y:S01]  /*0b30*/  @!UP1 UMOV UR10, UR18 ;  /* 0x00000012000a9c82 */ /* 0x000fe20008000000 */
[----:B------:R-:W-:Y:S01]  /*0b40*/  @UP3 ULDC UR8, c[0x0][0x2c4] ;  /* 0x0000b10000083ab9 */ /* 0x000fe20000000800 */
[----:B------:R-:W-:Y:S01]  /*0b50*/  ULDC UR11, c[0x0][0x2d0] ;  /* 0x0000b400000b7ab9 */ /* 0x000fe20000000800 */
[C---:B------:R-:W-:Y:S01]  /*0b60*/  IADD3 R8, P0, R0.reuse, UR10, RZ ;  /* 0x0000000a00087c10 */ /* 0x040fe2000ff1e0ff */
[----:B------:R-:W-:Y:S01]  /*0b70*/  @UP3 UIMAD UR8, UR15, UR8, URZ ;  /* 0x000000080f0832a4 */ /* 0x000fe2000f8e023f */
[C---:B------:R-:W-:Y:S01]  /*0b80*/  ISETP.GE.AND P2, PT, R0.reuse, UR11, PT ;  /* 0x0000000b00007c0c */ /* 0x040fe2000bf46270 */
[----:B------:R-:W-:Y:S01]  /*0b90*/  @!UP2 UMOV UR17, UR7 ;  /* 0x000000070011ac82 */ /* 0x000fe20008000000 */
[----:B------:R-:W-:Y:S01]  /*0ba0*/  UIMAD UR7, UR15, UR12, URZ ;  /* 0x0000000c0f0772a4 */ /* 0x000fe2000f8e023f */
[----:B------:R-:W-:Y:S01]  /*0bb0*/  LEA.HI.X.SX32 R9, R0, UR9, 0x1, P0 ;  /* 0x0000000900097c11 */ /* 0x000fe200080f0eff */
[----:B------:R-:W-:Y:S01]  /*0bc0*/  ULDC.64 UR4, c[0x0][0x2a0] ;  /* 0x0000a80000047ab9 */ /* 0x000fe20000000a00 */
[----:B------:R-:W-:Y:S01]  /*0bd0*/  @UP3 USEL UR8, UR8, UR13, !UP1 ;  /* 0x0000000d08083287 */ /* 0x000fe2000c800000 */
[----:B------:R-:W-:Y:S01]  /*0be0*/  IMAD.U32 R6, RZ, RZ, UR4 ;  /* 0x00000004ff067e24 */ /* 0x000fe2000f8e00ff */
[----:B------:R-:W-:Y:S01]  /*0bf0*/  UIMAD UR16, UR16, UR4, URZ ;  /* 0x00000004101072a4 */ /* 0x000fe2000f8e023f */
[----:B------:R-:W-:Y:S01]  /*0c00*/  ISETP.GE.OR P0, PT, R4, UR28, P2 ;  /* 0x0000001c04007c0c */ /* 0x000fe20009706670 */
[----:B------:R-:W-:Y:S01]  /*0c10*/  USEL UR7, UR7, URZ, !UP3 ;  /* 0x0000003f07077287 */ /* 0x000fe2000d800000 */
[----:B------:R-:W-:Y:S01]  /*0c20*/  IMAD.WIDE.U32 R8, R6, UR29, R8 ;  /* 0x0000001d06087c25 */ /* 0x000fe2000f8e0008 */
[----:B------:R-:W-:Y:S01]  /*0c30*/  @UP2 ULDC UR4, c[0x0][0x2c0] ;  /* 0x0000b00000042ab9 */ /* 0x000fe20000000800 */
[----:B------:R-:W-:Y:S01]  /*0c40*/  @!UP2 UMOV UR4, 0x1 ;  /* 0x000000010004a882 */ /* 0x000fe20000000000 */
[----:B------:R-:W-:Y:S01]  /*0c50*/  UIMAD UR17, UR29, UR17, UR7 ;  /* 0x000000111d1172a4 */ /* 0x000fe2000f8e0207 */
[----:B------:R-:W-:Y:S01]  /*0c60*/  ISETP.GE.OR P1, PT, R15, UR28, P2 ;  /* 0x0000001c0f007c0c */ /* 0x000fe20009726670 */
[----:B------:R-:W-:Y:S01]  /*0c70*/  UIMAD UR23, UR23, UR4, URZ ;  /* 0x00000004171772a4 */ /* 0x000fe2000f8e023f */
[----:B------:R-:W-:Y:S01]  /*0c80*/  ISETP.GE.OR P3, PT, R16, UR28, P2 ;  /* 0x0000001c10007c0c */ /* 0x000fe20009766670 */
[----:B------:R-:W-:Y:S01]  /*0c90*/  @!UP3 UMOV UR18, URZ ;  /* 0x0000003f0012bc82 */ /* 0x000fe20008000000 */
[----:B------:R-:W-:Y:S01]  /*0ca0*/  UIMAD UR5, UR29, UR5, UR16 ;  /* 0x000000051d0572a4 */ /* 0x000fe2000f8e0210 */
[----:B------:R-:W-:Y:S01]  /*0cb0*/  ISETP.GE.OR P4, PT, R17, UR28, P2 ;  /* 0x0000001c11007c0c */ /* 0x000fe20009786670 */
[----:B------:R-:W-:Y:S01]  /*0cc0*/  @!UP3 UMOV UR19, URZ ;  /* 0x0000003f0013bc82 */ /* 0x000fe20008000000 */
[----:B------:R-:W-:Y:S01]  /*0cd0*/  @UP3 UMOV UR18, UR8 ;  /* 0x0000000800123c82 */ /* 0x000fe20008000000 */
[----:B------:R-:W-:Y:S01]  /*0ce0*/  @UP3 USHF.R.S32.HI UR19, URZ, 0x1f, UR8 ;  /* 0x0000001f3f133899 */ /* 0x000fe20008011408 */
[----:B------:R-:W-:Y:S01]  /*0cf0*/  ISETP.GE.OR P6, PT, R19, UR28, P2 ;  /* 0x0000001c13007c0c */ /* 0x000fe200097c6670 */
[----:B------:R-:W-:Y:S01]  /*0d00*/  USHF.R.S32.HI UR6, URZ, 0x1f, UR23 ;  /* 0x0000001f3f067899 */ /* 0x000fe20008011417 */
[----:B------:R-:W-:Y:S01]  /*0d10*/  VIADD R7, R9, UR5 ;  /* 0x0000000509077c36 */ /* 0x000fe20008000000 */
[----:B------:R-:W-:Y:S01]  /*0d20*/  USHF.R.S32.HI UR7, URZ, 0x1f, UR17 ;  /* 0x0000001f3f077899 */ /* 0x000fe20008011411 */
[----:B------:R-:W-:Y:S01]  /*0d30*/  VIADD R22, R4, 0x70 ;  /* 0x0000007004167836 */ /* 0x000fe20000000000 */
        /* <DEDUP_REMOVED lines=13> */
.L_x_1361:
[----:B------:R-:W-:Y:S05]  /*0e10*/  BSYNC B0 ;  /* 0x0000000000007941 */ /* 0x000fea0003800000 */
.L_x_1360:
        /* <DEDUP_REMOVED lines=17> */
.L_x_1363:
[----:B------:R-:W-:Y:S05]  /*0f30*/  BSYNC B0 ;  /* 0x0000000000007941 */ /* 0x000fea0003800000 */
.L_x_1362:
[----:B------:R-:W-:Y:S01]  /*0f40*/  BSSY B0, `(.L_x_1364) ;  /* 0x0000010000007945 */ /* 0x000fe20003800000 */
[----:B------:R-:W-:-:S03]  /*0f50*/  ISETP.GE.AND P5, PT, R15, UR28, PT ;  /* 0x0000001c0f007c0c */ /* 0x000fc6000bfa6270 */
[----:B------:R-:W-:Y:S10]  /*0f60*/  @P3 BRA `(.L_x_1365) ;  /* 0x0000000000343947 */ /* 0x000ff40003800000 */
[----:B------:R-:W-:Y:S01]  /*0f70*/  IADD3 R0, P0, R2, 0x20, RZ ;  /* 0x0000002002007810 */ /* 0x000fe20007f1e0ff */
[----:B------:R-:W-:Y:S01]  /*0f80*/  ULDC.64 UR6, c[0x0][0x298] ;  /* 0x0000a60000067ab9 */ /* 0x000fe20000000a00 */
[----:B------:R-:W-:-:S03]  /*0f90*/  MOV R11, R7 ;  /* 0x00000007000b7202 */ /* 0x000fc60000000f00 */
[----:B------:R-:W-:-:S04]  /*0fa0*/  IMAD.X R10, RZ, RZ, R3, P0 ;  /* 0x000000ffff0a7224 */ /* 0x000fc800000e0603 */
[----:B--23--:R-:W-:Y:S02]  /*0fb0*/  IMAD R12, R10, UR6, RZ ;  /* 0x000000060a0c7c24 */ /* 0x00cfe4000f8e02ff */
        /* <DEDUP_REMOVED lines=8> */
.L_x_1365:
[----:B------:R-:W-:Y:S05]  /*1040*/  BSYNC B0 ;  /* 0x0000000000007941 */ /* 0x000fea0003800000 */
.L_x_1364:
[----:B------:R-:W-:Y:S01]  /*1050*/  BSSY B0, `(.L_x_1366) ;  /* 0x0000010000007945 */ /* 0x000fe20003800000 */
[----:B------:R-:W-:-:S03]  /*1060*/  ISETP.GE.AND P3, PT, R16, UR28, PT ;  /* 0x0000001c10007c0c */ /* 0x000fc6000bf66270 */
[----:B------:R-:W-:Y:S10]  /*1070*/  @P4 BRA `(.L_x_1367) ;  /* 0x0000000000344947 */ /* 0x000ff40003800000 */
[----:B------:R-:W-:Y:S01]  /*1080*/  IADD3 R0, P0, R2, 0x30, RZ ;  /* 0x0000003002007810 */ /* 0x000fe20007f1e0ff */
[----:B------:R-:W-:Y:S01]  /*1090*/  ULDC.64 UR6, c[0x0][0x298] ;  /* 0x0000a60000067ab9 */ /* 0x000fe20000000a00 */
[----:B------:R-:W-:-:S03]  /*10a0*/  MOV R11, R7 ;  /* 0x00000007000b7202 */ /* 0x000fc60000000f00 */
[----:B------:R-:W-:-:S04]  /*10b0*/  IMAD.X R10, RZ, RZ, R3, P0 ;  /* 0x000000ffff0a7224 */ /* 0x000fc800000e0603 */
[----:B--234-:R-:W-:Y:S02]  /*10c0*/  IMAD R12, R10, UR6, RZ ;  /* 0x000000060a0c7c24 */ /* 0x01cfe4000f8e02ff */
        /* <DEDUP_REMOVED lines=8> */
.L_x_1367:
[----:B------:R-:W-:Y:S05]  /*1150*/  BSYNC B0 ;  /* 0x0000000000007941 */ /* 0x000fea0003800000 */
.L_x_1366:
        /* <DEDUP_REMOVED lines=16> */
.L_x_1369:
[----:B------:R-:W-:Y:S05]  /*1260*/  BSYNC B0 ;  /* 0x0000000000007941 */ /* 0x000fea0003800000 */
.L_x_1368:
        /* <DEDUP_REMOVED lines=28> */
.L_x_1371:
[----:B------:R-:W-:Y:S05]  /*1430*/  BSYNC B0 ;  /* 0x0000000000007941 */ /* 0x000fea0003800000 */
.L_x_1370:
        /* <DEDUP_REMOVED lines=19> */
.L_x_1373:
[----:B------:R-:W-:Y:S05]  /*1570*/  BSYNC B0 ;  /* 0x0000000000007941 */ /* 0x000fea0003800000 */
.L_x_1372:
        /* <DEDUP_REMOVED lines=16> */
.L_x_1375:
[----:B------:R-:W-:Y:S05]  /*1680*/  BSYNC B0 ;  /* 0x0000000000007941 */ /* 0x000fea0003800000 */
.L_x_1374:
        /* <DEDUP_REMOVED lines=10> */
.L_x_1377:
[----:B------:R-:W-:Y:S05]  /*1730*/  BSYNC B0 ;  /* 0x0000000000007941 */ /* 0x000fea0003800000 */
.L_x_1376:
        /* <DEDUP_REMOVED lines=10> */
.L_x_1379:
[----:B------:R-:W-:Y:S05]  /*17e0*/  BSYNC B0 ;  /* 0x0000000000007941 */ /* 0x000fea0003800000 */
.L_x_1378:
        /* <DEDUP_REMOVED lines=10> */
.L_x_1381:
[----:B------:R-:W-:Y:S05]  /*1890*/  BSYNC B0 ;  /* 0x0000000000007941 */ /* 0x000fea0003800000 */
.L_x_1380:
        /* <DEDUP_REMOVED lines=11> */
.L_x_1383:
[----:B------:R-:W-:Y:S05]  /*1950*/  BSYNC B0 ;  /* 0x0000000000007941 */ /* 0x000fea0003800000 */
.L_x_1382:
        /* <DEDUP_REMOVED lines=11> */
.L_x_1385:
[----:B------:R-:W-:Y:S05]  /*1a10*/  BSYNC B0 ;  /* 0x0000000000007941 */ /* 0x000fea0003800000 */
.L_x_1384:
        /* <DEDUP_REMOVED lines=11> */
.L_x_1387:
[----:B------:R-:W-:Y:S05]  /*1ad0*/  BSYNC B0 ;  /* 0x0000000000007941 */ /* 0x000fea0003800000 */
.L_x_1386:
        /* <DEDUP_REMOVED lines=10> */
.L_x_1389:
[----:B------:R-:W-:Y:S05]  /*1b80*/  BSYNC B0 ;  /* 0x0000000000007941 */ /* 0x000fea0003800000 */
.L_x_1388:
        /* <DEDUP_REMOVED lines=10> */
.L_x_1359:
[----:B------:R-:W2:Y:S01]  /*1c30*/  LDC R9, c[0x0][0x278] ;  /* 0x00009e00ff097b82 */ /* 0x000ea20000000800 */
[----:B------:R-:W3:Y:S01]  /*1c40*/  S2R R6, SR_CTAID.Z ;  /* 0x0000000000067919 */ /* 0x000ee20000002700 */
[----:B------:R-:W-:Y:S02]  /*1c50*/  UISETP.NE.AND UP0, UPT, UR13, -0x1, UPT ;  /* 0xffffffff0d00788c */ /* 0x000fe4000bf05270 */
[----:B------:R-:W-:-:S06]  /*1c60*/  UISETP.NE.AND UP1, UPT, UR8, -0x1, UPT ;  /* 0xffffffff0800788c */ /* 0x000fcc000bf25270 */
[----:B------:R-:W-:-:S03]  /*1c70*/  PLOP3.LUT P0, PT, PT, PT, UP1, 0x80, 0x0 ;  /* 0x000000000000781c */ /* 0x000fc60003f0f018 */
[----:B------:R-:W-:Y:S01]  /*1c80*/  @!UP0 USHF.R.S32.HI UR10, URZ, 0x1f, UR15 ;  /* 0x0000001f3f0a8899 */ /* 0x000fe2000801140f */
[----:B------:R-:W-:Y:S01]  /*1c90*/  @!UP0 ULDC.64 UR6, c[0x0][0x228] ;  /* 0x00008a0000068ab9 */ /* 0x000fe20000000a00 */
[----:B------:R-:W-:Y:S02]  /*1ca0*/  @UP0 ULDC.64 UR4, c[0x0][0x240] ;  /* 0x0000900000040ab9 */ /* 0x000fe40000000a00 */
[----:B------:R-:W-:Y:S02]  /*1cb0*/  @!UP0 UIMAD UR10, UR10, UR6, URZ ;  /* 0x000000060a0a82a4 */ /* 0x000fe4000f8e023f */
[----:B------:R-:W-:Y:S02]  /*1cc0*/  @UP1 UIADD3 UR9, UR16, UR8, URZ ;  /* 0x0000000810091290 */ /* 0x000fe4000fffe03f */
[----:B------:R-:W-:Y:S02]  /*1cd0*/  @!UP0 UIMAD UR7, UR15, UR7, UR10 ;  /* 0x000000070f0782a4 */ /* 0x000fe4000f8e020a */
[----:B------:R-:W-:Y:S01]  /*1ce0*/  @UP0 UIMAD.WIDE.U32 UR32, UR13, UR4, URZ ;  /* 0x000000040d2002a5 */ /* 0x000fe2000f8e003f */
[----:B--2---:R-:W-:Y:S01]  /*1cf0*/  IABS R0, R9 ;  /* 0x0000000900007213 */ /* 0x004fe20000000000 */
[----:B------:R-:W-:Y:S01]  /*1d00*/  @UP1 ULDC.64 UR10, c[0x0][0x248] ;  /* 0x00009200000a1ab9 */ /* 0x000fe20000000a00 */
[----:B------:R-:W-:-:S02]  /*1d10*/  @!UP0 UIMAD.WIDE.U32 UR34, UR15, UR6, URZ ;  /* 0x000000060f2282a5 */ /* 0x000fc4000f8e003f */
[----:B------:R-:W-:Y:S01]  /*1d20*/  @UP1 UIMAD.WIDE.U32 UR36, UR9, UR10, URZ ;  /* 0x0000000a092412a5 */ /* 0x000fe2000f8e003f */
[----:B------:R-:W-:Y:S01]  /*1d30*/  IMAD.MOV.U32 R8, RZ, RZ, R0 ;  /* 0x000000ffff087224 */ /* 0x000fe200078e0000 */
[----:B------:R-:W-:Y:S02]  /*1d40*/  @UP0 UIMAD UR4, UR13, UR5, UR33 ;  /* 0x000000050d0402a4 */ /* 0x000fe4000f8e0221 */
[----:B------:R-:W-:Y:S01]  /*1d50*/  UIADD3 UR5, -UR23, UR28, URZ ;  /* 0x0000001c17057290 */ /* 0x000fe2000fffe13f */
[----:B------:R-:W2:Y:S01]  /*1d60*/  I2F.RP R2, R8 ;  /* 0x0000000800027306 */ /* 0x000ea20000209400 */
[----:B---3--:R-:W-:Y:S01]  /*1d70*/  IABS R6, R6 ;  /* 0x0000000600067213 */ /* 0x008fe20000000000 */
[----:B------:R-:W-:Y:S01]  /*1d80*/  @UP1 UIMAD UR9, UR9, UR11, URZ ;  /* 0x0000000b090912a4 */ /* 0x000fe2000f8e023f */
[----:B------:R-:W-:Y:S01]  /*1d90*/  @UP1 UMOV UR22, UR36 ;  /* 0x0000002400161c82 */ /* 0x000fe20008000000 */
[----:B------:R-:W-:Y:S02]  /*1da0*/  @!UP0 UIADD3 UR4, UR35, UR7, URZ ;  /* 0x0000000723048290 */ /* 0x000fe4000fffe03f */
[----:B------:R-:W-:Y:S01]  /*1db0*/  @UP1 UIADD3 UR20, UR37, UR9, URZ ;  /* 0x0000000925141290 */ /* 0x000fe2000fffe03f */
[----:B------:R-:W-:Y:S01]  /*1dc0*/  @!UP0 UMOV UR32, UR34 ;  /* 0x0000002200208c82 */ /* 0x000fe20008000000 */
[----:B--2---:R-:W2:Y:S02]  /*1dd0*/  MUFU.RCP R2, R2 ;  /* 0x0000000200027308 */ /* 0x004ea40000001000 */
[----:B--2---:R-:W-:-:S06]  /*1de0*/  VIADD R2, R2, 0xffffffe ;  /* 0x0ffffffe02027836 */ /* 0x004fcc0000000000 */
[----:B------:R-:W2:Y:S02]  /*1df0*/  F2I.FTZ.U32.TRUNC.NTZ R3, R2 ;  /* 0x0000000200037305 */ /* 0x000ea4000021f000 */
[----:B--2---:R-:W-:Y:S01]  /*1e00*/  IADD3 R0, RZ, -R3, RZ ;  /* 0x80000003ff007210 */ /* 0x004fe20007ffe0ff */
[----:B------:R-:W-:-:S04]  /*1e10*/  IMAD.MOV.U32 R2, RZ, RZ, RZ ;  /* 0x000000ffff027224 */ /* 0x000fc800078e00ff */
[----:B------:R-:W-:-:S04]  /*1e20*/  IMAD R0, R0, R8, RZ ;  /* 0x0000000800007224 */ /* 0x000fc800078e02ff */
[----:B------:R-:W-:Y:S01]  /*1e30*/  IMAD.HI.U32 R0, R3, R0, R2 ;  /* 0x0000000003007227 */ /* 0x000fe200078e0002 */
[----:B------:R-:W-:-:S04]  /*1e40*/  LEA.HI R3, R16, R137, RZ, 0x3 ;  /* 0x0000008910037211 */ /* 0x000fc800078f18ff */
[----:B------:R-:W-:Y:S01]  /*1e50*/  SHF.R.S32.HI R2, RZ, 0x3, R3 ;  /* 0x00000003ff027819 */ /* 0x000fe20000011403 */
[----:B------:R-:W-:-:S04]  /*1e60*/  IMAD.HI.U32 R0, R0, R6, RZ ;  /* 0x0000000600007227 */ /* 0x000fc800078e00ff */
[----:B------:R-:W-:Y:S01]  /*1e70*/  VIADD R5, R2, 0x40 ;  /* 0x0000004002057836 */ /* 0x000fe20000000000 */
[----:B------:R-:W-:-:S04]  /*1e80*/  IADD3 R4, -R0, RZ, RZ ;  /* 0x000000ff00047210 */ /* 0x000fc80007ffe1ff */
[----:B------:R-:W-:Y:S01]  /*1e90*/  ISETP.GE.AND P4, PT, R5, UR5, PT ;  /* 0x0000000505007c0c */ /* 0x000fe2000bf86270 */
[----:B------:R-:W-:Y:S01]  /*1ea0*/  IMAD R4, R8, R4, R6 ;  /* 0x0000000408047224 */ /* 0x000fe200078e0206 */
[C---:B------:R-:W-:Y:S01]  /*1eb0*/  IADD3 R6, R2.reuse, 0x50, RZ ;  /* 0x0000005002067810 */ /* 0x040fe20007ffe0ff */
[----:B------:R-:W-:-:S03]  /*1ec0*/  VIADD R5, R2, 0x60 ;  /* 0x0000006002057836 */ /* 0x000fc60000000000 */
[----:B------:R-:W-:Y:S01]  /*1ed0*/  ISETP.GT.U32.AND P1, PT, R8, R4, PT ;  /* 0x000000040800720c */ /* 0x000fe20003f24070 */
[----:B------:R-:W-:-:S12]  /*1ee0*/  @P0 BRA `(.L_x_1390) ;  /* 0x0000000000380947 */ /* 0x000fd80003800000 */
        /* <DEDUP_REMOVED lines=14> */
.L_x_1390:
[----:B------:R-:W-:Y:S01]  /*1fd0*/  @!P1 IMAD.IADD R4, R4, 0x1, -R8 ;  /* 0x0000000104049824 */ /* 0x000fe200078e0a08 */
[----:B------:R-:W-:Y:S01]  /*1fe0*/  @UP1 UIADD3 UR21, UR16, UR8, URZ ;  /* 0x0000000810151290 */ /* 0x000fe2000fffe03f */
[----:B------:R-:W-:Y:S01]  /*1ff0*/  LOP3.LUT R7, R9, UR29, RZ, 0x3c, !PT ;  /* 0x0000001d09077c12 */ /* 0x000fe2000f8e3cff */
[----:B------:R-:W-:Y:S01]  /*2000*/  @!P1 VIADD R0, R0, 0x1 ;  /* 0x0000000100009836 */ /* 0x000fe20000000000 */
[----:B------:R-:W-:Y:S01]  /*2010*/  @UP1 ULDC.64 UR8, c[0x0][0x250] ;  /* 0x0000940000081ab9 */ /* 0x000fe20000000a00 */
[----:B------:R-:W-:Y:S01]  /*2020*/  ISETP.GE.U32.AND P3, PT, R4, R8, PT ;  /* 0x000000080400720c */ /* 0x000fe20003f66070 */
[----:B------:R-:W-:Y:S01]  /*2030*/  @UP1 UIMAD.WIDE.U32 UR6, UR21, UR8, URZ ;  /* 0x00000008150612a5 */ /* 0x000fe2000f8e003f */
[----:B------:R-:W-:Y:S01]  /*2040*/  LOP3.LUT R4, R3, 0xfffffff8, RZ, 0xc0, !PT ;  /* 0xfffffff803047812 */ /* 0x000fe200078ec0ff */
[----:B------:R-:W-:Y:S01]  /*2050*/  @UP1 UIMAD UR21, UR21, UR9, URZ ;  /* 0x00000009151512a4 */ /* 0x000fe2000f8e023f */
[----:B------:R-:W-:Y:S01]  /*2060*/  ISETP.GE.AND P6, PT, R5, UR5, PT ;  /* 0x0000000505007c0c */ /* 0x000fe2000bfc6270 */
[----:B------:R-:W-:Y:S01]  /*2070*/  USHF.R.S32.HI UR33, URZ, 0x1f, UR29 ;  /* 0x0000001f3f217899 */ /* 0x000fe2000801141d */
[----:B------:R-:W-:Y:S01]  /*2080*/  ISETP.GE.AND P5, PT, R6, UR5, PT ;  /* 0x0000000506007c0c */ /* 0x000fe2000bfa6270 */
[----:B------:R-:W-:Y:S01]  /*2090*/  IMAD.IADD R32, R137, 0x1, -R4 ;  /* 0x0000000189207824 */ /* 0x000fe200078e0a04 */
[----:B------:R-:W-:Y:S01]  /*20a0*/  @UP1 UIADD3 UR21, UR7, UR21, URZ ;  /* 0x0000001507151290 */ /* 0x000fe2000fffe03f */
[----:B------:R-:W-:Y:S01]  /*20b0*/  IMAD.SHL.U32 R4, R2, 0x40, RZ ;  /* 0x0000004002047824 */ /* 0x000fe200078e00ff */
[----:B------:R-:W-:Y:S01]  /*20c0*/  @UP1 UMOV UR24, UR6 ;  /* 0x0000000600181c82 */ /* 0x000fe20008000000 */
[----:B------:R-:W-:Y:S01]  /*20d0*/  IMAD.SHL.U32 R10, R32, 0x8, RZ ;  /* 0x00000008200a7824 */ /* 0x000fe200078e00ff */
[----:B------:R-:W-:Y:S01]  /*20e0*/  ISETP.GE.AND P2, PT, R7, RZ, PT ;  /* 0x000000ff0700720c */ /* 0x000fe20003f46270 */
[----:B------:R-:W-:Y:S01]  /*20f0*/  VIADD R6, R2, 0x70 ;  /* 0x0000007002067836 */ /* 0x000fe20000000000 */
[----:B------:R-:W-:Y:S01]  /*2100*/  LOP3.LUT R4, R4, 0x1c0, RZ, 0xc0, !PT ;  /* 0x000001c004047812 */ /* 0x000fe200078ec0ff */
[--C-:B------:R-:W-:Y:S01]  /*2110*/  IMAD.MOV.U32 R174, RZ, RZ, R10.reuse ;  /* 0x000000ffffae7224 */ /* 0x100fe200078e000a */
[----:B------:R2:W-:Y:S01]  /*2120*/  STL [R1+0x60], R10 ;  /* 0x0000600a01007387 */ /* 0x0005e20000100800 */
[----:B------:R-:W-:Y:S01]  /*2130*/  IMAD.MOV.U32 R174, RZ, RZ, R10 ;  /* 0x000000ffffae7224 */ /* 0x000fe200078e000a */
[----:B------:R-:W-:Y:S01]  /*2140*/  SHF.R.U32.HI R5, RZ, 0x3, R4 ;  /* 0x00000003ff057819 */ /* 0x000fe20000011604 */
[----:B------:R-:W-:Y:S01]  /*2150*/  IMAD.MOV.U32 R175, RZ, RZ, R11 ;  /* 0x000000ffffaf7224 */ /* 0x000fe200078e000b */
[----:B------:R-:W-:Y:S01]  /*2160*/  LEA.HI R7, R16, R137, RZ, 0x6 ;  /* 0x0000008910077211 */ /* 0x000fe200078f30ff */
[----:B------:R-:W-:Y:S01]  /*2170*/  @P3 VIADD R0, R0, 0x1 ;  /* 0x0000000100003836 */ /* 0x000fe20000000000 */
[----:B------:R-:W-:-:S02]  /*2180*/  ISETP.NE.AND P1, PT, R9, RZ, PT ;  /* 0x000000ff0900720c */ /* 0x000fc40003f25270 */
[----:B------:R-:W-:Y:S01]  /*2190*/  LOP3.LUT R4, R4, 0x38, R174, 0xf8, !PT ;  /* 0x0000003804047812 */ /* 0x000fe200078ef8ae */
[----:B------:R-:W-:Y:S10]  /*21a0*/  @P0 BRA `(.L_x_1391) ;  /* 0x0000000000340947 */ /* 0x000ff40003800000 */
        /* <DEDUP_REMOVED lines=11> */
[----:B------:R-:W-:Y:S01]  /*2260*/  UIADD3 UR21, UR35, UR7, URZ ;  /* 0x0000000723157290 */ /* 0x000fe2000fffe03f */
[----:B------:R-:W-:-:S11]  /*2270*/  UMOV UR24, UR34 ;  /* 0x0000002200187c82 */ /* 0x000fd60008000000 */
.L_x_1391:
[----:B------:R-:W3:Y:S01]  /*2280*/  S2UR UR34, SR_CgaCtaId ;  /* 0x00000000002279c3 */ /* 0x000ee20000008800 */
[----:B------:R-:W-:Y:S01]  /*2290*/  SHF.R.S32.HI R175, RZ, 0x1f, R174 ;  /* 0x0000001fffaf7819 */ /* 0x000fe200000114ae */
[----:B------:R-:W-:Y:S01]  /*22a0*/  IMAD.MOV.U32 R18, RZ, RZ, R0 ;  /* 0x000000ffff127224 */ /* 0x000fe200078e0000 */
[----:B------:R-:W-:Y:S01]  /*22b0*/  LOP3.LUT R0, R4, R5, RZ, 0x3c, !PT ;  /* 0x0000000504007212 */ /* 0x000fe200078e3cff */
[----:B------:R-:W-:Y:S01]  /*22c0*/  IMAD.SHL.U32 R3, R7, 0x8, RZ ;  /* 0x0000000807037824 */ /* 0x000fe200078e00ff */
[----:B------:R-:W-:Y:S01]  /*22d0*/  IADD3 R8, P0, R174, UR32, RZ ;  /* 0x00000020ae087c10 */ /* 0x000fe2000ff1e0ff */
[----:B------:R4:W-:Y:S01]  /*22e0*/  STL [R1+0x64], R175 ;  /* 0x000064af01007387 */ /* 0x0009e20000100800 */
[----:B------:R-:W-:Y:S01]  /*22f0*/  @!P2 IMAD.MOV R18, RZ, RZ, -R18 ;  /* 0x000000ffff12a224 */ /* 0x000fe200078e0a12 */
[----:B------:R-:W-:Y:S01]  /*2300*/  @!P1 LOP3.LUT R18, RZ, R9, RZ, 0x33, !PT ;  /* 0x00000009ff129212 */ /* 0x000fe200078e33ff */
[----:B------:R-:W-:Y:S01]  /*2310*/  ULDC.64 UR6, c[0x0][0x258] ;  /* 0x0000960000067ab9 */ /* 0x000fe20000000a00 */
[----:B------:R-:W-:Y:S01]  /*2320*/  ISETP.GE.AND P1, PT, R2, UR5, PT ;  /* 0x0000000502007c0c */ /* 0x000fe2000bf26270 */
[----:B------:R-:W-:Y:S01]  /*2330*/  UIADD3 UR16, UR17, -0x1, URZ ;  /* 0xffffffff11107890 */ /* 0x000fe2000fffe03f */
[----:B------:R-:W-:Y:S01]  /*2340*/  LOP3.LUT R207, R0, 0xfffffe00, R3, 0xf8, !PT ;  /* 0xfffffe0000cf7812 */ /* 0x000fe200078ef803 */
[----:B------:R-:W-:Y:S01]  /*2350*/  UIMAD UR33, UR33, UR6, URZ ;  /* 0x00000006212172a4 */ /* 0x000fe2000f8e023f */
[----:B------:R-:W-:Y:S01]  /*2360*/  IADD3.X R9, R175, UR4, RZ, P0, !PT ;  /* 0x00000004af097c10 */ /* 0x000fe200087fe4ff */
[----:B------:R-:W-:Y:S01]  /*2370*/  IMAD.U32 R0, RZ, RZ, UR6 ;  /* 0x00000006ff007e24 */ /* 0x000fe2000f8e00ff */
[----:B------:R-:W-:Y:S01]  /*2380*/  UIMAD UR15, UR16, -0x40, UR25 ;  /* 0xffffffc0100f78a4 */ /* 0x000fe2000f8e0219 */
[----:B------:R-:W-:Y:S01]  /*2390*/  VIADD R14, R2, 0x10 ;  /* 0x00000010020e7836 */ /* 0x000fe20000000000 */
[----:B------:R-:W-:Y:S01]  /*23a0*/  UIMAD UR7, UR29, UR7, UR33 ;  /* 0x000000071d0772a4 */ /* 0x000fe2000f8e0221 */
[----:B------:R-:W-:Y:S01]  /*23b0*/  IMAD.WIDE.U32 R8, R0, UR29, R8 ;  /* 0x0000001d00087c25 */ /* 0x000fe2000f8e0008 */
[----:B------:R-:W-:Y:S01]  /*23c0*/  UMOV UR4, 0x400 ;  /* 0x0000040000047882 */ /* 0x000fe20000000000 */
[--C-:B------:R-:W-:Y:S01]  /*23d0*/  SHF.R.S32.HI R3, RZ, 0x1f, R2.reuse ;  /* 0x0000001fff037819 */ /* 0x100fe20000011402 */
[----:B------:R-:W-:Y:S01]  /*23e0*/  BSSY B0, `(.L_x_1392) ;  /* 0x000001d000007945 */ /* 0x000fe20003800000 */
[----:B------:R-:W-:Y:S01]  /*23f0*/  IMAD.U32 R4, RZ, RZ, UR14 ;  /* 0x0000000eff047e24 */ /* 0x000fe2000f8e00ff */
[----:B---3--:R-:W-:Y:S01]  /*2400*/  ULEA UR4, UR34, UR4, 0x18 ;  /* 0x0000000422047291 */ /* 0x008fe2000f8ec03f */
[----:B------:R-:W-:Y:S01]  /*2410*/  ISETP.GE.AND P0, PT, R14, UR15, PT ;  /* 0x0000000f0e007c0c */ /* 0x000fe2000bf06270 */
[----:B------:R-:W-:Y:S01]  /*2420*/  VIADD R7, R9, UR7 ;  /* 0x0000000709077c36 */ /* 0x000fe20008000000 */
[----:B------:R-:W-:Y:S01]  /*2430*/  ISETP.GE.AND P3, PT, R6, UR5, PT ;  /* 0x0000000506007c0c */ /* 0x000fe2000bf66270 */
[----:B------:R-:W-:Y:S01]  /*2440*/  IMAD.WIDE R4, R4, 0x80, R2 ;  /* 0x0000008004047825 */ /* 0x000fe200078e0202 */
[----:B------:R-:W-:-:S02]  /*2450*/  ISETP.GE.AND P2, PT, R14, UR5, PT ;  /* 0x000000050e007c0c */ /* 0x000fc4000bf46270 */
[----:B------:R-:W-:Y:S02]  /*2460*/  P2R R23, PR, RZ, 0x1 ;  /* 0x00000001ff177803 */ /* 0x000fe40000000000 */
[----:B------:R-:W-:Y:S02]  /*2470*/  LEA.HI R16, R16, R137, RZ, 0x4 ;  /* 0x0000008910107211 */ /* 0x000fe400078f20ff */
[----:B------:R-:W-:Y:S01]  /*2480*/  LEA R207, R207, UR4, 0x1 ;  /* 0x00000004cfcf7c11 */ /* 0x000fe2000f8e08ff */
[----:B----4-:R-:W-:Y:S06]  /*2490*/  @P1 BRA `(.L_x_1393) ;  /* 0x0000000000441947 */ /* 0x010fec0003800000 */
[----:B------:R-:W-:Y:S02]  /*24a0*/  ULDC UR6, c[0x0][0x2d0] ;  /* 0x0000b40000067ab9 */ /* 0x000fe40000000800 */
[----:B------:R-:W-:-:S13]  /*24b0*/  ISETP.GE.AND P0, PT, R174, UR6, PT ;  /* 0x00000006ae007c0c */ /* 0x000fda000bf06270 */
[----:B------:R3:W-:Y:S01]  /*24c0*/  @P0 STS.128 [R207], RZ ;  /* 0x000000ffcf000388 */ /* 0x0007e20000000c00 */
[----:B------:R-:W-:Y:S05]  /*24d0*/  @P0 BRA `(.L_x_1393) ;  /* 0x0000000000340947 */ /* 0x000fea0003800000 */
[----:B------:R-:W-:Y:S01]  /*24e0*/  ULDC.64 UR6, c[0x0][0x240] ;  /* 0x0000900000067ab9 */ /* 0x000fe20000000a00 */
[----:B------:R-:W-:Y:S01]  /*24f0*/  MOV R6, R8 ;  /* 0x0000000800067202 */ /* 0x000fe20000000f00 */
[----:B------:R-:W-:-:S04]  /*2500*/  IMAD R0, R5, UR6, RZ ;  /* 0x0000000605007c24 */ /* 0x000fc8000f8e02ff */
[----:B--2---:R-:W-:-:S04]  /*2510*/  IMAD.WIDE.U32 R10, R4, UR6, R6 ;  /* 0x00000006040a7c25 */ /* 0x004fc8000f8e0006 */
        /* <DEDUP_REMOVED lines=9> */
.L_x_1393:
[----:B------:R-:W-:Y:S05]  /*25b0*/  BSYNC B0 ;  /* 0x0000000000007941 */ /* 0x000fea0003800000 */
.L_x_1392:
[----:B------:R-:W-:Y:S01]  /*25c0*/  LOP3.LUT R15, R16, 0xfffffff0, RZ, 0xc0, !PT ;  /* 0xfffffff0100f7812 */ /* 0x000fe200078ec0ff */
[----:B------:R-:W-:Y:S01]  /*25d0*/  BSSY B0, `(.L_x_1394) ;  /* 0x000001b000007945 */ /* 0x000fe20003800000 */
[----:B------:R-:W-:Y:S01]  /*25e0*/  ISETP.GE.AND P0, PT, R14, UR15, PT ;  /* 0x0000000f0e007c0c */ /* 0x000fe2000bf06270 */
[----:B------:R-:W-:Y:S01]  /*25f0*/  VIADD R21, R2, 0x20 ;  /* 0x0000002002157836 */ /* 0x000fe20000000000 */
[----:B------:R-:W-:Y:S01]  /*2600*/  SHF.R.S32.HI R19, RZ, 0x4, R16 ;  /* 0x00000004ff137819 */ /* 0x000fe20000011410 */
[----:B------:R-:W-:Y:S01]  /*2610*/  IMAD.IADD R15, R137, 0x1, -R15 ;  /* 0x00000001890f7824 */ /* 0x000fe200078e0a0f */
[----:B------:R-:W-:Y:S01]  /*2620*/  P2R R24, PR, RZ, 0x1 ;  /* 0x00000001ff187803 */ /* 0x000fe20000000000 */
[----:B------:R-:W-:Y:S08]  /*2630*/  @P2 BRA `(.L_x_1395) ;  /* 0x0000000000502947 */ /* 0x000ff00003800000 */
[----:B------:R-:W-:Y:S02]  /*2640*/  ULDC UR6, c[0x0][0x2d0] ;  /* 0x0000b40000067ab9 */ /* 0x000fe40000000800 */
[----:B------:R-:W-:-:S13]  /*2650*/  ISETP.GE.AND P0, PT, R174, UR6, PT ;  /* 0x00000006ae007c0c */ /* 0x000fda000bf06270 */
[----:B------:R1:W-:Y:S01]  /*2660*/  @P0 STS.128 [R207+0x800], RZ ;  /* 0x000800ffcf000388 */ /* 0x0003e20000000c00 */
[----:B------:R-:W-:Y:S05]  /*2670*/  @P0 BRA `(.L_x_1395) ;  /* 0x0000000000400947 */ /* 0x000fea0003800000 */
[----:B------:R-:W-:Y:S01]  /*2680*/  IADD3 R0, P0, R4, 0x10, RZ ;  /* 0x0000001004007810 */ /* 0x000fe20007f1e0ff */
[----:B------:R-:W-:Y:S01]  /*2690*/  ULDC.64 UR6, c[0x0][0x240] ;  /* 0x0000900000067ab9 */ /* 0x000fe20000000a00 */
[----:B------:R-:W-:-:S03]  /*26a0*/  MOV R11, R7 ;  /* 0x00000007000b7202 */ /* 0x000fc60000000f00 */
[----:B--2---:R-:W-:-:S04]  /*26b0*/  IMAD.X R10, RZ, RZ, R5, P0 ;  /* 0x000000ffff0a7224 */ /* 0x004fc800000e0605 */
[----:B----4-:R-:W-:Y:S02]  /*26c0*/  IMAD R12, R10, UR6, RZ ;  /* 0x000000060a0c7c24 */ /* 0x010fe4000f8e02ff */
        /* <DEDUP_REMOVED lines=11> */
.L_x_1395:
[----:B------:R-:W-:Y:S05]  /*2780*/  BSYNC B0 ;  /* 0x0000000000007941 */ /* 0x000fea0003800000 */
.L_x_1394:
[----:B------:R-:W-:Y:S01]  /*2790*/  ISETP.GE.AND P0, PT, R21, UR5, PT ;  /* 0x0000000515007c0c */ /* 0x000fe2000bf06270 */
[----:B------:R-:W-:Y:S01]  /*27a0*/  IMAD.SHL.U32 R14, R32, 0x40, RZ ;  /* 0x00000040200e7824 */ /* 0x000fe200078e00ff */
[----:B------:R-:W-:Y:S01]  /*27b0*/  SHF.R.S32.HI R0, RZ, 0x1f, R15 ;  /* 0x0000001fff007819 */ /* 0x000fe2000001140f */
[----:B------:R-:W-:Y:S01]  /*27c0*/  BSSY B0, `(.L_x_1396) ;  /* 0x000001b000007945 */ /* 0x000fe20003800000 */
[----:B------:R-:W-:Y:S01]  /*27d0*/  LEA.HI R16, R16, R19, RZ, 0x1 ;  /* 0x0000001310107211 */ /* 0x000fe200078f08ff */
[----:B------:R-:W-:Y:S01]  /*27e0*/  VIADD R20, R2, 0x30 ;  /* 0x0000003002147836 */ /* 0x000fe20000000000 */
[----:B------:R-:W-:Y:S01]  /*27f0*/  LEA.HI R22, R0, R15, RZ, 0x3 ;  /* 0x0000000f00167211 */ /* 0x000fe200078f18ff */
[----:B------:R-:W-:Y:S01]  /*2800*/  IMAD.SHL.U32 R17, R2, 0x8, RZ ;  /* 0x0000000802117824 */ /* 0x000fe200078e00ff */
[----:B------:R-:W-:-:S05]  /*2810*/  LOP3.LUT R14, R14, 0x1c0, RZ, 0xc0, !PT ;  /* 0x000001c00e0e7812 */ /* 0x000fca00078ec0ff */
        /* <DEDUP_REMOVED lines=21> */
.L_x_1397:
[----:B------:R-:W-:Y:S05]  /*2970*/  BSYNC B0 ;  /* 0x0000000000007941 */ /* 0x000fea0003800000 */
.L_x_1396:
[----:B------:R-:W-:Y:S01]  /*2980*/  ISETP.GE.AND P0, PT, R20, UR5, PT ;  /* 0x0000000514007c0c */ /* 0x000fe2000bf06270 */
[----:B------:R-:W-:Y:S01]  /*2990*/  BSSY B0, `(.L_x_1398) ;  /* 0x000001d000007945 */ /* 0x000fe20003800000 */
[----:B------:R-:W-:Y:S02]  /*29a0*/  LOP3.LUT R16, R16, 0xfffffffe, RZ, 0xc0, !PT ;  /* 0xfffffffe10107812 */ /* 0x000fe400078ec0ff */
[----:B------:R-:W-:Y:S02]  /*29b0*/  LOP3.LUT R0, R14, 0x8, R17, 0xf8, !PT ;  /* 0x000000080e007812 */ /* 0x000fe400078ef811 */
[----:B--2---:R-:W-:Y:S01]  /*29c0*/  LOP3.LUT R10, R22, 0xfffffff8, RZ, 0xc0, !PT ;  /* 0xfffffff8160a7812 */ /* 0x004fe200078ec0ff */
[----:B------:R-:W-:Y:S01]  /*29d0*/  IMAD.IADD R16, R19, 0x1, -R16 ;  /* 0x0000000113107824 */ /* 0x000fe200078e0a10 */
[----:B------:R-:W-:-:S03]  /*29e0*/  SHF.R.U32.HI R14, RZ, 0x3, R14 ;  /* 0x00000003ff0e7819 */ /* 0x000fc6000001160e */
[----:B------:R-:W-:Y:S01]  /*29f0*/  IMAD.IADD R15, R15, 0x1, -R10 ;  /* 0x000000010f0f7824 */ /* 0x000fe200078e0a0a */
[----:B------:R-:W-:Y:S01]  /*2a00*/  LOP3.LUT R14, R0, R14, RZ, 0x3c, !PT ;  /* 0x0000000e000e7212 */ /* 0x000fe200078e3cff */
[----:B------:R-:W-:Y:S06]  /*2a10*/  @P0 BRA `(.L_x_1399) ;  /* 0x0000000000500947 */ /* 0x000fec0003800000 */
        /* <DEDUP_REMOVED lines=20> */
.L_x_1399:
[----:B------:R-:W-:Y:S05]  /*2b60*/  BSYNC B0 ;  /* 0x0000000000007941 */ /* 0x000fea0003800000 */
.L_x_1398:
        /* <DEDUP_REMOVED lines=22> */
.L_x_1401:
[----:B------:R-:W-:Y:S05]  /*2cd0*/  BSYNC B0 ;  /* 0x0000000000007941 */ /* 0x000fea0003800000 */
.L_x_1400:
        /* <DEDUP_REMOVED lines=22> */
.L_x_1403:
[----:B------:R-:W-:Y:S05]  /*2e40*/  BSYNC B0 ;  /* 0x0000000000007941 */ /* 0x000fea0003800000 */
.L_x_1402:
        /* <DEDUP_REMOVED lines=22> */
.L_x_1405:
[----:B------:R-:W-:Y:S05]  /*2fb0*/  BSYNC B0 ;  /* 0x0000000000007941 */ /* 0x000fea0003800000 */
.L_x_1404:
        /* <DEDUP_REMOVED lines=21> */
.L_x_1407:
[----:B------:R-:W-:Y:S05]  /*3110*/  BSYNC B0 ;  /* 0x0000000000007941 */ /* 0x000fea0003800000 */
.L_x_1406:
[C---:B------:R-:W-:Y:S01]  /*3120*/  IMAD R0, R3.reuse, UR10, RZ ;  /* 0x0000000a03007c24 */ /* 0x040fe2000f8e02ff */
[----:B------:R-:W-:Y:S01]  /*3130*/  SHF.R.S32.HI R8, RZ, 0x1f, R18 ;  /* 0x0000001fff087819 */ /* 0x000fe20000011412 */
[C---:B------:R-:W-:Y:S01]  /*3140*/  IMAD.WIDE.U32 R6, R2.reuse, UR10, R174 ;  /* 0x0000000a02067c25 */ /* 0x040fe2000f8e00ae */
[----:B------:R-:W-:Y:S01]  /*3150*/  ULDC.64 UR6, c[0x0][0x260] ;  /* 0x0000980000067ab9 */ /* 0x000fe20000000a00 */
[C---:B------:R-:W-:Y:S01]  /*3160*/  ISETP.GE.AND P2, PT, R2.reuse, UR15, PT ;  /* 0x0000000f02007c0c */ /* 0x040fe2000bf46270 */
[----:B------:R-:W-:Y:S01]  /*3170*/  USHF.R.S32.HI UR29, URZ, 0x1f, UR16 ;  /* 0x0000001f3f1d7899 */ /* 0x000fe20008011410 */
[----:B------:R-:W-:Y:S01]  /*3180*/  IMAD R0, R2, UR11, R0 ;  /* 0x0000000b02007c24 */ /* 0x000fe2000f8e0200 */
[----:B------:R-:W-:Y:S01]  /*3190*/  IADD3 R6, P1, R6, UR22, RZ ;  /* 0x0000001606067c10 */ /* 0x000fe2000ff3e0ff */
[----:B------:R-:W-:Y:S01]  /*31a0*/  IMAD R3, R3, UR8, RZ ;  /* 0x0000000803037c24 */ /* 0x000fe2000f8e02ff */
[C---:B------:R-:W-:Y:S01]  /*31b0*/  ISETP.GE.AND P4, PT, R2.reuse, UR15, PT ;  /* 0x0000000f02007c0c */ /* 0x040fe2000bf86270 */
[C---:B-1----:R-:W-:Y:S01]  /*31c0*/  IMAD.WIDE.U32 R4, R2.reuse, UR8, R174 ;  /* 0x0000000802047c25 */ /* 0x042fe2000f8e00ae */
[----:B------:R-:W-:Y:S01]  /*31d0*/  IADD3.X R7, R7, UR20, R0, P1, !PT ;  /* 0x0000001407077c10 */ /* 0x000fe20008ffe400 */
[----:B------:R-:W-:Y:S01]  /*31e0*/  USHF.L.U64.HI UR20, UR10, 0x6, UR11 ;  /* 0x000000060a147899 */ /* 0x000fe2000801020b */
[----:B------:R-:W-:Y:S01]  /*31f0*/  BSSY B0, `(.L_x_1408) ;  /* 0x0000026000007945 */ /* 0x000fe20003800000 */
[----:B------:R-:W-:Y:S01]  /*3200*/  IMAD R3, R2, UR9, R3 ;  /* 0x0000000902037c24 */ /* 0x000fe2000f8e0203 */
[----:B------:R-:W-:Y:S01]  /*3210*/  IADD3 R4, P0, R4, UR24, RZ ;  /* 0x0000001804047c10 */ /* 0x000fe2000ff1e0ff */
[----:B------:R-:W-:Y:S01]  /*3220*/  IMAD R2, R8, UR6, RZ ;  /* 0x0000000608027c24 */ /* 0x000fe2000f8e02ff */
[----:B------:R-:W-:Y:S01]  /*3230*/  UIMAD UR22, UR20, UR16, URZ ;  /* 0x00000010141672a4 */ /* 0x000fe2000f8e023f */
[C---:B------:R-:W-:Y:S01]  /*3240*/  IMAD.WIDE.U32 R246, R18.reuse, UR6, R6 ;  /* 0x0000000612f67c25 */ /* 0x040fe2000f8e0006 */
[----:B------:R-:W-:Y:S01]  /*3250*/  IADD3.X R5, R5, UR21, R3, P0, !PT ;  /* 0x0000001505057c10 */ /* 0x000fe200087fe403 */
[----:B------:R-:W-:Y:S01]  /*3260*/  USHF.L.U32 UR21, UR10, 0x6, URZ ;  /* 0x000000060a157899 */ /* 0x000fe2000800063f */
[----:B------:R-:W-:Y:S01]  /*3270*/  ISETP.GE.AND P1, PT, R21, UR15, PT ;  /* 0x0000000f15007c0c */ /* 0x000fe2000bf26270 */
[C---:B------:R-:W-:Y:S01]  /*3280*/  IMAD R2, R18.reuse, UR7, R2 ;  /* 0x0000000712027c24 */ /* 0x040fe2000f8e0202 */
[----:B------:R-:W-:Y:S01]  /*3290*/  ULDC.64 UR6, c[0x0][0x268] ;  /* 0x00009a0000067ab9 */ /* 0x000fe20000000a00 */
[----:B------:R-:W-:Y:S01]  /*32a0*/  MOV R240, R246 ;  /* 0x000000f600f07202 */ /* 0x000fe20000000f00 */
[----:B----4-:R-:W-:Y:S01]  /*32b0*/  IMAD.WIDE.U32 R12, R18, UR6, R4 ;  /* 0x00000006120c7c25 */ /* 0x010fe2000f8e0004 */
[----:B------:R1:W-:Y:S01]  /*32c0*/  STL.64 [R1+0x70], R246 ;  /* 0x000070f601007387 */ /* 0x0003e20000100a00 */
[----:B------:R-:W-:Y:S01]  /*32d0*/  IADD3 R241, R247, R2, RZ ;  /* 0x00000002f7f17210 */ /* 0x000fe20007ffe0ff */
[----:B------:R-:W-:Y:S01]  /*32e0*/  UIMAD UR22, UR29, UR21, UR22 ;  /* 0x000000151d1672a4 */ /* 0x000fe2000f8e0216 */
[----:B------:R-:W-:Y:S01]  /*32f0*/  MOV R136, UR21 ;  /* 0x0000001500887c02 */ /* 0x000fe20008000f00 */
[----:B------:R-:W-:Y:S01]  /*3300*/  IMAD R0, R8, UR6, RZ ;  /* 0x0000000608007c24 */ /* 0x000fe2000f8e02ff */
[----:B------:R-:W-:Y:S01]  /*3310*/  ISETP.GE.AND P3, PT, R20, UR15, PT ;  /* 0x0000000f14007c0c */ /* 0x000fe2000bf66270 */
[----:B------:R1:W-:Y:S01]  /*3320*/  STL.64 [R1+0x68], R240 ;  /* 0x000068f001007387 */ /* 0x0003e20000100a00 */
[----:B------:R-:W-:Y:S01]  /*3330*/  SHF.L.U32 R9, R16, 0x3, RZ ;  /* 0x0000000310097819 */ /* 0x000fe200000006ff */
[----:B------:R-:W-:-:S02]  /*3340*/  IMAD.WIDE.U32 R2, R136, UR16, R240 ;  /* 0x0000001088027c25 */ /* 0x000fc4000f8e00f0 */
[----:B------:R1:W-:Y:S02]  /*3350*/  STL.64 [R1+0x20], R12 ;  /* 0x0000200c01007387 */ /* 0x0003e40000100a00 */
[----:B------:R-:W-:Y:S01]  /*3360*/  IMAD R10, R18, UR7, R0 ;  /* 0x00000007120a7c24 */ /* 0x000fe2000f8e0200 */
[----:B------:R-:W-:Y:S02]  /*3370*/  IADD3 R5, R3, UR22, RZ ;  /* 0x0000001603057c10 */ /* 0x000fe4000fffe0ff */
[----:B------:R-:W-:Y:S01]  /*3380*/  SHF.L.U32 R0, R15, 0x6, RZ ;  /* 0x000000060f007819 */ /* 0x000fe200000006ff */
        /* <DEDUP_REMOVED lines=12> */
.L_x_1409:
[----:B------:R-:W-:Y:S05]  /*3450*/  BSYNC B0 ;  /* 0x0000000000007941 */ /* 0x000fea0003800000 */
.L_x_1408:
[----:B------:R-:W-:Y:S01]  /*3460*/  ISETP.NE.AND P0, PT, R23, RZ, PT ;  /* 0x000000ff1700720c */ /* 0x000fe20003f05270 */
[----:B------:R-:W-:Y:S01]  /*3470*/  USHF.L.U64.HI UR22, UR10, 0x4, UR11 ;  /* 0x000000040a167899 */ /* 0x000fe2000801020b */
[----:B------:R-:W-:Y:S01]  /*3480*/  BSSY B0, `(.L_x_1410) ;  /* 0x0000011000007945 */ /* 0x000fe20003800000 */
[----:B------:R-:W-:Y:S01]  /*3490*/  USHF.L.U32 UR24, UR10, 0x4, URZ ;  /* 0x000000040a187899 */ /* 0x000fe2000800063f */
[----:B------:R-:W-:-:S09]  /*34a0*/  LOP3.LUT R8, R0, 0x1c0, RZ, 0xc0, !PT ;  /* 0x000001c000087812 */ /* 0x000fd200078ec0ff */
[----:B------:R-:W-:Y:S05]  /*34b0*/  @P0 BRA `(.L_x_1411) ;  /* 0x0000000000340947 */ /* 0x000fea0003800000 */
[----:B------:R-:W-:Y:S02]  /*34c0*/  ULDC UR6, c[0x0][0x2d0] ;  /* 0x0000b40000067ab9 */ /* 0x000fe40000000800 */
[----:B------:R-:W-:-:S13]  /*34d0*/  ISETP.GE.AND P0, PT, R174, UR6, PT ;  /* 0x00000006ae007c0c */ /* 0x000fda000bf06270 */
[----:B------:R1:W-:Y:S01]  /*34e0*/  @P0 STS.128 [R207+0x4800], RZ ;  /* 0x004800ffcf000388 */ /* 0x0003e20000000c00 */
[----:B------:R-:W-:Y:S05]  /*34f0*/  @P0 BRA `(.L_x_1411) ;  /* 0x0000000000240947 */ /* 0x000fea0003800000 */
[----:B------:R-:W-:Y:S01]  /*3500*/  IADD3 R0, P0, R2, UR24, RZ ;  /* 0x0000001802007c10 */ /* 0x000fe2000ff1e0ff */
[----:B------:R-:W-:-:S03]  /*3510*/  ULDC.64 UR6, c[0x0][0x218] ;  /* 0x0000860000067ab9 */ /* 0x000fc60000000a00 */
[----:B-1----:R-:W-:Y:S02]  /*3520*/  IADD3.X R7, R5, UR22, RZ, P0, !PT ;  /* 0x0000001605077c10 */ /* 0x002fe400087fe4ff */
[----:B------:R-:W-:-:S04]  /*3530*/  LEA R6, P0, R0, UR6, 0x1 ;  /* 0x0000000600067c11 */ /* 0x000fc8000f8008ff */
[----:B------:R-:W-:-:S05]  /*3540*/  LEA.HI.X R7, R0, UR7, R7, 0x1, P0 ;  /* 0x0000000700077c11 */ /* 0x000fca00080f0c07 */
[----:B------:R-:W-:Y:S01]  /*3550*/  @!PT LDS RZ, [RZ] ;  /* 0x00000000fffff984 */ /* 0x000fe20000000800 */
[----:B------:R-:W-:Y:S01]  /*3560*/  @!PT LDS RZ, [RZ] ;  /* 0x00000000fffff984 */ /* 0x000fe20000000800 */
[----:B------:R-:W-:Y:S01]  /*3570*/  @!PT LDS RZ, [RZ] ;  /* 0x00000000fffff984 */ /* 0x000fe20000000800 */
[----:B------:R1:W-:Y:S04]  /*3580*/  LDGSTS.E.BYPASS.LTC128B.128 [R207+0x4800], desc[UR26][R6.64] ;  /* 0x0480000006cf7fae */ /* 0x0003e8000b901d5a */
.L_x_1411:
[----:B------:R-:W-:Y:S05]  /*3590*/  BSYNC B0 ;  /* 0x0000000000007941 */ /* 0x000fea0003800000 */
.L_x_1410:
        /* <DEDUP_REMOVED lines=8> */
[----:B-1----:R-:W-:Y:S02]  /*3620*/  IMAD.U32 R7, RZ, RZ, UR10 ;  /* 0x0000000aff077e24 */ /* 0x002fe4000f8e00ff */
        /* <DEDUP_REMOVED lines=9> */
.L_x_1413:
[----:B------:R-:W-:Y:S05]  /*36c0*/  BSYNC B0 ;  /* 0x0000000000007941 */ /* 0x000fea0003800000 */
.L_x_1412:
        /* <DEDUP_REMOVED lines=18> */
.L_x_1415:
[----:B------:R-:W-:Y:S05]  /*37f0*/  BSYNC B0 ;  /* 0x0000000000007941 */ /* 0x000fea0003800000 */
.L_x_1414:
[----:B------:R-:W0:Y:S01]  /*3800*/  LDGDEPBAR ;  /* 0x00000000000079af */ /* 0x000e220000000000 */
[----:B------:R-:W-:Y:S01]  /*3810*/  UIADD3 UR33, UR25, -UR19, -UR28 ;  /* 0x8000001319217290 */ /* 0x000fe2000fffe81c */
[----:B------:R-:W-:Y:S01]  /*3820*/  LOP3.LUT R3, R8, 0x8, R9, 0xf8, !PT ;  /* 0x0000000808037812 */ /* 0x000fe200078ef809 */
[----:B------:R-:W-:Y:S01]  /*3830*/  USHF.L.U64.HI UR19, UR8, 0x6, UR9 ;  /* 0x0000000608137899 */ /* 0x000fe20008010209 */
[----:B------:R-:W-:Y:S01]  /*3840*/  SHF.R.U32.HI R2, RZ, 0x3, R8 ;  /* 0x00000003ff027819 */ /* 0x000fe20000011608 */
[----:B-1----:R-:W-:Y:S01]  /*3850*/  IMAD.IADD R5, R13, 0x1, R10 ;  /* 0x000000010d057824 */ /* 0x002fe200078e020a */
[----:B------:R-:W-:Y:S01]  /*3860*/  USHF.L.U32 UR32, UR8, 0x6, URZ ;  /* 0x0000000608207899 */ /* 0x000fe2000800063f */
[----:B------:R-:W-:Y:S01]  /*3870*/  IMAD.MOV.U32 R4, RZ, RZ, R12 ;  /* 0x000000ffff047224 */ /* 0x000fe200078e000c */
[----:B------:R-:W-:Y:S01]  /*3880*/  UIMAD UR6, UR19, UR16, URZ ;  /* 0x00000010130672a4 */ /* 0x000fe2000f8e023f */
[----:B------:R-:W-:Y:S01]  /*3890*/  LOP3.LUT R59, R3, R2, RZ, 0x3c, !PT ;  /* 0x00000002033b7212 */ /* 0x000fe200078e3cff */
[----:B------:R-:W-:Y:S01]  /*38a0*/  IMAD.U32 R2, RZ, RZ, UR16 ;  /* 0x00000010ff027e24 */ /* 0x000fe2000f8e00ff */
[----:B------:R-:W-:Y:S01]  /*38b0*/  UIADD3 UR34, UR25, 0x1, -UR28 ;  /* 0x0000000119227890 */ /* 0x000fe2000fffe81c */
[----:B------:R1:W-:Y:S01]  /*38c0*/  STL.64 [R1+0x10], R4 ;  /* 0x0000100401007387 */ /* 0x0003e20000100a00 */
[----:B------:R-:W-:Y:S01]  /*38d0*/  UIMAD UR6, UR29, UR32, UR6 ;  /* 0x000000201d0672a4 */ /* 0x000fe2000f8e0206 */
[----:B------:R-:W-:Y:S01]  /*38e0*/  IMAD.SHL.U32 R3, R22, 0x40, RZ ;  /* 0x0000004016037824 */ /* 0x000fe200078e00ff */
[----:B------:R-:W-:Y:S01]  /*38f0*/  UIADD3 UR34, UR34, UR18, URZ ;  /* 0x0000001222227290 */ /* 0x000fe2000fffe03f */
[----:B------:R-:W-:Y:S01]  /*3900*/  BSSY B0, `(.L_x_1416) ;  /* 0x0000017000007945 */ /* 0x000fe20003800000 */
[----:B------:R-:W-:Y:S01]  /*3910*/  ISETP.GE.AND P1, PT, R21, UR15, PT ;  /* 0x0000000f15007c0c */ /* 0x000fe2000bf26270 */
[----:B------:R-:W-:Y:S01]  /*3920*/  IMAD R0, R16, 0x200, R14 ;  /* 0x0000020010007824 */ /* 0x000fe200078e020e */
[----:B------:R-:W-:-:S02]  /*3930*/  ISETP.GE.AND P3, PT, R20, UR15, PT ;  /* 0x0000000f14007c0c */ /* 0x000fc4000bf66270 */
[----:B------:R-:W-:Y:S02]  /*3940*/  SHF.R.S32.HI R56, RZ, 0x5, R56 ;  /* 0x00000005ff387819 */ /* 0x000fe40000011438 */
[----:B------:R-:W-:Y:S01]  /*3950*/  LOP3.LUT R57, R3, 0xfffffe00, RZ, 0xc0, !PT ;  /* 0xfffffe0003397812 */ /* 0x000fe200078ec0ff */
[----:B------:R-:W-:-:S04]  /*3960*/  DEPBAR.LE SB0, 0x0 ;  /* 0x000080000000791a */ /* 0x000fc80000000000 */
[----:B------:R-:W-:Y:S01]  /*3970*/  BAR.SYNC.DEFER_BLOCKING 0x0 ;  /* 0x0000000000007b1d */ /* 0x000fe20000010000 */
[----:B-1----:R-:W-:-:S04]  /*3980*/  IMAD.WIDE.U32 R4, R2, UR32, R4 ;  /* 0x0000002002047c25 */ /* 0x002fc8000f8e0004 */
[----:B------:R-:W-:Y:S01]  /*3990*/  VIADD R7, R5, UR6 ;  /* 0x0000000605077c36 */ /* 0x000fe20008000000 */
        /* <DEDUP_REMOVED lines=13> */
.L_x_1417:
[----:B------:R-:W-:Y:S05]  /*3a70*/  BSYNC B0 ;  /* 0x0000000000007941 */ /* 0x000fea0003800000 */
.L_x_1416:
[----:B------:R-:W-:Y:S01]  /*3a80*/  ISETP.NE.AND P0, PT, R24, RZ, PT ;  /* 0x000000ff1800720c */ /* 0x000fe20003f05270 */
[----:B------:R-:W-:Y:S01]  /*3a90*/  USHF.L.U64.HI UR18, UR8, 0x4, UR9 ;  /* 0x0000000408127899 */ /* 0x000fe20008010209 */
[----:B------:R-:W-:Y:S01]  /*3aa0*/  BSSY B0, `(.L_x_1418) ;  /* 0x0000012000007945 */ /* 0x000fe20003800000 */
[----:B------:R-:W-:Y:S01]  /*3ab0*/  USHF.L.U32 UR28, UR8, 0x4, URZ ;  /* 0x00000004081c7899 */ /* 0x000fe2000800063f */
[----:B------:R-:W-:-:S09]  /*3ac0*/  LEA R9, R56, R57, 0xa ;  /* 0x0000003938097211 */ /* 0x000fd200078e50ff */
[----:B------:R1:W-:Y:S01]  /*3ad0*/  @P0 STS.128 [R207+0x6800], RZ ;  /* 0x006800ffcf000388 */ /* 0x0003e20000000c00 */
[----:B------:R-:W-:Y:S05]  /*3ae0*/  @P0 BRA `(.L_x_1419) ;  /* 0x0000000000340947 */ /* 0x000fea0003800000 */
        /* <DEDUP_REMOVED lines=13> */
.L_x_1419:
[----:B------:R-:W-:Y:S05]  /*3bc0*/  BSYNC B0 ;  /* 0x0000000000007941 */ /* 0x000fea0003800000 */
.L_x_1418:
        /* <DEDUP_REMOVED lines=19> */
.L_x_1421:
[----:B------:R-:W-:Y:S05]  /*3d00*/  BSYNC B0 ;  /* 0x0000000000007941 */ /* 0x000fea0003800000 */
.L_x_1420:
[----:B------:R2:W-:Y:S01]  /*3d10*/  @P3 STS.128 [R207+0x7800], RZ ;  /* 0x007800ffcf003388 */ /* 0x0005e20000000c00 */
[----:B-1----:R-:W-:Y:S01]  /*3d20*/  IMAD.IADD R2, R59, 0x1, R9 ;  /* 0x000000013b027824 */ /* 0x002fe200078e0209 */
[----:B------:R-:W-:Y:S01]  /*3d30*/  R2P PR, R15, 0x6 ;  /* 0x000000060f007804 */ /* 0x000fe20000000000 */
[----:B------:R-:W-:Y:S01]  /*3d40*/  IMAD.MOV.U32 R3, RZ, RZ, 0x10 ;  /* 0x00000010ff037424 */ /* 0x000fe200078e00ff */
[----:B------:R-:W-:Y:S01]  /*3d50*/  BSSY B0, `(.L_x_1422) ;  /* 0x0000017000007945 */ /* 0x000fe20003800000 */
[----:B------:R-:W-:Y:S01]  /*3d60*/  IMAD.MOV.U32 R12, RZ, RZ, 0x20 ;  /* 0x00000020ff0c7424 */ /* 0x000fe200078e00ff */
[----:B------:R-:W-:Y:S02]  /*3d70*/  LEA R191, R2, UR4, 0x1 ;  /* 0x0000000402bf7c11 */ /* 0x000fe4000f8e08ff */
[----:B------:R-:W-:Y:S02]  /*3d80*/  SEL R2, R3, 0xfffffff0, !P1 ;  /* 0xfffffff003027807 */ /* 0x000fe40004800000 */
[----:B------:R-:W-:-:S02]  /*3d90*/  LEA R184, R0, UR4, 0x1 ;  /* 0x0000000400b87c11 */ /* 0x000fc4000f8e08ff */
[----:B------:R-:W-:Y:S01]  /*3da0*/  SEL R3, R12, 0xffffffe0, !P2 ;  /* 0xffffffe00c037807 */ /* 0x000fe20005000000 */
[----:B------:R-:W-:Y:S06]  /*3db0*/  @P3 BRA `(.L_x_1423) ;  /* 0x0000000000403947 */ /* 0x000fec0003800000 */
        /* <DEDUP_REMOVED lines=16> */
.L_x_1423:
[----:B------:R-:W-:Y:S05]  /*3ec0*/  BSYNC B0 ;  /* 0x0000000000007941 */ /* 0x000fea0003800000 */
.L_x_1422:
[----:B------:R-:W-:Y:S01]  /*3ed0*/  LDSM.16.M88.4 R8, [R191] ;  /* 0x00000000bf08783b */ /* 0x000fe20000000200 */
[----:B------:R-:W-:Y:S01]  /*3ee0*/  R2P PR, R32, 0x6 ;  /* 0x0000000620007804 */ /* 0x000fe20000000000 */
[--C-:B------:R-:W-:Y:S01]  /*3ef0*/  IMAD R194, R2, 0x2, R191.reuse ;  /* 0x0000000202c27824 */ /* 0x100fe200078e02bf */
[----:B------:R-:W5:Y:S01]  /*3f00*/  LDC.U8 R236, c[0x0][0x388] ;  /* 0x0000e200ffec7b82 */ /* 0x000f620000000000 */
[----:B------:R-:W2:Y:S01]  /*3f10*/  LDSM.16.M88.4 R16, [R184+0x4000] ;  /* 0x00400000b810783b */ /* 0x000ea20000000200 */
[----:B------:R-:W-:Y:S01]  /*3f20*/  VIADD R195, R184, 0x4040 ;  /* 0x00004040b8c37836 */ /* 0x000fe20000000000 */
[----:B------:R-:W-:Y:S01]  /*3f30*/  SEL R0, R12, 0xffffffe0, !P1 ;  /* 0xffffffe00c007807 */ /* 0x000fe20004800000 */
[----:B------:R-:W-:Y:S01]  /*3f40*/  IMAD R192, R3, 0x2, R191 ;  /* 0x0000000203c07824 */ /* 0x000fe200078e02bf */
[----:B-1----:R-:W1:Y:S01]  /*3f50*/  LDSM.16.M88.4 R4, [R191+0x2000] ;  /* 0x00200000bf04783b */ /* 0x002e620000000200 */
[----:B------:R-:W-:Y:S01]  /*3f60*/  IMAD.SHL.U32 R137, R137, 0x2, RZ ;  /* 0x0000000289897824 */ /* 0x000fe200078e00ff */
[----:B------:R-:W-:Y:S01]  /*3f70*/  UMOV UR37, UR16 ;  /* 0x0000001000257c82 */ /* 0x000fe20008000000 */
[----:B------:R-:W-:Y:S01]  /*3f80*/  IMAD.IADD R190, R184, 0x1, R0 ;  /* 0x00000001b8be7824 */ /* 0x000fe200078e0200 */
[----:B------:R-:W3:Y:S01]  /*3f90*/  LDSM.16.M88.4 R20, [R184+0x4800] ;  /* 0x00480000b814783b */ /* 0x000ee20000000200 */
[----:B------:R-:W-:Y:S01]  /*3fa0*/  IMAD R193, R2, 0x2, R192 ;  /* 0x0000000202c17824 */ /* 0x000fe200078e02c0 */
[----:B------:R-:W-:Y:S01]  /*3fb0*/  LOP3.LUT R248, R137, 0x6, RZ, 0xc0, !PT ;  /* 0x0000000689f87812 */ /* 0x000fe200078ec0ff */
[----:B------:R-:W-:Y:S01]  /*3fc0*/  UISETP.GT.AND UP0, UPT, UR37, UR12, UPT ;  /* 0x0000000c2500728c */ /* 0x000fe2000bf04270 */
[----:B------:R-:W4:Y:S01]  /*3fd0*/  LDSM.16.M88.4 R28, [R184+0x5000] ;  /* 0x00500000b81c783b */ /* 0x000f220000000200 */
[----:B------:R-:W-:-:S03]  /*3fe0*/  UIADD3 UR15, UR31, 0x646e171e, URZ ;  /* 0x646e171e1f0f7890 */ /* 0x000fc6000fffe03f */
[----:B------:R-:W4:Y:S04]  /*3ff0*/  LDSM.16.M88.4 R24, [R184+0x5800] ;  /* 0x00580000b818783b */ /* 0x000f280000000200 */
[----:B------:R-:W-:Y:S01]  /*4000*/  LDSM.16.M88.4 R12, [R194+0x2000] ;  /* 0x00200000c20c783b */ /* 0x000fe20000000200 */
[----:B-----5:R-:W-:-:S03]  /*4010*/  IMAD R173, R236, 0x10000, R236 ;  /* 0x00010000ecad7824 */ /* 0x020fc600078e02ec */
[----:B------:R-:W5:Y:S04]  /*4020*/  LDSM.16.M88.4 R68, [R190+0x5000] ;  /* 0x00500000be44783b */ /* 0x000f680000000200 */
[----:B------:R-:W5:Y:S04]  /*4030*/  LDSM.16.M88.4 R40, [R190+0x4000] ;  /* 0x00400000be28783b */ /* 0x000f680000000200 */
[----:B------:R-:W-:Y:S04]  /*4040*/  LDSM.16.M88.4 R64, [R190+0x5800] ;  /* 0x00580000be40783b */ /* 0x000fe80000000200 */
[----:B------:R-:W-:Y:S01]  /*4050*/  LDSM.16.M88.4 R60, [R190+0x4800] ;  /* 0x00480000be3c783b */ /* 0x000fe20000000200 */
[-C--:B--2---:R-:W-:Y:S03]  /*4060*/  HMMA.16816.F32 R88, R8, R16.reuse, RZ ;  /* 0x000000100858723c */ /* 0x084fe600000018ff */
[----:B------:R-:W0:Y:S03]  /*4070*/  LDGDEPBAR ;  /* 0x00000000000079af */ /* 0x000e260000000000 */
[C---:B-1----:R-:W-:Y:S06]  /*4080*/  HMMA.16816.F32 R44, R4.reuse, R16, RZ ;  /* 0x00000010042c723c */ /* 0x042fec00000018ff */
[-C--:B------:R-:W-:Y:S06]  /*4090*/  HMMA.16816.F32 R48, R4, R18.reuse, RZ ;  /* 0x000000120430723c */ /* 0x080fec00000018ff */
[----:B------:R-:W-:Y:S06]  /*40a0*/  HMMA.16816.F32 R96, R8, R18, RZ ;  /* 0x000000120860723c */ /* 0x000fec00000018ff */
[C---:B---3--:R-:W-:Y:S06]  /*40b0*/  HMMA.16816.F32 R32, R4.reuse, R20, RZ ;  /* 0x000000140420723c */ /* 0x048fec00000018ff */
[C---:B----4-:R-:W-:Y:S06]  /*40c0*/  HMMA.16816.F32 R16, R4.reuse, R28, RZ ;  /* 0x0000001c0410723c */ /* 0x050fec00000018ff */
[C---:B------:R-:W-:Y:S06]  /*40d0*/  HMMA.16816.F32 R36, R4.reuse, R24, RZ ;  /* 0x000000180424723c */ /* 0x040fec00000018ff */
[C---:B------:R-:W-:Y:S06]  /*40e0*/  HMMA.16816.F32 R72, R4.reuse, R22, RZ ;  /* 0x000000160448723c */ /* 0x040fec00000018ff */
[C---:B------:R-:W-:Y:S06]  /*40f0*/  HMMA.16816.F32 R80, R4.reuse, R30, RZ ;  /* 0x0000001e0450723c */ /* 0x040fec00000018ff */
[----:B------:R-:W-:Y:S01]  /*4100*/  HMMA.16816.F32 R52, R4, R26, RZ ;  /* 0x0000001a0434723c */ /* 0x000fe200000018ff */
[----:B------:R-:W1:Y:S05]  /*4110*/  LDSM.16.M88.4 R4, [R194] ;  /* 0x00000000c204783b */ /* 0x000e6a0000000200 */
[C---:B------:R-:W-:Y:S06]  /*4120*/  HMMA.16816.F32 R104, R8.reuse, R20, RZ ;  /* 0x000000140868723c */ /* 0x040fec00000018ff */
[C---:B------:R-:W-:Y:S01]  /*4130*/  HMMA.16816.F32 R116, R8.reuse, R22, RZ ;  /* 0x000000160874723c */ /* 0x040fe200000018ff */
[----:B------:R-:W-:Y:S05]  /*4140*/  LDSM.16.M88.4 R20, [R192] ;  /* 0x00000000c014783b */ /* 0x000fea0000000200 */
[C---:B------:R-:W-:Y:S06]  /*4150*/  HMMA.16816.F32 R112, R8.reuse, R28, RZ ;  /* 0x0000001c0870723c */ /* 0x040fec00000018ff */
[C---:B------:R-:W-:Y:S06]  /*4160*/  HMMA.16816.F32 R108, R8.reuse, R30, RZ ;  /* 0x0000001e086c723c */ /* 0x040fec00000018ff */
[C---:B------:R-:W-:Y:S06]  /*4170*/  HMMA.16816.F32 R100, R8.reuse, R24, RZ ;  /* 0x000000180864723c */ /* 0x040fec00000018ff */
[----:B------:R-:W-:Y:S06]  /*4180*/  HMMA.16816.F32 R92, R8, R26, RZ ;  /* 0x0000001a085c723c */ /* 0x000fec00000018ff */
[C---:B-----5:R-:W-:Y:S01]  /*4190*/  HMMA.16816.F32 R128, R12.reuse, R68, R16 ;  /* 0x000000440c80723c */ /* 0x060fe20000001810 */
[----:B------:R-:W-:Y:S01]  /*41a0*/  VIADD R8, R184, 0x4000 ;  /* 0x00004000b8087836 */ /* 0x000fe20000000000 */
[----:B------:R-:W-:Y:S03]  /*41b0*/  LDSM.16.M88.4 R16, [R192+0x2000] ;  /* 0x00200000c010783b */ /* 0x000fe60000000200 */
[----:B------:R-:W-:Y:S01]  /*41c0*/  @P2 VIADD R195, R8, 0xffffffc0 ;  /* 0xffffffc008c32836 */ /* 0x000fe20000000000 */
[-C--:B------:R-:W-:Y:S01]  /*41d0*/  HMMA.16816.F32 R84, R12, R40.reuse, R44 ;  /* 0x000000280c54723c */ /* 0x080fe2000000182c */
[----:B------:R-:W-:Y:S02]  /*41e0*/  LDSM.16.M88.4 R8, [R193+0x2000] ;  /* 0x00200000c108783b */ /* 0x000fe40000000200 */
[----:B------:R-:W-:Y:S01]  /*41f0*/  IMAD.IADD R189, R0, 0x1, R195 ;  /* 0x0000000100bd7824 */ /* 0x000fe200078e02c3 */
[----:B------:R-:W-:Y:S01]  /*4200*/  SHF.R.S32.HI R0, RZ, 0x1f, R58 ;  /* 0x0000001fff007819 */ /* 0x000fe2000001143a */
[----:B------:R-:W2:Y:S01]  /*4210*/  LDSM.16.M88.4 R24, [R195] ;  /* 0x00000000c318783b */ /* 0x000ea20000000200 */
[----:B-1----:R-:W-:Y:S01]  /*4220*/  HMMA.16816.F32 R44, R4, R40, R88 ;  /* 0x00000028042c723c */ /* 0x002fe20000001858 */
[C---:B------:R-:W-:Y:S01]  /*4230*/  VIADD R198, R195.reuse, 0x800 ;  /* 0x00000800c3c67836 */ /* 0x040fe20000000000 */
[----:B------:R-:W-:Y:S01]  /*4240*/  LEA.HI R0, R0, R58, RZ, 0x2 ;  /* 0x0000003a00007211 */ /* 0x000fe200078f10ff */
[----:B------:R-:W-:Y:S01]  /*4250*/  LDSM.16.M88.4 R28, [R189] ;  /* 0x00000000bd1c783b */ /* 0x000fe20000000200 */
[----:B------:R-:W-:-:S02]  /*4260*/  VIADD R197, R195, 0x1000 ;  /* 0x00001000c3c57836 */ /* 0x000fc40000000000 */
[----:B------:R-:W-:Y:S01]  /*4270*/  HMMA.16816.F32 R144, R12, R64, R36 ;  /* 0x000000400c90723c */ /* 0x000fe20000001824 */
[----:B------:R-:W1:Y:S01]  /*4280*/  LDSM.16.M88.4 R36, [R195+0x800] ;  /* 0x00080000c324783b */ /* 0x000e620000000200 */
[----:B------:R-:W-:Y:S01]  /*4290*/  SHF.R.S32.HI R0, RZ, 0x2, R0 ;  /* 0x00000002ff007819 */ /* 0x000fe20000011400 */
[----:B------:R-:W-:-:S03]  /*42a0*/  VIADD R196, R195, 0x1800 ;  /* 0x00001800c3c47836 */ /* 0x000fc60000000000 */
[C---:B------:R-:W-:Y:S06]  /*42b0*/  HMMA.16816.F32 R120, R12.reuse, R60, R32 ;  /* 0x0000003c0c78723c */ /* 0x040fec0000001820 */
[C---:B------:R-:W-:Y:S06]  /*42c0*/  HMMA.16816.F32 R76, R12.reuse, R42, R48 ;  /* 0x0000002a0c4c723c */ /* 0x040fec0000001830 */
[C---:B------:R-:W-:Y:S06]  /*42d0*/  HMMA.16816.F32 R124, R12.reuse, R62, R72 ;  /* 0x0000003e0c7c723c */ /* 0x040fec0000001848 */
[C---:B------:R-:W-:Y:S06]  /*42e0*/  HMMA.16816.F32 R132, R12.reuse, R70, R80 ;  /* 0x000000460c84723c */ /* 0x040fec0000001850 */
[----:B------:R-:W-:Y:S01]  /*42f0*/  HMMA.16816.F32 R140, R12, R66, R52 ;  /* 0x000000420c8c723c */ /* 0x000fe20000001834 */
[----:B------:R-:W3:Y:S05]  /*4300*/  LDSM.16.M88.4 R12, [R193] ;  /* 0x00000000c10c783b */ /* 0x000eea0000000200 */
[C---:B------:R-:W-:Y:S06]  /*4310*/  HMMA.16816.F32 R52, R4.reuse, R42, R96 ;  /* 0x0000002a0434723c */ /* 0x040fec0000001860 */
[----:B------:R-:W-:Y:S06]  /*4320*/  HMMA.16816.F32 R48, R4, R60, R104 ;  /* 0x0000003c0430723c */ /* 0x000fec0000001868 */
[-C--:B--2---:R-:W-:Y:S06]  /*4330*/  HMMA.16816.F32 R32, R16, R24.reuse, R84 ;  /* 0x000000181020723c */ /* 0x084fec0000001854 */
[----:B------:R-:W-:Y:S06]  /*4340*/  HMMA.16816.F32 R40, R20, R24, R44 ;  /* 0x000000181428723c */ /* 0x000fec000000182c */
[----:B------:R-:W-:Y:S01]  /*4350*/  HMMA.16816.F32 R112, R4, R68, R112 ;  /* 0x000000440470723c */ /* 0x000fe20000001870 */
[----:B------:R-:W-:-:S05]  /*4360*/  IMAD.U32 R24, RZ, RZ, UR25 ;  /* 0x00000019ff187e24 */ /* 0x000fca000f8e00ff */
[C---:B------:R-:W-:Y:S06]  /*4370*/  HMMA.16816.F32 R100, R4.reuse, R64, R100 ;  /* 0x000000400464723c */ /* 0x040fec0000001864 */
[C---:B------:R-:W-:Y:S06]  /*4380*/  HMMA.16816.F32 R80, R4.reuse, R62, R116 ;  /* 0x0000003e0450723c */ /* 0x040fec0000001874 */
[C---:B------:R-:W-:Y:S06]  /*4390*/  HMMA.16816.F32 R108, R4.reuse, R70, R108 ;  /* 0x00000046046c723c */ /* 0x040fec000000186c */
[----:B------:R-:W-:Y:S06]  /*43a0*/  HMMA.16816.F32 R92, R4, R66, R92 ;  /* 0x00000042045c723c */ /* 0x000fec000000185c */
[----:B------:R-:W-:Y:S01]  /*43b0*/  HMMA.16816.F32 R52, R20, R26, R52 ;  /* 0x0000001a1434723c */ /* 0x000fe20000001834 */
[----:B------:R-:W-:Y:S01]  /*43c0*/  LEA R6, R56, UR23, 0x4 ;  /* 0x0000001738067c11 */ /* 0x000fe2000f8e20ff */
[----:B------:R-:W-:Y:S01]  /*43d0*/  IMAD.U32 R4, RZ, RZ, UR16 ;  /* 0x00000010ff047e24 */ /* 0x000fe2000f8e00ff */
[----:B------:R-:W-:Y:S01]  /*43e0*/  UIADD3 UR16, UR30, -0x4ab325aa, URZ ;  /* 0xb54cda561e107890 */ /* 0x000fe2000fffe03f */
[----:B------:R-:W-:-:S02]  /*43f0*/  IMAD.U32 R7, RZ, RZ, UR34 ;  /* 0x00000022ff077e24 */ /* 0x000fc4000f8e00ff */
[----:B------:R-:W-:Y:S01]  /*4400*/  IMAD.IADD R6, R0, 0x1, R6 ;  /* 0x0000000100067824 */ /* 0x000fe200078e0206 */
[----:B-1----:R-:W-:Y:S01]  /*4410*/  HMMA.16816.F32 R68, R20, R36, R48 ;  /* 0x000000241444723c */ /* 0x002fe20000001830 */
[----:B------:R-:W-:Y:S02]  /*4420*/  IMAD.U32 R5, RZ, RZ, UR14 ;  /* 0x0000000eff057e24 */ /* 0x000fe4000f8e00ff */
[----:B------:R-:W-:Y:S01]  /*4430*/  IMAD R4, R4, 0x40, R248 ;  /* 0x0000004004047824 */ /* 0x000fe200078e02f8 */
[----:B------:R-:W-:Y:S01]  /*4440*/  VIADDMNMX R206, R6, UR34, R24, PT ;  /* 0x0000002206ce7c46 */ /* 0x000fe2000b800118 */
[----:B------:R-:W-:Y:S01]  /*4450*/  IMAD R249, R5, 0x8, R56 ;  /* 0x0000000805f97824 */ /* 0x000fe200078e0238 */
[-C--:B------:R-:W-:Y:S01]  /*4460*/  HMMA.16816.F32 R48, R8, R28.reuse, R32 ;  /* 0x0000001c0830723c */ /* 0x080fe20000001820 */
[----:B------:R-:W1:Y:S01]  /*4470*/  LDSM.16.M88.4 R32, [R189+0x800] ;  /* 0x00080000bd20783b */ /* 0x000e620000000200 */
[----:B------:R-:W-:Y:S01]  /*4480*/  IADD3 R24, R7, 0x8, R6 ;  /* 0x0000000807187810 */ /* 0x000fe20007ffe006 */
[----:B------:R-:W-:Y:S01]  /*4490*/  VIADD R5, R4, 0x1 ;  /* 0x0000000104057836 */ /* 0x000fe20000000000 */
[C---:B------:R-:W-:Y:S01]  /*44a0*/  VIADDMNMX R201, R6.reuse, UR33, RZ, !PT ;  /* 0x0000002106c97c46 */ /* 0x040fe2000f8001ff */
[----:B------:R-:W-:Y:S01]  /*44b0*/  VIADD R25, R6, 0x8 ;  /* 0x0000000806197836 */ /* 0x000fe20000000000 */
[----:B---3--:R-:W-:Y:S01]  /*44c0*/  HMMA.16816.F32 R44, R12, R28, R40 ;  /* 0x0000001c0c2c723c */ /* 0x008fe20000001828 */
[----:B------:R-:W-:Y:S01]  /*44d0*/  VIMNMX R205, R24, UR25, PT ;  /* 0x0000001918cd7c48 */ /* 0x000fe2000bfe0100 */
[----:B------:R-:W-:Y:S01]  /*44e0*/  IMAD.IADD R0, R57, 0x1, R59 ;  /* 0x0000000139007824 */ /* 0x000fe200078e023b */
[----:B------:R-:W-:-:S02]  /*44f0*/  ISETP.GE.AND P4, PT, R4, R206, PT ;  /* 0x000000ce0400720c */ /* 0x000fc40003f86270 */
[----:B------:R-:W-:Y:S01]  /*4500*/  VIADDMNMX R200, R25, UR33, RZ, !PT ;  /* 0x0000002119c87c46 */ /* 0x000fe2000f8001ff */
[----:B------:R-:W-:Y:S01]  /*4510*/  HMMA.16816.F32 R60, R16, R26, R76 ;  /* 0x0000001a103c723c */ /* 0x000fe2000000184c */
[C-C-:B------:R-:W-:Y:S02]  /*4520*/  IADD3 R28, R7.reuse, 0x40, R6.reuse ;  /* 0x00000040071c7810 */ /* 0x140fe40007ffe006 */
[----:B------:R-:W-:Y:S02]  /*4530*/  IADD3 R7, R7, 0x48, R6 ;  /* 0x0000004807077810 */ /* 0x000fe40007ffe006 */
[----:B------:R-:W-:Y:S01]  /*4540*/  ISETP.GE.AND P2, PT, R5, R205, PT ;  /* 0x000000cd0500720c */ /* 0x000fe20003f46270 */
[----:B------:R-:W-:Y:S01]  /*4550*/  HMMA.16816.F32 R40, R12, R30, R52 ;  /* 0x0000001e0c28723c */ /* 0x000fe20000001834 */
[C---:B------:R-:W-:Y:S01]  /*4560*/  VIADD R27, R6.reuse, 0x48 ;  /* 0x00000048061b7836 */ /* 0x040fe20000000000 */
[----:B------:R-:W-:Y:S01]  /*4570*/  VIMNMX R203, R7, UR25, PT ;  /* 0x0000001907cb7c48 */ /* 0x000fe2000bfe0100 */
[----:B------:R-:W-:Y:S01]  /*4580*/  VIADD R26, R6, 0x40 ;  /* 0x00000040061a7836 */ /* 0x000fe20000000000 */
[----:B------:R-:W-:-:S02]  /*4590*/  VIMNMX R204, R28, UR25, PT ;  /* 0x000000191ccc7c48 */ /* 0x000fc4000bfe0100 */
[----:B------:R-:W-:Y:S01]  /*45a0*/  VIADDMNMX R199, R27, UR33, RZ, !PT ;  /* 0x000000211bc77c46 */ /* 0x000fe2000f8001ff */
[C---:B------:R-:W-:Y:S01]  /*45b0*/  HMMA.16816.F32 R72, R16.reuse, R36, R120 ;  /* 0x000000241048723c */ /* 0x040fe20000001878 */
[C---:B------:R-:W-:Y:S02]  /*45c0*/  ISETP.GE.AND P0, PT, R5.reuse, R203, PT ;  /* 0x000000cb0500720c */ /* 0x040fe40003f06270 */
[C---:B------:R-:W-:Y:S02]  /*45d0*/  ISETP.LT.OR P2, PT, R5.reuse, R200, P2 ;  /* 0x000000c80500720c */ /* 0x040fe40001741670 */
[----:B------:R-:W-:Y:S01]  /*45e0*/  VIADDMNMX R202, R26, UR33, RZ, !PT ;  /* 0x000000211aca7c46 */ /* 0x000fe2000f8001ff */
[----:B------:R-:W-:Y:S01]  /*45f0*/  HMMA.16816.F32 R64, R16, R38, R124 ;  /* 0x000000261040723c */ /* 0x000fe2000000187c */
[C---:B------:R-:W-:Y:S01]  /*4600*/  ISETP.GE.AND P3, PT, R5.reuse, R206, PT ;  /* 0x000000ce0500720c */ /* 0x040fe20003f66270 */
[----:B------:R-:W2:Y:S01]  /*4610*/  LDSM.16.M88.4 R24, [R195+0x1000] ;  /* 0x00100000c318783b */ /* 0x000ea20000000200 */
[----:B------:R-:W-:-:S02]  /*4620*/  ISETP.GE.AND P1, PT, R5, R204, PT ;  /* 0x000000cc0500720c */ /* 0x000fc40003f26270 */
[C---:B------:R-:W-:Y:S01]  /*4630*/  ISETP.LT.OR P6, PT, R5.reuse, R199, P0 ;  /* 0x000000c70500720c */ /* 0x040fe200007c1670 */
[----:B------:R-:W-:Y:S01]  /*4640*/  HMMA.16816.F32 R56, R8, R30, R60 ;  /* 0x0000001e0838723c */ /* 0x000fe2000000183c */
[----:B------:R-:W-:Y:S02]  /*4650*/  P2R R6, PR, RZ, 0x4 ;  /* 0x00000004ff067803 */ /* 0x000fe40000000000 */
[C---:B------:R-:W-:Y:S02]  /*4660*/  ISETP.LT.OR P0, PT, R4.reuse, R201, P4 ;  /* 0x000000c90400720c */ /* 0x040fe40002701670 */
[C---:B------:R-:W-:Y:S01]  /*4670*/  ISETP.GE.AND P2, PT, R4.reuse, R205, PT ;  /* 0x000000cd0400720c */ /* 0x040fe20003f46270 */
[----:B------:R-:W-:Y:S01]  /*4680*/  HMMA.16816.F32 R36, R20, R38, R80 ;  /* 0x000000261424723c */ /* 0x000fe20000001850 */
[C---:B------:R-:W-:Y:S02]  /*4690*/  ISETP.LT.OR P3, PT, R5.reuse, R201, P3 ;  /* 0x000000c90500720c */ /* 0x040fe40001f61670 */
[----:B------:R-:W-:Y:S01]  /*46a0*/  ISETP.LT.OR P5, PT, R5, R202, P1 ;  /* 0x000000ca0500720c */ /* 0x000fe20000fa1670 */
[C---:B------:R-:W-:Y:S01]  /*46b0*/  VIADD R5, R4.reuse, 0x8 ;  /* 0x0000000804057836 */ /* 0x040fe20000000000 */
[----:B------:R-:W-:Y:S01]  /*46c0*/  ISETP.GE.AND P1, PT, R4, R204, PT ;  /* 0x000000cc0400720c */ /* 0x000fe20003f26270 */
[----:B-1----:R-:W-:Y:S01]  /*46d0*/  HMMA.16816.F32 R60, R12, R32, R68 ;  /* 0x000000200c3c723c */ /* 0x002fe20000001844 */
[----:B------:R-:W-:-:S02]  /*46e0*/  FSEL R78, R44, -INF , !P0 ;  /* 0xff8000002c4e7808 */ /* 0x000fc40004000000 */
[C---:B------:R-:W-:Y:S02]  /*46f0*/  ISETP.LT.OR P2, PT, R4.reuse, R200, P2 ;  /* 0x000000c80400720c */ /* 0x040fe40001741670 */
[C---:B------:R-:W-:Y:S01]  /*4700*/  ISETP.GE.AND P0, PT, R4.reuse, R203, PT ;  /* 0x000000cb0400720c */ /* 0x040fe20003f06270 */
[----:B------:R-:W-:Y:S01]  /*4710*/  HMMA.16816.F32 R52, R8, R32, R72 ;  /* 0x000000200834723c */ /* 0x000fe20000001848 */
[----:B------:R-:W-:Y:S02]  /*4720*/  ISETP.LT.OR P1, PT, R4, R202, P1 ;  /* 0x000000ca0400720c */ /* 0x000fe40000f21670 */
[----:B------:R-:W-:Y:S02]  /*4730*/  FSEL R96, R46, -INF , !P2 ;  /* 0xff8000002e607808 */ /* 0x000fe40005000000 */
[----:B------:R-:W-:Y:S02]  /*4740*/  ISETP.LT.OR P0, PT, R4, R199, P0 ;  /* 0x000000c70400720c */ /* 0x000fe40000701670 */
[----:B------:R-:W-:-:S02]  /*4750*/  ISETP.GE.AND P2, PT, R5, R205, PT ;  /* 0x000000cd0500720c */ /* 0x000fc40003f46270 */
[----:B------:R-:W-:Y:S02]  /*4760*/  P2R R7, PR, RZ, 0x8 ;  /* 0x00000008ff077803 */ /* 0x000fe40000000000 */
[----:B------:R-:W-:Y:S02]  /*4770*/  ISETP.GE.AND P3, PT, R5, R206, PT ;  /* 0x000000ce0500720c */ /* 0x000fe40003f66270 */
[----:B------:R-:W-:Y:S02]  /*4780*/  FSEL R85, R49, -INF , !P5 ;  /* 0xff80000031557808 */ /* 0x000fe40006800000 */
[----:B------:R-:W-:Y:S02]  /*4790*/  FSEL R84, R48, -INF , !P1 ;  /* 0xff80000030547808 */ /* 0x000fe40004800000 */
[----:B------:R-:W-:Y:S01]  /*47a0*/  ISETP.NE.AND P5, PT, R6, RZ, PT ;  /* 0x000000ff0600720c */ /* 0x000fe20003fa5270 */
[----:B------:R-:W-:Y:S01]  /*47b0*/  VIADD R6, R4, 0x9 ;  /* 0x0000000904067836 */ /* 0x000fe20000000000 */
[----:B------:R-:W-:-:S02]  /*47c0*/  FSEL R86, R50, -INF , !P0 ;  /* 0xff80000032567808 */ /* 0x000fc40004000000 */
[C---:B------:R-:W-:Y:S02]  /*47d0*/  ISETP.GE.AND P1, PT, R5.reuse, R204, PT ;  /* 0x000000cc0500720c */ /* 0x040fe40003f26270 */
[C---:B------:R-:W-:Y:S02]  /*47e0*/  ISETP.LT.OR P2, PT, R5.reuse, R200, P2 ;  /* 0x000000c80500720c */ /* 0x040fe40001741670 */
[C---:B------:R-:W-:Y:S02]  /*47f0*/  ISETP.GE.AND P0, PT, R5.reuse, R203, PT ;  /* 0x000000cb0500720c */ /* 0x040fe40003f06270 */
[----:B------:R-:W-:Y:S02]  /*4800*/  ISETP.LT.OR P4, PT, R5, R201, P3 ;  /* 0x000000c90500720c */ /* 0x000fe40001f81670 */
[----:B------:R-:W-:Y:S02]  /*4810*/  ISETP.NE.AND P3, PT, R7, RZ, PT ;  /* 0x000000ff0700720c */ /* 0x000fe40003f65270 */
[----:B------:R-:W-:-:S02]  /*4820*/  ISETP.LT.OR P1, PT, R5, R202, P1 ;  /* 0x000000ca0500720c */ /* 0x000fc40000f21670 */
[----:B------:R-:W-:Y:S02]  /*4830*/  P2R R29, PR, RZ, 0x4 ;  /* 0x00000004ff1d7803 */ /* 0x000fe40000000000 */
[----:B------:R-:W-:Y:S01]  /*4840*/  ISETP.LT.OR P0, PT, R5, R199, P0 ;  /* 0x000000c70500720c */ /* 0x000fe20000701670 */
[----:B------:R-:W-:Y:S01]  /*4850*/  VIADD R5, R4, 0x10 ;  /* 0x0000001004057836 */ /* 0x000fe20000000000 */
[C---:B------:R-:W-:Y:S02]  /*4860*/  ISETP.GE.AND P2, PT, R6.reuse, R205, PT ;  /* 0x000000cd0600720c */ /* 0x040fe40003f46270 */
[----:B------:R-:W-:Y:S02]  /*4870*/  FSEL R76, R45, -INF , !P3 ;  /* 0xff8000002d4c7808 */ /* 0x000fe40005800000 */
[----:B------:R-:W-:Y:S02]  /*4880*/  P2R R7, PR, RZ, 0x2 ;  /* 0x00000002ff077803 */ /* 0x000fe40000000000 */
[----:B------:R-:W-:-:S02]  /*4890*/  ISETP.GE.AND P3, PT, R6, R206, PT ;  /* 0x000000ce0600720c */ /* 0x000fc40003f66270 */
[----:B------:R-:W-:Y:S02]  /*48a0*/  FSEL R77, R40, -INF , !P4 ;  /* 0xff800000284d7808 */ /* 0x000fe40006000000 */
[----:B------:R-:W-:Y:S02]  /*48b0*/  P2R R28, PR, RZ, 0x1 ;  /* 0x00000001ff1c7803 */ /* 0x000fe40000000000 */
[C---:B------:R-:W-:Y:S02]  /*48c0*/  ISETP.GE.AND P1, PT, R6.reuse, R204, PT ;  /* 0x000000cc0600720c */ /* 0x040fe40003f26270 */
[C---:B------:R-:W-:Y:S02]  /*48d0*/  ISETP.LT.OR P4, PT, R6.reuse, R200, P2 ;  /* 0x000000c80600720c */ /* 0x040fe40001781670 */
[----:B------:R-:W-:Y:S02]  /*48e0*/  FSEL R82, R51, -INF , !P6 ;  /* 0xff80000033527808 */ /* 0x000fe40007000000 */
[----:B------:R-:W-:Y:S01]  /*48f0*/  FSEL R90, R47, -INF , !P5 ;  /* 0xff8000002f5a7808 */ /* 0x000fe20006800000 */
[----:B--2---:R-:W-:Y:S01]  /*4900*/  HMMA.16816.F32 R48, R20, R24, R112 ;  /* 0x000000181430723c */ /* 0x004fe20000001870 */
[----:B------:R-:W-:-:S02]  /*4910*/  ISETP.LT.OR P6, PT, R6, R201, P3 ;  /* 0x000000c90600720c */ /* 0x000fc40001fc1670 */
[----:B------:R-:W-:Y:S02]  /*4920*/  ISETP.NE.AND P2, PT, R7, RZ, PT ;  /* 0x000000ff0700720c */ /* 0x000fe40003f45270 */
[----:B------:R-:W-:Y:S01]  /*4930*/  ISETP.LT.OR P5, PT, R6, R202, P1 ;  /* 0x000000ca0600720c */ /* 0x000fe20000fa1670 */
[----:B------:R-:W-:Y:S01]  /*4940*/  HMMA.16816.F32 R44, R16, R24, R128 ;  /* 0x00000018102c723c */ /* 0x000fe20000001880 */
[----:B------:R-:W-:Y:S02]  /*4950*/  P2R R7, PR, RZ, 0x10 ;  /* 0x00000010ff077803 */ /* 0x000fe40000000000 */
[----:B------:R-:W-:Y:S02]  /*4960*/  ISETP.NE.AND P3, PT, R29, RZ, PT ;  /* 0x000000ff1d00720c */ /* 0x000fe40003f65270 */
[----:B------:R-:W-:Y:S02]  /*4970*/  ISETP.NE.AND P1, PT, R28, RZ, PT ;  /* 0x000000ff1c00720c */ /* 0x000fe40003f25270 */
[----:B------:R-:W1:Y:S01]  /*4980*/  LDSM.16.M88.4 R28, [R189+0x1000] ;  /* 0x00100000bd1c783b */ /* 0x000e620000000200 */
[----:B------:R-:W-:-:S02]  /*4990*/  FSEL R74, R41, -INF , !P6 ;  /* 0xff800000294a7808 */ /* 0x000fc40007000000 */
[----:B------:R-:W-:Y:S02]  /*49a0*/  ISETP.GE.AND P0, PT, R6, R203, PT ;  /* 0x000000cb0600720c */ /* 0x000fe40003f06270 */
[----:B------:R-:W-:Y:S02]  /*49b0*/  ISETP.NE.AND P6, PT, R7, RZ, PT ;  /* 0x000000ff0700720c */ /* 0x000fe40003fc5270 */
[----:B------:R-:W-:Y:S02]  /*49c0*/  FSEL R79, R56, -INF , !P2 ;  /* 0xff800000384f7808 */ /* 0x000fe40005000000 */
[----:B------:R-:W-:Y:S02]  /*49d0*/  ISETP.GE.AND P2, PT, R5, R205, PT ;  /* 0x000000cd0500720c */ /* 0x000fe40003f46270 */
[----:B------:R-:W-:Y:S02]  /*49e0*/  FSEL R81, R58, -INF , !P1 ;  /* 0xff8000003a517808 */ /* 0x000fe40004800000 */
[----:B------:R-:W-:Y:S01]  /*49f0*/  ISETP.LT.OR P4, PT, R6, R199, P0 ;  /* 0x000000c70600720c */ /* 0x000fe20000781670 */
[----:B------:R-:W-:Y:S01]  /*4a00*/  VIADD R6, R4, 0x11 ;  /* 0x0000001104067836 */ /* 0x000fe20000000000 */
[----:B------:R-:W-:-:S02]  /*4a10*/  FSEL R91, R42, -INF , !P3 ;  /* 0xff8000002a5b7808 */ /* 0x000fc40005800000 */
[----:B------:R-:W-:Y:S02]  /*4a20*/  ISETP.GE.AND P1, PT, R5, R204, PT ;  /* 0x000000cc0500720c */ /* 0x000fe40003f26270 */
[----:B------:R-:W-:Y:S02]  /*4a30*/  FSEL R83, R43, -INF , !P6 ;  /* 0xff8000002b537808 */ /* 0x000fe40007000000 */
[C---:B------:R-:W-:Y:S01]  /*4a40*/  ISETP.GE.AND P0, PT, R5.reuse, R203, PT ;  /* 0x000000cb0500720c */ /* 0x040fe20003f06270 */
[----:B------:R-:W-:Y:S01]  /*4a50*/  HMMA.16816.F32 R40, R12, R34, R36 ;  /* 0x000000220c28723c */ /* 0x000fe20000001824 */
[C---:B------:R-:W-:Y:S01]  /*4a60*/  ISETP.GE.AND P3, PT, R5.reuse, R206, PT ;  /* 0x000000ce0500720c */ /* 0x040fe20003f66270 */
[----:B------:R-:W2:Y:S01]  /*4a70*/  LDSM.16.M88.4 R36, [R195+0x1800] ;  /* 0x00180000c324783b */ /* 0x000ea20000000200 */
[C---:B------:R-:W-:Y:S02]  /*4a80*/  ISETP.LT.OR P2, PT, R5.reuse, R200, P2 ;  /* 0x000000c80500720c */ /* 0x040fe40001741670 */
[----:B------:R-:W-:-:S02]  /*4a90*/  ISETP.LT.OR P1, PT, R5, R202, P1 ;  /* 0x000000ca0500720c */ /* 0x000fc40000f21670 */
[C---:B------:R-:W-:Y:S02]  /*4aa0*/  ISETP.LT.OR P0, PT, R5.reuse, R199, P0 ;  /* 0x000000c70500720c */ /* 0x040fe40000701670 */
[----:B------:R-:W-:Y:S02]  /*4ab0*/  ISETP.LT.OR P3, PT, R5, R201, P3 ;  /* 0x000000c90500720c */ /* 0x000fe40001f61670 */
[----:B------:R-:W-:Y:S02]  /*4ac0*/  P2R R5, PR, RZ, 0x4 ;  /* 0x00000004ff057803 */ /* 0x000fe40000000000 */
[----:B------:R-:W-:Y:S02]  /*4ad0*/  P2R R32, PR, RZ, 0x2 ;  /* 0x00000002ff207803 */ /* 0x000fe40000000000 */
[C---:B------:R-:W-:Y:S02]  /*4ae0*/  ISETP.GE.AND P2, PT, R6.reuse, R205, PT ;  /* 0x000000cd0600720c */ /* 0x040fe40003f46270 */
[----:B------:R-:W-:Y:S01]  /*4af0*/  P2R R7, PR, RZ, 0x1 ;  /* 0x00000001ff077803 */ /* 0x000fe20000000000 */
[----:B-1----:R-:W-:Y:S01]  /*4b00*/  HMMA.16816.F32 R44, R8, R28, R44 ;  /* 0x0000001c082c723c */ /* 0x002fe2000000182c */
[----:B------:R-:W-:-:S02]  /*4b10*/  ISETP.GE.AND P0, PT, R6, R206, PT ;  /* 0x000000ce0600720c */ /* 0x000fc40003f06270 */
[----:B------:R-:W-:Y:S02]  /*4b20*/  FSEL R80, R59, -INF , !P4 ;  /* 0xff8000003b507808 */ /* 0x000fe40006000000 */
[----:B------:R-:W-:Y:S02]  /*4b30*/  FSEL R75, R57, -INF , !P5 ;  /* 0xff800000394b7808 */ /* 0x000fe40006800000 */
[----:B------:R-:W-:Y:S01]  /*4b40*/  ISETP.NE.AND P4, PT, R5, RZ, PT ;  /* 0x000000ff0500720c */ /* 0x000fe20003f85270 */
[----:B------:R-:W-:Y:S01]  /*4b50*/  VIADD R5, R4, 0x18 ;  /* 0x0000001804057836 */ /* 0x000fe20000000000 */
[----:B------:R-:W-:Y:S01]  /*4b60*/  FSEL R72, R60, -INF , !P3 ;  /* 0xff8000003c487808 */ /* 0x000fe20005800000 */
[----:B------:R-:W-:Y:S01]  /*4b70*/  HMMA.16816.F32 R56, R20, R26, R108 ;  /* 0x0000001a1438723c */ /* 0x000fe2000000186c */
[----:B------:R-:W-:Y:S02]  /*4b80*/  ISETP.NE.AND P3, PT, R32, RZ, PT ;  /* 0x000000ff2000720c */ /* 0x000fe40003f65270 */
[----:B------:R-:W-:-:S02]  /*4b90*/  ISETP.LT.OR P5, PT, R6, R200, P2 ;  /* 0x000000c80600720c */ /* 0x000fc400017a1670 */
[----:B------:R-:W-:Y:S01]  /*4ba0*/  ISETP.NE.AND P2, PT, R7, RZ, PT ;  /* 0x000000ff0700720c */ /* 0x000fe20003f45270 */
[----:B------:R-:W-:Y:S01]  /*4bb0*/  HMMA.16816.F32 R32, R8, R34, R64 ;  /* 0x000000220820723c */ /* 0x000fe20000001840 */
[C---:B------:R-:W-:Y:S02]  /*4bc0*/  ISETP.LT.OR P6, PT, R6.reuse, R201, P0 ;  /* 0x000000c90600720c */ /* 0x040fe400007c1670 */
[C---:B------:R-:W-:Y:S02]  /*4bd0*/  ISETP.GE.AND P1, PT, R6.reuse, R204, PT ;  /* 0x000000cc0600720c */ /* 0x040fe40003f26270 */
[----:B------:R-:W-:Y:S01]  /*4be0*/  ISETP.GE.AND P0, PT, R6, R203, PT ;  /* 0x000000cb0600720c */ /* 0x000fe20003f06270 */
[----:B------:R-:W-:Y:S01]  /*4bf0*/  HMMA.16816.F32 R64, R16, R26, R132 ;  /* 0x0000001a1040723c */ /* 0x000fe20000001884 */
[----:B------:R-:W-:Y:S02]  /*4c00*/  FSEL R89, R52, -INF , !P3 ;  /* 0xff80000034597808 */ /* 0x000fe40005800000 */
[----:B------:R-:W-:-:S02]  /*4c10*/  P2R R7, PR, RZ, 0x20 ;  /* 0x00000020ff077803 */ /* 0x000fc40000000000 */
[C---:B------:R-:W-:Y:S02]  /*4c20*/  ISETP.GE.AND P3, PT, R5.reuse, R205, PT ;  /* 0x000000cd0500720c */ /* 0x040fe40003f66270 */
[----:B------:R-:W-:Y:S02]  /*4c30*/  FSEL R105, R54, -INF , !P2 ;  /* 0xff80000036697808 */ /* 0x000fe40005000000 */
[C---:B------:R-:W-:Y:S02]  /*4c40*/  ISETP.LT.OR P5, PT, R6.reuse, R202, P1 ;  /* 0x000000ca0600720c */ /* 0x040fe40000fa1670 */
[----:B------:R-:W-:Y:S01]  /*4c50*/  ISETP.GE.AND P2, PT, R5, R204, PT ;  /* 0x000000cc0500720c */ /* 0x000fe20003f46270 */
[----:B------:R-:W-:Y:S01]  /*4c60*/  HMMA.16816.F32 R56, R12, R30, R56 ;  /* 0x0000001e0c38723c */ /* 0x000fe20000001838 */
[----:B------:R-:W-:Y:S01]  /*4c70*/  ISETP.LT.OR P1, PT, R6, R199, P0 ;  /* 0x000000c70600720c */ /* 0x000fe20000721670 */
[----:B------:R-:W-:Y:S01]  /*4c80*/  VIADD R6, R4, 0x19 ;  /* 0x0000001904067836 */ /* 0x000fe20000000000 */
[----:B------:R-:W-:-:S02]  /*4c90*/  FSEL R128, R62, -INF , !P4 ;  /* 0xff8000003e807808 */ /* 0x000fc40006000000 */
[C---:B------:R-:W-:Y:S02]  /*4ca0*/  ISETP.GE.AND P4, PT, R5.reuse, R206, PT ;  /* 0x000000ce0500720c */ /* 0x040fe40003f86270 */
[C---:B------:R-:W-:Y:S02]  /*4cb0*/  ISETP.LT.OR P3, PT, R5.reuse, R200, P3 ;  /* 0x000000c80500720c */ /* 0x040fe40001f61670 */
[C---:B------:R-:W-:Y:S02]  /*4cc0*/  ISETP.LT.OR P2, PT, R5.reuse, R202, P2 ;  /* 0x000000ca0500720c */ /* 0x040fe40001741670 */
[----:B------:R-:W-:Y:S02]  /*4cd0*/  ISETP.LT.OR P4, PT, R5, R201, P4 ;  /* 0x000000c90500720c */ /* 0x000fe40002781670 */
[----:B------:R-:W-:Y:S02]  /*4ce0*/  FSEL R117, R55, -INF , !P1 ;  /* 0xff80000037757808 */ /* 0x000fe40004800000 */
[----:B------:R-:W-:-:S02]  /*4cf0*/  ISETP.GE.AND P1, PT, R6, R205, PT ;  /* 0x000000cd0600720c */ /* 0x000fc40003f26270 */
[----:B------:R-:W-:Y:S02]  /*4d00*/  FSEL R126, R42, -INF , !P3 ;  /* 0xff8000002a7e7808 */ /* 0x000fe40005800000 */
[----:B------:R-:W-:Y:S02]  /*4d10*/  P2R R24, PR, RZ, 0x4 ;  /* 0x00000004ff187803 */ /* 0x000fe40000000000 */
[----:B------:R-:W-:Y:S02]  /*4d20*/  ISETP.GE.AND P3, PT, R6, R203, PT ;  /* 0x000000cb0600720c */ /* 0x000fe40003f66270 */
[----:B------:R-:W-:Y:S02]  /*4d30*/  FSEL R69, R61, -INF , !P6 ;  /* 0xff8000003d457808 */ /* 0x000fe40007000000 */
[----:B------:R-:W-:Y:S02]  /*4d40*/  FSEL R68, R40, -INF , !P4 ;  /* 0xff80000028447808 */ /* 0x000fe40006000000 */
[----:B------:R-:W-:-:S02]  /*4d50*/  ISETP.NE.AND P6, PT, R7, RZ, PT ;  /* 0x000000ff0700720c */ /* 0x000fc40003fc5270 */
[C---:B------:R-:W-:Y:S02]  /*4d60*/  ISETP.GE.AND P0, PT, R5.reuse, R203, PT ;  /* 0x000000cb0500720c */ /* 0x040fe40003f06270 */
[C---:B------:R-:W-:Y:S02]  /*4d70*/  ISETP.LT.OR P4, PT, R6.reuse, R200, P1 ;  /* 0x000000c80600720c */ /* 0x040fe40000f81670 */
[-C--:B------:R-:W-:Y:S02]  /*4d80*/  ISETP.LT.OR P1, PT, R6, R199.reuse, P3 ;  /* 0x000000c70600720c */ /* 0x080fe40001f21670 */
[----:B------:R-:W-:Y:S02]  /*4d90*/  ISETP.NE.AND P3, PT, R24, RZ, PT ;  /* 0x000000ff1800720c */ /* 0x000fe40003f65270 */
[----:B------:R-:W1:Y:S01]  /*4da0*/  LDSM.16.M88.4 R24, [R189+0x1800] ;  /* 0x00180000bd18783b */ /* 0x000e620000000200 */
[----:B------:R-:W-:Y:S01]  /*4db0*/  ISETP.LT.OR P0, PT, R5, R199, P0 ;  /* 0x000000c70500720c */ /* 0x000fe20000701670 */
[----:B------:R-:W-:Y:S01]  /*4dc0*/  VIADD R5, R4, 0x20 ;  /* 0x0000002004057836 */ /* 0x000fe20000000000 */
[----:B------:R-:W-:Y:S01]  /*4dd0*/  FSEL R127, R63, -INF , !P6 ;  /* 0xff8000003f7f7808 */ /* 0x000fe20007000000 */
[----:B------:R-:W-:-:S04]  /*4de0*/  DEPBAR.LE SB0, 0x0 ;  /* 0x000080000000791a */ /* 0x000fc80000000000 */
[----:B------:R-:W-:Y:S01]  /*4df0*/  HMMA.16816.F32 R60, R12, R28, R48 ;  /* 0x0000001c0c3c723c */ /* 0x000fe20000001830 */
[----:B------:R-:W-:Y:S01]  /*4e00*/  BAR.SYNC.DEFER_BLOCKING 0x0 ;  /* 0x0000000000007b1d */ /* 0x000fe20000010000 */
[C---:B------:R-:W-:Y:S02]  /*4e10*/  ISETP.GE.AND P2, PT, R6.reuse, R206, PT ;  /* 0x000000ce0600720c */ /* 0x040fe40003f46270 */
[----:B------:R-:W-:Y:S02]  /*4e20*/  P2R R7, PR, RZ, 0x1 ;  /* 0x00000001ff077803 */ /* 0x000fe40000000000 */
[C---:B------:R-:W-:Y:S01]  /*4e30*/  ISETP.GE.AND P0, PT, R6.reuse, R204, PT ;  /* 0x000000cc0600720c */ /* 0x040fe20003f06270 */
[----:B--2---:R-:W-:Y:S01]  /*4e40*/  HMMA.16816.F32 R48, R20, R36, R100 ;  /* 0x000000241430723c */ /* 0x004fe20000001864 */
[----:B------:R-:W-:Y:S02]  /*4e50*/  ISETP.LT.OR P6, PT, R6, R201, P2 ;  /* 0x000000c90600720c */ /* 0x000fe400017c1670 */
[----:B------:R-:W-:-:S02]  /*4e60*/  ISETP.NE.AND P2, PT, R7, RZ, PT ;  /* 0x000000ff0700720c */ /* 0x000fc40003f45270 */
[----:B------:R-:W-:Y:S01]  /*4e70*/  ISETP.LT.OR P0, PT, R6, R202, P0 ;  /* 0x000000ca0600720c */ /* 0x000fe20000701670 */
[----:B------:R-:W-:Y:S01]  /*4e80*/  VIADD R6, R4, 0x21 ;  /* 0x0000002104067836 */ /* 0x000fe20000000000 */
[----:B------:R-:W-:Y:S01]  /*4e90*/  FSEL R116, R34, -INF , !P2 ;  /* 0xff80000022747808 */ /* 0x000fe20005000000 */
[----:B------:R-:W-:Y:S01]  /*4ea0*/  HMMA.16816.F32 R20, R20, R38, R92 ;  /* 0x000000261414723c */ /* 0x000fe2000000185c */
[----:B------:R-:W-:Y:S02]  /*4eb0*/  ISETP.GE.AND P2, PT, R5, R204, PT ;  /* 0x000000cc0500720c */ /* 0x000fe40003f46270 */
[----:B------:R-:W-:Y:S02]  /*4ec0*/  FSEL R87, R32, -INF , !P3 ;  /* 0xff80000020577808 */ /* 0x000fe40005800000 */
[----:B------:R-:W-:Y:S02]  /*4ed0*/  FSEL R104, R33, -INF , !P0 ;  /* 0xff80000021687808 */ /* 0x000fe40004000000 */
[----:B------:R-:W-:-:S02]  /*4ee0*/  ISETP.GE.AND P3, PT, R5, R205, PT ;  /* 0x000000cd0500720c */ /* 0x000fc40003f66270 */
[----:B------:R-:W-:Y:S02]  /*4ef0*/  ISETP.GE.AND P0, PT, R5, R203, PT ;  /* 0x000000cb0500720c */ /* 0x000fe40003f06270 */
[----:B------:R-:W-:Y:S02]  /*4f00*/  FSEL R88, R53, -INF , !P5 ;  /* 0xff80000035587808 */ /* 0x000fe40006800000 */
[C---:B------:R-:W-:Y:S01]  /*4f10*/  ISETP.GE.AND P5, PT, R5.reuse, R206, PT ;  /* 0x000000ce0500720c */ /* 0x040fe20003fa6270 */
[----:B------:R-:W-:Y:S01]  /*4f20*/  HMMA.16816.F32 R52, R16, R36, R144 ;  /* 0x000000241034723c */ /* 0x000fe20000001890 */
[C---:B------:R-:W-:Y:S02]  /*4f30*/  ISETP.LT.OR P2, PT, R5.reuse, R202, P2 ;  /* 0x000000ca0500720c */ /* 0x040fe40001741670 */
[C---:B------:R-:W-:Y:S02]  /*4f40*/  ISETP.LT.OR P3, PT, R5.reuse, R200, P3 ;  /* 0x000000c80500720c */ /* 0x040fe40001f61670 */
[----:B------:R-:W-:-:S02]  /*4f50*/  ISETP.LT.OR P0, PT, R5, R199, P0 ;  /* 0x000000c70500720c */ /* 0x000fc40000701670 */
[----:B------:R-:W-:Y:S01]  /*4f60*/  ISETP.LT.OR P5, PT, R5, R201, P5 ;  /* 0x000000c90500720c */ /* 0x000fe20002fa1670 */
[----:B------:R-:W-:Y:S01]  /*4f70*/  VIADD R5, R4, 0x28 ;  /* 0x0000002804057836 */ /* 0x000fe20000000000 */
[----:B------:R-:W-:Y:S02]  /*4f80*/  P2R R28, PR, RZ, 0x4 ;  /* 0x00000004ff1c7803 */ /* 0x000fe40000000000 */
[C---:B------:R-:W-:Y:S02]  /*4f90*/  ISETP.GE.AND P2, PT, R6.reuse, R205, PT ;  /* 0x000000cd0600720c */ /* 0x040fe40003f46270 */
[----:B------:R-:W-:Y:S02]  /*4fa0*/  P2R R29, PR, RZ, 0x8 ;  /* 0x00000008ff1d7803 */ /* 0x000fe40000000000 */
[----:B------:R-:W-:Y:S02]  /*4fb0*/  P2R R7, PR, RZ, 0x1 ;  /* 0x00000001ff077803 */ /* 0x000fe40000000000 */
[----:B------:R-:W-:-:S02]  /*4fc0*/  ISETP.GE.AND P3, PT, R6, R206, PT ;  /* 0x000000ce0600720c */ /* 0x000fc40003f66270 */
[----:B------:R-:W-:Y:S02]  /*4fd0*/  FSEL R60, R60, -INF , !P5 ;  /* 0xff8000003c3c7808 */ /* 0x000fe40006800000 */
[C---:B------:R-:W-:Y:S02]  /*4fe0*/  ISETP.LT.OR P5, PT, R6.reuse, R200, P2 ;  /* 0x000000c80600720c */ /* 0x040fe400017a1670 */
[----:B------:R-:W-:Y:S02]  /*4ff0*/  FSEL R36, R41, -INF , !P6 ;  /* 0xff80000029247808 */ /* 0x000fe40007000000 */
[----:B------:R-:W-:Y:S02]  /*5000*/  ISETP.NE.AND P2, PT, R7, RZ, PT ;  /* 0x000000ff0700720c */ /* 0x000fe40003f45270 */
[----:B------:R-:W-:Y:S02]  /*5010*/  FSEL R37, R35, -INF , !P1 ;  /* 0xff80000023257808 */ /* 0x000fe40004800000 */
[C---:B------:R-:W-:Y:S01]  /*5020*/  ISETP.LT.OR P6, PT, R6.reuse, R201, P3 ;  /* 0x000000c90600720c */ /* 0x040fe20001fc1670 */
[----:B------:R-:W-:Y:S01]  /*5030*/  HMMA.16816.F32 R32, R8, R30, R64 ;  /* 0x0000001e0820723c */ /* 0x000fe20000001840 */
[----:B------:R-:W-:-:S02]  /*5040*/  ISETP.GE.AND P1, PT, R6, R204, PT ;  /* 0x000000cc0600720c */ /* 0x000fc40003f26270 */
[----:B------:R-:W-:Y:S02]  /*5050*/  ISETP.NE.AND P3, PT, R28, RZ, PT ;  /* 0x000000ff1c00720c */ /* 0x000fe40003f65270 */
[----:B------:R-:W-:Y:S02]  /*5060*/  ISETP.GE.AND P0, PT, R6, R203, PT ;  /* 0x000000cb0600720c */ /* 0x000fe40003f06270 */
[----:B------:R-:W-:Y:S02]  /*5070*/  FSEL R147, R46, -INF , !P2 ;  /* 0xff8000002e937808 */ /* 0x000fe40005000000 */
[----:B------:R-:W-:Y:S02]  /*5080*/  P2R R7, PR, RZ, 0x20 ;  /* 0x00000020ff077803 */ /* 0x000fe40000000000 */
[----:B------:R-:W-:Y:S02]  /*5090*/  ISETP.GE.AND P2, PT, R5, R204, PT ;  /* 0x000000cc0500720c */ /* 0x000fe40003f46270 */
[----:B------:R-:W-:-:S02]  /*50a0*/  ISETP.LT.OR P5, PT, R6, R202, P1 ;  /* 0x000000ca0600720c */ /* 0x000fc40000fa1670 */
[----:B------:R-:W-:Y:S02]  /*50b0*/  FSEL R144, R44, -INF , !P3 ;  /* 0xff8000002c907808 */ /* 0x000fe40005800000 */
[----:B------:R-:W-:Y:S01]  /*50c0*/  ISETP.LT.OR P1, PT, R6, R199, P0 ;  /* 0x000000c70600720c */ /* 0x000fe20000721670 */
[----:B------:R-:W-:Y:S01]  /*50d0*/  VIADD R6, R4, 0x29 ;  /* 0x0000002904067836 */ /* 0x000fe20000000000 */
[----:B------:R-:W-:Y:S02]  /*50e0*/  ISETP.GE.AND P3, PT, R5, R205, PT ;  /* 0x000000cd0500720c */ /* 0x000fe40003f66270 */
[----:B------:R-:W-:Y:S02]  /*50f0*/  FSEL R125, R43, -INF , !P4 ;  /* 0xff8000002b7d7808 */ /* 0x000fe40006000000 */
[----:B------:R-:W-:Y:S01]  /*5100*/  ISETP.NE.AND P4, PT, R29, RZ, PT ;  /* 0x000000ff1d00720c */ /* 0x000fe20003f85270 */
[----:B------:R-:W-:Y:S01]  /*5110*/  HMMA.16816.F32 R40, R16, R38, R140 ;  /* 0x000000261028723c */ /* 0x000fe2000000188c */
[----:B------:R-:W-:-:S02]  /*5120*/  ISETP.LT.OR P2, PT, R5, R202, P2 ;  /* 0x000000ca0500720c */ /* 0x000fc40001741670 */
[----:B------:R-:W-:Y:S02]  /*5130*/  FSEL R124, R61, -INF , !P6 ;  /* 0xff8000003d7c7808 */ /* 0x000fe40007000000 */
[----:B------:R-:W-:Y:S02]  /*5140*/  ISETP.LT.OR P6, PT, R5, R200, P3 ;  /* 0x000000c80500720c */ /* 0x000fe40001fc1670 */
[----:B------:R-:W-:Y:S02]  /*5150*/  FSEL R143, R45, -INF , !P5 ;  /* 0xff8000002d8f7808 */ /* 0x000fe40006800000 */
[----:B------:R-:W-:Y:S02]  /*5160*/  FSEL R151, R47, -INF , !P1 ;  /* 0xff8000002f977808 */ /* 0x000fe40004800000 */
[----:B------:R-:W-:Y:S01]  /*5170*/  ISETP.NE.AND P3, PT, R7, RZ, PT ;  /* 0x000000ff0700720c */ /* 0x000fe20003f65270 */
[----:B-1----:R-:W-:Y:S01]  /*5180*/  HMMA.16816.F32 R44, R12, R24, R48 ;  /* 0x000000180c2c723c */ /* 0x002fe20000001830 */
[----:B------:R-:W-:-:S02]  /*5190*/  FSEL R160, R62, -INF , !P4 ;  /* 0xff8000003ea07808 */ /* 0x000fc40006000000 */
[----:B------:R-:W-:Y:S02]  /*51a0*/  P2R R7, PR, RZ, 0x4 ;  /* 0x00000004ff077803 */ /* 0x000fe40000000000 */
[CC--:B------:R-:W-:Y:S01]  /*51b0*/  ISETP.GE.AND P4, PT, R5.reuse, R206.reuse, PT ;  /* 0x000000ce0500720c */ /* 0x0c0fe20003f86270 */
[----:B------:R-:W-:Y:S01]  /*51c0*/  HMMA.16816.F32 R12, R12, R26, R20 ;  /* 0x0000001a0c0c723c */ /* 0x000fe20000001814 */
[----:B------:R-:W-:Y:S02]  /*51d0*/  ISETP.GE.AND P2, PT, R6, R206, PT ;  /* 0x000000ce0600720c */ /* 0x000fe40003f46270 */
[C---:B------:R-:W-:Y:S02]  /*51e0*/  ISETP.GE.AND P0, PT, R5.reuse, R203, PT ;  /* 0x000000cb0500720c */ /* 0x040fe40003f06270 */
[----:B------:R-:W-:Y:S02]  /*51f0*/  ISETP.LT.OR P4, PT, R5, R201, P4 ;  /* 0x000000c90500720c */ /* 0x000fe40002781670 */
[----:B------:R-:W-:-:S02]  /*5200*/  P2R R28, PR, RZ, 0x40 ;  /* 0x00000040ff1c7803 */ /* 0x000fc40000000000 */
[----:B------:R-:W-:Y:S02]  /*5210*/  ISETP.LT.OR P5, PT, R6, R201, P2 ;  /* 0x000000c90600720c */ /* 0x000fe400017a1670 */
[----:B------:R-:W-:Y:S01]  /*5220*/  ISETP.LT.OR P6, PT, R5, R199, P0 ;  /* 0x000000c70500720c */ /* 0x000fe200007c1670 */
[----:B------:R-:W-:Y:S01]  /*5230*/  VIADD R5, R4, 0x30 ;  /* 0x0000003004057836 */ /* 0x000fe20000000000 */
[----:B------:R-:W-:Y:S02]  /*5240*/  FSEL R159, R63, -INF , !P3 ;  /* 0xff8000003f9f7808 */ /* 0x000fe40005800000 */
[C---:B------:R-:W-:Y:S02]  /*5250*/  ISETP.GE.AND P1, PT, R6.reuse, R205, PT ;  /* 0x000000cd0600720c */ /* 0x040fe40003f26270 */
[----:B------:R-:W-:Y:S02]  /*5260*/  ISETP.GE.AND P3, PT, R6, R203, PT ;  /* 0x000000cb0600720c */ /* 0x000fe40003f66270 */
[----:B------:R-:W-:-:S02]  /*5270*/  ISETP.NE.AND P2, PT, R7, RZ, PT ;  /* 0x000000ff0700720c */ /* 0x000fc40003f45270 */
[----:B------:R-:W-:Y:S02]  /*5280*/  ISETP.GE.AND P0, PT, R6, R204, PT ;  /* 0x000000cc0600720c */ /* 0x000fe40003f06270 */
[----:B------:R-:W-:Y:S02]  /*5290*/  FSEL R141, R56, -INF , !P4 ;  /* 0xff800000388d7808 */ /* 0x000fe40006000000 */
[----:B------:R-:W-:Y:S02]  /*52a0*/  P2R R7, PR, RZ, 0x20 ;  /* 0x00000020ff077803 */ /* 0x000fe40000000000 */
[----:B------:R-:W-:Y:S02]  /*52b0*/  ISETP.NE.AND P4, PT, R28, RZ, PT ;  /* 0x000000ff1c00720c */ /* 0x000fe40003f85270 */
[C---:B------:R-:W-:Y:S01]  /*52c0*/  ISETP.LT.OR P5, PT, R6.reuse, R200, P1 ;  /* 0x000000c80600720c */ /* 0x040fe20000fa1670 */
[----:B------:R-:W-:Y:S01]  /*52d0*/  HMMA.16816.F32 R28, R8, R24, R52 ;  /* 0x00000018081c723c */ /* 0x000fe20000001834 */
[----:B------:R-:W-:-:S02]  /*52e0*/  ISETP.LT.OR P1, PT, R6, R199, P3 ;  /* 0x000000c70600720c */ /* 0x000fc40001f21670 */
[C---:B------:R-:W-:Y:S02]  /*52f0*/  ISETP.GE.AND P3, PT, R5.reuse, R205, PT ;  /* 0x000000cd0500720c */ /* 0x040fe40003f66270 */
[----:B------:R-:W-:Y:S01]  /*5300*/  ISETP.LT.OR P0, PT, R6, R202, P0 ;  /* 0x000000ca0600720c */ /* 0x000fe20000701670 */
[----:B------:R-:W-:Y:S01]  /*5310*/  VIADD R6, R4, 0x31 ;  /* 0x0000003104067836 */ /* 0x000fe20000000000 */
[----:B------:R-:W-:Y:S01]  /*5320*/  FSEL R142, R32, -INF , !P2 ;  /* 0xff800000208e7808 */ /* 0x000fe20005000000 */
[----:B------:R-:W-:Y:S01]  /*5330*/  HMMA.16816.F32 R8, R8, R26, R40 ;  /* 0x0000001a0808723c */ /* 0x000fe20000001828 */
[----:B------:R-:W-:Y:S02]  /*5340*/  FSEL R158, R58, -INF , !P4 ;  /* 0xff8000003a9e7808 */ /* 0x000fe40006000000 */
[C---:B------:R-:W-:Y:S02]  /*5350*/  ISETP.GE.AND P2, PT, R5.reuse, R204, PT ;  /* 0x000000cc0500720c */ /* 0x040fe40003f46270 */
[----:B------:R-:W-:-:S02]  /*5360*/  ISETP.GE.AND P4, PT, R5, R206, PT ;  /* 0x000000ce0500720c */ /* 0x000fc40003f86270 */
[----:B------:R-:W-:Y:S02]  /*5370*/  ISETP.LT.OR P3, PT, R5, R200, P3 ;  /* 0x000000c80500720c */ /* 0x000fe40001f61670 */
[----:B------:R-:W-:Y:S02]  /*5380*/  FSEL R145, R33, -INF , !P0 ;  /* 0xff80000021917808 */ /* 0x000fe40004000000 */
[C---:B------:R-:W-:Y:S02]  /*5390*/  ISETP.GE.AND P0, PT, R5.reuse, R203, PT ;  /* 0x000000cb0500720c */ /* 0x040fe40003f06270 */
[C---:B------:R-:W-:Y:S02]  /*53a0*/  ISETP.LT.OR P2, PT, R5.reuse, R202, P2 ;  /* 0x000000ca0500720c */ /* 0x040fe40001741670 */
[----:B------:R-:W-:Y:S02]  /*53b0*/  ISETP.LT.OR P4, PT, R5, R201, P4 ;  /* 0x000000c90500720c */ /* 0x000fe40002781670 */
[----:B------:R-:W-:-:S02]  /*53c0*/  P2R R17, PR, RZ, 0x8 ;  /* 0x00000008ff117803 */ /* 0x000fc40000000000 */
[----:B------:R-:W-:Y:S02]  /*53d0*/  FSEL R149, R34, -INF , !P6 ;  /* 0xff80000022957808 */ /* 0x000fe40007000000 */
[----:B------:R-:W-:Y:S01]  /*53e0*/  ISETP.LT.OR P0, PT, R5, R199, P0 ;  /* 0x000000c70500720c */ /* 0x000fe20000701670 */
[C---:B------:R-:W-:Y:S01]  /*53f0*/  VIADD R5, R4.reuse, 0x38 ;  /* 0x0000003804057836 */ /* 0x040fe20000000000 */
[----:B------:R-:W-:Y:S01]  /*5400*/  P2R R16, PR, RZ, 0x4 ;  /* 0x00000004ff107803 */ /* 0x000fe20000000000 */
[----:B------:R-:W-:Y:S01]  /*5410*/  VIADD R4, R4, 0x39 ;  /* 0x0000003904047836 */ /* 0x000fe20000000000 */
[----:B------:R-:W-:Y:S02]  /*5420*/  ISETP.NE.AND P6, PT, R7, RZ, PT ;  /* 0x000000ff0700720c */ /* 0x000fe40003fc5270 */
[----:B------:R-:W-:Y:S02]  /*5430*/  ISETP.GE.AND P2, PT, R6, R205, PT ;  /* 0x000000cd0600720c */ /* 0x000fe40003f46270 */
[----:B------:R-:W-:-:S02]  /*5440*/  FSEL R152, R44, -INF , !P4 ;  /* 0xff8000002c987808 */ /* 0x000fc40006000000 */
[----:B------:R-:W-:Y:S02]  /*5450*/  ISETP.GE.AND P3, PT, R6, R206, PT ;  /* 0x000000ce0600720c */ /* 0x000fe40003f66270 */
[----:B------:R-:W-:Y:S02]  /*5460*/  ISETP.NE.AND P4, PT, R17, RZ, PT ;  /* 0x000000ff1100720c */ /* 0x000fe40003f85270 */
[----:B------:R-:W-:Y:S02]  /*5470*/  P2R R7, PR, RZ, 0x1 ;  /* 0x00000001ff077803 */ /* 0x000fe40000000000 */
[----:B------:R-:W-:Y:S02]  /*5480*/  FSEL R156, R59, -INF , !P5 ;  /* 0xff8000003b9c7808 */ /* 0x000fe40006800000 */
[----:B------:R-:W-:Y:S02]  /*5490*/  FSEL R148, R35, -INF , !P1 ;  /* 0xff80000023947808 */ /* 0x000fe40004800000 */
[----:B------:R-:W-:-:S02]  /*54a0*/  FSEL R140, R57, -INF , !P6 ;  /* 0xff800000398c7808 */ /* 0x000fc40007000000 */
[C---:B------:R-:W-:Y:S02]  /*54b0*/  ISETP.LT.OR P5, PT, R6.reuse, R200, P2 ;  /* 0x000000c80600720c */ /* 0x040fe400017a1670 */
[C---:B------:R-:W-:Y:S02]  /*54c0*/  ISETP.GE.AND P1, PT, R6.reuse, R204, PT ;  /* 0x000000cc0600720c */ /* 0x040fe40003f26270 */
[----:B------:R-:W-:Y:S02]  /*54d0*/  ISETP.LT.OR P6, PT, R6, R201, P3 ;  /* 0x000000c90600720c */ /* 0x000fe40001fc1670 */
[----:B------:R-:W-:Y:S02]  /*54e0*/  FSEL R169, R46, -INF , !P4 ;  /* 0xff8000002ea97808 */ /* 0x000fe40006000000 */
[----:B------:R-:W-:Y:S02]  /*54f0*/  ISETP.GE.AND P0, PT, R6, R203, PT ;  /* 0x000000cb0600720c */ /* 0x000fe40003f06270 */
[----:B------:R-:W-:-:S02]  /*5500*/  ISETP.GE.AND P4, PT, R5, R206, PT ;  /* 0x000000ce0500720c */ /* 0x000fc40003f86270 */
[----:B------:R-:W-:Y:S02]  /*5510*/  ISETP.NE.AND P2, PT, R7, RZ, PT ;  /* 0x000000ff0700720c */ /* 0x000fe40003f45270 */
[----:B------:R-:W-:Y:S02]  /*5520*/  P2R R7, PR, RZ, 0x20 ;  /* 0x00000020ff077803 */ /* 0x000fe40000000000 */
[----:B------:R-:W-:Y:S02]  /*5530*/  ISETP.LT.OR P5, PT, R6, R202, P1 ;  /* 0x000000ca0600720c */ /* 0x000fe40000fa1670 */
[----:B------:R-:W-:Y:S02]  /*5540*/  FSEL R150, R45, -INF , !P6 ;  /* 0xff8000002d967808 */ /* 0x000fe40007000000 */
[----:B------:R-:W-:Y:S02]  /*5550*/  ISETP.NE.AND P3, PT, R16, RZ, PT ;  /* 0x000000ff1000720c */ /* 0x000fe40003f65270 */
[----:B------:R-:W-:-:S02]  /*5560*/  ISETP.LT.OR P1, PT, R6, R199, P0 ;  /* 0x000000c70600720c */ /* 0x000fc40000721670 */
[C---:B------:R-:W-:Y:S02]  /*5570*/  ISETP.LT.OR P6, PT, R5.reuse, R201, P4 ;  /* 0x000000c90500720c */ /* 0x040fe400027c1670 */
[C---:B------:R-:W-:Y:S02]  /*5580*/  ISETP.GE.AND P0, PT, R5.reuse, R203, PT ;  /* 0x000000cb0500720c */ /* 0x040fe40003f06270 */
[----:B------:R-:W-:Y:S02]  /*5590*/  FSEL R163, R30, -INF , !P2 ;  /* 0xff8000001ea37808 */ /* 0x000fe40005000000 */
[----:B------:R-:W-:Y:S02]  /*55a0*/  ISETP.GE.AND P2, PT, R5, R204, PT ;  /* 0x000000cc0500720c */ /* 0x000fe40003f46270 */
[----:B------:R-:W-:Y:S02]  /*55b0*/  FSEL R155, R28, -INF , !P3 ;  /* 0xff8000001c9b7808 */ /* 0x000fe40005800000 */
[----:B------:R-:W-:-:S02]  /*55c0*/  P2R R6, PR, RZ, 0x40 ;  /* 0x00000040ff067803 */ /* 0x000fc40000000000 */
[----:B------:R-:W-:Y:S02]  /*55d0*/  ISETP.GE.AND P3, PT, R5, R205, PT ;  /* 0x000000cd0500720c */ /* 0x000fe40003f66270 */
[----:B------:R-:W-:Y:S02]  /*55e0*/  ISETP.NE.AND P4, PT, R7, RZ, PT ;  /* 0x000000ff0700720c */ /* 0x000fe40003f85270 */
[----:B------:R-:W-:Y:S02]  /*55f0*/  ISETP.LT.OR P6, PT, R5, R199, P0 ;  /* 0x000000c70500720c */ /* 0x000fe400007c1670 */
[----:B------:R-:W-:Y:S02]  /*5600*/  FSEL R153, R29, -INF , !P5 ;  /* 0xff8000001d997808 */ /* 0x000fe40006800000 */
[----:B------:R-:W-:Y:S02]  /*5610*/  ISETP.GE.AND P0, PT, R4, R206, PT ;  /* 0x000000ce0400720c */ /* 0x000fe40003f06270 */
[----:B------:R-:W-:-:S02]  /*5620*/  PLOP3.LUT P5, PT, PT, PT, UP0, 0x80, 0x0 ;  /* 0x000000000000781c */ /* 0x000fc40003faf008 */
[C---:B------:R-:W-:Y:S02]  /*5630*/  ISETP.LT.OR P2, PT, R5.reuse, R202, P2 ;  /* 0x000000ca0500720c */ /* 0x040fe40001741670 */
[----:B------:R-:W-:Y:S02]  /*5640*/  ISETP.LT.OR P3, PT, R5, R200, P3 ;  /* 0x000000c80500720c */ /* 0x000fe40001f61670 */
[----:B------:R-:W-:Y:S02]  /*5650*/  FSEL R170, R47, -INF , !P4 ;  /* 0xff8000002faa7808 */ /* 0x000fe40006000000 */
[----:B------:R-:W-:Y:S02]  /*5660*/  FSEL R161, R31, -INF , !P1 ;  /* 0xff8000001fa17808 */ /* 0x000fe40004800000 */
[C---:B------:R-:W-:Y:S02]  /*5670*/  ISETP.LT.OR P4, PT, R4.reuse, R201, P0 ;  /* 0x000000c90400720c */ /* 0x040fe40000781670 */
[----:B------:R-:W-:-:S02]  /*5680*/  ISETP.GE.AND P1, PT, R4, R205, PT ;  /* 0x000000cd0400720c */ /* 0x000fc40003f26270 */
[----:B------:R-:W-:Y:S02]  /*5690*/  ISETP.GE.AND P0, PT, R4, R204, PT ;  /* 0x000000cc0400720c */ /* 0x000fe40003f06270 */
[----:B------:R-:W-:Y:S02]  /*56a0*/  FSEL R154, R8, -INF , !P2 ;  /* 0xff800000089a7808 */ /* 0x000fe40005000000 */
[C---:B------:R-:W-:Y:S02]  /*56b0*/  ISETP.GE.AND P2, PT, R4.reuse, R203, PT ;  /* 0x000000cb0400720c */ /* 0x040fe40003f46270 */
[----:B------:R-:W-:Y:S02]  /*56c0*/  P2R R5, PR, RZ, 0x8 ;  /* 0x00000008ff057803 */ /* 0x000fe40000000000 */
[C---:B------:R-:W-:Y:S02]  /*56d0*/  ISETP.LT.OR P3, PT, R4.reuse, R200, P1 ;  /* 0x000000c80400720c */ /* 0x040fe40000f61670 */
[----:B------:R-:W-:-:S02]  /*56e0*/  ISETP.LT.OR P1, PT, R4, R202, P0 ;  /* 0x000000ca0400720c */ /* 0x000fc40000721670 */
[----:B------:R-:W-:Y:S02]  /*56f0*/  ISETP.LT.OR P0, PT, R4, R199, P2 ;  /* 0x000000c70400720c */ /* 0x000fe40001701670 */
[----:B------:R-:W-:Y:S02]  /*5700*/  FSEL R162, R10, -INF , !P6 ;  /* 0xff8000000aa27808 */ /* 0x000fe40007000000 */
[----:B------:R-:W-:Y:S02]  /*5710*/  ISETP.NE.AND P2, PT, R5, RZ, PT ;  /* 0x000000ff0500720c */ /* 0x000fe40003f45270 */
[----:B------:R-:W-:Y:S02]  /*5720*/  ISETP.NE.AND P6, PT, R6, RZ, PT ;  /* 0x000000ff0600720c */ /* 0x000fe40003fc5270 */
        /* <DEDUP_REMOVED lines=8> */
[----:B------:R-:W-:Y:S01]  /*57b0*/  UIADD3 UR7, UR17, -0x2, URZ ;  /* 0xfffffffe11077890 */ /* 0x000fe2000fffe03f */
[----:B------:R-:W-:Y:S01]  /*57c0*/  ISETP.GE.AND P0, PT, R174, UR6, PT ;  /* 0x00000006ae007c0c */ /* 0x000fe2000bf06270 */
[----:B------:R-:W-:Y:S01]  /*57d0*/  IMAD.U32 R6, RZ, RZ, UR10 ;  /* 0x0000000aff067e24 */ /* 0x000fe2000f8e00ff */
[----:B------:R-:W-:Y:S01]  /*57e0*/  BSSY B0, `(.L_x_1425) ;  /* 0x0000032000007945 */ /* 0x000fe20003800000 */
[----:B------:R-:W-:Y:S01]  /*57f0*/  USHF.R.S32.HI UR6, URZ, 0x1f, UR7 ;  /* 0x0000001f3f067899 */ /* 0x000fe20008011407 */
[----:B------:R-:W-:Y:S01]  /*5800*/  IMAD.U32 R10, RZ, RZ, UR10 ;  /* 0x0000000aff0a7e24 */ /* 0x000fe2000f8e00ff */
[----:B------:R-:W-:Y:S01]  /*5810*/  UIMAD UR20, UR20, UR7, URZ ;  /* 0x00000007141472a4 */ /* 0x000fe2000f8e023f */
[----:B------:R-:W-:-:S03]  /*5820*/  IMAD.WIDE.U32 R4, R136, UR7, R240 ;  /* 0x0000000788047c25 */ /* 0x000fc6000f8e00f0 */
[----:B------:R-:W-:Y:S01]  /*5830*/  UIMAD UR6, UR6, UR21, UR20 ;  /* 0x00000015060672a4 */ /* 0x000fe2000f8e0214 */
[----:B------:R-:W-:-:S03]  /*5840*/  IMAD.U32 R8, RZ, RZ, UR11 ;  /* 0x0000000bff087e24 */ /* 0x000fc6000f8e00ff */
[----:B------:R-:W1:Y:S01]  /*5850*/  @!P0 LDC.64 R12, c[0x0][0x218] ;  /* 0x00008600ff0c8b82 */ /* 0x000e620000000a00 */
[----:B------:R-:W-:Y:S01]  /*5860*/  @!P0 LEA R6, P1, R6, R4, 0x5 ;  /* 0x0000000406068211 */ /* 0x000fe200078228ff */
[----:B------:R-:W-:Y:S01]  /*5870*/  VIADD R7, R5, UR6 ;  /* 0x0000000605077c36 */ /* 0x000fe20008000000 */
[----:B------:R-:W-:Y:S01]  /*5880*/  @!P0 IADD3 R9, P3, R4, UR24, RZ ;  /* 0x0000001804098c10 */ /* 0x000fe2000ff7e0ff */
[----:B------:R2:W-:Y:S03]  /*5890*/  @P0 STS.128 [R207+0x4000], RZ ;  /* 0x004000ffcf000388 */ /* 0x0005e60000000c00 */
[----:B------:R-:W-:Y:S01]  /*58a0*/  @!P0 LEA.HI.X R14, R10, R7, R8, 0x5, P1 ;  /* 0x000000070a0e8211 */ /* 0x000fe200008f2c08 */
[----:B------:R-:W3:Y:S01]  /*58b0*/  @!P0 LDC.64 R16, c[0x0][0x218] ;  /* 0x00008600ff108b82 */ /* 0x000ee20000000a00 */
[----:B------:R-:W-:-:S07]  /*58c0*/  @!P0 IADD3.X R11, R7, UR22, RZ, P3, !PT ;  /* 0x00000016070b8c10 */ /* 0x000fce0009ffe4ff */
        /* <DEDUP_REMOVED lines=35> */
.L_x_1426:
[----:B------:R-:W-:Y:S05]  /*5b00*/  BSYNC B0 ;  /* 0x0000000000007941 */ /* 0x000fea0003800000 */
.L_x_1425:
[----:B------:R-:W0:Y:S02]  /*5b10*/  LDGDEPBAR ;  /* 0x00000000000079af */ /* 0x000e240000000000 */
.L_x_1424:
[----:B------:R-:W-:Y:S01]  /*5b20*/  FMNMX.FTZ R6, R78, R76, !PT ;  /* 0x0000004c4e067209 */ /* 0x000fe20007810000 */
[----:B------:R-:W-:Y:S01]  /*5b30*/  USHF.L.U32 UR7, UR37, 0x1, URZ ;  /* 0x0000000125077899 */ /* 0x000fe2000800063f */
[----:B-1----:R-:W-:Y:S01]  /*5b40*/  FMNMX.FTZ R4, R84, R85, !PT ;  /* 0x0000005554047209 */ /* 0x002fe20007810000 */
[----:B------:R-:W-:Y:S01]  /*5b50*/  VIADD R238, R249, 0x4 ;  /* 0x00000004f9ee7836 */ /* 0x000fe20000000000 */
[----:B------:R-:W-:Y:S01]  /*5b60*/  FMNMX.FTZ R6, R77, R6, !PT ;  /* 0x000000064d067209 */ /* 0x000fe20007810000 */
[----:B------:R-:W-:Y:S01]  /*5b70*/  UIADD3 UR6, UR7, 0x1, URZ ;  /* 0x0000000107067890 */ /* 0x000fe2000fffe03f */
[----:B------:R-:W-:Y:S01]  /*5b80*/  FMNMX.FTZ R4, R79, R4, !PT ;  /* 0x000000044f047209 */ /* 0x000fe20007810000 */
[----:B--2---:R-:W-:Y:S01]  /*5b90*/  IMAD.WIDE.U32 R10, R239, -0x2daee0ad, RZ ;  /* 0xd2511f53ef0a7825 */ /* 0x004fe200078e00ff */
[----:B------:R-:W-:Y:S01]  /*5ba0*/  FMNMX.FTZ R6, R74, R6, !PT ;  /* 0x000000064a067209 */ /* 0x000fe20007810000 */
[----:B------:R-:W-:Y:S01]  /*5bb0*/  UIADD3 UR36, UR31, -0x4498517b, URZ ;  /* 0xbb67ae851f247890 */ /* 0x000fe2000fffe03f */
[----:B------:R-:W-:Y:S01]  /*5bc0*/  FMNMX.FTZ R4, R75, R4, !PT ;  /* 0x000000044b047209 */ /* 0x000fe20007810000 */
[----:B------:R-:W-:Y:S01]  /*5bd0*/  IMAD.WIDE.U32 R20, R249, -0x326172a9, RZ ;  /* 0xcd9e8d57f9147825 */ /* 0x000fe200078e00ff */
[----:B------:R-:W-:Y:S01]  /*5be0*/  FMNMX.FTZ R6, R72, R6, !PT ;  /* 0x0000000648067209 */ /* 0x000fe20007810000 */
[----:B------:R-:W-:Y:S01]  /*5bf0*/  UIADD3 UR38, UR30, -0x61c88647, URZ ;  /* 0x9e3779b91e267890 */ /* 0x000fe2000fffe03f */
[----:B------:R-:W-:Y:S01]  /*5c00*/  FMNMX.FTZ R7, R89, R4, !PT ;  /* 0x0000000459077209 */ /* 0x000fe20007810000 */
[----:B------:R-:W-:Y:S01]  /*5c10*/  IMAD.WIDE.U32 R4, R238, -0x326172a9, RZ ;  /* 0xcd9e8d57ee047825 */ /* 0x000fe200078e00ff */
[----:B------:R-:W-:Y:S01]  /*5c20*/  FMNMX.FTZ R6, R69, R6, !PT ;  /* 0x0000000645067209 */ /* 0x000fe20007810000 */
[----:B------:R-:W-:Y:S01]  /*5c30*/  UIADD3 UR35, UR30, 0x3c6ef372, URZ ;  /* 0x3c6ef3721e237890 */ /* 0x000fe2000fffe03f */
[----:B------:R-:W-:Y:S01]  /*5c40*/  LOP3.LUT R250, R138, UR30, RZ, 0x3c, !PT ;  /* 0x0000001e8afa7c12 */ /* 0x000fe2000f8e3cff */
[----:B------:R-:W-:Y:S01]  /*5c50*/  IMAD.U32 R13, RZ, RZ, UR7 ;  /* 0x00000007ff0d7e24 */ /* 0x000fe2000f8e00ff */
[----:B------:R-:W-:Y:S01]  /*5c60*/  FMNMX.FTZ R6, R68, R6, !PT ;  /* 0x0000000644067209 */ /* 0x000fe20007810000 */
[----:B------:R-:W-:Y:S01]  /*5c70*/  ULDC UR39, c[0x0][0x2ec] ;  /* 0x0000bb0000277ab9 */ /* 0x000fe20000000800 */
[----:B------:R-:W-:Y:S01]  /*5c80*/  LOP3.LUT R12, R5, R250, RZ, 0x3c, !PT ;  /* 0x000000fa050c7212 */ /* 0x000fe200078e3cff */
[----:B------:R-:W-:Y:S01]  /*5c90*/  IMAD.U32 R5, RZ, RZ, UR6 ;  /* 0x00000006ff057e24 */ /* 0x000fe2000f8e00ff */
[----:B------:R-:W-:Y:S01]  /*5ca0*/  FMNMX.FTZ R6, R36, R6, !PT ;  /* 0x0000000624067209 */ /* 0x000fe20007810000 */
[----:B------:R-:W-:Y:S01]  /*5cb0*/  UIADD3 UR34, UR31, 0x76cf5d0a, URZ ;  /* 0x76cf5d0a1f227890 */ /* 0x000fe2000fffe03f */
[----:B------:R-:W-:Y:S01]  /*5cc0*/  FMNMX.FTZ R14, R86, R82, !PT ;  /* 0x00000052560e7209 */ /* 0x000fe20007810000 */
[----:B------:R-:W-:Y:S01]  /*5cd0*/  IMAD.WIDE.U32 R16, R12, -0x2daee0ad, RZ ;  /* 0xd2511f530c107825 */ /* 0x000fe200078e00ff */
[----:B------:R-:W-:Y:S01]  /*5ce0*/  FMNMX.FTZ R6, R60, R6, !PT ;  /* 0x000000063c067209 */ /* 0x000fe20007810000 */
[----:B------:R-:W-:Y:S01]  /*5cf0*/  UIADD3 UR29, UR31, 0x32370b8f, URZ ;  /* 0x32370b8f1f1d7890 */ /* 0x000fe2000fffe03f */
[----:B------:R-:W-:Y:S01]  /*5d00*/  FMNMX.FTZ R7, R88, R7, !PT ;  /* 0x0000000758077209 */ /* 0x000fe20007810000 */
[----:B------:R-:W-:Y:S01]  /*5d10*/  UIADD3 UR33, UR30, -0x255992d5, URZ ;  /* 0xdaa66d2b1e217890 */ /* 0x000fe2000fffe03f */
[----:B------:R-:W-:Y:S01]  /*5d20*/  FMNMX.FTZ R6, R124, R6, !PT ;  /* 0x000000067c067209 */ /* 0x000fe20007810000 */
[----:B------:R-:W-:Y:S01]  /*5d30*/  UIADD3 UR25, UR30, 0x78dde6e4, URZ ;  /* 0x78dde6e41e197890 */ /* 0x000fe2000fffe03f */
[----:B------:R-:W-:Y:S01]  /*5d40*/  LOP3.LUT R12, R11, UR31, R5, 0x96, !PT ;  /* 0x0000001f0b0c7c12 */ /* 0x000fe2000f8e9605 */
[----:B------:R-:W-:Y:S01]  /*5d50*/  UIADD3 UR23, UR31, -0x126145ec, URZ ;  /* 0xed9eba141f177890 */ /* 0x000fe2000fffe03f */
[----:B------:R-:W-:Y:S01]  /*5d60*/  FMNMX.FTZ R6, R141, R6, !PT ;  /* 0x000000068d067209 */ /* 0x000fe20007810000 */
[----:B------:R-:W-:Y:S01]  /*5d70*/  UIADD3 UR20, UR31, -0x56f99767, URZ ;  /* 0xa90668991f147890 */ /* 0x000fe2000fffe03f */
[----:B------:R-:W-:Y:S01]  /*5d80*/  FMNMX.FTZ R5, R81, R14, !PT ;  /* 0x0000000e51057209 */ /* 0x000fe20007810000 */
[----:B------:R-:W-:Y:S01]  /*5d90*/  UIADD3 UR21, UR30, 0x1715609d, URZ ;  /* 0x1715609d1e157890 */ /* 0x000fe2000fffe03f */
[----:B------:R-:W-:-:S02]  /*5da0*/  FMNMX.FTZ R6, R140, R6, !PT ;  /* 0x000000068c067209 */ /* 0x000fc40007810000 */
[----:B------:R-:W-:Y:S02]  /*5db0*/  FMNMX.FTZ R7, R87, R7, !PT ;  /* 0x0000000757077209 */ /* 0x000fe40007810000 */
[----:B------:R-:W-:Y:S02]  /*5dc0*/  FMNMX.FTZ R6, R152, R6, !PT ;  /* 0x0000000698067209 */ /* 0x000fe40007810000 */
[----:B------:R-:W-:Y:S02]  /*5dd0*/  LOP3.LUT R8, R21, R250, RZ, 0x3c, !PT ;  /* 0x000000fa15087212 */ /* 0x000fe400078e3cff */
[----:B------:R-:W-:Y:S02]  /*5de0*/  FMNMX.FTZ R6, R150, R6, !PT ;  /* 0x0000000696067209 */ /* 0x000fe40007810000 */
[----:B------:R-:W-:Y:S01]  /*5df0*/  FMNMX.FTZ R5, R80, R5, !PT ;  /* 0x0000000550057209 */ /* 0x000fe20007810000 */
[----:B------:R-:W-:Y:S01]  /*5e00*/  IMAD.WIDE.U32 R8, R8, -0x2daee0ad, RZ ;  /* 0xd2511f5308087825 */ /* 0x000fe200078e00ff */
[----:B------:R-:W-:-:S02]  /*5e10*/  FMNMX.FTZ R6, R165, R6, !PT ;  /* 0x00000006a5067209 */ /* 0x000fc40007810000 */
[----:B------:R-:W-:Y:S02]  /*5e20*/  FMNMX.FTZ R7, R104, R7, !PT ;  /* 0x0000000768077209 */ /* 0x000fe40007810000 */
[----:B------:R-:W-:Y:S02]  /*5e30*/  FMNMX.FTZ R6, R166, R6, !PT ;  /* 0x00000006a6067209 */ /* 0x000fe40007810000 */
[----:B------:R-:W-:Y:S02]  /*5e40*/  FMNMX.FTZ R5, R105, R5, !PT ;  /* 0x0000000569057209 */ /* 0x000fe40007810000 */
[----:B------:R-:W-:Y:S01]  /*5e50*/  FMNMX.FTZ R7, R144, R7, !PT ;  /* 0x0000000790077209 */ /* 0x000fe20007810000 */
[----:B------:R-:W1:Y:S01]  /*5e60*/  SHFL.BFLY PT, R73, R6, 0x2, 0x1f ;  /* 0x0c401f0006497f89 */ /* 0x000e6200000e0000 */
[----:B------:R-:W-:Y:S02]  /*5e70*/  LOP3.LUT R18, R9, UR36, R10, 0x96, !PT ;  /* 0x0000002409127c12 */ /* 0x000fe4000f8e960a */
[----:B------:R-:W-:-:S02]  /*5e80*/  FMNMX.FTZ R5, R117, R5, !PT ;  /* 0x0000000575057209 */ /* 0x000fc40007810000 */
[----:B------:R-:W-:Y:S01]  /*5e90*/  LOP3.LUT R13, R11, UR31, R13, 0x96, !PT ;  /* 0x0000001f0b0d7c12 */ /* 0x000fe2000f8e960d */
[----:B------:R-:W-:Y:S01]  /*5ea0*/  IMAD.WIDE.U32 R58, R18, -0x326172a9, RZ ;  /* 0xcd9e8d57123a7825 */ /* 0x000fe200078e00ff */
[----:B------:R-:W-:Y:S02]  /*5eb0*/  FMNMX.FTZ R5, R116, R5, !PT ;  /* 0x0000000574057209 */ /* 0x000fe40007810000 */
[----:B------:R-:W-:Y:S01]  /*5ec0*/  LOP3.LUT R15, R17, UR36, R10, 0x96, !PT ;  /* 0x00000024110f7c12 */ /* 0x000fe2000f8e960a */
[----:B------:R-:W-:Y:S01]  /*5ed0*/  IMAD.WIDE.U32 R10, R13, -0x326172a9, RZ ;  /* 0xcd9e8d570d0a7825 */ /* 0x000fe200078e00ff */
[----:B------:R-:W-:Y:S02]  /*5ee0*/  FMNMX.FTZ R5, R37, R5, !PT ;  /* 0x0000000525057209 */ /* 0x000fe40007810000 */
[----:B------:R-:W-:Y:S01]  /*5ef0*/  LEA R185, R0, UR4, 0x1 ;  /* 0x0000000400b97c11 */ /* 0x000fe2000f8e08ff */
[----:B------:R-:W-:Y:S01]  /*5f00*/  IMAD.WIDE.U32 R56, R15, -0x326172a9, RZ ;  /* 0xcd9e8d570f387825 */ /* 0x000fe200078e00ff */
[----:B------:R-:W-:-:S03]  /*5f10*/  LOP3.LUT R13, R11, UR38, R4, 0x96, !PT ;  /* 0x000000260b0d7c12 */ /* 0x000fc6000f8e9604 */
[--C-:B------:R-:W-:Y:S01]  /*5f20*/  IMAD R186, R3, 0x2, R185.reuse ;  /* 0x0000000203ba7824 */ /* 0x100fe200078e02b9 */
[----:B------:R-:W-:Y:S01]  /*5f30*/  LOP3.LUT R15, R57, UR35, R10, 0x96, !PT ;  /* 0x00000023390f7c12 */ /* 0x000fe2000f8e960a */
[C---:B------:R-:W-:Y:S01]  /*5f40*/  IMAD R188, R2.reuse, 0x2, R185 ;  /* 0x0000000202bc7824 */ /* 0x040fe200078e02b9 */
[----:B------:R-:W-:Y:S01]  /*5f50*/  LDSM.16.MT88.4 R28, [R185+0x6000] ;  /* 0x00600000b91c783b */ /* 0x000fe20000004200 */
[----:B------:R-:W-:Y:S01]  /*5f60*/  IMAD R187, R2, 0x2, R186 ;  /* 0x0000000202bb7824 */ /* 0x000fe200078e02ba */
[----:B-1----:R-:W-:Y:S02]  /*5f70*/  FMNMX.FTZ R73, R6, R73, !PT ;  /* 0x0000004906497209 */ /* 0x002fe40007810000 */
[----:B------:R-:W-:Y:S01]  /*5f80*/  LDSM.16.MT88.4 R40, [R188+0x6000] ;  /* 0x00600000bc28783b */ /* 0x000fe20000004200 */
[----:B------:R-:W-:-:S03]  /*5f90*/  FMNMX.FTZ R6, R143, R7, !PT ;  /* 0x000000078f067209 */ /* 0x000fc60007810000 */
[----:B------:R-:W1:Y:S01]  /*5fa0*/  SHFL.BFLY PT, R9, R73, 0x1, 0x1f ;  /* 0x0c201f0049097f89 */ /* 0x000e6200000e0000 */
[----:B------:R-:W-:Y:S01]  /*5fb0*/  FMNMX.FTZ R71, R142, R6, !PT ;  /* 0x000000068e477209 */ /* 0x000fe20007810000 */
[----:B------:R-:W-:Y:S01]  /*5fc0*/  IMAD.WIDE.U32 R6, R12, -0x326172a9, RZ ;  /* 0xcd9e8d570c067825 */ /* 0x000fe200078e00ff */
[----:B------:R-:W-:Y:S01]  /*5fd0*/  LOP3.LUT R12, R11, UR38, R20, 0x96, !PT ;  /* 0x000000260b0c7c12 */ /* 0x000fe2000f8e9614 */
[----:B------:R-:W-:Y:S01]  /*5fe0*/  LDSM.16.MT88.4 R32, [R186+0x6000] ;  /* 0x00600000ba20783b */ /* 0x000fe20000004200 */
[----:B------:R-:W-:Y:S02]  /*5ff0*/  FMNMX.FTZ R71, R145, R71, !PT ;  /* 0x0000004791477209 */ /* 0x000fe40007810000 */
[----:B------:R-:W-:Y:S01]  /*6000*/  LOP3.LUT R22, R7, UR38, R4, 0x96, !PT ;  /* 0x0000002607167c12 */ /* 0x000fe2000f8e9604 */
        /* <DEDUP_REMOVED lines=8> */
[----:B------:R-:W-:Y:S02]  /*6090*/  LOP3.LUT R17, R7, UR38, R20, 0x96, !PT ;  /* 0x0000002607117c12 */ /* 0x000fe4000f8e9614 */
[----:B------:R-:W-:Y:S02]  /*60a0*/  FMNMX.FTZ R7, R148, R4, !PT ;  /* 0x0000000494077209 */ /* 0x000fe40007810000 */
[----:B------:R-:W-:Y:S02]  /*60b0*/  FMNMX.FTZ R5, R96, R90, !PT ;  /* 0x0000005a60057209 */ /* 0x000fe40007810000 */
[----:B-1----:R-:W-:-:S02]  /*60c0*/  FMNMX.FTZ R73, R73, R9, !PT ;  /* 0x0000000949497209 */ /* 0x002fc40007810000 */
[----:B------:R-:W-:Y:S02]  /*60d0*/  FMNMX.FTZ R71, R154, R71, !PT ;  /* 0x000000479a477209 */ /* 0x000fe40007810000 */
[----:B------:R-:W-:Y:S02]  /*60e0*/  FMNMX.FTZ R7, R163, R7, !PT ;  /* 0x00000007a3077209 */ /* 0x000fe40007810000 */
[C---:B------:R-:W-:Y:S02]  /*60f0*/  LOP3.LUT R11, R59.reuse, UR35, R10, 0x96, !PT ;  /* 0x000000233b0b7c12 */ /* 0x040fe4000f8e960a */
[--C-:B------:R-:W-:Y:S02]  /*6100*/  LOP3.LUT R14, R59, UR35, R6.reuse, 0x96, !PT ;  /* 0x000000233b0e7c12 */ /* 0x100fe4000f8e9606 */
[----:B------:R-:W-:Y:S01]  /*6110*/  LOP3.LUT R19, R57, UR35, R6, 0x96, !PT ;  /* 0x0000002339137c12 */ /* 0x000fe2000f8e9606 */
[----:B------:R-:W-:Y:S01]  /*6120*/  FMUL.FTZ R6, R73, UR39 ;  /* 0x0000002749067c20 */ /* 0x000fe20008410000 */
[----:B------:R-:W-:Y:S01]  /*6130*/  FMNMX.FTZ R5, R91, R5, !PT ;  /* 0x000000055b057209 */ /* 0x000fe20007810000 */
[----:B------:R-:W-:Y:S01]  /*6140*/  IMAD.WIDE.U32 R20, R11, -0x2daee0ad, RZ ;  /* 0xd2511f530b147825 */ /* 0x000fe200078e00ff */
[----:B------:R-:W-:-:S02]  /*6150*/  FMNMX.FTZ R71, R157, R71, !PT ;  /* 0x000000479d477209 */ /* 0x000fc40007810000 */
[----:B------:R-:W-:Y:S01]  /*6160*/  FSETP.NEU.FTZ.AND P0, PT, R73, -INF , PT ;  /* 0xff8000004900780b */ /* 0x000fe20003f1d000 */
[----:B------:R-:W-:Y:S01]  /*6170*/  IMAD.WIDE.U32 R114, R14, -0x2daee0ad, RZ ;  /* 0xd2511f530e727825 */ /* 0x000fe200078e00ff */
[----:B------:R-:W-:Y:S01]  /*6180*/  FMNMX.FTZ R7, R161, R7, !PT ;  /* 0x00000007a1077209 */ /* 0x000fe20007810000 */
[----:B------:R-:W1:Y:S01]  /*6190*/  SHFL.BFLY PT, R10, R71, 0x2, 0x1f ;  /* 0x0c401f00470a7f89 */ /* 0x000e6200000e0000 */
[----:B------:R-:W-:Y:S01]  /*61a0*/  FMNMX.FTZ R9, R83, R5, !PT ;  /* 0x0000000553097209 */ /* 0x000fe20007810000 */
[----:B------:R-:W-:Y:S01]  /*61b0*/  IMAD.WIDE.U32 R4, R12, -0x2daee0ad, RZ ;  /* 0xd2511f530c047825 */ /* 0x000fe200078e00ff */
[----:B------:R-:W-:Y:S02]  /*61c0*/  FSEL R6, R6, RZ, P0 ;  /* 0x000000ff06067208 */ /* 0x000fe40000000000 */
[----:B------:R-:W-:Y:S01]  /*61d0*/  FMNMX.FTZ R7, R162, R7, !PT ;  /* 0x00000007a2077209 */ /* 0x000fe20007810000 */
[----:B------:R-:W-:Y:S01]  /*61e0*/  IMAD.WIDE.U32 R12, R13, -0x2daee0ad, RZ ;  /* 0xd2511f530d0c7825 */ /* 0x000fe200078e00ff */
[----:B------:R-:W-:-:S02]  /*61f0*/  FMNMX.FTZ R9, R128, R9, !PT ;  /* 0x0000000980097209 */ /* 0x000fc40007810000 */
[----:B------:R-:W-:Y:S01]  /*6200*/  LOP3.LUT R18, R5, UR34, R8, 0x96, !PT ;  /* 0x0000002205127c12 */ /* 0x000fe2000f8e9608 */
[----:B------:R-:W-:Y:S01]  /*6210*/  FFMA.FTZ R5, R78, UR39, -R6 ;  /* 0x000000274e057c23 */ /* 0x000fe20008010806 */
[----:B------:R-:W-:Y:S01]  /*6220*/  LOP3.LUT R23, R21, UR29, R4, 0x96, !PT ;  /* 0x0000001d15177c12 */ /* 0x000fe2000f8e9604 */
[----:B------:R-:W-:Y:S01]  /*6230*/  IMAD.WIDE.U32 R14, R15, -0x2daee0ad, RZ ;  /* 0xd2511f530f0e7825 */ /* 0x000fe200078e00ff */
[----:B------:R-:W-:Y:S01]  /*6240*/  FMNMX.FTZ R4, R164, R7, !PT ;  /* 0x00000007a4047209 */ /* 0x000fe20007810000 */
[----:B------:R2:W-:Y:S01]  /*6250*/  MUFU.EX2 R237, R5 ;  /* 0x0000000500ed7308 */ /* 0x0005e20000000800 */
[----:B------:R-:W-:Y:S01]  /*6260*/  FMNMX.FTZ R9, R127, R9, !PT ;  /* 0x000000097f097209 */ /* 0x000fe20007810000 */
[----:B------:R-:W-:Y:S01]  /*6270*/  FFMA.FTZ R7, R77, UR39, -R6 ;  /* 0x000000274d077c23 */ /* 0x000fe20008010806 */
[----:B------:R-:W-:Y:S01]  /*6280*/  IMAD.WIDE.U32 R112, R19, -0x2daee0ad, RZ ;  /* 0xd2511f5313707825 */ /* 0x000fe200078e00ff */
[----:B------:R-:W3:Y:S01]  /*6290*/  SHFL.BFLY PT, R70, R4, 0x2, 0x1f ;  /* 0x0c401f0004467f89 */ /* 0x000ee200000e0000 */
[----:B------:R-:W-:-:S02]  /*62a0*/  FMNMX.FTZ R9, R126, R9, !PT ;  /* 0x000000097e097209 */ /* 0x000fc40007810000 */
[----:B------:R-:W-:Y:S01]  /*62b0*/  IMAD.WIDE.U32 R18, R18, -0x326172a9, RZ ;  /* 0xcd9e8d5712127825 */ /* 0x000fe200078e00ff */
[----:B------:R4:W-:Y:S01]  /*62c0*/  MUFU.EX2 R233, R7 ;  /* 0x0000000700e97308 */ /* 0x0009e20000000800 */
[----:B-1----:R-:W-:Y:S02]  /*62d0*/  FMNMX.FTZ R71, R71, R10, !PT ;  /* 0x0000000a47477209 */ /* 0x002fe40007810000 */
[----:B------:R-:W-:-:S03]  /*62e0*/  IMAD.WIDE.U32 R10, R17, -0x2daee0ad, RZ ;  /* 0xd2511f53110a7825 */ /* 0x000fc600078e00ff */
[----:B------:R-:W1:Y:S02]  /*62f0*/  SHFL.BFLY PT, R17, R71, 0x1, 0x1f ;  /* 0x0c201f0047117f89 */ /* 0x000e6400000e0000 */
[----:B------:R-:W-:Y:S01]  /*6300*/  LOP3.LUT R146, R11, UR34, R8, 0x96, !PT ;  /* 0x000000220b927c12 */ /* 0x000fe2000f8e9608 */
[----:B--2---:R-:W-:Y:S01]  /*6310*/  FFMA.FTZ R5, R76, UR39, -R6 ;  /* 0x000000274c057c23 */ /* 0x004fe20008010806 */
[----:B------:R-:W-:Y:S02]  /*6320*/  LOP3.LUT R115, R115, UR29, R10, 0x96, !PT ;  /* 0x0000001d73737c12 */ /* 0x000fe4000f8e960a */
[----:B------:R-:W-:Y:S01]  /*6330*/  LOP3.LUT R10, R13, UR34, R16, 0x96, !PT ;  /* 0x000000220d0a7c12 */ /* 0x000fe2000f8e9610 */
[----:B------:R2:W-:Y:S01]  /*6340*/  MUFU.EX2 R235, R5 ;  /* 0x0000000500eb7308 */ /* 0x0005e20000000800 */
[----:B----4-:R-:W-:Y:S01]  /*6350*/  FFMA.FTZ R7, R74, UR39, -R6 ;  /* 0x000000274a077c23 */ /* 0x010fe20008010806 */
[----:B---3--:R-:W-:-:S06]  /*6360*/  FMNMX.FTZ R70, R4, R70, !PT ;  /* 0x0000004604467209 */ /* 0x008fcc0007810000 */
[----:B------:R3:W-:Y:S01]  /*6370*/  MUFU.EX2 R231, R7 ;  /* 0x0000000700e77308 */ /* 0x0007e20000000800 */
[----:B------:R-:W4:Y:S01]  /*6380*/  SHFL.BFLY PT, R21, R70, 0x1, 0x1f ;  /* 0x0c201f0046157f89 */ /* 0x000f2200000e0000 */
[----:B--2---:R-:W-:Y:S01]  /*6390*/  FMNMX.FTZ R5, R125, R9, !PT ;  /* 0x000000097d057209 */ /* 0x004fe20007810000 */
[----:B------:R-:W-:Y:S01]  /*63a0*/  IMAD.WIDE.U32 R8, R22, -0x2daee0ad, RZ ;  /* 0xd2511f5316087825 */ /* 0x000fe200078e00ff */
[----:B-1----:R-:W-:Y:S02]  /*63b0*/  FMNMX.FTZ R71, R71, R17, !PT ;  /* 0x0000001147477209 */ /* 0x002fe40007810000 */
[----:B------:R-:W-:Y:S02]  /*63c0*/  FMNMX.FTZ R5, R160, R5, !PT ;  /* 0x00000005a0057209 */ /* 0x000fe40007810000 */
[----:B------:R-:W-:Y:S02]  /*63d0*/  LOP3.LUT R59, R9, UR34, R16, 0x96, !PT ;  /* 0x00000022093b7c12 */ /* 0x000fe4000f8e9610 */
[----:B------:R-:W-:Y:S01]  /*63e0*/  FMNMX.FTZ R5, R159, R5, !PT ;  /* 0x000000059f057209 */ /* 0x000fe20007810000 */
[----:B---3--:R-:W-:Y:S01]  /*63f0*/  FFMA.FTZ R7, R72, UR39, -R6 ;  /* 0x0000002748077c23 */ /* 0x008fe20008010806 */
[----:B------:R-:W-:-:S02]  /*6400*/  LOP3.LUT R16, R15, UR29, R12, 0x96, !PT ;  /* 0x0000001d0f107c12 */ /* 0x000fc4000f8e960c */
[----:B------:R-:W-:Y:S01]  /*6410*/  FMNMX.FTZ R5, R158, R5, !PT ;  /* 0x000000059e057209 */ /* 0x000fe20007810000 */
[----:B------:R1:W-:Y:S01]  /*6420*/  MUFU.EX2 R230, R7 ;  /* 0x0000000700e67308 */ /* 0x0003e20000000800 */
[----:B------:R-:W-:Y:S01]  /*6430*/  LOP3.LUT R12, R19, UR33, R58, 0x96, !PT ;  /* 0x00000021130c7c12 */ /* 0x000fe2000f8e963a */
[----:B------:R-:W-:Y:S01]  /*6440*/  IMAD.WIDE.U32 R16, R16, -0x326172a9, RZ ;  /* 0xcd9e8d5710107825 */ /* 0x000fe200078e00ff */
[----:B------:R-:W-:Y:S02]  /*6450*/  FMNMX.FTZ R5, R156, R5, !PT ;  /* 0x000000059c057209 */ /* 0x000fe40007810000 */
[----:B------:R-:W-:Y:S01]  /*6460*/  FSETP.NEU.FTZ.AND P0, PT, R71, -INF , PT ;  /* 0xff8000004700780b */ /* 0x000fe20003f1d000 */
[----:B------:R-:W-:Y:S01]  /*6470*/  IMAD.WIDE.U32 R12, R12, -0x2daee0ad, RZ ;  /* 0xd2511f530c0c7825 */ /* 0x000fe200078e00ff */
[----:B------:R-:W-:Y:S02]  /*6480*/  FMNMX.FTZ R4, R169, R5, !PT ;  /* 0x00000005a9047209 */ /* 0x000fe40007810000 */
[----:B------:R-:W-:Y:S01]  /*6490*/  LOP3.LUT R57, R113, UR29, R8, 0x96, !PT ;  /* 0x0000001d71397c12 */ /* 0x000fe2000f8e9608 */
[----:B------:R-:W-:Y:S01]  /*64a0*/  FFMA.FTZ R8, R68, UR39, -R6 ;  /* 0x0000002744087c23 */ /* 0x000fe20008010806 */
[----:B------:R-:W-:-:S02]  /*64b0*/  FMNMX.FTZ R4, R170, R4, !PT ;  /* 0x00000004aa047209 */ /* 0x000fc40007810000 */
[----:B------:R-:W-:Y:S01]  /*64c0*/  LOP3.LUT R15, R13, UR23, R20, 0x96, !PT ;  /* 0x000000170d0f7c12 */ /* 0x000fe2000f8e9614 */
[----:B------:R2:W-:Y:S01]  /*64d0*/  MUFU.EX2 R234, R8 ;  /* 0x0000000800ea7308 */ /* 0x0005e20000000800 */
[----:B------:R-:W-:Y:S01]  /*64e0*/  FMNMX.FTZ R72, R167, R4, !PT ;  /* 0x00000004a7487209 */ /* 0x000fe20007810000 */
[----:B------:R-:W-:-:S04]  /*64f0*/  IMAD.WIDE.U32 R4, R10, -0x326172a9, RZ ;  /* 0xcd9e8d570a047825 */ /* 0x000fc800078e00ff */
[----:B-1----:R-:W-:Y:S01]  /*6500*/  FFMA.FTZ R7, R69, UR39, -R6 ;  /* 0x0000002745077c23 */ /* 0x002fe20008010806 */
[----:B----4-:R-:W-:Y:S02]  /*6510*/  FMNMX.FTZ R70, R70, R21, !PT ;  /* 0x0000001546467209 */ /* 0x010fe40007810000 */
[----:B------:R-:W-:Y:S01]  /*6520*/  FMNMX.FTZ R72, R168, R72, !PT ;  /* 0x00000048a8487209 */ /* 0x000fe20007810000 */
[----:B------:R-:W-:Y:S01]  /*6530*/  IMAD.WIDE.U32 R10, R23, -0x326172a9, RZ ;  /* 0xcd9e8d57170a7825 */ /* 0x000fe200078e00ff */
[----:B------:R1:W-:Y:S01]  /*6540*/  MUFU.EX2 R232, R7 ;  /* 0x0000000700e87308 */ /* 0x0003e20000000800 */
[----:B------:R-:W-:Y:S02]  /*6550*/  LOP3.LUT R9, R5, UR33, R56, 0x96, !PT ;  /* 0x0000002105097c12 */ /* 0x000fe4000f8e9638 */
[----:B------:R-:W3:Y:S01]  /*6560*/  SHFL.BFLY PT, R19, R72, 0x2, 0x1f ;  /* 0x0c401f0048137f89 */ /* 0x000ee200000e0000 */
[----:B------:R-:W-:Y:S02]  /*6570*/  LOP3.LUT R18, R11, UR25, R18, 0x96, !PT ;  /* 0x000000190b127c12 */ /* 0x000fe4000f8e9612 */
[----:B--2---:R-:W-:-:S04]  /*6580*/  IMAD.WIDE.U32 R8, R9, -0x2daee0ad, RZ ;  /* 0xd2511f5309087825 */ /* 0x004fc800078e00ff */
[----:B------:R-:W-:Y:S01]  /*6590*/  IMAD.WIDE.U32 R24, R18, -0x2daee0ad, RZ ;  /* 0xd2511f5312187825 */ /* 0x000fe200078e00ff */
[----:B------:R-:W-:-:S03]  /*65a0*/  LOP3.LUT R11, R9, UR23, R14, 0x96, !PT ;  /* 0x00000017090b7c12 */ /* 0x000fc6000f8e960e */
[----:B-1----:R-:W-:Y:S01]  /*65b0*/  FMUL.FTZ R7, R71, UR39 ;  /* 0x0000002747077c20 */ /* 0x002fe20008410000 */
[----:B------:R-:W-:Y:S01]  /*65c0*/  IMAD.WIDE.U32 R14, R15, -0x326172a9, RZ ;  /* 0xcd9e8d570f0e7825 */ /* 0x000fe200078e00ff */
[----:B------:R-:W-:-:S03]  /*65d0*/  LOP3.LUT R12, R25, UR20, R12, 0x96, !PT ;  /* 0x00000014190c7c12 */ /* 0x000fc6000f8e960c */
[----:B------:R-:W-:Y:S02]  /*65e0*/  FSEL R5, R7, RZ, P0 ;  /* 0x000000ff07057208 */ /* 0x000fe40000000000 */
[----:B------:R-:W-:Y:S01]  /*65f0*/  FSETP.NEU.FTZ.AND P0, PT, R70, -INF , PT ;  /* 0xff8000004600780b */ /* 0x000fe20003f1d000 */
[----:B------:R-:W-:Y:S01]  /*6600*/  IMAD.WIDE.U32 R12, R12, -0x326172a9, RZ ;  /* 0xcd9e8d570c0c7825 */ /* 0x000fe200078e00ff */
[----:B------:R-:W-:-:S03]  /*6610*/  LOP3.LUT R25, R15, UR21, R10, 0x96, !PT ;  /* 0x000000150f197c12 */ /* 0x000fc6000f8e960a */
[----:B------:R-:W-:Y:S01]  /*6620*/  FFMA.FTZ R7, R84, UR39, -R5 ;  /* 0x0000002754077c23 */ /* 0x000fe20008010805 */
[----:B---3--:R-:W-:Y:S01]  /*6630*/  FMNMX.FTZ R72, R72, R19, !PT ;  /* 0x0000001348487209 */ /* 0x008fe20007810000 */
[----:B------:R-:W-:Y:S01]  /*6640*/  IMAD.WIDE.U32 R10, R11, -0x326172a9, RZ ;  /* 0xcd9e8d570b0a7825 */ /* 0x000fe200078e00ff */
[----:B------:R-:W-:Y:S01]  /*6650*/  LOP3.LUT R14, R13, UR16, R14, 0x96, !PT ;  /* 0x000000100d0e7c12 */ /* 0x000fe2000f8e960e */
[----:B------:R1:W-:Y:S01]  /*6660*/  MUFU.EX2 R229, R7 ;  /* 0x0000000700e57308 */ /* 0x0003e20000000800 */
[----:B------:R-:W-:Y:S01]  /*6670*/  LOP3.LUT R20, R12, 0xff, RZ, 0xc0, !PT ;  /* 0x000000ff0c147812 */ /* 0x000fe200078ec0ff */
[----:B------:R-:W2:Y:S01]  /*6680*/  SHFL.BFLY PT, R18, R72, 0x1, 0x1f ;  /* 0x0c201f0048127f89 */ /* 0x000ea200000e0000 */
[----:B------:R-:W-:Y:S02]  /*6690*/  LOP3.LUT R21, R11, UR21, R16, 0x96, !PT ;  /* 0x000000150b157c12 */ /* 0x000fe4000f8e9610 */
[----:B------:R-:W-:-:S04]  /*66a0*/  SHF.R.U32.HI R19, RZ, 0x10, R12 ;  /* 0x00000010ff137819 */ /* 0x000fc8000001160c */
[----:B------:R-:W-:Y:S02]  /*66b0*/  LOP3.LUT R19, R19, 0xff, RZ, 0xc0, !PT ;  /* 0x000000ff13137812 */ /* 0x000fe400078ec0ff */
[----:B-1----:R-:W-:Y:S01]  /*66c0*/  LOP3.LUT R7, R17, UR25, R4, 0x96, !PT ;  /* 0x0000001911077c12 */ /* 0x002fe2000f8e9604 */
[----:B------:R-:W-:-:S04]  /*66d0*/  FFMA.FTZ R4, R85, UR39, -R5 ;  /* 0x0000002755047c23 */ /* 0x000fc80008010805 */
[----:B------:R1:W-:Y:S01]  /*66e0*/  MUFU.EX2 R228, R4 ;  /* 0x0000000400e47308 */ /* 0x0003e20000000800 */
[----:B------:R-:W-:-:S04]  /*66f0*/  IMAD.WIDE.U32 R22, R7, -0x2daee0ad, RZ ;  /* 0xd2511f5307167825 */ /* 0x000fc800078e00ff */
[----:B------:R-:W-:Y:S01]  /*6700*/  FFMA.FTZ R7, R75, UR39, -R5 ;  /* 0x000000274b077c23 */ /* 0x000fe20008010805 */
[----:B--2---:R-:W-:Y:S02]  /*6710*/  FMNMX.FTZ R72, R72, R18, !PT ;  /* 0x0000001248487209 */ /* 0x004fe40007810000 */
[----:B------:R-:W-:Y:S01]  /*6720*/  LOP3.LUT R8, R23, UR20, R8, 0x96, !PT ;  /* 0x0000001417087c12 */ /* 0x000fe2000f8e9608 */
[----:B------:R2:W-:Y:S01]  /*6730*/  MUFU.EX2 R227, R7 ;  /* 0x0000000700e37308 */ /* 0x0005e20000000800 */
[----:B------:R-:W-:-:S03]  /*6740*/  SHF.R.U32.HI R23, RZ, 0x18, R12 ;  /* 0x00000018ff177819 */ /* 0x000fc6000001160c */
[----:B------:R-:W-:-:S03]  /*6750*/  IMAD.WIDE.U32 R8, R8, -0x326172a9, RZ ;  /* 0xcd9e8d5708087825 */ /* 0x000fc600078e00ff */
[----:B------:R-:W-:Y:S01]  /*6760*/  LOP3.LUT R17, R8, 0xff, RZ, 0xc0, !PT ;  /* 0x000000ff08117812 */ /* 0x000fe200078ec0ff */
[----:B-1----:R-:W-:Y:S01]  /*6770*/  FFMA.FTZ R4, R79, UR39, -R5 ;  /* 0x000000274f047c23 */ /* 0x002fe20008010805 */
[----:B------:R-:W-:-:S03]  /*6780*/  SHF.R.U32.HI R16, RZ, 0x18, R8 ;  /* 0x00000018ff107819 */ /* 0x000fc60000011608 */
[----:B------:R1:W3:Y:S01]  /*6790*/  MUFU.EX2 R226, R4 ;  /* 0x0000000400e27308 */ /* 0x0002e20000000800 */
[----:B--2---:R-:W-:Y:S02]  /*67a0*/  LOP3.LUT R7, R9, UR16, R10, 0x96, !PT ;  /* 0x0000001009077c12 */ /* 0x004fe4000f8e960a */
[----:B------:R-:W-:Y:S02]  /*67b0*/  LOP3.LUT R9, R8, 0xffff, RZ, 0xc0, !PT ;  /* 0x0000ffff08097812 */ /* 0x000fe400078ec0ff */
[----:B------:R-:W-:Y:S02]  /*67c0*/  SHF.R.U32.HI R3, RZ, 0x10, R7 ;  /* 0x00000010ff037819 */ /* 0x000fe40000011607 */
[----:B------:R-:W-:-:S04]  /*67d0*/  SHF.R.U32.HI R9, RZ, 0x8, R9 ;  /* 0x00000008ff097819 */ /* 0x000fc80000011609 */
[----:B------:R-:W-:Y:S02]  /*67e0*/  PRMT R17, R17, 0x5410, R9 ;  /* 0x0000541011117816 */ /* 0x000fe40000000009 */
        /* <DEDUP_REMOVED lines=10> */
[----:B-1----:R-:W-:-:S02]  /*6890*/  SHF.R.U32.HI R11, RZ, 0x10, R8 ;  /* 0x00000010ff0b7819 */ /* 0x002fc40000011608 */
[----:B------:R-:W-:Y:S02]  /*68a0*/  LOP3.LUT R8, R7, 0xffff, RZ, 0xc0, !PT ;  /* 0x0000ffff07087812 */ /* 0x000fe400078ec0ff */
[----:B------:R-:W-:Y:S02]  /*68b0*/  LOP3.LUT R15, R11, 0xff, RZ, 0xc0, !PT ;  /* 0x000000ff0b0f7812 */ /* 0x000fe400078ec0ff */
[----:B------:R-:W-:Y:S01]  /*68c0*/  LOP3.LUT R11, R7, 0xff, RZ, 0xc0, !PT ;  /* 0x000000ff070b7812 */ /* 0x000fe200078ec0ff */
[----:B------:R-:W-:Y:S01]  /*68d0*/  FFMA.FTZ R7, R36, UR39, -R6 ;  /* 0x0000002724077c23 */ /* 0x000fe20008010806 */
[----:B--2---:R-:W-:Y:S01]  /*68e0*/  SHF.R.U32.HI R10, RZ, 0x8, R8 ;  /* 0x00000008ff0a7819 */ /* 0x004fe20000011608 */
[----:B------:R-:W-:Y:S01]  /*68f0*/  FFMA.FTZ R8, R81, UR39, -R4 ;  /* 0x0000002751087c23 */ /* 0x000fe20008010804 */
[----:B------:R-:W-:Y:S01]  /*6900*/  PRMT R15, R15, 0x5410, R16 ;  /* 0x000054100f0f7816 */ /* 0x000fe20000000010 */
[----:B------:R3:W-:Y:S01]  /*6910*/  MUFU.EX2 R225, R7 ;  /* 0x0000000700e17308 */ /* 0x0007e20000000800 */
[----:B------:R-:W-:Y:S01]  /*6920*/  PRMT R11, R11, 0x5410, R10 ;  /* 0x000054100b0b7816 */ /* 0x000fe2000000000a */
[----:B----4-:R-:W-:-:S06]  /*6930*/  FMUL.FTZ R0, R72, UR39 ;  /* 0x0000002748007c20 */ /* 0x010fcc0008410000 */
[----:B------:R1:W2:Y:S01]  /*6940*/  MUFU.EX2 R221, R8 ;  /* 0x0000000800dd7308 */ /* 0x0002a20000000800 */
[----:B------:R-:W-:-:S05]  /*6950*/  FSEL R0, R0, RZ, P0 ;  /* 0x000000ff00007208 */ /* 0x000fca0000000000 */
[----:B------:R-:W-:Y:S01]  /*6960*/  FFMA.FTZ R2, R96, UR39, -R0 ;  /* 0x0000002760027c23 */ /* 0x000fe20008010800 */
[----:B---3--:R-:W-:-:S03]  /*6970*/  F2FP.F16.F32.PACK_AB R7, R227, R226 ;  /* 0x000000e2e307723e */ /* 0x008fc600000000ff */
[----:B------:R3:W-:Y:S01]  /*6980*/  MUFU.EX2 R220, R2 ;  /* 0x0000000200dc7308 */ /* 0x0007e20000000800 */
[----:B-1----:R-:W-:Y:S02]  /*6990*/  LOP3.LUT R8, R3, 0xff, RZ, 0xc0, !PT ;  /* 0x000000ff03087812 */ /* 0x002fe400078ec0ff */
[----:B------:R-:W-:Y:S01]  /*69a0*/  HSET2.LE.AND R3, R17, R173, PT ;  /* 0x000000ad11037233 */ /* 0x000fe20003803000 */
[----:B------:R-:W-:Y:S01]  /*69b0*/  IMAD.WIDE.U32 R16, R25, -0x2daee0ad, RZ ;  /* 0xd2511f5319107825 */ /* 0x000fe200078e00ff */
[----:B------:R-:W-:-:S03]  /*69c0*/  PRMT R8, R8, 0x5410, R9 ;  /* 0x0000541008087816 */ /* 0x000fc60000000009 */
[----:B------:R-:W-:Y:S02]  /*69d0*/  LOP3.LUT R10, R3, R7, RZ, 0xc0, !PT ;  /* 0x00000007030a7212 */ /* 0x000fe400078ec0ff */
[--C-:B------:R-:W-:Y:S01]  /*69e0*/  HSET2.LE.AND R7, R11, R173.reuse, PT ;  /* 0x000000ad0b077233 */ /* 0x100fe20003803000 */
[----:B------:R-:W-:Y:S01]  /*69f0*/  FFMA.FTZ R11, R90, UR39, -R0 ;  /* 0x000000275a0b7c23 */ /* 0x000fe20008010800 */
[--C-:B---3--:R-:W-:Y:S02]  /*6a00*/  HSET2.LE.AND R2, R15, R173.reuse, PT ;  /* 0x000000ad0f027233 */ /* 0x108fe40003803000 */
[----:B--2---:R-:W-:Y:S01]  /*6a10*/  F2FP.F16.F32.PACK_AB R3, R223, R221 ;  /* 0x000000dddf03723e */ /* 0x004fe200000000ff */
[----:B------:R1:W2:Y:S01]  /*6a20*/  MUFU.EX2 R219, R11 ;  /* 0x0000000b00db7308 */ /* 0x0002a20000000800 */
[----:B------:R-:W-:Y:S02]  /*6a30*/  HSET2.LE.AND R9, R8, R173, PT ;  /* 0x000000ad08097233 */ /* 0x000fe40003803000 */
[----:B------:R-:W-:-:S02]  /*6a40*/  F2FP.F16.F32.PACK_AB R8, R228, R229 ;  /* 0x000000e5e408723e */ /* 0x000fc400000000ff */
[----:B------:R-:W-:Y:S02]  /*6a50*/  F2FP.F16.F32.PACK_AB R15, R222, R224 ;  /* 0x000000e0de0f723e */ /* 0x000fe400000000ff */
[----:B------:R-:W-:Y:S02]  /*6a60*/  LOP3.LUT R8, R7, R8, RZ, 0xc0, !PT ;  /* 0x0000000807087212 */ /* 0x000fe400078ec0ff */
[----:B------:R-:W-:Y:S02]  /*6a70*/  LOP3.LUT R7, R12, 0xffff, RZ, 0xc0, !PT ;  /* 0x0000ffff0c077812 */ /* 0x000fe400078ec0ff */
[----:B------:R-:W-:Y:S01]  /*6a80*/  LOP3.LUT R9, R9, R15, RZ, 0xc0, !PT ;  /* 0x0000000f09097212 */ /* 0x000fe200078ec0ff */
[--C-:B------:R-:W-:Y:S01]  /*6a90*/  FFMA.FTZ R15, R83, UR39, -R0.reuse ;  /* 0x00000027530f7c23 */ /* 0x100fe20008010800 */
[----:B------:R-:W-:Y:S02]  /*6aa0*/  SHF.R.U32.HI R13, RZ, 0x8, R7 ;  /* 0x00000008ff0d7819 */ /* 0x000fe40000011607 */
[----:B------:R-:W-:Y:S01]  /*6ab0*/  LOP3.LUT R12, R14, 0xffff, RZ, 0xc0, !PT ;  /* 0x0000ffff0e0c7812 */ /* 0x000fe200078ec0ff */
[----:B------:R3:W-:Y:S01]  /*6ac0*/  MUFU.EX2 R214, R15 ;  /* 0x0000000f00d67308 */ /* 0x0007e20000000800 */
[----:B-1----:R-:W-:Y:S01]  /*6ad0*/  LOP3.LUT R11, R2, R3, RZ, 0xc0, !PT ;  /* 0x00000003020b7212 */ /* 0x002fe200078ec0ff */
[----:B------:R-:W-:Y:S01]  /*6ae0*/  FFMA.FTZ R2, R91, UR39, -R0 ;  /* 0x000000275b027c23 */ /* 0x000fe20008010800 */
[----:B------:R-:W-:-:S02]  /*6af0*/  SHF.R.U32.HI R12, RZ, 0x8, R12 ;  /* 0x00000008ff0c7819 */ /* 0x000fc4000001160c */
[----:B------:R-:W-:Y:S02]  /*6b00*/  LOP3.LUT R18, R17, UR15, R24, 0x96, !PT ;  /* 0x0000000f11127c12 */ /* 0x000fe4000f8e9618 */
[----:B------:R-:W-:Y:S01]  /*6b10*/  LDSM.16.MT88.4 R24, [R185+0x6800] ;  /* 0x00680000b918783b */ /* 0x000fe20000004200 */
[----:B------:R1:W4:Y:S01]  /*6b20*/  MUFU.EX2 R218, R2 ;  /* 0x0000000200da7308 */ /* 0x0003220000000800 */
[C---:B------:R-:W-:Y:S06]  /*6b30*/  HMMA.16816.F32 R80, R8.reuse, R28, RZ ;  /* 0x0000001c0850723c */ /* 0x040fec00000018ff */
[----:B------:R-:W-:Y:S01]  /*6b40*/  HMMA.16816.F32 R108, R8, R40, RZ ;  /* 0x00000028086c723c */ /* 0x000fe200000018ff */
[----:B---3--:R-:W-:-:S05]  /*6b50*/  SHF.R.U32.HI R15, RZ, 0x10, R14 ;  /* 0x00000010ff0f7819 */ /* 0x008fca000001160e */
[----:B------:R-:W-:Y:S01]  /*6b60*/  HMMA.16816.F32 R96, R8, R32, RZ ;  /* 0x000000200860723c */ /* 0x000fe200000018ff */
[----:B-1----:R-:W-:Y:S01]  /*6b70*/  IMAD.WIDE.U32 R2, R21, -0x2daee0ad, RZ ;  /* 0xd2511f5315027825 */ /* 0x002fe200078e00ff */
[----:B------:R-:W-:-:S04]  /*6b80*/  LOP3.LUT R21, R14, 0xff, RZ, 0xc0, !PT ;  /* 0x000000ff0e157812 */ /* 0x000fc800078ec0ff */
[C---:B------:R-:W-:Y:S01]  /*6b90*/  HMMA.16816.F32 R100, R8.reuse, R30, RZ ;  /* 0x0000001e0864723c */ /* 0x040fe200000018ff */
[----:B------:R-:W-:Y:S02]  /*6ba0*/  LOP3.LUT R7, R3, UR15, R22, 0x96, !PT ;  /* 0x0000000f03077c12 */ /* 0x000fe4000f8e9616 */
[----:B------:R-:W-:Y:S01]  /*6bb0*/  PRMT R22, R20, 0x5410, R13 ;  /* 0x0000541014167816 */ /* 0x000fe2000000000d */
[--C-:B------:R-:W-:Y:S01]  /*6bc0*/  FFMA.FTZ R13, R89, UR39, -R5.reuse ;  /* 0x00000027590d7c23 */ /* 0x100fe20008010805 */
[----:B------:R-:W-:Y:S01]  /*6bd0*/  SHF.R.U32.HI R20, RZ, 0x18, R14 ;  /* 0x00000018ff147819 */ /* 0x000fe2000001160e */
[C---:B------:R-:W-:Y:S01]  /*6be0*/  HMMA.16816.F32 R76, R8.reuse, R42, RZ ;  /* 0x0000002a084c723c */ /* 0x040fe200000018ff */
[----:B------:R-:W-:Y:S01]  /*6bf0*/  LOP3.LUT R14, R15, 0xff, RZ, 0xc0, !PT ;  /* 0x000000ff0f0e7812 */ /* 0x000fe200078ec0ff */
[----:B------:R1:W-:Y:S01]  /*6c00*/  MUFU.EX2 R216, R13 ;  /* 0x0000000d00d87308 */ /* 0x0003e20000000800 */
[----:B------:R-:W-:Y:S01]  /*6c10*/  PRMT R12, R21, 0x5410, R12 ;  /* 0x00005410150c7816 */ /* 0x000fe2000000000c */
[----:B------:R-:W-:Y:S01]  /*6c20*/  FFMA.FTZ R21, R104, UR39, -R5 ;  /* 0x0000002768157c23 */ /* 0x000fe20008010805 */
[----:B------:R-:W-:Y:S01]  /*6c30*/  PRMT R15, R19, 0x5410, R23 ;  /* 0x00005410130f7816 */ /* 0x000fe20000000017 */
[----:B------:R-:W-:Y:S01]  /*6c40*/  HMMA.16816.F32 R92, R8, R46, RZ ;  /* 0x0000002e085c723c */ /* 0x000fe200000018ff */
[----:B------:R-:W-:-:S02]  /*6c50*/  PRMT R23, R14, 0x5410, R20 ;  /* 0x000054100e177816 */ /* 0x000fc40000000014 */
[--C-:B------:R-:W-:Y:S01]  /*6c60*/  HSET2.LE.AND R14, R22, R173.reuse, PT ;  /* 0x000000ad160e7233 */ /* 0x100fe20003803000 */
[----:B------:R3:W-:Y:S01]  /*6c70*/  MUFU.EX2 R213, R21 ;  /* 0x0000001500d57308 */ /* 0x0007e20000000800 */
[--C-:B------:R-:W-:Y:S02]  /*6c80*/  HSET2.LE.AND R19, R12, R173.reuse, PT ;  /* 0x000000ad0c137233 */ /* 0x100fe40003803000 */
[----:B------:R-:W-:Y:S02]  /*6c90*/  F2FP.F16.F32.PACK_AB R12, R231, R233 ;  /* 0x000000e9e70c723e */ /* 0x000fe400000000ff */
[----:B------:R-:W-:Y:S02]  /*6ca0*/  F2FP.F16.F32.PACK_AB R20, R235, R237 ;  /* 0x000000edeb14723e */ /* 0x000fe400000000ff */
[----:B------:R-:W-:Y:S01]  /*6cb0*/  HSET2.LE.AND R15, R15, R173, PT ;  /* 0x000000ad0f0f7233 */ /* 0x000fe20003803000 */
[----:B-1----:R-:W-:Y:S01]  /*6cc0*/  FFMA.FTZ R13, R88, UR39, -R5 ;  /* 0x00000027580d7c23 */ /* 0x002fe20008010805 */
[----:B------:R-:W-:Y:S01]  /*6cd0*/  LOP3.LUT R14, R14, R12, RZ, 0xc0, !PT ;  /* 0x0000000c0e0e7212 */ /* 0x000fe200078ec0ff */
[----:B------:R-:W-:Y:S01]  /*6ce0*/  HMMA.16816.F32 R88, R8, R44, RZ ;  /* 0x0000002c0858723c */ /* 0x000fe200000018ff */
[----:B------:R-:W-:Y:S01]  /*6cf0*/  LOP3.LUT R12, R19, R20, RZ, 0xc0, !PT ;  /* 0x00000014130c7212 */ /* 0x000fe200078ec0ff */
[----:B------:R1:W-:Y:S01]  /*6d00*/  MUFU.EX2 R217, R13 ;  /* 0x0000000d00d97308 */ /* 0x0003e20000000800 */
[----:B------:R-:W-:Y:S01]  /*6d10*/  FFMA.FTZ R20, R105, UR39, -R4 ;  /* 0x0000002769147c23 */ /* 0x000fe20008010804 */
[----:B------:R-:W-:-:S02]  /*6d20*/  LOP3.LUT R3, R2, 0xffff, RZ, 0xc0, !PT ;  /* 0x0000ffff02037812 */ /* 0x000fc400078ec0ff */
[----:B--2---:R-:W-:Y:S01]  /*6d30*/  F2FP.F16.F32.PACK_AB R19, R219, R220 ;  /* 0x000000dcdb13723e */ /* 0x004fe200000000ff */
[----:B------:R-:W-:Y:S01]  /*6d40*/  HMMA.16816.F32 R104, R8, R34, RZ ;  /* 0x000000220868723c */ /* 0x000fe200000018ff */
[----:B---3--:R-:W-:Y:S02]  /*6d50*/  LOP3.LUT R21, R2, 0xff, RZ, 0xc0, !PT ;  /* 0x000000ff02157812 */ /* 0x008fe400078ec0ff */
[----:B------:R2:W-:Y:S01]  /*6d60*/  MUFU.EX2 R212, R20 ;  /* 0x0000001400d47308 */ /* 0x0005e20000000800 */
[----:B------:R-:W-:-:S03]  /*6d70*/  SHF.R.U32.HI R22, RZ, 0x18, R2 ;  /* 0x00000018ff167819 */ /* 0x000fc60000011602 */
[----:B------:R-:W-:Y:S02]  /*6d80*/  LOP3.LUT R11, R7, 0xff, RZ, 0xc0, !PT ;  /* 0x000000ff070b7812 */ /* 0x000fe400078ec0ff */
[--C-:B------:R-:W-:Y:S02]  /*6d90*/  SHF.R.U32.HI R9, RZ, 0x10, R7.reuse ;  /* 0x00000010ff097819 */ /* 0x100fe40000011607 */
[----:B------:R-:W-:Y:S01]  /*6da0*/  SHF.R.U32.HI R8, RZ, 0x18, R7 ;  /* 0x00000018ff087819 */ /* 0x000fe20000011607 */
[----:B-1----:R-:W-:-:S04]  /*6db0*/  FFMA.FTZ R13, R87, UR39, -R5 ;  /* 0x00000027570d7c23 */ /* 0x002fc80008010805 */
[----:B------:R4:W-:Y:S01]  /*6dc0*/  MUFU.EX2 R215, R13 ;  /* 0x0000000d00d77308 */ /* 0x0009e20000000800 */
[----:B--2---:R-:W-:Y:S01]  /*6dd0*/  SHF.R.U32.HI R20, RZ, 0x8, R3 ;  /* 0x00000008ff147819 */ /* 0x004fe20000011603 */
[----:B------:R-:W-:-:S03]  /*6de0*/  FFMA.FTZ R3, R117, UR39, -R4 ;  /* 0x0000002775037c23 */ /* 0x000fc60008010804 */
[----:B------:R-:W-:-:S03]  /*6df0*/  PRMT R20, R21, 0x5410, R20 ;  /* 0x0000541015147816 */ /* 0x000fc60000000014 */
[----:B------:R1:W2:Y:S01]  /*6e00*/  MUFU.EX2 R210, R3 ;  /* 0x0000000300d27308 */ /* 0x0002a20000000800 */
[----:B----4-:R-:W-:-:S04]  /*6e10*/  F2FP.F16.F32.PACK_AB R13, R214, R218 ;  /* 0x000000dad60d723e */ /* 0x010fc800000000ff */
[----:B------:R-:W-:Y:S02]  /*6e20*/  LOP3.LUT R15, R15, R13, RZ, 0xc0, !PT ;  /* 0x0000000d0f0f7212 */ /* 0x000fe400078ec0ff */
[----:B------:R-:W-:Y:S01]  /*6e30*/  HSET2.LE.AND R13, R23, R173, PT ;  /* 0x000000ad170d7233 */ /* 0x000fe20003803000 */
[----:B-1----:R-:W-:-:S04]  /*6e40*/  FFMA.FTZ R3, R116, UR39, -R4 ;  /* 0x0000002774037c23 */ /* 0x002fc80008010804 */
[----:B------:R-:W-:Y:S02]  /*6e50*/  LOP3.LUT R13, R13, R19, RZ, 0xc0, !PT ;  /* 0x000000130d0d7212 */ /* 0x000fe400078ec0ff */
[----:B------:R-:W-:Y:S01]  /*6e60*/  SHF.R.U32.HI R19, RZ, 0x10, R2 ;  /* 0x00000010ff137819 */ /* 0x000fe20000011602 */
[----:B------:R1:W-:Y:S01]  /*6e70*/  MUFU.EX2 R211, R3 ;  /* 0x0000000300d37308 */ /* 0x0003e20000000800 */
[----:B------:R-:W-:Y:S01]  /*6e80*/  LOP3.LUT R2, R7, 0xffff, RZ, 0xc0, !PT ;  /* 0x0000ffff07027812 */ /* 0x000fe200078ec0ff */
[----:B------:R-:W-:Y:S01]  /*6e90*/  FFMA.FTZ R7, R37, UR39, -R4 ;  /* 0x0000002725077c23 */ /* 0x000fe20008010804 */
[----:B------:R-:W-:Y:S01]  /*6ea0*/  LOP3.LUT R10, R19, 0xff, RZ, 0xc0, !PT ;  /* 0x000000ff130a7812 */ /* 0x000fe200078ec0ff */
[C---:B------:R-:W-:Y:S01]  /*6eb0*/  HMMA.16816.F32 R84, R12.reuse, R28, RZ ;  /* 0x0000001c0c54723c */ /* 0x040fe200000018ff */
[----:B------:R-:W3:Y:S01]  /*6ec0*/  LDSM.16.MT88.4 R36, [R188+0x6800] ;  /* 0x00680000bc24783b */ /* 0x000ee20000004200 */
[----:B--2---:R-:W-:Y:S02]  /*6ed0*/  F2FP.F16.F32.PACK_AB R19, R210, R212 ;  /* 0x000000d4d213723e */ /* 0x004fe400000000ff */
[----:B------:R2:W4:Y:S02]  /*6ee0*/  MUFU.EX2 R209, R7 ;  /* 0x0000000700d17308 */ /* 0x0005240000000800 */
[C---:B------:R-:W-:Y:S06]  /*6ef0*/  HMMA.16816.F32 R116, R12.reuse, R30, RZ ;  /* 0x0000001e0c74723c */ /* 0x040fec00000018ff */
[----:B------:R-:W-:Y:S01]  /*6f00*/  HMMA.16816.F32 R64, R12, R40, RZ ;  /* 0x000000280c40723c */ /* 0x000fe200000018ff */
[----:B-1----:R-:W-:-:S02]  /*6f10*/  SHF.R.U32.HI R3, RZ, 0x8, R2 ;  /* 0x00000008ff037819 */ /* 0x002fc40000011602 */
[----:B------:R-:W-:Y:S02]  /*6f20*/  LOP3.LUT R2, R9, 0xff, RZ, 0xc0, !PT ;  /* 0x000000ff09027812 */ /* 0x000fe400078ec0ff */
[----:B------:R-:W-:Y:S01]  /*6f30*/  PRMT R11, R11, 0x5410, R3 ;  /* 0x000054100b0b7816 */ /* 0x000fe20000000003 */
[----:B------:R-:W-:Y:S01]  /*6f40*/  HMMA.16816.F32 R120, R12, R42, RZ ;  /* 0x0000002a0c78723c */ /* 0x000fe200000018ff */
[----:B------:R-:W-:Y:S01]  /*6f50*/  PRMT R8, R2, 0x5410, R8 ;  /* 0x0000541002087816 */ /* 0x000fe20000000008 */
[----:B------:R-:W-:Y:S01]  /*6f60*/  IMAD.WIDE.U32 R40, R115, -0x326172a9, RZ ;  /* 0xcd9e8d5773287825 */ /* 0x000fe200078e00ff */
[----:B------:R-:W-:-:S03]  /*6f70*/  HSET2.LE.AND R2, R20, R173, PT ;  /* 0x000000ad14027233 */ /* 0x000fc60003803000 */
[----:B--2---:R-:W-:Y:S01]  /*6f80*/  FFMA.FTZ R7, R60, UR39, -R6 ;  /* 0x000000273c077c23 */ /* 0x004fe20008010806 */
[----:B------:R-:W-:Y:S01]  /*6f90*/  F2FP.F16.F32.PACK_AB R3, R213, R215 ;  /* 0x000000d7d503723e */ /* 0x000fe200000000ff */
[----:B------:R-:W-:Y:S01]  /*6fa0*/  FFMA.FTZ R20, R128, UR39, -R0 ;  /* 0x0000002780147c23 */ /* 0x000fe20008010800 */
[----:B------:R-:W-:Y:S01]  /*6fb0*/  PRMT R9, R10, 0x5410, R22 ;  /* 0x000054100a097816 */ /* 0x000fe20000000016 */
[----:B------:R1:W-:Y:S01]  /*6fc0*/  MUFU.EX2 R208, R7 ;  /* 0x0000000700d07308 */ /* 0x0003e20000000800 */
[----:B------:R-:W-:Y:S01]  /*6fd0*/  LOP3.LUT R10, R2, R3, RZ, 0xc0, !PT ;  /* 0x00000003020a7212 */ /* 0x000fe200078ec0ff */
[----:B------:R-:W-:Y:S01]  /*6fe0*/  FFMA.FTZ R3, R124, UR39, -R6 ;  /* 0x000000277c037c23 */ /* 0x000fe20008010806 */
[----:B------:R-:W-:Y:S01]  /*6ff0*/  HMMA.16816.F32 R60, R12, R32, RZ ;  /* 0x000000200c3c723c */ /* 0x000fe200000018ff */
[--C-:B------:R-:W-:Y:S02]  /*7000*/  HSET2.LE.AND R2, R9, R173.reuse, PT ;  /* 0x000000ad09027233 */ /* 0x100fe40003803000 */
[----:B------:R-:W-:-:S02]  /*7010*/  HSET2.LE.AND R9, R8, R173, PT ;  /* 0x000000ad08097233 */ /* 0x000fc40003803000 */
[----:B------:R4:W-:Y:S01]  /*7020*/  MUFU.EX2 R183, R3 ;  /* 0x0000000300b77308 */ /* 0x0009e20000000800 */
[----:B------:R-:W-:Y:S01]  /*7030*/  F2FP.F16.F32.PACK_AB R8, R217, R216 ;  /* 0x000000d8d908723e */ /* 0x000fe200000000ff */
[C---:B------:R-:W-:Y:S01]  /*7040*/  HMMA.16816.F32 R136, R12.reuse, R34, RZ ;  /* 0x000000220c88723c */ /* 0x040fe200000018ff */
[----:B------:R-:W-:Y:S01]  /*7050*/  LOP3.LUT R9, R9, R19, RZ, 0xc0, !PT ;  /* 0x0000001309097212 */ /* 0x000fe200078ec0ff */
[----:B------:R-:W2:Y:S04]  /*7060*/  LDSM.16.MT88.4 R32, [R186+0x7000] ;  /* 0x00700000ba20783b */ /* 0x000ea80000004200 */
[C---:B------:R-:W-:Y:S01]  /*7070*/  HMMA.16816.F32 R28, R12.reuse, R44, RZ ;  /* 0x0000002c0c1c723c */ /* 0x040fe200000018ff */
[----:B-1----:R-:W-:Y:S01]  /*7080*/  HSET2.LE.AND R7, R11, R173, PT ;  /* 0x000000ad0b077233 */ /* 0x002fe20003803000 */
[----:B------:R-:W-:Y:S04]  /*7090*/  MUFU.EX2 R182, R20 ;  /* 0x0000001400b67308 */ /* 0x000fe80000000800 */
[----:B------:R-:W-:Y:S01]  /*70a0*/  LOP3.LUT R8, R7, R8, RZ, 0xc0, !PT ;  /* 0x0000000807087212 */ /* 0x000fe200078ec0ff */
[----:B------:R-:W-:Y:S01]  /*70b0*/  HMMA.16816.F32 R128, R12, R46, RZ ;  /* 0x0000002e0c80723c */ /* 0x000fe200000018ff */
[----:B------:R-:W-:Y:S01]  /*70c0*/  IMAD.WIDE.U32 R44, R57, -0x326172a9, RZ ;  /* 0xcd9e8d57392c7825 */ /* 0x000fe200078e00ff */
[----:B----4-:R-:W-:-:S04]  /*70d0*/  F2FP.F16.F32.PACK_AB R3, R209, R211 ;  /* 0x000000d3d103723e */ /* 0x010fc800000000ff */
[----:B------:R-:W-:Y:S01]  /*70e0*/  LOP3.LUT R11, R2, R3, RZ, 0xc0, !PT ;  /* 0x00000003020b7212 */ /* 0x000fe200078ec0ff */
[----:B------:R-:W-:Y:S01]  /*70f0*/  FFMA.FTZ R3, R127, UR39, -R0 ;  /* 0x000000277f037c23 */ /* 0x000fe20008010800 */
[----:B------:R-:W-:Y:S02]  /*7100*/  LOP3.LUT R2, R16, 0xffff, RZ, 0xc0, !PT ;  /* 0x0000ffff10027812 */ /* 0x000fe400078ec0ff */
[C---:B------:R-:W-:Y:S01]  /*7110*/  LOP3.LUT R13, R18.reuse, 0xff, RZ, 0xc0, !PT ;  /* 0x000000ff120d7812 */ /* 0x040fe200078ec0ff */
[----:B------:R1:W4:Y:S01]  /*7120*/  MUFU.EX2 R181, R3 ;  /* 0x0000000300b57308 */ /* 0x0003220000000800 */
[----:B------:R-:W-:Y:S01]  /*7130*/  SHF.R.U32.HI R7, RZ, 0x8, R2 ;  /* 0x00000008ff077819 */ /* 0x000fe20000011602 */
[----:B---3--:R-:W-:Y:S01]  /*7140*/  HMMA.16816.F32 R132, R8, R36, R108 ;  /* 0x000000240884723c */ /* 0x008fe2000000186c */
[----:B------:R-:W-:Y:S02]  /*7150*/  LOP3.LUT R2, R18, 0xffff, RZ, 0xc0, !PT ;  /* 0x0000ffff12027812 */ /* 0x000fe400078ec0ff */
[----:B------:R-:W-:-:S02]  /*7160*/  LOP3.LUT R14, R16, 0xff, RZ, 0xc0, !PT ;  /* 0x000000ff100e7812 */ /* 0x000fc400078ec0ff */
[----:B------:R-:W-:Y:S01]  /*7170*/  SHF.R.U32.HI R2, RZ, 0x8, R2 ;  /* 0x00000008ff027819 */ /* 0x000fe20000011602 */
[C---:B------:R-:W-:Y:S01]  /*7180*/  HMMA.16816.F32 R108, R8.reuse, R38, R76 ;  /* 0x00000026086c723c */ /* 0x040fe2000000184c */
[--C-:B------:R-:W-:Y:S02]  /*7190*/  SHF.R.U32.HI R12, RZ, 0x10, R16.reuse ;  /* 0x00000010ff0c7819 */ /* 0x100fe40000011610 */
[----:B------:R-:W-:Y:S02]  /*71a0*/  SHF.R.U32.HI R15, RZ, 0x18, R16 ;  /* 0x00000018ff0f7819 */ /* 0x000fe40000011610 */
[----:B------:R-:W-:Y:S01]  /*71b0*/  PRMT R16, R13, 0x5410, R2 ;  /* 0x000054100d107816 */ /* 0x000fe20000000002 */
[----:B------:R-:W-:Y:S01]  /*71c0*/  HMMA.16816.F32 R80, R8, R24, R80 ;  /* 0x000000180850723c */ /* 0x000fe20000001850 */
[----:B------:R-:W-:Y:S01]  /*71d0*/  PRMT R14, R14, 0x5410, R7 ;  /* 0x000054100e0e7816 */ /* 0x000fe20000000007 */
[----:B-1----:R-:W-:Y:S01]  /*71e0*/  FFMA.FTZ R3, R126, UR39, -R0 ;  /* 0x000000277e037c23 */ /* 0x002fe20008010800 */
[----:B------:R-:W-:-:S02]  /*71f0*/  SHF.R.U32.HI R2, RZ, 0x10, R18 ;  /* 0x00000010ff027819 */ /* 0x000fc40000011612 */
[----:B------:R-:W-:Y:S01]  /*7200*/  LOP3.LUT R12, R12, 0xff, RZ, 0xc0, !PT ;  /* 0x000000ff0c0c7812 */ /* 0x000fe200078ec0ff */
[----:B------:R1:W-:Y:S01]  /*7210*/  MUFU.EX2 R180, R3 ;  /* 0x0000000300b47308 */ /* 0x0003e20000000800 */
[----:B------:R-:W-:Y:S01]  /*7220*/  LOP3.LUT R7, R2, 0xff, RZ, 0xc0, !PT ;  /* 0x000000ff02077812 */ /* 0x000fe200078ec0ff */
[C---:B------:R-:W-:Y:S01]  /*7230*/  HMMA.16816.F32 R88, R8.reuse, R52, R88 ;  /* 0x000000340858723c */ /* 0x040fe20000001858 */
[----:B------:R-:W-:Y:S02]  /*7240*/  HSET2.LE.AND R2, R14, R173, PT ;  /* 0x000000ad0e027233 */ /* 0x000fe40003803000 */
[----:B------:R-:W-:Y:S01]  /*7250*/  PRMT R15, R12, 0x5410, R15 ;  /* 0x000054100c0f7816 */ /* 0x000fe2000000000f */
[----:B------:R-:W-:Y:S01]  /*7260*/  FFMA.FTZ R12, R141, UR39, -R6 ;  /* 0x000000278d0c7c23 */ /* 0x000fe20008010806 */
[----:B------:R-:W-:Y:S01]  /*7270*/  SHF.R.U32.HI R13, RZ, 0x18, R18 ;  /* 0x00000018ff0d7819 */ /* 0x000fe20000011612 */
[----:B------:R-:W-:Y:S02]  /*7280*/  HMMA.16816.F32 R100, R8, R26, R100 ;  /* 0x0000001a0864723c */ /* 0x000fe40000001864 */
[----:B------:R3:W-:Y:S01]  /*7290*/  MUFU.EX2 R178, R12 ;  /* 0x0000000c00b27308 */ /* 0x0007e20000000800 */
[----:B------:R-:W-:-:S02]  /*72a0*/  PRMT R13, R7, 0x5410, R13 ;  /* 0x00005410070d7816 */ /* 0x000fc4000000000d */
[--C-:B------:R-:W-:Y:S01]  /*72b0*/  HSET2.LE.AND R7, R16, R173.reuse, PT ;  /* 0x000000ad10077233 */ /* 0x100fe20003803000 */
[----:B------:R-:W-:Y:S01]  /*72c0*/  HMMA.16816.F32 R104, R8, R50, R104 ;  /* 0x000000320868723c */ /* 0x000fe20000001868 */
[----:B----4-:R-:W-:Y:S01]  /*72d0*/  F2FP.F16.F32.PACK_AB R16, R181, R182 ;  /* 0x000000b6b510723e */ /* 0x010fe200000000ff */
[----:B-1----:R-:W-:Y:S01]  /*72e0*/  FFMA.FTZ R3, R125, UR39, -R0 ;  /* 0x000000277d037c23 */ /* 0x002fe20008010800 */
[----:B------:R-:W-:-:S03]  /*72f0*/  HSET2.LE.AND R13, R13, R173, PT ;  /* 0x000000ad0d0d7233 */ /* 0x000fc60003803000 */
[----:B------:R-:W-:Y:S01]  /*7300*/  HMMA.16816.F32 R124, R8, R48, R96 ;  /* 0x00000030087c723c */ /* 0x000fe20000001860 */
[----:B------:R1:W4:Y:S01]  /*7310*/  MUFU.EX2 R179, R3 ;  /* 0x0000000300b37308 */ /* 0x0003220000000800 */
[----:B------:R-:W-:Y:S01]  /*7320*/  LOP3.LUT R13, R13, R16, RZ, 0xc0, !PT ;  /* 0x000000100d0d7212 */ /* 0x000fe200078ec0ff */
[----:B------:R-:W-:-:S03]  /*7330*/  IMAD.WIDE.U32 R16, R146, -0x326172a9, RZ ;  /* 0xcd9e8d5792107825 */ /* 0x000fc600078e00ff */
[----:B------:R-:W-:Y:S01]  /*7340*/  HMMA.16816.F32 R76, R8, R54, R92 ;  /* 0x00000036084c723c */ /* 0x000fe2000000185c */
[----:B---3--:R-:W-:-:S04]  /*7350*/  F2FP.F16.F32.PACK_AB R12, R232, R230 ;  /* 0x000000e6e80c723e */ /* 0x008fc800000000ff */
[----:B------:R-:W-:Y:S01]  /*7360*/  LOP3.LUT R12, R7, R12, RZ, 0xc0, !PT ;  /* 0x0000000c070c7212 */ /* 0x000fe200078ec0ff */
[--C-:B------:R-:W-:Y:S01]  /*7370*/  FFMA.FTZ R7, R143, UR39, -R5.reuse ;  /* 0x000000278f077c23 */ /* 0x100fe20008010805 */
[----:B------:R-:W-:Y:S01]  /*7380*/  LOP3.LUT R9, R17, UR33, R58, 0x96, !PT ;  /* 0x0000002111097c12 */ /* 0x000fe2000f8e963a */
[----:B------:R-:W-:Y:S02]  /*7390*/  FFMA.FTZ R8, R142, UR39, -R5 ;  /* 0x000000278e087c23 */ /* 0x000fe40008010805 */
[----:B------:R-:W-:Y:S01]  /*73a0*/  MUFU.EX2 R175, R7 ;  /* 0x0000000700af7308 */ /* 0x000fe20000000800 */
[----:B-1----:R-:W-:-:S04]  /*73b0*/  F2FP.F16.F32.PACK_AB R3, R225, R234 ;  /* 0x000000eae103723e */ /* 0x002fc800000000ff */
[----:B------:R-:W-:Y:S01]  /*73c0*/  LOP3.LUT R14, R2, R3, RZ, 0xc0, !PT ;  /* 0x00000003020e7212 */ /* 0x000fe200078ec0ff */
[----:B------:R-:W-:Y:S01]  /*73d0*/  FFMA.FTZ R3, R140, UR39, -R6 ;  /* 0x000000278c037c23 */ /* 0x000fe20008010806 */
[----:B------:R-:W-:Y:S01]  /*73e0*/  HSET2.LE.AND R2, R15, R173, PT ;  /* 0x000000ad0f027233 */ /* 0x000fe20003803000 */
[----:B------:R1:W-:Y:S08]  /*73f0*/  MUFU.EX2 R174, R8 ;  /* 0x0000000800ae7308 */ /* 0x0003f00000000800 */
[----:B------:R4:W-:Y:S01]  /*7400*/  MUFU.EX2 R177, R3 ;  /* 0x0000000300b17308 */ /* 0x0009e20000000800 */
[----:B-1----:R-:W-:-:S05]  /*7410*/  IMAD.WIDE.U32 R8, R9, -0x2daee0ad, RZ ;  /* 0xd2511f5309087825 */ /* 0x002fca00078e00ff */
[----:B------:R-:W-:Y:S01]  /*7420*/  LOP3.LUT R18, R9, UR23, R114, 0x96, !PT ;  /* 0x0000001709127c12 */ /* 0x000fe2000f8e9672 */
[----:B------:R-:W-:Y:S01]  /*7430*/  FFMA.FTZ R9, R151, UR39, -R4 ;  /* 0x0000002797097c23 */ /* 0x000fe20008010804 */
[----:B----4-:R-:W-:-:S03]  /*7440*/  F2FP.F16.F32.PACK_AB R3, R179, R180 ;  /* 0x000000b4b303723e */ /* 0x010fc600000000ff */
[----:B------:R-:W-:Y:S01]  /*7450*/  MUFU.EX2 R151, R9 ;  /* 0x0000000900977308 */ /* 0x000fe20000000800 */
[----:B------:R-:W-:Y:S01]  /*7460*/  IMAD.WIDE.U32 R18, R18, -0x326172a9, RZ ;  /* 0xcd9e8d5712127825 */ /* 0x000fe200078e00ff */
[----:B------:R-:W-:-:S03]  /*7470*/  LOP3.LUT R15, R2, R3, RZ, 0xc0, !PT ;  /* 0x00000003020f7212 */ /* 0x000fc600078ec0ff */
[----:B------:R-:W-:-:S04]  /*7480*/  FFMA.FTZ R2, R144, UR39, -R5 ;  /* 0x0000002790027c23 */ /* 0x000fc80008010805 */
[----:B------:R1:W-:Y:S01]  /*7490*/  MUFU.EX2 R176, R2 ;  /* 0x0000000200b07308 */ /* 0x0003e20000000800 */
[C---:B------:R-:W-:Y:S06]  /*74a0*/  HMMA.16816.F32 R140, R12.reuse, R48, R60 ;  /* 0x000000300c8c723c */ /* 0x040fec000000183c */
[C---:B------:R-:W-:Y:S06]  /*74b0*/  HMMA.16816.F32 R84, R12.reuse, R24, R84 ;  /* 0x000000180c54723c */ /* 0x040fec0000001854 */
[----:B------:R-:W-:Y:S01]  /*74c0*/  HMMA.16816.F32 R64, R12, R36, R64 ;  /* 0x000000240c40723c */ /* 0x000fe20000001840 */
[----:B-1----:R-:W-:-:S05]  /*74d0*/  IMAD.WIDE.U32 R2, R59, -0x326172a9, RZ ;  /* 0xcd9e8d573b027825 */ /* 0x002fca00078e00ff */
[C---:B------:R-:W-:Y:S01]  /*74e0*/  HMMA.16816.F32 R60, R12.reuse, R26, R116 ;  /* 0x0000001a0c3c723c */ /* 0x040fe20000001874 */
[----:B------:R-:W-:Y:S01]  /*74f0*/  LDSM.16.MT88.4 R24, [R188+0x7000] ;  /* 0x00700000bc18783b */ /* 0x000fe20000004200 */
[----:B------:R-:W-:Y:S02]  /*7500*/  LOP3.LUT R3, R3, UR33, R56, 0x96, !PT ;  /* 0x0000002103037c12 */ /* 0x000fe4000f8e9638 */
[----:B------:R-:W-:Y:S02]  /*7510*/  LOP3.LUT R7, R45, UR25, R2, 0x96, !PT ;  /* 0x000000192d077c12 */ /* 0x000fe4000f8e9602 */
[----:B------:R-:W-:Y:S01]  /*7520*/  HMMA.16816.F32 R56, R12, R38, R120 ;  /* 0x000000260c38723c */ /* 0x000fe20000001878 */
[----:B------:R-:W-:Y:S01]  /*7530*/  LDSM.16.MT88.4 R36, [R187+0x7000] ;  /* 0x00700000bb24783b */ /* 0x000fe20000004200 */
[----:B------:R-:W-:-:S03]  /*7540*/  IMAD.WIDE.U32 R2, R3, -0x2daee0ad, RZ ;  /* 0xd2511f5303027825 */ /* 0x000fc600078e00ff */
[----:B------:R-:W-:Y:S01]  /*7550*/  LDSM.16.MT88.4 R120, [R186+0x7800] ;  /* 0x00780000ba78783b */ /* 0x000fe20000004200 */
[----:B------:R-:W-:Y:S01]  /*7560*/  IMAD.WIDE.U32 R42, R7, -0x2daee0ad, RZ ;  /* 0xd2511f53072a7825 */ /* 0x000fe200078e00ff */
[----:B------:R-:W-:Y:S01]  /*7570*/  LOP3.LUT R7, R41, UR25, R16, 0x96, !PT ;  /* 0x0000001929077c12 */ /* 0x000fe2000f8e9610 */
[----:B------:R-:W-:Y:S01]  /*7580*/  HMMA.16816.F32 R48, R12, R50, R136 ;  /* 0x000000320c30723c */ /* 0x000fe20000001888 */
[----:B------:R-:W-:Y:S01]  /*7590*/  LOP3.LUT R10, R3, UR23, R112, 0x96, !PT ;  /* 0x00000017030a7c12 */ /* 0x000fe2000f8e9670 */
[----:B------:R-:W-:Y:S01]  /*75a0*/  FFMA.FTZ R3, R145, UR39, -R5 ;  /* 0x0000002791037c23 */ /* 0x000fe20008010805 */
[----:B------:R-:W-:Y:S01]  /*75b0*/  LOP3.LUT R2, R43, UR20, R2, 0x96, !PT ;  /* 0x000000142b027c12 */ /* 0x000fe2000f8e9602 */
[----:B------:R-:W-:Y:S02]  /*75c0*/  IMAD.WIDE.U32 R22, R7, -0x2daee0ad, RZ ;  /* 0xd2511f5307167825 */ /* 0x000fe400078e00ff */
[----:B------:R1:W3:Y:S02]  /*75d0*/  MUFU.EX2 R172, R3 ;  /* 0x0000000300ac7308 */ /* 0x0002e40000000800 */
[----:B------:R-:W-:Y:S01]  /*75e0*/  IMAD.WIDE.U32 R20, R10, -0x326172a9, RZ ;  /* 0xcd9e8d570a147825 */ /* 0x000fe200078e00ff */
[----:B------:R-:W-:-:S03]  /*75f0*/  LOP3.LUT R23, R23, UR20, R8, 0x96, !PT ;  /* 0x0000001417177c12 */ /* 0x000fc6000f8e9608 */
[----:B------:R-:W-:Y:S02]  /*7600*/  FFMA.FTZ R8, R147, UR39, -R4 ;  /* 0x0000002793087c23 */ /* 0x000fe40008010804 */
[C---:B------:R-:W-:Y:S01]  /*7610*/  HMMA.16816.F32 R144, R12.reuse, R52, R28 ;  /* 0x000000340c90723c */ /* 0x040fe2000000181c */
[----:B------:R-:W4:Y:S01]  /*7620*/  LDSM.16.MT88.4 R28, [R185+0x7000] ;  /* 0x00700000b91c783b */ /* 0x000f220000004200 */
[----:B------:R5:W2:Y:S04]  /*7630*/  MUFU.EX2 R171, R8 ;  /* 0x0000000800ab7308 */ /* 0x000aa80000000800 */
[----:B------:R-:W-:Y:S01]  /*7640*/  HMMA.16816.F32 R52, R12, R54, R128 ;  /* 0x000000360c34723c */ /* 0x000fe20000001880 */
[----:B-1----:R-:W-:-:S06]  /*7650*/  IMAD.WIDE.U32 R2, R2, -0x326172a9, RZ ;  /* 0xcd9e8d5702027825 */ /* 0x002fcc00078e00ff */
[----:B------:R-:W-:Y:S01]  /*7660*/  FFMA.FTZ R12, R159, UR39, -R0 ;  /* 0x000000279f0c7c23 */ /* 0x000fe20008010800 */
[----:B------:R-:W-:-:S03]  /*7670*/  LOP3.LUT R7, R2, 0xffff, RZ, 0xc0, !PT ;  /* 0x0000ffff02077812 */ /* 0x000fc600078ec0ff */
[----:B------:R-:W-:Y:S01]  /*7680*/  MUFU.EX2 R68, R12 ;  /* 0x0000000c00447308 */ /* 0x000fe20000000800 */
[----:B------:R-:W-:Y:S02]  /*7690*/  LOP3.LUT R10, R2, 0xff, RZ, 0xc0, !PT ;  /* 0x000000ff020a7812 */ /* 0x000fe400078ec0ff */
[----:B-----5:R-:W-:Y:S02]  /*76a0*/  SHF.R.U32.HI R8, RZ, 0x8, R7 ;  /* 0x00000008ff087819 */ /* 0x020fe40000011607 */
[----:B------:R-:W-:Y:S02]  /*76b0*/  LOP3.LUT R3, R3, UR16, R20, 0x96, !PT ;  /* 0x0000001003037c12 */ /* 0x000fe4000f8e9614 */
[--C-:B------:R-:W-:Y:S02]  /*76c0*/  SHF.R.U32.HI R7, RZ, 0x10, R2.reuse ;  /* 0x00000010ff077819 */ /* 0x100fe40000011602 */
[----:B------:R-:W-:Y:S02]  /*76d0*/  SHF.R.U32.HI R16, RZ, 0x18, R2 ;  /* 0x00000018ff107819 */ /* 0x000fe40000011602 */
[----:B------:R-:W-:-:S02]  /*76e0*/  PRMT R17, R10, 0x5410, R8 ;  /* 0x000054100a117816 */ /* 0x000fc40000000008 */
[----:B------:R-:W-:Y:S02]  /*76f0*/  LOP3.LUT R2, R3, 0xffff, RZ, 0xc0, !PT ;  /* 0x0000ffff03027812 */ /* 0x000fe400078ec0ff */
[----:B------:R-:W-:Y:S01]  /*7700*/  LOP3.LUT R10, R7, 0xff, RZ, 0xc0, !PT ;  /* 0x000000ff070a7812 */ /* 0x000fe200078ec0ff */
[----:B------:R-:W-:Y:S01]  /*7710*/  FFMA.FTZ R7, R149, UR39, -R4 ;  /* 0x0000002795077c23 */ /* 0x000fe20008010804 */
[----:B------:R-:W-:Y:S02]  /*7720*/  SHF.R.U32.HI R8, RZ, 0x10, R3 ;  /* 0x00000010ff087819 */ /* 0x000fe40000011603 */
[----:B------:R-:W-:Y:S01]  /*7730*/  LOP3.LUT R11, R3, 0xff, RZ, 0xc0, !PT ;  /* 0x000000ff030b7812 */ /* 0x000fe200078ec0ff */
[----:B------:R1:W-:Y:S01]  /*7740*/  MUFU.EX2 R149, R7 ;  /* 0x0000000700957308 */ /* 0x0003e20000000800 */
[----:B------:R-:W-:Y:S02]  /*7750*/  SHF.R.U32.HI R9, RZ, 0x8, R2 ;  /* 0x00000008ff097819 */ /* 0x000fe40000011602 */
[----:B------:R-:W-:-:S02]  /*7760*/  LOP3.LUT R2, R8, 0xff, RZ, 0xc0, !PT ;  /* 0x000000ff08027812 */ /* 0x000fc400078ec0ff */
[----:B------:R-:W-:Y:S02]  /*7770*/  SHF.R.U32.HI R3, RZ, 0x18, R3 ;  /* 0x00000018ff037819 */ /* 0x000fe40000011603 */
[----:B------:R-:W-:Y:S01]  /*7780*/  PRMT R8, R11, 0x5410, R9 ;  /* 0x000054100b087816 */ /* 0x000fe20000000009 */
[----:B------:R-:W-:Y:S01]  /*7790*/  FFMA.FTZ R9, R152, UR39, -R6 ;  /* 0x0000002798097c23 */ /* 0x000fe20008010806 */
[----:B------:R-:W-:-:S03]  /*77a0*/  PRMT R10, R10, 0x5410, R16 ;  /* 0x000054100a0a7816 */ /* 0x000fc60000000010 */
[----:B------:R2:W-:Y:S02]  /*77b0*/  MUFU.EX2 R75, R9 ;  /* 0x00000009004b7308 */ /* 0x0005e40000000800 */
[----:B------:R-:W-:Y:S02]  /*77c0*/  HSET2.LE.AND R11, R10, R173, PT ;  /* 0x000000ad0a0b7233 */ /* 0x000fe40003803000 */
[----:B---3--:R-:W-:Y:S01]  /*77d0*/  F2FP.F16.F32.PACK_AB R10, R172, R174 ;  /* 0x000000aeac0a723e */ /* 0x008fe200000000ff */
[----:B-1----:R-:W-:-:S04]  /*77e0*/  FFMA.FTZ R7, R148, UR39, -R4 ;  /* 0x0000002794077c23 */ /* 0x002fc80008010804 */
[----:B------:R1:W3:Y:S01]  /*77f0*/  MUFU.EX2 R148, R7 ;  /* 0x0000000700947308 */ /* 0x0002e20000000800 */
[----:B--2---:R-:W-:Y:S02]  /*7800*/  F2FP.F16.F32.PACK_AB R9, R151, R171 ;  /* 0x000000ab9709723e */ /* 0x004fe400000000ff */
[----:B-1----:R-:W-:Y:S02]  /*7810*/  PRMT R7, R2, 0x5410, R3 ;  /* 0x0000541002077816 */ /* 0x002fe40000000003 */
[--C-:B------:R-:W-:Y:S02]  /*7820*/  HSET2.LE.AND R2, R8, R173.reuse, PT ;  /* 0x000000ad08027233 */ /* 0x100fe40003803000 */
[----:B------:R-:W-:Y:S02]  /*7830*/  F2FP.F16.F32.PACK_AB R3, R175, R176 ;  /* 0x000000b0af03723e */ /* 0x000fe400000000ff */
[----:B------:R-:W-:Y:S02]  /*7840*/  HSET2.LE.AND R7, R7, R173, PT ;  /* 0x000000ad07077233 */ /* 0x000fe40003803000 */
[----:B------:R-:W-:Y:S01]  /*7850*/  LOP3.LUT R8, R2, R3, RZ, 0xc0, !PT ;  /* 0x0000000302087212 */ /* 0x000fe200078ec0ff */
[----:B------:R-:W-:Y:S01]  /*7860*/  FFMA.FTZ R2, R150, UR39, -R6 ;  /* 0x0000002796027c23 */ /* 0x000fe20008010806 */
[----:B---3--:R-:W-:-:S02]  /*7870*/  F2FP.F16.F32.PACK_AB R16, R148, R149 ;  /* 0x000000959410723e */ /* 0x008fc400000000ff */
[----:B------:R-:W-:Y:S01]  /*7880*/  LOP3.LUT R9, R7, R9, RZ, 0xc0, !PT ;  /* 0x0000000907097212 */ /* 0x000fe200078ec0ff */
[----:B------:R1:W-:Y:S01]  /*7890*/  MUFU.EX2 R74, R2 ;  /* 0x00000002004a7308 */ /* 0x0003e20000000800 */
[----:B------:R-:W-:Y:S01]  /*78a0*/  HSET2.LE.AND R7, R17, R173, PT ;  /* 0x000000ad11077233 */ /* 0x000fe20003803000 */
[----:B------:R-:W-:Y:S01]  /*78b0*/  FFMA.FTZ R17, R160, UR39, -R0 ;  /* 0x00000027a0117c23 */ /* 0x000fe20008010800 */
[----:B------:R-:W-:-:S03]  /*78c0*/  LOP3.LUT R11, R11, R16, RZ, 0xc0, !PT ;  /* 0x000000100b0b7212 */ /* 0x000fc600078ec0ff */
[----:B------:R-:W-:Y:S02]  /*78d0*/  LOP3.LUT R10, R7, R10, RZ, 0xc0, !PT ;  /* 0x0000000a070a7212 */ /* 0x000fe400078ec0ff */
[----:B------:R2:W3:Y:S05]  /*78e0*/  MUFU.EX2 R69, R17 ;  /* 0x0000001100457308 */ /* 0x0004ea0000000800 */
[----:B------:R-:W-:Y:S01]  /*78f0*/  HMMA.16816.F32 R112, R8, R32, R124 ;  /* 0x000000200870723c */ /* 0x000fe2000000187c */
[----:B-1----:R-:W-:-:S05]  /*7900*/  IMAD.WIDE.U32 R2, R23, -0x326172a9, RZ ;  /* 0xcd9e8d5717027825 */ /* 0x002fca00078e00ff */
[C---:B----4-:R-:W-:Y:S01]  /*7910*/  HMMA.16816.F32 R80, R8.reuse, R28, R80 ;  /* 0x0000001c0850723c */ /* 0x050fe20000001850 */
[----:B------:R-:W-:Y:S02]  /*7920*/  LOP3.LUT R7, R3, UR16, R18, 0x96, !PT ;  /* 0x0000001003077c12 */ /* 0x000fe4000f8e9612 */
[----:B------:R-:W-:Y:S01]  /*7930*/  LOP3.LUT R3, R2, 0xffff, RZ, 0xc0, !PT ;  /* 0x0000ffff02037812 */ /* 0x000fe200078ec0ff */
[----:B--2---:R-:W-:Y:S01]  /*7940*/  FFMA.FTZ R17, R154, UR39, -R5 ;  /* 0x000000279a117c23 */ /* 0x004fe20008010805 */
[----:B------:R-:W-:Y:S01]  /*7950*/  LOP3.LUT R16, R2, 0xff, RZ, 0xc0, !PT ;  /* 0x000000ff02107812 */ /* 0x000fe200078ec0ff */
[C---:B------:R-:W-:Y:S01]  /*7960*/  HMMA.16816.F32 R96, R8.reuse, R24, R132 ;  /* 0x000000180860723c */ /* 0x040fe20000001884 */
[----:B------:R-:W-:Y:S01]  /*7970*/  SHF.R.U32.HI R14, RZ, 0x8, R3 ;  /* 0x00000008ff0e7819 */ /* 0x000fe20000011603 */
[----:B------:R-:W-:Y:S01]  /*7980*/  FFMA.FTZ R3, R158, UR39, -R0 ;  /* 0x000000279e037c23 */ /* 0x000fe20008010800 */
[--C-:B------:R-:W-:Y:S01]  /*7990*/  SHF.R.U32.HI R13, RZ, 0x10, R2.reuse ;  /* 0x00000010ff0d7819 */ /* 0x100fe20000011602 */
[----:B------:R-:W-:Y:S01]  /*79a0*/  MUFU.EX2 R41, R17 ;  /* 0x0000001100297308 */ /* 0x000fe20000000800 */
[----:B------:R-:W-:Y:S01]  /*79b0*/  SHF.R.U32.HI R15, RZ, 0x18, R2 ;  /* 0x00000018ff0f7819 */ /* 0x000fe20000011602 */
[----:B------:R-:W-:Y:S01]  /*79c0*/  HMMA.16816.F32 R128, R8, R36, R88 ;  /* 0x000000240880723c */ /* 0x000fe20000001858 */
[----:B------:R-:W-:Y:S01]  /*79d0*/  LOP3.LUT R2, R7, 0xffff, RZ, 0xc0, !PT ;  /* 0x0000ffff07027812 */ /* 0x000fe200078ec0ff */
[----:B------:R-:W1:Y:S01]  /*79e0*/  LDSM.16.MT88.4 R88, [R185+0x7800] ;  /* 0x00780000b958783b */ /* 0x000e620000004200 */
[----:B------:R-:W-:-:S02]  /*79f0*/  LOP3.LUT R13, R13, 0xff, RZ, 0xc0, !PT ;  /* 0x000000ff0d0d7812 */ /* 0x000fc400078ec0ff */
[----:B------:R-:W-:Y:S01]  /*7a00*/  LOP3.LUT R12, R7, 0xff, RZ, 0xc0, !PT ;  /* 0x000000ff070c7812 */ /* 0x000fe200078ec0ff */
[----:B------:R2:W-:Y:S01]  /*7a10*/  MUFU.EX2 R47, R3 ;  /* 0x00000003002f7308 */ /* 0x0005e20000000800 */
[----:B------:R-:W-:Y:S01]  /*7a20*/  SHF.R.U32.HI R2, RZ, 0x8, R2 ;  /* 0x00000008ff027819 */ /* 0x000fe20000011602 */
[C---:B------:R-:W-:Y:S01]  /*7a30*/  HMMA.16816.F32 R92, R8.reuse, R30, R100 ;  /* 0x0000001e085c723c */ /* 0x040fe20000001864 */
[----:B------:R-:W-:Y:S02]  /*7a40*/  PRMT R14, R16, 0x5410, R14 ;  /* 0x00005410100e7816 */ /* 0x000fe4000000000e */
[----:B------:R-:W-:Y:S01]  /*7a50*/  PRMT R16, R13, 0x5410, R15 ;  /* 0x000054100d107816 */ /* 0x000fe2000000000f */
[----:B------:R-:W-:Y:S01]  /*7a60*/  FFMA.FTZ R13, R155, UR39, -R5 ;  /* 0x000000279b0d7c23 */ /* 0x000fe20008010805 */
[----:B------:R-:W-:Y:S01]  /*7a70*/  PRMT R15, R12, 0x5410, R2 ;  /* 0x000054100c0f7816 */ /* 0x000fe20000000002 */
[----:B------:R-:W-:Y:S01]  /*7a80*/  HMMA.16816.F32 R108, R8, R26, R108 ;  /* 0x0000001a086c723c */ /* 0x000fe2000000186c */
[--C-:B------:R-:W-:Y:S01]  /*7a90*/  SHF.R.U32.HI R2, RZ, 0x10, R7.reuse ;  /* 0x00000010ff027819 */ /* 0x100fe20000011607 */
[----:B------:R4:W-:Y:S01]  /*7aa0*/  MUFU.EX2 R45, R13 ;  /* 0x0000000d002d7308 */ /* 0x0009e20000000800 */
[----:B------:R-:W-:-:S02]  /*7ab0*/  SHF.R.U32.HI R12, RZ, 0x18, R7 ;  /* 0x00000018ff0c7819 */ /* 0x000fc40000011607 */
[----:B------:R-:W-:Y:S01]  /*7ac0*/  LOP3.LUT R7, R2, 0xff, RZ, 0xc0, !PT ;  /* 0x000000ff02077812 */ /* 0x000fe200078ec0ff */
[C---:B------:R-:W-:Y:S01]  /*7ad0*/  HMMA.16816.F32 R124, R8.reuse, R34, R104 ;  /* 0x00000022087c723c */ /* 0x040fe20000001868 */
[--C-:B------:R-:W-:Y:S01]  /*7ae0*/  HSET2.LE.AND R2, R14, R173.reuse, PT ;  /* 0x000000ad0e027233 */ /* 0x100fe20003803000 */
[----:B------:R-:W5:Y:S01]  /*7af0*/  LDSM.16.MT88.4 R104, [R188+0x7800] ;  /* 0x00780000bc68783b */ /* 0x000f620000004200 */
[----:B--2---:R-:W-:Y:S01]  /*7b00*/  FFMA.FTZ R3, R156, UR39, -R0 ;  /* 0x000000279c037c23 */ /* 0x004fe20008010800 */
[----:B------:R-:W-:Y:S02]  /*7b10*/  PRMT R12, R7, 0x5410, R12 ;  /* 0x00005410070c7816 */ /* 0x000fe4000000000c */
[--C-:B------:R-:W-:Y:S01]  /*7b20*/  HSET2.LE.AND R7, R15, R173.reuse, PT ;  /* 0x000000ad0f077233 */ /* 0x100fe20003803000 */
[----:B------:R2:W1:Y:S01]  /*7b30*/  MUFU.EX2 R46, R3 ;  /* 0x00000003002e7308 */ /* 0x0004620000000800 */
[----:B------:R-:W-:Y:S01]  /*7b40*/  HMMA.16816.F32 R76, R8, R38, R76 ;  /* 0x00000026084c723c */ /* 0x000fe2000000184c */
[----:B----4-:R-:W-:-:S02]  /*7b50*/  HSET2.LE.AND R13, R12, R173, PT ;  /* 0x000000ad0c0d7233 */ /* 0x010fc40003803000 */
[----:B------:R-:W-:-:S04]  /*7b60*/  F2FP.F16.F32.PACK_AB R12, R183, R208 ;  /* 0x000000d0b70c723e */ /* 0x000fc800000000ff */
[--C-:B------:R-:W-:Y:S01]  /*7b70*/  FFMA.FTZ R10, R161, UR39, -R4.reuse ;  /* 0x00000027a10a7c23 */ /* 0x100fe20008010804 */
[----:B------:R-:W-:Y:S01]  /*7b80*/  LOP3.LUT R12, R7, R12, RZ, 0xc0, !PT ;  /* 0x0000000c070c7212 */ /* 0x000fe200078ec0ff */
[----:B------:R-:W-:Y:S02]  /*7b90*/  FFMA.FTZ R7, R163, UR39, -R4 ;  /* 0x00000027a3077c23 */ /* 0x000fe40008010804 */
[----:B------:R4:W-:Y:S01]  /*7ba0*/  MUFU.EX2 R23, R10 ;  /* 0x0000000a00177308 */ /* 0x0009e20000000800 */
[----:B--2---:R-:W-:-:S04]  /*7bb0*/  F2FP.F16.F32.PACK_AB R3, R177, R178 ;  /* 0x000000b2b103723e */ /* 0x004fc800000000ff */
[----:B------:R-:W-:Y:S01]  /*7bc0*/  LOP3.LUT R14, R2, R3, RZ, 0xc0, !PT ;  /* 0x00000003020e7212 */ /* 0x000fe200078ec0ff */
[----:B------:R-:W-:Y:S01]  /*7bd0*/  FFMA.FTZ R3, R153, UR39, -R5 ;  /* 0x0000002799037c23 */ /* 0x000fe20008010805 */
[----:B------:R-:W-:Y:S02]  /*7be0*/  HSET2.LE.AND R2, R16, R173, PT ;  /* 0x000000ad10027233 */ /* 0x000fe40003803000 */
[----:B---3--:R-:W-:Y:S01]  /*7bf0*/  F2FP.F16.F32.PACK_AB R16, R68, R69 ;  /* 0x000000454410723e */ /* 0x008fe200000000ff */
[----:B------:R1:W2:Y:S03]  /*7c00*/  MUFU.EX2 R43, R3 ;  /* 0x00000003002b7308 */ /* 0x0002a60000000800 */
[----:B------:R-:W-:Y:S01]  /*7c10*/  LOP3.LUT R13, R13, R16, RZ, 0xc0, !PT ;  /* 0x000000100d0d7212 */ /* 0x000fe200078ec0ff */
[----:B----4-:R-:W-:Y:S01]  /*7c20*/  FFMA.FTZ R10, R164, UR39, -R4 ;  /* 0x00000027a40a7c23 */ /* 0x010fe20008010804 */
[----:B-1----:R-:W-:-:S04]  /*7c30*/  F2FP.F16.F32.PACK_AB R3, R46, R47 ;  /* 0x0000002f2e03723e */ /* 0x002fc800000000ff */
[----:B------:R-:W-:Y:S01]  /*7c40*/  LOP3.LUT R15, R2, R3, RZ, 0xc0, !PT ;  /* 0x00000003020f7212 */ /* 0x000fe200078ec0ff */
[----:B------:R-:W-:Y:S01]  /*7c50*/  FFMA.FTZ R3, R157, UR39, -R5 ;  /* 0x000000279d037c23 */ /* 0x000fe20008010805 */
[----:B------:R-:W-:Y:S02]  /*7c60*/  LOP3.LUT R2, R19, UR21, R40, 0x96, !PT ;  /* 0x0000001513027c12 */ /* 0x000fe4000f8e9628 */
[----:B------:R-:W-:Y:S01]  /*7c70*/  LOP3.LUT R5, R21, UR21, R44, 0x96, !PT ;  /* 0x0000001515057c12 */ /* 0x000fe2000f8e962c */
[----:B------:R1:W-:Y:S02]  /*7c80*/  MUFU.EX2 R40, R3 ;  /* 0x0000000300287308 */ /* 0x0003e40000000800 */
[----:B------:R-:W-:Y:S01]  /*7c90*/  IMAD.WIDE.U32 R8, R2, -0x2daee0ad, RZ ;  /* 0xd2511f5302087825 */ /* 0x000fe200078e00ff */
[C---:B------:R-:W-:Y:S05]  /*7ca0*/  HMMA.16816.F32 R84, R12.reuse, R28, R84 ;  /* 0x0000001c0c54723c */ /* 0x040fea0000001854 */
[----:B------:R3:W4:Y:S01]  /*7cb0*/  MUFU.EX2 R28, R7 ;  /* 0x00000007001c7308 */ /* 0x0007220000000800 */
[C---:B------:R-:W-:Y:S06]  /*7cc0*/  HMMA.16816.F32 R116, R12.reuse, R32, R140 ;  /* 0x000000200c74723c */ /* 0x040fec000000188c */
[----:B------:R-:W-:Y:S01]  /*7cd0*/  HMMA.16816.F32 R132, R12, R36, R144 ;  /* 0x000000240c84723c */ /* 0x000fe20000001890 */
[----:B------:R5:W-:Y:S01]  /*7ce0*/  MUFU.EX2 R21, R10 ;  /* 0x0000000a00157308 */ /* 0x000be20000000800 */
[----:B-1----:R-:W-:Y:S01]  /*7cf0*/  IMAD.WIDE.U32 R2, R5, -0x2daee0ad, RZ ;  /* 0xd2511f5305027825 */ /* 0x002fe200078e00ff */
[----:B------:R-:W-:-:S03]  /*7d00*/  LOP3.LUT R5, R9, UR15, R22, 0x96, !PT ;  /* 0x0000000f09057c12 */ /* 0x000fc6000f8e9616 */
[C---:B------:R-:W-:Y:S01]  /*7d10*/  HMMA.16816.F32 R60, R12.reuse, R30, R60 ;  /* 0x0000001e0c3c723c */ /* 0x040fe2000000183c */
[C---:B------:R-:W-:Y:S02]  /*7d20*/  LOP3.LUT R16, R2.reuse, 0xff, RZ, 0xc0, !PT ;  /* 0x000000ff02107812 */ /* 0x040fe400078ec0ff */
[----:B------:R-:W-:Y:S02]  /*7d30*/  SHF.R.U32.HI R11, RZ, 0x10, R2 ;  /* 0x00000010ff0b7819 */ /* 0x000fe40000011602 */
[----:B---3--:R-:W-:Y:S01]  /*7d40*/  LOP3.LUT R7, R2, 0xffff, RZ, 0xc0, !PT ;  /* 0x0000ffff02077812 */ /* 0x008fe200078ec0ff */
[C---:B------:R-:W-:Y:S01]  /*7d50*/  HMMA.16816.F32 R64, R12.reuse, R24, R64 ;  /* 0x000000180c40723c */ /* 0x040fe20000001840 */
[----:B------:R-:W-:Y:S02]  /*7d60*/  LOP3.LUT R3, R3, UR15, R42, 0x96, !PT ;  /* 0x0000000f03037c12 */ /* 0x000fe4000f8e962a */
[----:B------:R-:W-:Y:S02]  /*7d70*/  SHF.R.U32.HI R7, RZ, 0x8, R7 ;  /* 0x00000008ff077819 */ /* 0x000fe40000011607 */
[----:B------:R-:W-:Y:S01]  /*7d80*/  SHF.R.U32.HI R17, RZ, 0x18, R2 ;  /* 0x00000018ff117819 */ /* 0x000fe20000011602 */
[----:B------:R-:W-:Y:S01]  /*7d90*/  FFMA.FTZ R2, R162, UR39, -R4 ;  /* 0x00000027a2027c23 */ /* 0x000fe20008010804 */
[----:B------:R-:W-:Y:S01]  /*7da0*/  PRMT R16, R16, 0x5410, R7 ;  /* 0x0000541010107816 */ /* 0x000fe20000000007 */
[--C-:B-----5:R-:W-:Y:S01]  /*7db0*/  FFMA.FTZ R10, R165, UR39, -R6.reuse ;  /* 0x00000027a50a7c23 */ /* 0x120fe20008010806 */
[C---:B------:R-:W-:Y:S01]  /*7dc0*/  LOP3.LUT R7, R3.reuse, 0xffff, RZ, 0xc0, !PT ;  /* 0x0000ffff03077812 */ /* 0x040fe200078ec0ff */
[----:B------:R1:W3:Y:S01]  /*7dd0*/  MUFU.EX2 R22, R2 ;  /* 0x0000000200167308 */ /* 0x0002e20000000800 */
[----:B------:R-:W-:Y:S01]  /*7de0*/  LOP3.LUT R4, R3, 0xff, RZ, 0xc0, !PT ;  /* 0x000000ff03047812 */ /* 0x000fe200078ec0ff */
[----:B------:R-:W-:Y:S01]  /*7df0*/  FFMA.FTZ R6, R166, UR39, -R6 ;  /* 0x00000027a6067c23 */ /* 0x000fe20008010806 */
[----:B------:R-:W-:Y:S01]  /*7e00*/  SHF.R.U32.HI R7, RZ, 0x8, R7 ;  /* 0x00000008ff077819 */ /* 0x000fe20000011607 */
[C---:B------:R-:W-:Y:S04]  /*7e10*/  HMMA.16816.F32 R56, R12.reuse, R26, R56 ;  /* 0x0000001a0c38723c */ /* 0x040fe80000001838 */
[----:B------:R5:W-:Y:S02]  /*7e20*/  MUFU.EX2 R20, R10 ;  /* 0x0000000a00147308 */ /* 0x000be40000000800 */
[C---:B------:R-:W-:Y:S06]  /*7e30*/  HMMA.16816.F32 R48, R12.reuse, R34, R48 ;  /* 0x000000220c30723c */ /* 0x040fec0000001830 */
[----:B------:R3:W-:Y:S01]  /*7e40*/  MUFU.EX2 R19, R6 ;  /* 0x0000000600137308 */ /* 0x0007e20000000800 */
[----:B-1----:R-:W-:Y:S01]  /*7e50*/  LOP3.LUT R2, R11, 0xff, RZ, 0xc0, !PT ;  /* 0x000000ff0b027812 */ /* 0x002fe200078ec0ff */
[----:B------:R-:W-:Y:S01]  /*7e60*/  HMMA.16816.F32 R36, R12, R38, R52 ;  /* 0x000000260c24723c */ /* 0x000fe20000001834 */
[----:B------:R-:W1:Y:S02]  /*7e70*/  LDSM.16.MT88.4 R12, [R187+0x7800] ;  /* 0x00780000bb0c783b */ /* 0x000e640000004200 */
[----:B------:R-:W-:-:S02]  /*7e80*/  PRMT R11, R2, 0x5410, R17 ;  /* 0x00005410020b7816 */ /* 0x000fc40000000011 */
[----:B------:R-:W-:Y:S02]  /*7e90*/  PRMT R2, R4, 0x5410, R7 ;  /* 0x0000541004027816 */ /* 0x000fe40000000007 */
[--C-:B------:R-:W-:Y:S02]  /*7ea0*/  SHF.R.U32.HI R4, RZ, 0x10, R3.reuse ;  /* 0x00000010ff047819 */ /* 0x100fe40000011603 */
[----:B------:R-:W-:Y:S02]  /*7eb0*/  SHF.R.U32.HI R7, RZ, 0x18, R3 ;  /* 0x00000018ff077819 */ /* 0x000fe40000011603 */
[----:B------:R-:W-:Y:S02]  /*7ec0*/  LOP3.LUT R4, R4, 0xff, RZ, 0xc0, !PT ;  /* 0x000000ff04047812 */ /* 0x000fe400078ec0ff */
[----:B------:R-:W-:Y:S02]  /*7ed0*/  HSET2.LE.AND R2, R2, R173, PT ;  /* 0x000000ad02027233 */ /* 0x000fe40003803000 */
[----:B--2---:R-:W-:-:S02]  /*7ee0*/  F2FP.F16.F32.PACK_AB R3, R43, R45 ;  /* 0x0000002d2b03723e */ /* 0x004fc400000000ff */
[----:B-----5:R-:W-:Y:S02]  /*7ef0*/  PRMT R10, R4, 0x5410, R7 ;  /* 0x00005410040a7816 */ /* 0x020fe40000000007 */
[----:B------:R-:W-:Y:S02]  /*7f00*/  LOP3.LUT R136, R2, R3, RZ, 0xc0, !PT ;  /* 0x0000000302887212 */ /* 0x000fe400078ec0ff */
[----:B----4-:R-:W-:Y:S02]  /*7f10*/  F2FP.F16.F32.PACK_AB R3, R23, R28 ;  /* 0x0000001c1703723e */ /* 0x010fe400000000ff */
[--C-:B------:R-:W-:Y:S02]  /*7f20*/  HSET2.LE.AND R2, R10, R173.reuse, PT ;  /* 0x000000ad0a027233 */ /* 0x100fe40003803000 */
[----:B------:R-:W-:Y:S02]  /*7f30*/  HSET2.LE.AND R4, R16, R173, PT ;  /* 0x000000ad10047233 */ /* 0x000fe40003803000 */
[----:B---3--:R-:W-:-:S02]  /*7f40*/  F2FP.F16.F32.PACK_AB R6, R40, R41 ;  /* 0x000000292806723e */ /* 0x008fc400000000ff */
[----:B------:R-:W-:Y:S01]  /*7f50*/  LOP3.LUT R137, R2, R3, RZ, 0xc0, !PT ;  /* 0x0000000302897212 */ /* 0x000fe200078ec0ff */
[--C-:B------:R-:W-:Y:S01]  /*7f60*/  FFMA.FTZ R2, R167, UR39, -R0.reuse ;  /* 0x00000027a7027c23 */ /* 0x100fe20008010800 */
[----:B------:R-:W-:Y:S01]  /*7f70*/  HSET2.LE.AND R7, R11, R173, PT ;  /* 0x000000ad0b077233 */ /* 0x000fe20003803000 */
[--C-:B------:R-:W-:Y:S01]  /*7f80*/  FFMA.FTZ R11, R169, UR39, -R0.reuse ;  /* 0x00000027a90b7c23 */ /* 0x100fe20008010800 */
[----:B------:R-:W-:Y:S01]  /*7f90*/  F2FP.F16.F32.PACK_AB R10, R21, R22 ;  /* 0x00000016150a723e */ /* 0x000fe200000000ff */
[----:B------:R2:W-:Y:S01]  /*7fa0*/  MUFU.EX2 R17, R2 ;  /* 0x0000000200117308 */ /* 0x0005e20000000800 */
[----:B------:R-:W-:Y:S01]  /*7fb0*/  LOP3.LUT R138, R4, R6, RZ, 0xc0, !PT ;  /* 0x00000006048a7212 */ /* 0x000fe200078ec0ff */
[----:B------:R-:W-:Y:S01]  /*7fc0*/  FFMA.FTZ R6, R170, UR39, -R0 ;  /* 0x00000027aa067c23 */ /* 0x000fe20008010800 */
[----:B------:R-:W-:Y:S02]  /*7fd0*/  LOP3.LUT R4, R8, 0xffff, RZ, 0xc0, !PT ;  /* 0x0000ffff08047812 */ /* 0x000fe400078ec0ff */
[----:B------:R-:W-:-:S02]  /*7fe0*/  SHF.R.U32.HI R3, RZ, 0x10, R8 ;  /* 0x00000010ff037819 */ /* 0x000fc40000011608 */
[----:B------:R-:W-:Y:S01]  /*7ff0*/  LOP3.LUT R139, R7, R10, RZ, 0xc0, !PT ;  /* 0x0000000a078b7212 */ /* 0x000fe200078ec0ff */
[----:B------:R-:W-:Y:S01]  /*8000*/  MUFU.EX2 R18, R11 ;  /* 0x0000000b00127308 */ /* 0x000fe20000000800 */
[----:B------:R-:W-:Y:S02]  /*8010*/  LOP3.LUT R10, R8, 0xff, RZ, 0xc0, !PT ;  /* 0x000000ff080a7812 */ /* 0x000fe400078ec0ff */
[----:B------:R-:W-:Y:S02]  /*8020*/  SHF.R.U32.HI R9, RZ, 0x18, R8 ;  /* 0x00000018ff097819 */ /* 0x000fe40000011608 */
[----:B------:R-:W-:Y:S01]  /*8030*/  SHF.R.U32.HI R8, RZ, 0x8, R4 ;  /* 0x00000008ff087819 */ /* 0x000fe20000011604 */
[----:B------:R-:W-:Y:S01]  /*8040*/  HMMA.16816.F32 R80, R136, R88, R80 ;  /* 0x000000588850723c */ /* 0x000fe20000001850 */
[----:B------:R-:W-:Y:S01]  /*8050*/  LOP3.LUT R4, R3, 0xff, RZ, 0xc0, !PT ;  /* 0x000000ff03047812 */ /* 0x000fe200078ec0ff */
[----:B------:R3:W-:Y:S01]  /*8060*/  MUFU.EX2 R11, R6 ;  /* 0x00000006000b7308 */ /* 0x0007e20000000800 */
[----:B--2---:R-:W-:Y:S01]  /*8070*/  FFMA.FTZ R2, R168, UR39, -R0 ;  /* 0x00000027a8027c23 */ /* 0x004fe20008010800 */
[----:B------:R-:W-:-:S02]  /*8080*/  LOP3.LUT R0, R5, 0xffff, RZ, 0xc0, !PT ;  /* 0x0000ffff05007812 */ /* 0x000fc400078ec0ff */
[----:B------:R-:W-:Y:S01]  /*8090*/  LOP3.LUT R7, R5, 0xff, RZ, 0xc0, !PT ;  /* 0x000000ff05077812 */ /* 0x000fe200078ec0ff */
[C---:B------:R-:W-:Y:S01]  /*80a0*/  HMMA.16816.F32 R92, R136.reuse, R90, R92 ;  /* 0x0000005a885c723c */ /* 0x040fe2000000185c */
[----:B------:R-:W-:Y:S02]  /*80b0*/  SHF.R.U32.HI R3, RZ, 0x8, R0 ;  /* 0x00000008ff037819 */ /* 0x000fe40000011600 */
[----:B------:R2:W4:Y:S01]  /*80c0*/  MUFU.EX2 R16, R2 ;  /* 0x0000000200107308 */ /* 0x0005220000000800 */
[----:B------:R-:W-:Y:S02]  /*80d0*/  PRMT R0, R10, 0x5410, R8 ;  /* 0x000054100a007816 */ /* 0x000fe40000000008 */
[----:B------:R-:W-:Y:S01]  /*80e0*/  PRMT R7, R7, 0x5410, R3 ;  /* 0x0000541007077816 */ /* 0x000fe20000000003 */
[----:B------:R-:W-:Y:S01]  /*80f0*/  HMMA.16816.F32 R96, R136, R104, R96 ;  /* 0x000000688860723c */ /* 0x000fe20000001860 */
[----:B------:R-:W-:Y:S02]  /*8100*/  PRMT R4, R4, 0x5410, R9 ;  /* 0x0000541004047816 */ /* 0x000fe40000000009 */
[----:B------:R-:W-:-:S02]  /*8110*/  HSET2.LE.AND R0, R0, R173, PT ;  /* 0x000000ad00007233 */ /* 0x000fc40003803000 */
[----:B---3--:R-:W-:Y:S01]  /*8120*/  F2FP.F16.F32.PACK_AB R6, R74, R75 ;  /* 0x0000004b4a06723e */ /* 0x008fe200000000ff */
[----:B------:R-:W-:Y:S01]  /*8130*/  HMMA.16816.F32 R108, R136, R106, R108 ;  /* 0x0000006a886c723c */ /* 0x000fe2000000186c */
[----:B------:R-:W-:-:S05]  /*8140*/  HSET2.LE.AND R3, R4, R173, PT ;  /* 0x000000ad04037233 */ /* 0x000fca0003803000 */
[C---:B------:R-:W-:Y:S01]  /*8150*/  HMMA.16816.F32 R112, R136.reuse, R120, R112 ;  /* 0x000000788870723c */ /* 0x040fe20000001870 */
[--C-:B--2---:R-:W-:Y:S02]  /*8160*/  SHF.R.U32.HI R2, RZ, 0x10, R5.reuse ;  /* 0x00000010ff027819 */ /* 0x104fe40000011605 */
[----:B------:R-:W-:Y:S02]  /*8170*/  SHF.R.U32.HI R5, RZ, 0x18, R5 ;  /* 0x00000018ff057819 */ /* 0x000fe40000011605 */
[----:B------:R-:W-:Y:S01]  /*8180*/  LOP3.LUT R2, R2, 0xff, RZ, 0xc0, !PT ;  /* 0x000000ff02027812 */ /* 0x000fe200078ec0ff */
[C---:B------:R-:W-:Y:S01]  /*8190*/  HMMA.16816.F32 R124, R136.reuse, R122, R124 ;  /* 0x0000007a887c723c */ /* 0x040fe2000000187c */
[----:B----4-:R-:W-:Y:S02]  /*81a0*/  F2FP.F16.F32.PACK_AB R4, R16, R17 ;  /* 0x000000111004723e */ /* 0x010fe400000000ff */
[----:B------:R-:W-:Y:S02]  /*81b0*/  PRMT R2, R2, 0x5410, R5 ;  /* 0x0000541002027816 */ /* 0x000fe40000000005 */
[--C-:B------:R-:W-:Y:S01]  /*81c0*/  HSET2.LE.AND R5, R7, R173.reuse, PT ;  /* 0x000000ad07057233 */ /* 0x100fe20003803000 */
[C---:B-1----:R-:W-:Y:S01]  /*81d0*/  HMMA.16816.F32 R128, R136.reuse, R12, R128 ;  /* 0x0000000c8880723c */ /* 0x042fe20000001880 */
[----:B------:R-:W-:Y:S01]  /*81e0*/  LOP3.LUT R143, R3, R4, RZ, 0xc0, !PT ;  /* 0x00000004038f7212 */ /* 0x000fe200078ec0ff */
[----:B------:R-:W-:Y:S01]  /*81f0*/  FADD.FTZ R3, R237, R235 ;  /* 0x000000ebed037221 */ /* 0x000fe20000010000 */
[----:B------:R-:W-:Y:S01]  /*8200*/  HSET2.LE.AND R7, R2, R173, PT ;  /* 0x000000ad02077233 */ /* 0x000fe20003803000 */
[----:B------:R-:W-:Y:S01]  /*8210*/  FADD.FTZ R4, R224, R222 ;  /* 0x000000dee0047221 */ /* 0x000fe20000010000 */
[----:B------:R-:W-:Y:S01]  /*8220*/  F2FP.F16.F32.PACK_AB R2, R19, R20 ;  /* 0x000000141302723e */ /* 0x000fe200000000ff */
[----:B------:R-:W-:Y:S01]  /*8230*/  FADD.FTZ R3, R233, R3 ;  /* 0x00000003e9037221 */ /* 0x000fe20000010000 */
[----:B------:R-:W-:Y:S01]  /*8240*/  LOP3.LUT R140, R5, R6, RZ, 0xc0, !PT ;  /* 0x00000006058c7212 */ /* 0x000fe200078ec0ff */
[----:B------:R-:W-:Y:S01]  /*8250*/  FADD.FTZ R4, R221, R4 ;  /* 0x00000004dd047221 */ /* 0x000fe20000010000 */
[----:B------:R-:W-:Y:S01]  /*8260*/  LOP3.LUT R142, R0, R2, RZ, 0xc0, !PT ;  /* 0x00000002008e7212 */ /* 0x000fe200078ec0ff */
        /* <DEDUP_REMOVED lines=9> */
[----:B------:R-:W-:Y:S01]  /*8300*/  HMMA.16816.F32 R136, R136, R14, R76 ;  /* 0x0000000e8888723c */ /* 0x000fe2000000184c */
[----:B------:R-:W-:Y:S01]  /*8310*/  FADD.FTZ R0, R226, R0 ;  /* 0x00000000e2007221 */ /* 0x000fe20000010000 */
[----:B------:R-:W-:Y:S01]  /*8320*/  FADD.FTZ R3, R232, R3 ;  /* 0x00000003e8037221 */ /* 0x000fe20000010000 */
[----:B------:R-:W-:-:S02]  /*8330*/  FADD.FTZ R2, R182, R2 ;  /* 0x00000002b6027221 */ /* 0x000fc40000010000 */
[----:B------:R-:W-:Y:S01]  /*8340*/  FADD.FTZ R0, R227, R0 ;  /* 0x00000000e3007221 */ /* 0x000fe20000010000 */
[----:B------:R-:W-:Y:S01]  /*8350*/  FADD.FTZ R3, R234, R3 ;  /* 0x00000003ea037221 */ /* 0x000fe20000010000 */
[----:B------:R-:W-:Y:S01]  /*8360*/  FADD.FTZ R2, R181, R2 ;  /* 0x00000002b5027221 */ /* 0x000fe20000010000 */
[C---:B------:R-:W-:Y:S01]  /*8370*/  HMMA.16816.F32 R84, R140.reuse, R88, R84 ;  /* 0x000000588c54723c */ /* 0x040fe20000001854 */
[----:B------:R-:W-:Y:S01]  /*8380*/  FADD.FTZ R5, R216, R0 ;  /* 0x00000000d8057221 */ /* 0x000fe20000010000 */
[----:B------:R-:W-:Y:S01]  /*8390*/  FADD.FTZ R0, R212, R4 ;  /* 0x00000004d4007221 */ /* 0x000fe20000010000 */
[----:B------:R-:W-:Y:S02]  /*83a0*/  FADD.FTZ R2, R180, R2 ;  /* 0x00000002b4027221 */ /* 0x000fe40000010000 */
[----:B------:R-:W-:Y:S01]  /*83b0*/  FADD.FTZ R5, R217, R5 ;  /* 0x00000005d9057221 */ /* 0x000fe20000010000 */
[----:B------:R-:W-:Y:S01]  /*83c0*/  FADD.FTZ R4, R210, R0 ;  /* 0x00000000d2047221 */ /* 0x000fe20000010000 */
[C---:B------:R-:W-:Y:S02]  /*83d0*/  HMMA.16816.F32 R100, R140.reuse, R104, R64 ;  /* 0x000000688c64723c */ /* 0x040fe40000001840 */
        /* <DEDUP_REMOVED lines=47> */
[----:B------:R-:W-:Y:S01]  /*86d0*/  HMMA.16816.F32 R140, R140, R14, R36 ;  /* 0x0000000e8c8c723c */ /* 0x000fe20000001824 */
[----:B------:R-:W-:-:S08]  /*86e0*/  NOP ;  /* 0x0000000000007918 */ /* 0x000fd00000000000 */
[----:B------:R-:W-:-:S15]  /*86f0*/  @!P5 BRA `(.L_x_1427) ;  /* 0x0000009c00acd947 */ /* 0x000fde0003800000 */
[----:B------:R-:W2:Y:S01]  /*8700*/  LDL.64 R152, [R1+0x60] ;  /* 0x0000600001987983 */ /* 0x000ea20000100a00 */
[----:B------:R-:W-:Y:S01]  /*8710*/  ULDC UR4, c[0x0][0x2d0] ;  /* 0x0000b40000047ab9 */ /* 0x000fe20000000800 */
[----:B------:R-:W-:-:S04]  /*8720*/  DEPBAR.LE SB0, 0x0 ;  /* 0x000080000000791a */ /* 0x000fc80000000000 */
[----:B------:R-:W3:Y:S01]  /*8730*/  LDL.64 R158, [R1+0x10] ;  /* 0x00001000019e7983 */ /* 0x000ee20000100a00 */
[----:B------:R-:W-:Y:S01]  /*8740*/  UIMAD.WIDE.U32 UR40, UR8, 0x20, URZ ;  /* 0x00000020082878a5 */ /* 0x000fe2000f8e003f */
[----:B------:R-:W-:Y:S01]  /*8750*/  IMAD.U32 R5, RZ, RZ, UR8 ;  /* 0x00000008ff057e24 */ /* 0x000fe2000f8e00ff */
[----:B------:R-:W-:-:S04]  /*8760*/  UIADD3 UR37, UR17, -0x2, URZ ;  /* 0xfffffffe11257890 */ /* 0x000fc8000fffe03f */
[----:B------:R-:W-:Y:S01]  /*8770*/  UISETP.GT.AND UP1, UPT, UR37, UR12, UPT ;  /* 0x0000000c2500728c */ /* 0x000fe2000bf24270 */
[----:B------:R-:W-:Y:S01]  /*8780*/  BAR.SYNC.DEFER_BLOCKING 0x0 ;  /* 0x0000000000007b1d */ /* 0x000fe20000010000 */
[----:B--2---:R-:W-:Y:S01]  /*8790*/  ISETP.GE.AND P0, PT, R152, UR4, PT ;  /* 0x0000000498007c0c */ /* 0x004fe2000bf06270 */
[----:B------:R-:W-:-:S03]  /*87a0*/  UIADD3 UR4, UR17, -0x2, URZ ;  /* 0xfffffffe11047890 */ /* 0x000fc6000fffe03f */
[----:B------:R-:W-:Y:S01]  /*87b0*/  P2R R237, PR, RZ, 0x1 ;  /* 0x00000001ffed7803 */ /* 0x000fe20000000000 */
[----:B------:R-:W-:Y:S02]  /*87c0*/  USHF.R.S32.HI UR7, URZ, 0x1f, UR4 ;  /* 0x0000001f3f077899 */ /* 0x000fe40008011404 */
[----:B------:R-:W-:Y:S01]  /*87d0*/  UIMAD UR6, UR19, UR4, URZ ;  /* 0x00000004130672a4 */ /* 0x000fe2000f8e023f */
[----:B------:R-:W-:Y:S01]  /*87e0*/  IMAD.U32 R2, RZ, RZ, UR4 ;  /* 0x00000004ff027e24 */ /* 0x000fe2000f8e00ff */
[----:B------:R-:W-:Y:S02]  /*87f0*/  USHF.L.U32 UR4, UR9, 0x5, URZ ;  /* 0x0000000509047899 */ /* 0x000fe4000800063f */
[----:B------:R-:W-:Y:S01]  /*8800*/  UIMAD UR6, UR7, UR32, UR6 ;  /* 0x00000020070672a4 */ /* 0x000fe2000f8e0206 */
[----:B---3--:R-:W-:Y:S01]  /*8810*/  IMAD.WIDE.U32 R2, R2, UR32, R158 ;  /* 0x0000002002027c25 */ /* 0x008fe2000f8e009e */
[----:B------:R-:W2:Y:S01]  /*8820*/  @!P0 LDC.64 R10, c[0x0][0x220] ;  /* 0x00008800ff0a8b82 */ /* 0x000ea20000000a00 */
[----:B------:R-:W-:Y:S01]  /*8830*/  VOTEU.ALL UP0, P0 ;  /* 0x00000000003f7886 */ /* 0x000fe20000000000 */
[----:B------:R-:W-:Y:S01]  /*8840*/  @P0 STS.128 [R207+0x6000], RZ ;  /* 0x006000ffcf000388 */ /* 0x000fe20000000c00 */
[----:B------:R-:W-:Y:S01]  /*8850*/  IMAD.U32 R4, RZ, RZ, UR4 ;  /* 0x00000004ff047e24 */ /* 0x000fe2000f8e00ff */
[C---:B------:R-:W-:Y:S01]  /*8860*/  @!P0 IADD3 R0, P2, R2.reuse, UR28, RZ ;  /* 0x0000001c02008c10 */ /* 0x040fe2000ff5e0ff */
[----:B------:R-:W-:Y:S01]  /*8870*/  VIADD R3, R3, UR6 ;  /* 0x0000000603037c36 */ /* 0x000fe20008000000 */
[----:B------:R-:W-:Y:S01]  /*8880*/  @!P0 IADD3 R7, P1, R2, UR40, RZ ;  /* 0x0000002802078c10 */ /* 0x000fe2000ff3e0ff */
[----:B------:R-:W-:Y:S01]  /*8890*/  @!UP0 UIMAD UR4, UR9, 0x30, URZ ;  /* 0x00000030090488a4 */ /* 0x000fe2000f8e023f */
[----:B------:R-:W3:Y:S02]  /*88a0*/  @!P0 LDC.64 R8, c[0x0][0x220] ;  /* 0x00008800ff088b82 */ /* 0x000ee40000000a00 */
[----:B------:R-:W-:-:S02]  /*88b0*/  @!P0 IADD3.X R14, R3, UR18, RZ, P2, !PT ;  /* 0x00000012030e8c10 */ /* 0x000fc400097fe4ff */
[----:B------:R-:W-:Y:S01]  /*88c0*/  @!P0 IADD3.X R15, R3, UR41, R4, P1, !PT ;  /* 0x00000029030f8c10 */ /* 0x000fe20008ffe404 */
[----:B------:R-:W-:-:S03]  /*88d0*/  @!P0 IMAD.WIDE.U32 R4, R5, 0x30, R2 ;  /* 0x0000003005048825 */ /* 0x000fc600078e0002 */
[----:B------:R-:W4:Y:S08]  /*88e0*/  @!P0 LDC.64 R12, c[0x0][0x220] ;  /* 0x00008800ff0c8b82 */ /* 0x000f300000000a00 */
[----:B------:R-:W5:Y:S01]  /*88f0*/  @!P0 LDC.64 R16, c[0x0][0x220] ;  /* 0x00008800ff108b82 */ /* 0x000f620000000a00 */
[----:B--2---:R-:W-:-:S04]  /*8900*/  @!P0 LEA R10, P3, R2, R10, 0x1 ;  /* 0x0000000a020a8211 */ /* 0x004fc800078608ff */
[----:B------:R-:W-:Y:S02]  /*8910*/  @!P0 LEA.HI.X R11, R2, R11, R3, 0x1, P3 ;  /* 0x0000000b020b8211 */ /* 0x000fe400018f0c03 */
[----:B---3--:R-:W-:-:S03]  /*8920*/  @!P0 LEA R8, P2, R0, R8, 0x1 ;  /* 0x0000000800088211 */ /* 0x008fc600078408ff */
[----:B------:R-:W-:Y:S01]  /*8930*/  @!PT LDS RZ, [RZ] ;  /* 0x00000000fffff984 */ /* 0x000fe20000000800 */
[----:B------:R-:W-:Y:S01]  /*8940*/  @!PT LDS RZ, [RZ] ;  /* 0x00000000fffff984 */ /* 0x000fe20000000800 */
[----:B------:R-:W-:Y:S01]  /*8950*/  @!PT LDS RZ, [RZ] ;  /* 0x00000000fffff984 */ /* 0x000fe20000000800 */
[----:B------:R-:W-:Y:S01]  /*8960*/  @!P0 LDGSTS.E.BYPASS.LTC128B.128 [R207+0x6000], desc[UR26][R10.64] ;  /* 0x060000000acf8fae */ /* 0x000fe2000b901d5a */
[----:B------:R-:W-:Y:S01]  /*8970*/  @!P0 LEA.HI.X R9, R0, R9, R14, 0x1, P2 ;  /* 0x0000000900098211 */ /* 0x000fe200010f0c0e */
[----:B------:R-:W-:Y:S02]  /*8980*/  @!P0 VIADD R0, R5, UR4 ;  /* 0x0000000405008c36 */ /* 0x000fe40008000000 */
[----:B------:R-:W-:Y:S01]  /*8990*/  @P0 STS.128 [R207+0x6800], RZ ;  /* 0x006800ffcf000388 */ /* 0x000fe20000000c00 */
[----:B----4-:R-:W-:-:S03]  /*89a0*/  @!P0 LEA R6, P1, R7, R12, 0x1 ;  /* 0x0000000c07068211 */ /* 0x010fc600078208ff */
[----:B------:R-:W-:Y:S01]  /*89b0*/  @!PT LDS RZ, [RZ] ;  /* 0x00000000fffff984 */ /* 0x000fe20000000800 */
[----:B------:R-:W-:Y:S01]  /*89c0*/  @!PT LDS RZ, [RZ] ;  /* 0x00000000fffff984 */ /* 0x000fe20000000800 */
[----:B------:R-:W-:Y:S01]  /*89d0*/  @!PT LDS RZ, [RZ] ;  /* 0x00000000fffff984 */ /* 0x000fe20000000800 */
[----:B------:R-:W-:Y:S01]  /*89e0*/  @!P0 LDGSTS.E.BYPASS.LTC128B.128 [R207+0x6800], desc[UR26][R8.64] ;  /* 0x0680000008cf8fae */ /* 0x000fe2000b901d5a */
[----:B------:R-:W-:-:S03]  /*89f0*/  @!P0 LEA.HI.X R7, R7, R13, R15, 0x1, P1 ;  /* 0x0000000d07078211 */ /* 0x000fc600008f0c0f */
[----:B------:R-:W-:Y:S01]  /*8a00*/  @P0 STS.128 [R207+0x7000], RZ ;  /* 0x007000ffcf000388 */ /* 0x000fe20000000c00 */
[----:B-----5:R-:W-:-:S03]  /*8a10*/  @!P0 LEA R2, P1, R4, R16, 0x1 ;  /* 0x0000001004028211 */ /* 0x020fc600078208ff */
[----:B------:R-:W-:Y:S01]  /*8a20*/  @!PT LDS RZ, [RZ] ;  /* 0x00000000fffff984 */ /* 0x000fe20000000800 */
[----:B------:R-:W-:Y:S01]  /*8a30*/  @!PT LDS RZ, [RZ] ;  /* 0x00000000fffff984 */ /* 0x000fe20000000800 */
[----:B------:R-:W-:Y:S01]  /*8a40*/  @!PT LDS RZ, [RZ] ;  /* 0x00000000fffff984 */ /* 0x000fe20000000800 */
[----:B------:R-:W-:Y:S01]  /*8a50*/  @!P0 LDGSTS.E.BYPASS.LTC128B.128 [R207+0x7000], desc[UR26][R6.64] ;  /* 0x0700000006cf8fae */ /* 0x000fe2000b901d5a */
[----:B------:R-:W-:Y:S01]  /*8a60*/  @!P0 LEA.HI.X R3, R4, R17, R0, 0x1, P1 ;  /* 0x0000001104038211 */ /* 0x000fe200008f0c00 */
[----:B------:R-:W-:Y:S02]  /*8a70*/  IMAD.U32 R0, RZ, RZ, UR37 ;  /* 0x00000025ff007e24 */ /* 0x000fe4000f8e00ff */
[----:B------:R-:W-:Y:S02]  /*8a80*/  @P0 STS.128 [R207+0x7800], RZ ;  /* 0x007800ffcf000388 */ /* 0x000fe40000000c00 */
[----:B------:R-:W-:Y:S02]  /*8a90*/  IMAD R0, R0, 0x40, R248 ;  /* 0x0000004000007824 */ /* 0x000fe400078e02f8 */
[----:B------:R-:W-:Y:S01]  /*8aa0*/  @!PT LDS RZ, [RZ] ;  /* 0x00000000fffff984 */ /* 0x000fe20000000800 */
[----:B------:R-:W-:Y:S01]  /*8ab0*/  @!PT LDS RZ, [RZ] ;  /* 0x00000000fffff984 */ /* 0x000fe20000000800 */
[----:B------:R-:W-:Y:S01]  /*8ac0*/  @!PT LDS RZ, [RZ] ;  /* 0x00000000fffff984 */ /* 0x000fe20000000800 */
[----:B------:R2:W-:Y:S04]  /*8ad0*/  @!P0 LDGSTS.E.BYPASS.LTC128B.128 [R207+0x7800], desc[UR26][R2.64] ;  /* 0x0780000002cf8fae */ /* 0x0005e8000b901d5a */
[----:B------:R-:W-:Y:S01]  /*8ae0*/  LDSM.16.M88.4 R16, [R191] ;  /* 0x00000000bf10783b */ /* 0x000fe20000000200 */
[----:B------:R-:W-:-:S02]  /*8af0*/  ISETP.GE.AND P2, PT, R0, R206, PT ;  /* 0x000000ce0000720c */ /* 0x000fc40003f46270 */
[C---:B------:R-:W-:Y:S01]  /*8b00*/  ISETP.GE.AND P1, PT, R0.reuse, R205, PT ;  /* 0x000000cd0000720c */ /* 0x040fe20003f26270 */
[----:B------:R-:W3:Y:S01]  /*8b10*/  LDSM.16.M88.4 R20, [R184+0x4000] ;  /* 0x00400000b814783b */ /* 0x000ee20000000200 */
[C---:B------:R-:W-:Y:S02]  /*8b20*/  ISETP.LT.OR P6, PT, R0.reuse, R201, P2 ;  /* 0x000000c90000720c */ /* 0x040fe400017c1670 */
[C---:B------:R-:W-:Y:S01]  /*8b30*/  ISETP.LT.OR P5, PT, R0.reuse, R200, P1 ;  /* 0x000000c80000720c */ /* 0x040fe20000fa1670 */
[----:B------:R-:W4:Y:S04]  /*8b40*/  LDSM.16.M88.4 R12, [R191+0x2000] ;  /* 0x00200000bf0c783b */ /* 0x000f280000000200 */
[----:B------:R-:W5:Y:S04]  /*8b50*/  LDSM.16.M88.4 R32, [R184+0x5000] ;  /* 0x00500000b820783b */ /* 0x000f680000000200 */
[----:B------:R-:W1:Y:S04]  /*8b60*/  LDSM.16.M88.4 R36, [R184+0x4800] ;  /* 0x00480000b824783b */ /* 0x000e680000000200 */
[----:B------:R-:W1:Y:S01]  /*8b70*/  LDSM.16.M88.4 R28, [R184+0x5800] ;  /* 0x00580000b81c783b */ /* 0x000e620000000200 */
[----:B--2---:R-:W-:-:S03]  /*8b80*/  VIADD R2, R0, 0x1 ;  /* 0x0000000100027836 */ /* 0x004fc60000000000 */
[----:B------:R-:W-:Y:S04]  /*8b90*/  LDSM.16.M88.4 R8, [R194] ;  /* 0x00000000c208783b */ /* 0x000fe80000000200 */
[----:B------:R-:W2:Y:S01]  /*8ba0*/  LDSM.16.M88.4 R40, [R190+0x4000] ;  /* 0x00400000be28783b */ /* 0x000ea20000000200 */
[C---:B------:R-:W-:Y:S02]  /*8bb0*/  ISETP.GE.AND P4, PT, R2.reuse, R206, PT ;  /* 0x000000ce0200720c */ /* 0x040fe40003f86270 */
[C---:B------:R-:W-:Y:S01]  /*8bc0*/  ISETP.GE.AND P3, PT, R2.reuse, R205, PT ;  /* 0x000000cd0200720c */ /* 0x040fe20003f66270 */
[----:B------:R-:W2:Y:S01]  /*8bd0*/  LDSM.16.M88.4 R4, [R194+0x2000] ;  /* 0x00200000c204783b */ /* 0x000ea20000000200 */
[C---:B------:R-:W-:Y:S02]  /*8be0*/  ISETP.GE.AND P2, PT, R2.reuse, R204, PT ;  /* 0x000000cc0200720c */ /* 0x040fe40003f46270 */
[C---:B------:R-:W-:Y:S01]  /*8bf0*/  ISETP.GE.AND P1, PT, R2.reuse, R203, PT ;  /* 0x000000cb0200720c */ /* 0x040fe20003f26270 */
[----:B------:R-:W2:Y:S01]  /*8c00*/  LDSM.16.M88.4 R52, [R190+0x5000] ;  /* 0x00500000be34783b */ /* 0x000ea20000000200 */
[----:B------:R-:W-:-:S02]  /*8c10*/  ISETP.LT.OR P4, PT, R2, R201, P4 ;  /* 0x000000c90200720c */ /* 0x000fc40002781670 */
[C---:B------:R-:W-:Y:S01]  /*8c20*/  ISETP.LT.OR P3, PT, R2.reuse, R200, P3 ;  /* 0x000000c80200720c */ /* 0x040fe20001f61670 */
[----:B------:R-:W2:Y:S01]  /*8c30*/  LDSM.16.M88.4 R56, [R190+0x4800] ;  /* 0x00480000be38783b */ /* 0x000ea20000000200 */
[C---:B------:R-:W-:Y:S02]  /*8c40*/  ISETP.LT.OR P0, PT, R2.reuse, R202, P2 ;  /* 0x000000ca0200720c */ /* 0x040fe40001701670 */
[----:B------:R-:W-:Y:S01]  /*8c50*/  ISETP.LT.OR P1, PT, R2, R199, P1 ;  /* 0x000000c70200720c */ /* 0x000fe20000f21670 */
[----:B------:R-:W2:Y:S01]  /*8c60*/  LDSM.16.M88.4 R48, [R190+0x5800] ;  /* 0x00580000be30783b */ /* 0x000ea20000000200 */
[----:B---3--:R-:W-:Y:S01]  /*8c70*/  HMMA.16816.F32 R60, R16, R20, RZ ;  /* 0x00000014103c723c */ /* 0x008fe200000018ff */
[----:B------:R-:W-:Y:S01]  /*8c80*/  P2R R3, PR, RZ, 0x8 ;  /* 0x00000008ff037803 */ /* 0x000fe20000000000 */
[C---:B------:R-:W-:Y:S01]  /*8c90*/  VIADD R2, R0.reuse, 0x8 ;  /* 0x0000000800027836 */ /* 0x040fe20000000000 */
[----:B------:R-:W-:Y:S01]  /*8ca0*/  LDSM.16.M88.4 R44, [R195] ;  /* 0x00000000c32c783b */ /* 0x000fe20000000200 */
[----:B------:R-:W-:-:S02]  /*8cb0*/  ISETP.GE.AND P2, PT, R0, R204, PT ;  /* 0x000000cc0000720c */ /* 0x000fc40003f46270 */
[C---:B----4-:R-:W-:Y:S01]  /*8cc0*/  HMMA.16816.F32 R64, R12.reuse, R20, RZ ;  /* 0x000000140c40723c */ /* 0x050fe200000018ff */
[----:B------:R-:W3:Y:S01]  /*8cd0*/  LDSM.16.M88.4 R24, [R192] ;  /* 0x00000000c018783b */ /* 0x000ee20000000200 */
[----:B------:R-:W-:Y:S02]  /*8ce0*/  ISETP.LT.OR P2, PT, R0, R202, P2 ;  /* 0x000000ca0000720c */ /* 0x000fe40001741670 */
[----:B------:R-:W-:Y:S01]  /*8cf0*/  ISETP.GE.AND P3, PT, R2, R205, PT ;  /* 0x000000cd0200720c */ /* 0x000fe20003f66270 */
[----:B------:R-:W0:Y:S01]  /*8d00*/  LDGDEPBAR ;  /* 0x00000000000079af */ /* 0x000e220000000000 */
[C---:B-----5:R-:W-:Y:S06]  /*8d10*/  HMMA.16816.F32 R144, R12.reuse, R32, RZ ;  /* 0x000000200c90723c */ /* 0x060fec00000018ff */
[-C--:B------:R-:W-:Y:S06]  /*8d20*/  HMMA.16816.F32 R152, R12, R22.reuse, RZ ;  /* 0x000000160c98723c */ /* 0x080fec00000018ff */
[----:B------:R-:W-:Y:S01]  /*8d30*/  HMMA.16816.F32 R172, R16, R22, RZ ;  /* 0x0000001610ac723c */ /* 0x000fe200000018ff */
[----:B------:R-:W4:Y:S05]  /*8d40*/  LDSM.16.M88.4 R20, [R192+0x2000] ;  /* 0x00200000c014783b */ /* 0x000f2a0000000200 */
[C---:B-1----:R-:W-:Y:S06]  /*8d50*/  HMMA.16816.F32 R148, R12.reuse, R36, RZ ;  /* 0x000000240c94723c */ /* 0x042fec00000018ff */
[C---:B------:R-:W-:Y:S06]  /*8d60*/  HMMA.16816.F32 R76, R12.reuse, R28, RZ ;  /* 0x0000001c0c4c723c */ /* 0x040fec00000018ff */
[C---:B------:R-:W-:Y:S06]  /*8d70*/  HMMA.16816.F32 R160, R12.reuse, R38, RZ ;  /* 0x000000260ca0723c */ /* 0x040fec00000018ff */
[C---:B------:R-:W-:Y:S06]  /*8d80*/  HMMA.16816.F32 R156, R12.reuse, R34, RZ ;  /* 0x000000220c9c723c */ /* 0x040fec00000018ff */
[----:B------:R-:W-:Y:S01]  /*8d90*/  HMMA.16816.F32 R164, R12, R30, RZ ;  /* 0x0000001e0ca4723c */ /* 0x000fe200000018ff */
[----:B------:R-:W-:Y:S05]  /*8da0*/  LDSM.16.M88.4 R12, [R193] ;  /* 0x00000000c10c783b */ /* 0x000fea0000000200 */
[C---:B------:R-:W-:Y:S06]  /*8db0*/  HMMA.16816.F32 R208, R16.reuse, R36, RZ ;  /* 0x0000002410d0723c */ /* 0x040fec00000018ff */
[----:B------:R-:W-:Y:S06]  /*8dc0*/  HMMA.16816.F32 R216, R16, R38, RZ ;  /* 0x0000002610d8723c */ /* 0x000fec00000018ff */
[----:B--2---:R-:W-:Y:S06]  /*8dd0*/  HMMA.16816.F32 R36, R8, R40, R60 ;  /* 0x000000280824723c */ /* 0x004fec000000183c */
[C---:B------:R-:W-:Y:S06]  /*8de0*/  HMMA.16816.F32 R180, R16.reuse, R32, RZ ;  /* 0x0000002010b4723c */ /* 0x040fec00000018ff */
[C---:B------:R-:W-:Y:S06]  /*8df0*/  HMMA.16816.F32 R212, R16.reuse, R34, RZ ;  /* 0x0000002210d4723c */ /* 0x040fec00000018ff */
[C---:B------:R-:W-:Y:S06]  /*8e00*/  HMMA.16816.F32 R176, R16.reuse, R28, RZ ;  /* 0x0000001c10b0723c */ /* 0x040fec00000018ff */
[----:B------:R-:W-:Y:S01]  /*8e10*/  HMMA.16816.F32 R168, R16, R30, RZ ;  /* 0x0000001e10a8723c */ /* 0x000fe200000018ff */
[----:B------:R-:W1:Y:S04]  /*8e20*/  LDSM.16.M88.4 R28, [R189] ;  /* 0x00000000bd1c783b */ /* 0x000e680000000200 */
[----:B------:R-:W-:Y:S01]  /*8e30*/  LDSM.16.M88.4 R16, [R198] ;  /* 0x00000000c610783b */ /* 0x000fe20000000200 */
        /* <DEDUP_REMOVED lines=9> */
[----:B------:R-:W-:Y:S06]  /*8ed0*/  HMMA.16816.F32 R64, R8, R42, R172 ;  /* 0x0000002a0840723c */ /* 0x000fec00000018ac */
[-C--:B---3--:R-:W-:Y:S06]  /*8ee0*/  HMMA.16816.F32 R60, R24, R44.reuse, R36 ;  /* 0x0000002c183c723c */ /* 0x088fec0000001824 */
[----:B----4-:R-:W-:Y:S06]  /*8ef0*/  HMMA.16816.F32 R40, R20, R44, R32 ;  /* 0x0000002c1428723c */ /* 0x010fec0000001820 */
[----:B------:R-:W-:Y:S06]  /*8f00*/  HMMA.16816.F32 R76, R8, R56, R208 ;  /* 0x00000038084c723c */ /* 0x000fec00000018d0 */
[----:B------:R-:W-:Y:S06]  /*8f10*/  HMMA.16816.F32 R36, R24, R46, R64 ;  /* 0x0000002e1824723c */ /* 0x000fec0000001840 */
[C---:B------:R-:W-:Y:S06]  /*8f20*/  HMMA.16816.F32 R152, R8.reuse, R52, R180 ;  /* 0x000000340898723c */ /* 0x040fec00000018b4 */
[C---:B------:R-:W-:Y:S06]  /*8f30*/  HMMA.16816.F32 R176, R8.reuse, R48, R176 ;  /* 0x0000003008b0723c */ /* 0x040fec00000018b0 */
[C---:B------:R-:W-:Y:S06]  /*8f40*/  HMMA.16816.F32 R148, R8.reuse, R58, R216 ;  /* 0x0000003a0894723c */ /* 0x040fec00000018d8 */
[C---:B------:R-:W-:Y:S06]  /*8f50*/  HMMA.16816.F32 R212, R8.reuse, R54, R212 ;  /* 0x0000003608d4723c */ /* 0x040fec00000018d4 */
[----:B------:R-:W-:Y:S01]  /*8f60*/  HMMA.16816.F32 R168, R8, R50, R168 ;  /* 0x0000003208a8723c */ /* 0x000fe200000018a8 */
[----:B------:R-:W3:Y:S05]  /*8f70*/  LDSM.16.M88.4 R8, [R189+0x800] ;  /* 0x00080000bd08783b */ /* 0x000eea0000000200 */
[----:B------:R-:W-:Y:S06]  /*8f80*/  HMMA.16816.F32 R32, R20, R46, R144 ;  /* 0x0000002e1420723c */ /* 0x000fec0000001890 */
[-C--:B-1----:R-:W-:Y:S06]  /*8f90*/  HMMA.16816.F32 R48, R12, R28.reuse, R60 ;  /* 0x0000001c0c30723c */ /* 0x082fec000000183c */
[----:B--2---:R-:W-:Y:S06]  /*8fa0*/  HMMA.16816.F32 R44, R4, R28, R40 ;  /* 0x0000001c042c723c */ /* 0x004fec0000001828 */
[----:B------:R-:W-:Y:S06]  /*8fb0*/  HMMA.16816.F32 R52, R24, R16, R76 ;  /* 0x000000101834723c */ /* 0x000fec000000184c */
[----:B------:R-:W-:Y:S06]  /*8fc0*/  HMMA.16816.F32 R36, R12, R30, R36 ;  /* 0x0000001e0c24723c */ /* 0x000fec0000001824 */
[----:B------:R-:W-:Y:S01]  /*8fd0*/  HMMA.16816.F32 R56, R20, R16, R220 ;  /* 0x000000101438723c */ /* 0x000fe200000018dc */
[----:B------:R-:W-:-:S02]  /*8fe0*/  FSEL R74, R48, -INF , !P6 ;  /* 0xff800000304a7808 */ /* 0x000fc40007000000 */
[----:B------:R-:W-:Y:S02]  /*8ff0*/  FSEL R147, R50, -INF , !P5 ;  /* 0xff80000032937808 */ /* 0x000fe40006800000 */
[----:B------:R-:W-:Y:S01]  /*9000*/  ISETP.NE.AND P6, PT, R3, RZ, PT ;  /* 0x000000ff0300720c */ /* 0x000fe20003fc5270 */
[----:B------:R-:W-:Y:S01]  /*9010*/  HMMA.16816.F32 R64, R4, R30, R32 ;  /* 0x0000001e0440723c */ /* 0x000fe20000001820 */
[----:B------:R-:W-:Y:S01]  /*9020*/  P2R R16, PR, RZ, 0x10 ;  /* 0x00000010ff107803 */ /* 0x000fe20000000000 */
[----:B------:R-:W1:Y:S01]  /*9030*/  LDSM.16.M88.4 R28, [R197] ;  /* 0x00000000c51c783b */ /* 0x000e620000000200 */
[----:B------:R-:W-:Y:S02]  /*9040*/  P2R R3, PR, RZ, 0x2 ;  /* 0x00000002ff037803 */ /* 0x000fe40000000000 */
[----:B------:R-:W-:Y:S01]  /*9050*/  ISETP.NE.AND P5, PT, R16, RZ, PT ;  /* 0x000000ff1000720c */ /* 0x000fe20003fa5270 */
[----:B------:R-:W-:Y:S01]  /*9060*/  HMMA.16816.F32 R40, R24, R18, R148 ;  /* 0x000000121828723c */ /* 0x000fe20000001894 */
[----:B------:R-:W-:Y:S01]  /*9070*/  ISETP.GE.AND P4, PT, R2, R206, PT ;  /* 0x000000ce0200720c */ /* 0x000fe20003f86270 */
[----:B------:R-:W2:Y:S01]  /*9080*/  LDSM.16.M88.4 R32, [R189+0x1000] ;  /* 0x00100000bd20783b */ /* 0x000ea20000000200 */
[----:B------:R-:W-:-:S02]  /*9090*/  ISETP.GE.AND P1, PT, R0, R203, PT ;  /* 0x000000cb0000720c */ /* 0x000fc40003f26270 */
[----:B------:R-:W-:Y:S01]  /*90a0*/  FSEL R144, R49, -INF , !P5 ;  /* 0xff80000031907808 */ /* 0x000fe20006800000 */
[----:B------:R-:W-:Y:S01]  /*90b0*/  HMMA.16816.F32 R76, R20, R18, R160 ;  /* 0x00000012144c723c */ /* 0x000fe200000018a0 */
[----:B------:R-:W-:Y:S02]  /*90c0*/  ISETP.LT.OR P5, PT, R2, R201, P4 ;  /* 0x000000c90200720c */ /* 0x000fe400027a1670 */
[----:B------:R-:W-:Y:S02]  /*90d0*/  ISETP.LT.OR P1, PT, R0, R199, P1 ;  /* 0x000000c70000720c */ /* 0x000fe40000f21670 */
[----:B------:R-:W-:Y:S02]  /*90e0*/  FSEL R156, R44, -INF , !P2 ;  /* 0xff8000002c9c7808 */ /* 0x000fe40005000000 */
[C---:B------:R-:W-:Y:S02]  /*90f0*/  ISETP.LT.OR P4, PT, R2.reuse, R200, P3 ;  /* 0x000000c80200720c */ /* 0x040fe40001f81670 */
[----:B------:R-:W-:-:S02]  /*9100*/  ISETP.GE.AND P2, PT, R2, R204, PT ;  /* 0x000000cc0200720c */ /* 0x000fc40003f46270 */
[----:B------:R-:W-:Y:S01]  /*9110*/  ISETP.NE.AND P3, PT, R3, RZ, PT ;  /* 0x000000ff0300720c */ /* 0x000fe20003f65270 */
[----:B------:R-:W-:Y:S01]  /*9120*/  VIADD R3, R0, 0x9 ;  /* 0x0000000900037836 */ /* 0x000fe20000000000 */
[----:B------:R-:W-:Y:S02]  /*9130*/  FSEL R158, R46, -INF , !P1 ;  /* 0xff8000002e9e7808 */ /* 0x000fe40004800000 */
[----:B------:R-:W-:Y:S02]  /*9140*/  FSEL R157, R45, -INF , !P0 ;  /* 0xff8000002d9d7808 */ /* 0x000fe40004000000 */
[C---:B------:R-:W-:Y:S02]  /*9150*/  ISETP.GE.AND P1, PT, R2.reuse, R203, PT ;  /* 0x000000cb0200720c */ /* 0x040fe40003f26270 */
[----:B------:R-:W-:Y:S02]  /*9160*/  ISETP.LT.OR P2, PT, R2, R202, P2 ;  /* 0x000000ca0200720c */ /* 0x000fe40001741670 */
[----:B------:R-:W-:-:S02]  /*9170*/  FSEL R150, R47, -INF , !P3 ;  /* 0xff8000002f967808 */ /* 0x000fc40005800000 */
[-C--:B---3--:R-:W-:Y:S01]  /*9180*/  HMMA.16816.F32 R44, R12, R8.reuse, R52 ;  /* 0x000000080c2c723c */ /* 0x088fe20000001834 */
[----:B------:R-:W-:Y:S01]  /*9190*/  ISETP.LT.OR P0, PT, R2, R199, P1 ;  /* 0x000000c70200720c */ /* 0x000fe20000f01670 */
[----:B------:R-:W-:Y:S01]  /*91a0*/  VIADD R2, R0, 0x10 ;  /* 0x0000001000027836 */ /* 0x000fe20000000000 */
[----:B------:R-:W-:Y:S02]  /*91b0*/  P2R R16, PR, RZ, 0x4 ;  /* 0x00000004ff107803 */ /* 0x000fe40000000000 */
[C---:B------:R-:W-:Y:S01]  /*91c0*/  ISETP.GE.AND P3, PT, R3.reuse, R206, PT ;  /* 0x000000ce0300720c */ /* 0x040fe20003f66270 */
[----:B------:R-:W-:Y:S01]  /*91d0*/  HMMA.16816.F32 R52, R4, R8, R56 ;  /* 0x000000080434723c */ /* 0x000fe20000001838 */
[C---:B------:R-:W-:Y:S02]  /*91e0*/  ISETP.GE.AND P2, PT, R3.reuse, R205, PT ;  /* 0x000000cd0300720c */ /* 0x040fe40003f46270 */
[----:B------:R-:W-:Y:S02]  /*91f0*/  ISETP.GE.AND P1, PT, R3, R204, PT ;  /* 0x000000cc0300720c */ /* 0x000fe40003f26270 */
[----:B------:R-:W-:Y:S01]  /*9200*/  FSEL R75, R36, -INF , !P5 ;  /* 0xff800000244b7808 */ /* 0x000fe20006800000 */
[----:B-1----:R-:W-:Y:S01]  /*9210*/  HMMA.16816.F32 R56, R24, R28, R152 ;  /* 0x0000001c1838723c */ /* 0x002fe20000001898 */
[----:B------:R-:W-:-:S02]  /*9220*/  FSEL R160, R38, -INF , !P4 ;  /* 0xff80000026a07808 */ /* 0x000fc40006000000 */
[C---:B------:R-:W-:Y:S02]  /*9230*/  ISETP.GE.AND P4, PT, R3.reuse, R203, PT ;  /* 0x000000cb0300720c */ /* 0x040fe40003f86270 */
[C---:B------:R-:W-:Y:S01]  /*9240*/  ISETP.LT.OR P5, PT, R3.reuse, R201, P3 ;  /* 0x000000c90300720c */ /* 0x040fe20001fa1670 */
[----:B------:R-:W-:Y:S01]  /*9250*/  HMMA.16816.F32 R60, R20, R28, R224 ;  /* 0x0000001c143c723c */ /* 0x000fe200000018e0 */
[----:B------:R-:W-:Y:S02]  /*9260*/  ISETP.NE.AND P3, PT, R16, RZ, PT ;  /* 0x000000ff1000720c */ /* 0x000fe40003f65270 */
[C---:B------:R-:W-:Y:S01]  /*9270*/  ISETP.LT.OR P2, PT, R3.reuse, R200, P2 ;  /* 0x000000c80300720c */ /* 0x040fe20001741670 */
[----:B------:R-:W1:Y:S01]  /*9280*/  LDSM.16.M88.4 R16, [R196] ;  /* 0x00000000c410783b */ /* 0x000e620000000200 */
[----:B------:R-:W-:Y:S02]  /*9290*/  ISETP.LT.OR P1, PT, R3, R202, P1 ;  /* 0x000000ca0300720c */ /* 0x000fe40000f21670 */
[----:B------:R-:W-:-:S02]  /*92a0*/  FSEL R159, R51, -INF , !P6 ;  /* 0xff800000339f7808 */ /* 0x000fc40007000000 */
[----:B------:R-:W-:Y:S01]  /*92b0*/  ISETP.LT.OR P6, PT, R3, R199, P4 ;  /* 0x000000c70300720c */ /* 0x000fe200027c1670 */
[C---:B------:R-:W-:Y:S01]  /*92c0*/  HMMA.16816.F32 R48, R12.reuse, R10, R40 ;  /* 0x0000000a0c30723c */ /* 0x040fe20000001828 */
[----:B------:R-:W-:Y:S02]  /*92d0*/  P2R R3, PR, RZ, 0x4 ;  /* 0x00000004ff037803 */ /* 0x000fe40000000000 */
[----:B------:R-:W-:Y:S02]  /*92e0*/  FSEL R145, R64, -INF , !P3 ;  /* 0xff80000040917808 */ /* 0x000fe40005800000 */
[----:B------:R-:W-:Y:S02]  /*92f0*/  FSEL R146, R65, -INF , !P1 ;  /* 0xff80000041927808 */ /* 0x000fe40004800000 */
[C---:B------:R-:W-:Y:S01]  /*9300*/  ISETP.GE.AND P3, PT, R2.reuse, R206, PT ;  /* 0x000000ce0200720c */ /* 0x040fe20003f66270 */
[----:B--2---:R-:W-:Y:S01]  /*9310*/  HMMA.16816.F32 R40, R12, R32, R56 ;  /* 0x000000200c28723c */ /* 0x004fe20000001838 */
[----:B------:R-:W-:-:S02]  /*9320*/  ISETP.GE.AND P2, PT, R2, R205, PT ;  /* 0x000000cd0200720c */ /* 0x000fc40003f46270 */
[C---:B------:R-:W-:Y:S02]  /*9330*/  ISETP.GE.AND P4, PT, R2.reuse, R204, PT ;  /* 0x000000cc0200720c */ /* 0x040fe40003f86270 */
[----:B------:R-:W-:Y:S01]  /*9340*/  ISETP.GE.AND P1, PT, R2, R203, PT ;  /* 0x000000cb0200720c */ /* 0x000fe20003f26270 */
[----:B------:R-:W-:Y:S01]  /*9350*/  HMMA.16816.F32 R56, R4, R32, R60 ;  /* 0x000000200438723c */ /* 0x000fe2000000183c */
[----:B------:R-:W-:Y:S02]  /*9360*/  FSEL R149, R66, -INF , !P0 ;  /* 0xff80000042957808 */ /* 0x000fe40004000000 */
[C---:B------:R-:W-:Y:S02]  /*9370*/  ISETP.LT.OR P3, PT, R2.reuse, R201, P3 ;  /* 0x000000c90200720c */ /* 0x040fe40001f61670 */
[C---:B------:R-:W-:Y:S02]  /*9380*/  ISETP.LT.OR P2, PT, R2.reuse, R200, P2 ;  /* 0x000000c80200720c */ /* 0x040fe40001741670 */
[----:B------:R-:W-:-:S02]  /*9390*/  ISETP.LT.OR P4, PT, R2, R202, P4 ;  /* 0x000000ca0200720c */ /* 0x000fc40002781670 */
[----:B------:R-:W-:Y:S01]  /*93a0*/  ISETP.LT.OR P0, PT, R2, R199, P1 ;  /* 0x000000c70200720c */ /* 0x000fe20000f01670 */
[----:B------:R-:W-:Y:S01]  /*93b0*/  VIADD R2, R0, 0x11 ;  /* 0x0000001100027836 */ /* 0x000fe20000000000 */
[----:B------:R-:W-:Y:S02]  /*93c0*/  FSEL R69, R37, -INF , !P5 ;  /* 0xff80000025457808 */ /* 0x000fe40006800000 */
[----:B------:R-:W-:Y:S02]  /*93d0*/  ISETP.NE.AND P5, PT, R3, RZ, PT ;  /* 0x000000ff0300720c */ /* 0x000fe40003fa5270 */
[----:B------:R-:W-:Y:S02]  /*93e0*/  P2R R3, PR, RZ, 0x10 ;  /* 0x00000010ff037803 */ /* 0x000fe40000000000 */
[C---:B------:R-:W-:Y:S02]  /*93f0*/  ISETP.GE.AND P1, PT, R2.reuse, R206, PT ;  /* 0x000000ce0200720c */ /* 0x040fe40003f26270 */
[----:B------:R-:W-:Y:S01]  /*9400*/  FSEL R151, R39, -INF , !P5 ;  /* 0xff80000027977808 */ /* 0x000fe20006800000 */
[----:B-1----:R-:W-:Y:S01]  /*9410*/  HMMA.16816.F32 R60, R20, R16, R232 ;  /* 0x00000010143c723c */ /* 0x002fe200000018e8 */
[----:B------:R-:W-:-:S02]  /*9420*/  ISETP.GE.AND P4, PT, R2, R205, PT ;  /* 0x000000cd0200720c */ /* 0x000fc40003f86270 */
[----:B------:R-:W-:Y:S02]  /*9430*/  FSEL R68, R44, -INF , !P3 ;  /* 0xff8000002c447808 */ /* 0x000fe40005800000 */
[C---:B------:R-:W-:Y:S01]  /*9440*/  ISETP.GE.AND P5, PT, R2.reuse, R204, PT ;  /* 0x000000cc0200720c */ /* 0x040fe20003fa6270 */
[----:B------:R-:W-:Y:S01]  /*9450*/  HMMA.16816.F32 R36, R4, R10, R76 ;  /* 0x0000000a0424723c */ /* 0x000fe2000000184c */
[----:B------:R-:W-:Y:S02]  /*9460*/  ISETP.GE.AND P3, PT, R2, R203, PT ;  /* 0x000000cb0200720c */ /* 0x000fe40003f66270 */
[----:B------:R-:W-:Y:S02]  /*9470*/  FSEL R209, R46, -INF , !P2 ;  /* 0xff8000002ed17808 */ /* 0x000fe40005000000 */
[----:B------:R-:W-:Y:S02]  /*9480*/  ISETP.LT.OR P2, PT, R2, R201, P1 ;  /* 0x000000c90200720c */ /* 0x000fe40000f41670 */
[----:B------:R-:W-:-:S02]  /*9490*/  FSEL R148, R67, -INF , !P6 ;  /* 0xff80000043947808 */ /* 0x000fc40007000000 */
[C---:B------:R-:W-:Y:S01]  /*94a0*/  ISETP.LT.OR P1, PT, R2.reuse, R200, P4 ;  /* 0x000000c80200720c */ /* 0x040fe20002721670 */
[-C--:B------:R-:W-:Y:S01]  /*94b0*/  HMMA.16816.F32 R64, R20, R30.reuse, R228 ;  /* 0x0000001e1440723c */ /* 0x080fe200000018e4 */
[C---:B------:R-:W-:Y:S02]  /*94c0*/  ISETP.LT.OR P4, PT, R2.reuse, R202, P5 ;  /* 0x000000ca0200720c */ /* 0x040fe40002f81670 */
[----:B------:R-:W-:Y:S01]  /*94d0*/  ISETP.LT.OR P6, PT, R2, R199, P3 ;  /* 0x000000c70200720c */ /* 0x000fe20001fc1670 */
[----:B------:R-:W-:Y:S01]  /*94e0*/  VIADD R2, R0, 0x18 ;  /* 0x0000001800027836 */ /* 0x000fe20000000000 */
[----:B------:R-:W-:Y:S01]  /*94f0*/  ISETP.NE.AND P5, PT, R3, RZ, PT ;  /* 0x000000ff0300720c */ /* 0x000fe20003fa5270 */
[----:B------:R-:W-:Y:S01]  /*9500*/  HMMA.16816.F32 R28, R24, R30, R212 ;  /* 0x0000001e181c723c */ /* 0x000fe200000018d4 */
[----:B------:R-:W-:Y:S02]  /*9510*/  P2R R3, PR, RZ, 0x10 ;  /* 0x00000010ff037803 */ /* 0x000fe40000000000 */
[----:B------:R-:W-:-:S02]  /*9520*/  ISETP.GE.AND P4, PT, R2, R206, PT ;  /* 0x000000ce0200720c */ /* 0x000fc40003f86270 */
[----:B------:R-:W-:Y:S01]  /*9530*/  ISETP.GE.AND P3, PT, R2, R205, PT ;  /* 0x000000cd0200720c */ /* 0x000fe20003f66270 */
[----:B------:R-:W-:Y:S01]  /*9540*/  HMMA.16816.F32 R20, R20, R18, R164 ;  /* 0x000000121414723c */ /* 0x000fe200000018a4 */
[----:B------:R-:W-:Y:S02]  /*9550*/  FSEL R76, R45, -INF , !P2 ;  /* 0xff8000002d4c7808 */ /* 0x000fe40005000000 */
[----:B------:R-:W-:Y:S02]  /*9560*/  FSEL R162, R52, -INF , !P5 ;  /* 0xff80000034a27808 */ /* 0x000fe40006800000 */
[C---:B------:R-:W-:Y:S02]  /*9570*/  ISETP.GE.AND P2, PT, R2.reuse, R204, PT ;  /* 0x000000cc0200720c */ /* 0x040fe40003f46270 */
[C---:B------:R-:W-:Y:S02]  /*9580*/  ISETP.LT.OR P5, PT, R2.reuse, R201, P4 ;  /* 0x000000c90200720c */ /* 0x040fe400027a1670 */
[----:B------:R-:W-:-:S02]  /*9590*/  ISETP.LT.OR P4, PT, R2, R200, P3 ;  /* 0x000000c80200720c */ /* 0x000fc40001f81670 */
[----:B------:R-:W-:Y:S01]  /*95a0*/  ISETP.NE.AND P3, PT, R3, RZ, PT ;  /* 0x000000ff0300720c */ /* 0x000fe20003f65270 */
[----:B------:R-:W-:Y:S01]  /*95b0*/  VIADD R3, R0, 0x19 ;  /* 0x0000001900037836 */ /* 0x000fe20000000000 */
[----:B------:R-:W-:Y:S02]  /*95c0*/  ISETP.LT.OR P2, PT, R2, R202, P2 ;  /* 0x000000ca0200720c */ /* 0x000fe40001741670 */
[----:B------:R-:W-:Y:S02]  /*95d0*/  FSEL R163, R53, -INF , !P3 ;  /* 0xff80000035a37808 */ /* 0x000fe40005800000 */
[----:B------:R-:W-:Y:S02]  /*95e0*/  P2R R8, PR, RZ, 0x4 ;  /* 0x00000004ff087803 */ /* 0x000fe40000000000 */
[----:B------:R-:W-:Y:S02]  /*95f0*/  ISETP.GE.AND P3, PT, R3, R206, PT ;  /* 0x000000ce0300720c */ /* 0x000fe40003f66270 */
[----:B------:R-:W-:-:S02]  /*9600*/  FSEL R208, R47, -INF , !P1 ;  /* 0xff8000002fd07808 */ /* 0x000fc40004800000 */
[----:B------:R-:W-:Y:S01]  /*9610*/  ISETP.GE.AND P1, PT, R2, R203, PT ;  /* 0x000000cb0200720c */ /* 0x000fe20003f26270 */
[-C--:B------:R-:W-:Y:S01]  /*9620*/  HMMA.16816.F32 R44, R12, R34.reuse, R28 ;  /* 0x000000220c2c723c */ /* 0x080fe2000000181c */
[----:B------:R-:W-:Y:S02]  /*9630*/  FSEL R78, R48, -INF , !P5 ;  /* 0xff800000304e7808 */ /* 0x000fe40006800000 */
[C---:B------:R-:W-:Y:S02]  /*9640*/  ISETP.LT.OR P5, PT, R3.reuse, R201, P3 ;  /* 0x000000c90300720c */ /* 0x040fe40001fa1670 */
[----:B------:R-:W-:Y:S01]  /*9650*/  FSEL R181, R54, -INF , !P0 ;  /* 0xff80000036b57808 */ /* 0x000fe20004000000 */
[----:B------:R-:W-:Y:S01]  /*9660*/  HMMA.16816.F32 R32, R4, R34, R64 ;  /* 0x000000220420723c */ /* 0x000fe20000001840 */
[----:B------:R-:W-:Y:S02]  /*9670*/  ISETP.NE.AND P3, PT, R8, RZ, PT ;  /* 0x000000ff0800720c */ /* 0x000fe40003f65270 */
[----:B------:R-:W-:Y:S01]  /*9680*/  ISETP.LT.OR P0, PT, R2, R199, P1 ;  /* 0x000000c70200720c */ /* 0x000fe20000f01670 */
[----:B------:R-:W1:Y:S01]  /*9690*/  LDSM.16.M88.4 R8, [R189+0x1800] ;  /* 0x00180000bd08783b */ /* 0x000e620000000200 */
[C---:B------:R-:W-:Y:S01]  /*96a0*/  ISETP.GE.AND P2, PT, R3.reuse, R205, PT ;  /* 0x000000cd0300720c */ /* 0x040fe20003f46270 */
[----:B------:R-:W-:Y:S01]  /*96b0*/  VIADD R2, R0, 0x20 ;  /* 0x0000002000027836 */ /* 0x000fe20000000000 */
[----:B------:R-:W-:Y:S01]  /*96c0*/  ISETP.GE.AND P1, PT, R3, R204, PT ;  /* 0x000000cc0300720c */ /* 0x000fe20003f26270 */
[----:B------:R-:W-:-:S04]  /*96d0*/  DEPBAR.LE SB0, 0x0 ;  /* 0x000080000000791a */ /* 0x000fc80000000000 */
[----:B------:R-:W-:Y:S01]  /*96e0*/  FSEL R182, R50, -INF , !P4 ;  /* 0xff80000032b67808 */ /* 0x000fe20006000000 */
[----:B------:R-:W-:Y:S01]  /*96f0*/  BAR.SYNC.DEFER_BLOCKING 0x0 ;  /* 0x0000000000007b1d */ /* 0x000fe20000010000 */
[C---:B------:R-:W-:Y:S02]  /*9700*/  ISETP.GE.AND P4, PT, R3.reuse, R203, PT ;  /* 0x000000cb0300720c */ /* 0x040fe40003f86270 */
[C---:B------:R-:W-:Y:S02]  /*9710*/  ISETP.LT.OR P2, PT, R3.reuse, R200, P2 ;  /* 0x000000c80300720c */ /* 0x040fe40001741670 */
[----:B------:R-:W-:Y:S02]  /*9720*/  ISETP.LT.OR P1, PT, R3, R202, P1 ;  /* 0x000000ca0300720c */ /* 0x000fe40000f21670 */
[----:B------:R-:W-:Y:S02]  /*9730*/  FSEL R180, R55, -INF , !P6 ;  /* 0xff80000037b47808 */ /* 0x000fe40007000000 */
[----:B------:R-:W-:Y:S01]  /*9740*/  ISETP.LT.OR P6, PT, R3, R199, P4 ;  /* 0x000000c70300720c */ /* 0x000fe200027c1670 */
[----:B------:R-:W-:Y:S01]  /*9750*/  HMMA.16816.F32 R52, R24, R16, R176 ;  /* 0x000000101834723c */ /* 0x000fe200000018b0 */
[----:B------:R-:W-:-:S02]  /*9760*/  P2R R3, PR, RZ, 0x4 ;  /* 0x00000004ff037803 */ /* 0x000fc40000000000 */
[----:B------:R-:W-:Y:S02]  /*9770*/  FSEL R161, R36, -INF , !P3 ;  /* 0xff80000024a17808 */ /* 0x000fe40005800000 */
[----:B------:R-:W-:Y:S01]  /*9780*/  FSEL R172, R37, -INF , !P1 ;  /* 0xff80000025ac7808 */ /* 0x000fe20004800000 */
[----:B------:R-:W-:Y:S01]  /*9790*/  HMMA.16816.F32 R24, R24, R18, R168 ;  /* 0x000000121818723c */ /* 0x000fe200000018a8 */
[C---:B------:R-:W-:Y:S02]  /*97a0*/  ISETP.GE.AND P3, PT, R2.reuse, R206, PT ;  /* 0x000000ce0200720c */ /* 0x040fe40003f66270 */
[C---:B------:R-:W-:Y:S02]  /*97b0*/  ISETP.GE.AND P2, PT, R2.reuse, R205, PT ;  /* 0x000000cd0200720c */ /* 0x040fe40003f46270 */
[C---:B------:R-:W-:Y:S02]  /*97c0*/  ISETP.GE.AND P4, PT, R2.reuse, R204, PT ;  /* 0x000000cc0200720c */ /* 0x040fe40003f86270 */
[----:B------:R-:W-:-:S02]  /*97d0*/  ISETP.GE.AND P1, PT, R2, R203, PT ;  /* 0x000000cb0200720c */ /* 0x000fc40003f26270 */
[----:B------:R-:W-:Y:S02]  /*97e0*/  FSEL R174, R38, -INF , !P0 ;  /* 0xff80000026ae7808 */ /* 0x000fe40004000000 */
[C---:B------:R-:W-:Y:S02]  /*97f0*/  ISETP.LT.OR P3, PT, R2.reuse, R201, P3 ;  /* 0x000000c90200720c */ /* 0x040fe40001f61670 */
[C---:B------:R-:W-:Y:S02]  /*9800*/  ISETP.LT.OR P2, PT, R2.reuse, R200, P2 ;  /* 0x000000c80200720c */ /* 0x040fe40001741670 */
[C---:B------:R-:W-:Y:S02]  /*9810*/  ISETP.LT.OR P4, PT, R2.reuse, R202, P4 ;  /* 0x000000ca0200720c */ /* 0x040fe40002781670 */
[----:B------:R-:W-:Y:S01]  /*9820*/  ISETP.LT.OR P0, PT, R2, R199, P1 ;  /* 0x000000c70200720c */ /* 0x000fe20000f01670 */
[----:B------:R-:W-:Y:S01]  /*9830*/  VIADD R2, R0, 0x21 ;  /* 0x0000002100027836 */ /* 0x000fe20000000000 */
[----:B------:R-:W-:Y:S01]  /*9840*/  FSEL R77, R49, -INF , !P5 ;  /* 0xff800000314d7808 */ /* 0x000fe20006800000 */
[----:B-1----:R-:W-:Y:S01]  /*9850*/  HMMA.16816.F32 R28, R12, R8, R52 ;  /* 0x000000080c1c723c */ /* 0x002fe20000001834 */
[----:B------:R-:W-:-:S02]  /*9860*/  ISETP.NE.AND P5, PT, R3, RZ, PT ;  /* 0x000000ff0300720c */ /* 0x000fc40003fa5270 */
[----:B------:R-:W-:Y:S02]  /*9870*/  P2R R3, PR, RZ, 0x10 ;  /* 0x00000010ff037803 */ /* 0x000fe40000000000 */
[C---:B------:R-:W-:Y:S01]  /*9880*/  ISETP.GE.AND P1, PT, R2.reuse, R206, PT ;  /* 0x000000ce0200720c */ /* 0x040fe20003f26270 */
[----:B------:R-:W-:Y:S01]  /*9890*/  HMMA.16816.F32 R12, R12, R10, R24 ;  /* 0x0000000a0c0c723c */ /* 0x000fe20000001818 */
[----:B------:R-:W-:Y:S02]  /*98a0*/  FSEL R177, R51, -INF , !P5 ;  /* 0xff80000033b17808 */ /* 0x000fe40006800000 */
[----:B------:R-:W-:Y:S02]  /*98b0*/  ISETP.GE.AND P4, PT, R2, R205, PT ;  /* 0x000000cd0200720c */ /* 0x000fe40003f86270 */
[----:B------:R-:W-:Y:S02]  /*98c0*/  FSEL R175, R40, -INF , !P3 ;  /* 0xff80000028af7808 */ /* 0x000fe40005800000 */
[----:B------:R-:W-:-:S02]  /*98d0*/  ISETP.GE.AND P5, PT, R2, R204, PT ;  /* 0x000000cc0200720c */ /* 0x000fc40003fa6270 */
[----:B------:R-:W-:Y:S02]  /*98e0*/  ISETP.GE.AND P3, PT, R2, R203, PT ;  /* 0x000000cb0200720c */ /* 0x000fe40003f66270 */
[----:B------:R-:W-:Y:S02]  /*98f0*/  FSEL R217, R42, -INF , !P2 ;  /* 0xff8000002ad97808 */ /* 0x000fe40005000000 */
[C---:B------:R-:W-:Y:S02]  /*9900*/  ISETP.LT.OR P2, PT, R2.reuse, R201, P1 ;  /* 0x000000c90200720c */ /* 0x040fe40000f41670 */
[----:B------:R-:W-:Y:S02]  /*9910*/  FSEL R173, R39, -INF , !P6 ;  /* 0xff80000027ad7808 */ /* 0x000fe40007000000 */
[C---:B------:R-:W-:Y:S01]  /*9920*/  ISETP.LT.OR P1, PT, R2.reuse, R200, P4 ;  /* 0x000000c80200720c */ /* 0x040fe20002721670 */
[----:B------:R-:W-:Y:S01]  /*9930*/  HMMA.16816.F32 R36, R4, R8, R60 ;  /* 0x000000080424723c */ /* 0x000fe2000000183c */
[----:B------:R-:W-:-:S02]  /*9940*/  ISETP.LT.OR P4, PT, R2, R202, P5 ;  /* 0x000000ca0200720c */ /* 0x000fc40002f81670 */
[----:B------:R-:W-:Y:S01]  /*9950*/  ISETP.LT.OR P6, PT, R2, R199, P3 ;  /* 0x000000c70200720c */ /* 0x000fe20001fc1670 */
[----:B------:R-:W-:Y:S01]  /*9960*/  VIADD R2, R0, 0x28 ;  /* 0x0000002800027836 */ /* 0x000fe20000000000 */
[----:B------:R-:W-:Y:S01]  /*9970*/  ISETP.NE.AND P5, PT, R3, RZ, PT ;  /* 0x000000ff0300720c */ /* 0x000fe20003fa5270 */
[----:B------:R-:W-:Y:S01]  /*9980*/  HMMA.16816.F32 R4, R4, R10, R20 ;  /* 0x0000000a0404723c */ /* 0x000fe20000001814 */
        /* <DEDUP_REMOVED lines=10> */
[----:B------:R-:W-:-:S02]  /*9a30*/  FSEL R218, R43, -INF , !P1 ;  /* 0xff8000002bda7808 */ /* 0x000fc40004800000 */
[C---:B------:R-:W-:Y:S02]  /*9a40*/  ISETP.GE.AND P1, PT, R2.reuse, R203, PT ;  /* 0x000000cb0200720c */ /* 0x040fe40003f26270 */
[----:B------:R-:W-:Y:S02]  /*9a50*/  ISETP.LT.OR P2, PT, R2, R202, P2 ;  /* 0x000000ca0200720c */ /* 0x000fe40001741670 */
[----:B------:R-:W-:Y:S02]  /*9a60*/  FSEL R211, R58, -INF , !P0 ;  /* 0xff8000003ad37808 */ /* 0x000fe40004000000 */
[----:B------:R-:W-:Y:S02]  /*9a70*/  FSEL R167, R57, -INF , !P3 ;  /* 0xff80000039a77808 */ /* 0x000fe40005800000 */
[----:B------:R-:W-:Y:S01]  /*9a80*/  ISETP.LT.OR P0, PT, R2, R199, P1 ;  /* 0x000000c70200720c */ /* 0x000fe20000f01670 */
[----:B------:R-:W-:Y:S01]  /*9a90*/  VIADD R2, R0, 0x30 ;  /* 0x0000003000027836 */ /* 0x000fe20000000000 */
[----:B------:R-:W-:-:S02]  /*9aa0*/  P2R R16, PR, RZ, 0x4 ;  /* 0x00000004ff107803 */ /* 0x000fc40000000000 */
[C---:B------:R-:W-:Y:S02]  /*9ab0*/  ISETP.GE.AND P3, PT, R3.reuse, R206, PT ;  /* 0x000000ce0300720c */ /* 0x040fe40003f66270 */
[C---:B------:R-:W-:Y:S02]  /*9ac0*/  ISETP.GE.AND P2, PT, R3.reuse, R205, PT ;  /* 0x000000cd0300720c */ /* 0x040fe40003f46270 */
[C---:B------:R-:W-:Y:S02]  /*9ad0*/  ISETP.GE.AND P1, PT, R3.reuse, R204, PT ;  /* 0x000000cc0300720c */ /* 0x040fe40003f26270 */
[----:B------:R-:W-:Y:S02]  /*9ae0*/  FSEL R164, R44, -INF , !P5 ;  /* 0xff8000002ca47808 */ /* 0x000fe40006800000 */
[----:B------:R-:W-:Y:S02]  /*9af0*/  FSEL R216, R46, -INF , !P4 ;  /* 0xff8000002ed87808 */ /* 0x000fe40006000000 */
[----:B------:R-:W-:-:S02]  /*9b00*/  ISETP.GE.AND P4, PT, R3, R203, PT ;  /* 0x000000cb0300720c */ /* 0x000fc40003f86270 */
[C---:B------:R-:W-:Y:S02]  /*9b10*/  ISETP.LT.OR P5, PT, R3.reuse, R201, P3 ;  /* 0x000000c90300720c */ /* 0x040fe40001fa1670 */
[----:B------:R-:W-:Y:S02]  /*9b20*/  ISETP.NE.AND P3, PT, R16, RZ, PT ;  /* 0x000000ff1000720c */ /* 0x000fe40003f65270 */
[C---:B------:R-:W-:Y:S02]  /*9b30*/  ISETP.LT.OR P2, PT, R3.reuse, R200, P2 ;  /* 0x000000c80300720c */ /* 0x040fe40001741670 */
[----:B------:R-:W-:Y:S02]  /*9b40*/  ISETP.LT.OR P1, PT, R3, R202, P1 ;  /* 0x000000ca0300720c */ /* 0x000fe40000f21670 */
[----:B------:R-:W-:Y:S02]  /*9b50*/  FSEL R210, R59, -INF , !P6 ;  /* 0xff8000003bd27808 */ /* 0x000fe40007000000 */
[----:B------:R-:W-:-:S02]  /*9b60*/  ISETP.LT.OR P6, PT, R3, R199, P4 ;  /* 0x000000c70300720c */ /* 0x000fc400027c1670 */
[----:B------:R-:W-:Y:S02]  /*9b70*/  P2R R3, PR, RZ, 0x4 ;  /* 0x00000004ff037803 */ /* 0x000fe40000000000 */
[----:B------:R-:W-:Y:S02]  /*9b80*/  FSEL R166, R32, -INF , !P3 ;  /* 0xff80000020a67808 */ /* 0x000fe40005800000 */
[----:B------:R-:W-:Y:S02]  /*9b90*/  FSEL R179, R33, -INF , !P1 ;  /* 0xff80000021b37808 */ /* 0x000fe40004800000 */
[C---:B------:R-:W-:Y:S02]  /*9ba0*/  ISETP.GE.AND P3, PT, R2.reuse, R206, PT ;  /* 0x000000ce0200720c */ /* 0x040fe40003f66270 */
[C---:B------:R-:W-:Y:S02]  /*9bb0*/  ISETP.GE.AND P2, PT, R2.reuse, R205, PT ;  /* 0x000000cd0200720c */ /* 0x040fe40003f46270 */
[----:B------:R-:W-:-:S02]  /*9bc0*/  ISETP.GE.AND P4, PT, R2, R204, PT ;  /* 0x000000cc0200720c */ /* 0x000fc40003f86270 */
[----:B------:R-:W-:Y:S02]  /*9bd0*/  ISETP.GE.AND P1, PT, R2, R203, PT ;  /* 0x000000cb0200720c */ /* 0x000fe40003f26270 */
[----:B------:R-:W-:Y:S02]  /*9be0*/  FSEL R183, R34, -INF , !P0 ;  /* 0xff80000022b77808 */ /* 0x000fe40004000000 */
[----:B------:R-:W-:Y:S02]  /*9bf0*/  FSEL R165, R45, -INF , !P5 ;  /* 0xff8000002da57808 */ /* 0x000fe40006800000 */
[C---:B------:R-:W-:Y:S02]  /*9c00*/  ISETP.LT.OR P3, PT, R2.reuse, R201, P3 ;  /* 0x000000c90200720c */ /* 0x040fe40001f61670 */
[C---:B------:R-:W-:Y:S02]  /*9c10*/  ISETP.LT.OR P2, PT, R2.reuse, R200, P2 ;  /* 0x000000c80200720c */ /* 0x040fe40001741670 */
[----:B------:R-:W-:-:S02]  /*9c20*/  ISETP.LT.OR P4, PT, R2, R202, P4 ;  /* 0x000000ca0200720c */ /* 0x000fc40002781670 */
[----:B------:R-:W-:Y:S01]  /*9c30*/  ISETP.LT.OR P0, PT, R2, R199, P1 ;  /* 0x000000c70200720c */ /* 0x000fe20000f01670 */
[----:B------:R-:W-:Y:S01]  /*9c40*/  VIADD R2, R0, 0x31 ;  /* 0x0000003100027836 */ /* 0x000fe20000000000 */
[----:B------:R-:W-:Y:S02]  /*9c50*/  ISETP.NE.AND P5, PT, R3, RZ, PT ;  /* 0x000000ff0300720c */ /* 0x000fe40003fa5270 */
[----:B------:R-:W-:Y:S02]  /*9c60*/  P2R R3, PR, RZ, 0x10 ;  /* 0x00000010ff037803 */ /* 0x000fe40000000000 */
[----:B------:R-:W-:Y:S02]  /*9c70*/  FSEL R214, R47, -INF , !P5 ;  /* 0xff8000002fd67808 */ /* 0x000fe40006800000 */
[----:B------:R-:W-:Y:S02]  /*9c80*/  ISETP.GE.AND P1, PT, R2, R206, PT ;  /* 0x000000ce0200720c */ /* 0x000fe40003f26270 */
[----:B------:R-:W-:-:S02]  /*9c90*/  FSEL R170, R28, -INF , !P3 ;  /* 0xff8000001caa7808 */ /* 0x000fc40005800000 */
[C---:B------:R-:W-:Y:S02]  /*9ca0*/  ISETP.GE.AND P5, PT, R2.reuse, R204, PT ;  /* 0x000000cc0200720c */ /* 0x040fe40003fa6270 */
[C---:B------:R-:W-:Y:S02]  /*9cb0*/  ISETP.GE.AND P4, PT, R2.reuse, R205, PT ;  /* 0x000000cd0200720c */ /* 0x040fe40003f86270 */
[----:B------:R-:W-:Y:S02]  /*9cc0*/  ISETP.GE.AND P3, PT, R2, R203, PT ;  /* 0x000000cb0200720c */ /* 0x000fe40003f66270 */
[----:B------:R-:W-:Y:S02]  /*9cd0*/  FSEL R168, R35, -INF , !P6 ;  /* 0xff80000023a87808 */ /* 0x000fe40007000000 */
[----:B------:R-:W-:Y:S02]  /*9ce0*/  FSEL R227, R30, -INF , !P2 ;  /* 0xff8000001ee37808 */ /* 0x000fe40005000000 */
[----:B------:R-:W-:-:S02]  /*9cf0*/  ISETP.LT.OR P2, PT, R2, R201, P1 ;  /* 0x000000c90200720c */ /* 0x000fc40000f41670 */
[C---:B------:R-:W-:Y:S02]  /*9d00*/  ISETP.LT.OR P6, PT, R2.reuse, R202, P5 ;  /* 0x000000ca0200720c */ /* 0x040fe40002fc1670 */
[C---:B------:R-:W-:Y:S02]  /*9d10*/  ISETP.LT.OR P1, PT, R2.reuse, R200, P4 ;  /* 0x000000c80200720c */ /* 0x040fe40002721670 */
[----:B------:R-:W-:Y:S01]  /*9d20*/  ISETP.LT.OR P5, PT, R2, R199, P3 ;  /* 0x000000c70200720c */ /* 0x000fe20001fa1670 */
[C---:B------:R-:W-:Y:S01]  /*9d30*/  VIADD R2, R0.reuse, 0x38 ;  /* 0x0000003800027836 */ /* 0x040fe20000000000 */
[----:B------:R-:W-:Y:S01]  /*9d40*/  ISETP.NE.AND P4, PT, R3, RZ, PT ;  /* 0x000000ff0300720c */ /* 0x000fe20003f85270 */
[----:B------:R-:W-:Y:S01]  /*9d50*/  VIADD R0, R0, 0x39 ;  /* 0x0000003900007836 */ /* 0x000fe20000000000 */
[----:B------:R-:W-:Y:S02]  /*9d60*/  FSEL R169, R29, -INF , !P2 ;  /* 0xff8000001da97808 */ /* 0x000fe40005000000 */
[----:B------:R-:W-:-:S02]  /*9d70*/  FSEL R228, R31, -INF , !P1 ;  /* 0xff8000001fe47808 */ /* 0x000fc40004800000 */
[C---:B------:R-:W-:Y:S02]  /*9d80*/  ISETP.GE.AND P3, PT, R2.reuse, R206, PT ;  /* 0x000000ce0200720c */ /* 0x040fe40003f66270 */
[----:B------:R-:W-:Y:S02]  /*9d90*/  ISETP.GE.AND P2, PT, R2, R205, PT ;  /* 0x000000cd0200720c */ /* 0x000fe40003f46270 */
[----:B------:R-:W-:Y:S02]  /*9da0*/  FSEL R212, R36, -INF , !P4 ;  /* 0xff80000024d47808 */ /* 0x000fe40006000000 */
[C---:B------:R-:W-:Y:S02]  /*9db0*/  ISETP.GE.AND P1, PT, R2.reuse, R204, PT ;  /* 0x000000cc0200720c */ /* 0x040fe40003f26270 */
[----:B------:R-:W-:Y:S02]  /*9dc0*/  ISETP.GE.AND P4, PT, R2, R203, PT ;  /* 0x000000cb0200720c */ /* 0x000fe40003f86270 */
[----:B------:R-:W-:-:S02]  /*9dd0*/  FSEL R220, R38, -INF , !P0 ;  /* 0xff80000026dc7808 */ /* 0x000fc40004000000 */
[----:B------:R-:W-:Y:S02]  /*9de0*/  FSEL R171, R37, -INF , !P6 ;  /* 0xff80000025ab7808 */ /* 0x000fe40007000000 */
[C---:B------:R-:W-:Y:S02]  /*9df0*/  ISETP.LT.OR P3, PT, R2.reuse, R201, P3 ;  /* 0x000000c90200720c */ /* 0x040fe40001f61670 */
[C---:B------:R-:W-:Y:S02]  /*9e00*/  ISETP.LT.OR P0, PT, R2.reuse, R200, P2 ;  /* 0x000000c80200720c */ /* 0x040fe40001701670 */
[----:B------:R-:W-:Y:S02]  /*9e10*/  PLOP3.LUT P6, PT, PT, PT, UP1, 0x80, 0x0 ;  /* 0x000000000000781c */ /* 0x000fe40003fcf018 */
[C---:B------:R-:W-:Y:S02]  /*9e20*/  ISETP.LT.OR P2, PT, R2.reuse, R202, P1 ;  /* 0x000000ca0200720c */ /* 0x040fe40000f41670 */
[----:B------:R-:W-:-:S02]  /*9e30*/  ISETP.LT.OR P1, PT, R2, R199, P4 ;  /* 0x000000c70200720c */ /* 0x000fc40002721670 */
[----:B------:R-:W-:Y:S02]  /*9e40*/  P2R R3, PR, RZ, 0x8 ;  /* 0x00000008ff037803 */ /* 0x000fe40000000000 */
[C---:B------:R-:W-:Y:S02]  /*9e50*/  ISETP.GE.AND P3, PT, R0.reuse, R204, PT ;  /* 0x000000cc0000720c */ /* 0x040fe40003f66270 */
[----:B------:R-:W-:Y:S02]  /*9e60*/  FSEL R219, R39, -INF , !P5 ;  /* 0xff80000027db7808 */ /* 0x000fe40006800000 */
[----:B------:R-:W-:Y:S02]  /*9e70*/  ISETP.GE.AND P4, PT, R0, R205, PT ;  /* 0x000000cd0000720c */ /* 0x000fe40003f86270 */
[----:B------:R-:W-:Y:S02]  /*9e80*/  FSEL R221, R6, -INF , !P1 ;  /* 0xff80000006dd7808 */ /* 0x000fe40004800000 */
[----:B------:R-:W-:-:S02]  /*9e90*/  ISETP.GE.AND P5, PT, R0, R206, PT ;  /* 0x000000ce0000720c */ /* 0x000fc40003fa6270 */
[----:B------:R-:W-:Y:S02]  /*9ea0*/  ISETP.GE.AND P1, PT, R0, R203, PT ;  /* 0x000000cb0000720c */ /* 0x000fe40003f26270 */
[----:B------:R-:W-:Y:S02]  /*9eb0*/  FSEL R213, R4, -INF , !P2 ;  /* 0xff80000004d57808 */ /* 0x000fe40005000000 */
[C---:B------:R-:W-:Y:S02]  /*9ec0*/  ISETP.LT.OR P2, PT, R0.reuse, R202, P3 ;  /* 0x000000ca0000720c */ /* 0x040fe40001f41670 */
[C---:B------:R-:W-:Y:S02]  /*9ed0*/  ISETP.LT.OR P3, PT, R0.reuse, R200, P4 ;  /* 0x000000c80000720c */ /* 0x040fe40002761670 */
[----:B------:R-:W-:Y:S02]  /*9ee0*/  ISETP.LT.OR P5, PT, R0, R201, P5 ;  /* 0x000000c90000720c */ /* 0x000fe40002fa1670 */
[----:B------:R-:W-:-:S02]  /*9ef0*/  ISETP.NE.AND P4, PT, R3, RZ, PT ;  /* 0x000000ff0300720c */ /* 0x000fc40003f85270 */
[----:B------:R-:W-:Y:S02]  /*9f00*/  ISETP.LT.OR P1, PT, R0, R199, P1 ;  /* 0x000000c70000720c */ /* 0x000fe40000f21670 */
[----:B------:R-:W-:Y:S02]  /*9f10*/  FSEL R225, R14, -INF , !P0 ;  /* 0xff8000000ee17808 */ /* 0x000fe40004000000 */
[----:B------:R-:W-:Y:S02]  /*9f20*/  FSEL R215, R5, -INF , !P2 ;  /* 0xff80000005d77808 */ /* 0x000fe40005000000 */
[----:B------:R-:W-:Y:S02]  /*9f30*/  FSEL R222, R7, -INF , !P1 ;  /* 0xff80000007de7808 */ /* 0x000fe40004800000 */
[----:B------:R-:W-:Y:S02]  /*9f40*/  FSEL R223, R12, -INF , !P4 ;  /* 0xff8000000cdf7808 */ /* 0x000fe40006000000 */
[----:B------:R-:W-:-:S02]  /*9f50*/  ISETP.NE.AND P0, PT, R237, RZ, PT ;  /* 0x000000ffed00720c */ /* 0x000fc40003f05270 */
[----:B------:R-:W-:Y:S02]  /*9f60*/  FSEL R224, R13, -INF , !P5 ;  /* 0xff8000000de07808 */ /* 0x000fe40006800000 */
[----:B------:R-:W-:Y:S01]  /*9f70*/  FSEL R226, R15, -INF , !P3 ;  /* 0xff8000000fe27808 */ /* 0x000fe20005800000 */
[----:B------:R-:W-:Y:S08]  /*9f80*/  @!P6 BRA `(.L_x_1428) ;  /* 0x0000000000e8e947 */ /* 0x000ff00003800000 */
[----:B------:R-:W-:Y:S01]  /*9f90*/  UIADD3 UR6, UR17, -0x3, URZ ;  /* 0xfffffffd11067890 */ /* 0x000fe2000fffe03f */
[----:B------:R-:W1:Y:S01]  /*9fa0*/  @!P0 LDC.64 R8, c[0x0][0x218] ;  /* 0x00008600ff088b82 */ /* 0x000e620000000a00 */
[----:B------:R-:W-:Y:S01]  /*9fb0*/  IMAD.U32 R5, RZ, RZ, UR10 ;  /* 0x0000000aff057e24 */ /* 0x000fe2000f8e00ff */
[----:B------:R2:W-:Y:S01]  /*9fc0*/  @P0 STS.128 [R207+0x4000], RZ ;  /* 0x004000ffcf000388 */ /* 0x0005e20000000c00 */
[----:B------:R-:W-:Y:S01]  /*9fd0*/  USHF.R.S32.HI UR4, URZ, 0x1f, UR6 ;  /* 0x0000001f3f047899 */ /* 0x000fe20008011406 */
[----:B------:R-:W-:Y:S01]  /*9fe0*/  IMAD.U32 R6, RZ, RZ, UR10 ;  /* 0x0000000aff067e24 */ /* 0x000fe2000f8e00ff */
[----:B------:R-:W-:Y:S01]  /*9ff0*/  UIMAD.WIDE.U32 UR40, UR6, UR10, URZ ;  /* 0x0000000a062872a5 */ /* 0x000fe2000f8e003f */
[----:B------:R-:W-:Y:S01]  /*a000*/  IMAD.U32 R4, RZ, RZ, UR11 ;  /* 0x0000000bff047e24 */ /* 0x000fe2000f8e00ff */
[----:B------:R-:W-:Y:S01]  /*a010*/  UIMAD UR4, UR4, UR10, URZ ;  /* 0x0000000a040472a4 */ /* 0x000fe2000f8e023f */
[----:B------:R-:W3:Y:S01]  /*a020*/  @!P0 LDC.64 R12, c[0x0][0x218] ;  /* 0x00008600ff0c8b82 */ /* 0x000ee20000000a00 */
[----:B------:R-:W-:Y:S02]  /*a030*/  BSSY B0, `(.L_x_1429) ;  /* 0x000002e000007945 */ /* 0x000fe40003800000 */
[----:B------:R-:W-:Y:S01]  /*a040*/  UIMAD UR4, UR6, UR11, UR4 ;  /* 0x0000000b060472a4 */ /* 0x000fe2000f8e0204 */
[----:B------:R-:W-:-:S02]  /*a050*/  IMAD.U32 R2, RZ, RZ, UR40 ;  /* 0x00000028ff027e24 */ /* 0x000fc4000f8e00ff */
[----:B------:R-:W-:Y:S01]  /*a060*/  IMAD.U32 R3, RZ, RZ, UR40 ;  /* 0x00000028ff037e24 */ /* 0x000fe2000f8e00ff */
[----:B------:R-:W-:Y:S01]  /*a070*/  UIADD3 UR4, UR41, UR4, URZ ;  /* 0x0000000429047290 */ /* 0x000fe2000fffe03f */
[----:B------:R-:W4:Y:S01]  /*a080*/  @!P0 LDC.64 R14, c[0x0][0x218] ;  /* 0x00008600ff0e8b82 */ /* 0x000f220000000a00 */
[----:B------:R-:W-:-:S04]  /*a090*/  LEA R2, P1, R2, R246, 0x6 ;  /* 0x000000f602027211 */ /* 0x000fc800078230ff */
[----:B------:R-:W-:Y:S01]  /*a0a0*/  IMAD.U32 R0, RZ, RZ, UR4 ;  /* 0x00000004ff007e24 */ /* 0x000fe2000f8e00ff */
[----:B-1----:R-:W-:-:S04]  /*a0b0*/  @!P0 LEA R8, P4, R2, R8, 0x1 ;  /* 0x0000000802088211 */ /* 0x002fc800078808ff */
[----:B------:R-:W-:Y:S02]  /*a0c0*/  LEA.HI.X R3, R3, R241, R0, 0x6, P1 ;  /* 0x000000f103037211 */ /* 0x000fe400008f3400 */
[----:B------:R-:W-:Y:S02]  /*a0d0*/  @!P0 LEA R5, P1, R5, R2, 0x5 ;  /* 0x0000000205058211 */ /* 0x000fe400078228ff */
[----:B------:R-:W-:Y:S02]  /*a0e0*/  @!P0 IADD3 R0, P3, R2, UR24, RZ ;  /* 0x0000001802008c10 */ /* 0x000fe4000ff7e0ff */
[----:B------:R-:W-:Y:S02]  /*a0f0*/  @!P0 LEA.HI.X R10, R6, R3, R4, 0x5, P1 ;  /* 0x00000003060a8211 */ /* 0x000fe400008f2c04 */
[----:B---3--:R-:W-:Y:S02]  /*a100*/  @!P0 LEA R6, P2, R0, R12, 0x1 ;  /* 0x0000000c00068211 */ /* 0x008fe400078408ff */
[----:B------:R-:W-:-:S02]  /*a110*/  @!P0 IADD3.X R7, R3, UR22, RZ, P3, !PT ;  /* 0x0000001603078c10 */ /* 0x000fc40009ffe4ff */
[----:B------:R-:W-:Y:S02]  /*a120*/  @!P0 LEA.HI.X R9, R2, R9, R3, 0x1, P4 ;  /* 0x0000000902098211 */ /* 0x000fe400020f0c03 */
[C---:B----4-:R-:W-:Y:S02]  /*a130*/  @!P0 LEA R4, P1, R5.reuse, R14, 0x1 ;  /* 0x0000000e05048211 */ /* 0x050fe400078208ff */
[----:B------:R-:W-:Y:S01]  /*a140*/  @!P0 LEA.HI.X R7, R0, R13, R7, 0x1, P2 ;  /* 0x0000000d00078211 */ /* 0x000fe200010f0c07 */
        /* <DEDUP_REMOVED lines=28> */
.L_x_1430:
[----:B------:R-:W-:Y:S05]  /*a310*/  BSYNC B0 ;  /* 0x0000000000007941 */ /* 0x000fea0003800000 */
.L_x_1429:
[----:B------:R-:W0:Y:S02]  /*a320*/  LDGDEPBAR ;  /* 0x00000000000079af */ /* 0x000e240000000000 */
.L_x_1428:
[----:B------:R-:W-:Y:S01]  /*a330*/  FMNMX.FTZ R0, R73, R74, !PT ;  /* 0x0000004a49007209 */ /* 0x000fe20007810000 */
[----:B------:R-:W-:Y:S01]  /*a340*/  USHF.L.U32 UR6, UR37, 0x1, URZ ;  /* 0x0000000125067899 */ /* 0x000fe2000800063f */
[----:B------:R-:W-:Y:S01]  /*a350*/  FMNMX.FTZ R3, R72, R147, !PT ;  /* 0x0000009348037209 */ /* 0x000fe20007810000 */
[----:B--2---:R-:W-:Y:S01]  /*a360*/  IMAD.U32 R6, RZ, RZ, UR31 ;  /* 0x0000001fff067e24 */ /* 0x004fe2000f8e00ff */
[----:B------:R-:W-:Y:S01]  /*a370*/  FMNMX.FTZ R0, R144, R0, !PT ;  /* 0x0000000090007209 */ /* 0x000fe20007810000 */
[----:B------:R-:W-:Y:S01]  /*a380*/  UIADD3 UR4, UR6, 0x1, URZ ;  /* 0x0000000106047890 */ /* 0x000fe2000fffe03f */
[----:B------:R-:W-:Y:S01]  /*a390*/  FMNMX.FTZ R2, R71, R156, !PT ;  /* 0x0000009c47027209 */ /* 0x000fe20007810000 */
[----:B------:R-:W-:Y:S01]  /*a3a0*/  IMAD.U32 R9, RZ, RZ, UR31 ;  /* 0x0000001fff097e24 */ /* 0x000fe2000f8e00ff */
[----:B------:R-:W-:Y:S01]  /*a3b0*/  FMNMX.FTZ R0, R75, R0, !PT ;  /* 0x000000004b007209 */ /* 0x000fe20007810000 */
[----:B------:R-:W-:Y:S01]  /*a3c0*/  IMAD.WIDE.U32 R14, R249, -0x326172a9, RZ ;  /* 0xcd9e8d57f90e7825 */ /* 0x000fe200078e00ff */
[----:B------:R-:W-:Y:S01]  /*a3d0*/  FMNMX.FTZ R3, R159, R3, !PT ;  /* 0x000000039f037209 */ /* 0x000fe20007810000 */
[----:B------:R-:W-:Y:S01]  /*a3e0*/  LDSM.16.MT88.4 R28, [R186+0x6000] ;  /* 0x00600000ba1c783b */ /* 0x000fe20000004200 */
[----:B------:R-:W-:Y:S01]  /*a3f0*/  FMNMX.FTZ R0, R69, R0, !PT ;  /* 0x0000000045007209 */ /* 0x000fe20007810000 */
[----:B------:R-:W-:Y:S01]  /*a400*/  IMAD.WIDE.U32 R22, R238, -0x326172a9, RZ ;  /* 0xcd9e8d57ee167825 */ /* 0x000fe200078e00ff */
[----:B------:R-:W-:Y:S01]  /*a410*/  FMNMX.FTZ R2, R157, R2, !PT ;  /* 0x000000029d027209 */ /* 0x000fe20007810000 */
[----:B------:R-:W-:Y:S01]  /*a420*/  LDSM.16.MT88.4 R40, [R187+0x6000] ;  /* 0x00600000bb28783b */ /* 0x000fe20000004200 */
[----:B------:R-:W-:Y:S01]  /*a430*/  FMNMX.FTZ R0, R68, R0, !PT ;  /* 0x0000000044007209 */ /* 0x000fe20007810000 */
[----:B------:R-:W-:Y:S01]  /*a440*/  IMAD.MOV.U32 R60, RZ, RZ, R245 ;  /* 0x000000ffff3c7224 */ /* 0x000fe200078e00f5 */
[----:B------:R-:W-:Y:S01]  /*a450*/  FMNMX.FTZ R3, R160, R3, !PT ;  /* 0x00000003a0037209 */ /* 0x000fe20007810000 */
[----:B------:R-:W-:Y:S01]  /*a460*/  IMAD.MOV.U32 R65, RZ, RZ, R244 ;  /* 0x000000ffff417224 */ /* 0x000fe200078e00f4 */
[----:B------:R-:W-:Y:S01]  /*a470*/  FMNMX.FTZ R0, R76, R0, !PT ;  /* 0x000000004c007209 */ /* 0x000fe20007810000 */
[----:B------:R-:W-:Y:S01]  /*a480*/  IMAD.MOV.U32 R66, RZ, RZ, R243 ;  /* 0x000000ffff427224 */ /* 0x000fe200078e00f3 */
        /* <DEDUP_REMOVED lines=22> */
[----:B-1----:R-:W1:Y:S01]  /*a5f0*/  SHFL.BFLY PT, R4, R0, 0x2, 0x1f ;  /* 0x0c401f0000047f89 */ /* 0x002e6200000e0000 */
[----:B------:R-:W-:Y:S02]  /*a600*/  FMNMX.FTZ R2, R178, R2, !PT ;  /* 0x00000002b2027209 */ /* 0x000fe40007810000 */
[----:B------:R-:W-:Y:S02]  /*a610*/  FMNMX.FTZ R7, R70, R158, !PT ;  /* 0x0000009e46077209 */ /* 0x000fe40007810000 */
[----:B------:R-:W-:-:S02]  /*a620*/  LOP3.LUT R241, R15, R250, RZ, 0x3c, !PT ;  /* 0x000000fa0ff17212 */ /* 0x000fc400078e3cff */
[----:B------:R-:W-:Y:S02]  /*a630*/  FMNMX.FTZ R7, R150, R7, !PT ;  /* 0x0000000796077209 */ /* 0x000fe40007810000 */
[----:B------:R-:W-:Y:S01]  /*a640*/  LOP3.LUT R10, R23, R250, RZ, 0x3c, !PT ;  /* 0x000000fa170a7212 */ /* 0x000fe200078e3cff */
[----:B------:R-:W-:-:S04]  /*a650*/  IMAD.WIDE.U32 R56, R241, -0x2daee0ad, RZ ;  /* 0xd2511f53f1387825 */ /* 0x000fc800078e00ff */
[----:B------:R-:W-:Y:S01]  /*a660*/  IMAD.WIDE.U32 R32, R10, -0x2daee0ad, RZ ;  /* 0xd2511f530a207825 */ /* 0x000fe200078e00ff */
[----:B-1----:R-:W-:-:S03]  /*a670*/  FMNMX.FTZ R0, R0, R4, !PT ;  /* 0x0000000400007209 */ /* 0x002fc60007810000 */
[----:B------:R-:W-:Y:S02]  /*a680*/  IMAD.WIDE.U32 R4, R239, -0x2daee0ad, RZ ;  /* 0xd2511f53ef047825 */ /* 0x000fe400078e00ff */
[----:B------:R-:W1:Y:S03]  /*a690*/  SHFL.BFLY PT, R13, R0, 0x1, 0x1f ;  /* 0x0c201f00000d7f89 */ /* 0x000e6600000e0000 */
[----:B------:R-:W-:Y:S02]  /*a6a0*/  LOP3.LUT R8, R5, UR6, R6, 0x96, !PT ;  /* 0x0000000605087c12 */ /* 0x000fe4000f8e9606 */
        /* <DEDUP_REMOVED lines=10> */
[----:B------:R-:W-:Y:S02]  /*a750*/  LOP3.LUT R9, R5, UR4, R9, 0x96, !PT ;  /* 0x0000000405097c12 */ /* 0x000fe4000f8e9609 */
[----:B------:R-:W-:Y:S01]  /*a760*/  FMNMX.FTZ R5, R181, R2, !PT ;  /* 0x00000002b5057209 */ /* 0x000fe20007810000 */
[----:B------:R-:W-:Y:S01]  /*a770*/  IMAD.WIDE.U32 R2, R8, -0x326172a9, RZ ;  /* 0xcd9e8d5708027825 */ /* 0x000fe200078e00ff */
        /* <DEDUP_REMOVED lines=8> */
[----:B------:R-:W2:Y:S01]  /*a800*/  SHFL.BFLY PT, R15, R6, 0x2, 0x1f ;  /* 0x0c401f00060f7f89 */ /* 0x000ea200000e0000 */
[----:B------:R-:W-:Y:S02]  /*a810*/  LOP3.LUT R5, R57, UR36, R4, 0x96, !PT ;  /* 0x0000002439057c12 */ /* 0x000fe4000f8e9604 */
[----:B------:R-:W-:-:S02]  /*a820*/  FMNMX.FTZ R11, R211, R11, !PT ;  /* 0x0000000bd30b7209 */ /* 0x000fc40007810000 */
[----:B------:R-:W-:Y:S01]  /*a830*/  FMNMX.FTZ R7, R225, R7, !PT ;  /* 0x00000007e1077209 */ /* 0x000fe20007810000 */
[----:B------:R-:W-:Y:S01]  /*a840*/  IMAD.WIDE.U32 R58, R5, -0x326172a9, RZ ;  /* 0xcd9e8d57053a7825 */ /* 0x000fe200078e00ff */
[----:B------:R-:W-:Y:S02]  /*a850*/  LOP3.LUT R10, R33, UR36, R4, 0x96, !PT ;  /* 0x00000024210a7c12 */ /* 0x000fe4000f8e9604 */
[----:B------:R-:W-:Y:S02]  /*a860*/  FMNMX.FTZ R4, R210, R11, !PT ;  /* 0x0000000bd2047209 */ /* 0x000fe40007810000 */
[----:B------:R-:W-:Y:S01]  /*a870*/  FMNMX.FTZ R7, R226, R7, !PT ;  /* 0x00000007e2077209 */ /* 0x000fe20007810000 */
[----:B------:R-:W-:Y:S01]  /*a880*/  IMAD.WIDE.U32 R10, R10, -0x326172a9, RZ ;  /* 0xcd9e8d570a0a7825 */ /* 0x000fe200078e00ff */
[----:B-1----:R-:W-:Y:S02]  /*a890*/  FMNMX.FTZ R240, R0, R13, !PT ;  /* 0x0000000d00f07209 */ /* 0x002fe40007810000 */
[----:B------:R-:W-:Y:S01]  /*a8a0*/  FMNMX.FTZ R0, R183, R4, !PT ;  /* 0x00000004b7007209 */ /* 0x000fe20007810000 */
[----:B------:R-:W1:Y:S01]  /*a8b0*/  SHFL.BFLY PT, R16, R7, 0x2, 0x1f ;  /* 0x0c401f0007107f89 */ /* 0x000e6200000e0000 */
[----:B------:R-:W-:-:S02]  /*a8c0*/  LOP3.LUT R12, R3, UR38, R14, 0x96, !PT ;  /* 0x00000026030c7c12 */ /* 0x000fc4000f8e960e */
[----:B------:R-:W-:Y:S02]  /*a8d0*/  LOP3.LUT R18, R59, UR35, R2, 0x96, !PT ;  /* 0x000000233b127c12 */ /* 0x000fe4000f8e9602 */
[----:B------:R-:W-:Y:S01]  /*a8e0*/  FMNMX.FTZ R0, R168, R0, !PT ;  /* 0x00000000a8007209 */ /* 0x000fe20007810000 */
[----:B------:R-:W-:Y:S01]  /*a8f0*/  IMAD.WIDE.U32 R4, R12, -0x2daee0ad, RZ ;  /* 0xd2511f530c047825 */ /* 0x000fe200078e00ff */
[----:B------:R-:W-:-:S03]  /*a900*/  LOP3.LUT R48, R9, UR38, R14, 0x96, !PT ;  /* 0x0000002609307c12 */ /* 0x000fc6000f8e960e */
[----:B------:R-:W-:Y:S01]  /*a910*/  FMUL.FTZ R14, R240, UR39 ;  /* 0x00000027f00e7c20 */ /* 0x000fe20008410000 */
[----:B------:R-:W-:Y:S01]  /*a920*/  FMNMX.FTZ R0, R220, R0, !PT ;  /* 0x00000000dc007209 */ /* 0x000fe20007810000 */
[----:B------:R-:W-:Y:S01]  /*a930*/  IMAD.WIDE.U32 R18, R18, -0x2daee0ad, RZ ;  /* 0xd2511f5312127825 */ /* 0x000fe200078e00ff */
[----:B------:R-:W-:Y:S02]  /*a940*/  LOP3.LUT R3, R3, UR38, R22, 0x96, !PT ;  /* 0x0000002603037c12 */ /* 0x000fe4000f8e9616 */
[----:B------:R-:W-:Y:S02]  /*a950*/  FSETP.NEU.FTZ.AND P4, PT, R240, -INF , PT ;  /* 0xff800000f000780b */ /* 0x000fe40003f9d000 */
[----:B------:R-:W-:Y:S02]  /*a960*/  LOP3.LUT R17, R19, UR29, R4, 0x96, !PT ;  /* 0x0000001d13117c12 */ /* 0x000fe4000f8e9604 */
[----:B------:R-:W-:Y:S02]  /*a970*/  FMNMX.FTZ R4, R219, R0, !PT ;  /* 0x00000000db047209 */ /* 0x000fe40007810000 */
[----:B--2---:R-:W-:Y:S01]  /*a980*/  FMNMX.FTZ R0, R6, R15, !PT ;  /* 0x0000000f06007209 */ /* 0x004fe20007810000 */
[----:B------:R-:W-:Y:S01]  /*a990*/  IMAD.WIDE.U32 R54, R17, -0x326172a9, RZ ;  /* 0xcd9e8d5711367825 */ /* 0x000fe200078e00ff */
[----:B------:R-:W-:-:S02]  /*a9a0*/  FMNMX.FTZ R15, R221, R4, !PT ;  /* 0x00000004dd0f7209 */ /* 0x000fc40007810000 */
[----:B------:R-:W-:Y:S01]  /*a9b0*/  LOP3.LUT R12, R11, UR35, R2, 0x96, !PT ;  /* 0x000000230b0c7c12 */ /* 0x000fe2000f8e9602 */
[----:B------:R-:W-:Y:S01]  /*a9c0*/  IMAD.WIDE.U32 R2, R3, -0x2daee0ad, RZ ;  /* 0xd2511f5303027825 */ /* 0x000fe200078e00ff */
[----:B------:R-:W-:Y:S01]  /*a9d0*/  FMNMX.FTZ R15, R222, R15, !PT ;  /* 0x0000000fde0f7209 */ /* 0x000fe20007810000 */
[----:B------:R-:W2:Y:S01]  /*a9e0*/  SHFL.BFLY PT, R20, R0, 0x1, 0x1f ;  /* 0x0c201f0000147f89 */ /* 0x000ea200000e0000 */
[----:B------:R-:W-:Y:S01]  /*a9f0*/  LOP3.LUT R5, R5, UR34, R56, 0x96, !PT ;  /* 0x0000002205057c12 */ /* 0x000fe2000f8e9638 */
[----:B------:R-:W-:Y:S01]  /*aa00*/  IMAD.WIDE.U32 R12, R12, -0x2daee0ad, RZ ;  /* 0xd2511f530c0c7825 */ /* 0x000fe200078e00ff */
[----:B------:R-:W-:Y:S01]  /*aa10*/  FSEL R14, R14, RZ, P4 ;  /* 0x000000ff0e0e7208 */ /* 0x000fe20002000000 */
[----:B------:R-:W-:Y:S01]  /*aa20*/  SHFL.BFLY PT, R19, R15, 0x2, 0x1f ;  /* 0x0c401f000f137f89 */ /* 0x000fe200000e0000 */
[----:B-1----:R-:W-:Y:S01]  /*aa30*/  FMNMX.FTZ R16, R7, R16, !PT ;  /* 0x0000001007107209 */ /* 0x002fe20007810000 */
[----:B------:R-:W-:Y:S01]  /*aa40*/  IMAD.WIDE.U32 R4, R5, -0x326172a9, RZ ;  /* 0xcd9e8d5705047825 */ /* 0x000fe200078e00ff */
[----:B------:R-:W-:-:S03]  /*aa50*/  LOP3.LUT R6, R3, UR34, R32, 0x96, !PT ;  /* 0x0000002203067c12 */ /* 0x000fc6000f8e9620 */
[----:B------:R-:W-:Y:S01]  /*aa60*/  FFMA.FTZ R3, R74, UR39, -R14 ;  /* 0x000000274a037c23 */ /* 0x000fe2000801080e */
[----:B------:R-:W-:Y:S01]  /*aa70*/  LOP3.LUT R17, R13, UR29, R2, 0x96, !PT ;  /* 0x0000001d0d117c12 */ /* 0x000fe2000f8e9602 */
[----:B------:R-:W1:Y:S01]  /*aa80*/  SHFL.BFLY PT, R21, R16, 0x1, 0x1f ;  /* 0x0c201f0010157f89 */ /* 0x000e6200000e0000 */
[----:B------:R-:W-:Y:S01]  /*aa90*/  FFMA.FTZ R13, R75, UR39, -R14 ;  /* 0x000000274b0d7c23 */ /* 0x000fe2000801080e */
[----:B------:R3:W-:Y:S01]  /*aaa0*/  MUFU.EX2 R25, R3 ;  /* 0x0000000300197308 */ /* 0x0007e20000000800 */
[----:B------:R-:W-:Y:S01]  /*aab0*/  IMAD.WIDE.U32 R6, R6, -0x326172a9, RZ ;  /* 0xcd9e8d5706067825 */ /* 0x000fe200078e00ff */
[----:B------:R-:W-:-:S03]  /*aac0*/  LOP3.LUT R37, R9, UR38, R22, 0x96, !PT ;  /* 0x0000002609257c12 */ /* 0x000fc6000f8e9616 */
[----:B------:R-:W-:-:S03]  /*aad0*/  IMAD.WIDE.U32 R46, R17, -0x326172a9, RZ ;  /* 0xcd9e8d57112e7825 */ /* 0x000fc600078e00ff */
[----:B------:R-:W-:Y:S02]  /*aae0*/  MUFU.EX2 R64, R13 ;  /* 0x0000000d00407308 */ /* 0x000fe40000000800 */
[----:B------:R-:W-:Y:S02]  /*aaf0*/  LOP3.LUT R6, R47, UR25, R6, 0x96, !PT ;  /* 0x000000192f067c12 */ /* 0x000fe4000f8e9606 */
[----:B--2---:R-:W-:-:S03]  /*ab00*/  FMNMX.FTZ R238, R0, R20, !PT ;  /* 0x0000001400ee7209 */ /* 0x004fc60007810000 */
[----:B------:R-:W-:Y:S01]  /*ab10*/  IMAD.WIDE.U32 R50, R6, -0x2daee0ad, RZ ;  /* 0xd2511f5306327825 */ /* 0x000fe200078e00ff */
[----:B------:R-:W-:Y:S02]  /*ab20*/  FSETP.NEU.FTZ.AND P2, PT, R238, -INF , PT ;  /* 0xff800000ee00780b */ /* 0x000fe40003f5d000 */
[----:B---3--:R-:W-:Y:S01]  /*ab30*/  LOP3.LUT R3, R5, UR33, R58, 0x96, !PT ;  /* 0x0000002105037c12 */ /* 0x008fe2000f8e963a */
[----:B------:R-:W-:Y:S01]  /*ab40*/  FFMA.FTZ R5, R144, UR39, -R14 ;  /* 0x0000002790057c23 */ /* 0x000fe2000801080e */
[----:B-1----:R-:W-:-:S03]  /*ab50*/  FMNMX.FTZ R239, R16, R21, !PT ;  /* 0x0000001510ef7209 */ /* 0x002fc60007810000 */
[----:B------:R1:W2:Y:S01]  /*ab60*/  MUFU.EX2 R24, R5 ;  /* 0x0000000500187308 */ /* 0x0002a20000000800 */
[----:B------:R-:W-:Y:S01]  /*ab70*/  IMAD.WIDE.U32 R2, R3, -0x2daee0ad, RZ ;  /* 0xd2511f5303027825 */ /* 0x000fe200078e00ff */
[----:B------:R-:W-:-:S04]  /*ab80*/  FSETP.NEU.FTZ.AND P3, PT, R239, -INF , PT ;  /* 0xff800000ef00780b */ /* 0x000fc80003f7d000 */
[----:B------:R-:W-:Y:S01]  /*ab90*/  LOP3.LUT R18, R3, UR23, R18, 0x96, !PT ;  /* 0x0000001703127c12 */ /* 0x000fe2000f8e9612 */
[----:B------:R-:W-:Y:S01]  /*aba0*/  FFMA.FTZ R3, R69, UR39, -R14 ;  /* 0x0000002745037c23 */ /* 0x000fe2000801080e */
[----:B------:R-:W-:-:S03]  /*abb0*/  IMAD.MOV.U32 R69, RZ, RZ, R242 ;  /* 0x000000ffff457224 */ /* 0x000fc600078e00f2 */
[----:B------:R3:W4:Y:S01]  /*abc0*/  MUFU.EX2 R61, R3 ;  /* 0x00000003003d7308 */ /* 0x0007220000000800 */
[----:B------:R-:W-:Y:S01]  /*abd0*/  IMAD.WIDE.U32 R44, R18, -0x326172a9, RZ ;  /* 0xcd9e8d57122c7825 */ /* 0x000fe200078e00ff */
[----:B-1----:R-:W-:Y:S02]  /*abe0*/  LOP3.LUT R5, R7, UR33, R10, 0x96, !PT ;  /* 0x0000002107057c12 */ /* 0x002fe4000f8e960a */
[----:B------:R-:W-:-:S03]  /*abf0*/  LOP3.LUT R7, R55, UR25, R4, 0x96, !PT ;  /* 0x0000001937077c12 */ /* 0x000fc6000f8e9604 */
[----:B------:R-:W-:-:S04]  /*ac00*/  IMAD.WIDE.U32 R4, R5, -0x2daee0ad, RZ ;  /* 0xd2511f5305047825 */ /* 0x000fc800078e00ff */
[----:B------:R-:W-:Y:S01]  /*ac10*/  IMAD.WIDE.U32 R52, R7, -0x2daee0ad, RZ ;  /* 0xd2511f5307347825 */ /* 0x000fe200078e00ff */
[----:B------:R-:W-:-:S03]  /*ac20*/  FMNMX.FTZ R7, R15, R19, !PT ;  /* 0x000000130f077209 */ /* 0x000fc60007810000 */
[----:B---3--:R-:W-:Y:S01]  /*ac30*/  FFMA.FTZ R3, R68, UR39, -R14 ;  /* 0x0000002744037c23 */ /* 0x008fe2000801080e */
[----:B------:R-:W-:Y:S01]  /*ac40*/  LOP3.LUT R13, R5, UR23, R12, 0x96, !PT ;  /* 0x00000017050d7c12 */ /* 0x000fe2000f8e960c */
[----:B------:R-:W-:Y:S01]  /*ac50*/  FMUL.FTZ R12, R238, UR39 ;  /* 0x00000027ee0c7c20 */ /* 0x000fe20008410000 */
[----:B------:R-:W-:Y:S01]  /*ac60*/  LOP3.LUT R5, R53, UR20, R2, 0x96, !PT ;  /* 0x0000001435057c12 */ /* 0x000fe2000f8e9602 */
[----:B------:R-:W1:Y:S01]  /*ac70*/  SHFL.BFLY PT, R19, R7, 0x1, 0x1f ;  /* 0x0c201f0007137f89 */ /* 0x000e6200000e0000 */
[----:B------:R-:W-:Y:S01]  /*ac80*/  FMUL.FTZ R2, R239, UR39 ;  /* 0x00000027ef027c20 */ /* 0x000fe20008410000 */
[----:B------:R3:W-:Y:S01]  /*ac90*/  MUFU.EX2 R49, R3 ;  /* 0x0000000300317308 */ /* 0x0007e20000000800 */
[----:B------:R-:W-:Y:S01]  /*aca0*/  FSEL R12, R12, RZ, P2 ;  /* 0x000000ff0c0c7208 */ /* 0x000fe20001000000 */
[----:B------:R-:W-:Y:S02]  /*acb0*/  IMAD.WIDE.U32 R38, R13, -0x326172a9, RZ ;  /* 0xcd9e8d570d267825 */ /* 0x000fe400078e00ff */
[----:B------:R-:W-:-:S02]  /*acc0*/  FSEL R15, R2, RZ, P3 ;  /* 0x000000ff020f7208 */ /* 0x000fc40001800000 */
[----:B------:R-:W-:Y:S01]  /*acd0*/  LOP3.LUT R2, R51, UR20, R4, 0x96, !PT ;  /* 0x0000001433027c12 */ /* 0x000fe2000f8e9604 */
[----:B------:R-:W-:-:S04]  /*ace0*/  IMAD.WIDE.U32 R4, R5, -0x326172a9, RZ ;  /* 0xcd9e8d5705047825 */ /* 0x000fc800078e00ff */
[----:B------:R-:W-:Y:S01]  /*acf0*/  FFMA.FTZ R0, R147, UR39, -R15 ;  /* 0x0000002793007c23 */ /* 0x000fe2000801080f */
[----:B--2---:R-:W-:Y:S01]  /*ad00*/  IMAD.MOV.U32 R68, RZ, RZ, R24 ;  /* 0x000000ffff447224 */ /* 0x004fe200078e0018 */
[----:B------:R-:W-:Y:S02]  /*ad10*/  LOP3.LUT R9, R4, 0xffff, RZ, 0xc0, !PT ;  /* 0x0000ffff04097812 */ /* 0x000fe400078ec0ff */
[----:B------:R2:W-:Y:S01]  /*ad20*/  MUFU.EX2 R67, R0 ;  /* 0x0000000000437308 */ /* 0x0005e20000000800 */
[----:B------:R-:W-:Y:S02]  /*ad30*/  SHF.R.U32.HI R13, RZ, 0x10, R4 ;  /* 0x00000010ff0d7819 */ /* 0x000fe40000011604 */
[----:B------:R-:W-:Y:S01]  /*ad40*/  LOP3.LUT R6, R5, UR16, R44, 0x96, !PT ;  /* 0x0000001005067c12 */ /* 0x000fe2000f8e962c */
[----:B---3--:R-:W-:Y:S01]  /*ad50*/  IMAD.WIDE.U32 R2, R2, -0x326172a9, RZ ;  /* 0xcd9e8d5702027825 */ /* 0x008fe200078e00ff */
[----:B------:R-:W-:Y:S02]  /*ad60*/  LOP3.LUT R16, R4, 0xff, RZ, 0xc0, !PT ;  /* 0x000000ff04107812 */ /* 0x000fe400078ec0ff */
[----:B------:R-:W-:Y:S01]  /*ad70*/  SHF.R.U32.HI R18, RZ, 0x18, R4 ;  /* 0x00000018ff127819 */ /* 0x000fe20000011604 */
[--C-:B------:R-:W-:Y:S01]  /*ad80*/  FFMA.FTZ R4, R157, UR39, -R12.reuse ;  /* 0x000000279d047c23 */ /* 0x100fe2000801080c */
[----:B-1----:R-:W-:Y:S01]  /*ad90*/  FMNMX.FTZ R237, R7, R19, !PT ;  /* 0x0000001307ed7209 */ /* 0x002fe20007810000 */
[----:B------:R-:W-:Y:S01]  /*ada0*/  IMAD.MOV.U32 R157, RZ, RZ, R25 ;  /* 0x000000ffff9d7224 */ /* 0x000fe200078e0019 */
[C---:B------:R-:W-:Y:S01]  /*adb0*/  LOP3.LUT R5, R2.reuse, 0xffff, RZ, 0xc0, !PT ;  /* 0x0000ffff02057812 */ /* 0x040fe200078ec0ff */
[----:B------:R1:W-:Y:S01]  /*adc0*/  MUFU.EX2 R63, R4 ;  /* 0x00000004003f7308 */ /* 0x0003e20000000800 */
[----:B------:R-:W-:Y:S01]  /*add0*/  FSETP.NEU.FTZ.AND P1, PT, R237, -INF , PT ;  /* 0xff800000ed00780b */ /* 0x000fe20003f3d000 */
[----:B------:R-:W-:Y:S01]  /*ade0*/  LDSM.16.MT88.4 R24, [R188+0x6000] ;  /* 0x00600000bc18783b */ /* 0x000fe20000004200 */
[----:B------:R-:W-:Y:S01]  /*adf0*/  LOP3.LUT R20, R2, 0xff, RZ, 0xc0, !PT ;  /* 0x000000ff02147812 */ /* 0x000fe200078ec0ff */
[----:B--2---:R-:W-:Y:S01]  /*ae00*/  FFMA.FTZ R0, R156, UR39, -R12 ;  /* 0x000000279c007c23 */ /* 0x004fe2000801080c */
[----:B------:R-:W-:-:S02]  /*ae10*/  SHF.R.U32.HI R17, RZ, 0x18, R2 ;  /* 0x00000018ff117819 */ /* 0x000fc40000011602 */
[----:B------:R-:W-:Y:S01]  /*ae20*/  SHF.R.U32.HI R7, RZ, 0x8, R5 ;  /* 0x00000008ff077819 */ /* 0x000fe20000011605 */
[----:B------:R2:W3:Y:S01]  /*ae30*/  MUFU.EX2 R62, R0 ;  /* 0x00000000003e7308 */ /* 0x0004e20000000800 */
[----:B------:R-:W-:Y:S02]  /*ae40*/  PRMT R156, R236, 0x7054, R236 ;  /* 0x00007054ec9c7816 */ /* 0x000fe400000000ec */
[----:B-1----:R-:W-:Y:S01]  /*ae50*/  SHF.R.U32.HI R4, RZ, 0x10, R2 ;  /* 0x00000010ff047819 */ /* 0x002fe20000011602 */
[----:B------:R-:W-:-:S03]  /*ae60*/  FFMA.FTZ R2, R145, UR39, -R12 ;  /* 0x0000002791027c23 */ /* 0x000fc6000801080c */
[----:B------:R-:W-:Y:S01]  /*ae70*/  LOP3.LUT R5, R4, 0xff, RZ, 0xc0, !PT ;  /* 0x000000ff04057812 */ /* 0x000fe200078ec0ff */
[----:B------:R1:W-:Y:S01]  /*ae80*/  MUFU.EX2 R21, R2 ;  /* 0x0000000200157308 */ /* 0x0003e20000000800 */
[----:B------:R-:W-:Y:S02]  /*ae90*/  LOP3.LUT R4, R6, 0xff, RZ, 0xc0, !PT ;  /* 0x000000ff06047812 */ /* 0x000fe400078ec0ff */
[----:B------:R-:W-:Y:S02]  /*aea0*/  PRMT R17, R5, 0x5410, R17 ;  /* 0x0000541005117816 */ /* 0x000fe40000000011 */
[----:B--2---:R-:W-:Y:S02]  /*aeb0*/  LOP3.LUT R0, R3, UR16, R38, 0x96, !PT ;  /* 0x0000001003007c12 */ /* 0x004fe4000f8e9626 */
[----:B------:R-:W-:Y:S02]  /*aec0*/  SHF.R.U32.HI R3, RZ, 0x8, R9 ;  /* 0x00000008ff037819 */ /* 0x000fe40000011609 */
[----:B------:R-:W-:Y:S01]  /*aed0*/  LOP3.LUT R9, R13, 0xff, RZ, 0xc0, !PT ;  /* 0x000000ff0d097812 */ /* 0x000fe200078ec0ff */
[----:B------:R-:W-:Y:S01]  /*aee0*/  FMUL.FTZ R13, R237, UR39 ;  /* 0x00000027ed0d7c20 */ /* 0x000fe20008410000 */
[----:B------:R-:W-:Y:S01]  /*aef0*/  PRMT R19, R16, 0x5410, R3 ;  /* 0x0000541010137816 */ /* 0x000fe20000000003 */
[----:B------:R-:W-:Y:S01]  /*af00*/  FFMA.FTZ R3, R146, UR39, -R12 ;  /* 0x0000002792037c23 */ /* 0x000fe2000801080c */
[----:B------:R-:W-:-:S02]  /*af10*/  PRMT R36, R9, 0x5410, R18 ;  /* 0x0000541009247816 */ /* 0x000fc40000000012 */
[----:B------:R-:W-:Y:S01]  /*af20*/  FSEL R13, R13, RZ, P1 ;  /* 0x000000ff0d0d7208 */ /* 0x000fe20000800000 */
[----:B------:R2:W-:Y:S01]  /*af30*/  MUFU.EX2 R252, R3 ;  /* 0x0000000300fc7308 */ /* 0x0005e20000000800 */
[----:B-1----:R-:W-:Y:S02]  /*af40*/  LOP3.LUT R2, R6, 0xffff, RZ, 0xc0, !PT ;  /* 0x0000ffff06027812 */ /* 0x002fe400078ec0ff */
[----:B------:R-:W-:Y:S02]  /*af50*/  SHF.R.U32.HI R9, RZ, 0x18, R6 ;  /* 0x00000018ff097819 */ /* 0x000fe40000011606 */
[----:B------:R-:W-:Y:S02]  /*af60*/  SHF.R.U32.HI R2, RZ, 0x8, R2 ;  /* 0x00000008ff027819 */ /* 0x000fe40000011602 */
[----:B------:R-:W-:Y:S02]  /*af70*/  SHF.R.U32.HI R5, RZ, 0x10, R0 ;  /* 0x00000010ff057819 */ /* 0x000fe40000011600 */
[----:B------:R-:W-:-:S02]  /*af80*/  PRMT R35, R4, 0x5410, R2 ;  /* 0x0000541004237816 */ /* 0x000fc40000000002 */
[----:B------:R-:W-:Y:S02]  /*af90*/  SHF.R.U32.HI R4, RZ, 0x10, R6 ;  /* 0x00000010ff047819 */ /* 0x000fe40000011606 */
[----:B------:R-:W-:Y:S02]  /*afa0*/  LOP3.LUT R2, R0, 0xffff, RZ, 0xc0, !PT ;  /* 0x0000ffff00027812 */ /* 0x000fe400078ec0ff */
[----:B------:R-:W-:Y:S01]  /*afb0*/  LOP3.LUT R6, R4, 0xff, RZ, 0xc0, !PT ;  /* 0x000000ff04067812 */ /* 0x000fe200078ec0ff */
[----:B--2---:R-:W-:Y:S01]  /*afc0*/  FFMA.FTZ R3, R158, UR39, -R13 ;  /* 0x000000279e037c23 */ /* 0x004fe2000801080d */
[----:B------:R-:W-:Y:S01]  /*afd0*/  PRMT R16, R20, 0x5410, R7 ;  /* 0x0000541014107816 */ /* 0x000fe20000000007 */
[----:B------:R-:W-:Y:S01]  /*afe0*/  IMAD.MOV.U32 R158, RZ, RZ, R65 ;  /* 0x000000ffff9e7224 */ /* 0x000fe200078e0041 */
[----:B------:R-:W-:Y:S01]  /*aff0*/  SHF.R.U32.HI R4, RZ, 0x8, R2 ;  /* 0x00000008ff047819 */ /* 0x000fe20000011602 */
[----:B------:R1:W-:Y:S01]  /*b000*/  MUFU.EX2 R251, R3 ;  /* 0x0000000300fb7308 */ /* 0x0003e20000000800 */
[----:B------:R-:W-:-:S02]  /*b010*/  LOP3.LUT R7, R0, 0xff, RZ, 0xc0, !PT ;  /* 0x000000ff00077812 */ /* 0x000fc400078ec0ff */
[----:B------:R-:W-:Y:S02]  /*b020*/  SHF.R.U32.HI R2, RZ, 0x18, R0 ;  /* 0x00000018ff027819 */ /* 0x000fe40000011600 */
[----:B------:R-:W-:Y:S02]  /*b030*/  LOP3.LUT R0, R5, 0xff, RZ, 0xc0, !PT ;  /* 0x000000ff05007812 */ /* 0x000fe400078ec0ff */
[----:B------:R-:W-:Y:S02]  /*b040*/  PRMT R33, R6, 0x5410, R9 ;  /* 0x0000541006217816 */ /* 0x000fe40000000009 */
[----:B------:R-:W-:Y:S02]  /*b050*/  PRMT R9, R7, 0x5410, R4 ;  /* 0x0000541007097816 */ /* 0x000fe40000000004 */
[----:B------:R-:W-:Y:S01]  /*b060*/  PRMT R7, R0, 0x5410, R2 ;  /* 0x0000541000077816 */ /* 0x000fe20000000002 */
[----:B------:R-:W-:Y:S01]  /*b070*/  FFMA.FTZ R0, R148, UR39, -R13 ;  /* 0x0000002794007c23 */ /* 0x000fe2000801080d */
[----:B------:R-:W-:-:S02]  /*b080*/  FSEL R2, R238, RZ, P2 ;  /* 0x000000ffee027208 */ /* 0x000fc40001000000 */
[----:B------:R-:W-:Y:S01]  /*b090*/  FSEL R4, R240, RZ, P4 ;  /* 0x000000fff0047208 */ /* 0x000fe20002000000 */
[----:B------:R2:W-:Y:S01]  /*b0a0*/  MUFU.EX2 R246, R0 ;  /* 0x0000000000f67308 */ /* 0x0005e20000000800 */
[----:B-1----:R-:W-:Y:S01]  /*b0b0*/  FFMA.FTZ R3, R150, UR39, -R13 ;  /* 0x0000002796037c23 */ /* 0x002fe2000801080d */
[----:B------:R-:W-:Y:S01]  /*b0c0*/  FADD.FTZ R2, R71, -R2 ;  /* 0x8000000247027221 */ /* 0x000fe20000010000 */
[----:B------:R-:W-:Y:S02]  /*b0d0*/  IMAD.MOV.U32 R71, RZ, RZ, R60 ;  /* 0x000000ffff477224 */ /* 0x000fe400078e003c */
[----:B------:R-:W-:Y:S01]  /*b0e0*/  FADD.FTZ R34, R73, -R4 ;  /* 0x8000000449227221 */ /* 0x000fe20000010000 */
[----:B------:R-:W-:Y:S01]  /*b0f0*/  FSEL R4, R239, RZ, P3 ;  /* 0x000000ffef047208 */ /* 0x000fe20001800000 */
[----:B------:R-:W-:Y:S01]  /*b100*/  FMUL.FTZ R6, R2, UR39 ;  /* 0x0000002702067c20 */ /* 0x000fe20008410000 */
[----:B----4-:R-:W-:Y:S01]  /*b110*/  F2FP.F16.F32.PACK_AB R2, R61, R64 ;  /* 0x000000403d02723e */ /* 0x010fe200000000ff */
[----:B------:R1:W-:Y:S01]  /*b120*/  MUFU.EX2 R248, R3 ;  /* 0x0000000300f87308 */ /* 0x0003e20000000800 */
[----:B------:R-:W-:-:S07]  /*b130*/  IMAD.MOV.U32 R57, RZ, RZ, R71 ;  /* 0x000000ffff397224 */ /* 0x000fce00078e0047 */
[----:B------:R-:W4:Y:S01]  /*b140*/  MUFU.EX2 R75, R6 ;  /* 0x00000006004b7308 */ /* 0x000f220000000800 */
[----:B--2---:R-:W-:Y:S01]  /*b150*/  HSET2.LE.AND R0, R19, R156, PT ;  /* 0x0000009c13007233 */ /* 0x004fe20003803000 */
[----:B------:R-:W-:Y:S01]  /*b160*/  FADD.FTZ R19, R72, -R4 ;  /* 0x8000000448137221 */ /* 0x000fe20000010000 */
[----:B---3--:R-:W-:-:S03]  /*b170*/  F2FP.F16.F32.PACK_AB R4, R63, R62 ;  /* 0x0000003e3f04723e */ /* 0x008fc600000000ff */
[----:B------:R-:W-:Y:S02]  /*b180*/  LOP3.LUT R18, R0, R2, RZ, 0xc0, !PT ;  /* 0x0000000200127212 */ /* 0x000fe400078ec0ff */
[--C-:B------:R-:W-:Y:S01]  /*b190*/  HSET2.LE.AND R0, R17, R156.reuse, PT ;  /* 0x0000009c11007233 */ /* 0x100fe20003803000 */
[----:B-1----:R-:W-:Y:S01]  /*b1a0*/  FFMA.FTZ R3, R149, UR39, -R13 ;  /* 0x0000002795037c23 */ /* 0x002fe2000801080d */
[--C-:B------:R-:W-:Y:S01]  /*b1b0*/  HSET2.LE.AND R17, R33, R156.reuse, PT ;  /* 0x0000009c21117233 */ /* 0x100fe20003803000 */
[----:B------:R-:W-:Y:S02]  /*b1c0*/  FFMA.FTZ R33, R76, UR39, -R14 ;  /* 0x000000274c217c23 */ /* 0x000fe4000801080e */
[----:B------:R1:W2:Y:S01]  /*b1d0*/  MUFU.EX2 R247, R3 ;  /* 0x0000000300f77308 */ /* 0x0002a20000000800 */
[-C--:B----4-:R-:W-:Y:S01]  /*b1e0*/  FMUL.FTZ R80, R80, R75.reuse ;  /* 0x0000004b50507220 */ /* 0x090fe20000410000 */
        /* <DEDUP_REMOVED lines=13> */
[----:B------:R-:W-:Y:S01]  /*b2c0*/  FMUL.FTZ R129, R129, R75 ;  /* 0x0000004b81817220 */ /* 0x000fe20000410000 */
[----:B--2---:R-:W-:Y:S01]  /*b2d0*/  F2FP.F16.F32.PACK_AB R2, R246, R247 ;  /* 0x000000f7f602723e */ /* 0x004fe200000000ff */
[-C--:B------:R-:W-:Y:S01]  /*b2e0*/  FMUL.FTZ R136, R136, R75.reuse ;  /* 0x0000004b88887220 */ /* 0x080fe20000410000 */
[----:B------:R-:W-:Y:S01]  /*b2f0*/  FMUL.FTZ R137, R137, R75 ;  /* 0x0000004b89897220 */ /* 0x000fe20000410000 */
[----:B------:R-:W-:Y:S01]  /*b300*/  FADD.FTZ R5, R70, -R3 ;  /* 0x8000000346057221 */ /* 0x000fe20000010000 */
[----:B------:R-:W-:Y:S01]  /*b310*/  IMAD.MOV.U32 R70, RZ, RZ, R21 ;  /* 0x000000ffff467224 */ /* 0x000fe200078e0015 */
[----:B------:R-:W-:Y:S01]  /*b320*/  HSET2.LE.AND R3, R16, R156, PT ;  /* 0x0000009c10037233 */ /* 0x000fe20003803000 */
[----:B------:R-:W1:Y:S01]  /*b330*/  LDSM.16.MT88.4 R20, [R185+0x6000] ;  /* 0x00600000b914783b */ /* 0x000e620000004200 */
[----:B------:R-:W-:Y:S01]  /*b340*/  FMUL.FTZ R5, R5, UR39 ;  /* 0x0000002705057c20 */ /* 0x000fe20008410000 */
[----:B------:R-:W-:Y:S01]  /*b350*/  FFMA.FTZ R16, R159, UR39, -R15 ;  /* 0x000000279f107c23 */ /* 0x000fe2000801080f */
[----:B------:R-:W-:Y:S01]  /*b360*/  F2FP.F16.F32.PACK_AB R6, R252, R70 ;  /* 0x00000046fc06723e */ /* 0x000fe200000000ff */
[----:B------:R-:W-:Y:S01]  /*b370*/  IMAD.MOV.U32 R159, RZ, RZ, R66 ;  /* 0x000000ffff9f7224 */ /* 0x000fe200078e0042 */
[----:B------:R2:W3:Y:S02]  /*b380*/  MUFU.EX2 R74, R5 ;  /* 0x00000005004a7308 */ /* 0x0004e40000000800 */
[----:B------:R-:W-:-:S02]  /*b390*/  LOP3.LUT R6, R3, R6, RZ, 0xc0, !PT ;  /* 0x0000000603067212 */ /* 0x000fc400078ec0ff */
[----:B------:R-:W-:Y:S02]  /*b3a0*/  HSET2.LE.AND R3, R9, R156, PT ;  /* 0x0000009c09037233 */ /* 0x000fe40003803000 */
[----:B------:R-:W-:Y:S02]  /*b3b0*/  F2FP.F16.F32.PACK_AB R9, R248, R251 ;  /* 0x000000fbf809723e */ /* 0x000fe400000000ff */
[----:B------:R-:W-:Y:S01]  /*b3c0*/  MUFU.EX2 R245, R16 ;  /* 0x0000001000f57308 */ /* 0x000fe20000000800 */
[----:B------:R-:W-:Y:S02]  /*b3d0*/  LOP3.LUT R4, R3, R4, RZ, 0xc0, !PT ;  /* 0x0000000403047212 */ /* 0x000fe400078ec0ff */
[----:B------:R-:W-:-:S05]  /*b3e0*/  F2FP.F16.F32.PACK_AB R3, R68, R157 ;  /* 0x0000009d4403723e */ /* 0x000fca00000000ff */
[----:B------:R-:W-:Y:S01]  /*b3f0*/  MUFU.EX2 R242, R33 ;  /* 0x0000002100f27308 */ /* 0x000fe20000000800 */
[--C-:B--2---:R-:W-:Y:S01]  /*b400*/  HSET2.LE.AND R5, R7, R156.reuse, PT ;  /* 0x0000009c07057233 */ /* 0x104fe20003803000 */
[----:B---3--:R-:W-:Y:S01]  /*b410*/  FMUL.FTZ R82, R82, R74 ;  /* 0x0000004a52527220 */ /* 0x008fe20000410000 */
[----:B------:R-:W-:Y:S01]  /*b420*/  LOP3.LUT R7, R0, R2, RZ, 0xc0, !PT ;  /* 0x0000000200077212 */ /* 0x000fe200078ec0ff */
[----:B------:R-:W-:Y:S01]  /*b430*/  FFMA.FTZ R0, R160, UR39, -R15 ;  /* 0x00000027a0007c23 */ /* 0x000fe2000801080f */
[-C--:B------:R-:W-:Y:S01]  /*b440*/  FMUL.FTZ R83, R83, R74.reuse ;  /* 0x0000004a53537220 */ /* 0x080fe20000410000 */
[----:B------:R-:W-:Y:S01]  /*b450*/  LOP3.LUT R5, R5, R9, RZ, 0xc0, !PT ;  /* 0x0000000905057212 */ /* 0x000fe200078ec0ff */
[-C--:B------:R-:W-:Y:S01]  /*b460*/  FMUL.FTZ R126, R126, R74.reuse ;  /* 0x0000004a7e7e7220 */ /* 0x080fe20000410000 */
[----:B------:R2:W-:Y:S01]  /*b470*/  MUFU.EX2 R244, R0 ;  /* 0x0000000000f47308 */ /* 0x0005e20000000800 */
        /* <DEDUP_REMOVED lines=10> */
[----:B-1----:R-:W-:Y:S01]  /*b520*/  HMMA.16816.F32 R152, R4, R20, R80 ;  /* 0x000000140498723c */ /* 0x002fe20000001850 */
[-C--:B------:R-:W-:Y:S01]  /*b530*/  FMUL.FTZ R131, R131, R74.reuse ;  /* 0x0000004a83837220 */ /* 0x080fe20000410000 */
[-C--:B------:R-:W-:Y:S01]  /*b540*/  FMUL.FTZ R138, R138, R74.reuse ;  /* 0x0000004a8a8a7220 */ /* 0x080fe20000410000 */
[----:B------:R-:W-:Y:S01]  /*b550*/  FMUL.FTZ R139, R139, R74 ;  /* 0x0000004a8b8b7220 */ /* 0x000fe20000410000 */
[----:B------:R-:W-:Y:S01]  /*b560*/  HSET2.LE.AND R9, R36, R156, PT ;  /* 0x0000009c24097233 */ /* 0x000fe20003803000 */
[----:B------:R-:W-:-:S02]  /*b570*/  IMAD.MOV.U32 R160, RZ, RZ, R62 ;  /* 0x000000ffffa07224 */ /* 0x000fc400078e003e */
[----:B--2---:R-:W-:Y:S01]  /*b580*/  FFMA.FTZ R0, R151, UR39, -R15 ;  /* 0x0000002797007c23 */ /* 0x004fe2000801080f */
[C---:B------:R-:W-:Y:S01]  /*b590*/  HMMA.16816.F32 R80, R4.reuse, R30, R124 ;  /* 0x0000001e0450723c */ /* 0x040fe2000000187c */
[----:B------:R-:W-:Y:S01]  /*b5a0*/  HSET2.LE.AND R16, R35, R156, PT ;  /* 0x0000009c23107233 */ /* 0x000fe20003803000 */
[----:B------:R-:W-:Y:S01]  /*b5b0*/  IMAD.MOV.U32 R35, RZ, RZ, R64 ;  /* 0x000000ffff237224 */ /* 0x000fe200078e0040 */
[----:B------:R1:W2:Y:S03]  /*b5c0*/  MUFU.EX2 R243, R0 ;  /* 0x0000000000f37308 */ /* 0x0002a60000000800 */
[----:B------:R-:W-:Y:S01]  /*b5d0*/  HMMA.16816.F32 R148, R4, R22, R92 ;  /* 0x000000160494723c */ /* 0x000fe2000000185c */
[----:B------:R-:W-:Y:S01]  /*b5e0*/  IMAD.MOV.U32 R125, RZ, RZ, R67 ;  /* 0x000000ffff7d7224 */ /* 0x000fe200078e0043 */
[----:B------:R-:W-:Y:S01]  /*b5f0*/  LOP3.LUT R16, R16, R3, RZ, 0xc0, !PT ;  /* 0x0000000310107212 */ /* 0x000fe200078ec0ff */
[----:B------:R-:W-:-:S03]  /*b600*/  IMAD.MOV.U32 R124, RZ, RZ, R68 ;  /* 0x000000ffff7c7224 */ /* 0x000fc600078e0044 */
[C---:B------:R-:W-:Y:S06]  /*b610*/  HMMA.16816.F32 R92, R4.reuse, R24, R96 ;  /* 0x00000018045c723c */ /* 0x040fec0000001860 */
[----:B------:R-:W-:Y:S01]  /*b620*/  HMMA.16816.F32 R144, R4, R26, R108 ;  /* 0x0000001a0490723c */ /* 0x000fe2000000186c */
[----:B------:R-:W-:Y:S02]  /*b630*/  IMAD.MOV.U32 R98, RZ, RZ, R49 ;  /* 0x000000ffff627224 */ /* 0x000fe400078e0031 */
[----:B-1----:R-:W-:Y:S01]  /*b640*/  FMUL.FTZ R0, R34, UR39 ;  /* 0x0000002722007c20 */ /* 0x002fe20008410000 */
[----:B--2---:R-:W-:Y:S01]  /*b650*/  F2FP.F16.F32.PACK_AB R2, R243, R244 ;  /* 0x000000f4f302723e */ /* 0x004fe200000000ff */
[----:B------:R-:W-:-:S02]  /*b660*/  IMAD.MOV.U32 R34, RZ, RZ, R63 ;  /* 0x000000ffff227224 */ /* 0x000fc400078e003f */
[----:B------:R1:W2:Y:S01]  /*b670*/  MUFU.EX2 R73, R0 ;  /* 0x0000000000497308 */ /* 0x0002a20000000800 */
[----:B------:R-:W-:Y:S01]  /*b680*/  HMMA.16816.F32 R112, R4, R28, R112 ;  /* 0x0000001c0470723c */ /* 0x000fe20000001870 */
[----:B------:R-:W-:Y:S02]  /*b690*/  IMAD.MOV.U32 R99, RZ, RZ, R61 ;  /* 0x000000ffff637224 */ /* 0x000fe400078e003d */
[----:B------:R-:W-:-:S03]  /*b6a0*/  IMAD.MOV.U32 R127, RZ, RZ, R34 ;  /* 0x000000ffff7f7224 */ /* 0x000fc600078e0022 */
[C---:B------:R-:W-:Y:S06]  /*b6b0*/  HMMA.16816.F32 R128, R4.reuse, R40, R128 ;  /* 0x000000280480723c */ /* 0x040fec0000001880 */
[----:B------:R-:W-:Y:S01]  /*b6c0*/  HMMA.16816.F32 R136, R4, R42, R136 ;  /* 0x0000002a0488723c */ /* 0x000fe20000001888 */
[----:B-1----:R-:W-:Y:S01]  /*b6d0*/  FMUL.FTZ R0, R19, UR39 ;  /* 0x0000002713007c20 */ /* 0x002fe20008410000 */
[----:B------:R-:W-:Y:S01]  /*b6e0*/  LOP3.LUT R19, R9, R2, RZ, 0xc0, !PT ;  /* 0x0000000209137212 */ /* 0x000fe200078ec0ff */
[----:B------:R-:W-:-:S04]  /*b6f0*/  IMAD.WIDE.U32 R2, R48, -0x2daee0ad, RZ ;  /* 0xd2511f5330027825 */ /* 0x000fc800078e00ff */
[----:B------:R-:W-:Y:S01]  /*b700*/  LOP3.LUT R4, R59, UR35, R8, 0x96, !PT ;  /* 0x000000233b047c12 */ /* 0x000fe2000f8e9608 */
[----:B------:R1:W3:Y:S01]  /*b710*/  MUFU.EX2 R72, R0 ;  /* 0x0000000000487308 */ /* 0x0002e20000000800 */
[----:B--2---:R-:W-:Y:S01]  /*b720*/  FMUL.FTZ R88, R88, R73 ;  /* 0x0000004958587220 */ /* 0x004fe20000410000 */
[----:B------:R-:W-:Y:S01]  /*b730*/  IMAD.WIDE.U32 R6, R37, -0x2daee0ad, RZ ;  /* 0xd2511f5325067825 */ /* 0x000fe200078e00ff */
[----:B------:R-:W-:-:S03]  /*b740*/  LOP3.LUT R38, R3, UR34, R56, 0x96, !PT ;  /* 0x0000002203267c12 */ /* 0x000fc6000f8e9638 */
[----:B------:R-:W-:Y:S01]  /*b750*/  FFMA.FTZ R3, R77, UR39, -R14 ;  /* 0x000000274d037c23 */ /* 0x000fe2000801080e */
[-C--:B------:R-:W-:Y:S01]  /*b760*/  FMUL.FTZ R89, R89, R73.reuse ;  /* 0x0000004959597220 */ /* 0x080fe20000410000 */
[----:B------:R-:W-:Y:S01]  /*b770*/  IMAD.WIDE.U32 R48, R4, -0x2daee0ad, RZ ;  /* 0xd2511f5304307825 */ /* 0x000fe200078e00ff */
[----:B------:R-:W-:Y:S01]  /*b780*/  LOP3.LUT R4, R7, UR34, R32, 0x96, !PT ;  /* 0x0000002207047c12 */ /* 0x000fe2000f8e9620 */
[----:B------:R2:W-:Y:S02]  /*b790*/  MUFU.EX2 R234, R3 ;  /* 0x0000000300ea7308 */ /* 0x0005e40000000800 */
[-C--:B------:R-:W-:Y:S01]  /*b7a0*/  FMUL.FTZ R84, R84, R73.reuse ;  /* 0x0000004954547220 */ /* 0x080fe20000410000 */
[----:B------:R-:W-:Y:S01]  /*b7b0*/  FMUL.FTZ R85, R85, R73 ;  /* 0x0000004955557220 */ /* 0x000fe20000410000 */
[----:B------:R-:W-:Y:S01]  /*b7c0*/  LOP3.LUT R49, R49, UR29, R2, 0x96, !PT ;  /* 0x0000001d31317c12 */ /* 0x000fe2000f8e9602 */
[----:B------:R-:W-:-:S04]  /*b7d0*/  IMAD.WIDE.U32 R4, R4, -0x326172a9, RZ ;  /* 0xcd9e8d5704047825 */ /* 0x000fc800078e00ff */
[-C--:B------:R-:W-:Y:S01]  /*b7e0*/  FMUL.FTZ R100, R100, R73.reuse ;  /* 0x0000004964647220 */ /* 0x080fe20000410000 */
[-C--:B------:R-:W-:Y:S01]  /*b7f0*/  FMUL.FTZ R101, R101, R73.reuse ;  /* 0x0000004965657220 */ /* 0x080fe20000410000 */
[-C--:B------:R-:W-:Y:S01]  /*b800*/  FMUL.FTZ R104, R104, R73.reuse ;  /* 0x0000004968687220 */ /* 0x080fe20000410000 */
[----:B------:R-:W-:Y:S01]  /*b810*/  FMUL.FTZ R105, R105, R73 ;  /* 0x0000004969697220 */ /* 0x000fe20000410000 */
[----:B-1----:R-:W-:Y:S01]  /*b820*/  F2FP.F16.F32.PACK_AB R0, R245, R125 ;  /* 0x0000007df500723e */ /* 0x002fe200000000ff */
[-C--:B---3--:R-:W-:Y:S01]  /*b830*/  FMUL.FTZ R90, R90, R72.reuse ;  /* 0x000000485a5a7220 */ /* 0x088fe20000410000 */
[-C--:B------:R-:W-:Y:S01]  /*b840*/  FMUL.FTZ R91, R91, R72.reuse ;  /* 0x000000485b5b7220 */ /* 0x080fe20000410000 */
[----:B------:R-:W-:Y:S01]  /*b850*/  FMUL.FTZ R86, R86, R72 ;  /* 0x0000004856567220 */ /* 0x000fe20000410000 */
[----:B------:R-:W-:Y:S01]  /*b860*/  LOP3.LUT R17, R17, R0, RZ, 0xc0, !PT ;  /* 0x0000000011117212 */ /* 0x000fe200078ec0ff */
[----:B------:R-:W-:Y:S01]  /*b870*/  FFMA.FTZ R0, R78, UR39, -R14 ;  /* 0x000000274e007c23 */ /* 0x000fe2000801080e */
[-C--:B------:R-:W-:Y:S01]  /*b880*/  FMUL.FTZ R87, R87, R72.reuse ;  /* 0x0000004857577220 */ /* 0x080fe20000410000 */
[-C--:B------:R-:W-:Y:S01]  /*b890*/  FMUL.FTZ R102, R102, R72.reuse ;  /* 0x0000004866667220 */ /* 0x080fe20000410000 */
[----:B--2---:R-:W-:Y:S01]  /*b8a0*/  LOP3.LUT R3, R39, UR21, R46, 0x96, !PT ;  /* 0x0000001527037c12 */ /* 0x004fe2000f8e962e */
[----:B------:R1:W-:Y:S01]  /*b8b0*/  MUFU.EX2 R235, R0 ;  /* 0x0000000000eb7308 */ /* 0x0003e20000000800 */
[-C--:B------:R-:W-:Y:S01]  /*b8c0*/  FMUL.FTZ R103, R103, R72.reuse ;  /* 0x0000004867677220 */ /* 0x080fe20000410000 */
[C---:B------:R-:W-:Y:S01]  /*b8d0*/  HMMA.16816.F32 R64, R16.reuse, R22, R88 ;  /* 0x000000161040723c */ /* 0x040fe20000001858 */
[-C--:B------:R-:W-:Y:S01]  /*b8e0*/  FMUL.FTZ R106, R106, R72.reuse ;  /* 0x000000486a6a7220 */ /* 0x080fe20000410000 */
[-C--:B------:R-:W-:Y:S01]  /*b8f0*/  FMUL.FTZ R107, R107, R72.reuse ;  /* 0x000000486b6b7220 */ /* 0x080fe20000410000 */
[-C--:B------:R-:W-:Y:S01]  /*b900*/  FMUL.FTZ R116, R116, R73.reuse ;  /* 0x0000004974747220 */ /* 0x080fe20000410000 */
[-C--:B------:R-:W-:Y:S01]  /*b910*/  FMUL.FTZ R117, R117, R73.reuse ;  /* 0x0000004975757220 */ /* 0x080fe20000410000 */
[-C--:B------:R-:W-:Y:S01]  /*b920*/  FMUL.FTZ R118, R118, R72.reuse ;  /* 0x0000004876767220 */ /* 0x080fe20000410000 */
[C---:B------:R-:W-:Y:S01]  /*b930*/  HMMA.16816.F32 R76, R16.reuse, R20, R84 ;  /* 0x00000014104c723c */ /* 0x040fe20000001854 */
[----:B------:R-:W-:Y:S01]  /*b940*/  LOP3.LUT R23, R5, UR33, R10, 0x96, !PT ;  /* 0x0000002105177c12 */ /* 0x000fe2000f8e960a */
[----:B------:R-:W-:Y:S01]  /*b950*/  FFMA.FTZ R5, R172, UR39, -R12 ;  /* 0x00000027ac057c23 */ /* 0x000fe2000801080c */
[-C--:B------:R-:W-:Y:S01]  /*b960*/  FMUL.FTZ R119, R119, R72.reuse ;  /* 0x0000004877777220 */ /* 0x080fe20000410000 */
[-C--:B------:R-:W-:Y:S01]  /*b970*/  FMUL.FTZ R120, R120, R73.reuse ;  /* 0x0000004978787220 */ /* 0x080fe20000410000 */
[-C--:B------:R-:W-:Y:S01]  /*b980*/  FMUL.FTZ R121, R121, R73.reuse ;  /* 0x0000004979797220 */ /* 0x080fe20000410000 */
[----:B------:R2:W-:Y:S01]  /*b990*/  MUFU.EX2 R230, R5 ;  /* 0x0000000500e67308 */ /* 0x0005e20000000800 */
[-C--:B------:R-:W-:Y:S01]  /*b9a0*/  FMUL.FTZ R122, R122, R72.reuse ;  /* 0x000000487a7a7220 */ /* 0x080fe20000410000 */
[-C--:B------:R-:W-:Y:S01]  /*b9b0*/  FMUL.FTZ R123, R123, R72.reuse ;  /* 0x000000487b7b7220 */ /* 0x080fe20000410000 */
[----:B-1----:R-:W-:Y:S01]  /*b9c0*/  LOP3.LUT R0, R11, UR35, R8, 0x96, !PT ;  /* 0x000000230b007c12 */ /* 0x002fe2000f8e9608 */
[----:B------:R-:W-:Y:S01]  /*b9d0*/  HMMA.16816.F32 R60, R16, R24, R100 ;  /* 0x00000018103c723c */ /* 0x000fe20000001864 */
[-C--:B------:R-:W-:Y:S01]  /*b9e0*/  FMUL.FTZ R132, R132, R73.reuse ;  /* 0x0000004984847220 */ /* 0x080fe20000410000 */
[----:B------:R-:W-:Y:S01]  /*b9f0*/  FMUL.FTZ R133, R133, R73 ;  /* 0x0000004985857220 */ /* 0x000fe20000410000 */
[----:B------:R-:W-:Y:S01]  /*ba00*/  FMUL.FTZ R134, R134, R72 ;  /* 0x0000004886867220 */ /* 0x000fe20000410000 */
[----:B------:R-:W-:-:S04]  /*ba10*/  IMAD.WIDE.U32 R36, R0, -0x2daee0ad, RZ ;  /* 0xd2511f5300247825 */ /* 0x000fc800078e00ff */
[----:B------:R-:W-:Y:S01]  /*ba20*/  FFMA.FTZ R0, R162, UR39, -R12 ;  /* 0x00000027a2007c23 */ /* 0x000fe2000801080c */
[C---:B------:R-:W-:Y:S01]  /*ba30*/  HMMA.16816.F32 R108, R16.reuse, R26, R104 ;  /* 0x0000001a106c723c */ /* 0x040fe20000001868 */
[----:B------:R-:W-:Y:S01]  /*ba40*/  LDSM.16.MT88.4 R24, [R188+0x6800] ;  /* 0x00680000bc18783b */ /* 0x000fe20000004200 */
[----:B------:R-:W-:Y:S01]  /*ba50*/  FMUL.FTZ R135, R135, R72 ;  /* 0x0000004887877220 */ /* 0x000fe20000410000 */
[----:B------:R1:W-:Y:S01]  /*ba60*/  MUFU.EX2 R233, R0 ;  /* 0x0000000000e97308 */ /* 0x0003e20000000800 */
[----:B------:R-:W-:Y:S01]  /*ba70*/  LOP3.LUT R2, R37, UR29, R6, 0x96, !PT ;  /* 0x0000001d25027c12 */ /* 0x000fe2000f8e9606 */
[-C--:B------:R-:W-:Y:S01]  /*ba80*/  FMUL.FTZ R140, R140, R73.reuse ;  /* 0x000000498c8c7220 */ /* 0x080fe20000410000 */
[----:B------:R-:W-:Y:S01]  /*ba90*/  HMMA.16816.F32 R116, R16, R28, R116 ;  /* 0x0000001c1074723c */ /* 0x000fe20000001874 */
[----:B--2---:R-:W-:Y:S01]  /*baa0*/  FFMA.FTZ R5, R181, UR39, -R13 ;  /* 0x00000027b5057c23 */ /* 0x004fe2000801080d */
[----:B------:R-:W-:Y:S01]  /*bab0*/  FMUL.FTZ R141, R141, R73 ;  /* 0x000000498d8d7220 */ /* 0x000fe20000410000 */
[----:B------:R-:W-:-:S04]  /*bac0*/  IMAD.WIDE.U32 R88, R2, -0x326172a9, RZ ;  /* 0xcd9e8d5702587825 */ /* 0x000fc800078e00ff */
[-C--:B------:R-:W-:Y:S01]  /*bad0*/  FMUL.FTZ R142, R142, R72.reuse ;  /* 0x000000488e8e7220 */ /* 0x080fe20000410000 */
[----:B------:R-:W-:Y:S01]  /*bae0*/  MUFU.EX2 R229, R5 ;  /* 0x0000000500e57308 */ /* 0x000fe20000000800 */
[C---:B------:R-:W-:Y:S01]  /*baf0*/  HMMA.16816.F32 R120, R16.reuse, R30, R120 ;  /* 0x0000001e1078723c */ /* 0x040fe20000001878 */
[----:B------:R-:W-:Y:S01]  /*bb00*/  IMAD.WIDE.U32 R2, R3, -0x2daee0ad, RZ ;  /* 0xd2511f5303027825 */ /* 0x000fe200078e00ff */
[----:B------:R-:W-:Y:S01]  /*bb10*/  LOP3.LUT R22, R89, UR25, R4, 0x96, !PT ;  /* 0x0000001959167c12 */ /* 0x000fe2000f8e9604 */
[----:B------:R-:W2:Y:S02]  /*bb20*/  LDSM.16.MT88.4 R28, [R185+0x6800] ;  /* 0x00680000b91c783b */ /* 0x000ea40000004200 */
[----:B------:R-:W-:Y:S01]  /*bb30*/  FMUL.FTZ R143, R143, R72 ;  /* 0x000000488f8f7220 */ /* 0x000fe20000410000 */
[----:B------:R-:W-:Y:S01]  /*bb40*/  LOP3.LUT R6, R2, 0xff, RZ, 0xc0, !PT ;  /* 0x000000ff02067812 */ /* 0x000fe200078ec0ff */
[----:B------:R-:W-:Y:S01]  /*bb50*/  HMMA.16816.F32 R132, R16, R40, R132 ;  /* 0x000000281084723c */ /* 0x000fe20000001884 */
[----:B-1----:R-:W-:Y:S01]  /*bb60*/  FFMA.FTZ R0, R163, UR39, -R12 ;  /* 0x00000027a3007c23 */ /* 0x002fe2000801080c */
[----:B------:R-:W-:-:S02]  /*bb70*/  SHF.R.U32.HI R4, RZ, 0x10, R2 ;  /* 0x00000010ff047819 */ /* 0x000fc40000011602 */
[----:B------:R-:W-:Y:S01]  /*bb80*/  SHF.R.U32.HI R7, RZ, 0x18, R2 ;  /* 0x00000018ff077819 */ /* 0x000fe20000011602 */
[----:B------:R1:W-:Y:S01]  /*bb90*/  MUFU.EX2 R232, R0 ;  /* 0x0000000000e87308 */ /* 0x0003e20000000800 */
[----:B------:R-:W-:Y:S01]  /*bba0*/  LOP3.LUT R4, R4, 0xff, RZ, 0xc0, !PT ;  /* 0x000000ff04047812 */ /* 0x000fe200078ec0ff */
[----:B------:R-:W-:-:S03]  /*bbb0*/  IMAD.WIDE.U32 R40, R49, -0x326172a9, RZ ;  /* 0xcd9e8d5731287825 */ /* 0x000fc600078e00ff */
[----:B------:R-:W-:Y:S01]  /*bbc0*/  PRMT R21, R4, 0x5410, R7 ;  /* 0x0000541004157816 */ /* 0x000fe20000000007 */
[----:B-1----:R-:W-:-:S04]  /*bbd0*/  FFMA.FTZ R0, R161, UR39, -R12 ;  /* 0x00000027a1007c23 */ /* 0x002fc8000801080c */
[----:B------:R1:W3:Y:S02]  /*bbe0*/  MUFU.EX2 R231, R0 ;  /* 0x0000000000e77308 */ /* 0x0002e40000000800 */
[----:B-1----:R-:W-:Y:S02]  /*bbf0*/  LOP3.LUT R0, R45, UR21, R54, 0x96, !PT ;  /* 0x000000152d007c12 */ /* 0x002fe4000f8e9636 */
[----:B------:R-:W1:Y:S03]  /*bc00*/  LDSM.16.MT88.4 R44, [R186+0x6800] ;  /* 0x00680000ba2c783b */ /* 0x000e660000004200 */
[----:B------:R-:W-:Y:S01]  /*bc10*/  IMAD.WIDE.U32 R8, R0, -0x2daee0ad, RZ ;  /* 0xd2511f5300087825 */ /* 0x000fe200078e00ff */
[----:B------:R-:W-:Y:S02]  /*bc20*/  LOP3.LUT R0, R2, 0xffff, RZ, 0xc0, !PT ;  /* 0x0000ffff02007812 */ /* 0x000fe400078ec0ff */
[----:B------:R-:W-:Y:S01]  /*bc30*/  LOP3.LUT R2, R3, UR15, R50, 0x96, !PT ;  /* 0x0000000f03027c12 */ /* 0x000fe2000f8e9632 */
[--C-:B------:R-:W-:Y:S01]  /*bc40*/  FFMA.FTZ R3, R174, UR39, -R13.reuse ;  /* 0x00000027ae037c23 */ /* 0x100fe2000801080d */
[----:B------:R-:W-:Y:S01]  /*bc50*/  SHF.R.U32.HI R5, RZ, 0x8, R0 ;  /* 0x00000008ff057819 */ /* 0x000fe20000011600 */
[----:B------:R-:W-:Y:S01]  /*bc60*/  FFMA.FTZ R0, R180, UR39, -R13 ;  /* 0x00000027b4007c23 */ /* 0x000fe2000801080d */
[--C-:B------:R-:W-:Y:S01]  /*bc70*/  SHF.R.U32.HI R4, RZ, 0x10, R2.reuse ;  /* 0x00000010ff047819 */ /* 0x100fe20000011602 */
[----:B------:R4:W-:Y:S01]  /*bc80*/  MUFU.EX2 R180, R3 ;  /* 0x0000000300b47308 */ /* 0x0009e20000000800 */
[----:B------:R-:W-:Y:S01]  /*bc90*/  PRMT R20, R6, 0x5410, R5 ;  /* 0x0000541006147816 */ /* 0x000fe20000000005 */
[----:B------:R-:W-:Y:S01]  /*bca0*/  FFMA.FTZ R5, R173, UR39, -R13 ;  /* 0x00000027ad057c23 */ /* 0x000fe2000801080d */
[----:B------:R-:W-:-:S02]  /*bcb0*/  SHF.R.U32.HI R11, RZ, 0x18, R2 ;  /* 0x00000018ff0b7819 */ /* 0x000fc40000011602 */
[----:B------:R-:W-:Y:S01]  /*bcc0*/  LOP3.LUT R7, R4, 0xff, RZ, 0xc0, !PT ;  /* 0x000000ff04077812 */ /* 0x000fe200078ec0ff */
[----:B------:R-:W-:Y:S01]  /*bcd0*/  FFMA.FTZ R4, R175, UR39, -R14 ;  /* 0x00000027af047c23 */ /* 0x000fe2000801080e */
[----:B------:R-:W-:Y:S01]  /*bce0*/  LOP3.LUT R10, R2, 0xff, RZ, 0xc0, !PT ;  /* 0x000000ff020a7812 */ /* 0x000fe200078ec0ff */
[----:B------:R5:W2:Y:S01]  /*bcf0*/  MUFU.EX2 R174, R5 ;  /* 0x0000000500ae7308 */ /* 0x000aa20000000800 */
[----:B------:R-:W-:Y:S01]  /*bd00*/  PRMT R7, R7, 0x5410, R11 ;  /* 0x0000541007077816 */ /* 0x000fe2000000000b */
[----:B------:R-:W-:Y:S02]  /*bd10*/  IMAD.MOV.U32 R175, RZ, RZ, R98 ;  /* 0x000000ffffaf7224 */ /* 0x000fe400078e0062 */
[----:B------:R-:W-:Y:S01]  /*bd20*/  FFMA.FTZ R11, R164, UR39, -R14 ;  /* 0x00000027a40b7c23 */ /* 0x000fe2000801080e */
[----:B------:R-:W-:Y:S02]  /*bd30*/  IMAD.MOV.U32 R98, RZ, RZ, R35 ;  /* 0x000000ffff627224 */ /* 0x000fe400078e0023 */
[----:B------:R-:W1:Y:S01]  /*bd40*/  LDSM.16.MT88.4 R32, [R187+0x6800] ;  /* 0x00680000bb20783b */ /* 0x000e620000004200 */
[----:B------:R2:W2:Y:S01]  /*bd50*/  MUFU.EX2 R181, R0 ;  /* 0x0000000000b57308 */ /* 0x0004a20000000800 */
[----:B----4-:R-:W-:-:S02]  /*bd60*/  LOP3.LUT R3, R2, 0xffff, RZ, 0xc0, !PT ;  /* 0x0000ffff02037812 */ /* 0x010fc400078ec0ff */
[--C-:B------:R-:W-:Y:S02]  /*bd70*/  HSET2.LE.AND R2, R20, R156.reuse, PT ;  /* 0x0000009c14027233 */ /* 0x100fe40003803000 */
[----:B------:R-:W-:Y:S02]  /*bd80*/  SHF.R.U32.HI R6, RZ, 0x8, R3 ;  /* 0x00000008ff067819 */ /* 0x000fe40000011603 */
[----:B---3--:R-:W-:Y:S01]  /*bd90*/  F2FP.F16.F32.PACK_AB R3, R230, R231 ;  /* 0x000000e7e603723e */ /* 0x008fe200000000ff */
[----:B------:R3:W-:Y:S01]  /*bda0*/  MUFU.EX2 R172, R4 ;  /* 0x0000000400ac7308 */ /* 0x0007e20000000800 */
[----:B-----5:R-:W-:Y:S02]  /*bdb0*/  PRMT R5, R10, 0x5410, R6 ;  /* 0x000054100a057816 */ /* 0x020fe40000000006 */
[----:B------:R-:W-:Y:S01]  /*bdc0*/  LOP3.LUT R6, R2, R3, RZ, 0xc0, !PT ;  /* 0x0000000302067212 */ /* 0x000fe200078ec0ff */
[----:B------:R-:W-:Y:S01]  /*bdd0*/  FFMA.FTZ R2, R176, UR39, -R14 ;  /* 0x00000027b0027c23 */ /* 0x000fe2000801080e */
[--C-:B------:R-:W-:Y:S01]  /*bde0*/  HSET2.LE.AND R3, R21, R156.reuse, PT ;  /* 0x0000009c15037233 */ /* 0x100fe20003803000 */
[----:B------:R-:W-:Y:S01]  /*bdf0*/  IMAD.MOV.U32 R176, RZ, RZ, R99 ;  /* 0x000000ffffb07224 */ /* 0x000fe200078e0063 */
[--C-:B------:R-:W-:Y:S01]  /*be00*/  HSET2.LE.AND R10, R7, R156.reuse, PT ;  /* 0x0000009c070a7233 */ /* 0x100fe20003803000 */
[----:B------:R4:W-:Y:S01]  /*be10*/  MUFU.EX2 R164, R2 ;  /* 0x0000000200a47308 */ /* 0x0009e20000000800 */
[----:B--2---:R-:W-:Y:S01]  /*be20*/  F2FP.F16.F32.PACK_AB R7, R174, R180 ;  /* 0x000000b4ae07723e */ /* 0x004fe200000000ff */
[----:B------:R-:W-:Y:S01]  /*be30*/  IMAD.MOV.U32 R99, RZ, RZ, R159 ;  /* 0x000000ffff637224 */ /* 0x000fe200078e009f */
[----:B------:R-:W-:Y:S01]  /*be40*/  LOP3.LUT R0, R9, UR15, R52, 0x96, !PT ;  /* 0x0000000f09007c12 */ /* 0x000fe2000f8e9634 */
[----:B------:R-:W-:Y:S01]  /*be50*/  IMAD.MOV.U32 R159, RZ, RZ, R69 ;  /* 0x000000ffff9f7224 */ /* 0x000fe200078e0045 */
[----:B------:R-:W-:Y:S01]  /*be60*/  LOP3.LUT R7, R3, R7, RZ, 0xc0, !PT ;  /* 0x0000000703077212 */ /* 0x000fe200078ec0ff */
[----:B------:R-:W-:Y:S01]  /*be70*/  FFMA.FTZ R3, R182, UR39, -R15 ;  /* 0x00000027b6037c23 */ /* 0x000fe2000801080f */
[----:B------:R-:W-:Y:S01]  /*be80*/  IMAD.MOV.U32 R182, RZ, RZ, R70 ;  /* 0x000000ffffb67224 */ /* 0x000fe200078e0046 */
[----:B------:R2:W-:Y:S01]  /*be90*/  MUFU.EX2 R173, R11 ;  /* 0x0000000b00ad7308 */ /* 0x0005e20000000800 */
[----:B---3--:R-:W-:Y:S01]  /*bea0*/  HSET2.LE.AND R4, R5, R156, PT ;  /* 0x0000009c05047233 */ /* 0x008fe20003803000 */
[----:B------:R-:W-:Y:S01]  /*beb0*/  HMMA.16816.F32 R68, R16, R42, R140 ;  /* 0x0000002a1044723c */ /* 0x000fe2000000188c */
[----:B------:R-:W-:Y:S01]  /*bec0*/  F2FP.F16.F32.PACK_AB R5, R232, R233 ;  /* 0x000000e9e805723e */ /* 0x000fe200000000ff */
[----:B------:R-:W-:-:S03]  /*bed0*/  IMAD.MOV.U32 R126, RZ, RZ, R99 ;  /* 0x000000ffff7e7224 */ /* 0x000fc600078e0063 */
[----:B------:R-:W-:Y:S01]  /*bee0*/  LOP3.LUT R4, R4, R5, RZ, 0xc0, !PT ;  /* 0x0000000504047212 */ /* 0x000fe200078ec0ff */
[----:B------:R3:W-:Y:S01]  /*bef0*/  MUFU.EX2 R163, R3 ;  /* 0x0000000300a37308 */ /* 0x0007e20000000800 */
[----:B----4-:R-:W-:Y:S01]  /*bf00*/  F2FP.F16.F32.PACK_AB R2, R181, R229 ;  /* 0x000000e5b502723e */ /* 0x010fe200000000ff */
[----:B------:R-:W-:-:S03]  /*bf10*/  IMAD.WIDE.U32 R42, R22, -0x2daee0ad, RZ ;  /* 0xd2511f53162a7825 */ /* 0x000fc600078e00ff */
[----:B------:R-:W-:Y:S02]  /*bf20*/  LOP3.LUT R5, R10, R2, RZ, 0xc0, !PT ;  /* 0x000000020a057212 */ /* 0x000fe400078ec0ff */
[C---:B------:R-:W-:Y:S01]  /*bf30*/  LOP3.LUT R2, R8.reuse, 0xffff, RZ, 0xc0, !PT ;  /* 0x0000ffff08027812 */ /* 0x040fe200078ec0ff */
[----:B------:R-:W-:Y:S01]  /*bf40*/  FFMA.FTZ R9, R177, UR39, -R15 ;  /* 0x00000027b1097c23 */ /* 0x000fe2000801080f */
[----:B--2---:R-:W-:Y:S01]  /*bf50*/  SHF.R.U32.HI R11, RZ, 0x18, R8 ;  /* 0x00000018ff0b7819 */ /* 0x004fe20000011608 */
[----:B------:R-:W-:Y:S01]  /*bf60*/  IMAD.MOV.U32 R177, RZ, RZ, R98 ;  /* 0x000000ffffb17224 */ /* 0x000fe200078e0062 */
[----:B------:R-:W-:Y:S01]  /*bf70*/  LOP3.LUT R10, R8, 0xff, RZ, 0xc0, !PT ;  /* 0x000000ff080a7812 */ /* 0x000fe200078ec0ff */
[----:B------:R2:W4:Y:S01]  /*bf80*/  MUFU.EX2 R162, R9 ;  /* 0x0000000900a27308 */ /* 0x0005220000000800 */
[----:B------:R-:W-:Y:S01]  /*bf90*/  SHF.R.U32.HI R2, RZ, 0x8, R2 ;  /* 0x00000008ff027819 */ /* 0x000fe20000011602 */
[----:B------:R-:W-:Y:S01]  /*bfa0*/  HMMA.16816.F32 R104, R4, R28, R152 ;  /* 0x0000001c0468723c */ /* 0x000fe20000001898 */
[----:B---3--:R-:W-:-:S02]  /*bfb0*/  SHF.R.U32.HI R3, RZ, 0x10, R8 ;  /* 0x00000010ff037819 */ /* 0x008fc40000011608 */
[----:B------:R-:W-:-:S03]  /*bfc0*/  PRMT R16, R10, 0x5410, R2 ;  /* 0x000054100a107816 */ /* 0x000fc60000000002 */
[C---:B------:R-:W-:Y:S01]  /*bfd0*/  HMMA.16816.F32 R96, R4.reuse, R30, R148 ;  /* 0x0000001e0460723c */ /* 0x040fe20000001894 */
[----:B------:R-:W-:Y:S02]  /*bfe0*/  LOP3.LUT R3, R3, 0xff, RZ, 0xc0, !PT ;  /* 0x000000ff03037812 */ /* 0x000fe400078ec0ff */
[----:B------:R-:W-:Y:S02]  /*bff0*/  LOP3.LUT R2, R0, 0xffff, RZ, 0xc0, !PT ;  /* 0x0000ffff00027812 */ /* 0x000fe400078ec0ff */
[----:B------:R-:W-:Y:S01]  /*c000*/  PRMT R11, R3, 0x5410, R11 ;  /* 0x00005410030b7816 */ /* 0x000fe2000000000b */
[--C-:B------:R-:W-:Y:S01]  /*c010*/  FFMA.FTZ R3, R208, UR39, -R15.reuse ;  /* 0x00000027d0037c23 */ /* 0x100fe2000801080f */
[----:B------:R-:W-:Y:S01]  /*c020*/  IMAD.MOV.U32 R208, RZ, RZ, R124 ;  /* 0x000000ffffd07224 */ /* 0x000fe200078e007c */
[----:B------:R-:W-:Y:S01]  /*c030*/  LOP3.LUT R10, R0, 0xff, RZ, 0xc0, !PT ;  /* 0x000000ff000a7812 */ /* 0x000fe200078ec0ff */
[----:B--2---:R-:W-:Y:S01]  /*c040*/  FFMA.FTZ R9, R209, UR39, -R15 ;  /* 0x00000027d1097c23 */ /* 0x004fe2000801080f */
[----:B------:R-:W-:Y:S01]  /*c050*/  IMAD.MOV.U32 R209, RZ, RZ, R127 ;  /* 0x000000ffffd17224 */ /* 0x000fe200078e007f */
[----:B------:R-:W-:Y:S01]  /*c060*/  SHF.R.U32.HI R8, RZ, 0x8, R2 ;  /* 0x00000008ff087819 */ /* 0x000fe20000011602 */
[----:B------:R-:W-:Y:S01]  /*c070*/  IMAD.MOV.U32 R127, RZ, RZ, R160 ;  /* 0x000000ffff7f7224 */ /* 0x000fe200078e00a0 */
[----:B------:R-:W-:Y:S01]  /*c080*/  SHF.R.U32.HI R2, RZ, 0x10, R0 ;  /* 0x00000010ff027819 */ /* 0x000fe20000011600 */
[----:B------:R-:W-:Y:S01]  /*c090*/  IMAD.MOV.U32 R124, RZ, RZ, R159 ;  /* 0x000000ffff7c7224 */ /* 0x000fe200078e009f */
[----:B------:R2:W-:Y:S01]  /*c0a0*/  MUFU.EX2 R160, R9 ;  /* 0x0000000900a07308 */ /* 0x0005e20000000800 */
[----:B------:R-:W-:Y:S01]  /*c0b0*/  PRMT R17, R10, 0x5410, R8 ;  /* 0x000054100a117816 */ /* 0x000fe20000000008 */
[----:B------:R-:W-:Y:S01]  /*c0c0*/  FFMA.FTZ R8, R165, UR39, -R14 ;  /* 0x00000027a5087c23 */ /* 0x000fe2000801080e */
[----:B------:R-:W-:Y:S01]  /*c0d0*/  SHF.R.U32.HI R10, RZ, 0x18, R0 ;  /* 0x00000018ff0a7819 */ /* 0x000fe20000011600 */
[----:B------:R-:W-:Y:S01]  /*c0e0*/  HMMA.16816.F32 R92, R4, R24, R92 ;  /* 0x00000018045c723c */ /* 0x000fe2000000185c */
[----:B------:R-:W-:Y:S01]  /*c0f0*/  HSET2.LE.AND R0, R16, R156, PT ;  /* 0x0000009c10007233 */ /* 0x000fe20003803000 */
[----:B------:R-:W-:-:S02]  /*c100*/  IMAD.MOV.U32 R165, RZ, RZ, R57 ;  /* 0x000000ffffa57224 */ /* 0x000fc400078e0039 */
[----:B------:R3:W5:Y:S02]  /*c110*/  MUFU.EX2 R159, R3 ;  /* 0x00000003009f7308 */ /* 0x0007640000000800 */
[C---:B------:R-:W-:Y:S06]  /*c120*/  HMMA.16816.F32 R84, R4.reuse, R26, R144 ;  /* 0x0000001a0454723c */ /* 0x040fec0000001890 */
[----:B------:R5:W-:Y:S01]  /*c130*/  MUFU.EX2 R161, R8 ;  /* 0x0000000800a17308 */ /* 0x000be20000000800 */
[----:B--2---:R-:W-:Y:S01]  /*c140*/  LOP3.LUT R9, R2, 0xff, RZ, 0xc0, !PT ;  /* 0x000000ff02097812 */ /* 0x004fe200078ec0ff */
[----:B-1----:R-:W-:Y:S01]  /*c150*/  HMMA.16816.F32 R100, R4, R44, R112 ;  /* 0x0000002c0464723c */ /* 0x002fe20000001870 */
[----:B------:R-:W-:-:S02]  /*c160*/  F2FP.F16.F32.PACK_AB R2, R234, R235 ;  /* 0x000000ebea02723e */ /* 0x000fc400000000ff */
[----:B------:R-:W-:Y:S02]  /*c170*/  PRMT R9, R9, 0x5410, R10 ;  /* 0x0000541009097816 */ /* 0x000fe4000000000a */
[----:B------:R-:W-:Y:S01]  /*c180*/  LOP3.LUT R10, R0, R2, RZ, 0xc0, !PT ;  /* 0x00000002000a7212 */ /* 0x000fe200078ec0ff */
[C---:B------:R-:W-:Y:S01]  /*c190*/  HMMA.16816.F32 R80, R4.reuse, R46, R80 ;  /* 0x0000002e0450723c */ /* 0x040fe20000001850 */
[--C-:B---3--:R-:W-:Y:S02]  /*c1a0*/  HSET2.LE.AND R3, R11, R156.reuse, PT ;  /* 0x0000009c0b037233 */ /* 0x108fe40003803000 */
[----:B----4-:R-:W-:Y:S02]  /*c1b0*/  F2FP.F16.F32.PACK_AB R11, R162, R163 ;  /* 0x000000a3a20b723e */ /* 0x010fe400000000ff */
[--C-:B------:R-:W-:Y:S01]  /*c1c0*/  HSET2.LE.AND R0, R17, R156.reuse, PT ;  /* 0x0000009c11007233 */ /* 0x100fe20003803000 */
[----:B------:R-:W-:Y:S01]  /*c1d0*/  IMAD.WIDE.U32 R16, R38, -0x326172a9, RZ ;  /* 0xcd9e8d5726107825 */ /* 0x000fe200078e00ff */
[----:B------:R-:W-:Y:S01]  /*c1e0*/  LOP3.LUT R11, R3, R11, RZ, 0xc0, !PT ;  /* 0x0000000b030b7212 */ /* 0x000fe200078ec0ff */
[C---:B------:R-:W-:Y:S02]  /*c1f0*/  HMMA.16816.F32 R128, R4.reuse, R32, R128 ;  /* 0x000000200480723c */ /* 0x040fe40000001880 */
[----:B-----5:R-:W-:Y:S01]  /*c200*/  FFMA.FTZ R8, R178, UR39, -R12 ;  /* 0x00000027b2087c23 */ /* 0x020fe2000801080c */
[----:B------:R-:W-:Y:S01]  /*c210*/  HSET2.LE.AND R3, R9, R156, PT ;  /* 0x0000009c09037233 */ /* 0x000fe20003803000 */
[----:B------:R-:W-:Y:S01]  /*c220*/  IMAD.MOV.U32 R178, RZ, RZ, R126 ;  /* 0x000000ffffb27224 */ /* 0x000fe200078e007e */
[----:B------:R-:W-:Y:S01]  /*c230*/  F2FP.F16.F32.PACK_AB R2, R242, R175 ;  /* 0x000000aff202723e */ /* 0x000fe200000000ff */
[----:B------:R-:W-:Y:S01]  /*c240*/  IMAD.MOV.U32 R126, RZ, RZ, R158 ;  /* 0x000000ffff7e7224 */ /* 0x000fe200078e009e */
[----:B------:R-:W-:Y:S01]  /*c250*/  F2FP.F16.F32.PACK_AB R9, R159, R160 ;  /* 0x000000a09f09723e */ /* 0x000fe200000000ff */
[----:B------:R1:W-:Y:S01]  /*c260*/  MUFU.EX2 R158, R8 ;  /* 0x00000008009e7308 */ /* 0x0003e20000000800 */
[----:B------:R-:W-:Y:S02]  /*c270*/  HMMA.16816.F32 R136, R4, R34, R136 ;  /* 0x000000220488723c */ /* 0x000fe40000001888 */
[----:B------:R-:W-:-:S05]  /*c280*/  LOP3.LUT R9, R3, R9, RZ, 0xc0, !PT ;  /* 0x0000000903097212 */ /* 0x000fca00078ec0ff */
[----:B------:R-:W-:Y:S02]  /*c290*/  LOP3.LUT R4, R17, UR33, R58, 0x96, !PT ;  /* 0x0000002111047c12 */ /* 0x000fe4000f8e963a */
[----:B------:R-:W-:-:S03]  /*c2a0*/  LOP3.LUT R6, R41, UR25, R16, 0x96, !PT ;  /* 0x0000001929067c12 */ /* 0x000fc6000f8e9610 */
[----:B------:R-:W-:Y:S01]  /*c2b0*/  IMAD.WIDE.U32 R4, R4, -0x2daee0ad, RZ ;  /* 0xd2511f5304047825 */ /* 0x000fe200078e00ff */
[----:B-1----:R-:W-:-:S03]  /*c2c0*/  LOP3.LUT R8, R0, R2, RZ, 0xc0, !PT ;  /* 0x0000000200087212 */ /* 0x002fc600078ec0ff */
[----:B------:R-:W-:Y:S01]  /*c2d0*/  FFMA.FTZ R0, R167, UR39, -R12 ;  /* 0x00000027a7007c23 */ /* 0x000fe2000801080c */
[----:B------:R-:W-:Y:S01]  /*c2e0*/  IMAD.WIDE.U32 R2, R23, -0x2daee0ad, RZ ;  /* 0xd2511f5317027825 */ /* 0x000fe200078e00ff */
[----:B------:R-:W-:Y:S01]  /*c2f0*/  LOP3.LUT R19, R5, UR23, R48, 0x96, !PT ;  /* 0x0000001705137c12 */ /* 0x000fe2000f8e9630 */
[----:B------:R-:W-:Y:S02]  /*c300*/  LDSM.16.MT88.4 R20, [R186+0x7000] ;  /* 0x00700000ba14783b */ /* 0x000fe40000004200 */
[----:B------:R-:W-:Y:S01]  /*c310*/  IMAD.MOV.U32 R167, RZ, RZ, R127 ;  /* 0x000000ffffa77224 */ /* 0x000fe200078e007f */
[----:B------:R-:W-:Y:S01]  /*c320*/  LOP3.LUT R2, R43, UR20, R2, 0x96, !PT ;  /* 0x000000142b027c12 */ /* 0x000fe2000f8e9602 */
[----:B------:R-:W-:Y:S01]  /*c330*/  IMAD.MOV.U32 R127, RZ, RZ, R157 ;  /* 0x000000ffff7f7224 */ /* 0x000fe200078e009d */
[----:B------:R-:W-:Y:S01]  /*c340*/  LOP3.LUT R7, R3, UR23, R36, 0x96, !PT ;  /* 0x0000001703077c12 */ /* 0x000fe2000f8e9624 */
[----:B------:R1:W-:Y:S01]  /*c350*/  MUFU.EX2 R157, R0 ;  /* 0x00000000009d7308 */ /* 0x0003e20000000800 */
[----:B------:R-:W-:Y:S01]  /*c360*/  IMAD.WIDE.U32 R38, R6, -0x2daee0ad, RZ ;  /* 0xd2511f5306267825 */ /* 0x000fe200078e00ff */
[----:B------:R-:W-:Y:S03]  /*c370*/  HMMA.16816.F32 R76, R8, R28, R76 ;  /* 0x0000001c084c723c */ /* 0x000fe6000000184c */
[----:B------:R-:W-:Y:S01]  /*c380*/  IMAD.WIDE.U32 R2, R2, -0x326172a9, RZ ;  /* 0xcd9e8d5702027825 */ /* 0x000fe200078e00ff */
[----:B------:R-:W-:-:S03]  /*c390*/  LOP3.LUT R39, R39, UR20, R4, 0x96, !PT ;  /* 0x0000001427277c12 */ /* 0x000fc6000f8e9604 */
[----:B------:R-:W-:Y:S01]  /*c3a0*/  FFMA.FTZ R4, R211, UR39, -R13 ;  /* 0x00000027d3047c23 */ /* 0x000fe2000801080d */
[C---:B------:R-:W-:Y:S01]  /*c3b0*/  HMMA.16816.F32 R64, R8.reuse, R30, R64 ;  /* 0x0000001e0840723c */ /* 0x040fe20000001840 */
[----:B------:R-:W-:Y:S01]  /*c3c0*/  IMAD.WIDE.U32 R36, R7, -0x326172a9, RZ ;  /* 0xcd9e8d5707247825 */ /* 0x000fe200078e00ff */
[----:B------:R-:W-:Y:S01]  /*c3d0*/  LOP3.LUT R5, R2, 0xff, RZ, 0xc0, !PT ;  /* 0x000000ff02057812 */ /* 0x000fe200078ec0ff */
[----:B------:R-:W-:Y:S01]  /*c3e0*/  MUFU.EX2 R153, R4 ;  /* 0x0000000400997308 */ /* 0x000fe20000000800 */
[--C-:B------:R-:W-:Y:S01]  /*c3f0*/  SHF.R.U32.HI R16, RZ, 0x10, R2.reuse ;  /* 0x00000010ff107819 */ /* 0x100fe20000011602 */
[----:B------:R-:W2:Y:S01]  /*c400*/  LDSM.16.MT88.4 R28, [R185+0x7000] ;  /* 0x00700000b91c783b */ /* 0x000ea20000004200 */
[----:B------:R-:W-:Y:S01]  /*c410*/  SHF.R.U32.HI R18, RZ, 0x18, R2 ;  /* 0x00000018ff127819 */ /* 0x000fe20000011602 */
[----:B------:R-:W-:Y:S01]  /*c420*/  HMMA.16816.F32 R60, R8, R24, R60 ;  /* 0x00000018083c723c */ /* 0x000fe2000000183c */
[----:B------:R-:W-:Y:S02]  /*c430*/  IMAD.MOV.U32 R211, RZ, RZ, R126 ;  /* 0x000000ffffd37224 */ /* 0x000fe400078e007e */
[----:B-1----:R-:W-:Y:S01]  /*c440*/  FFMA.FTZ R0, R166, UR39, -R12 ;  /* 0x00000027a6007c23 */ /* 0x002fe2000801080c */
[----:B------:R-:W-:-:S03]  /*c450*/  IMAD.MOV.U32 R166, RZ, RZ, R124 ;  /* 0x000000ffffa67224 */ /* 0x000fc600078e007c */
[----:B------:R1:W-:Y:S01]  /*c460*/  MUFU.EX2 R155, R0 ;  /* 0x00000000009b7308 */ /* 0x0003e20000000800 */
[C---:B------:R-:W-:Y:S01]  /*c470*/  HMMA.16816.F32 R56, R8.reuse, R26, R108 ;  /* 0x0000001a0838723c */ /* 0x040fe2000000186c */
[----:B------:R-:W3:Y:S05]  /*c480*/  LDSM.16.MT88.4 R24, [R188+0x7000] ;  /* 0x00700000bc18783b */ /* 0x000eea0000004200 */
[C---:B------:R-:W-:Y:S06]  /*c490*/  HMMA.16816.F32 R52, R8.reuse, R44, R116 ;  /* 0x0000002c0834723c */ /* 0x040fec0000001874 */
[----:B------:R-:W-:Y:S01]  /*c4a0*/  HMMA.16816.F32 R48, R8, R46, R120 ;  /* 0x0000002e0830723c */ /* 0x000fe20000001878 */
[----:B------:R-:W-:Y:S01]  /*c4b0*/  LDSM.16.MT88.4 R120, [R186+0x7800] ;  /* 0x00780000ba78783b */ /* 0x000fe20000004200 */
[----:B-1----:R-:W-:Y:S01]  /*c4c0*/  FFMA.FTZ R0, R179, UR39, -R12 ;  /* 0x00000027b3007c23 */ /* 0x002fe2000801080c */
[----:B------:R-:W-:-:S03]  /*c4d0*/  IMAD.MOV.U32 R179, RZ, RZ, R125 ;  /* 0x000000ffffb37224 */ /* 0x000fc600078e007d */
[C---:B------:R-:W-:Y:S01]  /*c4e0*/  HMMA.16816.F32 R44, R8.reuse, R32, R132 ;  /* 0x00000020082c723c */ /* 0x040fe20000001884 */
[----:B------:R1:W-:Y:S05]  /*c4f0*/  MUFU.EX2 R154, R0 ;  /* 0x00000000009a7308 */ /* 0x0003ea0000000800 */
[----:B------:R-:W-:Y:S01]  /*c500*/  HMMA.16816.F32 R68, R8, R34, R68 ;  /* 0x000000220844723c */ /* 0x000fe20000001844 */
[----:B------:R-:W4:Y:S06]  /*c510*/  LDSM.16.MT88.4 R32, [R187+0x7000] ;  /* 0x00700000bb20783b */ /* 0x000f2c0000004200 */
[----:B------:R-:W-:-:S04]  /*c520*/  FFMA.FTZ R8, R218, UR39, -R15 ;  /* 0x00000027da087c23 */ /* 0x000fc8000801080f */
[----:B------:R-:W-:Y:S01]  /*c530*/  MUFU.EX2 R146, R8 ;  /* 0x0000000800927308 */ /* 0x000fe20000000800 */
[----:B-1----:R-:W-:-:S04]  /*c540*/  LOP3.LUT R0, R2, 0xffff, RZ, 0xc0, !PT ;  /* 0x0000ffff02007812 */ /* 0x002fc800078ec0ff */
[----:B------:R-:W-:Y:S02]  /*c550*/  SHF.R.U32.HI R4, RZ, 0x8, R0 ;  /* 0x00000008ff047819 */ /* 0x000fe40000011600 */
[----:B------:R-:W-:Y:S01]  /*c560*/  LOP3.LUT R0, R3, UR16, R36, 0x96, !PT ;  /* 0x0000001003007c12 */ /* 0x000fe2000f8e9624 */
[----:B------:R-:W-:Y:S01]  /*c570*/  FFMA.FTZ R3, R210, UR39, -R13 ;  /* 0x00000027d2037c23 */ /* 0x000fe2000801080d */
[----:B------:R-:W-:Y:S01]  /*c580*/  PRMT R17, R5, 0x5410, R4 ;  /* 0x0000541005117816 */ /* 0x000fe20000000004 */
[----:B------:R-:W-:Y:S01]  /*c590*/  IMAD.MOV.U32 R210, RZ, RZ, R127 ;  /* 0x000000ffffd27224 */ /* 0x000fe200078e007f */
[----:B------:R-:W-:Y:S01]  /*c5a0*/  SHF.R.U32.HI R4, RZ, 0x10, R0 ;  /* 0x00000010ff047819 */ /* 0x000fe20000011600 */
[----:B------:R1:W5:Y:S01]  /*c5b0*/  MUFU.EX2 R152, R3 ;  /* 0x0000000300987308 */ /* 0x0003620000000800 */
[C---:B------:R-:W-:Y:S02]  /*c5c0*/  LOP3.LUT R2, R0.reuse, 0xffff, RZ, 0xc0, !PT ;  /* 0x0000ffff00027812 */ /* 0x040fe400078ec0ff */
[----:B------:R-:W-:-:S02]  /*c5d0*/  LOP3.LUT R7, R0, 0xff, RZ, 0xc0, !PT ;  /* 0x000000ff00077812 */ /* 0x000fc400078ec0ff */
[----:B------:R-:W-:Y:S02]  /*c5e0*/  SHF.R.U32.HI R6, RZ, 0x18, R0 ;  /* 0x00000018ff067819 */ /* 0x000fe40000011600 */
[----:B------:R-:W-:Y:S01]  /*c5f0*/  LOP3.LUT R0, R4, 0xff, RZ, 0xc0, !PT ;  /* 0x000000ff04007812 */ /* 0x000fe200078ec0ff */
[----:B------:R-:W-:Y:S01]  /*c600*/  FFMA.FTZ R4, R168, UR39, -R13 ;  /* 0x00000027a8047c23 */ /* 0x000fe2000801080d */
[----:B------:R-:W-:Y:S02]  /*c610*/  SHF.R.U32.HI R2, RZ, 0x8, R2 ;  /* 0x00000008ff027819 */ /* 0x000fe40000011602 */
[----:B------:R-:W-:Y:S01]  /*c620*/  LOP3.LUT R5, R16, 0xff, RZ, 0xc0, !PT ;  /* 0x000000ff10057812 */ /* 0x000fe200078ec0ff */
[----:B------:R2:W-:Y:S01]  /*c630*/  MUFU.EX2 R150, R4 ;  /* 0x0000000400967308 */ /* 0x0005e20000000800 */
[----:B------:R-:W-:Y:S01]  /*c640*/  PRMT R2, R7, 0x5410, R2 ;  /* 0x0000541007027816 */ /* 0x000fe20000000002 */
[----:B------:R-:W-:Y:S01]  /*c650*/  FFMA.FTZ R16, R217, UR39, -R15 ;  /* 0x00000027d9107c23 */ /* 0x000fe2000801080f */
[----:B------:R-:W-:Y:S01]  /*c660*/  PRMT R18, R5, 0x5410, R18 ;  /* 0x0000541005127816 */ /* 0x000fe20000000012 */
[----:B-1----:R-:W-:Y:S01]  /*c670*/  FFMA.FTZ R3, R183, UR39, -R13 ;  /* 0x00000027b7037c23 */ /* 0x002fe2000801080d */
[----:B-----5:R-:W-:-:S02]  /*c680*/  F2FP.F16.F32.PACK_AB R5, R152, R153 ;  /* 0x000000999805723e */ /* 0x020fc400000000ff */
[----:B------:R-:W-:Y:S01]  /*c690*/  F2FP.F16.F32.PACK_AB R7, R154, R155 ;  /* 0x0000009b9a07723e */ /* 0x000fe200000000ff */
[----:B------:R1:W5:Y:S01]  /*c6a0*/  MUFU.EX2 R151, R3 ;  /* 0x0000000300977308 */ /* 0x0003620000000800 */
[----:B--2---:R-:W-:-:S07]  /*c6b0*/  FFMA.FTZ R4, R170, UR39, -R14 ;  /* 0x00000027aa047c23 */ /* 0x004fce000801080e */
[----:B------:R-:W2:Y:S01]  /*c6c0*/  MUFU.EX2 R147, R16 ;  /* 0x0000001000937308 */ /* 0x000ea20000000800 */
[----:B-1----:R-:W-:-:S07]  /*c6d0*/  PRMT R3, R0, 0x5410, R6 ;  /* 0x0000541000037816 */ /* 0x002fce0000000006 */
[----:B------:R1:W-:Y:S01]  /*c6e0*/  MUFU.EX2 R149, R4 ;  /* 0x0000000400957308 */ /* 0x0003e20000000800 */
[--C-:B------:R-:W-:Y:S02]  /*c6f0*/  HSET2.LE.AND R0, R2, R156.reuse, PT ;  /* 0x0000009c02007233 */ /* 0x100fe40003803000 */
[----:B------:R-:W-:Y:S02]  /*c700*/  F2FP.F16.F32.PACK_AB R2, R157, R158 ;  /* 0x0000009e9d02723e */ /* 0x000fe400000000ff */
[--C-:B------:R-:W-:Y:S01]  /*c710*/  HSET2.LE.AND R6, R17, R156.reuse, PT ;  /* 0x0000009c11067233 */ /* 0x100fe20003803000 */
[----:B------:R-:W-:Y:S01]  /*c720*/  FFMA.FTZ R17, R213, UR39, -R12 ;  /* 0x00000027d5117c23 */ /* 0x000fe2000801080c */
[----:B------:R-:W-:-:S03]  /*c730*/  HSET2.LE.AND R3, R3, R156, PT ;  /* 0x0000009c03037233 */ /* 0x000fc60003803000 */
[----:B------:R-:W-:Y:S02]  /*c740*/  LOP3.LUT R6, R6, R7, RZ, 0xc0, !PT ;  /* 0x0000000706067212 */ /* 0x000fe400078ec0ff */
[----:B------:R-:W-:Y:S02]  /*c750*/  LOP3.LUT R5, R3, R5, RZ, 0xc0, !PT ;  /* 0x0000000503057212 */ /* 0x000fe400078ec0ff */
[----:B-----5:R-:W-:Y:S02]  /*c760*/  F2FP.F16.F32.PACK_AB R7, R150, R151 ;  /* 0x000000979607723e */ /* 0x020fe400000000ff */
[----:B-1----:R-:W-:Y:S01]  /*c770*/  LOP3.LUT R4, R0, R2, RZ, 0xc0, !PT ;  /* 0x0000000200047212 */ /* 0x002fe200078ec0ff */
[----:B------:R-:W-:Y:S01]  /*c780*/  FFMA.FTZ R0, R169, UR39, -R14 ;  /* 0x00000027a9007c23 */ /* 0x000fe2000801080e */
[----:B------:R-:W-:Y:S02]  /*c790*/  IMAD.WIDE.U32 R2, R39, -0x326172a9, RZ ;  /* 0xcd9e8d5727027825 */ /* 0x000fe400078e00ff */
[----:B------:R-:W-:Y:S01]  /*c7a0*/  MUFU.EX2 R39, R17 ;  /* 0x0000001100277308 */ /* 0x000fe20000000800 */
[----:B------:R-:W-:-:S02]  /*c7b0*/  LOP3.LUT R16, R2, 0xff, RZ, 0xc0, !PT ;  /* 0x000000ff02107812 */ /* 0x000fc400078ec0ff */
[--C-:B------:R-:W-:Y:S02]  /*c7c0*/  SHF.R.U32.HI R9, RZ, 0x10, R2.reuse ;  /* 0x00000010ff097819 */ /* 0x100fe40000011602 */
[----:B------:R-:W-:-:S03]  /*c7d0*/  SHF.R.U32.HI R11, RZ, 0x18, R2 ;  /* 0x00000018ff0b7819 */ /* 0x000fc60000011602 */
[----:B------:R1:W-:Y:S01]  /*c7e0*/  MUFU.EX2 R148, R0 ;  /* 0x0000000000947308 */ /* 0x0003e20000000800 */
[----:B------:R-:W-:Y:S02]  /*c7f0*/  LOP3.LUT R9, R9, 0xff, RZ, 0xc0, !PT ;  /* 0x000000ff09097812 */ /* 0x000fe400078ec0ff */
[----:B-1----:R-:W-:Y:S01]  /*c800*/  HSET2.LE.AND R0, R18, R156, PT ;  /* 0x0000009c12007233 */ /* 0x002fe20003803000 */
[----:B------:R-:W-:-:S04]  /*c810*/  IMAD.WIDE.U32 R18, R19, -0x326172a9, RZ ;  /* 0xcd9e8d5713127825 */ /* 0x000fc800078e00ff */
[----:B------:R-:W-:Y:S02]  /*c820*/  LOP3.LUT R7, R0, R7, RZ, 0xc0, !PT ;  /* 0x0000000700077212 */ /* 0x000fe400078ec0ff */
[----:B------:R-:W-:Y:S02]  /*c830*/  LOP3.LUT R0, R3, UR16, R18, 0x96, !PT ;  /* 0x0000001003007c12 */ /* 0x000fe4000f8e9612 */
[----:B------:R-:W-:Y:S02]  /*c840*/  LOP3.LUT R3, R2, 0xffff, RZ, 0xc0, !PT ;  /* 0x0000ffff02037812 */ /* 0x000fe400078ec0ff */
[----:B------:R-:W-:Y:S01]  /*c850*/  LOP3.LUT R2, R0, 0xffff, RZ, 0xc0, !PT ;  /* 0x0000ffff00027812 */ /* 0x000fe200078ec0ff */
[----:B------:R-:W-:Y:S01]  /*c860*/  HMMA.16816.F32 R112, R4, R30, R96 ;  /* 0x0000001e0470723c */ /* 0x000fe20000001860 */
[----:B------:R-:W-:Y:S01]  /*c870*/  SHF.R.U32.HI R10, RZ, 0x8, R3 ;  /* 0x00000008ff0a7819 */ /* 0x000fe20000011603 */
[----:B------:R-:W-:Y:S01]  /*c880*/  FFMA.FTZ R3, R216, UR39, -R15 ;  /* 0x00000027d8037c23 */ /* 0x000fe2000801080f */
[----:B------:R-:W-:-:S02]  /*c890*/  LOP3.LUT R8, R0, 0xff, RZ, 0xc0, !PT ;  /* 0x000000ff00087812 */ /* 0x000fc400078ec0ff */
[----:B------:R-:W-:Y:S01]  /*c8a0*/  SHF.R.U32.HI R2, RZ, 0x8, R2 ;  /* 0x00000008ff027819 */ /* 0x000fe20000011602 */
[----:B------:R1:W-:Y:S01]  /*c8b0*/  MUFU.EX2 R145, R3 ;  /* 0x0000000300917308 */ /* 0x0003e20000000800 */
[----:B------:R-:W-:Y:S01]  /*c8c0*/  PRMT R10, R16, 0x5410, R10 ;  /* 0x00005410100a7816 */ /* 0x000fe2000000000a */
[C---:B---3--:R-:W-:Y:S01]  /*c8d0*/  HMMA.16816.F32 R108, R4.reuse, R26, R84 ;  /* 0x0000001a046c723c */ /* 0x048fe20000001854 */
[----:B------:R-:W-:Y:S01]  /*c8e0*/  PRMT R16, R9, 0x5410, R11 ;  /* 0x0000541009107816 */ /* 0x000fe2000000000b */
[----:B------:R-:W-:Y:S01]  /*c8f0*/  FFMA.FTZ R9, R212, UR39, -R12 ;  /* 0x00000027d4097c23 */ /* 0x000fe2000801080c */
[----:B------:R-:W-:Y:S02]  /*c900*/  PRMT R11, R8, 0x5410, R2 ;  /* 0x00005410080b7816 */ /* 0x000fe40000000002 */
[--C-:B------:R-:W-:Y:S01]  /*c910*/  SHF.R.U32.HI R2, RZ, 0x10, R0.reuse ;  /* 0x00000010ff027819 */ /* 0x100fe20000011600 */
[----:B------:R-:W-:Y:S01]  /*c920*/  MUFU.EX2 R43, R9 ;  /* 0x00000009002b7308 */ /* 0x000fe20000000800 */
[----:B------:R-:W-:Y:S01]  /*c930*/  SHF.R.U32.HI R8, RZ, 0x18, R0 ;  /* 0x00000018ff087819 */ /* 0x000fe20000011600 */
[C---:B------:R-:W-:Y:S01]  /*c940*/  HMMA.16816.F32 R116, R4.reuse, R28, R104 ;  /* 0x0000001c0474723c */ /* 0x040fe20000001868 */
[----:B------:R-:W-:Y:S01]  /*c950*/  HSET2.LE.AND R0, R10, R156, PT ;  /* 0x0000009c0a007233 */ /* 0x000fe20003803000 */
[----:B------:R-:W-:Y:S04]  /*c960*/  LDSM.16.MT88.4 R104, [R188+0x7800] ;  /* 0x00780000bc68783b */ /* 0x000fe80000004200 */
[----:B------:R-:W-:Y:S01]  /*c970*/  HMMA.16816.F32 R96, R4, R24, R92 ;  /* 0x000000180460723c */ /* 0x000fe2000000185c */
[----:B-1----:R-:W-:-:S04]  /*c980*/  FFMA.FTZ R3, R214, UR39, -R15 ;  /* 0x00000027d6037c23 */ /* 0x002fc8000801080f */
[----:B------:R1:W3:Y:S01]  /*c990*/  MUFU.EX2 R144, R3 ;  /* 0x0000000300907308 */ /* 0x0002e20000000800 */
[C---:B------:R-:W-:Y:S06]  /*c9a0*/  HMMA.16816.F32 R100, R4.reuse, R20, R100 ;  /* 0x000000140464723c */ /* 0x040fec0000001864 */
[C---:B------:R-:W-:Y:S06]  /*c9b0*/  HMMA.16816.F32 R124, R4.reuse, R22, R80 ;  /* 0x00000016047c723c */ /* 0x040fec0000001850 */
[----:B----4-:R-:W-:Y:S01]  /*c9c0*/  HMMA.16816.F32 R128, R4, R32, R128 ;  /* 0x000000200480723c */ /* 0x010fe20000001880 */
[----:B-1----:R-:W-:-:S02]  /*c9d0*/  LOP3.LUT R3, R2, 0xff, RZ, 0xc0, !PT ;  /* 0x000000ff02037812 */ /* 0x002fc400078ec0ff */
[----:B------:R-:W-:-:S03]  /*c9e0*/  F2FP.F16.F32.PACK_AB R2, R161, R173 ;  /* 0x000000ada102723e */ /* 0x000fc600000000ff */
[----:B------:R-:W-:Y:S01]  /*c9f0*/  HMMA.16816.F32 R84, R4, R34, R136 ;  /* 0x000000220454723c */ /* 0x000fe20000001888 */
[----:B------:R-:W-:Y:S02]  /*ca00*/  PRMT R8, R3, 0x5410, R8 ;  /* 0x0000541003087816 */ /* 0x000fe40000000008 */
[----:B------:R-:W-:Y:S01]  /*ca10*/  LOP3.LUT R10, R0, R2, RZ, 0xc0, !PT ;  /* 0x00000002000a7212 */ /* 0x000fe200078ec0ff */
[----:B------:R-:W-:Y:S01]  /*ca20*/  FFMA.FTZ R2, R171, UR39, -R12 ;  /* 0x00000027ab027c23 */ /* 0x000fe2000801080c */
[--C-:B------:R-:W-:Y:S02]  /*ca30*/  HSET2.LE.AND R0, R16, R156.reuse, PT ;  /* 0x0000009c10007233 */ /* 0x100fe40003803000 */
[--C-:B------:R-:W-:Y:S01]  /*ca40*/  HSET2.LE.AND R3, R11, R156.reuse, PT ;  /* 0x0000009c0b037233 */ /* 0x100fe20003803000 */
[----:B------:R3:W1:Y:S01]  /*ca50*/  MUFU.EX2 R41, R2 ;  /* 0x0000000200297308 */ /* 0x0006620000000800 */
[----:B------:R-:W-:Y:S01]  /*ca60*/  HSET2.LE.AND R9, R8, R156, PT ;  /* 0x0000009c08097233 */ /* 0x000fe20003803000 */
[----:B------:R-:W-:Y:S01]  /*ca70*/  FFMA.FTZ R7, R219, UR39, -R13 ;  /* 0x00000027db077c23 */ /* 0x000fe2000801080d */
[----:B------:R-:W-:-:S02]  /*ca80*/  F2FP.F16.F32.PACK_AB R8, R164, R172 ;  /* 0x000000aca408723e */ /* 0x000fc400000000ff */
[----:B--2---:R-:W-:Y:S02]  /*ca90*/  F2FP.F16.F32.PACK_AB R16, R146, R147 ;  /* 0x000000939210723e */ /* 0x004fe400000000ff */
[----:B------:R-:W-:Y:S02]  /*caa0*/  LOP3.LUT R8, R3, R8, RZ, 0xc0, !PT ;  /* 0x0000000803087212 */ /* 0x000fe400078ec0ff */
[----:B------:R-:W-:Y:S02]  /*cab0*/  LOP3.LUT R3, R37, UR21, R88, 0x96, !PT ;  /* 0x0000001525037c12 */ /* 0x000fe4000f8e9658 */
[----:B------:R-:W-:Y:S01]  /*cac0*/  LOP3.LUT R9, R9, R16, RZ, 0xc0, !PT ;  /* 0x0000001009097212 */ /* 0x000fe200078ec0ff */
[----:B------:R-:W2:Y:S01]  /*cad0*/  LDSM.16.MT88.4 R88, [R185+0x7800] ;  /* 0x00780000b958783b */ /* 0x000ea20000004200 */
[----:B---3--:R-:W-:-:S04]  /*cae0*/  F2FP.F16.F32.PACK_AB R2, R144, R145 ;  /* 0x000000919002723e */ /* 0x008fc800000000ff */
[----:B------:R-:W-:Y:S01]  /*caf0*/  LOP3.LUT R11, R0, R2, RZ, 0xc0, !PT ;  /* 0x00000002000b7212 */ /* 0x000fe200078ec0ff */
[----:B------:R-:W-:Y:S01]  /*cb00*/  FFMA.FTZ R2, R215, UR39, -R12 ;  /* 0x00000027d7027c23 */ /* 0x000fe2000801080c */
[----:B------:R-:W-:-:S03]  /*cb10*/  LOP3.LUT R0, R19, UR21, R40, 0x96, !PT ;  /* 0x0000001513007c12 */ /* 0x000fc6000f8e9628 */
[----:B------:R3:W-:Y:S02]  /*cb20*/  MUFU.EX2 R36, R2 ;  /* 0x0000000200247308 */ /* 0x0007e40000000800 */
[----:B------:R-:W-:-:S04]  /*cb30*/  IMAD.WIDE.U32 R4, R0, -0x2daee0ad, RZ ;  /* 0xd2511f5300047825 */ /* 0x000fc800078e00ff */
[----:B------:R-:W-:Y:S01]  /*cb40*/  FFMA.FTZ R0, R220, UR39, -R13 ;  /* 0x00000027dc007c23 */ /* 0x000fe2000801080d */
[C---:B------:R-:W-:Y:S01]  /*cb50*/  HMMA.16816.F32 R76, R8.reuse, R28, R76 ;  /* 0x0000001c084c723c */ /* 0x040fe2000000184c */
[----:B------:R-:W-:Y:S02]  /*cb60*/  LOP3.LUT R6, R5, UR15, R38, 0x96, !PT ;  /* 0x0000000f05067c12 */ /* 0x000fe4000f8e9626 */
[----:B------:R4:W-:Y:S03]  /*cb70*/  MUFU.EX2 R29, R0 ;  /* 0x00000000001d7308 */ /* 0x0009e60000000800 */
[C---:B------:R-:W-:Y:S05]  /*cb80*/  HMMA.16816.F32 R60, R8.reuse, R24, R60 ;  /* 0x00000018083c723c */ /* 0x040fea000000183c */
[----:B------:R5:W2:Y:S01]  /*cb90*/  MUFU.EX2 R28, R7 ;  /* 0x00000007001c7308 */ /* 0x000aa20000000800 */
[----:B---3--:R-:W-:Y:S01]  /*cba0*/  IMAD.WIDE.U32 R2, R3, -0x2daee0ad, RZ ;  /* 0xd2511f5303027825 */ /* 0x008fe200078e00ff */
[----:B------:R-:W-:Y:S02]  /*cbb0*/  HMMA.16816.F32 R52, R8, R20, R52 ;  /* 0x000000140834723c */ /* 0x000fe40000001834 */
[----:B------:R-:W-:-:S02]  /*cbc0*/  LOP3.LUT R16, R2, 0xff, RZ, 0xc0, !PT ;  /* 0x000000ff02107812 */ /* 0x000fc400078ec0ff */
[----:B------:R-:W-:Y:S02]  /*cbd0*/  SHF.R.U32.HI R17, RZ, 0x18, R2 ;  /* 0x00000018ff117819 */ /* 0x000fe40000011602 */
[----:B------:R-:W-:Y:S01]  /*cbe0*/  HMMA.16816.F32 R44, R8, R32, R44 ;  /* 0x00000020082c723c */ /* 0x000fe2000000182c */
[----:B----4-:R-:W-:-:S04]  /*cbf0*/  LOP3.LUT R0, R2, 0xffff, RZ, 0xc0, !PT ;  /* 0x0000ffff02007812 */ /* 0x010fc800078ec0ff */
[----:B------:R-:W-:Y:S01]  /*cc00*/  SHF.R.U32.HI R12, RZ, 0x8, R0 ;  /* 0x00000008ff0c7819 */ /* 0x000fe20000011600 */
[C---:B------:R-:W-:Y:S01]  /*cc10*/  HMMA.16816.F32 R64, R8.reuse, R30, R64 ;  /* 0x0000001e0840723c */ /* 0x040fe20000001840 */
[----:B------:R-:W-:Y:S02]  /*cc20*/  LOP3.LUT R0, R3, UR15, R42, 0x96, !PT ;  /* 0x0000000f03007c12 */ /* 0x000fe4000f8e962a */
[----:B------:R-:W-:Y:S01]  /*cc30*/  SHF.R.U32.HI R3, RZ, 0x10, R2 ;  /* 0x00000010ff037819 */ /* 0x000fe20000011602 */
[--C-:B------:R-:W-:Y:S01]  /*cc40*/  FFMA.FTZ R2, R221, UR39, -R13.reuse ;  /* 0x00000027dd027c23 */ /* 0x100fe2000801080d */
[----:B-----5:R-:W-:Y:S01]  /*cc50*/  LOP3.LUT R7, R0, 0xffff, RZ, 0xc0, !PT ;  /* 0x0000ffff00077812 */ /* 0x020fe200078ec0ff */
[----:B------:R-:W-:Y:S01]  /*cc60*/  FFMA.FTZ R13, R222, UR39, -R13 ;  /* 0x00000027de0d7c23 */ /* 0x000fe2000801080d */
[----:B------:R-:W-:Y:S01]  /*cc70*/  PRMT R16, R16, 0x5410, R12 ;  /* 0x0000541010107816 */ /* 0x000fe2000000000c */
[----:B------:R3:W-:Y:S01]  /*cc80*/  MUFU.EX2 R25, R2 ;  /* 0x0000000200197308 */ /* 0x0007e20000000800 */
[----:B------:R-:W-:Y:S01]  /*cc90*/  SHF.R.U32.HI R7, RZ, 0x8, R7 ;  /* 0x00000008ff077819 */ /* 0x000fe20000011607 */
[----:B------:R-:W-:Y:S01]  /*cca0*/  FFMA.FTZ R12, R223, UR39, -R14 ;  /* 0x00000027df0c7c23 */ /* 0x000fe2000801080e */
[C---:B------:R-:W-:Y:S05]  /*ccb0*/  HMMA.16816.F32 R56, R8.reuse, R26, R56 ;  /* 0x0000001a0838723c */ /* 0x040fea0000001838 */
[----:B------:R-:W4:Y:S01]  /*ccc0*/  MUFU.EX2 R24, R13 ;  /* 0x0000000d00187308 */ /* 0x000f220000000800 */
[C---:B------:R-:W-:Y:S06]  /*ccd0*/  HMMA.16816.F32 R48, R8.reuse, R22, R48 ;  /* 0x000000160830723c */ /* 0x040fec0000001830 */
[----:B------:R-:W-:Y:S01]  /*cce0*/  HMMA.16816.F32 R32, R8, R34, R68 ;  /* 0x000000220820723c */ /* 0x000fe20000001844 */
[----:B------:R5:W-:Y:S01]  /*ccf0*/  MUFU.EX2 R21, R12 ;  /* 0x0000000c00157308 */ /* 0x000be20000000800 */
[----:B---3--:R-:W-:-:S02]  /*cd00*/  LOP3.LUT R2, R3, 0xff, RZ, 0xc0, !PT ;  /* 0x000000ff03027812 */ /* 0x008fc400078ec0ff */
[----:B------:R-:W-:Y:S02]  /*cd10*/  LOP3.LUT R3, R0, 0xff, RZ, 0xc0, !PT ;  /* 0x000000ff00037812 */ /* 0x000fe400078ec0ff */
[----:B------:R-:W-:Y:S01]  /*cd20*/  PRMT R17, R2, 0x5410, R17 ;  /* 0x0000541002117816 */ /* 0x000fe20000000011 */
[----:B------:R-:W-:Y:S01]  /*cd30*/  IMAD.MOV.U32 R70, RZ, RZ, R237 ;  /* 0x000000ffff467224 */ /* 0x000fe200078e00ed */
[----:B------:R-:W-:Y:S01]  /*cd40*/  PRMT R2, R3, 0x5410, R7 ;  /* 0x0000541003027816 */ /* 0x000fe20000000007 */
[----:B------:R-:W-:Y:S01]  /*cd50*/  IMAD.MOV.U32 R71, RZ, RZ, R238 ;  /* 0x000000ffff477224 */ /* 0x000fe200078e00ee */
[--C-:B------:R-:W-:Y:S02]  /*cd60*/  SHF.R.U32.HI R3, RZ, 0x10, R0.reuse ;  /* 0x00000010ff037819 */ /* 0x100fe40000011600 */
[----:B------:R-:W-:Y:S02]  /*cd70*/  SHF.R.U32.HI R7, RZ, 0x18, R0 ;  /* 0x00000018ff077819 */ /* 0x000fe40000011600 */
[----:B------:R-:W-:-:S02]  /*cd80*/  LOP3.LUT R3, R3, 0xff, RZ, 0xc0, !PT ;  /* 0x000000ff03037812 */ /* 0x000fc400078ec0ff */
[--C-:B------:R-:W-:Y:S02]  /*cd90*/  HSET2.LE.AND R0, R2, R156.reuse, PT ;  /* 0x0000009c02007233 */ /* 0x100fe40003803000 */
[----:B-1----:R-:W-:Y:S02]  /*cda0*/  F2FP.F16.F32.PACK_AB R2, R41, R43 ;  /* 0x0000002b2902723e */ /* 0x002fe400000000ff */
[----:B------:R-:W-:Y:S01]  /*cdb0*/  PRMT R7, R3, 0x5410, R7 ;  /* 0x0000541003077816 */ /* 0x000fe20000000007 */
[----:B------:R-:W-:Y:S01]  /*cdc0*/  FFMA.FTZ R3, R224, UR39, -R14 ;  /* 0x00000027e0037c23 */ /* 0x000fe2000801080e */
[----:B------:R-:W-:Y:S01]  /*cdd0*/  LOP3.LUT R136, R0, R2, RZ, 0xc0, !PT ;  /* 0x0000000200887212 */ /* 0x000fe200078ec0ff */
[----:B------:R-:W-:Y:S01]  /*cde0*/  FFMA.FTZ R14, R227, UR39, -R15 ;  /* 0x00000027e30e7c23 */ /* 0x000fe2000801080f */
[----:B--2---:R-:W-:Y:S01]  /*cdf0*/  F2FP.F16.F32.PACK_AB R2, R28, R29 ;  /* 0x0000001d1c02723e */ /* 0x004fe200000000ff */
[----:B------:R1:W2:Y:S01]  /*ce00*/  MUFU.EX2 R20, R3 ;  /* 0x0000000300147308 */ /* 0x0002a20000000800 */
[----:B------:R-:W-:-:S02]  /*ce10*/  HSET2.LE.AND R0, R7, R156, PT ;  /* 0x0000009c07007233 */ /* 0x000fc40003803000 */
[----:B-----5:R-:W-:Y:S02]  /*ce20*/  HSET2.LE.AND R12, R17, R156, PT ;  /* 0x0000009c110c7233 */ /* 0x020fe40003803000 */
[----:B----4-:R-:W-:Y:S02]  /*ce30*/  F2FP.F16.F32.PACK_AB R13, R24, R25 ;  /* 0x00000019180d723e */ /* 0x010fe400000000ff */
[----:B------:R-:W-:Y:S01]  /*ce40*/  F2FP.F16.F32.PACK_AB R7, R36, R39 ;  /* 0x000000272407723e */ /* 0x000fe200000000ff */
[----:B------:R-:W-:Y:S01]  /*ce50*/  MUFU.EX2 R14, R14 ;  /* 0x0000000e000e7308 */ /* 0x000fe20000000800 */
[----:B------:R-:W-:Y:S01]  /*ce60*/  LOP3.LUT R137, R0, R2, RZ, 0xc0, !PT ;  /* 0x0000000200897212 */ /* 0x000fe200078ec0ff */
[----:B------:R-:W-:Y:S01]  /*ce70*/  FFMA.FTZ R0, R225, UR39, -R15 ;  /* 0x00000027e1007c23 */ /* 0x000fe2000801080f */
[----:B------:R-:W-:Y:S02]  /*ce80*/  SHF.R.U32.HI R2, RZ, 0x10, R4 ;  /* 0x00000010ff027819 */ /* 0x000fe40000011604 */
[----:B------:R-:W-:-:S02]  /*ce90*/  LOP3.LUT R139, R12, R13, RZ, 0xc0, !PT ;  /* 0x0000000d0c8b7212 */ /* 0x000fc400078ec0ff */
[C---:B------:R-:W-:Y:S01]  /*cea0*/  LOP3.LUT R10, R4.reuse, 0xff, RZ, 0xc0, !PT ;  /* 0x000000ff040a7812 */ /* 0x040fe200078ec0ff */
[----:B------:R3:W-:Y:S01]  /*ceb0*/  MUFU.EX2 R13, R0 ;  /* 0x00000000000d7308 */ /* 0x0007e20000000800 */
[----:B-1----:R-:W-:Y:S02]  /*cec0*/  HSET2.LE.AND R3, R16, R156, PT ;  /* 0x0000009c10037233 */ /* 0x002fe40003803000 */
[----:B------:R-:W-:Y:S01]  /*ced0*/  SHF.R.U32.HI R9, RZ, 0x18, R4 ;  /* 0x00000018ff097819 */ /* 0x000fe20000011604 */
[----:B------:R-:W1:Y:S02]  /*cee0*/  LDSM.16.MT88.4 R16, [R187+0x7800] ;  /* 0x00780000bb10783b */ /* 0x000e640000004200 */
[----:B------:R-:W-:Y:S02]  /*cef0*/  LOP3.LUT R138, R3, R7, RZ, 0xc0, !PT ;  /* 0x00000007038a7212 */ /* 0x000fe400078ec0ff */
[----:B------:R-:W-:Y:S01]  /*cf00*/  LOP3.LUT R3, R4, 0xffff, RZ, 0xc0, !PT ;  /* 0x0000ffff04037812 */ /* 0x000fe200078ec0ff */
[----:B------:R-:W-:Y:S01]  /*cf10*/  FFMA.FTZ R4, R228, UR39, -R15 ;  /* 0x00000027e4047c23 */ /* 0x000fe2000801080f */
[----:B------:R-:W-:-:S02]  /*cf20*/  LOP3.LUT R5, R2, 0xff, RZ, 0xc0, !PT ;  /* 0x000000ff02057812 */ /* 0x000fc400078ec0ff */
[----:B------:R-:W-:Y:S01]  /*cf30*/  SHF.R.U32.HI R2, RZ, 0x10, R6 ;  /* 0x00000010ff027819 */ /* 0x000fe20000011606 */
[----:B------:R4:W5:Y:S01]  /*cf40*/  MUFU.EX2 R11, R4 ;  /* 0x00000004000b7308 */ /* 0x0009620000000800 */
[----:B------:R-:W-:Y:S01]  /*cf50*/  LOP3.LUT R7, R6, 0xff, RZ, 0xc0, !PT ;  /* 0x000000ff06077812 */ /* 0x000fe200078ec0ff */
[----:B------:R-:W-:Y:S01]  /*cf60*/  HMMA.16816.F32 R92, R136, R90, R112 ;  /* 0x0000005a885c723c */ /* 0x000fe20000001870 */
[----:B------:R-:W-:Y:S01]  /*cf70*/  SHF.R.U32.HI R8, RZ, 0x8, R3 ;  /* 0x00000008ff087819 */ /* 0x000fe20000011603 */
[----:B---3--:R-:W-:Y:S01]  /*cf80*/  FFMA.FTZ R0, R226, UR39, -R15 ;  /* 0x00000027e2007c23 */ /* 0x008fe2000801080f */
[----:B------:R-:W-:-:S03]  /*cf90*/  LOP3.LUT R2, R2, 0xff, RZ, 0xc0, !PT ;  /* 0x000000ff02027812 */ /* 0x000fc600078ec0ff */
[----:B------:R3:W5:Y:S01]  /*cfa0*/  MUFU.EX2 R12, R0 ;  /* 0x00000000000c7308 */ /* 0x0007620000000800 */
[C---:B------:R-:W-:Y:S06]  /*cfb0*/  HMMA.16816.F32 R80, R136.reuse, R88, R116 ;  /* 0x000000588850723c */ /* 0x040fec0000001874 */
[----:B------:R-:W-:Y:S01]  /*cfc0*/  HMMA.16816.F32 R96, R136, R104, R96 ;  /* 0x000000688860723c */ /* 0x000fe20000001860 */
[----:B----4-:R-:W-:-:S05]  /*cfd0*/  PRMT R4, R5, 0x5410, R9 ;  /* 0x0000541005047816 */ /* 0x010fca0000000009 */
[----:B------:R-:W-:Y:S01]  /*cfe0*/  HMMA.16816.F32 R108, R136, R106, R108 ;  /* 0x0000006a886c723c */ /* 0x000fe2000000186c */
[----:B---3--:R-:W-:Y:S02]  /*cff0*/  LOP3.LUT R0, R6, 0xffff, RZ, 0xc0, !PT ;  /* 0x0000ffff06007812 */ /* 0x008fe400078ec0ff */
[----:B------:R-:W-:-:S03]  /*d000*/  SHF.R.U32.HI R6, RZ, 0x18, R6 ;  /* 0x00000018ff067819 */ /* 0x000fc60000011606 */
[C---:B------:R-:W-:Y:S01]  /*d010*/  HMMA.16816.F32 R112, R136.reuse, R120, R100 ;  /* 0x000000788870723c */ /* 0x040fe20000001864 */
[----:B------:R-:W-:Y:S02]  /*d020*/  SHF.R.U32.HI R3, RZ, 0x8, R0 ;  /* 0x00000008ff037819 */ /* 0x000fe40000011600 */
[----:B------:R-:W-:Y:S02]  /*d030*/  PRMT R0, R10, 0x5410, R8 ;  /* 0x000054100a007816 */ /* 0x000fe40000000008 */
[----:B------:R-:W-:Y:S01]  /*d040*/  PRMT R2, R2, 0x5410, R6 ;  /* 0x0000541002027816 */ /* 0x000fe20000000006 */
[C---:B------:R-:W-:Y:S01]  /*d050*/  HMMA.16816.F32 R124, R136.reuse, R122, R124 ;  /* 0x0000007a887c723c */ /* 0x040fe2000000187c */
[----:B------:R-:W-:Y:S02]  /*d060*/  PRMT R5, R7, 0x5410, R3 ;  /* 0x0000541007057816 */ /* 0x000fe40000000003 */
[--C-:B------:R-:W-:Y:S02]  /*d070*/  HSET2.LE.AND R0, R0, R156.reuse, PT ;  /* 0x0000009c00007233 */ /* 0x100fe40003803000 */
[----:B------:R-:W-:Y:S01]  /*d080*/  HSET2.LE.AND R7, R2, R156, PT ;  /* 0x0000009c02077233 */ /* 0x000fe20003803000 */
[----:B-1----:R-:W-:Y:S01]  /*d090*/  HMMA.16816.F32 R128, R136, R16, R128 ;  /* 0x000000108880723c */ /* 0x002fe20000001880 */
[----:B--2---:R-:W-:-:S02]  /*d0a0*/  F2FP.F16.F32.PACK_AB R2, R20, R21 ;  /* 0x000000151402723e */ /* 0x004fc400000000ff */
[--C-:B------:R-:W-:Y:S02]  /*d0b0*/  HSET2.LE.AND R3, R4, R156.reuse, PT ;  /* 0x0000009c04037233 */ /* 0x100fe40003803000 */
[----:B------:R-:W-:Y:S01]  /*d0c0*/  LOP3.LUT R142, R0, R2, RZ, 0xc0, !PT ;  /* 0x00000002008e7212 */ /* 0x000fe200078ec0ff */
[----:B------:R-:W-:Y:S01]  /*d0d0*/  FFMA.FTZ R2, R211, R73, R210 ;  /* 0x00000049d3027223 */ /* 0x000fe200000100d2 */
[----:B-----5:R-:W-:Y:S01]  /*d0e0*/  F2FP.F16.F32.PACK_AB R0, R11, R14 ;  /* 0x0000000e0b00723e */ /* 0x020fe200000000ff */
[----:B------:R-:W-:Y:S01]  /*d0f0*/  HMMA.16816.F32 R136, R136, R18, R84 ;  /* 0x000000128888723c */ /* 0x000fe20000001854 */
[----:B------:R-:W-:Y:S01]  /*d100*/  F2FP.F16.F32.PACK_AB R4, R12, R13 ;  /* 0x0000000d0c04723e */ /* 0x000fe200000000ff */
[----:B------:R-:W-:Y:S01]  /*d110*/  IMAD.MOV.U32 R73, RZ, RZ, R240 ;  /* 0x000000ffff497224 */ /* 0x000fe200078e00f0 */
[----:B------:R-:W-:Y:S02]  /*d120*/  HSET2.LE.AND R5, R5, R156, PT ;  /* 0x0000009c05057233 */ /* 0x000fe40003803000 */
[----:B------:R-:W-:-:S02]  /*d130*/  F2FP.F16.F32.PACK_AB R6, R148, R149 ;  /* 0x000000959406723e */ /* 0x000fc400000000ff */
[----:B------:R-:W-:Y:S01]  /*d140*/  LOP3.LUT R141, R7, R0, RZ, 0xc0, !PT ;  /* 0x00000000078d7212 */ /* 0x000fe200078ec0ff */
[----:B------:R-:W-:Y:S01]  /*d150*/  FFMA.FTZ R0, R166, R72, R179 ;  /* 0x00000048a6007223 */ /* 0x000fe200000100b3 */
[----:B------:R-:W-:Y:S01]  /*d160*/  LOP3.LUT R143, R3, R4, RZ, 0xc0, !PT ;  /* 0x00000004038f7212 */ /* 0x000fe200078ec0ff */
[----:B------:R-:W-:Y:S01]  /*d170*/  FFMA.FTZ R4, R178, R75, R167 ;  /* 0x0000004bb2047223 */ /* 0x000fe200000100a7 */
[----:B------:R-:W-:Y:S01]  /*d180*/  LOP3.LUT R140, R5, R6, RZ, 0xc0, !PT ;  /* 0x00000006058c7212 */ /* 0x000fe200078ec0ff */
[----:B------:R-:W-:Y:S01]  /*d190*/  FFMA.FTZ R3, R165, R74, R251 ;  /* 0x0000004aa5037223 */ /* 0x000fe200000100fb */
        /* <DEDUP_REMOVED lines=61> */
[----:B------:R2:W-:Y:S01]  /*d570*/  STL [R1+0x28], R252 ;  /* 0x000028fc01007387 */ /* 0x0005e20000100800 */
[----:B------:R-:W-:-:S03]  /*d580*/  IMAD.MOV.U32 R72, RZ, RZ, R239 ;  /* 0x000000ffff487224 */ /* 0x000fc600078e00ef */
        /* <DEDUP_REMOVED lines=11> */
[----:B--2---:R-:W-:-:S15]  /*d640*/  @!P6 BRA `(.L_x_1427) ;  /* 0x0000004c00d8e947 */ /* 0x004fde0003800000 */
[----:B------:R-:W2:Y:S04]  /*d650*/  LDL.64 R208, [R1+0x20] ;  /* 0x0000200001d07983 */ /* 0x000ea80000100a00 */
[----:B------:R-:W3:Y:S01]  /*d660*/  LDL.64 R176, [R1+0x10] ;  /* 0x0000100001b07983 */ /* 0x000ee20000100a00 */
[----:B------:R-:W-:Y:S01]  /*d670*/  UIADD3 UR37, UR17, -0x3, URZ ;  /* 0xfffffffd11257890 */ /* 0x000fe2000fffe03f */
[----:B------:R-:W1:Y:S01]  /*d680*/  @!P0 LDC.64 R10, c[0x0][0x220] ;  /* 0x00008800ff0a8b82 */ /* 0x000e620000000a00 */
[----:B------:R-:W-:-:S04]  /*d690*/  DEPBAR.LE SB0, 0x0 ;  /* 0x000080000000791a */ /* 0x000fc80000000000 */
[----:B------:R-:W-:-:S03]  /*d6a0*/  USHF.R.S32.HI UR4, URZ, 0x1f, UR37 ;  /* 0x0000001f3f047899 */ /* 0x000fc60008011425 */
[----:B------:R-:W-:Y:S01]  /*d6b0*/  BAR.SYNC.DEFER_BLOCKING 0x0 ;  /* 0x0000000000007b1d */ /* 0x000fe20000010000 */
[----:B------:R-:W-:Y:S01]  /*d6c0*/  UIMAD.WIDE.U32 UR6, UR37, UR8, URZ ;  /* 0x00000008250672a5 */ /* 0x000fe2000f8e003f */
[----:B------:R-:W-:Y:S01]  /*d6d0*/  IMAD.U32 R7, RZ, RZ, UR8 ;  /* 0x00000008ff077e24 */ /* 0x000fe2000f8e00ff */
[----:B------:R-:W-:-:S05]  /*d6e0*/  UIMAD UR4, UR4, UR8, URZ ;  /* 0x00000008040472a4 */ /* 0x000fca000f8e023f */
[----:B------:R-:W4:Y:S01]  /*d6f0*/  @!P0 LDC.64 R14, c[0x0][0x220] ;  /* 0x00008800ff0e8b82 */ /* 0x000f220000000a00 */
[----:B------:R-:W-:Y:S01]  /*d700*/  UIMAD UR4, UR37, UR9, UR4 ;  /* 0x00000009250472a4 */ /* 0x000fe2000f8e0204 */
[----:B------:R-:W-:Y:S02]  /*d710*/  IMAD.U32 R4, RZ, RZ, UR6 ;  /* 0x00000006ff047e24 */ /* 0x000fe4000f8e00ff */
[----:B------:R-:W-:Y:S01]  /*d720*/  IMAD.U32 R5, RZ, RZ, UR7 ;  /* 0x00000007ff057e24 */ /* 0x000fe2000f8e00ff */
[----:B------:R-:W-:Y:S01]  /*d730*/  UIADD3 UR4, UR7, UR4, URZ ;  /* 0x0000000407047290 */ /* 0x000fe2000fffe03f */
[----:B------:R-:W-:Y:S02]  /*d740*/  IMAD.U32 R5, RZ, RZ, UR8 ;  /* 0x00000008ff057e24 */ /* 0x000fe4000f8e00ff */
[----:B------:R-:W5:Y:S03]  /*d750*/  @!P0 LDC.64 R16, c[0x0][0x220] ;  /* 0x00008800ff108b82 */ /* 0x000f660000000a00 */
[----:B------:R-:W-:Y:S01]  /*d760*/  IMAD.U32 R0, RZ, RZ, UR4 ;  /* 0x00000004ff007e24 */ /* 0x000fe2000f8e00ff */
[----:B------:R-:W-:-:S02]  /*d770*/  @!UP0 UIMAD UR4, UR9, 0x30, URZ ;  /* 0x00000030090488a4 */ /* 0x000fc4000f8e023f */
[----:B------:R-:W-:Y:S02]  /*d780*/  UISETP.GT.AND UP0, UPT, UR37, UR12, UPT ;  /* 0x0000000c2500728c */ /* 0x000fe4000bf04270 */
[----:B------:R-:W5:Y:S01]  /*d790*/  @!P0 LDC.64 R18, c[0x0][0x220] ;  /* 0x00008800ff128b82 */ /* 0x000f620000000a00 */
[----:B------:R-:W-:Y:S01]  /*d7a0*/  @P0 STS.128 [R207+0x6000], RZ ;  /* 0x006000ffcf000388 */ /* 0x000fe20000000c00 */
[----:B--2---:R-:W-:-:S04]  /*d7b0*/  LEA R2, P1, R4, R208, 0x6 ;  /* 0x000000d004027211 */ /* 0x004fc800078230ff */
[----:B---3--:R-:W-:Y:S01]  /*d7c0*/  LEA.HI.X R3, R4, R177, R0, 0x6, P1 ;  /* 0x000000b104037211 */ /* 0x008fe200008f3400 */
[----:B------:R-:W-:Y:S01]  /*d7d0*/  IMAD.U32 R4, RZ, RZ, UR9 ;  /* 0x00000009ff047e24 */ /* 0x000fe2000f8e00ff */
[----:B------:R-:W-:Y:S02]  /*d7e0*/  @!P0 LEA R7, P1, R7, R2, 0x5 ;  /* 0x0000000207078211 */ /* 0x000fe400078228ff */
[C---:B------:R-:W-:Y:S02]  /*d7f0*/  @!P0 IADD3 R0, P4, R2.reuse, UR28, RZ ;  /* 0x0000001c02008c10 */ /* 0x040fe4000ff9e0ff */
[----:B------:R-:W-:Y:S01]  /*d800*/  @!P0 LEA.HI.X R12, R5, R3, R4, 0x5, P1 ;  /* 0x00000003050c8211 */ /* 0x000fe200008f2c04 */
[----:B------:R-:W-:Y:S01]  /*d810*/  IMAD.U32 R4, RZ, RZ, UR8 ;  /* 0x00000008ff047e24 */ /* 0x000fe2000f8e00ff */
[----:B-1----:R-:W-:Y:S02]  /*d820*/  @!P0 LEA R10, P3, R2, R10, 0x1 ;  /* 0x0000000a020a8211 */ /* 0x002fe400078608ff */
[----:B----4-:R-:W-:Y:S01]  /*d830*/  @!P0 LEA R8, P2, R0, R14, 0x1 ;  /* 0x0000000e00088211 */ /* 0x010fe200078408ff */
[----:B------:R-:W-:Y:S01]  /*d840*/  @!P0 IMAD.WIDE.U32 R4, R4, 0x30, R2 ;  /* 0x0000003004048825 */ /* 0x000fe200078e0002 */
[----:B------:R-:W-:-:S02]  /*d850*/  @!P0 IADD3.X R9, R3, UR18, RZ, P4, !PT ;  /* 0x0000001203098c10 */ /* 0x000fc4000a7fe4ff */
[----:B-----5:R-:W-:Y:S02]  /*d860*/  @!P0 LEA R6, P1, R7, R16, 0x1 ;  /* 0x0000001007068211 */ /* 0x020fe400078208ff */
[----:B------:R-:W-:Y:S02]  /*d870*/  @!P0 LEA.HI.X R11, R2, R11, R3, 0x1, P3 ;  /* 0x0000000b020b8211 */ /* 0x000fe400018f0c03 */
[----:B------:R-:W-:Y:S01]  /*d880*/  @!P0 LEA.HI.X R9, R0, R15, R9, 0x1, P2 ;  /* 0x0000000f00098211 */ /* 0x000fe200010f0c09 */
[----:B------:R-:W-:Y:S01]  /*d890*/  @!P0 VIADD R0, R5, UR4 ;  /* 0x0000000405008c36 */ /* 0x000fe20008000000 */
[----:B------:R-:W-:Y:S01]  /*d8a0*/  @!P0 LEA.HI.X R7, R7, R17, R12, 0x1, P1 ;  /* 0x0000001107078211 */ /* 0x000fe200008f0c0c */
[----:B------:R-:W-:Y:S01]  /*d8b0*/  @!PT LDS RZ, [RZ] ;  /* 0x00000000fffff984 */ /* 0x000fe20000000800 */
[----:B------:R-:W-:Y:S01]  /*d8c0*/  @!PT LDS RZ, [RZ] ;  /* 0x00000000fffff984 */ /* 0x000fe20000000800 */
[----:B------:R-:W-:Y:S01]  /*d8d0*/  @!PT LDS RZ, [RZ] ;  /* 0x00000000fffff984 */ /* 0x000fe20000000800 */
[----:B------:R-:W-:Y:S01]  /*d8e0*/  @!P0 LDGSTS.E.BYPASS.LTC128B.128 [R207+0x6000], desc[UR26][R10.64] ;  /* 0x060000000acf8fae */ /* 0x000fe2000b901d5a */
[----:B------:R-:W-:-:S03]  /*d8f0*/  @!P0 LEA R2, P1, R4, R18, 0x1 ;  /* 0x0000001204028211 */ /* 0x000fc600078208ff */
[----:B------:R-:W-:Y:S01]  /*d900*/  @P0 STS.128 [R207+0x6800], RZ ;  /* 0x006800ffcf000388 */ /* 0x000fe20000000c00 */
[----:B------:R-:W-:Y:S02]  /*d910*/  @!P0 LEA.HI.X R3, R4, R19, R0, 0x1, P1 ;  /* 0x0000001304038211 */ /* 0x000fe400008f0c00 */
[----:B------:R-:W-:Y:S01]  /*d920*/  PLOP3.LUT P1, PT, PT, PT, UP0, 0x80, 0x0 ;  /* 0x000000000000781c */ /* 0x000fe20003f2f008 */
        /* <DEDUP_REMOVED lines=14> */
[----:B------:R-:W-:Y:S04]  /*da10*/  LDSM.16.M88.4 R12, [R184+0x4000] ;  /* 0x00400000b80c783b */ /* 0x000fe80000000200 */
[----:B------:R-:W-:Y:S04]  /*da20*/  LDSM.16.M88.4 R32, [R184+0x4800] ;  /* 0x00480000b820783b */ /* 0x000fe80000000200 */
[----:B-1----:R-:W1:Y:S04]  /*da30*/  LDSM.16.M88.4 R8, [R191] ;  /* 0x00000000bf08783b */ /* 0x002e680000000200 */
[----:B------:R-:W-:Y:S04]  /*da40*/  LDSM.16.M88.4 R28, [R184+0x5000] ;  /* 0x00500000b81c783b */ /* 0x000fe80000000200 */
[----:B--2---:R-:W2:Y:S04]  /*da50*/  LDSM.16.M88.4 R4, [R191+0x2000] ;  /* 0x00200000bf04783b */ /* 0x004ea80000000200 */
[----:B------:R-:W4:Y:S04]  /*da60*/  LDSM.16.M88.4 R16, [R184+0x5800] ;  /* 0x00580000b810783b */ /* 0x000f280000000200 */
[----:B------:R-:W-:Y:S04]  /*da70*/  LDSM.16.M88.4 R56, [R190+0x4000] ;  /* 0x00400000be38783b */ /* 0x000fe80000000200 */
[----:B------:R-:W5:Y:S04]  /*da80*/  LDSM.16.M88.4 R20, [R194+0x2000] ;  /* 0x00200000c214783b */ /* 0x000f680000000200 */
[----:B------:R-:W3:Y:S04]  /*da90*/  LDSM.16.M88.4 R36, [R190+0x4800] ;  /* 0x00480000be24783b */ /* 0x000ee80000000200 */
[----:B------:R-:W3:Y:S04]  /*daa0*/  LDSM.16.M88.4 R24, [R194] ;  /* 0x00000000c218783b */ /* 0x000ee80000000200 */
[----:B------:R-:W3:Y:S04]  /*dab0*/  LDSM.16.M88.4 R60, [R190+0x5000] ;  /* 0x00500000be3c783b */ /* 0x000ee80000000200 */
[----:B------:R-:W3:Y:S01]  /*dac0*/  LDSM.16.M88.4 R64, [R190+0x5800] ;  /* 0x00580000be40783b */ /* 0x000ee20000000200 */
[C---:B-1----:R-:W-:Y:S03]  /*dad0*/  HMMA.16816.F32 R172, R8.reuse, R12, RZ ;  /* 0x0000000c08ac723c */ /* 0x042fe600000018ff */
[----:B------:R-:W-:Y:S04]  /*dae0*/  LDSM.16.M88.4 R52, [R195] ;  /* 0x00000000c334783b */ /* 0x000fe80000000200 */
[----:B------:R-:W-:Y:S01]  /*daf0*/  LDSM.16.M88.4 R48, [R198] ;  /* 0x00000000c630783b */ /* 0x000fe20000000200 */
[----:B------:R-:W-:Y:S03]  /*db00*/  HMMA.16816.F32 R164, R8, R14, RZ ;  /* 0x0000000e08a4723c */ /* 0x000fe600000018ff */
[----:B------:R-:W-:Y:S03]  /*db10*/  LDSM.16.M88.4 R44, [R197] ;  /* 0x00000000c52c783b */ /* 0x000fe60000000200 */
[C---:B--2---:R-:W-:Y:S01]  /*db20*/  HMMA.16816.F32 R40, R4.reuse, R12, RZ ;  /* 0x0000000c0428723c */ /* 0x044fe200000018ff */
[----:B------:R-:W0:Y:S05]  /*db30*/  LDGDEPBAR ;  /* 0x00000000000079af */ /* 0x000e2a0000000000 */
[C---:B------:R-:W-:Y:S01]  /*db40*/  HMMA.16816.F32 R168, R4.reuse, R14, RZ ;  /* 0x0000000e04a8723c */ /* 0x040fe200000018ff */
[----:B------:R-:W1:Y:S05]  /*db50*/  LDSM.16.M88.4 R12, [R192+0x2000] ;  /* 0x00200000c00c783b */ /* 0x000e6a0000000200 */
[C---:B------:R-:W-:Y:S06]  /*db60*/  HMMA.16816.F32 R152, R4.reuse, R32, RZ ;  /* 0x000000200498723c */ /* 0x040fec00000018ff */
[C---:B------:R-:W-:Y:S06]  /*db70*/  HMMA.16816.F32 R144, R4.reuse, R28, RZ ;  /* 0x0000001c0490723c */ /* 0x040fec00000018ff */
[----:B------:R-:W-:Y:S06]  /*db80*/  HMMA.16816.F32 R160, R4, R34, RZ ;  /* 0x0000002204a0723c */ /* 0x000fec00000018ff */
[C---:B------:R-:W-:Y:S06]  /*db90*/  HMMA.16816.F32 R68, R8.reuse, R32, RZ ;  /* 0x000000200844723c */ /* 0x040fec00000018ff */
[----:B------:R-:W-:Y:S06]  /*dba0*/  HMMA.16816.F32 R148, R8, R34, RZ ;  /* 0x000000220894723c */ /* 0x000fec00000018ff */
[C---:B----4-:R-:W-:Y:S06]  /*dbb0*/  HMMA.16816.F32 R76, R4.reuse, R16, RZ ;  /* 0x00000010044c723c */ /* 0x050fec00000018ff */
[C---:B------:R-:W-:Y:S06]  /*dbc0*/  HMMA.16816.F32 R156, R4.reuse, R30, RZ ;  /* 0x0000001e049c723c */ /* 0x040fec00000018ff */
[----:B------:R-:W-:Y:S06]  /*dbd0*/  HMMA.16816.F32 R72, R4, R18, RZ ;  /* 0x000000120448723c */ /* 0x000fec00000018ff */
[C---:B------:R-:W-:Y:S06]  /*dbe0*/  HMMA.16816.F32 R32, R8.reuse, R28, RZ ;  /* 0x0000001c0820723c */ /* 0x040fec00000018ff */
[C---:B------:R-:W-:Y:S06]  /*dbf0*/  HMMA.16816.F32 R28, R8.reuse, R30, RZ ;  /* 0x0000001e081c723c */ /* 0x040fec00000018ff */
[C---:B------:R-:W-:Y:S06]  /*dc00*/  HMMA.16816.F32 R4, R8.reuse, R16, RZ ;  /* 0x000000100804723c */ /* 0x040fec00000018ff */
[----:B------:R-:W-:Y:S01]  /*dc10*/  HMMA.16816.F32 R8, R8, R18, RZ ;  /* 0x000000120808723c */ /* 0x000fe200000018ff */
[----:B------:R-:W2:Y:S05]  /*dc20*/  LDSM.16.M88.4 R16, [R192] ;  /* 0x00000000c010783b */ /* 0x000eaa0000000200 */
[C---:B-----5:R-:W-:Y:S01]  /*dc30*/  HMMA.16816.F32 R232, R20.reuse, R56, R40 ;  /* 0x0000003814e8723c */ /* 0x060fe20000001828 */
[----:B------:R-:W4:Y:S05]  /*dc40*/  LDSM.16.M88.4 R40, [R196] ;  /* 0x00000000c428783b */ /* 0x000f2a0000000200 */
[C---:B---3--:R-:W-:Y:S06]  /*dc50*/  HMMA.16816.F32 R224, R20.reuse, R36, R152 ;  /* 0x0000002414e0723c */ /* 0x048fec0000001898 */
[----:B------:R-:W-:Y:S06]  /*dc60*/  HMMA.16816.F32 R228, R20, R58, R168 ;  /* 0x0000003a14e4723c */ /* 0x000fec00000018a8 */
[----:B------:R-:W-:Y:S06]  /*dc70*/  HMMA.16816.F32 R172, R24, R56, R172 ;  /* 0x0000003818ac723c */ /* 0x000fec00000018ac */
[----:B------:R-:W-:Y:S06]  /*dc80*/  HMMA.16816.F32 R152, R20, R60, R144 ;  /* 0x0000003c1498723c */ /* 0x000fec0000001890 */
[----:B------:R-:W-:Y:S06]  /*dc90*/  HMMA.16816.F32 R56, R24, R58, R164 ;  /* 0x0000003a1838723c */ /* 0x000fec00000018a4 */
[C---:B------:R-:W-:Y:S06]  /*dca0*/  HMMA.16816.F32 R144, R20.reuse, R64, R76 ;  /* 0x000000401490723c */ /* 0x040fec000000184c */
[C---:B------:R-:W-:Y:S06]  /*dcb0*/  HMMA.16816.F32 R220, R20.reuse, R38, R160 ;  /* 0x0000002614dc723c */ /* 0x040fec00000018a0 */
[C---:B------:R-:W-:Y:S06]  /*dcc0*/  HMMA.16816.F32 R216, R20.reuse, R62, R156 ;  /* 0x0000003e14d8723c */ /* 0x040fec000000189c */
[----:B------:R-:W-:Y:S01]  /*dcd0*/  HMMA.16816.F32 R176, R20, R66, R72 ;  /* 0x0000004214b0723c */ /* 0x000fe20000001848 */
[----:B------:R-:W-:Y:S05]  /*dce0*/  LDSM.16.M88.4 R20, [R189+0x1800] ;  /* 0x00180000bd14783b */ /* 0x000fea0000000200 */
[C---:B------:R-:W-:Y:S06]  /*dcf0*/  HMMA.16816.F32 R180, R24.reuse, R36, R68 ;  /* 0x0000002418b4723c */ /* 0x040fec0000001844 */
[C---:B------:R-:W-:Y:S01]  /*dd00*/  HMMA.16816.F32 R208, R24.reuse, R60, R32 ;  /* 0x0000003c18d0723c */ /* 0x040fe20000001820 */
[----:B------:R-:W-:Y:S05]  /*dd10*/  LDSM.16.M88.4 R32, [R189+0x800] ;  /* 0x00080000bd20783b */ /* 0x000fea0000000200 */
[C---:B------:R-:W-:Y:S01]  /*dd20*/  HMMA.16816.F32 R212, R24.reuse, R64, R4 ;  /* 0x0000004018d4723c */ /* 0x040fe20000001804 */
[----:B------:R-:W3:Y:S05]  /*dd30*/  LDSM.16.M88.4 R4, [R193+0x2000] ;  /* 0x00200000c104783b */ /* 0x000eea0000000200 */
[C---:B------:R-:W-:Y:S01]  /*dd40*/  HMMA.16816.F32 R68, R24.reuse, R38, R148 ;  /* 0x000000261844723c */ /* 0x040fe20000001894 */
[----:B------:R-:W-:Y:S05]  /*dd50*/  LDSM.16.M88.4 R36, [R189] ;  /* 0x00000000bd24783b */ /* 0x000fea0000000200 */
[C---:B------:R-:W-:Y:S01]  /*dd60*/  HMMA.16816.F32 R72, R24.reuse, R62, R28 ;  /* 0x0000003e1848723c */ /* 0x040fe2000000181c */
[----:B------:R-:W-:Y:S05]  /*dd70*/  LDSM.16.M88.4 R28, [R189+0x1000] ;  /* 0x00100000bd1c783b */ /* 0x000fea0000000200 */
[----:B------:R-:W-:Y:S01]  /*dd80*/  HMMA.16816.F32 R76, R24, R66, R8 ;  /* 0x00000042184c723c */ /* 0x000fe20000001808 */
[----:B------:R-:W5:Y:S01]  /*dd90*/  LDSM.16.M88.4 R8, [R193] ;  /* 0x00000000c108783b */ /* 0x000f620000000200 */
[----:B------:R-:W-:-:S04]  /*dda0*/  DEPBAR.LE SB0, 0x0 ;  /* 0x000080000000791a */ /* 0x000fc80000000000 */
[C---:B-1----:R-:W-:Y:S06]  /*ddb0*/  HMMA.16816.F32 R168, R12.reuse, R52, R232 ;  /* 0x000000340ca8723c */ /* 0x042fec00000018e8 */
[----:B------:R-:W-:Y:S06]  /*ddc0*/  HMMA.16816.F32 R164, R12, R54, R228 ;  /* 0x000000360ca4723c */ /* 0x000fec00000018e4 */
[C---:B--2---:R-:W-:Y:S06]  /*ddd0*/  HMMA.16816.F32 R60, R16.reuse, R52, R172 ;  /* 0x00000034103c723c */ /* 0x044fec00000018ac */
[----:B------:R-:W-:Y:S06]  /*dde0*/  HMMA.16816.F32 R56, R16, R54, R56 ;  /* 0x000000361038723c */ /* 0x000fec0000001838 */
[C---:B------:R-:W-:Y:S06]  /*ddf0*/  HMMA.16816.F32 R160, R12.reuse, R48, R224 ;  /* 0x000000300ca0723c */ /* 0x040fec00000018e0 */
[C---:B------:R-:W-:Y:S06]  /*de00*/  HMMA.16816.F32 R152, R12.reuse, R44, R152 ;  /* 0x0000002c0c98723c */ /* 0x040fec0000001898 */
[C---:B----4-:R-:W-:Y:S06]  /*de10*/  HMMA.16816.F32 R144, R12.reuse, R40, R144 ;  /* 0x000000280c90723c */ /* 0x050fec0000001890 */
        /* <DEDUP_REMOVED lines=12> */
[C---:B-----5:R-:W-:Y:S06]  /*dee0*/  HMMA.16816.F32 R52, R8.reuse, R32, R52 ;  /* 0x000000200834723c */ /* 0x060fec0000001834 */
        /* <DEDUP_REMOVED lines=11> */
[----:B------:R-:W-:Y:S01]  /*dfa0*/  HMMA.16816.F32 R64, R8, R22, R16 ;  /* 0x000000160840723c */ /* 0x000fe20000001810 */
[----:B------:R-:W-:Y:S06]  /*dfb0*/  BAR.SYNC.DEFER_BLOCKING 0x0 ;  /* 0x0000000000007b1d */ /* 0x000fec0000010000 */
[----:B------:R-:W-:-:S02]  /*dfc0*/  NOP ;  /* 0x0000000000007918 */ /* 0x000fc40000000000 */
[----:B------:R-:W-:-:S15]  /*dfd0*/  @!P1 BRA `(.L_x_1431) ;  /* 0x0000000000f09947 */ /* 0x000fde0003800000 */
[----:B------:R-:W2:Y:S04]  /*dfe0*/  LDL.64 R234, [R1+0x70] ;  /* 0x0000700001ea7983 */ /* 0x000ea80000100a00 */
[----:B------:R-:W3:Y:S01]  /*dff0*/  LDL.64 R246, [R1+0x68] ;  /* 0x0000680001f67983 */ /* 0x000ee20000100a00 */
        /* <DEDUP_REMOVED lines=9> */
[----:B------:R-:W5:Y:S01]  /*e090*/  @!P0 LDC.64 R12, c[0x0][0x218] ;  /* 0x00008600ff0c8b82 */ /* 0x000f620000000a00 */
[----:B------:R-:W-:Y:S02]  /*e0a0*/  BSSY B0, `(.L_x_1432) ;  /* 0x000002e000007945 */ /* 0x000fe40003800000 */
[----:B------:R-:W-:Y:S01]  /*e0b0*/  UIMAD UR4, UR17, UR11, UR4 ;  /* 0x0000000b110472a4 */ /* 0x000fe2000f8e0204 */
[----:B------:R-:W-:-:S02]  /*e0c0*/  IMAD.U32 R2, RZ, RZ, UR6 ;  /* 0x00000006ff027e24 */ /* 0x000fc4000f8e00ff */
[----:B------:R-:W-:Y:S01]  /*e0d0*/  IMAD.U32 R3, RZ, RZ, UR6 ;  /* 0x00000006ff037e24 */ /* 0x000fe2000f8e00ff */
[----:B------:R-:W-:Y:S01]  /*e0e0*/  UIADD3 UR4, UR7, UR4, URZ ;  /* 0x0000000407047290 */ /* 0x000fe2000fffe03f */
[----:B------:R-:W4:Y:S05]  /*e0f0*/  @!P0 LDC.64 R14, c[0x0][0x218] ;  /* 0x00008600ff0e8b82 */ /* 0x000f2a0000000a00 */
[----:B------:R-:W-:Y:S01]  /*e100*/  IMAD.U32 R0, RZ, RZ, UR4 ;  /* 0x00000004ff007e24 */ /* 0x000fe2000f8e00ff */
[----:B--2---:R-:W-:-:S04]  /*e110*/  LEA R2, P1, R2, R234, 0x6 ;  /* 0x000000ea02027211 */ /* 0x004fc800078230ff */
[----:B---3--:R-:W-:Y:S02]  /*e120*/  LEA.HI.X R3, R3, R247, R0, 0x6, P1 ;  /* 0x000000f703037211 */ /* 0x008fe400008f3400 */
[----:B------:R-:W-:Y:S02]  /*e130*/  @!P0 LEA R5, P1, R5, R2, 0x5 ;  /* 0x0000000205058211 */ /* 0x000fe400078228ff */
[C---:B------:R-:W-:Y:S02]  /*e140*/  @!P0 IADD3 R0, P3, R2.reuse, UR24, RZ ;  /* 0x0000001802008c10 */ /* 0x040fe4000ff7e0ff */
[----:B-1----:R-:W-:Y:S02]  /*e150*/  @!P0 LEA R8, P4, R2, R8, 0x1 ;  /* 0x0000000802088211 */ /* 0x002fe400078808ff */
[----:B------:R-:W-:Y:S02]  /*e160*/  @!P0 LEA.HI.X R10, R6, R3, R4, 0x5, P1 ;  /* 0x00000003060a8211 */ /* 0x000fe400008f2c04 */
[----:B-----5:R-:W-:-:S02]  /*e170*/  @!P0 LEA R6, P2, R0, R12, 0x1 ;  /* 0x0000000c00068211 */ /* 0x020fc400078408ff */
[----:B------:R-:W-:Y:S02]  /*e180*/  @!P0 IADD3.X R7, R3, UR22, RZ, P3, !PT ;  /* 0x0000001603078c10 */ /* 0x000fe40009ffe4ff */
[C---:B----4-:R-:W-:Y:S02]  /*e190*/  @!P0 LEA R4, P1, R5.reuse, R14, 0x1 ;  /* 0x0000000e05048211 */ /* 0x050fe400078208ff */
[----:B------:R-:W-:Y:S02]  /*e1a0*/  @!P0 LEA.HI.X R9, R2, R9, R3, 0x1, P4 ;  /* 0x0000000902098211 */ /* 0x000fe400020f0c03 */
[----:B------:R-:W-:Y:S02]  /*e1b0*/  @!P0 LEA.HI.X R7, R0, R13, R7, 0x1, P2 ;  /* 0x0000000d00078211 */ /* 0x000fe400010f0c07 */
[----:B------:R-:W-:Y:S01]  /*e1c0*/  @!P0 LEA.HI.X R5, R5, R15, R10, 0x1, P1 ;  /* 0x0000000f05058211 */ /* 0x000fe200008f0c0a */
        /* <DEDUP_REMOVED lines=27> */
.L_x_1433:
[----:B------:R-:W-:Y:S05]  /*e380*/  BSYNC B0 ;  /* 0x0000000000007941 */ /* 0x000fea0003800000 */
.L_x_1432:
[----:B------:R-:W0:Y:S02]  /*e390*/  LDGDEPBAR ;  /* 0x00000000000079af */ /* 0x000e240000000000 */
.L_x_1431:
[----:B------:R-:W3:Y:S01]  /*e3a0*/  LDL R2, [R1+0x18] ;  /* 0x0000180001027983 */ /* 0x000ee20000100800 */
[----:B------:R-:W-:Y:S01]  /*e3b0*/  VIADD R0, R249, 0x4 ;  /* 0x00000004f9007836 */ /* 0x000fe20000000000 */
[----:B------:R-:W-:Y:S01]  /*e3c0*/  USHF.L.U32 UR6, UR37, 0x1, URZ ;  /* 0x0000000125067899 */ /* 0x000fe2000800063f */
[----:B------:R-:W-:Y:S01]  /*e3d0*/  IMAD.WIDE.U32 R176, R241, -0x2daee0ad, RZ ;  /* 0xd2511f53f1b07825 */ /* 0x000fe200078e00ff */
[----:B-1----:R-:W1:Y:S02]  /*e3e0*/  S2R R7, SR_TID.X ;  /* 0x0000000000077919 */ /* 0x002e640000002100 */
[----:B------:R-:W-:Y:S01]  /*e3f0*/  UIADD3 UR4, UR6, 0x1, URZ ;  /* 0x0000000106047890 */ /* 0x000fe2000fffe03f */
[----:B------:R-:W-:-:S04]  /*e400*/  IMAD.WIDE.U32 R16, R0, -0x326172a9, RZ ;  /* 0xcd9e8d5700107825 */ /* 0x000fc800078e00ff */
[----:B------:R-:W-:Y:S02]  /*e410*/  IMAD.U32 R0, RZ, RZ, UR37 ;  /* 0x00000025ff007e24 */ /* 0x000fe4000f8e00ff */
[----:B------:R-:W-:Y:S02]  /*e420*/  IMAD.U32 R6, RZ, RZ, UR31 ;  /* 0x0000001fff067e24 */ /* 0x000fe4000f8e00ff */
[----:B------:R-:W-:Y:S02]  /*e430*/  IMAD.MOV.U32 R216, RZ, RZ, R243 ;  /* 0x000000ffffd87224 */ /* 0x000fe400078e00f3 */
[----:B------:R-:W-:Y:S02]  /*e440*/  IMAD.MOV.U32 R68, RZ, RZ, R244 ;  /* 0x000000ffff447224 */ /* 0x000fe400078e00f4 */
[----:B-1----:R-:W-:-:S05]  /*e450*/  IMAD.SHL.U32 R7, R7, 0x2, RZ ;  /* 0x0000000207077824 */ /* 0x002fca00078e00ff */
[----:B------:R-:W-:-:S05]  /*e460*/  LOP3.LUT R7, R7, 0x6, RZ, 0xc0, !PT ;  /* 0x0000000607077812 */ /* 0x000fca00078ec0ff */
[----:B------:R-:W-:-:S05]  /*e470*/  IMAD R0, R0, 0x40, R7 ;  /* 0x0000004000007824 */ /* 0x000fca00078e0207 */
[----:B------:R-:W-:-:S04]  /*e480*/  ISETP.GE.AND P0, PT, R0, R206, PT ;  /* 0x000000ce0000720c */ /* 0x000fc80003f06270 */
[----:B------:R-:W-:-:S04]  /*e490*/  ISETP.LT.OR P4, PT, R0, R201, P0 ;  /* 0x000000c90000720c */ /* 0x000fc80000781670 */
[----:B------:R-:W-:Y:S01]  /*e4a0*/  FSEL R19, R60, -INF , !P4 ;  /* 0xff8000003c137808 */ /* 0x000fe20006000000 */
[----:B---3--:R-:W-:Y:S02]  /*e4b0*/  IMAD.MOV.U32 R3, RZ, RZ, R2 ;  /* 0x000000ffff037224 */ /* 0x008fe400078e0002 */
[----:B------:R-:W-:Y:S02]  /*e4c0*/  IMAD.U32 R2, RZ, RZ, UR31 ;  /* 0x0000001fff027e24 */ /* 0x000fe4000f8e00ff */
[----:B--2---:R-:W-:Y:S01]  /*e4d0*/  IMAD.WIDE.U32 R4, R3, -0x2daee0ad, RZ ;  /* 0xd2511f5303047825 */ /* 0x004fe200078e00ff */
[----:B------:R-:W-:-:S04]  /*e4e0*/  LOP3.LUT R3, R17, R250, RZ, 0x3c, !PT ;  /* 0x000000fa11037212 */ /* 0x000fc800078e3cff */
[----:B------:R-:W-:Y:S01]  /*e4f0*/  LOP3.LUT R9, R5, UR6, R2, 0x96, !PT ;  /* 0x0000000605097c12 */ /* 0x000fe2000f8e9602 */
[----:B------:R-:W-:Y:S01]  /*e500*/  VIADD R2, R0, 0x1 ;  /* 0x0000000100027836 */ /* 0x000fe20000000000 */
[----:B------:R-:W-:Y:S01]  /*e510*/  LOP3.LUT R12, R177, UR36, R4, 0x96, !PT ;  /* 0x00000024b10c7c12 */ /* 0x000fe2000f8e9604 */
[----:B------:R-:W-:Y:S01]  /*e520*/  IMAD.WIDE.U32 R36, R3, -0x2daee0ad, RZ ;  /* 0xd2511f5303247825 */ /* 0x000fe200078e00ff */
[----:B------:R-:W-:Y:S02]  /*e530*/  LOP3.LUT R10, R5, UR4, R6, 0x96, !PT ;  /* 0x00000004050a7c12 */ /* 0x000fe4000f8e9606 */
[C---:B------:R-:W-:Y:S02]  /*e540*/  ISETP.GE.AND P2, PT, R2.reuse, R205, PT ;  /* 0x000000cd0200720c */ /* 0x040fe40003f46270 */
[----:B------:R-:W-:Y:S01]  /*e550*/  ISETP.GE.AND P0, PT, R2, R203, PT ;  /* 0x000000cb0200720c */ /* 0x000fe20003f06270 */
[----:B------:R-:W-:Y:S01]  /*e560*/  IMAD.WIDE.U32 R10, R10, -0x326172a9, RZ ;  /* 0xcd9e8d570a0a7825 */ /* 0x000fe200078e00ff */
[----:B------:R-:W-:-:S02]  /*e570*/  ISETP.GE.AND P3, PT, R2, R206, PT ;  /* 0x000000ce0200720c */ /* 0x000fc40003f66270 */
        /* <DEDUP_REMOVED lines=9> */
[----:B------:R-:W-:Y:S02]  /*e610*/  LOP3.LUT R14, R37, UR36, R4, 0x96, !PT ;  /* 0x00000024250e7c12 */ /* 0x000fe4000f8e9604 */
[C---:B------:R-:W-:Y:S02]  /*e620*/  ISETP.GE.AND P2, PT, R0.reuse, R203, PT ;  /* 0x000000cb0000720c */ /* 0x040fe40003f46270 */
[----:B------:R-:W-:Y:S02]  /*e630*/  P2R R4, PR, RZ, 0x8 ;  /* 0x00000008ff047803 */ /* 0x000fe40000000000 */
[----:B------:R-:W-:-:S02]  /*e640*/  ISETP.LT.OR P3, PT, R0, R200, P1 ;  /* 0x000000c80000720c */ /* 0x000fc40000f61670 */
[C---:B------:R-:W-:Y:S02]  /*e650*/  ISETP.LT.OR P1, PT, R0.reuse, R202, P0 ;  /* 0x000000ca0000720c */ /* 0x040fe40000721670 */
[----:B------:R-:W-:Y:S02]  /*e660*/  ISETP.LT.OR P0, PT, R0, R199, P2 ;  /* 0x000000c70000720c */ /* 0x000fe40001701670 */
[----:B------:R-:W-:Y:S02]  /*e670*/  ISETP.GE.AND P2, PT, R2, R205, PT ;  /* 0x000000cd0200720c */ /* 0x000fe40003f46270 */
[----:B------:R-:W-:Y:S02]  /*e680*/  P2R R5, PR, RZ, 0x40 ;  /* 0x00000040ff057803 */ /* 0x000fe40000000000 */
[----:B------:R-:W-:Y:S02]  /*e690*/  FSEL R62, R62, -INF , !P3 ;  /* 0xff8000003e3e7808 */ /* 0x000fe40005800000 */
[----:B------:R-:W-:-:S02]  /*e6a0*/  ISETP.GE.AND P3, PT, R2, R206, PT ;  /* 0x000000ce0200720c */ /* 0x000fc40003f66270 */
[----:B------:R-:W-:Y:S02]  /*e6b0*/  FSEL R20, R61, -INF , !P5 ;  /* 0xff8000003d147808 */ /* 0x000fe40006800000 */
[----:B------:R-:W-:Y:S02]  /*e6c0*/  FSEL R25, R168, -INF , !P1 ;  /* 0xff800000a8197808 */ /* 0x000fe40004800000 */
[----:B------:R-:W-:Y:S01]  /*e6d0*/  ISETP.NE.AND P5, PT, R3, RZ, PT ;  /* 0x000000ff0300720c */ /* 0x000fe20003fa5270 */
[----:B------:R-:W-:Y:S01]  /*e6e0*/  VIADD R3, R0, 0x9 ;  /* 0x0000000900037836 */ /* 0x000fe20000000000 */
[C---:B------:R-:W-:Y:S02]  /*e6f0*/  ISETP.LT.OR P6, PT, R2.reuse, R200, P2 ;  /* 0x000000c80200720c */ /* 0x040fe400017c1670 */
[----:B------:R-:W-:Y:S02]  /*e700*/  ISETP.GE.AND P1, PT, R2, R204, PT ;  /* 0x000000cc0200720c */ /* 0x000fe40003f26270 */
[----:B------:R-:W-:-:S02]  /*e710*/  ISETP.NE.AND P2, PT, R5, RZ, PT ;  /* 0x000000ff0500720c */ /* 0x000fc40003f45270 */
[----:B------:R-:W-:Y:S02]  /*e720*/  ISETP.LT.OR P4, PT, R2, R201, P3 ;  /* 0x000000c90200720c */ /* 0x000fe40001f81670 */
[----:B------:R-:W-:Y:S02]  /*e730*/  ISETP.NE.AND P3, PT, R4, RZ, PT ;  /* 0x000000ff0400720c */ /* 0x000fe40003f65270 */
[----:B------:R-:W-:Y:S02]  /*e740*/  ISETP.LT.OR P1, PT, R2, R202, P1 ;  /* 0x000000ca0200720c */ /* 0x000fe40000f21670 */
[----:B------:R-:W-:Y:S02]  /*e750*/  FSEL R63, R63, -INF , !P2 ;  /* 0xff8000003f3f7808 */ /* 0x000fe40005000000 */
[----:B------:R-:W-:Y:S02]  /*e760*/  ISETP.GE.AND P2, PT, R3, R205, PT ;  /* 0x000000cd0300720c */ /* 0x000fe40003f46270 */
[----:B------:R-:W-:-:S02]  /*e770*/  FSEL R26, R169, -INF , !P3 ;  /* 0xff800000a91a7808 */ /* 0x000fc40005800000 */
[----:B------:R-:W-:Y:S02]  /*e780*/  FSEL R30, R170, -INF , !P0 ;  /* 0xff800000aa1e7808 */ /* 0x000fe40004000000 */
[C---:B------:R-:W-:Y:S02]  /*e790*/  ISETP.GE.AND P3, PT, R3.reuse, R206, PT ;  /* 0x000000ce0300720c */ /* 0x040fe40003f66270 */
[----:B------:R-:W-:Y:S02]  /*e7a0*/  ISETP.GE.AND P0, PT, R2, R203, PT ;  /* 0x000000cb0200720c */ /* 0x000fe40003f06270 */
[----:B------:R-:W-:Y:S02]  /*e7b0*/  P2R R4, PR, RZ, 0x2 ;  /* 0x00000002ff047803 */ /* 0x000fe40000000000 */
[----:B------:R-:W-:Y:S02]  /*e7c0*/  ISETP.LT.OR P2, PT, R3, R200, P2 ;  /* 0x000000c80300720c */ /* 0x000fe40001741670 */
[----:B------:R-:W-:-:S02]  /*e7d0*/  FSEL R60, R171, -INF , !P5 ;  /* 0xff800000ab3c7808 */ /* 0x000fc40006800000 */
[C---:B------:R-:W-:Y:S02]  /*e7e0*/  ISETP.GE.AND P1, PT, R3.reuse, R204, PT ;  /* 0x000000cc0300720c */ /* 0x040fe40003f26270 */
[----:B------:R-:W-:Y:S02]  /*e7f0*/  P2R R5, PR, RZ, 0x40 ;  /* 0x00000040ff057803 */ /* 0x000fe40000000000 */
[C---:B------:R-:W-:Y:S02]  /*e800*/  ISETP.LT.OR P5, PT, R3.reuse, R201, P3 ;  /* 0x000000c90300720c */ /* 0x040fe40001fa1670 */
[----:B------:R-:W-:Y:S01]  /*e810*/  ISETP.LT.OR P6, PT, R2, R199, P0 ;  /* 0x000000c70200720c */ /* 0x000fe200007c1670 */
[----:B------:R-:W-:Y:S01]  /*e820*/  VIADD R2, R0, 0x10 ;  /* 0x0000001000027836 */ /* 0x000fe20000000000 */
[----:B------:R-:W-:Y:S02]  /*e830*/  ISETP.NE.AND P3, PT, R4, RZ, PT ;  /* 0x000000ff0400720c */ /* 0x000fe40003f65270 */
[----:B------:R-:W-:-:S02]  /*e840*/  ISETP.GE.AND P0, PT, R3, R203, PT ;  /* 0x000000cb0300720c */ /* 0x000fc40003f06270 */
[----:B------:R-:W-:Y:S02]  /*e850*/  P2R R4, PR, RZ, 0x4 ;  /* 0x00000004ff047803 */ /* 0x000fe40000000000 */
[C---:B------:R-:W-:Y:S02]  /*e860*/  ISETP.LT.OR P2, PT, R3.reuse, R202, P1 ;  /* 0x000000ca0300720c */ /* 0x040fe40000f41670 */
[----:B------:R-:W-:Y:S02]  /*e870*/  ISETP.LT.OR P1, PT, R3, R199, P0 ;  /* 0x000000c70300720c */ /* 0x000fe40000721670 */
[----:B------:R-:W-:Y:S02]  /*e880*/  P2R R3, PR, RZ, 0x4 ;  /* 0x00000004ff037803 */ /* 0x000fe40000000000 */
[----:B------:R-:W-:Y:S02]  /*e890*/  FSEL R27, R164, -INF , !P3 ;  /* 0xff800000a41b7808 */ /* 0x000fe40005800000 */
[----:B------:R-:W-:-:S02]  /*e8a0*/  ISETP.GE.AND P2, PT, R2, R204, PT ;  /* 0x000000cc0200720c */ /* 0x000fc40003f46270 */
[----:B------:R-:W-:Y:S02]  /*e8b0*/  ISETP.GE.AND P3, PT, R2, R205, PT ;  /* 0x000000cd0200720c */ /* 0x000fe40003f66270 */
[----:B------:R-:W-:Y:S02]  /*e8c0*/  FSEL R31, R166, -INF , !P6 ;  /* 0xff800000a61f7808 */ /* 0x000fe40007000000 */
[----:B------:R-:W-:Y:S02]  /*e8d0*/  ISETP.GE.AND P0, PT, R2, R203, PT ;  /* 0x000000cb0200720c */ /* 0x000fe40003f06270 */
[----:B------:R-:W-:Y:S02]  /*e8e0*/  FSEL R21, R56, -INF , !P4 ;  /* 0xff80000038157808 */ /* 0x000fe40006000000 */
[----:B------:R-:W-:Y:S01]  /*e8f0*/  ISETP.NE.AND P6, PT, R3, RZ, PT ;  /* 0x000000ff0300720c */ /* 0x000fe20003fc5270 */
[----:B------:R-:W-:Y:S01]  /*e900*/  VIADD R3, R0, 0x11 ;  /* 0x0000001100037836 */ /* 0x000fe20000000000 */
[----:B------:R-:W-:-:S02]  /*e910*/  ISETP.NE.AND P4, PT, R5, RZ, PT ;  /* 0x000000ff0500720c */ /* 0x000fc40003f85270 */
[C---:B------:R-:W-:Y:S02]  /*e920*/  ISETP.LT.OR P2, PT, R2.reuse, R202, P2 ;  /* 0x000000ca0200720c */ /* 0x040fe40001741670 */
[C---:B------:R-:W-:Y:S02]  /*e930*/  ISETP.LT.OR P3, PT, R2.reuse, R200, P3 ;  /* 0x000000c80200720c */ /* 0x040fe40001f61670 */
[----:B------:R-:W-:Y:S02]  /*e940*/  ISETP.LT.OR P0, PT, R2, R199, P0 ;  /* 0x000000c70200720c */ /* 0x000fe40000701670 */
[----:B------:R-:W-:Y:S02]  /*e950*/  FSEL R22, R57, -INF , !P5 ;  /* 0xff80000039167808 */ /* 0x000fe40006800000 */
[----:B------:R-:W-:Y:S02]  /*e960*/  FSEL R23, R58, -INF , !P4 ;  /* 0xff8000003a177808 */ /* 0x000fe40006000000 */
[----:B------:R-:W-:-:S02]  /*e970*/  ISETP.NE.AND P5, PT, R4, RZ, PT ;  /* 0x000000ff0400720c */ /* 0x000fc40003fa5270 */
[----:B------:R-:W-:Y:S02]  /*e980*/  P2R R5, PR, RZ, 0x4 ;  /* 0x00000004ff057803 */ /* 0x000fe40000000000 */
[-C--:B------:R-:W-:Y:S02]  /*e990*/  ISETP.GE.AND P4, PT, R2, R206.reuse, PT ;  /* 0x000000ce0200720c */ /* 0x080fe40003f86270 */
[----:B------:R-:W-:Y:S02]  /*e9a0*/  P2R R6, PR, RZ, 0x8 ;  /* 0x00000008ff067803 */ /* 0x000fe40000000000 */
[C---:B------:R-:W-:Y:S02]  /*e9b0*/  ISETP.GE.AND P2, PT, R3.reuse, R205, PT ;  /* 0x000000cd0300720c */ /* 0x040fe40003f46270 */
[----:B------:R-:W-:Y:S02]  /*e9c0*/  P2R R4, PR, RZ, 0x1 ;  /* 0x00000001ff047803 */ /* 0x000fe40000000000 */
[----:B------:R-:W-:-:S02]  /*e9d0*/  ISETP.GE.AND P3, PT, R3, R206, PT ;  /* 0x000000ce0300720c */ /* 0x000fc40003f66270 */
[----:B------:R-:W-:Y:S01]  /*e9e0*/  FSEL R24, R59, -INF , !P5 ;  /* 0xff8000003b187808 */ /* 0x000fe20006800000 */
[----:B------:R-:W-:Y:S01]  /*e9f0*/  IMAD.WIDE.U32 R58, R12, -0x326172a9, RZ ;  /* 0xcd9e8d570c3a7825 */ /* 0x000fe200078e00ff */
[-C--:B------:R-:W-:Y:S02]  /*ea00*/  ISETP.LT.OR P4, PT, R2, R201.reuse, P4 ;  /* 0x000000c90200720c */ /* 0x080fe40002781670 */
[----:B------:R-:W-:Y:S01]  /*ea10*/  FSEL R28, R165, -INF , !P6 ;  /* 0xff800000a51c7808 */ /* 0x000fe20007000000 */
[----:B------:R-:W-:Y:S01]  /*ea20*/  VIADD R2, R0, 0x18 ;  /* 0x0000001800027836 */ /* 0x000fe20000000000 */
[----:B------:R-:W-:Y:S02]  /*ea30*/  ISETP.LT.OR P5, PT, R3, R200, P2 ;  /* 0x000000c80300720c */ /* 0x000fe400017a1670 */
[----:B------:R-:W-:Y:S02]  /*ea40*/  FSEL R37, R167, -INF , !P1 ;  /* 0xff800000a7257808 */ /* 0x000fe40004800000 */
[----:B------:R-:W-:-:S02]  /*ea50*/  ISETP.LT.OR P6, PT, R3, R201, P3 ;  /* 0x000000c90300720c */ /* 0x000fc40001fc1670 */
[----:B------:R-:W-:Y:S02]  /*ea60*/  ISETP.NE.AND P2, PT, R4, RZ, PT ;  /* 0x000000ff0400720c */ /* 0x000fe40003f45270 */
[----:B------:R-:W-:Y:S02]  /*ea70*/  ISETP.GE.AND P1, PT, R3, R204, PT ;  /* 0x000000cc0300720c */ /* 0x000fe40003f26270 */
[----:B------:R-:W-:Y:S02]  /*ea80*/  ISETP.NE.AND P3, PT, R5, RZ, PT ;  /* 0x000000ff0500720c */ /* 0x000fe40003f65270 */
[----:B------:R-:W-:Y:S02]  /*ea90*/  ISETP.GE.AND P0, PT, R3, R203, PT ;  /* 0x000000cb0300720c */ /* 0x000fe40003f06270 */
[----:B------:R-:W-:Y:S02]  /*eaa0*/  P2R R4, PR, RZ, 0x20 ;  /* 0x00000020ff047803 */ /* 0x000fe40000000000 */
[----:B------:R-:W-:-:S02]  /*eab0*/  FSEL R165, R162, -INF , !P2 ;  /* 0xff800000a2a57808 */ /* 0x000fc40005000000 */
[C---:B------:R-:W-:Y:S02]  /*eac0*/  ISETP.LT.OR P5, PT, R3.reuse, R202, P1 ;  /* 0x000000ca0300720c */ /* 0x040fe40000fa1670 */
[----:B------:R-:W-:Y:S02]  /*ead0*/  FSEL R57, R160, -INF , !P3 ;  /* 0xff800000a0397808 */ /* 0x000fe40005800000 */
[----:B------:R-:W-:Y:S02]  /*eae0*/  ISETP.GE.AND P2, PT, R2, R204, PT ;  /* 0x000000cc0200720c */ /* 0x000fe40003f46270 */
[----:B------:R-:W-:Y:S01]  /*eaf0*/  ISETP.LT.OR P1, PT, R3, R199, P0 ;  /* 0x000000c70300720c */ /* 0x000fe20000721670 */
[----:B------:R-:W-:Y:S01]  /*eb00*/  VIADD R3, R0, 0x19 ;  /* 0x0000001900037836 */ /* 0x000fe20000000000 */
[----:B------:R-:W-:Y:S02]  /*eb10*/  ISETP.GE.AND P3, PT, R2, R205, PT ;  /* 0x000000cd0200720c */ /* 0x000fe40003f66270 */
[----:B------:R-:W-:-:S02]  /*eb20*/  FSEL R56, R52, -INF , !P4 ;  /* 0xff80000034387808 */ /* 0x000fc40006000000 */
[----:B------:R-:W-:Y:S02]  /*eb30*/  ISETP.GE.AND P0, PT, R2, R203, PT ;  /* 0x000000cb0200720c */ /* 0x000fe40003f06270 */
[----:B------:R-:W-:Y:S02]  /*eb40*/  ISETP.NE.AND P4, PT, R6, RZ, PT ;  /* 0x000000ff0600720c */ /* 0x000fe40003f85270 */
[C---:B------:R-:W-:Y:S02]  /*eb50*/  ISETP.LT.OR P2, PT, R2.reuse, R202, P2 ;  /* 0x000000ca0200720c */ /* 0x040fe40001741670 */
[C---:B------:R-:W-:Y:S02]  /*eb60*/  ISETP.LT.OR P3, PT, R2.reuse, R200, P3 ;  /* 0x000000c80200720c */ /* 0x040fe40001f61670 */
[----:B------:R-:W-:Y:S02]  /*eb70*/  ISETP.LT.OR P0, PT, R2, R199, P0 ;  /* 0x000000c70200720c */ /* 0x000fe40000701670 */
[----:B------:R-:W-:-:S02]  /*eb80*/  FSEL R179, R54, -INF , !P4 ;  /* 0xff80000036b37808 */ /* 0x000fc40006000000 */
[----:B------:R-:W-:Y:S02]  /*eb90*/  FSEL R54, R53, -INF , !P6 ;  /* 0xff80000035367808 */ /* 0x000fe40007000000 */
[----:B------:R-:W-:Y:S02]  /*eba0*/  P2R R5, PR, RZ, 0x4 ;  /* 0x00000004ff057803 */ /* 0x000fe40000000000 */
[----:B------:R-:W-:Y:S02]  /*ebb0*/  ISETP.GE.AND P4, PT, R2, R206, PT ;  /* 0x000000ce0200720c */ /* 0x000fe40003f86270 */
[----:B------:R-:W-:Y:S02]  /*ebc0*/  ISETP.NE.AND P6, PT, R4, RZ, PT ;  /* 0x000000ff0400720c */ /* 0x000fe40003fc5270 */
[----:B------:R-:W-:Y:S02]  /*ebd0*/  P2R R6, PR, RZ, 0x8 ;  /* 0x00000008ff067803 */ /* 0x000fe40000000000 */
[----:B------:R-:W-:-:S02]  /*ebe0*/  ISETP.GE.AND P2, PT, R3, R205, PT ;  /* 0x000000cd0300720c */ /* 0x000fc40003f46270 */
[----:B------:R-:W-:Y:S02]  /*ebf0*/  P2R R4, PR, RZ, 0x1 ;  /* 0x00000001ff047803 */ /* 0x000fe40000000000 */
[----:B------:R-:W-:Y:S02]  /*ec00*/  ISETP.GE.AND P3, PT, R3, R206, PT ;  /* 0x000000ce0300720c */ /* 0x000fe40003f66270 */
[----:B------:R-:W-:Y:S02]  /*ec10*/  FSEL R75, R161, -INF , !P5 ;  /* 0xff800000a14b7808 */ /* 0x000fe40006800000 */
[----:B------:R-:W-:Y:S01]  /*ec20*/  ISETP.LT.OR P4, PT, R2, R201, P4 ;  /* 0x000000c90200720c */ /* 0x000fe20002781670 */
[----:B------:R-:W-:Y:S01]  /*ec30*/  VIADD R2, R0, 0x20 ;  /* 0x0000002000027836 */ /* 0x000fe20000000000 */
[----:B------:R-:W-:Y:S02]  /*ec40*/  FSEL R180, R55, -INF , !P6 ;  /* 0xff80000037b47808 */ /* 0x000fe40007000000 */
[----:B------:R-:W-:-:S02]  /*ec50*/  ISETP.LT.OR P5, PT, R3, R200, P2 ;  /* 0x000000c80300720c */ /* 0x000fc400017a1670 */
[----:B------:R-:W-:Y:S02]  /*ec60*/  ISETP.LT.OR P6, PT, R3, R201, P3 ;  /* 0x000000c90300720c */ /* 0x000fe40001fc1670 */
[----:B------:R-:W-:Y:S02]  /*ec70*/  ISETP.NE.AND P2, PT, R4, RZ, PT ;  /* 0x000000ff0400720c */ /* 0x000fe40003f45270 */
[----:B------:R-:W-:Y:S02]  /*ec80*/  FSEL R164, R163, -INF , !P1 ;  /* 0xff800000a3a47808 */ /* 0x000fe40004800000 */
[----:B------:R-:W-:Y:S02]  /*ec90*/  ISETP.NE.AND P3, PT, R5, RZ, PT ;  /* 0x000000ff0500720c */ /* 0x000fe40003f65270 */
[C---:B------:R-:W-:Y:S02]  /*eca0*/  ISETP.GE.AND P1, PT, R3.reuse, R204, PT ;  /* 0x000000cc0300720c */ /* 0x040fe40003f26270 */
[----:B------:R-:W-:-:S02]  /*ecb0*/  ISETP.GE.AND P0, PT, R3, R203, PT ;  /* 0x000000cb0300720c */ /* 0x000fc40003f06270 */
[----:B------:R-:W-:Y:S02]  /*ecc0*/  FSEL R147, R158, -INF , !P2 ;  /* 0xff8000009e937808 */ /* 0x000fe40005000000 */
[----:B------:R-:W-:Y:S02]  /*ecd0*/  FSEL R48, R48, -INF , !P4 ;  /* 0xff80000030307808 */ /* 0x000fe40006000000 */
[----:B------:R-:W-:Y:S02]  /*ece0*/  P2R R4, PR, RZ, 0x20 ;  /* 0x00000020ff047803 */ /* 0x000fe40000000000 */
[----:B------:R-:W-:Y:S02]  /*ecf0*/  FSEL R74, R156, -INF , !P3 ;  /* 0xff8000009c4a7808 */ /* 0x000fe40005800000 */
[----:B------:R-:W-:Y:S02]  /*ed00*/  ISETP.GE.AND P2, PT, R2, R204, PT ;  /* 0x000000cc0200720c */ /* 0x000fe40003f46270 */
[----:B------:R-:W-:-:S02]  /*ed10*/  ISETP.NE.AND P4, PT, R6, RZ, PT ;  /* 0x000000ff0600720c */ /* 0x000fc40003f85270 */
[CC--:B------:R-:W-:Y:S02]  /*ed20*/  ISETP.LT.OR P5, PT, R3.reuse, R202.reuse, P1 ;  /* 0x000000ca0300720c */ /* 0x0c0fe40000fa1670 */
[----:B------:R-:W-:Y:S02]  /*ed30*/  ISETP.GE.AND P3, PT, R2, R205, PT ;  /* 0x000000cd0200720c */ /* 0x000fe40003f66270 */
[----:B------:R-:W-:Y:S01]  /*ed40*/  ISETP.LT.OR P1, PT, R3, R199, P0 ;  /* 0x000000c70300720c */ /* 0x000fe20000721670 */
[----:B------:R-:W-:Y:S01]  /*ed50*/  VIADD R3, R0, 0x21 ;  /* 0x0000002100037836 */ /* 0x000fe20000000000 */
[C---:B------:R-:W-:Y:S02]  /*ed60*/  ISETP.GE.AND P0, PT, R2.reuse, R203, PT ;  /* 0x000000cb0200720c */ /* 0x040fe40003f06270 */
[----:B------:R-:W-:Y:S02]  /*ed70*/  ISETP.LT.OR P2, PT, R2, R202, P2 ;  /* 0x000000ca0200720c */ /* 0x000fe40001741670 */
[----:B------:R-:W-:-:S02]  /*ed80*/  FSEL R170, R50, -INF , !P4 ;  /* 0xff80000032aa7808 */ /* 0x000fc40006000000 */
[C---:B------:R-:W-:Y:S02]  /*ed90*/  ISETP.LT.OR P3, PT, R2.reuse, R200, P3 ;  /* 0x000000c80200720c */ /* 0x040fe40001f61670 */
[C---:B------:R-:W-:Y:S02]  /*eda0*/  ISETP.GE.AND P4, PT, R2.reuse, R206, PT ;  /* 0x000000ce0200720c */ /* 0x040fe40003f86270 */
[----:B------:R-:W-:Y:S02]  /*edb0*/  ISETP.LT.OR P0, PT, R2, R199, P0 ;  /* 0x000000c70200720c */ /* 0x000fe40000701670 */
[----:B------:R-:W-:Y:S01]  /*edc0*/  FSEL R55, R49, -INF , !P6 ;  /* 0xff80000031377808 */ /* 0x000fe20007000000 */
[----:B------:R-:W-:Y:S01]  /*edd0*/  IMAD R49, R249, -0x326172a9, RZ ;  /* 0xcd9e8d57f9317824 */ /* 0x000fe200078e02ff */
[----:B------:R-:W-:Y:S02]  /*ede0*/  P2R R5, PR, RZ, 0x4 ;  /* 0x00000004ff057803 */ /* 0x000fe40000000000 */
[----:B------:R-:W-:-:S02]  /*edf0*/  ISETP.NE.AND P6, PT, R4, RZ, PT ;  /* 0x000000ff0400720c */ /* 0x000fc40003fc5270 */
[----:B------:R-:W-:Y:S02]  /*ee00*/  P2R R6, PR, RZ, 0x8 ;  /* 0x00000008ff067803 */ /* 0x000fe40000000000 */
[C---:B------:R-:W-:Y:S02]  /*ee10*/  ISETP.GE.AND P2, PT, R3.reuse, R205, PT ;  /* 0x000000cd0300720c */ /* 0x040fe40003f46270 */
[----:B------:R-:W-:Y:S01]  /*ee20*/  ISETP.LT.OR P4, PT, R2, R201, P4 ;  /* 0x000000c90200720c */ /* 0x000fe20002781670 */
[----:B------:R-:W-:Y:S01]  /*ee30*/  VIADD R2, R0, 0x28 ;  /* 0x0000002800027836 */ /* 0x000fe20000000000 */
[----:B------:R-:W-:Y:S02]  /*ee40*/  ISETP.GE.AND P3, PT, R3, R206, PT ;  /* 0x000000ce0300720c */ /* 0x000fe40003f66270 */
[----:B------:R-:W-:Y:S02]  /*ee50*/  P2R R4, PR, RZ, 0x1 ;  /* 0x00000001ff047803 */ /* 0x000fe40000000000 */
[----:B------:R-:W-:-:S02]  /*ee60*/  FSEL R146, R157, -INF , !P5 ;  /* 0xff8000009d927808 */ /* 0x000fc40006800000 */
[----:B------:R-:W-:Y:S02]  /*ee70*/  FSEL R171, R51, -INF , !P6 ;  /* 0xff80000033ab7808 */ /* 0x000fe40007000000 */
[----:B------:R-:W-:Y:S02]  /*ee80*/  FSEL R166, R159, -INF , !P1 ;  /* 0xff8000009fa67808 */ /* 0x000fe40004800000 */
[C---:B------:R-:W-:Y:S02]  /*ee90*/  ISETP.LT.OR P5, PT, R3.reuse, R200, P2 ;  /* 0x000000c80300720c */ /* 0x040fe400017a1670 */
[C---:B------:R-:W-:Y:S02]  /*eea0*/  ISETP.GE.AND P1, PT, R3.reuse, R204, PT ;  /* 0x000000cc0300720c */ /* 0x040fe40003f26270 */
[----:B------:R-:W-:Y:S02]  /*eeb0*/  FSEL R167, R32, -INF , !P4 ;  /* 0xff80000020a77808 */ /* 0x000fe40006000000 */
[----:B------:R-:W-:-:S02]  /*eec0*/  ISETP.LT.OR P6, PT, R3, R201, P3 ;  /* 0x000000c90300720c */ /* 0x000fc40001fc1670 */
[----:B------:R-:W-:Y:S02]  /*eed0*/  ISETP.NE.AND P4, PT, R6, RZ, PT ;  /* 0x000000ff0600720c */ /* 0x000fe40003f85270 */
[----:B------:R-:W-:Y:S02]  /*eee0*/  ISETP.GE.AND P0, PT, R3, R203, PT ;  /* 0x000000cb0300720c */ /* 0x000fe40003f06270 */
[----:B------:R-:W-:Y:S02]  /*eef0*/  ISETP.NE.AND P3, PT, R5, RZ, PT ;  /* 0x000000ff0500720c */ /* 0x000fe40003f65270 */
[----:B------:R-:W-:Y:S02]  /*ef00*/  ISETP.NE.AND P2, PT, R4, RZ, PT ;  /* 0x000000ff0400720c */ /* 0x000fe40003f45270 */
[----:B------:R-:W-:Y:S02]  /*ef10*/  P2R R4, PR, RZ, 0x20 ;  /* 0x00000020ff047803 */ /* 0x000fe40000000000 */
[----:B------:R-:W-:-:S02]  /*ef20*/  ISETP.LT.OR P5, PT, R3, R202, P1 ;  /* 0x000000ca0300720c */ /* 0x000fc40000fa1670 */
[----:B------:R-:W-:Y:S02]  /*ef30*/  ISETP.LT.OR P1, PT, R3, R199, P0 ;  /* 0x000000c70300720c */ /* 0x000fe40000721670 */
[----:B------:R-:W-:Y:S02]  /*ef40*/  FSEL R221, R34, -INF , !P4 ;  /* 0xff80000022dd7808 */ /* 0x000fe40006000000 */
[----:B------:R-:W-:Y:S02]  /*ef50*/  FSEL R181, R152, -INF , !P3 ;  /* 0xff80000098b57808 */ /* 0x000fe40005800000 */
[----:B------:R-:W-:Y:S02]  /*ef60*/  FSEL R209, R154, -INF , !P2 ;  /* 0xff8000009ad17808 */ /* 0x000fe40005000000 */
[C---:B------:R-:W-:Y:S02]  /*ef70*/  ISETP.GE.AND P4, PT, R2.reuse, R206, PT ;  /* 0x000000ce0200720c */ /* 0x040fe40003f86270 */
[----:B------:R-:W-:-:S02]  /*ef80*/  ISETP.GE.AND P3, PT, R2, R205, PT ;  /* 0x000000cd0200720c */ /* 0x000fc40003f66270 */
[C---:B------:R-:W-:Y:S02]  /*ef90*/  ISETP.GE.AND P2, PT, R2.reuse, R204, PT ;  /* 0x000000cc0200720c */ /* 0x040fe40003f46270 */
[C---:B------:R-:W-:Y:S02]  /*efa0*/  ISETP.GE.AND P0, PT, R2.reuse, R203, PT ;  /* 0x000000cb0200720c */ /* 0x040fe40003f06270 */
[----:B------:R-:W-:Y:S02]  /*efb0*/  FSEL R169, R33, -INF , !P6 ;  /* 0xff80000021a97808 */ /* 0x000fe40007000000 */
[C---:B------:R-:W-:Y:S02]  /*efc0*/  ISETP.LT.OR P4, PT, R2.reuse, R201, P4 ;  /* 0x000000c90200720c */ /* 0x040fe40002781670 */
[C---:B------:R-:W-:Y:S02]  /*efd0*/  ISETP.LT.OR P6, PT, R2.reuse, R200, P3 ;  /* 0x000000c80200720c */ /* 0x040fe40001fc1670 */
[----:B------:R-:W-:-:S02]  /*efe0*/  ISETP.LT.OR P2, PT, R2, R202, P2 ;  /* 0x000000ca0200720c */ /* 0x000fc40001741670 */
[----:B------:R-:W-:Y:S01]  /*eff0*/  ISETP.LT.OR P0, PT, R2, R199, P0 ;  /* 0x000000c70200720c */ /* 0x000fe20000701670 */
[----:B------:R-:W-:Y:S01]  /*f000*/  VIADD R2, R0, 0x29 ;  /* 0x0000002900027836 */ /* 0x000fe20000000000 */
[----:B------:R-:W-:Y:S02]  /*f010*/  ISETP.NE.AND P3, PT, R4, RZ, PT ;  /* 0x000000ff0400720c */ /* 0x000fe40003f65270 */
[----:B------:R-:W-:Y:S02]  /*f020*/  FMNMX.FTZ R4, R240, R19, !PT ;  /* 0x00000013f0047209 */ /* 0x000fe40007810000 */
[----:B------:R-:W-:Y:S02]  /*f030*/  P2R R3, PR, RZ, 0x4 ;  /* 0x00000004ff037803 */ /* 0x000fe40000000000 */
[----:B------:R-:W-:Y:S02]  /*f040*/  P2R R8, PR, RZ, 0x1 ;  /* 0x00000001ff087803 */ /* 0x000fe40000000000 */
[----:B------:R-:W-:-:S02]  /*f050*/  FSEL R211, R155, -INF , !P1 ;  /* 0xff8000009bd37808 */ /* 0x000fc40004800000 */
[C---:B------:R-:W-:Y:S02]  /*f060*/  ISETP.GE.AND P1, PT, R2.reuse, R206, PT ;  /* 0x000000ce0200720c */ /* 0x040fe40003f26270 */
[C---:B------:R-:W-:Y:S02]  /*f070*/  ISETP.GE.AND P0, PT, R2.reuse, R205, PT ;  /* 0x000000cd0200720c */ /* 0x040fe40003f06270 */
[----:B------:R-:W-:Y:S02]  /*f080*/  ISETP.GE.AND P2, PT, R2, R203, PT ;  /* 0x000000cb0200720c */ /* 0x000fe40003f46270 */
[----:B------:R-:W-:Y:S02]  /*f090*/  FSEL R182, R153, -INF , !P5 ;  /* 0xff80000099b67808 */ /* 0x000fe40006800000 */
[----:B------:R-:W-:Y:S02]  /*f0a0*/  FMNMX.FTZ R4, R20, R4, !PT ;  /* 0x0000000414047209 */ /* 0x000fe40007810000 */
[----:B------:R-:W-:-:S02]  /*f0b0*/  FSEL R223, R35, -INF , !P3 ;  /* 0xff80000023df7808 */ /* 0x000fc40005800000 */
[----:B------:R-:W-:Y:S01]  /*f0c0*/  ISETP.NE.AND P5, PT, R3, RZ, PT ;  /* 0x000000ff0300720c */ /* 0x000fe20003fa5270 */
[----:B------:R-:W-:Y:S01]  /*f0d0*/  VIADD R3, R0, 0x30 ;  /* 0x0000003000037836 */ /* 0x000fe20000000000 */
[C---:B------:R-:W-:Y:S02]  /*f0e0*/  ISETP.GE.AND P3, PT, R2.reuse, R204, PT ;  /* 0x000000cc0200720c */ /* 0x040fe40003f66270 */
[C---:B------:R-:W-:Y:S02]  /*f0f0*/  ISETP.LT.OR P1, PT, R2.reuse, R201, P1 ;  /* 0x000000c90200720c */ /* 0x040fe40000f21670 */
[C---:B------:R-:W-:Y:S02]  /*f100*/  ISETP.LT.OR P0, PT, R2.reuse, R200, P0 ;  /* 0x000000c80200720c */ /* 0x040fe40000701670 */
[----:B------:R-:W-:Y:S02]  /*f110*/  ISETP.LT.OR P2, PT, R2, R199, P2 ;  /* 0x000000c70200720c */ /* 0x000fe40001741670 */
[----:B------:R-:W-:-:S02]  /*f120*/  FMNMX.FTZ R4, R21, R4, !PT ;  /* 0x0000000415047209 */ /* 0x000fc40007810000 */
[----:B------:R-:W-:Y:S02]  /*f130*/  FSEL R168, R44, -INF , !P4 ;  /* 0xff8000002ca87808 */ /* 0x000fe40006000000 */
[----:B------:R-:W-:Y:S01]  /*f140*/  ISETP.LT.OR P4, PT, R2, R202, P3 ;  /* 0x000000ca0200720c */ /* 0x000fe20001f81670 */
[----:B------:R-:W-:Y:S01]  /*f150*/  VIADD R2, R0, 0x31 ;  /* 0x0000003100027836 */ /* 0x000fe20000000000 */
[----:B------:R-:W-:Y:S02]  /*f160*/  P2R R5, PR, RZ, 0x4 ;  /* 0x00000004ff057803 */ /* 0x000fe40000000000 */
[----:B------:R-:W-:Y:S02]  /*f170*/  FSEL R177, R45, -INF , !P1 ;  /* 0xff8000002db17808 */ /* 0x000fe40004800000 */
[----:B------:R-:W-:Y:S02]  /*f180*/  FSEL R231, R47, -INF , !P0 ;  /* 0xff8000002fe77808 */ /* 0x000fe40004000000 */
[----:B------:R-:W-:-:S02]  /*f190*/  ISETP.GE.AND P3, PT, R3, R206, PT ;  /* 0x000000ce0300720c */ /* 0x000fc40003f66270 */
[C---:B------:R-:W-:Y:S02]  /*f1a0*/  ISETP.GE.AND P2, PT, R3.reuse, R205, PT ;  /* 0x000000cd0300720c */ /* 0x040fe40003f46270 */
[C---:B------:R-:W-:Y:S02]  /*f1b0*/  ISETP.GE.AND P1, PT, R3.reuse, R204, PT ;  /* 0x000000cc0300720c */ /* 0x040fe40003f26270 */
[----:B------:R-:W-:Y:S02]  /*f1c0*/  ISETP.GE.AND P0, PT, R3, R203, PT ;  /* 0x000000cb0300720c */ /* 0x000fe40003f06270 */
[----:B------:R-:W-:Y:S02]  /*f1d0*/  FMNMX.FTZ R4, R22, R4, !PT ;  /* 0x0000000416047209 */ /* 0x000fe40007810000 */
[----:B------:R-:W-:Y:S02]  /*f1e0*/  FSEL R224, R46, -INF , !P6 ;  /* 0xff8000002ee07808 */ /* 0x000fe40007000000 */
[----:B------:R-:W-:-:S02]  /*f1f0*/  FSEL R183, R148, -INF , !P5 ;  /* 0xff80000094b77808 */ /* 0x000fc40006800000 */
[C---:B------:R-:W-:Y:S02]  /*f200*/  ISETP.LT.OR P3, PT, R3.reuse, R201, P3 ;  /* 0x000000c90300720c */ /* 0x040fe40001f61670 */
[C---:B------:R-:W-:Y:S02]  /*f210*/  ISETP.LT.OR P2, PT, R3.reuse, R200, P2 ;  /* 0x000000c80300720c */ /* 0x040fe40001741670 */
[C---:B------:R-:W-:Y:S02]  /*f220*/  ISETP.LT.OR P5, PT, R3.reuse, R202, P1 ;  /* 0x000000ca0300720c */ /* 0x040fe40000fa1670 */
[----:B------:R-:W-:Y:S02]  /*f230*/  ISETP.LT.OR P6, PT, R3, R199, P0 ;  /* 0x000000c70300720c */ /* 0x000fe400007c1670 */
[----:B------:R-:W-:Y:S02]  /*f240*/  FMNMX.FTZ R3, R56, R4, !PT ;  /* 0x0000000438037209 */ /* 0x000fe40007810000 */
[----:B------:R-:W-:-:S02]  /*f250*/  ISETP.GE.AND P0, PT, R2, R206, PT ;  /* 0x000000ce0200720c */ /* 0x000fc40003f06270 */
[----:B------:R-:W-:Y:S02]  /*f260*/  FMNMX.FTZ R3, R54, R3, !PT ;  /* 0x0000000336037209 */ /* 0x000fe40007810000 */
[----:B------:R-:W-:Y:S02]  /*f270*/  ISETP.LT.OR P0, PT, R2, R201, P0 ;  /* 0x000000c90200720c */ /* 0x000fe40000701670 */
[----:B------:R-:W-:Y:S02]  /*f280*/  FMNMX.FTZ R3, R48, R3, !PT ;  /* 0x0000000330037209 */ /* 0x000fe40007810000 */
[----:B------:R-:W-:Y:S02]  /*f290*/  FSEL R247, R42, -INF , !P2 ;  /* 0xff8000002af77808 */ /* 0x000fe40005000000 */
[----:B------:R-:W-:Y:S02]  /*f2a0*/  FSEL R215, R41, -INF , !P0 ;  /* 0xff80000029d77808 */ /* 0x000fe40004000000 */
[----:B------:R-:W-:-:S02]  /*f2b0*/  FMNMX.FTZ R3, R55, R3, !PT ;  /* 0x0000000337037209 */ /* 0x000fc40007810000 */
[C---:B------:R-:W-:Y:S02]  /*f2c0*/  ISETP.GE.AND P1, PT, R2.reuse, R205, PT ;  /* 0x000000cd0200720c */ /* 0x040fe40003f26270 */
[C---:B------:R-:W-:Y:S02]  /*f2d0*/  ISETP.GE.AND P2, PT, R2.reuse, R204, PT ;  /* 0x000000cc0200720c */ /* 0x040fe40003f46270 */
[C---:B------:R-:W-:Y:S02]  /*f2e0*/  ISETP.GE.AND P0, PT, R2.reuse, R203, PT ;  /* 0x000000cb0200720c */ /* 0x040fe40003f06270 */
[----:B------:R-:W-:Y:S02]  /*f2f0*/  FSEL R208, R149, -INF , !P4 ;  /* 0xff80000095d07808 */ /* 0x000fe40006000000 */
[----:B------:R-:W-:Y:S02]  /*f300*/  FMNMX.FTZ R3, R167, R3, !PT ;  /* 0x00000003a7037209 */ /* 0x000fe40007810000 */
[----:B------:R-:W-:-:S02]  /*f310*/  ISETP.LT.OR P1, PT, R2, R200, P1 ;  /* 0x000000c80200720c */ /* 0x000fc40000f21670 */
[C---:B------:R-:W-:Y:S02]  /*f320*/  ISETP.LT.OR P2, PT, R2.reuse, R202, P2 ;  /* 0x000000ca0200720c */ /* 0x040fe40001741670 */
[----:B------:R-:W-:Y:S01]  /*f330*/  ISETP.LT.OR P4, PT, R2, R199, P0 ;  /* 0x000000c70200720c */ /* 0x000fe20000781670 */
[C---:B------:R-:W-:Y:S01]  /*f340*/  VIADD R2, R0.reuse, 0x38 ;  /* 0x0000003800027836 */ /* 0x040fe20000000000 */
[----:B------:R-:W-:Y:S01]  /*f350*/  FMNMX.FTZ R3, R169, R3, !PT ;  /* 0x00000003a9037209 */ /* 0x000fe20007810000 */
[----:B------:R-:W-:Y:S01]  /*f360*/  VIADD R0, R0, 0x39 ;  /* 0x0000003900007836 */ /* 0x000fe20000000000 */
[----:B------:R-:W-:Y:S02]  /*f370*/  FSEL R214, R40, -INF , !P3 ;  /* 0xff80000028d67808 */ /* 0x000fe40005800000 */
[----:B------:R-:W-:Y:S02]  /*f380*/  ISETP.GE.AND P0, PT, R2, R206, PT ;  /* 0x000000ce0200720c */ /* 0x000fe40003f06270 */
[----:B------:R-:W-:-:S02]  /*f390*/  FMNMX.FTZ R3, R168, R3, !PT ;  /* 0x00000003a8037209 */ /* 0x000fc40007810000 */
[----:B------:R-:W-:Y:S02]  /*f3a0*/  ISETP.LT.OR P0, PT, R2, R201, P0 ;  /* 0x000000c90200720c */ /* 0x000fe40000701670 */
[----:B------:R-:W-:Y:S02]  /*f3b0*/  FMNMX.FTZ R4, R177, R3, !PT ;  /* 0x00000003b1047209 */ /* 0x000fe40007810000 */
[----:B------:R-:W-:Y:S02]  /*f3c0*/  FMNMX.FTZ R3, R239, R62, !PT ;  /* 0x0000003eef037209 */ /* 0x000fe40007810000 */
[----:B------:R-:W-:Y:S02]  /*f3d0*/  FSEL R243, R64, -INF , !P0 ;  /* 0xff80000040f37808 */ /* 0x000fe40004000000 */
[----:B------:R-:W-:Y:S02]  /*f3e0*/  ISETP.GE.AND P0, PT, R0, R206, PT ;  /* 0x000000ce0000720c */ /* 0x000fe40003f06270 */
[----:B------:R-:W-:-:S02]  /*f3f0*/  FMNMX.FTZ R4, R214, R4, !PT ;  /* 0x00000004d6047209 */ /* 0x000fc40007810000 */
[----:B------:R-:W-:Y:S02]  /*f400*/  FMNMX.FTZ R3, R63, R3, !PT ;  /* 0x000000033f037209 */ /* 0x000fe40007810000 */
[----:B------:R-:W-:Y:S02]  /*f410*/  ISETP.LT.OR P0, PT, R0, R201, P0 ;  /* 0x000000c90000720c */ /* 0x000fe40000701670 */
[----:B------:R-:W-:Y:S02]  /*f420*/  FMNMX.FTZ R4, R215, R4, !PT ;  /* 0x00000004d7047209 */ /* 0x000fe40007810000 */
[----:B------:R-:W-:Y:S02]  /*f430*/  FMNMX.FTZ R3, R23, R3, !PT ;  /* 0x0000000317037209 */ /* 0x000fe40007810000 */
[----:B------:R-:W-:Y:S02]  /*f440*/  FSEL R244, R65, -INF , !P0 ;  /* 0xff80000041f47808 */ /* 0x000fe40004000000 */
[----:B------:R-:W-:-:S02]  /*f450*/  FMNMX.FTZ R4, R243, R4, !PT ;  /* 0x00000004f3047209 */ /* 0x000fc40007810000 */
[----:B------:R-:W-:Y:S02]  /*f460*/  FMNMX.FTZ R6, R24, R3, !PT ;  /* 0x0000000318067209 */ /* 0x000fe40007810000 */
[----:B------:R-:W-:Y:S02]  /*f470*/  FSEL R248, R43, -INF , !P1 ;  /* 0xff8000002bf87808 */ /* 0x000fe40004800000 */
[----:B------:R-:W-:Y:S01]  /*f480*/  FMNMX.FTZ R3, R238, R25, !PT ;  /* 0x00000019ee037209 */ /* 0x000fe20007810000 */
[----:B------:R-:W-:Y:S01]  /*f490*/  LDSM.16.MT88.4 R40, [R187+0x6000] ;  /* 0x00600000bb28783b */ /* 0x000fe20000004200 */
[----:B------:R-:W-:Y:S02]  /*f4a0*/  ISETP.GE.AND P1, PT, R2, R205, PT ;  /* 0x000000cd0200720c */ /* 0x000fe40003f26270 */
[----:B------:R-:W-:Y:S02]  /*f4b0*/  FMNMX.FTZ R4, R244, R4, !PT ;  /* 0x00000004f4047209 */ /* 0x000fe40007810000 */
[----:B------:R-:W-:-:S02]  /*f4c0*/  FSEL R229, R76, -INF , !P5 ;  /* 0xff8000004ce57808 */ /* 0x000fc40006800000 */
[----:B------:R-:W-:Y:S01]  /*f4d0*/  ISETP.NE.AND P5, PT, R5, RZ, PT ;  /* 0x000000ff0500720c */ /* 0x000fe20003fa5270 */
[----:B------:R-:W1:Y:S01]  /*f4e0*/  SHFL.BFLY PT, R7, R4, 0x2, 0x1f ;  /* 0x0c401f0004077f89 */ /* 0x000e6200000e0000 */
[----:B------:R-:W-:Y:S02]  /*f4f0*/  FMNMX.FTZ R6, R179, R6, !PT ;  /* 0x00000006b3067209 */ /* 0x000fe40007810000 */
[----:B------:R-:W-:Y:S02]  /*f500*/  FMNMX.FTZ R5, R26, R3, !PT ;  /* 0x000000031a057209 */ /* 0x000fe40007810000 */
[----:B------:R-:W-:Y:S02]  /*f510*/  ISETP.LT.OR P1, PT, R2, R200, P1 ;  /* 0x000000c80200720c */ /* 0x000fe40000f21670 */
[----:B------:R-:W-:Y:S02]  /*f520*/  ISETP.GE.AND P0, PT, R0, R205, PT ;  /* 0x000000cd0000720c */ /* 0x000fe40003f06270 */
[----:B------:R-:W-:-:S02]  /*f530*/  FMNMX.FTZ R6, R180, R6, !PT ;  /* 0x00000006b4067209 */ /* 0x000fc40007810000 */
[----:B------:R-:W-:Y:S02]  /*f540*/  FMNMX.FTZ R5, R27, R5, !PT ;  /* 0x000000051b057209 */ /* 0x000fe40007810000 */
[----:B------:R-:W-:Y:S02]  /*f550*/  FSEL R245, R66, -INF , !P1 ;  /* 0xff80000042f57808 */ /* 0x000fe40004800000 */
[----:B------:R-:W-:Y:S02]  /*f560*/  ISETP.GE.AND P1, PT, R2, R203, PT ;  /* 0x000000cb0200720c */ /* 0x000fe40003f26270 */
[----:B------:R-:W-:Y:S02]  /*f570*/  ISETP.LT.OR P0, PT, R0, R200, P0 ;  /* 0x000000c80000720c */ /* 0x000fe40000701670 */
[----:B------:R-:W-:Y:S02]  /*f580*/  FMNMX.FTZ R6, R170, R6, !PT ;  /* 0x00000006aa067209 */ /* 0x000fe40007810000 */
[----:B------:R-:W-:-:S02]  /*f590*/  FMNMX.FTZ R5, R28, R5, !PT ;  /* 0x000000051c057209 */ /* 0x000fc40007810000 */
[----:B------:R-:W-:Y:S02]  /*f5a0*/  ISETP.LT.OR P3, PT, R2, R199, P1 ;  /* 0x000000c70200720c */ /* 0x000fe40000f61670 */
[----:B------:R-:W-:Y:S02]  /*f5b0*/  FSEL R246, R67, -INF , !P0 ;  /* 0xff80000043f67808 */ /* 0x000fe40004000000 */
[C---:B------:R-:W-:Y:S02]  /*f5c0*/  ISETP.GE.AND P1, PT, R0.reuse, R204, PT ;  /* 0x000000cc0000720c */ /* 0x040fe40003f26270 */
[----:B------:R-:W-:Y:S02]  /*f5d0*/  FMNMX.FTZ R6, R171, R6, !PT ;  /* 0x00000006ab067209 */ /* 0x000fe40007810000 */
[----:B------:R-:W-:Y:S02]  /*f5e0*/  ISETP.GE.AND P0, PT, R0, R203, PT ;  /* 0x000000cb0000720c */ /* 0x000fe40003f06270 */
[----:B------:R-:W-:-:S02]  /*f5f0*/  FMNMX.FTZ R5, R57, R5, !PT ;  /* 0x0000000539057209 */ /* 0x000fc40007810000 */
[----:B------:R-:W-:Y:S02]  /*f600*/  FMNMX.FTZ R6, R221, R6, !PT ;  /* 0x00000006dd067209 */ /* 0x000fe40007810000 */
[C---:B------:R-:W-:Y:S02]  /*f610*/  ISETP.LT.OR P1, PT, R0.reuse, R202, P1 ;  /* 0x000000ca0000720c */ /* 0x040fe40000f21670 */
[----:B------:R-:W-:Y:S02]  /*f620*/  ISETP.LT.OR P0, PT, R0, R199, P0 ;  /* 0x000000c70000720c */ /* 0x000fe40000701670 */
        /* <DEDUP_REMOVED lines=8> */
[----:B------:R-:W-:Y:S01]  /*f6b0*/  FSEL R232, R77, -INF , !P2 ;  /* 0xff8000004de87808 */ /* 0x000fe20005000000 */
[----:B------:R-:W-:Y:S01]  /*f6c0*/  SHFL.BFLY PT, R15, R73, 0x1, 0x1f ;  /* 0x0c201f00490f7f89 */ /* 0x000fe200000e0000 */
[----:B------:R-:W-:-:S02]  /*f6d0*/  FMNMX.FTZ R6, R231, R5, !PT ;  /* 0x00000005e7067209 */ /* 0x000fc40007810000 */
[C---:B------:R-:W-:Y:S02]  /*f6e0*/  ISETP.GE.AND P2, PT, R2.reuse, R204, PT ;  /* 0x000000cc0200720c */ /* 0x040fe40003f46270 */
[----:B------:R-:W-:Y:S02]  /*f6f0*/  FMNMX.FTZ R0, R31, R0, !PT ;  /* 0x000000001f007209 */ /* 0x000fe40007810000 */
[----:B------:R-:W-:Y:S02]  /*f700*/  FMNMX.FTZ R4, R181, R4, !PT ;  /* 0x00000004b5047209 */ /* 0x000fe40007810000 */
[----:B------:R-:W-:Y:S02]  /*f710*/  FMNMX.FTZ R6, R247, R6, !PT ;  /* 0x00000006f7067209 */ /* 0x000fe40007810000 */
[----:B------:R-:W-:Y:S01]  /*f720*/  ISETP.LT.OR P2, PT, R2, R202, P2 ;  /* 0x000000ca0200720c */ /* 0x000fe20001741670 */
[----:B------:R-:W-:Y:S01]  /*f730*/  IMAD.WIDE.U32 R2, R9, -0x326172a9, RZ ;  /* 0xcd9e8d5709027825 */ /* 0x000fe200078e00ff */
[----:B------:R-:W-:-:S02]  /*f740*/  FMNMX.FTZ R5, R37, R0, !PT ;  /* 0x0000000025057209 */ /* 0x000fc40007810000 */
[----:B------:R-:W-:Y:S02]  /*f750*/  FMNMX.FTZ R4, R182, R4, !PT ;  /* 0x00000004b6047209 */ /* 0x000fe40007810000 */
[----:B------:R-:W-:Y:S02]  /*f760*/  FMNMX.FTZ R6, R248, R6, !PT ;  /* 0x00000006f8067209 */ /* 0x000fe40007810000 */
[----:B------:R-:W-:Y:S02]  /*f770*/  FSEL R225, R172, -INF , !P2 ;  /* 0xff800000ace17808 */ /* 0x000fe40005000000 */
[----:B------:R-:W-:Y:S02]  /*f780*/  FMNMX.FTZ R7, R165, R5, !PT ;  /* 0x00000005a5077209 */ /* 0x000fe40007810000 */
[----:B------:R-:W-:Y:S02]  /*f790*/  ISETP.NE.AND P2, PT, R8, RZ, PT ;  /* 0x000000ff0800720c */ /* 0x000fe40003f45270 */
[----:B------:R-:W-:-:S02]  /*f7a0*/  LOP3.LUT R18, R3, UR38, R16, 0x96, !PT ;  /* 0x0000002603127c12 */ /* 0x000fc4000f8e9610 */
[----:B------:R-:W-:Y:S02]  /*f7b0*/  LOP3.LUT R8, R3, UR38, R49, 0x96, !PT ;  /* 0x0000002603087c12 */ /* 0x000fe4000f8e9631 */
[----:B------:R-:W-:Y:S02]  /*f7c0*/  FMNMX.FTZ R0, R183, R4, !PT ;  /* 0x00000004b7007209 */ /* 0x000fe40007810000 */
[----:B------:R-:W-:Y:S01]  /*f7d0*/  FMNMX.FTZ R3, R245, R6, !PT ;  /* 0x00000006f5037209 */ /* 0x000fe20007810000 */
[----:B------:R-:W-:Y:S01]  /*f7e0*/  IMAD.WIDE.U32 R4, R8, -0x2daee0ad, RZ ;  /* 0xd2511f5308047825 */ /* 0x000fe200078e00ff */
[----:B------:R-:W-:Y:S02]  /*f7f0*/  FMNMX.FTZ R7, R164, R7, !PT ;  /* 0x00000007a4077209 */ /* 0x000fe40007810000 */
[----:B------:R-:W-:Y:S01]  /*f800*/  FMNMX.FTZ R6, R208, R0, !PT ;  /* 0x00000000d0067209 */ /* 0x000fe20007810000 */
[----:B------:R-:W-:Y:S01]  /*f810*/  IMAD.WIDE.U32 R8, R14, -0x326172a9, RZ ;  /* 0xcd9e8d570e087825 */ /* 0x000fe200078e00ff */
[----:B------:R-:W-:-:S02]  /*f820*/  FMNMX.FTZ R0, R246, R3, !PT ;  /* 0x00000003f6007209 */ /* 0x000fc40007810000 */
[----:B------:R-:W-:Y:S02]  /*f830*/  FMNMX.FTZ R3, R147, R7, !PT ;  /* 0x0000000793037209 */ /* 0x000fe40007810000 */
[----:B------:R-:W-:Y:S02]  /*f840*/  LOP3.LUT R12, R59, UR35, R2, 0x96, !PT ;  /* 0x000000233b0c7c12 */ /* 0x000fe4000f8e9602 */
[----:B------:R-:W-:Y:S02]  /*f850*/  FMNMX.FTZ R3, R166, R3, !PT ;  /* 0x00000003a6037209 */ /* 0x000fe40007810000 */
[----:B------:R-:W-:Y:S01]  /*f860*/  FMNMX.FTZ R6, R229, R6, !PT ;  /* 0x00000006e5067209 */ /* 0x000fe20007810000 */
[----:B------:R-:W-:Y:S01]  /*f870*/  IMAD.WIDE.U32 R12, R12, -0x2daee0ad, RZ ;  /* 0xd2511f530c0c7825 */ /* 0x000fe200078e00ff */
[----:B------:R-:W-:Y:S02]  /*f880*/  FMNMX.FTZ R3, R209, R3, !PT ;  /* 0x00000003d1037209 */ /* 0x000fe40007810000 */
[----:B------:R-:W-:-:S02]  /*f890*/  LOP3.LUT R61, R11, UR38, R16, 0x96, !PT ;  /* 0x000000260b3d7c12 */ /* 0x000fc4000f8e9610 */
[----:B------:R-:W1:Y:S01]  /*f8a0*/  SHFL.BFLY PT, R16, R0, 0x2, 0x1f ;  /* 0x0c401f0000107f89 */ /* 0x000e6200000e0000 */
[----:B------:R-:W-:Y:S02]  /*f8b0*/  FSEL R219, R173, -INF , !P1 ;  /* 0xff800000addb7808 */ /* 0x000fe40004800000 */
[----:B------:R-:W-:Y:S02]  /*f8c0*/  LOP3.LUT R14, R9, UR35, R2, 0x96, !PT ;  /* 0x00000023090e7c12 */ /* 0x000fe4000f8e9602 */
[----:B------:R-:W-:Y:S02]  /*f8d0*/  FSEL R173, R150, -INF , !P2 ;  /* 0xff80000096ad7808 */ /* 0x000fe40005000000 */
[----:B------:R-:W-:Y:S02]  /*f8e0*/  FMNMX.FTZ R2, R211, R3, !PT ;  /* 0x00000003d3027209 */ /* 0x000fe40007810000 */
[----:B------:R-:W-:Y:S02]  /*f8f0*/  FMNMX.FTZ R6, R232, R6, !PT ;  /* 0x00000006e8067209 */ /* 0x000fe40007810000 */
[----:B------:R-:W-:-:S02]  /*f900*/  FSEL R178, R151, -INF , !P5 ;  /* 0xff80000097b27808 */ /* 0x000fc40006800000 */
[----:B------:R-:W-:Y:S02]  /*f910*/  FMNMX.FTZ R2, R173, R2, !PT ;  /* 0x00000002ad027209 */ /* 0x000fe40007810000 */
[----:B------:R-:W-:Y:S02]  /*f920*/  FMNMX.FTZ R6, R225, R6, !PT ;  /* 0x00000006e1067209 */ /* 0x000fe40007810000 */
[----:B------:R-:W-:Y:S02]  /*f930*/  LOP3.LUT R17, R13, UR29, R4, 0x96, !PT ;  /* 0x0000001d0d117c12 */ /* 0x000fe4000f8e9604 */
[----:B------:R-:W-:Y:S02]  /*f940*/  FSEL R218, R78, -INF , !P6 ;  /* 0xff8000004eda7808 */ /* 0x000fe40007000000 */
[----:B------:R-:W-:Y:S01]  /*f950*/  FMNMX.FTZ R4, R178, R2, !PT ;  /* 0x00000002b2047209 */ /* 0x000fe20007810000 */
[----:B------:R-:W-:Y:S01]  /*f960*/  IMAD.WIDE.U32 R2, R18, -0x2daee0ad, RZ ;  /* 0xd2511f5312027825 */ /* 0x000fe200078e00ff */
[----:B------:R-:W-:-:S02]  /*f970*/  FMNMX.FTZ R6, R219, R6, !PT ;  /* 0x00000006db067209 */ /* 0x000fc40007810000 */
[----:B------:R-:W-:Y:S01]  /*f980*/  FSEL R220, R79, -INF , !P4 ;  /* 0xff8000004fdc7808 */ /* 0x000fe20006000000 */
[----:B------:R-:W-:Y:S01]  /*f990*/  IMAD.WIDE.U32 R50, R17, -0x326172a9, RZ ;  /* 0xcd9e8d5711327825 */ /* 0x000fe200078e00ff */
[----:B------:R-:W-:Y:S01]  /*f9a0*/  FMNMX.FTZ R4, R218, R4, !PT ;  /* 0x00000004da047209 */ /* 0x000fe20007810000 */
[----:B------:R-:W2:Y:S01]  /*f9b0*/  SHFL.BFLY PT, R71, R6, 0x2, 0x1f ;  /* 0x0c401f0006477f89 */ /* 0x000ea200000e0000 */
[----:B------:R-:W-:Y:S02]  /*f9c0*/  FSEL R222, R174, -INF , !P3 ;  /* 0xff800000aede7808 */ /* 0x000fe40005800000 */
[----:B------:R-:W-:Y:S02]  /*f9d0*/  FMNMX.FTZ R7, R220, R4, !PT ;  /* 0x00000004dc077209 */ /* 0x000fe40007810000 */
[----:B------:R-:W-:Y:S02]  /*f9e0*/  FSEL R226, R175, -INF , !P0 ;  /* 0xff800000afe27808 */ /* 0x000fe40004000000 */
[----:B------:R-:W-:-:S02]  /*f9f0*/  FMNMX.FTZ R70, R222, R7, !PT ;  /* 0x00000007de467209 */ /* 0x000fc40007810000 */
[----:B-1----:R-:W-:Y:S02]  /*fa00*/  FMNMX.FTZ R0, R0, R16, !PT ;  /* 0x0000001000007209 */ /* 0x002fe40007810000 */
[----:B------:R-:W-:Y:S02]  /*fa10*/  FMNMX.FTZ R70, R226, R70, !PT ;  /* 0x00000046e2467209 */ /* 0x000fe40007810000 */
[----:B------:R-:W-:Y:S01]  /*fa20*/  FMNMX.FTZ R73, R73, R15, !PT ;  /* 0x0000000f49497209 */ /* 0x000fe20007810000 */
[----:B------:R-:W1:Y:S01]  /*fa30*/  SHFL.BFLY PT, R72, R0, 0x1, 0x1f ;  /* 0x0c201f0000487f89 */ /* 0x000e6200000e0000 */
[----:B------:R-:W-:Y:S01]  /*fa40*/  IMAD.WIDE.U32 R14, R14, -0x2daee0ad, RZ ;  /* 0xd2511f530e0e7825 */ /* 0x000fe200078e00ff */
[----:B------:R-:W-:Y:S02]  /*fa50*/  LOP3.LUT R3, R3, UR34, R36, 0x96, !PT ;  /* 0x0000002203037c12 */ /* 0x000fe4000f8e9624 */
[----:B------:R-:W3:Y:S01]  /*fa60*/  SHFL.BFLY PT, R16, R70, 0x2, 0x1f ;  /* 0x0c401f0046107f89 */ /* 0x000ee200000e0000 */
[C---:B------:R-:W-:Y:S01]  /*fa70*/  FMUL.FTZ R13, R73.reuse, UR39 ;  /* 0x00000027490d7c20 */ /* 0x040fe20008410000 */
[----:B------:R-:W-:-:S02]  /*fa80*/  FSETP.NEU.FTZ.AND P3, PT, R73, -INF , PT ;  /* 0xff8000004900780b */ /* 0x000fc40003f7d000 */
[----:B------:R-:W-:Y:S02]  /*fa90*/  LOP3.LUT R15, R15, UR29, R2, 0x96, !PT ;  /* 0x0000001d0f0f7c12 */ /* 0x000fe4000f8e9602 */
[----:B------:R-:W-:Y:S02]  /*faa0*/  FSEL R13, R13, RZ, P3 ;  /* 0x000000ff0d0d7208 */ /* 0x000fe40001800000 */
[----:B--2---:R-:W-:Y:S01]  /*fab0*/  FMNMX.FTZ R71, R6, R71, !PT ;  /* 0x0000004706477209 */ /* 0x004fe20007810000 */
[----:B------:R-:W-:Y:S01]  /*fac0*/  IMAD.WIDE.U32 R44, R15, -0x326172a9, RZ ;  /* 0xcd9e8d570f2c7825 */ /* 0x000fe200078e00ff */
[----:B------:R-:W-:-:S03]  /*fad0*/  LOP3.LUT R5, R5, UR34, R176, 0x96, !PT ;  /* 0x0000002205057c12 */ /* 0x000fc6000f8e96b0 */
[----:B------:R-:W-:Y:S01]  /*fae0*/  FFMA.FTZ R2, R19, UR39, -R13 ;  /* 0x0000002713027c23 */ /* 0x000fe2000801080d */
[----:B------:R-:W-:Y:S01]  /*faf0*/  LOP3.LUT R11, R11, UR38, R49, 0x96, !PT ;  /* 0x000000260b0b7c12 */ /* 0x000fe2000f8e9631 */
[----:B------:R-:W2:Y:S02]  /*fb00*/  SHFL.BFLY PT, R18, R71, 0x1, 0x1f ;  /* 0x0c201f0047127f89 */ /* 0x000ea400000e0000 */
[----:B------:R4:W-:Y:S01]  /*fb10*/  MUFU.EX2 R242, R2 ;  /* 0x0000000200f27308 */ /* 0x0009e20000000800 */
[----:B------:R-:W-:Y:S01]  /*fb20*/  IMAD.WIDE.U32 R4, R5, -0x326172a9, RZ ;  /* 0xcd9e8d5705047825 */ /* 0x000fe200078e00ff */
[----:B-1----:R-:W-:Y:S02]  /*fb30*/  FMNMX.FTZ R72, R0, R72, !PT ;  /* 0x0000004800487209 */ /* 0x002fe40007810000 */
[----:B------:R-:W-:Y:S02]  /*fb40*/  LOP3.LUT R15, R51, UR25, R4, 0x96, !PT ;  /* 0x00000019330f7c12 */ /* 0x000fe4000f8e9604 */
[----:B---3--:R-:W-:Y:S01]  /*fb50*/  FMNMX.FTZ R70, R70, R16, !PT ;  /* 0x0000001046467209 */ /* 0x008fe20007810000 */
[----:B------:R-:W-:Y:S01]  /*fb60*/  FMUL.FTZ R0, R72, UR39 ;  /* 0x0000002748007c20 */ /* 0x000fe20008410000 */
[----:B------:R-:W-:Y:S01]  /*fb70*/  LOP3.LUT R7, R5, UR33, R58, 0x96, !PT ;  /* 0x0000002105077c12 */ /* 0x000fe2000f8e963a */
[----:B------:R-:W-:Y:S01]  /*fb80*/  FFMA.FTZ R5, R20, UR39, -R13 ;  /* 0x0000002714057c23 */ /* 0x000fe2000801080d */
[----:B------:R-:W-:Y:S01]  /*fb90*/  FSETP.NEU.FTZ.AND P2, PT, R72, -INF , PT ;  /* 0xff8000004800780b */ /* 0x000fe20003f5d000 */
[----:B------:R-:W1:Y:S01]  /*fba0*/  SHFL.BFLY PT, R19, R70, 0x1, 0x1f ;  /* 0x0c201f0046137f89 */ /* 0x000e6200000e0000 */
[----:B------:R-:W-:Y:S01]  /*fbb0*/  IMAD.WIDE.U32 R52, R15, -0x2daee0ad, RZ ;  /* 0xd2511f530f347825 */ /* 0x000fe200078e00ff */
[----:B------:R3:W-:Y:S03]  /*fbc0*/  MUFU.EX2 R241, R5 ;  /* 0x0000000500f17308 */ /* 0x0007e60000000800 */
[----:B----4-:R-:W-:Y:S01]  /*fbd0*/  IMAD.WIDE.U32 R2, R3, -0x326172a9, RZ ;  /* 0xcd9e8d5703027825 */ /* 0x010fe200078e00ff */
[----:B--2---:R-:W-:-:S03]  /*fbe0*/  FMNMX.FTZ R71, R71, R18, !PT ;  /* 0x0000001247477209 */ /* 0x004fc60007810000 */
[----:B------:R-:W-:Y:S01]  /*fbf0*/  IMAD.WIDE.U32 R6, R7, -0x2daee0ad, RZ ;  /* 0xd2511f5307067825 */ /* 0x000fe200078e00ff */
[----:B------:R-:W-:Y:S02]  /*fc00*/  LOP3.LUT R3, R3, UR33, R8, 0x96, !PT ;  /* 0x0000002103037c12 */ /* 0x000fe4000f8e9608 */
[----:B------:R-:W-:Y:S02]  /*fc10*/  LOP3.LUT R4, R45, UR25, R2, 0x96, !PT ;  /* 0x000000192d047c12 */ /* 0x000fe4000f8e9602 */
[----:B------:R-:W-:Y:S01]  /*fc20*/  LOP3.LUT R12, R7, UR23, R12, 0x96, !PT ;  /* 0x00000017070c7c12 */ /* 0x000fe2000f8e960c */
[----:B------:R-:W-:Y:S01]  /*fc30*/  IMAD.WIDE.U32 R2, R3, -0x2daee0ad, RZ ;  /* 0xd2511f5303027825 */ /* 0x000fe200078e00ff */
[----:B------:R-:W-:-:S03]  /*fc40*/  FSETP.NEU.FTZ.AND P1, PT, R71, -INF , PT ;  /* 0xff8000004700780b */ /* 0x000fc60003f3d000 */
[--C-:B---3--:R-:W-:Y:S01]  /*fc50*/  FFMA.FTZ R5, R21, UR39, -R13.reuse ;  /* 0x0000002715057c23 */ /* 0x108fe2000801080d */
[----:B------:R-:W-:Y:S01]  /*fc60*/  LOP3.LUT R15, R3, UR23, R14, 0x96, !PT ;  /* 0x00000017030f7c12 */ /* 0x000fe2000f8e960e */
[----:B------:R-:W-:Y:S01]  /*fc70*/  IMAD.WIDE.U32 R46, R4, -0x2daee0ad, RZ ;  /* 0xd2511f53042e7825 */ /* 0x000fe200078e00ff */
[----:B------:R-:W-:Y:S01]  /*fc80*/  FSEL R14, R0, RZ, P2 ;  /* 0x000000ff000e7208 */ /* 0x000fe20001000000 */
[----:B------:R2:W-:Y:S02]  /*fc90*/  MUFU.EX2 R235, R5 ;  /* 0x0000000500eb7308 */ /* 0x0005e40000000800 */
[----:B------:R-:W-:Y:S01]  /*fca0*/  FFMA.FTZ R4, R22, UR39, -R13 ;  /* 0x0000002716047c23 */ /* 0x000fe2000801080d */
[----:B------:R-:W-:Y:S01]  /*fcb0*/  IMAD.WIDE.U32 R38, R12, -0x326172a9, RZ ;  /* 0xcd9e8d570c267825 */ /* 0x000fe200078e00ff */
[----:B------:R-:W-:-:S03]  /*fcc0*/  LOP3.LUT R17, R47, UR20, R2, 0x96, !PT ;  /* 0x000000142f117c12 */ /* 0x000fc6000f8e9602 */
[--C-:B------:R-:W-:Y:S01]  /*fcd0*/  FFMA.FTZ R0, R23, UR39, -R14.reuse ;  /* 0x0000002717007c23 */ /* 0x100fe2000801080e */
[----:B------:R-:W-:Y:S01]  /*fce0*/  FFMA.FTZ R2, R24, UR39, -R14 ;  /* 0x0000002718027c23 */ /* 0x000fe2000801080e */
[----:B------:R-:W-:Y:S01]  /*fcf0*/  IMAD.WIDE.U32 R34, R15, -0x326172a9, RZ ;  /* 0xcd9e8d570f227825 */ /* 0x000fe200078e00ff */
[----:B-1----:R-:W-:Y:S01]  /*fd00*/  FMNMX.FTZ R70, R70, R19, !PT ;  /* 0x0000001346467209 */ /* 0x002fe20007810000 */
[----:B------:R1:W-:Y:S03]  /*fd10*/  MUFU.EX2 R234, R4 ;  /* 0x0000000400ea7308 */ /* 0x0003e60000000800 */
[----:B------:R-:W-:-:S05]  /*fd20*/  FSETP.NEU.FTZ.AND P0, PT, R70, -INF , PT ;  /* 0xff8000004600780b */ /* 0x000fca0003f1d000 */
[----:B------:R3:W-:Y:S01]  /*fd30*/  MUFU.EX2 R212, R0 ;  /* 0x0000000000d47308 */ /* 0x0007e20000000800 */
[----:B--2---:R-:W-:-:S07]  /*fd40*/  LOP3.LUT R5, R53, UR20, R6, 0x96, !PT ;  /* 0x0000001435057c12 */ /* 0x004fce000f8e9606 */
[----:B------:R2:W4:Y:S01]  /*fd50*/  MUFU.EX2 R213, R2 ;  /* 0x0000000200d57308 */ /* 0x0005220000000800 */
[----:B-1----:R-:W-:-:S03]  /*fd60*/  IMAD.WIDE.U32 R4, R5, -0x326172a9, RZ ;  /* 0xcd9e8d5705047825 */ /* 0x002fc600078e00ff */
[C---:B------:R-:W-:Y:S02]  /*fd70*/  LOP3.LUT R3, R4.reuse, 0xffff, RZ, 0xc0, !PT ;  /* 0x0000ffff04037812 */ /* 0x040fe400078ec0ff */
[----:B------:R-:W-:Y:S01]  /*fd80*/  SHF.R.U32.HI R15, RZ, 0x18, R4 ;  /* 0x00000018ff0f7819 */ /* 0x000fe20000011604 */
[----:B---3--:R-:W-:Y:S01]  /*fd90*/  FMUL.FTZ R0, R71, UR39 ;  /* 0x0000002747007c20 */ /* 0x008fe20008410000 */
[----:B------:R-:W-:Y:S02]  /*fda0*/  SHF.R.U32.HI R7, RZ, 0x8, R3 ;  /* 0x00000008ff077819 */ /* 0x000fe40000011603 */
[----:B------:R-:W-:Y:S02]  /*fdb0*/  LOP3.LUT R16, R4, 0xff, RZ, 0xc0, !PT ;  /* 0x000000ff04107812 */ /* 0x000fe400078ec0ff */
[----:B------:R-:W-:Y:S02]  /*fdc0*/  FSEL R0, R0, RZ, P1 ;  /* 0x000000ff00007208 */ /* 0x000fe40000800000 */
[----:B------:R-:W-:-:S02]  /*fdd0*/  PRMT R23, R16, 0x5410, R7 ;  /* 0x0000541010177816 */ /* 0x000fc40000000007 */
[----:B--2---:R-:W-:Y:S01]  /*fde0*/  SHF.R.U32.HI R2, RZ, 0x10, R4 ;  /* 0x00000010ff027819 */ /* 0x004fe20000011604 */
[----:B------:R-:W-:Y:S01]  /*fdf0*/  FFMA.FTZ R12, R25, UR39, -R0 ;  /* 0x00000027190c7c23 */ /* 0x000fe20008010800 */
[----:B------:R-:W-:Y:S01]  /*fe00*/  LOP3.LUT R4, R5, UR16, R38, 0x96, !PT ;  /* 0x0000001005047c12 */ /* 0x000fe2000f8e9626 */
[--C-:B------:R-:W-:Y:S01]  /*fe10*/  FFMA.FTZ R7, R28, UR39, -R0.reuse ;  /* 0x000000271c077c23 */ /* 0x100fe20008010800 */
[----:B------:R-:W-:Y:S01]  /*fe20*/  LOP3.LUT R6, R2, 0xff, RZ, 0xc0, !PT ;  /* 0x000000ff02067812 */ /* 0x000fe200078ec0ff */
[----:B------:R-:W-:Y:S01]  /*fe30*/  IMAD.WIDE.U32 R2, R17, -0x326172a9, RZ ;  /* 0xcd9e8d5711027825 */ /* 0x000fe200078e00ff */
[----:B------:R1:W-:Y:S01]  /*fe40*/  MUFU.EX2 R233, R12 ;  /* 0x0000000c00e97308 */ /* 0x0003e20000000800 */
[----:B------:R-:W-:Y:S02]  /*fe50*/  LOP3.LUT R16, R4, 0xff, RZ, 0xc0, !PT ;  /* 0x000000ff04107812 */ /* 0x000fe400078ec0ff */
[----:B------:R-:W-:Y:S01]  /*fe60*/  PRMT R22, R6, 0x5410, R15 ;  /* 0x0000541006167816 */ /* 0x000fe2000000000f */
[----:B------:R-:W-:Y:S01]  /*fe70*/  FFMA.FTZ R6, R26, UR39, -R0 ;  /* 0x000000271a067c23 */ /* 0x000fe20008010800 */
[----:B------:R-:W-:-:S02]  /*fe80*/  LOP3.LUT R17, R2, 0xffff, RZ, 0xc0, !PT ;  /* 0x0000ffff02117812 */ /* 0x000fc400078ec0ff */
[----:B------:R-:W-:Y:S01]  /*fe90*/  LOP3.LUT R18, R2, 0xff, RZ, 0xc0, !PT ;  /* 0x000000ff02127812 */ /* 0x000fe200078ec0ff */
[----:B------:R2:W-:Y:S01]  /*fea0*/  MUFU.EX2 R154, R6 ;  /* 0x00000006009a7308 */ /* 0x0005e20000000800 */
[--C-:B------:R-:W-:Y:S02]  /*feb0*/  SHF.R.U32.HI R20, RZ, 0x10, R2.reuse ;  /* 0x00000010ff147819 */ /* 0x100fe40000011602 */
[----:B------:R-:W-:Y:S02]  /*fec0*/  SHF.R.U32.HI R21, RZ, 0x18, R2 ;  /* 0x00000018ff157819 */ /* 0x000fe40000011602 */
[----:B------:R-:W-:Y:S02]  /*fed0*/  LOP3.LUT R2, R4, 0xffff, RZ, 0xc0, !PT ;  /* 0x0000ffff04027812 */ /* 0x000fe400078ec0ff */
[----:B------:R-:W-:Y:S01]  /*fee0*/  LOP3.LUT R5, R3, UR16, R34, 0x96, !PT ;  /* 0x0000001003057c12 */ /* 0x000fe2000f8e9622 */
[----:B------:R-:W-:Y:S01]  /*fef0*/  FFMA.FTZ R3, R27, UR39, -R0 ;  /* 0x000000271b037c23 */ /* 0x000fe20008010800 */
[----:B-1----:R-:W-:Y:S01]  /*ff00*/  FMUL.FTZ R12, R70, UR39 ;  /* 0x00000027460c7c20 */ /* 0x002fe20008410000 */
[----:B------:R-:W-:Y:S01]  /*ff10*/  SHF.R.U32.HI R15, RZ, 0x18, R4 ;  /* 0x00000018ff0f7819 */ /* 0x000fe20000011604 */
[----:B------:R1:W-:Y:S01]  /*ff20*/  MUFU.EX2 R210, R7 ;  /* 0x0000000700d27308 */ /* 0x0003e20000000800 */
[----:B------:R-:W-:Y:S02]  /*ff30*/  LDSM.16.MT88.4 R24, [R188+0x6000] ;  /* 0x00600000bc18783b */ /* 0x000fe40000004200 */
[----:B------:R-:W-:-:S02]  /*ff40*/  FSEL R12, R12, RZ, P0 ;  /* 0x000000ff0c0c7208 */ /* 0x000fc40000000000 */
[----:B--2---:R-:W-:Y:S02]  /*ff50*/  SHF.R.U32.HI R6, RZ, 0x10, R4 ;  /* 0x00000010ff067819 */ /* 0x004fe40000011604 */
[----:B------:R-:W-:Y:S01]  /*ff60*/  SHF.R.U32.HI R4, RZ, 0x8, R2 ;  /* 0x00000008ff047819 */ /* 0x000fe20000011602 */
[----:B------:R2:W3:Y:S01]  /*ff70*/  MUFU.EX2 R152, R3 ;  /* 0x0000000300987308 */ /* 0x0004e20000000800 */
[----:B------:R-:W-:Y:S02]  /*ff80*/  SHF.R.U32.HI R2, RZ, 0x8, R17 ;  /* 0x00000008ff027819 */ /* 0x000fe40000011611 */
[----:B------:R-:W-:Y:S02]  /*ff90*/  PRMT R29, R16, 0x5410, R4 ;  /* 0x00005410101d7816 */ /* 0x000fe40000000004 */
[----:B------:R-:W-:Y:S01]  /*ffa0*/  PRMT R16, R18, 0x5410, R2 ;  /* 0x0000541012107816 */ /* 0x000fe20000000002 */
[----:B------:R-:W-:Y:S01]  /*ffb0*/  FFMA.FTZ R2, R30, UR39, -R12 ;  /* 0x000000271e027c23 */ /* 0x000fe2000801080c */
[----:B-1----:R-:W-:-:S03]  /*ffc0*/  LOP3.LUT R7, R20, 0xff, RZ, 0xc0, !PT ;  /* 0x000000ff14077812 */ /* 0x002fc600078ec0ff */
[----:B------:R1:W-:Y:S01]  /*ffd0*/  MUFU.EX2 R228, R2 ;  /* 0x0000000200e47308 */ /* 0x0003e20000000800 */
[----:B------:R-:W-:Y:S02]  /*ffe0*/  PRMT R7, R7, 0x5410, R21 ;  /* 0x0000541007077816 */ /* 0x000fe40000000015 */
[----:B--2---:R-:W-:Y:S02]  /*fff0*/  LOP3.LUT R3, R6, 0xff, RZ, 0xc0, !PT ;  /* 0x000000ff06037812 */ /* 0x004fe400078ec0ff */
[----:B------:R-:W-:Y:S02]  /*10000*/  SHF.R.U32.HI R6, RZ, 0x18, R5 ;  /* 0x00000018ff067819 */ /* 0x000fe40000011605 */
[----:B------:R-:W-:Y:S02]  /*10010*/  PRMT R32, R3, 0x5410, R15 ;  /* 0x0000541003207816 */ /* 0x000fe4000000000f */
[C---:B------:R-:W-:Y:S02]  /*10020*/  LOP3.LUT R3, R5.reuse, 0xffff, RZ, 0xc0, !PT ;  /* 0x0000ffff05037812 */ /* 0x040fe400078ec0ff */
[----:B------:R-:W-:-:S02]  /*10030*/  LOP3.LUT R15, R5, 0xff, RZ, 0xc0, !PT ;  /* 0x000000ff050f7812 */ /* 0x000fc400078ec0ff */
[----:B-1----:R-:W-:Y:S01]  /*10040*/  SHF.R.U32.HI R2, RZ, 0x10, R5 ;  /* 0x00000010ff027819 */ /* 0x002fe20000011605 */
[----:B------:R-:W-:Y:S01]  /*10050*/  FFMA.FTZ R5, R31, UR39, -R12 ;  /* 0x000000271f057c23 */ /* 0x000fe2000801080c */
[----:B------:R-:W-:Y:S02]  /*10060*/  SHF.R.U32.HI R4, RZ, 0x8, R3 ;  /* 0x00000008ff047819 */ /* 0x000fe40000011603 */
[----:B------:R-:W-:Y:S01]  /*10070*/  FSEL R3, R73, RZ, P3 ;  /* 0x000000ff49037208 */ /* 0x000fe20001800000 */
[----:B------:R1:W-:Y:S01]  /*10080*/  MUFU.EX2 R230, R5 ;  /* 0x0000000500e67308 */ /* 0x0003e20000000800 */
[----:B------:R-:W-:Y:S02]  /*10090*/  LOP3.LUT R2, R2, 0xff, RZ, 0xc0, !PT ;  /* 0x000000ff02027812 */ /* 0x000fe400078ec0ff */
[----:B------:R-:W-:Y:S01]  /*100a0*/  PRMT R28, R15, 0x5410, R4 ;  /* 0x000054100f1c7816 */ /* 0x000fe20000000004 */
[----:B------:R-:W-:Y:S01]  /*100b0*/  FADD.FTZ R33, R240, -R3 ;  /* 0x80000003f0217221 */ /* 0x000fe20000010000 */
[----:B------:R-:W-:Y:S01]  /*100c0*/  PRMT R17, R2, 0x5410, R6 ;  /* 0x0000541002117816 */ /* 0x000fe20000000006 */
[----:B------:R-:W-:Y:S01]  /*100d0*/  FFMA.FTZ R2, R37, UR39, -R12 ;  /* 0x0000002725027c23 */ /* 0x000fe2000801080c */
[----:B------:R-:W-:-:S02]  /*100e0*/  FSEL R4, R72, RZ, P2 ;  /* 0x000000ff48047208 */ /* 0x000fc40001000000 */
[----:B------:R-:W-:Y:S01]  /*100f0*/  FSEL R3, R71, RZ, P1 ;  /* 0x000000ff47037208 */ /* 0x000fe20000800000 */
[----:B------:R2:W5:Y:S01]  /*10100*/  MUFU.EX2 R227, R2 ;  /* 0x0000000200e37308 */ /* 0x0005620000000800 */
[----:B------:R-:W-:Y:S01]  /*10110*/  PRMT R240, R236, 0x7054, R236 ;  /* 0x00007054ecf07816 */ /* 0x000fe200000000ec */
[----:B------:R-:W-:Y:S02]  /*10120*/  FADD.FTZ R34, R239, -R4 ;  /* 0x80000004ef227221 */ /* 0x000fe40000010000 */
[----:B------:R-:W-:Y:S01]  /*10130*/  FADD.FTZ R6, R238, -R3 ;  /* 0x80000003ee067221 */ /* 0x000fe20000010000 */
[----:B------:R-:W-:Y:S01]  /*10140*/  FFMA.FTZ R3, R60, UR39, -R12 ;  /* 0x000000273c037c23 */ /* 0x000fe2000801080c */
[--C-:B------:R-:W-:Y:S02]  /*10150*/  HSET2.LE.AND R4, R22, R240.reuse, PT ;  /* 0x000000f016047233 */ /* 0x100fe40003803000 */
[----:B-1----:R-:W-:Y:S01]  /*10160*/  FSEL R5, R70, RZ, P0 ;  /* 0x000000ff46057208 */ /* 0x002fe20000000000 */
[----:B------:R1:W-:Y:S01]  /*10170*/  MUFU.EX2 R69, R3 ;  /* 0x0000000300457308 */ /* 0x0003e20000000800 */
[----:B------:R-:W-:Y:S01]  /*10180*/  FMUL.FTZ R6, R6, UR39 ;  /* 0x0000002706067c20 */ /* 0x000fe20008410000 */
[----:B------:R-:W-:-:S02]  /*10190*/  HSET2.LE.AND R7, R7, R240, PT ;  /* 0x000000f007077233 */ /* 0x000fc40003803000 */
[----:B------:R-:W-:Y:S01]  /*101a0*/  FADD.FTZ R15, R237, -R5 ;  /* 0x80000005ed0f7221 */ /* 0x000fe20000010000 */
[----:B----4-:R-:W-:Y:S02]  /*101b0*/  F2FP.F16.F32.PACK_AB R5, R213, R212 ;  /* 0x000000d4d505723e */ /* 0x010fe400000000ff */
[----:B--2---:R-:W-:Y:S01]  /*101c0*/  HSET2.LE.AND R2, R23, R240, PT ;  /* 0x000000f017027233 */ /* 0x004fe20003803000 */
[----:B------:R-:W2:Y:S01]  /*101d0*/  MUFU.EX2 R145, R6 ;  /* 0x0000000600917308 */ /* 0x000ea20000000800 */
[----:B------:R-:W4:Y:S01]  /*101e0*/  LDSM.16.MT88.4 R20, [R185+0x6000] ;  /* 0x00600000b914783b */ /* 0x000f220000004200 */
[----:B------:R-:W-:Y:S01]  /*101f0*/  LOP3.LUT R19, R4, R5, RZ, 0xc0, !PT ;  /* 0x0000000504137212 */ /* 0x000fe200078ec0ff */
[----:B------:R-:W-:Y:S01]  /*10200*/  FMUL.FTZ R15, R15, UR39 ;  /* 0x000000270f0f7c20 */ /* 0x000fe20008410000 */
[----:B---3--:R-:W-:Y:S02]  /*10210*/  F2FP.F16.F32.PACK_AB R4, R210, R152 ;  /* 0x00000098d204723e */ /* 0x008fe400000000ff */
[----:B-----5:R-:W-:-:S02]  /*10220*/  F2FP.F16.F32.PACK_AB R5, R227, R230 ;  /* 0x000000e6e305723e */ /* 0x020fc400000000ff */
[----:B-1----:R-:W-:Y:S01]  /*10230*/  F2FP.F16.F32.PACK_AB R3, R234, R235 ;  /* 0x000000ebea03723e */ /* 0x002fe200000000ff */
[----:B------:R-:W1:Y:S01]  /*10240*/  MUFU.EX2 R144, R15 ;  /* 0x0000000f00907308 */ /* 0x000e620000000800 */
[----:B------:R-:W-:Y:S02]  /*10250*/  LOP3.LUT R7, R7, R5, RZ, 0xc0, !PT ;  /* 0x0000000507077212 */ /* 0x000fe400078ec0ff */
[----:B------:R-:W-:Y:S02]  /*10260*/  LOP3.LUT R18, R2, R3, RZ, 0xc0, !PT ;  /* 0x0000000302127212 */ /* 0x000fe400078ec0ff */
[--C-:B------:R-:W-:Y:S02]  /*10270*/  HSET2.LE.AND R2, R29, R240.reuse, PT ;  /* 0x000000f01d027233 */ /* 0x100fe40003803000 */
[----:B------:R-:W-:Y:S01]  /*10280*/  F2FP.F16.F32.PACK_AB R3, R241, R242 ;  /* 0x000000f2f103723e */ /* 0x000fe200000000ff */
[-C--:B--2---:R-:W-:Y:S01]  /*10290*/  FMUL.FTZ R92, R92, R145.reuse ;  /* 0x000000915c5c7220 */ /* 0x084fe20000410000 */
[--C-:B------:R-:W-:Y:S01]  /*102a0*/  HSET2.LE.AND R6, R16, R240.reuse, PT ;  /* 0x000000f010067233 */ /* 0x100fe20003803000 */
[----:B------:R-:W-:Y:S01]  /*102b0*/  FMUL.FTZ R93, R93, R145 ;  /* 0x000000915d5d7220 */ /* 0x000fe20000410000 */
[----:B------:R-:W-:Y:S01]  /*102c0*/  LOP3.LUT R16, R2, R3, RZ, 0xc0, !PT ;  /* 0x0000000302107212 */ /* 0x000fe200078ec0ff */
[-C--:B------:R-:W-:Y:S01]  /*102d0*/  FMUL.FTZ R96, R96, R145.reuse ;  /* 0x0000009160607220 */ /* 0x080fe20000410000 */
[--C-:B------:R-:W-:Y:S01]  /*102e0*/  HSET2.LE.AND R2, R28, R240.reuse, PT ;  /* 0x000000f01c027233 */ /* 0x100fe20003803000 */
[----:B------:R-:W-:Y:S01]  /*102f0*/  FMUL.FTZ R97, R97, R145 ;  /* 0x0000009161617220 */ /* 0x000fe20000410000 */
[----:B------:R-:W-:Y:S01]  /*10300*/  LOP3.LUT R6, R6, R4, RZ, 0xc0, !PT ;  /* 0x0000000406067212 */ /* 0x000fe200078ec0ff */
[--C-:B------:R-:W-:Y:S01]  /*10310*/  FFMA.FTZ R4, R56, UR39, -R13.reuse ;  /* 0x0000002738047c23 */ /* 0x100fe2000801080d */
[----:B------:R-:W2:Y:S01]  /*10320*/  LDSM.16.MT88.4 R28, [R186+0x6000] ;  /* 0x00600000ba1c783b */ /* 0x000ea20000004200 */
[----:B------:R-:W-:Y:S01]  /*10330*/  F2FP.F16.F32.PACK_AB R3, R154, R233 ;  /* 0x000000e99a03723e */ /* 0x000fe200000000ff */
[----:B------:R-:W-:Y:S01]  /*10340*/  IMAD.MOV.U32 R56, RZ, RZ, R252 ;  /* 0x000000ffff387224 */ /* 0x000fe200078e00fc */
[----:B------:R3:W-:Y:S01]  /*10350*/  MUFU.EX2 R217, R4 ;  /* 0x0000000400d97308 */ /* 0x0007e20000000800 */
[----:B------:R-:W-:Y:S01]  /*10360*/  HSET2.LE.AND R5, R17, R240, PT ;  /* 0x000000f011057233 */ /* 0x000fe20003803000 */
[----:B-1----:R-:W-:Y:S01]  /*10370*/  FMUL.FTZ R94, R94, R144 ;  /* 0x000000905e5e7220 */ /* 0x002fe20000410000 */
[----:B------:R-:W-:Y:S01]  /*10380*/  F2FP.F16.F32.PACK_AB R15, R69, R228 ;  /* 0x000000e4450f723e */ /* 0x000fe200000000ff */
[-C--:B------:R-:W-:Y:S01]  /*10390*/  FMUL.FTZ R95, R95, R144.reuse ;  /* 0x000000905f5f7220 */ /* 0x080fe20000410000 */
[-C--:B------:R-:W-:Y:S01]  /*103a0*/  FMUL.FTZ R98, R98, R144.reuse ;  /* 0x0000009062627220 */ /* 0x080fe20000410000 */
[----:B------:R-:W-:Y:S01]  /*103b0*/  FMUL.FTZ R99, R99, R144 ;  /* 0x0000009063637220 */ /* 0x000fe20000410000 */
[----:B------:R-:W-:Y:S01]  /*103c0*/  LOP3.LUT R5, R5, R15, RZ, 0xc0, !PT ;  /* 0x0000000f05057212 */ /* 0x000fe200078ec0ff */
[----:B------:R-:W-:Y:S01]  /*103d0*/  FFMA.FTZ R15, R54, UR39, -R13 ;  /* 0x00000027360f7c23 */ /* 0x000fe2000801080d */
[----:B------:R-:W-:-:S02]  /*103e0*/  IMAD.MOV.U32 R54, RZ, RZ, R68 ;  /* 0x000000ffff367224 */ /* 0x000fc400078e0044 */
[-C--:B------:R-:W-:Y:S01]  /*103f0*/  FMUL.FTZ R80, R80, R145.reuse ;  /* 0x0000009150507220 */ /* 0x080fe20000410000 */
[-C--:B------:R-:W-:Y:S01]  /*10400*/  FMUL.FTZ R81, R81, R145.reuse ;  /* 0x0000009151517220 */ /* 0x080fe20000410000 */
[-C--:B------:R-:W-:Y:S01]  /*10410*/  FMUL.FTZ R82, R82, R144.reuse ;  /* 0x0000009052527220 */ /* 0x080fe20000410000 */
[-C--:B------:R-:W-:Y:S01]  /*10420*/  FMUL.FTZ R83, R83, R144.reuse ;  /* 0x0000009053537220 */ /* 0x080fe20000410000 */
[-C--:B------:R-:W-:Y:S01]  /*10430*/  FMUL.FTZ R124, R124, R145.reuse ;  /* 0x000000917c7c7220 */ /* 0x080fe20000410000 */
[----:B------:R-:W-:Y:S01]  /*10440*/  FMUL.FTZ R125, R125, R145 ;  /* 0x000000917d7d7220 */ /* 0x000fe20000410000 */
[----:B------:R-:W-:Y:S01]  /*10450*/  FMUL.FTZ R126, R126, R144 ;  /* 0x000000907e7e7220 */ /* 0x000fe20000410000 */
[----:B---3--:R-:W-:Y:S01]  /*10460*/  LOP3.LUT R4, R2, R3, RZ, 0xc0, !PT ;  /* 0x0000000302047212 */ /* 0x008fe200078ec0ff */
[----:B------:R-:W-:Y:S01]  /*10470*/  FFMA.FTZ R2, R62, UR39, -R14 ;  /* 0x000000273e027c23 */ /* 0x000fe2000801080e */
[----:B------:R-:W-:Y:S01]  /*10480*/  HSET2.LE.AND R3, R32, R240, PT ;  /* 0x000000f020037233 */ /* 0x000fe20003803000 */
[----:B------:R-:W-:-:S02]  /*10490*/  IMAD.MOV.U32 R32, RZ, RZ, R216 ;  /* 0x000000ffff207224 */ /* 0x000fc400078e00d8 */
[-C--:B------:R-:W-:Y:S01]  /*104a0*/  FMUL.FTZ R127, R127, R144.reuse ;  /* 0x000000907f7f7220 */ /* 0x080fe20000410000 */
[----:B------:R1:W-:Y:S01]  /*104b0*/  MUFU.EX2 R216, R2 ;  /* 0x0000000200d87308 */ /* 0x0003e20000000800 */
[-C--:B------:R-:W-:Y:S01]  /*104c0*/  FMUL.FTZ R108, R108, R145.reuse ;  /* 0x000000916c6c7220 */ /* 0x080fe20000410000 */
[C---:B----4-:R-:W-:Y:S01]  /*104d0*/  HMMA.16816.F32 R156, R4.reuse, R22, R92 ;  /* 0x00000016049c723c */ /* 0x050fe2000000185c */
[-C--:B------:R-:W-:Y:S01]  /*104e0*/  FMUL.FTZ R109, R109, R145.reuse ;  /* 0x000000916d6d7220 */ /* 0x080fe20000410000 */
[-C--:B------:R-:W-:Y:S01]  /*104f0*/  FMUL.FTZ R110, R110, R144.reuse ;  /* 0x000000906e6e7220 */ /* 0x080fe20000410000 */
[-C--:B------:R-:W-:Y:S01]  /*10500*/  FMUL.FTZ R111, R111, R144.reuse ;  /* 0x000000906f6f7220 */ /* 0x080fe20000410000 */
[-C--:B------:R-:W-:Y:S01]  /*10510*/  FMUL.FTZ R112, R112, R145.reuse ;  /* 0x0000009170707220 */ /* 0x080fe20000410000 */
[-C--:B------:R-:W-:Y:S01]  /*10520*/  FMUL.FTZ R113, R113, R145.reuse ;  /* 0x0000009171717220 */ /* 0x080fe20000410000 */
[----:B------:R-:W-:Y:S01]  /*10530*/  HMMA.16816.F32 R92, R4, R24, R96 ;  /* 0x00000018045c723c */ /* 0x000fe20000001860 */
[-C--:B------:R-:W-:Y:S01]  /*10540*/  FMUL.FTZ R114, R114, R144.reuse ;  /* 0x0000009072727220 */ /* 0x080fe20000410000 */
[-C--:B------:R-:W-:Y:S01]  /*10550*/  FMUL.FTZ R115, R115, R144.reuse ;  /* 0x0000009073737220 */ /* 0x080fe20000410000 */
[-C--:B------:R-:W-:Y:S01]  /*10560*/  FMUL.FTZ R128, R128, R145.reuse ;  /* 0x0000009180807220 */ /* 0x080fe20000410000 */
[----:B------:R-:W-:Y:S01]  /*10570*/  FMUL.FTZ R129, R129, R145 ;  /* 0x0000009181817220 */ /* 0x000fe20000410000 */
[-C--:B------:R-:W-:Y:S01]  /*10580*/  FMUL.FTZ R130, R130, R144.reuse ;  /* 0x0000009082827220 */ /* 0x080fe20000410000 */
[----:B------:R-:W-:Y:S01]  /*10590*/  FMUL.FTZ R131, R131, R144 ;  /* 0x0000009083837220 */ /* 0x000fe20000410000 */
[----:B------:R-:W-:-:S02]  /*105a0*/  IMAD.MOV.U32 R96, RZ, RZ, R69 ;  /* 0x000000ffff607224 */ /* 0x000fc400078e0045 */
[-C--:B------:R-:W-:Y:S01]  /*105b0*/  FMUL.FTZ R136, R136, R145.reuse ;  /* 0x0000009188887220 */ /* 0x080fe20000410000 */
[----:B-1----:R-:W-:Y:S01]  /*105c0*/  FFMA.FTZ R2, R63, UR39, -R14 ;  /* 0x000000273f027c23 */ /* 0x002fe2000801080e */
[----:B------:R-:W-:Y:S01]  /*105d0*/  FMUL.FTZ R137, R137, R145 ;  /* 0x0000009189897220 */ /* 0x000fe20000410000 */
[-C--:B------:R-:W-:Y:S01]  /*105e0*/  FMUL.FTZ R138, R138, R144.reuse ;  /* 0x000000908a8a7220 */ /* 0x080fe20000410000 */
[----:B------:R-:W-:Y:S01]  /*105f0*/  FMUL.FTZ R139, R139, R144 ;  /* 0x000000908b8b7220 */ /* 0x000fe20000410000 */
[----:B------:R1:W-:Y:S01]  /*10600*/  MUFU.EX2 R252, R2 ;  /* 0x0000000200fc7308 */ /* 0x0003e20000000800 */
[C---:B------:R-:W-:Y:S01]  /*10610*/  HMMA.16816.F32 R160, R4.reuse, R20, R80 ;  /* 0x0000001404a0723c */ /* 0x040fe20000001850 */
[----:B------:R-:W-:Y:S02]  /*10620*/  IMAD.MOV.U32 R98, RZ, RZ, R212 ;  /* 0x000000ffff627224 */ /* 0x000fe400078e00d4 */
[----:B------:R-:W-:Y:S02]  /*10630*/  IMAD.MOV.U32 R97, RZ, RZ, R152 ;  /* 0x000000ffff617224 */ /* 0x000fe400078e0098 */
[----:B------:R-:W-:Y:S01]  /*10640*/  IMAD.MOV.U32 R99, RZ, RZ, R251 ;  /* 0x000000ffff637224 */ /* 0x000fe200078e00fb */
[C---:B--2---:R-:W-:Y:S06]  /*10650*/  HMMA.16816.F32 R80, R4.reuse, R30, R124 ;  /* 0x0000001e0450723c */ /* 0x044fec000000187c */
[----:B------:R-:W-:Y:S01]  /*10660*/  HMMA.16816.F32 R148, R4, R28, R112 ;  /* 0x0000001c0494723c */ /* 0x000fe20000001870 */
[----:B------:R-:W-:-:S02]  /*10670*/  IMAD.MOV.U32 R127, RZ, RZ, R213 ;  /* 0x000000ffff7f7224 */ /* 0x000fc400078e00d5 */
[----:B------:R2:W-:Y:S01]  /*10680*/  MUFU.EX2 R213, R15 ;  /* 0x0000000f00d57308 */ /* 0x0005e20000000800 */
[----:B-1----:R-:W-:Y:S01]  /*10690*/  FMUL.FTZ R2, R33, UR39 ;  /* 0x0000002721027c20 */ /* 0x002fe20008410000 */
[----:B------:R-:W-:Y:S01]  /*106a0*/  IMAD.MOV.U32 R33, RZ, RZ, R154 ;  /* 0x000000ffff217224 */ /* 0x000fe200078e009a */
[C---:B------:R-:W-:Y:S01]  /*106b0*/  HMMA.16816.F32 R128, R4.reuse, R40, R128 ;  /* 0x000000280480723c */ /* 0x040fe20000001880 */
[----:B------:R-:W-:Y:S02]  /*106c0*/  IMAD.MOV.U32 R126, RZ, RZ, R210 ;  /* 0x000000ffff7e7224 */ /* 0x000fe400078e00d2 */
[----:B------:R-:W-:Y:S02]  /*106d0*/  IMAD.MOV.U32 R125, RZ, RZ, R33 ;  /* 0x000000ffff7d7224 */ /* 0x000fe400078e0021 */
[----:B------:R1:W3:Y:S01]  /*106e0*/  MUFU.EX2 R69, R2 ;  /* 0x0000000200457308 */ /* 0x0002e20000000800 */
[----:B------:R-:W-:Y:S01]  /*106f0*/  HMMA.16816.F32 R152, R4, R26, R108 ;  /* 0x0000001a0498723c */ /* 0x000fe2000000186c */
[----:B------:R-:W-:-:S05]  /*10700*/  IMAD.MOV.U32 R124, RZ, RZ, R96 ;  /* 0x000000ffff7c7224 */ /* 0x000fca00078e0060 */
[----:B------:R-:W-:Y:S01]  /*10710*/  HMMA.16816.F32 R76, R4, R42, R136 ;  /* 0x0000002a044c723c */ /* 0x000fe20000001888 */
[----:B--2---:R-:W-:-:S06]  /*10720*/  LOP3.LUT R15, R59, UR35, R10, 0x96, !PT ;  /* 0x000000233b0f7c12 */ /* 0x004fcc000f8e960a */
[----:B------:R-:W-:Y:S01]  /*10730*/  IMAD.WIDE.U32 R4, R11, -0x2daee0ad, RZ ;  /* 0xd2511f530b047825 */ /* 0x000fe200078e00ff */
[----:B------:R-:W-:-:S03]  /*10740*/  LOP3.LUT R6, R9, UR35, R10, 0x96, !PT ;  /* 0x0000002309067c12 */ /* 0x000fc6000f8e960a */
[----:B-1----:R-:W-:Y:S01]  /*10750*/  FMUL.FTZ R2, R34, UR39 ;  /* 0x0000002722027c20 */ /* 0x002fe20008410000 */
[----:B------:R-:W-:Y:S01]  /*10760*/  LOP3.LUT R7, R35, UR21, R44, 0x96, !PT ;  /* 0x0000001523077c12 */ /* 0x000fe2000f8e962c */
[-C--:B---3--:R-:W-:Y:S01]  /*10770*/  FMUL.FTZ R84, R84, R69.reuse ;  /* 0x0000004554547220 */ /* 0x088fe20000410000 */
[----:B------:R-:W-:Y:S01]  /*10780*/  LOP3.LUT R38, R5, UR34, R176, 0x96, !PT ;  /* 0x0000002205267c12 */ /* 0x000fe2000f8e96b0 */
[----:B------:R1:W2:Y:S01]  /*10790*/  MUFU.EX2 R68, R2 ;  /* 0x0000000200447308 */ /* 0x0002a20000000800 */
[--C-:B------:R-:W-:Y:S01]  /*107a0*/  FFMA.FTZ R5, R55, UR39, -R13.reuse ;  /* 0x0000002737057c23 */ /* 0x100fe2000801080d */
[-C--:B------:R-:W-:Y:S01]  /*107b0*/  FMUL.FTZ R85, R85, R69.reuse ;  /* 0x0000004555557220 */ /* 0x080fe20000410000 */
[-C--:B------:R-:W-:Y:S01]  /*107c0*/  FMUL.FTZ R88, R88, R69.reuse ;  /* 0x0000004558587220 */ /* 0x080fe20000410000 */
[-C--:B------:R-:W-:Y:S01]  /*107d0*/  FMUL.FTZ R89, R89, R69.reuse ;  /* 0x0000004559597220 */ /* 0x080fe20000410000 */
[-C--:B------:R-:W-:Y:S01]  /*107e0*/  FMUL.FTZ R116, R116, R69.reuse ;  /* 0x0000004574747220 */ /* 0x080fe20000410000 */
[-C--:B------:R-:W-:Y:S01]  /*107f0*/  FMUL.FTZ R117, R117, R69.reuse ;  /* 0x0000004575757220 */ /* 0x080fe20000410000 */
[-C--:B------:R-:W-:Y:S01]  /*10800*/  FMUL.FTZ R120, R120, R69.reuse ;  /* 0x0000004578787220 */ /* 0x080fe20000410000 */
[----:B------:R-:W-:Y:S01]  /*10810*/  MUFU.EX2 R210, R5 ;  /* 0x0000000500d27308 */ /* 0x000fe20000000800 */
        /* <DEDUP_REMOVED lines=8> */
[----:B-1----:R-:W-:Y:S01]  /*108a0*/  F2FP.F16.F32.PACK_AB R2, R252, R216 ;  /* 0x000000d8fc02723e */ /* 0x002fe200000000ff */
[-C--:B--2---:R-:W-:Y:S01]  /*108b0*/  FMUL.FTZ R86, R86, R68.reuse ;  /* 0x0000004456567220 */ /* 0x084fe20000410000 */
[-C--:B------:R-:W-:Y:S01]  /*108c0*/  FMUL.FTZ R87, R87, R68.reuse ;  /* 0x0000004457577220 */ /* 0x080fe20000410000 */
[----:B------:R-:W-:Y:S01]  /*108d0*/  FMUL.FTZ R90, R90, R68 ;  /* 0x000000445a5a7220 */ /* 0x000fe20000410000 */
[----:B------:R-:W-:Y:S01]  /*108e0*/  LOP3.LUT R17, R3, R2, RZ, 0xc0, !PT ;  /* 0x0000000203117212 */ /* 0x000fe200078ec0ff */
[----:B------:R-:W-:Y:S01]  /*108f0*/  FFMA.FTZ R2, R48, UR39, -R13 ;  /* 0x0000002730027c23 */ /* 0x000fe2000801080d */
[----:B------:R-:W-:-:S04]  /*10900*/  IMAD.WIDE.U32 R48, R15, -0x2daee0ad, RZ ;  /* 0xd2511f530f307825 */ /* 0x000fc800078e00ff */
[-C--:B------:R-:W-:Y:S01]  /*10910*/  FMUL.FTZ R91, R91, R68.reuse ;  /* 0x000000445b5b7220 */ /* 0x080fe20000410000 */
[-C--:B------:R-:W-:Y:S01]  /*10920*/  FMUL.FTZ R118, R118, R68.reuse ;  /* 0x0000004476767220 */ /* 0x080fe20000410000 */
[----:B------:R1:W-:Y:S01]  /*10930*/  MUFU.EX2 R212, R2 ;  /* 0x0000000200d47308 */ /* 0x0003e20000000800 */
[-C--:B------:R-:W-:Y:S01]  /*10940*/  FMUL.FTZ R119, R119, R68.reuse ;  /* 0x0000004477777220 */ /* 0x080fe20000410000 */
[----:B------:R-:W-:Y:S01]  /*10950*/  LOP3.LUT R49, R49, UR29, R4, 0x96, !PT ;  /* 0x0000001d31317c12 */ /* 0x000fe2000f8e9604 */
[-C--:B------:R-:W-:Y:S01]  /*10960*/  FMUL.FTZ R122, R122, R68.reuse ;  /* 0x000000447a7a7220 */ /* 0x080fe20000410000 */
        /* <DEDUP_REMOVED lines=8> */
[-C--:B------:R-:W-:Y:S01]  /*109f0*/  FMUL.FTZ R135, R135, R68.reuse ;  /* 0x0000004487877220 */ /* 0x080fe20000410000 */
[----:B------:R-:W-:Y:S01]  /*10a00*/  FMUL.FTZ R141, R141, R69 ;  /* 0x000000458d8d7220 */ /* 0x000fe20000410000 */
[-C--:B------:R-:W-:Y:S01]  /*10a10*/  FMUL.FTZ R142, R142, R68.reuse ;  /* 0x000000448e8e7220 */ /* 0x080fe20000410000 */
[----:B------:R-:W-:Y:S01]  /*10a20*/  FMUL.FTZ R143, R143, R68 ;  /* 0x000000448f8f7220 */ /* 0x000fe20000410000 */
[----:B-1----:R-:W-:Y:S01]  /*10a30*/  IMAD.WIDE.U32 R2, R61, -0x2daee0ad, RZ ;  /* 0xd2511f533d027825 */ /* 0x002fe200078e00ff */
[----:B------:R-:W-:Y:S01]  /*10a40*/  HMMA.16816.F32 R120, R16, R30, R120 ;  /* 0x0000001e1078723c */ /* 0x000fe20000001878 */
[----:B------:R-:W1:Y:S03]  /*10a50*/  LDSM.16.MT88.4 R28, [R185+0x6800] ;  /* 0x00680000b91c783b */ /* 0x000e660000004200 */
[----:B------:R-:W-:Y:S01]  /*10a60*/  LOP3.LUT R3, R3, UR34, R36, 0x96, !PT ;  /* 0x0000002203037c12 */ /* 0x000fe2000f8e9624 */
[----:B------:R-:W-:-:S04]  /*10a70*/  IMAD.WIDE.U32 R36, R6, -0x2daee0ad, RZ ;  /* 0xd2511f5306247825 */ /* 0x000fc800078e00ff */
[--C-:B------:R-:W-:Y:S01]  /*10a80*/  FFMA.FTZ R6, R57, UR39, -R0.reuse ;  /* 0x0000002739067c23 */ /* 0x100fe20008010800 */
[C---:B------:R-:W-:Y:S01]  /*10a90*/  HMMA.16816.F32 R60, R16.reuse, R22, R88 ;  /* 0x00000016103c723c */ /* 0x040fe20000001858 */
[----:B------:R-:W-:Y:S02]  /*10aa0*/  IMAD.WIDE.U32 R4, R3, -0x326172a9, RZ ;  /* 0xcd9e8d5703047825 */ /* 0x000fe400078e00ff */
[----:B------:R2:W-:Y:S02]  /*10ab0*/  MUFU.EX2 R251, R6 ;  /* 0x0000000600fb7308 */ /* 0x0005e40000000800 */
[----:B------:R-:W-:Y:S01]  /*10ac0*/  FFMA.FTZ R3, R75, UR39, -R0 ;  /* 0x000000274b037c23 */ /* 0x000fe20008010800 */
[----:B------:R-:W-:Y:S01]  /*10ad0*/  HMMA.16816.F32 R112, R16, R24, R100 ;  /* 0x000000181070723c */ /* 0x000fe20000001864 */
[----:B------:R-:W-:Y:S02]  /*10ae0*/  LOP3.LUT R22, R5, UR33, R8, 0x96, !PT ;  /* 0x0000002105167c12 */ /* 0x000fe4000f8e9608 */
[----:B------:R-:W-:-:S02]  /*10af0*/  LOP3.LUT R5, R39, UR21, R50, 0x96, !PT ;  /* 0x0000001527057c12 */ /* 0x000fc4000f8e9632 */
[----:B------:R-:W-:Y:S01]  /*10b00*/  MUFU.EX2 R176, R3 ;  /* 0x0000000300b07308 */ /* 0x000fe20000000800 */
[----:B------:R-:W-:Y:S01]  /*10b10*/  HMMA.16816.F32 R108, R16, R26, R104 ;  /* 0x0000001a106c723c */ /* 0x000fe20000001868 */
[----:B------:R-:W3:Y:S01]  /*10b20*/  LDSM.16.MT88.4 R24, [R188+0x6800] ;  /* 0x00680000bc18783b */ /* 0x000ee20000004200 */
[----:B------:R-:W-:-:S04]  /*10b30*/  IMAD.WIDE.U32 R8, R5, -0x2daee0ad, RZ ;  /* 0xd2511f5305087825 */ /* 0x000fc800078e00ff */
[----:B------:R-:W-:Y:S01]  /*10b40*/  HMMA.16816.F32 R132, R16, R40, R132 ;  /* 0x000000281084723c */ /* 0x000fe20000001884 */
[----:B--2---:R-:W-:Y:S01]  /*10b50*/  LOP3.LUT R6, R37, UR29, R2, 0x96, !PT ;  /* 0x0000001d25067c12 */ /* 0x004fe2000f8e9602 */
[----:B------:R-:W-:-:S04]  /*10b60*/  FFMA.FTZ R2, R74, UR39, -R0 ;  /* 0x000000274a027c23 */ /* 0x000fc80008010800 */
[----:B------:R-:W-:Y:S01]  /*10b70*/  HMMA.16816.F32 R140, R16, R42, R140 ;  /* 0x0000002a108c723c */ /* 0x000fe2000000188c */
[----:B------:R-:W-:Y:S01]  /*10b80*/  IMAD.WIDE.U32 R74, R6, -0x326172a9, RZ ;  /* 0xcd9e8d57064a7825 */ /* 0x000fe200078e00ff */
[----:B------:R2:W-:Y:S03]  /*10b90*/  MUFU.EX2 R239, R2 ;  /* 0x0000000200ef7308 */ /* 0x0005e60000000800 */
[----:B------:R-:W-:Y:S01]  /*10ba0*/  FFMA.FTZ R6, R146, UR39, -R0 ;  /* 0x0000002792067c23 */ /* 0x000fe20008010800 */
[----:B------:R-:W-:Y:S01]  /*10bb0*/  IMAD.WIDE.U32 R40, R49, -0x326172a9, RZ ;  /* 0xcd9e8d5731287825 */ /* 0x000fe200078e00ff */
[----:B------:R-:W-:-:S03]  /*10bc0*/  LOP3.LUT R21, R75, UR25, R4, 0x96, !PT ;  /* 0x000000194b157c12 */ /* 0x000fc6000f8e9604 */
[----:B------:R4:W5:Y:S02]  /*10bd0*/  MUFU.EX2 R175, R6 ;  /* 0x0000000600af7308 */ /* 0x0009640000000800 */
[----:B------:R-:W-:-:S04]  /*10be0*/  IMAD.WIDE.U32 R42, R21, -0x2daee0ad, RZ ;  /* 0xd2511f53152a7825 */ /* 0x000fc800078e00ff */
[----:B--2---:R-:W-:-:S03]  /*10bf0*/  IMAD.WIDE.U32 R2, R7, -0x2daee0ad, RZ ;  /* 0xd2511f5307027825 */ /* 0x004fc600078e00ff */
[C---:B------:R-:W-:Y:S02]  /*10c00*/  LOP3.LUT R4, R2.reuse, 0xffff, RZ, 0xc0, !PT ;  /* 0x0000ffff02047812 */ /* 0x040fe400078ec0ff */
[----:B------:R-:W-:Y:S01]  /*10c10*/  LOP3.LUT R7, R2, 0xff, RZ, 0xc0, !PT ;  /* 0x000000ff02077812 */ /* 0x000fe200078ec0ff */
[----:B----4-:R-:W-:Y:S01]  /*10c20*/  FFMA.FTZ R6, R165, UR39, -R12 ;  /* 0x00000027a5067c23 */ /* 0x010fe2000801080c */
[----:B------:R-:W-:Y:S02]  /*10c30*/  SHF.R.U32.HI R4, RZ, 0x8, R4 ;  /* 0x00000008ff047819 */ /* 0x000fe40000011604 */
[--C-:B------:R-:W-:Y:S01]  /*10c40*/  SHF.R.U32.HI R5, RZ, 0x10, R2.reuse ;  /* 0x00000010ff057819 */ /* 0x100fe20000011602 */
[----:B------:R2:W-:Y:S01]  /*10c50*/  MUFU.EX2 R238, R6 ;  /* 0x0000000600ee7308 */ /* 0x0005e20000000800 */
[----:B------:R-:W-:Y:S01]  /*10c60*/  SHF.R.U32.HI R10, RZ, 0x18, R2 ;  /* 0x00000018ff0a7819 */ /* 0x000fe20000011602 */
[----:B------:R-:W-:Y:S01]  /*10c70*/  FFMA.FTZ R2, R164, UR39, -R12 ;  /* 0x00000027a4027c23 */ /* 0x000fe2000801080c */
[----:B------:R-:W-:Y:S01]  /*10c80*/  PRMT R15, R7, 0x5410, R4 ;  /* 0x00005410070f7816 */ /* 0x000fe20000000004 */
[----:B------:R-:W-:Y:S01]  /*10c90*/  FFMA.FTZ R4, R147, UR39, -R12 ;  /* 0x0000002793047c23 */ /* 0x000fe2000801080c */
[----:B------:R-:W-:-:S03]  /*10ca0*/  LOP3.LUT R5, R5, 0xff, RZ, 0xc0, !PT ;  /* 0x000000ff05057812 */ /* 0x000fc600078ec0ff */
[----:B------:R4:W-:Y:S01]  /*10cb0*/  MUFU.EX2 R174, R2 ;  /* 0x0000000200ae7308 */ /* 0x0009e20000000800 */
[----:B------:R-:W-:-:S07]  /*10cc0*/  PRMT R20, R5, 0x5410, R10 ;  /* 0x0000541005147816 */ /* 0x000fce000000000a */
[----:B------:R1:W-:Y:S01]  /*10cd0*/  MUFU.EX2 R237, R4 ;  /* 0x0000000400ed7308 */ /* 0x0003e20000000800 */
[----:B--2---:R-:W-:-:S07]  /*10ce0*/  FFMA.FTZ R6, R166, UR39, -R12 ;  /* 0x00000027a6067c23 */ /* 0x004fce000801080c */
[----:B------:R5:W2:Y:S01]  /*10cf0*/  MUFU.EX2 R172, R6 ;  /* 0x0000000600ac7308 */ /* 0x000aa20000000800 */
[----:B----4-:R-:W-:Y:S02]  /*10d00*/  LOP3.LUT R2, R3, UR15, R46, 0x96, !PT ;  /* 0x0000000f03027c12 */ /* 0x010fe4000f8e962e */
[----:B------:R-:W4:Y:S01]  /*10d10*/  LDSM.16.MT88.4 R44, [R186+0x6800] ;  /* 0x00680000ba2c783b */ /* 0x000f220000004200 */
[----:B------:R-:W-:Y:S02]  /*10d20*/  LOP3.LUT R3, R9, UR15, R52, 0x96, !PT ;  /* 0x0000000f09037c12 */ /* 0x000fe4000f8e9634 */
[----:B------:R-:W-:Y:S02]  /*10d30*/  SHF.R.U32.HI R5, RZ, 0x10, R2 ;  /* 0x00000010ff057819 */ /* 0x000fe40000011602 */
[C---:B------:R-:W-:Y:S02]  /*10d40*/  LOP3.LUT R10, R2.reuse, 0xff, RZ, 0xc0, !PT ;  /* 0x000000ff020a7812 */ /* 0x040fe400078ec0ff */
[----:B-1----:R-:W-:-:S02]  /*10d50*/  LOP3.LUT R4, R2, 0xffff, RZ, 0xc0, !PT ;  /* 0x0000ffff02047812 */ /* 0x002fc400078ec0ff */
[----:B------:R-:W-:Y:S02]  /*10d60*/  SHF.R.U32.HI R11, RZ, 0x18, R2 ;  /* 0x00000018ff0b7819 */ /* 0x000fe40000011602 */
[----:B------:R-:W-:Y:S02]  /*10d70*/  SHF.R.U32.HI R4, RZ, 0x8, R4 ;  /* 0x00000008ff047819 */ /* 0x000fe40000011604 */
[--C-:B------:R-:W-:Y:S01]  /*10d80*/  HSET2.LE.AND R2, R15, R240.reuse, PT ;  /* 0x000000f00f027233 */ /* 0x100fe20003803000 */
[----:B------:R-:W-:Y:S01]  /*10d90*/  FFMA.FTZ R15, R168, UR39, -R13 ;  /* 0x00000027a80f7c23 */ /* 0x000fe2000801080d */
[----:B------:R-:W-:Y:S01]  /*10da0*/  LOP3.LUT R7, R5, 0xff, RZ, 0xc0, !PT ;  /* 0x000000ff05077812 */ /* 0x000fe200078ec0ff */
[----:B------:R-:W-:Y:S01]  /*10db0*/  IMAD.MOV.U32 R168, RZ, RZ, R127 ;  /* 0x000000ffffa87224 */ /* 0x000fe200078e007f */
[----:B-----5:R-:W-:Y:S01]  /*10dc0*/  F2FP.F16.F32.PACK_AB R6, R175, R239 ;  /* 0x000000efaf06723e */ /* 0x020fe200000000ff */
[----:B------:R1:W-:Y:S01]  /*10dd0*/  MUFU.EX2 R166, R15 ;  /* 0x0000000f00a67308 */ /* 0x0003e20000000800 */
[----:B------:R-:W-:Y:S01]  /*10de0*/  PRMT R5, R10, 0x5410, R4 ;  /* 0x000054100a057816 */ /* 0x000fe20000000004 */
[----:B------:R-:W-:Y:S01]  /*10df0*/  FFMA.FTZ R4, R167, UR39, -R13 ;  /* 0x00000027a7047c23 */ /* 0x000fe2000801080d */
[----:B------:R-:W-:Y:S01]  /*10e00*/  PRMT R11, R7, 0x5410, R11 ;  /* 0x00005410070b7816 */ /* 0x000fe2000000000b */
[----:B------:R-:W-:Y:S01]  /*10e10*/  IMAD.MOV.U32 R127, RZ, RZ, R99 ;  /* 0x000000ffff7f7224 */ /* 0x000fe200078e0063 */
[----:B------:R-:W-:Y:S01]  /*10e20*/  LOP3.LUT R6, R2, R6, RZ, 0xc0, !PT ;  /* 0x0000000602067212 */ /* 0x000fe200078ec0ff */
[----:B------:R-:W-:Y:S01]  /*10e30*/  FFMA.FTZ R2, R169, UR39, -R13 ;  /* 0x00000027a9027c23 */ /* 0x000fe2000801080d */
[--C-:B------:R-:W-:Y:S01]  /*10e40*/  HSET2.LE.AND R7, R20, R240.reuse, PT ;  /* 0x000000f014077233 */ /* 0x100fe20003803000 */
[----:B------:R2:W-:Y:S01]  /*10e50*/  MUFU.EX2 R165, R4 ;  /* 0x0000000400a57308 */ /* 0x0005e20000000800 */
[--C-:B------:R-:W-:Y:S01]  /*10e60*/  HSET2.LE.AND R5, R5, R240.reuse, PT ;  /* 0x000000f005057233 */ /* 0x100fe20003803000 */
[----:B------:R-:W-:Y:S01]  /*10e70*/  IMAD.MOV.U32 R169, RZ, RZ, R126 ;  /* 0x000000ffffa97224 */ /* 0x000fe200078e007e */
[----:B------:R-:W-:Y:S01]  /*10e80*/  F2FP.F16.F32.PACK_AB R10, R176, R251 ;  /* 0x000000fbb00a723e */ /* 0x000fe200000000ff */
[----:B------:R-:W-:Y:S01]  /*10e90*/  IMAD.MOV.U32 R126, RZ, RZ, R32 ;  /* 0x000000ffff7e7224 */ /* 0x000fe200078e0020 */
[----:B------:R-:W-:Y:S01]  /*10ea0*/  HSET2.LE.AND R11, R11, R240, PT ;  /* 0x000000f00b0b7233 */ /* 0x000fe20003803000 */
[----:B------:R-:W5:Y:S01]  /*10eb0*/  LDSM.16.MT88.4 R32, [R187+0x6800] ;  /* 0x00680000bb20783b */ /* 0x000f620000004200 */
[----:B------:R-:W-:Y:S01]  /*10ec0*/  SHF.R.U32.HI R16, RZ, 0x18, R3 ;  /* 0x00000018ff107819 */ /* 0x000fe20000011603 */
[----:B------:R3:W-:Y:S01]  /*10ed0*/  MUFU.EX2 R164, R2 ;  /* 0x0000000200a47308 */ /* 0x0007e20000000800 */
[----:B-1----:R-:W-:-:S02]  /*10ee0*/  SHF.R.U32.HI R15, RZ, 0x18, R8 ;  /* 0x00000018ff0f7819 */ /* 0x002fc40000011608 */
[----:B--2---:R-:W-:-:S04]  /*10ef0*/  F2FP.F16.F32.PACK_AB R4, R172, R237 ;  /* 0x000000edac04723e */ /* 0x004fc800000000ff */
[----:B------:R-:W-:Y:S02]  /*10f00*/  LOP3.LUT R7, R7, R4, RZ, 0xc0, !PT ;  /* 0x0000000407077212 */ /* 0x000fe400078ec0ff */
[----:B------:R-:W-:Y:S01]  /*10f10*/  LOP3.LUT R4, R5, R10, RZ, 0xc0, !PT ;  /* 0x0000000a05047212 */ /* 0x000fe200078ec0ff */
[----:B------:R-:W-:Y:S01]  /*10f20*/  FFMA.FTZ R10, R170, UR39, -R14 ;  /* 0x00000027aa0a7c23 */ /* 0x000fe2000801080e */
[----:B---3--:R-:W-:Y:S01]  /*10f30*/  F2FP.F16.F32.PACK_AB R2, R174, R238 ;  /* 0x000000eeae02723e */ /* 0x008fe200000000ff */
[----:B------:R-:W-:Y:S02]  /*10f40*/  IMAD.MOV.U32 R170, RZ, RZ, R97 ;  /* 0x000000ffffaa7224 */ /* 0x000fe400078e0061 */
[----:B------:R1:W-:Y:S01]  /*10f50*/  MUFU.EX2 R167, R10 ;  /* 0x0000000a00a77308 */ /* 0x0003e20000000800 */
[----:B------:R-:W-:Y:S02]  /*10f60*/  LOP3.LUT R5, R11, R2, RZ, 0xc0, !PT ;  /* 0x000000020b057212 */ /* 0x000fe400078ec0ff */
[----:B------:R-:W-:-:S02]  /*10f70*/  LOP3.LUT R2, R8, 0xffff, RZ, 0xc0, !PT ;  /* 0x0000ffff08027812 */ /* 0x000fc400078ec0ff */
[----:B------:R-:W-:Y:S02]  /*10f80*/  LOP3.LUT R11, R8, 0xff, RZ, 0xc0, !PT ;  /* 0x000000ff080b7812 */ /* 0x000fe400078ec0ff */
[----:B------:R-:W-:Y:S01]  /*10f90*/  SHF.R.U32.HI R9, RZ, 0x8, R2 ;  /* 0x00000008ff097819 */ /* 0x000fe20000011602 */
[C---:B------:R-:W-:Y:S01]  /*10fa0*/  HMMA.16816.F32 R104, R4.reuse, R28, R160 ;  /* 0x0000001c0468723c */ /* 0x040fe200000018a0 */
[----:B------:R-:W-:Y:S02]  /*10fb0*/  SHF.R.U32.HI R2, RZ, 0x10, R8 ;  /* 0x00000010ff027819 */ /* 0x000fe40000011608 */
[----:B------:R-:W-:Y:S02]  /*10fc0*/  PRMT R17, R11, 0x5410, R9 ;  /* 0x000054100b117816 */ /* 0x000fe40000000009 */
[----:B------:R-:W-:Y:S01]  /*10fd0*/  LOP3.LUT R8, R2, 0xff, RZ, 0xc0, !PT ;  /* 0x000000ff02087812 */ /* 0x000fe200078ec0ff */
[C---:B------:R-:W-:Y:S01]  /*10fe0*/  HMMA.16816.F32 R92, R4.reuse, R24, R92 ;  /* 0x00000018045c723c */ /* 0x040fe2000000185c */
[----:B------:R-:W-:Y:S01]  /*10ff0*/  LOP3.LUT R2, R3, 0xffff, RZ, 0xc0, !PT ;  /* 0x0000ffff03027812 */ /* 0x000fe200078ec0ff */
[----:B-1----:R-:W-:Y:S01]  /*11000*/  FFMA.FTZ R10, R171, UR39, -R14 ;  /* 0x00000027ab0a7c23 */ /* 0x002fe2000801080e */
[----:B------:R-:W-:Y:S01]  /*11010*/  LOP3.LUT R11, R3, 0xff, RZ, 0xc0, !PT ;  /* 0x000000ff030b7812 */ /* 0x000fe200078ec0ff */
[----:B------:R-:W-:Y:S01]  /*11020*/  IMAD.MOV.U32 R171, RZ, RZ, R98 ;  /* 0x000000ffffab7224 */ /* 0x000fe200078e0062 */
[----:B------:R-:W-:Y:S01]  /*11030*/  SHF.R.U32.HI R9, RZ, 0x8, R2 ;  /* 0x00000008ff097819 */ /* 0x000fe20000011602 */
[----:B------:R1:W2:Y:S01]  /*11040*/  MUFU.EX2 R160, R10 ;  /* 0x0000000a00a07308 */ /* 0x0002a20000000800 */
[----:B------:R-:W-:Y:S01]  /*11050*/  PRMT R15, R8, 0x5410, R15 ;  /* 0x00005410080f7816 */ /* 0x000fe2000000000f */
[----:B------:R-:W-:Y:S01]  /*11060*/  FFMA.FTZ R8, R180, UR39, -R14 ;  /* 0x00000027b4087c23 */ /* 0x000fe2000801080e */
[----:B------:R-:W-:Y:S01]  /*11070*/  SHF.R.U32.HI R2, RZ, 0x10, R3 ;  /* 0x00000010ff027819 */ /* 0x000fe20000011603 */
[C---:B------:R-:W-:Y:S01]  /*11080*/  HMMA.16816.F32 R96, R4.reuse, R30, R156 ;  /* 0x0000001e0460723c */ /* 0x040fe2000000189c */
[----:B------:R-:W-:Y:S01]  /*11090*/  PRMT R18, R11, 0x5410, R9 ;  /* 0x000054100b127816 */ /* 0x000fe20000000009 */
[----:B------:R-:W-:Y:S01]  /*110a0*/  FFMA.FTZ R9, R177, UR39, -R13 ;  /* 0x00000027b1097c23 */ /* 0x000fe2000801080d */
[----:B------:R-:W-:Y:S01]  /*110b0*/  HSET2.LE.AND R11, R15, R240, PT ;  /* 0x000000f00f0b7233 */ /* 0x000fe20003803000 */
[----:B------:R2:W-:Y:S01]  /*110c0*/  MUFU.EX2 R162, R8 ;  /* 0x0000000800a27308 */ /* 0x0005e20000000800 */
[----:B------:R-:W-:Y:S01]  /*110d0*/  F2FP.F16.F32.PACK_AB R3, R210, R212 ;  /* 0x000000d4d203723e */ /* 0x000fe200000000ff */
[----:B------:R-:W-:Y:S01]  /*110e0*/  HMMA.16816.F32 R88, R4, R26, R152 ;  /* 0x0000001a0458723c */ /* 0x000fe20000001898 */
[----:B------:R-:W-:-:S02]  /*110f0*/  IMAD.MOV.U32 R180, RZ, RZ, R125 ;  /* 0x000000ffffb47224 */ /* 0x000fc400078e007d */
[----:B------:R-:W-:-:S03]  /*11100*/  IMAD.MOV.U32 R177, RZ, RZ, R126 ;  /* 0x000000ffffb17224 */ /* 0x000fc600078e007e */
[----:B----4-:R-:W-:Y:S01]  /*11110*/  HMMA.16816.F32 R100, R4, R44, R148 ;  /* 0x0000002c0464723c */ /* 0x010fe20000001894 */
[----:B-1----:R-:W-:Y:S01]  /*11120*/  FFMA.FTZ R10, R179, UR39, -R14 ;  /* 0x00000027b30a7c23 */ /* 0x002fe2000801080e */
[----:B------:R-:W-:Y:S01]  /*11130*/  MUFU.EX2 R157, R9 ;  /* 0x00000009009d7308 */ /* 0x000fe20000000800 */
[----:B------:R-:W-:-:S03]  /*11140*/  IMAD.MOV.U32 R179, RZ, RZ, R124 ;  /* 0x000000ffffb37224 */ /* 0x000fc600078e007c */
[----:B------:R-:W-:Y:S01]  /*11150*/  HMMA.16816.F32 R80, R4, R46, R80 ;  /* 0x0000002e0450723c */ /* 0x000fe20000001850 */
[----:B--2---:R-:W-:-:S03]  /*11160*/  F2FP.F16.F32.PACK_AB R8, R160, R167 ;  /* 0x000000a7a008723e */ /* 0x004fc600000000ff */
[----:B------:R1:W2:Y:S02]  /*11170*/  MUFU.EX2 R163, R10 ;  /* 0x0000000a00a37308 */ /* 0x0002a40000000800 */
[----:B-----5:R-:W-:Y:S01]  /*11180*/  HMMA.16816.F32 R84, R4, R32, R128 ;  /* 0x000000200454723c */ /* 0x020fe20000001880 */
[----:B------:R-:W-:Y:S01]  /*11190*/  LOP3.LUT R11, R11, R8, RZ, 0xc0, !PT ;  /* 0x000000080b0b7212 */ /* 0x000fe200078ec0ff */
[----:B------:R-:W-:Y:S01]  /*111a0*/  FFMA.FTZ R8, R181, UR39, -R0 ;  /* 0x00000027b5087c23 */ /* 0x000fe20008010800 */
[----:B------:R-:W-:-:S03]  /*111b0*/  IMAD.MOV.U32 R181, RZ, RZ, R127 ;  /* 0x000000ffffb57224 */ /* 0x000fc600078e007f */
[----:B------:R3:W-:Y:S01]  /*111c0*/  MUFU.EX2 R161, R8 ;  /* 0x0000000800a17308 */ /* 0x0007e20000000800 */
[----:B------:R-:W-:Y:S07]  /*111d0*/  HMMA.16816.F32 R76, R4, R34, R76 ;  /* 0x00000022044c723c */ /* 0x000fee000000184c */
[--C-:B------:R-:W-:Y:S01]  /*111e0*/  FFMA.FTZ R4, R183, UR39, -R0.reuse ;  /* 0x00000027b7047c23 */ /* 0x100fe20008010800 */
[----:B-1----:R-:W-:Y:S01]  /*111f0*/  LOP3.LUT R10, R2, 0xff, RZ, 0xc0, !PT ;  /* 0x000000ff020a7812 */ /* 0x002fe200078ec0ff */
[----:B------:R-:W-:Y:S01]  /*11200*/  FFMA.FTZ R6, R208, UR39, -R0 ;  /* 0x00000027d0067c23 */ /* 0x000fe20008010800 */
[----:B------:R-:W-:Y:S01]  /*11210*/  HSET2.LE.AND R2, R17, R240, PT ;  /* 0x000000f011027233 */ /* 0x000fe20003803000 */
[----:B------:R1:W-:Y:S01]  /*11220*/  MUFU.EX2 R159, R4 ;  /* 0x00000004009f7308 */ /* 0x0003e20000000800 */
[----:B------:R-:W-:Y:S01]  /*11230*/  PRMT R15, R10, 0x5410, R16 ;  /* 0x000054100a0f7816 */ /* 0x000fe20000000010 */
[----:B------:R-:W-:-:S02]  /*11240*/  IMAD.WIDE.U32 R16, R38, -0x326172a9, RZ ;  /* 0xcd9e8d5726107825 */ /* 0x000fc400078e00ff */
[----:B------:R-:W-:Y:S02]  /*11250*/  LOP3.LUT R10, R2, R3, RZ, 0xc0, !PT ;  /* 0x00000003020a7212 */ /* 0x000fe400078ec0ff */
[--C-:B------:R-:W-:Y:S01]  /*11260*/  HSET2.LE.AND R2, R18, R240.reuse, PT ;  /* 0x000000f012027233 */ /* 0x100fe20003803000 */
[----:B------:R-:W-:Y:S01]  /*11270*/  IMAD.MOV.U32 R183, RZ, RZ, R56 ;  /* 0x000000ffffb77224 */ /* 0x000fe200078e0038 */
[----:B------:R-:W-:Y:S01]  /*11280*/  F2FP.F16.F32.PACK_AB R3, R213, R217 ;  /* 0x000000d9d503723e */ /* 0x000fe200000000ff */
[----:B------:R-:W4:Y:S01]  /*11290*/  MUFU.EX2 R155, R6 ;  /* 0x00000006009b7308 */ /* 0x000f220000000800 */
[----:B------:R-:W-:Y:S02]  /*112a0*/  HSET2.LE.AND R9, R15, R240, PT ;  /* 0x000000f00f097233 */ /* 0x000fe40003803000 */
[----:B---3--:R-:W-:Y:S01]  /*112b0*/  LOP3.LUT R8, R2, R3, RZ, 0xc0, !PT ;  /* 0x0000000302087212 */ /* 0x008fe200078ec0ff */
[----:B------:R-:W-:Y:S01]  /*112c0*/  FFMA.FTZ R2, R182, UR39, -R0 ;  /* 0x00000027b6027c23 */ /* 0x000fe20008010800 */
[----:B------:R-:W-:Y:S01]  /*112d0*/  LOP3.LUT R5, R17, UR33, R58, 0x96, !PT ;  /* 0x0000002111057c12 */ /* 0x000fe2000f8e963a */
[----:B------:R-:W-:Y:S01]  /*112e0*/  IMAD.MOV.U32 R182, RZ, RZ, R54 ;  /* 0x000000ffffb67224 */ /* 0x000fe200078e0036 */
[----:B--2---:R-:W-:Y:S01]  /*112f0*/  F2FP.F16.F32.PACK_AB R15, R162, R163 ;  /* 0x000000a3a20f723e */ /* 0x004fe200000000ff */
[----:B------:R2:W3:Y:S01]  /*11300*/  MUFU.EX2 R156, R2 ;  /* 0x00000002009c7308 */ /* 0x0004e20000000800 */
[----:B------:R-:W-:Y:S01]  /*11310*/  LOP3.LUT R7, R41, UR25, R16, 0x96, !PT ;  /* 0x0000001929077c12 */ /* 0x000fe2000f8e9610 */
[----:B-1----:R-:W-:Y:S01]  /*11320*/  IMAD.WIDE.U32 R4, R5, -0x2daee0ad, RZ ;  /* 0xd2511f5305047825 */ /* 0x002fe200078e00ff */
[----:B------:R-:W-:-:S03]  /*11330*/  LOP3.LUT R9, R9, R15, RZ, 0xc0, !PT ;  /* 0x0000000f09097212 */ /* 0x000fc600078ec0ff */
[----:B------:R-:W-:Y:S01]  /*11340*/  IMAD.WIDE.U32 R38, R7, -0x2daee0ad, RZ ;  /* 0xd2511f5307267825 */ /* 0x000fe200078e00ff */
[----:B------:R-:W-:-:S03]  /*11350*/  LOP3.LUT R19, R5, UR23, R48, 0x96, !PT ;  /* 0x0000001705137c12 */ /* 0x000fc6000f8e9630 */
[----:B------:R-:W-:Y:S01]  /*11360*/  FFMA.FTZ R5, R209, UR39, -R12 ;  /* 0x00000027d1057c23 */ /* 0x000fe2000801080c */
[C---:B------:R-:W-:Y:S01]  /*11370*/  HMMA.16816.F32 R48, R8.reuse, R44, R116 ;  /* 0x0000002c0830723c */ /* 0x040fe20000001874 */
[----:B------:R-:W-:Y:S02]  /*11380*/  LOP3.LUT R39, R39, UR20, R4, 0x96, !PT ;  /* 0x0000001427277c12 */ /* 0x000fe4000f8e9604 */
[----:B------:R1:W-:Y:S03]  /*11390*/  MUFU.EX2 R158, R5 ;  /* 0x00000005009e7308 */ /* 0x0003e60000000800 */
[----:B------:R-:W-:Y:S01]  /*113a0*/  HMMA.16816.F32 R64, R8, R28, R64 ;  /* 0x0000001c0840723c */ /* 0x000fe20000001840 */
[----:B--2---:R-:W-:Y:S02]  /*113b0*/  IMAD.WIDE.U32 R2, R22, -0x2daee0ad, RZ ;  /* 0xd2511f5316027825 */ /* 0x004fe400078e00ff */
[----:B------:R-:W-:Y:S01]  /*113c0*/  LDSM.16.MT88.4 R20, [R186+0x7000] ;  /* 0x00700000ba14783b */ /* 0x000fe20000004200 */
[----:B------:R-:W-:-:S02]  /*113d0*/  LOP3.LUT R2, R43, UR20, R2, 0x96, !PT ;  /* 0x000000142b027c12 */ /* 0x000fc4000f8e9602 */
[----:B------:R-:W-:Y:S01]  /*113e0*/  HMMA.16816.F32 R60, R8, R30, R60 ;  /* 0x0000001e083c723c */ /* 0x000fe2000000183c */
[----:B------:R-:W-:Y:S01]  /*113f0*/  LOP3.LUT R15, R3, UR23, R36, 0x96, !PT ;  /* 0x00000017030f7c12 */ /* 0x000fe2000f8e9624 */
[----:B------:R-:W2:Y:S01]  /*11400*/  LDSM.16.MT88.4 R28, [R185+0x7000] ;  /* 0x00700000b91c783b */ /* 0x000ea20000004200 */
[----:B------:R-:W-:-:S04]  /*11410*/  IMAD.WIDE.U32 R2, R2, -0x326172a9, RZ ;  /* 0xcd9e8d5702027825 */ /* 0x000fc800078e00ff */
[----:B-1----:R-:W-:Y:S01]  /*11420*/  FFMA.FTZ R5, R211, UR39, -R12 ;  /* 0x00000027d3057c23 */ /* 0x002fe2000801080c */
[C---:B------:R-:W-:Y:S01]  /*11430*/  HMMA.16816.F32 R56, R8.reuse, R24, R112 ;  /* 0x000000180838723c */ /* 0x040fe20000001870 */
[----:B------:R-:W-:Y:S01]  /*11440*/  IMAD.WIDE.U32 R36, R15, -0x326172a9, RZ ;  /* 0xcd9e8d570f247825 */ /* 0x000fe200078e00ff */
[C---:B------:R-:W-:Y:S01]  /*11450*/  LOP3.LUT R4, R2.reuse, 0xffff, RZ, 0xc0, !PT ;  /* 0x0000ffff02047812 */ /* 0x040fe200078ec0ff */
[----:B------:R1:W5:Y:S01]  /*11460*/  MUFU.EX2 R153, R5 ;  /* 0x0000000500997308 */ /* 0x0003620000000800 */
[----:B------:R-:W-:Y:S02]  /*11470*/  LOP3.LUT R6, R2, 0xff, RZ, 0xc0, !PT ;  /* 0x000000ff02067812 */ /* 0x000fe400078ec0ff */
[----:B------:R-:W-:Y:S01]  /*11480*/  LOP3.LUT R3, R3, UR16, R36, 0x96, !PT ;  /* 0x0000001003037c12 */ /* 0x000fe2000f8e9624 */
[----:B------:R-:W-:Y:S01]  /*11490*/  HMMA.16816.F32 R52, R8, R26, R108 ;  /* 0x0000001a0834723c */ /* 0x000fe2000000186c */
[----:B------:R-:W-:Y:S01]  /*114a0*/  SHF.R.U32.HI R4, RZ, 0x8, R4 ;  /* 0x00000008ff047819 */ /* 0x000fe20000011604 */
[----:B------:R-:W2:Y:S01]  /*114b0*/  LDSM.16.MT88.4 R24, [R188+0x7000] ;  /* 0x00700000bc18783b */ /* 0x000ea20000004200 */
[----:B------:R-:W-:-:S02]  /*114c0*/  SHF.R.U32.HI R16, RZ, 0x10, R2 ;  /* 0x00000010ff107819 */ /* 0x000fc40000011602 */
[----:B------:R-:W-:Y:S01]  /*114d0*/  SHF.R.U32.HI R18, RZ, 0x18, R2 ;  /* 0x00000018ff127819 */ /* 0x000fe20000011602 */
[C---:B------:R-:W-:Y:S01]  /*114e0*/  HMMA.16816.F32 R44, R8.reuse, R46, R120 ;  /* 0x0000002e082c723c */ /* 0x040fe20000001878 */
[----:B------:R-:W-:Y:S01]  /*114f0*/  LOP3.LUT R2, R3, 0xffff, RZ, 0xc0, !PT ;  /* 0x0000ffff03027812 */ /* 0x000fe200078ec0ff */
[----:B------:R-:W-:Y:S01]  /*11500*/  LDSM.16.MT88.4 R120, [R186+0x7800] ;  /* 0x00780000ba78783b */ /* 0x000fe20000004200 */
[----:B------:R-:W-:Y:S01]  /*11510*/  PRMT R17, R6, 0x5410, R4 ;  /* 0x0000541006117816 */ /* 0x000fe20000000004 */
[----:B------:R-:W-:Y:S01]  /*11520*/  FFMA.FTZ R4, R173, UR39, -R12 ;  /* 0x00000027ad047c23 */ /* 0x000fe2000801080c */
[----:B------:R-:W-:Y:S01]  /*11530*/  LOP3.LUT R15, R3, 0xff, RZ, 0xc0, !PT ;  /* 0x000000ff030f7812 */ /* 0x000fe200078ec0ff */
[----:B------:R-:W-:Y:S01]  /*11540*/  HMMA.16816.F32 R132, R8, R32, R132 ;  /* 0x000000200884723c */ /* 0x000fe20000001884 */
[--C-:B-1----:R-:W-:Y:S01]  /*11550*/  SHF.R.U32.HI R5, RZ, 0x10, R3.reuse ;  /* 0x00000010ff057819 */ /* 0x102fe20000011603 */
[----:B------:R1:W-:Y:S01]  /*11560*/  MUFU.EX2 R154, R4 ;  /* 0x00000004009a7308 */ /* 0x0003e20000000800 */
[----:B------:R-:W-:-:S02]  /*11570*/  SHF.R.U32.HI R7, RZ, 0x18, R3 ;  /* 0x00000018ff077819 */ /* 0x000fc40000011603 */
[----:B------:R-:W-:Y:S01]  /*11580*/  SHF.R.U32.HI R3, RZ, 0x8, R2 ;  /* 0x00000008ff037819 */ /* 0x000fe20000011602 */
[----:B------:R-:W-:Y:S01]  /*11590*/  HMMA.16816.F32 R140, R8, R34, R140 ;  /* 0x00000022088c723c */ /* 0x000fe2000000188c */
[----:B------:R-:W-:Y:S01]  /*115a0*/  LOP3.LUT R2, R5, 0xff, RZ, 0xc0, !PT ;  /* 0x000000ff05027812 */ /* 0x000fe200078ec0ff */
[----:B------:R-:W-:Y:S01]  /*115b0*/  FFMA.FTZ R5, R178, UR39, -R12 ;  /* 0x00000027b2057c23 */ /* 0x000fe2000801080c */
[----:B------:R-:W-:Y:S01]  /*115c0*/  LOP3.LUT R6, R16, 0xff, RZ, 0xc0, !PT ;  /* 0x000000ff10067812 */ /* 0x000fe200078ec0ff */
[----:B------:R-:W-:Y:S01]  /*115d0*/  FFMA.FTZ R16, R221, UR39, -R14 ;  /* 0x00000027dd107c23 */ /* 0x000fe2000801080e */
[----:B------:R-:W2:Y:S01]  /*115e0*/  LDSM.16.MT88.4 R32, [R187+0x7000] ;  /* 0x00700000bb20783b */ /* 0x000ea20000004200 */
[----:B------:R3:W5:Y:S01]  /*115f0*/  MUFU.EX2 R152, R5 ;  /* 0x0000000500987308 */ /* 0x0007620000000800 */
[----:B------:R-:W-:Y:S01]  /*11600*/  PRMT R18, R6, 0x5410, R18 ;  /* 0x0000541006127816 */ /* 0x000fe20000000012 */
[----:B------:R-:W-:Y:S01]  /*11610*/  FFMA.FTZ R6, R214, UR39, -R13 ;  /* 0x00000027d6067c23 */ /* 0x000fe2000801080d */
[----:B------:R-:W-:Y:S01]  /*11620*/  FFMA.FTZ R9, R223, UR39, -R14 ;  /* 0x00000027df097c23 */ /* 0x000fe2000801080e */
[----:B-1----:R-:W-:-:S04]  /*11630*/  PRMT R4, R15, 0x5410, R3 ;  /* 0x000054100f047816 */ /* 0x002fc80000000003 */
[----:B------:R5:W-:Y:S01]  /*11640*/  MUFU.EX2 R151, R6 ;  /* 0x0000000600977308 */ /* 0x000be20000000800 */
[----:B------:R-:W-:Y:S02]  /*11650*/  PRMT R3, R2, 0x5410, R7 ;  /* 0x0000541002037816 */ /* 0x000fe40000000007 */
[--C-:B------:R-:W-:Y:S01]  /*11660*/  HSET2.LE.AND R7, R17, R240.reuse, PT ;  /* 0x000000f011077233 */ /* 0x100fe20003803000 */
[----:B------:R-:W-:Y:S01]  /*11670*/  FFMA.FTZ R17, R225, UR39, -R0 ;  /* 0x00000027e1117c23 */ /* 0x000fe20008010800 */
[--C-:B------:R-:W-:Y:S02]  /*11680*/  HSET2.LE.AND R2, R4, R240.reuse, PT ;  /* 0x000000f004027233 */ /* 0x100fe40003803000 */
[----:B----4-:R-:W-:Y:S01]  /*11690*/  F2FP.F16.F32.PACK_AB R15, R155, R159 ;  /* 0x0000009f9b0f723e */ /* 0x010fe200000000ff */
[----:B------:R-:W-:Y:S01]  /*116a0*/  MUFU.EX2 R149, R16 ;  /* 0x0000001000957308 */ /* 0x000fe20000000800 */
[----:B---3--:R-:W-:Y:S02]  /*116b0*/  HSET2.LE.AND R5, R3, R240, PT ;  /* 0x000000f003057233 */ /* 0x008fe40003803000 */
[----:B------:R-:W-:-:S04]  /*116c0*/  F2FP.F16.F32.PACK_AB R3, R156, R161 ;  /* 0x000000a19c03723e */ /* 0x000fc800000000ff */
[----:B------:R-:W-:Y:S01]  /*116d0*/  LOP3.LUT R4, R2, R3, RZ, 0xc0, !PT ;  /* 0x0000000302047212 */ /* 0x000fe200078ec0ff */
[----:B------:R-:W-:Y:S01]  /*116e0*/  FFMA.FTZ R2, R215, UR39, -R13 ;  /* 0x00000027d7027c23 */ /* 0x000fe2000801080d */
[----:B-----5:R-:W-:Y:S01]  /*116f0*/  F2FP.F16.F32.PACK_AB R6, R153, R158 ;  /* 0x0000009e9906723e */ /* 0x020fe200000000ff */
[----:B------:R-:W1:Y:S03]  /*11700*/  MUFU.EX2 R148, R9 ;  /* 0x0000000900947308 */ /* 0x000e660000000800 */
[----:B------:R-:W-:Y:S02]  /*11710*/  LOP3.LUT R5, R5, R6, RZ, 0xc0, !PT ;  /* 0x0000000605057212 */ /* 0x000fe400078ec0ff */
[----:B------:R-:W-:Y:S02]  /*11720*/  LOP3.LUT R6, R7, R15, RZ, 0xc0, !PT ;  /* 0x0000000f07067212 */ /* 0x000fe400078ec0ff */
[----:B------:R-:W-:Y:S01]  /*11730*/  HSET2.LE.AND R7, R18, R240, PT ;  /* 0x000000f012077233 */ /* 0x000fe20003803000 */
[----:B------:R3:W-:Y:S01]  /*11740*/  MUFU.EX2 R150, R2 ;  /* 0x0000000200967308 */ /* 0x0007e20000000800 */
[----:B------:R-:W-:Y:S01]  /*11750*/  IMAD.WIDE.U32 R18, R19, -0x326172a9, RZ ;  /* 0xcd9e8d5713127825 */ /* 0x000fe200078e00ff */
[----:B------:R-:W-:-:S04]  /*11760*/  F2FP.F16.F32.PACK_AB R15, R152, R154 ;  /* 0x0000009a980f723e */ /* 0x000fc800000000ff */
[----:B------:R-:W-:Y:S02]  /*11770*/  LOP3.LUT R7, R7, R15, RZ, 0xc0, !PT ;  /* 0x0000000f07077212 */ /* 0x000fe400078ec0ff */
[----:B------:R-:W-:Y:S05]  /*11780*/  MUFU.EX2 R41, R17 ;  /* 0x0000001100297308 */ /* 0x000fea0000000800 */
[----:B--2---:R-:W-:Y:S01]  /*11790*/  HMMA.16816.F32 R108, R4, R28, R104 ;  /* 0x0000001c046c723c */ /* 0x004fe20000001868 */
[----:B------:R-:W-:Y:S01]  /*117a0*/  LDSM.16.MT88.4 R104, [R188+0x7800] ;  /* 0x00780000bc68783b */ /* 0x000fe20000004200 */
[----:B---3--:R-:W-:-:S04]  /*117b0*/  IMAD.WIDE.U32 R2, R39, -0x326172a9, RZ ;  /* 0xcd9e8d5727027825 */ /* 0x008fc800078e00ff */
[----:B------:R-:W-:Y:S01]  /*117c0*/  HMMA.16816.F32 R96, R4, R30, R96 ;  /* 0x0000001e0460723c */ /* 0x000fe20000001860 */
[----:B------:R-:W-:Y:S02]  /*117d0*/  LOP3.LUT R8, R3, UR16, R18, 0x96, !PT ;  /* 0x0000001003087c12 */ /* 0x000fe4000f8e9612 */
[----:B------:R-:W-:-:S03]  /*117e0*/  LOP3.LUT R3, R2, 0xffff, RZ, 0xc0, !PT ;  /* 0x0000ffff02037812 */ /* 0x000fc600078ec0ff */
[C---:B------:R-:W-:Y:S01]  /*117f0*/  HMMA.16816.F32 R116, R4.reuse, R24, R92 ;  /* 0x000000180474723c */ /* 0x040fe2000000185c */
[----:B------:R-:W-:Y:S02]  /*11800*/  LOP3.LUT R16, R2, 0xff, RZ, 0xc0, !PT ;  /* 0x000000ff02107812 */ /* 0x000fe400078ec0ff */
[----:B------:R-:W-:Y:S01]  /*11810*/  SHF.R.U32.HI R11, RZ, 0x8, R3 ;  /* 0x00000008ff0b7819 */ /* 0x000fe20000011603 */
[----:B------:R-:W-:Y:S01]  /*11820*/  FFMA.FTZ R3, R224, UR39, -R14 ;  /* 0x00000027e0037c23 */ /* 0x000fe2000801080e */
[--C-:B------:R-:W-:Y:S01]  /*11830*/  SHF.R.U32.HI R10, RZ, 0x10, R2.reuse ;  /* 0x00000010ff0a7819 */ /* 0x100fe20000011602 */
[C---:B------:R-:W-:Y:S01]  /*11840*/  HMMA.16816.F32 R112, R4.reuse, R26, R88 ;  /* 0x0000001a0470723c */ /* 0x040fe20000001858 */
[----:B------:R-:W-:Y:S01]  /*11850*/  SHF.R.U32.HI R15, RZ, 0x18, R2 ;  /* 0x00000018ff0f7819 */ /* 0x000fe20000011602 */
[----:B------:R2:W-:Y:S01]  /*11860*/  MUFU.EX2 R147, R3 ;  /* 0x0000000300937308 */ /* 0x0005e20000000800 */
[----:B------:R-:W-:Y:S01]  /*11870*/  LOP3.LUT R2, R8, 0xffff, RZ, 0xc0, !PT ;  /* 0x0000ffff08027812 */ /* 0x000fe200078ec0ff */
[----:B------:R-:W3:Y:S01]  /*11880*/  LDSM.16.MT88.4 R88, [R185+0x7800] ;  /* 0x00780000b958783b */ /* 0x000ee20000004200 */
[----:B------:R-:W-:Y:S01]  /*11890*/  LOP3.LUT R10, R10, 0xff, RZ, 0xc0, !PT ;  /* 0x000000ff0a0a7812 */ /* 0x000fe200078ec0ff */
[----:B------:R-:W-:Y:S01]  /*118a0*/  HMMA.16816.F32 R100, R4, R20, R100 ;  /* 0x000000140464723c */ /* 0x000fe20000001864 */
[----:B------:R-:W-:-:S02]  /*118b0*/  LOP3.LUT R9, R8, 0xff, RZ, 0xc0, !PT ;  /* 0x000000ff08097812 */ /* 0x000fc400078ec0ff */
[----:B------:R-:W-:Y:S02]  /*118c0*/  SHF.R.U32.HI R2, RZ, 0x8, R2 ;  /* 0x00000008ff027819 */ /* 0x000fe40000011602 */
[----:B------:R-:W-:Y:S01]  /*118d0*/  PRMT R11, R16, 0x5410, R11 ;  /* 0x00005410100b7816 */ /* 0x000fe2000000000b */
[C---:B------:R-:W-:Y:S01]  /*118e0*/  HMMA.16816.F32 R124, R4.reuse, R22, R80 ;  /* 0x00000016047c723c */ /* 0x040fe20000001850 */
[----:B------:R-:W-:Y:S01]  /*118f0*/  PRMT R16, R10, 0x5410, R15 ;  /* 0x000054100a107816 */ /* 0x000fe2000000000f */
[----:B------:R-:W-:Y:S01]  /*11900*/  FFMA.FTZ R10, R229, UR39, -R0 ;  /* 0x00000027e50a7c23 */ /* 0x000fe20008010800 */
[----:B------:R-:W-:Y:S02]  /*11910*/  PRMT R15, R9, 0x5410, R2 ;  /* 0x00005410090f7816 */ /* 0x000fe40000000002 */
[----:B------:R-:W-:Y:S01]  /*11920*/  SHF.R.U32.HI R2, RZ, 0x10, R8 ;  /* 0x00000010ff027819 */ /* 0x000fe20000011608 */
[----:B------:R-:W-:Y:S01]  /*11930*/  MUFU.EX2 R75, R10 ;  /* 0x0000000a004b7308 */ /* 0x000fe20000000800 */
[----:B--2---:R-:W-:Y:S01]  /*11940*/  FFMA.FTZ R3, R231, UR39, -R14 ;  /* 0x00000027e7037c23 */ /* 0x004fe2000801080e */
[----:B------:R-:W-:Y:S01]  /*11950*/  SHF.R.U32.HI R9, RZ, 0x18, R8 ;  /* 0x00000018ff097819 */ /* 0x000fe20000011608 */
[----:B------:R-:W-:Y:S01]  /*11960*/  HMMA.16816.F32 R84, R4, R32, R84 ;  /* 0x000000200454723c */ /* 0x000fe20000001854 */
[----:B------:R-:W-:-:S02]  /*11970*/  LOP3.LUT R8, R2, 0xff, RZ, 0xc0, !PT ;  /* 0x000000ff02087812 */ /* 0x000fc400078ec0ff */
[--C-:B------:R-:W-:Y:S02]  /*11980*/  HSET2.LE.AND R2, R11, R240.reuse, PT ;  /* 0x000000f00b027233 */ /* 0x100fe40003803000 */
[----:B------:R2:W4:Y:S01]  /*11990*/  MUFU.EX2 R146, R3 ;  /* 0x0000000300927308 */ /* 0x0005220000000800 */
[----:B------:R-:W-:Y:S01]  /*119a0*/  PRMT R9, R8, 0x5410, R9 ;  /* 0x0000541008097816 */ /* 0x000fe20000000009 */
[----:B------:R-:W-:Y:S01]  /*119b0*/  HMMA.16816.F32 R76, R4, R34, R76 ;  /* 0x00000022044c723c */ /* 0x000fe2000000184c */
[----:B------:R-:W-:-:S03]  /*119c0*/  HSET2.LE.AND R8, R15, R240, PT ;  /* 0x000000f00f087233 */ /* 0x000fc60003803000 */
[----:B------:R-:W-:Y:S02]  /*119d0*/  HSET2.LE.AND R15, R9, R240, PT ;  /* 0x000000f0090f7233 */ /* 0x000fe40003803000 */
[----:B------:R-:W-:Y:S01]  /*119e0*/  F2FP.F16.F32.PACK_AB R9, R164, R165 ;  /* 0x000000a5a409723e */ /* 0x000fe200000000ff */
[----:B------:R-:W-:-:S03]  /*119f0*/  FFMA.FTZ R7, R220, UR39, -R12 ;  /* 0x00000027dc077c23 */ /* 0x000fc6000801080c */
[----:B------:R-:W-:Y:S02]  /*11a00*/  LOP3.LUT R8, R8, R9, RZ, 0xc0, !PT ;  /* 0x0000000908087212 */ /* 0x000fe400078ec0ff */
[----:B--2---:R-:W-:-:S04]  /*11a10*/  F2FP.F16.F32.PACK_AB R3, R157, R166 ;  /* 0x000000a69d03723e */ /* 0x004fc800000000ff */
[----:B------:R-:W-:Y:S01]  /*11a20*/  LOP3.LUT R10, R2, R3, RZ, 0xc0, !PT ;  /* 0x00000003020a7212 */ /* 0x000fe200078ec0ff */
[----:B------:R-:W-:Y:S01]  /*11a30*/  FFMA.FTZ R3, R232, UR39, -R0 ;  /* 0x00000027e8037c23 */ /* 0x000fe20008010800 */
[----:B------:R-:W-:Y:S02]  /*11a40*/  HSET2.LE.AND R2, R16, R240, PT ;  /* 0x000000f010027233 */ /* 0x000fe40003803000 */
[----:B-1----:R-:W-:Y:S01]  /*11a50*/  F2FP.F16.F32.PACK_AB R16, R148, R149 ;  /* 0x000000959410723e */ /* 0x002fe200000000ff */
[----:B------:R4:W1:Y:S03]  /*11a60*/  MUFU.EX2 R43, R3 ;  /* 0x00000003002b7308 */ /* 0x0008660000000800 */
[----:B------:R-:W-:Y:S02]  /*11a70*/  LOP3.LUT R9, R15, R16, RZ, 0xc0, !PT ;  /* 0x000000100f097212 */ /* 0x000fe400078ec0ff */
[----:B----4-:R-:W-:-:S04]  /*11a80*/  F2FP.F16.F32.PACK_AB R3, R146, R147 ;  /* 0x000000939203723e */ /* 0x010fc800000000ff */
[----:B------:R-:W-:Y:S01]  /*11a90*/  LOP3.LUT R11, R2, R3, RZ, 0xc0, !PT ;  /* 0x00000003020b7212 */ /* 0x000fe200078ec0ff */
[----:B------:R-:W-:Y:S01]  /*11aa0*/  FFMA.FTZ R2, R219, UR39, -R0 ;  /* 0x00000027db027c23 */ /* 0x000fe20008010800 */
[----:B------:R-:W-:Y:S02]  /*11ab0*/  LOP3.LUT R0, R19, UR21, R40, 0x96, !PT ;  /* 0x0000001513007c12 */ /* 0x000fe4000f8e9628 */
[----:B------:R-:W-:Y:S01]  /*11ac0*/  LOP3.LUT R3, R37, UR21, R74, 0x96, !PT ;  /* 0x0000001525037c12 */ /* 0x000fe2000f8e964a */
[----:B------:R2:W-:Y:S02]  /*11ad0*/  MUFU.EX2 R40, R2 ;  /* 0x0000000200287308 */ /* 0x0005e40000000800 */
[----:B------:R-:W-:-:S04]  /*11ae0*/  IMAD.WIDE.U32 R4, R0, -0x2daee0ad, RZ ;  /* 0xd2511f5300047825 */ /* 0x000fc800078e00ff */
[----:B------:R-:W-:Y:S01]  /*11af0*/  FFMA.FTZ R0, R218, UR39, -R12 ;  /* 0x00000027da007c23 */ /* 0x000fe2000801080c */
[C---:B------:R-:W-:Y:S01]  /*11b00*/  HMMA.16816.F32 R64, R8.reuse, R28, R64 ;  /* 0x0000001c0840723c */ /* 0x040fe20000001840 */
[----:B------:R-:W-:Y:S02]  /*11b10*/  LOP3.LUT R6, R5, UR15, R38, 0x96, !PT ;  /* 0x0000000f05067c12 */ /* 0x000fe4000f8e9626 */
[----:B------:R4:W-:Y:S03]  /*11b20*/  MUFU.EX2 R29, R0 ;  /* 0x00000000001d7308 */ /* 0x0009e60000000800 */
[C---:B------:R-:W-:Y:S05]  /*11b30*/  HMMA.16816.F32 R56, R8.reuse, R24, R56 ;  /* 0x000000180838723c */ /* 0x040fea0000001838 */
[----:B------:R5:W3:Y:S01]  /*11b40*/  MUFU.EX2 R28, R7 ;  /* 0x00000007001c7308 */ /* 0x000ae20000000800 */
[----:B--2---:R-:W-:Y:S01]  /*11b50*/  IMAD.WIDE.U32 R2, R3, -0x2daee0ad, RZ ;  /* 0xd2511f5303027825 */ /* 0x004fe200078e00ff */
        /* <DEDUP_REMOVED lines=15> */
[C---:B------:R-:W-:Y:S06]  /*11c50*/  HMMA.16816.F32 R52, R8.reuse, R26, R52 ;  /* 0x0000001a0834723c */ /* 0x040fec0000001834 */
[----:B------:R4:W5:Y:S01]  /*11c60*/  MUFU.EX2 R24, R12 ;  /* 0x0000000c00187308 */ /* 0x0009620000000800 */
[C---:B------:R-:W-:Y:S06]  /*11c70*/  HMMA.16816.F32 R36, R8.reuse, R22, R44 ;  /* 0x000000160824723c */ /* 0x040fec000000182c */
[----:B------:R-:W-:Y:S01]  /*11c80*/  HMMA.16816.F32 R32, R8, R34, R140 ;  /* 0x000000220820723c */ /* 0x000fe2000000188c */
[----:B--2---:R-:W-:-:S02]  /*11c90*/  LOP3.LUT R2, R3, 0xff, RZ, 0xc0, !PT ;  /* 0x000000ff03027812 */ /* 0x004fc400078ec0ff */
[----:B------:R-:W-:Y:S02]  /*11ca0*/  LOP3.LUT R3, R0, 0xff, RZ, 0xc0, !PT ;  /* 0x000000ff00037812 */ /* 0x000fe400078ec0ff */
[----:B------:R-:W-:Y:S02]  /*11cb0*/  PRMT R15, R2, 0x5410, R17 ;  /* 0x00005410020f7816 */ /* 0x000fe40000000011 */
[----:B------:R-:W-:Y:S02]  /*11cc0*/  PRMT R2, R3, 0x5410, R7 ;  /* 0x0000541003027816 */ /* 0x000fe40000000007 */
[--C-:B------:R-:W-:Y:S01]  /*11cd0*/  SHF.R.U32.HI R3, RZ, 0x10, R0.reuse ;  /* 0x00000010ff037819 */ /* 0x100fe20000011600 */
[----:B----4-:R-:W-:Y:S01]  /*11ce0*/  FFMA.FTZ R12, R243, UR39, -R13 ;  /* 0x00000027f30c7c23 */ /* 0x010fe2000801080d */
[----:B------:R-:W-:Y:S02]  /*11cf0*/  SHF.R.U32.HI R7, RZ, 0x18, R0 ;  /* 0x00000018ff077819 */ /* 0x000fe40000011600 */
[----:B------:R-:W-:Y:S01]  /*11d00*/  LOP3.LUT R3, R3, 0xff, RZ, 0xc0, !PT ;  /* 0x000000ff03037812 */ /* 0x000fe200078ec0ff */
[----:B------:R2:W-:Y:S01]  /*11d10*/  MUFU.EX2 R21, R12 ;  /* 0x0000000c00157308 */ /* 0x0005e20000000800 */
[----:B------:R-:W-:-:S02]  /*11d20*/  HSET2.LE.AND R0, R2, R240, PT ;  /* 0x000000f002007233 */ /* 0x000fc40003803000 */
[----:B-1----:R-:W-:Y:S02]  /*11d30*/  F2FP.F16.F32.PACK_AB R2, R43, R75 ;  /* 0x0000004b2b02723e */ /* 0x002fe400000000ff */
[----:B------:R-:W-:Y:S01]  /*11d40*/  PRMT R7, R3, 0x5410, R7 ;  /* 0x0000541003077816 */ /* 0x000fe20000000007 */
[----:B------:R-:W-:Y:S01]  /*11d50*/  FFMA.FTZ R3, R244, UR39, -R13 ;  /* 0x00000027f4037c23 */ /* 0x000fe2000801080d */
[----:B------:R-:W-:Y:S02]  /*11d60*/  LOP3.LUT R136, R0, R2, RZ, 0xc0, !PT ;  /* 0x0000000200887212 */ /* 0x000fe400078ec0ff */
[----:B---3--:R-:W-:Y:S01]  /*11d70*/  F2FP.F16.F32.PACK_AB R2, R28, R29 ;  /* 0x0000001d1c02723e */ /* 0x008fe200000000ff */
[----:B------:R1:W3:Y:S01]  /*11d80*/  MUFU.EX2 R20, R3 ;  /* 0x0000000300147308 */ /* 0x0002e20000000800 */
[----:B------:R-:W-:Y:S02]  /*11d90*/  HSET2.LE.AND R0, R7, R240, PT ;  /* 0x000000f007007233 */ /* 0x000fe40003803000 */
[----:B-----5:R-:W-:-:S02]  /*11da0*/  F2FP.F16.F32.PACK_AB R13, R24, R25 ;  /* 0x00000019180d723e */ /* 0x020fc400000000ff */
[----:B------:R-:W-:Y:S02]  /*11db0*/  F2FP.F16.F32.PACK_AB R7, R40, R41 ;  /* 0x000000292807723e */ /* 0x000fe400000000ff */
[----:B--2---:R-:W-:Y:S01]  /*11dc0*/  HSET2.LE.AND R12, R15, R240, PT ;  /* 0x000000f00f0c7233 */ /* 0x004fe20003803000 */
[--C-:B------:R-:W-:Y:S01]  /*11dd0*/  FFMA.FTZ R15, R247, UR39, -R14.reuse ;  /* 0x00000027f70f7c23 */ /* 0x100fe2000801080e */
[----:B------:R-:W-:Y:S01]  /*11de0*/  LOP3.LUT R137, R0, R2, RZ, 0xc0, !PT ;  /* 0x0000000200897212 */ /* 0x000fe200078ec0ff */
[----:B------:R-:W-:Y:S01]  /*11df0*/  FFMA.FTZ R0, R245, UR39, -R14 ;  /* 0x00000027f5007c23 */ /* 0x000fe2000801080e */
[----:B------:R-:W-:Y:S02]  /*11e00*/  SHF.R.U32.HI R2, RZ, 0x10, R4 ;  /* 0x00000010ff027819 */ /* 0x000fe40000011604 */
[----:B------:R-:W-:Y:S01]  /*11e10*/  LOP3.LUT R139, R12, R13, RZ, 0xc0, !PT ;  /* 0x0000000d0c8b7212 */ /* 0x000fe200078ec0ff */
[----:B------:R-:W-:Y:S01]  /*11e20*/  MUFU.EX2 R15, R15 ;  /* 0x0000000f000f7308 */ /* 0x000fe20000000800 */
[----:B------:R-:W-:-:S02]  /*11e30*/  LOP3.LUT R10, R4, 0xff, RZ, 0xc0, !PT ;  /* 0x000000ff040a7812 */ /* 0x000fc400078ec0ff */
[----:B-1----:R-:W-:Y:S02]  /*11e40*/  HSET2.LE.AND R3, R16, R240, PT ;  /* 0x000000f010037233 */ /* 0x002fe40003803000 */
[----:B------:R-:W-:Y:S01]  /*11e50*/  SHF.R.U32.HI R9, RZ, 0x18, R4 ;  /* 0x00000018ff097819 */ /* 0x000fe20000011604 */
[----:B------:R-:W1:Y:S02]  /*11e60*/  LDSM.16.MT88.4 R16, [R187+0x7800] ;  /* 0x00780000bb10783b */ /* 0x000e640000004200 */
[----:B------:R-:W-:Y:S01]  /*11e70*/  LOP3.LUT R138, R3, R7, RZ, 0xc0, !PT ;  /* 0x00000007038a7212 */ /* 0x000fe200078ec0ff */
[----:B------:R2:W-:Y:S01]  /*11e80*/  MUFU.EX2 R13, R0 ;  /* 0x00000000000d7308 */ /* 0x0005e20000000800 */
[----:B------:R-:W-:Y:S01]  /*11e90*/  LOP3.LUT R3, R4, 0xffff, RZ, 0xc0, !PT ;  /* 0x0000ffff04037812 */ /* 0x000fe200078ec0ff */
[----:B------:R-:W-:Y:S01]  /*11ea0*/  FFMA.FTZ R4, R248, UR39, -R14 ;  /* 0x00000027f8047c23 */ /* 0x000fe2000801080e */
[----:B------:R-:W-:Y:S02]  /*11eb0*/  LOP3.LUT R5, R2, 0xff, RZ, 0xc0, !PT ;  /* 0x000000ff02057812 */ /* 0x000fe400078ec0ff */
[----:B------:R-:W-:Y:S01]  /*11ec0*/  SHF.R.U32.HI R2, RZ, 0x10, R6 ;  /* 0x00000010ff027819 */ /* 0x000fe20000011606 */
[----:B------:R-:W-:Y:S01]  /*11ed0*/  HMMA.16816.F32 R80, R136, R88, R108 ;  /* 0x000000588850723c */ /* 0x000fe2000000186c */
[----:B------:R-:W-:Y:S01]  /*11ee0*/  LOP3.LUT R7, R6, 0xff, RZ, 0xc0, !PT ;  /* 0x000000ff06077812 */ /* 0x000fe200078ec0ff */
[----:B------:R4:W5:Y:S01]  /*11ef0*/  MUFU.EX2 R11, R4 ;  /* 0x00000004000b7308 */ /* 0x0009620000000800 */
[----:B------:R-:W-:-:S02]  /*11f00*/  SHF.R.U32.HI R8, RZ, 0x8, R3 ;  /* 0x00000008ff087819 */ /* 0x000fc40000011603 */
[----:B------:R-:W-:Y:S01]  /*11f10*/  LOP3.LUT R2, R2, 0xff, RZ, 0xc0, !PT ;  /* 0x000000ff02027812 */ /* 0x000fe200078ec0ff */
[----:B------:R-:W-:Y:S01]  /*11f20*/  HMMA.16816.F32 R92, R136, R90, R96 ;  /* 0x0000005a885c723c */ /* 0x000fe20000001860 */
[----:B--2---:R-:W-:-:S05]  /*11f30*/  FFMA.FTZ R0, R246, UR39, -R14 ;  /* 0x00000027f6007c23 */ /* 0x004fca000801080e */
[C---:B------:R-:W-:Y:S01]  /*11f40*/  HMMA.16816.F32 R108, R136.reuse, R106, R112 ;  /* 0x0000006a886c723c */ /* 0x040fe20000001870 */
[----:B------:R2:W5:Y:S05]  /*11f50*/  MUFU.EX2 R12, R0 ;  /* 0x00000000000c7308 */ /* 0x00056a0000000800 */
[----:B------:R-:W-:Y:S01]  /*11f60*/  HMMA.16816.F32 R96, R136, R104, R116 ;  /* 0x000000688860723c */ /* 0x000fe20000001874 */
[----:B----4-:R-:W-:-:S05]  /*11f70*/  PRMT R4, R5, 0x5410, R9 ;  /* 0x0000541005047816 */ /* 0x010fca0000000009 */
[C---:B------:R-:W-:Y:S06]  /*11f80*/  HMMA.16816.F32 R112, R136.reuse, R120, R100 ;  /* 0x000000788870723c */ /* 0x040fec0000001864 */
[C---:B------:R-:W-:Y:S01]  /*11f90*/  HMMA.16816.F32 R124, R136.reuse, R122, R124 ;  /* 0x0000007a887c723c */ /* 0x040fe2000000187c */
[----:B--2---:R-:W-:Y:S02]  /*11fa0*/  LOP3.LUT R0, R6, 0xffff, RZ, 0xc0, !PT ;  /* 0x0000ffff06007812 */ /* 0x004fe400078ec0ff */
[----:B------:R-:W-:Y:S02]  /*11fb0*/  SHF.R.U32.HI R6, RZ, 0x18, R6 ;  /* 0x00000018ff067819 */ /* 0x000fe40000011606 */
[----:B------:R-:W-:Y:S01]  /*11fc0*/  SHF.R.U32.HI R3, RZ, 0x8, R0 ;  /* 0x00000008ff037819 */ /* 0x000fe20000011600 */
[----:B-1----:R-:W-:Y:S01]  /*11fd0*/  HMMA.16816.F32 R128, R136, R16, R84 ;  /* 0x000000108880723c */ /* 0x002fe20000001854 */
[----:B------:R-:W-:-:S02]  /*11fe0*/  PRMT R0, R10, 0x5410, R8 ;  /* 0x000054100a007816 */ /* 0x000fc40000000008 */
[----:B------:R-:W-:Y:S02]  /*11ff0*/  PRMT R2, R2, 0x5410, R6 ;  /* 0x0000541002027816 */ /* 0x000fe40000000006 */
[----:B------:R-:W-:Y:S01]  /*12000*/  PRMT R5, R7, 0x5410, R3 ;  /* 0x0000541007057816 */ /* 0x000fe20000000003 */
[----:B------:R-:W-:Y:S01]  /*12010*/  HMMA.16816.F32 R136, R136, R18, R76 ;  /* 0x000000128888723c */ /* 0x000fe2000000184c */
[--C-:B------:R-:W-:Y:S02]  /*12020*/  HSET2.LE.AND R0, R0, R240.reuse, PT ;  /* 0x000000f000007233 */ /* 0x100fe40003803000 */
[--C-:B------:R-:W-:Y:S02]  /*12030*/  HSET2.LE.AND R7, R2, R240.reuse, PT ;  /* 0x000000f002077233 */ /* 0x100fe40003803000 */
[----:B---3--:R-:W-:Y:S02]  /*12040*/  F2FP.F16.F32.PACK_AB R2, R20, R21 ;  /* 0x000000151402723e */ /* 0x008fe400000000ff */
[----:B------:R-:W-:-:S02]  /*12050*/  HSET2.LE.AND R3, R4, R240, PT ;  /* 0x000000f004037233 */ /* 0x000fc40003803000 */
[----:B------:R-:W-:Y:S01]  /*12060*/  LOP3.LUT R142, R0, R2, RZ, 0xc0, !PT ;  /* 0x00000002008e7212 */ /* 0x000fe200078ec0ff */
[----:B------:R-:W-:Y:S01]  /*12070*/  FFMA.FTZ R2, R183, R69, R242 ;  /* 0x00000045b7027223 */ /* 0x000fe200000100f2 */
[----:B-----5:R-:W-:Y:S02]  /*12080*/  F2FP.F16.F32.PACK_AB R0, R11, R15 ;  /* 0x0000000f0b00723e */ /* 0x020fe400000000ff */
[----:B------:R-:W-:Y:S01]  /*12090*/  F2FP.F16.F32.PACK_AB R4, R12, R13 ;  /* 0x0000000d0c04723e */ /* 0x000fe200000000ff */
[----:B------:R-:W-:Y:S01]  /*120a0*/  FADD.FTZ R2, R241, R2 ;  /* 0x00000002f1027221 */ /* 0x000fe20000010000 */
[----:B------:R-:W-:Y:S02]  /*120b0*/  HSET2.LE.AND R5, R5, R240, PT ;  /* 0x000000f005057233 */ /* 0x000fe40003803000 */
[----:B------:R-:W-:Y:S01]  /*120c0*/  F2FP.F16.F32.PACK_AB R6, R150, R151 ;  /* 0x000000979606723e */ /* 0x000fe200000000ff */
[----:B------:R-:W-:Y:S01]  /*120d0*/  FADD.FTZ R2, R235, R2 ;  /* 0x00000002eb027221 */ /* 0x000fe20000010000 */
[----:B------:R-:W-:Y:S01]  /*120e0*/  LOP3.LUT R141, R7, R0, RZ, 0xc0, !PT ;  /* 0x00000000078d7212 */ /* 0x000fe200078ec0ff */
[----:B------:R-:W-:Y:S01]  /*120f0*/  FFMA.FTZ R0, R182, R68, R216 ;  /* 0x00000044b6007223 */ /* 0x000fe200000100d8 */
[----:B------:R-:W-:Y:S01]  /*12100*/  LOP3.LUT R143, R3, R4, RZ, 0xc0, !PT ;  /* 0x00000004038f7212 */ /* 0x000fe200078ec0ff */
[----:B------:R-:W-:Y:S01]  /*12110*/  FFMA.FTZ R4, R181, R145, R233 ;  /* 0x00000091b5047223 */ /* 0x000fe200000100e9 */
[----:B------:R-:W-:Y:S01]  /*12120*/  FFMA.FTZ R3, R177, R144, R228 ;  /* 0x00000090b1037223 */ /* 0x000fe200000100e4 */
        /* <DEDUP_REMOVED lines=70> */
[----:B------:R-:W-:-:S15]  /*12590*/  HMMA.16816.F32 R140, R140, R18, R32 ;  /* 0x000000128c8c723c */ /* 0x000fde0000001820 */
[----:B------:R-:W-:-:S09]  /*125a0*/  NOP ;  /* 0x0000000000007918 */ /* 0x000fd20000000000 */
.L_x_1427:
[----:B------:R-:W-:-:S06]  /*125b0*/  UISETP.GT.AND UP0, UPT, UR37, UR12, UPT ;  /* 0x0000000c2500728c */ /* 0x000fcc000bf04270 */
[----:B------:R-:W-:-:S13]  /*125c0*/  PLOP3.LUT P0, PT, PT, PT, UP0, 0x80, 0x0 ;  /* 0x000000000000781c */ /* 0x000fda0003f0f008 */
[----:B------:R-:W-:Y:S05]  /*125d0*/  @!P0 BRA `(.L_x_1434) ;  /* 0x0000004c00d88947 */ /* 0x000fea0003800000 */
[----:B--2---:R-:W2:Y:S01]  /*125e0*/  LDL.64 R2, [R1+0x60] ;  /* 0x0000600001027983 */ /* 0x004ea20000100a00 */
[----:B------:R-:W-:Y:S01]  /*125f0*/  ULDC UR4, c[0x0][0x2d0] ;  /* 0x0000b40000047ab9 */ /* 0x000fe20000000800 */
[----:B------:R-:W-:Y:S01]  /*12600*/  PRMT R234, R236, 0x7054, R236 ;  /* 0x00007054ecea7816 */ /* 0x000fe200000000ec */
[----:B------:R-:W-:Y:S01]  /*12610*/  UIMAD.WIDE.U32 UR38, UR8, 0x30, URZ ;  /* 0x00000030082678a5 */ /* 0x000fe2000f8e003f */
[----:B------:R-:W3:Y:S01]  /*12620*/  LDL.LU R0, [R1+0x18] ;  /* 0x0000180001007983 */ /* 0x000ee20000300800 */
[----:B------:R-:W-:Y:S01]  /*12630*/  UIMAD UR17, UR9, 0x30, URZ ;  /* 0x00000030091178a4 */ /* 0x000fe2000f8e023f */
[----:B------:R-:W-:Y:S01]  /*12640*/  MOV R69, R72 ;  /* 0x0000004800457202 */ /* 0x000fe20000000f00 */
[----:B------:R-:W-:Y:S01]  /*12650*/  UIMAD.WIDE.U32 UR42, UR10, 0x30, URZ ;  /* 0x000000300a2a78a5 */ /* 0x000fe2000f8e003f */
[----:B------:R-:W-:Y:S01]  /*12660*/  MOV R68, R73 ;  /* 0x0000004900447202 */ /* 0x000fe20000000f00 */
[----:B------:R-:W-:Y:S01]  /*12670*/  UIMAD UR40, UR11, 0x30, URZ ;  /* 0x000000300b2878a4 */ /* 0x000fe2000f8e023f */
[----:B------:R-:W-:Y:S01]  /*12680*/  IMAD.MOV.U32 R75, RZ, RZ, R70 ;  /* 0x000000ffff4b7224 */ /* 0x000fe200078e0046 */
[----:B------:R-:W-:Y:S01]  /*12690*/  MOV R74, R71 ;  /* 0x00000047004a7202 */ /* 0x000fe20000000f00 */
[----:B------:R-:W-:-:S02]  /*126a0*/  USHF.L.U64.HI UR15, UR8, 0x5, UR9 ;  /* 0x00000005080f7899 */ /* 0x000fc40008010209 */
[----:B------:R-:W-:Y:S02]  /*126b0*/  USHF.L.U32 UR16, UR8, 0x5, URZ ;  /* 0x0000000508107899 */ /* 0x000fe4000800063f */
[----:B------:R-:W-:Y:S02]  /*126c0*/  USHF.L.U64.HI UR8, UR10, 0x5, UR11 ;  /* 0x000000050a087899 */ /* 0x000fe4000801020b */
[----:B------:R-:W-:Y:S02]  /*126d0*/  USHF.L.U32 UR9, UR10, 0x5, URZ ;  /* 0x000000050a097899 */ /* 0x000fe4000800063f */
[----:B------:R-:W-:Y:S02]  /*126e0*/  UIADD3 UR17, UR17, UR39, URZ ;  /* 0x0000002711117290 */ /* 0x000fe4000fffe03f */
[----:B------:R-:W-:Y:S01]  /*126f0*/  UIADD3 UR40, UR40, UR43, URZ ;  /* 0x0000002b28287290 */ /* 0x000fe2000fffe03f */
[----:B------:R-:W-:Y:S01]  /*12700*/  ULDC.64 UR6, c[0x0][0x248] ;  /* 0x0000920000067ab9 */ /* 0x000fe20000000a00 */
[----:B--2---:R-:W-:Y:S01]  /*12710*/  ISETP.GE.AND P4, PT, R2, UR4, PT ;  /* 0x0000000402007c0c */ /* 0x004fe2000bf86270 */
[----:B------:R-:W-:Y:S01]  /*12720*/  ULDC UR4, c[0x0][0x2ec] ;  /* 0x0000bb0000047ab9 */ /* 0x000fe20000000800 */
[----:B---3--:R-:W-:-:S11]  /*12730*/  IMAD.WIDE.U32 R232, R0, -0x2daee0ad, RZ ;  /* 0xd2511f5300e87825 */ /* 0x008fd600078e00ff */
[----:B------:R-:W2:Y:S08]  /*12740*/  @!P4 LDC.64 R2, c[0x0][0x220] ;  /* 0x00008800ff02cb82 */ /* 0x000eb00000000a00 */
[----:B------:R-:W3:Y:S08]  /*12750*/  @!P4 LDC.64 R6, c[0x0][0x220] ;  /* 0x00008800ff06cb82 */ /* 0x000ef00000000a00 */
[----:B------:R-:W4:Y:S01]  /*12760*/  @!P4 LDC.64 R4, c[0x0][0x220] ;  /* 0x00008800ff04cb82 */ /* 0x000f220000000a00 */
[----:B--2---:R2:W-:Y:S04]  /*12770*/  @!P4 STL.64 [R1+0x58], R2 ;  /* 0x000058020100c387 */ /* 0x0045e80000100a00 */
[----:B---3--:R-:W-:Y:S04]  /*12780*/  @!P4 STL.64 [R1+0x50], R6 ;  /* 0x000050060100c387 */ /* 0x008fe80000100a00 */
[----:B----4-:R3:W-:Y:S01]  /*12790*/  @!P4 STL.64 [R1+0x48], R4 ;  /* 0x000048040100c387 */ /* 0x0107e20000100a00 */
[----:B--2---:R-:W2:Y:S01]  /*127a0*/  @!P4 LDC.64 R2, c[0x0][0x220] ;  /* 0x00008800ff02cb82 */ /* 0x004ea20000000a00 */
[----:B---3--:R-:W-:-:S05]  /*127b0*/  IMAD.WIDE.U32 R4, R249, -0x326172a9, RZ ;  /* 0xcd9e8d57f9047825 */ /* 0x008fca00078e00ff */
[----:B------:R-:W-:Y:S01]  /*127c0*/  LOP3.LUT R238, R5, R250, RZ, 0x3c, !PT ;  /* 0x000000fa05ee7212 */ /* 0x000fe200078e3cff */
[----:B--2---:R2:W-:Y:S04]  /*127d0*/  @!P4 STL.64 [R1+0x40], R2 ;  /* 0x000040020100c387 */ /* 0x0045e80000100a00 */
[----:B------:R3:W-:Y:S01]  /*127e0*/  STL.64 [R1+0x8], R4 ;  /* 0x0000080401007387 */ /* 0x0007e20000100a00 */
[----:B--2---:R-:W-:-:S05]  /*127f0*/  IADD3 R2, R249, 0x4, RZ ;  /* 0x00000004f9027810 */ /* 0x004fca0007ffe0ff */
[----:B------:R-:W-:-:S05]  /*12800*/  IMAD.WIDE.U32 R2, R2, -0x326172a9, RZ ;  /* 0xcd9e8d5702027825 */ /* 0x000fca00078e00ff */
[----:B------:R2:W-:Y:S01]  /*12810*/  STL.64 [R1], R2 ;  /* 0x0000000201007387 */ /* 0x0005e20000100a00 */
[----:B------:R-:W-:-:S03]  /*12820*/  LOP3.LUT R236, R3, R250, RZ, 0x3c, !PT ;  /* 0x000000fa03ec7212 */ /* 0x000fc600078e3cff */
[----:B---3--:R-:W3:Y:S04]  /*12830*/  LDL.LU.64 R4, [R1+0x10] ;  /* 0x0000100001047983 */ /* 0x008ee80000300a00 */
[----:B--2---:R-:W3:Y:S01]  /*12840*/  LDL.LU.64 R2, [R1+0x20] ;  /* 0x0000200001027983 */ /* 0x004ee20000300a00 */
[----:B------:R-:W-:-:S04]  /*12850*/  IMAD.WIDE.U32 R238, R238, -0x2daee0ad, RZ ;  /* 0xd2511f53eeee7825 */ /* 0x000fc800078e00ff */
[----:B------:R-:W-:-:S04]  /*12860*/  IMAD.WIDE.U32 R236, R236, -0x2daee0ad, RZ ;  /* 0xd2511f53ecec7825 */ /* 0x000fc800078e00ff */
[----:B---3--:R-:W-:-:S05]  /*12870*/  IMAD.MOV.U32 R3, RZ, RZ, R5 ;  /* 0x000000ffff037224 */ /* 0x008fca00078e0005 */
[----:B------:R2:W-:Y:S01]  /*12880*/  STL.64 [R1+0x38], R2 ;  /* 0x0000380201007387 */ /* 0x0005e20000100a00 */
[----:B------:R-:W-:Y:S05]  /*12890*/  BRA `(.L_x_1435) ;  /* 0x0000000000d47947 */ /* 0x000fea0003800000 */
.L_x_1437:
        /* <DEDUP_REMOVED lines=12> */
[----:B------:R-:W-:Y:S01]  /*12960*/  UIADD3 UR11, UR45, UR11, URZ ;  /* 0x0000000b2d0b7290 */ /* 0x000fe2000fffe03f */
[----:B------:R-:W4:Y:S05]  /*12970*/  @!P4 LDC.64 R14, c[0x0][0x218] ;  /* 0x00008600ff0ecb82 */ /* 0x000f2a0000000a00 */
[----:B------:R-:W-:Y:S03]  /*12980*/  IMAD.U32 R5, RZ, RZ, UR11 ;  /* 0x0000000bff057e24 */ /* 0x000fe6000f8e00ff */
[----:B------:R-:W4:Y:S01]  /*12990*/  @!P4 LDC.64 R16, c[0x0][0x218] ;  /* 0x00008600ff10cb82 */ /* 0x000f220000000a00 */
[----:B--2---:R-:W-:Y:S04]  /*129a0*/  LEA R4, P0, R4, R154, 0x6 ;  /* 0x0000009a04047211 */ /* 0x004fe800078030ff */
[----:B---3--:R-:W-:Y:S02]  /*129b0*/  LEA.HI.X R5, R6, R153, R5, 0x6, P0 ;  /* 0x0000009906057211 */ /* 0x008fe400000f3405 */
[C---:B-1----:R-:W-:Y:S04]  /*129c0*/  @!P4 LEA R10, P0, R4.reuse, R10, 0x1 ;  /* 0x0000000a040ac211 */ /* 0x042fe800078008ff */
[C---:B------:R-:W-:Y:S02]  /*129d0*/  @!P4 LEA.HI.X R11, R4.reuse, R11, R5, 0x1, P0 ;  /* 0x0000000b040bc211 */ /* 0x040fe400000f0c05 */
[----:B------:R-:W-:Y:S03]  /*129e0*/  @!P4 IADD3 R6, P0, R4, UR24, RZ ;  /* 0x000000180406cc10 */ /* 0x000fe6000ff1e0ff */
[----:B------:R-:W-:Y:S01]  /*129f0*/  @!PT LDS RZ, [RZ] ;  /* 0x00000000fffff984 */ /* 0x000fe20000000800 */
[----:B------:R-:W-:Y:S01]  /*12a00*/  @!PT LDS RZ, [RZ] ;  /* 0x00000000fffff984 */ /* 0x000fe20000000800 */
[----:B------:R-:W-:Y:S01]  /*12a10*/  @!PT LDS RZ, [RZ] ;  /* 0x00000000fffff984 */ /* 0x000fe20000000800 */
[----:B------:R1:W-:Y:S01]  /*12a20*/  @!P4 LDGSTS.E.BYPASS.LTC128B.128 [R207+0x4000], desc[UR26][R10.64] ;  /* 0x040000000acfcfae */ /* 0x0003e2000b901d5a */
[C---:B------:R-:W-:Y:S02]  /*12a30*/  @!P4 IADD3.X R7, R5.reuse, UR22, RZ, P0, !PT ;  /* 0x000000160507cc10 */ /* 0x040fe400087fe4ff */
[C---:B-----5:R-:W-:Y:S01]  /*12a40*/  @!P4 LEA R8, P0, R6.reuse, R8, 0x1 ;  /* 0x000000080608c211 */ /* 0x060fe200078008ff */
[----:B------:R1:W-:Y:S03]  /*12a50*/  @P4 STS.128 [R207+0x4800], RZ ;  /* 0x004800ffcf004388 */ /* 0x0003e60000000c00 */
[----:B------:R-:W-:Y:S02]  /*12a60*/  @!P4 LEA.HI.X R9, R6, R9, R7, 0x1, P0 ;  /* 0x000000090609c211 */ /* 0x000fe400000f0c07 */
[C---:B------:R-:W-:Y:S03]  /*12a70*/  @!P4 IADD3 R7, P0, R4.reuse, UR9, RZ ;  /* 0x000000090407cc10 */ /* 0x040fe6000ff1e0ff */
[----:B------:R-:W-:Y:S01]  /*12a80*/  @!PT LDS RZ, [RZ] ;  /* 0x00000000fffff984 */ /* 0x000fe20000000800 */
[----:B------:R-:W-:Y:S01]  /*12a90*/  @!PT LDS RZ, [RZ] ;  /* 0x00000000fffff984 */ /* 0x000fe20000000800 */
[----:B------:R-:W-:Y:S01]  /*12aa0*/  @!PT LDS RZ, [RZ] ;  /* 0x00000000fffff984 */ /* 0x000fe20000000800 */
[----:B------:R1:W-:Y:S01]  /*12ab0*/  @!P4 LDGSTS.E.BYPASS.LTC128B.128 [R207+0x4800], desc[UR26][R8.64] ;  /* 0x0480000008cfcfae */ /* 0x0003e2000b901d5a */
[----:B------:R-:W-:Y:S02]  /*12ac0*/  @!P4 IADD3.X R12, R5, UR8, RZ, P0, !PT ;  /* 0x00000008050ccc10 */ /* 0x000fe400087fe4ff */
[C---:B----4-:R-:W-:Y:S01]  /*12ad0*/  @!P4 LEA R6, P0, R7.reuse, R14, 0x1 ;  /* 0x0000000e0706c211 */ /* 0x050fe200078008ff */
[----:B------:R1:W-:Y:S03]  /*12ae0*/  @P4 STS.128 [R207+0x5000], RZ ;  /* 0x005000ffcf004388 */ /* 0x0003e60000000c00 */
[----:B------:R-:W-:Y:S02]  /*12af0*/  @!P4 LEA.HI.X R7, R7, R15, R12, 0x1, P0 ;  /* 0x0000000f0707c211 */ /* 0x000fe400000f0c0c */
[----:B------:R-:W-:Y:S03]  /*12b00*/  @!P4 IADD3 R12, P0, R4, UR42, RZ ;  /* 0x0000002a040ccc10 */ /* 0x000fe6000ff1e0ff */
[----:B------:R-:W-:Y:S01]  /*12b10*/  @!PT LDS RZ, [RZ] ;  /* 0x00000000fffff984 */ /* 0x000fe20000000800 */
[----:B------:R-:W-:Y:S01]  /*12b20*/  @!PT LDS RZ, [RZ] ;  /* 0x00000000fffff984 */ /* 0x000fe20000000800 */
[----:B------:R-:W-:Y:S01]  /*12b30*/  @!PT LDS RZ, [RZ] ;  /* 0x00000000fffff984 */ /* 0x000fe20000000800 */
[----:B------:R1:W-:Y:S01]  /*12b40*/  @!P4 LDGSTS.E.BYPASS.LTC128B.128 [R207+0x5000], desc[UR26][R6.64] ;  /* 0x0500000006cfcfae */ /* 0x0003e2000b901d5a */
[----:B------:R-:W-:Y:S02]  /*12b50*/  @!P4 IADD3.X R5, R5, UR40, RZ, P0, !PT ;  /* 0x000000280505cc10 */ /* 0x000fe400087fe4ff */
[C---:B------:R-:W-:Y:S01]  /*12b60*/  @!P4 LEA R4, P0, R12.reuse, R16, 0x1 ;  /* 0x000000100c04c211 */ /* 0x040fe200078008ff */
[----:B------:R1:W-:Y:S03]  /*12b70*/  @P4 STS.128 [R207+0x5800], RZ ;  /* 0x005800ffcf004388 */ /* 0x0003e60000000c00 */
[----:B------:R-:W-:Y:S05]  /*12b80*/  @!P4 LEA.HI.X R5, R12, R17, R5, 0x1, P0 ;  /* 0x000000110c05c211 */ /* 0x000fea00000f0c05 */
[----:B------:R-:W-:Y:S01]  /*12b90*/  @!PT LDS RZ, [RZ] ;  /* 0x00000000fffff984 */ /* 0x000fe20000000800 */
[----:B------:R-:W-:Y:S01]  /*12ba0*/  @!PT LDS RZ, [RZ] ;  /* 0x00000000fffff984 */ /* 0x000fe20000000800 */
[----:B------:R-:W-:Y:S01]  /*12bb0*/  @!PT LDS RZ, [RZ] ;  /* 0x00000000fffff984 */ /* 0x000fe20000000800 */
[----:B------:R1:W-:Y:S04]  /*12bc0*/  @!P4 LDGSTS.E.BYPASS.LTC128B.128 [R207+0x5800], desc[UR26][R4.64] ;  /* 0x0580000004cfcfae */ /* 0x0003e8000b901d5a */
[----:B------:R-:W0:Y:S01]  /*12bd0*/  LDGDEPBAR ;  /* 0x00000000000079af */ /* 0x000e220000000000 */
[----:B------:R-:W-:Y:S05]  /*12be0*/  BRA `(.L_x_1436) ;  /* 0x0000001400f47947 */ /* 0x000fea0003800000 */
.L_x_1435:
[----:B------:R-:W-:Y:S01]  /*12bf0*/  P2R R72, PR, RZ, 0x10 ;  /* 0x00000010ff487803 */ /* 0x000fe20000000000 */
[----:B---3--:R-:W3:Y:S01]  /*12c00*/  LDL.64 R10, [R1+0x38] ;  /* 0x00003800010a7983 */ /* 0x008ee20000100a00 */
[----:B------:R-:W-:Y:S01]  /*12c10*/  LOP3.LUT R230, R230, 0xfffffffd, RZ, 0xc0, !PT ;  /* 0xfffffffde6e67812 */ /* 0x000fe200078ec0ff */
[----:B------:R-:W-:Y:S04]  /*12c20*/  DEPBAR.LE SB0, 0x0 ;  /* 0x000080000000791a */ /* 0x000fe80000000000 */
[----:B------:R-:W4:Y:S01]  /*12c30*/  LDL R7, [R1+0x58] ;  /* 0x0000580001077983 */ /* 0x000f220000100800 */
[----:B------:R-:W-:Y:S03]  /*12c40*/  UIADD3 UR10, UR37, -0x1, URZ ;  /* 0xffffffff250a7890 */ /* 0x000fe6000fffe03f */
[----:B------:R-:W5:Y:S01]  /*12c50*/  LDL R18, [R1+0x5c] ;  /* 0x00005c0001127983 */ /* 0x000f620000100800 */
[----:B------:R-:W-:Y:S02]  /*12c60*/  USHF.R.S32.HI UR41, URZ, 0x1f, UR10 ;  /* 0x0000001f3f297899 */ /* 0x000fe4000801140a */
[----:B------:R-:W-:Y:S01]  /*12c70*/  UIMAD UR11, UR19, UR10, URZ ;  /* 0x0000000a130b72a4 */ /* 0x000fe2000f8e023f */
[----:B------:R-:W5:Y:S01]  /*12c80*/  LDL R8, [R1+0x50] ;  /* 0x0000500001087983 */ /* 0x000f620000100800 */
[----:B--2---:R-:W-:Y:S01]  /*12c90*/  IMAD.U32 R2, RZ, RZ, UR10 ;  /* 0x0000000aff027e24 */ /* 0x004fe2000f8e00ff */
[----:B------:R-:W-:Y:S02]  /*12ca0*/  UISETP.GT.AND UP0, UPT, UR10, UR12, UPT ;  /* 0x0000000c0a00728c */ /* 0x000fe4000bf04270 */
[----:B------:R-:W2:Y:S01]  /*12cb0*/  LDL R17, [R1+0x54] ;  /* 0x0000540001117983 */ /* 0x000ea20000100800 */
[----:B------:R-:W-:Y:S03]  /*12cc0*/  UIMAD UR11, UR41, UR32, UR11 ;  /* 0x00000020290b72a4 */ /* 0x000fe6000f8e020b */
[----:B------:R-:W2:Y:S04]  /*12cd0*/  LDL R6, [R1+0x48] ;  /* 0x0000480001067983 */ /* 0x000ea80000100800 */
[----:B------:R-:W2:Y:S04]  /*12ce0*/  LDL R16, [R1+0x4c] ;  /* 0x00004c0001107983 */ /* 0x000ea80000100800 */
[----:B------:R-:W2:Y:S04]  /*12cf0*/  LDL R4, [R1+0x40] ;  /* 0x0000400001047983 */ /* 0x000ea80000100800 */
[----:B------:R-:W2:Y:S01]  /*12d00*/  LDL R15, [R1+0x44] ;  /* 0x00004400010f7983 */ /* 0x000ea20000100800 */
[----:B------:R-:W-:Y:S06]  /*12d10*/  BAR.SYNC.DEFER_BLOCKING 0x0 ;  /* 0x0000000000007b1d */ /* 0x000fec0000010000 */
[----:B------:R-:W-:Y:S01]  /*12d20*/  @P4 STS.128 [R207+0x6000], RZ ;  /* 0x006000ffcf004388 */ /* 0x000fe20000000c00 */
[----:B---3--:R-:W-:Y:S04]  /*12d30*/  IMAD.WIDE.U32 R2, R2, UR32, R10 ;  /* 0x0000002002027c25 */ /* 0x008fe8000f8e000a */
[----:B------:R-:W-:Y:S01]  /*12d40*/  VIADD R0, R3, UR11 ;  /* 0x0000000b03007c36 */ /* 0x000fe20008000000 */
[C---:B------:R-:W-:Y:S02]  /*12d50*/  @!P4 IADD3 R3, P1, R2.reuse, UR28, RZ ;  /* 0x0000001c0203cc10 */ /* 0x040fe4000ff3e0ff */
[----:B----4-:R-:W-:Y:S02]  /*12d60*/  @!P4 LEA R10, P5, R2, R7, 0x1 ;  /* 0x00000007020ac211 */ /* 0x010fe400078a08ff */
[----:B------:R-:W-:Y:S02]  /*12d70*/  @!P4 IADD3.X R7, R0, UR18, RZ, P1, !PT ;  /* 0x000000120007cc10 */ /* 0x000fe40008ffe4ff */
[C---:B-----5:R-:W-:Y:S02]  /*12d80*/  @!P4 LEA.HI.X R11, R2.reuse, R18, R0, 0x1, P5 ;  /* 0x00000012020bc211 */ /* 0x060fe400028f0c00 */
[----:B------:R-:W-:Y:S02]  /*12d90*/  @!P4 IADD3 R5, P0, R2, UR16, RZ ;  /* 0x000000100205cc10 */ /* 0x000fe4000ff1e0ff */
[C---:B------:R-:W-:Y:S01]  /*12da0*/  @!P4 LEA R8, P3, R3.reuse, R8, 0x1 ;  /* 0x000000080308c211 */ /* 0x040fe200078608ff */
[----:B------:R-:W-:Y:S01]  /*12db0*/  @!PT LDS RZ, [RZ] ;  /* 0x00000000fffff984 */ /* 0x000fe20000000800 */
[----:B------:R-:W-:Y:S01]  /*12dc0*/  @!PT LDS RZ, [RZ] ;  /* 0x00000000fffff984 */ /* 0x000fe20000000800 */
[----:B------:R-:W-:Y:S01]  /*12dd0*/  @!PT LDS RZ, [RZ] ;  /* 0x00000000fffff984 */ /* 0x000fe20000000800 */
[----:B------:R-:W-:Y:S01]  /*12de0*/  @!P4 LDGSTS.E.BYPASS.LTC128B.128 [R207+0x6000], desc[UR26][R10.64] ;  /* 0x060000000acfcfae */ /* 0x000fe2000b901d5a */
[----:B------:R-:W-:Y:S02]  /*12df0*/  @!P4 IADD3.X R13, R0, UR15, RZ, P0, !PT ;  /* 0x0000000f000dcc10 */ /* 0x000fe400087fe4ff */
[----:B--2---:R-:W-:Y:S02]  /*12e00*/  @!P4 LEA.HI.X R9, R3, R17, R7, 0x1, P3 ;  /* 0x000000110309c211 */ /* 0x004fe400018f0c07 */
[----:B------:R-:W-:Y:S02]  /*12e10*/  @!P4 IADD3 R12, P2, R2, UR38, RZ ;  /* 0x00000026020ccc10 */ /* 0x000fe4000ff5e0ff */
[C---:B------:R-:W-:Y:S01]  /*12e20*/  @!P4 LEA R6, P1, R5.reuse, R6, 0x1 ;  /* 0x000000060506c211 */ /* 0x040fe200078208ff */
[----:B------:R-:W-:Y:S01]  /*12e30*/  @P4 STS.128 [R207+0x6800], RZ ;  /* 0x006800ffcf004388 */ /* 0x000fe20000000c00 */
[----:B------:R-:W-:Y:S01]  /*12e40*/  @!P4 IADD3.X R14, R0, UR17, RZ, P2, !PT ;  /* 0x00000011000ecc10 */ /* 0x000fe200097fe4ff */
[----:B------:R-:W-:Y:S01]  /*12e50*/  IMAD.U32 R0, RZ, RZ, UR10 ;  /* 0x0000000aff007e24 */ /* 0x000fe2000f8e00ff */
[----:B------:R-:W-:Y:S02]  /*12e60*/  @!P4 LEA.HI.X R7, R5, R16, R13, 0x1, P1 ;  /* 0x000000100507c211 */ /* 0x000fe400008f0c0d */
[C---:B------:R-:W-:Y:S03]  /*12e70*/  @!P4 LEA R4, P0, R12.reuse, R4, 0x1 ;  /* 0x000000040c04c211 */ /* 0x040fe600078008ff */
[----:B------:R-:W-:Y:S01]  /*12e80*/  @!PT LDS RZ, [RZ] ;  /* 0x00000000fffff984 */ /* 0x000fe20000000800 */
[----:B------:R-:W-:Y:S01]  /*12e90*/  @!PT LDS RZ, [RZ] ;  /* 0x00000000fffff984 */ /* 0x000fe20000000800 */
[----:B------:R-:W-:Y:S01]  /*12ea0*/  @!PT LDS RZ, [RZ] ;  /* 0x00000000fffff984 */ /* 0x000fe20000000800 */
[----:B------:R-:W-:Y:S01]  /*12eb0*/  @!P4 LDGSTS.E.BYPASS.LTC128B.128 [R207+0x6800], desc[UR26][R8.64] ;  /* 0x0680000008cfcfae */ /* 0x000fe2000b901d5a */
[----:B------:R-:W-:Y:S07]  /*12ec0*/  @!P4 LEA.HI.X R5, R12, R15, R14, 0x1, P0 ;  /* 0x0000000f0c05c211 */ /* 0x000fee00000f0c0e */
        /* <DEDUP_REMOVED lines=11> */
[----:B------:R-:W2:Y:S08]  /*12f80*/  LDSM.16.M88.4 R16, [R184+0x4000] ;  /* 0x00400000b810783b */ /* 0x000eb00000000200 */
[----:B------:R-:W3:Y:S08]  /*12f90*/  LDSM.16.M88.4 R60, [R191+0x2000] ;  /* 0x00200000bf3c783b */ /* 0x000ef00000000200 */
[----:B------:R-:W4:Y:S08]  /*12fa0*/  LDSM.16.M88.4 R32, [R184+0x4800] ;  /* 0x00480000b820783b */ /* 0x000f300000000200 */
[----:B------:R-:W5:Y:S08]  /*12fb0*/  LDSM.16.M88.4 R48, [R184+0x5000] ;  /* 0x00500000b830783b */ /* 0x000f700000000200 */
[----:B------:R-:W1:Y:S01]  /*12fc0*/  LDSM.16.M88.4 R76, [R184+0x5800] ;  /* 0x00580000b84c783b */ /* 0x000e620000000200 */
[-C--:B--2---:R-:W-:Y:S07]  /*12fd0*/  HMMA.16816.F32 R4, R64, R16.reuse, RZ ;  /* 0x000000104004723c */ /* 0x084fee00000018ff */
[----:B------:R-:W-:Y:S01]  /*12fe0*/  LDSM.16.M88.4 R144, [R194] ;  /* 0x00000000c290783b */ /* 0x000fe20000000200 */
[C---:B---3--:R-:W-:Y:S07]  /*12ff0*/  HMMA.16816.F32 R8, R60.reuse, R16, RZ ;  /* 0x000000103c08723c */ /* 0x048fee00000018ff */
[----:B------:R-:W2:Y:S01]  /*13000*/  LDSM.16.M88.4 R148, [R190+0x4000] ;  /* 0x00400000be94783b */ /* 0x000ea20000000200 */
[-C--:B------:R-:W-:Y:S07]  /*13010*/  HMMA.16816.F32 R12, R60, R18.reuse, RZ ;  /* 0x000000123c0c723c */ /* 0x080fee00000018ff */
[----:B------:R-:W0:Y:S01]  /*13020*/  LDGDEPBAR ;  /* 0x00000000000079af */ /* 0x000e220000000000 */
[C---:B------:R-:W-:Y:S07]  /*13030*/  HMMA.16816.F32 R16, R64.reuse, R18, RZ ;  /* 0x000000124010723c */ /* 0x040fee00000018ff */
[----:B------:R-:W3:Y:S01]  /*13040*/  LDSM.16.M88.4 R152, [R194+0x2000] ;  /* 0x00200000c298783b */ /* 0x000ee20000000200 */
[-C--:B----4-:R-:W-:Y:S07]  /*13050*/  HMMA.16816.F32 R20, R64, R32.reuse, RZ ;  /* 0x000000204014723c */ /* 0x090fee00000018ff */
[----:B------:R-:W4:Y:S01]  /*13060*/  LDSM.16.M88.4 R156, [R190+0x4800] ;  /* 0x00480000be9c783b */ /* 0x000f220000000200 */
[C---:B------:R-:W-:Y:S07]  /*13070*/  HMMA.16816.F32 R24, R60.reuse, R32, RZ ;  /* 0x000000203c18723c */ /* 0x040fee00000018ff */
[----:B------:R-:W4:Y:S01]  /*13080*/  LDSM.16.M88.4 R160, [R190+0x5000] ;  /* 0x00500000bea0783b */ /* 0x000f220000000200 */
[-C--:B------:R-:W-:Y:S06]  /*13090*/  HMMA.16816.F32 R28, R60, R34.reuse, RZ ;  /* 0x000000223c1c723c */ /* 0x080fec00000018ff */
[C---:B------:R-:W-:Y:S01]  /*130a0*/  HMMA.16816.F32 R32, R64.reuse, R34, RZ ;  /* 0x000000224020723c */ /* 0x040fe200000018ff */
[----:B------:R-:W-:Y:S05]  /*130b0*/  LDSM.16.M88.4 R164, [R195] ;  /* 0x00000000c3a4783b */ /* 0x000fea0000000200 */
[-C--:B-----5:R-:W-:Y:S03]  /*130c0*/  HMMA.16816.F32 R36, R64, R48.reuse, RZ ;  /* 0x000000304024723c */ /* 0x0a0fe600000018ff */
[----:B------:R-:W-:Y:S03]  /*130d0*/  LDSM.16.M88.4 R168, [R192+0x2000] ;  /* 0x00200000c0a8783b */ /* 0x000fe60000000200 */
[C---:B------:R-:W-:Y:S05]  /*130e0*/  HMMA.16816.F32 R40, R60.reuse, R48, RZ ;  /* 0x000000303c28723c */ /* 0x040fea00000018ff */
[----:B------:R-:W-:Y:S01]  /*130f0*/  LDSM.16.M88.4 R172, [R198] ;  /* 0x00000000c6ac783b */ /* 0x000fe20000000200 */
[-C--:B------:R-:W-:Y:S06]  /*13100*/  HMMA.16816.F32 R44, R60, R50.reuse, RZ ;  /* 0x000000323c2c723c */ /* 0x080fec00000018ff */
[C---:B------:R-:W-:Y:S01]  /*13110*/  HMMA.16816.F32 R48, R64.reuse, R50, RZ ;  /* 0x000000324030723c */ /* 0x040fe200000018ff */
[----:B------:R-:W-:Y:S05]  /*13120*/  LDSM.16.M88.4 R176, [R197] ;  /* 0x00000000c5b0783b */ /* 0x000fea0000000200 */
[-C--:B-1----:R-:W-:Y:S03]  /*13130*/  HMMA.16816.F32 R52, R64, R76.reuse, RZ ;  /* 0x0000004c4034723c */ /* 0x082fe600000018ff */
[----:B------:R-:W-:Y:S03]  /*13140*/  LDSM.16.M88.4 R180, [R189] ;  /* 0x00000000bdb4783b */ /* 0x000fe60000000200 */
[C---:B------:R-:W-:Y:S01]  /*13150*/  HMMA.16816.F32 R56, R60.reuse, R76, RZ ;  /* 0x0000004c3c38723c */ /* 0x040fe200000018ff */
[----:B------:R-:W1:Y:S05]  /*13160*/  S2R R2, SR_TID.X ;  /* 0x0000000000027919 */ /* 0x000e6a0000002100 */
[-C--:B------:R-:W-:Y:S06]  /*13170*/  HMMA.16816.F32 R60, R60, R78.reuse, RZ ;  /* 0x0000004e3c3c723c */ /* 0x080fec00000018ff */
[----:B------:R-:W-:Y:S01]  /*13180*/  HMMA.16816.F32 R64, R64, R78, RZ ;  /* 0x0000004e4040723c */ /* 0x000fe200000018ff */
[----:B------:R-:W5:Y:S05]  /*13190*/  LDSM.16.M88.4 R76, [R190+0x5800] ;  /* 0x00580000be4c783b */ /* 0x000f6a0000000200 */
[-C--:B--2---:R-:W-:Y:S06]  /*131a0*/  HMMA.16816.F32 R4, R144, R148.reuse, R4 ;  /* 0x000000949004723c */ /* 0x084fec0000001804 */
[C---:B---3--:R-:W-:Y:S06]  /*131b0*/  HMMA.16816.F32 R8, R152.reuse, R148, R8 ;  /* 0x000000949808723c */ /* 0x048fec0000001808 */
[-C--:B------:R-:W-:Y:S06]  /*131c0*/  HMMA.16816.F32 R12, R152, R150.reuse, R12 ;  /* 0x00000096980c723c */ /* 0x080fec000000180c */
[C---:B------:R-:W-:Y:S01]  /*131d0*/  HMMA.16816.F32 R16, R144.reuse, R150, R16 ;  /* 0x000000969010723c */ /* 0x040fe20000001810 */
[----:B------:R-:W2:Y:S04]  /*131e0*/  LDSM.16.M88.4 R148, [R192] ;  /* 0x00000000c094783b */ /* 0x000ea80000000200 */
[----:B-1----:R-:W-:Y:S01]  /*131f0*/  IMAD.SHL.U32 R2, R2, 0x2, RZ ;  /* 0x0000000202027824 */ /* 0x002fe200078e00ff */
[-C--:B----4-:R-:W-:Y:S05]  /*13200*/  HMMA.16816.F32 R20, R144, R156.reuse, R20 ;  /* 0x0000009c9014723c */ /* 0x090fea0000001814 */
[----:B------:R-:W-:Y:S01]  /*13210*/  LOP3.LUT R2, R2, 0x6, RZ, 0xc0, !PT ;  /* 0x0000000602027812 */ /* 0x000fe200078ec0ff */
[C---:B------:R-:W-:Y:S05]  /*13220*/  HMMA.16816.F32 R24, R152.reuse, R156, R24 ;  /* 0x0000009c9818723c */ /* 0x040fea0000001818 */
[----:B------:R-:W-:Y:S01]  /*13230*/  IMAD R0, R0, 0x40, R2 ;  /* 0x0000004000007824 */ /* 0x000fe200078e0202 */
[-C--:B------:R-:W-:Y:S04]  /*13240*/  HMMA.16816.F32 R28, R152, R158.reuse, R28 ;  /* 0x0000009e981c723c */ /* 0x080fe8000000181c */
[CC--:B------:R-:W-:Y:S01]  /*13250*/  ISETP.GE.AND P2, PT, R0.reuse, R201.reuse, PT ;  /* 0x000000c90000720c */ /* 0x0c0fe20003f46270 */
[C---:B------:R-:W-:Y:S01]  /*13260*/  VIADD R2, R0.reuse, 0x1 ;  /* 0x0000000100027836 */ /* 0x040fe20000000000 */
[-C--:B------:R-:W-:Y:S01]  /*13270*/  ISETP.GE.AND P0, PT, R0, R200.reuse, PT ;  /* 0x000000c80000720c */ /* 0x080fe20003f06270 */
[C---:B------:R-:W-:Y:S01]  /*13280*/  HMMA.16816.F32 R32, R144.reuse, R158, R32 ;  /* 0x0000009e9020723c */ /* 0x040fe20000001820 */
[----:B------:R-:W1:Y:S03]  /*13290*/  LDSM.16.M88.4 R156, [R196] ;  /* 0x00000000c49c783b */ /* 0x000e660000000200 */
[----:B------:R-:W-:Y:S01]  /*132a0*/  ISETP.GE.AND P1, PT, R2, R201, PT ;  /* 0x000000c90200720c */ /* 0x000fe20003f26270 */
[----:B------:R-:W-:Y:S01]  /*132b0*/  VIADD R3, R0, 0x9 ;  /* 0x0000000900037836 */ /* 0x000fe20000000000 */
[C---:B------:R-:W-:Y:S01]  /*132c0*/  ISETP.GE.AND P3, PT, R2.reuse, R200, PT ;  /* 0x000000c80200720c */ /* 0x040fe20003f66270 */
[-C--:B------:R-:W-:Y:S03]  /*132d0*/  HMMA.16816.F32 R36, R144, R160.reuse, R36 ;  /* 0x000000a09024723c */ /* 0x080fe60000001824 */
[C---:B------:R-:W-:Y:S02]  /*132e0*/  ISETP.GE.AND P4, PT, R2.reuse, R202, PT ;  /* 0x000000ca0200720c */ /* 0x040fe40003f86270 */
[C---:B------:R-:W-:Y:S01]  /*132f0*/  ISETP.GE.AND P6, PT, R2.reuse, R199, PT ;  /* 0x000000c70200720c */ /* 0x040fe20003fc6270 */
[C---:B------:R-:W-:Y:S04]  /*13300*/  HMMA.16816.F32 R40, R152.reuse, R160, R40 ;  /* 0x000000a09828723c */ /* 0x040fe80000001828 */
[-C--:B------:R-:W-:Y:S02]  /*13310*/  ISETP.GE.OR P1, PT, R2, R206.reuse, !P1 ;  /* 0x000000ce0200720c */ /* 0x080fe40004f26670 */
[C---:B------:R-:W-:Y:S01]  /*13320*/  ISETP.GE.OR P5, PT, R0.reuse, R206, !P2 ;  /* 0x000000ce0000720c */ /* 0x040fe200057a6670 */
[-C--:B------:R-:W-:Y:S03]  /*13330*/  HMMA.16816.F32 R44, R152, R162.reuse, R44 ;  /* 0x000000a2982c723c */ /* 0x080fe6000000182c */
[-C--:B------:R-:W-:Y:S02]  /*13340*/  ISETP.GE.OR P2, PT, R0, R205.reuse, !P0 ;  /* 0x000000cd0000720c */ /* 0x080fe40004746670 */
[C---:B------:R-:W-:Y:S01]  /*13350*/  ISETP.GE.OR P0, PT, R2.reuse, R205, !P3 ;  /* 0x000000cd0200720c */ /* 0x040fe20005f06670 */
[C---:B------:R-:W-:Y:S01]  /*13360*/  HMMA.16816.F32 R48, R144.reuse, R162, R48 ;  /* 0x000000a29030723c */ /* 0x040fe20000001830 */
[----:B------:R-:W3:Y:S03]  /*13370*/  LDSM.16.M88.4 R160, [R193] ;  /* 0x00000000c1a0783b */ /* 0x000ee60000000200 */
[C---:B------:R-:W-:Y:S02]  /*13380*/  ISETP.GE.OR P3, PT, R2.reuse, R204, !P4 ;  /* 0x000000cc0200720c */ /* 0x040fe40006766670 */
[----:B------:R-:W-:Y:S01]  /*13390*/  ISETP.GE.OR P6, PT, R2, R203, !P6 ;  /* 0x000000cb0200720c */ /* 0x000fe200077c6670 */
[-C--:B-----5:R-:W-:Y:S01]  /*133a0*/  HMMA.16816.F32 R52, R144, R76.reuse, R52 ;  /* 0x0000004c9034723c */ /* 0x0a0fe20000001834 */
[----:B------:R-:W-:Y:S03]  /*133b0*/  P2R R70, PR, RZ, 0x8 ;  /* 0x00000008ff467803 */ /* 0x000fe60000000000 */
[C---:B------:R-:W-:Y:S02]  /*133c0*/  VIADD R2, R0.reuse, 0x8 ;  /* 0x0000000800027836 */ /* 0x040fe40000000000 */
[C---:B------:R-:W-:Y:S06]  /*133d0*/  HMMA.16816.F32 R56, R152.reuse, R76, R56 ;  /* 0x0000004c9838723c */ /* 0x040fec0000001838 */
[-C--:B------:R-:W-:Y:S06]  /*133e0*/  HMMA.16816.F32 R60, R152, R78.reuse, R60 ;  /* 0x0000004e983c723c */ /* 0x080fec000000183c */
[----:B------:R-:W-:Y:S01]  /*133f0*/  HMMA.16816.F32 R64, R144, R78, R64 ;  /* 0x0000004e9040723c */ /* 0x000fe20000001840 */
[----:B------:R-:W4:Y:S05]  /*13400*/  LDSM.16.M88.4 R76, [R193+0x2000] ;  /* 0x00200000c14c783b */ /* 0x000f2a0000000200 */
[-C--:B--2---:R-:W-:Y:S03]  /*13410*/  HMMA.16816.F32 R4, R148, R164.reuse, R4 ;  /* 0x000000a49404723c */ /* 0x084fe60000001804 */
[----:B------:R-:W2:Y:S03]  /*13420*/  LDSM.16.M88.4 R144, [R189+0x800] ;  /* 0x00080000bd90783b */ /* 0x000ea60000000200 */
        /* <DEDUP_REMOVED lines=11> */
[-C--:B-1----:R-:W-:Y:S06]  /*134e0*/  HMMA.16816.F32 R52, R148, R156.reuse, R52 ;  /* 0x0000009c9434723c */ /* 0x082fec0000001834 */
[C---:B------:R-:W-:Y:S06]  /*134f0*/  HMMA.16816.F32 R56, R168.reuse, R156, R56 ;  /* 0x0000009ca838723c */ /* 0x040fec0000001838 */
[-C--:B------:R-:W-:Y:S06]  /*13500*/  HMMA.16816.F32 R60, R168, R158.reuse, R60 ;  /* 0x0000009ea83c723c */ /* 0x080fec000000183c */
[----:B------:R-:W-:Y:S06]  /*13510*/  HMMA.16816.F32 R64, R148, R158, R64 ;  /* 0x0000009e9440723c */ /* 0x000fec0000001840 */
[-C--:B---3--:R-:W-:Y:S06]  /*13520*/  HMMA.16816.F32 R4, R160, R180.reuse, R4 ;  /* 0x000000b4a004723c */ /* 0x088fec0000001804 */
[C---:B----4-:R-:W-:Y:S06]  /*13530*/  HMMA.16816.F32 R8, R76.reuse, R180, R8 ;  /* 0x000000b44c08723c */ /* 0x050fec0000001808 */
[-C--:B------:R-:W-:Y:S06]  /*13540*/  HMMA.16816.F32 R12, R76, R182.reuse, R12 ;  /* 0x000000b64c0c723c */ /* 0x080fec000000180c */
[C---:B------:R-:W-:Y:S06]  /*13550*/  HMMA.16816.F32 R16, R160.reuse, R182, R16 ;  /* 0x000000b6a010723c */ /* 0x040fec0000001810 */
[----:B------:R-:W-:Y:S01]  /*13560*/  FSEL R151, R5, -INF , !P1 ;  /* 0xff80000005977808 */ /* 0x000fe20004800000 */
[-C--:B--2---:R-:W-:Y:S03]  /*13570*/  HMMA.16816.F32 R20, R160, R144.reuse, R20 ;  /* 0x00000090a014723c */ /* 0x084fe60000001814 */
[C---:B------:R-:W-:Y:S02]  /*13580*/  ISETP.GE.AND P1, PT, R0.reuse, R202, PT ;  /* 0x000000ca0000720c */ /* 0x040fe40003f26270 */
[----:B------:R-:W-:Y:S01]  /*13590*/  FSEL R157, R7, -INF , !P0 ;  /* 0xff800000079d7808 */ /* 0x000fe20004000000 */
[C---:B------:R-:W-:Y:S04]  /*135a0*/  HMMA.16816.F32 R24, R76.reuse, R144, R24 ;  /* 0x000000904c18723c */ /* 0x040fe80000001818 */
[-C--:B------:R-:W-:Y:S02]  /*135b0*/  ISETP.GE.AND P0, PT, R0, R199.reuse, PT ;  /* 0x000000c70000720c */ /* 0x080fe40003f06270 */
[----:B------:R-:W-:Y:S01]  /*135c0*/  FSEL R150, R6, -INF , !P2 ;  /* 0xff80000006967808 */ /* 0x000fe20005000000 */
[-C--:B------:R-:W-:Y:S03]  /*135d0*/  HMMA.16816.F32 R28, R76, R146.reuse, R28 ;  /* 0x000000924c1c723c */ /* 0x080fe6000000181c */
[----:B------:R-:W-:Y:S02]  /*135e0*/  ISETP.GE.OR P3, PT, R0, R204, !P1 ;  /* 0x000000cc0000720c */ /* 0x000fe40004f66670 */
[C---:B------:R-:W-:Y:S01]  /*135f0*/  ISETP.GE.AND P2, PT, R2.reuse, R202, PT ;  /* 0x000000ca0200720c */ /* 0x040fe20003f46270 */
[C---:B------:R-:W-:Y:S04]  /*13600*/  HMMA.16816.F32 R32, R160.reuse, R146, R32 ;  /* 0x00000092a020723c */ /* 0x040fe80000001820 */
[----:B------:R-:W-:Y:S02]  /*13610*/  ISETP.GE.AND P1, PT, R2, R199, PT ;  /* 0x000000c70200720c */ /* 0x000fe40003f26270 */
[----:B------:R-:W-:Y:S02]  /*13620*/  ISETP.GE.OR P0, PT, R0, R203, !P0 ;  /* 0x000000cb0000720c */ /* 0x000fe40004706670 */
[----:B------:R-:W-:Y:S02]  /*13630*/  FSEL R149, R4, -INF , !P5 ;  /* 0xff80000004957808 */ /* 0x000fe40006800000 */
[----:B------:R-:W-:Y:S01]  /*13640*/  ISETP.GE.OR P5, PT, R2, R204, !P2 ;  /* 0x000000cc0200720c */ /* 0x000fe200057a6670 */
[----:B------:R-:W1:Y:S01]  /*13650*/  LDSM.16.M88.4 R4, [R189+0x1000] ;  /* 0x00100000bd04783b */ /* 0x000e620000000200 */
[----:B------:R-:W-:Y:S02]  /*13660*/  FSEL R156, R8, -INF , !P3 ;  /* 0xff800000089c7808 */ /* 0x000fe40005800000 */
[C---:B------:R-:W-:Y:S02]  /*13670*/  ISETP.GE.AND P3, PT, R2.reuse, R201, PT ;  /* 0x000000c90200720c */ /* 0x040fe40003f66270 */
[----:B------:R-:W-:Y:S02]  /*13680*/  ISETP.GE.OR P2, PT, R2, R203, !P1 ;  /* 0x000000cb0200720c */ /* 0x000fe40004f46670 */
[----:B------:R-:W-:Y:S02]  /*13690*/  FSEL R159, R10, -INF , !P0 ;  /* 0xff8000000a9f7808 */ /* 0x000fe40004000000 */
[----:B------:R-:W-:Y:S02]  /*136a0*/  ISETP.NE.AND P1, PT, R70, RZ, PT ;  /* 0x000000ff4600720c */ /* 0x000fe40003f25270 */
[C---:B------:R-:W-:Y:S02]  /*136b0*/  ISETP.GE.AND P0, PT, R2.reuse, R200, PT ;  /* 0x000000c80200720c */ /* 0x040fe40003f06270 */
[C---:B------:R-:W-:Y:S02]  /*136c0*/  ISETP.GE.OR P3, PT, R2.reuse, R206, !P3 ;  /* 0x000000ce0200720c */ /* 0x040fe40005f66670 */
[----:B------:R-:W-:Y:S02]  /*136d0*/  FSEL R158, R9, -INF , !P1 ;  /* 0xff800000099e7808 */ /* 0x000fe40004800000 */
[----:B------:R-:W-:Y:S02]  /*136e0*/  ISETP.GE.OR P4, PT, R2, R205, !P0 ;  /* 0x000000cd0200720c */ /* 0x000fe40004786670 */
[C---:B------:R-:W-:Y:S02]  /*136f0*/  ISETP.GE.AND P1, PT, R3.reuse, R202, PT ;  /* 0x000000ca0300720c */ /* 0x040fe40003f26270 */
[----:B------:R-:W-:Y:S02]  /*13700*/  P2R R2, PR, RZ, 0x8 ;  /* 0x00000008ff027803 */ /* 0x000fe40000000000 */
[----:B------:R-:W-:Y:S02]  /*13710*/  FSEL R168, R14, -INF , !P2 ;  /* 0xff8000000ea87808 */ /* 0x000fe40005000000 */
[C---:B------:R-:W-:Y:S02]  /*13720*/  ISETP.GE.AND P0, PT, R3.reuse, R199, PT ;  /* 0x000000c70300720c */ /* 0x040fe40003f06270 */
[C---:B------:R-:W-:Y:S02]  /*13730*/  ISETP.GE.AND P3, PT, R3.reuse, R201, PT ;  /* 0x000000c90300720c */ /* 0x040fe40003f66270 */
[C---:B------:R-:W-:Y:S02]  /*13740*/  ISETP.GE.AND P2, PT, R3.reuse, R200, PT ;  /* 0x000000c80300720c */ /* 0x040fe40003f46270 */
[----:B------:R-:W-:Y:S02]  /*13750*/  ISETP.GE.OR P1, PT, R3, R204, !P1 ;  /* 0x000000cc0300720c */ /* 0x000fe40004f26670 */
[----:B------:R-:W-:Y:S02]  /*13760*/  FSEL R164, R11, -INF , !P6 ;  /* 0xff8000000ba47808 */ /* 0x000fe40007000000 */
[C---:B------:R-:W-:Y:S02]  /*13770*/  ISETP.GE.OR P0, PT, R3.reuse, R203, !P0 ;  /* 0x000000cb0300720c */ /* 0x040fe40004706670 */
[C---:B------:R-:W-:Y:S02]  /*13780*/  ISETP.GE.OR P3, PT, R3.reuse, R206, !P3 ;  /* 0x000000ce0300720c */ /* 0x040fe40005f66670 */
[----:B------:R-:W-:Y:S01]  /*13790*/  ISETP.GE.OR P6, PT, R3, R205, !P2 ;  /* 0x000000cd0300720c */ /* 0x000fe200057c6670 */
[----:B------:R-:W-:Y:S01]  /*137a0*/  VIADD R3, R0, 0x10 ;  /* 0x0000001000037836 */ /* 0x000fe20000000000 */
[----:B------:R-:W-:Y:S01]  /*137b0*/  FSEL R166, R12, -INF , !P5 ;  /* 0xff8000000ca67808 */ /* 0x000fe20006800000 */
[-C--:B-1----:R-:W-:Y:S03]  /*137c0*/  HMMA.16816.F32 R36, R160, R4.reuse, R36 ;  /* 0x00000004a024723c */ /* 0x082fe60000001824 */
[C---:B------:R-:W-:Y:S02]  /*137d0*/  ISETP.GE.AND P2, PT, R3.reuse, R200, PT ;  /* 0x000000c80300720c */ /* 0x040fe40003f46270 */
[C---:B------:R-:W-:Y:S01]  /*137e0*/  ISETP.GE.AND P5, PT, R3.reuse, R201, PT ;  /* 0x000000c90300720c */ /* 0x040fe20003fa6270 */
[C---:B------:R-:W-:Y:S04]  /*137f0*/  HMMA.16816.F32 R40, R76.reuse, R4, R40 ;  /* 0x000000044c28723c */ /* 0x040fe80000001828 */
[C---:B------:R-:W-:Y:S02]  /*13800*/  ISETP.GE.OR P2, PT, R3.reuse, R205, !P2 ;  /* 0x000000cd0300720c */ /* 0x040fe40005746670 */
[----:B------:R-:W-:Y:S01]  /*13810*/  ISETP.GE.OR P5, PT, R3, R206, !P5 ;  /* 0x000000ce0300720c */ /* 0x000fe20006fa6670 */
[----:B------:R-:W-:Y:S01]  /*13820*/  VIADD R4, R0, 0x30 ;  /* 0x0000003000047836 */ /* 0x000fe20000000000 */
[----:B------:R-:W-:Y:S01]  /*13830*/  P2R R8, PR, RZ, 0x4 ;  /* 0x00000004ff087803 */ /* 0x000fe20000000000 */
[-C--:B------:R-:W-:Y:S03]  /*13840*/  HMMA.16816.F32 R44, R76, R6.reuse, R44 ;  /* 0x000000064c2c723c */ /* 0x080fe6000000182c */
[----:B------:R-:W-:Y:S02]  /*13850*/  FSEL R169, R20, -INF , !P5 ;  /* 0xff80000014a97808 */ /* 0x000fe40006800000 */
[----:B------:R-:W-:Y:S01]  /*13860*/  ISETP.NE.AND P5, PT, R8, RZ, PT ;  /* 0x000000ff0800720c */ /* 0x000fe20003fa5270 */
[C---:B------:R-:W-:Y:S01]  /*13870*/  HMMA.16816.F32 R48, R160.reuse, R6, R48 ;  /* 0x00000006a030723c */ /* 0x040fe20000001830 */
[----:B------:R-:W1:Y:S01]  /*13880*/  LDSM.16.M88.4 R8, [R189+0x1800] ;  /* 0x00180000bd08783b */ /* 0x000e620000000200 */
[----:B------:R-:W-:Y:S04]  /*13890*/  DEPBAR.LE SB0, 0x0 ;  /* 0x000080000000791a */ /* 0x000fe80000000000 */
[----:B------:R-:W-:Y:S01]  /*138a0*/  FSEL R165, R13, -INF , !P1 ;  /* 0xff8000000da57808 */ /* 0x000fe20004800000 */
[----:B------:R-:W-:Y:S01]  /*138b0*/  BAR.SYNC.DEFER_BLOCKING 0x0 ;  /* 0x0000000000007b1d */ /* 0x000fe20000010000 */
[----:B------:R-:W-:Y:S03]  /*138c0*/  ISETP.NE.AND P1, PT, R2, RZ, PT ;  /* 0x000000ff0200720c */ /* 0x000fe60003f25270 */
[----:B------:R-:W-:Y:S01]  /*138d0*/  VIADD R2, R0, 0x11 ;  /* 0x0000001100027836 */ /* 0x000fe20000000000 */
[----:B------:R-:W-:Y:S02]  /*138e0*/  FSEL R167, R15, -INF , !P0 ;  /* 0xff8000000fa77808 */ /* 0x000fe40004000000 */
[----:B------:R-:W-:Y:S02]  /*138f0*/  FSEL R70, R16, -INF , !P1 ;  /* 0xff80000010467808 */ /* 0x000fe40004800000 */
[----:B------:R-:W-:Y:S02]  /*13900*/  FSEL R71, R17, -INF , !P3 ;  /* 0xff80000011477808 */ /* 0x000fe40005800000 */
[C---:B------:R-:W-:Y:S02]  /*13910*/  ISETP.GE.AND P0, PT, R3.reuse, R199, PT ;  /* 0x000000c70300720c */ /* 0x040fe40003f06270 */
[C---:B------:R-:W-:Y:S02]  /*13920*/  ISETP.GE.AND P1, PT, R3.reuse, R202, PT ;  /* 0x000000ca0300720c */ /* 0x040fe40003f26270 */
[----:B------:R-:W-:Y:S02]  /*13930*/  ISETP.GE.AND P3, PT, R2, R201, PT ;  /* 0x000000c90200720c */ /* 0x000fe40003f66270 */
[----:B------:R-:W-:Y:S02]  /*13940*/  FSEL R144, R18, -INF , !P4 ;  /* 0xff80000012907808 */ /* 0x000fe40006000000 */
[C---:B------:R-:W-:Y:S02]  /*13950*/  ISETP.GE.OR P4, PT, R3.reuse, R203, !P0 ;  /* 0x000000cb0300720c */ /* 0x040fe40004786670 */
[----:B------:R-:W-:Y:S02]  /*13960*/  ISETP.GE.OR P1, PT, R3, R204, !P1 ;  /* 0x000000cc0300720c */ /* 0x000fe40004f26670 */
[C---:B------:R-:W-:Y:S02]  /*13970*/  ISETP.GE.OR P0, PT, R2.reuse, R206, !P3 ;  /* 0x000000ce0200720c */ /* 0x040fe40005f06670 */
[C---:B------:R-:W-:Y:S02]  /*13980*/  ISETP.GE.AND P2, PT, R2.reuse, R202, PT ;  /* 0x000000ca0200720c */ /* 0x040fe40003f46270 */
[----:B------:R-:W-:Y:S02]  /*13990*/  P2R R3, PR, RZ, 0x2 ;  /* 0x00000002ff037803 */ /* 0x000fe40000000000 */
[----:B------:R-:W-:Y:S02]  /*139a0*/  FSEL R170, R21, -INF , !P0 ;  /* 0xff80000015aa7808 */ /* 0x000fe40004000000 */
[C---:B------:R-:W-:Y:S02]  /*139b0*/  ISETP.GE.AND P1, PT, R2.reuse, R200, PT ;  /* 0x000000c80200720c */ /* 0x040fe40003f26270 */
[C---:B------:R-:W-:Y:S01]  /*139c0*/  ISETP.GE.AND P0, PT, R2.reuse, R199, PT ;  /* 0x000000c70200720c */ /* 0x040fe20003f06270 */
[-C--:B-1----:R-:W-:Y:S05]  /*139d0*/  HMMA.16816.F32 R52, R160, R8.reuse, R52 ;  /* 0x00000008a034723c */ /* 0x082fea0000001834 */
[C---:B------:R-:W-:Y:S01]  /*139e0*/  ISETP.GE.OR P2, PT, R2.reuse, R204, !P2 ;  /* 0x000000cc0200720c */ /* 0x040fe20005746670 */
[C---:B------:R-:W-:Y:S04]  /*139f0*/  HMMA.16816.F32 R56, R76.reuse, R8, R56 ;  /* 0x000000084c38723c */ /* 0x040fe80000001838 */
[C---:B------:R-:W-:Y:S02]  /*13a00*/  ISETP.GE.OR P1, PT, R2.reuse, R205, !P1 ;  /* 0x000000cd0200720c */ /* 0x040fe40004f26670 */
[----:B------:R-:W-:Y:S01]  /*13a10*/  FSEL R145, R19, -INF , !P6 ;  /* 0xff80000013917808 */ /* 0x000fe20007000000 */
[-C--:B------:R-:W-:Y:S03]  /*13a20*/  HMMA.16816.F32 R60, R76, R10.reuse, R60 ;  /* 0x0000000a4c3c723c */ /* 0x080fe6000000183c */
[----:B------:R-:W-:Y:S01]  /*13a30*/  ISETP.GE.OR P6, PT, R2, R203, !P0 ;  /* 0x000000cb0200720c */ /* 0x000fe200047c6670 */
[----:B------:R-:W-:Y:S01]  /*13a40*/  VIADD R2, R0, 0x18 ;  /* 0x0000001800027836 */ /* 0x000fe20000000000 */
[----:B------:R-:W-:Y:S01]  /*13a50*/  FSEL R174, R23, -INF , !P1 ;  /* 0xff80000017ae7808 */ /* 0x000fe20004800000 */
[----:B------:R-:W-:Y:S04]  /*13a60*/  HMMA.16816.F32 R64, R160, R10, R64 ;  /* 0x0000000aa040723c */ /* 0x000fe80000001840 */
[----:B------:R-:W-:Y:S02]  /*13a70*/  ISETP.NE.AND P3, PT, R3, RZ, PT ;  /* 0x000000ff0300720c */ /* 0x000fe40003f65270 */
[----:B------:R-:W-:Y:S02]  /*13a80*/  ISETP.GE.AND P1, PT, R2, R202, PT ;  /* 0x000000ca0200720c */ /* 0x000fe40003f26270 */
[----:B------:R-:W-:Y:S02]  /*13a90*/  FSEL R182, R26, -INF , !P4 ;  /* 0xff8000001ab67808 */ /* 0x000fe40006000000 */
[----:B------:R-:W-:Y:S02]  /*13aa0*/  ISETP.GE.AND P0, PT, R2, R199, PT ;  /* 0x000000c70200720c */ /* 0x000fe40003f06270 */
[----:B------:R-:W-:Y:S02]  /*13ab0*/  @P2 LOP3.LUT R230, R230, 0x2, RZ, 0xfc, !PT ;  /* 0x00000002e6e62812 */ /* 0x000fe400078efcff */
[----:B------:R-:W-:Y:S02]  /*13ac0*/  FSEL R179, R24, -INF , !P3 ;  /* 0xff80000018b37808 */ /* 0x000fe40005800000 */
[C---:B------:R-:W-:Y:S02]  /*13ad0*/  ISETP.GE.OR P4, PT, R2.reuse, R204, !P1 ;  /* 0x000000cc0200720c */ /* 0x040fe40004f86670 */
[C---:B------:R-:W-:Y:S02]  /*13ae0*/  ISETP.GE.AND P3, PT, R2.reuse, R201, PT ;  /* 0x000000c90200720c */ /* 0x040fe40003f66270 */
[----:B------:R-:W-:Y:S02]  /*13af0*/  ISETP.GE.AND P2, PT, R2, R200, PT ;  /* 0x000000c80200720c */ /* 0x000fe40003f46270 */
[----:B------:R-:W-:Y:S02]  /*13b00*/  FSEL R172, R22, -INF , !P5 ;  /* 0xff80000016ac7808 */ /* 0x000fe40006800000 */
[C---:B------:R-:W-:Y:S02]  /*13b10*/  ISETP.GE.OR P5, PT, R2.reuse, R203, !P0 ;  /* 0x000000cb0200720c */ /* 0x040fe400047a6670 */
[----:B------:R-:W-:Y:S02]  /*13b20*/  P2R R3, PR, RZ, 0x10 ;  /* 0x00000010ff037803 */ /* 0x000fe40000000000 */
[C---:B------:R-:W-:Y:S02]  /*13b30*/  ISETP.GE.OR P0, PT, R2.reuse, R206, !P3 ;  /* 0x000000ce0200720c */ /* 0x040fe40005f06670 */
[----:B------:R-:W-:Y:S01]  /*13b40*/  ISETP.GE.OR P4, PT, R2, R205, !P2 ;  /* 0x000000cd0200720c */ /* 0x000fe20005786670 */
[----:B------:R-:W-:Y:S01]  /*13b50*/  VIADD R2, R0, 0x19 ;  /* 0x0000001900027836 */ /* 0x000fe20000000000 */
[----:B------:R-:W-:Y:S02]  /*13b60*/  LOP3.LUT P1, RZ, R230, 0x2, RZ, 0xc0, !PT ;  /* 0x00000002e6ff7812 */ /* 0x000fe4000782c0ff */
[----:B------:R-:W-:Y:S02]  /*13b70*/  ISETP.NE.AND P3, PT, R3, RZ, PT ;  /* 0x000000ff0300720c */ /* 0x000fe40003f65270 */
[----:B------:R-:W-:Y:S02]  /*13b80*/  FSEL R178, R25, -INF , !P1 ;  /* 0xff80000019b27808 */ /* 0x000fe40004800000 */
[C---:B------:R-:W-:Y:S02]  /*13b90*/  ISETP.GE.AND P1, PT, R2.reuse, R202, PT ;  /* 0x000000ca0200720c */ /* 0x040fe40003f26270 */
[C---:B------:R-:W-:Y:S02]  /*13ba0*/  ISETP.GE.AND P2, PT, R2.reuse, R201, PT ;  /* 0x000000c90200720c */ /* 0x040fe40003f46270 */
[----:B------:R-:W-:Y:S02]  /*13bb0*/  P2R R3, PR, RZ, 0x1 ;  /* 0x00000001ff037803 */ /* 0x000fe40000000000 */
[----:B------:R-:W-:Y:S02]  /*13bc0*/  FSEL R183, R27, -INF , !P6 ;  /* 0xff8000001bb77808 */ /* 0x000fe40007000000 */
[C---:B------:R-:W-:Y:S02]  /*13bd0*/  ISETP.GE.OR P6, PT, R2.reuse, R204, !P1 ;  /* 0x000000cc0200720c */ /* 0x040fe40004fc6670 */
[C---:B------:R-:W-:Y:S02]  /*13be0*/  ISETP.GE.OR P1, PT, R2.reuse, R206, !P2 ;  /* 0x000000ce0200720c */ /* 0x040fe40005726670 */
[----:B------:R-:W-:Y:S02]  /*13bf0*/  ISETP.GE.AND P0, PT, R2, R199, PT ;  /* 0x000000c70200720c */ /* 0x000fe40003f06270 */
[----:B------:R-:W-:Y:S02]  /*13c00*/  FSEL R175, R30, -INF , !P5 ;  /* 0xff8000001eaf7808 */ /* 0x000fe40006800000 */
[----:B------:R-:W-:Y:S01]  /*13c10*/  ISETP.NE.AND P2, PT, R3, RZ, PT ;  /* 0x000000ff0300720c */ /* 0x000fe20003f45270 */
[----:B------:R-:W-:Y:S01]  /*13c20*/  VIADD R3, R0, 0x20 ;  /* 0x0000002000037836 */ /* 0x000fe20000000000 */
[----:B------:R-:W-:Y:S02]  /*13c30*/  ISETP.GE.AND P5, PT, R2, R200, PT ;  /* 0x000000c80200720c */ /* 0x000fe40003fa6270 */
[----:B------:R-:W-:Y:S02]  /*13c40*/  FSEL R171, R28, -INF , !P3 ;  /* 0xff8000001cab7808 */ /* 0x000fe40005800000 */
[C---:B------:R-:W-:Y:S02]  /*13c50*/  ISETP.GE.OR P3, PT, R2.reuse, R203, !P0 ;  /* 0x000000cb0200720c */ /* 0x040fe40004766670 */
[----:B------:R-:W-:Y:S01]  /*13c60*/  ISETP.GE.OR P0, PT, R2, R205, !P5 ;  /* 0x000000cd0200720c */ /* 0x000fe20006f06670 */
[----:B------:R-:W-:Y:S01]  /*13c70*/  VIADD R2, R0, 0x21 ;  /* 0x0000002100027836 */ /* 0x000fe20000000000 */
[----:B------:R-:W-:Y:S02]  /*13c80*/  FSEL R33, R33, -INF , !P1 ;  /* 0xff80000021217808 */ /* 0x000fe40004800000 */
[-C--:B------:R-:W-:Y:S02]  /*13c90*/  ISETP.GE.AND P1, PT, R3, R201.reuse, PT ;  /* 0x000000c90300720c */ /* 0x080fe40003f26270 */
[----:B------:R-:W-:Y:S02]  /*13ca0*/  FSEL R35, R35, -INF , !P0 ;  /* 0xff80000023237808 */ /* 0x000fe40004000000 */
[----:B------:R-:W-:Y:S02]  /*13cb0*/  ISETP.GE.OR P1, PT, R3, R206, !P1 ;  /* 0x000000ce0300720c */ /* 0x000fe40004f26670 */
[----:B------:R-:W-:Y:S02]  /*13cc0*/  ISETP.GE.AND P0, PT, R2, R201, PT ;  /* 0x000000c90200720c */ /* 0x000fe40003f06270 */
[----:B------:R-:W-:Y:S02]  /*13cd0*/  FSEL R173, R29, -INF , !P6 ;  /* 0xff8000001dad7808 */ /* 0x000fe40007000000 */
[----:B------:R-:W-:Y:S02]  /*13ce0*/  FSEL R176, R31, -INF , !P3 ;  /* 0xff8000001fb07808 */ /* 0x000fe40005800000 */
[C---:B------:R-:W-:Y:S02]  /*13cf0*/  ISETP.GE.AND P6, PT, R3.reuse, R200, PT ;  /* 0x000000c80300720c */ /* 0x040fe40003fc6270 */
[C---:B------:R-:W-:Y:S02]  /*13d00*/  ISETP.GE.AND P5, PT, R3.reuse, R202, PT ;  /* 0x000000ca0300720c */ /* 0x040fe40003fa6270 */
[C---:B------:R-:W-:Y:S02]  /*13d10*/  ISETP.GE.AND P3, PT, R3.reuse, R199, PT ;  /* 0x000000c70300720c */ /* 0x040fe40003f66270 */
[----:B------:R-:W-:Y:S02]  /*13d20*/  FSEL R208, R36, -INF , !P1 ;  /* 0xff80000024d07808 */ /* 0x000fe40004800000 */
[C---:B------:R-:W-:Y:S02]  /*13d30*/  ISETP.GE.OR P0, PT, R2.reuse, R206, !P0 ;  /* 0x000000ce0200720c */ /* 0x040fe40004706670 */
[----:B------:R-:W-:Y:S02]  /*13d40*/  ISETP.GE.AND P1, PT, R2, R202, PT ;  /* 0x000000ca0200720c */ /* 0x000fe40003f26270 */
[C---:B------:R-:W-:Y:S02]  /*13d50*/  ISETP.GE.OR P6, PT, R3.reuse, R205, !P6 ;  /* 0x000000cd0300720c */ /* 0x040fe400077c6670 */
[CC--:B------:R-:W-:Y:S02]  /*13d60*/  ISETP.GE.OR P5, PT, R3.reuse, R204.reuse, !P5 ;  /* 0x000000cc0300720c */ /* 0x0c0fe40006fa6670 */
[----:B------:R-:W-:Y:S01]  /*13d70*/  ISETP.GE.OR P3, PT, R3, R203, !P3 ;  /* 0x000000cb0300720c */ /* 0x000fe20005f66670 */
[----:B------:R-:W-:Y:S01]  /*13d80*/  VIADD R3, R0, 0x28 ;  /* 0x0000002800037836 */ /* 0x000fe20000000000 */
[----:B------:R-:W-:Y:S02]  /*13d90*/  FSEL R32, R32, -INF , !P2 ;  /* 0xff80000020207808 */ /* 0x000fe40005000000 */
[----:B------:R-:W-:Y:S02]  /*13da0*/  FSEL R209, R37, -INF , !P0 ;  /* 0xff80000025d17808 */ /* 0x000fe40004000000 */
[C---:B------:R-:W-:Y:S02]  /*13db0*/  ISETP.GE.OR P1, PT, R2.reuse, R204, !P1 ;  /* 0x000000cc0200720c */ /* 0x040fe40004f26670 */
[C---:B------:R-:W-:Y:S02]  /*13dc0*/  ISETP.GE.AND P2, PT, R2.reuse, R200, PT ;  /* 0x000000c80200720c */ /* 0x040fe40003f46270 */
[C---:B------:R-:W-:Y:S02]  /*13dd0*/  ISETP.GE.AND P0, PT, R2.reuse, R199, PT ;  /* 0x000000c70200720c */ /* 0x040fe40003f06270 */
[----:B------:R-:W-:Y:S02]  /*13de0*/  FSEL R213, R41, -INF , !P1 ;  /* 0xff80000029d57808 */ /* 0x000fe40004800000 */
[C---:B------:R-:W-:Y:S02]  /*13df0*/  ISETP.GE.OR P2, PT, R2.reuse, R205, !P2 ;  /* 0x000000cd0200720c */ /* 0x040fe40005746670 */
[----:B------:R-:W-:Y:S01]  /*13e00*/  ISETP.GE.OR P0, PT, R2, R203, !P0 ;  /* 0x000000cb0200720c */ /* 0x000fe20004706670 */
[----:B------:R-:W-:Y:S01]  /*13e10*/  VIADD R2, R0, 0x29 ;  /* 0x0000002900027836 */ /* 0x000fe20000000000 */
[CC--:B------:R-:W-:Y:S02]  /*13e20*/  ISETP.GE.AND P1, PT, R3.reuse, R201.reuse, PT ;  /* 0x000000c90300720c */ /* 0x0c0fe40003f26270 */
[----:B------:R-:W-:Y:S02]  /*13e30*/  FSEL R210, R38, -INF , !P6 ;  /* 0xff80000026d27808 */ /* 0x000fe40007000000 */
[----:B------:R-:W-:Y:S02]  /*13e40*/  ISETP.GE.OR P1, PT, R3, R206, !P1 ;  /* 0x000000ce0300720c */ /* 0x000fe40004f26670 */
[----:B------:R-:W-:Y:S02]  /*13e50*/  FSEL R215, R43, -INF , !P0 ;  /* 0xff8000002bd77808 */ /* 0x000fe40004000000 */
[----:B------:R-:W-:Y:S02]  /*13e60*/  ISETP.GE.AND P6, PT, R3, R200, PT ;  /* 0x000000c80300720c */ /* 0x000fe40003fc6270 */
[----:B------:R-:W-:Y:S02]  /*13e70*/  ISETP.GE.AND P0, PT, R2, R201, PT ;  /* 0x000000c90200720c */ /* 0x000fe40003f06270 */
[----:B------:R-:W-:Y:S02]  /*13e80*/  FSEL R177, R48, -INF , !P1 ;  /* 0xff80000030b17808 */ /* 0x000fe40004800000 */
[----:B------:R-:W-:Y:S02]  /*13e90*/  FSEL R211, R39, -INF , !P2 ;  /* 0xff80000027d37808 */ /* 0x000fe40005000000 */
[----:B------:R-:W-:Y:S02]  /*13ea0*/  FSEL R212, R40, -INF , !P5 ;  /* 0xff80000028d47808 */ /* 0x000fe40006800000 */
[C---:B------:R-:W-:Y:S02]  /*13eb0*/  ISETP.GE.OR P1, PT, R3.reuse, R205, !P6 ;  /* 0x000000cd0300720c */ /* 0x040fe40007726670 */
[C---:B------:R-:W-:Y:S02]  /*13ec0*/  ISETP.GE.AND P5, PT, R3.reuse, R199, PT ;  /* 0x000000c70300720c */ /* 0x040fe40003fa6270 */
[C---:B------:R-:W-:Y:S02]  /*13ed0*/  ISETP.GE.OR P0, PT, R2.reuse, R206, !P0 ;  /* 0x000000ce0200720c */ /* 0x040fe40004706670 */
[-C--:B------:R-:W-:Y:S02]  /*13ee0*/  ISETP.GE.AND P2, PT, R2, R202.reuse, PT ;  /* 0x000000ca0200720c */ /* 0x080fe40003f46270 */
[----:B------:R-:W-:Y:S02]  /*13ef0*/  ISETP.GE.AND P6, PT, R3, R202, PT ;  /* 0x000000ca0300720c */ /* 0x000fe40003fc6270 */
[----:B------:R-:W-:Y:S02]  /*13f00*/  FSEL R214, R42, -INF , !P3 ;  /* 0xff8000002ad67808 */ /* 0x000fe40005800000 */
[----:B------:R-:W-:Y:S02]  /*13f10*/  FSEL R180, R49, -INF , !P0 ;  /* 0xff80000031b47808 */ /* 0x000fe40004000000 */
[CC--:B------:R-:W-:Y:S02]  /*13f20*/  ISETP.GE.OR P6, PT, R3.reuse, R204.reuse, !P6 ;  /* 0x000000cc0300720c */ /* 0x0c0fe400077c6670 */
[----:B------:R-:W-:Y:S01]  /*13f30*/  ISETP.GE.OR P5, PT, R3, R203, !P5 ;  /* 0x000000cb0300720c */ /* 0x000fe20006fa6670 */
[----:B------:R-:W-:Y:S01]  /*13f40*/  VIADD R3, R0, 0x31 ;  /* 0x0000003100037836 */ /* 0x000fe20000000000 */
[C---:B------:R-:W-:Y:S02]  /*13f50*/  ISETP.GE.OR P2, PT, R2.reuse, R204, !P2 ;  /* 0x000000cc0200720c */ /* 0x040fe40005746670 */
[C---:B------:R-:W-:Y:S02]  /*13f60*/  ISETP.GE.AND P3, PT, R2.reuse, R200, PT ;  /* 0x000000c80200720c */ /* 0x040fe40003f66270 */
[C---:B------:R-:W-:Y:S02]  /*13f70*/  ISETP.GE.AND P0, PT, R2.reuse, R199, PT ;  /* 0x000000c70200720c */ /* 0x040fe40003f06270 */
[----:B------:R-:W-:Y:S02]  /*13f80*/  P2R R20, PR, RZ, 0x4 ;  /* 0x00000004ff147803 */ /* 0x000fe40000000000 */
[C---:B------:R-:W-:Y:S02]  /*13f90*/  ISETP.GE.OR P3, PT, R2.reuse, R205, !P3 ;  /* 0x000000cd0200720c */ /* 0x040fe40005f66670 */
[----:B------:R-:W-:Y:S02]  /*13fa0*/  ISETP.GE.OR P2, PT, R2, R203, !P0 ;  /* 0x000000cb0200720c */ /* 0x000fe40004746670 */
[----:B------:R-:W-:Y:S02]  /*13fb0*/  FMNMX.FTZ R2, R149, R68, !PT ;  /* 0x0000004495027209 */ /* 0x000fe40007810000 */
[-C--:B------:R-:W-:Y:S02]  /*13fc0*/  ISETP.GE.AND P0, PT, R3, R201.reuse, PT ;  /* 0x000000c90300720c */ /* 0x080fe40003f06270 */
[----:B------:R-:W-:Y:S02]  /*13fd0*/  FMNMX.FTZ R2, R151, R2, !PT ;  /* 0x0000000297027209 */ /* 0x000fe40007810000 */
[----:B------:R-:W-:Y:S02]  /*13fe0*/  ISETP.GE.OR P0, PT, R3, R206, !P0 ;  /* 0x000000ce0300720c */ /* 0x000fe40004706670 */
[----:B------:R-:W-:Y:S01]  /*13ff0*/  FMNMX.FTZ R5, R70, R2, !PT ;  /* 0x0000000246057209 */ /* 0x000fe20007810000 */
[C---:B------:R-:W-:Y:S01]  /*14000*/  VIADD R2, R0.reuse, 0x38 ;  /* 0x0000003800027836 */ /* 0x040fe20000000000 */
[----:B------:R-:W-:Y:S01]  /*14010*/  FSEL R223, R53, -INF , !P0 ;  /* 0xff80000035df7808 */ /* 0x000fe20004000000 */
[----:B------:R-:W-:Y:S01]  /*14020*/  VIADD R0, R0, 0x39 ;  /* 0x0000003900007836 */ /* 0x000fe20000000000 */
[----:B------:R-:W-:Y:S02]  /*14030*/  ISETP.GE.AND P0, PT, R3, R200, PT ;  /* 0x000000c80300720c */ /* 0x000fe40003f06270 */
[----:B------:R-:W-:Y:S02]  /*14040*/  FSEL R78, R50, -INF , !P1 ;  /* 0xff800000324e7808 */ /* 0x000fe40004800000 */
[C---:B------:R-:W-:Y:S02]  /*14050*/  ISETP.GE.AND P1, PT, R4.reuse, R201, PT ;  /* 0x000000c90400720c */ /* 0x040fe40003f26270 */
[----:B------:R-:W-:Y:S02]  /*14060*/  FMNMX.FTZ R5, R71, R5, !PT ;  /* 0x0000000547057209 */ /* 0x000fe40007810000 */
[----:B------:R-:W-:Y:S02]  /*14070*/  ISETP.GE.OR P0, PT, R3, R205, !P0 ;  /* 0x000000cd0300720c */ /* 0x000fe40004706670 */
[----:B------:R-:W-:Y:S02]  /*14080*/  ISETP.GE.OR P1, PT, R4, R206, !P1 ;  /* 0x000000ce0400720c */ /* 0x000fe40004f26670 */
[----:B------:R-:W-:Y:S02]  /*14090*/  FMNMX.FTZ R5, R169, R5, !PT ;  /* 0x00000005a9057209 */ /* 0x000fe40007810000 */
[----:B------:R-:W-:Y:S02]  /*140a0*/  FSEL R231, R55, -INF , !P0 ;  /* 0xff80000037e77808 */ /* 0x000fe40004000000 */
[----:B------:R-:W-:Y:S02]  /*140b0*/  ISETP.GE.AND P0, PT, R0, R201, PT ;  /* 0x000000c90000720c */ /* 0x000fe40003f06270 */
[----:B------:R-:W-:Y:S02]  /*140c0*/  FSEL R222, R52, -INF , !P1 ;  /* 0xff80000034de7808 */ /* 0x000fe40004800000 */
[----:B------:R-:W-:Y:S02]  /*140d0*/  ISETP.GE.AND P1, PT, R4, R200, PT ;  /* 0x000000c80400720c */ /* 0x000fe40003f26270 */
[----:B------:R-:W-:Y:S02]  /*140e0*/  FMNMX.FTZ R6, R170, R5, !PT ;  /* 0x00000005aa067209 */ /* 0x000fe40007810000 */
[----:B------:R-:W-:Y:S02]  /*140f0*/  ISETP.GE.OR P0, PT, R0, R206, !P0 ;  /* 0x000000ce0000720c */ /* 0x000fe40004706670 */
[----:B------:R-:W-:Y:S02]  /*14100*/  ISETP.GE.OR P1, PT, R4, R205, !P1 ;  /* 0x000000cd0400720c */ /* 0x000fe40004f26670 */
[----:B------:R-:W-:Y:S02]  /*14110*/  FMNMX.FTZ R5, R150, R69, !PT ;  /* 0x0000004596057209 */ /* 0x000fe40007810000 */
[----:B------:R-:W-:Y:S02]  /*14120*/  FMNMX.FTZ R6, R32, R6, !PT ;  /* 0x0000000620067209 */ /* 0x000fe40007810000 */
[----:B------:R-:W-:Y:S02]  /*14130*/  FSEL R217, R65, -INF , !P0 ;  /* 0xff80000041d97808 */ /* 0x000fe40004000000 */
[----:B------:R-:W-:Y:S02]  /*14140*/  ISETP.GE.AND P0, PT, R0, R200, PT ;  /* 0x000000c80000720c */ /* 0x000fe40003f06270 */
[----:B------:R-:W-:Y:S02]  /*14150*/  FSEL R229, R54, -INF , !P1 ;  /* 0xff80000036e57808 */ /* 0x000fe40004800000 */
[----:B------:R-:W-:Y:S02]  /*14160*/  FMNMX.FTZ R5, R157, R5, !PT ;  /* 0x000000059d057209 */ /* 0x000fe40007810000 */
[----:B------:R-:W-:Y:S02]  /*14170*/  FMNMX.FTZ R73, R33, R6, !PT ;  /* 0x0000000621497209 */ /* 0x000fe40007810000 */
[----:B------:R-:W-:Y:S02]  /*14180*/  ISETP.GE.AND P1, PT, R2, R201, PT ;  /* 0x000000c90200720c */ /* 0x000fe40003f26270 */
[----:B------:R-:W-:Y:S02]  /*14190*/  ISETP.GE.OR P0, PT, R0, R205, !P0 ;  /* 0x000000cd0000720c */ /* 0x000fe40004706670 */
[----:B------:R-:W-:Y:S02]  /*141a0*/  FMNMX.FTZ R5, R144, R5, !PT ;  /* 0x0000000590057209 */ /* 0x000fe40007810000 */
[----:B------:R-:W-:Y:S02]  /*141b0*/  FMNMX.FTZ R73, R208, R73, !PT ;  /* 0x00000049d0497209 */ /* 0x000fe40007810000 */
[----:B------:R-:W-:Y:S02]  /*141c0*/  ISETP.GE.OR P1, PT, R2, R206, !P1 ;  /* 0x000000ce0200720c */ /* 0x000fe40004f26670 */
[----:B------:R-:W-:Y:S02]  /*141d0*/  FSEL R221, R67, -INF , !P0 ;  /* 0xff80000043dd7808 */ /* 0x000fe40004000000 */
[----:B------:R-:W-:Y:S02]  /*141e0*/  FMNMX.FTZ R5, R145, R5, !PT ;  /* 0x0000000591057209 */ /* 0x000fe40007810000 */
[----:B------:R-:W-:Y:S02]  /*141f0*/  FMNMX.FTZ R73, R209, R73, !PT ;  /* 0x00000049d1497209 */ /* 0x000fe40007810000 */
[----:B------:R-:W-:Y:S02]  /*14200*/  ISETP.GE.AND P0, PT, R4, R199, PT ;  /* 0x000000c70400720c */ /* 0x000fe40003f06270 */
[----:B------:R-:W-:Y:S02]  /*14210*/  FSEL R216, R64, -INF , !P1 ;  /* 0xff80000040d87808 */ /* 0x000fe40004800000 */
[----:B------:R-:W-:Y:S02]  /*14220*/  ISETP.GE.AND P1, PT, R2, R200, PT ;  /* 0x000000c80200720c */ /* 0x000fe40003f26270 */
[----:B------:R-:W-:Y:S02]  /*14230*/  FMNMX.FTZ R5, R172, R5, !PT ;  /* 0x00000005ac057209 */ /* 0x000fe40007810000 */
[----:B------:R-:W-:Y:S02]  /*14240*/  FMNMX.FTZ R73, R177, R73, !PT ;  /* 0x00000049b1497209 */ /* 0x000fe40007810000 */
[----:B------:R-:W-:Y:S02]  /*14250*/  ISETP.GE.OR P0, PT, R4, R203, !P0 ;  /* 0x000000cb0400720c */ /* 0x000fe40004706670 */
[----:B------:R-:W-:Y:S02]  /*14260*/  ISETP.GE.OR P1, PT, R2, R205, !P1 ;  /* 0x000000cd0200720c */ /* 0x000fe40004f26670 */
[----:B------:R-:W-:Y:S02]  /*14270*/  FSEL R34, R34, -INF , !P4 ;  /* 0xff80000022227808 */ /* 0x000fe40006000000 */
[----:B------:R-:W-:Y:S02]  /*14280*/  FMNMX.FTZ R5, R174, R5, !PT ;  /* 0x00000005ae057209 */ /* 0x000fe40007810000 */
[----:B------:R-:W-:Y:S02]  /*14290*/  FMNMX.FTZ R73, R180, R73, !PT ;  /* 0x00000049b4497209 */ /* 0x000fe40007810000 */
[----:B------:R-:W-:Y:S02]  /*142a0*/  P2R R18, PR, RZ, 0x1 ;  /* 0x00000001ff127803 */ /* 0x000fe40000000000 */
[----:B------:R-:W-:Y:S02]  /*142b0*/  PLOP3.LUT P0, PT, PT, PT, UP0, 0x80, 0x0 ;  /* 0x000000000000781c */ /* 0x000fe40003f0f008 */
[----:B------:R-:W-:Y:S02]  /*142c0*/  FSEL R219, R66, -INF , !P1 ;  /* 0xff80000042db7808 */ /* 0x000fe40004800000 */
        /* <DEDUP_REMOVED lines=8> */
[----:B------:R-:W-:Y:S02]  /*14350*/  ISETP.NE.AND P4, PT, R72, RZ, PT ;  /* 0x000000ff4800720c */ /* 0x000fe40003f85270 */
[----:B------:R-:W-:Y:S02]  /*14360*/  FSEL R181, R51, -INF , !P3 ;  /* 0xff80000033b57808 */ /* 0x000fe40005800000 */
[----:B------:R-:W-:Y:S02]  /*14370*/  P2R R19, PR, RZ, 0x2 ;  /* 0x00000002ff137803 */ /* 0x000fe40000000000 */
[----:B------:R-:W-:Y:S02]  /*14380*/  FSEL R163, R44, -INF , !P6 ;  /* 0xff8000002ca37808 */ /* 0x000fe40007000000 */
[----:B------:R-:W-:Y:S02]  /*14390*/  FMNMX.FTZ R13, R211, R4, !PT ;  /* 0x00000004d30d7209 */ /* 0x000fe40007810000 */
[----:B------:R-:W-:Y:S01]  /*143a0*/  FMNMX.FTZ R73, R217, R73, !PT ;  /* 0x00000049d9497209 */ /* 0x000fe20007810000 */
[----:B------:R-:W-:Y:S06]  /*143b0*/  @P0 BRA `(.L_x_1437) ;  /* 0xffffffe400380947 */ /* 0x000fec000383ffff */
.L_x_1436:
[----:B-1----:R-:W-:Y:S01]  /*143c0*/  FMNMX.FTZ R4, R78, R13, !PT ;  /* 0x0000000d4e047209 */ /* 0x002fe20007810000 */
[----:B------:R-:W2:Y:S01]  /*143d0*/  LDL.64 R36, [R1+0x8] ;  /* 0x0000080001247983 */ /* 0x000ea20000100a00 */
[----:B------:R-:W-:Y:S01]  /*143e0*/  FMNMX.FTZ R5, R156, R74, !PT ;  /* 0x0000004a9c057209 */ /* 0x000fe20007810000 */
[----:B------:R-:W-:Y:S01]  /*143f0*/  UIADD3 UR11, UR30, -0x61c88647, URZ ;  /* 0x9e3779b91e0b7890 */ /* 0x000fe2000fffe03f */
[----:B------:R-:W-:Y:S01]  /*14400*/  FMNMX.FTZ R6, R181, R4, !PT ;  /* 0x00000004b5067209 */ /* 0x000fe20007810000 */
[----:B------:R-:W-:Y:S01]  /*14410*/  UIADD3 UR37, UR30, -0x4ab325aa, URZ ;  /* 0xb54cda561e257890 */ /* 0x000fe2000fffe03f */
[----:B------:R-:W-:Y:S01]  /*14420*/  FMNMX.FTZ R7, R159, R75, !PT ;  /* 0x0000004b9f077209 */ /* 0x000fe20007810000 */
[----:B------:R-:W3:Y:S01]  /*14430*/  LDL.64 R26, [R1] ;  /* 0x00000000011a7983 */ /* 0x000ee20000100a00 */
[----:B------:R-:W-:Y:S01]  /*14440*/  FMNMX.FTZ R5, R158, R5, !PT ;  /* 0x000000059e057209 */ /* 0x000fe20007810000 */
[----:B------:R-:W-:Y:S01]  /*14450*/  USHF.L.U32 UR41, UR10, 0x1, URZ ;  /* 0x000000010a297899 */ /* 0x000fe2000800063f */
[----:B------:R-:W-:Y:S01]  /*14460*/  FMNMX.FTZ R6, R229, R6, !PT ;  /* 0x00000006e5067209 */ /* 0x000fe20007810000 */
[----:B------:R-:W-:Y:S01]  /*14470*/  UISETP.GT.AND UP0, UPT, UR10, UR12, UPT ;  /* 0x0000000c0a00728c */ /* 0x000fe2000bf04270 */
[----:B------:R-:W-:Y:S01]  /*14480*/  FMNMX.FTZ R4, R164, R7, !PT ;  /* 0x00000007a4047209 */ /* 0x000fe20007810000 */
[----:B------:R-:W1:Y:S01]  /*14490*/  SHFL.BFLY PT, R8, R73, 0x2, 0x1f ;  /* 0x0c401f0049087f89 */ /* 0x000e6200000e0000 */
[----:B------:R-:W-:Y:S02]  /*144a0*/  FMNMX.FTZ R5, R166, R5, !PT ;  /* 0x00000005a6057209 */ /* 0x000fe40007810000 */
[----:B------:R-:W-:Y:S05]  /*144b0*/  FMNMX.FTZ R72, R231, R6, !PT ;  /* 0x00000006e7487209 */ /* 0x000fea0007810000 */
[----:B------:R-:W-:Y:S01]  /*144c0*/  LDSM.16.MT88.4 R52, [R186+0x6000] ;  /* 0x00600000ba34783b */ /* 0x000fe20000004200 */
[C---:B------:R-:W-:Y:S02]  /*144d0*/  ISETP.GE.AND P1, PT, R3.reuse, R202, PT ;  /* 0x000000ca0300720c */ /* 0x040fe40003f26270 */
[----:B------:R-:W-:Y:S02]  /*144e0*/  ISETP.GE.AND P0, PT, R3, R199, PT ;  /* 0x000000c70300720c */ /* 0x000fe40003f06270 */
[----:B------:R-:W-:Y:S02]  /*144f0*/  FMNMX.FTZ R4, R168, R4, !PT ;  /* 0x00000004a8047209 */ /* 0x000fe40007810000 */
[----:B------:R-:W-:Y:S02]  /*14500*/  FMNMX.FTZ R5, R165, R5, !PT ;  /* 0x00000005a5057209 */ /* 0x000fe40007810000 */
[----:B------:R-:W-:Y:S02]  /*14510*/  FSEL R162, R46, -INF , !P5 ;  /* 0xff8000002ea27808 */ /* 0x000fe40006800000 */
[----:B------:R-:W-:Y:S02]  /*14520*/  FMNMX.FTZ R72, R219, R72, !PT ;  /* 0x00000048db487209 */ /* 0x000fe40007810000 */
[C---:B------:R-:W-:Y:S02]  /*14530*/  ISETP.GE.OR P6, PT, R3.reuse, R204, !P1 ;  /* 0x000000cc0300720c */ /* 0x040fe40004fc6670 */
[----:B------:R-:W-:Y:S02]  /*14540*/  ISETP.GE.OR P5, PT, R3, R203, !P0 ;  /* 0x000000cb0300720c */ /* 0x000fe400047a6670 */
[----:B------:R-:W-:Y:S02]  /*14550*/  FMNMX.FTZ R3, R167, R4, !PT ;  /* 0x00000004a7037209 */ /* 0x000fe40007810000 */
[----:B------:R-:W-:Y:S02]  /*14560*/  FMNMX.FTZ R4, R179, R5, !PT ;  /* 0x00000005b3047209 */ /* 0x000fe40007810000 */
[----:B-1----:R-:W-:Y:S02]  /*14570*/  FMNMX.FTZ R73, R73, R8, !PT ;  /* 0x0000000849497209 */ /* 0x002fe40007810000 */
[----:B------:R-:W-:Y:S02]  /*14580*/  FMNMX.FTZ R72, R221, R72, !PT ;  /* 0x00000048dd487209 */ /* 0x000fe40007810000 */
[----:B------:R-:W-:Y:S01]  /*14590*/  FMNMX.FTZ R3, R182, R3, !PT ;  /* 0x00000003b6037209 */ /* 0x000fe20007810000 */
[----:B------:R-:W1:Y:S01]  /*145a0*/  SHFL.BFLY PT, R5, R73, 0x1, 0x1f ;  /* 0x0c201f0049057f89 */ /* 0x000e6200000e0000 */
[----:B------:R-:W-:Y:S02]  /*145b0*/  FMNMX.FTZ R4, R178, R4, !PT ;  /* 0x00000004b2047209 */ /* 0x000fe40007810000 */
[----:B------:R-:W-:Y:S05]  /*145c0*/  FMNMX.FTZ R3, R183, R3, !PT ;  /* 0x00000003b7037209 */ /* 0x000fea0007810000 */
[----:B------:R-:W4:Y:S01]  /*145d0*/  SHFL.BFLY PT, R6, R72, 0x2, 0x1f ;  /* 0x0c401f0048067f89 */ /* 0x000f2200000e0000 */
[----:B------:R-:W-:Y:S02]  /*145e0*/  FMNMX.FTZ R4, R171, R4, !PT ;  /* 0x00000004ab047209 */ /* 0x000fe40007810000 */
[----:B------:R-:W-:Y:S02]  /*145f0*/  ISETP.NE.AND P3, PT, R20, RZ, PT ;  /* 0x000000ff1400720c */ /* 0x000fe40003f65270 */
[C---:B------:R-:W-:Y:S03]  /*14600*/  ISETP.GE.AND P1, PT, R2.reuse, R202, PT ;  /* 0x000000ca0200720c */ /* 0x040fe60003f26270 */
[----:B------:R-:W-:Y:S01]  /*14610*/  LDSM.16.MT88.4 R20, [R185+0x6000] ;  /* 0x00600000b914783b */ /* 0x000fe20000004200 */
[C---:B------:R-:W-:Y:S02]  /*14620*/  ISETP.GE.AND P0, PT, R2.reuse, R199, PT ;  /* 0x000000c70200720c */ /* 0x040fe40003f06270 */
[----:B------:R-:W-:Y:S02]  /*14630*/  FMNMX.FTZ R3, R175, R3, !PT ;  /* 0x00000003af037209 */ /* 0x000fe40007810000 */
[----:B------:R-:W-:Y:S02]  /*14640*/  FMNMX.FTZ R4, R173, R4, !PT ;  /* 0x00000004ad047209 */ /* 0x000fe40007810000 */
[----:B------:R-:W-:Y:S02]  /*14650*/  FSEL R160, R45, -INF , !P3 ;  /* 0xff8000002da07808 */ /* 0x000fe40005800000 */
[----:B------:R-:W-:Y:S02]  /*14660*/  FSEL R161, R47, -INF , !P2 ;  /* 0xff8000002fa17808 */ /* 0x000fe40005000000 */
[C---:B------:R-:W-:Y:S02]  /*14670*/  ISETP.GE.OR P3, PT, R2.reuse, R204, !P1 ;  /* 0x000000cc0200720c */ /* 0x040fe40004f66670 */
[----:B------:R-:W-:Y:S02]  /*14680*/  ISETP.GE.OR P2, PT, R2, R203, !P0 ;  /* 0x000000cb0200720c */ /* 0x000fe40004746670 */
[----:B------:R-:W-:Y:S02]  /*14690*/  FMNMX.FTZ R2, R176, R3, !PT ;  /* 0x00000003b0027209 */ /* 0x000fe40007810000 */
[----:B------:R-:W-:Y:S02]  /*146a0*/  FMNMX.FTZ R3, R212, R4, !PT ;  /* 0x00000004d4037209 */ /* 0x000fe40007810000 */
[----:B-1----:R-:W-:Y:S01]  /*146b0*/  FMNMX.FTZ R73, R73, R5, !PT ;  /* 0x0000000549497209 */ /* 0x002fe20007810000 */
[----:B------:R-:W-:Y:S01]  /*146c0*/  IMAD.U32 R5, RZ, RZ, UR31 ;  /* 0x0000001fff057e24 */ /* 0x000fe2000f8e00ff */
[----:B------:R-:W-:Y:S02]  /*146d0*/  ISETP.NE.AND P1, PT, R19, RZ, PT ;  /* 0x000000ff1300720c */ /* 0x000fe40003f25270 */
[----:B------:R-:W-:Y:S01]  /*146e0*/  ISETP.NE.AND P0, PT, R18, RZ, PT ;  /* 0x000000ff1200720c */ /* 0x000fe20003f05270 */
[----:B------:R-:W-:Y:S01]  /*146f0*/  FMUL.FTZ R77, R73, UR4 ;  /* 0x00000004494d7c20 */ /* 0x000fe20008410000 */
[----:B------:R-:W-:Y:S02]  /*14700*/  FMNMX.FTZ R3, R213, R3, !PT ;  /* 0x00000003d5037209 */ /* 0x000fe40007810000 */
[----:B------:R-:W-:Y:S02]  /*14710*/  FMNMX.FTZ R2, R214, R2, !PT ;  /* 0x00000002d6027209 */ /* 0x000fe40007810000 */
[----:B----4-:R-:W-:Y:S02]  /*14720*/  FMNMX.FTZ R72, R72, R6, !PT ;  /* 0x0000000648487209 */ /* 0x010fe40007810000 */
[----:B------:R-:W-:Y:S02]  /*14730*/  FSEL R226, R60, -INF , !P3 ;  /* 0xff8000003ce27808 */ /* 0x000fe40005800000 */
[----:B------:R-:W-:Y:S01]  /*14740*/  FSEL R218, R56, -INF , !P1 ;  /* 0xff80000038da7808 */ /* 0x000fe20004800000 */
[----:B------:R-:W1:Y:S01]  /*14750*/  SHFL.BFLY PT, R7, R72, 0x1, 0x1f ;  /* 0x0c201f0048077f89 */ /* 0x000e6200000e0000 */
[----:B------:R-:W-:Y:S02]  /*14760*/  FSEL R224, R58, -INF , !P0 ;  /* 0xff8000003ae07808 */ /* 0x000fe40004000000 */
[----:B------:R-:W-:Y:S02]  /*14770*/  FMNMX.FTZ R3, R163, R3, !PT ;  /* 0x00000003a3037209 */ /* 0x000fe40007810000 */
[----:B------:R-:W-:Y:S02]  /*14780*/  FSETP.NEU.FTZ.AND P3, PT, R73, -INF , PT ;  /* 0xff8000004900780b */ /* 0x000fe40003f7d000 */
[C---:B------:R-:W-:Y:S02]  /*14790*/  ISETP.GE.AND P1, PT, R0.reuse, R202, PT ;  /* 0x000000ca0000720c */ /* 0x040fe40003f26270 */
[----:B------:R-:W-:Y:S02]  /*147a0*/  ISETP.GE.AND P0, PT, R0, R199, PT ;  /* 0x000000c70000720c */ /* 0x000fe40003f06270 */
[----:B------:R-:W-:Y:S02]  /*147b0*/  FMNMX.FTZ R2, R215, R2, !PT ;  /* 0x00000002d7027209 */ /* 0x000fe40007810000 */
[----:B------:R-:W-:Y:S01]  /*147c0*/  LOP3.LUT R5, R233, UR41, R5, 0x96, !PT ;  /* 0x00000029e9057c12 */ /* 0x000fe2000f8e9605 */
[----:B------:R-:W-:Y:S01]  /*147d0*/  UIADD3 UR41, UR41, 0x1, URZ ;  /* 0x0000000129297890 */ /* 0x000fe2000fffe03f */
[----:B------:R-:W-:Y:S02]  /*147e0*/  FMNMX.FTZ R3, R160, R3, !PT ;  /* 0x00000003a0037209 */ /* 0x000fe40007810000 */
[--C-:B------:R-:W-:Y:S01]  /*147f0*/  LOP3.LUT R6, R239, UR36, R232.reuse, 0x96, !PT ;  /* 0x00000024ef067c12 */ /* 0x100fe2000f8e96e8 */
[----:B------:R-:W-:Y:S01]  /*14800*/  IMAD.WIDE.U32 R12, R5, -0x326172a9, RZ ;  /* 0xcd9e8d57050c7825 */ /* 0x000fe200078e00ff */
[----:B------:R-:W-:Y:S02]  /*14810*/  FSEL R77, R77, RZ, P3 ;  /* 0x000000ff4d4d7208 */ /* 0x000fe40001800000 */
[----:B------:R-:W-:Y:S01]  /*14820*/  ISETP.GE.OR P1, PT, R0, R204, !P1 ;  /* 0x000000cc0000720c */ /* 0x000fe20004f26670 */
[----:B------:R-:W-:Y:S01]  /*14830*/  IMAD.WIDE.U32 R152, R6, -0x326172a9, RZ ;  /* 0xcd9e8d5706987825 */ /* 0x000fe200078e00ff */
[----:B------:R-:W-:Y:S02]  /*14840*/  ISETP.GE.OR P0, PT, R0, R203, !P0 ;  /* 0x000000cb0000720c */ /* 0x000fe40004706670 */
[----:B------:R-:W-:Y:S01]  /*14850*/  FMNMX.FTZ R0, R162, R2, !PT ;  /* 0x00000002a2007209 */ /* 0x000fe20007810000 */
[--C-:B------:R-:W-:Y:S01]  /*14860*/  FFMA.FTZ R6, R71, UR4, -R77.reuse ;  /* 0x0000000447067c23 */ /* 0x100fe2000801084d */
[----:B------:R-:W-:Y:S01]  /*14870*/  FSEL R220, R57, -INF , !P6 ;  /* 0xff80000039dc7808 */ /* 0x000fe20007000000 */
[--C-:B------:R-:W-:Y:S01]  /*14880*/  FFMA.FTZ R5, R70, UR4, -R77.reuse ;  /* 0x0000000446057c23 */ /* 0x100fe2000801084d */
[----:B------:R-:W-:Y:S02]  /*14890*/  FMNMX.FTZ R3, R218, R3, !PT ;  /* 0x00000003da037209 */ /* 0x000fe40007810000 */
[----:B------:R-:W-:Y:S01]  /*148a0*/  FMNMX.FTZ R0, R161, R0, !PT ;  /* 0x00000000a1007209 */ /* 0x000fe20007810000 */
[----:B------:R4:W-:Y:S01]  /*148b0*/  MUFU.EX2 R42, R5 ;  /* 0x00000005002a7308 */ /* 0x0009e20000000800 */
[----:B------:R-:W-:Y:S02]  /*148c0*/  FSEL R225, R59, -INF , !P5 ;  /* 0xff8000003be17808 */ /* 0x000fe40006800000 */
[----:B------:R-:W-:Y:S02]  /*148d0*/  FMNMX.FTZ R3, R220, R3, !PT ;  /* 0x00000003dc037209 */ /* 0x000fe40007810000 */
[----:B------:R-:W-:Y:S02]  /*148e0*/  FMNMX.FTZ R0, R224, R0, !PT ;  /* 0x00000000e0007209 */ /* 0x000fe40007810000 */
[----:B------:R-:W-:Y:S03]  /*148f0*/  FSEL R227, R61, -INF , !P1 ;  /* 0xff8000003de37808 */ /* 0x000fe60004800000 */
[----:B------:R3:W-:Y:S01]  /*14900*/  MUFU.EX2 R59, R6 ;  /* 0x00000006003b7308 */ /* 0x0007e20000000800 */
[----:B------:R-:W-:Y:S02]  /*14910*/  FMNMX.FTZ R3, R226, R3, !PT ;  /* 0x00000003e2037209 */ /* 0x000fe40007810000 */
[----:B------:R-:W-:Y:S02]  /*14920*/  FSEL R228, R62, -INF , !P2 ;  /* 0xff8000003ee47808 */ /* 0x000fe40005000000 */
[----:B------:R-:W-:Y:S02]  /*14930*/  FMNMX.FTZ R0, R225, R0, !PT ;  /* 0x00000000e1007209 */ /* 0x000fe40007810000 */
[----:B------:R-:W-:Y:S02]  /*14940*/  LOP3.LUT R4, R237, UR36, R232, 0x96, !PT ;  /* 0x00000024ed047c12 */ /* 0x000fe4000f8e96e8 */
[----:B------:R-:W-:Y:S02]  /*14950*/  FMNMX.FTZ R3, R227, R3, !PT ;  /* 0x00000003e3037209 */ /* 0x000fe40007810000 */
[----:B------:R-:W-:Y:S01]  /*14960*/  FSEL R76, R63, -INF , !P0 ;  /* 0xff8000003f4c7808 */ /* 0x000fe20004000000 */
[----:B------:R-:W-:Y:S01]  /*14970*/  IMAD.WIDE.U32 R154, R4, -0x326172a9, RZ ;  /* 0xcd9e8d57049a7825 */ /* 0x000fe200078e00ff */
[----:B------:R-:W-:Y:S01]  /*14980*/  FMNMX.FTZ R0, R228, R0, !PT ;  /* 0x00000000e4007209 */ /* 0x000fe20007810000 */
[----:B------:R-:W5:Y:S01]  /*14990*/  SHFL.BFLY PT, R9, R3, 0x2, 0x1f ;  /* 0x0c401f0003097f89 */ /* 0x000f6200000e0000 */
[--C-:B------:R-:W-:Y:S02]  /*149a0*/  LOP3.LUT R10, R153, UR35, R12.reuse, 0x96, !PT ;  /* 0x00000023990a7c12 */ /* 0x100fe4000f8e960c */
[----:B------:R-:W-:Y:S02]  /*149b0*/  FMNMX.FTZ R0, R76, R0, !PT ;  /* 0x000000004c007209 */ /* 0x000fe40007810000 */
[----:B-1----:R-:W-:Y:S01]  /*149c0*/  FMNMX.FTZ R72, R72, R7, !PT ;  /* 0x0000000748487209 */ /* 0x002fe20007810000 */
[----:B------:R-:W-:Y:S01]  /*149d0*/  IMAD.WIDE.U32 R10, R10, -0x2daee0ad, RZ ;  /* 0xd2511f530a0a7825 */ /* 0x000fe200078e00ff */
[----:B------:R-:W-:Y:S01]  /*149e0*/  LOP3.LUT R8, R155, UR35, R12, 0x96, !PT ;  /* 0x000000239b087c12 */ /* 0x000fe2000f8e960c */
[----:B------:R-:W1:Y:S01]  /*149f0*/  SHFL.BFLY PT, R2, R0, 0x2, 0x1f ;  /* 0x0c401f0000027f89 */ /* 0x000e6200000e0000 */
[C---:B------:R-:W-:Y:S01]  /*14a00*/  FSETP.NEU.FTZ.AND P2, PT, R72.reuse, -INF , PT ;  /* 0xff8000004800780b */ /* 0x040fe20003f5d000 */
[----:B------:R-:W-:Y:S05]  /*14a10*/  FMUL.FTZ R148, R72, UR4 ;  /* 0x0000000448947c20 */ /* 0x000fea0008410000 */
[----:B------:R-:W-:Y:S05]  /*14a20*/  FSEL R148, R148, RZ, P2 ;  /* 0x000000ff94947208 */ /* 0x000fea0001000000 */
[--C-:B------:R-:W-:Y:S01]  /*14a30*/  FFMA.FTZ R7, R144, UR4, -R148.reuse ;  /* 0x0000000490077c23 */ /* 0x100fe20008010894 */
[--C-:B------:R-:W-:Y:S01]  /*14a40*/  FFMA.FTZ R78, R78, UR4, -R148.reuse ;  /* 0x000000044e4e7c23 */ /* 0x100fe20008010894 */
[----:B-----5:R-:W-:Y:S01]  /*14a50*/  FMNMX.FTZ R3, R3, R9, !PT ;  /* 0x0000000903037209 */ /* 0x020fe20007810000 */
[----:B------:R-:W-:Y:S01]  /*14a60*/  IMAD.WIDE.U32 R8, R8, -0x2daee0ad, RZ ;  /* 0xd2511f5308087825 */ /* 0x000fe200078e00ff */
[----:B------:R5:W-:Y:S03]  /*14a70*/  MUFU.EX2 R43, R7 ;  /* 0x00000007002b7308 */ /* 0x000be60000000800 */
[----:B------:R-:W4:Y:S01]  /*14a80*/  SHFL.BFLY PT, R71, R3, 0x1, 0x1f ;  /* 0x0c201f0003477f89 */ /* 0x000f2200000e0000 */
[----:B-1----:R-:W-:Y:S07]  /*14a90*/  FMNMX.FTZ R0, R0, R2, !PT ;  /* 0x0000000200007209 */ /* 0x002fee0007810000 */
[----:B------:R-:W1:Y:S01]  /*14aa0*/  SHFL.BFLY PT, R2, R0, 0x1, 0x1f ;  /* 0x0c201f0000027f89 */ /* 0x000e6200000e0000 */
[----:B----4-:R-:W-:Y:S04]  /*14ab0*/  FMNMX.FTZ R71, R3, R71, !PT ;  /* 0x0000004703477209 */ /* 0x010fe80007810000 */
[----:B------:R-:W-:Y:S02]  /*14ac0*/  FSETP.NEU.FTZ.AND P1, PT, R71, -INF , PT ;  /* 0xff8000004700780b */ /* 0x000fe40003f3d000 */
[----:B-1----:R-:W-:Y:S01]  /*14ad0*/  FMNMX.FTZ R70, R0, R2, !PT ;  /* 0x0000000200467209 */ /* 0x002fe20007810000 */
[----:B------:R-:W-:Y:S03]  /*14ae0*/  FFMA.FTZ R0, R157, UR4, -R148 ;  /* 0x000000049d007c23 */ /* 0x000fe60008010894 */
[----:B------:R-:W-:Y:S01]  /*14af0*/  FSETP.NEU.FTZ.AND P0, PT, R70, -INF , PT ;  /* 0xff8000004600780b */ /* 0x000fe20003f1d000 */
[----:B------:R-:W-:Y:S01]  /*14b00*/  MUFU.EX2 R58, R0 ;  /* 0x00000000003a7308 */ /* 0x000fe20000000800 */
[C---:B--2---:R-:W-:Y:S05]  /*14b10*/  LOP3.LUT R4, R13.reuse, UR11, R36, 0x96, !PT ;  /* 0x0000000b0d047c12 */ /* 0x044fea000f8e9624 */
[----:B------:R-:W-:Y:S01]  /*14b20*/  IMAD.WIDE.U32 R4, R4, -0x2daee0ad, RZ ;  /* 0xd2511f5304047825 */ /* 0x000fe200078e00ff */
[----:B---3--:R-:W-:Y:S04]  /*14b30*/  LOP3.LUT R6, R13, UR11, R26, 0x96, !PT ;  /* 0x0000000b0d067c12 */ /* 0x008fe8000f8e961a */
[----:B------:R-:W-:Y:S02]  /*14b40*/  LOP3.LUT R12, R5, UR34, R238, 0x96, !PT ;  /* 0x00000022050c7c12 */ /* 0x000fe4000f8e96ee */
[----:B------:R-:W-:Y:S01]  /*14b50*/  LOP3.LUT R13, R11, UR29, R4, 0x96, !PT ;  /* 0x0000001d0b0d7c12 */ /* 0x000fe2000f8e9604 */
[----:B------:R-:W-:Y:S04]  /*14b60*/  IMAD.WIDE.U32 R4, R6, -0x2daee0ad, RZ ;  /* 0xd2511f5306047825 */ /* 0x000fe800078e00ff */
[----:B------:R-:W-:Y:S01]  /*14b70*/  IMAD.WIDE.U32 R14, R13, -0x326172a9, RZ ;  /* 0xcd9e8d570d0e7825 */ /* 0x000fe200078e00ff */
[----:B------:R-:W-:Y:S02]  /*14b80*/  LOP3.LUT R11, R5, UR34, R236, 0x96, !PT ;  /* 0x00000022050b7c12 */ /* 0x000fe4000f8e96ec */
[----:B------:R-:W-:Y:S01]  /*14b90*/  LOP3.LUT R9, R9, UR29, R4, 0x96, !PT ;  /* 0x0000001d09097c12 */ /* 0x000fe2000f8e9604 */
[----:B------:R-:W-:Y:S01]  /*14ba0*/  FFMA.FTZ R5, R145, UR4, -R148 ;  /* 0x0000000491057c23 */ /* 0x000fe20008010894 */
[----:B-----5:R-:W-:Y:S03]  /*14bb0*/  IMAD.WIDE.U32 R6, R12, -0x326172a9, RZ ;  /* 0xcd9e8d570c067825 */ /* 0x020fe600078e00ff */
[----:B------:R1:W2:Y:S01]  /*14bc0*/  MUFU.EX2 R60, R5 ;  /* 0x00000005003c7308 */ /* 0x0002a20000000800 */
[----:B------:R-:W-:Y:S01]  /*14bd0*/  IMAD.WIDE.U32 R24, R9, -0x326172a9, RZ ;  /* 0xcd9e8d5709187825 */ /* 0x000fe200078e00ff */
[----:B------:R-:W-:Y:S02]  /*14be0*/  LOP3.LUT R7, R7, UR33, R152, 0x96, !PT ;  /* 0x0000002107077c12 */ /* 0x000fe4000f8e9698 */
[----:B------:R-:W-:Y:S03]  /*14bf0*/  LOP3.LUT R12, R15, UR25, R6, 0x96, !PT ;  /* 0x000000190f0c7c12 */ /* 0x000fe6000f8e9606 */
[----:B------:R-:W-:Y:S04]  /*14c00*/  IMAD.WIDE.U32 R6, R7, -0x2daee0ad, RZ ;  /* 0xd2511f5307067825 */ /* 0x000fe800078e00ff */
[----:B------:R-:W-:Y:S01]  /*14c10*/  IMAD.WIDE.U32 R44, R12, -0x2daee0ad, RZ ;  /* 0xd2511f530c2c7825 */ /* 0x000fe200078e00ff */
[----:B------:R-:W-:Y:S04]  /*14c20*/  LOP3.LUT R10, R7, UR23, R10, 0x96, !PT ;  /* 0x00000017070a7c12 */ /* 0x000fe8000f8e960a */
[----:B------:R-:W-:Y:S01]  /*14c30*/  LOP3.LUT R6, R45, UR20, R6, 0x96, !PT ;  /* 0x000000142d067c12 */ /* 0x000fe2000f8e9606 */
[----:B-1----:R-:W-:Y:S01]  /*14c40*/  IMAD.WIDE.U32 R4, R11, -0x326172a9, RZ ;  /* 0xcd9e8d570b047825 */ /* 0x002fe200078e00ff */
[----:B--2---:R-:W-:Y:S03]  /*14c50*/  F2FP.F16.F32.PACK_AB R147, R60, R43 ;  /* 0x0000002b3c93723e */ /* 0x004fe600000000ff */
[----:B------:R-:W-:Y:S01]  /*14c60*/  FFMA.FTZ R11, R149, UR4, -R77 ;  /* 0x00000004950b7c23 */ /* 0x000fe2000801084d */
[----:B------:R-:W-:Y:S01]  /*14c70*/  FMUL.FTZ R149, R71, UR4 ;  /* 0x0000000447957c20 */ /* 0x000fe20008410000 */
[----:B------:R-:W-:Y:S01]  /*14c80*/  LOP3.LUT R5, R5, UR33, R154, 0x96, !PT ;  /* 0x0000002105057c12 */ /* 0x000fe2000f8e969a */
[----:B------:R-:W-:Y:S01]  /*14c90*/  IMAD.WIDE.U32 R2, R6, -0x326172a9, RZ ;  /* 0xcd9e8d5706027825 */ /* 0x000fe200078e00ff */
[----:B------:R-:W-:Y:S01]  /*14ca0*/  LOP3.LUT R9, R25, UR25, R4, 0x96, !PT ;  /* 0x0000001919097c12 */ /* 0x000fe2000f8e9604 */
[----:B------:R1:W-:Y:S01]  /*14cb0*/  MUFU.EX2 R16, R11 ;  /* 0x0000000b00107308 */ /* 0x0003e20000000800 */
[----:B------:R-:W-:Y:S01]  /*14cc0*/  FSEL R149, R149, RZ, P1 ;  /* 0x000000ff95957208 */ /* 0x000fe20000800000 */
[----:B------:R-:W-:Y:S01]  /*14cd0*/  IMAD.WIDE.U32 R4, R5, -0x2daee0ad, RZ ;  /* 0xd2511f5305047825 */ /* 0x000fe200078e00ff */
[----:B------:R-:W-:Y:S03]  /*14ce0*/  LOP3.LUT R12, R2, 0xff, RZ, 0xc0, !PT ;  /* 0x000000ff020c7812 */ /* 0x000fe600078ec0ff */
[----:B------:R-:W-:Y:S01]  /*14cf0*/  IMAD.WIDE.U32 R30, R9, -0x2daee0ad, RZ ;  /* 0xd2511f53091e7825 */ /* 0x000fe200078e00ff */
[----:B------:R-:W-:Y:S03]  /*14d00*/  LOP3.LUT R8, R5, UR23, R8, 0x96, !PT ;  /* 0x0000001705087c12 */ /* 0x000fe6000f8e9608 */
[----:B------:R-:W-:Y:S01]  /*14d10*/  FFMA.FTZ R5, R150, UR4, -R148 ;  /* 0x0000000496057c23 */ /* 0x000fe20008010894 */
[----:B------:R-:W-:Y:S01]  /*14d20*/  FMUL.FTZ R150, R70, UR4 ;  /* 0x0000000446967c20 */ /* 0x000fe20008410000 */
[----:B------:R-:W-:Y:S01]  /*14d30*/  LOP3.LUT R7, R31, UR20, R4, 0x96, !PT ;  /* 0x000000141f077c12 */ /* 0x000fe2000f8e9604 */
[----:B------:R-:W-:Y:S01]  /*14d40*/  FFMA.FTZ R4, R156, UR4, -R149 ;  /* 0x000000049c047c23 */ /* 0x000fe20008010895 */
[----:B------:R2:W3:Y:S01]  /*14d50*/  MUFU.EX2 R51, R5 ;  /* 0x0000000500337308 */ /* 0x0004e20000000800 */
[----:B------:R-:W-:Y:S01]  /*14d60*/  IMAD.WIDE.U32 R28, R10, -0x326172a9, RZ ;  /* 0xcd9e8d570a1c7825 */ /* 0x000fe200078e00ff */
[----:B------:R-:W-:Y:S02]  /*14d70*/  SHF.R.U32.HI R10, RZ, 0x10, R2 ;  /* 0x00000010ff0a7819 */ /* 0x000fe40000011602 */
[----:B------:R-:W-:Y:S01]  /*14d80*/  FSEL R150, R150, RZ, P0 ;  /* 0x000000ff96967208 */ /* 0x000fe20000000000 */
[----:B-1----:R-:W-:Y:S01]  /*14d90*/  FFMA.FTZ R11, R151, UR4, -R77 ;  /* 0x00000004970b7c23 */ /* 0x002fe2000801084d */
[----:B------:R-:W-:Y:S01]  /*14da0*/  LOP3.LUT R0, R3, UR37, R28, 0x96, !PT ;  /* 0x0000002503007c12 */ /* 0x000fe2000f8e961c */
[----:B------:R-:W-:Y:S01]  /*14db0*/  IMAD.WIDE.U32 R40, R8, -0x326172a9, RZ ;  /* 0xcd9e8d5708287825 */ /* 0x000fe200078e00ff */
[----:B------:R-:W-:Y:S02]  /*14dc0*/  LOP3.LUT R28, R29, UR21, R14, 0x96, !PT ;  /* 0x000000151d1c7c12 */ /* 0x000fe4000f8e960e */
[----:B------:R1:W4:Y:S03]  /*14dd0*/  MUFU.EX2 R56, R11 ;  /* 0x0000000b00387308 */ /* 0x0003260000000800 */
[----:B------:R-:W-:Y:S01]  /*14de0*/  IMAD.WIDE.U32 R28, R28, -0x2daee0ad, RZ ;  /* 0xd2511f531c1c7825 */ /* 0x000fe200078e00ff */
[----:B--2---:R-:W-:Y:S06]  /*14df0*/  LOP3.LUT R5, R2, 0xffff, RZ, 0xc0, !PT ;  /* 0x0000ffff02057812 */ /* 0x004fec00078ec0ff */
[----:B------:R2:W-:Y:S01]  /*14e00*/  MUFU.EX2 R79, R4 ;  /* 0x00000004004f7308 */ /* 0x0005e20000000800 */
[----:B---3--:R-:W-:Y:S02]  /*14e10*/  F2FP.F16.F32.PACK_AB R145, R58, R51 ;  /* 0x000000333a91723e */ /* 0x008fe400000000ff */
[----:B------:R-:W-:Y:S02]  /*14e20*/  SHF.R.U32.HI R5, RZ, 0x8, R5 ;  /* 0x00000008ff057819 */ /* 0x000fe40000011605 */
[----:B------:R-:W-:Y:S02]  /*14e30*/  SHF.R.U32.HI R45, RZ, 0x10, R28 ;  /* 0x00000010ff2d7819 */ /* 0x000fe4000001161c */
[----:B------:R-:W-:Y:S02]  /*14e40*/  PRMT R146, R12, 0x5410, R5 ;  /* 0x000054100c927816 */ /* 0x000fe40000000005 */
[----:B-1----:R-:W-:Y:S01]  /*14e50*/  SHF.R.U32.HI R11, RZ, 0x18, R2 ;  /* 0x00000018ff0b7819 */ /* 0x002fe20000011602 */
[----:B------:R-:W-:Y:S01]  /*14e60*/  IMAD.WIDE.U32 R2, R7, -0x326172a9, RZ ;  /* 0xcd9e8d5707027825 */ /* 0x000fe200078e00ff */
[----:B------:R-:W-:Y:S02]  /*14e70*/  LOP3.LUT R5, R0, 0xffff, RZ, 0xc0, !PT ;  /* 0x0000ffff00057812 */ /* 0x000fe400078ec0ff */
[--C-:B------:R-:W-:Y:S02]  /*14e80*/  HSET2.LE.AND R146, R146, R234.reuse, PT ;  /* 0x000000ea92927233 */ /* 0x100fe40003803000 */
[----:B------:R-:W-:Y:S02]  /*14e90*/  LOP3.LUT R6, R2, 0xffff, RZ, 0xc0, !PT ;  /* 0x0000ffff02067812 */ /* 0x000fe400078ec0ff */
[--C-:B------:R-:W-:Y:S01]  /*14ea0*/  SHF.R.U32.HI R8, RZ, 0x10, R2.reuse ;  /* 0x00000010ff087819 */ /* 0x100fe20000011602 */
[----:B--2---:R-:W-:Y:S01]  /*14eb0*/  FFMA.FTZ R4, R158, UR4, -R149 ;  /* 0x000000049e047c23 */ /* 0x004fe20008010895 */
[----:B------:R-:W-:Y:S02]  /*14ec0*/  LOP3.LUT R9, R2, 0xff, RZ, 0xc0, !PT ;  /* 0x000000ff02097812 */ /* 0x000fe400078ec0ff */
[----:B------:R-:W-:Y:S01]  /*14ed0*/  SHF.R.U32.HI R7, RZ, 0x18, R2 ;  /* 0x00000018ff077819 */ /* 0x000fe20000011602 */
[----:B------:R1:W2:Y:S01]  /*14ee0*/  MUFU.EX2 R57, R4 ;  /* 0x0000000400397308 */ /* 0x0002a20000000800 */
[----:B------:R-:W-:Y:S01]  /*14ef0*/  LOP3.LUT R2, R3, UR37, R40, 0x96, !PT ;  /* 0x0000002503027c12 */ /* 0x000fe2000f8e9628 */
[----:B------:R-:W-:Y:S01]  /*14f00*/  FFMA.FTZ R3, R159, UR4, -R150 ;  /* 0x000000049f037c23 */ /* 0x000fe20008010896 */
[----:B------:R-:W-:Y:S01]  /*14f10*/  SHF.R.U32.HI R6, RZ, 0x8, R6 ;  /* 0x00000008ff067819 */ /* 0x000fe20000011606 */
[----:B------:R-:W-:Y:S01]  /*14f20*/  IMAD.MOV.U32 R159, RZ, RZ, R16 ;  /* 0x000000ffff9f7224 */ /* 0x000fe200078e0010 */
[----:B------:R-:W-:Y:S02]  /*14f30*/  SHF.R.U32.HI R5, RZ, 0x8, R5 ;  /* 0x00000008ff057819 */ /* 0x000fe40000011605 */
[----:B------:R-:W-:Y:S03]  /*14f40*/  PRMT R15, R9, 0x5410, R6 ;  /* 0x00005410090f7816 */ /* 0x000fe60000000006 */
[----:B------:R3:W-:Y:S01]  /*14f50*/  MUFU.EX2 R252, R3 ;  /* 0x0000000300fc7308 */ /* 0x0007e20000000800 */
[C---:B------:R-:W-:Y:S02]  /*14f60*/  LOP3.LUT R6, R2.reuse, 0xffff, RZ, 0xc0, !PT ;  /* 0x0000ffff02067812 */ /* 0x040fe400078ec0ff */
[----:B------:R-:W-:Y:S02]  /*14f70*/  LOP3.LUT R9, R2, 0xff, RZ, 0xc0, !PT ;  /* 0x000000ff02097812 */ /* 0x000fe400078ec0ff */
[----:B----4-:R-:W-:Y:S02]  /*14f80*/  F2FP.F16.F32.PACK_AB R144, R56, R159 ;  /* 0x0000009f3890723e */ /* 0x010fe400000000ff */
[----:B------:R-:W-:Y:S02]  /*14f90*/  LOP3.LUT R40, R41, UR21, R24, 0x96, !PT ;  /* 0x0000001529287c12 */ /* 0x000fe4000f8e9618 */
[----:B-1----:R-:W-:Y:S02]  /*14fa0*/  LOP3.LUT R4, R10, 0xff, RZ, 0xc0, !PT ;  /* 0x000000ff0a047812 */ /* 0x002fe400078ec0ff */
[----:B------:R-:W-:Y:S01]  /*14fb0*/  SHF.R.U32.HI R10, RZ, 0x18, R0 ;  /* 0x00000018ff0a7819 */ /* 0x000fe20000011600 */
[----:B------:R-:W-:Y:S01]  /*14fc0*/  IMAD.WIDE.U32 R40, R40, -0x2daee0ad, RZ ;  /* 0xd2511f5328287825 */ /* 0x000fe200078e00ff */
[----:B------:R-:W-:Y:S02]  /*14fd0*/  PRMT R12, R4, 0x5410, R11 ;  /* 0x00005410040c7816 */ /* 0x000fe4000000000b */
[----:B------:R-:W-:Y:S01]  /*14fe0*/  LOP3.LUT R11, R0, 0xff, RZ, 0xc0, !PT ;  /* 0x000000ff000b7812 */ /* 0x000fe200078ec0ff */
[----:B------:R-:W-:Y:S01]  /*14ff0*/  FFMA.FTZ R4, R164, UR4, -R150 ;  /* 0x00000004a4047c23 */ /* 0x000fe20008010896 */
[----:B---3--:R-:W-:Y:S02]  /*15000*/  LOP3.LUT R3, R8, 0xff, RZ, 0xc0, !PT ;  /* 0x000000ff08037812 */ /* 0x008fe400078ec0ff */
[----:B------:R-:W-:Y:S01]  /*15010*/  SHF.R.U32.HI R8, RZ, 0x10, R2 ;  /* 0x00000010ff087819 */ /* 0x000fe20000011602 */
[----:B------:R1:W-:Y:S01]  /*15020*/  MUFU.EX2 R250, R4 ;  /* 0x0000000400fa7308 */ /* 0x0003e20000000800 */
[----:B------:R-:W-:Y:S02]  /*15030*/  PRMT R13, R3, 0x5410, R7 ;  /* 0x00005410030d7816 */ /* 0x000fe40000000007 */
[----:B------:R-:W-:Y:S01]  /*15040*/  SHF.R.U32.HI R3, RZ, 0x10, R0 ;  /* 0x00000010ff037819 */ /* 0x000fe20000011600 */
[----:B------:R-:W-:Y:S01]  /*15050*/  FFMA.FTZ R0, R166, UR4, -R149 ;  /* 0x00000004a6007c23 */ /* 0x000fe20008010895 */
[----:B------:R-:W-:Y:S02]  /*15060*/  SHF.R.U32.HI R7, RZ, 0x18, R2 ;  /* 0x00000018ff077819 */ /* 0x000fe40000011602 */
[----:B------:R-:W-:Y:S03]  /*15070*/  PRMT R11, R11, 0x5410, R5 ;  /* 0x000054100b0b7816 */ /* 0x000fe60000000005 */
[----:B------:R3:W-:Y:S01]  /*15080*/  MUFU.EX2 R251, R0 ;  /* 0x0000000000fb7308 */ /* 0x0007e20000000800 */
[----:B------:R-:W-:Y:S02]  /*15090*/  LOP3.LUT R3, R3, 0xff, RZ, 0xc0, !PT ;  /* 0x000000ff03037812 */ /* 0x000fe400078ec0ff */
[----:B------:R-:W-:Y:S01]  /*150a0*/  SHF.R.U32.HI R2, RZ, 0x8, R6 ;  /* 0x00000008ff027819 */ /* 0x000fe20000011606 */
[----:B------:R-:W-:Y:S01]  /*150b0*/  FFMA.FTZ R6, R167, UR4, -R150 ;  /* 0x00000004a7067c23 */ /* 0x000fe20008010896 */
[----:B------:R-:W-:Y:S02]  /*150c0*/  PRMT R10, R3, 0x5410, R10 ;  /* 0x00005410030a7816 */ /* 0x000fe4000000000a */
[----:B------:R-:W-:Y:S03]  /*150d0*/  PRMT R9, R9, 0x5410, R2 ;  /* 0x0000541009097816 */ /* 0x000fe60000000002 */
[----:B------:R4:W-:Y:S01]  /*150e0*/  MUFU.EX2 R247, R6 ;  /* 0x0000000600f77308 */ /* 0x0009e20000000800 */
[----:B------:R-:W-:Y:S01]  /*150f0*/  FSEL R3, R72, RZ, P2 ;  /* 0x000000ff48037208 */ /* 0x000fe20001000000 */
[----:B-1----:R-:W-:Y:S01]  /*15100*/  FFMA.FTZ R4, R165, UR4, -R149 ;  /* 0x00000004a5047c23 */ /* 0x002fe20008010895 */
[----:B------:R-:W-:Y:S02]  /*15110*/  FSEL R2, R71, RZ, P1 ;  /* 0x000000ff47027208 */ /* 0x000fe40000800000 */
[----:B--2---:R-:W-:Y:S02]  /*15120*/  F2FP.F16.F32.PACK_AB R64, R57, R79 ;  /* 0x0000004f3940723e */ /* 0x004fe400000000ff */
[----:B------:R-:W-:Y:S03]  /*15130*/  LOP3.LUT R50, R40, 0xff, RZ, 0xc0, !PT ;  /* 0x000000ff28327812 */ /* 0x000fe600078ec0ff */
[----:B------:R1:W2:Y:S01]  /*15140*/  MUFU.EX2 R249, R4 ;  /* 0x0000000400f97308 */ /* 0x0002a20000000800 */
[----:B---3--:R-:W-:Y:S02]  /*15150*/  LOP3.LUT R0, R8, 0xff, RZ, 0xc0, !PT ;  /* 0x000000ff08007812 */ /* 0x008fe400078ec0ff */
[----:B------:R-:W-:Y:S02]  /*15160*/  SHF.R.U32.HI R63, RZ, 0x18, R28 ;  /* 0x00000018ff3f7819 */ /* 0x000fe4000001161c */
[----:B------:R-:W-:Y:S01]  /*15170*/  PRMT R65, R0, 0x5410, R7 ;  /* 0x0000541000417816 */ /* 0x000fe20000000007 */
[----:B------:R-:W-:Y:S01]  /*15180*/  FFMA.FTZ R0, R168, UR4, -R150 ;  /* 0x00000004a8007c23 */ /* 0x000fe20008010896 */
[--C-:B------:R-:W-:Y:S03]  /*15190*/  HSET2.LE.AND R7, R12, R234.reuse, PT ;  /* 0x000000ea0c077233 */ /* 0x100fe60003803000 */
[----:B------:R-:W-:Y:S01]  /*151a0*/  MUFU.EX2 R167, R78 ;  /* 0x0000004e00a77308 */ /* 0x000fe20000000800 */
[----:B----4-:R-:W-:Y:S02]  /*151b0*/  F2FP.F16.F32.PACK_AB R6, R59, R42 ;  /* 0x0000002a3b06723e */ /* 0x010fe400000000ff */
[--C-:B------:R-:W-:Y:S02]  /*151c0*/  HSET2.LE.AND R65, R65, R234.reuse, PT ;  /* 0x000000ea41417233 */ /* 0x100fe40003803000 */
[----:B------:R-:W-:Y:S02]  /*151d0*/  LOP3.LUT R147, R7, R147, RZ, 0xc0, !PT ;  /* 0x0000009307937212 */ /* 0x000fe400078ec0ff */
[----:B------:R-:W-:Y:S03]  /*151e0*/  LOP3.LUT R146, R146, R6, RZ, 0xc0, !PT ;  /* 0x0000000692927212 */ /* 0x000fe600078ec0ff */
[----:B------:R3:W4:Y:S01]  /*151f0*/  MUFU.EX2 R248, R0 ;  /* 0x0000000000f87308 */ /* 0x0007220000000800 */
[----:B-1----:R-:W-:Y:S02]  /*15200*/  FSEL R4, R73, RZ, P3 ;  /* 0x000000ff49047208 */ /* 0x002fe40001800000 */
[--C-:B------:R-:W-:Y:S02]  /*15210*/  HSET2.LE.AND R6, R9, R234.reuse, PT ;  /* 0x000000ea09067233 */ /* 0x100fe40003803000 */
[----:B--2---:R-:W-:Y:S01]  /*15220*/  F2FP.F16.F32.PACK_AB R66, R249, R251 ;  /* 0x000000fbf942723e */ /* 0x004fe200000000ff */
[----:B------:R-:W-:Y:S01]  /*15230*/  FADD.FTZ R5, -R4, R68 ;  /* 0x0000004404057221 */ /* 0x000fe20000010100 */
[----:B------:R-:W-:Y:S01]  /*15240*/  FADD.FTZ R4, -R3, R69 ;  /* 0x0000004503047221 */ /* 0x000fe20000010100 */
[----:B------:R-:W-:Y:S01]  /*15250*/  FADD.FTZ R3, -R2, R74 ;  /* 0x0000004a02037221 */ /* 0x000fe20000010100 */
[----:B------:R-:W-:Y:S02]  /*15260*/  LOP3.LUT R64, R6, R64, RZ, 0xc0, !PT ;  /* 0x0000004006407212 */ /* 0x000fe400078ec0ff */
[----:B------:R-:W-:Y:S02]  /*15270*/  LOP3.LUT R45, R45, 0xff, RZ, 0xc0, !PT ;  /* 0x000000ff2d2d7812 */ /* 0x000fe400078ec0ff */
[----:B------:R-:W-:Y:S02]  /*15280*/  LOP3.LUT R48, R28, 0xffff, RZ, 0xc0, !PT ;  /* 0x0000ffff1c307812 */ /* 0x000fe400078ec0ff */
[----:B------:R-:W-:Y:S01]  /*15290*/  PRMT R63, R45, 0x5410, R63 ;  /* 0x000054102d3f7816 */ /* 0x000fe2000000003f */
[----:B------:R-:W-:Y:S01]  /*152a0*/  FFMA.FTZ R45, R175, UR4, -R150 ;  /* 0x00000004af2d7c23 */ /* 0x000fe20008010896 */
[----:B---3--:R-:W-:Y:S01]  /*152b0*/  FSEL R0, R70, RZ, P0 ;  /* 0x000000ff46007208 */ /* 0x008fe20000000000 */
[----:B------:R-:W-:Y:S01]  /*152c0*/  IMAD.MOV.U32 R175, RZ, RZ, R57 ;  /* 0x000000ffffaf7224 */ /* 0x000fe200078e0039 */
[----:B----4-:R-:W-:Y:S02]  /*152d0*/  F2FP.F16.F32.PACK_AB R67, R247, R248 ;  /* 0x000000f8f743723e */ /* 0x010fe400000000ff */
[----:B------:R-:W-:Y:S01]  /*152e0*/  LOP3.LUT R47, R40, 0xffff, RZ, 0xc0, !PT ;  /* 0x0000ffff282f7812 */ /* 0x000fe200078ec0ff */
[----:B------:R-:W-:Y:S01]  /*152f0*/  FADD.FTZ R2, -R0, R75 ;  /* 0x0000004b00027221 */ /* 0x000fe20000010100 */
[----:B------:R-:W-:Y:S01]  /*15300*/  FMUL.FTZ R0, R5, UR4 ;  /* 0x0000000405007c20 */ /* 0x000fe20008410000 */
[----:B------:R-:W-:Y:S01]  /*15310*/  SHF.R.U32.HI R49, RZ, 0x18, R40 ;  /* 0x00000018ff317819 */ /* 0x000fe20000011628 */
[----:B------:R-:W-:Y:S01]  /*15320*/  IMAD.U32 R5, RZ, RZ, UR31 ;  /* 0x0000001fff057e24 */ /* 0x000fe2000f8e00ff */
[----:B------:R-:W-:Y:S01]  /*15330*/  SHF.R.U32.HI R48, RZ, 0x8, R48 ;  /* 0x00000008ff307819 */ /* 0x000fe20000011630 */
[----:B------:R1:W2:Y:S01]  /*15340*/  MUFU.EX2 R69, R0 ;  /* 0x0000000000457308 */ /* 0x0002a20000000800 */
[----:B------:R-:W-:Y:S01]  /*15350*/  SHF.R.U32.HI R46, RZ, 0x10, R40 ;  /* 0x00000010ff2e7819 */ /* 0x000fe20000011628 */
[----:B------:R-:W-:Y:S01]  /*15360*/  FFMA.FTZ R40, R173, UR4, -R149 ;  /* 0x00000004ad287c23 */ /* 0x000fe20008010895 */
[----:B------:R-:W-:Y:S01]  /*15370*/  LOP3.LUT R7, R233, UR41, R5, 0x96, !PT ;  /* 0x00000029e9077c12 */ /* 0x000fe2000f8e9605 */
[----:B------:R-:W-:Y:S01]  /*15380*/  IMAD.MOV.U32 R173, RZ, RZ, R60 ;  /* 0x000000ffffad7224 */ /* 0x000fe200078e003c */
[--C-:B------:R-:W-:Y:S02]  /*15390*/  HSET2.LE.AND R5, R10, R234.reuse, PT ;  /* 0x000000ea0a057233 */ /* 0x100fe40003803000 */
[----:B------:R-:W-:Y:S01]  /*153a0*/  SHF.R.U32.HI R47, RZ, 0x8, R47 ;  /* 0x00000008ff2f7819 */ /* 0x000fe2000001162f */
[----:B------:R-:W-:Y:S01]  /*153b0*/  IMAD.WIDE.U32 R16, R7, -0x326172a9, RZ ;  /* 0xcd9e8d5707107825 */ /* 0x000fe200078e00ff */
[----:B------:R-:W-:Y:S02]  /*153c0*/  LOP3.LUT R46, R46, 0xff, RZ, 0xc0, !PT ;  /* 0x000000ff2e2e7812 */ /* 0x000fe400078ec0ff */
[----:B------:R-:W-:Y:S02]  /*153d0*/  LOP3.LUT R145, R5, R145, RZ, 0xc0, !PT ;  /* 0x0000009105917212 */ /* 0x000fe400078ec0ff */
[--C-:B------:R-:W-:Y:S02]  /*153e0*/  HSET2.LE.AND R5, R13, R234.reuse, PT ;  /* 0x000000ea0d057233 */ /* 0x100fe40003803000 */
[----:B------:R-:W-:Y:S01]  /*153f0*/  LOP3.LUT R12, R17, UR11, R36, 0x96, !PT ;  /* 0x0000000b110c7c12 */ /* 0x000fe2000f8e9624 */
[----:B-1----:R-:W-:Y:S01]  /*15400*/  FMUL.FTZ R0, R4, UR4 ;  /* 0x0000000404007c20 */ /* 0x002fe20008410000 */
[----:B------:R-:W1:Y:S01]  /*15410*/  LDSM.16.MT88.4 R36, [R188+0x6000] ;  /* 0x00600000bc24783b */ /* 0x000e620000004200 */
[--C-:B------:R-:W-:Y:S02]  /*15420*/  HSET2.LE.AND R4, R11, R234.reuse, PT ;  /* 0x000000ea0b047233 */ /* 0x100fe40003803000 */
[----:B------:R3:W4:Y:S01]  /*15430*/  MUFU.EX2 R68, R0 ;  /* 0x0000000000447308 */ /* 0x0007220000000800 */
[----:B------:R-:W-:Y:S01]  /*15440*/  LOP3.LUT R67, R5, R67, RZ, 0xc0, !PT ;  /* 0x0000004305437212 */ /* 0x000fe200078ec0ff */
[----:B--2---:R-:W-:Y:S01]  /*15450*/  FMUL.FTZ R5, R69, R85 ;  /* 0x0000005545057220 */ /* 0x004fe20000410000 */
[----:B------:R-:W-:Y:S02]  /*15460*/  LOP3.LUT R144, R4, R144, RZ, 0xc0, !PT ;  /* 0x0000009004907212 */ /* 0x000fe400078ec0ff */
[--C-:B------:R-:W-:Y:S02]  /*15470*/  HSET2.LE.AND R4, R15, R234.reuse, PT ;  /* 0x000000ea0f047233 */ /* 0x100fe40003803000 */
[----:B------:R-:W-:Y:S02]  /*15480*/  LOP3.LUT R13, R153, UR35, R16, 0x96, !PT ;  /* 0x00000023990d7c12 */ /* 0x000fe4000f8e9610 */
[----:B------:R-:W-:Y:S01]  /*15490*/  LOP3.LUT R158, R17, UR11, R26, 0x96, !PT ;  /* 0x0000000b119e7c12 */ /* 0x000fe2000f8e961a */
[C---:B------:R-:W-:Y:S01]  /*154a0*/  FMUL.FTZ R17, R69.reuse, R89 ;  /* 0x0000005945117220 */ /* 0x040fe20000410000 */
[----:B------:R-:W-:Y:S01]  /*154b0*/  LOP3.LUT R66, R4, R66, RZ, 0xc0, !PT ;  /* 0x0000004204427212 */ /* 0x000fe200078ec0ff */
[----:B------:R-:W-:Y:S01]  /*154c0*/  FMUL.FTZ R4, R69, R84 ;  /* 0x0000005445047220 */ /* 0x000fe20000410000 */
[----:B------:R-:W-:Y:S01]  /*154d0*/  IMAD.WIDE.U32 R156, R13, -0x2daee0ad, RZ ;  /* 0xd2511f530d9c7825 */ /* 0x000fe200078e00ff */
[----:B------:R-:W-:Y:S01]  /*154e0*/  LOP3.LUT R155, R155, UR35, R16, 0x96, !PT ;  /* 0x000000239b9b7c12 */ /* 0x000fe2000f8e9610 */
[----:B------:R-:W-:Y:S02]  /*154f0*/  UIADD3 UR11, UR31, 0x646e171e, URZ ;  /* 0x646e171e1f0b7890 */ /* 0x000fe4000fffe03f */
[----:B------:R-:W-:Y:S01]  /*15500*/  FMUL.FTZ R16, R69, R88 ;  /* 0x0000005845107220 */ /* 0x000fe20000410000 */
[----:B---3--:R-:W-:Y:S01]  /*15510*/  FMUL.FTZ R0, R3, UR4 ;  /* 0x0000000403007c20 */ /* 0x008fe20008410000 */
[C---:B----4-:R-:W-:Y:S01]  /*15520*/  FMUL.FTZ R18, R68.reuse, R90 ;  /* 0x0000005a44127220 */ /* 0x050fe20000410000 */
[----:B------:R-:W-:Y:S01]  /*15530*/  FMUL.FTZ R19, R68, R91 ;  /* 0x0000005b44137220 */ /* 0x000fe20000410000 */
[----:B------:R-:W-:Y:S01]  /*15540*/  PRMT R74, R50, 0x5410, R47 ;  /* 0x00005410324a7816 */ /* 0x000fe2000000002f */
[----:B------:R2:W3:Y:S01]  /*15550*/  MUFU.EX2 R3, R0 ;  /* 0x0000000000037308 */ /* 0x0004e20000000800 */
[C---:B------:R-:W-:Y:S01]  /*15560*/  FMUL.FTZ R6, R68.reuse, R86 ;  /* 0x0000005644067220 */ /* 0x040fe20000410000 */
[----:B------:R-:W-:Y:S01]  /*15570*/  FMUL.FTZ R7, R68, R87 ;  /* 0x0000005744077220 */ /* 0x000fe20000410000 */
[----:B------:R-:W-:Y:S01]  /*15580*/  LOP3.LUT R86, R28, 0xff, RZ, 0xc0, !PT ;  /* 0x000000ff1c567812 */ /* 0x000fe200078ec0ff */
[----:B------:R-:W-:Y:S01]  /*15590*/  FMUL.FTZ R50, R68, R122 ;  /* 0x0000007a44327220 */ /* 0x000fe20000410000 */
[----:B------:R-:W-:Y:S01]  /*155a0*/  LOP3.LUT R44, R29, UR11, R44, 0x96, !PT ;  /* 0x0000000b1d2c7c12 */ /* 0x000fe2000f8e962c */
[----:B------:R-:W-:Y:S01]  /*155b0*/  FFMA.FTZ R29, R172, UR4, -R148 ;  /* 0x00000004ac1d7c23 */ /* 0x000fe20008010894 */
[----:B------:R-:W-:Y:S03]  /*155c0*/  PRMT R86, R86, 0x5410, R48 ;  /* 0x0000541056567816 */ /* 0x000fe60000000030 */
[----:B------:R-:W-:Y:S01]  /*155d0*/  MUFU.EX2 R172, R40 ;  /* 0x0000002800ac7308 */ /* 0x000fe20000000800 */
[-C--:B------:R-:W-:Y:S01]  /*155e0*/  HMMA.16816.F32 R4, R144, R20.reuse, R4 ;  /* 0x000000149004723c */ /* 0x080fe20000001804 */
[----:B------:R-:W-:Y:S01]  /*155f0*/  LDSM.16.MT88.4 R88, [R185+0x6800] ;  /* 0x00680000b958783b */ /* 0x000fe20000004200 */
[----:B------:R-:W-:Y:S03]  /*15600*/  PLOP3.LUT P0, PT, PT, PT, UP0, 0x80, 0x0 ;  /* 0x000000000000781c */ /* 0x000fe60003f0f008 */
[----:B------:R-:W-:Y:S01]  /*15610*/  PRMT R75, R46, 0x5410, R49 ;  /* 0x000054102e4b7816 */ /* 0x000fe20000000031 */
[----:B------:R-:W-:Y:S01]  /*15620*/  FMUL.FTZ R49, R69, R121 ;  /* 0x0000007945317220 */ /* 0x000fe20000410000 */
[----:B------:R-:W-:Y:S01]  /*15630*/  LOP3.LUT R47, R44, 0xffff, RZ, 0xc0, !PT ;  /* 0x0000ffff2c2f7812 */ /* 0x000fe200078ec0ff */
[----:B--2---:R-:W-:Y:S01]  /*15640*/  FMUL.FTZ R0, R2, UR4 ;  /* 0x0000000402007c20 */ /* 0x004fe20008410000 */
[----:B------:R2:W-:Y:S02]  /*15650*/  MUFU.EX2 R240, R29 ;  /* 0x0000001d00f07308 */ /* 0x0005e40000000800 */
[----:B------:R-:W-:Y:S01]  /*15660*/  F2FP.F16.F32.PACK_AB R2, R250, R252 ;  /* 0x000000fcfa02723e */ /* 0x000fe200000000ff */
[C---:B---3--:R-:W-:Y:S01]  /*15670*/  FMUL.FTZ R8, R3.reuse, R80 ;  /* 0x0000005003087220 */ /* 0x048fe20000410000 */
[C---:B------:R-:W-:Y:S01]  /*15680*/  FMUL.FTZ R9, R3.reuse, R81 ;  /* 0x0000005103097220 */ /* 0x040fe20000410000 */
[----:B------:R-:W-:Y:S01]  /*15690*/  FMUL.FTZ R13, R3, R93 ;  /* 0x0000005d030d7220 */ /* 0x000fe20000410000 */
[----:B------:R-:W-:Y:S01]  /*156a0*/  LOP3.LUT R65, R65, R2, RZ, 0xc0, !PT ;  /* 0x0000000241417212 */ /* 0x000fe200078ec0ff */
[----:B------:R-:W-:Y:S03]  /*156b0*/  FFMA.FTZ R2, R32, UR4, -R77 ;  /* 0x0000000420027c23 */ /* 0x000fe6000801084d */
[----:B------:R-:W3:Y:S01]  /*156c0*/  MUFU.EX2 R0, R0 ;  /* 0x0000000000007308 */ /* 0x000ee20000000800 */
[C---:B------:R-:W-:Y:S01]  /*156d0*/  FMUL.FTZ R24, R3.reuse, R96 ;  /* 0x0000006003187220 */ /* 0x040fe20000410000 */
[C---:B------:R-:W-:Y:S01]  /*156e0*/  FMUL.FTZ R25, R3.reuse, R97 ;  /* 0x0000006103197220 */ /* 0x040fe20000410000 */
[--C-:B------:R-:W-:Y:S01]  /*156f0*/  SHF.R.U32.HI R48, RZ, 0x10, R44.reuse ;  /* 0x00000010ff307819 */ /* 0x100fe2000001162c */
[----:B------:R-:W-:Y:S01]  /*15700*/  FMUL.FTZ R28, R3, R108 ;  /* 0x0000006c031c7220 */ /* 0x000fe20000410000 */
[----:B------:R-:W-:Y:S01]  /*15710*/  SHF.R.U32.HI R60, RZ, 0x18, R44 ;  /* 0x00000018ff3c7819 */ /* 0x000fe2000001162c */
[----:B------:R-:W-:Y:S01]  /*15720*/  FMUL.FTZ R32, R69, R104 ;  /* 0x0000006845207220 */ /* 0x000fe20000410000 */
[----:B------:R-:W-:Y:S03]  /*15730*/  LOP3.LUT R62, R44, 0xff, RZ, 0xc0, !PT ;  /* 0x000000ff2c3e7812 */ /* 0x000fe600078ec0ff */
[----:B------:R4:W-:Y:S01]  /*15740*/  MUFU.EX2 R246, R2 ;  /* 0x0000000200f67308 */ /* 0x0009e20000000800 */
[C---:B--2---:R-:W-:Y:S01]  /*15750*/  FMUL.FTZ R29, R3.reuse, R109 ;  /* 0x0000006d031d7220 */ /* 0x044fe20000410000 */
[--C-:B------:R-:W-:Y:S01]  /*15760*/  HSET2.LE.AND R86, R86, R234.reuse, PT ;  /* 0x000000ea56567233 */ /* 0x100fe20003803000 */
[----:B------:R-:W-:Y:S01]  /*15770*/  FMUL.FTZ R40, R3, R112 ;  /* 0x0000007003287220 */ /* 0x000fe20000410000 */
[----:B------:R-:W-:Y:S01]  /*15780*/  LOP3.LUT R57, R48, 0xff, RZ, 0xc0, !PT ;  /* 0x000000ff30397812 */ /* 0x000fe200078ec0ff */
[----:B------:R-:W-:Y:S01]  /*15790*/  FMUL.FTZ R48, R69, R120 ;  /* 0x0000007845307220 */ /* 0x000fe20000410000 */
[----:B------:R-:W-:Y:S02]  /*157a0*/  SHF.R.U32.HI R61, RZ, 0x8, R47 ;  /* 0x00000008ff3d7819 */ /* 0x000fe4000001162f */
[----:B------:R-:W-:Y:S01]  /*157b0*/  PRMT R85, R57, 0x5410, R60 ;  /* 0x0000541039557816 */ /* 0x000fe2000000003c */
[C---:B---3--:R-:W-:Y:S01]  /*157c0*/  FMUL.FTZ R10, R0.reuse, R82 ;  /* 0x00000052000a7220 */ /* 0x048fe20000410000 */
[C---:B------:R-:W-:Y:S01]  /*157d0*/  FMUL.FTZ R11, R0.reuse, R83 ;  /* 0x00000053000b7220 */ /* 0x040fe20000410000 */
[C---:B------:R-:W-:Y:S01]  /*157e0*/  FMUL.FTZ R26, R0.reuse, R98 ;  /* 0x00000062001a7220 */ /* 0x040fe20000410000 */
[----:B------:R-:W2:Y:S01]  /*157f0*/  LDSM.16.MT88.4 R80, [R187+0x6000] ;  /* 0x00600000bb50783b */ /* 0x000ea20000004200 */
[C---:B------:R-:W-:Y:S01]  /*15800*/  FMUL.FTZ R27, R0.reuse, R99 ;  /* 0x00000063001b7220 */ /* 0x040fe20000410000 */
[C---:B------:R-:W-:Y:S01]  /*15810*/  FMUL.FTZ R47, R0.reuse, R127 ;  /* 0x0000007f002f7220 */ /* 0x040fe20000410000 */
[C---:B------:R-:W-:Y:S01]  /*15820*/  FMUL.FTZ R31, R0.reuse, R111 ;  /* 0x0000006f001f7220 */ /* 0x040fe20000410000 */
[--C-:B------:R-:W-:Y:S01]  /*15830*/  HSET2.LE.AND R85, R85, R234.reuse, PT ;  /* 0x000000ea55557233 */ /* 0x100fe20003803000 */
[C---:B------:R-:W-:Y:S03]  /*15840*/  HMMA.16816.F32 R8, R64.reuse, R20, R8 ;  /* 0x000000144008723c */ /* 0x040fe60000001808 */
[----:B------:R-:W3:Y:S01]  /*15850*/  LDSM.16.MT88.4 R96, [R188+0x6800] ;  /* 0x00680000bc60783b */ /* 0x000ee20000004200 */
[----:B----4-:R-:W-:Y:S01]  /*15860*/  FFMA.FTZ R2, R33, UR4, -R77 ;  /* 0x0000000421027c23 */ /* 0x010fe2000801084d */
[C---:B------:R-:W-:Y:S01]  /*15870*/  FMUL.FTZ R14, R0.reuse, R94 ;  /* 0x0000005e000e7220 */ /* 0x040fe20000410000 */
[----:B------:R-:W-:Y:S01]  /*15880*/  FMUL.FTZ R15, R0, R95 ;  /* 0x0000005f000f7220 */ /* 0x000fe20000410000 */
[----:B------:R-:W-:Y:S01]  /*15890*/  FMUL.FTZ R33, R69, R105 ;  /* 0x0000006945217220 */ /* 0x000fe20000410000 */
[----:B------:R4:W-:Y:S03]  /*158a0*/  MUFU.EX2 R245, R2 ;  /* 0x0000000200f57308 */ /* 0x0009e60000000800 */
[----:B------:R-:W-:Y:S04]  /*158b0*/  IMAD.WIDE.U32 R20, R12, -0x2daee0ad, RZ ;  /* 0xd2511f530c147825 */ /* 0x000fe800078e00ff */
[----:B------:R-:W-:Y:S01]  /*158c0*/  FMUL.FTZ R12, R3, R92 ;  /* 0x0000005c030c7220 */ /* 0x000fe20000410000 */
[--C-:B------:R-:W-:Y:S01]  /*158d0*/  HSET2.LE.AND R60, R63, R234.reuse, PT ;  /* 0x000000ea3f3c7233 */ /* 0x100fe20003803000 */
[----:B------:R-:W-:Y:S01]  /*158e0*/  FMUL.FTZ R63, R0, R139 ;  /* 0x0000008b003f7220 */ /* 0x000fe20000410000 */
[----:B------:R-:W-:Y:S01]  /*158f0*/  LOP3.LUT R153, R21, UR34, R238, 0x96, !PT ;  /* 0x0000002215997c12 */ /* 0x000fe2000f8e96ee */
[----:B------:R-:W-:Y:S01]  /*15900*/  FMUL.FTZ R21, R69, R101 ;  /* 0x0000006545157220 */ /* 0x000fe20000410000 */
[----:B------:R-:W-:Y:S02]  /*15910*/  LOP3.LUT R151, R157, UR29, R20, 0x96, !PT ;  /* 0x0000001d9d977c12 */ /* 0x000fe4000f8e9614 */
[-C--:B------:R-:W-:Y:S03]  /*15920*/  HMMA.16816.F32 R12, R64, R22.reuse, R12 ;  /* 0x00000016400c723c */ /* 0x080fe6000000180c */
[----:B------:R-:W-:Y:S01]  /*15930*/  FMUL.FTZ R20, R69, R100 ;  /* 0x0000006445147220 */ /* 0x000fe20000410000 */
[----:B------:R-:W-:Y:S01]  /*15940*/  IMAD.WIDE.U32 R100, R155, -0x2daee0ad, RZ ;  /* 0xd2511f539b647825 */ /* 0x000fe200078e00ff */
[----:B------:R-:W-:Y:S01]  /*15950*/  PRMT R61, R62, 0x5410, R61 ;  /* 0x000054103e3d7816 */ /* 0x000fe2000000003d */
[C---:B------:R-:W-:Y:S05]  /*15960*/  HMMA.16816.F32 R16, R144.reuse, R22, R16 ;  /* 0x000000169010723c */ /* 0x040fea0000001810 */
[--C-:B----4-:R-:W-:Y:S01]  /*15970*/  FFMA.FTZ R2, R34, UR4, -R148.reuse ;  /* 0x0000000422027c23 */ /* 0x110fe20008010894 */
[C---:B------:R-:W-:Y:S01]  /*15980*/  FMUL.FTZ R34, R68.reuse, R106 ;  /* 0x0000006a44227220 */ /* 0x040fe20000410000 */
[C---:B------:R-:W-:Y:S01]  /*15990*/  FMUL.FTZ R22, R68.reuse, R102 ;  /* 0x0000006644167220 */ /* 0x040fe20000410000 */
[C---:B------:R-:W-:Y:S01]  /*159a0*/  FMUL.FTZ R23, R68.reuse, R103 ;  /* 0x0000006744177220 */ /* 0x040fe20000410000 */
[----:B------:R4:W-:Y:S02]  /*159b0*/  MUFU.EX2 R244, R2 ;  /* 0x0000000200f47308 */ /* 0x0009e40000000800 */
[--C-:B------:R-:W-:Y:S01]  /*159c0*/  FFMA.FTZ R106, R223, UR4, -R77.reuse ;  /* 0x00000004df6a7c23 */ /* 0x100fe2000801084d */
[--C-:B------:R-:W-:Y:S01]  /*159d0*/  HSET2.LE.AND R61, R61, R234.reuse, PT ;  /* 0x000000ea3d3d7233 */ /* 0x100fe20003803000 */
[----:B------:R-:W-:Y:S04]  /*159e0*/  IMAD.WIDE.U32 R102, R151, -0x326172a9, RZ ;  /* 0xcd9e8d5797667825 */ /* 0x000fe800078e00ff */
[----:B------:R-:W-:Y:S01]  /*159f0*/  FFMA.FTZ R62, R177, UR4, -R77 ;  /* 0x00000004b13e7c23 */ /* 0x000fe2000801084d */
[-C--:B-1----:R-:W-:Y:S01]  /*15a00*/  HMMA.16816.F32 R20, R144, R36.reuse, R20 ;  /* 0x000000249014723c */ /* 0x082fe20000001814 */
[----:B------:R-:W-:Y:S02]  /*15a10*/  MUFU.EX2 R155, R106 ;  /* 0x0000006a009b7308 */ /* 0x000fe40000000800 */
[--C-:B------:R-:W-:Y:S01]  /*15a20*/  HSET2.LE.AND R74, R74, R234.reuse, PT ;  /* 0x000000ea4a4a7233 */ /* 0x100fe20003803000 */
[----:B------:R-:W-:Y:S01]  /*15a30*/  FMUL.FTZ R57, R3, R129 ;  /* 0x0000008103397220 */ /* 0x000fe20000410000 */
[--C-:B------:R-:W-:Y:S01]  /*15a40*/  HSET2.LE.AND R75, R75, R234.reuse, PT ;  /* 0x000000ea4b4b7233 */ /* 0x100fe20003803000 */
[C---:B------:R-:W-:Y:S05]  /*15a50*/  HMMA.16816.F32 R24, R64.reuse, R36, R24 ;  /* 0x000000244018723c */ /* 0x040fea0000001818 */
[--C-:B----4-:R-:W-:Y:S01]  /*15a60*/  FFMA.FTZ R2, R35, UR4, -R148.reuse ;  /* 0x0000000423027c23 */ /* 0x110fe20008010894 */
[----:B------:R-:W-:Y:S01]  /*15a70*/  FMUL.FTZ R35, R68, R107 ;  /* 0x0000006b44237220 */ /* 0x000fe20000410000 */
[----:B------:R-:W-:Y:S01]  /*15a80*/  FFMA.FTZ R36, R174, UR4, -R148 ;  /* 0x00000004ae247c23 */ /* 0x000fe20008010894 */
[----:B------:R-:W-:Y:S01]  /*15a90*/  FMUL.FTZ R37, R69, R117 ;  /* 0x0000007545257220 */ /* 0x000fe20000410000 */
[----:B------:R1:W4:Y:S02]  /*15aa0*/  MUFU.EX2 R243, R2 ;  /* 0x0000000200f37308 */ /* 0x0003240000000800 */
[----:B------:R-:W-:Y:S02]  /*15ab0*/  IMAD.MOV.U32 R117, RZ, RZ, R59 ;  /* 0x000000ffff757224 */ /* 0x000fe400078e003b */
[----:B------:R-:W-:Y:S06]  /*15ac0*/  IMAD.MOV.U32 R177, RZ, RZ, R159 ;  /* 0x000000ffffb17224 */ /* 0x000fec00078e009f */
[----:B------:R5:W-:Y:S01]  /*15ad0*/  MUFU.EX2 R235, R36 ;  /* 0x0000002400eb7308 */ /* 0x000be20000000800 */
[----:B-1----:R-:W-:Y:S01]  /*15ae0*/  FFMA.FTZ R2, R169, UR4, -R77 ;  /* 0x00000004a9027c23 */ /* 0x002fe2000801084d */
[----:B----4-:R-:W-:Y:S08]  /*15af0*/  F2FP.F16.F32.PACK_AB R87, R243, R244 ;  /* 0x000000f4f357723e */ /* 0x010ff000000000ff */
[----:B------:R1:W-:Y:S01]  /*15b00*/  MUFU.EX2 R169, R62 ;  /* 0x0000003e00a97308 */ /* 0x0003e20000000800 */
[----:B------:R-:W-:Y:S01]  /*15b10*/  LOP3.LUT R87, R60, R87, RZ, 0xc0, !PT ;  /* 0x000000573c577212 */ /* 0x000fe200078ec0ff */
[----:B------:R-:W-:Y:S01]  /*15b20*/  FMUL.FTZ R60, R3, R136 ;  /* 0x00000088033c7220 */ /* 0x000fe20000410000 */
[----:B-----5:R-:W-:Y:S07]  /*15b30*/  FFMA.FTZ R36, R171, UR4, -R149 ;  /* 0x00000004ab247c23 */ /* 0x020fee0008010895 */
[----:B------:R4:W-:Y:S10]  /*15b40*/  MUFU.EX2 R241, R2 ;  /* 0x0000000200f17308 */ /* 0x0009f40000000800 */
[----:B------:R5:W2:Y:S01]  /*15b50*/  MUFU.EX2 R174, R36 ;  /* 0x0000002400ae7308 */ /* 0x000aa20000000800 */
[----:B-1----:R-:W-:Y:S01]  /*15b60*/  FMUL.FTZ R62, R0, R138 ;  /* 0x0000008a003e7220 */ /* 0x002fe20000410000 */
[----:B----4-:R-:W-:Y:S08]  /*15b70*/  FFMA.FTZ R2, R170, UR4, -R77 ;  /* 0x00000004aa027c23 */ /* 0x010ff0000801084d */
[----:B------:R1:W-:Y:S01]  /*15b80*/  MUFU.EX2 R170, R45 ;  /* 0x0000002d00aa7308 */ /* 0x0003e20000000800 */
[----:B-----5:R-:W-:Y:S01]  /*15b90*/  FMUL.FTZ R36, R69, R116 ;  /* 0x0000007445247220 */ /* 0x020fe20000410000 */
[----:B--2---:R-:W-:Y:S08]  /*15ba0*/  F2FP.F16.F32.PACK_AB R94, R172, R174 ;  /* 0x000000aeac5e723e */ /* 0x004ff000000000ff */
[----:B------:R2:W4:Y:S01]  /*15bb0*/  MUFU.EX2 R242, R2 ;  /* 0x0000000200f27308 */ /* 0x0005220000000800 */
[----:B------:R-:W-:Y:S01]  /*15bc0*/  LOP3.LUT R94, R74, R94, RZ, 0xc0, !PT ;  /* 0x0000005e4a5e7212 */ /* 0x000fe200078ec0ff */
[----:B-1----:R-:W-:Y:S01]  /*15bd0*/  FFMA.FTZ R45, R176, UR4, -R150 ;  /* 0x00000004b02d7c23 */ /* 0x002fe20008010896 */
[----:B------:R-:W-:Y:S07]  /*15be0*/  IMAD.MOV.U32 R176, RZ, RZ, R58 ;  /* 0x000000ffffb07224 */ /* 0x000fee00078e003a */
[----:B------:R1:W5:Y:S01]  /*15bf0*/  MUFU.EX2 R171, R45 ;  /* 0x0000002d00ab7308 */ /* 0x0003620000000800 */
[----:B--2---:R-:W-:Y:S01]  /*15c00*/  LOP3.LUT R2, R41, UR11, R30, 0x96, !PT ;  /* 0x0000000b29027c12 */ /* 0x004fe2000f8e961e */
[----:B------:R-:W-:Y:S01]  /*15c10*/  FMUL.FTZ R30, R0, R110 ;  /* 0x0000006e001e7220 */ /* 0x000fe20000410000 */
[----:B----4-:R-:W-:Y:S01]  /*15c20*/  F2FP.F16.F32.PACK_AB R84, R242, R241 ;  /* 0x000000f1f254723e */ /* 0x010fe200000000ff */
[----:B------:R-:W-:Y:S01]  /*15c30*/  FMUL.FTZ R41, R3, R113 ;  /* 0x0000007103297220 */ /* 0x000fe20000410000 */
[C---:B------:R-:W-:Y:S02]  /*15c40*/  LOP3.LUT R44, R2.reuse, 0xffff, RZ, 0xc0, !PT ;  /* 0x0000ffff022c7812 */ /* 0x040fe400078ec0ff */
[--C-:B------:R-:W-:Y:S02]  /*15c50*/  SHF.R.U32.HI R46, RZ, 0x10, R2.reuse ;  /* 0x00000010ff2e7819 */ /* 0x100fe40000011602 */
[-C--:B------:R-:W-:Y:S03]  /*15c60*/  HMMA.16816.F32 R28, R64, R38.reuse, R28 ;  /* 0x00000026401c723c */ /* 0x080fe6000000181c */
[----:B------:R-:W-:Y:S02]  /*15c70*/  LOP3.LUT R59, R2, 0xff, RZ, 0xc0, !PT ;  /* 0x000000ff023b7812 */ /* 0x000fe400078ec0ff */
[----:B------:R-:W-:Y:S01]  /*15c80*/  SHF.R.U32.HI R58, RZ, 0x18, R2 ;  /* 0x00000018ff3a7819 */ /* 0x000fe20000011602 */
[C---:B------:R-:W-:Y:S05]  /*15c90*/  HMMA.16816.F32 R32, R144.reuse, R38, R32 ;  /* 0x000000269020723c */ /* 0x040fea0000001820 */
[----:B------:R-:W-:Y:S01]  /*15ca0*/  FFMA.FTZ R2, R179, UR4, -R149 ;  /* 0x00000004b3027c23 */ /* 0x000fe20008010895 */
[----:B------:R-:W-:Y:S01]  /*15cb0*/  IMAD.MOV.U32 R179, RZ, RZ, R56 ;  /* 0x000000ffffb37224 */ /* 0x000fe200078e0038 */
[----:B------:R-:W-:Y:S01]  /*15cc0*/  SHF.R.U32.HI R56, RZ, 0x8, R44 ;  /* 0x00000008ff387819 */ /* 0x000fe2000001162c */
[C---:B------:R-:W-:Y:S01]  /*15cd0*/  FMUL.FTZ R44, R3.reuse, R124 ;  /* 0x0000007c032c7220 */ /* 0x040fe20000410000 */
[----:B------:R2:W-:Y:S02]  /*15ce0*/  MUFU.EX2 R116, R2 ;  /* 0x0000000200747308 */ /* 0x0005e40000000800 */
[----:B------:R-:W-:Y:S01]  /*15cf0*/  FMUL.FTZ R39, R68, R119 ;  /* 0x0000007744277220 */ /* 0x000fe20000410000 */
[----:B------:R-:W-:Y:S02]  /*15d00*/  IMAD.MOV.U32 R119, RZ, RZ, R42 ;  /* 0x000000ffff777224 */ /* 0x000fe400078e002a */
[----:B------:R-:W-:Y:S01]  /*15d10*/  FMUL.FTZ R42, R0, R114 ;  /* 0x00000072002a7220 */ /* 0x000fe20000410000 */
[----:B------:R-:W-:Y:S01]  /*15d20*/  FMUL.FTZ R38, R68, R118 ;  /* 0x0000007644267220 */ /* 0x000fe20000410000 */
[----:B------:R-:W-:Y:S02]  /*15d30*/  IMAD.MOV.U32 R118, RZ, RZ, R43 ;  /* 0x000000ffff767224 */ /* 0x000fe400078e002b */
[C---:B------:R-:W-:Y:S01]  /*15d40*/  FMUL.FTZ R43, R0.reuse, R115 ;  /* 0x00000073002b7220 */ /* 0x040fe20000410000 */
[----:B-1----:R-:W-:Y:S01]  /*15d50*/  FMUL.FTZ R45, R3, R125 ;  /* 0x0000007d032d7220 */ /* 0x002fe20000410000 */
[----:B------:R-:W-:Y:S01]  /*15d60*/  LOP3.LUT R84, R61, R84, RZ, 0xc0, !PT ;  /* 0x000000543d547212 */ /* 0x000fe200078ec0ff */
[----:B------:R-:W-:Y:S01]  /*15d70*/  FMUL.FTZ R61, R3, R137 ;  /* 0x00000089033d7220 */ /* 0x000fe20000410000 */
[----:B------:R-:W-:Y:S01]  /*15d80*/  PRMT R92, R59, 0x5410, R56 ;  /* 0x000054103b5c7816 */ /* 0x000fe20000000038 */
[-C--:B------:R-:W-:Y:S03]  /*15d90*/  HMMA.16816.F32 R36, R144, R52.reuse, R36 ;  /* 0x000000349024723c */ /* 0x080fe60000001824 */
[----:B------:R-:W-:Y:S01]  /*15da0*/  FMUL.FTZ R59, R0, R131 ;  /* 0x00000083003b7220 */ /* 0x000fe20000410000 */
[--C-:B------:R-:W-:Y:S01]  /*15db0*/  HSET2.LE.AND R92, R92, R234.reuse, PT ;  /* 0x000000ea5c5c7233 */ /* 0x100fe20003803000 */
[----:B--2---:R-:W-:Y:S01]  /*15dc0*/  FFMA.FTZ R2, R178, UR4, -R149 ;  /* 0x00000004b2027c23 */ /* 0x004fe20008010895 */
[C---:B------:R-:W-:Y:S01]  /*15dd0*/  HMMA.16816.F32 R40, R64.reuse, R52, R40 ;  /* 0x000000344028723c */ /* 0x040fe20000001828 */
[----:B------:R-:W2:Y:S02]  /*15de0*/  LDL.LU R178, [R1+0x34] ;  /* 0x0000340001b27983 */ /* 0x000ea40000300800 */
[----:B------:R1:W-:Y:S02]  /*15df0*/  MUFU.EX2 R124, R2 ;  /* 0x00000002007c7308 */ /* 0x0003e40000000800 */
[----:B------:R-:W-:Y:S01]  /*15e00*/  FMUL.FTZ R56, R3, R128 ;  /* 0x0000008003387220 */ /* 0x000fe20000410000 */
[----:B-----5:R-:W-:Y:S01]  /*15e10*/  F2FP.F16.F32.PACK_AB R95, R171, R170 ;  /* 0x000000aaab5f723e */ /* 0x020fe200000000ff */
[--C-:B------:R-:W-:Y:S01]  /*15e20*/  FFMA.FTZ R52, R182, UR4, -R150.reuse ;  /* 0x00000004b6347c23 */ /* 0x100fe20008010896 */
[----:B------:R-:W-:Y:S01]  /*15e30*/  LOP3.LUT R53, R46, 0xff, RZ, 0xc0, !PT ;  /* 0x000000ff2e357812 */ /* 0x000fe200078ec0ff */
[----:B------:R-:W4:Y:S02]  /*15e40*/  LDL.LU R125, [R1+0x30] ;  /* 0x00003000017d7983 */ /* 0x000f240000300800 */
[----:B------:R-:W-:Y:S02]  /*15e50*/  FMUL.FTZ R46, R0, R126 ;  /* 0x0000007e002e7220 */ /* 0x000fe40000410000 */
[----:B------:R5:W-:Y:S01]  /*15e60*/  MUFU.EX2 R115, R52 ;  /* 0x0000003400737308 */ /* 0x000be20000000800 */
[----:B------:R-:W-:Y:S02]  /*15e70*/  IMAD.MOV.U32 R182, RZ, RZ, R51 ;  /* 0x000000ffffb67224 */ /* 0x000fe400078e0033 */
[----:B------:R-:W-:Y:S01]  /*15e80*/  FMUL.FTZ R51, R68, R123 ;  /* 0x0000007b44337220 */ /* 0x000fe20000410000 */
[----:B------:R-:W2:Y:S01]  /*15e90*/  LDL.LU R127, [R1+0x2c] ;  /* 0x00002c00017f7983 */ /* 0x000ea20000300800 */
[----:B------:R-:W-:Y:S01]  /*15ea0*/  LOP3.LUT R95, R75, R95, RZ, 0xc0, !PT ;  /* 0x0000005f4b5f7212 */ /* 0x000fe200078ec0ff */
[----:B------:R-:W-:Y:S01]  /*15eb0*/  FFMA.FTZ R75, R208, UR4, -R77 ;  /* 0x00000004d04b7c23 */ /* 0x000fe2000801084d */
[-C--:B------:R-:W-:Y:S01]  /*15ec0*/  HMMA.16816.F32 R44, R64, R54.reuse, R44 ;  /* 0x00000036402c723c */ /* 0x080fe2000000182c */
[----:B------:R-:W-:Y:S02]  /*15ed0*/  LDSM.16.MT88.4 R120, [R186+0x7800] ;  /* 0x00780000ba78783b */ /* 0x000fe40000004200 */
[----:B-1----:R-:W-:Y:S01]  /*15ee0*/  FFMA.FTZ R2, R183, UR4, -R150 ;  /* 0x00000004b7027c23 */ /* 0x002fe20008010896 */
[----:B------:R-:W-:Y:S01]  /*15ef0*/  MUFU.EX2 R165, R75 ;  /* 0x0000004b00a57308 */ /* 0x000fe20000000800 */
[----:B------:R-:W-:Y:S01]  /*15f00*/  IMAD.MOV.U32 R126, RZ, RZ, R79 ;  /* 0x000000ffff7e7224 */ /* 0x000fe200078e004f */
[C---:B------:R-:W-:Y:S03]  /*15f10*/  HMMA.16816.F32 R48, R144.reuse, R54, R48 ;  /* 0x000000369030723c */ /* 0x040fe60000001830 */
[----:B------:R-:W4:Y:S02]  /*15f20*/  LDL.LU R183, [R1+0x28] ;  /* 0x0000280001b77983 */ /* 0x000f240000300800 */
[----:B------:R-:W-:Y:S03]  /*15f30*/  PRMT R79, R53, 0x5410, R58 ;  /* 0x00005410354f7816 */ /* 0x000fe6000000003a */
[----:B------:R1:W3:Y:S03]  /*15f40*/  MUFU.EX2 R114, R2 ;  /* 0x0000000200727308 */ /* 0x0002e60000000800 */
[C---:B------:R-:W-:Y:S01]  /*15f50*/  FMUL.FTZ R55, R68.reuse, R135 ;  /* 0x0000008744377220 */ /* 0x040fe20000410000 */
[C---:B-----5:R-:W-:Y:S01]  /*15f60*/  FMUL.FTZ R52, R69.reuse, R132 ;  /* 0x0000008445347220 */ /* 0x060fe20000410000 */
[----:B------:R-:W-:Y:S01]  /*15f70*/  FMUL.FTZ R53, R69, R133 ;  /* 0x0000008545357220 */ /* 0x000fe20000410000 */
[----:B------:R-:W-:Y:S01]  /*15f80*/  FMUL.FTZ R54, R68, R134 ;  /* 0x0000008644367220 */ /* 0x000fe20000410000 */
[--C-:B------:R-:W-:Y:S01]  /*15f90*/  HSET2.LE.AND R74, R79, R234.reuse, PT ;  /* 0x000000ea4f4a7233 */ /* 0x100fe20003803000 */
[----:B------:R-:W-:Y:S04]  /*15fa0*/  IMAD.WIDE.U32 R78, R158, -0x2daee0ad, RZ ;  /* 0xd2511f539e4e7825 */ /* 0x000fe800078e00ff */
[----:B------:R-:W-:Y:S01]  /*15fb0*/  FMUL.FTZ R58, R0, R130 ;  /* 0x00000082003a7220 */ /* 0x000fe20000410000 */
[-C--:B------:R-:W-:Y:S03]  /*15fc0*/  HMMA.16816.F32 R52, R144, R80.reuse, R52 ;  /* 0x000000509034723c */ /* 0x080fe60000001834 */
[----:B------:R-:W-:Y:S02]  /*15fd0*/  LOP3.LUT R79, R79, UR34, R236, 0x96, !PT ;  /* 0x000000224f4f7c12 */ /* 0x000fe4000f8e96ec */
[----:B-1----:R-:W-:Y:S01]  /*15fe0*/  F2FP.F16.F32.PACK_AB R2, R245, R246 ;  /* 0x000000f6f502723e */ /* 0x002fe200000000ff */
[C---:B------:R-:W-:Y:S05]  /*15ff0*/  HMMA.16816.F32 R56, R64.reuse, R80, R56 ;  /* 0x000000504038723c */ /* 0x040fea0000001838 */
[----:B------:R-:W-:Y:S01]  /*16000*/  LOP3.LUT R86, R86, R2, RZ, 0xc0, !PT ;  /* 0x0000000256567212 */ /* 0x000fe200078ec0ff */
[-C--:B------:R-:W-:Y:S05]  /*16010*/  HMMA.16816.F32 R60, R64, R82.reuse, R60 ;  /* 0x00000052403c723c */ /* 0x080fea000000183c */
[--C-:B------:R-:W-:Y:S01]  /*16020*/  FFMA.FTZ R2, R180, UR4, -R77.reuse ;  /* 0x00000004b4027c23 */ /* 0x100fe2000801084d */
[----:B---3--:R-:W-:Y:S01]  /*16030*/  F2FP.F16.F32.PACK_AB R93, R114, R115 ;  /* 0x00000073725d723e */ /* 0x008fe200000000ff */
[C---:B------:R-:W-:Y:S01]  /*16040*/  FMUL.FTZ R64, R69.reuse, R140 ;  /* 0x0000008c45407220 */ /* 0x040fe20000410000 */
[----:B------:R-:W-:Y:S01]  /*16050*/  FMUL.FTZ R65, R69, R141 ;  /* 0x0000008d45417220 */ /* 0x000fe20000410000 */
[----:B------:R1:W-:Y:S02]  /*16060*/  MUFU.EX2 R168, R2 ;  /* 0x0000000200a87308 */ /* 0x0003e40000000800 */
[C---:B------:R-:W-:Y:S01]  /*16070*/  FMUL.FTZ R66, R68.reuse, R142 ;  /* 0x0000008e44427220 */ /* 0x040fe20000410000 */
[----:B------:R-:W-:Y:S01]  /*16080*/  FMUL.FTZ R67, R68, R143 ;  /* 0x0000008f44437220 */ /* 0x000fe20000410000 */
[----:B------:R-:W-:Y:S01]  /*16090*/  FFMA.FTZ R81, R210, UR4, -R148 ;  /* 0x00000004d2517c23 */ /* 0x000fe20008010894 */
[----:B------:R-:W-:Y:S01]  /*160a0*/  LOP3.LUT R93, R74, R93, RZ, 0xc0, !PT ;  /* 0x0000005d4a5d7212 */ /* 0x000fe200078ec0ff */
[----:B------:R-:W-:Y:S04]  /*160b0*/  IMAD.WIDE.U32 R74, R153, -0x326172a9, RZ ;  /* 0xcd9e8d57994a7825 */ /* 0x000fe800078e00ff */
[----:B------:R3:W-:Y:S01]  /*160c0*/  MUFU.EX2 R135, R81 ;  /* 0x0000005100877308 */ /* 0x0007e20000000800 */
[----:B------:R-:W-:Y:S04]  /*160d0*/  HMMA.16816.F32 R64, R144, R82, R64 ;  /* 0x000000529040723c */ /* 0x000fe80000001840 */
[----:B------:R-:W-:Y:S02]  /*160e0*/  LOP3.LUT R80, R103, UR25, R74, 0x96, !PT ;  /* 0x0000001967507c12 */ /* 0x000fe4000f8e964a */
[----:B------:R-:W-:Y:S02]  /*160f0*/  LOP3.LUT R75, R75, UR33, R152, 0x96, !PT ;  /* 0x000000214b4b7c12 */ /* 0x000fe4000f8e9698 */
[----:B-1----:R-:W-:Y:S03]  /*16100*/  F2FP.F16.F32.PACK_AB R2, R235, R240 ;  /* 0x000000f0eb02723e */ /* 0x002fe600000000ff */
[----:B------:R-:W-:Y:S01]  /*16110*/  IMAD.WIDE.U32 R110, R80, -0x2daee0ad, RZ ;  /* 0xd2511f53506e7825 */ /* 0x000fe200078e00ff */
[----:B------:R-:W-:Y:S03]  /*16120*/  LOP3.LUT R85, R85, R2, RZ, 0xc0, !PT ;  /* 0x0000000255557212 */ /* 0x000fe600078ec0ff */
[----:B------:R-:W-:Y:S01]  /*16130*/  FFMA.FTZ R2, R181, UR4, -R148 ;  /* 0x00000004b5027c23 */ /* 0x000fe20008010894 */
[----:B---3--:R-:W1:Y:S01]  /*16140*/  LDSM.16.MT88.4 R80, [R186+0x6800] ;  /* 0x00680000ba50783b */ /* 0x008e620000004200 */
[----:B------:R-:W-:Y:S02]  /*16150*/  IMAD.WIDE.U32 R74, R75, -0x2daee0ad, RZ ;  /* 0xd2511f534b4a7825 */ /* 0x000fe400078e00ff */
[----:B------:R3:W5:Y:S01]  /*16160*/  MUFU.EX2 R166, R2 ;  /* 0x0000000200a67308 */ /* 0x0007620000000800 */
[-C--:B------:R-:W-:Y:S05]  /*16170*/  HMMA.16816.F32 R4, R84, R88.reuse, R4 ;  /* 0x000000585404723c */ /* 0x080fea0000001804 */
[----:B---3--:R-:W-:Y:S06]  /*16180*/  F2FP.F16.F32.PACK_AB R2, R124, R116 ;  /* 0x000000747c02723e */ /* 0x008fec00000000ff */
[----:B------:R-:W-:Y:S01]  /*16190*/  LOP3.LUT R92, R92, R2, RZ, 0xc0, !PT ;  /* 0x000000025c5c7212 */ /* 0x000fe200078ec0ff */
[----:B------:R-:W-:Y:S04]  /*161a0*/  FFMA.FTZ R2, R209, UR4, -R77 ;  /* 0x00000004d1027c23 */ /* 0x000fe8000801084d */
[----:B------:R3:W-:Y:S02]  /*161b0*/  MUFU.EX2 R164, R2 ;  /* 0x0000000200a47308 */ /* 0x0007e40000000800 */
[C---:B------:R-:W-:Y:S06]  /*161c0*/  HMMA.16816.F32 R8, R92.reuse, R88, R8 ;  /* 0x000000585c08723c */ /* 0x040fec0000001808 */
[-C--:B------:R-:W-:Y:S05]  /*161d0*/  HMMA.16816.F32 R12, R92, R90.reuse, R12 ;  /* 0x0000005a5c0c723c */ /* 0x080fea000000180c */
[----:B------:R-:W-:Y:S01]  /*161e0*/  LOP3.LUT R88, R75, UR23, R156, 0x96, !PT ;  /* 0x000000174b587c12 */ /* 0x000fe2000f8e969c */
[C---:B------:R-:W-:Y:S05]  /*161f0*/  HMMA.16816.F32 R16, R84.reuse, R90, R16 ;  /* 0x0000005a5410723c */ /* 0x040fea0000001810 */
[----:B---3--:R-:W-:Y:S01]  /*16200*/  LOP3.LUT R2, R101, UR29, R78, 0x96, !PT ;  /* 0x0000001d65027c12 */ /* 0x008fe2000f8e964e */
[-C--:B------:R-:W-:Y:S05]  /*16210*/  HMMA.16816.F32 R20, R84, R96.reuse, R20 ;  /* 0x000000605414723c */ /* 0x080fea0000001814 */
[----:B------:R-:W-:Y:S01]  /*16220*/  IMAD.WIDE.U32 R112, R2, -0x326172a9, RZ ;  /* 0xcd9e8d5702707825 */ /* 0x000fe200078e00ff */
[C---:B------:R-:W-:Y:S05]  /*16230*/  HMMA.16816.F32 R24, R92.reuse, R96, R24 ;  /* 0x000000605c18723c */ /* 0x040fea0000001818 */
[----:B------:R-:W-:Y:S01]  /*16240*/  FFMA.FTZ R2, R211, UR4, -R148 ;  /* 0x00000004d3027c23 */ /* 0x000fe20008010894 */
[-C--:B------:R-:W-:Y:S03]  /*16250*/  HMMA.16816.F32 R28, R92, R98.reuse, R28 ;  /* 0x000000625c1c723c */ /* 0x080fe6000000181c */
[----:B------:R3:W5:Y:S02]  /*16260*/  MUFU.EX2 R134, R2 ;  /* 0x0000000200867308 */ /* 0x0007640000000800 */
[----:B------:R-:W-:Y:S01]  /*16270*/  IMAD.WIDE.U32 R78, R79, -0x326172a9, RZ ;  /* 0xcd9e8d574f4e7825 */ /* 0x000fe200078e00ff */
[C---:B------:R-:W-:Y:S05]  /*16280*/  HMMA.16816.F32 R32, R84.reuse, R98, R32 ;  /* 0x000000625420723c */ /* 0x040fea0000001820 */
[----:B------:R-:W-:Y:S01]  /*16290*/  LOP3.LUT R89, R79, UR33, R154, 0x96, !PT ;  /* 0x000000214f597c12 */ /* 0x000fe2000f8e969a */
[-C--:B-1----:R-:W-:Y:S05]  /*162a0*/  HMMA.16816.F32 R36, R84, R80.reuse, R36 ;  /* 0x000000505424723c */ /* 0x082fea0000001824 */
[----:B------:R-:W-:Y:S01]  /*162b0*/  LOP3.LUT R79, R113, UR25, R78, 0x96, !PT ;  /* 0x00000019714f7c12 */ /* 0x000fe2000f8e964e */
[C---:B------:R-:W-:Y:S05]  /*162c0*/  HMMA.16816.F32 R40, R92.reuse, R80, R40 ;  /* 0x000000505c28723c */ /* 0x040fea0000001828 */
[----:B------:R-:W-:Y:S01]  /*162d0*/  LOP3.LUT R78, R111, UR20, R74, 0x96, !PT ;  /* 0x000000146f4e7c12 */ /* 0x000fe2000f8e964a */
[--C-:B---3--:R-:W-:Y:S01]  /*162e0*/  FFMA.FTZ R2, R212, UR4, -R149.reuse ;  /* 0x00000004d4027c23 */ /* 0x108fe20008010895 */
[-C--:B------:R-:W-:Y:S03]  /*162f0*/  HMMA.16816.F32 R44, R92, R82.reuse, R44 ;  /* 0x000000525c2c723c */ /* 0x080fe6000000182c */
[----:B------:R1:W-:Y:S01]  /*16300*/  MUFU.EX2 R133, R2 ;  /* 0x0000000200857308 */ /* 0x0003e20000000800 */
[----:B------:R-:W-:Y:S02]  /*16310*/  IMAD.WIDE.U32 R74, R89, -0x2daee0ad, RZ ;  /* 0xd2511f53594a7825 */ /* 0x000fe400078e00ff */
[C---:B------:R-:W-:Y:S05]  /*16320*/  HMMA.16816.F32 R48, R84.reuse, R82, R48 ;  /* 0x000000525430723c */ /* 0x040fea0000001830 */
[----:B------:R-:W-:Y:S01]  /*16330*/  LOP3.LUT R100, R75, UR23, R100, 0x96, !PT ;  /* 0x000000174b647c12 */ /* 0x000fe2000f8e9664 */
[----:B------:R-:W-:Y:S01]  /*16340*/  IMAD.WIDE.U32 R108, R79, -0x2daee0ad, RZ ;  /* 0xd2511f534f6c7825 */ /* 0x000fe200078e00ff */
[----:B-----5:R-:W-:Y:S04]  /*16350*/  F2FP.F16.F32.PACK_AB R83, R166, R167 ;  /* 0x000000a7a653723e */ /* 0x020fe800000000ff */
[----:B------:R-:W-:Y:S01]  /*16360*/  LOP3.LUT R74, R109, UR20, R74, 0x96, !PT ;  /* 0x000000146d4a7c12 */ /* 0x000fe2000f8e964a */
[----:B------:R-:W-:Y:S04]  /*16370*/  IMAD.WIDE.U32 R88, R88, -0x326172a9, RZ ;  /* 0xcd9e8d5758587825 */ /* 0x000fe800078e00ff */
[----:B-1----:R-:W-:Y:S01]  /*16380*/  FFMA.FTZ R2, R213, UR4, -R149 ;  /* 0x00000004d5027c23 */ /* 0x002fe20008010895 */
[----:B------:R-:W-:Y:S01]  /*16390*/  IMAD.WIDE.U32 R78, R78, -0x326172a9, RZ ;  /* 0xcd9e8d574e4e7825 */ /* 0x000fe200078e00ff */
[----:B------:R-:W-:Y:S02]  /*163a0*/  LOP3.LUT R113, R89, UR21, R102, 0x96, !PT ;  /* 0x0000001559717c12 */ /* 0x000fe4000f8e9666 */
[----:B------:R1:W3:Y:S01]  /*163b0*/  MUFU.EX2 R132, R2 ;  /* 0x0000000200847308 */ /* 0x0002e20000000800 */
[----:B------:R-:W-:Y:S01]  /*163c0*/  IMAD.WIDE.U32 R74, R74, -0x326172a9, RZ ;  /* 0xcd9e8d574a4a7825 */ /* 0x000fe200078e00ff */
[----:B------:R-:W-:Y:S02]  /*163d0*/  LOP3.LUT R89, R78, 0xffff, RZ, 0xc0, !PT ;  /* 0x0000ffff4e597812 */ /* 0x000fe400078ec0ff */
[----:B------:R-:W-:Y:S01]  /*163e0*/  SHF.R.U32.HI R97, RZ, 0x10, R78 ;  /* 0x00000010ff617819 */ /* 0x000fe2000001164e */
[----:B------:R-:W-:Y:S01]  /*163f0*/  IMAD.WIDE.U32 R104, R100, -0x326172a9, RZ ;  /* 0xcd9e8d5764687825 */ /* 0x000fe200078e00ff */
[C---:B------:R-:W-:Y:S02]  /*16400*/  LOP3.LUT R96, R74.reuse, 0xffff, RZ, 0xc0, !PT ;  /* 0x0000ffff4a607812 */ /* 0x040fe400078ec0ff */
[----:B------:R-:W-:Y:S02]  /*16410*/  LOP3.LUT R101, R74, 0xff, RZ, 0xc0, !PT ;  /* 0x000000ff4a657812 */ /* 0x000fe400078ec0ff */
[----:B------:R-:W-:Y:S02]  /*16420*/  SHF.R.U32.HI R100, RZ, 0x18, R74 ;  /* 0x00000018ff647819 */ /* 0x000fe4000001164a */
[----:B------:R-:W-:Y:S02]  /*16430*/  LOP3.LUT R103, R78, 0xff, RZ, 0xc0, !PT ;  /* 0x000000ff4e677812 */ /* 0x000fe400078ec0ff */
[----:B------:R-:W-:Y:S01]  /*16440*/  SHF.R.U32.HI R102, RZ, 0x18, R78 ;  /* 0x00000018ff667819 */ /* 0x000fe2000001164e */
[----:B------:R-:W-:Y:S01]  /*16450*/  FFMA.FTZ R78, R215, UR4, -R150 ;  /* 0x00000004d74e7c23 */ /* 0x000fe20008010896 */
[----:B------:R-:W-:Y:S02]  /*16460*/  SHF.R.U32.HI R98, RZ, 0x8, R89 ;  /* 0x00000008ff627819 */ /* 0x000fe40000011659 */
[----:B-1----:R-:W-:Y:S01]  /*16470*/  LOP3.LUT R2, R79, UR37, R88, 0x96, !PT ;  /* 0x000000254f027c12 */ /* 0x002fe2000f8e9658 */
[----:B------:R1:W-:Y:S01]  /*16480*/  MUFU.EX2 R130, R78 ;  /* 0x0000004e00827308 */ /* 0x0003e20000000800 */
[----:B------:R-:W-:Y:S01]  /*16490*/  SHF.R.U32.HI R79, RZ, 0x10, R74 ;  /* 0x00000010ff4f7819 */ /* 0x000fe2000001164a */
[----:B------:R-:W-:Y:S01]  /*164a0*/  FFMA.FTZ R88, R214, UR4, -R150 ;  /* 0x00000004d6587c23 */ /* 0x000fe20008010896 */
[----:B------:R-:W-:Y:S01]  /*164b0*/  LOP3.LUT R74, R75, UR37, R104, 0x96, !PT ;  /* 0x000000254b4a7c12 */ /* 0x000fe2000f8e9668 */
[----:B------:R-:W-:Y:S01]  /*164c0*/  FFMA.FTZ R75, R163, UR4, -R149 ;  /* 0x00000004a34b7c23 */ /* 0x000fe20008010895 */
[----:B------:R-:W-:Y:S01]  /*164d0*/  LOP3.LUT R97, R97, 0xff, RZ, 0xc0, !PT ;  /* 0x000000ff61617812 */ /* 0x000fe200078ec0ff */
[----:B------:R-:W-:Y:S01]  /*164e0*/  FFMA.FTZ R104, R222, UR4, -R77 ;  /* 0x00000004de687c23 */ /* 0x000fe2000801084d */
[----:B------:R-:W-:Y:S03]  /*164f0*/  PRMT R103, R103, 0x5410, R98 ;  /* 0x0000541067677816 */ /* 0x000fe60000000062 */
[----:B------:R5:W-:Y:S01]  /*16500*/  MUFU.EX2 R129, R75 ;  /* 0x0000004b00817308 */ /* 0x000be20000000800 */
[----:B------:R-:W-:Y:S01]  /*16510*/  PRMT R102, R97, 0x5410, R102 ;  /* 0x0000541061667816 */ /* 0x000fe20000000066 */
[----:B------:R-:W-:Y:S01]  /*16520*/  UMOV UR37, UR10 ;  /* 0x0000000a00257c82 */ /* 0x000fe20008000000 */
[----:B------:R-:W-:Y:S02]  /*16530*/  SHF.R.U32.HI R96, RZ, 0x8, R96 ;  /* 0x00000008ff607819 */ /* 0x000fe40000011660 */
[----:B------:R-:W-:Y:S02]  /*16540*/  LOP3.LUT R98, R2, 0xff, RZ, 0xc0, !PT ;  /* 0x000000ff02627812 */ /* 0x000fe400078ec0ff */
[--C-:B------:R-:W-:Y:S03]  /*16550*/  SHF.R.U32.HI R97, RZ, 0x18, R2.reuse ;  /* 0x00000018ff617819 */ /* 0x100fe60000011602 */
[----:B------:R3:W-:Y:S01]  /*16560*/  MUFU.EX2 R131, R88 ;  /* 0x0000005800837308 */ /* 0x0007e20000000800 */
[----:B-1----:R-:W-:Y:S01]  /*16570*/  FFMA.FTZ R78, R160, UR4, -R149 ;  /* 0x00000004a04e7c23 */ /* 0x002fe20008010895 */
[----:B------:R-:W-:Y:S02]  /*16580*/  SHF.R.U32.HI R80, RZ, 0x10, R2 ;  /* 0x00000010ff507819 */ /* 0x000fe40000011602 */
[----:B------:R-:W-:Y:S02]  /*16590*/  PRMT R111, R101, 0x5410, R96 ;  /* 0x00005410656f7816 */ /* 0x000fe40000000060 */
[----:B------:R-:W-:Y:S04]  /*165a0*/  LOP3.LUT R96, R74, 0xff, RZ, 0xc0, !PT ;  /* 0x000000ff4a607812 */ /* 0x000fe800078ec0ff */
[----:B------:R1:W-:Y:S01]  /*165b0*/  MUFU.EX2 R152, R78 ;  /* 0x0000004e00987308 */ /* 0x0003e20000000800 */
[----:B-----5:R-:W-:Y:S02]  /*165c0*/  LOP3.LUT R75, R79, 0xff, RZ, 0xc0, !PT ;  /* 0x000000ff4f4b7812 */ /* 0x020fe400078ec0ff */
[----:B------:R-:W-:Y:S02]  /*165d0*/  LOP3.LUT R79, R2, 0xffff, RZ, 0xc0, !PT ;  /* 0x0000ffff024f7812 */ /* 0x000fe400078ec0ff */
[----:B------:R-:W-:Y:S01]  /*165e0*/  PRMT R109, R75, 0x5410, R100 ;  /* 0x000054104b6d7816 */ /* 0x000fe20000000064 */
[----:B------:R-:W-:Y:S01]  /*165f0*/  FFMA.FTZ R75, R162, UR4, -R150 ;  /* 0x00000004a24b7c23 */ /* 0x000fe20008010896 */
[----:B------:R-:W-:Y:S03]  /*16600*/  LOP3.LUT R2, R74, 0xffff, RZ, 0xc0, !PT ;  /* 0x0000ffff4a027812 */ /* 0x000fe600078ec0ff */
[----:B------:R-:W-:Y:S01]  /*16610*/  MUFU.EX2 R156, R104 ;  /* 0x00000068009c7308 */ /* 0x000fe20000000800 */
[----:B---3--:R-:W3:Y:S01]  /*16620*/  LDSM.16.MT88.4 R88, [R187+0x6800] ;  /* 0x00680000bb58783b */ /* 0x008ee20000004200 */
[----:B------:R-:W-:Y:S02]  /*16630*/  SHF.R.U32.HI R81, RZ, 0x18, R74 ;  /* 0x00000018ff517819 */ /* 0x000fe4000001164a */
[----:B------:R-:W-:Y:S02]  /*16640*/  SHF.R.U32.HI R79, RZ, 0x8, R79 ;  /* 0x00000008ff4f7819 */ /* 0x000fe4000001164f */
[----:B------:R-:W-:Y:S04]  /*16650*/  LOP3.LUT R80, R80, 0xff, RZ, 0xc0, !PT ;  /* 0x000000ff50507812 */ /* 0x000fe800078ec0ff */
[----:B------:R5:W-:Y:S01]  /*16660*/  MUFU.EX2 R128, R75 ;  /* 0x0000004b00807308 */ /* 0x000be20000000800 */
[----:B-1----:R-:W-:Y:S01]  /*16670*/  FFMA.FTZ R78, R161, UR4, -R150 ;  /* 0x00000004a14e7c23 */ /* 0x002fe20008010896 */
[----:B------:R-:W-:Y:S02]  /*16680*/  PRMT R100, R98, 0x5410, R79 ;  /* 0x0000541062647816 */ /* 0x000fe4000000004f */
[----:B------:R-:W-:Y:S02]  /*16690*/  PRMT R79, R80, 0x5410, R97 ;  /* 0x00005410504f7816 */ /* 0x000fe40000000061 */
[--C-:B------:R-:W-:Y:S04]  /*166a0*/  HSET2.LE.AND R82, R103, R234.reuse, PT ;  /* 0x000000ea67527233 */ /* 0x100fe80003803000 */
[----:B------:R1:W4:Y:S01]  /*166b0*/  MUFU.EX2 R151, R78 ;  /* 0x0000004e00977308 */ /* 0x0003220000000800 */
[--C-:B------:R-:W-:Y:S02]  /*166c0*/  HSET2.LE.AND R80, R100, R234.reuse, PT ;  /* 0x000000ea64507233 */ /* 0x100fe40003803000 */
[----:B-----5:R-:W-:Y:S02]  /*166d0*/  SHF.R.U32.HI R75, RZ, 0x10, R74 ;  /* 0x00000010ff4b7819 */ /* 0x020fe4000001164a */
[----:B------:R-:W-:Y:S01]  /*166e0*/  SHF.R.U32.HI R74, RZ, 0x8, R2 ;  /* 0x00000008ff4a7819 */ /* 0x000fe20000011602 */
[----:B------:R-:W-:Y:S01]  /*166f0*/  FFMA.FTZ R2, R216, UR4, -R77 ;  /* 0x00000004d8027c23 */ /* 0x000fe2000801084d */
[----:B------:R-:W-:Y:S03]  /*16700*/  LOP3.LUT R75, R75, 0xff, RZ, 0xc0, !PT ;  /* 0x000000ff4b4b7812 */ /* 0x000fe600078ec0ff */
[----:B------:R5:W-:Y:S01]  /*16710*/  MUFU.EX2 R160, R2 ;  /* 0x0000000200a07308 */ /* 0x000be20000000800 */
[----:B-1----:R-:W-:Y:S02]  /*16720*/  PRMT R78, R96, 0x5410, R74 ;  /* 0x00005410604e7816 */ /* 0x002fe4000000004a */
[----:B------:R-:W1:Y:S01]  /*16730*/  LDSM.16.MT88.4 R96, [R185+0x7000] ;  /* 0x00700000b960783b */ /* 0x000e620000004200 */
[----:B------:R-:W-:Y:S01]  /*16740*/  PRMT R107, R75, 0x5410, R81 ;  /* 0x000054104b6b7816 */ /* 0x000fe20000000051 */
[--C-:B------:R-:W-:Y:S01]  /*16750*/  FFMA.FTZ R75, R219, UR4, -R148.reuse ;  /* 0x00000004db4b7c23 */ /* 0x100fe20008010894 */
[--C-:B------:R-:W-:Y:S02]  /*16760*/  HSET2.LE.AND R74, R102, R234.reuse, PT ;  /* 0x000000ea664a7233 */ /* 0x100fe40003803000 */
[--C-:B------:R-:W-:Y:S01]  /*16770*/  HSET2.LE.AND R81, R79, R234.reuse, PT ;  /* 0x000000ea4f517233 */ /* 0x100fe20003803000 */
[-C--:B---3--:R-:W-:Y:S01]  /*16780*/  HMMA.16816.F32 R52, R84, R88.reuse, R52 ;  /* 0x000000585434723c */ /* 0x088fe20000001834 */
[----:B------:R3:W-:Y:S01]  /*16790*/  MUFU.EX2 R158, R75 ;  /* 0x0000004b009e7308 */ /* 0x0007e20000000800 */
[----:B------:R-:W1:Y:S01]  /*167a0*/  LDSM.16.MT88.4 R100, [R188+0x7000] ;  /* 0x00700000bc64783b */ /* 0x000e620000004200 */
[----:B------:R-:W-:Y:S02]  /*167b0*/  LOP3.LUT R83, R74, R83, RZ, 0xc0, !PT ;  /* 0x000000534a537212 */ /* 0x000fe400078ec0ff */
[----:B------:R-:W-:Y:S01]  /*167c0*/  F2FP.F16.F32.PACK_AB R74, R134, R135 ;  /* 0x00000087864a723e */ /* 0x000fe200000000ff */
[C---:B------:R-:W-:Y:S05]  /*167d0*/  HMMA.16816.F32 R56, R92.reuse, R88, R56 ;  /* 0x000000585c38723c */ /* 0x040fea0000001838 */
[----:B-----5:R-:W-:Y:S01]  /*167e0*/  FFMA.FTZ R2, R217, UR4, -R77 ;  /* 0x00000004d9027c23 */ /* 0x020fe2000801084d */
[-C--:B------:R-:W-:Y:S03]  /*167f0*/  HMMA.16816.F32 R60, R92, R90.reuse, R60 ;  /* 0x0000005a5c3c723c */ /* 0x080fe6000000183c */
[----:B------:R5:W1:Y:S02]  /*16800*/  MUFU.EX2 R159, R2 ;  /* 0x00000002009f7308 */ /* 0x000a640000000800 */
[----:B------:R-:W-:Y:S01]  /*16810*/  FFMA.FTZ R77, R221, UR4, -R148 ;  /* 0x00000004dd4d7c23 */ /* 0x000fe20008010894 */
[----:B------:R-:W-:Y:S01]  /*16820*/  HMMA.16816.F32 R64, R84, R90, R64 ;  /* 0x0000005a5440723c */ /* 0x000fe20000001840 */
[----:B------:R-:W1:Y:S06]  /*16830*/  LDSM.16.MT88.4 R84, [R186+0x7000] ;  /* 0x00700000ba54783b */ /* 0x000e6c0000004200 */
[----:B------:R4:W1:Y:S01]  /*16840*/  MUFU.EX2 R157, R77 ;  /* 0x0000004d009d7308 */ /* 0x0008620000000800 */
[--C-:B------:R-:W-:Y:S03]  /*16850*/  HSET2.LE.AND R88, R78, R234.reuse, PT ;  /* 0x000000ea4e587233 */ /* 0x100fe60003803000 */
[----:B--2---:R-:W-:Y:S01]  /*16860*/  FFMA.FTZ R68, R68, R127, R182 ;  /* 0x0000007f44447223 */ /* 0x004fe200000100b6 */
[----:B---3--:R-:W-:Y:S02]  /*16870*/  F2FP.F16.F32.PACK_AB R75, R132, R133 ;  /* 0x00000085844b723e */ /* 0x008fe400000000ff */
[----:B------:R-:W-:Y:S02]  /*16880*/  LOP3.LUT R81, R81, R74, RZ, 0xc0, !PT ;  /* 0x0000004a51517212 */ /* 0x000fe400078ec0ff */
[--C-:B------:R-:W-:Y:S02]  /*16890*/  HSET2.LE.AND R89, R107, R234.reuse, PT ;  /* 0x000000ea6b597233 */ /* 0x100fe40003803000 */
[----:B-----5:R-:W-:Y:S02]  /*168a0*/  F2FP.F16.F32.PACK_AB R2, R168, R169 ;  /* 0x000000a9a802723e */ /* 0x020fe400000000ff */
[----:B------:R-:W-:Y:S01]  /*168b0*/  LOP3.LUT R88, R88, R75, RZ, 0xc0, !PT ;  /* 0x0000004b58587212 */ /* 0x000fe200078ec0ff */
[----:B----4-:R-:W-:Y:S01]  /*168c0*/  FFMA.FTZ R69, R69, R183, R177 ;  /* 0x000000b745457223 */ /* 0x010fe200000100b1 */
[----:B------:R-:W-:Y:S02]  /*168d0*/  LOP3.LUT R82, R82, R2, RZ, 0xc0, !PT ;  /* 0x0000000252527212 */ /* 0x000fe400078ec0ff */
[----:B------:R-:W-:Y:S02]  /*168e0*/  F2FP.F16.F32.PACK_AB R2, R164, R165 ;  /* 0x000000a5a402723e */ /* 0x000fe400000000ff */
[--C-:B------:R-:W-:Y:S02]  /*168f0*/  HSET2.LE.AND R74, R111, R234.reuse, PT ;  /* 0x000000ea6f4a7233 */ /* 0x100fe40003803000 */
[----:B------:R-:W-:Y:S02]  /*16900*/  LOP3.LUT R80, R80, R2, RZ, 0xc0, !PT ;  /* 0x0000000250507212 */ /* 0x000fe400078ec0ff */
[--C-:B------:R-:W-:Y:S02]  /*16910*/  HSET2.LE.AND R77, R109, R234.reuse, PT ;  /* 0x000000ea6d4d7233 */ /* 0x100fe40003803000 */
[----:B------:R-:W-:Y:S02]  /*16920*/  F2FP.F16.F32.PACK_AB R78, R151, R128 ;  /* 0x00000080974e723e */ /* 0x000fe400000000ff */
[----:B------:R-:W-:Y:S01]  /*16930*/  F2FP.F16.F32.PACK_AB R75, R152, R129 ;  /* 0x00000081984b723e */ /* 0x000fe200000000ff */
[-C--:B-1----:R-:W-:Y:S05]  /*16940*/  HMMA.16816.F32 R4, R80, R96.reuse, R4 ;  /* 0x000000605004723c */ /* 0x082fea0000001804 */
[----:B------:R-:W-:Y:S02]  /*16950*/  F2FP.F16.F32.PACK_AB R2, R130, R131 ;  /* 0x000000838202723e */ /* 0x000fe400000000ff */
[----:B------:R-:W-:Y:S04]  /*16960*/  LOP3.LUT R91, R77, R78, RZ, 0xc0, !PT ;  /* 0x0000004e4d5b7212 */ /* 0x000fe800078ec0ff */
[----:B------:R-:W-:Y:S01]  /*16970*/  LOP3.LUT R89, R89, R2, RZ, 0xc0, !PT ;  /* 0x0000000259597212 */ /* 0x000fe200078ec0ff */
[----:B------:R-:W-:Y:S01]  /*16980*/  FFMA.FTZ R2, R229, UR4, -R148 ;  /* 0x00000004e5027c23 */ /* 0x000fe20008010894 */
[----:B------:R-:W-:Y:S01]  /*16990*/  LOP3.LUT R90, R74, R75, RZ, 0xc0, !PT ;  /* 0x0000004b4a5a7212 */ /* 0x000fe200078ec0ff */
[----:B------:R-:W-:Y:S01]  /*169a0*/  IMAD.WIDE.U32 R74, R113, -0x2daee0ad, RZ ;  /* 0xd2511f53714a7825 */ /* 0x000fe200078e00ff */
[----:B------:R-:W-:Y:S01]  /*169b0*/  LOP3.LUT R78, R105, UR21, R112, 0x96, !PT ;  /* 0x00000015694e7c12 */ /* 0x000fe2000f8e9670 */
[----:B------:R1:W-:Y:S01]  /*169c0*/  MUFU.EX2 R154, R2 ;  /* 0x00000002009a7308 */ /* 0x0003e20000000800 */
[----:B------:R-:W-:Y:S01]  /*169d0*/  LDSM.16.MT88.4 R104, [R188+0x7800] ;  /* 0x00780000bc68783b */ /* 0x000fe20000004200 */
[----:B------:R-:W-:Y:S01]  /*169e0*/  F2FP.F16.F32.PACK_AB R142, R159, R160 ;  /* 0x000000a09f8e723e */ /* 0x000fe200000000ff */
[----:B------:R-:W-:Y:S01]  /*169f0*/  FFMA.FTZ R148, R231, UR4, -R148 ;  /* 0x00000004e7947c23 */ /* 0x000fe20008010894 */
[C---:B------:R-:W-:Y:S04]  /*16a00*/  HMMA.16816.F32 R8, R88.reuse, R96, R8 ;  /* 0x000000605808723c */ /* 0x040fe80000001808 */
[----:B------:R-:W-:Y:S02]  /*16a10*/  LOP3.LUT R77, R75, UR11, R110, 0x96, !PT ;  /* 0x0000000b4b4d7c12 */ /* 0x000fe4000f8e966e */
[----:B------:R-:W2:Y:S01]  /*16a20*/  MUFU.EX2 R153, R148 ;  /* 0x0000009400997308 */ /* 0x000ea20000000800 */
[-C--:B------:R-:W-:Y:S04]  /*16a30*/  HMMA.16816.F32 R12, R88, R98.reuse, R12 ;  /* 0x00000062580c723c */ /* 0x080fe8000000180c */
[--C-:B------:R-:W-:Y:S02]  /*16a40*/  SHF.R.U32.HI R95, RZ, 0x18, R74.reuse ;  /* 0x00000018ff5f7819 */ /* 0x100fe4000001164a */
[C---:B------:R-:W-:Y:S05]  /*16a50*/  HMMA.16816.F32 R16, R80.reuse, R98, R16 ;  /* 0x000000625010723c */ /* 0x040fea0000001810 */
[----:B------:R-:W-:Y:S01]  /*16a60*/  SHF.R.U32.HI R93, RZ, 0x10, R74 ;  /* 0x00000010ff5d7819 */ /* 0x000fe2000001164a */
[-C--:B------:R-:W-:Y:S05]  /*16a70*/  HMMA.16816.F32 R20, R80, R100.reuse, R20 ;  /* 0x000000645014723c */ /* 0x080fea0000001814 */
[C---:B------:R-:W-:Y:S01]  /*16a80*/  LOP3.LUT R96, R74.reuse, 0xff, RZ, 0xc0, !PT ;  /* 0x000000ff4a607812 */ /* 0x040fe200078ec0ff */
[C---:B------:R-:W-:Y:S05]  /*16a90*/  HMMA.16816.F32 R24, R88.reuse, R100, R24 ;  /* 0x000000645818723c */ /* 0x040fea0000001818 */
[----:B------:R-:W-:Y:S01]  /*16aa0*/  LOP3.LUT R75, R74, 0xffff, RZ, 0xc0, !PT ;  /* 0x0000ffff4a4b7812 */ /* 0x000fe200078ec0ff */
[-C--:B------:R-:W-:Y:S05]  /*16ab0*/  HMMA.16816.F32 R28, R88, R102.reuse, R28 ;  /* 0x00000066581c723c */ /* 0x080fea000000181c */
[--C-:B------:R-:W-:Y:S01]  /*16ac0*/  FFMA.FTZ R74, R218, UR4, -R149.reuse ;  /* 0x00000004da4a7c23 */ /* 0x100fe20008010895 */
[C---:B------:R-:W-:Y:S03]  /*16ad0*/  HMMA.16816.F32 R32, R80.reuse, R102, R32 ;  /* 0x000000665020723c */ /* 0x040fe60000001820 */
[----:B------:R3:W-:Y:S02]  /*16ae0*/  MUFU.EX2 R148, R74 ;  /* 0x0000004a00947308 */ /* 0x0007e40000000800 */
[----:B------:R-:W-:Y:S01]  /*16af0*/  IMAD.WIDE.U32 R78, R78, -0x2daee0ad, RZ ;  /* 0xd2511f534e4e7825 */ /* 0x000fe200078e00ff */
[-C--:B------:R-:W-:Y:S05]  /*16b00*/  HMMA.16816.F32 R36, R80, R84.reuse, R36 ;  /* 0x000000545024723c */ /* 0x080fea0000001824 */
[----:B------:R-:W-:Y:S01]  /*16b10*/  LOP3.LUT R92, R78, 0xffff, RZ, 0xc0, !PT ;  /* 0x0000ffff4e5c7812 */ /* 0x000fe200078ec0ff */
[C---:B------:R-:W-:Y:S05]  /*16b20*/  HMMA.16816.F32 R40, R88.reuse, R84, R40 ;  /* 0x000000545828723c */ /* 0x040fea0000001828 */
[----:B-1----:R-:W-:Y:S01]  /*16b30*/  LOP3.LUT R2, R79, UR11, R108, 0x96, !PT ;  /* 0x0000000b4f027c12 */ /* 0x002fe2000f8e966c */
[-C--:B------:R-:W-:Y:S05]  /*16b40*/  HMMA.16816.F32 R44, R88, R86.reuse, R44 ;  /* 0x00000056582c723c */ /* 0x080fea000000182c */
[----:B---3--:R-:W-:Y:S01]  /*16b50*/  FFMA.FTZ R74, R220, UR4, -R149 ;  /* 0x00000004dc4a7c23 */ /* 0x008fe20008010895 */
[C---:B------:R-:W-:Y:S03]  /*16b60*/  HMMA.16816.F32 R48, R80.reuse, R86, R48 ;  /* 0x000000565030723c */ /* 0x040fe60000001830 */
[----:B------:R1:W3:Y:S02]  /*16b70*/  MUFU.EX2 R147, R74 ;  /* 0x0000004a00937308 */ /* 0x0002e40000000800 */
[----:B------:R-:W-:Y:S02]  /*16b80*/  SHF.R.U32.HI R79, RZ, 0x8, R75 ;  /* 0x00000008ff4f7819 */ /* 0x000fe4000001164b */
[--C-:B------:R-:W-:Y:S04]  /*16b90*/  SHF.R.U32.HI R94, RZ, 0x10, R78.reuse ;  /* 0x00000010ff5e7819 */ /* 0x100fe8000001164e */
[----:B------:R-:W-:Y:S02]  /*16ba0*/  PRMT R99, R96, 0x5410, R79 ;  /* 0x0000541060637816 */ /* 0x000fe4000000004f */
[----:B------:R-:W-:Y:S02]  /*16bb0*/  LOP3.LUT R75, R93, 0xff, RZ, 0xc0, !PT ;  /* 0x000000ff5d4b7812 */ /* 0x000fe400078ec0ff */
[----:B------:R-:W-:Y:S02]  /*16bc0*/  LOP3.LUT R98, R78, 0xff, RZ, 0xc0, !PT ;  /* 0x000000ff4e627812 */ /* 0x000fe400078ec0ff */
[----:B------:R-:W-:Y:S02]  /*16bd0*/  SHF.R.U32.HI R93, RZ, 0x18, R78 ;  /* 0x00000018ff5d7819 */ /* 0x000fe4000001164e */
[----:B------:R-:W-:Y:S02]  /*16be0*/  LOP3.LUT R78, R94, 0xff, RZ, 0xc0, !PT ;  /* 0x000000ff5e4e7812 */ /* 0x000fe400078ec0ff */
[----:B-1----:R-:W-:Y:S02]  /*16bf0*/  LOP3.LUT R74, R77, 0xffff, RZ, 0xc0, !PT ;  /* 0x0000ffff4d4a7812 */ /* 0x002fe400078ec0ff */
[----:B------:R-:W-:Y:S01]  /*16c00*/  PRMT R143, R75, 0x5410, R95 ;  /* 0x000054104b8f7816 */ /* 0x000fe2000000005f */
[----:B------:R-:W-:Y:S01]  /*16c10*/  FFMA.FTZ R75, R224, UR4, -R150 ;  /* 0x00000004e04b7c23 */ /* 0x000fe20008010896 */
[----:B------:R-:W-:Y:S01]  /*16c20*/  SHF.R.U32.HI R96, RZ, 0x8, R74 ;  /* 0x00000008ff607819 */ /* 0x000fe2000001164a */
[----:B------:R-:W-:Y:S01]  /*16c30*/  FFMA.FTZ R74, R225, UR4, -R150 ;  /* 0x00000004e14a7c23 */ /* 0x000fe20008010896 */
[----:B------:R-:W-:Y:S01]  /*16c40*/  SHF.R.U32.HI R79, RZ, 0x8, R92 ;  /* 0x00000008ff4f7819 */ /* 0x000fe2000001165c */
[----:B------:R1:W-:Y:S01]  /*16c50*/  MUFU.EX2 R146, R75 ;  /* 0x0000004b00927308 */ /* 0x0003e20000000800 */
[----:B------:R-:W-:Y:S02]  /*16c60*/  PRMT R139, R78, 0x5410, R93 ;  /* 0x000054104e8b7816 */ /* 0x000fe4000000005d */
[----:B------:R-:W4:Y:S01]  /*16c70*/  LDSM.16.MT88.4 R92, [R187+0x7000] ;  /* 0x00700000bb5c783b */ /* 0x000f220000004200 */
[----:B------:R-:W-:Y:S02]  /*16c80*/  LOP3.LUT R97, R77, 0xff, RZ, 0xc0, !PT ;  /* 0x000000ff4d617812 */ /* 0x000fe400078ec0ff */
[----:B------:R-:W-:Y:S04]  /*16c90*/  PRMT R138, R98, 0x5410, R79 ;  /* 0x00005410628a7816 */ /* 0x000fe8000000004f */
[----:B------:R5:W3:Y:S01]  /*16ca0*/  MUFU.EX2 R145, R74 ;  /* 0x0000004a00917308 */ /* 0x000ae20000000800 */
[----:B------:R-:W-:Y:S02]  /*16cb0*/  PRMT R140, R97, 0x5410, R96 ;  /* 0x00005410618c7816 */ /* 0x000fe40000000060 */
[----:B------:R-:W-:Y:S02]  /*16cc0*/  SHF.R.U32.HI R79, RZ, 0x10, R2 ;  /* 0x00000010ff4f7819 */ /* 0x000fe40000011602 */
[--C-:B------:R-:W-:Y:S02]  /*16cd0*/  SHF.R.U32.HI R97, RZ, 0x18, R77.reuse ;  /* 0x00000018ff617819 */ /* 0x100fe4000001164d */
[----:B------:R-:W-:Y:S02]  /*16ce0*/  SHF.R.U32.HI R78, RZ, 0x10, R77 ;  /* 0x00000010ff4e7819 */ /* 0x000fe4000001164d */
[----:B------:R-:W-:Y:S01]  /*16cf0*/  LOP3.LUT R96, R2, 0xff, RZ, 0xc0, !PT ;  /* 0x000000ff02607812 */ /* 0x000fe200078ec0ff */
[--C-:B-1----:R-:W-:Y:S01]  /*16d00*/  FFMA.FTZ R75, R226, UR4, -R149.reuse ;  /* 0x00000004e24b7c23 */ /* 0x102fe20008010895 */
[----:B------:R-:W-:Y:S01]  /*16d10*/  LOP3.LUT R78, R78, 0xff, RZ, 0xc0, !PT ;  /* 0x000000ff4e4e7812 */ /* 0x000fe200078ec0ff */
[----:B------:R-:W-:Y:S01]  /*16d20*/  FFMA.FTZ R149, R227, UR4, -R149 ;  /* 0x00000004e3957c23 */ /* 0x000fe20008010895 */
[--C-:B------:R-:W-:Y:S01]  /*16d30*/  HSET2.LE.AND R143, R143, R234.reuse, PT ;  /* 0x000000ea8f8f7233 */ /* 0x100fe20003803000 */
[----:B------:R-:W-:Y:S01]  /*16d40*/  MUFU.EX2 R144, R75 ;  /* 0x0000004b00907308 */ /* 0x000fe20000000800 */
[----:B------:R-:W-:Y:S02]  /*16d50*/  PRMT R78, R78, 0x5410, R97 ;  /* 0x000054104e4e7816 */ /* 0x000fe40000000061 */
[----:B-----5:R-:W-:Y:S02]  /*16d60*/  LOP3.LUT R74, R2, 0xffff, RZ, 0xc0, !PT ;  /* 0x0000ffff024a7812 */ /* 0x020fe400078ec0ff */
[--C-:B------:R-:W-:Y:S02]  /*16d70*/  HSET2.LE.AND R140, R140, R234.reuse, PT ;  /* 0x000000ea8c8c7233 */ /* 0x100fe40003803000 */
[----:B------:R-:W-:Y:S03]  /*16d80*/  SHF.R.U32.HI R77, RZ, 0x8, R74 ;  /* 0x00000008ff4d7819 */ /* 0x000fe6000001164a */
[----:B------:R-:W1:Y:S01]  /*16d90*/  MUFU.EX2 R149, R149 ;  /* 0x0000009500957308 */ /* 0x000e620000000800 */
[----:B------:R-:W-:Y:S02]  /*16da0*/  SHF.R.U32.HI R74, RZ, 0x18, R2 ;  /* 0x00000018ff4a7819 */ /* 0x000fe40000011602 */
[----:B------:R-:W-:Y:S02]  /*16db0*/  LOP3.LUT R2, R79, 0xff, RZ, 0xc0, !PT ;  /* 0x000000ff4f027812 */ /* 0x000fe400078ec0ff */
[----:B------:R-:W-:Y:S02]  /*16dc0*/  PRMT R77, R96, 0x5410, R77 ;  /* 0x00005410604d7816 */ /* 0x000fe4000000004d */
[----:B------:R-:W-:Y:S01]  /*16dd0*/  PRMT R137, R2, 0x5410, R74 ;  /* 0x0000541002897816 */ /* 0x000fe2000000004a */
[--C-:B------:R-:W-:Y:S01]  /*16de0*/  FFMA.FTZ R74, R228, UR4, -R150.reuse ;  /* 0x00000004e44a7c23 */ /* 0x100fe20008010896 */
[--C-:B------:R-:W-:Y:S01]  /*16df0*/  HSET2.LE.AND R2, R99, R234.reuse, PT ;  /* 0x000000ea63027233 */ /* 0x100fe20003803000 */
[----:B------:R-:W-:Y:S01]  /*16e00*/  FFMA.FTZ R150, R76, UR4, -R150 ;  /* 0x000000044c967c23 */ /* 0x000fe20008010896 */
[----:B------:R-:W5:Y:S01]  /*16e10*/  LDSM.16.MT88.4 R96, [R185+0x7800] ;  /* 0x00780000b960783b */ /* 0x000f620000004200 */
[----:B------:R2:W-:Y:S01]  /*16e20*/  MUFU.EX2 R79, R74 ;  /* 0x0000004a004f7308 */ /* 0x0005e20000000800 */
[-C--:B----4-:R-:W-:Y:S03]  /*16e30*/  HMMA.16816.F32 R52, R80, R92.reuse, R52 ;  /* 0x0000005c5034723c */ /* 0x090fe60000001834 */
[----:B------:R-:W-:Y:S02]  /*16e40*/  LOP3.LUT R142, R2, R142, RZ, 0xc0, !PT ;  /* 0x0000008e028e7212 */ /* 0x000fe400078ec0ff */
[--C-:B------:R-:W-:Y:S01]  /*16e50*/  HSET2.LE.AND R141, R78, R234.reuse, PT ;  /* 0x000000ea4e8d7233 */ /* 0x100fe20003803000 */
[C---:B------:R-:W-:Y:S03]  /*16e60*/  HMMA.16816.F32 R56, R88.reuse, R92, R56 ;  /* 0x0000005c5838723c */ /* 0x040fe60000001838 */
[----:B------:R-:W4:Y:S02]  /*16e70*/  MUFU.EX2 R150, R150 ;  /* 0x0000009600967308 */ /* 0x000f240000000800 */
[----:B------:R-:W-:Y:S01]  /*16e80*/  F2FP.F16.F32.PACK_AB R2, R157, R158 ;  /* 0x0000009e9d02723e */ /* 0x000fe200000000ff */
[-C--:B------:R-:W-:Y:S05]  /*16e90*/  HMMA.16816.F32 R60, R88, R94.reuse, R60 ;  /* 0x0000005e583c723c */ /* 0x080fea000000183c */
[----:B--2---:R-:W-:Y:S01]  /*16ea0*/  F2FP.F16.F32.PACK_AB R74, R155, R156 ;  /* 0x0000009c9b4a723e */ /* 0x004fe200000000ff */
[----:B------:R-:W-:Y:S05]  /*16eb0*/  HMMA.16816.F32 R64, R80, R94, R64 ;  /* 0x0000005e5040723c */ /* 0x000fea0000001840 */
[----:B------:R-:W-:Y:S02]  /*16ec0*/  F2FP.F16.F32.PACK_AB R75, R153, R154 ;  /* 0x0000009a994b723e */ /* 0x000fe400000000ff */
[----:B------:R-:W-:Y:S04]  /*16ed0*/  LOP3.LUT R143, R143, R2, RZ, 0xc0, !PT ;  /* 0x000000028f8f7212 */ /* 0x000fe800078ec0ff */
[----:B------:R-:W-:Y:S02]  /*16ee0*/  LOP3.LUT R140, R140, R74, RZ, 0xc0, !PT ;  /* 0x0000004a8c8c7212 */ /* 0x000fe400078ec0ff */
[----:B------:R-:W-:Y:S02]  /*16ef0*/  LOP3.LUT R141, R141, R75, RZ, 0xc0, !PT ;  /* 0x0000004b8d8d7212 */ /* 0x000fe400078ec0ff */
[--C-:B------:R-:W-:Y:S02]  /*16f00*/  HSET2.LE.AND R76, R77, R234.reuse, PT ;  /* 0x000000ea4d4c7233 */ /* 0x100fe40003803000 */
[--C-:B------:R-:W-:Y:S02]  /*16f10*/  HSET2.LE.AND R138, R138, R234.reuse, PT ;  /* 0x000000ea8a8a7233 */ /* 0x100fe40003803000 */
[--C-:B------:R-:W-:Y:S01]  /*16f20*/  HSET2.LE.AND R137, R137, R234.reuse, PT ;  /* 0x000000ea89897233 */ /* 0x100fe20003803000 */
[-C--:B-----5:R-:W-:Y:S01]  /*16f30*/  HMMA.16816.F32 R84, R140, R96.reuse, R4 ;  /* 0x000000608c54723c */ /* 0x0a0fe20000001804 */
[----:B------:R-:W2:Y:S04]  /*16f40*/  LDSM.16.MT88.4 R4, [R187+0x7800] ;  /* 0x00780000bb04783b */ /* 0x000ea80000004200 */
[----:B------:R-:W-:Y:S02]  /*16f50*/  HSET2.LE.AND R139, R139, R234, PT ;  /* 0x000000ea8b8b7233 */ /* 0x000fe40003803000 */
[----:B---3--:R-:W-:Y:S04]  /*16f60*/  F2FP.F16.F32.PACK_AB R136, R147, R148 ;  /* 0x000000949388723e */ /* 0x008fe800000000ff */
[----:B------:R-:W-:Y:S02]  /*16f70*/  F2FP.F16.F32.PACK_AB R2, R145, R146 ;  /* 0x000000929102723e */ /* 0x000fe400000000ff */
[----:B-1----:R-:W-:Y:S02]  /*16f80*/  F2FP.F16.F32.PACK_AB R74, R149, R144 ;  /* 0x00000090954a723e */ /* 0x002fe400000000ff */
[----:B----4-:R-:W-:Y:S02]  /*16f90*/  F2FP.F16.F32.PACK_AB R75, R150, R79 ;  /* 0x0000004f964b723e */ /* 0x010fe400000000ff */
[----:B------:R-:W-:Y:S02]  /*16fa0*/  LOP3.LUT R136, R76, R136, RZ, 0xc0, !PT ;  /* 0x000000884c887212 */ /* 0x000fe400078ec0ff */
[----:B------:R-:W-:Y:S01]  /*16fb0*/  LOP3.LUT R137, R137, R2, RZ, 0xc0, !PT ;  /* 0x0000000289897212 */ /* 0x000fe200078ec0ff */
[----:B------:R-:W-:Y:S01]  /*16fc0*/  FFMA.FTZ R2, R3, R125, R126 ;  /* 0x0000007d03027223 */ /* 0x000fe2000001007e */
[----:B------:R-:W-:Y:S01]  /*16fd0*/  LOP3.LUT R138, R138, R74, RZ, 0xc0, !PT ;  /* 0x0000004a8a8a7212 */ /* 0x000fe200078ec0ff */
[----:B------:R-:W-:Y:S01]  /*16fe0*/  FFMA.FTZ R3, R0, R178, R252 ;  /* 0x000000b200037223 */ /* 0x000fe200000100fc */
[----:B------:R-:W-:Y:S01]  /*16ff0*/  LOP3.LUT R139, R139, R75, RZ, 0xc0, !PT ;  /* 0x0000004b8b8b7212 */ /* 0x000fe200078ec0ff */
[----:B------:R-:W-:Y:S01]  /*17000*/  FADD.FTZ R0, R176, R68 ;  /* 0x00000044b0007221 */ /* 0x000fe20000010000 */
[----:B------:R-:W-:Y:S01]  /*17010*/  FADD.FTZ R2, R175, R2 ;  /* 0x00000002af027221 */ /* 0x000fe20000010000 */
[----:B------:R-:W-:Y:S01]  /*17020*/  FADD.FTZ R3, R250, R3 ;  /* 0x00000003fa037221 */ /* 0x000fe20000010000 */
[----:B------:R-:W-:Y:S02]  /*17030*/  IMAD.MOV.U32 R75, RZ, RZ, R70 ;  /* 0x000000ffff4b7224 */ /* 0x000fe400078e0046 */
        /* <DEDUP_REMOVED lines=33> */
[----:B------:R-:W-:Y:S02]  /*17250*/  IMAD.MOV.U32 R69, RZ, RZ, R72 ;  /* 0x000000ffff457224 */ /* 0x000fe400078e0048 */
[----:B------:R-:W-:Y:S03]  /*17260*/  IMAD.MOV.U32 R74, RZ, RZ, R71 ;  /* 0x000000ffff4a7224 */ /* 0x000fe600078e0047 */
        /* <DEDUP_REMOVED lines=45> */
.L_x_1434:
[----:B------:R-:W4:Y:S01]  /*17540*/  LDL.LU R5, [R1+0x28] ;  /* 0x0000280001057983 */ /* 0x000f220000300800 */
[----:B------:R-:W-:-:S03]  /*17550*/  ULDC UR4, c[0x0][0x38c] ;  /* 0x0000e30000047ab9 */ /* 0x000fc60000000800 */
[----:B--23--:R-:W2:Y:S04]  /*17560*/  LDL.LU R2, [R1+0x2c] ;  /* 0x00002c0001027983 */ /* 0x00cea80000300800 */
[----:B------:R-:W3:Y:S04]  /*17570*/  LDL.LU R7, [R1+0x30] ;  /* 0x0000300001077983 */ /* 0x000ee80000300800 */
[----:B------:R-:W5:Y:S01]  /*17580*/  LDL.LU R8, [R1+0x34] ;  /* 0x0000340001087983 */ /* 0x000f620000300800 */
[----:B------:R-:W-:Y:S01]  /*17590*/  UMOV UR6, 0x400 ;  /* 0x0000040000067882 */ /* 0x000fe20000000000 */
[----:B------:R-:W-:Y:S01]  /*175a0*/  UISETP.NE.AND UP0, UPT, UR13, -0x1, UPT ;  /* 0xffffffff0d00788c */ /* 0x000fe2000bf05270 */
[----:B------:R-:W1:Y:S02]  /*175b0*/  S2R R36, SR_TID.X ;  /* 0x0000000000247919 */ /* 0x000e640000002100 */
[----:B-1----:R-:W-:-:S04]  /*175c0*/  SHF.R.S32.HI R31, RZ, 0x1f, R36 ;  /* 0x0000001fff1f7819 */ /* 0x002fc80000011424 */
[CC--:B------:R-:W-:Y:S02]  /*175d0*/  LEA.HI R15, R31.reuse, R36.reuse, RZ, 0x2 ;  /* 0x000000241f0f7211 */ /* 0x0c0fe400078f10ff */
[----:B------:R-:W-:-:S04]  /*175e0*/  LEA.HI R31, R31, R36, RZ, 0x5 ;  /* 0x000000241f1f7211 */ /* 0x000fc800078f28ff */
[----:B------:R-:W-:Y:S01]  /*175f0*/  SHF.R.S32.HI R26, RZ, 0x5, R31 ;  /* 0x00000005ff1a7819 */ /* 0x000fe2000001141f */
[----:B----4-:R-:W1:Y:S04]  /*17600*/  SHFL.BFLY PT, R0, R5, 0x2, 0x1f ;  /* 0x0c401f0005007f89 */ /* 0x010e6800000e0000 */
[----:B--2---:R-:W2:Y:S04]  /*17610*/  SHFL.BFLY PT, R3, R2, 0x2, 0x1f ;  /* 0x0c401f0002037f89 */ /* 0x004ea800000e0000 */
[----:B---3--:R-:W3:Y:S01]  /*17620*/  SHFL.BFLY PT, R4, R7, 0x2, 0x1f ;  /* 0x0c401f0007047f89 */ /* 0x008ee200000e0000 */
[----:B-1----:R-:W-:Y:S01]  /*17630*/  FADD.FTZ R0, R0, R5 ;  /* 0x0000000500007221 */ /* 0x002fe20000010000 */
[----:B--2---:R-:W-:-:S04]  /*17640*/  FADD.FTZ R3, R3, R2 ;  /* 0x0000000203037221 */ /* 0x004fc80000010000 */
[----:B------:R-:W1:Y:S01]  /*17650*/  SHFL.BFLY PT, R6, R0, 0x1, 0x1f ;  /* 0x0c201f0000067f89 */ /* 0x000e6200000e0000 */
[----:B---3--:R-:W-:-:S03]  /*17660*/  FADD.FTZ R4, R4, R7 ;  /* 0x0000000704047221 */ /* 0x008fc60000010000 */
[----:B-----5:R-:W2:Y:S04]  /*17670*/  SHFL.BFLY PT, R2, R8, 0x2, 0x1f ;  /* 0x0c401f0008027f89 */ /* 0x020ea800000e0000 */
[----:B------:R-:W3:Y:S04]  /*17680*/  SHFL.BFLY PT, R5, R3, 0x1, 0x1f ;  /* 0x0c201f0003057f89 */ /* 0x000ee800000e0000 */
[----:B------:R-:W4:Y:S01]  /*17690*/  SHFL.BFLY PT, R7, R4, 0x1, 0x1f ;  /* 0x0c201f0004077f89 */ /* 0x000f2200000e0000 */
[----:B-1----:R-:W-:Y:S01]  /*176a0*/  FADD.FTZ R27, R0, R6 ;  /* 0x00000006001b7221 */ /* 0x002fe20000010000 */
[----:B------:R-:W-:Y:S01]  /*176b0*/  MOV R0, 0x3f800000 ;  /* 0x3f80000000007802 */ /* 0x000fe20000000f00 */
[----:B--2---:R-:W-:-:S03]  /*176c0*/  FADD.FTZ R2, R2, R8 ;  /* 0x0000000802027221 */ /* 0x004fc60000010000 */
[----:B------:R-:W-:Y:S02]  /*176d0*/  FSETP.NE.FTZ.AND P4, PT, R27, RZ, PT ;  /* 0x000000ff1b00720b */ /* 0x000fe40003f95000 */
[----:B------:R-:W-:Y:S01]  /*176e0*/  SHF.R.S32.HI R8, RZ, 0x1f, R15 ;  /* 0x0000001fff087819 */ /* 0x000fe2000001140f */
[----:B---3--:R-:W-:Y:S01]  /*176f0*/  FADD.FTZ R28, R3, R5 ;  /* 0x00000005031c7221 */ /* 0x008fe20000010000 */
[----:B------:R-:W-:Y:S01]  /*17700*/  SHF.R.S32.HI R5, RZ, 0x2, R15 ;  /* 0x00000002ff057819 */ /* 0x000fe2000001140f */
[----:B------:R-:W1:Y:S01]  /*17710*/  SHFL.BFLY PT, R3, R2, 0x1, 0x1f ;  /* 0x0c201f0002037f89 */ /* 0x000e6200000e0000 */
[----:B----4-:R-:W-:Y:S02]  /*17720*/  FADD.FTZ R29, R4, R7 ;  /* 0x00000007041d7221 */ /* 0x010fe40000010000 */
[----:B------:R-:W-:Y:S02]  /*17730*/  FSETP.NE.FTZ.AND P3, PT, R28, RZ, PT ;  /* 0x000000ff1c00720b */ /* 0x000fe40003f75000 */
[----:B------:R-:W-:-:S02]  /*17740*/  MOV R4, 0x3f800000 ;  /* 0x3f80000000047802 */ /* 0x000fc40000000f00 */
[----:B------:R-:W-:Y:S01]  /*17750*/  FSETP.NE.FTZ.AND P6, PT, R29, RZ, PT ;  /* 0x000000ff1d00720b */ /* 0x000fe20003fd5000 */
[----:B------:R-:W2:Y:S01]  /*17760*/  @P4 MUFU.RCP R0, R27 ;  /* 0x0000001b00004308 */ /* 0x000ea20000001000 */
[----:B------:R-:W-:Y:S02]  /*17770*/  MOV R7, 0x3f800000 ;  /* 0x3f80000000077802 */ /* 0x000fe40000000f00 */
[----:B------:R-:W-:-:S04]  /*17780*/  LEA.HI R8, R8, R5, RZ, 0x3 ;  /* 0x0000000508087211 */ /* 0x000fc800078f18ff */
[----:B------:R-:W-:Y:S01]  /*17790*/  LOP3.LUT R8, R8, 0xfffffff8, RZ, 0xc0, !PT ;  /* 0xfffffff808087812 */ /* 0x000fe200078ec0ff */
[----:B------:R-:W3:Y:S03]  /*177a0*/  @P3 MUFU.RCP R4, R28 ;  /* 0x0000001c00043308 */ /* 0x000ee60000001000 */
[----:B------:R-:W-:Y:S01]  /*177b0*/  IADD3 R8, R5, -R8, RZ ;  /* 0x8000000805087210 */ /* 0x000fe20007ffe0ff */
[----:B-1----:R-:W-:Y:S01]  /*177c0*/  FADD.FTZ R30, R2, R3 ;  /* 0x00000003021e7221 */ /* 0x002fe20000010000 */
[----:B------:R-:W-:Y:S01]  /*177d0*/  MOV R3, 0x3f800000 ;  /* 0x3f80000000037802 */ /* 0x000fe20000000f00 */
[----:B--2---:R-:W-:-:S03]  /*177e0*/  FMUL.FTZ R0, R0, UR4 ;  /* 0x0000000400007c20 */ /* 0x004fc60008410000 */
[----:B------:R-:W-:Y:S01]  /*177f0*/  FSETP.NE.FTZ.AND P5, PT, R30, RZ, PT ;  /* 0x000000ff1e00720b */ /* 0x000fe20003fb5000 */
[C---:B------:R-:W-:Y:S01]  /*17800*/  FMUL.FTZ R84, R0.reuse, R84 ;  /* 0x0000005400547220 */ /* 0x040fe20000410000 */
[----:B------:R-:W1:Y:S01]  /*17810*/  @P6 MUFU.RCP R3, R29 ;  /* 0x0000001d00036308 */ /* 0x000e620000001000 */
[----:B------:R-:W-:Y:S01]  /*17820*/  FMUL.FTZ R6, R0, R85 ;  /* 0x0000005500067220 */ /* 0x000fe20000410000 */
[----:B---3--:R-:W-:Y:S01]  /*17830*/  FMUL.FTZ R2, R4, UR4 ;  /* 0x0000000404027c20 */ /* 0x008fe20008410000 */
        /* <DEDUP_REMOVED lines=14> */
[----:B------:R-:W-:Y:S01]  /*17920*/  FMUL.FTZ R141, R0, R141 ;  /* 0x0000008d008d7220 */ /* 0x000fe20000410000 */
        /* <DEDUP_REMOVED lines=11> */
[----:B------:R-:W1:Y:S01]  /*179e0*/  S2UR UR4, SR_CgaCtaId ;  /* 0x00000000000479c3 */ /* 0x000e620000008800 */
        /* <DEDUP_REMOVED lines=23> */
[----:B------:R-:W-:Y:S01]  /*17b60*/  LOP3.LUT R0, R15, 0x3ffffffc, RZ, 0xc0, !PT ;  /* 0x3ffffffc0f007812 */ /* 0x000fe200078ec0ff */
[----:B-1----:R-:W-:Y:S01]  /*17b70*/  ULEA UR4, UR4, UR6, 0x18 ;  /* 0x0000000604047291 */ /* 0x002fe2000f8ec03f */
[----:B------:R-:W-:Y:S01]  /*17b80*/  SHF.L.U32 R2, R8, 0x6, RZ ;  /* 0x0000000608027819 */ /* 0x000fe200000006ff */
[C---:B------:R-:W-:Y:S01]  /*17b90*/  FMUL.FTZ R82, R7.reuse, R82 ;  /* 0x0000005207527220 */ /* 0x040fe20000410000 */
[----:B------:R-:W-:Y:S01]  /*17ba0*/  IADD3 R0, -R0, R36, RZ ;  /* 0x0000002400007210 */ /* 0x000fe20007ffe1ff */
[C---:B------:R-:W-:Y:S01]  /*17bb0*/  FMUL.FTZ R83, R7.reuse, R83 ;  /* 0x0000005307537220 */ /* 0x040fe20000410000 */
[----:B------:R-:W-:Y:S01]  /*17bc0*/  LOP3.LUT R2, R2, 0x1c0, RZ, 0xc0, !PT ;  /* 0x000001c002027812 */ /* 0x000fe200078ec0ff */
[C---:B------:R-:W-:Y:S01]  /*17bd0*/  FMUL.FTZ R94, R7.reuse, R94 ;  /* 0x0000005e075e7220 */ /* 0x040fe20000410000 */
[----:B------:R-:W-:Y:S01]  /*17be0*/  LOP3.LUT R3, R8, 0x1, RZ, 0xc0, !PT ;  /* 0x0000000108037812 */ /* 0x000fe200078ec0ff */
[C---:B------:R-:W-:Y:S01]  /*17bf0*/  FMUL.FTZ R95, R7.reuse, R95 ;  /* 0x0000005f075f7220 */ /* 0x040fe20000410000 */
[----:B------:R-:W-:Y:S01]  /*17c00*/  LEA R0, R26, R0, 0x9 ;  /* 0x000000001a007211 */ /* 0x000fe200078e48ff */
[C---:B------:R-:W-:Y:S01]  /*17c10*/  FMUL.FTZ R98, R7.reuse, R98 ;  /* 0x0000006207627220 */ /* 0x040fe20000410000 */
[----:B------:R-:W-:Y:S01]  /*17c20*/  LEA.HI R2, R2, R2, RZ, 0x1d ;  /* 0x0000000202027211 */ /* 0x000fe200078fe8ff */
[C---:B------:R-:W-:Y:S01]  /*17c30*/  FMUL.FTZ R17, R7.reuse, R99 ;  /* 0x0000006307117220 */ /* 0x040fe20000410000 */
[----:B------:R-:W-:Y:S01]  /*17c40*/  R2P PR, R8, 0x6 ;  /* 0x0000000608007804 */ /* 0x000fe20000000000 */
[----:B------:R-:W-:Y:S01]  /*17c50*/  FMUL.FTZ R110, R7, R110 ;  /* 0x0000006e076e7220 */ /* 0x000fe20000410000 */
[----:B------:R-:W-:Y:S01]  /*17c60*/  ISETP.NE.U32.AND P0, PT, R3, 0x1, PT ;  /* 0x000000010300780c */ /* 0x000fe20003f05070 */
[C---:B------:R-:W-:Y:S01]  /*17c70*/  FMUL.FTZ R22, R7.reuse, R111 ;  /* 0x0000006f07167220 */ /* 0x040fe20000410000 */
[----:B------:R-:W-:Y:S01]  /*17c80*/  MOV R15, 0x10 ;  /* 0x00000010000f7802 */ /* 0x000fe20000000f00 */
[C---:B------:R-:W-:Y:S01]  /*17c90*/  FMUL.FTZ R114, R7.reuse, R114 ;  /* 0x0000007207727220 */ /* 0x040fe20000410000 */
[----:B------:R-:W-:Y:S01]  /*17ca0*/  LEA R0, R0, R2, 0x1 ;  /* 0x0000000200007211 */ /* 0x000fe200078e08ff */
[----:B------:R-:W-:Y:S01]  /*17cb0*/  FMUL.FTZ R10, R7, R115 ;  /* 0x00000073070a7220 */ /* 0x000fe20000410000 */
[----:B------:R-:W-:Y:S01]  /*17cc0*/  SEL R15, R15, 0xfffffff0, P0 ;  /* 0xfffffff00f0f7807 */ /* 0x000fe20000000000 */
[----:B------:R-:W-:Y:S01]  /*17cd0*/  @UP0 ULDC.64 UR6, c[0x0][0x298] ;  /* 0x0000a60000060ab9 */ /* 0x000fe20000000a00 */
[----:B------:R-:W-:Y:S01]  /*17ce0*/  LEA R2, R0, UR4, 0x1 ;  /* 0x0000000400027c11 */ /* 0x000fe2000f8e08ff */
[----:B------:R-:W-:Y:S01]  /*17cf0*/  @UP0 UIMAD.WIDE.U32 UR10, UR13, UR6, URZ ;  /* 0x000000060d0a02a5 */ /* 0x000fe2000f8e003f */
[----:B------:R-:W-:Y:S01]  /*17d00*/  F2FP.F16.F32.PACK_AB R6, R6, R84 ;  /* 0x000000540606723e */ /* 0x000fe200000000ff */
[----:B------:R-:W-:Y:S01]  /*17d10*/  FMUL.FTZ R126, R7, R126 ;  /* 0x0000007e077e7220 */ /* 0x000fe20000410000 */
[----:B------:R-:W-:Y:S01]  /*17d20*/  F2FP.F16.F32.PACK_AB R5, R5, R86 ;  /* 0x000000560505723e */ /* 0x000fe200000000ff */
[C---:B------:R-:W-:Y:S01]  /*17d30*/  FMUL.FTZ R127, R7.reuse, R127 ;  /* 0x0000007f077f7220 */ /* 0x040fe20000410000 */
[----:B------:R-:W-:Y:S01]  /*17d40*/  F2FP.F16.F32.PACK_AB R4, R4, R88 ;  /* 0x000000580404723e */ /* 0x000fe200000000ff */
[----:B------:R-:W-:Y:S01]  /*17d50*/  STS [R2], R6 ;  /* 0x0000000602007388 */ /* 0x000fe20000000800 */
[----:B------:R-:W-:Y:S01]  /*17d60*/  IADD3 R3, R2, R15, RZ ;  /* 0x0000000f02037210 */ /* 0x000fe20007ffe0ff */
[----:B------:R-:W-:Y:S01]  /*17d70*/  FMUL.FTZ R130, R7, R130 ;  /* 0x0000008207827220 */ /* 0x000fe20000410000 */
[----:B------:R-:W-:Y:S01]  /*17d80*/  MOV R0, 0x20 ;  /* 0x0000002000007802 */ /* 0x000fe20000000f00 */
[----:B------:R-:W-:Y:S01]  /*17d90*/  STS [R2+0x400], R5 ;  /* 0x0004000502007388 */ /* 0x000fe20000000800 */
[----:B------:R-:W-:Y:S01]  /*17da0*/  F2FP.F16.F32.PACK_AB R21, R21, R90 ;  /* 0x0000005a1515723e */ /* 0x000fe200000000ff */
[----:B------:R-:W-:Y:S01]  /*17db0*/  FMUL.FTZ R131, R7, R131 ;  /* 0x0000008307837220 */ /* 0x000fe20000410000 */
[----:B------:R-:W-:Y:S01]  /*17dc0*/  F2FP.F16.F32.PACK_AB R25, R25, R80 ;  /* 0x000000501919723e */ /* 0x000fe200000000ff */
[----:B------:R1:W-:Y:S01]  /*17dd0*/  STS [R3], R4 ;  /* 0x0000000403007388 */ /* 0x0003e20000000800 */
[----:B------:R-:W-:Y:S01]  /*17de0*/  F2FP.F16.F32.PACK_AB R82, R83, R82 ;  /* 0x000000525352723e */ /* 0x000fe200000000ff */
[----:B------:R-:W-:Y:S01]  /*17df0*/  FMUL.FTZ R138, R7, R138 ;  /* 0x0000008a078a7220 */ /* 0x000fe20000410000 */
[----:B------:R-:W-:Y:S01]  /*17e00*/  F2FP.F16.F32.PACK_AB R24, R24, R92 ;  /* 0x0000005c1818723e */ /* 0x000fe200000000ff */
[----:B------:R-:W-:Y:S01]  /*17e10*/  STS [R3+0x400], R21 ;  /* 0x0004001503007388 */ /* 0x000fe20000000800 */
[----:B------:R-:W-:Y:S01]  /*17e20*/  F2FP.F16.F32.PACK_AB R94, R95, R94 ;  /* 0x0000005e5f5e723e */ /* 0x000fe200000000ff */
[----:B------:R-:W-:Y:S01]  /*17e30*/  @UP0 UIMAD UR8, UR13, UR7, UR11 ;  /* 0x000000070d0802a4 */ /* 0x000fe2000f8e020b */
[----:B------:R-:W-:Y:S01]  /*17e40*/  F2FP.F16.F32.PACK_AB R20, R20, R100 ;  /* 0x000000641414723e */ /* 0x000fe200000000ff */
[----:B------:R-:W-:Y:S01]  /*17e50*/  STS [R2+0x2000], R25 ;  /* 0x0020001902007388 */ /* 0x000fe20000000800 */
[----:B------:R-:W-:-:S02]  /*17e60*/  F2FP.F16.F32.PACK_AB R19, R19, R102 ;  /* 0x000000661313723e */ /* 0x000fc400000000ff */
[----:B------:R-:W-:Y:S01]  /*17e70*/  PLOP3.LUT P0, PT, PT, PT, UP0, 0x80, 0x0 ;  /* 0x000000000000781c */ /* 0x000fe20003f0f008 */
[----:B------:R2:W-:Y:S01]  /*17e80*/  STS [R2+0x2400], R82 ;  /* 0x0024005202007388 */ /* 0x0005e20000000800 */
[----:B------:R-:W-:Y:S02]  /*17e90*/  F2FP.F16.F32.PACK_AB R16, R16, R104 ;  /* 0x000000681010723e */ /* 0x000fe400000000ff */
[----:B------:R-:W-:Y:S01]  /*17ea0*/  F2FP.F16.F32.PACK_AB R14, R14, R106 ;  /* 0x0000006a0e0e723e */ /* 0x000fe200000000ff */
[----:B------:R-:W-:Y:S01]  /*17eb0*/  STS [R3+0x2000], R24 ;  /* 0x0020001803007388 */ /* 0x000fe20000000800 */
[----:B------:R-:W-:Y:S02]  /*17ec0*/  F2FP.F16.F32.PACK_AB R18, R18, R96 ;  /* 0x000000601212723e */ /* 0x000fe400000000ff */
[----:B------:R-:W-:Y:S01]  /*17ed0*/  F2FP.F16.F32.PACK_AB R17, R17, R98 ;  /* 0x000000621111723e */ /* 0x000fe200000000ff */
[----:B------:R3:W-:Y:S01]  /*17ee0*/  STS [R3+0x2400], R94 ;  /* 0x0024005e03007388 */ /* 0x0007e20000000800 */
[----:B------:R-:W-:-:S02]  /*17ef0*/  F2FP.F16.F32.PACK_AB R23, R23, R108 ;  /* 0x0000006c1717723e */ /* 0x000fc400000000ff */
[----:B------:R-:W-:Y:S02]  /*17f00*/  F2FP.F16.F32.PACK_AB R22, R22, R110 ;  /* 0x0000006e1616723e */ /* 0x000fe400000000ff */
[----:B-1----:R-:W-:Y:S02]  /*17f10*/  SEL R4, R0, 0xffffffe0, !P1 ;  /* 0xffffffe000047807 */ /* 0x002fe40004800000 */
[C---:B------:R-:W-:Y:S02]  /*17f20*/  IADD3 R0, R2.reuse, 0x40, RZ ;  /* 0x0000004002007810 */ /* 0x040fe40007ffe0ff */
[CC--:B------:R-:W-:Y:S02]  /*17f30*/  IADD3 R6, R2.reuse, R4.reuse, RZ ;  /* 0x0000000402067210 */ /* 0x0c0fe40007ffe0ff */
[----:B------:R-:W-:Y:S02]  /*17f40*/  IADD3 R5, R3, R4, RZ ;  /* 0x0000000403057210 */ /* 0x000fe40007ffe0ff */
[----:B------:R-:W-:Y:S01]  /*17f50*/  F2FP.F16.F32.PACK_AB R13, R13, R116 ;  /* 0x000000740d0d723e */ /* 0x000fe200000000ff */
[----:B------:R-:W-:Y:S01]  /*17f60*/  STS [R6], R20 ;  /* 0x0000001406007388 */ /* 0x000fe20000000800 */
[----:B------:R-:W-:-:S02]  /*17f70*/  @P2 IADD3 R0, R2, -0x40, RZ ;  /* 0xffffffc002002810 */ /* 0x000fc40007ffe0ff */
[----:B------:R-:W-:Y:S01]  /*17f80*/  F2FP.F16.F32.PACK_AB R12, R12, R118 ;  /* 0x000000760c0c723e */ /* 0x000fe200000000ff */
[----:B------:R-:W-:Y:S01]  /*17f90*/  STS [R6+0x400], R19 ;  /* 0x0004001306007388 */ /* 0x000fe20000000800 */
[----:B------:R-:W-:Y:S02]  /*17fa0*/  F2FP.F16.F32.PACK_AB R9, R9, R120 ;  /* 0x000000780909723e */ /* 0x000fe400000000ff */
[----:B------:R-:W-:Y:S01]  /*17fb0*/  F2FP.F16.F32.PACK_AB R8, R123, R122 ;  /* 0x0000007a7b08723e */ /* 0x000fe200000000ff */
[----:B------:R-:W-:Y:S01]  /*17fc0*/  STS [R5], R16 ;  /* 0x0000001005007388 */ /* 0x000fe20000000800 */
[----:B--2---:R-:W-:Y:S02]  /*17fd0*/  IADD3 R2, R15, R0, RZ ;  /* 0x000000000f027210 */ /* 0x004fe40007ffe0ff */
[----:B------:R-:W-:Y:S01]  /*17fe0*/  F2FP.F16.F32.PACK_AB R11, R11, R112 ;  /* 0x000000700b0b723e */ /* 0x000fe200000000ff */
[----:B------:R1:W-:Y:S01]  /*17ff0*/  STS [R5+0x400], R14 ;  /* 0x0004000e05007388 */ /* 0x0003e20000000800 */
[----:B------:R-:W-:-:S02]  /*18000*/  F2FP.F16.F32.PACK_AB R10, R10, R114 ;  /* 0x000000720a0a723e */ /* 0x000fc400000000ff */
[----:B---3--:R-:W-:Y:S01]  /*18010*/  F2FP.F16.F32.PACK_AB R3, R143, R142 ;  /* 0x0000008e8f03723e */ /* 0x008fe200000000ff */
[----:B------:R-:W-:Y:S04]  /*18020*/  STS [R6+0x2000], R18 ;  /* 0x0020001206007388 */ /* 0x000fe80000000800 */
[----:B------:R2:W-:Y:S04]  /*18030*/  STS [R6+0x2400], R17 ;  /* 0x0024001106007388 */ /* 0x0005e80000000800 */
[----:B------:R-:W-:Y:S04]  /*18040*/  STS [R5+0x2000], R23 ;  /* 0x0020001705007388 */ /* 0x000fe80000000800 */
[----:B------:R3:W-:Y:S04]  /*18050*/  STS [R5+0x2400], R22 ;  /* 0x0024001605007388 */ /* 0x0007e80000000800 */
[----:B------:R4:W-:Y:S04]  /*18060*/  STS [R0], R13 ;  /* 0x0000000d00007388 */ /* 0x0009e80000000800 */
[----:B------:R5:W-:Y:S01]  /*18070*/  STS [R0+0x400], R12 ;  /* 0x0004000c00007388 */ /* 0x000be20000000800 */
[----:B-1----:R-:W-:-:S03]  /*18080*/  F2FP.F16.F32.PACK_AB R14, R137, R136 ;  /* 0x00000088890e723e */ /* 0x002fc600000000ff */
[----:B------:R1:W-:Y:S04]  /*18090*/  STS [R2], R9 ;  /* 0x0000000902007388 */ /* 0x0003e80000000800 */
[----:B------:R1:W-:Y:S01]  /*180a0*/  STS [R2+0x400], R8 ;  /* 0x0004000802007388 */ /* 0x0003e20000000800 */
[----:B--2---:R-:W-:-:S03]  /*180b0*/  F2FP.F16.F32.PACK_AB R6, R131, R130 ;  /* 0x000000828306723e */ /* 0x004fc600000000ff */
[----:B------:R2:W-:Y:S04]  /*180c0*/  STS [R0+0x2000], R11 ;  /* 0x0020000b00007388 */ /* 0x0005e80000000800 */
[----:B------:R2:W-:Y:S01]  /*180d0*/  STS [R0+0x2400], R10 ;  /* 0x0024000a00007388 */ /* 0x0005e20000000800 */
[----:B---3--:R-:W-:Y:S01]  /*180e0*/  F2FP.F16.F32.PACK_AB R5, R141, R140 ;  /* 0x0000008c8d05723e */ /* 0x008fe200000000ff */
[----:B----4-:R-:W-:Y:S01]  /*180f0*/  FMUL.FTZ R13, R7, R139 ;  /* 0x0000008b070d7220 */ /* 0x010fe20000410000 */
[----:B------:R-:W-:Y:S02]  /*18100*/  F2FP.F16.F32.PACK_AB R7, R129, R128 ;  /* 0x000000808107723e */ /* 0x000fe400000000ff */
[----:B-----5:R-:W-:Y:S02]  /*18110*/  IADD3 R12, R4, 0x400, R0 ;  /* 0x00000400040c7810 */ /* 0x020fe40007ffe000 */
[----:B------:R-:W-:-:S02]  /*18120*/  F2FP.F16.F32.PACK_AB R13, R13, R138 ;  /* 0x0000008a0d0d723e */ /* 0x000fc400000000ff */
[----:B-1----:R-:W-:Y:S02]  /*18130*/  F2FP.F16.F32.PACK_AB R9, R133, R132 ;  /* 0x000000848509723e */ /* 0x002fe400000000ff */
[----:B------:R-:W-:Y:S02]  /*18140*/  IADD3 R12, R15, R12, RZ ;  /* 0x0000000c0f0c7210 */ /* 0x000fe40007ffe0ff */
[----:B------:R-:W-:Y:S02]  /*18150*/  F2FP.F16.F32.PACK_AB R8, R135, R134 ;  /* 0x000000868708723e */ /* 0x000fe400000000ff */
[----:B--2---:R-:W-:Y:S02]  /*18160*/  F2FP.F16.F32.PACK_AB R11, R125, R124 ;  /* 0x0000007c7d0b723e */ /* 0x004fe400000000ff */
[----:B------:R-:W-:Y:S01]  /*18170*/  F2FP.F16.F32.PACK_AB R10, R127, R126 ;  /* 0x0000007e7f0a723e */ /* 0x000fe200000000ff */
        /* <DEDUP_REMOVED lines=8> */
.L_x_1438:
[----:B------:R-:W-:Y:S01]  /*18200*/  ULDC.U8 UR4, c[0x0][0x3d9] ;  /* 0x0000f64000047ab9 */ /* 0x000fe20000000000 */
[C---:B------:R-:W-:Y:S01]  /*18210*/  IMAD.IADD R0, R4.reuse, 0x1, R0 ;  /* 0x0000000104007824 */ /* 0x040fe200078e0200 */
[----:B------:R-:W-:Y:S01]  /*18220*/  ISETP.NE.AND P2, PT, RZ, UR4, PT ;  /* 0x00000004ff007c0c */ /* 0x000fe2000bf45270 */
[----:B------:R-:W-:Y:S01]  /*18230*/  IMAD.IADD R4, R4, 0x1, R2 ;  /* 0x0000000104047824 */ /* 0x000fe200078e0202 */
[----:B------:R1:W-:Y:S01]  /*18240*/  STS [R2+0x2000], R11 ;  /* 0x0020000b02007388 */ /* 0x0003e20000000800 */
[----:B------:R-:W-:Y:S02]  /*18250*/  ULDC.U8 UR7, c[0x0][0x3d8] ;  /* 0x0000f60000077ab9 */ /* 0x000fe40000000000 */
[----:B------:R-:W-:Y:S01]  /*18260*/  ISETP.NE.AND P0, PT, RZ, UR7, PT ;  /* 0x00000007ff007c0c */ /* 0x000fe2000bf05270 */
[----:B------:R2:W-:Y:S03]  /*18270*/  STS [R2+0x2400], R10 ;  /* 0x0024000a02007388 */ /* 0x0005e60000000800 */
[----:B------:R-:W-:Y:S01]  /*18280*/  ISETP.EQ.AND P0, PT, RZ, UR4, P0 ;  /* 0x00000004ff007c0c */ /* 0x000fe20008702270 */
[----:B------:R-:W-:Y:S04]  /*18290*/  STS [R0], R9 ;  /* 0x0000000900007388 */ /* 0x000fe80000000800 */
[----:B------:R3:W-:Y:S04]  /*182a0*/  STS [R0+0x400], R8 ;  /* 0x0004000800007388 */ /* 0x0007e80000000800 */
[----:B------:R-:W-:Y:S04]  /*182b0*/  STS [R4], R5 ;  /* 0x0000000504007388 */ /* 0x000fe80000000800 */
[----:B------:R4:W-:Y:S01]  /*182c0*/  STS [R12], R3 ;  /* 0x000000030c007388 */ /* 0x0009e20000000800 */
[----:B------:R-:W-:-:S03]  /*182d0*/  @!P0 PLOP3.LUT P1, PT, PT, PT, PT, 0x8, 0x0 ;  /* 0x000000000000881c */ /* 0x000fc60003f2e170 */
[----:B------:R5:W-:Y:S01]  /*182e0*/  STS [R0+0x2000], R7 ;  /* 0x0020000700007388 */ /* 0x000be20000000800 */
[----:B-1----:R-:W1:Y:S03]  /*182f0*/  @P4 LDC R11, c[0x0][0x2e8] ;  /* 0x0000ba00ff0b4b82 */ /* 0x002e660000000800 */
[----:B------:R-:W-:Y:S04]  /*18300*/  STS [R0+0x2400], R6 ;  /* 0x0024000600007388 */ /* 0x000fe80000000800 */
[----:B------:R5:W-:Y:S01]  /*18310*/  STS [R4+0x2000], R14 ;  /* 0x0020000e04007388 */ /* 0x000be20000000800 */
[----:B--2---:R-:W2:Y:S01]  /*18320*/  @P3 LDC R10, c[0x0][0x2e8] ;  /* 0x0000ba00ff0a3b82 */ /* 0x004ea20000000800 */
[----:B------:R-:W1:Y:S01]  /*18330*/  S2R R16, SR_CTAID.Y ;  /* 0x0000000000107919 */ /* 0x000e620000002600 */
[----:B------:R-:W1:Y:S06]  /*18340*/  S2R R38, SR_CTAID.Z ;  /* 0x0000000000267919 */ /* 0x000e6c0000002700 */
[----:B---3--:R-:W3:Y:S01]  /*18350*/  @P2 LDC R8, c[0x0][0x2c0] ;  /* 0x0000b000ff082b82 */ /* 0x008ee20000000800 */
[----:B------:R-:W1:Y:S01]  /*18360*/  S2R R17, SR_CTAID.X ;  /* 0x0000000000117919 */ /* 0x000e620000002500 */
[----:B------:R-:W1:Y:S06]  /*18370*/  S2R R37, SR_TID.X ;  /* 0x0000000000257919 */ /* 0x000e6c0000002100 */
[----:B----4-:R-:W4:Y:S01]  /*18380*/  @P2 LDC.64 R2, c[0x0][0x2c0] ;  /* 0x0000b000ff022b82 */ /* 0x010f220000000a00 */
[----:B-----5:R1:W1:Y:S01]  /*18390*/  @P4 MUFU.LG2 R7, R27 ;  /* 0x0000001b00074308 */ /* 0x0202620000000c00 */
[----:B------:R1:W-:Y:S01]  /*183a0*/  STS [R12+0x2000], R13 ;  /* 0x0020000d0c007388 */ /* 0x0003e20000000800 */
[----:B------:R-:W-:-:S06]  /*183b0*/  @P2 IMAD.MOV.U32 R4, RZ, RZ, 0x1 ;  /* 0x00000001ff042424 */ /* 0x000fcc00078e00ff */
[----:B------:R1:W1:Y:S01]  /*183c0*/  @P3 MUFU.LG2 R6, R28 ;  /* 0x0000001c00063308 */ /* 0x0002620000000c00 */
[----:B----4-:R-:W-:Y:S01]  /*183d0*/  @P2 IMAD R0, R3, R2, RZ ;  /* 0x0000000203002224 */ /* 0x010fe200078e02ff */
[----:B------:R-:W-:Y:S01]  /*183e0*/  @!P0 CS2R R2, SRZ ;  /* 0x0000000000028805 */ /* 0x000fe2000001ff00 */
[----:B-123--:R-:W-:Y:S06]  /*183f0*/  @!P0 BRA `(.L_x_1439) ;  /* 0x00000000001c8947 */ /* 0x00efec0003800000 */
[----:B------:R-:W1:Y:S01]  /*18400*/  S2UR UR6, SR_CTAID.Y ;  /* 0x00000000000679c3 */ /* 0x000e620000002600 */
[----:B------:R-:W-:Y:S01]  /*18410*/  ULDC UR4, c[0x0][0x2c4] ;  /* 0x0000b10000047ab9 */ /* 0x000fe20000000800 */
[----:B------:R-:W-:Y:S01]  /*18420*/  PLOP3.LUT P1, PT, PT, PT, PT, 0x80, 0x0 ;  /* 0x000000000000781c */ /* 0x000fe20003f2f070 */
[----:B-1----:R-:W-:-:S04]  /*18430*/  @!UP0 UIMAD UR13, UR6, UR4, URZ ;  /* 0x00000004060d82a4 */ /* 0x002fc8000f8e023f */
[----:B------:R-:W-:Y:S02]  /*18440*/  USHF.R.S32.HI UR4, URZ, 0x1f, UR13 ;  /* 0x0000001f3f047899 */ /* 0x000fe4000801140d */
[----:B------:R-:W-:-:S04]  /*18450*/  IMAD.U32 R2, RZ, RZ, UR13 ;  /* 0x0000000dff027e24 */ /* 0x000fc8000f8e00ff */
[----:B------:R-:W-:Y:S02]  /*18460*/  MOV R3, UR4 ;  /* 0x0000000400037c02 */ /* 0x000fe40008000f00 */
.L_x_1439:
[----:B------:R-:W-:Y:S05]  /*18470*/  @P2 BRA `(.L_x_1440) ;  /* 0x0000000000182947 */ /* 0x000fea0003800000 */
[----:B------:R-:W1:Y:S01]  /*18480*/  LDC R0, c[0x0][0x2c4] ;  /* 0x0000b100ff007b82 */ /* 0x000e620000000800 */
[----:B------:R-:W-:Y:S02]  /*18490*/  ISETP.NE.AND P0, PT, RZ, UR7, PT ;  /* 0x00000007ff007c0c */ /* 0x000fe4000bf05270 */
[----:B------:R-:W-:-:S05]  /*184a0*/  MOV R8, 0x1 ;  /* 0x0000000100087802 */ /* 0x000fca0000000f00 */
[----:B------:R-:W2:Y:S08]  /*184b0*/  LDC R4, c[0x0][0x270] ;  /* 0x00009c00ff047b82 */ /* 0x000eb00000000800 */
[----:B-1----:R-:W2:Y:S02]  /*184c0*/  @P0 LDC R0, c[0x0][0x2e4] ;  /* 0x0000b900ff000b82 */ /* 0x002ea40000000800 */
[----:B--2---:R-:W-:-:S07]  /*184d0*/  IMAD R4, R0, R4, RZ ;  /* 0x0000000400047224 */ /* 0x004fce00078e02ff */
.L_x_1440:
[----:B------:R-:W-:Y:S01]  /*184e0*/  BAR.SYNC.DEFER_BLOCKING 0x0 ;  /* 0x0000000000007b1d */ /* 0x000fe20000010000 */
[----:B------:R-:W-:Y:S01]  /*184f0*/  LOP3.LUT R5, R31, 0xffffffe0, RZ, 0xc0, !PT ;  /* 0xffffffe01f057812 */ /* 0x000fe200078ec0ff */
[----:B------:R-:W-:Y:S02]  /*18500*/  IMAD R4, R16, R4, RZ ;  /* 0x0000000410047224 */ /* 0x000fe400078e02ff */
[----:B------:R-:W-:Y:S01]  /*18510*/  @P3 FMUL.FTZ R6, R6, 0.69314718246459960938 ;  /* 0x3f31721806063820 */ /* 0x000fe20000410000 */
[----:B------:R-:W-:Y:S01]  /*18520*/  MOV R28, 0x7f800000 ;  /* 0x7f800000001c7802 */ /* 0x000fe20000000f00 */
[----:B------:R-:W-:Y:S02]  /*18530*/  @P4 FMUL.FTZ R7, R7, 0.69314718246459960938 ;  /* 0x3f31721807074820 */ /* 0x000fe40000410000 */
[----:B------:R-:W1:Y:S01]  /*18540*/  @P6 LDC R15, c[0x0][0x2e8] ;  /* 0x0000ba00ff0f6b82 */ /* 0x000e620000000800 */
[----:B------:R2:W3:Y:S01]  /*18550*/  @P6 MUFU.LG2 R13, R29 ;  /* 0x0000001d000d6308 */ /* 0x0004e20000000c00 */
[----:B------:R-:W-:Y:S01]  /*18560*/  IADD3 R9, -R5, R36, RZ ;  /* 0x0000002405097210 */ /* 0x000fe20007ffe1ff */
[----:B------:R-:W-:Y:S01]  /*18570*/  @P3 FFMA.FTZ R28, R72, R10, R6 ;  /* 0x0000000a481c3223 */ /* 0x000fe20000010006 */
[----:B------:R-:W-:Y:S01]  /*18580*/  SEL R5, R4, RZ, !P1 ;  /* 0x000000ff04057207 */ /* 0x000fe20004800000 */
[----:B------:R-:W-:Y:S01]  /*18590*/  IMAD R4, R17, R8, RZ ;  /* 0x0000000811047224 */ /* 0x000fe200078e02ff */
[----:B------:R-:W-:Y:S01]  /*185a0*/  LOP3.LUT P2, RZ, R9, 0x3, RZ, 0xc0, !PT ;  /* 0x0000000309ff7812 */ /* 0x000fe2000784c0ff */
[----:B------:R-:W-:Y:S01]  /*185b0*/  BSSY B0, `(.L_x_1441) ;  /* 0x0000046000007945 */ /* 0x000fe20003800000 */
[----:B------:R-:W4:Y:S01]  /*185c0*/  @P5 LDC R14, c[0x0][0x2e8] ;  /* 0x0000ba00ff0e5b82 */ /* 0x000f220000000800 */
[----:B------:R-:W5:Y:S01]  /*185d0*/  @P5 MUFU.LG2 R12, R30 ;  /* 0x0000001e000c5308 */ /* 0x000f620000000c00 */
[----:B------:R-:W-:Y:S01]  /*185e0*/  IMAD R0, R38, R0, R5 ;  /* 0x0000000026007224 */ /* 0x000fe200078e0205 */
[----:B------:R-:W-:Y:S01]  /*185f0*/  MOV R27, 0x7f800000 ;  /* 0x7f800000001b7802 */ /* 0x000fe20000000f00 */
[----:B------:R-:W-:-:S02]  /*18600*/  IMAD.SHL.U32 R6, R4, 0x80, RZ ;  /* 0x0000008004067824 */ /* 0x000fc400078e00ff */
[----:B------:R-:W-:Y:S01]  /*18610*/  @P4 FFMA.FTZ R27, R73, R11, R7 ;  /* 0x0000000b491b4223 */ /* 0x000fe20000010007 */
[----:B------:R-:W-:Y:S01]  /*18620*/  IMAD.MOV.U32 R24, RZ, RZ, 0x7f800000 ;  /* 0x7f800000ff187424 */ /* 0x000fe200078e00ff */
[----:B------:R-:W-:Y:S02]  /*18630*/  MOV R25, 0x7f800000 ;  /* 0x7f80000000197802 */ /* 0x000fe40000000f00 */
[----:B------:R-:W-:Y:S01]  /*18640*/  IADD3 R10, P1, P0, R6, R2, R0 ;  /* 0x00000002060a7210 */ /* 0x000fe2000783e000 */
[----:B------:R1:W4:Y:S01]  /*18650*/  LDS.128 R32, [R207+0x3800] ;  /* 0x00380000cf207984 */ /* 0x0003220000000c00 */
[----:B--2---:R-:W-:Y:S01]  /*18660*/  SHF.R.S32.HI R29, RZ, 0x1f, R37 ;  /* 0x0000001fff1d7819 */ /* 0x004fe20000011425 */
[----:B---3--:R-:W-:Y:S01]  /*18670*/  @P6 FMUL.FTZ R5, R13, 0.69314718246459960938 ;  /* 0x3f3172180d056820 */ /* 0x008fe20000410000 */
[----:B------:R-:W-:Y:S02]  /*18680*/  SHF.R.S32.HI R7, RZ, 0x1f, R6 ;  /* 0x0000001fff077819 */ /* 0x000fe40000011406 */
[----:B------:R-:W-:Y:S01]  /*18690*/  LEA.HI R29, R29, R37, RZ, 0x3 ;  /* 0x000000251d1d7211 */ /* 0x000fe200078f18ff */
[----:B-1----:R-:W-:Y:S01]  /*186a0*/  @P6 FFMA.FTZ R24, R71, R15, R5 ;  /* 0x0000000f47186223 */ /* 0x002fe20000010005 */
[----:B------:R-:W-:Y:S01]  /*186b0*/  SHF.R.S32.HI R0, RZ, 0x1f, R0 ;  /* 0x0000001fff007819 */ /* 0x000fe20000011400 */
[----:B-----5:R-:W-:Y:S01]  /*186c0*/  @P5 FMUL.FTZ R4, R12, 0.69314718246459960938 ;  /* 0x3f3172180c045820 */ /* 0x020fe20000410000 */
[----:B------:R-:W-:-:S02]  /*186d0*/  SHF.R.S32.HI R2, RZ, 0x3, R29 ;  /* 0x00000003ff027819 */ /* 0x000fc4000001141d */
[----:B------:R-:W-:Y:S01]  /*186e0*/  IADD3.X R9, R7, R3, R0, P1, P0 ;  /* 0x0000000307097210 */ /* 0x000fe20000fe0400 */
[----:B----4-:R-:W-:Y:S01]  /*186f0*/  @P5 FFMA.FTZ R25, R70, R14, R4 ;  /* 0x0000000e46195223 */ /* 0x010fe20000010004 */
        /* <DEDUP_REMOVED lines=32> */
[C---:B------:R-:W-:Y:S02]  /*18900*/  @!P0 IADD3 R12, P6, R7.reuse, R10, RZ ;  /* 0x0000000a070c8210 */ /* 0x040fe40007fde0ff */
[-C--:B------:R-:W-:Y:S02]  /*18910*/  @!P2 LEA.HI.X.SX32 R0, R0, R9.reuse, 0x1, P5 ;  /* 0x000000090000a211 */ /* 0x080fe400028f0eff */
[-C--:B------:R-:W-:Y:S02]  /*18920*/  @!P1 LEA.HI.X.SX32 R15, R4, R9.reuse, 0x1, P4 ;  /* 0x00000009040f9211 */ /* 0x080fe400020f0eff */
[----:B------:R-:W-:Y:S01]  /*18930*/  @!P0 LEA.HI.X.SX32 R14, R7, R9, 0x1, P6 ;  /* 0x00000009070e8211 */ /* 0x000fe200030f0eff */
[----:B------:R-:W4:Y:S01]  /*18940*/  @!P0 LDC.64 R22, c[0x0][0x2b0] ;  /* 0x0000ac00ff168b82 */ /* 0x000f220000000a00 */
[----:B-1----:R-:W-:-:S04]  /*18950*/  @!P3 LEA R10, P5, R11, R16, 0x2 ;  /* 0x000000100b0ab211 */ /* 0x002fc800078a10ff */
        /* <DEDUP_REMOVED lines=11> */
.L_x_1442:
[----:B------:R-:W-:Y:S05]  /*18a10*/  BSYNC B0 ;  /* 0x0000000000007941 */ /* 0x000fea0003800000 */
.L_x_1441:
[----:B-1----:R-:W2:Y:S01]  /*18a20*/  LDL.LU.64 R6, [R1+0x60] ;  /* 0x0000600001067983 */ /* 0x002ea20000300a00 */
[----:B------:R-:W-:Y:S01]  /*18a30*/  LOP3.LUT R4, R29, 0xfffffff8, RZ, 0xc0, !PT ;  /* 0xfffffff81d047812 */ /* 0x000fe200078ec0ff */
[----:B------:R-:W-:Y:S01]  /*18a40*/  ULDC UR4, c[0x0][0x2d0] ;  /* 0x0000b40000047ab9 */ /* 0x000fe20000000800 */
[C---:B------:R-:W-:Y:S01]  /*18a50*/  VIADD R0, R2.reuse, 0x20 ;  /* 0x0000002002007836 */ /* 0x040fe20000000000 */
[----:B------:R1:W3:Y:S01]  /*18a60*/  LDS.128 R12, [R207] ;  /* 0x00000000cf0c7984 */ /* 0x0002e20000000c00 */
[C---:B------:R-:W-:Y:S01]  /*18a70*/  VIADD R5, R2.reuse, 0x30 ;  /* 0x0000003002057836 */ /* 0x040fe20000000000 */
[----:B------:R-:W-:Y:S01]  /*18a80*/  ULDC.64 UR6, c[0x0][0x2a0] ;  /* 0x0000a80000067ab9 */ /* 0x000fe20000000a00 */
[----:B------:R-:W-:Y:S01]  /*18a90*/  IMAD.IADD R4, R37, 0x1, -R4 ;  /* 0x0000000125047824 */ /* 0x000fe200078e0a04 */
[----:B------:R-:W-:Y:S01]  /*18aa0*/  BSSY B0, `(.L_x_1443) ;  /* 0x0000025000007945 */ /* 0x000fe20003800000 */
[C---:B------:R-:W-:Y:S01]  /*18ab0*/  VIADD R3, R2.reuse, 0x10 ;  /* 0x0000001002037836 */ /* 0x040fe20000000000 */
[C---:B------:R-:W-:Y:S01]  /*18ac0*/  IADD3 R16, R2.reuse, 0x70, RZ ;  /* 0x0000007002107810 */ /* 0x040fe20007ffe0ff */
[----:B------:R-:W-:Y:S01]  /*18ad0*/  VIADD R17, R2, 0x60 ;  /* 0x0000006002117836 */ /* 0x000fe20000000000 */
[----:B--2---:R-:W-:-:S02]  /*18ae0*/  ISETP.GE.AND P0, PT, R6, UR4, PT ;  /* 0x0000000406007c0c */ /* 0x004fc4000bf06270 */
[----:B------:R-:W-:Y:S02]  /*18af0*/  SHF.R.S32.HI R7, RZ, 0x1f, R38 ;  /* 0x0000001fff077819 */ /* 0x000fe40000011426 */
[----:B------:R-:W-:Y:S01]  /*18b00*/  ISETP.GE.OR P3, PT, R0, UR5, P0 ;  /* 0x0000000500007c0c */ /* 0x000fe20008766670 */
[----:B------:R-:W-:Y:S01]  /*18b10*/  IMAD.SHL.U32 R0, R4, 0x8, RZ ;  /* 0x0000000804007824 */ /* 0x000fe200078e00ff */
[----:B------:R-:W-:Y:S02]  /*18b20*/  ISETP.GE.OR P4, PT, R5, UR5, P0 ;  /* 0x0000000505007c0c */ /* 0x000fe40008786670 */
[----:B------:R-:W-:Y:S02]  /*18b30*/  IADD3 R5, R2, 0x40, RZ ;  /* 0x0000004002057810 */ /* 0x000fe40007ffe0ff */
[----:B------:R-:W-:Y:S02]  /*18b40*/  SHF.R.S32.HI R0, RZ, 0x1f, R0 ;  /* 0x0000001fff007819 */ /* 0x000fe40000011400 */
[----:B------:R-:W-:Y:S01]  /*18b50*/  IADD3 R4, P1, R6, UR10, RZ ;  /* 0x0000000a06047c10 */ /* 0x000fe2000ff3e0ff */
[----:B------:R-:W-:Y:S01]  /*18b60*/  IMAD.U32 R6, RZ, RZ, UR14 ;  /* 0x0000000eff067e24 */ /* 0x000fe2000f8e00ff */
[----:B------:R-:W-:-:S02]  /*18b70*/  ISETP.GE.OR P5, PT, R5, UR5, P0 ;  /* 0x0000000505007c0c */ /* 0x000fc400087a6670 */
[----:B------:R-:W-:Y:S01]  /*18b80*/  IADD3.X R5, R0, UR8, RZ, P1, !PT ;  /* 0x0000000800057c10 */ /* 0x000fe20008ffe4ff */
[----:B------:R-:W-:Y:S01]  /*18b90*/  IMAD R0, R7, UR6, RZ ;  /* 0x0000000607007c24 */ /* 0x000fe2000f8e02ff */
[C---:B------:R-:W-:Y:S02]  /*18ba0*/  ISETP.GE.OR P1, PT, R2.reuse, UR5, P0 ;  /* 0x0000000502007c0c */ /* 0x040fe40008726670 */
[----:B------:R-:W-:Y:S01]  /*18bb0*/  ISETP.GE.OR P2, PT, R3, UR5, P0 ;  /* 0x0000000503007c0c */ /* 0x000fe20008746670 */
[----:B------:R-:W-:Y:S02]  /*18bc0*/  VIADD R3, R2, 0x50 ;  /* 0x0000005002037836 */ /* 0x000fe40000000000 */
[C---:B------:R-:W-:Y:S02]  /*18bd0*/  IMAD R0, R38.reuse, UR7, R0 ;  /* 0x0000000726007c24 */ /* 0x040fe4000f8e0200 */
[----:B------:R-:W-:Y:S01]  /*18be0*/  IMAD.WIDE.U32 R10, R38, UR6, R4 ;  /* 0x00000006260a7c25 */ /* 0x000fe2000f8e0004 */
[----:B------:R-:W-:-:S02]  /*18bf0*/  ISETP.GE.OR P6, PT, R3, UR5, P0 ;  /* 0x0000000503007c0c */ /* 0x000fc400087c6670 */
[--C-:B------:R-:W-:Y:S01]  /*18c00*/  SHF.R.S32.HI R3, RZ, 0x1f, R2.reuse ;  /* 0x0000001fff037819 */ /* 0x100fe20000011402 */
[----:B------:R-:W-:Y:S01]  /*18c10*/  IMAD.IADD R9, R0, 0x1, R11 ;  /* 0x0000000100097824 */ /* 0x000fe200078e020b */
[----:B------:R-:W-:Y:S01]  /*18c20*/  P2R R18, PR, RZ, 0x40 ;  /* 0x00000040ff127803 */ /* 0x000fe20000000000 */
[----:B------:R-:W-:Y:S01]  /*18c30*/  IMAD.WIDE R6, R6, 0x80, R2 ;  /* 0x0000008006067825 */ /* 0x000fe200078e0202 */
[----:B-1-3--:R-:W-:Y:S07]  /*18c40*/  @P1 BRA `(.L_x_1444) ;  /* 0x0000000000281947 */ /* 0x00afee0003800000 */
        /* <DEDUP_REMOVED lines=10> */
.L_x_1444:
[----:B------:R-:W-:Y:S05]  /*18cf0*/  BSYNC B0 ;  /* 0x0000000000007941 */ /* 0x000fea0003800000 */
.L_x_1443:
        /* <DEDUP_REMOVED lines=18> */
.L_x_1446:
[----:B------:R-:W-:Y:S05]  /*18e20*/  BSYNC B0 ;  /* 0x0000000000007941 */ /* 0x000fea0003800000 */
.L_x_1445:
        /* <DEDUP_REMOVED lines=16> */
.L_x_1448:
[----:B------:R-:W-:Y:S05]  /*18f30*/  BSYNC B0 ;  /* 0x0000000000007941 */ /* 0x000fea0003800000 */
.L_x_1447:
        /* <DEDUP_REMOVED lines=16> */
.L_x_1450:
[----:B------:R-:W-:Y:S05]  /*19040*/  BSYNC B0 ;  /* 0x0000000000007941 */ /* 0x000fea0003800000 */
.L_x_1449:
        /* <DEDUP_REMOVED lines=16> */
.L_x_1452:
[----:B------:R-:W-:Y:S05]  /*19150*/  BSYNC B0 ;  /* 0x0000000000007941 */ /* 0x000fea0003800000 */
.L_x_1451:
        /* <DEDUP_REMOVED lines=17> */
.L_x_1454:
[----:B------:R-:W-:Y:S05]  /*19270*/  BSYNC B0 ;  /* 0x0000000000007941 */ /* 0x000fea0003800000 */
.L_x_1453:
        /* <DEDUP_REMOVED lines=16> */
.L_x_1456:
[----:B------:R-:W-:Y:S05]  /*19380*/  BSYNC B0 ;  /* 0x0000000000007941 */ /* 0x000fea0003800000 */
.L_x_1455:
        /* <DEDUP_REMOVED lines=15> */
.L_x_1457:
        /* <DEDUP_REMOVED lines=16> */
.L_x_2587:


//--------------------- .text._ZN5flash16flash_fwd_kernelI23Flash_fwd_kernel_traitsILi64ELi128ELi64ELi4ELb0ELb0EN7cutlass6half_tE19Flash_kernel_traitsILi64ELi128ELi64ELi4ES3_EELb1ELb0ELb0ELb0ELb1ELb1ELb0ELb0EEEvNS_16Flash_fwd_paramsE --------------------------
	.section	.text._ZN5flash16flash_fwd_kernelI23Flash_fwd_kernel_traitsILi64ELi128ELi64ELi4ELb0ELb0EN7cutlass6half_tE19Flash_kernel_traitsILi64ELi128ELi64ELi4ES3_EELb1ELb0ELb0ELb0ELb1ELb1ELb0ELb0EEEvNS_16Flash_fwd_paramsE,"ax",@progbits
	.align	128
        .global         _ZN5flash16flash_fwd_kernelI23Flash_fwd_kernel_traitsILi64ELi128ELi64ELi4ELb0ELb0EN7cutlass6half_tE19Flash_kernel_traitsILi64ELi128ELi64ELi4ES3_EELb1ELb0ELb0ELb0ELb1ELb1ELb0ELb0EEEvNS_16Flash_fwd_paramsE
        .type           _ZN5flash16flash_fwd_kernelI23Flash_fwd_kernel_traitsILi64ELi128ELi64ELi4ELb0ELb0EN7cutlass6half_tE19Flash_kernel_traitsILi64ELi128ELi64ELi4ES3_EELb1ELb0ELb0ELb0ELb1ELb1ELb0ELb0EEEvNS_16Flash_fwd_paramsE,@function
        .size           _ZN5flash16flash_fwd_kernelI23Flash_fwd_kernel_traitsILi64ELi128ELi64ELi4ELb0ELb0EN7cutlass6half_tE19Flash_kernel_traitsILi64ELi128ELi64ELi4ES3_EELb1ELb0ELb0ELb0ELb1ELb1ELb0ELb0EEEvNS_16Flash_fwd_paramsE,(.L_x_2588 - _ZN5flash16flash_fwd_kernelI23Flash_fwd_kernel_traitsILi64ELi128ELi64ELi4ELb0ELb0EN7cutlass6half_tE19Flash_kernel_traitsILi64ELi128ELi64ELi4ES3_EELb1ELb0ELb0ELb0ELb1ELb1ELb0ELb0EEEvNS_16Flash_fwd_paramsE)
        .other          _ZN5flash16flash_fwd_kernelI23Flash_fwd_kernel_traitsILi64ELi128ELi64ELi4ELb0ELb0EN7cutlass6half_tE19Flash_kernel_traitsILi64ELi128ELi64ELi4ES3_EELb1ELb0ELb0ELb0ELb1ELb1ELb0ELb0EEEvNS_16Flash_fwd_paramsE,@"STO_CUDA_ENTRY STV_DEFAULT"
_ZN5flash16flash_fwd_kernelI23Flash_fwd_kernel_traitsILi64ELi128ELi64ELi4ELb0ELb0EN7cutlass6half_tE19Flash_kernel_traitsILi64ELi128ELi64ELi4ES3_EELb1ELb0ELb0ELb0ELb1ELb1ELb0ELb0EEEvNS_16Flash_fwd_paramsE:
.text._ZN5flash16flash_fwd_kernelI23Flash_fwd_kernel_traitsILi64ELi128ELi64ELi4ELb0ELb0EN7cutlass6half_tE19Flash_kernel_traitsILi64ELi128ELi64ELi4ES3_EELb1ELb0ELb0ELb0ELb1ELb1ELb0ELb0EEEvNS_16Flash_fwd_paramsE:
[----:B------:R-:W-:Y:S08]  /*0000*/  LDC R1, c[0x0][0x28] ;  /* 0x00000a00ff017b82 */ /* 0x000ff00000000800 */
[----:B------:R-:W1:Y:S01]  /*0010*/  LDC R122, c[0x0][0x3a8] ;  /* 0x0000ea00ff7a7b82 */ /* 0x000e620000000800 */
[----:B------:R-:W-:Y:S01]  /*0020*/  ULDC.U8 UR4, c[0x0][0x3b4] ;  /* 0x0000ed0000047ab9 */ /* 0x000fe20000000000 */
[----:B------:R-:W-:Y:S01]  /*0030*/  ULDC.64 UR16, c[0x0][0x208] ;  /* 0x0000820000107ab9 */ /* 0x000fe20000000a00 */
[----:B------:R-:W-:-:S05]  /*0040*/  ISETP.NE.AND P2, PT, RZ, UR4, PT ;  /* 0x00000004ff007c0c */ /* 0x000fca000bf45270 */
[----:B------:R-:W2:Y:S01]  /*0050*/  LDC R119, c[0x0][0x3ac] ;  /* 0x0000eb00ff777b82 */ /* 0x000ea20000000800 */
[----:B------:R-:W-:Y:S02]  /*0060*/  ULDC.64 UR4, c[0x0][0x3a0] ;  /* 0x0000e80000047ab9 */ /* 0x000fe40000000a00 */
[----:B------:R-:W-:Y:S01]  /*0070*/  IMAD.U32 R206, RZ, RZ, UR4 ;  /* 0x00000004ffce7e24 */ /* 0x000fe2000f8e00ff */
[----:B------:R-:W3:Y:S01]  /*0080*/  S2R R120, SR_CTAID.X ;  /* 0x0000000000787919 */ /* 0x000ee20000002500 */
[----:B------:R-:W-:Y:S01]  /*0090*/  IMAD.U32 R207, RZ, RZ, UR5 ;  /* 0x00000005ffcf7e24 */ /* 0x000fe2000f8e00ff */
[----:B------:R-:W-:Y:S02]  /*00a0*/  ULDC UR4, c[0x0][0x2c4] ;  /* 0x0000b10000047ab9 */ /* 0x000fe40000000800 */
[----:B------:R-:W4:Y:S03]  /*00b0*/  LDC.64 R2, c[0x0][0x300] ;  /* 0x0000c000ff027b82 */ /* 0x000f260000000a00 */
[----:B------:R-:W3:Y:S01]  /*00c0*/  @P2 LDG.E.64 R206, desc[UR16][R206.64] ;  /* 0x00000010cece2981 */ /* 0x000ee2000c1e1b00 */
[----:B-1----:R-:W-:-:S05]  /*00d0*/  @P2 IMAD.MOV.U32 R118, RZ, RZ, R122 ;  /* 0x000000ffff762224 */ /* 0x002fca00078e007a */
[----:B--2---:R-:W2:Y:S01]  /*00e0*/  @P2 LDG.E.64 R4, desc[UR16][R118.64] ;  /* 0x0000001076042981 */ /* 0x004ea2000c1e1b00 */
[----:B------:R-:W3:Y:S01]  /*00f0*/  S2R R124, SR_CTAID.Y ;  /* 0x00000000007c7919 */ /* 0x000ee20000002600 */
[----:B----4-:R-:W-:Y:S01]  /*0100*/  ISETP.NE.U32.AND P1, PT, R2, RZ, PT ;  /* 0x000000ff0200720c */ /* 0x010fe20003f25070 */
[----:B------:R-:W3:Y:S03]  /*0110*/  S2R R125, SR_CTAID.Z ;  /* 0x00000000007d7919 */ /* 0x000ee60000002700 */
[----:B------:R-:W-:Y:S01]  /*0120*/  ISETP.NE.AND.EX P1, PT, R3, RZ, PT, P1 ;  /* 0x000000ff0300720c */ /* 0x000fe20003f25310 */
[----:B------:R-:W1:Y:S01]  /*0130*/  S2R R123, SR_TID.X ;  /* 0x00000000007b7919 */ /* 0x000e620000002100 */
[----:B------:R-:W4:Y:S11]  /*0140*/  LDC.64 R2, c[0x0][0x308] ;  /* 0x0000c200ff027b82 */ /* 0x000f360000000a00 */
[----:B------:R-:W1:Y:S01]  /*0150*/  @P1 LDC.64 R6, c[0x0][0x300] ;  /* 0x0000c000ff061b82 */ /* 0x000e620000000a00 */
[----:B----4-:R-:W-:-:S02]  /*0160*/  ISETP.NE.U32.AND P3, PT, R2, RZ, PT ;  /* 0x000000ff0200720c */ /* 0x010fc40003f65070 */
[----:B---3--:R-:W-:Y:S02]  /*0170*/  LOP3.LUT R0, R125, R120, R124, 0xfe, !PT ;  /* 0x000000787d007212 */ /* 0x008fe400078efe7c */
[----:B------:R-:W-:Y:S02]  /*0180*/  ISETP.NE.AND.EX P3, PT, R3, RZ, PT, P3 ;  /* 0x000000ff0300720c */ /* 0x000fe40003f65330 */
[----:B-1----:R-:W-:Y:S02]  /*0190*/  LOP3.LUT P4, RZ, R0, R123, RZ, 0xfc, !PT ;  /* 0x0000007b00ff7212 */ /* 0x002fe4000788fcff */
[----:B------:R-:W2:Y:S09]  /*01a0*/  @P2 LDC R0, c[0x0][0x3b0] ;  /* 0x0000ec00ff002b82 */ /* 0x000eb20000000800 */
[----:B------:R-:W1:Y:S08]  /*01b0*/  @P3 LDC.64 R2, c[0x0][0x308] ;  /* 0x0000c200ff023b82 */ /* 0x000e700000000a00 */
[----:B------:R-:W3:Y:S01]  /*01c0*/  @!P4 LDC.64 R8, c[0x0][0x3b8] ;  /* 0x0000ee00ff08cb82 */ /* 0x000ee20000000a00 */
[----:B------:R-:W-:-:S02]  /*01d0*/  IMAD.MOV.U32 R15, RZ, RZ, RZ ;  /* 0x000000ffff0f7224 */ /* 0x000fc400078e00ff */
[----:B------:R-:W-:-:S04]  /*01e0*/  @P1 IMAD.WIDE R6, R124, 0x4, R6 ;  /* 0x000000047c061825 */ /* 0x000fc800078e0206 */
[----:B-1----:R-:W-:Y:S01]  /*01f0*/  @P3 IMAD.WIDE R2, R124, 0x4, R2 ;  /* 0x000000047c023825 */ /* 0x002fe200078e0202 */
[----:B---3--:R1:W-:Y:S01]  /*0200*/  @!P4 STG.E.64 desc[UR16][R8.64], R206 ;  /* 0x000000ce0800c986 */ /* 0x0083e2000c101b10 */
[----:B--2---:R-:W-:-:S05]  /*0210*/  @P2 IADD3 R122, P0, R4, R0, RZ ;  /* 0x00000000047a2210 */ /* 0x004fca0007f1e0ff */
[----:B------:R-:W-:Y:S02]  /*0220*/  @P2 IMAD.X R119, RZ, RZ, R5, P0 ;  /* 0x000000ffff772224 */ /* 0x000fe400000e0605 */
[----:B------:R-:W-:-:S05]  /*0230*/  @!P4 IMAD.MOV.U32 R118, RZ, RZ, R122 ;  /* 0x000000ffff76c224 */ /* 0x000fca00078e007a */
[----:B------:R1:W-:Y:S04]  /*0240*/  @!P4 STG.E.64 desc[UR16][R8.64+0x8], R118 ;  /* 0x000008760800c986 */ /* 0x0003e8000c101b10 */
[----:B------:R1:W5:Y:S04]  /*0250*/  @P1 LDG.E R15, desc[UR16][R6.64] ;  /* 0x00000010060f1981 */ /* 0x000368000c1e1900 */
[----:B------:R1:W5:Y:S01]  /*0260*/  @P3 LDG.E R116, desc[UR16][R2.64] ;  /* 0x0000001002743981 */ /* 0x000362000c1e1900 */
[----:B------:R-:W-:-:S05]  /*0270*/  IMAD.SHL.U32 R0, R120, 0x80, RZ ;  /* 0x0000008078007824 */ /* 0x000fca00078e00ff */
[----:B------:R-:W-:-:S13]  /*0280*/  ISETP.GE.AND P0, PT, R0, UR4, PT ;  /* 0x0000000400007c0c */ /* 0x000fda000bf06270 */
[----:B------:R-:W-:Y:S05]  /*0290*/  @P0 EXIT ;  /* 0x000000000000094d */ /* 0x000fea0003800000 */
[----:B------:R-:W2:Y:S01]  /*02a0*/  LDC R12, c[0x0][0x278] ;  /* 0x00009e00ff0c7b82 */ /* 0x000ea20000000800 */
[----:B------:R-:W-:Y:S01]  /*02b0*/  SHF.R.S32.HI R126, RZ, 0x1f, R123 ;  /* 0x0000001fff7e7819 */ /* 0x000fe2000001147b */
[----:B------:R-:W-:Y:S01]  /*02c0*/  ULDC.64 UR4, c[0x0][0x228] ;  /* 0x00008a0000047ab9 */ /* 0x000fe20000000a00 */
[----:B-1----:R-:W-:Y:S01]  /*02d0*/  SHF.R.S32.HI R9, RZ, 0x1f, R124 ;  /* 0x0000001fff097819 */ /* 0x002fe2000001147c */
[----:B------:R-:W-:Y:S01]  /*02e0*/  ULDC.64 UR6, c[0x0][0x240] ;  /* 0x0000900000067ab9 */ /* 0x000fe20000000a00 */
[-C--:B------:R-:W-:Y:S01]  /*02f0*/  LEA.HI R8, R126, R123.reuse, RZ, 0x3 ;  /* 0x0000007b7e087211 */ /* 0x080fe200078f18ff */
[----:B------:R-:W-:Y:S01]  /*0300*/  ULDC.64 UR8, c[0x0][0x210] ;  /* 0x0000840000087ab9 */ /* 0x000fe20000000a00 */
[----:B------:R-:W-:Y:S01]  /*0310*/  SHF.R.S32.HI R16, RZ, 0x1f, R125 ;  /* 0x0000001fff107819 */ /* 0x000fe2000001147d */
[----:B------:R-:W-:Y:S01]  /*0320*/  IMAD R5, R9, UR4, RZ ;  /* 0x0000000409057c24 */ /* 0x000fe2000f8e02ff */
[----:B------:R-:W-:Y:S01]  /*0330*/  LOP3.LUT R92, R8, 0xfffffff8, RZ, 0xc0, !PT ;  /* 0xfffffff8085c7812 */ /* 0x000fe200078ec0ff */
[----:B------:R-:W1:Y:S01]  /*0340*/  S2UR UR10, SR_CgaCtaId ;  /* 0x00000000000a79c3 */ /* 0x000e620000008800 */
[----:B------:R-:W-:Y:S01]  /*0350*/  SHF.R.S32.HI R10, RZ, 0x3, R8 ;  /* 0x00000003ff0a7819 */ /* 0x000fe20000011408 */
[----:B------:R-:W-:Y:S01]  /*0360*/  IMAD R20, R124, UR5, R5 ;  /* 0x000000057c147c24 */ /* 0x000fe2000f8e0205 */
[-C--:B------:R-:W-:Y:S01]  /*0370*/  LEA.HI R2, R126, R123.reuse, RZ, 0x4 ;  /* 0x0000007b7e027211 */ /* 0x080fe200078f20ff */
[----:B------:R-:W-:Y:S01]  /*0380*/  IMAD.IADD R92, R123, 0x1, -R92 ;  /* 0x000000017b5c7824 */ /* 0x000fe200078e0a5c */
[----:B------:R-:W-:Y:S01]  /*0390*/  SHF.R.S32.HI R11, RZ, 0x1f, R10 ;  /* 0x0000001fff0b7819 */ /* 0x000fe2000001140a */
[----:B------:R-:W-:Y:S01]  /*03a0*/  IMAD.SHL.U32 R187, R10, 0x40, RZ ;  /* 0x000000400abb7824 */ /* 0x000fe200078e00ff */
[----:B------:R-:W-:Y:S01]  /*03b0*/  LEA.HI R6, R126, R123, RZ, 0x6 ;  /* 0x0000007b7e067211 */ /* 0x000fe200078f30ff */
[----:B------:R-:W-:Y:S01]  /*03c0*/  IMAD.SHL.U32 R22, R92, 0x8, RZ ;  /* 0x000000085c167824 */ /* 0x000fe200078e00ff */
[----:B------:R-:W-:Y:S01]  /*03d0*/  SHF.R.S32.HI R3, RZ, 0x4, R2 ;  /* 0x00000004ff037819 */ /* 0x000fe20000011402 */
[----:B------:R-:W-:Y:S01]  /*03e0*/  USHF.L.U32 UR13, UR6, 0x5, URZ ;  /* 0x00000005060d7899 */ /* 0x000fe2000800063f */
[----:B------:R-:W-:Y:S01]  /*03f0*/  LOP3.LUT R187, R187, 0x1c0, RZ, 0xc0, !PT ;  /* 0x000001c0bbbb7812 */ /* 0x000fe200078ec0ff */
[----:B------:R-:W-:Y:S01]  /*0400*/  IMAD.SHL.U32 R6, R6, 0x8, RZ ;  /* 0x0000000806067824 */ /* 0x000fe200078e00ff */
[--C-:B------:R-:W-:Y:S01]  /*0410*/  SHF.R.S32.HI R23, RZ, 0x1f, R22.reuse ;  /* 0x0000001fff177819 */ /* 0x100fe20000011416 */
[----:B-----5:R-:W-:Y:S01]  /*0420*/  @P3 IMAD.IADD R116, R116, 0x1, -R15 ;  /* 0x0000000174743824 */ /* 0x020fe200078e0a0f */
[----:B--2---:R-:W-:Y:S01]  /*0430*/  IABS R14, R12 ;  /* 0x0000000c000e7213 */ /* 0x004fe20000000000 */
[----:B------:R-:W-:Y:S01]  /*0440*/  VIADD R141, R207, 0xbb67ae85 ;  /* 0xbb67ae85cf8d7836 */ /* 0x000fe20000000000 */
[--C-:B------:R-:W-:Y:S01]  /*0450*/  LOP3.LUT R4, R187, 0x38, R22.reuse, 0xf8, !PT ;  /* 0x00000038bb047812 */ /* 0x100fe200078ef816 */
[----:B------:R-:W-:Y:S01]  /*0460*/  IMAD.WIDE.U32 R18, R124, UR4, R22 ;  /* 0x000000047c127c25 */ /* 0x000fe2000f8e0016 */
[----:B------:R-:W2:Y:S01]  /*0470*/  I2F.RP R7, R14 ;  /* 0x0000000e00077306 */ /* 0x000ea20000209400 */
[----:B------:R-:W-:Y:S01]  /*0480*/  ULDC.64 UR4, c[0x0][0x258] ;  /* 0x0000960000047ab9 */ /* 0x000fe20000000a00 */
[----:B------:R-:W-:Y:S01]  /*0490*/  SHF.R.U32.HI R187, RZ, 0x3, R187 ;  /* 0x00000003ffbb7819 */ /* 0x000fe200000116bb */
[----:B------:R-:W-:Y:S01]  /*04a0*/  IMAD.IADD R21, R19, 0x1, R20 ;  /* 0x0000000113157824 */ /* 0x000fe200078e0214 */
[----:B------:R-:W-:Y:S01]  /*04b0*/  LEA.HI R0, R2, R3, RZ, 0x1 ;  /* 0x0000000302007211 */ /* 0x000fe200078f08ff */
[----:B------:R-:W-:Y:S01]  /*04c0*/  IMAD.MOV.U32 R20, RZ, RZ, R18 ;  /* 0x000000ffff147224 */ /* 0x000fe200078e0012 */
[----:B------:R-:W-:Y:S01]  /*04d0*/  LOP3.LUT R187, R4, R187, RZ, 0x3c, !PT ;  /* 0x000000bb04bb7212 */ /* 0x000fe200078e3cff */
[----:B------:R-:W-:Y:S01]  /*04e0*/  IMAD R16, R16, UR4, RZ ;  /* 0x0000000410107c24 */ /* 0x000fe2000f8e02ff */
[----:B------:R-:W-:Y:S01]  /*04f0*/  LOP3.LUT R2, R2, 0xfffffff0, RZ, 0xc0, !PT ;  /* 0xfffffff002027812 */ /* 0x000fe200078ec0ff */
[----:B------:R-:W-:Y:S01]  /*0500*/  IMAD.WIDE.U32 R20, R125, UR4, R20 ;  /* 0x000000047d147c25 */ /* 0x000fe2000f8e0014 */
[----:B------:R-:W-:Y:S01]  /*0510*/  USHF.L.U64.HI UR4, UR6, 0x5, UR7 ;  /* 0x0000000506047899 */ /* 0x000fe20008010207 */
[----:B------:R-:W-:-:S02]  /*0520*/  LOP3.LUT R187, R187, 0x7ffffe00, R6, 0xf8, !PT ;  /* 0x7ffffe00bbbb7812 */ /* 0x000fc400078ef806 */
[----:B------:R-:W-:Y:S01]  /*0530*/  IMAD R16, R125, UR5, R16 ;  /* 0x000000057d107c24 */ /* 0x000fe2000f8e0210 */
[----:B------:R-:W-:Y:S01]  /*0540*/  UMOV UR5, 0x400 ;  /* 0x0000040000057882 */ /* 0x000fe20000000000 */
[----:B--2---:R-:W2:Y:S01]  /*0550*/  MUFU.RCP R7, R7 ;  /* 0x0000000700077308 */ /* 0x004ea20000001000 */
[----:B------:R-:W-:Y:S01]  /*0560*/  IMAD.WIDE R18, R120, 0x80, R10 ;  /* 0x0000008078127825 */ /* 0x000fe200078e020a */
[----:B-1----:R-:W-:Y:S01]  /*0570*/  ULEA UR5, UR10, UR5, 0x18 ;  /* 0x000000050a057291 */ /* 0x002fe2000f8ec03f */
[----:B------:R-:W-:Y:S02]  /*0580*/  LOP3.LUT R0, R0, 0xfffffffe, RZ, 0xc0, !PT ;  /* 0xfffffffe00007812 */ /* 0x000fe400078ec0ff */
[----:B------:R-:W-:Y:S01]  /*0590*/  IMAD.IADD R17, R21, 0x1, R16 ;  /* 0x0000000115117824 */ /* 0x000fe200078e0210 */
[----:B------:R-:W-:Y:S01]  /*05a0*/  ULDC.64 UR10, c[0x0][0x250] ;  /* 0x00009400000a7ab9 */ /* 0x000fe20000000a00 */
[----:B------:R-:W-:Y:S01]  /*05b0*/  IMAD R4, R19, UR6, RZ ;  /* 0x0000000613047c24 */ /* 0x000fe2000f8e02ff */
[----:B------:R-:W-:Y:S01]  /*05c0*/  LEA R187, R187, UR5, 0x1 ;  /* 0x00000005bbbb7c11 */ /* 0x000fe2000f8e08ff */
[----:B------:R-:W-:Y:S01]  /*05d0*/  IMAD.MOV.U32 R16, RZ, RZ, R20 ;  /* 0x000000ffff107224 */ /* 0x000fe200078e0014 */
[----:B------:R-:W-:Y:S01]  /*05e0*/  USHF.L.U32 UR20, UR10, 0x5, URZ ;  /* 0x000000050a147899 */ /* 0x000fe2000800063f */
[----:B------:R-:W-:Y:S01]  /*05f0*/  IMAD R4, R18, UR7, R4 ;  /* 0x0000000712047c24 */ /* 0x000fe2000f8e0204 */
[----:B------:R-:W-:Y:S01]  /*0600*/  LEA.HI R126, R126, R123, RZ, 0x5 ;  /* 0x0000007b7e7e7211 */ /* 0x000fe200078f28ff */
[----:B------:R-:W-:Y:S01]  /*0610*/  IMAD.WIDE.U32 R16, R18, UR6, R16 ;  /* 0x0000000612107c25 */ /* 0x000fe2000f8e0010 */
[----:B------:R-:W-:Y:S01]  /*0620*/  ULDC.64 UR6, c[0x0][0x230] ;  /* 0x00008c0000067ab9 */ /* 0x000fe20000000a00 */
[----:B------:R-:W-:Y:S01]  /*0630*/  USHF.L.U64.HI UR19, UR10, 0x5, UR11 ;  /* 0x000000050a137899 */ /* 0x000fe2000801020b */
[----:B------:R-:W-:Y:S01]  /*0640*/  SHF.R.S32.HI R121, RZ, 0x5, R126 ;  /* 0x00000005ff797819 */ /* 0x000fe2000001147e */
[----:B--2---:R-:W-:Y:S01]  /*0650*/  VIADD R7, R7, 0xffffffe ;  /* 0x0ffffffe07077836 */ /* 0x004fe20000000000 */
[----:B------:R-:W-:Y:S01]  /*0660*/  LEA R20, P0, R16, UR8, 0x1 ;  /* 0x0000000810147c11 */ /* 0x000fe2000f8008ff */
[----:B------:R-:W-:Y:S01]  /*0670*/  IMAD.IADD R4, R17, 0x1, R4 ;  /* 0x0000000111047824 */ /* 0x000fe200078e0204 */
[----:B------:R-:W-:Y:S01]  /*0680*/  LOP3.LUT R204, R126, 0xffffffe0, RZ, 0xc0, !PT ;  /* 0xffffffe07ecc7812 */ /* 0x000fe200078ec0ff */
[----:B------:R-:W-:-:S02]  /*0690*/  IMAD.IADD R5, R123, 0x1, -R2 ;  /* 0x000000017b057824 */ /* 0x000fc400078e0a02 */
[----:B------:R-:W1:Y:S01]  /*06a0*/  F2I.FTZ.U32.TRUNC.NTZ R7, R7 ;  /* 0x0000000700077305 */ /* 0x000e62000021f000 */
[----:B------:R-:W-:Y:S01]  /*06b0*/  LEA.HI.X R21, R16, UR9, R4, 0x1, P0 ;  /* 0x0000000910157c11 */ /* 0x000fe200080f0c04 */
[----:B------:R-:W-:Y:S01]  /*06c0*/  IMAD.MOV.U32 R6, RZ, RZ, RZ ;  /* 0x000000ffff067224 */ /* 0x000fe200078e00ff */
[----:B------:R-:W-:Y:S01]  /*06d0*/  IADD3 R18, P0, R20, UR13, RZ ;  /* 0x0000000d14127c10 */ /* 0x000fe2000ff1e0ff */
[----:B------:R-:W-:Y:S01]  /*06e0*/  IMAD.IADD R0, R3, 0x1, -R0 ;  /* 0x0000000103007824 */ /* 0x000fe200078e0a00 */
[----:B------:R-:W-:Y:S01]  /*06f0*/  SHF.R.S32.HI R2, RZ, 0x1f, R5 ;  /* 0x0000001fff027819 */ /* 0x000fe20000011405 */
[----:B------:R-:W-:Y:S01]  /*0700*/  @!PT LDS RZ, [RZ] ;  /* 0x00000000fffff984 */ /* 0x000fe20000000800 */
[----:B------:R-:W-:Y:S01]  /*0710*/  @!PT LDS RZ, [RZ] ;  /* 0x00000000fffff984 */ /* 0x000fe20000000800 */
[----:B------:R-:W-:Y:S01]  /*0720*/  @!PT LDS RZ, [RZ] ;  /* 0x00000000fffff984 */ /* 0x000fe20000000800 */
[----:B------:R2:W-:Y:S01]  /*0730*/  LDGSTS.E.BYPASS.LTC128B.128 [R187], desc[UR16][R20.64] ;  /* 0x0000000014bb7fae */ /* 0x0005e2000b901d50 */
[----:B------:R-:W-:Y:S01]  /*0740*/  IADD3.X R19, R21, UR4, RZ, P0, !PT ;  /* 0x0000000415137c10 */ /* 0x000fe200087fe4ff */
[----:B------:R-:W-:Y:S01]  /*0750*/  ULDC.64 UR8, c[0x0][0x248] ;  /* 0x0000920000087ab9 */ /* 0x000fe20000000a00 */
[----:B------:R-:W-:Y:S01]  /*0760*/  IABS R4, R125 ;  /* 0x0000007d00047213 */ /* 0x000fe20000000000 */
[----:B------:R-:W-:Y:S01]  /*0770*/  USHF.L.U64.HI UR12, UR8, 0x6, UR9 ;  /* 0x00000006080c7899 */ /* 0x000fe20008010209 */
[----:B------:R-:W-:Y:S01]  /*0780*/  IADD3 R16, P0, R18, UR13, RZ ;  /* 0x0000000d12107c10 */ /* 0x000fe2000ff1e0ff */
[----:B------:R3:W-:Y:S01]  /*0790*/  LDGSTS.E.BYPASS.LTC128B.128 [R187+0x800], desc[UR16][R18.64] ;  /* 0x0080000012bb7fae */ /* 0x0007e2000b901d50 */
[----:B------:R-:W-:Y:S01]  /*07a0*/  LEA.HI R3, R2, R5, RZ, 0x3 ;  /* 0x0000000502037211 */ /* 0x000fe200078f18ff */
[----:B------:R-:W-:Y:S01]  /*07b0*/  USHF.L.U32 UR18, UR8, 0x6, URZ ;  /* 0x0000000608127899 */ /* 0x000fe2000800063f */
[--C-:B-1----:R-:W-:Y:S01]  /*07c0*/  IMAD.MOV R13, RZ, RZ, -R7.reuse ;  /* 0x000000ffff0d7224 */ /* 0x102fe200078e0a07 */
[----:B------:R-:W-:Y:S01]  /*07d0*/  IADD3.X R17, R19, UR4, RZ, P0, !PT ;  /* 0x0000000413117c10 */ /* 0x000fe200087fe4ff */
[----:B------:R-:W-:Y:S01]  /*07e0*/  USHF.L.U32 UR15, UR8, 0x5, URZ ;  /* 0x00000005080f7899 */ /* 0x000fe2000800063f */
[----:B------:R-:W-:Y:S01]  /*07f0*/  IADD3 R28, P0, R16, UR13, RZ ;  /* 0x0000000d101c7c10 */ /* 0x000fe2000ff1e0ff */
[----:B------:R-:W-:Y:S01]  /*0800*/  IMAD R13, R13, R14, RZ ;  /* 0x0000000e0d0d7224 */ /* 0x000fe200078e02ff */
[----:B------:R-:W-:Y:S01]  /*0810*/  LOP3.LUT R2, R3, 0xfffffff8, RZ, 0xc0, !PT ;  /* 0xfffffff803027812 */ /* 0x000fe200078ec0ff */
[----:B------:R1:W-:Y:S01]  /*0820*/  LDGSTS.E.BYPASS.LTC128B.128 [R187+0x1000], desc[UR16][R16.64] ;  /* 0x0100000010bb7fae */ /* 0x0003e2000b901d50 */
[----:B------:R-:W-:Y:S01]  /*0830*/  IADD3.X R29, R17, UR4, RZ, P0, !PT ;  /* 0x00000004111d7c10 */ /* 0x000fe200087fe4ff */
[----:B------:R-:W-:Y:S01]  /*0840*/  IMAD.HI.U32 R13, R7, R13, R6 ;  /* 0x0000000d070d7227 */ /* 0x000fe200078e0006 */
[----:B------:R-:W-:Y:S01]  /*0850*/  IADD3 R24, P0, R28, UR13, RZ ;  /* 0x0000000d1c187c10 */ /* 0x000fe2000ff1e0ff */
[----:B------:R-:W4:Y:S01]  /*0860*/  @!P3 LDC.64 R6, c[0x0][0x318] ;  /* 0x0000c600ff06bb82 */ /* 0x000f220000000a00 */
[----:B------:R-:W-:Y:S01]  /*0870*/  USHF.L.U64.HI UR14, UR8, 0x5, UR9 ;  /* 0x00000005080e7899 */ /* 0x000fe20008010209 */
[----:B------:R-:W-:Y:S01]  /*0880*/  IMAD.IADD R2, R5, 0x1, -R2 ;  /* 0x0000000105027824 */ /* 0x000fe200078e0a02 */
[----:B------:R-:W-:Y:S01]  /*0890*/  IADD3.X R25, R29, UR4, RZ, P0, !PT ;  /* 0x000000041d197c10 */ /* 0x000fe200087fe4ff */
[----:B------:R-:W-:Y:S01]  /*08a0*/  IMAD.HI.U32 R13, R13, R4, RZ ;  /* 0x000000040d0d7227 */ /* 0x000fe200078e00ff */
[----:B------:R-:W-:Y:S01]  /*08b0*/  IADD3 R26, P1, R24, UR13, RZ ;  /* 0x0000000d181a7c10 */ /* 0x000fe2000ff3e0ff */
[----:B------:R-:W-:Y:S02]  /*08c0*/  LDGSTS.E.BYPASS.LTC128B.128 [R187+0x1800], desc[UR16][R28.64] ;  /* 0x018000001cbb7fae */ /* 0x000fe4000b901d50 */
[----:B--2---:R-:W-:Y:S01]  /*08d0*/  IMAD.MOV R21, RZ, RZ, -R13 ;  /* 0x000000ffff157224 */ /* 0x004fe200078e0a0d */
[----:B------:R-:W-:Y:S01]  /*08e0*/  IADD3.X R27, R25, UR4, RZ, P1, !PT ;  /* 0x00000004191b7c10 */ /* 0x000fe20008ffe4ff */
[----:B------:R2:W-:Y:S01]  /*08f0*/  LDGSTS.E.BYPASS.LTC128B.128 [R187+0x2000], desc[UR16][R24.64] ;  /* 0x0200000018bb7fae */ /* 0x0005e2000b901d50 */
[----:B------:R-:W-:-:S02]  /*0900*/  IMAD.SHL.U32 R117, R2, 0x40, RZ ;  /* 0x0000004002757824 */ /* 0x000fc400078e00ff */
[----:B------:R-:W-:Y:S01]  /*0910*/  IMAD R21, R14, R21, R4 ;  /* 0x000000150e157224 */ /* 0x000fe200078e0204 */
[----:B---3--:R-:W-:Y:S01]  /*0920*/  IADD3 R19, P0, R10, R15, RZ ;  /* 0x0000000f0a137210 */ /* 0x008fe20007f1e0ff */
[----:B------:R-:W3:Y:S01]  /*0930*/  @!P3 LDC.64 R4, c[0x0][0x2c8] ;  /* 0x0000b200ff04bb82 */ /* 0x000ee20000000a00 */
[----:B------:R-:W-:Y:S01]  /*0940*/  IADD3 R10, P2, R26, UR13, RZ ;  /* 0x0000000d1a0a7c10 */ /* 0x000fe2000ff5e0ff */
[----:B------:R-:W-:Y:S01]  /*0950*/  LDGSTS.E.BYPASS.LTC128B.128 [R187+0x2800], desc[UR16][R26.64] ;  /* 0x028000001abb7fae */ /* 0x000fe2000b901d50 */
[----:B------:R-:W-:Y:S01]  /*0960*/  ISETP.GT.U32.AND P1, PT, R14, R21, PT ;  /* 0x000000150e00720c */ /* 0x000fe20003f24070 */
[----:B------:R-:W-:Y:S01]  /*0970*/  IMAD.SHL.U32 R118, R3, 0x40, RZ ;  /* 0x0000004003767824 */ /* 0x000fe200078e00ff */
[----:B------:R-:W-:Y:S01]  /*0980*/  LOP3.LUT R117, R117, 0x1c0, RZ, 0xc0, !PT ;  /* 0x000001c075757812 */ /* 0x000fe200078ec0ff */
[----:B------:R-:W-:Y:S01]  /*0990*/  IMAD.IADD R204, R123, 0x1, -R204 ;  /* 0x000000017bcc7824 */ /* 0x000fe200078e0acc */
[----:B-1----:R-:W-:Y:S01]  /*09a0*/  LEA.HI.X.SX32 R17, R15, R11, 0x1, P0 ;  /* 0x0000000b0f117211 */ /* 0x002fe200000f0eff */
[----:B------:R-:W-:Y:S01]  /*09b0*/  IMAD R226, R120, 0x8, R121 ;  /* 0x0000000878e27824 */ /* 0x000fe200078e0279 */
[----:B------:R-:W-:Y:S01]  /*09c0*/  IADD3.X R11, R27, UR4, RZ, P2, !PT ;  /* 0x000000041b0b7c10 */ /* 0x000fe200097fe4ff */
[----:B------:R-:W-:Y:S01]  /*09d0*/  VIADD R200, R206, 0x9e3779b9 ;  /* 0x9e3779b9cec87836 */ /* 0x000fe20000000000 */
[----:B----4-:R-:W-:Y:S01]  /*09e0*/  @!P3 ISETP.NE.U32.AND P2, PT, R6, RZ, PT ;  /* 0x000000ff0600b20c */ /* 0x010fe20003f45070 */
[C---:B------:R-:W-:Y:S01]  /*09f0*/  IMAD R16, R17.reuse, UR8, RZ ;  /* 0x0000000811107c24 */ /* 0x040fe2000f8e02ff */
[----:B------:R-:W-:Y:S01]  /*0a00*/  LOP3.LUT R118, R118, 0xfffffe00, RZ, 0xc0, !PT ;  /* 0xfffffe0076767812 */ /* 0x000fe200078ec0ff */
[----:B------:R-:W-:Y:S01]  /*0a10*/  IMAD R6, R17, UR10, RZ ;  /* 0x0000000a11067c24 */ /* 0x000fe2000f8e02ff */
[----:B------:R-:W-:Y:S01]  /*0a20*/  @!P3 ISETP.NE.AND.EX P2, PT, R7, RZ, PT, P2 ;  /* 0x000000ff0700b20c */ /* 0x000fe20003f45320 */
[----:B------:R-:W-:Y:S01]  /*0a30*/  @!P1 IMAD.IADD R21, R21, 0x1, -R14 ;  /* 0x0000000115159824 */ /* 0x000fe200078e0a0e */
[----:B------:R-:W-:Y:S01]  /*0a40*/  LOP3.LUT R7, R125, R12, RZ, 0x3c, !PT ;  /* 0x0000000c7d077212 */ /* 0x000fe200078e3cff */
[----:B------:R-:W-:Y:S01]  /*0a50*/  @!P1 VIADD R13, R13, 0x1 ;  /* 0x000000010d0d9836 */ /* 0x000fe20000000000 */
[----:B------:R-:W-:Y:S01]  /*0a60*/  ISETP.NE.AND P1, PT, R12, RZ, PT ;  /* 0x000000ff0c00720c */ /* 0x000fe20003f25270 */
[----:B------:R-:W-:Y:S01]  /*0a70*/  IMAD R16, R19, UR9, R16 ;  /* 0x0000000913107c24 */ /* 0x000fe2000f8e0210 */
[----:B------:R-:W-:Y:S01]  /*0a80*/  ISETP.GE.U32.AND P4, PT, R21, R14, PT ;  /* 0x0000000e1500720c */ /* 0x000fe20003f86070 */
[----:B--2---:R-:W-:Y:S01]  /*0a90*/  IMAD.WIDE.U32 R24, R19, UR8, R22 ;  /* 0x0000000813187c25 */ /* 0x004fe2000f8e0016 */
[----:B---3--:R-:W-:Y:S01]  /*0aa0*/  @!P3 SEL R5, R5, RZ, P2 ;  /* 0x000000ff0505b207 */ /* 0x008fe20001000000 */
[----:B------:R1:W-:Y:S01]  /*0ab0*/  LDGSTS.E.BYPASS.LTC128B.128 [R187+0x3000], desc[UR16][R10.64] ;  /* 0x030000000abb7fae */ /* 0x0003e2000b901d50 */
[----:B------:R-:W-:Y:S01]  /*0ac0*/  ISETP.GE.AND P0, PT, R7, RZ, PT ;  /* 0x000000ff0700720c */ /* 0x000fe20003f06270 */
[----:B------:R-:W-:Y:S01]  /*0ad0*/  IMAD.IADD R25, R25, 0x1, R16 ;  /* 0x0000000119197824 */ /* 0x000fe200078e0210 */
[----:B------:R-:W-:Y:S01]  /*0ae0*/  @!P3 IADD3 R116, R5, R4, -R15 ;  /* 0x000000040574b210 */ /* 0x000fe20007ffe80f */
[----:B------:R-:W-:Y:S01]  /*0af0*/  IMAD R7, R9, UR6, RZ ;  /* 0x0000000609077c24 */ /* 0x000fe2000f8e02ff */
[----:B------:R-:W-:Y:S01]  /*0b00*/  ULDC.64 UR8, c[0x0][0x220] ;  /* 0x0000880000087ab9 */ /* 0x000fe20000000a00 */
[----:B------:R-:W-:Y:S01]  /*0b10*/  IMAD R6, R19, UR11, R6 ;  /* 0x0000000b13067c24 */ /* 0x000fe2000f8e0206 */
[----:B------:R-:W-:Y:S01]  /*0b20*/  SHF.R.S32.HI R137, RZ, 0x1f, R204 ;  /* 0x0000001fff897819 */ /* 0x000fe200000114cc */
[----:B------:R-:W-:-:S02]  /*0b30*/  VIADD R4, R116, 0x3f ;  /* 0x0000003f74047836 */ /* 0x000fc40000000000 */
[----:B------:R-:W-:Y:S02]  /*0b40*/  @P4 VIADD R13, R13, 0x1 ;  /* 0x000000010d0d4836 */ /* 0x000fe40000000000 */
[----:B------:R-:W-:Y:S01]  /*0b50*/  IMAD.WIDE.U32 R22, R19, UR10, R22 ;  /* 0x0000000a13167c25 */ /* 0x000fe2000f8e0016 */
[----:B------:R-:W-:-:S03]  /*0b60*/  SHF.R.S32.HI R5, RZ, 0x1f, R4 ;  /* 0x0000001fff057819 */ /* 0x000fc60000011404 */
[C---:B------:R-:W-:Y:S01]  /*0b70*/  IMAD R7, R124.reuse, UR7, R7 ;  /* 0x000000077c077c24 */ /* 0x040fe2000f8e0207 */
[----:B------:R-:W-:Y:S01]  /*0b80*/  LEA.HI R132, R5, R4, RZ, 0x6 ;  /* 0x0000000405847211 */ /* 0x000fe200078f30ff */
[C---:B------:R-:W-:Y:S01]  /*0b90*/  IMAD.WIDE.U32 R24, R124.reuse, UR6, R24 ;  /* 0x000000067c187c25 */ /* 0x040fe2000f8e0018 */
[----:B------:R-:W-:Y:S02]  /*0ba0*/  ULDC.64 UR6, c[0x0][0x238] ;  /* 0x00008e0000067ab9 */ /* 0x000fe40000000a00 */
[----:B------:R-:W-:Y:S01]  /*0bb0*/  SHF.R.S32.HI R132, RZ, 0x6, R132 ;  /* 0x00000006ff847819 */ /* 0x000fe20000011484 */
[----:B------:R-:W-:Y:S01]  /*0bc0*/  @!P0 IMAD.MOV R13, RZ, RZ, -R13 ;  /* 0x000000ffff0d8224 */ /* 0x000fe200078e0a0d */
[----:B------:R-:W-:Y:S01]  /*0bd0*/  @!P1 LOP3.LUT R13, RZ, R12, RZ, 0x33, !PT ;  /* 0x0000000cff0d9212 */ /* 0x000fe200078e33ff */
[----:B------:R-:W-:Y:S02]  /*0be0*/  IMAD.IADD R23, R23, 0x1, R6 ;  /* 0x0000000117177824 */ /* 0x000fe400078e0206 */
[----:B------:R-:W-:Y:S01]  /*0bf0*/  IMAD R9, R9, UR6, RZ ;  /* 0x0000000609097c24 */ /* 0x000fe2000f8e02ff */
[----:B------:R-:W-:Y:S01]  /*0c00*/  SHF.R.S32.HI R6, RZ, 0x1f, R13 ;  /* 0x0000001fff067819 */ /* 0x000fe2000001140d */
[----:B------:R-:W-:Y:S01]  /*0c10*/  IMAD.WIDE.U32 R14, R124, UR6, R22 ;  /* 0x000000067c0e7c25 */ /* 0x000fe2000f8e0016 */
[----:B-1----:R-:W-:-:S03]  /*0c20*/  IADD3 R10, P1, R10, UR13, RZ ;  /* 0x0000000d0a0a7c10 */ /* 0x002fc6000ff3e0ff */
[----:B------:R-:W-:Y:S01]  /*0c30*/  IMAD R188, R124, UR7, R9 ;  /* 0x000000077cbc7c24 */ /* 0x000fe2000f8e0209 */
[----:B------:R-:W-:Y:S01]  /*0c40*/  ULDC.64 UR6, c[0x0][0x260] ;  /* 0x0000980000067ab9 */ /* 0x000fe20000000a00 */
[----:B------:R-:W-:Y:S01]  /*0c50*/  IMAD.IADD R25, R25, 0x1, R7 ;  /* 0x0000000119197824 */ /* 0x000fe200078e0207 */
[----:B------:R-:W-:Y:S01]  /*0c60*/  IADD3.X R11, R11, UR4, RZ, P1, !PT ;  /* 0x000000040b0b7c10 */ /* 0x000fe20008ffe4ff */
[----:B------:R-:W-:Y:S01]  /*0c70*/  IMAD R4, R6, UR6, RZ ;  /* 0x0000000606047c24 */ /* 0x000fe2000f8e02ff */
[----:B------:R-:W-:Y:S01]  /*0c80*/  UIADD3 UR4, UR5, 0x4000, URZ ;  /* 0x0000400005047890 */ /* 0x000fe2000fffe03f */
[----:B------:R-:W-:Y:S02]  /*0c90*/  VIADD R7, R132, 0xffffffff ;  /* 0xffffffff84077836 */ /* 0x000fe40000000000 */
[C---:B------:R-:W-:Y:S01]  /*0ca0*/  IMAD.WIDE.U32 R190, R13.reuse, UR6, R24 ;  /* 0x000000060dbe7c25 */ /* 0x040fe2000f8e0018 */
[----:B------:R-:W-:Y:S03]  /*0cb0*/  LDGSTS.E.BYPASS.LTC128B.128 [R187+0x3800], desc[UR16][R10.64] ;  /* 0x038000000abb7fae */ /* 0x000fe6000b901d50 */
[----:B------:R-:W-:Y:S01]  /*0cc0*/  IMAD R203, R13, UR7, R4 ;  /* 0x000000070dcb7c24 */ /* 0x000fe2000f8e0204 */
[----:B------:R-:W-:Y:S01]  /*0cd0*/  SHF.R.S32.HI R4, RZ, 0x1f, R7 ;  /* 0x0000001fff047819 */ /* 0x000fe20000011407 */
[----:B------:R-:W-:Y:S01]  /*0ce0*/  IMAD R5, R7, UR12, RZ ;  /* 0x0000000c07057c24 */ /* 0x000fe2000f8e02ff */
[----:B------:R-:W-:Y:S01]  /*0cf0*/  ULDC.64 UR6, c[0x0][0x268] ;  /* 0x00009a0000067ab9 */ /* 0x000fe20000000a00 */
[----:B------:R-:W-:-:S02]  /*0d00*/  IMAD.IADD R189, R15, 0x1, R188 ;  /* 0x000000010fbd7824 */ /* 0x000fc400078e02bc */
[----:B------:R-:W-:Y:S02]  /*0d10*/  IMAD.IADD R203, R191, 0x1, R203 ;  /* 0x00000001bfcb7824 */ /* 0x000fe400078e02cb */
[----:B------:R-:W-:Y:S02]  /*0d20*/  IMAD.MOV.U32 R202, RZ, RZ, R190 ;  /* 0x000000ffffca7224 */ /* 0x000fe400078e00be */
[----:B------:R-:W-:Y:S02]  /*0d30*/  IMAD.MOV.U32 R188, RZ, RZ, R14 ;  /* 0x000000ffffbc7224 */ /* 0x000fe400078e000e */
[----:B------:R-:W-:Y:S02]  /*0d40*/  IMAD R6, R6, UR6, RZ ;  /* 0x0000000606067c24 */ /* 0x000fe4000f8e02ff */
[C---:B------:R-:W-:Y:S02]  /*0d50*/  IMAD R5, R4.reuse, UR18, R5 ;  /* 0x0000001204057c24 */ /* 0x040fe4000f8e0205 */
[----:B------:R-:W-:-:S02]  /*0d60*/  IMAD R4, R4, UR10, RZ ;  /* 0x0000000a04047c24 */ /* 0x000fc4000f8e02ff */
[----:B------:R-:W-:-:S04]  /*0d70*/  IMAD.WIDE.U32 R14, R7, UR18, R202 ;  /* 0x00000012070e7c25 */ /* 0x000fc8000f8e00ca */
[----:B------:R-:W-:-:S04]  /*0d80*/  IMAD.WIDE.U32 R188, R13, UR6, R188 ;  /* 0x000000060dbc7c25 */ /* 0x000fc8000f8e00bc */
[----:B------:R-:W-:Y:S01]  /*0d90*/  IMAD R13, R13, UR7, R6 ;  /* 0x000000070d0d7c24 */ /* 0x000fe2000f8e0206 */
[----:B------:R-:W-:Y:S01]  /*0da0*/  ULDC.64 UR6, c[0x0][0x218] ;  /* 0x0000860000067ab9 */ /* 0x000fe20000000a00 */
[----:B------:R-:W-:Y:S01]  /*0db0*/  IMAD R4, R7, UR11, R4 ;  /* 0x0000000b07047c24 */ /* 0x000fe2000f8e0204 */
[----:B------:R-:W-:Y:S01]  /*0dc0*/  LEA R16, P0, R14, UR6, 0x1 ;  /* 0x000000060e107c11 */ /* 0x000fe2000f8008ff */
[----:B------:R-:W-:Y:S02]  /*0dd0*/  IMAD.IADD R5, R15, 0x1, R5 ;  /* 0x000000010f057824 */ /* 0x000fe400078e0205 */
[----:B------:R-:W-:-:S03]  /*0de0*/  IMAD.WIDE.U32 R6, R7, UR10, RZ ;  /* 0x0000000a07067c25 */ /* 0x000fc6000f8e00ff */
[----:B------:R-:W-:Y:S01]  /*0df0*/  LEA.HI.X R17, R14, UR7, R5, 0x1, P0 ;  /* 0x000000070e117c11 */ /* 0x000fe200080f0c05 */
[----:B------:R-:W-:Y:S01]  /*0e00*/  IMAD.IADD R7, R7, 0x1, R4 ;  /* 0x0000000107077824 */ /* 0x000fe200078e0204 */
[----:B------:R-:W-:Y:S01]  /*0e10*/  LEA R4, P0, R6, R188, 0x6 ;  /* 0x000000bc06047211 */ /* 0x000fe200078030ff */
[----:B------:R-:W-:Y:S01]  /*0e20*/  IMAD.IADD R186, R189, 0x1, R13 ;  /* 0x00000001bdba7824 */ /* 0x000fe200078e020d */
[----:B------:R-:W-:Y:S01]  /*0e30*/  IADD3 R14, P1, R16, UR15, RZ ;  /* 0x0000000f100e7c10 */ /* 0x000fe2000ff3e0ff */
[----:B------:R-:W-:Y:S01]  /*0e40*/  LDGSTS.E.BYPASS.LTC128B.128 [R187+0x4000], desc[UR16][R16.64] ;  /* 0x0400000010bb7fae */ /* 0x000fe2000b901d50 */
[----:B------:R-:W-:Y:S02]  /*0e50*/  IMAD.SHL.U32 R5, R92, 0x40, RZ ;  /* 0x000000405c057824 */ /* 0x000fe400078e00ff */
[----:B------:R-:W-:Y:S01]  /*0e60*/  LEA.HI.X R7, R6, R186, R7, 0x6, P0 ;  /* 0x000000ba06077211 */ /* 0x000fe200000f3407 */
[----:B------:R-:W-:Y:S01]  /*0e70*/  VIADD R220, R226, 0x4 ;  /* 0x00000004e2dc7836 */ /* 0x000fe20000000000 */
[----:B------:R-:W-:-:S02]  /*0e80*/  IADD3.X R15, R17, UR14, RZ, P1, !PT ;  /* 0x0000000e110f7c10 */ /* 0x000fc40008ffe4ff */
[----:B------:R-:W-:Y:S02]  /*0e90*/  IADD3 R18, P0, R14, UR15, RZ ;  /* 0x0000000f0e127c10 */ /* 0x000fe4000ff1e0ff */
[----:B------:R-:W-:Y:S01]  /*0ea0*/  LOP3.LUT R5, R5, 0x1c0, RZ, 0xc0, !PT ;  /* 0x000001c005057812 */ /* 0x000fe200078ec0ff */
[----:B------:R1:W-:Y:S01]  /*0eb0*/  LDGSTS.E.BYPASS.LTC128B.128 [R187+0x4800], desc[UR16][R14.64] ;  /* 0x048000000ebb7fae */ /* 0x0003e2000b901d50 */
[----:B------:R-:W-:Y:S02]  /*0ec0*/  IADD3.X R19, R15, UR14, RZ, P0, !PT ;  /* 0x0000000e0f137c10 */ /* 0x000fe400087fe4ff */
[----:B------:R-:W-:Y:S02]  /*0ed0*/  IADD3 R12, P0, R18, UR15, RZ ;  /* 0x0000000f120c7c10 */ /* 0x000fe4000ff1e0ff */
[----:B------:R-:W-:Y:S01]  /*0ee0*/  LOP3.LUT R8, R5, 0x8, R8, 0xf8, !PT ;  /* 0x0000000805087812 */ /* 0x000fe200078ef808 */
[----:B------:R-:W-:Y:S01]  /*0ef0*/  LDGSTS.E.BYPASS.LTC128B.128 [R187+0x5000], desc[UR16][R18.64] ;  /* 0x0500000012bb7fae */ /* 0x000fe2000b901d50 */
[----:B------:R-:W-:-:S02]  /*0f00*/  IADD3.X R13, R19, UR14, RZ, P0, !PT ;  /* 0x0000000e130d7c10 */ /* 0x000fc400087fe4ff */
[C---:B------:R-:W-:Y:S02]  /*0f10*/  LEA R6, P0, R4.reuse, UR8, 0x1 ;  /* 0x0000000804067c11 */ /* 0x040fe4000f8008ff */
[----:B------:R-:W-:Y:S01]  /*0f20*/  SHF.R.U32.HI R5, RZ, 0x3, R5 ;  /* 0x00000003ff057819 */ /* 0x000fe20000011605 */
[----:B------:R2:W-:Y:S01]  /*0f30*/  LDGSTS.E.BYPASS.LTC128B.128 [R187+0x5800], desc[UR16][R12.64] ;  /* 0x058000000cbb7fae */ /* 0x0005e2000b901d50 */
[----:B------:R-:W-:Y:S01]  /*0f40*/  LEA.HI.X R7, R4, UR9, R7, 0x1, P0 ;  /* 0x0000000904077c11 */ /* 0x000fe200080f0c07 */
[----:B------:R-:W-:Y:S01]  /*0f50*/  IMAD.SHL.U32 R4, R0, 0x8, RZ ;  /* 0x0000000800047824 */ /* 0x000fe200078e00ff */
[----:B------:R-:W-:Y:S01]  /*0f60*/  LOP3.LUT R5, R8, R5, RZ, 0x3c, !PT ;  /* 0x0000000508057212 */ /* 0x000fe200078e3cff */
[----:B------:R-:W0:Y:S03]  /*0f70*/  LDGDEPBAR ;  /* 0x00000000000079af */ /* 0x000e260000000000 */
[----:B------:R-:W-:Y:S01]  /*0f80*/  LOP3.LUT R4, R117, 0x8, R4, 0xf8, !PT ;  /* 0x0000000875047812 */ /* 0x000fe200078ef804 */
[----:B------:R-:W-:Y:S01]  /*0f90*/  IMAD R0, R0, 0x200, R5 ;  /* 0x0000020000007824 */ /* 0x000fe200078e0205 */
[----:B------:R-:W-:-:S04]  /*0fa0*/  SHF.R.U32.HI R117, RZ, 0x3, R117 ;  /* 0x00000003ff757819 */ /* 0x000fc80000011675 */
[----:B------:R-:W-:Y:S01]  /*0fb0*/  LOP3.LUT R117, R4, R117, RZ, 0x3c, !PT ;  /* 0x0000007504757212 */ /* 0x000fe200078e3cff */
[----:B------:R-:W-:Y:S01]  /*0fc0*/  IMAD R4, R121, 0x400, R118 ;  /* 0x0000040079047824 */ /* 0x000fe200078e0276 */
[----:B-1----:R-:W-:Y:S02]  /*0fd0*/  IADD3 R14, P0, R6, UR20, RZ ;  /* 0x00000014060e7c10 */ /* 0x002fe4000ff1e0ff */
[----:B------:R-:W-:Y:S01]  /*0fe0*/  LEA R184, R0, UR4, 0x1 ;  /* 0x0000000400b87c11 */ /* 0x000fe2000f8e08ff */
[----:B------:R-:W-:Y:S01]  /*0ff0*/  IMAD.IADD R185, R4, 0x1, R117 ;  /* 0x0000000104b97824 */ /* 0x000fe200078e0275 */
[----:B------:R-:W-:Y:S01]  /*1000*/  IADD3 R20, P1, R14, UR20, RZ ;  /* 0x000000140e147c10 */ /* 0x000fe2000ff3e0ff */
[----:B------:R-:W-:Y:S01]  /*1010*/  ULDC UR4, c[0x0][0x270] ;  /* 0x00009c0000047ab9 */ /* 0x000fe20000000800 */
[----:B------:R-:W-:Y:S01]  /*1020*/  IADD3.X R15, R7, UR19, RZ, P0, !PT ;  /* 0x00000013070f7c10 */ /* 0x000fe200087fe4ff */
[----:B------:R-:W-:Y:S01]  /*1030*/  VIADD R180, R184, 0x40 ;  /* 0x00000040b8b47836 */ /* 0x000fe20000000000 */
[----:B------:R-:W-:Y:S01]  /*1040*/  IADD3 R22, P0, R20, UR20, RZ ;  /* 0x0000001414167c10 */ /* 0x000fe2000ff1e0ff */
[----:B------:R-:W-:Y:S01]  /*1050*/  IMAD R124, R124, UR4, R125 ;  /* 0x000000047c7c7c24 */ /* 0x000fe2000f8e027d */
[----:B------:R-:W-:-:S02]  /*1060*/  IADD3.X R21, R15, UR19, RZ, P1, !PT ;  /* 0x000000130f157c10 */ /* 0x000fc40008ffe4ff */
[----:B--2---:R-:W-:Y:S01]  /*1070*/  LEA R13, R0, UR5, 0x1 ;  /* 0x00000005000d7c11 */ /* 0x004fe2000f8e08ff */
[----:B------:R-:W-:-:S04]  /*1080*/  DEPBAR.LE SB0, 0x0 ;  /* 0x000080000000791a */ /* 0x000fc80000000000 */
[----:B------:R-:W-:Y:S01]  /*1090*/  BAR.SYNC.DEFER_BLOCKING 0x0 ;  /* 0x0000000000007b1d */ /* 0x000fe20000010000 */
[----:B------:R-:W-:Y:S01]  /*10a0*/  IADD3.X R23, R21, UR19, RZ, P0, !PT ;  /* 0x0000001315177c10 */ /* 0x000fe200087fe4ff */
[----:B------:R-:W-:Y:S01]  /*10b0*/  IMAD.MOV.U32 R12, RZ, RZ, 0x20 ;  /* 0x00000020ff0c7424 */ /* 0x000fe200078e00ff */
[----:B------:R-:W-:Y:S02]  /*10c0*/  LEA R185, R185, UR5, 0x1 ;  /* 0x00000005b9b97c11 */ /* 0x000fe4000f8e08ff */
[----:B------:R-:W-:Y:S02]  /*10d0*/  LOP3.LUT P0, RZ, R92, 0x2, RZ, 0xc0, !PT ;  /* 0x000000025cff7812 */ /* 0x000fe4000780c0ff */
[----:B------:R-:W-:Y:S02]  /*10e0*/  LOP3.LUT P1, RZ, R2, 0x2, RZ, 0xc0, !PT ;  /* 0x0000000202ff7812 */ /* 0x000fe4000782c0ff */
[C---:B------:R-:W-:Y:S02]  /*10f0*/  SEL R3, R12.reuse, 0xffffffe0, !P0 ;  /* 0xffffffe00c037807 */ /* 0x040fe40004000000 */
[----:B------:R-:W-:-:S02]  /*1100*/  SEL R0, R12, 0xffffffe0, !P1 ;  /* 0xffffffe00c007807 */ /* 0x000fc40004800000 */
[----:B------:R-:W-:Y:S01]  /*1110*/  LOP3.LUT P0, RZ, R92, 0x4, RZ, 0xc0, !PT ;  /* 0x000000045cff7812 */ /* 0x000fe2000780c0ff */
[----:B------:R-:W-:Y:S01]  /*1120*/  IMAD.IADD R182, R184, 0x1, R3 ;  /* 0x00000001b8b67824 */ /* 0x000fe200078e0203 */
[----:B------:R-:W-:Y:S01]  /*1130*/  LOP3.LUT P1, RZ, R2, 0x4, RZ, 0xc0, !PT ;  /* 0x0000000402ff7812 */ /* 0x000fe2000782c0ff */
[----:B------:R-:W-:Y:S02]  /*1140*/  IMAD.IADD R183, R185, 0x1, R0 ;  /* 0x00000001b9b77824 */ /* 0x000fe400078e0200 */
[----:B------:R-:W-:-:S05]  /*1150*/  IMAD.MOV.U32 R2, RZ, RZ, 0x40 ;  /* 0x00000040ff027424 */ /* 0x000fca00078e00ff */
[----:B------:R-:W-:Y:S01]  /*1160*/  SEL R2, R2, 0xffffffc0, !P1 ;  /* 0xffffffc002027807 */ /* 0x000fe20004800000 */
[----:B------:R-:W-:Y:S01]  /*1170*/  @!PT LDS RZ, [RZ] ;  /* 0x00000000fffff984 */ /* 0x000fe20000000800 */
[----:B------:R-:W-:Y:S01]  /*1180*/  @!PT LDS RZ, [RZ] ;  /* 0x00000000fffff984 */ /* 0x000fe20000000800 */
[----:B------:R-:W-:Y:S01]  /*1190*/  @!PT LDS RZ, [RZ] ;  /* 0x00000000fffff984 */ /* 0x000fe20000000800 */
[----:B------:R1:W-:Y:S02]  /*11a0*/  LDGSTS.E.BYPASS.LTC128B.128 [R187+0x6000], desc[UR16][R6.64] ;  /* 0x0600000006bb7fae */ /* 0x0003e4000b901d50 */
[----:B------:R-:W-:Y:S02]  /*11b0*/  @P0 VIADD R180, R184, 0xffffffc0 ;  /* 0xffffffc0b8b40836 */ /* 0x000fe40000000000 */
[----:B------:R-:W-:Y:S01]  /*11c0*/  LDGSTS.E.BYPASS.LTC128B.128 [R187+0x6800], desc[UR16][R14.64] ;  /* 0x068000000ebb7fae */ /* 0x000fe2000b901d50 */
[----:B------:R-:W-:Y:S02]  /*11d0*/  IMAD.IADD R181, R185, 0x1, R2 ;  /* 0x00000001b9b57824 */ /* 0x000fe400078e0202 */
[----:B------:R-:W-:Y:S01]  /*11e0*/  IMAD.IADD R139, R3, 0x1, R180 ;  /* 0x00000001038b7824 */ /* 0x000fe200078e02b4 */
[----:B------:R-:W-:Y:S01]  /*11f0*/  LDGSTS.E.BYPASS.LTC128B.128 [R187+0x7000], desc[UR16][R20.64] ;  /* 0x0700000014bb7fae */ /* 0x000fe2000b901d50 */
[----:B------:R-:W-:-:S02]  /*1200*/  IMAD.IADD R179, R0, 0x1, R181 ;  /* 0x0000000100b37824 */ /* 0x000fc400078e02b5 */
[----:B------:R-:W-:Y:S01]  /*1210*/  IMAD.SHL.U32 R3, R124, 0x20, RZ ;  /* 0x000000207c037824 */ /* 0x000fe200078e00ff */
[----:B------:R2:W-:Y:S04]  /*1220*/  LDGSTS.E.BYPASS.LTC128B.128 [R187+0x7800], desc[UR16][R22.64] ;  /* 0x0780000016bb7fae */ /* 0x0005e8000b901d50 */
[----:B------:R-:W-:Y:S01]  /*1230*/  LDSM.16.M88.4 R112, [R185] ;  /* 0x00000000b970783b */ /* 0x000fe20000000200 */
[----:B------:R-:W-:-:S03]  /*1240*/  IADD3 R228, P1, P0, R3, R122, R204 ;  /* 0x0000007a03e47210 */ /* 0x000fc6000783e0cc */
[----:B------:R-:W3:Y:S02]  /*1250*/  LDSM.16.M88.4 R40, [R13+0x4000] ;  /* 0x004000000d28783b */ /* 0x000ee40000000200 */
[----:B------:R-:W-:Y:S02]  /*1260*/  IMAD.WIDE.U32 R214, R228, -0x2daee0ad, RZ ;  /* 0xd2511f53e4d67825 */ /* 0x000fe400078e00ff */
[----:B------:R-:W4:Y:S04]  /*1270*/  LDSM.16.M88.4 R16, [R185+0x2000] ;  /* 0x00200000b910783b */ /* 0x000f280000000200 */
[----:B------:R-:W2:Y:S04]  /*1280*/  LDSM.16.M88.4 R60, [R13+0x4800] ;  /* 0x004800000d3c783b */ /* 0x000ea80000000200 */
[----:B------:R-:W2:Y:S04]  /*1290*/  LDSM.16.M88.4 R8, [R13+0x5000] ;  /* 0x005000000d08783b */ /* 0x000ea80000000200 */
[----:B-1----:R1:W1:Y:S04]  /*12a0*/  LDSM.16.M88.4 R4, [R13+0x5800] ;  /* 0x005800000d04783b */ /* 0x0022680000000200 */
[----:B------:R-:W-:Y:S04]  /*12b0*/  LDSM.16.M88.4 R84, [R182] ;  /* 0x00000000b654783b */ /* 0x000fe80000000200 */
[----:B------:R-:W1:Y:S04]  /*12c0*/  LDSM.16.M88.4 R68, [R183] ;  /* 0x00000000b744783b */ /* 0x000e680000000200 */
[----:B------:R-:W1:Y:S04]  /*12d0*/  LDSM.16.M88.4 R88, [R183+0x2000] ;  /* 0x00200000b758783b */ /* 0x000e680000000200 */
[----:B------:R-:W1:Y:S04]  /*12e0*/  LDSM.16.M88.4 R80, [R182+0x800] ;  /* 0x00080000b650783b */ /* 0x000e680000000200 */
[----:B------:R-:W1:Y:S04]  /*12f0*/  LDSM.16.M88.4 R76, [R182+0x1000] ;  /* 0x00100000b64c783b */ /* 0x000e680000000200 */
[----:B------:R-:W1:Y:S01]  /*1300*/  LDSM.16.M88.4 R72, [R182+0x1800] ;  /* 0x00180000b648783b */ /* 0x000e620000000200 */
[-C--:B---3--:R-:W-:Y:S03]  /*1310*/  HMMA.16816.F32 R48, R112, R40.reuse, RZ ;  /* 0x000000287030723c */ /* 0x088fe600000018ff */
[----:B------:R-:W-:Y:S03]  /*1320*/  LDSM.16.M88.4 R108, [R180] ;  /* 0x00000000b46c783b */ /* 0x000fe60000000200 */
[C---:B----4-:R-:W-:Y:S01]  /*1330*/  HMMA.16816.F32 R56, R16.reuse, R40, RZ ;  /* 0x000000281038723c */ /* 0x050fe200000018ff */
[----:B------:R-:W-:Y:S04]  /*1340*/  LDSM.16.M88.4 R104, [R180+0x800] ;  /* 0x00080000b468783b */ /* 0x000fe80000000200 */
[----:B------:R-:W-:Y:S01]  /*1350*/  LDSM.16.M88.4 R92, [R181+0x2000] ;  /* 0x00200000b55c783b */ /* 0x000fe20000000200 */
[-C--:B------:R-:W-:Y:S03]  /*1360*/  HMMA.16816.F32 R44, R16, R42.reuse, RZ ;  /* 0x0000002a102c723c */ /* 0x080fe600000018ff */
[----:B------:R-:W-:Y:S03]  /*1370*/  LDSM.16.M88.4 R100, [R180+0x1000] ;  /* 0x00100000b464783b */ /* 0x000fe60000000200 */
[----:B------:R-:W-:Y:S01]  /*1380*/  HMMA.16816.F32 R40, R112, R42, RZ ;  /* 0x0000002a7028723c */ /* 0x000fe200000018ff */
[----:B------:R-:W-:Y:S04]  /*1390*/  LDSM.16.M88.4 R96, [R180+0x1800] ;  /* 0x00180000b460783b */ /* 0x000fe80000000200 */
[----:B------:R-:W0:Y:S01]  /*13a0*/  LDGDEPBAR ;  /* 0x00000000000079af */ /* 0x000e220000000000 */
[C---:B--2---:R-:W-:Y:S06]  /*13b0*/  HMMA.16816.F32 R20, R16.reuse, R60, RZ ;  /* 0x0000003c1014723c */ /* 0x044fec00000018ff */
[C---:B------:R-:W-:Y:S06]  /*13c0*/  HMMA.16816.F32 R28, R16.reuse, R8, RZ ;  /* 0x00000008101c723c */ /* 0x040fec00000018ff */
[C---:B-1----:R-:W-:Y:S06]  /*13d0*/  HMMA.16816.F32 R12, R16.reuse, R62, RZ ;  /* 0x0000003e100c723c */ /* 0x042fec00000018ff */
[----:B------:R-:W-:Y:S06]  /*13e0*/  HMMA.16816.F32 R24, R16, R10, RZ ;  /* 0x0000000a1018723c */ /* 0x000fec00000018ff */
[C---:B------:R-:W-:Y:S06]  /*13f0*/  HMMA.16816.F32 R64, R112.reuse, R60, RZ ;  /* 0x0000003c7040723c */ /* 0x040fec00000018ff */
[----:B------:R-:W-:Y:S06]  /*1400*/  HMMA.16816.F32 R52, R112, R8, RZ ;  /* 0x000000087034723c */ /* 0x000fec00000018ff */
[----:B------:R-:W-:Y:S06]  /*1410*/  HMMA.16816.F32 R36, R16, R4, RZ ;  /* 0x000000041024723c */ /* 0x000fec00000018ff */
[C---:B------:R-:W-:Y:S06]  /*1420*/  HMMA.16816.F32 R60, R112.reuse, R62, RZ ;  /* 0x0000003e703c723c */ /* 0x040fec00000018ff */
[C---:B------:R-:W-:Y:S06]  /*1430*/  HMMA.16816.F32 R8, R112.reuse, R10, RZ ;  /* 0x0000000a7008723c */ /* 0x040fec00000018ff */
[----:B------:R-:W-:Y:S06]  /*1440*/  HMMA.16816.F32 R32, R112, R4, RZ ;  /* 0x000000047020723c */ /* 0x000fec00000018ff */
[-C--:B------:R-:W-:Y:S06]  /*1450*/  HMMA.16816.F32 R16, R16, R6.reuse, RZ ;  /* 0x000000061010723c */ /* 0x080fec00000018ff */
[----:B------:R-:W-:Y:S01]  /*1460*/  HMMA.16816.F32 R112, R112, R6, RZ ;  /* 0x000000067070723c */ /* 0x000fe200000018ff */
[----:B------:R-:W1:Y:S05]  /*1470*/  LDSM.16.M88.4 R4, [R181] ;  /* 0x00000000b504783b */ /* 0x000e6a0000000200 */
[C---:B------:R-:W-:Y:S06]  /*1480*/  HMMA.16816.F32 R48, R68.reuse, R84, R48 ;  /* 0x000000544430723c */ /* 0x040fec0000001830 */
[----:B------:R-:W-:Y:S06]  /*1490*/  HMMA.16816.F32 R40, R68, R86, R40 ;  /* 0x000000564428723c */ /* 0x000fec0000001828 */
[C---:B------:R-:W-:Y:S06]  /*14a0*/  HMMA.16816.F32 R56, R88.reuse, R84, R56 ;  /* 0x000000545838723c */ /* 0x040fec0000001838 */
[C---:B------:R-:W-:Y:S06]  /*14b0*/  HMMA.16816.F32 R20, R88.reuse, R80, R20 ;  /* 0x000000505814723c */ /* 0x040fec0000001814 */
[C---:B------:R-:W-:Y:S06]  /*14c0*/  HMMA.16816.F32 R28, R88.reuse, R76, R28 ;  /* 0x0000004c581c723c */ /* 0x040fec000000181c */
[C---:B------:R-:W-:Y:S06]  /*14d0*/  HMMA.16816.F32 R36, R88.reuse, R72, R36 ;  /* 0x000000485824723c */ /* 0x040fec0000001824 */
[C---:B------:R-:W-:Y:S01]  /*14e0*/  HMMA.16816.F32 R44, R88.reuse, R86, R44 ;  /* 0x00000056582c723c */ /* 0x040fe2000000182c */
[----:B------:R-:W-:Y:S05]  /*14f0*/  LDSM.16.M88.4 R84, [R139] ;  /* 0x000000008b54783b */ /* 0x000fea0000000200 */
[C---:B------:R-:W-:Y:S06]  /*1500*/  HMMA.16816.F32 R12, R88.reuse, R82, R12 ;  /* 0x00000052580c723c */ /* 0x040fec000000180c */
[C---:B------:R-:W-:Y:S06]  /*1510*/  HMMA.16816.F32 R24, R88.reuse, R78, R24 ;  /* 0x0000004e5818723c */ /* 0x040fec0000001818 */
[----:B------:R-:W-:Y:S01]  /*1520*/  HMMA.16816.F32 R16, R88, R74, R16 ;  /* 0x0000004a5810723c */ /* 0x000fe20000001810 */
[----:B------:R-:W2:Y:S05]  /*1530*/  LDSM.16.M88.4 R88, [R179] ;  /* 0x00000000b358783b */ /* 0x000eaa0000000200 */
[C---:B------:R-:W-:Y:S06]  /*1540*/  HMMA.16816.F32 R64, R68.reuse, R80, R64 ;  /* 0x000000504440723c */ /* 0x040fec0000001840 */
[----:B------:R-:W-:Y:S01]  /*1550*/  HMMA.16816.F32 R60, R68, R82, R60 ;  /* 0x00000052443c723c */ /* 0x000fe2000000183c */
[----:B------:R-:W3:Y:S05]  /*1560*/  LDSM.16.M88.4 R80, [R139+0x800] ;  /* 0x000800008b50783b */ /* 0x000eea0000000200 */
[----:B-1----:R-:W-:Y:S06]  /*1570*/  HMMA.16816.F32 R48, R4, R108, R48 ;  /* 0x0000006c0430723c */ /* 0x002fec0000001830 */
[----:B------:R-:W-:Y:S06]  /*1580*/  HMMA.16816.F32 R52, R68, R76, R52 ;  /* 0x0000004c4434723c */ /* 0x000fec0000001834 */
[----:B------:R-:W-:Y:S06]  /*1590*/  HMMA.16816.F32 R40, R4, R110, R40 ;  /* 0x0000006e0428723c */ /* 0x000fec0000001828 */
[C---:B------:R-:W-:Y:S06]  /*15a0*/  HMMA.16816.F32 R32, R68.reuse, R72, R32 ;  /* 0x000000484420723c */ /* 0x040fec0000001820 */
[C---:B------:R-:W-:Y:S01]  /*15b0*/  HMMA.16816.F32 R8, R68.reuse, R78, R8 ;  /* 0x0000004e4408723c */ /* 0x040fe20000001808 */
[----:B------:R-:W-:Y:S05]  /*15c0*/  LDSM.16.M88.4 R76, [R139+0x1000] ;  /* 0x001000008b4c783b */ /* 0x000fea0000000200 */
[----:B------:R-:W-:Y:S01]  /*15d0*/  HMMA.16816.F32 R112, R68, R74, R112 ;  /* 0x0000004a4470723c */ /* 0x000fe20000001870 */
[----:B------:R-:W1:Y:S04]  /*15e0*/  LDSM.16.M88.4 R68, [R179+0x2000] ;  /* 0x00200000b344783b */ /* 0x000e680000000200 */
[----:B------:R-:W4:Y:S01]  /*15f0*/  LDSM.16.M88.4 R72, [R139+0x1800] ;  /* 0x001800008b48783b */ /* 0x000f220000000200 */
[----:B------:R-:W-:Y:S01]  /*1600*/  HMMA.16816.F32 R64, R4, R104, R64 ;  /* 0x000000680440723c */ /* 0x000fe20000001840 */
[----:B------:R-:W-:-:S05]  /*1610*/  DEPBAR.LE SB0, 0x0 ;  /* 0x000080000000791a */ /* 0x000fca0000000000 */
[----:B------:R-:W-:Y:S06]  /*1620*/  HMMA.16816.F32 R60, R4, R106, R60 ;  /* 0x0000006a043c723c */ /* 0x000fec000000183c */
[----:B------:R-:W-:Y:S06]  /*1630*/  HMMA.16816.F32 R20, R92, R104, R20 ;  /* 0x000000685c14723c */ /* 0x000fec0000001814 */
[----:B--2---:R-:W-:Y:S06]  /*1640*/  HMMA.16816.F32 R48, R88, R84, R48 ;  /* 0x000000545830723c */ /* 0x004fec0000001830 */
[----:B------:R-:W-:Y:S06]  /*1650*/  HMMA.16816.F32 R52, R4, R100, R52 ;  /* 0x000000640434723c */ /* 0x000fec0000001834 */
[----:B------:R-:W-:Y:S06]  /*1660*/  HMMA.16816.F32 R40, R88, R86, R40 ;  /* 0x000000565828723c */ /* 0x000fec0000001828 */
[----:B------:R-:W-:Y:S06]  /*1670*/  HMMA.16816.F32 R8, R4, R102, R8 ;  /* 0x000000660408723c */ /* 0x000fec0000001808 */
[----:B---3--:R-:W-:Y:S06]  /*1680*/  HMMA.16816.F32 R64, R88, R80, R64 ;  /* 0x000000505840723c */ /* 0x008fec0000001840 */
[----:B------:R-:W-:Y:S06]  /*1690*/  HMMA.16816.F32 R12, R92, R106, R12 ;  /* 0x0000006a5c0c723c */ /* 0x000fec000000180c */
[----:B------:R-:W-:Y:S06]  /*16a0*/  HMMA.16816.F32 R32, R4, R96, R32 ;  /* 0x000000600420723c */ /* 0x000fec0000001820 */
[----:B------:R-:W-:Y:S06]  /*16b0*/  HMMA.16816.F32 R60, R88, R82, R60 ;  /* 0x00000052583c723c */ /* 0x000fec000000183c */
[C---:B------:R-:W-:Y:S06]  /*16c0*/  HMMA.16816.F32 R44, R92.reuse, R110, R44 ;  /* 0x0000006e5c2c723c */ /* 0x040fec000000182c */
[----:B------:R-:W-:Y:S06]  /*16d0*/  HMMA.16816.F32 R28, R92, R100, R28 ;  /* 0x000000645c1c723c */ /* 0x000fec000000181c */
[----:B-1----:R-:W-:Y:S06]  /*16e0*/  HMMA.16816.F32 R20, R68, R80, R20 ;  /* 0x000000504414723c */ /* 0x002fec0000001814 */
[----:B------:R-:W-:Y:S01]  /*16f0*/  HMMA.16816.F32 R24, R92, R102, R24 ;  /* 0x000000665c18723c */ /* 0x000fe20000001818 */
[----:B------:R-:W-:-:S04]  /*1700*/  FMNMX.FTZ R81, R48, R49, !PT ;  /* 0x0000003130517209 */ /* 0x000fc80007810000 */
[----:B------:R-:W-:Y:S01]  /*1710*/  FMNMX.FTZ R80, R40, R81, !PT ;  /* 0x0000005128507209 */ /* 0x000fe20007810000 */
[----:B------:R-:W-:Y:S03]  /*1720*/  HMMA.16816.F32 R4, R4, R98, R112 ;  /* 0x000000620404723c */ /* 0x000fe60000001870 */
[----:B------:R-:W-:-:S03]  /*1730*/  FMNMX.FTZ R81, R41, R80, !PT ;  /* 0x0000005029517209 */ /* 0x000fc60007810000 */
[----:B------:R-:W-:Y:S01]  /*1740*/  HMMA.16816.F32 R52, R88, R76, R52 ;  /* 0x0000004c5834723c */ /* 0x000fe20000001834 */
[----:B------:R-:W-:-:S05]  /*1750*/  FMNMX.FTZ R80, R64, R81, !PT ;  /* 0x0000005140507209 */ /* 0x000fca0007810000 */
[----:B------:R-:W-:Y:S06]  /*1760*/  HMMA.16816.F32 R56, R92, R108, R56 ;  /* 0x0000006c5c38723c */ /* 0x000fec0000001838 */
[----:B------:R-:W-:Y:S06]  /*1770*/  HMMA.16816.F32 R8, R88, R78, R8 ;  /* 0x0000004e5808723c */ /* 0x000fec0000001808 */
[----:B------:R-:W-:Y:S06]  /*1780*/  HMMA.16816.F32 R12, R68, R82, R12 ;  /* 0x00000052440c723c */ /* 0x000fec000000180c */
[----:B------:R-:W-:Y:S01]  /*1790*/  HMMA.16816.F32 R36, R92, R96, R36 ;  /* 0x000000605c24723c */ /* 0x000fe20000001824 */
[----:B------:R-:W-:-:S02]  /*17a0*/  SHF.R.S32.HI R82, RZ, 0x1f, R3 ;  /* 0x0000001fff527819 */ /* 0x000fc40000011403 */
[----:B------:R-:W-:Y:S02]  /*17b0*/  FMNMX.FTZ R3, R65, R80, !PT ;  /* 0x0000005041037209 */ /* 0x000fe40007810000 */
[----:B------:R-:W-:Y:S01]  /*17c0*/  IADD3.X R137, R82, R119, R137, P1, P0 ;  /* 0x0000007752897210 */ /* 0x000fe20000fe0489 */
[----:B----4-:R-:W-:Y:S01]  /*17d0*/  HMMA.16816.F32 R32, R88, R72, R32 ;  /* 0x000000485820723c */ /* 0x010fe20000001820 */
[----:B------:R-:W-:Y:S02]  /*17e0*/  FMNMX.FTZ R80, R60, R3, !PT ;  /* 0x000000033c507209 */ /* 0x000fe40007810000 */
[----:B------:R-:W-:Y:S02]  /*17f0*/  LOP3.LUT R137, R137, R206, RZ, 0x3c, !PT ;  /* 0x000000ce89897212 */ /* 0x000fe400078e3cff */
[----:B------:R-:W-:Y:S01]  /*1800*/  FMNMX.FTZ R3, R61, R80, !PT ;  /* 0x000000503d037209 */ /* 0x000fe20007810000 */
[----:B------:R-:W-:Y:S01]  /*1810*/  HMMA.16816.F32 R44, R68, R86, R44 ;  /* 0x00000056442c723c */ /* 0x000fe2000000182c */
[----:B------:R-:W-:-:S05]  /*1820*/  ISETP.GE.AND P0, PT, R116, 0x41, PT ;  /* 0x000000417400780c */ /* 0x000fca0003f06270 */
[----:B------:R-:W-:Y:S01]  /*1830*/  HMMA.16816.F32 R28, R68, R76, R28 ;  /* 0x0000004c441c723c */ /* 0x000fe2000000181c */
[----:B------:R-:W-:-:S05]  /*1840*/  IMAD.WIDE.U32 R86, R226, -0x326172a9, RZ ;  /* 0xcd9e8d57e2567825 */ /* 0x000fca00078e00ff */
[----:B------:R-:W-:Y:S01]  /*1850*/  HMMA.16816.F32 R16, R92, R98, R16 ;  /* 0x000000625c10723c */ /* 0x000fe20000001810 */
[----:B------:R-:W-:Y:S01]  /*1860*/  IMAD.WIDE.U32 R76, R220, -0x326172a9, RZ ;  /* 0xcd9e8d57dc4c7825 */ /* 0x000fe200078e00ff */
[----:B------:R-:W-:-:S04]  /*1870*/  LOP3.LUT R82, R87, R137, RZ, 0x3c, !PT ;  /* 0x0000008957527212 */ /* 0x000fc800078e3cff */
[----:B------:R-:W-:Y:S01]  /*1880*/  HMMA.16816.F32 R24, R68, R78, R24 ;  /* 0x0000004e4418723c */ /* 0x000fe20000001818 */
[----:B------:R-:W-:Y:S01]  /*1890*/  LOP3.LUT R80, R77, R137, RZ, 0x3c, !PT ;  /* 0x000000894d507212 */ /* 0x000fe200078e3cff */
[----:B------:R-:W-:-:S04]  /*18a0*/  IMAD.WIDE.U32 R82, R82, -0x2daee0ad, RZ ;  /* 0xd2511f5352527825 */ /* 0x000fc800078e00ff */
[----:B------:R-:W-:Y:S01]  /*18b0*/  HMMA.16816.F32 R4, R88, R74, R4 ;  /* 0x0000004a5804723c */ /* 0x000fe20000001804 */
[----:B------:R-:W-:Y:S01]  /*18c0*/  FMNMX.FTZ R78, R52, R3, !PT ;  /* 0x00000003344e7209 */ /* 0x000fe20007810000 */
[----:B------:R-:W-:Y:S01]  /*18d0*/  IMAD.WIDE.U32 R80, R80, -0x2daee0ad, RZ ;  /* 0xd2511f5350507825 */ /* 0x000fe200078e00ff */
[----:B------:R-:W-:Y:S02]  /*18e0*/  LEA R79, R132, 0xfffffffe, 0x1 ;  /* 0xfffffffe844f7811 */ /* 0x000fe400078e08ff */
[----:B------:R-:W-:Y:S01]  /*18f0*/  LOP3.LUT R174, R83, R214, R141, 0x96, !PT ;  /* 0x000000d653ae7212 */ /* 0x000fe200078e968d */
[----:B------:R-:W-:Y:S02]  /*1900*/  HMMA.16816.F32 R56, R68, R84, R56 ;  /* 0x000000544438723c */ /* 0x000fe40000001838 */
[----:B------:R-:W-:-:S04]  /*1910*/  VIADD R3, R79, 0x1 ;  /* 0x000000014f037836 */ /* 0x000fc80000000000 */
[C---:B------:R-:W-:Y:S01]  /*1920*/  HMMA.16816.F32 R36, R68.reuse, R72, R36 ;  /* 0x000000484424723c */ /* 0x040fe20000001824 */
[----:B------:R-:W-:Y:S02]  /*1930*/  FMNMX.FTZ R85, R53, R78, !PT ;  /* 0x0000004e35557209 */ /* 0x000fe40007810000 */
[----:B------:R-:W-:Y:S02]  /*1940*/  LOP3.LUT R78, R81, R214, R141, 0x96, !PT ;  /* 0x000000d6514e7212 */ /* 0x000fe400078e968d */
[----:B------:R-:W-:Y:S01]  /*1950*/  FMNMX.FTZ R88, R8, R85, !PT ;  /* 0x0000005508587209 */ /* 0x000fe20007810000 */
[----:B------:R-:W-:Y:S01]  /*1960*/  HMMA.16816.F32 R16, R68, R74, R16 ;  /* 0x0000004a4410723c */ /* 0x000fe20000001810 */
[--C-:B------:R-:W-:Y:S02]  /*1970*/  LOP3.LUT R214, R215, R3, R207.reuse, 0x96, !PT ;  /* 0x00000003d7d67212 */ /* 0x100fe400078e96cf */
[----:B------:R-:W-:Y:S02]  /*1980*/  FMNMX.FTZ R3, R9, R88, !PT ;  /* 0x0000005809037209 */ /* 0x000fe40007810000 */
[----:B------:R-:W-:Y:S01]  /*1990*/  LOP3.LUT R84, R215, R79, R207, 0x96, !PT ;  /* 0x0000004fd7547212 */ /* 0x000fe200078e96cf */
[----:B------:R-:W-:Y:S01]  /*19a0*/  IMAD.WIDE.U32 R214, R214, -0x326172a9, RZ ;  /* 0xcd9e8d57d6d67825 */ /* 0x000fe200078e00ff */
[----:B------:R-:W-:-:S02]  /*19b0*/  FMNMX.FTZ R72, R32, R3, !PT ;  /* 0x0000000320487209 */ /* 0x000fc40007810000 */
[----:B------:R-:W-:Y:S01]  /*19c0*/  LOP3.LUT R3, R117, R118, RZ, 0xfc, !PT ;  /* 0x0000007675037212 */ /* 0x000fe200078efcff */
[----:B------:R-:W-:Y:S01]  /*19d0*/  IMAD.WIDE.U32 R84, R84, -0x326172a9, RZ ;  /* 0xcd9e8d5754547825 */ /* 0x000fe200078e00ff */
[----:B------:R-:W-:Y:S02]  /*19e0*/  FMNMX.FTZ R79, R33, R72, !PT ;  /* 0x00000048214f7209 */ /* 0x000fe40007810000 */
[-CC-:B------:R-:W-:Y:S02]  /*19f0*/  LOP3.LUT R72, R215, R86.reuse, R200.reuse, 0x96, !PT ;  /* 0x00000056d7487212 */ /* 0x180fe400078e96c8 */
[----:B------:R-:W-:Y:S02]  /*1a00*/  FMNMX.FTZ R68, R4, R79, !PT ;  /* 0x0000004f04447209 */ /* 0x000fe40007810000 */
[----:B------:R-:W-:Y:S02]  /*1a10*/  LOP3.LUT R73, R85, R86, R200, 0x96, !PT ;  /* 0x0000005655497212 */ /* 0x000fe400078e96c8 */
[----:B------:R-:W-:-:S02]  /*1a20*/  FMNMX.FTZ R75, R56, R57, !PT ;  /* 0x00000039384b7209 */ /* 0x000fc40007810000 */
[----:B------:R-:W-:Y:S01]  /*1a30*/  FMNMX.FTZ R71, R5, R68, !PT ;  /* 0x0000004405477209 */ /* 0x000fe20007810000 */
[----:B------:R-:W-:Y:S06]  /*1a40*/  BAR.SYNC.DEFER_BLOCKING 0x0 ;  /* 0x0000000000007b1d */ /* 0x000fec0000010000 */
[----:B------:R-:W-:Y:S05]  /*1a50*/  @!P0 BRA `(.L_x_1458) ;  /* 0x0000000000588947 */ /* 0x000fea0003800000 */
[----:B------:R-:W-:-:S04]  /*1a60*/  VIADD R79, R132, 0xfffffffe ;  /* 0xfffffffe844f7836 */ /* 0x000fc80000000000 */
[C---:B------:R-:W-:Y:S01]  /*1a70*/  IMAD R68, R79.reuse, UR12, RZ ;  /* 0x0000000c4f447c24 */ /* 0x040fe2000f8e02ff */
[----:B------:R-:W-:Y:S01]  /*1a80*/  SHF.R.S32.HI R69, RZ, 0x1f, R79 ;  /* 0x0000001fff457819 */ /* 0x000fe2000001144f */
        /* <DEDUP_REMOVED lines=18> */
[----:B------:R-:W0:Y:S02]  /*1bb0*/  LDGDEPBAR ;  /* 0x00000000000079af */ /* 0x000e240000000000 */
.L_x_1458:
[----:B-1----:R-:W-:Y:S01]  /*1bc0*/  FMNMX.FTZ R68, R44, R75, !PT ;  /* 0x0000004b2c447209 */ /* 0x002fe20007810000 */
[----:B------:R-:W1:Y:S01]  /*1bd0*/  SHFL.BFLY PT, R70, R71, 0x2, 0x1f ;  /* 0x0c401f0047467f89 */ /* 0x000e6200000e0000 */
[----:B------:R-:W-:Y:S01]  /*1be0*/  VIADD R199, R206, 0x3c6ef372 ;  /* 0x3c6ef372cec77836 */ /* 0x000fe20000000000 */
[--C-:B------:R-:W-:Y:S01]  /*1bf0*/  LOP3.LUT R75, R85, R76, R200.reuse, 0x96, !PT ;  /* 0x0000004c554b7212 */ /* 0x100fe200078e96c8 */
[----:B------:R-:W-:Y:S01]  /*1c00*/  IMAD.WIDE.U32 R174, R174, -0x326172a9, RZ ;  /* 0xcd9e8d57aeae7825 */ /* 0x000fe200078e00ff */
[----:B------:R-:W-:Y:S01]  /*1c10*/  FMNMX.FTZ R77, R45, R68, !PT ;  /* 0x000000442d4d7209 */ /* 0x000fe20007810000 */
[----:B------:R-:W-:Y:S01]  /*1c20*/  ULDC UR4, c[0x0][0x2ec] ;  /* 0x0000bb0000047ab9 */ /* 0x000fe20000000800 */
[----:B------:R-:W-:Y:S01]  /*1c30*/  LOP3.LUT R69, R215, R76, R200, 0x96, !PT ;  /* 0x0000004cd7457212 */ /* 0x000fe200078e96c8 */
[----:B------:R-:W-:Y:S01]  /*1c40*/  IMAD.WIDE.U32 R78, R78, -0x326172a9, RZ ;  /* 0xcd9e8d574e4e7825 */ /* 0x000fe200078e00ff */
[----:B------:R-:W-:Y:S01]  /*1c50*/  FMNMX.FTZ R68, R20, R77, !PT ;  /* 0x0000004d14447209 */ /* 0x000fe20007810000 */
[----:B------:R-:W2:Y:S01]  /*1c60*/  LDC.U8 R208, c[0x0][0x388] ;  /* 0x0000e200ffd07b82 */ /* 0x000ea20000000000 */
[----:B------:R-:W-:Y:S01]  /*1c70*/  LOP3.LUT R76, R175, R84, R199, 0x96, !PT ;  /* 0x00000054af4c7212 */ /* 0x000fe200078e96c7 */
[----:B------:R-:W-:Y:S01]  /*1c80*/  IMAD.WIDE.U32 R216, R73, -0x2daee0ad, RZ ;  /* 0xd2511f5349d87825 */ /* 0x000fe200078e00ff */
[----:B------:R-:W-:-:S02]  /*1c90*/  FMNMX.FTZ R81, R21, R68, !PT ;  /* 0x0000004415517209 */ /* 0x000fc40007810000 */
[--C-:B------:R-:W-:Y:S01]  /*1ca0*/  LOP3.LUT R74, R79, R84, R199.reuse, 0x96, !PT ;  /* 0x000000544f4a7212 */ /* 0x100fe200078e96c7 */
[----:B------:R-:W-:Y:S01]  /*1cb0*/  IMAD.WIDE.U32 R170, R72, -0x2daee0ad, RZ ;  /* 0xd2511f5348aa7825 */ /* 0x000fe200078e00ff */
[----:B------:R-:W-:Y:S02]  /*1cc0*/  FMNMX.FTZ R84, R12, R81, !PT ;  /* 0x000000510c547209 */ /* 0x000fe40007810000 */
[--C-:B------:R-:W-:Y:S01]  /*1cd0*/  LOP3.LUT R212, R175, R214, R199.reuse, 0x96, !PT ;  /* 0x000000d6afd47212 */ /* 0x100fe200078e96c7 */
[----:B------:R-:W-:Y:S01]  /*1ce0*/  VIADD R196, R207, 0x32370b8f ;  /* 0x32370b8fcfc47836 */ /* 0x000fe20000000000 */
[----:B------:R-:W-:Y:S01]  /*1cf0*/  FMNMX.FTZ R73, R13, R84, !PT ;  /* 0x000000540d497209 */ /* 0x000fe20007810000 */
[----:B------:R-:W-:Y:S01]  /*1d00*/  IMAD.WIDE.U32 R76, R76, -0x2daee0ad, RZ ;  /* 0xd2511f534c4c7825 */ /* 0x000fe200078e00ff */
[----:B------:R-:W-:Y:S02]  /*1d10*/  LOP3.LUT R214, R79, R214, R199, 0x96, !PT ;  /* 0x000000d64fd67212 */ /* 0x000fe400078e96c7 */
[----:B------:R-:W-:Y:S01]  /*1d20*/  FMNMX.FTZ R72, R28, R73, !PT ;  /* 0x000000491c487209 */ /* 0x000fe20007810000 */
[----:B------:R-:W-:Y:S01]  /*1d30*/  VIADD R198, R207, 0x76cf5d0a ;  /* 0x76cf5d0acfc67836 */ /* 0x000fe20000000000 */
[----:B-1----:R-:W-:Y:S01]  /*1d40*/  FMNMX.FTZ R79, R71, R70, !PT ;  /* 0x00000046474f7209 */ /* 0x002fe20007810000 */
[----:B------:R-:W-:Y:S01]  /*1d50*/  IMAD.WIDE.U32 R84, R75, -0x2daee0ad, RZ ;  /* 0xd2511f534b547825 */ /* 0x000fe200078e00ff */
[----:B------:R-:W-:-:S02]  /*1d60*/  FMNMX.FTZ R71, R29, R72, !PT ;  /* 0x000000481d477209 */ /* 0x000fc40007810000 */
[----:B------:R-:W-:Y:S01]  /*1d70*/  LOP3.LUT R216, R77, R216, R196, 0x96, !PT ;  /* 0x000000d84dd87212 */ /* 0x000fe200078e96c4 */
[----:B------:R-:W1:Y:S01]  /*1d80*/  SHFL.BFLY PT, R136, R79, 0x1, 0x1f ;  /* 0x0c201f004f887f89 */ /* 0x000e6200000e0000 */
[----:B------:R-:W-:Y:S01]  /*1d90*/  FMNMX.FTZ R70, R24, R71, !PT ;  /* 0x0000004718467209 */ /* 0x000fe20007810000 */
[----:B------:R-:W-:Y:S01]  /*1da0*/  IMAD.WIDE.U32 R74, R74, -0x2daee0ad, RZ ;  /* 0xd2511f534a4a7825 */ /* 0x000fe200078e00ff */
[----:B------:R-:W-:Y:S02]  /*1db0*/  FMNMX.FTZ R71, R58, R59, !PT ;  /* 0x0000003b3a477209 */ /* 0x000fe40007810000 */
[--C-:B------:R-:W-:Y:S01]  /*1dc0*/  LOP3.LUT R68, R217, R82, R198.reuse, 0x96, !PT ;  /* 0x00000052d9447212 */ /* 0x100fe200078e96c6 */
[----:B------:R-:W-:Y:S01]  /*1dd0*/  IMAD.WIDE.U32 R168, R69, -0x2daee0ad, RZ ;  /* 0xd2511f5345a87825 */ /* 0x000fe200078e00ff */
[----:B------:R-:W-:Y:S02]  /*1de0*/  FMNMX.FTZ R69, R25, R70, !PT ;  /* 0x0000004619457209 */ /* 0x000fe40007810000 */
[----:B------:R-:W-:Y:S01]  /*1df0*/  LOP3.LUT R77, R171, R82, R198, 0x96, !PT ;  /* 0x00000052ab4d7212 */ /* 0x000fe200078e96c6 */
[----:B------:R-:W-:Y:S01]  /*1e00*/  IMAD.WIDE.U32 R164, R68, -0x326172a9, RZ ;  /* 0xcd9e8d5744a47825 */ /* 0x000fe200078e00ff */
[----:B------:R-:W-:-:S02]  /*1e10*/  FMNMX.FTZ R82, R46, R71, !PT ;  /* 0x000000472e527209 */ /* 0x000fc40007810000 */
[----:B------:R-:W-:Y:S01]  /*1e20*/  LOP3.LUT R70, R75, R84, R196, 0x96, !PT ;  /* 0x000000544b467212 */ /* 0x000fe200078e96c4 */
[----:B------:R-:W-:Y:S01]  /*1e30*/  IMAD.WIDE.U32 R210, R77, -0x326172a9, RZ ;  /* 0xcd9e8d574dd27825 */ /* 0x000fe200078e00ff */
[----:B------:R-:W-:Y:S02]  /*1e40*/  FMNMX.FTZ R84, R36, R69, !PT ;  /* 0x0000004524547209 */ /* 0x000fe40007810000 */
[----:B------:R-:W-:Y:S01]  /*1e50*/  FMNMX.FTZ R71, R47, R82, !PT ;  /* 0x000000522f477209 */ /* 0x000fe20007810000 */
[----:B------:R-:W-:Y:S01]  /*1e60*/  VIADD R197, R206, 0xdaa66d2b ;  /* 0xdaa66d2bcec57836 */ /* 0x000fe20000000000 */
[----:B------:R-:W-:Y:S01]  /*1e70*/  FMNMX.FTZ R73, R37, R84, !PT ;  /* 0x0000005425497209 */ /* 0x000fe20007810000 */
[----:B------:R-:W-:Y:S01]  /*1e80*/  IMAD.WIDE.U32 R212, R212, -0x2daee0ad, RZ ;  /* 0xd2511f53d4d47825 */ /* 0x000fe200078e00ff */
[-CC-:B------:R-:W-:Y:S02]  /*1e90*/  LOP3.LUT R72, R85, R80.reuse, R198.reuse, 0x96, !PT ;  /* 0x0000005055487212 */ /* 0x180fe400078e96c6 */
[----:B------:R-:W-:Y:S01]  /*1ea0*/  LOP3.LUT R69, R169, R80, R198, 0x96, !PT ;  /* 0x00000050a9457212 */ /* 0x000fe200078e96c6 */
[----:B------:R-:W-:Y:S01]  /*1eb0*/  VIADD R195, R206, 0x78dde6e4 ;  /* 0x78dde6e4cec37836 */ /* 0x000fe20000000000 */
[----:B------:R-:W-:Y:S01]  /*1ec0*/  FMNMX.FTZ R80, R22, R71, !PT ;  /* 0x0000004716507209 */ /* 0x000fe20007810000 */
[----:B------:R-:W-:Y:S01]  /*1ed0*/  VIADD R194, R207, 0xed9eba14 ;  /* 0xed9eba14cfc27836 */ /* 0x000fe20000000000 */
[----:B------:R-:W-:Y:S01]  /*1ee0*/  FMNMX.FTZ R68, R16, R73, !PT ;  /* 0x0000004910447209 */ /* 0x000fe20007810000 */
[----:B------:R-:W-:Y:S01]  /*1ef0*/  IMAD.WIDE.U32 R172, R69, -0x326172a9, RZ ;  /* 0xcd9e8d5745ac7825 */ /* 0x000fe200078e00ff */
[----:B------:R-:W-:-:S02]  /*1f00*/  FMNMX.FTZ R73, R23, R80, !PT ;  /* 0x0000005017497209 */ /* 0x000fc40007810000 */
[----:B------:R-:W-:Y:S01]  /*1f10*/  FMNMX.FTZ R71, R17, R68, !PT ;  /* 0x0000004411477209 */ /* 0x000fe20007810000 */
[----:B------:R-:W-:Y:S01]  /*1f20*/  VIADD R192, R207, 0xa9066899 ;  /* 0xa9066899cfc07836 */ /* 0x000fe20000000000 */
[----:B-1----:R-:W-:Y:S01]  /*1f30*/  FMNMX.FTZ R136, R79, R136, !PT ;  /* 0x000000884f887209 */ /* 0x002fe20007810000 */
[----:B------:R-:W-:Y:S01]  /*1f40*/  VIADD R201, R206, 0xb54cda56 ;  /* 0xb54cda56cec97836 */ /* 0x000fe20000000000 */
[----:B------:R-:W-:Y:S01]  /*1f50*/  FMNMX.FTZ R80, R14, R73, !PT ;  /* 0x000000490e507209 */ /* 0x000fe20007810000 */
[----:B------:R-:W1:Y:S01]  /*1f60*/  SHFL.BFLY PT, R134, R71, 0x2, 0x1f ;  /* 0x0c401f0047867f89 */ /* 0x000e6200000e0000 */
[----:B------:R-:W-:Y:S01]  /*1f70*/  FMNMX.FTZ R73, R50, R51, !PT ;  /* 0x0000003332497209 */ /* 0x000fe20007810000 */
[----:B------:R-:W-:Y:S01]  /*1f80*/  FMUL.FTZ R162, R136, UR4 ;  /* 0x0000000488a27c20 */ /* 0x000fe20008410000 */
[----:B------:R-:W-:Y:S01]  /*1f90*/  FMNMX.FTZ R75, R15, R80, !PT ;  /* 0x000000500f4b7209 */ /* 0x000fe20007810000 */
[----:B------:R-:W-:Y:S01]  /*1fa0*/  IMAD.WIDE.U32 R216, R216, -0x326172a9, RZ ;  /* 0xcd9e8d57d8d87825 */ /* 0x000fe200078e00ff */
[----:B------:R-:W-:-:S02]  /*1fb0*/  FSETP.NEU.FTZ.AND P1, PT, R136, -INF , PT ;  /* 0xff8000008800780b */ /* 0x000fc40003f3d000 */
[----:B------:R-:W-:Y:S01]  /*1fc0*/  FMNMX.FTZ R82, R30, R75, !PT ;  /* 0x0000004b1e527209 */ /* 0x000fe20007810000 */
[----:B------:R-:W-:Y:S01]  /*1fd0*/  VIADD R193, R206, 0x1715609d ;  /* 0x1715609dcec17836 */ /* 0x000fe20000000000 */
[----:B------:R-:W-:Y:S01]  /*1fe0*/  FMNMX.FTZ R80, R42, R73, !PT ;  /* 0x000000492a507209 */ /* 0x000fe20007810000 */
[----:B--2---:R-:W-:Y:S01]  /*1ff0*/  IMAD R152, R208, 0x10000, R208 ;  /* 0x00010000d0987824 */ /* 0x004fe200078e02d0 */
[----:B------:R-:W-:Y:S01]  /*2000*/  FSEL R162, R162, RZ, P1 ;  /* 0x000000ffa2a27208 */ /* 0x000fe20000800000 */
[----:B------:R-:W-:Y:S01]  /*2010*/  VIADD R205, R207, 0x646e171e ;  /* 0x646e171ecfcd7836 */ /* 0x000fe20000000000 */
[----:B------:R-:W-:Y:S01]  /*2020*/  FMNMX.FTZ R75, R31, R82, !PT ;  /* 0x000000521f4b7209 */ /* 0x000fe20007810000 */
[----:B------:R-:W-:Y:S01]  /*2030*/  IMAD.WIDE.U32 R214, R214, -0x2daee0ad, RZ ;  /* 0xd2511f53d6d67825 */ /* 0x000fe200078e00ff */
[----:B------:R-:W-:-:S03]  /*2040*/  FMNMX.FTZ R73, R43, R80, !PT ;  /* 0x000000502b497209 */ /* 0x000fc60007810000 */
[--C-:B------:R-:W-:Y:S01]  /*2050*/  FFMA.FTZ R144, R48, UR4, -R162.reuse ;  /* 0x0000000430907c23 */ /* 0x100fe200080108a2 */
[----:B------:R-:W-:Y:S01]  /*2060*/  FMNMX.FTZ R80, R26, R75, !PT ;  /* 0x0000004b1a507209 */ /* 0x000fe20007810000 */
[----:B------:R-:W-:Y:S01]  /*2070*/  FFMA.FTZ R151, R49, UR4, -R162 ;  /* 0x0000000431977c23 */ /* 0x000fe200080108a2 */
[----:B------:R-:W-:Y:S01]  /*2080*/  FMNMX.FTZ R48, R66, R73, !PT ;  /* 0x0000004942307209 */ /* 0x000fe20007810000 */
[----:B------:R-:W-:Y:S01]  /*2090*/  IMAD.WIDE.U32 R72, R72, -0x326172a9, RZ ;  /* 0xcd9e8d5748487825 */ /* 0x000fe200078e00ff */
[----:B------:R-:W-:-:S03]  /*20a0*/  FMNMX.FTZ R77, R27, R80, !PT ;  /* 0x000000501b4d7209 */ /* 0x000fc60007810000 */
[--C-:B------:R-:W-:Y:S01]  /*20b0*/  FFMA.FTZ R147, R40, UR4, -R162.reuse ;  /* 0x0000000428937c23 */ /* 0x100fe200080108a2 */
[----:B------:R-:W-:Y:S01]  /*20c0*/  FMNMX.FTZ R75, R67, R48, !PT ;  /* 0x00000030434b7209 */ /* 0x000fe20007810000 */
[--C-:B------:R-:W-:Y:S01]  /*20d0*/  FFMA.FTZ R138, R41, UR4, -R162.reuse ;  /* 0x00000004298a7c23 */ /* 0x100fe200080108a2 */
[----:B------:R-:W-:Y:S01]  /*20e0*/  FMNMX.FTZ R80, R38, R77, !PT ;  /* 0x0000004d26507209 */ /* 0x000fe20007810000 */
[--C-:B------:R-:W-:Y:S01]  /*20f0*/  FFMA.FTZ R143, R64, UR4, -R162.reuse ;  /* 0x00000004408f7c23 */ /* 0x100fe200080108a2 */
[----:B------:R-:W-:Y:S01]  /*2100*/  FMNMX.FTZ R48, R62, R75, !PT ;  /* 0x0000004b3e307209 */ /* 0x000fe20007810000 */
[--C-:B------:R-:W-:Y:S01]  /*2110*/  FFMA.FTZ R64, R65, UR4, -R162.reuse ;  /* 0x0000000441407c23 */ /* 0x100fe200080108a2 */
[----:B-1----:R-:W-:Y:S01]  /*2120*/  FMNMX.FTZ R134, R71, R134, !PT ;  /* 0x0000008647867209 */ /* 0x002fe20007810000 */
[--C-:B------:R-:W-:Y:S01]  /*2130*/  FFMA.FTZ R65, R60, UR4, -R162.reuse ;  /* 0x000000043c417c23 */ /* 0x100fe200080108a2 */
[----:B------:R-:W-:Y:S01]  /*2140*/  LOP3.LUT R49, R73, R78, R197, 0x96, !PT ;  /* 0x0000004e49317212 */ /* 0x000fe200078e96c5 */
[----:B------:R-:W-:Y:S01]  /*2150*/  FFMA.FTZ R60, R61, UR4, -R162 ;  /* 0x000000043d3c7c23 */ /* 0x000fe200080108a2 */
[----:B------:R-:W-:Y:S01]  /*2160*/  FMNMX.FTZ R71, R39, R80, !PT ;  /* 0x0000005027477209 */ /* 0x000fe20007810000 */
[----:B------:R-:W1:Y:S01]  /*2170*/  SHFL.BFLY PT, R69, R134, 0x1, 0x1f ;  /* 0x0c201f0086457f89 */ /* 0x000e6200000e0000 */
[----:B------:R-:W-:Y:S01]  /*2180*/  FMNMX.FTZ R73, R63, R48, !PT ;  /* 0x000000303f497209 */ /* 0x000fe20007810000 */
[----:B------:R-:W-:Y:S01]  /*2190*/  MUFU.EX2 R144, R144 ;  /* 0x0000009000907308 */ /* 0x000fe20000000800 */
[----:B------:R-:W-:Y:S01]  /*21a0*/  FMNMX.FTZ R48, R18, R71, !PT ;  /* 0x0000004712307209 */ /* 0x000fe20007810000 */
[----:B------:R-:W-:Y:S01]  /*21b0*/  IMAD.WIDE.U32 R70, R70, -0x326172a9, RZ ;  /* 0xcd9e8d5746467825 */ /* 0x000fe200078e00ff */
[----:B------:R-:W-:-:S03]  /*21c0*/  FMNMX.FTZ R40, R54, R73, !PT ;  /* 0x0000004936287209 */ /* 0x000fc60007810000 */
[--C-:B------:R-:W-:Y:S01]  /*21d0*/  FFMA.FTZ R52, R52, UR4, -R162.reuse ;  /* 0x0000000434347c23 */ /* 0x100fe200080108a2 */
[----:B------:R-:W-:Y:S01]  /*21e0*/  FMNMX.FTZ R133, R19, R48, !PT ;  /* 0x0000003013857209 */ /* 0x000fe20007810000 */
[----:B------:R-:W-:Y:S01]  /*21f0*/  FFMA.FTZ R53, R53, UR4, -R162 ;  /* 0x0000000435357c23 */ /* 0x000fe200080108a2 */
[----:B------:R-:W-:Y:S01]  /*2200*/  FMNMX.FTZ R73, R55, R40, !PT ;  /* 0x0000002837497209 */ /* 0x000fe20007810000 */
[----:B------:R-:W-:Y:S01]  /*2210*/  MUFU.EX2 R151, R151 ;  /* 0x0000009700977308 */ /* 0x000fe20000000800 */
[----:B------:R-:W-:Y:S01]  /*2220*/  LOP3.LUT R170, R213, R170, R196, 0x96, !PT ;  /* 0x000000aad5aa7212 */ /* 0x000fe200078e96c4 */
[----:B------:R-:W2:Y:S01]  /*2230*/  SHFL.BFLY PT, R40, R133, 0x2, 0x1f ;  /* 0x0c401f0085287f89 */ /* 0x000ea200000e0000 */
[----:B------:R-:W-:Y:S01]  /*2240*/  FMNMX.FTZ R48, R10, R73, !PT ;  /* 0x000000490a307209 */ /* 0x000fe20007810000 */
[--C-:B------:R-:W-:Y:S01]  /*2250*/  FFMA.FTZ R32, R32, UR4, -R162.reuse ;  /* 0x0000000420207c23 */ /* 0x100fe200080108a2 */
[----:B------:R-:W-:Y:S01]  /*2260*/  LOP3.LUT R68, R165, R174, R197, 0x96, !PT ;  /* 0x000000aea5447212 */ /* 0x000fe200078e96c5 */
[----:B------:R-:W-:Y:S01]  /*2270*/  IMAD.WIDE.U32 R170, R170, -0x326172a9, RZ ;  /* 0xcd9e8d57aaaa7825 */ /* 0x000fe200078e00ff */
[----:B------:R-:W-:Y:S01]  /*2280*/  FMNMX.FTZ R41, R11, R48, !PT ;  /* 0x000000300b297209 */ /* 0x000fe20007810000 */
[----:B------:R-:W-:Y:S01]  /*2290*/  MUFU.EX2 R147, R147 ;  /* 0x0000009300937308 */ /* 0x000fe20000000800 */
[----:B------:R-:W-:Y:S01]  /*22a0*/  LOP3.LUT R72, R71, R72, R195, 0x96, !PT ;  /* 0x0000004847487212 */ /* 0x000fe200078e96c3 */
[----:B------:R-:W-:Y:S01]  /*22b0*/  FFMA.FTZ R33, R33, UR4, -R162 ;  /* 0x0000000421217c23 */ /* 0x000fe200080108a2 */
[----:B------:R-:W-:-:S02]  /*22c0*/  FMNMX.FTZ R48, R34, R41, !PT ;  /* 0x0000002922307209 */ /* 0x000fc40007810000 */
[----:B------:R-:W-:Y:S01]  /*22d0*/  LOP3.LUT R210, R171, R210, R195, 0x96, !PT ;  /* 0x000000d2abd27212 */ /* 0x000fe200078e96c3 */
[----:B------:R-:W-:Y:S01]  /*22e0*/  IMAD.WIDE.U32 R72, R72, -0x2daee0ad, RZ ;  /* 0xd2511f5348487825 */ /* 0x000fe200078e00ff */
[----:B------:R-:W-:Y:S01]  /*22f0*/  FMNMX.FTZ R41, R35, R48, !PT ;  /* 0x0000003023297209 */ /* 0x000fe20007810000 */
[----:B------:R-:W-:Y:S01]  /*2300*/  MUFU.EX2 R138, R138 ;  /* 0x0000008a008a7308 */ /* 0x000fe20000000800 */
[----:B------:R-:W-:Y:S01]  /*2310*/  LOP3.LUT R171, R173, R78, R197, 0x96, !PT ;  /* 0x0000004eadab7212 */ /* 0x000fe200078e96c5 */
[----:B------:R-:W-:Y:S01]  /*2320*/  IMAD.WIDE.U32 R78, R68, -0x2daee0ad, RZ ;  /* 0xd2511f53444e7825 */ /* 0x000fe200078e00ff */
[----:B------:R-:W-:Y:S02]  /*2330*/  FMNMX.FTZ R68, R6, R41, !PT ;  /* 0x0000002906447209 */ /* 0x000fe40007810000 */
[----:B-1----:R-:W-:Y:S02]  /*2340*/  FMNMX.FTZ R134, R134, R69, !PT ;  /* 0x0000004586867209 */ /* 0x002fe40007810000 */
[----:B------:R-:W-:Y:S01]  /*2350*/  FMNMX.FTZ R135, R7, R68, !PT ;  /* 0x0000004407877209 */ /* 0x000fe20007810000 */
[----:B------:R-:W-:Y:S01]  /*2360*/  MUFU.EX2 R65, R65 ;  /* 0x0000004100417308 */ /* 0x000fe20000000800 */
[----:B------:R-:W-:Y:S01]  /*2370*/  LOP3.LUT R48, R79, R76, R194, 0x96, !PT ;  /* 0x0000004c4f307212 */ /* 0x000fe200078e96c2 */
[C---:B------:R-:W-:Y:S01]  /*2380*/  FMUL.FTZ R167, R134.reuse, UR4 ;  /* 0x0000000486a77c20 */ /* 0x040fe20008410000 */
[----:B--2---:R-:W-:Y:S01]  /*2390*/  FMNMX.FTZ R133, R133, R40, !PT ;  /* 0x0000002885857209 */ /* 0x004fe20007810000 */
[----:B------:R-:W1:Y:S01]  /*23a0*/  SHFL.BFLY PT, R68, R135, 0x2, 0x1f ;  /* 0x0c401f0087447f89 */ /* 0x000e6200000e0000 */
[----:B------:R-:W-:Y:S01]  /*23b0*/  IMAD.WIDE.U32 R76, R49, -0x2daee0ad, RZ ;  /* 0xd2511f53314c7825 */ /* 0x000fe200078e00ff */
[----:B------:R-:W-:-:S02]  /*23c0*/  FSETP.NEU.FTZ.AND P1, PT, R134, -INF , PT ;  /* 0xff8000008600780b */ /* 0x000fc40003f3d000 */
[----:B------:R-:W2:Y:S01]  /*23d0*/  SHFL.BFLY PT, R40, R133, 0x1, 0x1f ;  /* 0x0c201f0085287f89 */ /* 0x000ea200000e0000 */
[----:B------:R-:W-:Y:S01]  /*23e0*/  LEA R178, R3, UR5, 0x1 ;  /* 0x0000000503b27c11 */ /* 0x000fe2000f8e08ff */
[----:B------:R-:W-:Y:S01]  /*23f0*/  IMAD.WIDE.U32 R48, R48, -0x326172a9, RZ ;  /* 0xcd9e8d5730307825 */ /* 0x000fe200078e00ff */
[----:B------:R-:W-:Y:S01]  /*2400*/  FSEL R167, R167, RZ, P1 ;  /* 0x000000ffa7a77208 */ /* 0x000fe20000800000 */
[----:B------:R-:W-:Y:S01]  /*2410*/  MUFU.EX2 R60, R60 ;  /* 0x0000003c003c7308 */ /* 0x000fe20000000800 */
[----:B------:R-:W-:Y:S01]  /*2420*/  LOP3.LUT R61, R77, R74, R194, 0x96, !PT ;  /* 0x0000004a4d3d7212 */ /* 0x000fe200078e96c2 */
[----:B------:R-:W-:Y:S01]  /*2430*/  IMAD.IADD R176, R2, 0x1, R178 ;  /* 0x0000000102b07824 */ /* 0x000fe200078e02b2 */
[----:B------:R-:W-:Y:S01]  /*2440*/  LOP3.LUT R76, R73, R76, R192, 0x96, !PT ;  /* 0x0000004c494c7212 */ /* 0x000fe200078e96c0 */
[--C-:B------:R-:W-:Y:S01]  /*2450*/  FFMA.FTZ R156, R56, UR4, -R167.reuse ;  /* 0x00000004389c7c23 */ /* 0x100fe200080108a7 */
[----:B------:R-:W-:Y:S01]  /*2460*/  FFMA.FTZ R157, R57, UR4, -R167 ;  /* 0x00000004399d7c23 */ /* 0x000fe200080108a7 */
[----:B------:R-:W-:-:S04]  /*2470*/  IMAD.WIDE.U32 R56, R61, -0x326172a9, RZ ;  /* 0xcd9e8d573d387825 */ /* 0x000fc800078e00ff */
[----:B------:R-:W-:Y:S01]  /*2480*/  FFMA.FTZ R61, R44, UR4, -R167 ;  /* 0x000000042c3d7c23 */ /* 0x000fe200080108a7 */
[----:B------:R-:W-:Y:S01]  /*2490*/  LOP3.LUT R164, R217, R164, R195, 0x96, !PT ;  /* 0x000000a4d9a47212 */ /* 0x000fe200078e96c3 */
[--C-:B------:R-:W-:Y:S01]  /*24a0*/  FFMA.FTZ R140, R45, UR4, -R167.reuse ;  /* 0x000000042d8c7c23 */ /* 0x100fe200080108a7 */
[----:B------:R-:W-:Y:S01]  /*24b0*/  IMAD.WIDE.U32 R76, R76, -0x326172a9, RZ ;  /* 0xcd9e8d574c4c7825 */ /* 0x000fe200078e00ff */
[----:B------:R-:W-:Y:S01]  /*24c0*/  LDSM.16.MT88.4 R116, [R178+0x6000] ;  /* 0x00600000b274783b */ /* 0x000fe20000004200 */
[----:B------:R-:W-:Y:S02]  /*24d0*/  MUFU.EX2 R156, R156 ;  /* 0x0000009c009c7308 */ /* 0x000fe40000000800 */
[----:B------:R-:W-:Y:S01]  /*24e0*/  FFMA.FTZ R145, R12, UR4, -R167 ;  /* 0x000000040c917c23 */ /* 0x000fe200080108a7 */
[----:B------:R-:W-:Y:S01]  /*24f0*/  IMAD.WIDE.U32 R164, R164, -0x2daee0ad, RZ ;  /* 0xd2511f53a4a47825 */ /* 0x000fe200078e00ff */
[----:B------:R-:W-:Y:S01]  /*2500*/  LOP3.LUT R44, R77, R56, R201, 0x96, !PT ;  /* 0x000000384d2c7212 */ /* 0x000fe200078e96c9 */
[----:B------:R-:W-:Y:S01]  /*2510*/  LDSM.16.MT88.4 R80, [R176+0x6000] ;  /* 0x00600000b050783b */ /* 0x000fe20000004200 */
[----:B-1----:R-:W-:Y:S01]  /*2520*/  FMNMX.FTZ R135, R135, R68, !PT ;  /* 0x0000004487877209 */ /* 0x002fe20007810000 */
[C---:B------:R-:W-:Y:S01]  /*2530*/  IMAD.IADD R177, R0.reuse, 0x1, R178 ;  /* 0x0000000100b17824 */ /* 0x040fe200078e02b2 */
[----:B------:R-:W-:Y:S01]  /*2540*/  SHF.R.U32.HI R68, RZ, 0x10, R76 ;  /* 0x00000010ff447819 */ /* 0x000fe2000001164c */
[----:B------:R-:W-:Y:S01]  /*2550*/  IMAD.IADD R175, R0, 0x1, R176 ;  /* 0x0000000100af7824 */ /* 0x000fe200078e02b0 */
[----:B--2---:R-:W-:Y:S01]  /*2560*/  FMNMX.FTZ R133, R133, R40, !PT ;  /* 0x0000002885857209 */ /* 0x004fe20007810000 */
[----:B------:R-:W1:Y:S01]  /*2570*/  SHFL.BFLY PT, R56, R135, 0x1, 0x1f ;  /* 0x0c201f0087387f89 */ /* 0x000e6200000e0000 */
[----:B------:R-:W-:Y:S01]  /*2580*/  SHF.R.U32.HI R91, RZ, 0x18, R76 ;  /* 0x00000018ff5b7819 */ /* 0x000fe2000001164c */
[----:B------:R-:W-:Y:S01]  /*2590*/  MUFU.EX2 R157, R157 ;  /* 0x0000009d009d7308 */ /* 0x000fe20000000800 */
[C---:B------:R-:W-:Y:S01]  /*25a0*/  FSETP.NEU.FTZ.AND P1, PT, R133.reuse, -INF , PT ;  /* 0xff8000008500780b */ /* 0x040fe20003f3d000 */
[----:B------:R-:W-:Y:S01]  /*25b0*/  FMUL.FTZ R166, R133, UR4 ;  /* 0x0000000485a67c20 */ /* 0x000fe20008410000 */
[----:B------:R-:W-:Y:S01]  /*25c0*/  LOP3.LUT R68, R68, 0xff, RZ, 0xc0, !PT ;  /* 0x000000ff44447812 */ /* 0x000fe200078ec0ff */
[--C-:B------:R-:W-:Y:S01]  /*25d0*/  FFMA.FTZ R149, R20, UR4, -R167.reuse ;  /* 0x0000000414957c23 */ /* 0x100fe200080108a7 */
[----:B------:R-:W-:Y:S01]  /*25e0*/  LOP3.LUT R41, R165, R78, R192, 0x96, !PT ;  /* 0x0000004ea5297212 */ /* 0x000fe200078e96c0 */
[----:B------:R-:W-:Y:S01]  /*25f0*/  FFMA.FTZ R173, R28, UR4, -R167 ;  /* 0x000000041cad7c23 */ /* 0x000fe200080108a7 */
[----:B------:R-:W-:Y:S01]  /*2600*/  FSEL R166, R166, RZ, P1 ;  /* 0x000000ffa6a67208 */ /* 0x000fe20000800000 */
[----:B------:R-:W-:Y:S01]  /*2610*/  MUFU.EX2 R61, R61 ;  /* 0x0000003d003d7308 */ /* 0x000fe20000000800 */
[----:B------:R-:W-:Y:S01]  /*2620*/  PRMT R91, R68, 0x5410, R91 ;  /* 0x00005410445b7816 */ /* 0x000fe2000000005b */
[----:B------:R-:W-:Y:S01]  /*2630*/  IMAD.WIDE.U32 R78, R41, -0x326172a9, RZ ;  /* 0xcd9e8d57294e7825 */ /* 0x000fe200078e00ff */
[----:B------:R-:W-:-:S03]  /*2640*/  SHF.R.U32.HI R2, RZ, 0x10, R44 ;  /* 0x00000010ff027819 */ /* 0x000fc6000001162c */
[--C-:B------:R-:W-:Y:S01]  /*2650*/  FFMA.FTZ R142, R46, UR4, -R166.reuse ;  /* 0x000000042e8e7c23 */ /* 0x100fe200080108a6 */
[--C-:B------:R-:W-:Y:S01]  /*2660*/  FFMA.FTZ R3, R47, UR4, -R166.reuse ;  /* 0x000000042f037c23 */ /* 0x100fe200080108a6 */
[--C-:B------:R-:W-:Y:S01]  /*2670*/  FFMA.FTZ R154, R58, UR4, -R166.reuse ;  /* 0x000000043a9a7c23 */ /* 0x100fe200080108a6 */
[--C-:B------:R-:W-:Y:S01]  /*2680*/  FFMA.FTZ R159, R59, UR4, -R166.reuse ;  /* 0x000000043b9f7c23 */ /* 0x100fe200080108a6 */
[----:B------:R-:W-:Y:S01]  /*2690*/  LOP3.LUT R40, R57, R70, R193, 0x96, !PT ;  /* 0x0000004639287212 */ /* 0x000fe200078e96c1 */
[----:B------:R-:W-:Y:S01]  /*26a0*/  MUFU.EX2 R140, R140 ;  /* 0x0000008c008c7308 */ /* 0x000fe20000000800 */
[----:B------:R-:W-:Y:S01]  /*26b0*/  LOP3.LUT R70, R76, 0xffff, RZ, 0xc0, !PT ;  /* 0x0000ffff4c467812 */ /* 0x000fe200078ec0ff */
[----:B------:R-:W-:Y:S01]  /*26c0*/  FFMA.FTZ R148, R22, UR4, -R166 ;  /* 0x0000000416947c23 */ /* 0x000fe200080108a6 */
[----:B------:R-:W-:Y:S01]  /*26d0*/  SHF.R.U32.HI R59, RZ, 0x18, R44 ;  /* 0x00000018ff3b7819 */ /* 0x000fe2000001162c */
[--C-:B------:R-:W-:Y:S01]  /*26e0*/  FFMA.FTZ R153, R23, UR4, -R166.reuse ;  /* 0x0000000417997c23 */ /* 0x100fe200080108a6 */
[----:B-1----:R-:W-:Y:S01]  /*26f0*/  FMNMX.FTZ R135, R135, R56, !PT ;  /* 0x0000003887877209 */ /* 0x002fe20007810000 */
[--C-:B------:R-:W-:Y:S01]  /*2700*/  FFMA.FTZ R155, R14, UR4, -R166.reuse ;  /* 0x000000040e9b7c23 */ /* 0x100fe200080108a6 */
[----:B------:R-:W-:Y:S01]  /*2710*/  LOP3.LUT R2, R2, 0xff, RZ, 0xc0, !PT ;  /* 0x000000ff02027812 */ /* 0x000fe200078ec0ff */
[----:B------:R-:W-:Y:S01]  /*2720*/  MUFU.EX2 R142, R142 ;  /* 0x0000008e008e7308 */ /* 0x000fe20000000800 */
[C---:B------:R-:W-:Y:S01]  /*2730*/  FSETP.NEU.FTZ.AND P1, PT, R135.reuse, -INF , PT ;  /* 0xff8000008700780b */ /* 0x040fe20003f3d000 */
[----:B------:R-:W-:Y:S01]  /*2740*/  FMUL.FTZ R160, R135, UR4 ;  /* 0x0000000487a07c20 */ /* 0x000fe20008410000 */
[--C-:B------:R-:W-:Y:S01]  /*2750*/  HSET2.LE.AND R91, R91, R152.reuse, PT ;  /* 0x000000985b5b7233 */ /* 0x100fe20003803000 */
[----:B------:R-:W-:Y:S01]  /*2760*/  FFMA.FTZ R150, R15, UR4, -R166 ;  /* 0x000000040f967c23 */ /* 0x000fe200080108a6 */
[----:B------:R-:W-:Y:S01]  /*2770*/  SHF.R.U32.HI R41, RZ, 0x10, R78 ;  /* 0x00000010ff297819 */ /* 0x000fe2000001164e */
[----:B------:R-:W-:Y:S01]  /*2780*/  FFMA.FTZ R24, R24, UR4, -R167 ;  /* 0x0000000418187c23 */ /* 0x000fe200080108a7 */
[----:B------:R-:W-:Y:S01]  /*2790*/  FSEL R160, R160, RZ, P1 ;  /* 0x000000ffa0a07208 */ /* 0x000fe20000800000 */
[----:B------:R-:W1:Y:S01]  /*27a0*/  MUFU.EX2 R3, R3 ;  /* 0x0000000300037308 */ /* 0x000e620000000800 */
[----:B------:R-:W-:Y:S01]  /*27b0*/  LOP3.LUT R48, R79, R48, R201, 0x96, !PT ;  /* 0x000000304f307212 */ /* 0x000fe200078e96c9 */
[----:B------:R-:W-:Y:S01]  /*27c0*/  FFMA.FTZ R36, R36, UR4, -R167 ;  /* 0x0000000424247c23 */ /* 0x000fe200080108a7 */
[----:B------:R-:W-:Y:S01]  /*27d0*/  LOP3.LUT R45, R76, 0xff, RZ, 0xc0, !PT ;  /* 0x000000ff4c2d7812 */ /* 0x000fe200078ec0ff */
[----:B------:R-:W-:Y:S01]  /*27e0*/  FFMA.FTZ R163, R51, UR4, -R160 ;  /* 0x0000000433a37c23 */ /* 0x000fe200080108a0 */
[----:B------:R-:W-:Y:S01]  /*27f0*/  SHF.R.U32.HI R70, RZ, 0x8, R70 ;  /* 0x00000008ff467819 */ /* 0x000fe20000011646 */
[----:B------:R-:W-:Y:S01]  /*2800*/  FFMA.FTZ R146, R43, UR4, -R160 ;  /* 0x000000042b927c23 */ /* 0x000fe200080108a0 */
[----:B------:R-:W-:Y:S01]  /*2810*/  PRMT R51, R2, 0x5410, R59 ;  /* 0x0000541002337816 */ /* 0x000fe2000000003b */
[----:B------:R-:W-:Y:S01]  /*2820*/  MUFU.EX2 R154, R154 ;  /* 0x0000009a009a7308 */ /* 0x000fe20000000800 */
[----:B------:R-:W-:Y:S01]  /*2830*/  SHF.R.U32.HI R95, RZ, 0x18, R78 ;  /* 0x00000018ff5f7819 */ /* 0x000fe2000001164e */
[----:B------:R-:W-:Y:S01]  /*2840*/  FFMA.FTZ R158, R50, UR4, -R160 ;  /* 0x00000004329e7c23 */ /* 0x000fe200080108a0 */
[----:B------:R-:W-:Y:S01]  /*2850*/  PRMT R45, R45, 0x5410, R70 ;  /* 0x000054102d2d7816 */ /* 0x000fe20000000046 */
[--C-:B------:R-:W-:Y:S01]  /*2860*/  FFMA.FTZ R161, R42, UR4, -R160.reuse ;  /* 0x000000042aa17c23 */ /* 0x100fe200080108a0 */
[----:B------:R-:W-:Y:S01]  /*2870*/  LOP3.LUT R43, R48, 0xffff, RZ, 0xc0, !PT ;  /* 0x0000ffff302b7812 */ /* 0x000fe200078ec0ff */
[----:B------:R-:W-:Y:S01]  /*2880*/  LDSM.16.MT88.4 R68, [R177+0x6000] ;  /* 0x00600000b144783b */ /* 0x000fe20000004200 */
[--C-:B------:R-:W-:Y:S01]  /*2890*/  HSET2.LE.AND R51, R51, R152.reuse, PT ;  /* 0x0000009833337233 */ /* 0x100fe20003803000 */
[----:B------:R-:W2:Y:S01]  /*28a0*/  MUFU.EX2 R159, R159 ;  /* 0x0000009f009f7308 */ /* 0x000ea20000000800 */
[----:B-1----:R-:W-:Y:S01]  /*28b0*/  F2FP.F16.F32.PACK_AB R0, R3, R142 ;  /* 0x0000008e0300723e */ /* 0x002fe200000000ff */
[--C-:B------:R-:W-:Y:S01]  /*28c0*/  FFMA.FTZ R62, R62, UR4, -R160.reuse ;  /* 0x000000043e3e7c23 */ /* 0x100fe200080108a0 */
[----:B------:R-:W-:Y:S01]  /*28d0*/  SHF.R.U32.HI R43, RZ, 0x8, R43 ;  /* 0x00000008ff2b7819 */ /* 0x000fe2000001162b */
[--C-:B------:R-:W-:Y:S01]  /*28e0*/  FFMA.FTZ R63, R63, UR4, -R160.reuse ;  /* 0x000000043f3f7c23 */ /* 0x100fe200080108a0 */
[----:B------:R-:W-:Y:S01]  /*28f0*/  LOP3.LUT R91, R91, R0, RZ, 0xc0, !PT ;  /* 0x000000005b5b7212 */ /* 0x000fe200078ec0ff */
[--C-:B------:R-:W-:Y:S01]  /*2900*/  FFMA.FTZ R66, R66, UR4, -R160.reuse ;  /* 0x0000000442427c23 */ /* 0x100fe200080108a0 */
[----:B------:R-:W-:Y:S01]  /*2910*/  LOP3.LUT R0, R41, 0xff, RZ, 0xc0, !PT ;  /* 0x000000ff29007812 */ /* 0x000fe200078ec0ff */
[----:B------:R-:W-:Y:S01]  /*2920*/  MUFU.EX2 R158, R158 ;  /* 0x0000009e009e7308 */ /* 0x000fe20000000800 */
[----:B------:R-:W-:Y:S01]  /*2930*/  LOP3.LUT R58, R44, 0xffff, RZ, 0xc0, !PT ;  /* 0x0000ffff2c3a7812 */ /* 0x000fe200078ec0ff */
[----:B------:R-:W-:Y:S01]  /*2940*/  FFMA.FTZ R67, R67, UR4, -R160 ;  /* 0x0000000443437c23 */ /* 0x000fe200080108a0 */
[----:B------:R-:W-:Y:S01]  /*2950*/  PRMT R95, R0, 0x5410, R95 ;  /* 0x00005410005f7816 */ /* 0x000fe2000000005f */
[--C-:B------:R-:W-:Y:S01]  /*2960*/  FFMA.FTZ R37, R37, UR4, -R167.reuse ;  /* 0x0000000425257c23 */ /* 0x100fe200080108a7 */
[----:B------:R-:W-:Y:S01]  /*2970*/  LOP3.LUT R0, R48, 0xff, RZ, 0xc0, !PT ;  /* 0x000000ff30007812 */ /* 0x000fe200078ec0ff */
[----:B------:R-:W-:Y:S01]  /*2980*/  FFMA.FTZ R17, R17, UR4, -R167 ;  /* 0x0000000411117c23 */ /* 0x000fe200080108a7 */
[----:B------:R-:W-:Y:S01]  /*2990*/  LOP3.LUT R57, R44, 0xff, RZ, 0xc0, !PT ;  /* 0x000000ff2c397812 */ /* 0x000fe200078ec0ff */
[----:B------:R-:W1:Y:S01]  /*29a0*/  MUFU.EX2 R163, R163 ;  /* 0x000000a300a37308 */ /* 0x000e620000000800 */
[----:B--2---:R-:W-:Y:S01]  /*29b0*/  F2FP.F16.F32.PACK_AB R2, R159, R154 ;  /* 0x0000009a9f02723e */ /* 0x004fe200000000ff */
[----:B------:R-:W-:Y:S01]  /*29c0*/  FADD.FTZ R159, R154, R159 ;  /* 0x0000009f9a9f7221 */ /* 0x000fe20000010000 */
[----:B------:R-:W-:Y:S01]  /*29d0*/  HSET2.LE.AND R90, R45, R152, PT ;  /* 0x000000982d5a7233 */ /* 0x000fe20003803000 */
[----:B------:R-:W-:Y:S01]  /*29e0*/  FFMA.FTZ R38, R38, UR4, -R166 ;  /* 0x0000000426267c23 */ /* 0x000fe200080108a6 */
[----:B------:R-:W2:Y:S01]  /*29f0*/  LDSM.16.MT88.4 R44, [R175+0x6000] ;  /* 0x00600000af2c783b */ /* 0x000ea20000004200 */
[----:B------:R-:W-:Y:S01]  /*2a00*/  LOP3.LUT R89, R51, R2, RZ, 0xc0, !PT ;  /* 0x0000000233597212 */ /* 0x000fe200078ec0ff */
[----:B------:R-:W-:Y:S01]  /*2a10*/  FFMA.FTZ R2, R21, UR4, -R167 ;  /* 0x0000000415027c23 */ /* 0x000fe200080108a7 */
[----:B------:R-:W-:Y:S01]  /*2a20*/  PRMT R21, R0, 0x5410, R43 ;  /* 0x0000541000157816 */ /* 0x000fe2000000002b */
[----:B------:R-:W-:Y:S01]  /*2a30*/  MUFU.EX2 R161, R161 ;  /* 0x000000a100a17308 */ /* 0x000fe20000000800 */
[--C-:B------:R-:W-:Y:S01]  /*2a40*/  SHF.R.U32.HI R0, RZ, 0x10, R48.reuse ;  /* 0x00000010ff007819 */ /* 0x100fe20000011630 */
[----:B------:R-:W-:Y:S01]  /*2a50*/  IMAD.WIDE.U32 R50, R40, -0x2daee0ad, RZ ;  /* 0xd2511f5328327825 */ /* 0x000fe200078e00ff */
[----:B------:R-:W-:-:S03]  /*2a60*/  SHF.R.U32.HI R93, RZ, 0x18, R48 ;  /* 0x00000018ff5d7819 */ /* 0x000fc60000011630 */
[----:B------:R-:W-:Y:S01]  /*2a70*/  FADD.FTZ R142, R142, R159 ;  /* 0x0000009f8e8e7221 */ /* 0x000fe20000010000 */
[----:B------:R-:W-:Y:S01]  /*2a80*/  LOP3.LUT R0, R0, 0xff, RZ, 0xc0, !PT ;  /* 0x000000ff00007812 */ /* 0x000fe200078ec0ff */
[----:B------:R-:W-:Y:S01]  /*2a90*/  FFMA.FTZ R39, R39, UR4, -R166 ;  /* 0x0000000427277c23 */ /* 0x000fe200080108a6 */
[----:B------:R-:W-:Y:S01]  /*2aa0*/  SHF.R.U32.HI R58, RZ, 0x8, R58 ;  /* 0x00000008ff3a7819 */ /* 0x000fe2000001163a */
[----:B------:R-:W3:Y:S01]  /*2ab0*/  MUFU.EX2 R146, R146 ;  /* 0x0000009200927308 */ /* 0x000ee20000000800 */
[----:B------:R-:W-:Y:S01]  /*2ac0*/  PRMT R93, R0, 0x5410, R93 ;  /* 0x00005410005d7816 */ /* 0x000fe2000000005d */
[----:B------:R-:W-:Y:S01]  /*2ad0*/  FFMA.FTZ R0, R13, UR4, -R167 ;  /* 0x000000040d007c23 */ /* 0x000fe200080108a7 */
[C---:B------:R-:W-:Y:S01]  /*2ae0*/  LOP3.LUT R74, R78.reuse, 0xffff, RZ, 0xc0, !PT ;  /* 0x0000ffff4e4a7812 */ /* 0x040fe200078ec0ff */
[----:B------:R-:W-:Y:S01]  /*2af0*/  FADD.FTZ R3, R3, R142 ;  /* 0x0000008e03037221 */ /* 0x000fe20000010000 */
[----:B------:R-:W-:Y:S02]  /*2b00*/  LOP3.LUT R216, R49, R216, R193, 0x96, !PT ;  /* 0x000000d831d87212 */ /* 0x000fe400078e96c1 */
[----:B------:R-:W-:Y:S01]  /*2b10*/  PRMT R57, R57, 0x5410, R58 ;  /* 0x0000541039397816 */ /* 0x000fe2000000003a */
[----:B------:R-:W-:Y:S01]  /*2b20*/  MUFU.EX2 R145, R145 ;  /* 0x0000009100917308 */ /* 0x000fe20000000800 */
[----:B------:R-:W-:Y:S01]  /*2b30*/  LOP3.LUT R49, R78, 0xff, RZ, 0xc0, !PT ;  /* 0x000000ff4e317812 */ /* 0x000fe200078ec0ff */
[----:B------:R-:W-:Y:S01]  /*2b40*/  IMAD.WIDE.U32 R216, R216, -0x2daee0ad, RZ ;  /* 0xd2511f53d8d87825 */ /* 0x000fe200078e00ff */
[----:B------:R-:W-:-:S02]  /*2b50*/  SHF.R.U32.HI R74, RZ, 0x8, R74 ;  /* 0x00000008ff4a7819 */ /* 0x000fc4000001164a */
[--C-:B------:R-:W-:Y:S02]  /*2b60*/  HSET2.LE.AND R93, R93, R152.reuse, PT ;  /* 0x000000985d5d7233 */ /* 0x100fe40003803000 */
[----:B-1----:R-:W-:Y:S01]  /*2b70*/  F2FP.F16.F32.PACK_AB R12, R163, R158 ;  /* 0x0000009ea30c723e */ /* 0x002fe200000000ff */
[----:B------:R-:W1:Y:S01]  /*2b80*/  MUFU.EX2 R0, R0 ;  /* 0x0000000000007308 */ /* 0x000e620000000800 */
[----:B------:R-:W-:Y:S01]  /*2b90*/  LOP3.LUT R40, R51, R72, R205, 0x96, !PT ;  /* 0x0000004833287212 */ /* 0x000fe200078e96cd */
[----:B------:R-:W-:Y:S01]  /*2ba0*/  FADD.FTZ R158, R158, R163 ;  /* 0x000000a39e9e7221 */ /* 0x000fe20000010000 */
[----:B------:R-:W-:Y:S02]  /*2bb0*/  LOP3.LUT R20, R50, 0xffff, RZ, 0xc0, !PT ;  /* 0x0000ffff32147812 */ /* 0x000fe400078ec0ff */
[----:B------:R-:W-:Y:S02]  /*2bc0*/  PRMT R49, R49, 0x5410, R74 ;  /* 0x0000541031317816 */ /* 0x000fe4000000004a */
[----:B------:R-:W-:Y:S01]  /*2bd0*/  HSET2.LE.AND R57, R57, R152, PT ;  /* 0x0000009839397233 */ /* 0x000fe20003803000 */
[----:B------:R-:W-:Y:S01]  /*2be0*/  MUFU.EX2 R149, R149 ;  /* 0x0000009500957308 */ /* 0x000fe20000000800 */
[----:B------:R-:W-:Y:S01]  /*2bf0*/  F2FP.F16.F32.PACK_AB R88, R157, R156 ;  /* 0x0000009c9d58723e */ /* 0x000fe200000000ff */
[----:B------:R-:W-:Y:S01]  /*2c00*/  FADD.FTZ R156, R156, R157 ;  /* 0x0000009d9c9c7221 */ /* 0x000fe20000010000 */
[----:B------:R-:W-:-:S02]  /*2c10*/  LOP3.LUT R93, R93, R12, RZ, 0xc0, !PT ;  /* 0x0000000c5d5d7212 */ /* 0x000fc400078ec0ff */
[----:B------:R-:W-:Y:S02]  /*2c20*/  LOP3.LUT R12, R40, 0xffff, RZ, 0xc0, !PT ;  /* 0x0000ffff280c7812 */ /* 0x000fe400078ec0ff */
[----:B------:R-:W-:Y:S01]  /*2c30*/  LOP3.LUT R41, R50, 0xff, RZ, 0xc0, !PT ;  /* 0x000000ff32297812 */ /* 0x000fe200078ec0ff */
[----:B------:R-:W4:Y:S01]  /*2c40*/  MUFU.EX2 R2, R2 ;  /* 0x0000000200027308 */ /* 0x000f220000000800 */
[----:B------:R-:W-:Y:S02]  /*2c50*/  SHF.R.U32.HI R20, RZ, 0x8, R20 ;  /* 0x00000008ff147819 */ /* 0x000fe40000011614 */
[----:B------:R-:W-:Y:S02]  /*2c60*/  SHF.R.U32.HI R97, RZ, 0x10, R40 ;  /* 0x00000010ff617819 */ /* 0x000fe40000011628 */
[----:B------:R-:W-:Y:S02]  /*2c70*/  LOP3.LUT R88, R57, R88, RZ, 0xc0, !PT ;  /* 0x0000005839587212 */ /* 0x000fe400078ec0ff */
[--C-:B------:R-:W-:Y:S01]  /*2c80*/  HSET2.LE.AND R49, R49, R152.reuse, PT ;  /* 0x0000009831317233 */ /* 0x100fe20003803000 */
[----:B------:R-:W-:Y:S01]  /*2c90*/  MUFU.EX2 R62, R62 ;  /* 0x0000003e003e7308 */ /* 0x000fe20000000800 */
[----:B------:R-:W-:-:S02]  /*2ca0*/  HSET2.LE.AND R95, R95, R152, PT ;  /* 0x000000985f5f7233 */ /* 0x000fc40003803000 */
[----:B------:R-:W-:Y:S02]  /*2cb0*/  HSET2.LE.AND R92, R21, R152, PT ;  /* 0x00000098155c7233 */ /* 0x000fe40003803000 */
[----:B------:R-:W-:Y:S01]  /*2cc0*/  F2FP.F16.F32.PACK_AB R73, R140, R61 ;  /* 0x0000003d8c49723e */ /* 0x000fe200000000ff */
[----:B------:R-:W-:Y:S01]  /*2cd0*/  FADD.FTZ R61, R61, R156 ;  /* 0x0000009c3d3d7221 */ /* 0x000fe20000010000 */
[----:B------:R-:W-:Y:S01]  /*2ce0*/  F2FP.F16.F32.PACK_AB R94, R138, R147 ;  /* 0x000000938a5e723e */ /* 0x000fe200000000ff */
[----:B------:R-:W5:Y:S01]  /*2cf0*/  MUFU.EX2 R63, R63 ;  /* 0x0000003f003f7308 */ /* 0x000f620000000800 */
[----:B---3--:R-:W-:Y:S01]  /*2d00*/  F2FP.F16.F32.PACK_AB R22, R146, R161 ;  /* 0x000000a19216723e */ /* 0x008fe200000000ff */
[----:B------:R-:W-:Y:S01]  /*2d10*/  FADD.FTZ R161, R161, R158 ;  /* 0x0000009ea1a17221 */ /* 0x000fe20000010000 */
[----:B------:R-:W-:Y:S01]  /*2d20*/  F2FP.F16.F32.PACK_AB R13, R151, R144 ;  /* 0x00000090970d723e */ /* 0x000fe200000000ff */
[----:B------:R-:W-:Y:S01]  /*2d30*/  FADD.FTZ R144, R144, R151 ;  /* 0x0000009790907221 */ /* 0x000fe20000010000 */
[----:B------:R-:W-:Y:S01]  /*2d40*/  LOP3.LUT R57, R40, 0xff, RZ, 0xc0, !PT ;  /* 0x000000ff28397812 */ /* 0x000fe200078ec0ff */
[----:B------:R-:W-:Y:S01]  /*2d50*/  FADD.FTZ R161, R146, R161 ;  /* 0x000000a192a17221 */ /* 0x000fe20000010000 */
[----:B------:R-:W-:Y:S01]  /*2d60*/  SHF.R.U32.HI R12, RZ, 0x8, R12 ;  /* 0x00000008ff0c7819 */ /* 0x000fe2000001160c */
[----:B------:R-:W-:Y:S01]  /*2d70*/  MUFU.EX2 R143, R143 ;  /* 0x0000008f008f7308 */ /* 0x000fe20000000800 */
[----:B------:R-:W-:Y:S01]  /*2d80*/  PRMT R41, R41, 0x5410, R20 ;  /* 0x0000541029297816 */ /* 0x000fe20000000014 */
[----:B------:R-:W-:Y:S01]  /*2d90*/  FADD.FTZ R147, R147, R144 ;  /* 0x0000009093937221 */ /* 0x000fe20000010000 */
[----:B------:R-:W-:Y:S01]  /*2da0*/  SHF.R.U32.HI R48, RZ, 0x18, R40 ;  /* 0x00000018ff307819 */ /* 0x000fe20000011628 */
[----:B------:R-:W-:Y:S01]  /*2db0*/  FADD.FTZ R140, R140, R61 ;  /* 0x0000003d8c8c7221 */ /* 0x000fe20000010000 */
[----:B------:R-:W-:Y:S01]  /*2dc0*/  LOP3.LUT R97, R97, 0xff, RZ, 0xc0, !PT ;  /* 0x000000ff61617812 */ /* 0x000fe200078ec0ff */
[----:B------:R-:W-:Y:S01]  /*2dd0*/  FADD.FTZ R138, R138, R147 ;  /* 0x000000938a8a7221 */ /* 0x000fe20000010000 */
[----:B------:R-:W-:Y:S01]  /*2de0*/  SHF.R.U32.HI R42, RZ, 0x10, R50 ;  /* 0x00000010ff2a7819 */ /* 0x000fe20000011632 */
[----:B------:R-:W-:Y:S01]  /*2df0*/  MUFU.EX2 R64, R64 ;  /* 0x0000004000407308 */ /* 0x000fe20000000800 */
[----:B------:R-:W-:-:S02]  /*2e00*/  LOP3.LUT R90, R90, R73, RZ, 0xc0, !PT ;  /* 0x000000495a5a7212 */ /* 0x000fc400078ec0ff */
[----:B------:R-:W-:Y:S02]  /*2e10*/  LOP3.LUT R94, R49, R94, RZ, 0xc0, !PT ;  /* 0x0000005e315e7212 */ /* 0x000fe400078ec0ff */
[----:B------:R-:W-:Y:S02]  /*2e20*/  LOP3.LUT R95, R95, R22, RZ, 0xc0, !PT ;  /* 0x000000165f5f7212 */ /* 0x000fe400078ec0ff */
[----:B------:R-:W-:Y:S01]  /*2e30*/  LOP3.LUT R92, R92, R13, RZ, 0xc0, !PT ;  /* 0x0000000d5c5c7212 */ /* 0x000fe200078ec0ff */
[----:B------:R-:W3:Y:S01]  /*2e40*/  LDSM.16.MT88.4 R20, [R178+0x6800] ;  /* 0x00680000b214783b */ /* 0x000ee20000004200 */
[----:B------:R-:W-:Y:S01]  /*2e50*/  PRMT R57, R57, 0x5410, R12 ;  /* 0x0000541039397816 */ /* 0x000fe2000000000c */
[C---:B--2---:R-:W-:Y:S01]  /*2e60*/  HMMA.16816.F32 R84, R88.reuse, R44, RZ ;  /* 0x0000002c5854723c */ /* 0x044fe200000018ff */
[----:B------:R-:W-:Y:S01]  /*2e70*/  PRMT R97, R97, 0x5410, R48 ;  /* 0x0000541061617816 */ /* 0x000fe20000000030 */
[----:B------:R-:W2:Y:S01]  /*2e80*/  LDSM.16.MT88.4 R12, [R177+0x6800] ;  /* 0x00680000b10c783b */ /* 0x000ea20000004200 */
[----:B------:R-:W-:Y:S01]  /*2e90*/  LOP3.LUT R42, R42, 0xff, RZ, 0xc0, !PT ;  /* 0x000000ff2a2a7812 */ /* 0x000fe200078ec0ff */
[----:B------:R-:W-:Y:S01]  /*2ea0*/  MUFU.EX2 R148, R148 ;  /* 0x0000009400947308 */ /* 0x000fe20000000800 */
[----:B------:R-:W-:Y:S01]  /*2eb0*/  HSET2.LE.AND R58, R41, R152, PT ;  /* 0x00000098293a7233 */ /* 0x000fe20003803000 */
[----:B------:R-:W-:Y:S01]  /*2ec0*/  HMMA.16816.F32 R124, R88, R116, RZ ;  /* 0x00000074587c723c */ /* 0x000fe200000018ff */
[----:B-1----:R-:W-:-:S02]  /*2ed0*/  F2FP.F16.F32.PACK_AB R49, R0, R145 ;  /* 0x000000910031723e */ /* 0x002fc400000000ff */
[----:B------:R-:W-:Y:S02]  /*2ee0*/  SHF.R.U32.HI R59, RZ, 0x18, R50 ;  /* 0x00000018ff3b7819 */ /* 0x000fe40000011632 */
[--C-:B------:R-:W-:Y:S01]  /*2ef0*/  HSET2.LE.AND R56, R57, R152.reuse, PT ;  /* 0x0000009839387233 */ /* 0x100fe20003803000 */
[----:B------:R-:W-:Y:S01]  /*2f00*/  HMMA.16816.F32 R108, R88, R68, RZ ;  /* 0x00000044586c723c */ /* 0x000fe200000018ff */
[----:B------:R-:W-:Y:S01]  /*2f10*/  HSET2.LE.AND R57, R97, R152, PT ;  /* 0x0000009861397233 */ /* 0x000fe20003803000 */
[----:B------:R-:W-:Y:S01]  /*2f20*/  MUFU.EX2 R153, R153 ;  /* 0x0000009900997308 */ /* 0x000fe20000000800 */
[----:B------:R-:W-:Y:S02]  /*2f30*/  LOP3.LUT R168, R215, R168, R196, 0x96, !PT ;  /* 0x000000a8d7a87212 */ /* 0x000fe400078e96c4 */
[----:B------:R-:W-:Y:S01]  /*2f40*/  PRMT R59, R42, 0x5410, R59 ;  /* 0x000054102a3b7816 */ /* 0x000fe2000000003b */
[----:B------:R-:W-:Y:S01]  /*2f50*/  HMMA.16816.F32 R96, R92, R44, RZ ;  /* 0x0000002c5c60723c */ /* 0x000fe200000018ff */
[----:B------:R-:W-:Y:S01]  /*2f60*/  LOP3.LUT R58, R58, R49, RZ, 0xc0, !PT ;  /* 0x000000313a3a7212 */ /* 0x000fe200078ec0ff */
[----:B------:R-:W1:Y:S01]  /*2f70*/  LDSM.16.MT88.4 R40, [R176+0x6800] ;  /* 0x00680000b028783b */ /* 0x000e620000004200 */
[----:B----4-:R-:W-:Y:S01]  /*2f80*/  F2FP.F16.F32.PACK_AB R165, R2, R149 ;  /* 0x0000009502a5723e */ /* 0x010fe200000000ff */
[----:B------:R-:W-:Y:S01]  /*2f90*/  IMAD.WIDE.U32 R168, R168, -0x326172a9, RZ ;  /* 0xcd9e8d57a8a87825 */ /* 0x000fe200078e00ff */
[----:B------:R-:W-:Y:S01]  /*2fa0*/  LOP3.LUT R164, R217, R164, R205, 0x96, !PT ;  /* 0x000000a4d9a47212 */ /* 0x000fe200078e96cd */
[----:B------:R-:W4:Y:S01]  /*2fb0*/  LDSM.16.MT88.4 R48, [R175+0x6800] ;  /* 0x00680000af30783b */ /* 0x000f220000004200 */
[----:B------:R-:W-:Y:S01]  /*2fc0*/  LOP3.LUT R44, R216, 0xffff, RZ, 0xc0, !PT ;  /* 0x0000ffffd82c7812 */ /* 0x000fe200078ec0ff */
[C---:B------:R-:W-:Y:S01]  /*2fd0*/  HMMA.16816.F32 R76, R88.reuse, R80, RZ ;  /* 0x00000050584c723c */ /* 0x040fe200000018ff */
[----:B------:R-:W-:Y:S01]  /*2fe0*/  LOP3.LUT R56, R56, R165, RZ, 0xc0, !PT ;  /* 0x000000a538387212 */ /* 0x000fe200078ec0ff */
[----:B------:R-:W-:Y:S01]  /*2ff0*/  MUFU.EX2 R155, R155 ;  /* 0x0000009b009b7308 */ /* 0x000fe20000000800 */
[----:B------:R-:W-:Y:S01]  /*3000*/  LOP3.LUT R165, R216, 0xff, RZ, 0xc0, !PT ;  /* 0x000000ffd8a57812 */ /* 0x000fe200078ec0ff */
[----:B------:R-:W-:Y:S01]  /*3010*/  FADD.FTZ R149, R149, R140 ;  /* 0x0000008c95957221 */ /* 0x000fe20000010000 */
[----:B------:R-:W-:Y:S01]  /*3020*/  SHF.R.U32.HI R44, RZ, 0x8, R44 ;  /* 0x00000008ff2c7819 */ /* 0x000fe2000001162c */
[C---:B------:R-:W-:Y:S01]  /*3030*/  HMMA.16816.F32 R120, R88.reuse, R118, RZ ;  /* 0x000000765878723c */ /* 0x040fe200000018ff */
[----:B------:R-:W-:Y:S01]  /*3040*/  LOP3.LUT R172, R169, R172, R195, 0x96, !PT ;  /* 0x000000aca9ac7212 */ /* 0x000fe200078e96c3 */
[----:B------:R-:W-:Y:S01]  /*3050*/  FADD.FTZ R2, R2, R149 ;  /* 0x0000009502027221 */ /* 0x000fe20000010000 */
[----:B------:R-:W-:Y:S01]  /*3060*/  PRMT R165, R165, 0x5410, R44 ;  /* 0x00005410a5a57816 */ /* 0x000fe2000000002c */
[----:B------:R-:W3:Y:S01]  /*3070*/  MUFU.EX2 R150, R150 ;  /* 0x0000009600967308 */ /* 0x000ee20000000800 */
[C---:B------:R-:W-:Y:S01]  /*3080*/  LOP3.LUT R44, R164.reuse, 0xffff, RZ, 0xc0, !PT ;  /* 0x0000ffffa42c7812 */ /* 0x040fe200078ec0ff */
[----:B------:R-:W-:Y:S01]  /*3090*/  HMMA.16816.F32 R104, R88, R70, RZ ;  /* 0x000000465868723c */ /* 0x000fe200000018ff */
[----:B------:R-:W-:Y:S01]  /*30a0*/  SHF.R.U32.HI R169, RZ, 0x10, R164 ;  /* 0x00000010ffa97819 */ /* 0x000fe200000116a4 */
[----:B------:R-:W-:Y:S01]  /*30b0*/  FADD.FTZ R145, R145, R2 ;  /* 0x0000000291917221 */ /* 0x000fe20000010000 */
[----:B------:R-:W-:-:S02]  /*30c0*/  LOP3.LUT R45, R164, 0xff, RZ, 0xc0, !PT ;  /* 0x000000ffa42d7812 */ /* 0x000fc400078ec0ff */
[----:B------:R-:W-:Y:S01]  /*30d0*/  SHF.R.U32.HI R44, RZ, 0x8, R44 ;  /* 0x00000008ff2c7819 */ /* 0x000fe2000001162c */
[----:B------:R-:W-:Y:S01]  /*30e0*/  HMMA.16816.F32 R100, R88, R82, RZ ;  /* 0x000000525864723c */ /* 0x000fe200000018ff */
[----:B------:R-:W-:Y:S01]  /*30f0*/  MUFU.EX2 R66, R66 ;  /* 0x0000004200427308 */ /* 0x000fe20000000800 */
[----:B------:R-:W-:Y:S01]  /*3100*/  SHF.R.U32.HI R164, RZ, 0x18, R164 ;  /* 0x00000018ffa47819 */ /* 0x000fe200000116a4 */
[----:B------:R-:W-:Y:S01]  /*3110*/  FADD.FTZ R145, R0, R145 ;  /* 0x0000009100917221 */ /* 0x000fe20000010000 */
[----:B------:R-:W-:Y:S02]  /*3120*/  LOP3.LUT R169, R169, 0xff, RZ, 0xc0, !PT ;  /* 0x000000ffa9a97812 */ /* 0x000fe400078ec0ff */
[----:B------:R-:W-:Y:S01]  /*3130*/  HMMA.16816.F32 R128, R92, R116, RZ ;  /* 0x000000745c80723c */ /* 0x000fe200000018ff */
[----:B------:R-:W-:Y:S02]  /*3140*/  PRMT R45, R45, 0x5410, R44 ;  /* 0x000054102d2d7816 */ /* 0x000fe4000000002c */
[----:B------:R-:W4:Y:S01]  /*3150*/  MUFU.EX2 R67, R67 ;  /* 0x0000004300437308 */ /* 0x000f220000000800 */
[----:B------:R-:W-:-:S02]  /*3160*/  PRMT R169, R169, 0x5410, R164 ;  /* 0x00005410a9a97816 */ /* 0x000fc400000000a4 */
[C---:B------:R-:W-:Y:S01]  /*3170*/  HMMA.16816.F32 R112, R92.reuse, R68, RZ ;  /* 0x000000445c70723c */ /* 0x040fe200000018ff */
[----:B-----5:R-:W-:Y:S02]  /*3180*/  F2FP.F16.F32.PACK_AB R28, R63, R62 ;  /* 0x0000003e3f1c723e */ /* 0x020fe400000000ff */
[--C-:B------:R-:W-:Y:S02]  /*3190*/  HSET2.LE.AND R44, R45, R152.reuse, PT ;  /* 0x000000982d2c7233 */ /* 0x100fe40003803000 */
[----:B------:R5:W-:Y:S01]  /*31a0*/  MUFU.EX2 R164, R173 ;  /* 0x000000ad00a47308 */ /* 0x000be20000000800 */
[C---:B------:R-:W-:Y:S01]  /*31b0*/  HMMA.16816.F32 R72, R92.reuse, R80, RZ ;  /* 0x000000505c48723c */ /* 0x040fe200000018ff */
[--C-:B------:R-:W-:Y:S02]  /*31c0*/  HSET2.LE.AND R59, R59, R152.reuse, PT ;  /* 0x000000983b3b7233 */ /* 0x100fe40003803000 */
[----:B------:R-:W-:Y:S01]  /*31d0*/  HSET2.LE.AND R45, R169, R152, PT ;  /* 0x00000098a92d7233 */ /* 0x000fe20003803000 */
[----:B------:R-:W-:Y:S01]  /*31e0*/  FFMA.FTZ R169, R8, UR4, -R162 ;  /* 0x0000000408a97c23 */ /* 0x000fe200080108a2 */
[----:B---3--:R-:W-:Y:S01]  /*31f0*/  F2FP.F16.F32.PACK_AB R222, R150, R155 ;  /* 0x0000009b96de723e */ /* 0x008fe200000000ff */
[C---:B------:R-:W-:Y:S01]  /*3200*/  HMMA.16816.F32 R116, R92.reuse, R118, RZ ;  /* 0x000000765c74723c */ /* 0x040fe200000018ff */
[----:B------:R-:W-:Y:S01]  /*3210*/  F2FP.F16.F32.PACK_AB R218, R153, R148 ;  /* 0x0000009499da723e */ /* 0x000fe200000000ff */
[----:B------:R-:W-:Y:S01]  /*3220*/  FFMA.FTZ R8, R55, UR4, -R160 ;  /* 0x0000000437087c23 */ /* 0x000fe200080108a0 */
[----:B------:R-:W-:Y:S01]  /*3230*/  LOP3.LUT R59, R59, R222, RZ, 0xc0, !PT ;  /* 0x000000de3b3b7212 */ /* 0x000fe200078ec0ff */
[----:B------:R-:W-:Y:S01]  /*3240*/  MUFU.EX2 R52, R52 ;  /* 0x0000003400347308 */ /* 0x000fe20000000800 */
[----:B------:R-:W-:Y:S01]  /*3250*/  LOP3.LUT R57, R57, R218, RZ, 0xc0, !PT ;  /* 0x000000da39397212 */ /* 0x000fe200078ec0ff */
[----:B------:R-:W-:Y:S01]  /*3260*/  HMMA.16816.F32 R68, R92, R70, RZ ;  /* 0x000000465c44723c */ /* 0x000fe200000018ff */
[----:B------:R-:W-:Y:S01]  /*3270*/  LOP3.LUT R174, R211, R174, R197, 0x96, !PT ;  /* 0x000000aed3ae7212 */ /* 0x000fe200078e96c5 */
[----:B------:R-:W-:-:S04]  /*3280*/  IMAD.WIDE.U32 R210, R210, -0x2daee0ad, RZ ;  /* 0xd2511f53d2d27825 */ /* 0x000fc800078e00ff */
[----:B------:R-:W-:Y:S01]  /*3290*/  FADD.FTZ R148, R148, R3 ;  /* 0x0000000394947221 */ /* 0x000fe20000010000 */
[----:B------:R-:W-:Y:S01]  /*32a0*/  HMMA.16816.F32 R80, R92, R82, RZ ;  /* 0x000000525c50723c */ /* 0x000fe200000018ff */
[----:B-----5:R-:W-:Y:S01]  /*32b0*/  IMAD.WIDE.U32 R172, R172, -0x2daee0ad, RZ ;  /* 0xd2511f53acac7825 */ /* 0x020fe200078e00ff */
[----:B------:R-:W-:Y:S03]  /*32c0*/  MUFU.EX2 R53, R53 ;  /* 0x0000003500357308 */ /* 0x000fe60000000800 */
[----:B------:R-:W-:Y:S01]  /*32d0*/  FADD.FTZ R148, R153, R148 ;  /* 0x0000009499947221 */ /* 0x000fe20000010000 */
[-C--:B------:R-:W-:Y:S03]  /*32e0*/  HMMA.16816.F32 R88, R88, R46.reuse, RZ ;  /* 0x0000002e5858723c */ /* 0x080fe600000018ff */
[----:B------:R-:W-:Y:S01]  /*32f0*/  FADD.FTZ R155, R155, R148 ;  /* 0x000000949b9b7221 */ /* 0x000fe20000010000 */
[----:B------:R-:W-:Y:S03]  /*3300*/  MUFU.EX2 R169, R169 ;  /* 0x000000a900a97308 */ /* 0x000fe60000000800 */
[----:B------:R-:W-:Y:S01]  /*3310*/  FADD.FTZ R155, R150, R155 ;  /* 0x0000009b969b7221 */ /* 0x000fe20000010000 */
[----:B------:R-:W-:Y:S06]  /*3320*/  HMMA.16816.F32 R92, R92, R46, RZ ;  /* 0x0000002e5c5c723c */ /* 0x000fec00000018ff */
[C---:B------:R-:W-:Y:S01]  /*3330*/  HMMA.16816.F32 R124, R56.reuse, R20, R124 ;  /* 0x00000014387c723c */ /* 0x040fe2000000187c */
[--C-:B------:R-:W-:Y:S01]  /*3340*/  SHF.R.U32.HI R46, RZ, 0x10, R216.reuse ;  /* 0x00000010ff2e7819 */ /* 0x100fe200000116d8 */
[----:B------:R-:W-:Y:S01]  /*3350*/  MUFU.EX2 R36, R36 ;  /* 0x0000002400247308 */ /* 0x000fe20000000800 */
[----:B------:R-:W-:Y:S01]  /*3360*/  SHF.R.U32.HI R47, RZ, 0x18, R216 ;  /* 0x00000018ff2f7819 */ /* 0x000fe200000116d8 */
[----:B------:R-:W-:Y:S01]  /*3370*/  IMAD.WIDE.U32 R216, R171, -0x2daee0ad, RZ ;  /* 0xd2511f53abd87825 */ /* 0x000fe200078e00ff */
[----:B------:R-:W-:Y:S01]  /*3380*/  LOP3.LUT R46, R46, 0xff, RZ, 0xc0, !PT ;  /* 0x000000ff2e2e7812 */ /* 0x000fe200078ec0ff */
[C---:B--2---:R-:W-:Y:S03]  /*3390*/  HMMA.16816.F32 R108, R56.reuse, R12, R108 ;  /* 0x0000000c386c723c */ /* 0x044fe6000000186c */
[----:B------:R-:W-:Y:S01]  /*33a0*/  PRMT R47, R46, 0x5410, R47 ;  /* 0x000054102e2f7816 */ /* 0x000fe2000000002f */
[----:B------:R-:W-:Y:S01]  /*33b0*/  MUFU.EX2 R37, R37 ;  /* 0x0000002500257308 */ /* 0x000fe20000000800 */
[----:B------:R-:W-:Y:S01]  /*33c0*/  HSET2.LE.AND R46, R165, R152, PT ;  /* 0x00000098a52e7233 */ /* 0x000fe20003803000 */
[----:B-1----:R-:W-:Y:S01]  /*33d0*/  HMMA.16816.F32 R76, R56, R40, R76 ;  /* 0x00000028384c723c */ /* 0x002fe2000000184c */
[----:B------:R-:W-:-:S02]  /*33e0*/  F2FP.F16.F32.PACK_AB R165, R60, R65 ;  /* 0x000000413ca5723e */ /* 0x000fc400000000ff */
[----:B------:R-:W-:Y:S02]  /*33f0*/  HSET2.LE.AND R47, R47, R152, PT ;  /* 0x000000982f2f7233 */ /* 0x000fe40003803000 */
[----:B------:R-:W-:Y:S01]  /*3400*/  LOP3.LUT R46, R46, R165, RZ, 0xc0, !PT ;  /* 0x000000a52e2e7212 */ /* 0x000fe200078ec0ff */
[----:B------:R-:W-:Y:S01]  /*3410*/  FFMA.FTZ R165, R29, UR4, -R167 ;  /* 0x000000041da57c23 */ /* 0x000fe200080108a7 */
[----:B------:R-:W-:Y:S01]  /*3420*/  F2FP.F16.F32.PACK_AB R29, R64, R143 ;  /* 0x0000008f401d723e */ /* 0x000fe200000000ff */
[C---:B----4-:R-:W-:Y:S01]  /*3430*/  HMMA.16816.F32 R84, R56.reuse, R48, R84 ;  /* 0x000000303854723c */ /* 0x050fe20000001854 */
[----:B------:R-:W-:Y:S01]  /*3440*/  LOP3.LUT R47, R47, R28, RZ, 0xc0, !PT ;  /* 0x0000001c2f2f7212 */ /* 0x000fe200078ec0ff */
[----:B------:R-:W-:Y:S01]  /*3450*/  FADD.FTZ R143, R143, R138 ;  /* 0x0000008a8f8f7221 */ /* 0x000fe20000010000 */
[----:B------:R-:W-:Y:S01]  /*3460*/  F2FP.F16.F32.PACK_AB R28, R67, R66 ;  /* 0x00000042431c723e */ /* 0x000fe200000000ff */
[----:B------:R-:W1:Y:S01]  /*3470*/  MUFU.EX2 R165, R165 ;  /* 0x000000a500a57308 */ /* 0x000e620000000800 */
[----:B------:R-:W-:Y:S01]  /*3480*/  LOP3.LUT R216, R173, R216, R192, 0x96, !PT ;  /* 0x000000d8add87212 */ /* 0x000fe200078e96c0 */
[C---:B------:R-:W-:Y:S01]  /*3490*/  HMMA.16816.F32 R120, R56.reuse, R22, R120 ;  /* 0x000000163878723c */ /* 0x040fe20000001878 */
[----:B------:R-:W-:Y:S01]  /*34a0*/  LOP3.LUT R44, R44, R29, RZ, 0xc0, !PT ;  /* 0x0000001d2c2c7212 */ /* 0x000fe200078ec0ff */
[----:B------:R-:W-:Y:S01]  /*34b0*/  FADD.FTZ R66, R66, R161 ;  /* 0x000000a142427221 */ /* 0x000fe20000010000 */
[----:B------:R-:W-:Y:S01]  /*34c0*/  LOP3.LUT R45, R45, R28, RZ, 0xc0, !PT ;  /* 0x0000001c2d2d7212 */ /* 0x000fe200078ec0ff */
[----:B------:R-:W-:Y:S01]  /*34d0*/  IMAD.WIDE.U32 R28, R174, -0x2daee0ad, RZ ;  /* 0xd2511f53ae1c7825 */ /* 0x000fe200078e00ff */
[----:B------:R-:W-:Y:S01]  /*34e0*/  LOP3.LUT R214, R217, R214, R194, 0x96, !PT ;  /* 0x000000d6d9d67212 */ /* 0x000fe200078e96c2 */
[----:B------:R-:W-:Y:S02]  /*34f0*/  HMMA.16816.F32 R104, R56, R14, R104 ;  /* 0x0000000e3868723c */ /* 0x000fe40000001868 */
[----:B------:R-:W-:Y:S01]  /*3500*/  FFMA.FTZ R174, R54, UR4, -R160 ;  /* 0x0000000436ae7c23 */ /* 0x000fe200080108a0 */
[----:B------:R-:W-:Y:S01]  /*3510*/  IMAD.WIDE.U32 R216, R216, -0x326172a9, RZ ;  /* 0xcd9e8d57d8d87825 */ /* 0x000fe200078e00ff */
[----:B------:R-:W-:-:S03]  /*3520*/  LOP3.LUT R171, R211, R28, R192, 0x96, !PT ;  /* 0x0000001cd3ab7212 */ /* 0x000fc600078e96c0 */
[----:B------:R-:W-:Y:S01]  /*3530*/  FFMA.FTZ R211, R27, UR4, -R166 ;  /* 0x000000041bd37c23 */ /* 0x000fe200080108a6 */
[----:B------:R-:W-:Y:S01]  /*3540*/  LOP3.LUT R212, R29, R212, R194, 0x96, !PT ;  /* 0x000000d41dd47212 */ /* 0x000fe200078e96c2 */
[----:B------:R-:W-:Y:S01]  /*3550*/  HMMA.16816.F32 R128, R44, R20, R128 ;  /* 0x000000142c80723c */ /* 0x000fe20000001880 */
[----:B------:R-:W-:Y:S01]  /*3560*/  IMAD.WIDE.U32 R214, R214, -0x326172a9, RZ ;  /* 0xcd9e8d57d6d67825 */ /* 0x000fe200078e00ff */
[----:B------:R-:W-:-:S03]  /*3570*/  LOP3.LUT R173, R216, 0xff, RZ, 0xc0, !PT ;  /* 0x000000ffd8ad7812 */ /* 0x000fc600078ec0ff */
[----:B------:R-:W-:Y:S01]  /*3580*/  FFMA.FTZ R29, R26, UR4, -R166 ;  /* 0x000000041a1d7c23 */ /* 0x000fe200080108a6 */
[--C-:B------:R-:W-:Y:S01]  /*3590*/  SHF.R.U32.HI R28, RZ, 0x10, R216.reuse ;  /* 0x00000010ff1c7819 */ /* 0x100fe200000116d8 */
[----:B------:R-:W-:Y:S01]  /*35a0*/  MUFU.EX2 R55, R174 ;  /* 0x000000ae00377308 */ /* 0x000fe20000000800 */
[C---:B------:R-:W-:Y:S01]  /*35b0*/  HMMA.16816.F32 R100, R56.reuse, R42, R100 ;  /* 0x0000002a3864723c */ /* 0x040fe20000001864 */
[----:B------:R-:W-:Y:S01]  /*35c0*/  LOP3.LUT R20, R216, 0xffff, RZ, 0xc0, !PT ;  /* 0x0000ffffd8147812 */ /* 0x000fe200078ec0ff */
[----:B------:R-:W-:Y:S01]  /*35d0*/  FADD.FTZ R64, R64, R143 ;  /* 0x0000008f40407221 */ /* 0x000fe20000010000 */
[----:B------:R-:W-:Y:S01]  /*35e0*/  SHF.R.U32.HI R209, RZ, 0x18, R216 ;  /* 0x00000018ffd17819 */ /* 0x000fe200000116d8 */
[----:B------:R-:W-:Y:S01]  /*35f0*/  FADD.FTZ R67, R67, R66 ;  /* 0x0000004243437221 */ /* 0x000fe20000010000 */
[----:B------:R-:W-:Y:S01]  /*3600*/  SHF.R.U32.HI R20, RZ, 0x8, R20 ;  /* 0x00000008ff147819 */ /* 0x000fe20000011614 */
[----:B------:R-:W-:Y:S01]  /*3610*/  HMMA.16816.F32 R88, R56, R50, R88 ;  /* 0x000000323858723c */ /* 0x000fe20000001858 */
[----:B------:R2:W-:Y:S01]  /*3620*/  MUFU.EX2 R56, R24 ;  /* 0x0000001800387308 */ /* 0x0005e20000000800 */
[----:B------:R-:W-:Y:S01]  /*3630*/  LOP3.LUT R28, R28, 0xff, RZ, 0xc0, !PT ;  /* 0x000000ff1c1c7812 */ /* 0x000fe200078ec0ff */
[----:B------:R-:W-:Y:S01]  /*3640*/  FADD.FTZ R65, R65, R64 ;  /* 0x0000004041417221 */ /* 0x000fe20000010000 */
[----:B------:R-:W-:Y:S01]  /*3650*/  PRMT R173, R173, 0x5410, R20 ;  /* 0x00005410adad7816 */ /* 0x000fe20000000014 */
[----:B------:R-:W-:Y:S01]  /*3660*/  FADD.FTZ R62, R62, R67 ;  /* 0x000000433e3e7221 */ /* 0x000fe20000010000 */
[C---:B------:R-:W-:Y:S01]  /*3670*/  HMMA.16816.F32 R112, R44.reuse, R12, R112 ;  /* 0x0000000c2c70723c */ /* 0x040fe20000001870 */
[----:B------:R-:W-:Y:S01]  /*3680*/  FFMA.FTZ R57, R25, UR4, -R167 ;  /* 0x0000000419397c23 */ /* 0x000fe200080108a7 */
[--C-:B------:R-:W-:Y:S01]  /*3690*/  FFMA.FTZ R58, R30, UR4, -R166.reuse ;  /* 0x000000041e3a7c23 */ /* 0x100fe200080108a6 */
[----:B------:R-:W-:Y:S01]  /*36a0*/  FFMA.FTZ R59, R31, UR4, -R166 ;  /* 0x000000041f3b7c23 */ /* 0x000fe200080108a6 */
[----:B-1----:R-:W-:Y:S01]  /*36b0*/  F2FP.F16.F32.PACK_AB R213, R165, R164 ;  /* 0x000000a4a5d5723e */ /* 0x002fe200000000ff */
[----:B------:R-:W-:Y:S01]  /*36c0*/  FADD.FTZ R65, R60, R65 ;  /* 0x000000413c417221 */ /* 0x000fe20000010000 */
[----:B------:R-:W-:Y:S01]  /*36d0*/  HMMA.16816.F32 R72, R44, R40, R72 ;  /* 0x000000282c48723c */ /* 0x000fe20000001848 */
[----:B------:R-:W-:Y:S01]  /*36e0*/  LOP3.LUT R12, R217, R214, R201, 0x96, !PT ;  /* 0x000000d6d90c7212 */ /* 0x000fe200078e96c9 */
[----:B------:R-:W-:Y:S01]  /*36f0*/  MUFU.EX2 R57, R57 ;  /* 0x0000003900397308 */ /* 0x000fe20000000800 */
[----:B------:R-:W-:Y:S01]  /*3700*/  IMAD.WIDE.U32 R216, R171, -0x326172a9, RZ ;  /* 0xcd9e8d57abd87825 */ /* 0x000fe200078e00ff */
[----:B------:R-:W-:-:S03]  /*3710*/  PRMT R209, R28, 0x5410, R209 ;  /* 0x000054101cd17816 */ /* 0x000fc600000000d1 */
[----:B------:R-:W-:Y:S01]  /*3720*/  FADD.FTZ R62, R63, R62 ;  /* 0x0000003e3f3e7221 */ /* 0x000fe20000010000 */
[C---:B------:R-:W-:Y:S01]  /*3730*/  LOP3.LUT R20, R12.reuse, 0xffff, RZ, 0xc0, !PT ;  /* 0x0000ffff0c147812 */ /* 0x040fe200078ec0ff */
[----:B--2---:R-:W1:Y:S01]  /*3740*/  LDSM.16.MT88.4 R24, [R178+0x7000] ;  /* 0x00700000b218783b */ /* 0x004e620000004200 */
[----:B------:R-:W-:Y:S01]  /*3750*/  LOP3.LUT R13, R12, 0xff, RZ, 0xc0, !PT ;  /* 0x000000ff0c0d7812 */ /* 0x000fe200078ec0ff */
[C---:B------:R-:W-:Y:S01]  /*3760*/  HMMA.16816.F32 R96, R44.reuse, R48, R96 ;  /* 0x000000302c60723c */ /* 0x040fe20000001860 */
[----:B------:R-:W-:Y:S01]  /*3770*/  MUFU.EX2 R58, R58 ;  /* 0x0000003a003a7308 */ /* 0x000fe20000000800 */
[----:B------:R-:W-:Y:S01]  /*3780*/  SHF.R.U32.HI R20, RZ, 0x8, R20 ;  /* 0x00000008ff147819 */ /* 0x000fe20000011614 */
[----:B------:R-:W-:Y:S01]  /*3790*/  FADD.FTZ R164, R164, R145 ;  /* 0x00000091a4a47221 */ /* 0x000fe20000010000 */
[----:B------:R-:W-:Y:S02]  /*37a0*/  SHF.R.U32.HI R41, RZ, 0x10, R12 ;  /* 0x00000010ff297819 */ /* 0x000fe4000001160c */
[----:B------:R-:W-:Y:S01]  /*37b0*/  PRMT R13, R13, 0x5410, R20 ;  /* 0x000054100d0d7816 */ /* 0x000fe20000000014 */
[C---:B------:R-:W-:Y:S01]  /*37c0*/  HMMA.16816.F32 R116, R44.reuse, R22, R116 ;  /* 0x000000162c74723c */ /* 0x040fe20000001874 */
[----:B------:R-:W-:Y:S01]  /*37d0*/  SHF.R.U32.HI R12, RZ, 0x18, R12 ;  /* 0x00000018ff0c7819 */ /* 0x000fe2000001160c */
[----:B------:R-:W2:Y:S01]  /*37e0*/  MUFU.EX2 R59, R59 ;  /* 0x0000003b003b7308 */ /* 0x000ea20000000800 */
[----:B------:R-:W-:Y:S01]  /*37f0*/  LOP3.LUT R41, R41, 0xff, RZ, 0xc0, !PT ;  /* 0x000000ff29297812 */ /* 0x000fe200078ec0ff */
[----:B------:R-:W3:Y:S01]  /*3800*/  LDSM.16.MT88.4 R20, [R177+0x7000] ;  /* 0x00700000b114783b */ /* 0x000ee20000004200 */
[--C-:B------:R-:W-:Y:S01]  /*3810*/  HSET2.LE.AND R40, R13, R152.reuse, PT ;  /* 0x000000980d287233 */ /* 0x100fe20003803000 */
[C---:B------:R-:W-:Y:S01]  /*3820*/  HMMA.16816.F32 R68, R44.reuse, R14, R68 ;  /* 0x0000000e2c44723c */ /* 0x040fe20000001844 */
[----:B------:R-:W-:Y:S01]  /*3830*/  PRMT R41, R41, 0x5410, R12 ;  /* 0x0000541029297816 */ /* 0x000fe2000000000c */
[----:B------:R-:W-:Y:S01]  /*3840*/  FADD.FTZ R165, R165, R164 ;  /* 0x000000a4a5a57221 */ /* 0x000fe20000010000 */
[----:B------:R-:W4:Y:S01]  /*3850*/  LDSM.16.MT88.4 R12, [R176+0x7000] ;  /* 0x00700000b00c783b */ /* 0x000f220000004200 */
[----:B------:R5:W-:Y:S01]  /*3860*/  MUFU.EX2 R49, R211 ;  /* 0x000000d300317308 */ /* 0x000be20000000800 */
[----:B------:R-:W-:Y:S01]  /*3870*/  LOP3.LUT R40, R40, R213, RZ, 0xc0, !PT ;  /* 0x000000d528287212 */ /* 0x000fe200078ec0ff */
[----:B------:R-:W-:Y:S01]  /*3880*/  HMMA.16816.F32 R80, R44, R42, R80 ;  /* 0x0000002a2c50723c */ /* 0x000fe20000001850 */
[----:B------:R-:W-:Y:S01]  /*3890*/  HSET2.LE.AND R41, R41, R152, PT ;  /* 0x0000009829297233 */ /* 0x000fe20003803000 */
[----:B------:R-:W-:Y:S01]  /*38a0*/  IMAD.WIDE.U32 R212, R212, -0x326172a9, RZ ;  /* 0xcd9e8d57d4d47825 */ /* 0x000fe200078e00ff */
[----:B------:R-:W-:-:S03]  /*38b0*/  LOP3.LUT R168, R215, R168, R193, 0x96, !PT ;  /* 0x000000a8d7a87212 */ /* 0x000fc600078e96c1 */
[----:B------:R-:W-:Y:S01]  /*38c0*/  FFMA.FTZ R215, R5, UR4, -R162 ;  /* 0x0000000405d77c23 */ /* 0x000fe200080108a2 */
[----:B------:R-:W-:Y:S01]  /*38d0*/  HMMA.16816.F32 R92, R44, R50, R92 ;  /* 0x000000322c5c723c */ /* 0x000fe2000000185c */
[----:B------:R1:W3:Y:S01]  /*38e0*/  MUFU.EX2 R48, R29 ;  /* 0x0000001d00307308 */ /* 0x0002e20000000800 */
[--C-:B------:R-:W-:Y:S01]  /*38f0*/  HSET2.LE.AND R42, R173, R152.reuse, PT ;  /* 0x00000098ad2a7233 */ /* 0x100fe20003803000 */
[----:B------:R-:W-:Y:S01]  /*3900*/  VIADD R173, R180, 0x1000 ;  /* 0x00001000b4ad7836 */ /* 0x000fe20000000000 */
[----:B--2---:R-:W-:Y:S01]  /*3910*/  F2FP.F16.F32.PACK_AB R54, R59, R58 ;  /* 0x0000003a3b36723e */ /* 0x004fe200000000ff */
[----:B------:R-:W-:Y:S01]  /*3920*/  FADD.FTZ R58, R58, R155 ;  /* 0x0000009b3a3a7221 */ /* 0x000fe20000010000 */
[----:B------:R-:W-:Y:S01]  /*3930*/  HSET2.LE.AND R43, R209, R152, PT ;  /* 0x00000098d12b7233 */ /* 0x000fe20003803000 */
[----:B------:R-:W-:Y:S01]  /*3940*/  FFMA.FTZ R45, R10, UR4, -R160 ;  /* 0x000000040a2d7c23 */ /* 0x000fe200080108a0 */
[----:B------:R-:W-:Y:S01]  /*3950*/  SHF.R.U32.HI R47, RZ, 0x10, R216 ;  /* 0x00000010ff2f7819 */ /* 0x000fe200000116d8 */
[----:B-----5:R-:W-:Y:S01]  /*3960*/  FFMA.FTZ R211, R9, UR4, -R162 ;  /* 0x0000000409d37c23 */ /* 0x020fe200080108a2 */
[----:B------:R-:W-:Y:S01]  /*3970*/  F2FP.F16.F32.PACK_AB R9, R57, R56 ;  /* 0x000000383909723e */ /* 0x000fe200000000ff */
[----:B------:R2:W-:Y:S01]  /*3980*/  MUFU.EX2 R44, R8 ;  /* 0x00000008002c7308 */ /* 0x0005e20000000800 */
[----:B------:R-:W-:Y:S01]  /*3990*/  LOP3.LUT R50, R216, 0xffff, RZ, 0xc0, !PT ;  /* 0x0000ffffd8327812 */ /* 0x000fe200078ec0ff */
[----:B------:R-:W-:Y:S01]  /*39a0*/  FADD.FTZ R59, R59, R58 ;  /* 0x0000003a3b3b7221 */ /* 0x000fe20000010000 */
[----:B------:R-:W-:Y:S01]  /*39b0*/  SHF.R.U32.HI R46, RZ, 0x18, R216 ;  /* 0x00000018ff2e7819 */ /* 0x000fe200000116d8 */
[----:B------:R-:W-:Y:S01]  /*39c0*/  FADD.FTZ R56, R56, R165 ;  /* 0x000000a538387221 */ /* 0x000fe20000010000 */
[----:B------:R-:W-:Y:S01]  /*39d0*/  LOP3.LUT R47, R47, 0xff, RZ, 0xc0, !PT ;  /* 0x000000ff2f2f7812 */ /* 0x000fe200078ec0ff */
[----:B-1----:R-:W1:Y:S01]  /*39e0*/  LDSM.16.MT88.4 R28, [R175+0x7000] ;  /* 0x00700000af1c783b */ /* 0x002e620000004200 */
[----:B------:R-:W-:Y:S01]  /*39f0*/  LOP3.LUT R42, R42, R9, RZ, 0xc0, !PT ;  /* 0x000000092a2a7212 */ /* 0x000fe200078ec0ff */
[----:B------:R-:W-:Y:S01]  /*3a00*/  MUFU.EX2 R45, R45 ;  /* 0x0000002d002d7308 */ /* 0x000fe20000000800 */
[----:B------:R-:W-:Y:S01]  /*3a10*/  LOP3.LUT R51, R216, 0xff, RZ, 0xc0, !PT ;  /* 0x000000ffd8337812 */ /* 0x000fe200078ec0ff */
[----:B------:R-:W-:Y:S01]  /*3a20*/  FADD.FTZ R57, R57, R56 ;  /* 0x0000003839397221 */ /* 0x000fe20000010000 */
[----:B------:R-:W-:-:S02]  /*3a30*/  SHF.R.U32.HI R50, RZ, 0x8, R50 ;  /* 0x00000008ff327819 */ /* 0x000fc40000011632 */
[----:B------:R-:W-:Y:S02]  /*3a40*/  LOP3.LUT R41, R41, R54, RZ, 0xc0, !PT ;  /* 0x0000003629297212 */ /* 0x000fe400078ec0ff */
[----:B------:R-:W-:Y:S01]  /*3a50*/  LOP3.LUT R9, R217, R212, R201, 0x96, !PT ;  /* 0x000000d4d9097212 */ /* 0x000fe200078e96c9 */
[----:B--2---:R-:W-:Y:S01]  /*3a60*/  FFMA.FTZ R8, R11, UR4, -R160 ;  /* 0x000000040b087c23 */ /* 0x004fe200080108a0 */
[----:B------:R-:W-:Y:S01]  /*3a70*/  PRMT R11, R47, 0x5410, R46 ;  /* 0x000054102f0b7816 */ /* 0x000fe2000000002e */
[----:B------:R2:W5:Y:S01]  /*3a80*/  MUFU.EX2 R54, R211 ;  /* 0x000000d300367308 */ /* 0x0005620000000800 */
[----:B------:R-:W-:Y:S02]  /*3a90*/  PRMT R51, R51, 0x5410, R50 ;  /* 0x0000541033337816 */ /* 0x000fe40000000032 */
[----:B------:R-:W-:Y:S02]  /*3aa0*/  LOP3.LUT R171, R9, 0xffff, RZ, 0xc0, !PT ;  /* 0x0000ffff09ab7812 */ /* 0x000fe400078ec0ff */
[----:B------:R-:W-:-:S02]  /*3ab0*/  SHF.R.U32.HI R50, RZ, 0x10, R9 ;  /* 0x00000010ff327819 */ /* 0x000fc40000011609 */
[----:B------:R-:W-:Y:S01]  /*3ac0*/  LOP3.LUT R10, R9, 0xff, RZ, 0xc0, !PT ;  /* 0x000000ff090a7812 */ /* 0x000fe200078ec0ff */
[----:B------:R3:W4:Y:S01]  /*3ad0*/  MUFU.EX2 R46, R8 ;  /* 0x00000008002e7308 */ /* 0x0007220000000800 */
[----:B------:R-:W-:Y:S02]  /*3ae0*/  SHF.R.U32.HI R171, RZ, 0x8, R171 ;  /* 0x00000008ffab7819 */ /* 0x000fe400000116ab */
[----:B------:R-:W-:Y:S02]  /*3af0*/  SHF.R.U32.HI R9, RZ, 0x18, R9 ;  /* 0x00000018ff097819 */ /* 0x000fe40000011609 */
[----:B------:R-:W-:Y:S02]  /*3b00*/  LOP3.LUT R50, R50, 0xff, RZ, 0xc0, !PT ;  /* 0x000000ff32327812 */ /* 0x000fe400078ec0ff */
[----:B------:R-:W-:Y:S01]  /*3b10*/  PRMT R47, R10, 0x5410, R171 ;  /* 0x000054100a2f7816 */ /* 0x000fe200000000ab */
[----:B------:R-:W-:Y:S01]  /*3b20*/  MUFU.EX2 R215, R215 ;  /* 0x000000d700d77308 */ /* 0x000fe20000000800 */
[----:B------:R-:W-:Y:S01]  /*3b30*/  PRMT R9, R50, 0x5410, R9 ;  /* 0x0000541032097816 */ /* 0x000fe20000000009 */
[----:B--2---:R-:W-:Y:S01]  /*3b40*/  FFMA.FTZ R211, R19, UR4, -R166 ;  /* 0x0000000413d37c23 */ /* 0x004fe200080108a6 */
[----:B------:R-:W-:-:S02]  /*3b50*/  HSET2.LE.AND R10, R51, R152, PT ;  /* 0x00000098330a7233 */ /* 0x000fc40003803000 */
[--C-:B------:R-:W-:Y:S02]  /*3b60*/  HSET2.LE.AND R11, R11, R152.reuse, PT ;  /* 0x000000980b0b7233 */ /* 0x100fe40003803000 */
[--C-:B------:R-:W-:Y:S01]  /*3b70*/  HSET2.LE.AND R9, R9, R152.reuse, PT ;  /* 0x0000009809097233 */ /* 0x100fe20003803000 */
[----:B------:R-:W-:Y:S01]  /*3b80*/  MUFU.EX2 R211, R211 ;  /* 0x000000d300d37308 */ /* 0x000fe20000000800 */
[----:B---3--:R-:W-:Y:S02]  /*3b90*/  HSET2.LE.AND R8, R47, R152, PT ;  /* 0x000000982f087233 */ /* 0x008fe40003803000 */
[----:B------:R-:W-:Y:S01]  /*3ba0*/  F2FP.F16.F32.PACK_AB R214, R49, R48 ;  /* 0x0000003031d6723e */ /* 0x000fe200000000ff */
[----:B------:R-:W-:Y:S01]  /*3bb0*/  FADD.FTZ R48, R48, R59 ;  /* 0x0000003b30307221 */ /* 0x000fe20000010000 */
[----:B-----5:R-:W-:Y:S02]  /*3bc0*/  F2FP.F16.F32.PACK_AB R51, R54, R169 ;  /* 0x000000a93633723e */ /* 0x020fe400000000ff */
[----:B----4-:R-:W-:Y:S01]  /*3bd0*/  F2FP.F16.F32.PACK_AB R50, R46, R45 ;  /* 0x0000002d2e32723e */ /* 0x010fe200000000ff */
[----:B------:R-:W-:Y:S01]  /*3be0*/  MUFU.EX2 R32, R32 ;  /* 0x0000002000207308 */ /* 0x000fe20000000800 */
[----:B------:R-:W-:Y:S01]  /*3bf0*/  F2FP.F16.F32.PACK_AB R47, R53, R52 ;  /* 0x00000034352f723e */ /* 0x000fe200000000ff */
[----:B------:R-:W-:Y:S01]  /*3c00*/  FADD.FTZ R52, R52, R65 ;  /* 0x0000004134347221 */ /* 0x000fe20000010000 */
[----:B------:R-:W-:Y:S01]  /*3c10*/  F2FP.F16.F32.PACK_AB R174, R44, R55 ;  /* 0x000000372cae723e */ /* 0x000fe200000000ff */
[----:B------:R-:W-:Y:S01]  /*3c20*/  FADD.FTZ R55, R55, R62 ;  /* 0x0000003e37377221 */ /* 0x000fe20000010000 */
[----:B------:R-:W-:Y:S01]  /*3c30*/  LOP3.LUT R43, R43, R214, RZ, 0xc0, !PT ;  /* 0x000000d62b2b7212 */ /* 0x000fe200078ec0ff */
[----:B------:R-:W-:Y:S01]  /*3c40*/  FADD.FTZ R52, R53, R52 ;  /* 0x0000003435347221 */ /* 0x000fe20000010000 */
[----:B------:R-:W-:Y:S01]  /*3c50*/  LOP3.LUT R10, R10, R51, RZ, 0xc0, !PT ;  /* 0x000000330a0a7212 */ /* 0x000fe200078ec0ff */
[----:B------:R-:W-:Y:S01]  /*3c60*/  MUFU.EX2 R38, R38 ;  /* 0x0000002600267308 */ /* 0x000fe20000000800 */
[----:B------:R-:W-:Y:S01]  /*3c70*/  LOP3.LUT R11, R11, R50, RZ, 0xc0, !PT ;  /* 0x000000320b0b7212 */ /* 0x000fe200078ec0ff */
[----:B------:R-:W-:Y:S01]  /*3c80*/  FADD.FTZ R44, R44, R55 ;  /* 0x000000372c2c7221 */ /* 0x000fe20000010000 */
[----:B------:R-:W-:Y:S01]  /*3c90*/  LOP3.LUT R8, R8, R47, RZ, 0xc0, !PT ;  /* 0x0000002f08087212 */ /* 0x000fe200078ec0ff */
[C---:B------:R-:W-:Y:S01]  /*3ca0*/  HMMA.16816.F32 R124, R40.reuse, R24, R124 ;  /* 0x00000018287c723c */ /* 0x040fe2000000187c */
[----:B------:R-:W-:Y:S01]  /*3cb0*/  LOP3.LUT R9, R9, R174, RZ, 0xc0, !PT ;  /* 0x000000ae09097212 */ /* 0x000fe200078ec0ff */
[----:B------:R-:W-:Y:S01]  /*3cc0*/  FFMA.FTZ R47, R6, UR4, -R160 ;  /* 0x00000004062f7c23 */ /* 0x000fe200080108a0 */
[----:B------:R-:W-:Y:S01]  /*3cd0*/  LOP3.LUT R50, R213, R170, R193, 0x96, !PT ;  /* 0x000000aad5327212 */ /* 0x000fe200078e96c1 */
[----:B------:R-:W-:Y:S01]  /*3ce0*/  MUFU.EX2 R39, R39 ;  /* 0x0000002700277308 */ /* 0x000fe20000000800 */
[----:B------:R-:W-:Y:S01]  /*3cf0*/  FADD.FTZ R169, R169, R52 ;  /* 0x00000034a9a97221 */ /* 0x000fe20000010000 */
[----:B------:R-:W-:Y:S01]  /*3d00*/  HMMA.16816.F32 R108, R40, R20, R108 ;  /* 0x00000014286c723c */ /* 0x000fe2000000186c */
[----:B------:R-:W-:Y:S01]  /*3d10*/  FADD.FTZ R45, R45, R44 ;  /* 0x0000002c2d2d7221 */ /* 0x000fe20000010000 */
[----:B------:R-:W-:-:S04]  /*3d20*/  IMAD.WIDE.U32 R50, R50, -0x2daee0ad, RZ ;  /* 0xd2511f5332327825 */ /* 0x000fc800078e00ff */
[----:B------:R-:W-:Y:S01]  /*3d30*/  FADD.FTZ R169, R54, R169 ;  /* 0x000000a936a97221 */ /* 0x000fe20000010000 */
[----:B------:R-:W-:Y:S01]  /*3d40*/  FADD.FTZ R49, R49, R48 ;  /* 0x0000003031317221 */ /* 0x000fe20000010000 */
[----:B------:R-:W-:Y:S01]  /*3d50*/  FADD.FTZ R46, R46, R45 ;  /* 0x0000002d2e2e7221 */ /* 0x000fe20000010000 */
[----:B------:R-:W-:Y:S01]  /*3d60*/  HMMA.16816.F32 R128, R8, R24, R128 ;  /* 0x000000180880723c */ /* 0x000fe20000001880 */
[----:B------:R2:W-:Y:S01]  /*3d70*/  MUFU.EX2 R213, R17 ;  /* 0x0000001100d57308 */ /* 0x0005e20000000800 */
[----:B------:R-:W-:Y:S01]  /*3d80*/  LOP3.LUT R210, R51, R210, R205, 0x96, !PT ;  /* 0x000000d233d27212 */ /* 0x000fe200078e96cd */
[----:B------:R-:W-:-:S03]  /*3d90*/  VIADD R174, R180, 0x800 ;  /* 0x00000800b4ae7836 */ /* 0x000fc60000000000 */
[C---:B------:R-:W-:Y:S01]  /*3da0*/  HMMA.16816.F32 R76, R40.reuse, R12, R76 ;  /* 0x0000000c284c723c */ /* 0x040fe2000000184c */
[----:B------:R-:W-:Y:S01]  /*3db0*/  IMAD.WIDE.U32 R24, R168, -0x2daee0ad, RZ ;  /* 0xd2511f53a8187825 */ /* 0x000fe200078e00ff */
[----:B------:R-:W-:Y:S01]  /*3dc0*/  LOP3.LUT R6, R210, 0xffff, RZ, 0xc0, !PT ;  /* 0x0000ffffd2067812 */ /* 0x000fe200078ec0ff */
[----:B------:R-:W-:Y:S03]  /*3dd0*/  MUFU.EX2 R33, R33 ;  /* 0x0000002100217308 */ /* 0x000fe60000000800 */
[----:B-1----:R-:W-:Y:S01]  /*3de0*/  HMMA.16816.F32 R84, R40, R28, R84 ;  /* 0x0000001c2854723c */ /* 0x002fe20000001854 */
[----:B------:R-:W-:Y:S02]  /*3df0*/  LOP3.LUT R172, R25, R172, R205, 0x96, !PT ;  /* 0x000000ac19ac7212 */ /* 0x000fe400078e96cd */
[----:B------:R-:W-:-:S03]  /*3e00*/  SHF.R.U32.HI R6, RZ, 0x8, R6 ;  /* 0x00000008ff067819 */ /* 0x000fc60000011606 */
[----:B------:R-:W-:Y:S01]  /*3e10*/  HMMA.16816.F32 R120, R40, R26, R120 ;  /* 0x0000001a2878723c */ /* 0x000fe20000001878 */
[C---:B--2---:R-:W-:Y:S02]  /*3e20*/  LOP3.LUT R17, R24.reuse, 0xffff, RZ, 0xc0, !PT ;  /* 0x0000ffff18117812 */ /* 0x044fe400078ec0ff */
[----:B------:R-:W-:-:S03]  /*3e30*/  LOP3.LUT R25, R24, 0xff, RZ, 0xc0, !PT ;  /* 0x000000ff18197812 */ /* 0x000fc600078ec0ff */
[C---:B------:R-:W-:Y:S06]  /*3e40*/  HMMA.16816.F32 R104, R40.reuse, R22, R104 ;  /* 0x000000162868723c */ /* 0x040fec0000001868 */
[C---:B------:R-:W-:Y:S06]  /*3e50*/  HMMA.16816.F32 R100, R40.reuse, R14, R100 ;  /* 0x0000000e2864723c */ /* 0x040fec0000001864 */
[----:B------:R-:W-:Y:S06]  /*3e60*/  HMMA.16816.F32 R88, R40, R30, R88 ;  /* 0x0000001e2858723c */ /* 0x000fec0000001858 */
[C---:B------:R-:W-:Y:S01]  /*3e70*/  HMMA.16816.F32 R72, R8.reuse, R12, R72 ;  /* 0x0000000c0848723c */ /* 0x040fe20000001848 */
[----:B------:R-:W-:Y:S01]  /*3e80*/  FFMA.FTZ R42, R18, UR4, -R166 ;  /* 0x00000004122a7c23 */ /* 0x000fe200080108a6 */
[----:B------:R-:W-:Y:S01]  /*3e90*/  SHF.R.U32.HI R18, RZ, 0x8, R17 ;  /* 0x00000008ff127819 */ /* 0x000fe20000011611 */
[----:B------:R-:W-:Y:S01]  /*3ea0*/  FFMA.FTZ R40, R16, UR4, -R167 ;  /* 0x0000000410287c23 */ /* 0x000fe200080108a7 */
[----:B------:R-:W-:Y:S01]  /*3eb0*/  LOP3.LUT R17, R172, 0xff, RZ, 0xc0, !PT ;  /* 0x000000ffac117812 */ /* 0x000fe200078ec0ff */
[----:B------:R-:W-:Y:S01]  /*3ec0*/  FFMA.FTZ R41, R4, UR4, -R162 ;  /* 0x0000000404297c23 */ /* 0x000fe200080108a2 */
[----:B------:R-:W-:Y:S01]  /*3ed0*/  HMMA.16816.F32 R112, R8, R20, R112 ;  /* 0x000000140870723c */ /* 0x000fe20000001870 */
[----:B------:R-:W-:Y:S01]  /*3ee0*/  LOP3.LUT R12, R172, 0xffff, RZ, 0xc0, !PT ;  /* 0x0000ffffac0c7812 */ /* 0x000fe200078ec0ff */
[----:B------:R-:W1:Y:S01]  /*3ef0*/  MUFU.EX2 R42, R42 ;  /* 0x0000002a002a7308 */ /* 0x000e620000000800 */
[----:B------:R-:W-:-:S02]  /*3f00*/  SHF.R.U32.HI R16, RZ, 0x18, R24 ;  /* 0x00000018ff107819 */ /* 0x000fc40000011618 */
[----:B------:R-:W-:Y:S01]  /*3f10*/  SHF.R.U32.HI R12, RZ, 0x8, R12 ;  /* 0x00000008ff0c7819 */ /* 0x000fe2000001160c */
[C---:B------:R-:W-:Y:S01]  /*3f20*/  HMMA.16816.F32 R116, R8.reuse, R26, R116 ;  /* 0x0000001a0874723c */ /* 0x040fe20000001874 */
[----:B------:R-:W-:Y:S02]  /*3f30*/  SHF.R.U32.HI R20, RZ, 0x10, R24 ;  /* 0x00000010ff147819 */ /* 0x000fe40000011618 */
[----:B------:R-:W-:Y:S01]  /*3f40*/  PRMT R17, R17, 0x5410, R12 ;  /* 0x0000541011117816 */ /* 0x000fe2000000000c */
[----:B------:R-:W2:Y:S01]  /*3f50*/  MUFU.EX2 R40, R40 ;  /* 0x0000002800287308 */ /* 0x000ea20000000800 */
[----:B------:R-:W-:Y:S01]  /*3f60*/  LOP3.LUT R13, R20, 0xff, RZ, 0xc0, !PT ;  /* 0x000000ff140d7812 */ /* 0x000fe200078ec0ff */
[----:B------:R-:W-:Y:S01]  /*3f70*/  HMMA.16816.F32 R80, R8, R14, R80 ;  /* 0x0000000e0850723c */ /* 0x000fe20000001850 */
[----:B------:R-:W-:Y:S02]  /*3f80*/  SHF.R.U32.HI R12, RZ, 0x10, R172 ;  /* 0x00000010ff0c7819 */ /* 0x000fe400000116ac */
[----:B------:R-:W-:-:S02]  /*3f90*/  HSET2.LE.AND R24, R17, R152, PT ;  /* 0x0000009811187233 */ /* 0x000fc40003803000 */
[----:B------:R-:W-:Y:S01]  /*3fa0*/  PRMT R13, R13, 0x5410, R16 ;  /* 0x000054100d0d7816 */ /* 0x000fe20000000010 */
[C---:B------:R-:W-:Y:S01]  /*3fb0*/  HMMA.16816.F32 R68, R8.reuse, R22, R68 ;  /* 0x000000160844723c */ /* 0x040fe20000001844 */
[C---:B------:R-:W-:Y:S01]  /*3fc0*/  F2FP.F16.F32.PACK_AB R27, R37.reuse, R36 ;  /* 0x00000024251b723e */ /* 0x040fe200000000ff */
[----:B------:R-:W3:Y:S01]  /*3fd0*/  LDSM.16.MT88.4 R20, [R178+0x7800] ;  /* 0x00780000b214783b */ /* 0x000ee20000004200 */
[----:B------:R-:W-:Y:S01]  /*3fe0*/  SHF.R.U32.HI R15, RZ, 0x18, R172 ;  /* 0x00000018ff0f7819 */ /* 0x000fe200000116ac */
[----:B------:R-:W-:Y:S01]  /*3ff0*/  FADD.FTZ R36, R36, R57 ;  /* 0x0000003924247221 */ /* 0x000fe20000010000 */
[----:B------:R-:W-:Y:S01]  /*4000*/  LOP3.LUT R12, R12, 0xff, RZ, 0xc0, !PT ;  /* 0x000000ff0c0c7812 */ /* 0x000fe200078ec0ff */
[C---:B------:R-:W-:Y:S01]  /*4010*/  HMMA.16816.F32 R96, R8.reuse, R28, R96 ;  /* 0x0000001c0860723c */ /* 0x040fe20000001860 */
[----:B------:R-:W-:Y:S01]  /*4020*/  LOP3.LUT R24, R24, R27, RZ, 0xc0, !PT ;  /* 0x0000001b18187212 */ /* 0x000fe200078ec0ff */
[----:B------:R4:W5:Y:S01]  /*4030*/  MUFU.EX2 R28, R41 ;  /* 0x00000029001c7308 */ /* 0x0009620000000800 */
[--C-:B------:R-:W-:Y:S01]  /*4040*/  HSET2.LE.AND R27, R13, R152.reuse, PT ;  /* 0x000000980d1b7233 */ /* 0x100fe20003803000 */
[----:B------:R-:W-:Y:S01]  /*4050*/  FADD.FTZ R37, R37, R36 ;  /* 0x0000002425257221 */ /* 0x000fe20000010000 */
[----:B-1----:R-:W-:Y:S01]  /*4060*/  F2FP.F16.F32.PACK_AB R4, R211, R42 ;  /* 0x0000002ad304723e */ /* 0x002fe200000000ff */
[----:B------:R-:W-:Y:S01]  /*4070*/  HMMA.16816.F32 R92, R8, R30, R92 ;  /* 0x0000001e085c723c */ /* 0x000fe2000000185c */
[----:B------:R-:W-:Y:S01]  /*4080*/  PRMT R25, R25, 0x5410, R18 ;  /* 0x0000541019197816 */ /* 0x000fe20000000012 */
[----:B------:R-:W-:Y:S01]  /*4090*/  FFMA.FTZ R29, R34, UR4, -R160 ;  /* 0x00000004221d7c23 */ /* 0x000fe200080108a0 */
[----:B------:R-:W-:Y:S01]  /*40a0*/  PRMT R15, R12, 0x5410, R15 ;  /* 0x000054100c0f7816 */ /* 0x000fe2000000000f */
[----:B------:R-:W1:Y:S01]  /*40b0*/  LDSM.16.MT88.4 R16, [R177+0x7800] ;  /* 0x00780000b110783b */ /* 0x000e620000004200 */
[----:B------:R-:W-:Y:S01]  /*40c0*/  LOP3.LUT R27, R27, R4, RZ, 0xc0, !PT ;  /* 0x000000041b1b7212 */ /* 0x000fe200078ec0ff */
[----:B------:R-:W-:Y:S01]  /*40d0*/  VIADD R172, R180, 0x1800 ;  /* 0x00001800b4ac7836 */ /* 0x000fe20000000000 */
[----:B------:R-:W-:Y:S01]  /*40e0*/  SHF.R.U32.HI R4, RZ, 0x10, R50 ;  /* 0x00000010ff047819 */ /* 0x000fe20000011632 */
[----:B------:R-:W-:Y:S01]  /*40f0*/  LDSM.16.MT88.4 R8, [R175+0x7800] ;  /* 0x00780000af08783b */ /* 0x000fe20000004200 */
[--C-:B------:R-:W-:Y:S01]  /*4100*/  HSET2.LE.AND R26, R25, R152.reuse, PT ;  /* 0x00000098191a7233 */ /* 0x100fe20003803000 */
[----:B------:R-:W-:Y:S01]  /*4110*/  FFMA.FTZ R31, R7, UR4, -R160 ;  /* 0x00000004071f7c23 */ /* 0x000fe200080108a0 */
[----:B------:R-:W-:Y:S01]  /*4120*/  HSET2.LE.AND R25, R15, R152, PT ;  /* 0x000000980f197233 */ /* 0x000fe20003803000 */
[----:B------:R-:W-:Y:S01]  /*4130*/  MUFU.EX2 R29, R29 ;  /* 0x0000001d001d7308 */ /* 0x000fe20000000800 */
[----:B------:R-:W1:Y:S01]  /*4140*/  LDSM.16.MT88.4 R12, [R176+0x7800] ;  /* 0x00780000b00c783b */ /* 0x000e620000004200 */
[----:B----4-:R-:W-:-:S02]  /*4150*/  SHF.R.U32.HI R41, RZ, 0x18, R50 ;  /* 0x00000018ff297819 */ /* 0x010fc40000011632 */
[----:B------:R-:W-:Y:S02]  /*4160*/  LOP3.LUT R34, R4, 0xff, RZ, 0xc0, !PT ;  /* 0x000000ff04227812 */ /* 0x000fe400078ec0ff */
[----:B--2---:R-:W-:Y:S01]  /*4170*/  F2FP.F16.F32.PACK_AB R5, R213, R40 ;  /* 0x00000028d505723e */ /* 0x004fe200000000ff */
[----:B------:R-:W-:Y:S01]  /*4180*/  FADD.FTZ R40, R40, R37 ;  /* 0x0000002528287221 */ /* 0x000fe20000010000 */
[----:B------:R-:W-:Y:S01]  /*4190*/  LOP3.LUT R30, R50, 0xffff, RZ, 0xc0, !PT ;  /* 0x0000ffff321e7812 */ /* 0x000fe200078ec0ff */
[----:B------:R-:W-:Y:S01]  /*41a0*/  MUFU.EX2 R31, R31 ;  /* 0x0000001f001f7308 */ /* 0x000fe20000000800 */
[----:B------:R-:W-:Y:S01]  /*41b0*/  PRMT R41, R34, 0x5410, R41 ;  /* 0x0000541022297816 */ /* 0x000fe20000000029 */
[----:B------:R-:W-:Y:S01]  /*41c0*/  FFMA.FTZ R34, R35, UR4, -R160 ;  /* 0x0000000423227c23 */ /* 0x000fe200080108a0 */
[----:B------:R-:W-:Y:S01]  /*41d0*/  LOP3.LUT R26, R26, R5, RZ, 0xc0, !PT ;  /* 0x000000051a1a7212 */ /* 0x000fe200078ec0ff */
[----:B------:R-:W-:Y:S01]  /*41e0*/  FADD.FTZ R213, R213, R40 ;  /* 0x00000028d5d57221 */ /* 0x000fe20000010000 */
[----:B------:R-:W-:-:S02]  /*41f0*/  SHF.R.U32.HI R30, RZ, 0x8, R30 ;  /* 0x00000008ff1e7819 */ /* 0x000fc4000001161e */
[----:B------:R-:W-:Y:S01]  /*4200*/  LOP3.LUT R5, R50, 0xff, RZ, 0xc0, !PT ;  /* 0x000000ff32057812 */ /* 0x000fe200078ec0ff */
[----:B------:R-:W-:Y:S01]  /*4210*/  MUFU.EX2 R34, R34 ;  /* 0x0000002200227308 */ /* 0x000fe20000000800 */
[----:B------:R-:W-:Y:S02]  /*4220*/  SHF.R.U32.HI R4, RZ, 0x10, R210 ;  /* 0x00000010ff047819 */ /* 0x000fe400000116d2 */
[----:B------:R-:W-:Y:S02]  /*4230*/  PRMT R5, R5, 0x5410, R30 ;  /* 0x0000541005057816 */ /* 0x000fe4000000001e */
[----:B------:R-:W-:Y:S02]  /*4240*/  LOP3.LUT R7, R210, 0xff, RZ, 0xc0, !PT ;  /* 0x000000ffd2077812 */ /* 0x000fe400078ec0ff */
[----:B------:R-:W-:Y:S01]  /*4250*/  SHF.R.U32.HI R43, RZ, 0x18, R210 ;  /* 0x00000018ff2b7819 */ /* 0x000fe200000116d2 */
[----:B------:R-:W2:Y:S01]  /*4260*/  MUFU.EX2 R30, R47 ;  /* 0x0000002f001e7308 */ /* 0x000ea20000000800 */
[----:B------:R-:W-:-:S02]  /*4270*/  LOP3.LUT R4, R4, 0xff, RZ, 0xc0, !PT ;  /* 0x000000ff04047812 */ /* 0x000fc400078ec0ff */
[----:B------:R-:W-:Y:S02]  /*4280*/  PRMT R7, R7, 0x5410, R6 ;  /* 0x0000541007077816 */ /* 0x000fe40000000006 */
[----:B------:R-:W-:Y:S02]  /*4290*/  PRMT R35, R4, 0x5410, R43 ;  /* 0x0000541004237816 */ /* 0x000fe4000000002b */
[--C-:B------:R-:W-:Y:S02]  /*42a0*/  HSET2.LE.AND R5, R5, R152.reuse, PT ;  /* 0x0000009805057233 */ /* 0x100fe40003803000 */
[--C-:B------:R-:W-:Y:S02]  /*42b0*/  HSET2.LE.AND R41, R41, R152.reuse, PT ;  /* 0x0000009829297233 */ /* 0x100fe40003803000 */
[--C-:B------:R-:W-:Y:S02]  /*42c0*/  HSET2.LE.AND R4, R7, R152.reuse, PT ;  /* 0x0000009807047233 */ /* 0x100fe40003803000 */
[----:B------:R-:W-:-:S02]  /*42d0*/  HSET2.LE.AND R35, R35, R152, PT ;  /* 0x0000009823237233 */ /* 0x000fc40003803000 */
[----:B-----5:R-:W-:Y:S02]  /*42e0*/  F2FP.F16.F32.PACK_AB R6, R215, R28 ;  /* 0x0000001cd706723e */ /* 0x020fe400000000ff */
[----:B------:R-:W-:Y:S01]  /*42f0*/  F2FP.F16.F32.PACK_AB R162, R39, R38 ;  /* 0x0000002627a2723e */ /* 0x000fe200000000ff */
[----:B------:R-:W-:Y:S01]  /*4300*/  FADD.FTZ R38, R38, R49 ;  /* 0x0000003126267221 */ /* 0x000fe20000010000 */
[----:B------:R-:W-:Y:S01]  /*4310*/  F2FP.F16.F32.PACK_AB R43, R33, R32 ;  /* 0x00000020212b723e */ /* 0x000fe200000000ff */
[----:B------:R-:W-:Y:S01]  /*4320*/  FADD.FTZ R32, R32, R169 ;  /* 0x000000a920207221 */ /* 0x000fe20000010000 */
[----:B--2---:R-:W-:Y:S01]  /*4330*/  F2FP.F16.F32.PACK_AB R50, R31, R30 ;  /* 0x0000001e1f32723e */ /* 0x004fe200000000ff */
[----:B------:R-:W-:Y:S01]  /*4340*/  FADD.FTZ R39, R39, R38 ;  /* 0x0000002627277221 */ /* 0x000fe20000010000 */
[C---:B------:R-:W-:Y:S01]  /*4350*/  F2FP.F16.F32.PACK_AB R144, R34.reuse, R29 ;  /* 0x0000001d2290723e */ /* 0x040fe200000000ff */
[----:B------:R-:W-:Y:S01]  /*4360*/  FADD.FTZ R29, R29, R46 ;  /* 0x0000002e1d1d7221 */ /* 0x000fe20000010000 */
[----:B------:R-:W-:Y:S01]  /*4370*/  LOP3.LUT R6, R5, R6, RZ, 0xc0, !PT ;  /* 0x0000000605067212 */ /* 0x000fe200078ec0ff */
        /* <DEDUP_REMOVED lines=9> */
[----:B---3--:R-:W-:Y:S01]  /*4410*/  HMMA.16816.F32 R124, R24, R20, R124 ;  /* 0x00000014187c723c */ /* 0x008fe2000000187c */
[----:B------:R-:W-:Y:S01]  /*4420*/  FADD.FTZ R215, R215, R28 ;  /* 0x0000001cd7d77221 */ /* 0x000fe20000010000 */
[----:B------:R-:W-:Y:S01]  /*4430*/  FADD.FTZ R210, R31, R30 ;  /* 0x0000001e1fd27221 */ /* 0x000fe20000010000 */
[----:B------:R-:W-:-:S03]  /*4440*/  FADD.FTZ R211, R211, R42 ;  /* 0x0000002ad3d37221 */ /* 0x000fc60000010000 */
[C---:B------:R-:W-:Y:S06]  /*4450*/  HMMA.16816.F32 R120, R24.reuse, R22, R120 ;  /* 0x000000161878723c */ /* 0x040fec0000001878 */
[C---:B-1----:R-:W-:Y:S06]  /*4460*/  HMMA.16816.F32 R108, R24.reuse, R16, R108 ;  /* 0x00000010186c723c */ /* 0x042fec000000186c */
        /* <DEDUP_REMOVED lines=16> */
[----:B------:R-:W-:Y:S01]  /*4570*/  IADD3 R209, R132, -0x2, RZ ;  /* 0xfffffffe84d17810 */ /* 0x000fe20007ffe0ff */
[----:B------:R-:W-:Y:S01]  /*4580*/  ULDC UR4, c[0x0][0x2ec] ;  /* 0x0000bb0000047ab9 */ /* 0x000fe20000000800 */
[----:B------:R-:W-:Y:S01]  /*4590*/  MOV R2, R135 ;  /* 0x0000008700027202 */ /* 0x000fe20000000f00 */
[----:B------:R-:W-:Y:S01]  /*45a0*/  IMAD.WIDE.U32 R220, R220, -0x326172a9, RZ ;  /* 0xcd9e8d57dcdc7825 */ /* 0x000fe200078e00ff */
[----:B------:R-:W-:Y:S01]  /*45b0*/  LOP3.LUT R224, R227, R137, RZ, 0x3c, !PT ;  /* 0x00000089e3e07212 */ /* 0x000fe200078e3cff */
[----:B------:R-:W-:Y:S01]  /*45c0*/  ULDC.64 UR10, c[0x0][0x220] ;  /* 0x00008800000a7ab9 */ /* 0x000fe20000000a00 */
[----:B------:R-:W-:Y:S01]  /*45d0*/  MOV R0, R133 ;  /* 0x0000008500007202 */ /* 0x000fe20000000f00 */
[----:B------:R-:W-:Y:S01]  /*45e0*/  IMAD.WIDE.U32 R228, R228, -0x2daee0ad, RZ ;  /* 0xd2511f53e4e47825 */ /* 0x000fe200078e00ff */
[----:B------:R-:W-:Y:S01]  /*45f0*/  LOP3.LUT R218, R221, R137, RZ, 0x3c, !PT ;  /* 0x00000089ddda7212 */ /* 0x000fe200078e3cff */
[----:B------:R-:W-:Y:S01]  /*4600*/  ULDC.64 UR12, c[0x0][0x250] ;  /* 0x00009400000c7ab9 */ /* 0x000fe20000000a00 */
[----:B------:R-:W-:Y:S01]  /*4610*/  MOV R137, R136 ;  /* 0x0000008800897202 */ /* 0x000fe20000000f00 */
[----:B------:R-:W-:Y:S01]  /*4620*/  IMAD.WIDE.U32 R224, R224, -0x2daee0ad, RZ ;  /* 0xd2511f53e0e07825 */ /* 0x000fe200078e00ff */
[----:B------:R-:W-:Y:S01]  /*4630*/  MOV R3, R134 ;  /* 0x0000008600037202 */ /* 0x000fe20000000f00 */
[----:B------:R-:W-:Y:S01]  /*4640*/  ULDC.64 UR6, c[0x0][0x218] ;  /* 0x0000860000067ab9 */ /* 0x000fe20000000a00 */
[----:B------:R-:W-:Y:S01]  /*4650*/  PRMT R208, R208, 0x7054, R208 ;  /* 0x00007054d0d07816 */ /* 0x000fe200000000d0 */
[----:B------:R-:W-:Y:S01]  /*4660*/  IMAD.WIDE.U32 R218, R218, -0x2daee0ad, RZ ;  /* 0xd2511f53dada7825 */ /* 0x000fe200078e00ff */
[----:B------:R-:W-:Y:S01]  /*4670*/  LOP3.LUT R222, R225, R228, R141, 0x96, !PT ;  /* 0x000000e4e1de7212 */ /* 0x000fe200078e968d */
[----:B------:R-:W-:-:S03]  /*4680*/  ULDC.64 UR8, c[0x0][0x248] ;  /* 0x0000920000087ab9 */ /* 0x000fc60000000a00 */
[----:B------:R-:W-:Y:S01]  /*4690*/  LOP3.LUT R216, R219, R228, R141, 0x96, !PT ;  /* 0x000000e4dbd87212 */ /* 0x000fe200078e968d */
[----:B------:R-:W-:-:S04]  /*46a0*/  IMAD.WIDE.U32 R222, R222, -0x326172a9, RZ ;  /* 0xcd9e8d57dede7825 */ /* 0x000fc800078e00ff */
[----:B------:R-:W-:Y:S01]  /*46b0*/  IMAD.WIDE.U32 R216, R216, -0x326172a9, RZ ;  /* 0xcd9e8d57d8d87825 */ /* 0x000fe200078e00ff */
[----:B------:R-:W-:Y:S06]  /*46c0*/  BRA `(.L_x_1460) ;  /* 0x0000000000647947 */ /* 0x000fec0003800000 */
.L_x_1462:
        /* <DEDUP_REMOVED lines=25> */
.L_x_1460:
[----:B------:R-:W-:Y:S01]  /*4860*/  SHF.R.S32.HI R136, RZ, 0x1f, R209 ;  /* 0x0000001fff887819 */ /* 0x000fe200000114d1 */
[----:B------:R-:W-:Y:S04]  /*4870*/  DEPBAR.LE SB0, 0x0 ;  /* 0x000080000000791a */ /* 0x000fe80000000000 */
[----:B------:R-:W-:Y:S01]  /*4880*/  BAR.SYNC.DEFER_BLOCKING 0x0 ;  /* 0x0000000000007b1d */ /* 0x000fe20000010000 */
[----:B------:R-:W-:Y:S02]  /*4890*/  IMAD R136, R136, UR12, RZ ;  /* 0x0000000c88887c24 */ /* 0x000fe4000f8e02ff */
[C---:B------:R-:W-:Y:S04]  /*48a0*/  IMAD.WIDE.U32 R230, R209.reuse, UR12, RZ ;  /* 0x0000000cd1e67c25 */ /* 0x040fe8000f8e00ff */
[----:B------:R-:W-:Y:S01]  /*48b0*/  IMAD R136, R209, UR13, R136 ;  /* 0x0000000dd1887c24 */ /* 0x000fe2000f8e0288 */
[----:B------:R-:W-:Y:S03]  /*48c0*/  LEA R138, P0, R230, R188, 0x6 ;  /* 0x000000bce68a7211 */ /* 0x000fe600078030ff */
[----:B------:R-:W-:Y:S01]  /*48d0*/  IMAD.IADD R231, R231, 0x1, R136 ;  /* 0x00000001e7e77824 */ /* 0x000fe200078e0288 */
[----:B------:R-:W-:Y:S04]  /*48e0*/  LEA R232, P1, R138, UR10, 0x1 ;  /* 0x0000000a8ae87c11 */ /* 0x000fe8000f8208ff */
        /* <DEDUP_REMOVED lines=8> */
[----:B------:R-:W-:Y:S01]  /*4970*/  LDGSTS.E.BYPASS.LTC128B.128 [R187+0x6000], desc[UR16][R232.64] ;  /* 0x06000000e8bb7fae */ /* 0x000fe2000b901d50 */
[----:B------:R-:W-:Y:S02]  /*4980*/  IADD3 R234, P0, R236, UR20, RZ ;  /* 0x00000014ecea7c10 */ /* 0x000fe4000ff1e0ff */
[----:B------:R-:W-:Y:S03]  /*4990*/  IADD3.X R237, R231, UR19, RZ, P1, !PT ;  /* 0x00000013e7ed7c10 */ /* 0x000fe60008ffe4ff */
[----:B------:R1:W-:Y:S01]  /*49a0*/  LDGSTS.E.BYPASS.LTC128B.128 [R187+0x6800], desc[UR16][R230.64] ;  /* 0x06800000e6bb7fae */ /* 0x0003e2000b901d50 */
[----:B------:R-:W-:Y:S05]  /*49b0*/  IADD3.X R235, R237, UR19, RZ, P0, !PT ;  /* 0x00000013edeb7c10 */ /* 0x000fea00087fe4ff */
[----:B------:R-:W-:Y:S01]  /*49c0*/  LDGSTS.E.BYPASS.LTC128B.128 [R187+0x7000], desc[UR16][R236.64] ;  /* 0x07000000ecbb7fae */ /* 0x000fe2000b901d50 */
[----:B------:R-:W-:Y:S05]  /*49d0*/  ISETP.GT.AND P0, PT, R209, RZ, PT ;  /* 0x000000ffd100720c */ /* 0x000fea0003f04270 */
[----:B------:R2:W-:Y:S06]  /*49e0*/  LDGSTS.E.BYPASS.LTC128B.128 [R187+0x7800], desc[UR16][R234.64] ;  /* 0x07800000eabb7fae */ /* 0x0005ec000b901d50 */
[----:B------:R-:W-:Y:S06]  /*49f0*/  LDSM.16.M88.4 R132, [R185] ;  /* 0x00000000b984783b */ /* 0x000fec0000000200 */
[----:B------:R-:W3:Y:S06]  /*4a00*/  LDSM.16.M88.4 R140, [R184] ;  /* 0x00000000b88c783b */ /* 0x000eec0000000200 */
[----:B------:R-:W4:Y:S06]  /*4a10*/  LDSM.16.M88.4 R144, [R185+0x2000] ;  /* 0x00200000b990783b */ /* 0x000f2c0000000200 */
[----:B------:R-:W5:Y:S06]  /*4a20*/  LDSM.16.M88.4 R148, [R184+0x800] ;  /* 0x00080000b894783b */ /* 0x000f6c0000000200 */
[----:B------:R-:W0:Y:S06]  /*4a30*/  LDGDEPBAR ;  /* 0x00000000000079af */ /* 0x000e2c0000000000 */
[----:B------:R-:W1:Y:S06]  /*4a40*/  LDSM.16.M88.4 R152, [R184+0x1000] ;  /* 0x00100000b898783b */ /* 0x000e6c0000000200 */
[----:B------:R-:W2:Y:S06]  /*4a50*/  LDSM.16.M88.4 R156, [R184+0x1800] ;  /* 0x00180000b89c783b */ /* 0x000eac0000000200 */
[----:B------:R-:W-:Y:S01]  /*4a60*/  LDSM.16.M88.4 R160, [R183] ;  /* 0x00000000b7a0783b */ /* 0x000fe20000000200 */
[-C--:B---3--:R-:W-:Y:S05]  /*4a70*/  HMMA.16816.F32 R4, R132, R140.reuse, RZ ;  /* 0x0000008c8404723c */ /* 0x088fea00000018ff */
[----:B------:R-:W3:Y:S01]  /*4a80*/  LDSM.16.M88.4 R164, [R182] ;  /* 0x00000000b6a4783b */ /* 0x000ee20000000200 */
[C---:B----4-:R-:W-:Y:S05]  /*4a90*/  HMMA.16816.F32 R8, R144.reuse, R140, RZ ;  /* 0x0000008c9008723c */ /* 0x050fea00000018ff */
[----:B------:R-:W4:Y:S01]  /*4aa0*/  LDSM.16.M88.4 R168, [R183+0x2000] ;  /* 0x00200000b7a8783b */ /* 0x000f220000000200 */
[-C--:B------:R-:W-:Y:S06]  /*4ab0*/  HMMA.16816.F32 R12, R144, R142.reuse, RZ ;  /* 0x0000008e900c723c */ /* 0x080fec00000018ff */
[C---:B------:R-:W-:Y:S01]  /*4ac0*/  HMMA.16816.F32 R16, R132.reuse, R142, RZ ;  /* 0x0000008e8410723c */ /* 0x040fe200000018ff */
[----:B------:R-:W4:Y:S05]  /*4ad0*/  LDSM.16.M88.4 R140, [R182+0x800] ;  /* 0x00080000b68c783b */ /* 0x000f2a0000000200 */
[-C--:B-----5:R-:W-:Y:S06]  /*4ae0*/  HMMA.16816.F32 R20, R132, R148.reuse, RZ ;  /* 0x000000948414723c */ /* 0x0a0fec00000018ff */
[C---:B------:R-:W-:Y:S06]  /*4af0*/  HMMA.16816.F32 R24, R144.reuse, R148, RZ ;  /* 0x000000949018723c */ /* 0x040fec00000018ff */
[-C--:B------:R-:W-:Y:S06]  /*4b00*/  HMMA.16816.F32 R28, R144, R150.reuse, RZ ;  /* 0x00000096901c723c */ /* 0x080fec00000018ff */
[C---:B------:R-:W-:Y:S01]  /*4b10*/  HMMA.16816.F32 R32, R132.reuse, R150, RZ ;  /* 0x000000968420723c */ /* 0x040fe200000018ff */
[----:B------:R-:W5:Y:S05]  /*4b20*/  LDSM.16.M88.4 R148, [R182+0x1000] ;  /* 0x00100000b694783b */ /* 0x000f6a0000000200 */
[-C--:B-1----:R-:W-:Y:S06]  /*4b30*/  HMMA.16816.F32 R36, R132, R152.reuse, RZ ;  /* 0x000000988424723c */ /* 0x082fec00000018ff */
[C---:B------:R-:W-:Y:S06]  /*4b40*/  HMMA.16816.F32 R40, R144.reuse, R152, RZ ;  /* 0x000000989028723c */ /* 0x040fec00000018ff */
[-C--:B------:R-:W-:Y:S06]  /*4b50*/  HMMA.16816.F32 R44, R144, R154.reuse, RZ ;  /* 0x0000009a902c723c */ /* 0x080fec00000018ff */
[C---:B------:R-:W-:Y:S01]  /*4b60*/  HMMA.16816.F32 R48, R132.reuse, R154, RZ ;  /* 0x0000009a8430723c */ /* 0x040fe200000018ff */
[----:B------:R-:W-:Y:S05]  /*4b70*/  LDSM.16.M88.4 R152, [R180] ;  /* 0x00000000b498783b */ /* 0x000fea0000000200 */
[-C--:B--2---:R-:W-:Y:S06]  /*4b80*/  HMMA.16816.F32 R52, R132, R156.reuse, RZ ;  /* 0x0000009c8434723c */ /* 0x084fec00000018ff */
[C---:B------:R-:W-:Y:S06]  /*4b90*/  HMMA.16816.F32 R56, R144.reuse, R156, RZ ;  /* 0x0000009c9038723c */ /* 0x040fec00000018ff */
[-C--:B------:R-:W-:Y:S01]  /*4ba0*/  HMMA.16816.F32 R60, R144, R158.reuse, RZ ;  /* 0x0000009e903c723c */ /* 0x080fe200000018ff */
[----:B------:R-:W-:Y:S05]  /*4bb0*/  LDSM.16.M88.4 R144, [R181] ;  /* 0x00000000b590783b */ /* 0x000fea0000000200 */
[----:B------:R-:W-:Y:S01]  /*4bc0*/  HMMA.16816.F32 R64, R132, R158, RZ ;  /* 0x0000009e8440723c */ /* 0x000fe200000018ff */
[----:B------:R-:W1:Y:S05]  /*4bd0*/  LDSM.16.M88.4 R132, [R182+0x1800] ;  /* 0x00180000b684783b */ /* 0x000e6a0000000200 */
[-C--:B---3--:R-:W-:Y:S01]  /*4be0*/  HMMA.16816.F32 R4, R160, R164.reuse, R4 ;  /* 0x000000a4a004723c */ /* 0x088fe20000001804 */
[----:B------:R-:W2:Y:S05]  /*4bf0*/  LDSM.16.M88.4 R156, [R181+0x2000] ;  /* 0x00200000b59c783b */ /* 0x000eaa0000000200 */
[C---:B----4-:R-:W-:Y:S06]  /*4c00*/  HMMA.16816.F32 R8, R168.reuse, R164, R8 ;  /* 0x000000a4a808723c */ /* 0x050fec0000001808 */
[-C--:B------:R-:W-:Y:S06]  /*4c10*/  HMMA.16816.F32 R12, R168, R166.reuse, R12 ;  /* 0x000000a6a80c723c */ /* 0x080fec000000180c */
[C---:B------:R-:W-:Y:S01]  /*4c20*/  HMMA.16816.F32 R16, R160.reuse, R166, R16 ;  /* 0x000000a6a010723c */ /* 0x040fe20000001810 */
[----:B------:R-:W3:Y:S05]  /*4c30*/  LDSM.16.M88.4 R164, [R174] ;  /* 0x00000000aea4783b */ /* 0x000eea0000000200 */
[-C--:B------:R-:W-:Y:S06]  /*4c40*/  HMMA.16816.F32 R20, R160, R140.reuse, R20 ;  /* 0x0000008ca014723c */ /* 0x080fec0000001814 */
[C---:B------:R-:W-:Y:S06]  /*4c50*/  HMMA.16816.F32 R24, R168.reuse, R140, R24 ;  /* 0x0000008ca818723c */ /* 0x040fec0000001818 */
[-C--:B------:R-:W-:Y:S06]  /*4c60*/  HMMA.16816.F32 R28, R168, R142.reuse, R28 ;  /* 0x0000008ea81c723c */ /* 0x080fec000000181c */
[C---:B------:R-:W-:Y:S01]  /*4c70*/  HMMA.16816.F32 R32, R160.reuse, R142, R32 ;  /* 0x0000008ea020723c */ /* 0x040fe20000001820 */
[----:B------:R-:W4:Y:S05]  /*4c80*/  LDSM.16.M88.4 R140, [R173] ;  /* 0x00000000ad8c783b */ /* 0x000f2a0000000200 */
[-C--:B-----5:R-:W-:Y:S06]  /*4c90*/  HMMA.16816.F32 R36, R160, R148.reuse, R36 ;  /* 0x00000094a024723c */ /* 0x0a0fec0000001824 */
[C---:B------:R-:W-:Y:S06]  /*4ca0*/  HMMA.16816.F32 R40, R168.reuse, R148, R40 ;  /* 0x00000094a828723c */ /* 0x040fec0000001828 */
[-C--:B------:R-:W-:Y:S06]  /*4cb0*/  HMMA.16816.F32 R44, R168, R150.reuse, R44 ;  /* 0x00000096a82c723c */ /* 0x080fec000000182c */
[C---:B------:R-:W-:Y:S01]  /*4cc0*/  HMMA.16816.F32 R48, R160.reuse, R150, R48 ;  /* 0x00000096a030723c */ /* 0x040fe20000001830 */
[----:B------:R-:W-:Y:S05]  /*4cd0*/  LDSM.16.M88.4 R148, [R179] ;  /* 0x00000000b394783b */ /* 0x000fea0000000200 */
[-C--:B-1----:R-:W-:Y:S06]  /*4ce0*/  HMMA.16816.F32 R52, R160, R132.reuse, R52 ;  /* 0x00000084a034723c */ /* 0x082fec0000001834 */
[C---:B------:R-:W-:Y:S06]  /*4cf0*/  HMMA.16816.F32 R56, R168.reuse, R132, R56 ;  /* 0x00000084a838723c */ /* 0x040fec0000001838 */
[-C--:B------:R-:W-:Y:S01]  /*4d00*/  HMMA.16816.F32 R60, R168, R134.reuse, R60 ;  /* 0x00000086a83c723c */ /* 0x080fe2000000183c */
[----:B------:R-:W-:Y:S05]  /*4d10*/  LDSM.16.M88.4 R168, [R179+0x2000] ;  /* 0x00200000b3a8783b */ /* 0x000fea0000000200 */
[----:B------:R-:W-:Y:S01]  /*4d20*/  HMMA.16816.F32 R64, R160, R134, R64 ;  /* 0x00000086a040723c */ /* 0x000fe20000001840 */
[----:B------:R-:W1:Y:S05]  /*4d30*/  LDSM.16.M88.4 R132, [R172] ;  /* 0x00000000ac84783b */ /* 0x000e6a0000000200 */
[-C--:B------:R-:W-:Y:S01]  /*4d40*/  HMMA.16816.F32 R4, R144, R152.reuse, R4 ;  /* 0x000000989004723c */ /* 0x080fe20000001804 */
[----:B------:R-:W5:Y:S05]  /*4d50*/  LDSM.16.M88.4 R160, [R139] ;  /* 0x000000008ba0783b */ /* 0x000f6a0000000200 */
[C---:B--2---:R-:W-:Y:S06]  /*4d60*/  HMMA.16816.F32 R8, R156.reuse, R152, R8 ;  /* 0x000000989c08723c */ /* 0x044fec0000001808 */
[-C--:B------:R-:W-:Y:S06]  /*4d70*/  HMMA.16816.F32 R12, R156, R154.reuse, R12 ;  /* 0x0000009a9c0c723c */ /* 0x080fec000000180c */
[C---:B------:R-:W-:Y:S01]  /*4d80*/  HMMA.16816.F32 R16, R144.reuse, R154, R16 ;  /* 0x0000009a9010723c */ /* 0x040fe20000001810 */
[----:B------:R-:W2:Y:S05]  /*4d90*/  LDSM.16.M88.4 R152, [R139+0x800] ;  /* 0x000800008b98783b */ /* 0x000eaa0000000200 */
[-C--:B---3--:R-:W-:Y:S06]  /*4da0*/  HMMA.16816.F32 R20, R144, R164.reuse, R20 ;  /* 0x000000a49014723c */ /* 0x088fec0000001814 */
[C---:B------:R-:W-:Y:S06]  /*4db0*/  HMMA.16816.F32 R24, R156.reuse, R164, R24 ;  /* 0x000000a49c18723c */ /* 0x040fec0000001818 */
[-C--:B------:R-:W-:Y:S06]  /*4dc0*/  HMMA.16816.F32 R28, R156, R166.reuse, R28 ;  /* 0x000000a69c1c723c */ /* 0x080fec000000181c */
[C---:B------:R-:W-:Y:S01]  /*4dd0*/  HMMA.16816.F32 R32, R144.reuse, R166, R32 ;  /* 0x000000a69020723c */ /* 0x040fe20000001820 */
[----:B------:R-:W3:Y:S05]  /*4de0*/  LDSM.16.M88.4 R164, [R139+0x1000] ;  /* 0x001000008ba4783b */ /* 0x000eea0000000200 */
[-C--:B----4-:R-:W-:Y:S06]  /*4df0*/  HMMA.16816.F32 R36, R144, R140.reuse, R36 ;  /* 0x0000008c9024723c */ /* 0x090fec0000001824 */
[C---:B------:R-:W-:Y:S06]  /*4e00*/  HMMA.16816.F32 R40, R156.reuse, R140, R40 ;  /* 0x0000008c9c28723c */ /* 0x040fec0000001828 */
[-C--:B------:R-:W-:Y:S06]  /*4e10*/  HMMA.16816.F32 R44, R156, R142.reuse, R44 ;  /* 0x0000008e9c2c723c */ /* 0x080fec000000182c */
[C---:B------:R-:W-:Y:S01]  /*4e20*/  HMMA.16816.F32 R48, R144.reuse, R142, R48 ;  /* 0x0000008e9030723c */ /* 0x040fe20000001830 */
[----:B------:R-:W4:Y:S01]  /*4e30*/  LDSM.16.M88.4 R140, [R139+0x1800] ;  /* 0x001800008b8c783b */ /* 0x000f220000000200 */
[----:B------:R-:W-:Y:S04]  /*4e40*/  DEPBAR.LE SB0, 0x0 ;  /* 0x000080000000791a */ /* 0x000fe80000000000 */
[-C--:B-1----:R-:W-:Y:S01]  /*4e50*/  HMMA.16816.F32 R52, R144, R132.reuse, R52 ;  /* 0x000000849034723c */ /* 0x082fe20000001834 */
[----:B------:R-:W-:Y:S05]  /*4e60*/  BAR.SYNC.DEFER_BLOCKING 0x0 ;  /* 0x0000000000007b1d */ /* 0x000fea0000010000 */
[C---:B------:R-:W-:Y:S06]  /*4e70*/  HMMA.16816.F32 R56, R156.reuse, R132, R56 ;  /* 0x000000849c38723c */ /* 0x040fec0000001838 */
[-C--:B------:R-:W-:Y:S06]  /*4e80*/  HMMA.16816.F32 R60, R156, R134.reuse, R60 ;  /* 0x000000869c3c723c */ /* 0x080fec000000183c */
[----:B------:R-:W-:Y:S06]  /*4e90*/  HMMA.16816.F32 R64, R144, R134, R64 ;  /* 0x000000869040723c */ /* 0x000fec0000001840 */
[-C--:B-----5:R-:W-:Y:S06]  /*4ea0*/  HMMA.16816.F32 R4, R148, R160.reuse, R4 ;  /* 0x000000a09404723c */ /* 0x0a0fec0000001804 */
[C---:B------:R-:W-:Y:S06]  /*4eb0*/  HMMA.16816.F32 R8, R168.reuse, R160, R8 ;  /* 0x000000a0a808723c */ /* 0x040fec0000001808 */
[-C--:B------:R-:W-:Y:S06]  /*4ec0*/  HMMA.16816.F32 R12, R168, R162.reuse, R12 ;  /* 0x000000a2a80c723c */ /* 0x080fec000000180c */
[C---:B------:R-:W-:Y:S06]  /*4ed0*/  HMMA.16816.F32 R16, R148.reuse, R162, R16 ;  /* 0x000000a29410723c */ /* 0x040fec0000001810 */
        /* <DEDUP_REMOVED lines=18> */
[-C--:B----4-:R-:W-:Y:S05]  /*5000*/  HMMA.16816.F32 R52, R148, R140.reuse, R52 ;  /* 0x0000008c9434723c */ /* 0x090fea0000001834 */
        /* <DEDUP_REMOVED lines=37> */
.L_x_1461:
[----:B-1----:R-:W-:Y:S01]  /*5260*/  FMNMX.FTZ R133, R57, R138, !PT ;  /* 0x0000008a39857209 */ /* 0x002fe20007810000 */
[----:B------:R-:W1:Y:S01]  /*5270*/  SHFL.BFLY PT, R149, R136, 0x2, 0x1f ;  /* 0x0c401f0088957f89 */ /* 0x000e6200000e0000 */
[----:B------:R-:W-:Y:S01]  /*5280*/  FMNMX.FTZ R134, R66, R231, !PT ;  /* 0x000000e742867209 */ /* 0x000fe20007810000 */
[C---:B------:R-:W-:Y:S01]  /*5290*/  IMAD.SHL.U32 R135, R209.reuse, 0x2, RZ ;  /* 0x00000002d1877824 */ /* 0x040fe200078e00ff */
[----:B------:R-:W-:Y:S01]  /*52a0*/  FMNMX.FTZ R132, R60, R133, !PT ;  /* 0x000000853c847209 */ /* 0x000fe20007810000 */
[----:B------:R-:W-:Y:S01]  /*52b0*/  VIADD R209, R209, 0xffffffff ;  /* 0xffffffffd1d17836 */ /* 0x000fe20000000000 */
[----:B------:R-:W-:Y:S01]  /*52c0*/  FMNMX.FTZ R141, R67, R134, !PT ;  /* 0x00000086438d7209 */ /* 0x000fe20007810000 */
[----:B------:R-:W-:Y:S01]  /*52d0*/  VIADD R133, R135, 0x1 ;  /* 0x0000000187857836 */ /* 0x000fe20000000000 */
[----:B------:R-:W-:Y:S02]  /*52e0*/  FMNMX.FTZ R140, R61, R132, !PT ;  /* 0x000000843d8c7209 */ /* 0x000fe40007810000 */
[C-C-:B------:R-:W-:Y:S01]  /*52f0*/  LOP3.LUT R134, R229.reuse, R135, R207.reuse, 0x96, !PT ;  /* 0x00000087e5867212 */ /* 0x140fe200078e96cf */
[----:B------:R-:W2:Y:S01]  /*5300*/  SHFL.BFLY PT, R132, R141, 0x2, 0x1f ;  /* 0x0c401f008d847f89 */ /* 0x000ea200000e0000 */
[----:B------:R-:W-:Y:S07]  /*5310*/  LOP3.LUT R133, R229, R133, R207, 0x96, !PT ;  /* 0x00000085e5857212 */ /* 0x000fee00078e96cf */
[----:B------:R-:W3:Y:S01]  /*5320*/  SHFL.BFLY PT, R147, R140, 0x2, 0x1f ;  /* 0x0c401f008c937f89 */ /* 0x000ee200000e0000 */
[----:B------:R-:W-:Y:S01]  /*5330*/  IMAD.WIDE.U32 R144, R134, -0x326172a9, RZ ;  /* 0xcd9e8d5786907825 */ /* 0x000fe200078e00ff */
[----:B------:R-:W-:Y:S03]  /*5340*/  FMNMX.FTZ R134, R10, R0, !PT ;  /* 0x000000000a867209 */ /* 0x000fe60007810000 */
[----:B------:R-:W-:Y:S01]  /*5350*/  IMAD.WIDE.U32 R244, R133, -0x326172a9, RZ ;  /* 0xcd9e8d5785f47825 */ /* 0x000fe200078e00ff */
[C-C-:B------:R-:W-:Y:S02]  /*5360*/  LOP3.LUT R135, R145.reuse, R226, R200.reuse, 0x96, !PT ;  /* 0x000000e291877212 */ /* 0x140fe400078e96c8 */
[--C-:B------:R-:W-:Y:S02]  /*5370*/  LOP3.LUT R138, R145, R220, R200.reuse, 0x96, !PT ;  /* 0x000000dc918a7212 */ /* 0x100fe400078e96c8 */
[----:B-1----:R-:W-:Y:S01]  /*5380*/  FMNMX.FTZ R149, R136, R149, !PT ;  /* 0x0000009588957209 */ /* 0x002fe20007810000 */
[----:B------:R-:W-:Y:S01]  /*5390*/  IMAD.WIDE.U32 R154, R135, -0x2daee0ad, RZ ;  /* 0xd2511f53879a7825 */ /* 0x000fe200078e00ff */
[--C-:B------:R-:W-:Y:S02]  /*53a0*/  LOP3.LUT R142, R245, R226, R200.reuse, 0x96, !PT ;  /* 0x000000e2f58e7212 */ /* 0x100fe400078e96c8 */
[--C-:B------:R-:W-:Y:S01]  /*53b0*/  LOP3.LUT R248, R223, R244, R199.reuse, 0x96, !PT ;  /* 0x000000f4dff87212 */ /* 0x100fe200078e96c7 */
[----:B------:R-:W1:Y:S01]  /*53c0*/  SHFL.BFLY PT, R136, R149, 0x1, 0x1f ;  /* 0x0c201f0095887f89 */ /* 0x000e6200000e0000 */
[----:B------:R-:W-:Y:S01]  /*53d0*/  LOP3.LUT R133, R245, R220, R200, 0x96, !PT ;  /* 0x000000dcf5857212 */ /* 0x000fe200078e96c8 */
[----:B------:R-:W-:Y:S01]  /*53e0*/  IMAD.WIDE.U32 R152, R138, -0x2daee0ad, RZ ;  /* 0xd2511f538a987825 */ /* 0x000fe200078e00ff */
[--C-:B------:R-:W-:Y:S02]  /*53f0*/  LOP3.LUT R150, R223, R144, R199.reuse, 0x96, !PT ;  /* 0x00000090df967212 */ /* 0x100fe400078e96c7 */
[----:B--2---:R-:W-:Y:S01]  /*5400*/  FMNMX.FTZ R132, R141, R132, !PT ;  /* 0x000000848d847209 */ /* 0x004fe20007810000 */
[----:B------:R-:W-:Y:S01]  /*5410*/  IMAD.WIDE.U32 R248, R248, -0x2daee0ad, RZ ;  /* 0xd2511f53f8f87825 */ /* 0x000fe200078e00ff */
[----:B------:R-:W-:Y:S02]  /*5420*/  FMNMX.FTZ R141, R11, R134, !PT ;  /* 0x000000860b8d7209 */ /* 0x000fe40007810000 */
[----:B---3--:R-:W-:Y:S01]  /*5430*/  FMNMX.FTZ R147, R140, R147, !PT ;  /* 0x000000938c937209 */ /* 0x008fe20007810000 */
[----:B------:R-:W2:Y:S01]  /*5440*/  SHFL.BFLY PT, R135, R132, 0x1, 0x1f ;  /* 0x0c201f0084877f89 */ /* 0x000ea200000e0000 */
[----:B------:R-:W-:Y:S01]  /*5450*/  FMNMX.FTZ R138, R14, R141, !PT ;  /* 0x0000008d0e8a7209 */ /* 0x000fe20007810000 */
[----:B------:R-:W-:Y:S01]  /*5460*/  IMAD.WIDE.U32 R150, R150, -0x2daee0ad, RZ ;  /* 0xd2511f5396967825 */ /* 0x000fe200078e00ff */
[----:B------:R-:W-:Y:S05]  /*5470*/  LOP3.LUT R144, R217, R144, R199, 0x96, !PT ;  /* 0x00000090d9907212 */ /* 0x000fea00078e96c7 */
[----:B------:R-:W3:Y:S01]  /*5480*/  SHFL.BFLY PT, R134, R147, 0x1, 0x1f ;  /* 0x0c201f0093867f89 */ /* 0x000ee200000e0000 */
[----:B------:R-:W-:Y:S01]  /*5490*/  FMNMX.FTZ R143, R15, R138, !PT ;  /* 0x0000008a0f8f7209 */ /* 0x000fe20007810000 */
[----:B------:R-:W-:Y:S01]  /*54a0*/  IMAD.WIDE.U32 R238, R133, -0x2daee0ad, RZ ;  /* 0xd2511f5385ee7825 */ /* 0x000fe200078e00ff */
[--C-:B------:R-:W-:Y:S02]  /*54b0*/  LOP3.LUT R138, R153, R218, R198.reuse, 0x96, !PT ;  /* 0x000000da998a7212 */ /* 0x100fe400078e96c6 */
[----:B------:R-:W-:Y:S01]  /*54c0*/  FMNMX.FTZ R140, R26, R143, !PT ;  /* 0x0000008f1a8c7209 */ /* 0x000fe20007810000 */
[----:B------:R-:W-:Y:S01]  /*54d0*/  IMAD.WIDE.U32 R142, R142, -0x2daee0ad, RZ ;  /* 0xd2511f538e8e7825 */ /* 0x000fe200078e00ff */
[----:B------:R-:W-:Y:S02]  /*54e0*/  LOP3.LUT R141, R155, R224, R198, 0x96, !PT ;  /* 0x000000e09b8d7212 */ /* 0x000fe400078e96c6 */
[----:B------:R-:W-:Y:S01]  /*54f0*/  FMNMX.FTZ R133, R27, R140, !PT ;  /* 0x0000008c1b857209 */ /* 0x000fe20007810000 */
[----:B------:R-:W-:Y:S01]  /*5500*/  IMAD.WIDE.U32 R234, R138, -0x326172a9, RZ ;  /* 0xcd9e8d578aea7825 */ /* 0x000fe200078e00ff */
[----:B-1----:R-:W-:Y:S02]  /*5510*/  FMNMX.FTZ R136, R149, R136, !PT ;  /* 0x0000008895887209 */ /* 0x002fe40007810000 */
[----:B------:R-:W-:Y:S01]  /*5520*/  LOP3.LUT R246, R249, R142, R196, 0x96, !PT ;  /* 0x0000008ef9f67212 */ /* 0x000fe200078e96c4 */
[----:B------:R-:W-:Y:S01]  /*5530*/  IMAD.WIDE.U32 R144, R144, -0x2daee0ad, RZ ;  /* 0xd2511f5390907825 */ /* 0x000fe200078e00ff */
[----:B------:R-:W-:Y:S02]  /*5540*/  FMNMX.FTZ R142, R30, R133, !PT ;  /* 0x000000851e8e7209 */ /* 0x000fe40007810000 */
[C---:B------:R-:W-:Y:S01]  /*5550*/  FSETP.NEU.FTZ.AND P1, PT, R136.reuse, -INF , PT ;  /* 0xff8000008800780b */ /* 0x040fe20003f3d000 */
[----:B------:R-:W-:Y:S01]  /*5560*/  FADD.FTZ R133, -R136, R137 ;  /* 0x0000008988857221 */ /* 0x000fe20000010100 */
[----:B------:R-:W-:Y:S01]  /*5570*/  FMNMX.FTZ R137, R31, R142, !PT ;  /* 0x0000008e1f897209 */ /* 0x000fe20007810000 */
[----:B------:R-:W-:Y:S01]  /*5580*/  IMAD.WIDE.U32 R246, R246, -0x326172a9, RZ ;  /* 0xcd9e8d57f6f67825 */ /* 0x000fe200078e00ff */
[----:B--2---:R-:W-:Y:S02]  /*5590*/  FMNMX.FTZ R135, R132, R135, !PT ;  /* 0x0000008784877209 */ /* 0x004fe40007810000 */
[----:B------:R-:W-:Y:S01]  /*55a0*/  FMNMX.FTZ R142, R42, R137, !PT ;  /* 0x000000892a8e7209 */ /* 0x000fe20007810000 */
[----:B------:R-:W-:Y:S01]  /*55b0*/  FMUL.FTZ R132, R133, UR4 ;  /* 0x0000000485847c20 */ /* 0x000fe20008410000 */
[----:B---3--:R-:W-:Y:S01]  /*55c0*/  FMNMX.FTZ R134, R147, R134, !PT ;  /* 0x0000008693867209 */ /* 0x008fe20007810000 */
[----:B------:R-:W-:Y:S01]  /*55d0*/  FADD.FTZ R2, -R135, R2 ;  /* 0x0000000287027221 */ /* 0x000fe20000010100 */
[----:B------:R-:W-:Y:S01]  /*55e0*/  FMNMX.FTZ R137, R43, R142, !PT ;  /* 0x0000008e2b897209 */ /* 0x000fe20007810000 */
[----:B------:R-:W-:Y:S01]  /*55f0*/  FMUL.FTZ R242, R136, UR4 ;  /* 0x0000000488f27c20 */ /* 0x000fe20008410000 */
[--C-:B------:R-:W-:Y:S01]  /*5600*/  LOP3.LUT R146, R145, R152, R196.reuse, 0x96, !PT ;  /* 0x0000009891927212 */ /* 0x100fe200078e96c4 */
[----:B------:R-:W-:Y:S01]  /*5610*/  MUFU.EX2 R132, R132 ;  /* 0x0000008400847308 */ /* 0x000fe20000000800 */
[----:B------:R-:W-:Y:S01]  /*5620*/  FMNMX.FTZ R138, R46, R137, !PT ;  /* 0x000000892e8a7209 */ /* 0x000fe20007810000 */
[----:B------:R-:W-:Y:S01]  /*5630*/  FMUL.FTZ R133, R2, UR4 ;  /* 0x0000000402857c20 */ /* 0x000fe20008410000 */
[----:B------:R-:W-:Y:S01]  /*5640*/  FSEL R242, R242, RZ, P1 ;  /* 0x000000fff2f27208 */ /* 0x000fe20000800000 */
[----:B------:R-:W-:Y:S01]  /*5650*/  FADD.FTZ R2, -R134, R3 ;  /* 0x0000000386027221 */ /* 0x000fe20000010100 */
[----:B------:R-:W-:Y:S01]  /*5660*/  FMNMX.FTZ R137, R47, R138, !PT ;  /* 0x0000008a2f897209 */ /* 0x000fe20007810000 */
[----:B------:R-:W-:Y:S01]  /*5670*/  FMUL.FTZ R232, R135, UR4 ;  /* 0x0000000487e87c20 */ /* 0x000fe20008410000 */
[----:B------:R-:W-:Y:S03]  /*5680*/  LOP3.LUT R148, R151, R154, R196, 0x96, !PT ;  /* 0x0000009a97947212 */ /* 0x000fe600078e96c4 */
[----:B------:R1:W2:Y:S01]  /*5690*/  MUFU.EX2 R3, R133 ;  /* 0x0000008500037308 */ /* 0x0002a20000000800 */
[----:B------:R-:W-:Y:S01]  /*56a0*/  FMNMX.FTZ R152, R58, R137, !PT ;  /* 0x000000893a987209 */ /* 0x000fe20007810000 */
[----:B------:R-:W-:Y:S01]  /*56b0*/  FFMA.FTZ R164, R32, UR4, -R242 ;  /* 0x0000000420a47c23 */ /* 0x000fe200080108f2 */
[----:B------:R-:W-:Y:S01]  /*56c0*/  LOP3.LUT R143, R143, R224, R198, 0x96, !PT ;  /* 0x000000e08f8f7212 */ /* 0x000fe200078e96c6 */
[--C-:B------:R-:W-:Y:S01]  /*56d0*/  FFMA.FTZ R169, R33, UR4, -R242.reuse ;  /* 0x0000000421a97c23 */ /* 0x100fe200080108f2 */
[----:B------:R-:W-:Y:S01]  /*56e0*/  FMNMX.FTZ R137, R59, R152, !PT ;  /* 0x000000983b897209 */ /* 0x000fe20007810000 */
[----:B------:R-:W-:Y:S01]  /*56f0*/  FFMA.FTZ R145, R16, UR4, -R242 ;  /* 0x0000000410917c23 */ /* 0x000fe200080108f2 */
[----:B------:R-:W-:Y:S03]  /*5700*/  FSETP.NEU.FTZ.AND P1, PT, R135, -INF , PT ;  /* 0xff8000008700780b */ /* 0x000fe60003f3d000 */
[----:B------:R-:W-:Y:S01]  /*5710*/  MUFU.EX2 R164, R164 ;  /* 0x000000a400a47308 */ /* 0x000fe20000000800 */
[----:B------:R-:W-:Y:S01]  /*5720*/  FMNMX.FTZ R16, R62, R137, !PT ;  /* 0x000000893e107209 */ /* 0x000fe20007810000 */
[----:B------:R-:W-:Y:S01]  /*5730*/  FMUL.FTZ R138, R2, UR4 ;  /* 0x00000004028a7c20 */ /* 0x000fe20008410000 */
[----:B------:R-:W-:Y:S01]  /*5740*/  LOP3.LUT R244, R217, R244, R199, 0x96, !PT ;  /* 0x000000f4d9f47212 */ /* 0x000fe200078e96c7 */
[----:B------:R-:W-:Y:S01]  /*5750*/  IMAD.WIDE.U32 R148, R148, -0x326172a9, RZ ;  /* 0xcd9e8d5794947825 */ /* 0x000fe200078e00ff */
[----:B------:R-:W-:Y:S02]  /*5760*/  FSEL R232, R232, RZ, P1 ;  /* 0x000000ffe8e87208 */ /* 0x000fe40000800000 */
[----:B------:R-:W-:Y:S03]  /*5770*/  LOP3.LUT R140, R239, R218, R198, 0x96, !PT ;  /* 0x000000daef8c7212 */ /* 0x000fe600078e96c6 */
[----:B------:R3:W-:Y:S01]  /*5780*/  MUFU.EX2 R2, R138 ;  /* 0x0000008a00027308 */ /* 0x0007e20000000800 */
[----:B-1----:R-:W-:Y:S01]  /*5790*/  FMNMX.FTZ R133, R63, R16, !PT ;  /* 0x000000103f857209 */ /* 0x002fe20007810000 */
[----:B------:R-:W-:Y:S01]  /*57a0*/  IMAD.WIDE.U32 R230, R141, -0x326172a9, RZ ;  /* 0xcd9e8d578de67825 */ /* 0x000fe200078e00ff */
[--C-:B------:R-:W-:Y:S02]  /*57b0*/  LOP3.LUT R141, R235, R216, R197.reuse, 0x96, !PT ;  /* 0x000000d8eb8d7212 */ /* 0x100fe400078e96c5 */
[----:B------:R-:W-:Y:S01]  /*57c0*/  FSETP.NEU.FTZ.AND P1, PT, R134, -INF , PT ;  /* 0xff8000008600780b */ /* 0x000fe20003f3d000 */
[----:B------:R-:W1:Y:S01]  /*57d0*/  SHFL.BFLY PT, R16, R133, 0x2, 0x1f ;  /* 0x0c401f0085107f89 */ /* 0x000e6200000e0000 */
[----:B------:R-:W-:Y:S03]  /*57e0*/  LOP3.LUT R142, R231, R222, R197, 0x96, !PT ;  /* 0x000000dee78e7212 */ /* 0x000fe600078e96c5 */
[----:B------:R4:W-:Y:S01]  /*57f0*/  MUFU.EX2 R137, R145 ;  /* 0x0000009100897308 */ /* 0x0009e20000000800 */
[--C-:B------:R-:W-:Y:S01]  /*5800*/  LOP3.LUT R230, R149, R230, R195.reuse, 0x96, !PT ;  /* 0x000000e695e67212 */ /* 0x100fe200078e96c3 */
[----:B------:R-:W-:Y:S04]  /*5810*/  IMAD.WIDE.U32 R146, R146, -0x326172a9, RZ ;  /* 0xcd9e8d5792927825 */ /* 0x000fe800078e00ff */
[--C-:B------:R-:W-:Y:S01]  /*5820*/  FFMA.FTZ R166, R34, UR4, -R232.reuse ;  /* 0x0000000422a67c23 */ /* 0x100fe200080108e8 */
[----:B------:R-:W-:Y:S01]  /*5830*/  FFMA.FTZ R171, R35, UR4, -R232 ;  /* 0x0000000423ab7c23 */ /* 0x000fe200080108e8 */
[----:B------:R-:W-:Y:S01]  /*5840*/  IMAD.WIDE.U32 R154, R142, -0x2daee0ad, RZ ;  /* 0xd2511f538e9a7825 */ /* 0x000fe200078e00ff */
[--C-:B------:R-:W-:Y:S01]  /*5850*/  LOP3.LUT R234, R147, R234, R195.reuse, 0x96, !PT ;  /* 0x000000ea93ea7212 */ /* 0x100fe200078e96c3 */
[----:B------:R-:W-:Y:S02]  /*5860*/  LDSM.16.MT88.4 R32, [R178+0x6000] ;  /* 0x00600000b220783b */ /* 0x000fe40000004200 */
[----:B---3--:R-:W-:Y:S01]  /*5870*/  FFMA.FTZ R138, R17, UR4, -R242 ;  /* 0x00000004118a7c23 */ /* 0x008fe200080108f2 */
[----:B------:R-:W-:Y:S01]  /*5880*/  FFMA.FTZ R38, R38, UR4, -R232 ;  /* 0x0000000426267c23 */ /* 0x000fe200080108e8 */
[----:B------:R-:W-:Y:S01]  /*5890*/  LOP3.LUT R17, R155, R150, R194, 0x96, !PT ;  /* 0x000000969b117212 */ /* 0x000fe200078e96c2 */
[----:B------:R-:W-:Y:S01]  /*58a0*/  FFMA.FTZ R155, R4, UR4, -R242 ;  /* 0x00000004049b7c23 */ /* 0x000fe200080108f2 */
[----:B------:R-:W-:Y:S04]  /*58b0*/  IMAD.WIDE.U32 R152, R143, -0x326172a9, RZ ;  /* 0xcd9e8d578f987825 */ /* 0x000fe800078e00ff */
[----:B------:R-:W-:Y:S01]  /*58c0*/  FMUL.FTZ R214, R134, UR4 ;  /* 0x0000000486d67c20 */ /* 0x000fe20008410000 */
[----:B------:R-:W-:Y:S01]  /*58d0*/  MUFU.EX2 R169, R169 ;  /* 0x000000a900a97308 */ /* 0x000fe20000000800 */
[----:B------:R-:W-:Y:S01]  /*58e0*/  FFMA.FTZ R158, R6, UR4, -R232 ;  /* 0x00000004069e7c23 */ /* 0x000fe200080108e8 */
[----:B------:R-:W-:Y:S01]  /*58f0*/  IMAD.WIDE.U32 R142, R141, -0x2daee0ad, RZ ;  /* 0xd2511f538d8e7825 */ /* 0x000fe200078e00ff */
[----:B------:R-:W-:Y:S02]  /*5900*/  LOP3.LUT R247, R247, R152, R195, 0x96, !PT ;  /* 0x00000098f7f77212 */ /* 0x000fe400078e96c3 */
[----:B------:R-:W-:Y:S01]  /*5910*/  FSEL R214, R214, RZ, P1 ;  /* 0x000000ffd6d67208 */ /* 0x000fe20000800000 */
[----:B------:R-:W-:Y:S01]  /*5920*/  IMAD.WIDE.U32 R230, R230, -0x2daee0ad, RZ ;  /* 0xd2511f53e6e67825 */ /* 0x000fe200078e00ff */
[----:B-1----:R-:W-:Y:S03]  /*5930*/  FMNMX.FTZ R4, R133, R16, !PT ;  /* 0x0000001085047209 */ /* 0x002fe60007810000 */
[----:B------:R-:W-:Y:S01]  /*5940*/  MUFU.EX2 R155, R155 ;  /* 0x0000009b009b7308 */ /* 0x000fe20000000800 */
[----:B------:R-:W-:Y:S01]  /*5950*/  LOP3.LUT R144, R143, R144, R194, 0x96, !PT ;  /* 0x000000908f907212 */ /* 0x000fe200078e96c2 */
[----:B------:R-:W-:Y:S01]  /*5960*/  IMAD.WIDE.U32 R244, R244, -0x2daee0ad, RZ ;  /* 0xd2511f53f4f47825 */ /* 0x000fe200078e00ff */
[--C-:B------:R-:W-:Y:S01]  /*5970*/  LOP3.LUT R249, R153, R222, R197.reuse, 0x96, !PT ;  /* 0x000000de99f97212 */ /* 0x100fe200078e96c5 */
[----:B------:R-:W1:Y:S02]  /*5980*/  SHFL.BFLY PT, R133, R4, 0x1, 0x1f ;  /* 0x0c201f0004857f89 */ /* 0x000e6400000e0000 */
[----:B------:R-:W-:Y:S01]  /*5990*/  FFMA.FTZ R152, R18, UR4, -R232 ;  /* 0x0000000412987c23 */ /* 0x000fe200080108e8 */
[----:B------:R-:W-:Y:S01]  /*59a0*/  LOP3.LUT R18, R231, R154, R192, 0x96, !PT ;  /* 0x0000009ae7127212 */ /* 0x000fe200078e96c0 */
[----:B------:R-:W-:Y:S01]  /*59b0*/  FFMA.FTZ R154, R5, UR4, -R242 ;  /* 0x00000004059a7c23 */ /* 0x000fe200080108f2 */
[----:B------:R-:W-:Y:S01]  /*59c0*/  LOP3.LUT R238, R245, R238, R196, 0x96, !PT ;  /* 0x000000eef5ee7212 */ /* 0x000fe200078e96c4 */
[----:B------:R-:W-:Y:S04]  /*59d0*/  IMAD.WIDE.U32 R234, R234, -0x2daee0ad, RZ ;  /* 0xd2511f53eaea7825 */ /* 0x000fe800078e00ff */
[--C-:B------:R-:W-:Y:S01]  /*59e0*/  FFMA.FTZ R163, R13, UR4, -R214.reuse ;  /* 0x000000040da37c23 */ /* 0x100fe200080108d6 */
[----:B------:R-:W-:Y:S01]  /*59f0*/  MUFU.EX2 R158, R158 ;  /* 0x0000009e009e7308 */ /* 0x000fe20000000800 */
[----:B------:R-:W-:Y:S01]  /*5a00*/  FFMA.FTZ R60, R60, UR4, -R214 ;  /* 0x000000043c3c7c23 */ /* 0x000fe200080108d6 */
[----:B------:R-:W-:Y:S04]  /*5a10*/  IMAD.WIDE.U32 R156, R140, -0x326172a9, RZ ;  /* 0xcd9e8d578c9c7825 */ /* 0x000fe800078e00ff */
[--C-:B------:R-:W-:Y:S01]  /*5a20*/  FFMA.FTZ R153, R19, UR4, -R232.reuse ;  /* 0x0000000413997c23 */ /* 0x100fe200080108e8 */
[----:B------:R-:W-:Y:S01]  /*5a30*/  FFMA.FTZ R212, R22, UR4, -R232 ;  /* 0x0000000416d47c23 */ /* 0x000fe200080108e8 */
[----:B------:R-:W-:Y:S01]  /*5a40*/  IMAD.WIDE.U32 R150, R18, -0x326172a9, RZ ;  /* 0xcd9e8d5712967825 */ /* 0x000fe200078e00ff */
[----:B------:R-:W-:Y:S01]  /*5a50*/  LOP3.LUT R18, R235, R142, R192, 0x96, !PT ;  /* 0x0000008eeb127212 */ /* 0x000fe200078e96c0 */
[----:B------:R-:W-:Y:S01]  /*5a60*/  MUFU.EX2 R154, R154 ;  /* 0x0000009a009a7308 */ /* 0x000fe20000000800 */
[----:B------:R-:W-:Y:S01]  /*5a70*/  LOP3.LUT R245, R157, R216, R197, 0x96, !PT ;  /* 0x000000d89df57212 */ /* 0x000fe200078e96c5 */
[----:B------:R-:W-:Y:S01]  /*5a80*/  IMAD.WIDE.U32 R140, R17, -0x326172a9, RZ ;  /* 0xcd9e8d57118c7825 */ /* 0x000fe200078e00ff */
[----:B------:R-:W-:Y:S02]  /*5a90*/  SHF.R.U32.HI R142, RZ, 0x10, R150 ;  /* 0x00000010ff8e7819 */ /* 0x000fe40000011696 */
[----:B------:R-:W-:Y:S01]  /*5aa0*/  LOP3.LUT R5, R150, 0xff, RZ, 0xc0, !PT ;  /* 0x000000ff96057812 */ /* 0x000fe200078ec0ff */
[----:B------:R-:W-:Y:S01]  /*5ab0*/  IMAD.WIDE.U32 R238, R238, -0x326172a9, RZ ;  /* 0xcd9e8d57eeee7825 */ /* 0x000fe200078e00ff */
[----:B------:R-:W-:Y:S03]  /*5ac0*/  LOP3.LUT R17, R141, R148, R193, 0x96, !PT ;  /* 0x000000948d117212 */ /* 0x000fe600078e96c1 */
[----:B------:R-:W-:Y:S01]  /*5ad0*/  MUFU.EX2 R166, R166 ;  /* 0x000000a600a67308 */ /* 0x000fe20000000800 */
[----:B-1----:R-:W-:Y:S01]  /*5ae0*/  FMNMX.FTZ R133, R4, R133, !PT ;  /* 0x0000008504857209 */ /* 0x002fe20007810000 */
[----:B------:R-:W-:Y:S01]  /*5af0*/  IMAD.WIDE.U32 R148, R18, -0x326172a9, RZ ;  /* 0xcd9e8d5712947825 */ /* 0x000fe200078e00ff */
[----:B------:R-:W-:Y:S02]  /*5b00*/  LOP3.LUT R243, R239, R156, R195, 0x96, !PT ;  /* 0x0000009ceff37212 */ /* 0x000fe400078e96c3 */
[C---:B------:R-:W-:Y:S01]  /*5b10*/  FSETP.NEU.FTZ.AND P1, PT, R133.reuse, -INF , PT ;  /* 0xff8000008500780b */ /* 0x040fe20003f3d000 */
[----:B------:R-:W-:Y:S01]  /*5b20*/  IMAD.WIDE.U32 R156, R144, -0x326172a9, RZ ;  /* 0xcd9e8d57909c7825 */ /* 0x000fe200078e00ff */
[----:B------:R-:W-:Y:S03]  /*5b30*/  LOP3.LUT R144, R150, 0xffff, RZ, 0xc0, !PT ;  /* 0x0000ffff96907812 */ /* 0x000fe600078ec0ff */
[----:B------:R-:W-:Y:S01]  /*5b40*/  MUFU.EX2 R171, R171 ;  /* 0x000000ab00ab7308 */ /* 0x000fe20000000800 */
[----:B------:R-:W-:Y:S01]  /*5b50*/  SHF.R.U32.HI R19, RZ, 0x10, R148 ;  /* 0x00000010ff137819 */ /* 0x000fe20000011694 */
[----:B------:R-:W-:Y:S01]  /*5b60*/  FMUL.FTZ R170, R133, UR4 ;  /* 0x0000000485aa7c20 */ /* 0x000fe20008410000 */
[----:B------:R-:W-:Y:S01]  /*5b70*/  LOP3.LUT R16, R157, R146, R193, 0x96, !PT ;  /* 0x000000929d107212 */ /* 0x000fe200078e96c1 */
[----:B------:R-:W-:Y:S01]  /*5b80*/  FFMA.FTZ R157, R7, UR4, -R232 ;  /* 0x00000004079d7c23 */ /* 0x000fe200080108e8 */
[----:B------:R-:W-:Y:S01]  /*5b90*/  SHF.R.U32.HI R144, RZ, 0x8, R144 ;  /* 0x00000008ff907819 */ /* 0x000fe20000011690 */
[----:B------:R-:W-:Y:S01]  /*5ba0*/  FFMA.FTZ R233, R23, UR4, -R232 ;  /* 0x0000000417e97c23 */ /* 0x000fe200080108e8 */
[----:B------:R-:W-:Y:S03]  /*5bb0*/  FSEL R170, R170, RZ, P1 ;  /* 0x000000ffaaaa7208 */ /* 0x000fe60000800000 */
[----:B------:R-:W1:Y:S01]  /*5bc0*/  MUFU.EX2 R138, R138 ;  /* 0x0000008a008a7308 */ /* 0x000e620000000800 */
[----:B------:R-:W-:Y:S01]  /*5bd0*/  LOP3.LUT R18, R148, 0xffff, RZ, 0xc0, !PT ;  /* 0x0000ffff94127812 */ /* 0x000fe200078ec0ff */
[----:B--2---:R-:W-:Y:S01]  /*5be0*/  FMUL.FTZ R22, R3, R114 ;  /* 0x0000007203167220 */ /* 0x004fe20000410000 */
[----:B------:R-:W-:Y:S01]  /*5bf0*/  SHF.R.U32.HI R147, RZ, 0x18, R148 ;  /* 0x00000018ff937819 */ /* 0x000fe20000011694 */
[--C-:B------:R-:W-:Y:S01]  /*5c00*/  FFMA.FTZ R58, R58, UR4, -R170.reuse ;  /* 0x000000043a3a7c23 */ /* 0x100fe200080108aa */
[----:B------:R-:W-:Y:S01]  /*5c10*/  LOP3.LUT R4, R19, 0xff, RZ, 0xc0, !PT ;  /* 0x000000ff13047812 */ /* 0x000fe200078ec0ff */
[--C-:B------:R-:W-:Y:S01]  /*5c20*/  FFMA.FTZ R59, R59, UR4, -R170.reuse ;  /* 0x000000043b3b7c23 */ /* 0x100fe200080108aa */
[--C-:B------:R-:W-:Y:S01]  /*5c30*/  LOP3.LUT R140, R151, R140, R201.reuse, 0x96, !PT ;  /* 0x0000008c978c7212 */ /* 0x100fe200078e96c9 */
[----:B------:R-:W-:Y:S01]  /*5c40*/  FFMA.FTZ R62, R62, UR4, -R170 ;  /* 0x000000043e3e7c23 */ /* 0x000fe200080108aa */
[----:B------:R-:W-:Y:S01]  /*5c50*/  SHF.R.U32.HI R143, RZ, 0x18, R150 ;  /* 0x00000018ff8f7819 */ /* 0x000fe20000011696 */
[--C-:B------:R-:W-:Y:S01]  /*5c60*/  FFMA.FTZ R165, R10, UR4, -R170.reuse ;  /* 0x000000040aa57c23 */ /* 0x100fe200080108aa */
[----:B------:R-:W-:Y:S01]  /*5c70*/  LOP3.LUT R142, R142, 0xff, RZ, 0xc0, !PT ;  /* 0x000000ff8e8e7812 */ /* 0x000fe200078ec0ff */
[--C-:B------:R-:W-:Y:S01]  /*5c80*/  FFMA.FTZ R159, R11, UR4, -R170.reuse ;  /* 0x000000040b9f7c23 */ /* 0x100fe200080108aa */
[----:B------:R-:W-:Y:S01]  /*5c90*/  LOP3.LUT R6, R149, R156, R201, 0x96, !PT ;  /* 0x0000009c95067212 */ /* 0x000fe200078e96c9 */
[----:B------:R-:W-:Y:S01]  /*5ca0*/  FFMA.FTZ R162, R14, UR4, -R170 ;  /* 0x000000040ea27c23 */ /* 0x000fe200080108aa */
[----:B------:R-:W-:Y:S01]  /*5cb0*/  PRMT R5, R5, 0x5410, R144 ;  /* 0x0000541005057816 */ /* 0x000fe20000000090 */
[----:B------:R-:W-:Y:S01]  /*5cc0*/  FFMA.FTZ R167, R15, UR4, -R170 ;  /* 0x000000040fa77c23 */ /* 0x000fe200080108aa */
[----:B------:R-:W-:Y:S01]  /*5cd0*/  LOP3.LUT R7, R148, 0xff, RZ, 0xc0, !PT ;  /* 0x000000ff94077812 */ /* 0x000fe200078ec0ff */
[----:B------:R-:W-:Y:S01]  /*5ce0*/  MUFU.EX2 R152, R152 ;  /* 0x0000009800987308 */ /* 0x000fe20000000800 */
[----:B------:R-:W-:Y:S01]  /*5cf0*/  SHF.R.U32.HI R18, RZ, 0x8, R18 ;  /* 0x00000008ff127819 */ /* 0x000fe20000011612 */
[--C-:B------:R-:W-:Y:S01]  /*5d00*/  FFMA.FTZ R161, R8, UR4, -R214.reuse ;  /* 0x0000000408a17c23 */ /* 0x100fe200080108d6 */
[----:B------:R-:W-:Y:S01]  /*5d10*/  PRMT R147, R4, 0x5410, R147 ;  /* 0x0000541004937816 */ /* 0x000fe20000000093 */
[--C-:B------:R-:W-:Y:S01]  /*5d20*/  FFMA.FTZ R156, R9, UR4, -R214.reuse ;  /* 0x00000004099c7c23 */ /* 0x100fe200080108d6 */
[----:B------:R-:W-:Y:S01]  /*5d30*/  PRMT R143, R142, 0x5410, R143 ;  /* 0x000054108e8f7816 */ /* 0x000fe2000000008f */
[----:B------:R-:W-:Y:S01]  /*5d40*/  FFMA.FTZ R160, R12, UR4, -R214 ;  /* 0x000000040ca07c23 */ /* 0x000fe200080108d6 */
[----:B------:R-:W-:Y:S03]  /*5d50*/  LOP3.LUT R4, R140, 0xffff, RZ, 0xc0, !PT ;  /* 0x0000ffff8c047812 */ /* 0x000fe600078ec0ff */
[----:B------:R-:W2:Y:S01]  /*5d60*/  MUFU.EX2 R153, R153 ;  /* 0x0000009900997308 */ /* 0x000ea20000000800 */
[----:B------:R-:W-:Y:S01]  /*5d70*/  SHF.R.U32.HI R142, RZ, 0x10, R140 ;  /* 0x00000010ff8e7819 */ /* 0x000fe2000001168c */
[----:B----4-:R-:W-:Y:S01]  /*5d80*/  IMAD.WIDE.U32 R144, R17, -0x2daee0ad, RZ ;  /* 0xd2511f5311907825 */ /* 0x010fe200078e00ff */
[----:B------:R-:W-:Y:S02]  /*5d90*/  PRMT R7, R7, 0x5410, R18 ;  /* 0x0000541007077816 */ /* 0x000fe40000000012 */
[----:B------:R-:W-:Y:S01]  /*5da0*/  SHF.R.U32.HI R149, RZ, 0x8, R4 ;  /* 0x00000008ff957819 */ /* 0x000fe20000011604 */
[----:B------:R-:W-:Y:S01]  /*5db0*/  FFMA.FTZ R235, R31, UR4, -R170 ;  /* 0x000000041feb7c23 */ /* 0x000fe200080108aa */
[C---:B------:R-:W-:Y:S03]  /*5dc0*/  LOP3.LUT R9, R144.reuse, 0xffff, RZ, 0xc0, !PT ;  /* 0x0000ffff90097812 */ /* 0x040fe600078ec0ff */
[----:B------:R-:W3:Y:S01]  /*5dd0*/  MUFU.EX2 R157, R157 ;  /* 0x0000009d009d7308 */ /* 0x000ee20000000800 */
[----:B------:R-:W-:Y:S01]  /*5de0*/  SHF.R.U32.HI R148, RZ, 0x10, R144 ;  /* 0x00000010ff947819 */ /* 0x000fe20000011690 */
[----:B------:R-:W-:Y:S01]  /*5df0*/  FFMA.FTZ R239, R27, UR4, -R170 ;  /* 0x000000041bef7c23 */ /* 0x000fe200080108aa */
[----:B------:R-:W-:Y:S01]  /*5e00*/  LOP3.LUT R19, R144, 0xff, RZ, 0xc0, !PT ;  /* 0x000000ff90137812 */ /* 0x000fe200078ec0ff */
[----:B------:R-:W-:Y:S01]  /*5e10*/  FMUL.FTZ R23, R3, R115 ;  /* 0x0000007303177220 */ /* 0x000fe20000410000 */
[----:B------:R-:W-:Y:S01]  /*5e20*/  SHF.R.U32.HI R18, RZ, 0x18, R144 ;  /* 0x00000018ff127819 */ /* 0x000fe20000011690 */
[----:B------:R-:W-:Y:S01]  /*5e30*/  FMUL.FTZ R68, R132, R68 ;  /* 0x0000004484447220 */ /* 0x000fe20000410000 */
[----:B------:R-:W-:Y:S03]  /*5e40*/  LOP3.LUT R144, R140, 0xff, RZ, 0xc0, !PT ;  /* 0x000000ff8c907812 */ /* 0x000fe600078ec0ff */
[----:B------:R-:W-:Y:S01]  /*5e50*/  MUFU.EX2 R161, R161 ;  /* 0x000000a100a17308 */ /* 0x000fe20000000800 */
[----:B------:R-:W-:Y:S01]  /*5e60*/  SHF.R.U32.HI R141, RZ, 0x18, R140 ;  /* 0x00000018ff8d7819 */ /* 0x000fe2000001168c */
[----:B------:R-:W-:Y:S01]  /*5e70*/  FMUL.FTZ R69, R132, R69 ;  /* 0x0000004584457220 */ /* 0x000fe20000410000 */
[----:B------:R-:W-:Y:S01]  /*5e80*/  LOP3.LUT R142, R142, 0xff, RZ, 0xc0, !PT ;  /* 0x000000ff8e8e7812 */ /* 0x000fe200078ec0ff */
[----:B------:R-:W-:Y:S01]  /*5e90*/  FADD.FTZ R4, -R133, R0 ;  /* 0x0000000085047221 */ /* 0x000fe20000010100 */
[--C-:B------:R-:W-:Y:S01]  /*5ea0*/  SHF.R.U32.HI R140, RZ, 0x10, R6.reuse ;  /* 0x00000010ff8c7819 */ /* 0x100fe20000011606 */
[----:B------:R-:W-:Y:S01]  /*5eb0*/  FMUL.FTZ R70, R3, R70 ;  /* 0x0000004603467220 */ /* 0x000fe20000410000 */
[----:B------:R-:W-:Y:S03]  /*5ec0*/  LOP3.LUT R12, R6, 0xffff, RZ, 0xc0, !PT ;  /* 0x0000ffff060c7812 */ /* 0x000fe600078ec0ff */
[----:B------:R-:W-:Y:S01]  /*5ed0*/  MUFU.EX2 R156, R156 ;  /* 0x0000009c009c7308 */ /* 0x000fe20000000800 */
[----:B------:R-:W-:Y:S01]  /*5ee0*/  LOP3.LUT R230, R145, R230, R205, 0x96, !PT ;  /* 0x000000e691e67212 */ /* 0x000fe200078e96cd */
[----:B------:R-:W-:Y:S01]  /*5ef0*/  FMUL.FTZ R0, R4, UR4 ;  /* 0x0000000404007c20 */ /* 0x000fe20008410000 */
[----:B------:R-:W-:Y:S01]  /*5f00*/  PRMT R141, R142, 0x5410, R141 ;  /* 0x000054108e8d7816 */ /* 0x000fe2000000008d */
[C---:B------:R-:W-:Y:S01]  /*5f10*/  FMUL.FTZ R71, R3.reuse, R71 ;  /* 0x0000004703477220 */ /* 0x040fe20000410000 */
[----:B------:R-:W-:Y:S01]  /*5f20*/  SHF.R.U32.HI R145, RZ, 0x18, R6 ;  /* 0x00000018ff917819 */ /* 0x000fe20000011606 */
[----:B------:R-:W-:Y:S01]  /*5f30*/  FMUL.FTZ R72, R132, R72 ;  /* 0x0000004884487220 */ /* 0x000fe20000410000 */
[----:B------:R-:W-:Y:S03]  /*5f40*/  LOP3.LUT R140, R140, 0xff, RZ, 0xc0, !PT ;  /* 0x000000ff8c8c7812 */ /* 0x000fe600078ec0ff */
[----:B------:R-:W-:Y:S01]  /*5f50*/  MUFU.EX2 R165, R165 ;  /* 0x000000a500a57308 */ /* 0x000fe20000000800 */
[----:B------:R-:W-:Y:S01]  /*5f60*/  PRMT R13, R144, 0x5410, R149 ;  /* 0x00005410900d7816 */ /* 0x000fe20000000095 */
[----:B------:R-:W-:Y:S01]  /*5f70*/  FMUL.FTZ R73, R132, R73 ;  /* 0x0000004984497220 */ /* 0x000fe20000410000 */
[--C-:B------:R-:W-:Y:S01]  /*5f80*/  HSET2.LE.AND R142, R5, R208.reuse, PT ;  /* 0x000000d0058e7233 */ /* 0x100fe20003803000 */
[C---:B------:R-:W-:Y:S01]  /*5f90*/  FMUL.FTZ R74, R3.reuse, R74 ;  /* 0x0000004a034a7220 */ /* 0x040fe20000410000 */
[----:B------:R-:W-:Y:S01]  /*5fa0*/  LOP3.LUT R11, R6, 0xff, RZ, 0xc0, !PT ;  /* 0x000000ff060b7812 */ /* 0x000fe200078ec0ff */
[----:B------:R-:W-:Y:S01]  /*5fb0*/  FMUL.FTZ R75, R3, R75 ;  /* 0x0000004b034b7220 */ /* 0x000fe20000410000 */
[----:B------:R-:W-:Y:S03]  /*5fc0*/  SHF.R.U32.HI R12, RZ, 0x8, R12 ;  /* 0x00000008ff0c7819 */ /* 0x000fe6000001160c */
[----:B------:R-:W4:Y:S01]  /*5fd0*/  MUFU.EX2 R159, R159 ;  /* 0x0000009f009f7308 */ /* 0x000f220000000800 */
[----:B-1----:R-:W-:Y:S01]  /*5fe0*/  F2FP.F16.F32.PACK_AB R5, R138, R137 ;  /* 0x000000898a05723e */ /* 0x002fe200000000ff */
[----:B------:R-:W-:Y:S01]  /*5ff0*/  FMUL.FTZ R76, R2, R76 ;  /* 0x0000004c024c7220 */ /* 0x000fe20000410000 */
[----:B------:R-:W-:Y:S01]  /*6000*/  PRMT R145, R140, 0x5410, R145 ;  /* 0x000054108c917816 */ /* 0x000fe20000000091 */
[----:B------:R-:W-:Y:S01]  /*6010*/  FMUL.FTZ R77, R2, R77 ;  /* 0x0000004d024d7220 */ /* 0x000fe20000410000 */
[----:B------:R-:W-:Y:S01]  /*6020*/  PRMT R11, R11, 0x5410, R12 ;  /* 0x000054100b0b7816 */ /* 0x000fe2000000000c */
[----:B------:R-:W-:Y:S01]  /*6030*/  FMUL.FTZ R80, R132, R80 ;  /* 0x0000005084507220 */ /* 0x000fe20000410000 */
[----:B------:R-:W-:Y:S03]  /*6040*/  LOP3.LUT R142, R142, R5, RZ, 0xc0, !PT ;  /* 0x000000058e8e7212 */ /* 0x000fe600078ec0ff */
[----:B------:R-:W-:Y:S01]  /*6050*/  MUFU.EX2 R160, R160 ;  /* 0x000000a000a07308 */ /* 0x000fe20000000800 */
[--C-:B------:R-:W-:Y:S01]  /*6060*/  HSET2.LE.AND R143, R143, R208.reuse, PT ;  /* 0x000000d08f8f7233 */ /* 0x100fe20003803000 */
[----:B------:R-:W-:Y:S01]  /*6070*/  FMUL.FTZ R81, R132, R81 ;  /* 0x0000005184517220 */ /* 0x000fe20000410000 */
[--C-:B------:R-:W-:Y:S01]  /*6080*/  HSET2.LE.AND R140, R13, R208.reuse, PT ;  /* 0x000000d00d8c7233 */ /* 0x100fe20003803000 */
[C---:B------:R-:W-:Y:S01]  /*6090*/  FMUL.FTZ R82, R3.reuse, R82 ;  /* 0x0000005203527220 */ /* 0x040fe20000410000 */
[--C-:B------:R-:W-:Y:S01]  /*60a0*/  HSET2.LE.AND R141, R141, R208.reuse, PT ;  /* 0x000000d08d8d7233 */ /* 0x100fe20003803000 */
[----:B------:R-:W-:Y:S01]  /*60b0*/  FMUL.FTZ R83, R3, R83 ;  /* 0x0000005303537220 */ /* 0x000fe20000410000 */
[----:B--2---:R-:W-:Y:S03]  /*60c0*/  F2FP.F16.F32.PACK_AB R6, R153, R152 ;  /* 0x000000989906723e */ /* 0x004fe600000000ff */
[----:B------:R-:W1:Y:S01]  /*60d0*/  MUFU.EX2 R163, R163 ;  /* 0x000000a300a37308 */ /* 0x000e620000000800 */
[----:B------:R-:W-:Y:S01]  /*60e0*/  F2FP.F16.F32.PACK_AB R5, R154, R155 ;  /* 0x0000009b9a05723e */ /* 0x000fe200000000ff */
[----:B------:R-:W-:Y:S01]  /*60f0*/  IMAD.WIDE.U32 R16, R16, -0x2daee0ad, RZ ;  /* 0xd2511f5310107825 */ /* 0x000fe200078e00ff */
[----:B---3--:R-:W-:Y:S02]  /*6100*/  F2FP.F16.F32.PACK_AB R4, R157, R158 ;  /* 0x0000009e9d04723e */ /* 0x008fe400000000ff */
[----:B------:R-:W-:Y:S01]  /*6110*/  LOP3.LUT R140, R140, R5, RZ, 0xc0, !PT ;  /* 0x000000058c8c7212 */ /* 0x000fe200078ec0ff */
[--C-:B------:R-:W-:Y:S01]  /*6120*/  FFMA.FTZ R168, R20, UR4, -R242.reuse ;  /* 0x0000000414a87c23 */ /* 0x100fe200080108f2 */
[----:B------:R-:W-:Y:S03]  /*6130*/  LOP3.LUT R141, R141, R4, RZ, 0xc0, !PT ;  /* 0x000000048d8d7212 */ /* 0x000fe600078ec0ff */
[----:B------:R-:W-:Y:S01]  /*6140*/  MUFU.EX2 R162, R162 ;  /* 0x000000a200a27308 */ /* 0x000fe20000000800 */
[----:B------:R-:W-:Y:S01]  /*6150*/  LOP3.LUT R143, R143, R6, RZ, 0xc0, !PT ;  /* 0x000000068f8f7212 */ /* 0x000fe200078ec0ff */
[----:B------:R-:W-:Y:S01]  /*6160*/  FFMA.FTZ R231, R21, UR4, -R242 ;  /* 0x0000000415e77c23 */ /* 0x000fe200080108f2 */
[--C-:B------:R-:W-:Y:S01]  /*6170*/  HSET2.LE.AND R147, R147, R208.reuse, PT ;  /* 0x000000d093937233 */ /* 0x100fe20003803000 */
[C---:B------:R-:W-:Y:S01]  /*6180*/  FMUL.FTZ R20, R132.reuse, R112 ;  /* 0x0000007084147220 */ /* 0x040fe20000410000 */
[--C-:B------:R-:W-:Y:S01]  /*6190*/  HSET2.LE.AND R146, R7, R208.reuse, PT ;  /* 0x000000d007927233 */ /* 0x100fe20003803000 */
[----:B------:R-:W-:Y:S01]  /*61a0*/  FMUL.FTZ R21, R132, R113 ;  /* 0x0000007184157220 */ /* 0x000fe20000410000 */
[--C-:B------:R-:W-:Y:S03]  /*61b0*/  HSET2.LE.AND R144, R11, R208.reuse, PT ;  /* 0x000000d00b907233 */ /* 0x100fe60003803000 */
[----:B------:R-:W2:Y:S01]  /*61c0*/  MUFU.EX2 R167, R167 ;  /* 0x000000a700a77308 */ /* 0x000ea20000000800 */
[--C-:B------:R-:W-:Y:S01]  /*61d0*/  HSET2.LE.AND R145, R145, R208.reuse, PT ;  /* 0x000000d091917233 */ /* 0x100fe20003803000 */
[--C-:B------:R-:W-:Y:S01]  /*61e0*/  FFMA.FTZ R240, R51, UR4, -R232.reuse ;  /* 0x0000000433f07c23 */ /* 0x100fe200080108e8 */
[----:B----4-:R-:W-:Y:S01]  /*61f0*/  F2FP.F16.F32.PACK_AB R6, R159, R165 ;  /* 0x000000a59f06723e */ /* 0x010fe200000000ff */
[----:B------:R-:W-:Y:S01]  /*6200*/  FMUL.FTZ R51, R3, R99 ;  /* 0x0000006303337220 */ /* 0x000fe20000410000 */
[----:B------:R-:W-:Y:S01]  /*6210*/  F2FP.F16.F32.PACK_AB R7, R156, R161 ;  /* 0x000000a19c07723e */ /* 0x000fe200000000ff */
[----:B------:R-:W-:Y:S01]  /*6220*/  FFMA.FTZ R241, R50, UR4, -R232 ;  /* 0x0000000432f17c23 */ /* 0x000fe200080108e8 */
[----:B-1----:R-:W-:Y:S03]  /*6230*/  F2FP.F16.F32.PACK_AB R5, R163, R160 ;  /* 0x000000a0a305723e */ /* 0x002fe600000000ff */
[----:B------:R-:W1:Y:S01]  /*6240*/  MUFU.EX2 R0, R0 ;  /* 0x0000000000007308 */ /* 0x000e620000000800 */
[----:B------:R-:W-:Y:S01]  /*6250*/  LOP3.LUT R144, R144, R7, RZ, 0xc0, !PT ;  /* 0x0000000790907212 */ /* 0x000fe200078ec0ff */
[----:B------:R-:W-:Y:S01]  /*6260*/  FMUL.FTZ R7, R3, R131 ;  /* 0x0000008303077220 */ /* 0x000fe20000410000 */
[----:B------:R-:W-:Y:S01]  /*6270*/  LOP3.LUT R145, R145, R6, RZ, 0xc0, !PT ;  /* 0x0000000691917212 */ /* 0x000fe200078ec0ff */
[C---:B------:R-:W-:Y:S01]  /*6280*/  FMUL.FTZ R6, R3.reuse, R130 ;  /* 0x0000008203067220 */ /* 0x040fe20000410000 */
[----:B------:R-:W-:Y:S01]  /*6290*/  LOP3.LUT R146, R146, R5, RZ, 0xc0, !PT ;  /* 0x0000000592927212 */ /* 0x000fe200078ec0ff */
[----:B------:R-:W-:Y:S01]  /*62a0*/  FMUL.FTZ R5, R132, R129 ;  /* 0x0000008184057220 */ /* 0x000fe20000410000 */
[----:B------:R-:W-:Y:S01]  /*62b0*/  SHF.R.U32.HI R8, RZ, 0x10, R16 ;  /* 0x00000010ff087819 */ /* 0x000fe20000011610 */
[----:B------:R-:W-:Y:S01]  /*62c0*/  FMUL.FTZ R50, R3, R98 ;  /* 0x0000006203327220 */ /* 0x000fe20000410000 */
[----:B--2---:R-:W-:Y:S01]  /*62d0*/  F2FP.F16.F32.PACK_AB R4, R167, R162 ;  /* 0x000000a2a704723e */ /* 0x004fe200000000ff */
[----:B------:R-:W-:Y:S01]  /*62e0*/  MUFU.EX2 R168, R168 ;  /* 0x000000a800a87308 */ /* 0x000fe20000000800 */
[----:B------:R-:W-:Y:S01]  /*62f0*/  LOP3.LUT R10, R16, 0xffff, RZ, 0xc0, !PT ;  /* 0x0000ffff100a7812 */ /* 0x000fe200078ec0ff */
[----:B------:R-:W-:Y:S01]  /*6300*/  FMUL.FTZ R84, R2, R84 ;  /* 0x0000005402547220 */ /* 0x000fe20000410000 */
[----:B------:R-:W-:Y:S01]  /*6310*/  LOP3.LUT R147, R147, R4, RZ, 0xc0, !PT ;  /* 0x0000000493937212 */ /* 0x000fe200078ec0ff */
[----:B------:R-:W-:Y:S01]  /*6320*/  FMUL.FTZ R4, R132, R128 ;  /* 0x0000008084047220 */ /* 0x000fe20000410000 */
[----:B------:R-:W-:Y:S01]  /*6330*/  LOP3.LUT R234, R17, R234, R205, 0x96, !PT ;  /* 0x000000ea11ea7212 */ /* 0x000fe200078e96cd */
[C---:B------:R-:W-:Y:S01]  /*6340*/  FMUL.FTZ R85, R2.reuse, R85 ;  /* 0x0000005502557220 */ /* 0x040fe20000410000 */
[----:B------:R-:W-:Y:S01]  /*6350*/  SHF.R.U32.HI R14, RZ, 0x8, R9 ;  /* 0x00000008ff0e7819 */ /* 0x000fe20000011609 */
[----:B------:R-:W-:Y:S01]  /*6360*/  FMUL.FTZ R9, R2, R125 ;  /* 0x0000007d02097220 */ /* 0x000fe20000410000 */
[----:B------:R-:W-:Y:S01]  /*6370*/  LOP3.LUT R15, R8, 0xff, RZ, 0xc0, !PT ;  /* 0x000000ff080f7812 */ /* 0x000fe200078ec0ff */
[----:B------:R-:W-:Y:S01]  /*6380*/  FMUL.FTZ R8, R2, R124 ;  /* 0x0000007c02087220 */ /* 0x000fe20000410000 */
[-C--:B------:R-:W-:Y:S01]  /*6390*/  HMMA.16816.F32 R4, R140, R32.reuse, R4 ;  /* 0x000000208c04723c */ /* 0x080fe20000001804 */
[----:B------:R-:W-:Y:S04]  /*63a0*/  MUFU.EX2 R128, R58 ;  /* 0x0000003a00807308 */ /* 0x000fe80000000800 */
[----:B------:R-:W-:Y:S01]  /*63b0*/  SHF.R.U32.HI R12, RZ, 0x8, R10 ;  /* 0x00000008ff0c7819 */ /* 0x000fe2000001160a */
[C---:B-1----:R-:W-:Y:S01]  /*63c0*/  FMUL.FTZ R10, R0.reuse, R126 ;  /* 0x0000007e000a7220 */ /* 0x042fe20000410000 */
[----:B------:R-:W-:Y:S01]  /*63d0*/  FMUL.FTZ R11, R0, R127 ;  /* 0x0000007f000b7220 */ /* 0x000fe20000410000 */
[----:B------:R-:W-:Y:S03]  /*63e0*/  LOP3.LUT R17, R16, 0xff, RZ, 0xc0, !PT ;  /* 0x000000ff10117812 */ /* 0x000fe600078ec0ff */
[----:B------:R-:W-:Y:S01]  /*63f0*/  MUFU.EX2 R124, R59 ;  /* 0x0000003b007c7308 */ /* 0x000fe20000000800 */
[----:B------:R-:W-:Y:S01]  /*6400*/  LOP3.LUT R13, R148, 0xff, RZ, 0xc0, !PT ;  /* 0x000000ff940d7812 */ /* 0x000fe200078ec0ff */
[C---:B------:R-:W-:Y:S01]  /*6410*/  FMUL.FTZ R31, R0.reuse, R107 ;  /* 0x0000006b001f7220 */ /* 0x040fe20000410000 */
[----:B------:R-:W-:Y:S01]  /*6420*/  SHF.R.U32.HI R16, RZ, 0x18, R16 ;  /* 0x00000018ff107819 */ /* 0x000fe20000011610 */
[C---:B------:R-:W-:Y:S01]  /*6430*/  HMMA.16816.F32 R8, R144.reuse, R32, R8 ;  /* 0x000000209008723c */ /* 0x040fe20000001808 */
[----:B------:R-:W1:Y:S05]  /*6440*/  LDSM.16.MT88.4 R148, [R177+0x6000] ;  /* 0x00600000b194783b */ /* 0x000e6a0000004200 */
[----:B------:R-:W-:Y:S01]  /*6450*/  MUFU.EX2 R126, R60 ;  /* 0x0000003c007e7308 */ /* 0x000fe20000000800 */
[----:B------:R-:W-:Y:S01]  /*6460*/  PRMT R131, R19, 0x5410, R14 ;  /* 0x0000541013837816 */ /* 0x000fe2000000000e */
[----:B------:R-:W-:Y:S03]  /*6470*/  FMUL.FTZ R14, R0, R122 ;  /* 0x0000007a000e7220 */ /* 0x000fe60000410000 */
[----:B------:R-:W-:Y:S01]  /*6480*/  PRMT R129, R13, 0x5410, R18 ;  /* 0x000054100d817816 */ /* 0x000fe20000000012 */
[C---:B------:R-:W-:Y:S01]  /*6490*/  FMUL.FTZ R13, R2.reuse, R121 ;  /* 0x00000079020d7220 */ /* 0x040fe20000410000 */
[----:B------:R-:W-:Y:S02]  /*64a0*/  PRMT R127, R17, 0x5410, R12 ;  /* 0x00005410117f7816 */ /* 0x000fe4000000000c */
[----:B------:R-:W-:Y:S01]  /*64b0*/  PRMT R125, R15, 0x5410, R16 ;  /* 0x000054100f7d7816 */ /* 0x000fe20000000010 */
[----:B------:R-:W-:Y:S01]  /*64c0*/  FMUL.FTZ R12, R2, R120 ;  /* 0x00000078020c7220 */ /* 0x000fe20000410000 */
[----:B------:R-:W-:Y:S01]  /*64d0*/  FMUL.FTZ R15, R0, R123 ;  /* 0x0000007b000f7220 */ /* 0x000fe20000410000 */
[C---:B------:R-:W-:Y:S01]  /*64e0*/  FMUL.FTZ R16, R132.reuse, R116 ;  /* 0x0000007484107220 */ /* 0x040fe20000410000 */
[----:B------:R-:W-:Y:S01]  /*64f0*/  FMUL.FTZ R17, R132, R117 ;  /* 0x0000007584117220 */ /* 0x000fe20000410000 */
[C---:B------:R-:W-:Y:S01]  /*6500*/  FMUL.FTZ R18, R3.reuse, R118 ;  /* 0x0000007603127220 */ /* 0x040fe20000410000 */
[----:B------:R-:W-:Y:S01]  /*6510*/  FMUL.FTZ R19, R3, R119 ;  /* 0x0000007703137220 */ /* 0x000fe20000410000 */
[C---:B------:R-:W-:Y:S01]  /*6520*/  FMUL.FTZ R32, R2.reuse, R108 ;  /* 0x0000006c02207220 */ /* 0x040fe20000410000 */
[----:B------:R-:W-:Y:S01]  /*6530*/  FMUL.FTZ R33, R2, R109 ;  /* 0x0000006d02217220 */ /* 0x000fe20000410000 */
[-C--:B------:R-:W-:Y:S01]  /*6540*/  HMMA.16816.F32 R12, R144, R34.reuse, R12 ;  /* 0x00000022900c723c */ /* 0x080fe2000000180c */
[----:B------:R-:W2:Y:S02]  /*6550*/  MUFU.EX2 R231, R231 ;  /* 0x000000e700e77308 */ /* 0x000ea40000000800 */
[----:B------:R-:W-:Y:S01]  /*6560*/  FMUL.FTZ R27, R0, R103 ;  /* 0x00000067001b7220 */ /* 0x000fe20000410000 */
[----:B------:R-:W-:Y:S01]  /*6570*/  SHF.R.U32.HI R121, RZ, 0x10, R234 ;  /* 0x00000010ff797819 */ /* 0x000fe200000116ea */
[----:B------:R-:W-:Y:S01]  /*6580*/  FFMA.FTZ R122, R28, UR4, -R214 ;  /* 0x000000041c7a7c23 */ /* 0x000fe200080108d6 */
[C---:B------:R-:W-:Y:S05]  /*6590*/  HMMA.16816.F32 R16, R140.reuse, R34, R16 ;  /* 0x000000228c10723c */ /* 0x040fea0000001810 */
[----:B------:R-:W-:Y:S01]  /*65a0*/  MUFU.EX2 R239, R239 ;  /* 0x000000ef00ef7308 */ /* 0x000fe20000000800 */
[----:B------:R-:W-:Y:S01]  /*65b0*/  FMUL.FTZ R28, R2, R104 ;  /* 0x00000068021c7220 */ /* 0x000fe20000410000 */
[----:B------:R-:W-:Y:S01]  /*65c0*/  LOP3.LUT R104, R121, 0xff, RZ, 0xc0, !PT ;  /* 0x000000ff79687812 */ /* 0x000fe200078ec0ff */
[C---:B------:R-:W-:Y:S03]  /*65d0*/  FMUL.FTZ R34, R0.reuse, R110 ;  /* 0x0000006e00227220 */ /* 0x040fe60000410000 */
[----:B------:R-:W-:Y:S02]  /*65e0*/  FMUL.FTZ R35, R0, R111 ;  /* 0x0000006f00237220 */ /* 0x000fe40000410000 */
[----:B------:R-:W3:Y:S01]  /*65f0*/  LDSM.16.MT88.4 R108, [R176+0x6000] ;  /* 0x00600000b06c783b */ /* 0x000ee20000004200 */
[----:B------:R-:W-:Y:S01]  /*6600*/  SHF.R.U32.HI R117, RZ, 0x18, R234 ;  /* 0x00000018ff757819 */ /* 0x000fe200000116ea */
[----:B------:R-:W-:Y:S01]  /*6610*/  FFMA.FTZ R120, R29, UR4, -R214 ;  /* 0x000000041d787c23 */ /* 0x000fe200080108d6 */
[----:B------:R-:W-:Y:S01]  /*6620*/  FMUL.FTZ R29, R2, R105 ;  /* 0x00000069021d7220 */ /* 0x000fe20000410000 */
[----:B------:R-:W-:Y:S01]  /*6630*/  FFMA.FTZ R116, R30, UR4, -R170 ;  /* 0x000000041e747c23 */ /* 0x000fe200080108aa */
[-C--:B-1----:R-:W-:Y:S01]  /*6640*/  HMMA.16816.F32 R20, R140, R148.reuse, R20 ;  /* 0x000000948c14723c */ /* 0x082fe20000001814 */
[----:B------:R-:W-:Y:S02]  /*6650*/  MUFU.EX2 R212, R212 ;  /* 0x000000d400d47308 */ /* 0x000fe40000000800 */
[----:B------:R-:W-:Y:S01]  /*6660*/  FMUL.FTZ R30, R0, R106 ;  /* 0x0000006a001e7220 */ /* 0x000fe20000410000 */
[----:B------:R-:W-:Y:S01]  /*6670*/  PRMT R117, R104, 0x5410, R117 ;  /* 0x0000541068757816 */ /* 0x000fe20000000075 */
[----:B------:R-:W-:Y:S01]  /*6680*/  FMUL.FTZ R78, R0, R78 ;  /* 0x0000004e004e7220 */ /* 0x000fe20000410000 */
[C---:B------:R-:W-:Y:S01]  /*6690*/  HMMA.16816.F32 R32, R144.reuse, R148, R32 ;  /* 0x000000949020723c */ /* 0x040fe20000001820 */
[----:B------:R-:W1:Y:S04]  /*66a0*/  LDSM.16.MT88.4 R104, [R175+0x6000] ;  /* 0x00600000af68783b */ /* 0x000e680000004200 */
[----:B------:R-:W-:Y:S01]  /*66b0*/  MUFU.EX2 R149, R120 ;  /* 0x0000007800957308 */ /* 0x000fe20000000800 */
[----:B------:R-:W-:Y:S01]  /*66c0*/  LOP3.LUT R112, R234, 0xffff, RZ, 0xc0, !PT ;  /* 0x0000ffffea707812 */ /* 0x000fe200078ec0ff */
[-C--:B------:R-:W-:Y:S04]  /*66d0*/  HMMA.16816.F32 R28, R144, R150.reuse, R28 ;  /* 0x00000096901c723c */ /* 0x080fe8000000181c */
[----:B------:R-:W-:Y:S02]  /*66e0*/  SHF.R.U32.HI R112, RZ, 0x8, R112 ;  /* 0x00000008ff707819 */ /* 0x000fe40000011670 */
[C---:B------:R-:W-:Y:S02]  /*66f0*/  HMMA.16816.F32 R68, R140.reuse, R150, R68 ;  /* 0x000000968c44723c */ /* 0x040fe40000001844 */
[----:B------:R-:W-:Y:S03]  /*6700*/  MUFU.EX2 R148, R116 ;  /* 0x0000007400947308 */ /* 0x000fe60000000800 */
[----:B------:R-:W-:Y:S01]  /*6710*/  FMUL.FTZ R79, R0, R79 ;  /* 0x0000004f004f7220 */ /* 0x000fe20000410000 */
[----:B------:R-:W-:Y:S01]  /*6720*/  LOP3.LUT R119, R234, 0xff, RZ, 0xc0, !PT ;  /* 0x000000ffea777812 */ /* 0x000fe200078ec0ff */
[----:B------:R-:W-:Y:S01]  /*6730*/  FFMA.FTZ R151, R25, UR4, -R214 ;  /* 0x0000000419977c23 */ /* 0x000fe200080108d6 */
[----:B------:R-:W-:Y:S04]  /*6740*/  FMUL.FTZ R25, R2, R101 ;  /* 0x0000006502197220 */ /* 0x000fe80000410000 */
[----:B------:R-:W4:Y:S01]  /*6750*/  MUFU.EX2 R233, R233 ;  /* 0x000000e900e97308 */ /* 0x000f220000000800 */
[----:B------:R-:W-:Y:S01]  /*6760*/  PRMT R119, R119, 0x5410, R112 ;  /* 0x0000541077777816 */ /* 0x000fe20000000070 */
[----:B------:R-:W-:Y:S01]  /*6770*/  FFMA.FTZ R234, R26, UR4, -R170 ;  /* 0x000000041aea7c23 */ /* 0x000fe200080108aa */
[----:B------:R-:W-:Y:S01]  /*6780*/  FMUL.FTZ R26, R0, R102 ;  /* 0x00000066001a7220 */ /* 0x000fe20000410000 */
[----:B------:R-:W-:Y:S01]  /*6790*/  F2FP.F16.F32.PACK_AB R99, R169, R164 ;  /* 0x000000a4a963723e */ /* 0x000fe200000000ff */
[----:B------:R-:W-:Y:S01]  /*67a0*/  FFMA.FTZ R150, R24, UR4, -R214 ;  /* 0x0000000418967c23 */ /* 0x000fe200080108d6 */
[----:B------:R-:W-:Y:S01]  /*67b0*/  FMUL.FTZ R24, R2, R100 ;  /* 0x0000006402187220 */ /* 0x000fe20000410000 */
[-C--:B---3--:R-:W-:Y:S03]  /*67c0*/  HMMA.16816.F32 R72, R140, R108.reuse, R72 ;  /* 0x0000006c8c48723c */ /* 0x088fe60000001848 */
[----:B------:R-:W-:Y:S01]  /*67d0*/  MUFU.EX2 R151, R151 ;  /* 0x0000009700977308 */ /* 0x000fe20000000800 */
[--C-:B------:R-:W-:Y:S01]  /*67e0*/  HSET2.LE.AND R100, R131, R208.reuse, PT ;  /* 0x000000d083647233 */ /* 0x100fe20003803000 */
[----:B------:R-:W-:Y:S01]  /*67f0*/  FMUL.FTZ R86, R0, R86 ;  /* 0x0000005600567220 */ /* 0x000fe20000410000 */
[----:B------:R-:W-:Y:S01]  /*6800*/  LOP3.LUT R115, R230, 0xff, RZ, 0xc0, !PT ;  /* 0x000000ffe6737812 */ /* 0x000fe200078ec0ff */
[C---:B------:R-:W-:Y:S06]  /*6810*/  HMMA.16816.F32 R76, R144.reuse, R108, R76 ;  /* 0x0000006c904c723c */ /* 0x040fec000000184c */
[----:B------:R-:W3:Y:S01]  /*6820*/  MUFU.EX2 R150, R150 ;  /* 0x0000009600967308 */ /* 0x000ee20000000800 */
[----:B------:R-:W-:Y:S01]  /*6830*/  LOP3.LUT R98, R100, R99, RZ, 0xc0, !PT ;  /* 0x0000006364627212 */ /* 0x000fe200078ec0ff */
[-C--:B------:R-:W-:Y:S01]  /*6840*/  HMMA.16816.F32 R24, R144, R110.reuse, R24 ;  /* 0x0000006e9018723c */ /* 0x080fe20000001818 */
[----:B------:R-:W5:Y:S02]  /*6850*/  LDSM.16.MT88.4 R100, [R178+0x6800] ;  /* 0x00680000b264783b */ /* 0x000f640000004200 */
[--C-:B------:R-:W-:Y:S03]  /*6860*/  FFMA.FTZ R237, R48, UR4, -R242.reuse ;  /* 0x0000000430ed7c23 */ /* 0x100fe600080108f2 */
[C---:B------:R-:W-:Y:S02]  /*6870*/  HMMA.16816.F32 R80, R140.reuse, R110, R80 ;  /* 0x0000006e8c50723c */ /* 0x040fe40000001850 */
[----:B------:R-:W3:Y:S03]  /*6880*/  MUFU.EX2 R234, R234 ;  /* 0x000000ea00ea7308 */ /* 0x000ee60000000800 */
[----:B------:R-:W-:Y:S01]  /*6890*/  FFMA.FTZ R236, R49, UR4, -R242 ;  /* 0x0000000431ec7c23 */ /* 0x000fe200080108f2 */
[C---:B------:R-:W-:Y:S01]  /*68a0*/  FMUL.FTZ R48, R132.reuse, R96 ;  /* 0x0000006084307220 */ /* 0x040fe20000410000 */
[----:B------:R-:W-:Y:S01]  /*68b0*/  FMUL.FTZ R49, R132, R97 ;  /* 0x0000006184317220 */ /* 0x000fe20000410000 */
[----:B------:R-:W-:Y:S04]  /*68c0*/  LOP3.LUT R118, R230, 0xffff, RZ, 0xc0, !PT ;  /* 0x0000ffffe6767812 */ /* 0x000fe800078ec0ff */
[----:B------:R-:W-:Y:S01]  /*68d0*/  MUFU.EX2 R235, R235 ;  /* 0x000000eb00eb7308 */ /* 0x000fe20000000800 */
[----:B------:R-:W-:Y:S01]  /*68e0*/  FMUL.FTZ R87, R0, R87 ;  /* 0x0000005700577220 */ /* 0x000fe20000410000 */
[----:B------:R-:W-:Y:S01]  /*68f0*/  SHF.R.U32.HI R118, RZ, 0x8, R118 ;  /* 0x00000008ff767819 */ /* 0x000fe20000011676 */
[C---:B------:R-:W-:Y:S01]  /*6900*/  FMUL.FTZ R88, R2.reuse, R88 ;  /* 0x0000005802587220 */ /* 0x040fe20000410000 */
[-C--:B-1----:R-:W-:Y:S03]  /*6910*/  HMMA.16816.F32 R48, R140, R104.reuse, R48 ;  /* 0x000000688c30723c */ /* 0x082fe60000001830 */
[----:B------:R-:W-:Y:S01]  /*6920*/  SHF.R.U32.HI R114, RZ, 0x10, R230 ;  /* 0x00000010ff727819 */ /* 0x000fe200000116e6 */
[----:B------:R-:W-:Y:S01]  /*6930*/  FMUL.FTZ R89, R2, R89 ;  /* 0x0000005902597220 */ /* 0x000fe20000410000 */
[C---:B------:R-:W-:Y:S01]  /*6940*/  FMUL.FTZ R90, R0.reuse, R90 ;  /* 0x0000005a005a7220 */ /* 0x040fe20000410000 */
[C---:B------:R-:W-:Y:S01]  /*6950*/  HMMA.16816.F32 R84, R144.reuse, R104, R84 ;  /* 0x000000689054723c */ /* 0x040fe20000001854 */
[----:B------:R-:W-:Y:S04]  /*6960*/  MUFU.EX2 R237, R237 ;  /* 0x000000ed00ed7308 */ /* 0x000fe80000000800 */
[----:B------:R-:W-:Y:S01]  /*6970*/  FMUL.FTZ R91, R0, R91 ;  /* 0x0000005b005b7220 */ /* 0x000fe20000410000 */
[----:B------:R-:W-:Y:S01]  /*6980*/  PRMT R115, R115, 0x5410, R118 ;  /* 0x0000541073737816 */ /* 0x000fe20000000076 */
[----:B------:R-:W-:Y:S01]  /*6990*/  FFMA.FTZ R36, R36, UR4, -R242 ;  /* 0x0000000424247c23 */ /* 0x000fe200080108f2 */
[----:B------:R-:W-:Y:S03]  /*69a0*/  LOP3.LUT R114, R114, 0xff, RZ, 0xc0, !PT ;  /* 0x000000ff72727812 */ /* 0x000fe600078ec0ff */
[----:B------:R-:W-:Y:S01]  /*69b0*/  MUFU.EX2 R236, R236 ;  /* 0x000000ec00ec7308 */ /* 0x000fe20000000800 */
[----:B------:R-:W-:Y:S01]  /*69c0*/  SHF.R.U32.HI R113, RZ, 0x18, R230 ;  /* 0x00000018ff717819 */ /* 0x000fe200000116e6 */
[-C--:B------:R-:W-:Y:S03]  /*69d0*/  HMMA.16816.F32 R88, R144, R106.reuse, R88 ;  /* 0x0000006a9058723c */ /* 0x080fe60000001858 */
[--C-:B------:R-:W-:Y:S01]  /*69e0*/  HSET2.LE.AND R109, R129, R208.reuse, PT ;  /* 0x000000d0816d7233 */ /* 0x100fe20003803000 */
[C---:B------:R-:W-:Y:S01]  /*69f0*/  FMUL.FTZ R92, R132.reuse, R92 ;  /* 0x0000005c845c7220 */ /* 0x040fe20000410000 */
[--C-:B------:R-:W-:Y:S03]  /*6a00*/  HSET2.LE.AND R108, R115, R208.reuse, PT ;  /* 0x000000d0736c7233 */ /* 0x100fe60003803000 */
[----:B------:R-:W1:Y:S03]  /*6a10*/  MUFU.EX2 R230, R122 ;  /* 0x0000007a00e67308 */ /* 0x000e660000000800 */
[----:B------:R-:W-:Y:S01]  /*6a20*/  F2FP.F16.F32.PACK_AB R96, R171, R166 ;  /* 0x000000a6ab60723e */ /* 0x000fe200000000ff */
[----:B------:R-:W-:Y:S01]  /*6a30*/  FMUL.FTZ R93, R132, R93 ;  /* 0x0000005d845d7220 */ /* 0x000fe20000410000 */
[----:B------:R-:W-:Y:S01]  /*6a40*/  PRMT R113, R114, 0x5410, R113 ;  /* 0x0000541072717816 */ /* 0x000fe20000000071 */
[----:B------:R-:W-:Y:S01]  /*6a50*/  FMUL.FTZ R94, R3, R94 ;  /* 0x0000005e035e7220 */ /* 0x000fe20000410000 */
[----:B--2---:R-:W-:Y:S03]  /*6a60*/  F2FP.F16.F32.PACK_AB R97, R231, R168 ;  /* 0x000000a8e761723e */ /* 0x004fe600000000ff */
[----:B------:R2:W-:Y:S01]  /*6a70*/  MUFU.EX2 R144, R36 ;  /* 0x0000002400907308 */ /* 0x0005e20000000800 */
[----:B------:R-:W-:Y:S01]  /*6a80*/  LOP3.LUT R99, R109, R96, RZ, 0xc0, !PT ;  /* 0x000000606d637212 */ /* 0x000fe200078ec0ff */
[----:B------:R-:W-:Y:S01]  /*6a90*/  FMUL.FTZ R95, R3, R95 ;  /* 0x0000005f035f7220 */ /* 0x000fe20000410000 */
[----:B------:R-:W-:Y:S01]  /*6aa0*/  LOP3.LUT R96, R108, R97, RZ, 0xc0, !PT ;  /* 0x000000616c607212 */ /* 0x000fe200078ec0ff */
[--C-:B------:R-:W-:Y:S01]  /*6ab0*/  FFMA.FTZ R147, R47, UR4, -R170.reuse ;  /* 0x000000042f937c23 */ /* 0x100fe200080108aa */
[--C-:B------:R-:W-:Y:S01]  /*6ac0*/  HSET2.LE.AND R97, R113, R208.reuse, PT ;  /* 0x000000d071617233 */ /* 0x100fe20003803000 */
[----:B------:R-:W-:Y:S01]  /*6ad0*/  FFMA.FTZ R146, R46, UR4, -R170 ;  /* 0x000000042e927c23 */ /* 0x000fe200080108aa */
[----:B------:R-:W1:Y:S01]  /*6ae0*/  LDSM.16.MT88.4 R112, [R177+0x6800] ;  /* 0x00680000b170783b */ /* 0x000e620000004200 */
[----:B----4-:R-:W-:Y:S01]  /*6af0*/  F2FP.F16.F32.PACK_AB R108, R233, R212 ;  /* 0x000000d4e96c723e */ /* 0x010fe200000000ff */
[----:B------:R-:W-:Y:S01]  /*6b00*/  HMMA.16816.F32 R92, R140, R106, R92 ;  /* 0x0000006a8c5c723c */ /* 0x000fe2000000185c */
[----:B------:R4:W-:Y:S03]  /*6b10*/  MUFU.EX2 R140, R38 ;  /* 0x00000026008c7308 */ /* 0x0009e60000000800 */
[----:B------:R-:W-:Y:S01]  /*6b20*/  LOP3.LUT R97, R97, R108, RZ, 0xc0, !PT ;  /* 0x0000006c61617212 */ /* 0x000fe200078ec0ff */
[----:B------:R-:W-:Y:S01]  /*6b30*/  FFMA.FTZ R145, R37, UR4, -R242 ;  /* 0x0000000425917c23 */ /* 0x000fe200080108f2 */
[--C-:B------:R-:W-:Y:S01]  /*6b40*/  HSET2.LE.AND R108, R119, R208.reuse, PT ;  /* 0x000000d0776c7233 */ /* 0x100fe20003803000 */
[----:B------:R-:W-:Y:S01]  /*6b50*/  FFMA.FTZ R141, R39, UR4, -R232 ;  /* 0x00000004278d7c23 */ /* 0x000fe200080108e8 */
[--C-:B------:R-:W-:Y:S03]  /*6b60*/  HSET2.LE.AND R110, R127, R208.reuse, PT ;  /* 0x000000d07f6e7233 */ /* 0x100fe60003803000 */
[----:B------:R-:W-:Y:S01]  /*6b70*/  MUFU.EX2 R122, R62 ;  /* 0x0000003e007a7308 */ /* 0x000fe20000000800 */
[-C--:B-----5:R-:W-:Y:S05]  /*6b80*/  HMMA.16816.F32 R4, R96, R100.reuse, R4 ;  /* 0x000000646004723c */ /* 0x0a0fea0000001804 */
[--C-:B------:R-:W-:Y:S01]  /*6b90*/  HSET2.LE.AND R111, R125, R208.reuse, PT ;  /* 0x000000d07d6f7233 */ /* 0x100fe20003803000 */
[----:B------:R-:W-:Y:S01]  /*6ba0*/  IMAD.WIDE.U32 R106, R243, -0x2daee0ad, RZ ;  /* 0xd2511f53f36a7825 */ /* 0x000fe200078e00ff */
[--C-:B------:R-:W-:Y:S02]  /*6bb0*/  HSET2.LE.AND R109, R117, R208.reuse, PT ;  /* 0x000000d0756d7233 */ /* 0x100fe40003803000 */
[----:B------:R-:W-:Y:S02]  /*6bc0*/  MUFU.EX2 R146, R146 ;  /* 0x0000009200927308 */ /* 0x000fe40000000800 */
[----:B---3--:R-:W-:Y:S01]  /*6bd0*/  F2FP.F16.F32.PACK_AB R37, R151, R150 ;  /* 0x000000969725723e */ /* 0x008fe200000000ff */
[----:B------:R-:W-:Y:S01]  /*6be0*/  IMAD.WIDE.U32 R116, R245, -0x2daee0ad, RZ ;  /* 0xd2511f53f5747825 */ /* 0x000fe200078e00ff */
[----:B--2---:R-:W-:Y:S02]  /*6bf0*/  F2FP.F16.F32.PACK_AB R36, R239, R234 ;  /* 0x000000eaef24723e */ /* 0x004fe400000000ff */
[----:B-1----:R-:W-:Y:S01]  /*6c00*/  F2FP.F16.F32.PACK_AB R105, R149, R230 ;  /* 0x000000e69569723e */ /* 0x002fe200000000ff */
[--C-:B------:R-:W-:Y:S01]  /*6c10*/  FFMA.FTZ R142, R44, UR4, -R214.reuse ;  /* 0x000000042c8e7c23 */ /* 0x100fe200080108d6 */
[----:B------:R-:W-:Y:S01]  /*6c20*/  F2FP.F16.F32.PACK_AB R104, R235, R148 ;  /* 0x00000094eb68723e */ /* 0x000fe200000000ff */
[--C-:B------:R-:W-:Y:S01]  /*6c30*/  FFMA.FTZ R143, R45, UR4, -R214.reuse ;  /* 0x000000042d8f7c23 */ /* 0x100fe200080108d6 */
[----:B------:R-:W-:Y:S01]  /*6c40*/  LOP3.LUT R110, R110, R105, RZ, 0xc0, !PT ;  /* 0x000000696e6e7212 */ /* 0x000fe200078ec0ff */
[----:B------:R-:W-:Y:S01]  /*6c50*/  FFMA.FTZ R243, R40, UR4, -R214 ;  /* 0x0000000428f37c23 */ /* 0x000fe200080108d6 */
[----:B------:R-:W-:Y:S01]  /*6c60*/  LOP3.LUT R111, R111, R104, RZ, 0xc0, !PT ;  /* 0x000000686f6f7212 */ /* 0x000fe200078ec0ff */
[----:B------:R-:W-:Y:S01]  /*6c70*/  IMAD.WIDE.U32 R104, R247, -0x2daee0ad, RZ ;  /* 0xd2511f53f7687825 */ /* 0x000fe200078e00ff */
[----:B------:R-:W-:Y:S01]  /*6c80*/  LOP3.LUT R108, R108, R37, RZ, 0xc0, !PT ;  /* 0x000000256c6c7212 */ /* 0x000fe200078ec0ff */
[----:B------:R-:W-:Y:S01]  /*6c90*/  MUFU.EX2 R147, R147 ;  /* 0x0000009300937308 */ /* 0x000fe20000000800 */
[----:B------:R-:W-:Y:S01]  /*6ca0*/  LOP3.LUT R109, R109, R36, RZ, 0xc0, !PT ;  /* 0x000000246d6d7212 */ /* 0x000fe200078ec0ff */
[----:B------:R-:W-:Y:S04]  /*6cb0*/  IMAD.WIDE.U32 R36, R249, -0x2daee0ad, RZ ;  /* 0xd2511f53f9247825 */ /* 0x000fe800078e00ff */
[----:B------:R-:W-:Y:S01]  /*6cc0*/  FFMA.FTZ R245, R43, UR4, -R170 ;  /* 0x000000042bf57c23 */ /* 0x000fe200080108aa */
[----:B------:R-:W-:Y:S01]  /*6cd0*/  LOP3.LUT R44, R107, R116, R192, 0x96, !PT ;  /* 0x000000746b2c7212 */ /* 0x000fe200078e96c0 */
[----:B------:R-:W-:Y:S01]  /*6ce0*/  FFMA.FTZ R251, R52, UR4, -R242 ;  /* 0x0000000434fb7c23 */ /* 0x000fe200080108f2 */
[----:B------:R-:W-:Y:S01]  /*6cf0*/  LOP3.LUT R248, R37, R248, R194, 0x96, !PT ;  /* 0x000000f825f87212 */ /* 0x000fe200078e96c2 */
[C---:B------:R-:W-:Y:S01]  /*6d00*/  HMMA.16816.F32 R8, R108.reuse, R100, R8 ;  /* 0x000000646c08723c */ /* 0x040fe20000001808 */
[----:B------:R-:W-:Y:S03]  /*6d10*/  MUFU.EX2 R243, R243 ;  /* 0x000000f300f37308 */ /* 0x000fe60000000800 */
[----:B------:R-:W-:Y:S01]  /*6d20*/  LOP3.LUT R105, R105, R36, R192, 0x96, !PT ;  /* 0x0000002469697212 */ /* 0x000fe200078e96c0 */
[----:B------:R-:W-:Y:S01]  /*6d30*/  IMAD.WIDE.U32 R120, R44, -0x326172a9, RZ ;  /* 0xcd9e8d572c787825 */ /* 0x000fe200078e00ff */
[-C--:B------:R-:W-:Y:S01]  /*6d40*/  HMMA.16816.F32 R12, R108, R102.reuse, R12 ;  /* 0x000000666c0c723c */ /* 0x080fe2000000180c */
[----:B----4-:R-:W1:Y:S04]  /*6d50*/  LDSM.16.MT88.4 R36, [R176+0x6800] ;  /* 0x00680000b024783b */ /* 0x010e680000004200 */
[----:B------:R-:W-:Y:S01]  /*6d60*/  MUFU.EX2 R245, R245 ;  /* 0x000000f500f57308 */ /* 0x000fe20000000800 */
[----:B------:R-:W-:Y:S01]  /*6d70*/  IMAD.WIDE.U32 R118, R105, -0x326172a9, RZ ;  /* 0xcd9e8d5769767825 */ /* 0x000fe200078e00ff */
[C---:B------:R-:W-:Y:S04]  /*6d80*/  HMMA.16816.F32 R16, R96.reuse, R102, R16 ;  /* 0x000000666010723c */ /* 0x040fe80000001810 */
[----:B------:R-:W-:Y:S02]  /*6d90*/  SHF.R.U32.HI R107, RZ, 0x10, R118 ;  /* 0x00000010ff6b7819 */ /* 0x000fe40000011676 */
[-C--:B------:R-:W-:Y:S02]  /*6da0*/  HMMA.16816.F32 R20, R96, R112.reuse, R20 ;  /* 0x000000706014723c */ /* 0x080fe40000001814 */
[----:B------:R-:W-:Y:S03]  /*6db0*/  MUFU.EX2 R251, R251 ;  /* 0x000000fb00fb7308 */ /* 0x000fe60000000800 */
[----:B------:R-:W-:Y:S01]  /*6dc0*/  LOP3.LUT R102, R118, 0xffff, RZ, 0xc0, !PT ;  /* 0x0000ffff76667812 */ /* 0x000fe200078ec0ff */
[C---:B------:R-:W-:Y:S06]  /*6dd0*/  HMMA.16816.F32 R32, R108.reuse, R112, R32 ;  /* 0x000000706c20723c */ /* 0x040fec0000001820 */
[----:B------:R-:W-:Y:S01]  /*6de0*/  MUFU.EX2 R241, R241 ;  /* 0x000000f100f17308 */ /* 0x000fe20000000800 */
[----:B------:R-:W-:Y:S01]  /*6df0*/  LOP3.LUT R244, R117, R244, R194, 0x96, !PT ;  /* 0x000000f475f47212 */ /* 0x000fe200078e96c2 */
[-C--:B------:R-:W-:Y:S04]  /*6e00*/  HMMA.16816.F32 R28, R108, R114.reuse, R28 ;  /* 0x000000726c1c723c */ /* 0x080fe8000000181c */
[----:B------:R-:W-:Y:S02]  /*6e10*/  IMAD.WIDE.U32 R112, R244, -0x326172a9, RZ ;  /* 0xcd9e8d57f4707825 */ /* 0x000fe400078e00ff */
[C---:B------:R-:W-:Y:S02]  /*6e20*/  HMMA.16816.F32 R68, R96.reuse, R114, R68 ;  /* 0x000000726044723c */ /* 0x040fe40000001844 */
[----:B------:R-:W2:Y:S03]  /*6e30*/  MUFU.EX2 R240, R240 ;  /* 0x000000f000f07308 */ /* 0x000ea60000000800 */
[----:B------:R-:W-:Y:S01]  /*6e40*/  SHF.R.U32.HI R103, RZ, 0x18, R118 ;  /* 0x00000018ff677819 */ /* 0x000fe20000011676 */
[----:B------:R-:W-:Y:S01]  /*6e50*/  IMAD.WIDE.U32 R248, R248, -0x326172a9, RZ ;  /* 0xcd9e8d57f8f87825 */ /* 0x000fe200078e00ff */
[----:B------:R-:W-:Y:S05]  /*6e60*/  LOP3.LUT R44, R120, 0xffff, RZ, 0xc0, !PT ;  /* 0x0000ffff782c7812 */ /* 0x000fea00078ec0ff */
[----:B------:R-:W3:Y:S01]  /*6e70*/  MUFU.EX2 R145, R145 ;  /* 0x0000009100917308 */ /* 0x000ee20000000800 */
[-C--:B-1----:R-:W-:Y:S03]  /*6e80*/  HMMA.16816.F32 R72, R96, R36.reuse, R72 ;  /* 0x000000246048723c */ /* 0x082fe60000001848 */
[----:B------:R-:W-:Y:S01]  /*6e90*/  SHF.R.U32.HI R45, RZ, 0x10, R120 ;  /* 0x00000010ff2d7819 */ /* 0x000fe20000011678 */
[----:B------:R-:W-:Y:S01]  /*6ea0*/  FFMA.FTZ R244, R64, UR4, -R242 ;  /* 0x0000000440f47c23 */ /* 0x000fe200080108f2 */
[----:B------:R-:W-:Y:S01]  /*6eb0*/  LOP3.LUT R46, R107, 0xff, RZ, 0xc0, !PT ;  /* 0x000000ff6b2e7812 */ /* 0x000fe200078ec0ff */
[C---:B------:R-:W-:Y:S03]  /*6ec0*/  HMMA.16816.F32 R76, R108.reuse, R36, R76 ;  /* 0x000000246c4c723c */ /* 0x040fe6000000184c */
[----:B------:R-:W1:Y:S02]  /*6ed0*/  MUFU.EX2 R141, R141 ;  /* 0x0000008d008d7308 */ /* 0x000e640000000800 */
[----:B------:R-:W-:Y:S01]  /*6ee0*/  SHF.R.U32.HI R116, RZ, 0x8, R102 ;  /* 0x00000008ff747819 */ /* 0x000fe20000011666 */
[-C--:B------:R-:W-:Y:S07]  /*6ef0*/  HMMA.16816.F32 R24, R108, R38.reuse, R24 ;  /* 0x000000266c18723c */ /* 0x080fee0000001818 */
[----:B------:R-:W-:Y:S01]  /*6f00*/  MUFU.EX2 R142, R142 ;  /* 0x0000008e008e7308 */ /* 0x000fe20000000800 */
[----:B------:R-:W-:Y:S01]  /*6f10*/  LOP3.LUT R102, R121, R112, R201, 0x96, !PT ;  /* 0x0000007079667212 */ /* 0x000fe200078e96c9 */
[C---:B------:R-:W-:Y:S04]  /*6f20*/  HMMA.16816.F32 R80, R96.reuse, R38, R80 ;  /* 0x000000266050723c */ /* 0x040fe80000001850 */
[----:B------:R-:W-:Y:S01]  /*6f30*/  PRMT R103, R46, 0x5410, R103 ;  /* 0x000054102e677816 */ /* 0x000fe20000000067 */
[----:B------:R-:W-:Y:S01]  /*6f40*/  FFMA.FTZ R250, R67, UR4, -R232 ;  /* 0x0000000443fa7c23 */ /* 0x000fe200080108e8 */
[----:B------:R-:W-:Y:S02]  /*6f50*/  SHF.R.U32.HI R112, RZ, 0x8, R44 ;  /* 0x00000008ff707819 */ /* 0x000fe4000001162c */
[----:B------:R-:W4:Y:S03]  /*6f60*/  MUFU.EX2 R143, R143 ;  /* 0x0000008f008f7308 */ /* 0x000f260000000800 */
[----:B------:R-:W-:Y:S01]  /*6f70*/  LOP3.LUT R40, R45, 0xff, RZ, 0xc0, !PT ;  /* 0x000000ff2d287812 */ /* 0x000fe200078ec0ff */
[----:B------:R-:W-:Y:S01]  /*6f80*/  FFMA.FTZ R247, R65, UR4, -R242 ;  /* 0x0000000441f77c23 */ /* 0x000fe200080108f2 */
[----:B------:R-:W5:Y:S01]  /*6f90*/  LDSM.16.MT88.4 R44, [R175+0x6800] ;  /* 0x00680000af2c783b */ /* 0x000f620000004200 */
[----:B------:R-:W-:Y:S01]  /*6fa0*/  SHF.R.U32.HI R107, RZ, 0x18, R120 ;  /* 0x00000018ff6b7819 */ /* 0x000fe20000011678 */
[----:B------:R-:W-:Y:S01]  /*6fb0*/  FFMA.FTZ R54, R54, UR4, -R232 ;  /* 0x0000000436367c23 */ /* 0x000fe200080108e8 */
[----:B------:R-:W-:Y:S01]  /*6fc0*/  LOP3.LUT R100, R119, R248, R201, 0x96, !PT ;  /* 0x000000f877647212 */ /* 0x000fe200078e96c9 */
[--C-:B------:R-:W-:Y:S01]  /*6fd0*/  FFMA.FTZ R248, R42, UR4, -R170.reuse ;  /* 0x000000042af87c23 */ /* 0x100fe200080108aa */
[----:B------:R-:W-:Y:S01]  /*6fe0*/  PRMT R107, R40, 0x5410, R107 ;  /* 0x00005410286b7816 */ /* 0x000fe2000000006b */
[----:B------:R-:W-:Y:S01]  /*6ff0*/  FFMA.FTZ R170, R63, UR4, -R170 ;  /* 0x000000043faa7c23 */ /* 0x000fe200080108aa */
[----:B------:R-:W-:Y:S01]  /*7000*/  LOP3.LUT R40, R102, 0xffff, RZ, 0xc0, !PT ;  /* 0x0000ffff66287812 */ /* 0x000fe200078ec0ff */
[----:B------:R-:W-:Y:S01]  /*7010*/  MUFU.EX2 R250, R250 ;  /* 0x000000fa00fa7308 */ /* 0x000fe20000000800 */
[----:B------:R-:W-:Y:S01]  /*7020*/  SHF.R.U32.HI R42, RZ, 0x10, R100 ;  /* 0x00000010ff2a7819 */ /* 0x000fe20000011664 */
[----:B------:R-:W-:Y:S01]  /*7030*/  FFMA.FTZ R252, R56, UR4, -R214 ;  /* 0x0000000438fc7c23 */ /* 0x000fe200080108d6 */
[----:B------:R-:W-:Y:S01]  /*7040*/  LOP3.LUT R117, R102, 0xff, RZ, 0xc0, !PT ;  /* 0x000000ff66757812 */ /* 0x000fe200078ec0ff */
[----:B------:R-:W-:Y:S01]  /*7050*/  FFMA.FTZ R242, R53, UR4, -R242 ;  /* 0x0000000435f27c23 */ /* 0x000fe200080108f2 */
[----:B------:R-:W-:Y:S01]  /*7060*/  LOP3.LUT R42, R42, 0xff, RZ, 0xc0, !PT ;  /* 0x000000ff2a2a7812 */ /* 0x000fe200078ec0ff */
[----:B------:R-:W-:Y:S01]  /*7070*/  FFMA.FTZ R155, R132, R215, R155 ;  /* 0x000000d7849b7223 */ /* 0x000fe2000001009b */
[----:B------:R-:W-:Y:S03]  /*7080*/  SHF.R.U32.HI R40, RZ, 0x8, R40 ;  /* 0x00000008ff287819 */ /* 0x000fe60000011628 */
[----:B------:R-:W-:Y:S01]  /*7090*/  MUFU.EX2 R248, R248 ;  /* 0x000000f800f87308 */ /* 0x000fe20000000800 */
[----:B------:R-:W-:Y:S01]  /*70a0*/  SHF.R.U32.HI R121, RZ, 0x18, R100 ;  /* 0x00000018ff797819 */ /* 0x000fe20000011664 */
[----:B------:R-:W-:Y:S01]  /*70b0*/  FFMA.FTZ R158, R3, R210, R158 ;  /* 0x000000d2039e7223 */ /* 0x000fe2000001009e */
[----:B------:R-:W-:Y:S01]  /*70c0*/  LOP3.LUT R105, R249, R246, R193, 0x96, !PT ;  /* 0x000000f6f9697212 */ /* 0x000fe200078e96c1 */
[----:B------:R-:W-:Y:S01]  /*70d0*/  FFMA.FTZ R246, R41, UR4, -R214 ;  /* 0x0000000429f67c23 */ /* 0x000fe200080108d6 */
[----:B------:R-:W-:Y:S01]  /*70e0*/  PRMT R121, R42, 0x5410, R121 ;  /* 0x000054102a797816 */ /* 0x000fe20000000079 */
[----:B------:R-:W-:Y:S01]  /*70f0*/  FFMA.FTZ R249, R66, UR4, -R232 ;  /* 0x0000000442f97c23 */ /* 0x000fe200080108e8 */
[----:B------:R-:W-:Y:S01]  /*7100*/  PRMT R117, R117, 0x5410, R40 ;  /* 0x0000541075757816 */ /* 0x000fe20000000028 */
[----:B------:R-:W-:Y:S01]  /*7110*/  FFMA.FTZ R232, R55, UR4, -R232 ;  /* 0x0000000437e87c23 */ /* 0x000fe200080108e8 */
[----:B------:R-:W4:Y:S01]  /*7120*/  LDSM.16.MT88.4 R40, [R178+0x7000] ;  /* 0x00700000b228783b */ /* 0x000f220000004200 */
[----:B------:R-:W-:Y:S01]  /*7130*/  LOP3.LUT R119, R118, 0xff, RZ, 0xc0, !PT ;  /* 0x000000ff76777812 */ /* 0x000fe200078ec0ff */
[----:B------:R-:W4:Y:S01]  /*7140*/  MUFU.EX2 R246, R246 ;  /* 0x000000f600f67308 */ /* 0x000f220000000800 */
[----:B------:R-:W-:Y:S01]  /*7150*/  SHF.R.U32.HI R36, RZ, 0x10, R102 ;  /* 0x00000010ff247819 */ /* 0x000fe20000011666 */
[----:B------:R-:W-:Y:S01]  /*7160*/  FFMA.FTZ R161, R2, R213, R161 ;  /* 0x000000d502a17223 */ /* 0x000fe200000100a1 */
[----:B------:R-:W-:Y:S01]  /*7170*/  LOP3.LUT R37, R100, 0xffff, RZ, 0xc0, !PT ;  /* 0x0000ffff64257812 */ /* 0x000fe200078ec0ff */
[----:B------:R-:W-:Y:S01]  /*7180*/  IMAD.MOV.U32 R2, RZ, RZ, R135 ;  /* 0x000000ffff027224 */ /* 0x000fe200078e0087 */
[----:B------:R-:W-:Y:S01]  /*7190*/  PRMT R119, R119, 0x5410, R116 ;  /* 0x0000541077777816 */ /* 0x000fe20000000074 */
[----:B------:R-:W-:Y:S01]  /*71a0*/  FFMA.FTZ R165, R0, R211, R165 ;  /* 0x000000d300a57223 */ /* 0x000fe200000100a5 */
[----:B------:R-:W-:Y:S03]  /*71b0*/  SHF.R.U32.HI R115, RZ, 0x18, R102 ;  /* 0x00000018ff737819 */ /* 0x000fe60000011666 */
[----:B------:R-:W4:Y:S01]  /*71c0*/  MUFU.EX2 R249, R249 ;  /* 0x000000f900f97308 */ /* 0x000f220000000800 */
[--C-:B------:R-:W-:Y:S01]  /*71d0*/  HSET2.LE.AND R39, R103, R208.reuse, PT ;  /* 0x000000d067277233 */ /* 0x100fe20003803000 */
[----:B------:R-:W-:Y:S01]  /*71e0*/  FADD.FTZ R154, R154, R155 ;  /* 0x0000009b9a9a7221 */ /* 0x000fe20000010000 */
[--C-:B------:R-:W-:Y:S01]  /*71f0*/  HSET2.LE.AND R38, R119, R208.reuse, PT ;  /* 0x000000d077267233 */ /* 0x100fe20003803000 */
[----:B------:R-:W-:Y:S01]  /*7200*/  FADD.FTZ R157, R157, R158 ;  /* 0x0000009e9d9d7221 */ /* 0x000fe20000010000 */
[-C--:B-----5:R-:W-:Y:S03]  /*7210*/  HMMA.16816.F32 R48, R96, R44.reuse, R48 ;  /* 0x0000002c6030723c */ /* 0x0a0fe60000001830 */
[----:B------:R-:W-:Y:S02]  /*7220*/  LOP3.LUT R123, R100, 0xff, RZ, 0xc0, !PT ;  /* 0x000000ff647b7812 */ /* 0x000fe400078ec0ff */
[----:B------:R-:W-:Y:S01]  /*7230*/  MUFU.EX2 R242, R242 ;  /* 0x000000f200f27308 */ /* 0x000fe20000000800 */
[----:B------:R-:W-:Y:S01]  /*7240*/  LOP3.LUT R36, R36, 0xff, RZ, 0xc0, !PT ;  /* 0x000000ff24247812 */ /* 0x000fe200078ec0ff */
[C---:B------:R-:W-:Y:S04]  /*7250*/  HMMA.16816.F32 R84, R108.reuse, R44, R84 ;  /* 0x0000002c6c54723c */ /* 0x040fe80000001854 */
[----:B------:R-:W-:Y:S02]  /*7260*/  SHF.R.U32.HI R100, RZ, 0x8, R37 ;  /* 0x00000008ff647819 */ /* 0x000fe40000011625 */
[-C--:B------:R-:W-:Y:S02]  /*7270*/  HMMA.16816.F32 R88, R108, R46.reuse, R88 ;  /* 0x0000002e6c58723c */ /* 0x080fe40000001858 */
[----:B------:R-:W-:Y:S03]  /*7280*/  MUFU.EX2 R252, R252 ;  /* 0x000000fc00fc7308 */ /* 0x000fe60000000800 */
[----:B------:R-:W-:Y:S01]  /*7290*/  LOP3.LUT R101, R120, 0xff, RZ, 0xc0, !PT ;  /* 0x000000ff78657812 */ /* 0x000fe200078ec0ff */
[----:B------:R-:W-:Y:S06]  /*72a0*/  HMMA.16816.F32 R92, R96, R46, R92 ;  /* 0x0000002e605c723c */ /* 0x000fec000000185c */
[----:B------:R-:W-:Y:S01]  /*72b0*/  MUFU.EX2 R244, R244 ;  /* 0x000000f400f47308 */ /* 0x000fe20000000800 */
[----:B------:R-:W-:Y:S01]  /*72c0*/  PRMT R115, R36, 0x5410, R115 ;  /* 0x0000541024737816 */ /* 0x000fe20000000073 */
[----:B------:R-:W-:Y:S03]  /*72d0*/  FADD.FTZ R161, R156, R161 ;  /* 0x000000a19ca17221 */ /* 0x000fe60000010000 */
[----:B------:R-:W-:Y:S01]  /*72e0*/  PRMT R123, R123, 0x5410, R100 ;  /* 0x000054107b7b7816 */ /* 0x000fe20000000064 */
[----:B------:R-:W-:Y:S01]  /*72f0*/  FADD.FTZ R165, R159, R165 ;  /* 0x000000a59fa57221 */ /* 0x000fe20000010000 */
[----:B------:R-:W-:Y:S03]  /*7300*/  F2FP.F16.F32.PACK_AB R37, R236, R237 ;  /* 0x000000edec25723e */ /* 0x000fe600000000ff */
[----:B------:R-:W-:Y:S01]  /*7310*/  MUFU.EX2 R247, R247 ;  /* 0x000000f700f77308 */ /* 0x000fe20000000800 */
[----:B--2---:R-:W-:Y:S01]  /*7320*/  F2FP.F16.F32.PACK_AB R36, R240, R241 ;  /* 0x000000f1f024723e */ /* 0x004fe200000000ff */
[----:B------:R-:W-:Y:S01]  /*7330*/  FADD.FTZ R137, R137, R154 ;  /* 0x0000009a89897221 */ /* 0x000fe20000010000 */
[----:B------:R-:W-:Y:S01]  /*7340*/  PRMT R101, R101, 0x5410, R112 ;  /* 0x0000541065657816 */ /* 0x000fe20000000070 */
[----:B------:R-:W-:Y:S01]  /*7350*/  FADD.FTZ R152, R152, R157 ;  /* 0x0000009d98987221 */ /* 0x000fe20000010000 */
[----:B------:R-:W-:Y:S01]  /*7360*/  LOP3.LUT R38, R38, R37, RZ, 0xc0, !PT ;  /* 0x0000002526267212 */ /* 0x000fe200078ec0ff */
[----:B------:R-:W-:Y:S01]  /*7370*/  FADD.FTZ R160, R160, R161 ;  /* 0x000000a1a0a07221 */ /* 0x000fe20000010000 */
[----:B------:R-:W-:Y:S03]  /*7380*/  LOP3.LUT R39, R39, R36, RZ, 0xc0, !PT ;  /* 0x0000002427277212 */ /* 0x000fe600078ec0ff */
[----:B------:R-:W-:Y:S01]  /*7390*/  MUFU.EX2 R232, R232 ;  /* 0x000000e800e87308 */ /* 0x000fe20000000800 */
[--C-:B------:R-:W-:Y:S01]  /*73a0*/  HSET2.LE.AND R36, R123, R208.reuse, PT ;  /* 0x000000d07b247233 */ /* 0x100fe20003803000 */
[----:B------:R-:W-:Y:S01]  /*73b0*/  FADD.FTZ R162, R162, R165 ;  /* 0x000000a5a2a27221 */ /* 0x000fe20000010000 */
[--C-:B------:R-:W-:Y:S01]  /*73c0*/  HSET2.LE.AND R37, R121, R208.reuse, PT ;  /* 0x000000d079257233 */ /* 0x100fe20003803000 */
[----:B------:R-:W-:Y:S01]  /*73d0*/  FADD.FTZ R137, R138, R137 ;  /* 0x000000898a897221 */ /* 0x000fe20000010000 */
[--C-:B------:R-:W-:Y:S01]  /*73e0*/  HSET2.LE.AND R66, R101, R208.reuse, PT ;  /* 0x000000d065427233 */ /* 0x100fe20003803000 */
[----:B------:R-:W-:Y:S01]  /*73f0*/  FADD.FTZ R153, R153, R152 ;  /* 0x0000009899997221 */ /* 0x000fe20000010000 */
[----:B---3--:R-:W-:Y:S01]  /*7400*/  F2FP.F16.F32.PACK_AB R53, R145, R144 ;  /* 0x000000909135723e */ /* 0x008fe200000000ff */
[----:B------:R-:W2:Y:S01]  /*7410*/  LDSM.16.MT88.4 R100, [R177+0x7000] ;  /* 0x00700000b164783b */ /* 0x000ea20000004200 */
[----:B-1----:R-:W-:Y:S01]  /*7420*/  F2FP.F16.F32.PACK_AB R44, R141, R140 ;  /* 0x0000008c8d2c723e */ /* 0x002fe200000000ff */
[----:B------:R-:W-:Y:S01]  /*7430*/  MUFU.EX2 R170, R170 ;  /* 0x000000aa00aa7308 */ /* 0x000fe20000000800 */
[----:B----4-:R-:W-:Y:S01]  /*7440*/  F2FP.F16.F32.PACK_AB R45, R143, R142 ;  /* 0x0000008e8f2d723e */ /* 0x010fe200000000ff */
[----:B------:R-:W-:Y:S01]  /*7450*/  FADD.FTZ R163, R163, R160 ;  /* 0x000000a0a3a37221 */ /* 0x000fe20000010000 */
[----:B------:R-:W-:Y:S01]  /*7460*/  LOP3.LUT R36, R36, R53, RZ, 0xc0, !PT ;  /* 0x0000003524247212 */ /* 0x000fe200078ec0ff */
[----:B------:R-:W-:Y:S01]  /*7470*/  FADD.FTZ R167, R167, R162 ;  /* 0x000000a2a7a77221 */ /* 0x000fe20000010000 */
[----:B------:R-:W-:Y:S01]  /*7480*/  LOP3.LUT R37, R37, R44, RZ, 0xc0, !PT ;  /* 0x0000002c25257212 */ /* 0x000fe200078ec0ff */
[----:B------:R-:W-:Y:S01]  /*7490*/  FADD.FTZ R168, R168, R137 ;  /* 0x00000089a8a87221 */ /* 0x000fe20000010000 */
[--C-:B------:R-:W-:Y:S01]  /*74a0*/  HSET2.LE.AND R64, R117, R208.reuse, PT ;  /* 0x000000d075407233 */ /* 0x100fe20003803000 */
[----:B------:R-:W-:Y:S01]  /*74b0*/  FADD.FTZ R212, R212, R153 ;  /* 0x00000099d4d47221 */ /* 0x000fe20000010000 */
[----:B------:R-:W-:Y:S01]  /*74c0*/  LOP3.LUT R66, R66, R45, RZ, 0xc0, !PT ;  /* 0x0000002d42427212 */ /* 0x000fe200078ec0ff */
[----:B------:R-:W-:Y:S01]  /*74d0*/  LDSM.16.MT88.4 R116, [R178+0x7800] ;  /* 0x00780000b274783b */ /* 0x000fe20000004200 */
[--C-:B------:R-:W-:Y:S01]  /*74e0*/  HSET2.LE.AND R67, R107, R208.reuse, PT ;  /* 0x000000d06b437233 */ /* 0x100fe20003803000 */
[-C--:B------:R-:W-:Y:S05]  /*74f0*/  HMMA.16816.F32 R4, R36, R40.reuse, R4 ;  /* 0x000000282404723c */ /* 0x080fea0000001804 */
[--C-:B------:R-:W-:Y:S01]  /*7500*/  HSET2.LE.AND R65, R115, R208.reuse, PT ;  /* 0x000000d073417233 */ /* 0x100fe20003803000 */
[----:B------:R-:W-:Y:S01]  /*7510*/  FADD.FTZ R150, R150, R163 ;  /* 0x000000a396967221 */ /* 0x000fe20000010000 */
[----:B------:R-:W-:Y:S01]  /*7520*/  F2FP.F16.F32.PACK_AB R52, R147, R146 ;  /* 0x000000929334723e */ /* 0x000fe200000000ff */
[----:B------:R-:W-:Y:S03]  /*7530*/  FADD.FTZ R234, R234, R167 ;  /* 0x000000a7eaea7221 */ /* 0x000fe60000010000 */
[----:B------:R-:W-:Y:S01]  /*7540*/  F2FP.F16.F32.PACK_AB R45, R246, R243 ;  /* 0x000000f3f62d723e */ /* 0x000fe200000000ff */
[----:B------:R-:W-:Y:S01]  /*7550*/  FADD.FTZ R231, R231, R168 ;  /* 0x000000a8e7e77221 */ /* 0x000fe20000010000 */
[----:B------:R-:W-:Y:S01]  /*7560*/  F2FP.F16.F32.PACK_AB R44, R245, R248 ;  /* 0x000000f8f52c723e */ /* 0x000fe200000000ff */
[----:B------:R-:W-:Y:S01]  /*7570*/  FADD.FTZ R233, R233, R212 ;  /* 0x000000d4e9e97221 */ /* 0x000fe20000010000 */
[----:B------:R-:W-:Y:S01]  /*7580*/  LOP3.LUT R67, R67, R52, RZ, 0xc0, !PT ;  /* 0x0000003443437212 */ /* 0x000fe200078ec0ff */
[----:B------:R-:W-:Y:S01]  /*7590*/  FADD.FTZ R151, R151, R150 ;  /* 0x0000009697977221 */ /* 0x000fe20000010000 */
[----:B------:R-:W-:Y:S01]  /*75a0*/  LOP3.LUT R64, R64, R45, RZ, 0xc0, !PT ;  /* 0x0000002d40407212 */ /* 0x000fe200078ec0ff */
[----:B------:R-:W-:Y:S01]  /*75b0*/  FADD.FTZ R239, R239, R234 ;  /* 0x000000eaefef7221 */ /* 0x000fe20000010000 */
[----:B------:R-:W-:Y:S01]  /*75c0*/  LOP3.LUT R65, R65, R44, RZ, 0xc0, !PT ;  /* 0x0000002c41417212 */ /* 0x000fe200078ec0ff */
[----:B------:R-:W-:Y:S01]  /*75d0*/  IMAD.WIDE.U32 R44, R105, -0x2daee0ad, RZ ;  /* 0xd2511f53692c7825 */ /* 0x000fe200078e00ff */
[----:B------:R-:W-:Y:S02]  /*75e0*/  F2FP.F16.F32.PACK_AB R60, R250, R249 ;  /* 0x000000f9fa3c723e */ /* 0x000fe400000000ff */
[----:B------:R-:W-:Y:S01]  /*75f0*/  LOP3.LUT R96, R113, R238, R193, 0x96, !PT ;  /* 0x000000ee71607212 */ /* 0x000fe200078e96c1 */
[----:B------:R-:W-:Y:S01]  /*7600*/  IMAD.MOV.U32 R0, RZ, RZ, R133 ;  /* 0x000000ffff007224 */ /* 0x000fe200078e0085 */
[----:B------:R-:W-:Y:S01]  /*7610*/  LOP3.LUT R104, R45, R104, R205, 0x96, !PT ;  /* 0x000000682d687212 */ /* 0x000fe200078e96cd */
[C---:B------:R-:W-:Y:S01]  /*7620*/  HMMA.16816.F32 R8, R64.reuse, R40, R8 ;  /* 0x000000284008723c */ /* 0x040fe20000001808 */
[----:B------:R-:W-:Y:S03]  /*7630*/  MUFU.EX2 R238, R54 ;  /* 0x0000003600ee7308 */ /* 0x000fe60000000800 */
[----:B------:R-:W-:Y:S01]  /*7640*/  LOP3.LUT R52, R44, 0xff, RZ, 0xc0, !PT ;  /* 0x000000ff2c347812 */ /* 0x000fe200078ec0ff */
[----:B------:R-:W-:Y:S01]  /*7650*/  IMAD.WIDE.U32 R96, R96, -0x2daee0ad, RZ ;  /* 0xd2511f5360607825 */ /* 0x000fe200078e00ff */
[-C--:B------:R-:W-:Y:S05]  /*7660*/  HMMA.16816.F32 R12, R64, R42.reuse, R12 ;  /* 0x0000002a400c723c */ /* 0x080fea000000180c */
[----:B------:R-:W-:Y:S01]  /*7670*/  LOP3.LUT R40, R44, 0xffff, RZ, 0xc0, !PT ;  /* 0x0000ffff2c287812 */ /* 0x000fe200078ec0ff */
[C---:B------:R-:W-:Y:S05]  /*7680*/  HMMA.16816.F32 R16, R36.reuse, R42, R16 ;  /* 0x0000002a2410723c */ /* 0x040fea0000001810 */
[--C-:B------:R-:W-:Y:S01]  /*7690*/  SHF.R.U32.HI R41, RZ, 0x10, R44.reuse ;  /* 0x00000010ff297819 */ /* 0x100fe2000001162c */
[-C--:B--2---:R-:W-:Y:S05]  /*76a0*/  HMMA.16816.F32 R20, R36, R100.reuse, R20 ;  /* 0x000000642414723c */ /* 0x084fea0000001814 */
[----:B------:R-:W-:Y:S01]  /*76b0*/  SHF.R.U32.HI R55, RZ, 0x18, R44 ;  /* 0x00000018ff377819 */ /* 0x000fe2000001162c */
[C---:B------:R-:W-:Y:S01]  /*76c0*/  HMMA.16816.F32 R32, R64.reuse, R100, R32 ;  /* 0x000000644020723c */ /* 0x040fe20000001820 */
[----:B------:R-:W1:Y:S04]  /*76d0*/  LDSM.16.MT88.4 R44, [R176+0x7000] ;  /* 0x00700000b02c783b */ /* 0x000e680000004200 */
[----:B------:R-:W-:Y:S01]  /*76e0*/  SHF.R.U32.HI R53, RZ, 0x8, R40 ;  /* 0x00000008ff357819 */ /* 0x000fe20000011628 */
[-C--:B------:R-:W-:Y:S05]  /*76f0*/  HMMA.16816.F32 R28, R64, R102.reuse, R28 ;  /* 0x00000066401c723c */ /* 0x080fea000000181c */
[----:B------:R-:W-:Y:S01]  /*7700*/  LOP3.LUT R40, R41, 0xff, RZ, 0xc0, !PT ;  /* 0x000000ff29287812 */ /* 0x000fe200078ec0ff */
[C---:B------:R-:W-:Y:S05]  /*7710*/  HMMA.16816.F32 R68, R36.reuse, R102, R68 ;  /* 0x000000662444723c */ /* 0x040fea0000001844 */
[----:B------:R-:W-:Y:S01]  /*7720*/  FFMA.FTZ R41, R57, UR4, -R214 ;  /* 0x0000000439297c23 */ /* 0x000fe200080108d6 */
[----:B------:R-:W-:Y:S01]  /*7730*/  SHF.R.U32.HI R43, RZ, 0x10, R96 ;  /* 0x00000010ff2b7819 */ /* 0x000fe20000011660 */
[----:B------:R-:W-:Y:S01]  /*7740*/  FFMA.FTZ R214, R61, UR4, -R214 ;  /* 0x000000043dd67c23 */ /* 0x000fe200080108d6 */
[----:B------:R-:W-:Y:S01]  /*7750*/  LOP3.LUT R42, R96, 0xffff, RZ, 0xc0, !PT ;  /* 0x0000ffff602a7812 */ /* 0x000fe200078ec0ff */
[----:B------:R2:W3:Y:S02]  /*7760*/  MUFU.EX2 R130, R41 ;  /* 0x0000002900827308 */ /* 0x0004e40000000800 */
[----:B------:R-:W-:Y:S01]  /*7770*/  PRMT R55, R40, 0x5410, R55 ;  /* 0x0000541028377816 */ /* 0x000fe20000000037 */
[----:B------:R-:W-:Y:S01]  /*7780*/  FADD.FTZ R164, R164, R231 ;  /* 0x000000e7a4a47221 */ /* 0x000fe20000010000 */
[----:B------:R-:W-:Y:S01]  /*7790*/  LOP3.LUT R106, R97, R106, R205, 0x96, !PT ;  /* 0x0000006a616a7212 */ /* 0x000fe200078e96cd */
[----:B------:R-:W-:Y:S01]  /*77a0*/  IMAD.MOV.U32 R137, RZ, RZ, R136 ;  /* 0x000000ffff897224 */ /* 0x000fe200078e0088 */
[----:B------:R-:W-:Y:S01]  /*77b0*/  SHF.R.U32.HI R42, RZ, 0x8, R42 ;  /* 0x00000008ff2a7819 */ /* 0x000fe2000001162a */
[----:B------:R-:W-:Y:S01]  /*77c0*/  FADD.FTZ R166, R166, R233 ;  /* 0x000000e9a6a67221 */ /* 0x000fe20000010000 */
[----:B------:R-:W-:Y:S02]  /*77d0*/  LOP3.LUT R40, R43, 0xff, RZ, 0xc0, !PT ;  /* 0x000000ff2b287812 */ /* 0x000fe400078ec0ff */
[----:B------:R-:W4:Y:S01]  /*77e0*/  MUFU.EX2 R214, R214 ;  /* 0x000000d600d67308 */ /* 0x000f220000000800 */
[----:B------:R-:W-:Y:S01]  /*77f0*/  LOP3.LUT R99, R96, 0xff, RZ, 0xc0, !PT ;  /* 0x000000ff60637812 */ /* 0x000fe200078ec0ff */
[----:B------:R-:W-:Y:S01]  /*7800*/  FADD.FTZ R230, R230, R151 ;  /* 0x00000097e6e67221 */ /* 0x000fe20000010000 */
[----:B------:R-:W-:Y:S01]  /*7810*/  SHF.R.U32.HI R97, RZ, 0x18, R96 ;  /* 0x00000018ff617819 */ /* 0x000fe20000011660 */
[----:B------:R-:W-:Y:S01]  /*7820*/  FADD.FTZ R148, R148, R239 ;  /* 0x000000ef94947221 */ /* 0x000fe20000010000 */
[----:B------:R-:W-:Y:S01]  /*7830*/  PRMT R99, R99, 0x5410, R42 ;  /* 0x0000541063637816 */ /* 0x000fe2000000002a */
[----:B------:R-:W-:Y:S01]  /*7840*/  FADD.FTZ R169, R169, R164 ;  /* 0x000000a4a9a97221 */ /* 0x000fe20000010000 */
[----:B------:R-:W-:Y:S01]  /*7850*/  PRMT R97, R40, 0x5410, R97 ;  /* 0x0000541028617816 */ /* 0x000fe20000000061 */
[----:B------:R-:W-:Y:S01]  /*7860*/  FADD.FTZ R171, R171, R166 ;  /* 0x000000a6abab7221 */ /* 0x000fe20000010000 */
[----:B--2---:R-:W2:Y:S01]  /*7870*/  LDSM.16.MT88.4 R40, [R175+0x7000] ;  /* 0x00700000af28783b */ /* 0x004ea20000004200 */
[----:B------:R-:W-:Y:S01]  /*7880*/  PRMT R57, R52, 0x5410, R53 ;  /* 0x0000541034397816 */ /* 0x000fe20000000035 */
[-C--:B-1----:R-:W-:Y:S03]  /*7890*/  HMMA.16816.F32 R72, R36, R44.reuse, R72 ;  /* 0x0000002c2448723c */ /* 0x082fe60000001848 */
[----:B------:R-:W-:Y:S01]  /*78a0*/  SHF.R.U32.HI R56, RZ, 0x10, R104 ;  /* 0x00000010ff387819 */ /* 0x000fe20000011668 */
[----:B------:R-:W-:Y:S01]  /*78b0*/  FADD.FTZ R230, R149, R230 ;  /* 0x000000e695e67221 */ /* 0x000fe20000010000 */
[----:B------:R-:W-:Y:S01]  /*78c0*/  SHF.R.U32.HI R103, RZ, 0x18, R104 ;  /* 0x00000018ff677819 */ /* 0x000fe20000011668 */
[C---:B------:R-:W-:Y:S05]  /*78d0*/  HMMA.16816.F32 R76, R64.reuse, R44, R76 ;  /* 0x0000002c404c723c */ /* 0x040fea000000184c */
[----:B------:R-:W-:Y:S01]  /*78e0*/  LOP3.LUT R56, R56, 0xff, RZ, 0xc0, !PT ;  /* 0x000000ff38387812 */ /* 0x000fe200078ec0ff */
[-C--:B------:R-:W-:Y:S05]  /*78f0*/  HMMA.16816.F32 R24, R64, R46.reuse, R24 ;  /* 0x0000002e4018723c */ /* 0x080fea0000001818 */
[----:B------:R-:W-:Y:S01]  /*7900*/  LOP3.LUT R52, R104, 0xffff, RZ, 0xc0, !PT ;  /* 0x0000ffff68347812 */ /* 0x000fe200078ec0ff */
[C---:B------:R-:W-:Y:S05]  /*7910*/  HMMA.16816.F32 R80, R36.reuse, R46, R80 ;  /* 0x0000002e2450723c */ /* 0x040fea0000001850 */
[----:B------:R-:W-:Y:S01]  /*7920*/  LOP3.LUT R54, R106, 0xffff, RZ, 0xc0, !PT ;  /* 0x0000ffff6a367812 */ /* 0x000fe200078ec0ff */
[----:B------:R-:W-:Y:S01]  /*7930*/  FADD.FTZ R235, R235, R148 ;  /* 0x00000094ebeb7221 */ /* 0x000fe20000010000 */
[----:B------:R-:W-:Y:S01]  /*7940*/  SHF.R.U32.HI R52, RZ, 0x8, R52 ;  /* 0x00000008ff347819 */ /* 0x000fe20000011634 */
[----:B------:R-:W-:Y:S03]  /*7950*/  FADD.FTZ R144, R144, R169 ;  /* 0x000000a990907221 */ /* 0x000fe60000010000 */
[----:B------:R-:W-:Y:S01]  /*7960*/  LOP3.LUT R53, R104, 0xff, RZ, 0xc0, !PT ;  /* 0x000000ff68357812 */ /* 0x000fe200078ec0ff */
[----:B------:R-:W-:Y:S01]  /*7970*/  FADD.FTZ R140, R140, R171 ;  /* 0x000000ab8c8c7221 */ /* 0x000fe20000010000 */
[----:B------:R-:W-:Y:S01]  /*7980*/  PRMT R103, R56, 0x5410, R103 ;  /* 0x0000541038677816 */ /* 0x000fe20000000067 */
[----:B------:R-:W-:Y:S01]  /*7990*/  FADD.FTZ R243, R243, R230 ;  /* 0x000000e6f3f37221 */ /* 0x000fe20000010000 */
[----:B------:R-:W-:Y:S01]  /*79a0*/  SHF.R.U32.HI R54, RZ, 0x8, R54 ;  /* 0x00000008ff367819 */ /* 0x000fe20000011636 */
[----:B------:R-:W-:Y:S01]  /*79b0*/  FADD.FTZ R248, R248, R235 ;  /* 0x000000ebf8f87221 */ /* 0x000fe20000010000 */
[----:B------:R-:W-:Y:S01]  /*79c0*/  SHF.R.U32.HI R61, RZ, 0x18, R106 ;  /* 0x00000018ff3d7819 */ /* 0x000fe2000001166a */
[----:B------:R-:W-:Y:S01]  /*79d0*/  FADD.FTZ R144, R145, R144 ;  /* 0x0000009091907221 */ /* 0x000fe20000010000 */
[--C-:B------:R-:W-:Y:S01]  /*79e0*/  HSET2.LE.AND R55, R55, R208.reuse, PT ;  /* 0x000000d037377233 */ /* 0x100fe20003803000 */
[-C--:B--2---:R-:W-:Y:S03]  /*79f0*/  HMMA.16816.F32 R48, R36, R40.reuse, R48 ;  /* 0x000000282430723c */ /* 0x084fe60000001830 */
[----:B------:R-:W-:Y:S01]  /*7a00*/  LOP3.LUT R101, R106, 0xff, RZ, 0xc0, !PT ;  /* 0x000000ff6a657812 */ /* 0x000fe200078ec0ff */
[----:B------:R-:W-:Y:S01]  /*7a10*/  FADD.FTZ R140, R141, R140 ;  /* 0x0000008c8d8c7221 */ /* 0x000fe20000010000 */
[----:B------:R-:W-:Y:S01]  /*7a20*/  PRMT R53, R53, 0x5410, R52 ;  /* 0x0000541035357816 */ /* 0x000fe20000000034 */
[C---:B------:R-:W-:Y:S05]  /*7a30*/  HMMA.16816.F32 R84, R64.reuse, R40, R84 ;  /* 0x000000284054723c */ /* 0x040fea0000001854 */
[----:B------:R-:W-:Y:S01]  /*7a40*/  SHF.R.U32.HI R52, RZ, 0x10, R106 ;  /* 0x00000010ff347819 */ /* 0x000fe2000001166a */
[-C--:B------:R-:W-:Y:S05]  /*7a50*/  HMMA.16816.F32 R88, R64, R42.reuse, R88 ;  /* 0x0000002a4058723c */ /* 0x080fea0000001858 */
[----:B------:R-:W-:Y:S01]  /*7a60*/  PRMT R101, R101, 0x5410, R54 ;  /* 0x0000541065657816 */ /* 0x000fe20000000036 */
[----:B------:R-:W-:Y:S05]  /*7a70*/  HMMA.16816.F32 R92, R36, R42, R92 ;  /* 0x0000002a245c723c */ /* 0x000fea000000185c */
[--C-:B------:R-:W-:Y:S01]  /*7a80*/  HSET2.LE.AND R54, R57, R208.reuse, PT ;  /* 0x000000d039367233 */ /* 0x100fe20003803000 */
[----:B---3--:R-:W-:Y:S01]  /*7a90*/  IMAD.MOV.U32 R65, RZ, RZ, R130 ;  /* 0x000000ffff417224 */ /* 0x008fe200078e0082 */
[----:B------:R-:W-:Y:S01]  /*7aa0*/  LOP3.LUT R52, R52, 0xff, RZ, 0xc0, !PT ;  /* 0x000000ff34347812 */ /* 0x000fe200078ec0ff */
[----:B------:R-:W1:Y:S03]  /*7ab0*/  LDSM.16.MT88.4 R56, [R177+0x7800] ;  /* 0x00780000b138783b */ /* 0x000e660000004200 */
[----:B------:R-:W-:Y:S01]  /*7ac0*/  F2FP.F16.F32.PACK_AB R45, R247, R244 ;  /* 0x000000f4f72d723e */ /* 0x000fe200000000ff */
[----:B------:R-:W-:Y:S01]  /*7ad0*/  IMAD.MOV.U32 R64, RZ, RZ, R128 ;  /* 0x000000ffff407224 */ /* 0x000fe200078e0080 */
[----:B------:R-:W-:Y:S01]  /*7ae0*/  PRMT R61, R52, 0x5410, R61 ;  /* 0x00005410343d7816 */ /* 0x000fe2000000003d */
[----:B------:R-:W-:Y:S01]  /*7af0*/  IMAD.MOV.U32 R67, RZ, RZ, R126 ;  /* 0x000000ffff437224 */ /* 0x000fe200078e007e */
[--C-:B------:R-:W-:Y:S01]  /*7b00*/  HSET2.LE.AND R52, R53, R208.reuse, PT ;  /* 0x000000d035347233 */ /* 0x100fe20003803000 */
[----:B------:R-:W-:Y:S01]  /*7b10*/  IMAD.MOV.U32 R66, RZ, RZ, R124 ;  /* 0x000000ffff427224 */ /* 0x000fe200078e007c */
[----:B------:R-:W-:Y:S01]  /*7b20*/  LOP3.LUT R54, R54, R45, RZ, 0xc0, !PT ;  /* 0x0000002d36367212 */ /* 0x000fe200078ec0ff */
[----:B------:R-:W-:Y:S01]  /*7b30*/  FADD.FTZ R243, R246, R243 ;  /* 0x000000f3f6f37221 */ /* 0x000fe20000010000 */
[--C-:B------:R-:W-:Y:S01]  /*7b40*/  HSET2.LE.AND R53, R103, R208.reuse, PT ;  /* 0x000000d067357233 */ /* 0x100fe20003803000 */
[----:B------:R-:W-:Y:S01]  /*7b50*/  FADD.FTZ R245, R245, R248 ;  /* 0x000000f8f5f57221 */ /* 0x000fe20000010000 */
[--C-:B------:R-:W-:Y:S01]  /*7b60*/  HSET2.LE.AND R44, R101, R208.reuse, PT ;  /* 0x000000d0652c7233 */ /* 0x100fe20003803000 */
[----:B------:R-:W-:Y:S01]  /*7b70*/  FADD.FTZ R237, R237, R144 ;  /* 0x00000090eded7221 */ /* 0x000fe20000010000 */
[----:B------:R-:W-:Y:S01]  /*7b80*/  F2FP.F16.F32.PACK_AB R45, R242, R251 ;  /* 0x000000fbf22d723e */ /* 0x000fe200000000ff */
[----:B------:R-:W-:Y:S01]  /*7b90*/  FADD.FTZ R241, R241, R140 ;  /* 0x0000008cf1f17221 */ /* 0x000fe20000010000 */
        /* <DEDUP_REMOVED lines=12> */
[--C-:B------:R-:W-:Y:S01]  /*7c60*/  HSET2.LE.AND R45, R61, R208.reuse, PT ;  /* 0x000000d03d2d7233 */ /* 0x100fe20003803000 */
[----:B------:R-:W-:Y:S01]  /*7c70*/  FADD.FTZ R251, R251, R236 ;  /* 0x000000ecfbfb7221 */ /* 0x000fe20000010000 */
[--C-:B------:R-:W-:Y:S01]  /*7c80*/  HSET2.LE.AND R46, R99, R208.reuse, PT ;  /* 0x000000d0632e7233 */ /* 0x100fe20003803000 */
[----:B------:R-:W2:Y:S01]  /*7c90*/  LDSM.16.MT88.4 R60, [R176+0x7800] ;  /* 0x00780000b03c783b */ /* 0x000ea20000004200 */
[----:B------:R-:W-:Y:S01]  /*7ca0*/  HSET2.LE.AND R47, R97, R208, PT ;  /* 0x000000d0612f7233 */ /* 0x000fe20003803000 */
[----:B------:R-:W-:Y:S01]  /*7cb0*/  FADD.FTZ R241, R238, R241 ;  /* 0x000000f1eef17221 */ /* 0x000fe20000010000 */
[----:B------:R-:W-:Y:S01]  /*7cc0*/  F2FP.F16.F32.PACK_AB R96, R124, R128 ;  /* 0x000000807c60723e */ /* 0x000fe200000000ff */
[----:B------:R-:W-:Y:S01]  /*7cd0*/  FADD.FTZ R143, R252, R143 ;  /* 0x0000008ffc8f7221 */ /* 0x000fe20000010000 */
[-C--:B------:R-:W-:Y:S03]  /*7ce0*/  HMMA.16816.F32 R128, R52, R116.reuse, R4 ;  /* 0x000000743480723c */ /* 0x080fe60000001804 */
[----:B------:R-:W3:Y:S02]  /*7cf0*/  LDSM.16.MT88.4 R4, [R175+0x7800] ;  /* 0x00780000af04783b */ /* 0x000ee40000004200 */
[----:B----4-:R-:W-:Y:S01]  /*7d00*/  F2FP.F16.F32.PACK_AB R41, R214, R126 ;  /* 0x0000007ed629723e */ /* 0x010fe200000000ff */
[----:B------:R-:W-:Y:S01]  /*7d10*/  FADD.FTZ R146, R64, R146 ;  /* 0x0000009240927221 */ /* 0x000fe20000010000 */
[----:B------:R-:W-:Y:S01]  /*7d20*/  F2FP.F16.F32.PACK_AB R40, R170, R122 ;  /* 0x0000007aaa28723e */ /* 0x000fe200000000ff */
[----:B------:R-:W-:Y:S03]  /*7d30*/  FADD.FTZ R251, R242, R251 ;  /* 0x000000fbf2fb7221 */ /* 0x000fe60000010000 */
[----:B------:R-:W-:Y:S01]  /*7d40*/  LOP3.LUT R45, R45, R96, RZ, 0xc0, !PT ;  /* 0x000000602d2d7212 */ /* 0x000fe200078ec0ff */
[----:B------:R-:W-:Y:S01]  /*7d50*/  FADD.FTZ R232, R232, R241 ;  /* 0x000000f1e8e87221 */ /* 0x000fe20000010000 */
[----:B------:R-:W-:Y:S01]  /*7d60*/  LOP3.LUT R46, R46, R41, RZ, 0xc0, !PT ;  /* 0x000000292e2e7212 */ /* 0x000fe200078ec0ff */
[----:B------:R-:W-:Y:S01]  /*7d70*/  IMAD.MOV.U32 R41, RZ, RZ, R122 ;  /* 0x000000ffff297224 */ /* 0x000fe200078e007a */
[----:B------:R-:W-:Y:S01]  /*7d80*/  LOP3.LUT R47, R47, R40, RZ, 0xc0, !PT ;  /* 0x000000282f2f7212 */ /* 0x000fe200078ec0ff */
        /* <DEDUP_REMOVED lines=14> */
[----:B------:R-:W-:Y:S01]  /*7e70*/  IMAD.MOV.U32 R3, RZ, RZ, R134 ;  /* 0x000000ffff037224 */ /* 0x000fe200078e0086 */
[C---:B------:R-:W-:Y:S06]  /*7e80*/  HMMA.16816.F32 R108, R44.reuse, R56, R32 ;  /* 0x000000382c6c723c */ /* 0x040fec0000001820 */
        /* <DEDUP_REMOVED lines=9> */
[----:B------:R-:W-:Y:S01]  /*7f20*/  HMMA.16816.F32 R92, R52, R6, R92 ;  /* 0x00000006345c723c */ /* 0x000fe2000000185c */
[----:B------:R-:W-:Y:S11]  /*7f30*/  @!UPT UIADD3 URZ, URZ, URZ, URZ ;  /* 0x0000003f3f3ff290 */ /* 0x000ff6000fffe03f */
[----:B------:R-:W-:Y:S01]  /*7f40*/  @!UPT UIADD3 URZ, URZ, URZ, URZ ;  /* 0x0000003f3f3ff290 */ /* 0x000fe2000fffe03f */
[----:B------:R-:W-:Y:S11]  /*7f50*/  @P0 BRA `(.L_x_1460) ;  /* 0xffffffc800400947 */ /* 0x000ff6000383ffff */
.L_x_1459:
[----:B------:R-:W1:Y:S01]  /*7f60*/  SHFL.BFLY PT, R0, R215, 0x2, 0x1f ;  /* 0x0c401f00d7007f89 */ /* 0x000e6200000e0000 */
[----:B------:R-:W-:Y:S01]  /*7f70*/  MOV R12, 0x3f800000 ;  /* 0x3f800000000c7802 */ /* 0x000fe20000000f00 */
[----:B------:R-:W-:Y:S01]  /*7f80*/  ULDC UR4, c[0x0][0x38c] ;  /* 0x0000e30000047ab9 */ /* 0x000fe20000000800 */
[----:B------:R-:W-:Y:S01]  /*7f90*/  MOV R13, 0x3f800000 ;  /* 0x3f800000000d7802 */ /* 0x000fe20000000f00 */
[----:B------:R-:W2:Y:S01]  /*7fa0*/  SHFL.BFLY PT, R3, R210, 0x2, 0x1f ;  /* 0x0c401f00d2037f89 */ /* 0x000ea200000e0000 */
[----:B------:R-:W-:Y:S01]  /*7fb0*/  UMOV UR5, 0x400 ;  /* 0x0000040000057882 */ /* 0x000fe20000000000 */
[----:B------:R-:W-:Y:S01]  /*7fc0*/  CS2R R28, SRZ ;  /* 0x00000000001c7805 */ /* 0x000fe2000001ff00 */
[----:B------:R-:W-:Y:S01]  /*7fd0*/  BSSY B0, `(.L_x_1463) ;  /* 0x000012a000007945 */ /* 0x000fe20003800000 */
[----:B------:R-:W3:Y:S04]  /*7fe0*/  SHFL.BFLY PT, R6, R213, 0x2, 0x1f ;  /* 0x0c401f00d5067f89 */ /* 0x000ee800000e0000 */
[----:B------:R-:W4:Y:S01]  /*7ff0*/  SHFL.BFLY PT, R2, R211, 0x2, 0x1f ;  /* 0x0c401f00d3027f89 */ /* 0x000f2200000e0000 */
[----:B-1----:R-:W-:-:S02]  /*8000*/  FADD.FTZ R9, R0, R215 ;  /* 0x000000d700097221 */ /* 0x002fc40000010000 */
[----:B------:R-:W1:Y:S01]  /*8010*/  S2R R0, SR_TID.X ;  /* 0x0000000000007919 */ /* 0x000e620000002100 */
[----:B--2---:R-:W-:Y:S02]  /*8020*/  FADD.FTZ R4, R3, R210 ;  /* 0x000000d203047221 */ /* 0x004fe40000010000 */
[----:B------:R-:W2:Y:S01]  /*8030*/  SHFL.BFLY PT, R8, R9, 0x1, 0x1f ;  /* 0x0c201f0009087f89 */ /* 0x000ea200000e0000 */
[----:B---3--:R-:W-:-:S03]  /*8040*/  FADD.FTZ R3, R6, R213 ;  /* 0x000000d506037221 */ /* 0x008fc60000010000 */
[----:B------:R-:W3:Y:S01]  /*8050*/  SHFL.BFLY PT, R7, R4, 0x1, 0x1f ;  /* 0x0c201f0004077f89 */ /* 0x000ee200000e0000 */
[----:B----4-:R-:W-:-:S03]  /*8060*/  FADD.FTZ R2, R2, R211 ;  /* 0x000000d302027221 */ /* 0x010fc60000010000 */
[----:B------:R-:W4:Y:S04]  /*8070*/  SHFL.BFLY PT, R6, R3, 0x1, 0x1f ;  /* 0x0c201f0003067f89 */ /* 0x000f2800000e0000 */
[----:B------:R-:W5:Y:S01]  /*8080*/  SHFL.BFLY PT, R5, R2, 0x1, 0x1f ;  /* 0x0c201f0002057f89 */ /* 0x000f6200000e0000 */
[----:B--2---:R-:W-:Y:S01]  /*8090*/  FADD.FTZ R8, R9, R8 ;  /* 0x0000000809087221 */ /* 0x004fe20000010000 */
[----:B-1----:R-:W-:Y:S01]  /*80a0*/  SHF.R.S32.HI R15, RZ, 0x1f, R0 ;  /* 0x0000001fff0f7819 */ /* 0x002fe20000011400 */
[----:B---3--:R-:W-:-:S03]  /*80b0*/  FADD.FTZ R7, R4, R7 ;  /* 0x0000000704077221 */ /* 0x008fc60000010000 */
[----:B------:R-:W-:Y:S02]  /*80c0*/  FSETP.NE.FTZ.AND P6, PT, R8, RZ, PT ;  /* 0x000000ff0800720b */ /* 0x000fe40003fd5000 */
[-C--:B------:R-:W-:Y:S01]  /*80d0*/  LEA.HI R9, R15, R0.reuse, RZ, 0x2 ;  /* 0x000000000f097211 */ /* 0x080fe200078f10ff */
[----:B----4-:R-:W-:Y:S01]  /*80e0*/  FADD.FTZ R6, R3, R6 ;  /* 0x0000000603067221 */ /* 0x010fe20000010000 */
[----:B------:R-:W-:Y:S02]  /*80f0*/  FSETP.NE.FTZ.AND P5, PT, R7, RZ, PT ;  /* 0x000000ff0700720b */ /* 0x000fe40003fb5000 */
[----:B------:R-:W-:Y:S01]  /*8100*/  SHF.R.S32.HI R11, RZ, 0x2, R9 ;  /* 0x00000002ff0b7819 */ /* 0x000fe20000011409 */
[----:B-----5:R-:W-:Y:S01]  /*8110*/  FADD.FTZ R5, R2, R5 ;  /* 0x0000000502057221 */ /* 0x020fe20000010000 */
[----:B------:R-:W-:Y:S02]  /*8120*/  SHF.R.S32.HI R10, RZ, 0x1f, R9 ;  /* 0x0000001fff0a7819 */ /* 0x000fe40000011409 */
[----:B------:R-:W-:-:S02]  /*8130*/  LEA.HI R2, R15, R0, RZ, 0x3 ;  /* 0x000000000f027211 */ /* 0x000fc400078f18ff */
[----:B------:R-:W-:Y:S01]  /*8140*/  LEA.HI R10, R10, R11, RZ, 0x3 ;  /* 0x0000000b0a0a7211 */ /* 0x000fe200078f18ff */
[----:B------:R-:W1:Y:S01]  /*8150*/  @P6 MUFU.RCP R12, R8 ;  /* 0x00000008000c6308 */ /* 0x000e620000001000 */
[----:B------:R-:W-:Y:S01]  /*8160*/  FSETP.NE.FTZ.AND P4, PT, R6, RZ, PT ;  /* 0x000000ff0600720b */ /* 0x000fe20003f95000 */
[----:B------:R-:W2:Y:S01]  /*8170*/  @P6 LDC R27, c[0x0][0x2e8] ;  /* 0x0000ba00ff1b6b82 */ /* 0x000ea20000000800 */
[----:B------:R-:W-:Y:S02]  /*8180*/  FSETP.NE.FTZ.AND P3, PT, R5, RZ, PT ;  /* 0x000000ff0500720b */ /* 0x000fe40003f75000 */
[----:B------:R-:W-:Y:S02]  /*8190*/  LOP3.LUT R9, R9, 0x3ffffffc, RZ, 0xc0, !PT ;  /* 0x3ffffffc09097812 */ /* 0x000fe400078ec0ff */
[----:B------:R-:W-:Y:S01]  /*81a0*/  LOP3.LUT R3, R2, 0xfffffff8, RZ, 0xc0, !PT ;  /* 0xfffffff802037812 */ /* 0x000fe200078ec0ff */
[----:B------:R-:W3:Y:S01]  /*81b0*/  @P5 MUFU.RCP R13, R7 ;  /* 0x00000007000d5308 */ /* 0x000ee20000001000 */
[----:B------:R-:W-:Y:S01]  /*81c0*/  LOP3.LUT R10, R10, 0xfffffff8, RZ, 0xc0, !PT ;  /* 0xfffffff80a0a7812 */ /* 0x000fe200078ec0ff */
[----:B------:R-:W4:Y:S01]  /*81d0*/  @P5 LDC R18, c[0x0][0x2e8] ;  /* 0x0000ba00ff125b82 */ /* 0x000f220000000800 */
[----:B------:R-:W-:-:S02]  /*81e0*/  LEA.HI R4, R15, R0, RZ, 0x5 ;  /* 0x000000000f047211 */ /* 0x000fc400078f28ff */
[-C--:B------:R-:W-:Y:S02]  /*81f0*/  IADD3 R9, -R9, R0.reuse, RZ ;  /* 0x0000000009097210 */ /* 0x080fe40007ffe1ff */
[----:B------:R-:W-:Y:S01]  /*8200*/  IADD3 R3, -R3, R0, RZ ;  /* 0x0000000003037210 */ /* 0x000fe20007ffe1ff */
[----:B------:R-:W-:Y:S01]  /*8210*/  IMAD.MOV.U32 R0, RZ, RZ, 0x3f800000 ;  /* 0x3f800000ff007424 */ /* 0x000fe200078e00ff */
[----:B------:R-:W-:Y:S01]  /*8220*/  IADD3 R10, R11, -R10, RZ ;  /* 0x8000000a0b0a7210 */ /* 0x000fe20007ffe0ff */
[----:B-1----:R-:W-:Y:S01]  /*8230*/  FMUL.FTZ R12, R12, UR4 ;  /* 0x000000040c0c7c20 */ /* 0x002fe20008410000 */
[----:B------:R-:W-:Y:S01]  /*8240*/  MOV R11, 0x3f800000 ;  /* 0x3f800000000b7802 */ /* 0x000fe20000000f00 */
[----:B------:R-:W-:Y:S01]  /*8250*/  @P6 MUFU.LG2 R8, R8 ;  /* 0x0000000800086308 */ /* 0x000fe20000000c00 */
[----:B------:R-:W-:Y:S01]  /*8260*/  SHF.R.S32.HI R4, RZ, 0x5, R4 ;  /* 0x00000005ff047819 */ /* 0x000fe20000011404 */
[----:B------:R-:W-:Y:S01]  /*8270*/  FMUL.FTZ R128, R12, R128 ;  /* 0x000000800c807220 */ /* 0x000fe20000410000 */
[----:B------:R-:W-:Y:S01]  /*8280*/  R2P PR, R10, 0x6 ;  /* 0x000000060a007804 */ /* 0x000fe20000000000 */
[----:B------:R-:W-:Y:S01]  /*8290*/  FMUL.FTZ R129, R12, R129 ;  /* 0x000000810c817220 */ /* 0x000fe20000410000 */
[----:B---3--:R-:W-:Y:S01]  /*82a0*/  FMUL.FTZ R13, R13, UR4 ;  /* 0x000000040d0d7c20 */ /* 0x008fe20008410000 */
[----:B------:R-:W-:Y:S01]  /*82b0*/  LEA R9, R4, R9, 0x9 ;  /* 0x0000000904097211 */ /* 0x000fe200078e48ff */
[C---:B------:R-:W-:Y:S01]  /*82c0*/  FMUL.FTZ R116, R12.reuse, R116 ;  /* 0x000000740c747220 */ /* 0x040fe20000410000 */
[----:B------:R-:W1:Y:S01]  /*82d0*/  @P4 MUFU.RCP R0, R6 ;  /* 0x0000000600004308 */ /* 0x000e620000001000 */
[C---:B------:R-:W-:Y:S01]  /*82e0*/  FMUL.FTZ R130, R13.reuse, R130 ;  /* 0x000000820d827220 */ /* 0x040fe20000410000 */
[C---:B------:R-:W-:Y:S01]  /*82f0*/  FMUL.FTZ R131, R13.reuse, R131 ;  /* 0x000000830d837220 */ /* 0x040fe20000410000 */
[C---:B------:R-:W-:Y:S01]  /*8300*/  FMUL.FTZ R117, R12.reuse, R117 ;  /* 0x000000750c757220 */ /* 0x040fe20000410000 */
[C---:B------:R-:W-:Y:S01]  /*8310*/  FMUL.FTZ R118, R13.reuse, R118 ;  /* 0x000000760d767220 */ /* 0x040fe20000410000 */
[----:B------:R-:W-:Y:S01]  /*8320*/  FMUL.FTZ R119, R13, R119 ;  /* 0x000000770d777220 */ /* 0x000fe20000410000 */
[----:B------:R-:W-:Y:S01]  /*8330*/  F2FP.F16.F32.PACK_AB R128, R129, R128 ;  /* 0x000000808180723e */ /* 0x000fe200000000ff */
[C---:B------:R-:W-:Y:S01]  /*8340*/  FMUL.FTZ R112, R12.reuse, R112 ;  /* 0x000000700c707220 */ /* 0x040fe20000410000 */
[----:B------:R-:W3:Y:S01]  /*8350*/  @P3 MUFU.RCP R11, R5 ;  /* 0x00000005000b3308 */ /* 0x000ee20000001000 */
[----:B------:R-:W-:Y:S01]  /*8360*/  F2FP.F16.F32.PACK_AB R130, R131, R130 ;  /* 0x000000828382723e */ /* 0x000fe200000000ff */
[C---:B------:R-:W-:Y:S01]  /*8370*/  FMUL.FTZ R113, R12.reuse, R113 ;  /* 0x000000710c717220 */ /* 0x040fe20000410000 */
[----:B------:R-:W-:Y:S01]  /*8380*/  F2FP.F16.F32.PACK_AB R116, R117, R116 ;  /* 0x000000747574723e */ /* 0x000fe200000000ff */
[----:B------:R-:W-:Y:S01]  /*8390*/  FMUL.FTZ R114, R13, R114 ;  /* 0x000000720d727220 */ /* 0x000fe20000410000 */
[----:B------:R-:W-:Y:S01]  /*83a0*/  F2FP.F16.F32.PACK_AB R118, R119, R118 ;  /* 0x000000767776723e */ /* 0x000fe200000000ff */
[C---:B------:R-:W-:Y:S01]  /*83b0*/  FMUL.FTZ R115, R13.reuse, R115 ;  /* 0x000000730d737220 */ /* 0x040fe20000410000 */
[C---:B------:R-:W-:Y:S01]  /*83c0*/  FMUL.FTZ R68, R12.reuse, R68 ;  /* 0x000000440c447220 */ /* 0x040fe20000410000 */
[----:B------:R-:W-:Y:S01]  /*83d0*/  FMUL.FTZ R69, R12, R69 ;  /* 0x000000450c457220 */ /* 0x000fe20000410000 */
[----:B-1----:R-:W-:Y:S01]  /*83e0*/  FMUL.FTZ R0, R0, UR4 ;  /* 0x0000000400007c20 */ /* 0x002fe20008410000 */
[C---:B------:R-:W-:Y:S01]  /*83f0*/  FMUL.FTZ R70, R13.reuse, R70 ;  /* 0x000000460d467220 */ /* 0x040fe20000410000 */
[----:B------:R-:W-:Y:S01]  /*8400*/  FMUL.FTZ R71, R13, R71 ;  /* 0x000000470d477220 */ /* 0x000fe20000410000 */
[----:B------:R-:W-:Y:S01]  /*8410*/  FMUL.FTZ R72, R12, R72 ;  /* 0x000000480c487220 */ /* 0x000fe20000410000 */
[C---:B------:R-:W-:Y:S01]  /*8420*/  FMUL.FTZ R124, R0.reuse, R124 ;  /* 0x0000007c007c7220 */ /* 0x040fe20000410000 */
[C---:B------:R-:W-:Y:S01]  /*8430*/  FMUL.FTZ R125, R0.reuse, R125 ;  /* 0x0000007d007d7220 */ /* 0x040fe20000410000 */
[C---:B------:R-:W-:Y:S01]  /*8440*/  FMUL.FTZ R120, R0.reuse, R120 ;  /* 0x0000007800787220 */ /* 0x040fe20000410000 */
[C---:B------:R-:W-:Y:S01]  /*8450*/  FMUL.FTZ R121, R0.reuse, R121 ;  /* 0x0000007900797220 */ /* 0x040fe20000410000 */
        /* <DEDUP_REMOVED lines=14> */
[C---:B------:R-:W-:Y:S01]  /*8540*/  SHF.L.U32 R0, R10.reuse, 0x6, RZ ;  /* 0x000000060a007819 */ /* 0x040fe200000006ff */
[C---:B------:R-:W-:Y:S01]  /*8550*/  FMUL.FTZ R126, R11.reuse, R126 ;  /* 0x0000007e0b7e7220 */ /* 0x040fe20000410000 */
[----:B------:R-:W-:Y:S01]  /*8560*/  LOP3.LUT R10, R10, 0x1, RZ, 0xc0, !PT ;  /* 0x000000010a0a7812 */ /* 0x000fe200078ec0ff */
[C---:B------:R-:W-:Y:S01]  /*8570*/  FMUL.FTZ R127, R11.reuse, R127 ;  /* 0x0000007f0b7f7220 */ /* 0x040fe20000410000 */
[----:B------:R-:W-:Y:S01]  /*8580*/  LOP3.LUT R0, R0, 0x1c0, RZ, 0xc0, !PT ;  /* 0x000001c000007812 */ /* 0x000fe200078ec0ff */
[C---:B------:R-:W-:Y:S01]  /*8590*/  FMUL.FTZ R122, R11.reuse, R122 ;  /* 0x0000007a0b7a7220 */ /* 0x040fe20000410000 */
[----:B------:R-:W-:Y:S01]  /*85a0*/  ISETP.NE.U32.AND P0, PT, R10, 0x1, PT ;  /* 0x000000010a00780c */ /* 0x000fe20003f05070 */
[C---:B------:R-:W-:Y:S01]  /*85b0*/  FMUL.FTZ R123, R11.reuse, R123 ;  /* 0x0000007b0b7b7220 */ /* 0x040fe20000410000 */
[----:B------:R-:W-:Y:S01]  /*85c0*/  LEA.HI R0, R0, R0, RZ, 0x1d ;  /* 0x0000000000007211 */ /* 0x000fe200078fe8ff */
[C---:B------:R-:W-:Y:S01]  /*85d0*/  FMUL.FTZ R110, R11.reuse, R110 ;  /* 0x0000006e0b6e7220 */ /* 0x040fe20000410000 */
[----:B------:R-:W-:Y:S01]  /*85e0*/  MOV R10, 0xfffffff0 ;  /* 0xfffffff0000a7802 */ /* 0x000fe20000000f00 */
[----:B-1----:R-:W-:Y:S01]  /*85f0*/  ULEA UR4, UR4, UR5, 0x18 ;  /* 0x0000000504047291 */ /* 0x002fe2000f8ec03f */
[----:B------:R-:W-:Y:S01]  /*8600*/  FMUL.FTZ R111, R11, R111 ;  /* 0x0000006f0b6f7220 */ /* 0x000fe20000410000 */
[----:B------:R-:W-:Y:S01]  /*8610*/  IMAD.U32 R0, R9, 0x2, R0 ;  /* 0x0000000209007824 */ /* 0x000fe200078e0000 */
[----:B------:R-:W-:Y:S01]  /*8620*/  ULDC.U8 UR5, c[0x0][0x3d9] ;  /* 0x0000f64000057ab9 */ /* 0x000fe20000000000 */
[----:B------:R-:W-:Y:S01]  /*8630*/  SEL R9, R10, 0x10, !P0 ;  /* 0x000000100a097807 */ /* 0x000fe20004000000 */
[C---:B------:R-:W-:Y:S01]  /*8640*/  FMUL.FTZ R106, R11.reuse, R106 ;  /* 0x0000006a0b6a7220 */ /* 0x040fe20000410000 */
[----:B------:R-:W-:Y:S01]  /*8650*/  ISETP.NE.AND P0, PT, RZ, UR5, PT ;  /* 0x00000005ff007c0c */ /* 0x000fe2000bf05270 */
        /* <DEDUP_REMOVED lines=9> */
[----:B------:R-:W-:Y:S01]  /*86f0*/  LEA R15, R0, UR4, 0x1 ;  /* 0x00000004000f7c11 */ /* 0x000fe2000f8e08ff */
[----:B------:R-:W-:Y:S01]  /*8700*/  ULDC.U8 UR4, c[0x0][0x3d8] ;  /* 0x0000f60000047ab9 */ /* 0x000fe20000000000 */
[----:B------:R-:W-:Y:S01]  /*8710*/  MOV R0, 0x20 ;  /* 0x0000002000007802 */ /* 0x000fe20000000f00 */
[----:B------:R-:W-:Y:S01]  /*8720*/  FMUL.FTZ R73, R12, R73 ;  /* 0x000000490c497220 */ /* 0x000fe20000410000 */
[----:B------:R-:W-:Y:S01]  /*8730*/  F2FP.F16.F32.PACK_AB R90, R11, R90 ;  /* 0x0000005a0b5a723e */ /* 0x000fe200000000ff */
[----:B------:R-:W-:Y:S01]  /*8740*/  STS [R15], R128 ;  /* 0x000000800f007388 */ /* 0x000fe20000000800 */
[----:B------:R-:W1:Y:S01]  /*8750*/  @P0 LDC.64 R10, c[0x0][0x2c0] ;  /* 0x0000b000ff0a0b82 */ /* 0x000e620000000a00 */
[----:B------:R-:W-:Y:S01]  /*8760*/  SEL R0, R0, 0xffffffe0, !P1 ;  /* 0xffffffe000007807 */ /* 0x000fe20004800000 */
[C---:B------:R-:W-:Y:S01]  /*8770*/  FMUL.FTZ R80, R12.reuse, R80 ;  /* 0x000000500c507220 */ /* 0x040fe20000410000 */
[----:B------:R-:W-:Y:S01]  /*8780*/  ISETP.NE.AND P1, PT, RZ, UR4, PT ;  /* 0x00000004ff007c0c */ /* 0x000fe2000bf25270 */
[----:B------:R-:W-:Y:S01]  /*8790*/  STS [R15+0x400], R130 ;  /* 0x000400820f007388 */ /* 0x000fe20000000800 */
[C---:B------:R-:W-:Y:S01]  /*87a0*/  IADD3 R17, R15.reuse, R9, RZ ;  /* 0x000000090f117210 */ /* 0x040fe20007ffe0ff */
[C---:B------:R-:W-:Y:S01]  /*87b0*/  FMUL.FTZ R81, R12.reuse, R81 ;  /* 0x000000510c517220 */ /* 0x040fe20000410000 */
[C---:B------:R-:W-:Y:S01]  /*87c0*/  IADD3 R19, R15.reuse, 0x40, RZ ;  /* 0x000000400f137810 */ /* 0x040fe20007ffe0ff */
[----:B------:R-:W-:Y:S01]  /*87d0*/  @P2 VIADD R19, R15, 0xffffffc0 ;  /* 0xffffffc00f132836 */ /* 0x000fe20000000000 */
[----:B------:R-:W-:Y:S01]  /*87e0*/  F2FP.F16.F32.PACK_AB R124, R125, R124 ;  /* 0x0000007c7d7c723e */ /* 0x000fe200000000ff */
[C---:B------:R-:W-:Y:S01]  /*87f0*/  FMUL.FTZ R96, R12.reuse, R96 ;  /* 0x000000600c607220 */ /* 0x040fe20000410000 */
[----:B------:R-:W-:Y:S01]  /*8800*/  F2FP.F16.F32.PACK_AB R126, R127, R126 ;  /* 0x0000007e7f7e723e */ /* 0x000fe200000000ff */
[C---:B------:R-:W-:Y:S01]  /*8810*/  FMUL.FTZ R97, R12.reuse, R97 ;  /* 0x000000610c617220 */ /* 0x040fe20000410000 */
[----:B------:R-:W-:Y:S01]  /*8820*/  ISETP.NE.OR P2, PT, RZ, UR5, !P1 ;  /* 0x00000005ff007c0c */ /* 0x000fe2000cf45670 */
[C---:B------:R-:W-:Y:S01]  /*8830*/  FMUL.FTZ R92, R12.reuse, R92 ;  /* 0x0000005c0c5c7220 */ /* 0x040fe20000410000 */
[----:B------:R-:W-:Y:S01]  /*8840*/  FMUL.FTZ R93, R12, R93 ;  /* 0x0000005d0c5d7220 */ /* 0x000fe20000410000 */
[----:B------:R-:W-:Y:S01]  /*8850*/  STS [R17], R116 ;  /* 0x0000007411007388 */ /* 0x000fe20000000800 */
[----:B------:R-:W-:Y:S01]  /*8860*/  F2FP.F16.F32.PACK_AB R120, R121, R120 ;  /* 0x000000787978723e */ /* 0x000fe200000000ff */
[----:B------:R-:W-:Y:S01]  /*8870*/  FMUL.FTZ R74, R13, R74 ;  /* 0x0000004a0d4a7220 */ /* 0x000fe20000410000 */
[----:B------:R-:W-:Y:S01]  /*8880*/  F2FP.F16.F32.PACK_AB R122, R123, R122 ;  /* 0x0000007a7b7a723e */ /* 0x000fe200000000ff */
[----:B------:R-:W-:Y:S01]  /*8890*/  STS [R17+0x400], R118 ;  /* 0x0004007611007388 */ /* 0x000fe20000000800 */
[----:B------:R-:W-:Y:S01]  /*88a0*/  IADD3 R21, R15, R0, RZ ;  /* 0x000000000f157210 */ /* 0x000fe20007ffe0ff */
[----:B------:R-:W-:Y:S01]  /*88b0*/  FMUL.FTZ R75, R13, R75 ;  /* 0x0000004b0d4b7220 */ /* 0x000fe20000410000 */
[----:B------:R-:W-:Y:S01]  /*88c0*/  IADD3 R12, R0, 0x400, R19 ;  /* 0x00000400000c7810 */ /* 0x000fe20007ffe013 */
[----:B------:R-:W-:Y:S01]  /*88d0*/  STS [R15+0x2000], R124 ;  /* 0x0020007c0f007388 */ /* 0x000fe20000000800 */
[----:B------:R-:W-:Y:S01]  /*88e0*/  F2FP.F16.F32.PACK_AB R112, R113, R112 ;  /* 0x000000707170723e */ /* 0x000fe200000000ff */
[----:B-1----:R-:W-:Y:S01]  /*88f0*/  @P0 IMAD R10, R11, R10, RZ ;  /* 0x0000000a0b0a0224 */ /* 0x002fe200078e02ff */
[----:B------:R-:W-:Y:S01]  /*8900*/  F2FP.F16.F32.PACK_AB R114, R115, R114 ;  /* 0x000000727372723e */ /* 0x000fe200000000ff */
[----:B------:R1:W-:Y:S01]  /*8910*/  STS [R15+0x2400], R126 ;  /* 0x0024007e0f007388 */ /* 0x0003e20000000800 */
[----:B------:R-:W-:Y:S01]  /*8920*/  F2FP.F16.F32.PACK_AB R68, R69, R68 ;  /* 0x000000444544723e */ /* 0x000fe200000000ff */
[----:B------:R-:W-:Y:S01]  /*8930*/  FMUL.FTZ R82, R13, R82 ;  /* 0x000000520d527220 */ /* 0x000fe20000410000 */
[----:B------:R-:W-:Y:S01]  /*8940*/  F2FP.F16.F32.PACK_AB R70, R71, R70 ;  /* 0x000000464746723e */ /* 0x000fe200000000ff */
[----:B------:R-:W-:Y:S01]  /*8950*/  FMUL.FTZ R83, R13, R83 ;  /* 0x000000530d537220 */ /* 0x000fe20000410000 */
[----:B------:R-:W-:Y:S01]  /*8960*/  IADD3 R23, R17, R0, RZ ;  /* 0x0000000011177210 */ /* 0x000fe20007ffe0ff */
[----:B------:R-:W3:Y:S01]  /*8970*/  @!P0 LDC R14, c[0x0][0x2e4] ;  /* 0x0000b900ff0e8b82 */ /* 0x000ee20000000800 */
[----:B------:R-:W-:Y:S01]  /*8980*/  F2FP.F16.F32.PACK_AB R108, R109, R108 ;  /* 0x0000006c6d6c723e */ /* 0x000fe200000000ff */
[----:B------:R-:W-:Y:S01]  /*8990*/  STS [R17+0x2000], R120 ;  /* 0x0020007811007388 */ /* 0x000fe20000000800 */
[----:B------:R-:W-:Y:S01]  /*89a0*/  F2FP.F16.F32.PACK_AB R110, R111, R110 ;  /* 0x0000006e6f6e723e */ /* 0x000fe200000000ff */
[----:B------:R-:W-:Y:S01]  /*89b0*/  FMUL.FTZ R98, R13, R98 ;  /* 0x000000620d627220 */ /* 0x000fe20000410000 */
[----:B------:R-:W-:Y:S01]  /*89c0*/  F2FP.F16.F32.PACK_AB R104, R105, R104 ;  /* 0x000000686968723e */ /* 0x000fe200000000ff */
[----:B------:R5:W-:Y:S01]  /*89d0*/  STS [R17+0x2400], R122 ;  /* 0x0024007a11007388 */ /* 0x000be20000000800 */
[----:B------:R-:W-:Y:S01]  /*89e0*/  F2FP.F16.F32.PACK_AB R106, R107, R106 ;  /* 0x0000006a6b6a723e */ /* 0x000fe200000000ff */
[----:B------:R-:W3:Y:S01]  /*89f0*/  @!P0 LDC R11, c[0x0][0x2c4] ;  /* 0x0000b100ff0b8b82 */ /* 0x000ee20000000800 */
[C---:B------:R-:W-:Y:S01]  /*8a00*/  IADD3 R12, R9.reuse, R12, RZ ;  /* 0x0000000c090c7210 */ /* 0x040fe20007ffe0ff */
[----:B------:R-:W-:Y:S01]  /*8a10*/  STS [R21], R112 ;  /* 0x0000007015007388 */ /* 0x000fe20000000800 */
[----:B------:R-:W-:Y:S01]  /*8a20*/  IADD3 R9, R9, R19, RZ ;  /* 0x0000001309097210 */ /* 0x000fe20007ffe0ff */
[----:B------:R-:W-:Y:S01]  /*8a30*/  FMUL.FTZ R99, R13, R99 ;  /* 0x000000630d637220 */ /* 0x000fe20000410000 */
[----:B------:R-:W-:Y:S01]  /*8a40*/  F2FP.F16.F32.PACK_AB R72, R73, R72 ;  /* 0x000000484948723e */ /* 0x000fe200000000ff */
[----:B------:R-:W-:Y:S01]  /*8a50*/  STS [R21+0x400], R114 ;  /* 0x0004007215007388 */ /* 0x000fe20000000800 */
[----:B------:R-:W-:Y:S01]  /*8a60*/  F2FP.F16.F32.PACK_AB R74, R75, R74 ;  /* 0x0000004a4b4a723e */ /* 0x000fe200000000ff */
[----:B------:R-:W2:Y:S01]  /*8a70*/  @!P2 LDC R16, c[0x0][0x2c4] ;  /* 0x0000b100ff10ab82 */ /* 0x000ea20000000800 */
[----:B------:R-:W-:Y:S01]  /*8a80*/  F2FP.F16.F32.PACK_AB R80, R81, R80 ;  /* 0x000000505150723e */ /* 0x000fe200000000ff */
[----:B------:R-:W-:Y:S01]  /*8a90*/  STS [R23], R68 ;  /* 0x0000004417007388 */ /* 0x000fe20000000800 */
[----:B------:R-:W-:Y:S01]  /*8aa0*/  F2FP.F16.F32.PACK_AB R82, R83, R82 ;  /* 0x000000525352723e */ /* 0x000fe200000000ff */
[----:B------:R-:W-:Y:S01]  /*8ab0*/  FMUL.FTZ R94, R13, R94 ;  /* 0x0000005e0d5e7220 */ /* 0x000fe20000410000 */
[----:B------:R-:W-:Y:S01]  /*8ac0*/  F2FP.F16.F32.PACK_AB R76, R77, R76 ;  /* 0x0000004c4d4c723e */ /* 0x000fe200000000ff */
[----:B-1----:R-:W2:Y:S01]  /*8ad0*/  S2R R15, SR_CTAID.Y ;  /* 0x00000000000f7919 */ /* 0x002ea20000002600 */
[----:B------:R-:W-:Y:S01]  /*8ae0*/  F2FP.F16.F32.PACK_AB R78, R79, R78 ;  /* 0x0000004e4f4e723e */ /* 0x000fe200000000ff */
[----:B------:R-:W1:Y:S01]  /*8af0*/  @P0 LDC R25, c[0x0][0x2c0] ;  /* 0x0000b000ff190b82 */ /* 0x000e620000000800 */
[----:B------:R-:W4:Y:S01]  /*8b00*/  @P5 MUFU.LG2 R7, R7 ;  /* 0x0000000700075308 */ /* 0x000f220000000c00 */
[----:B------:R-:W-:Y:S01]  /*8b10*/  STS [R23+0x400], R70 ;  /* 0x0004004617007388 */ /* 0x000fe20000000800 */
[----:B------:R-:W-:Y:S01]  /*8b20*/  FMUL.FTZ R13, R13, R95 ;  /* 0x0000005f0d0d7220 */ /* 0x000fe20000410000 */
[----:B------:R-:W-:-:S02]  /*8b30*/  F2FP.F16.F32.PACK_AB R100, R101, R100 ;  /* 0x000000646564723e */ /* 0x000fc400000000ff */
[----:B------:R-:W-:Y:S01]  /*8b40*/  STS [R21+0x2000], R108 ;  /* 0x0020006c15007388 */ /* 0x000fe20000000800 */
[----:B------:R-:W-:Y:S01]  /*8b50*/  F2FP.F16.F32.PACK_AB R102, R103, R102 ;  /* 0x000000666766723e */ /* 0x000fe200000000ff */
[----:B-----5:R-:W5:Y:S01]  /*8b60*/  @!P0 LDC R17, c[0x0][0x270] ;  /* 0x00009c00ff118b82 */ /* 0x020f620000000800 */
[----:B------:R-:W-:Y:S01]  /*8b70*/  F2FP.F16.F32.PACK_AB R96, R97, R96 ;  /* 0x000000606160723e */ /* 0x000fe200000000ff */
[----:B------:R4:W-:Y:S01]  /*8b80*/  STS [R21+0x2400], R110 ;  /* 0x0024006e15007388 */ /* 0x0009e20000000800 */
[----:B------:R-:W-:Y:S01]  /*8b90*/  F2FP.F16.F32.PACK_AB R98, R99, R98 ;  /* 0x000000626362723e */ /* 0x000fe200000000ff */
[----:B------:R-:W1:Y:S01]  /*8ba0*/  @P4 MUFU.LG2 R6, R6 ;  /* 0x0000000600064308 */ /* 0x000e620000000c00 */
[----:B------:R-:W-:Y:S01]  /*8bb0*/  F2FP.F16.F32.PACK_AB R92, R93, R92 ;  /* 0x0000005c5d5c723e */ /* 0x000fe200000000ff */
[----:B------:R-:W-:Y:S01]  /*8bc0*/  STS [R23+0x2000], R104 ;  /* 0x0020006817007388 */ /* 0x000fe20000000800 */
[----:B------:R-:W-:Y:S02]  /*8bd0*/  F2FP.F16.F32.PACK_AB R13, R13, R94 ;  /* 0x0000005e0d0d723e */ /* 0x000fe400000000ff */
[----:B---3--:R-:W-:Y:S01]  /*8be0*/  @!P0 SEL R10, R11, R14, !P1 ;  /* 0x0000000e0b0a8207 */ /* 0x008fe20004800000 */
[----:B------:R3:W-:Y:S01]  /*8bf0*/  STS [R23+0x2400], R106 ;  /* 0x0024006a17007388 */ /* 0x0007e20000000800 */
[----:B------:R-:W-:Y:S01]  /*8c00*/  F2FP.F16.F32.PACK_AB R84, R85, R84 ;  /* 0x000000545554723e */ /* 0x000fe200000000ff */
[----:B------:R-:W1:Y:S01]  /*8c10*/  @P3 MUFU.LG2 R5, R5 ;  /* 0x0000000500053308 */ /* 0x000e620000000c00 */
[----:B------:R-:W-:Y:S01]  /*8c20*/  F2FP.F16.F32.PACK_AB R86, R87, R86 ;  /* 0x000000565756723e */ /* 0x000fe200000000ff */
[----:B------:R-:W-:Y:S01]  /*8c30*/  STS [R19], R72 ;  /* 0x0000004813007388 */ /* 0x000fe20000000800 */
[----:B------:R-:W-:-:S02]  /*8c40*/  @P0 MOV R14, 0x1 ;  /* 0x00000001000e0802 */ /* 0x000fc40000000f00 */
[----:B------:R-:W-:Y:S01]  /*8c50*/  @!P0 MOV R25, 0x1 ;  /* 0x0000000100198802 */ /* 0x000fe20000000f00 */
[----:B------:R-:W-:Y:S01]  /*8c60*/  STS [R19+0x400], R74 ;  /* 0x0004004a13007388 */ /* 0x000fe20000000800 */
[----:B------:R-:W-:-:S03]  /*8c70*/  F2FP.F16.F32.PACK_AB R88, R89, R88 ;  /* 0x000000585958723e */ /* 0x000fc600000000ff */
[----:B------:R-:W-:Y:S01]  /*8c80*/  STS [R9], R80 ;  /* 0x0000005009007388 */ /* 0x000fe20000000800 */
[C---:B--2---:R-:W-:Y:S02]  /*8c90*/  @!P2 IMAD R20, R15.reuse, R16, RZ ;  /* 0x000000100f14a224 */ /* 0x044fe400078e02ff */
[----:B-----5:R-:W-:Y:S01]  /*8ca0*/  @!P0 IMAD R14, R10, R17, RZ ;  /* 0x000000110a0e8224 */ /* 0x020fe200078e02ff */
[----:B------:R-:W-:Y:S01]  /*8cb0*/  STS [R9+0x400], R82 ;  /* 0x0004005209007388 */ /* 0x000fe20000000800 */
[C---:B----4-:R-:W-:Y:S01]  /*8cc0*/  IADD3 R21, R0.reuse, R19, RZ ;  /* 0x0000001300157210 */ /* 0x050fe20007ffe0ff */
[----:B------:R-:W2:Y:S01]  /*8cd0*/  @P3 LDC R16, c[0x0][0x2e8] ;  /* 0x0000ba00ff103b82 */ /* 0x000ea20000000800 */
[----:B------:R-:W-:Y:S01]  /*8ce0*/  IMAD R14, R15, R14, RZ ;  /* 0x0000000e0f0e7224 */ /* 0x000fe200078e02ff */
[----:B------:R-:W-:Y:S01]  /*8cf0*/  STS [R19+0x2000], R76 ;  /* 0x0020004c13007388 */ /* 0x000fe20000000800 */
[----:B------:R-:W-:Y:S01]  /*8d00*/  MOV R17, 0x7f800000 ;  /* 0x7f80000000117802 */ /* 0x000fe20000000f00 */
[--C-:B------:R-:W-:Y:S01]  /*8d10*/  @!P2 IMAD.MOV.U32 R28, RZ, RZ, R20.reuse ;  /* 0x000000ffff1ca224 */ /* 0x100fe200078e0014 */
[----:B------:R-:W-:Y:S01]  /*8d20*/  @!P2 SHF.R.S32.HI R29, RZ, 0x1f, R20 ;  /* 0x0000001fff1da819 */ /* 0x000fe20000011414 */
[----:B------:R4:W-:Y:S01]  /*8d30*/  STS [R19+0x2400], R78 ;  /* 0x0024004e13007388 */ /* 0x0009e20000000800 */
[----:B---3--:R-:W-:Y:S01]  /*8d40*/  IMAD.IADD R23, R0, 0x1, R9 ;  /* 0x0000000100177824 */ /* 0x008fe200078e0209 */
[----:B------:R-:W-:Y:S01]  /*8d50*/  SEL R14, R14, RZ, P2 ;  /* 0x000000ff0e0e7207 */ /* 0x000fe20001000000 */
[----:B------:R-:W1:Y:S01]  /*8d60*/  S2R R0, SR_CTAID.X ;  /* 0x0000000000007919 */ /* 0x000e620000002500 */
[----:B------:R-:W-:-:S02]  /*8d70*/  LOP3.LUT P2, RZ, R204, 0x3, RZ, 0xc0, !PT ;  /* 0x00000003ccff7812 */ /* 0x000fc4000784c0ff */
[----:B------:R-:W-:Y:S01]  /*8d80*/  SHF.L.U32 R20, R3, 0x3, RZ ;  /* 0x0000000303147819 */ /* 0x000fe200000006ff */
[----:B------:R-:W-:Y:S01]  /*8d90*/  STS [R9+0x2000], R100 ;  /* 0x0020006409007388 */ /* 0x000fe20000000800 */
[----:B------:R-:W-:-:S03]  /*8da0*/  SHF.R.S32.HI R3, RZ, 0x1f, R15 ;  /* 0x0000001fff037819 */ /* 0x000fc6000001140f */
[----:B------:R3:W-:Y:S04]  /*8db0*/  STS [R9+0x2400], R102 ;  /* 0x0024006609007388 */ /* 0x0007e80000000800 */
[----:B------:R-:W-:Y:S04]  /*8dc0*/  STS [R21], R96 ;  /* 0x0000006015007388 */ /* 0x000fe80000000800 */
[----:B------:R-:W-:Y:S04]  /*8dd0*/  STS [R21+0x400], R98 ;  /* 0x0004006215007388 */ /* 0x000fe80000000800 */
[----:B------:R-:W-:Y:S01]  /*8de0*/  STS [R23], R92 ;  /* 0x0000005c17007388 */ /* 0x000fe20000000800 */
[----:B----4-:R-:W4:Y:S03]  /*8df0*/  S2R R19, SR_CTAID.Z ;  /* 0x0000000000137919 */ /* 0x010f260000002700 */
[----:B------:R5:W-:Y:S04]  /*8e00*/  STS [R12], R13 ;  /* 0x0000000d0c007388 */ /* 0x000be80000000800 */
[----:B------:R-:W-:Y:S01]  /*8e10*/  STS [R21+0x2000], R84 ;  /* 0x0020005415007388 */ /* 0x000fe20000000800 */
[----:B---3--:R-:W-:-:S03]  /*8e20*/  MOV R9, 0x7f800000 ;  /* 0x7f80000000097802 */ /* 0x008fc60000000f00 */
[----:B------:R3:W-:Y:S04]  /*8e30*/  STS [R21+0x2400], R86 ;  /* 0x0024005615007388 */ /* 0x0007e80000000800 */
[----:B------:R1:W-:Y:S04]  /*8e40*/  STS [R23+0x2000], R88 ;  /* 0x0020005817007388 */ /* 0x0003e80000000800 */
[----:B------:R2:W-:Y:S01]  /*8e50*/  STS [R12+0x2000], R90 ;  /* 0x0020005a0c007388 */ /* 0x0005e20000000800 */
[----:B-----5:R-:W5:Y:S01]  /*8e60*/  @P4 LDC R13, c[0x0][0x2e8] ;  /* 0x0000ba00ff0d4b82 */ /* 0x020f620000000800 */
[----:B---3--:R-:W-:Y:S01]  /*8e70*/  @P6 FMUL.FTZ R21, R8, 0.69314718246459960938 ;  /* 0x3f31721808156820 */ /* 0x008fe20000410000 */
[----:B------:R-:W-:Y:S01]  /*8e80*/  @P5 FMUL.FTZ R8, R7, 0.69314718246459960938 ;  /* 0x3f31721807085820 */ /* 0x000fe20000410000 */
[----:B----4-:R-:W-:Y:S01]  /*8e90*/  IMAD R7, R19, R10, R14 ;  /* 0x0000000a13077224 */ /* 0x010fe200078e020e */
[----:B------:R-:W-:Y:S01]  /*8ea0*/  MOV R14, 0x7f800000 ;  /* 0x7f800000000e7802 */ /* 0x000fe20000000f00 */
[----:B------:R-:W-:Y:S01]  /*8eb0*/  @P6 FFMA.FTZ R9, R136, R27, R21 ;  /* 0x0000001b88096223 */ /* 0x000fe20000010015 */
[----:B------:R-:W-:Y:S01]  /*8ec0*/  @P5 FFMA.FTZ R17, R135, R18, R8 ;  /* 0x0000001287115223 */ /* 0x000fe20000010008 */
[----:B-1----:R-:W-:-:S02]  /*8ed0*/  IMAD R18, R0, R25, RZ ;  /* 0x0000001900127224 */ /* 0x002fc400078e02ff */
[----:B------:R-:W-:Y:S01]  /*8ee0*/  @P4 FMUL.FTZ R21, R6, 0.69314718246459960938 ;  /* 0x3f31721806154820 */ /* 0x000fe20000410000 */
[----:B------:R-:W-:Y:S01]  /*8ef0*/  @P3 FMUL.FTZ R6, R5, 0.69314718246459960938 ;  /* 0x3f31721805063820 */ /* 0x000fe20000410000 */
[----:B------:R-:W-:Y:S02]  /*8f00*/  MOV R8, 0x7f800000 ;  /* 0x7f80000000087802 */ /* 0x000fe40000000f00 */
[----:B------:R-:W-:Y:S01]  /*8f10*/  SHF.L.U32 R18, R18, 0x7, RZ ;  /* 0x0000000712127819 */ /* 0x000fe200000006ff */
[----:B--2---:R-:W-:-:S03]  /*8f20*/  @P3 FFMA.FTZ R14, R133, R16, R6 ;  /* 0x00000010850e3223 */ /* 0x004fc60000010006 */
[----:B------:R-:W-:Y:S01]  /*8f30*/  SHF.R.S32.HI R5, RZ, 0x1f, R18 ;  /* 0x0000001fff057819 */ /* 0x000fe20000011412 */
[----:B-----5:R-:W-:Y:S01]  /*8f40*/  @P4 FFMA.FTZ R8, R134, R13, R21 ;  /* 0x0000000d86084223 */ /* 0x020fe20000010015 */
[----:B------:R-:W-:Y:S01]  /*8f50*/  BAR.SYNC.DEFER_BLOCKING 0x0 ;  /* 0x0000000000007b1d */ /* 0x000fe20000010000 */
[--C-:B------:R-:W-:Y:S02]  /*8f60*/  IADD3 R18, P1, P0, R18, R28, R7.reuse ;  /* 0x0000001c12127210 */ /* 0x100fe4000783e007 */
[----:B------:R-:W-:Y:S02]  /*8f70*/  SHF.R.S32.HI R28, RZ, 0x1f, R7 ;  /* 0x0000001fff1c7819 */ /* 0x000fe40000011407 */
[----:B------:R-:W-:Y:S02]  /*8f80*/  SHF.R.S32.HI R21, RZ, 0x1f, R20 ;  /* 0x0000001fff157819 */ /* 0x000fe40000011414 */
[----:B------:R-:W-:Y:S01]  /*8f90*/  IADD3.X R28, R5, R29, R28, P1, P0 ;  /* 0x0000001d051c7210 */ /* 0x000fe20000fe041c */
[----:B------:R-:W-:Y:S06]  /*8fa0*/  @P2 BRA `(.L_x_1464) ;  /* 0x0000000000b02947 */ /* 0x000fec0003800000 */
[----:B------:R-:W-:Y:S01]  /*8fb0*/  SHF.R.S32.HI R7, RZ, 0x1f, R4 ;  /* 0x0000001fff077819 */ /* 0x000fe20000011404 */
[----:B------:R-:W-:Y:S01]  /*8fc0*/  IMAD R11, R0, -0x80, R11 ;  /* 0xffffff80000b7824 */ /* 0x000fe200078e020b */
        /* <DEDUP_REMOVED lines=17> */
[-C--:B------:R-:W-:Y:S01]  /*90e0*/  @!P4 IMAD R23, R16, R25.reuse, RZ ;  /* 0x000000191017c224 */ /* 0x080fe200078e02ff */
[-C--:B------:R-:W-:Y:S01]  /*90f0*/  @!P6 IADD3 R16, P0, R31, R18.reuse, RZ ;  /* 0x000000121f10e210 */ /* 0x080fe20007f1e0ff */
[----:B------:R-:W2:Y:S01]  /*9100*/  @!P5 LDC.64 R10, c[0x0][0x2b0] ;  /* 0x0000ac00ff0adb82 */ /* 0x000ea20000000a00 */
[-C--:B------:R-:W-:Y:S01]  /*9110*/  @!P5 IADD3 R24, P2, R27, R18.reuse, RZ ;  /* 0x000000121b18d210 */ /* 0x080fe20007f5e0ff */
[----:B------:R-:W-:Y:S01]  /*9120*/  @!P3 IMAD R29, R22, R25, RZ ;  /* 0x00000019161db224 */ /* 0x000fe200078e02ff */
[----:B------:R-:W-:Y:S02]  /*9130*/  @!P4 IADD3 R25, P1, R23, R18, RZ ;  /* 0x000000121719c210 */ /* 0x000fe40007f3e0ff */
[-C--:B------:R-:W-:Y:S02]  /*9140*/  @!P5 LEA.HI.X.SX32 R27, R27, R28.reuse, 0x1, P2 ;  /* 0x0000001c1b1bd211 */ /* 0x080fe400010f0eff */
[----:B------:R-:W-:Y:S01]  /*9150*/  @!P6 LEA.HI.X.SX32 R22, R31, R28, 0x1, P0 ;  /* 0x0000001c1f16e211 */ /* 0x000fe200000f0eff */
[----:B------:R-:W3:Y:S01]  /*9160*/  @!P4 LDC.64 R6, c[0x0][0x2b0] ;  /* 0x0000ac00ff06cb82 */ /* 0x000ee20000000a00 */
[----:B------:R-:W-:-:S07]  /*9170*/  @!P3 IADD3 R18, P0, R29, R18, RZ ;  /* 0x000000121d12b210 */ /* 0x000fce0007f1e0ff */
[----:B------:R-:W4:Y:S01]  /*9180*/  @!P3 LDC.64 R4, c[0x0][0x2b0] ;  /* 0x0000ac00ff04bb82 */ /* 0x000f220000000a00 */
[C---:B-1----:R-:W-:Y:S02]  /*9190*/  @!P6 LEA R30, P2, R16.reuse, R12, 0x2 ;  /* 0x0000000c101ee211 */ /* 0x042fe400078410ff */
        /* <DEDUP_REMOVED lines=13> */
.L_x_1464:
[----:B------:R-:W-:Y:S05]  /*9270*/  BSYNC B0 ;  /* 0x0000000000007941 */ /* 0x000fea0003800000 */
.L_x_1463:
[----:B------:R-:W-:Y:S01]  /*9280*/  ULDC.64 UR4, c[0x0][0x290] ;  /* 0x0000a40000047ab9 */ /* 0x000fe20000000a00 */
[----:B------:R-:W-:Y:S01]  /*9290*/  ULDC.64 UR6, c[0x0][0x298] ;  /* 0x0000a60000067ab9 */ /* 0x000fe20000000a00 */
[----:B-1----:R-:W-:Y:S01]  /*92a0*/  IMAD R4, R3, UR4, RZ ;  /* 0x0000000403047c24 */ /* 0x002fe2000f8e02ff */
[----:B------:R-:W-:Y:S01]  /*92b0*/  SHF.R.S32.HI R3, RZ, 0x1f, R19 ;  /* 0x0000001fff037819 */ /* 0x000fe20000011413 */
[C---:B------:R-:W-:Y:S01]  /*92c0*/  IMAD.WIDE.U32 R20, R15.reuse, UR4, R20 ;  /* 0x000000040f147c25 */ /* 0x040fe2000f8e0014 */
[----:B------:R-:W1:Y:S03]  /*92d0*/  LDS.128 R28, [R187] ;  /* 0x00000000bb1c7984 */ /* 0x000e660000000c00 */
[----:B------:R-:W-:Y:S01]  /*92e0*/  IMAD R15, R15, UR5, R4 ;  /* 0x000000050f0f7c24 */ /* 0x000fe2000f8e0204 */
[----:B------:R-:W-:Y:S01]  /*92f0*/  SHF.R.S32.HI R4, RZ, 0x3, R2 ;  /* 0x00000003ff047819 */ /* 0x000fe20000011402 */
[----:B------:R-:W-:Y:S01]  /*9300*/  ULDC.64 UR4, c[0x0][0x2a0] ;  /* 0x0000a80000047ab9 */ /* 0x000fe20000000a00 */
[----:B------:R-:W2:Y:S01]  /*9310*/  LDS.128 R24, [R187+0x800] ;  /* 0x00080000bb187984 */ /* 0x000ea20000000c00 */
[----:B------:R-:W-:Y:S01]  /*9320*/  IMAD R2, R3, UR4, RZ ;  /* 0x0000000403027c24 */ /* 0x000fe2000f8e02ff */
[----:B------:R-:W-:Y:S01]  /*9330*/  SHF.R.S32.HI R5, RZ, 0x1f, R4 ;  /* 0x0000001fff057819 */ /* 0x000fe20000011404 */
[----:B------:R-:W-:Y:S01]  /*9340*/  IMAD.IADD R21, R21, 0x1, R15 ;  /* 0x0000000115157824 */ /* 0x000fe200078e020f */
[----:B------:R-:W-:Y:S01]  /*9350*/  LDS.128 R8, [R187+0x2800] ;  /* 0x00280000bb087984 */ /* 0x000fe20000000c00 */
[----:B------:R-:W-:-:S02]  /*9360*/  IMAD R2, R19, UR5, R2 ;  /* 0x0000000513027c24 */ /* 0x000fc4000f8e0202 */
[----:B------:R-:W-:Y:S01]  /*9370*/  IMAD.WIDE.U32 R6, R19, UR4, R20 ;  /* 0x0000000413067c25 */ /* 0x000fe2000f8e0014 */
[----:B------:R-:W-:Y:S01]  /*9380*/  ULDC.64 UR4, c[0x0][0x280] ;  /* 0x0000a00000047ab9 */ /* 0x000fe20000000a00 */
[----:B------:R-:W3:Y:S02]  /*9390*/  LDS.128 R20, [R187+0x1000] ;  /* 0x00100000bb147984 */ /* 0x000ee40000000c00 */
[----:B------:R-:W-:Y:S02]  /*93a0*/  IMAD.WIDE R4, R0, 0x80, R4 ;  /* 0x0000008000047825 */ /* 0x000fe400078e0204 */
[----:B------:R-:W4:Y:S02]  /*93b0*/  LDS.128 R16, [R187+0x1800] ;  /* 0x00180000bb107984 */ /* 0x000f240000000c00 */
[----:B------:R-:W-:Y:S02]  /*93c0*/  IMAD.IADD R3, R7, 0x1, R2 ;  /* 0x0000000107037824 */ /* 0x000fe400078e0202 */
[----:B------:R-:W-:Y:S01]  /*93d0*/  IMAD R0, R5, UR6, RZ ;  /* 0x0000000605007c24 */ /* 0x000fe2000f8e02ff */
[----:B------:R-:W5:Y:S01]  /*93e0*/  LDS.128 R12, [R187+0x2000] ;  /* 0x00200000bb0c7984 */ /* 0x000f620000000c00 */
[----:B------:R-:W-:-:S02]  /*93f0*/  IMAD.MOV.U32 R2, RZ, RZ, R6 ;  /* 0x000000ffff027224 */ /* 0x000fc400078e0006 */
[C---:B------:R-:W-:Y:S01]  /*9400*/  IMAD R0, R4.reuse, UR7, R0 ;  /* 0x0000000704007c24 */ /* 0x040fe2000f8e0200 */
[----:B------:R-:W-:Y:S01]  /*9410*/  LDS.128 R32, [R187+0x3800] ;  /* 0x00380000bb207984 */ /* 0x000fe20000000c00 */
[----:B------:R-:W-:-:S04]  /*9420*/  IMAD.WIDE.U32 R4, R4, UR6, R2 ;  /* 0x0000000604047c25 */ /* 0x000fc8000f8e0002 */
[----:B------:R-:W-:Y:S01]  /*9430*/  IMAD.IADD R0, R5, 0x1, R0 ;  /* 0x0000000105007824 */ /* 0x000fe200078e0200 */
[C---:B------:R-:W-:Y:S01]  /*9440*/  LEA R2, P0, R4.reuse, UR4, 0x1 ;  /* 0x0000000404027c11 */ /* 0x040fe2000f8008ff */
[----:B------:R-:W-:Y:S02]  /*9450*/  USHF.L.U32 UR4, UR6, 0x5, URZ ;  /* 0x0000000506047899 */ /* 0x000fe4000800063f */
[----:B------:R-:W-:Y:S01]  /*9460*/  USHF.L.U64.HI UR6, UR6, 0x5, UR7 ;  /* 0x0000000506067899 */ /* 0x000fe20008010207 */
[----:B------:R-:W-:Y:S02]  /*9470*/  LEA.HI.X R3, R4, UR5, R0, 0x1, P0 ;  /* 0x0000000504037c11 */ /* 0x000fe400080f0c00 */
[----:B------:R-:W5:Y:S01]  /*9480*/  LDS.128 R4, [R187+0x3000] ;  /* 0x00300000bb047984 */ /* 0x000f620000000c00 */
[----:B------:R-:W-:-:S03]  /*9490*/  IADD3 R44, P0, R2, UR4, RZ ;  /* 0x00000004022c7c10 */ /* 0x000fc6000ff1e0ff */
[----:B-1----:R-:W-:Y:S01]  /*94a0*/  STG.E.128 desc[UR16][R2.64], R28 ;  /* 0x0000001c02007986 */ /* 0x002fe2000c101d10 */
[----:B------:R-:W-:Y:S02]  /*94b0*/  IADD3.X R45, R3, UR6, RZ, P0, !PT ;  /* 0x00000006032d7c10 */ /* 0x000fe400087fe4ff */
[----:B------:R-:W-:-:S03]  /*94c0*/  IADD3 R42, P0, R44, UR4, RZ ;  /* 0x000000042c2a7c10 */ /* 0x000fc6000ff1e0ff */
[----:B--2---:R-:W-:Y:S01]  /*94d0*/  STG.E.128 desc[UR16][R44.64], R24 ;  /* 0x000000182c007986 */ /* 0x004fe2000c101d10 */
[----:B------:R-:W-:Y:S02]  /*94e0*/  IADD3.X R43, R45, UR6, RZ, P0, !PT ;  /* 0x000000062d2b7c10 */ /* 0x000fe400087fe4ff */
[----:B------:R-:W-:-:S03]  /*94f0*/  IADD3 R40, P0, R42, UR4, RZ ;  /* 0x000000042a287c10 */ /* 0x000fc6000ff1e0ff */
[----:B---3--:R-:W-:Y:S01]  /*9500*/  STG.E.128 desc[UR16][R42.64], R20 ;  /* 0x000000142a007986 */ /* 0x008fe2000c101d10 */
[----:B------:R-:W-:Y:S02]  /*9510*/  IADD3.X R41, R43, UR6, RZ, P0, !PT ;  /* 0x000000062b297c10 */ /* 0x000fe400087fe4ff */
[----:B------:R-:W-:-:S03]  /*9520*/  IADD3 R38, P0, R40, UR4, RZ ;  /* 0x0000000428267c10 */ /* 0x000fc6000ff1e0ff */
[----:B----4-:R-:W-:Y:S01]  /*9530*/  STG.E.128 desc[UR16][R40.64], R16 ;  /* 0x0000001028007986 */ /* 0x010fe2000c101d10 */
[----:B------:R-:W-:Y:S02]  /*9540*/  IADD3.X R39, R41, UR6, RZ, P0, !PT ;  /* 0x0000000629277c10 */ /* 0x000fe400087fe4ff */
[----:B------:R-:W-:-:S03]  /*9550*/  IADD3 R36, P0, R38, UR4, RZ ;  /* 0x0000000426247c10 */ /* 0x000fc6000ff1e0ff */
[----:B-----5:R-:W-:Y:S01]  /*9560*/  STG.E.128 desc[UR16][R38.64], R12 ;  /* 0x0000000c26007986 */ /* 0x020fe2000c101d10 */
[----:B------:R-:W-:Y:S02]  /*9570*/  IADD3.X R37, R39, UR6, RZ, P0, !PT ;  /* 0x0000000627257c10 */ /* 0x000fe400087fe4ff */
[----:B------:R-:W-:-:S03]  /*9580*/  IADD3 R46, P0, R36, UR4, RZ ;  /* 0x00000004242e7c10 */ /* 0x000fc6000ff1e0ff */
[----:B------:R-:W-:Y:S01]  /*9590*/  STG.E.128 desc[UR16][R36.64], R8 ;  /* 0x0000000824007986 */ /* 0x000fe2000c101d10 */
[----:B------:R-:W-:Y:S02]  /*95a0*/  IADD3.X R47, R37, UR6, RZ, P0, !PT ;  /* 0x00000006252f7c10 */ /* 0x000fe400087fe4ff */
[----:B------:R-:W-:-:S03]  /*95b0*/  IADD3 R48, P0, R46, UR4, RZ ;  /* 0x000000042e307c10 */ /* 0x000fc6000ff1e0ff */
[----:B------:R-:W-:Y:S01]  /*95c0*/  STG.E.128 desc[UR16][R46.64], R4 ;  /* 0x000000042e007986 */ /* 0x000fe2000c101d10 */
[----:B------:R-:W-:-:S05]  /*95d0*/  IADD3.X R49, R47, UR6, RZ, P0, !PT ;  /* 0x000000062f317c10 */ /* 0x000fca00087fe4ff */
[----:B------:R-:W-:Y:S01]  /*95e0*/  STG.E.128 desc[UR16][R48.64], R32 ;  /* 0x0000002030007986 */ /* 0x000fe2000c101d10 */
[----:B------:R-:W-:Y:S05]  /*95f0*/  EXIT ;  /* 0x000000000000794d */ /* 0x000fea0003800000 */
.L_x_1465:
        /* <DEDUP_REMOVED lines=16> */
.L_x_2588:


//--------------------- .text._ZN5flash16flash_fwd_kernelI23Flash_fwd_kernel_traitsILi64ELi128ELi64ELi4ELb0ELb0EN7cutlass6half_tE19Flash_kernel_traitsILi64ELi128ELi64ELi4ES3_EELb0ELb0ELb0ELb0ELb1ELb1ELb1ELb0EEEvNS_16Flash_fwd_paramsE --------------------------
	.section	.text._ZN5flash16flash_fwd_kernelI23Flash_fwd_kernel_traitsILi64ELi128ELi64ELi4ELb0ELb0EN7cutlass6half_tE19Flash_kernel_traitsILi64ELi128ELi64ELi4ES3_EELb0ELb0ELb0ELb0ELb1ELb1ELb1ELb0EEEvNS_16Flash_fwd_paramsE,"ax",@progbits
	.align	128
        .global         _ZN5flash16flash_fwd_kernelI23Flash_fwd_kernel_traitsILi64ELi128ELi64ELi4ELb0ELb0EN7cutlass6half_tE19Flash_kernel_traitsILi64ELi128ELi64ELi4ES3_EELb0ELb0ELb0ELb0ELb1ELb1ELb1ELb0EEEvNS_16Flash_fwd_paramsE
        .type           _ZN5flash16flash_fwd_kernelI23Flash_fwd_kernel_traitsILi64ELi128ELi64ELi4ELb0ELb0EN7cutlass6half_tE19Flash_kernel_traitsILi64ELi128ELi64ELi4ES3_EELb0ELb0ELb0ELb0ELb1ELb1ELb1ELb0EEEvNS_16Flash_fwd_paramsE,@function
        .size           _ZN5flash16flash_fwd_kernelI23Flash_fwd_kernel_traitsILi64ELi128ELi64ELi4ELb0ELb0EN7cutlass6half_tE19Flash_kernel_traitsILi64ELi128ELi64ELi4ES3_EELb0ELb0ELb0ELb0ELb1ELb1ELb1ELb0EEEvNS_16Flash_fwd_paramsE,(.L_x_2589 - _ZN5flash16flash_fwd_kernelI23Flash_fwd_kernel_traitsILi64ELi128ELi64ELi4ELb0ELb0EN7cutlass6half_tE19Flash_kernel_traitsILi64ELi128ELi64ELi4ES3_EELb0ELb0ELb0ELb0ELb1ELb1ELb1ELb0EEEvNS_16Flash_fwd_paramsE)
        .other          _ZN5flash16flash_fwd_kernelI23Flash_fwd_kernel_traitsILi64ELi128ELi64ELi4ELb0ELb0EN7cutlass6half_tE19Flash_kernel_traitsILi64ELi128ELi64ELi4ES3_EELb0ELb0ELb0ELb0ELb1ELb1ELb1ELb0EEEvNS_16Flash_fwd_paramsE,@"STO_CUDA_ENTRY STV_DEFAULT"
_ZN5flash16flash_fwd_kernelI23Flash_fwd_kernel_traitsILi64ELi128ELi64ELi4ELb0ELb0EN7cutlass6half_tE19Flash_kernel_traitsILi64ELi128ELi64ELi4ES3_EELb0ELb0ELb0ELb0ELb1ELb1ELb1ELb0EEEvNS_16Flash_fwd_paramsE:
.text._ZN5flash16flash_fwd_kernelI23Flash_fwd_kernel_traitsILi64ELi128ELi64ELi4ELb0ELb0EN7cutlass6half_tE19Flash_kernel_traitsILi64ELi128ELi64ELi4ES3_EELb0ELb0ELb0ELb0ELb1ELb1ELb1ELb0EEEvNS_16Flash_fwd_paramsE:
[----:B------:R-:W-:Y:S08]  /*0000*/  LDC R1, c[0x0][0x28] ;  /* 0x00000a00ff017b82 */ /* 0x000ff00000000800 */
[----:B------:R-:W1:Y:S01]  /*0010*/  LDC.64 R2, c[0x0][0x308] ;  /* 0x0000c200ff027b82 */ /* 0x000e620000000a00 */
[----:B------:R-:W2:Y:S01]  /*0020*/  S2R R13, SR_CTAID.Y ;  /* 0x00000000000d7919 */ /* 0x000ea20000002600 */
[----:B------:R-:W-:Y:S01]  /*0030*/  ULDC.64 UR16, c[0x0][0x208] ;  /* 0x0000820000107ab9 */ /* 0x000fe20000000a00 */
[----:B------:R-:W-:Y:S01]  /*0040*/  IMAD.MOV.U32 R15, RZ, RZ, RZ ;  /* 0x000000ffff0f7224 */ /* 0x000fe200078e00ff */
[----:B------:R-:W-:-:S04]  /*0050*/  ULDC UR4, c[0x0][0x2c4] ;  /* 0x0000b10000047ab9 */ /* 0x000fc80000000800 */
[----:B------:R-:W3:Y:S01]  /*0060*/  LDC.64 R4, c[0x0][0x300] ;  /* 0x0000c000ff047b82 */ /* 0x000ee20000000a00 */
[----:B-1----:R-:W-:-:S04]  /*0070*/  ISETP.NE.U32.AND P3, PT, R2, RZ, PT ;  /* 0x000000ff0200720c */ /* 0x002fc80003f65070 */
[----:B------:R-:W-:Y:S02]  /*0080*/  ISETP.NE.AND.EX P3, PT, R3, RZ, PT, P3 ;  /* 0x000000ff0300720c */ /* 0x000fe40003f65330 */
[----:B---3--:R-:W-:-:S04]  /*0090*/  ISETP.NE.U32.AND P0, PT, R4, RZ, PT ;  /* 0x000000ff0400720c */ /* 0x008fc80003f05070 */
[----:B------:R-:W-:-:S07]  /*00a0*/  ISETP.NE.AND.EX P0, PT, R5, RZ, PT, P0 ;  /* 0x000000ff0500720c */ /* 0x000fce0003f05300 */
[----:B------:R-:W2:Y:S01]  /*00b0*/  @P3 LDC.64 R2, c[0x0][0x308] ;  /* 0x0000c200ff023b82 */ /* 0x000ea20000000a00 */
[----:B------:R-:W1:Y:S07]  /*00c0*/  S2R R29, SR_CTAID.X ;  /* 0x00000000001d7919 */ /* 0x000e6e0000002500 */
[----:B------:R-:W3:Y:S01]  /*00d0*/  @P0 LDC.64 R4, c[0x0][0x300] ;  /* 0x0000c000ff040b82 */ /* 0x000ee20000000a00 */
[----:B--2---:R-:W-:-:S05]  /*00e0*/  @P3 IMAD.WIDE R2, R13, 0x4, R2 ;  /* 0x000000040d023825 */ /* 0x004fca00078e0202 */
[----:B------:R2:W5:Y:S01]  /*00f0*/  @P3 LDG.E R18, desc[UR16][R2.64] ;  /* 0x0000001002123981 */ /* 0x000562000c1e1900 */
[----:B---3--:R-:W-:-:S04]  /*0100*/  @P0 IMAD.WIDE R4, R13, 0x4, R4 ;  /* 0x000000040d040825 */ /* 0x008fc800078e0204 */
[----:B-1----:R-:W-:Y:S01]  /*0110*/  IMAD.SHL.U32 R0, R29, 0x80, RZ ;  /* 0x000000801d007824 */ /* 0x002fe200078e00ff */
[----:B------:R2:W5:Y:S04]  /*0120*/  @P0 LDG.E R15, desc[UR16][R4.64] ;  /* 0x00000010040f0981 */ /* 0x000568000c1e1900 */
[----:B------:R-:W-:-:S13]  /*0130*/  ISETP.GE.AND P0, PT, R0, UR4, PT ;  /* 0x0000000400007c0c */ /* 0x000fda000bf06270 */
[----:B------:R-:W-:Y:S05]  /*0140*/  @P0 EXIT ;  /* 0x000000000000094d */ /* 0x000fea0003800000 */
[----:B------:R-:W1:Y:S01]  /*0150*/  S2R R8, SR_TID.X ;  /* 0x0000000000087919 */ /* 0x000e620000002100 */
[----:B------:R-:W3:Y:S01]  /*0160*/  LDC R11, c[0x0][0x278] ;  /* 0x00009e00ff0b7b82 */ /* 0x000ee20000000800 */
[----:B------:R-:W-:Y:S01]  /*0170*/  SHF.R.S32.HI R12, RZ, 0x1f, R13 ;  /* 0x0000001fff0c7819 */ /* 0x000fe2000001140d */
[----:B------:R-:W-:Y:S01]  /*0180*/  ULDC.64 UR4, c[0x0][0x228] ;  /* 0x00008a0000047ab9 */ /* 0x000fe20000000a00 */
[----:B------:R-:W2:Y:S01]  /*0190*/  S2R R16, SR_CTAID.Z ;  /* 0x0000000000107919 */ /* 0x000ea20000002700 */
[----:B------:R-:W-:Y:S01]  /*01a0*/  ULDC.64 UR8, c[0x0][0x240] ;  /* 0x0000900000087ab9 */ /* 0x000fe20000000a00 */
[----:B------:R-:W-:Y:S01]  /*01b0*/  ULDC.64 UR6, c[0x0][0x210] ;  /* 0x0000840000067ab9 */ /* 0x000fe20000000a00 */
[----:B------:R-:W-:Y:S01]  /*01c0*/  IMAD R26, R12, UR4, RZ ;  /* 0x000000040c1a7c24 */ /* 0x000fe2000f8e02ff */
[----:B------:R-:W-:Y:S01]  /*01d0*/  USHF.L.U32 UR13, UR8, 0x5, URZ ;  /* 0x00000005080d7899 */ /* 0x000fe2000800063f */
[----:B-----5:R-:W-:Y:S01]  /*01e0*/  @P3 IADD3 R83, R18, -R15, RZ ;  /* 0x8000000f12533210 */ /* 0x020fe20007ffe0ff */
[----:B------:R-:W-:Y:S01]  /*01f0*/  ULDC.64 UR10, c[0x0][0x250] ;  /* 0x00009400000a7ab9 */ /* 0x000fe20000000a00 */
[----:B------:R-:W-:Y:S01]  /*0200*/  IMAD R26, R13, UR5, R26 ;  /* 0x000000050d1a7c24 */ /* 0x000fe2000f8e021a */
[----:B------:R-:W-:-:S02]  /*0210*/  USHF.L.U32 UR20, UR10, 0x5, URZ ;  /* 0x000000050a147899 */ /* 0x000fc4000800063f */
[----:B------:R-:W-:Y:S01]  /*0220*/  USHF.L.U64.HI UR19, UR10, 0x5, UR11 ;  /* 0x000000050a137899 */ /* 0x000fe2000801020b */
[----:B---3--:R-:W-:-:S04]  /*0230*/  IABS R14, R11 ;  /* 0x0000000b000e7213 */ /* 0x008fc80000000000 */
[----:B------:R-:W3:Y:S01]  /*0240*/  I2F.RP R24, R14 ;  /* 0x0000000e00187306 */ /* 0x000ee20000209400 */
[----:B-1----:R-:W-:-:S04]  /*0250*/  SHF.R.S32.HI R9, RZ, 0x1f, R8 ;  /* 0x0000001fff097819 */ /* 0x002fc80000011408 */
[----:B------:R-:W-:Y:S02]  /*0260*/  LEA.HI R10, R9, R8, RZ, 0x3 ;  /* 0x00000008090a7211 */ /* 0x000fe400078f18ff */
[----:B--2---:R-:W-:Y:S02]  /*0270*/  SHF.R.S32.HI R5, RZ, 0x1f, R16 ;  /* 0x0000001fff057819 */ /* 0x004fe40000011410 */
[----:B------:R-:W-:Y:S02]  /*0280*/  LOP3.LUT R3, R10, 0xfffffff8, RZ, 0xc0, !PT ;  /* 0xfffffff80a037812 */ /* 0x000fe400078ec0ff */
[----:B------:R-:W-:Y:S01]  /*0290*/  SHF.R.S32.HI R22, RZ, 0x3, R10 ;  /* 0x00000003ff167819 */ /* 0x000fe2000001140a */
[----:B---3--:R-:W1:Y:S02]  /*02a0*/  MUFU.RCP R24, R24 ;  /* 0x0000001800187308 */ /* 0x008e640000001000 */
[----:B------:R-:W-:Y:S01]  /*02b0*/  IMAD.IADD R6, R8, 0x1, -R3 ;  /* 0x0000000108067824 */ /* 0x000fe200078e0a03 */
[----:B------:R-:W-:-:S02]  /*02c0*/  SHF.R.S32.HI R23, RZ, 0x1f, R22 ;  /* 0x0000001fff177819 */ /* 0x000fc40000011416 */
[----:B------:R-:W-:Y:S01]  /*02d0*/  LEA.HI R7, R9, R8, RZ, 0x4 ;  /* 0x0000000809077211 */ /* 0x000fe200078f20ff */
[----:B------:R-:W-:Y:S02]  /*02e0*/  IMAD.SHL.U32 R20, R6, 0x8, RZ ;  /* 0x0000000806147824 */ /* 0x000fe400078e00ff */
[----:B------:R-:W-:-:S03]  /*02f0*/  IMAD.WIDE R28, R29, 0x80, R22 ;  /* 0x000000801d1c7825 */ /* 0x000fc600078e0216 */
[----:B------:R-:W-:-:S03]  /*0300*/  SHF.R.S32.HI R21, RZ, 0x1f, R20 ;  /* 0x0000001fff157819 */ /* 0x000fc60000011414 */
[----:B------:R-:W-:Y:S01]  /*0310*/  IMAD.WIDE.U32 R2, R13, UR4, R20 ;  /* 0x000000040d027c25 */ /* 0x000fe2000f8e0014 */
[----:B------:R-:W-:-:S03]  /*0320*/  ULDC.64 UR4, c[0x0][0x258] ;  /* 0x0000960000047ab9 */ /* 0x000fc60000000a00 */
[----:B------:R-:W-:Y:S02]  /*0330*/  IMAD R5, R5, UR4, RZ ;  /* 0x0000000405057c24 */ /* 0x000fe4000f8e02ff */
[----:B------:R-:W-:Y:S01]  /*0340*/  IMAD.IADD R27, R3, 0x1, R26 ;  /* 0x00000001031b7824 */ /* 0x000fe200078e021a */
[----:B------:R-:W-:Y:S01]  /*0350*/  MOV R26, R2 ;  /* 0x00000002001a7202 */ /* 0x000fe20000000f00 */
[----:B------:R-:W-:Y:S01]  /*0360*/  IMAD R0, R16, UR5, R5 ;  /* 0x0000000510007c24 */ /* 0x000fe2000f8e0205 */
[----:B------:R-:W2:Y:S01]  /*0370*/  S2UR UR5, SR_CgaCtaId ;  /* 0x00000000000579c3 */ /* 0x000ea20000008800 */
[----:B------:R-:W-:Y:S01]  /*0380*/  IMAD.SHL.U32 R3, R22, 0x40, RZ ;  /* 0x0000004016037824 */ /* 0x000fe200078e00ff */
[----:B------:R-:W-:Y:S01]  /*0390*/  LOP3.LUT R5, R7, 0xfffffff0, RZ, 0xc0, !PT ;  /* 0xfffffff007057812 */ /* 0x000fe200078ec0ff */
[----:B-1----:R-:W-:Y:S02]  /*03a0*/  VIADD R24, R24, 0xffffffe ;  /* 0x0ffffffe18187836 */ /* 0x002fe40000000000 */
[----:B------:R-:W-:Y:S01]  /*03b0*/  IMAD.WIDE.U32 R26, R16, UR4, R26 ;  /* 0x00000004101a7c25 */ /* 0x000fe2000f8e001a */
[----:B------:R-:W-:Y:S01]  /*03c0*/  LOP3.LUT R3, R3, 0x1c0, RZ, 0xc0, !PT ;  /* 0x000001c003037812 */ /* 0x000fe200078ec0ff */
[----:B------:R-:W1:Y:S01]  /*03d0*/  F2I.FTZ.U32.TRUNC.NTZ R25, R24 ;  /* 0x0000001800197305 */ /* 0x000e62000021f000 */
[----:B------:R-:W-:Y:S01]  /*03e0*/  USHF.L.U64.HI UR4, UR8, 0x5, UR9 ;  /* 0x0000000508047899 */ /* 0x000fe20008010209 */
[----:B------:R-:W-:Y:S01]  /*03f0*/  IMAD.IADD R27, R27, 0x1, R0 ;  /* 0x000000011b1b7824 */ /* 0x000fe200078e0200 */
[----:B------:R-:W-:Y:S01]  /*0400*/  LOP3.LUT R17, R3, 0x38, R20, 0xf8, !PT ;  /* 0x0000003803117812 */ /* 0x000fe200078ef814 */
[----:B------:R-:W-:Y:S01]  /*0410*/  IMAD.IADD R5, R8, 0x1, -R5 ;  /* 0x0000000108057824 */ /* 0x000fe200078e0a05 */
[----:B------:R-:W-:Y:S01]  /*0420*/  SHF.R.U32.HI R2, RZ, 0x3, R3 ;  /* 0x00000003ff027819 */ /* 0x000fe20000011603 */
[----:B------:R-:W-:Y:S01]  /*0430*/  IMAD.WIDE.U32 R26, R28, UR8, R26 ;  /* 0x000000081c1a7c25 */ /* 0x000fe2000f8e001a */
[----:B------:R-:W-:-:S02]  /*0440*/  LEA.HI R3, R9, R8, RZ, 0x6 ;  /* 0x0000000809037211 */ /* 0x000fc400078f30ff */
[----:B------:R-:W-:Y:S01]  /*0450*/  LEA.HI R0, R9, R8, RZ, 0x5 ;  /* 0x0000000809007211 */ /* 0x000fe200078f28ff */
[----:B------:R-:W-:Y:S01]  /*0460*/  IMAD R9, R29, UR8, RZ ;  /* 0x000000081d097c24 */ /* 0x000fe2000f8e02ff */
[----:B------:R-:W-:Y:S02]  /*0470*/  LOP3.LUT R2, R17, R2, RZ, 0x3c, !PT ;  /* 0x0000000211027212 */ /* 0x000fe400078e3cff */
[----:B------:R-:W-:Y:S01]  /*0480*/  SHF.L.U32 R3, R3, 0x3, RZ ;  /* 0x0000000303037819 */ /* 0x000fe200000006ff */
[----:B------:R-:W-:Y:S01]  /*0490*/  IMAD R9, R28, UR9, R9 ;  /* 0x000000091c097c24 */ /* 0x000fe2000f8e0209 */
[----:B------:R-:W-:Y:S01]  /*04a0*/  LEA R28, P0, R26, UR6, 0x1 ;  /* 0x000000061a1c7c11 */ /* 0x000fe2000f8008ff */
[----:B------:R-:W-:Y:S01]  /*04b0*/  UMOV UR6, 0x400 ;  /* 0x0000040000067882 */ /* 0x000fe20000000000 */
[----:B------:R-:W-:Y:S01]  /*04c0*/  LOP3.LUT R2, R2, 0x7ffffe00, R3, 0xf8, !PT ;  /* 0x7ffffe0002027812 */ /* 0x000fe200078ef803 */
[----:B--2---:R-:W-:Y:S01]  /*04d0*/  ULEA UR5, UR5, UR6, 0x18 ;  /* 0x0000000605057291 */ /* 0x004fe2000f8ec03f */
[----:B-1----:R-:W-:Y:S01]  /*04e0*/  IADD3 R3, RZ, -R25, RZ ;  /* 0x80000019ff037210 */ /* 0x002fe20007ffe0ff */
[----:B------:R-:W-:Y:S01]  /*04f0*/  IMAD.MOV.U32 R24, RZ, RZ, RZ ;  /* 0x000000ffff187224 */ /* 0x000fe200078e00ff */
[----:B------:R-:W-:Y:S01]  /*0500*/  SHF.R.S32.HI R4, RZ, 0x1f, R5 ;  /* 0x0000001fff047819 */ /* 0x000fe20000011405 */
[----:B------:R-:W-:Y:S01]  /*0510*/  IMAD.IADD R9, R27, 0x1, R9 ;  /* 0x000000011b097824 */ /* 0x000fe200078e0209 */
[----:B------:R-:W-:Y:S01]  /*0520*/  ULDC.64 UR8, c[0x0][0x248] ;  /* 0x0000920000087ab9 */ /* 0x000fe20000000a00 */
[----:B------:R-:W-:Y:S01]  /*0530*/  IMAD R17, R3, R14, RZ ;  /* 0x0000000e03117224 */ /* 0x000fe200078e02ff */
[----:B------:R-:W-:Y:S01]  /*0540*/  IABS R3, R16 ;  /* 0x0000001000037213 */ /* 0x000fe20000000000 */
[----:B------:R-:W-:Y:S01]  /*0550*/  USHF.L.U64.HI UR12, UR8, 0x6, UR9 ;  /* 0x00000006080c7899 */ /* 0x000fe20008010209 */
[----:B------:R-:W-:Y:S01]  /*0560*/  LEA R204, R2, UR5, 0x1 ;  /* 0x0000000502cc7c11 */ /* 0x000fe2000f8e08ff */
[----:B------:R-:W-:Y:S01]  /*0570*/  IMAD.HI.U32 R17, R25, R17, R24 ;  /* 0x0000001119117227 */ /* 0x000fe200078e0018 */
[----:B------:R-:W-:Y:S01]  /*0580*/  MOV R2, R3 ;  /* 0x0000000300027202 */ /* 0x000fe20000000f00 */
[----:B------:R-:W-:Y:S01]  /*0590*/  USHF.L.U32 UR18, UR8, 0x6, URZ ;  /* 0x0000000608127899 */ /* 0x000fe2000800063f */
[----:B------:R-:W-:Y:S01]  /*05a0*/  LEA.HI.X R29, R26, UR7, R9, 0x1, P0 ;  /* 0x000000071a1d7c11 */ /* 0x000fe200080f0c09 */
[----:B------:R-:W-:Y:S01]  /*05b0*/  ULDC.64 UR6, c[0x0][0x230] ;  /* 0x00008c0000067ab9 */ /* 0x000fe20000000a00 */
[----:B------:R-:W-:Y:S01]  /*05c0*/  IADD3 R36, P0, R28, UR13, RZ ;  /* 0x0000000d1c247c10 */ /* 0x000fe2000ff1e0ff */
[----:B------:R-:W-:Y:S01]  /*05d0*/  IMAD.HI.U32 R17, R17, R2, RZ ;  /* 0x0000000211117227 */ /* 0x000fe200078e00ff */
[----:B------:R-:W-:Y:S01]  /*05e0*/  LEA.HI R4, R4, R5, RZ, 0x3 ;  /* 0x0000000504047211 */ /* 0x000fe200078f18ff */
[----:B------:R-:W-:Y:S01]  /*05f0*/  @!PT LDS RZ, [RZ] ;  /* 0x00000000fffff984 */ /* 0x000fe20000000800 */
[----:B------:R-:W-:Y:S01]  /*0600*/  @!PT LDS RZ, [RZ] ;  /* 0x00000000fffff984 */ /* 0x000fe20000000800 */
[----:B------:R-:W-:Y:S01]  /*0610*/  @!PT LDS RZ, [RZ] ;  /* 0x00000000fffff984 */ /* 0x000fe20000000800 */
[----:B------:R1:W-:Y:S01]  /*0620*/  LDGSTS.E.BYPASS.LTC128B.128 [R204], desc[UR16][R28.64] ;  /* 0x000000001ccc7fae */ /* 0x0003e2000b901d50 */
[----:B------:R-:W-:Y:S01]  /*0630*/  IADD3.X R37, R29, UR4, RZ, P0, !PT ;  /* 0x000000041d257c10 */ /* 0x000fe200087fe4ff */
[----:B------:R-:W-:Y:S01]  /*0640*/  IMAD.MOV R27, RZ, RZ, -R17 ;  /* 0x000000ffff1b7224 */ /* 0x000fe200078e0a11 */
[----:B------:R-:W-:Y:S01]  /*0650*/  IADD3 R34, P0, R36, UR13, RZ ;  /* 0x0000000d24227c10 */ /* 0x000fe2000ff1e0ff */
[----:B------:R-:W-:Y:S01]  /*0660*/  USHF.L.U32 UR15, UR8, 0x5, URZ ;  /* 0x00000005080f7899 */ /* 0x000fe2000800063f */
[----:B------:R-:W-:Y:S01]  /*0670*/  LOP3.LUT R8, R4, 0xfffffff8, RZ, 0xc0, !PT ;  /* 0xfffffff804087812 */ /* 0x000fe200078ec0ff */
[----:B------:R-:W-:Y:S01]  /*0680*/  IMAD R27, R14, R27, R2 ;  /* 0x0000001b0e1b7224 */ /* 0x000fe200078e0202 */
[----:B------:R-:W-:Y:S01]  /*0690*/  IADD3.X R35, R37, UR4, RZ, P0, !PT ;  /* 0x0000000425237c10 */ /* 0x000fe200087fe4ff */
[----:B------:R-:W2:Y:S01]  /*06a0*/  @!P3 LDC.64 R2, c[0x0][0x2c8] ;  /* 0x0000b200ff02bb82 */ /* 0x000ea20000000a00 */
[----:B------:R-:W-:Y:S01]  /*06b0*/  IADD3 R32, P0, R34, UR13, RZ ;  /* 0x0000000d22207c10 */ /* 0x000fe2000ff1e0ff */
[----:B------:R-:W-:Y:S01]  /*06c0*/  IMAD.IADD R5, R5, 0x1, -R8 ;  /* 0x0000000105057824 */ /* 0x000fe200078e0a08 */
[----:B------:R-:W-:Y:S01]  /*06d0*/  ISETP.GT.U32.AND P1, PT, R14, R27, PT ;  /* 0x0000001b0e00720c */ /* 0x000fe20003f24070 */
[----:B------:R-:W-:Y:S01]  /*06e0*/  USHF.L.U64.HI UR14, UR8, 0x5, UR9 ;  /* 0x00000005080e7899 */ /* 0x000fe20008010209 */
[----:B------:R-:W-:Y:S01]  /*06f0*/  IADD3.X R33, R35, UR4, RZ, P0, !PT ;  /* 0x0000000423217c10 */ /* 0x000fe200087fe4ff */
[----:B------:R-:W-:Y:S01]  /*0700*/  LDGSTS.E.BYPASS.LTC128B.128 [R204+0x800], desc[UR16][R36.64] ;  /* 0x0080000024cc7fae */ /* 0x000fe2000b901d50 */
[----:B------:R-:W-:Y:S01]  /*0710*/  IADD3 R30, P0, R32, UR13, RZ ;  /* 0x0000000d201e7c10 */ /* 0x000fe2000ff1e0ff */
[----:B------:R-:W3:Y:S01]  /*0720*/  @!P3 LDC.64 R8, c[0x0][0x318] ;  /* 0x0000c600ff08bb82 */ /* 0x000ee20000000a00 */
[----:B------:R-:W-:Y:S01]  /*0730*/  LOP3.LUT R16, R16, R11, RZ, 0x3c, !PT ;  /* 0x0000000b10107212 */ /* 0x000fe200078e3cff */
[----:B------:R-:W-:Y:S01]  /*0740*/  LDGSTS.E.BYPASS.LTC128B.128 [R204+0x1000], desc[UR16][R34.64] ;  /* 0x0100000022cc7fae */ /* 0x000fe2000b901d50 */
[----:B------:R-:W-:Y:S01]  /*0750*/  IADD3.X R31, R33, UR4, RZ, P0, !PT ;  /* 0x00000004211f7c10 */ /* 0x000fe200087fe4ff */
[----:B------:R-:W-:Y:S01]  /*0760*/  IMAD.SHL.U32 R80, R5, 0x40, RZ ;  /* 0x0000004005507824 */ /* 0x000fe200078e00ff */
[----:B------:R-:W-:Y:S01]  /*0770*/  SHF.R.S32.HI R0, RZ, 0x5, R0 ;  /* 0x00000005ff007819 */ /* 0x000fe20000011400 */
[----:B------:R-:W-:Y:S01]  /*0780*/  LDGSTS.E.BYPASS.LTC128B.128 [R204+0x1800], desc[UR16][R32.64] ;  /* 0x0180000020cc7fae */ /* 0x000fe2000b901d50 */
[----:B------:R-:W-:-:S02]  /*0790*/  IMAD.SHL.U32 R81, R4, 0x40, RZ ;  /* 0x0000004004517824 */ /* 0x000fc400078e00ff */
[----:B------:R-:W-:Y:S01]  /*07a0*/  @!P1 IMAD.IADD R27, R27, 0x1, -R14 ;  /* 0x000000011b1b9824 */ /* 0x000fe200078e0a0e */
[----:B------:R-:W-:Y:S01]  /*07b0*/  LDGSTS.E.BYPASS.LTC128B.128 [R204+0x2000], desc[UR16][R30.64] ;  /* 0x020000001ecc7fae */ /* 0x000fe2000b901d50 */
[----:B-1----:R-:W-:Y:S01]  /*07c0*/  IADD3 R28, P0, R30, UR13, RZ ;  /* 0x0000000d1e1c7c10 */ /* 0x002fe2000ff1e0ff */
[----:B------:R-:W-:Y:S01]  /*07d0*/  @!P1 VIADD R17, R17, 0x1 ;  /* 0x0000000111119836 */ /* 0x000fe20000000000 */
[----:B------:R-:W-:Y:S02]  /*07e0*/  ISETP.NE.AND P1, PT, R11, RZ, PT ;  /* 0x000000ff0b00720c */ /* 0x000fe40003f25270 */
[----:B------:R-:W-:Y:S02]  /*07f0*/  IADD3.X R29, R31, UR4, RZ, P0, !PT ;  /* 0x000000041f1d7c10 */ /* 0x000fe400087fe4ff */
[----:B------:R-:W-:Y:S02]  /*0800*/  IADD3 R24, P0, R28, UR13, RZ ;  /* 0x0000000d1c187c10 */ /* 0x000fe4000ff1e0ff */
[----:B------:R-:W-:Y:S01]  /*0810*/  ISETP.GE.U32.AND P4, PT, R27, R14, PT ;  /* 0x0000000e1b00720c */ /* 0x000fe20003f86070 */
[----:B------:R-:W-:Y:S01]  /*0820*/  LDGSTS.E.BYPASS.LTC128B.128 [R204+0x2800], desc[UR16][R28.64] ;  /* 0x028000001ccc7fae */ /* 0x000fe2000b901d50 */
[----:B------:R-:W-:-:S02]  /*0830*/  IADD3.X R25, R29, UR4, RZ, P0, !PT ;  /* 0x000000041d197c10 */ /* 0x000fc400087fe4ff */
[----:B------:R-:W-:Y:S02]  /*0840*/  IADD3 R19, P0, R22, R15, RZ ;  /* 0x0000000f16137210 */ /* 0x000fe40007f1e0ff */
[----:B---3--:R-:W-:Y:S01]  /*0850*/  @!P3 ISETP.NE.U32.AND P2, PT, R8, RZ, PT ;  /* 0x000000ff0800b20c */ /* 0x008fe20003f45070 */
[----:B------:R-:W-:Y:S01]  /*0860*/  LDGSTS.E.BYPASS.LTC128B.128 [R204+0x3000], desc[UR16][R24.64] ;  /* 0x0300000018cc7fae */ /* 0x000fe2000b901d50 */
[----:B------:R-:W-:Y:S01]  /*0870*/  LEA.HI.X.SX32 R22, R15, R23, 0x1, P0 ;  /* 0x000000170f167211 */ /* 0x000fe200000f0eff */
[----:B------:R-:W-:Y:S01]  /*0880*/  IMAD.WIDE.U32 R26, R19, UR8, R20 ;  /* 0x00000008131a7c25 */ /* 0x000fe2000f8e0014 */
[----:B------:R-:W-:Y:S02]  /*0890*/  ISETP.GE.AND P0, PT, R16, RZ, PT ;  /* 0x000000ff1000720c */ /* 0x000fe40003f06270 */
[----:B------:R-:W-:Y:S01]  /*08a0*/  @!P3 ISETP.NE.AND.EX P2, PT, R9, RZ, PT, P2 ;  /* 0x000000ff0900b20c */ /* 0x000fe20003f45320 */
[C---:B------:R-:W-:Y:S01]  /*08b0*/  IMAD R8, R22.reuse, UR8, RZ ;  /* 0x0000000816087c24 */ /* 0x040fe2000f8e02ff */
[----:B------:R-:W-:Y:S01]  /*08c0*/  @P4 IADD3 R17, R17, 0x1, RZ ;  /* 0x0000000111114810 */ /* 0x000fe20007ffe0ff */
[----:B------:R-:W-:Y:S01]  /*08d0*/  IMAD R22, R22, UR10, RZ ;  /* 0x0000000a16167c24 */ /* 0x000fe2000f8e02ff */
[----:B--2---:R-:W-:Y:S01]  /*08e0*/  @!P3 SEL R3, R3, RZ, P2 ;  /* 0x000000ff0303b207 */ /* 0x004fe20001000000 */
[C---:B------:R-:W-:Y:S01]  /*08f0*/  IMAD R8, R19.reuse, UR9, R8 ;  /* 0x0000000913087c24 */ /* 0x040fe2000f8e0208 */
[----:B------:R-:W-:Y:S01]  /*0900*/  ULDC.64 UR8, c[0x0][0x220] ;  /* 0x0000880000087ab9 */ /* 0x000fe20000000a00 */
[----:B------:R-:W-:Y:S01]  /*0910*/  IMAD R22, R19, UR11, R22 ;  /* 0x0000000b13167c24 */ /* 0x000fe2000f8e0216 */
[----:B------:R-:W-:Y:S01]  /*0920*/  @!P3 IADD3 R83, R3, R2, -R15 ;  /* 0x000000020353b210 */ /* 0x000fe20007ffe80f */
[----:B------:R-:W-:Y:S01]  /*0930*/  IMAD.IADD R27, R27, 0x1, R8 ;  /* 0x000000011b1b7824 */ /* 0x000fe200078e0208 */
[----:B------:R-:W-:Y:S01]  /*0940*/  LOP3.LUT R80, R80, 0x1c0, RZ, 0xc0, !PT ;  /* 0x000001c050507812 */ /* 0x000fe200078ec0ff */
[----:B------:R-:W-:Y:S01]  /*0950*/  IMAD R8, R12, UR6, RZ ;  /* 0x000000060c087c24 */ /* 0x000fe2000f8e02ff */
[----:B------:R-:W-:Y:S01]  /*0960*/  IADD3 R3, R83, 0x3f, RZ ;  /* 0x0000003f53037810 */ /* 0x000fe20007ffe0ff */
[----:B------:R-:W-:Y:S01]  /*0970*/  IMAD.WIDE.U32 R20, R19, UR10, R20 ;  /* 0x0000000a13147c25 */ /* 0x000fe2000f8e0014 */
[----:B------:R-:W-:-:S02]  /*0980*/  LOP3.LUT R81, R81, 0xfffffe00, RZ, 0xc0, !PT ;  /* 0xfffffe0051517812 */ /* 0x000fc400078ec0ff */
[----:B------:R-:W-:Y:S01]  /*0990*/  SHF.R.S32.HI R2, RZ, 0x1f, R3 ;  /* 0x0000001fff027819 */ /* 0x000fe20000011403 */
[C---:B------:R-:W-:Y:S02]  /*09a0*/  IMAD R8, R13.reuse, UR7, R8 ;  /* 0x000000070d087c24 */ /* 0x040fe4000f8e0208 */
[----:B------:R-:W-:Y:S01]  /*09b0*/  IMAD.WIDE.U32 R26, R13, UR6, R26 ;  /* 0x000000060d1a7c25 */ /* 0x000fe2000f8e001a */
[----:B------:R-:W-:Y:S01]  /*09c0*/  ULDC.64 UR6, c[0x0][0x238] ;  /* 0x00008e0000067ab9 */ /* 0x000fe20000000a00 */
[----:B------:R-:W-:Y:S02]  /*09d0*/  LEA.HI R3, R2, R3, RZ, 0x6 ;  /* 0x0000000302037211 */ /* 0x000fe400078f30ff */
[----:B------:R-:W-:Y:S01]  /*09e0*/  @!P0 IMAD.MOV R17, RZ, RZ, -R17 ;  /* 0x000000ffff118224 */ /* 0x000fe200078e0a11 */
[----:B------:R-:W-:Y:S01]  /*09f0*/  @!P1 LOP3.LUT R17, RZ, R11, RZ, 0x33, !PT ;  /* 0x0000000bff119212 */ /* 0x000fe200078e33ff */
[----:B------:R-:W-:Y:S01]  /*0a00*/  IMAD.IADD R21, R21, 0x1, R22 ;  /* 0x0000000115157824 */ /* 0x000fe200078e0216 */
[----:B------:R-:W-:Y:S01]  /*0a10*/  LEA.HI.SX32 R9, R3, 0xffffffff, 0x1a ;  /* 0xffffffff03097811 */ /* 0x000fe200078fd2ff */
[----:B------:R-:W-:Y:S01]  /*0a20*/  IMAD R206, R12, UR6, RZ ;  /* 0x000000060cce7c24 */ /* 0x000fe2000f8e02ff */
[----:B------:R-:W-:Y:S01]  /*0a30*/  SHF.R.S32.HI R12, RZ, 0x1f, R17 ;  /* 0x0000001fff0c7819 */ /* 0x000fe20000011411 */
[----:B------:R-:W-:Y:S01]  /*0a40*/  IMAD.WIDE.U32 R14, R13, UR6, R20 ;  /* 0x000000060d0e7c25 */ /* 0x000fe2000f8e0014 */
[----:B------:R-:W-:-:S03]  /*0a50*/  IADD3 R18, P1, R24, UR13, RZ ;  /* 0x0000000d18127c10 */ /* 0x000fc6000ff3e0ff */
[----:B------:R-:W-:Y:S01]  /*0a60*/  IMAD R206, R13, UR7, R206 ;  /* 0x000000070dce7c24 */ /* 0x000fe2000f8e02ce */
[----:B------:R-:W-:Y:S01]  /*0a70*/  ULDC.64 UR6, c[0x0][0x260] ;  /* 0x0000980000067ab9 */ /* 0x000fe20000000a00 */
[----:B------:R-:W-:Y:S01]  /*0a80*/  IMAD.IADD R27, R27, 0x1, R8 ;  /* 0x000000011b1b7824 */ /* 0x000fe200078e0208 */
[----:B------:R-:W-:Y:S01]  /*0a90*/  IADD3.X R19, R25, UR4, RZ, P1, !PT ;  /* 0x0000000419137c10 */ /* 0x000fe20008ffe4ff */
[----:B------:R-:W-:Y:S01]  /*0aa0*/  IMAD R2, R12, UR6, RZ ;  /* 0x000000060c027c24 */ /* 0x000fe2000f8e02ff */
[----:B------:R-:W-:Y:S01]  /*0ab0*/  UIADD3 UR4, UR5, 0x4000, URZ ;  /* 0x0000400005047890 */ /* 0x000fe2000fffe03f */
[C---:B------:R-:W-:Y:S02]  /*0ac0*/  IMAD.WIDE.U32 R208, R17.reuse, UR6, R26 ;  /* 0x0000000611d07c25 */ /* 0x040fe4000f8e001a */
[----:B------:R-:W-:Y:S02]  /*0ad0*/  LDGSTS.E.BYPASS.LTC128B.128 [R204+0x3800], desc[UR16][R18.64] ;  /* 0x0380000012cc7fae */ /* 0x000fe4000b901d50 */
[----:B------:R-:W-:Y:S01]  /*0ae0*/  IMAD R211, R17, UR7, R2 ;  /* 0x0000000711d37c24 */ /* 0x000fe2000f8e0202 */
[----:B------:R-:W-:Y:S01]  /*0af0*/  SHF.R.S32.HI R2, RZ, 0x1f, R9 ;  /* 0x0000001fff027819 */ /* 0x000fe20000011409 */
[----:B------:R-:W-:Y:S01]  /*0b00*/  IMAD.IADD R207, R15, 0x1, R206 ;  /* 0x000000010fcf7824 */ /* 0x000fe200078e02ce */
[----:B------:R-:W-:Y:S01]  /*0b10*/  ULDC.64 UR6, c[0x0][0x268] ;  /* 0x00009a0000067ab9 */ /* 0x000fe20000000a00 */
[----:B------:R-:W-:Y:S01]  /*0b20*/  IMAD R11, R9, UR12, RZ ;  /* 0x0000000c090b7c24 */ /* 0x000fe2000f8e02ff */
[----:B------:R-:W-:Y:S01]  /*0b30*/  MOV R206, R14 ;  /* 0x0000000e00ce7202 */ /* 0x000fe20000000f00 */
[----:B------:R-:W-:-:S02]  /*0b40*/  IMAD.IADD R211, R209, 0x1, R211 ;  /* 0x00000001d1d37824 */ /* 0x000fc400078e02d3 */
[----:B------:R-:W-:Y:S02]  /*0b50*/  IMAD.MOV.U32 R210, RZ, RZ, R208 ;  /* 0x000000ffffd27224 */ /* 0x000fe400078e00d0 */
[----:B------:R-:W-:Y:S02]  /*0b60*/  IMAD R12, R12, UR6, RZ ;  /* 0x000000060c0c7c24 */ /* 0x000fe4000f8e02ff */
[----:B------:R-:W-:Y:S02]  /*0b70*/  IMAD R8, R2, UR18, R11 ;  /* 0x0000001202087c24 */ /* 0x000fe4000f8e020b */
[----:B------:R-:W-:-:S04]  /*0b80*/  IMAD.WIDE.U32 R14, R9, UR18, R210 ;  /* 0x00000012090e7c25 */ /* 0x000fc8000f8e00d2 */
[----:B------:R-:W-:Y:S01]  /*0b90*/  IMAD R2, R2, UR10, RZ ;  /* 0x0000000a02027c24 */ /* 0x000fe2000f8e02ff */
[----:B------:R-:W-:Y:S01]  /*0ba0*/  IADD3 R8, R15, R8, RZ ;  /* 0x000000080f087210 */ /* 0x000fe20007ffe0ff */
[----:B------:R-:W-:-:S04]  /*0bb0*/  IMAD.WIDE.U32 R206, R17, UR6, R206 ;  /* 0x0000000611ce7c25 */ /* 0x000fc8000f8e00ce */
[----:B------:R-:W-:Y:S01]  /*0bc0*/  IMAD R203, R17, UR7, R12 ;  /* 0x0000000711cb7c24 */ /* 0x000fe2000f8e020c */
[----:B------:R-:W-:Y:S01]  /*0bd0*/  ULDC.64 UR6, c[0x0][0x218] ;  /* 0x0000860000067ab9 */ /* 0x000fe20000000a00 */
[C---:B------:R-:W-:Y:S01]  /*0be0*/  IMAD R2, R9.reuse, UR11, R2 ;  /* 0x0000000b09027c24 */ /* 0x040fe2000f8e0202 */
[----:B------:R-:W-:Y:S01]  /*0bf0*/  LEA R12, P0, R14, UR6, 0x1 ;  /* 0x000000060e0c7c11 */ /* 0x000fe2000f8008ff */
[----:B------:R-:W-:Y:S01]  /*0c00*/  IMAD.WIDE.U32 R16, R9, UR10, RZ ;  /* 0x0000000a09107c25 */ /* 0x000fe2000f8e00ff */
[----:B------:R-:W-:Y:S02]  /*0c10*/  SHF.L.U32 R9, R6, 0x6, RZ ;  /* 0x0000000606097819 */ /* 0x000fe400000006ff */
[----:B------:R-:W-:Y:S01]  /*0c20*/  LEA.HI.X R13, R14, UR7, R8, 0x1, P0 ;  /* 0x000000070e0d7c11 */ /* 0x000fe200080f0c08 */
[----:B------:R-:W-:Y:S01]  /*0c30*/  IMAD.IADD R2, R17, 0x1, R2 ;  /* 0x0000000111027824 */ /* 0x000fe200078e0202 */
[----:B------:R-:W-:Y:S01]  /*0c40*/  LEA R8, P0, R16, R206, 0x6 ;  /* 0x000000ce10087211 */ /* 0x000fe200078030ff */
[----:B------:R-:W-:Y:S01]  /*0c50*/  IMAD.IADD R203, R207, 0x1, R203 ;  /* 0x00000001cfcb7824 */ /* 0x000fe200078e02cb */
[----:B------:R-:W-:Y:S01]  /*0c60*/  IADD3 R14, P1, R12, UR15, RZ ;  /* 0x0000000f0c0e7c10 */ /* 0x000fe2000ff3e0ff */
[----:B------:R1:W-:Y:S01]  /*0c70*/  LDGSTS.E.BYPASS.LTC128B.128 [R204+0x4000], desc[UR16][R12.64] ;  /* 0x040000000ccc7fae */ /* 0x0003e2000b901d50 */
[----:B------:R-:W-:-:S02]  /*0c80*/  LOP3.LUT R9, R9, 0x1c0, RZ, 0xc0, !PT ;  /* 0x000001c009097812 */ /* 0x000fc400078ec0ff */
[----:B------:R-:W-:Y:S02]  /*0c90*/  LEA.HI.X R17, R16, R203, R2, 0x6, P0 ;  /* 0x000000cb10117211 */ /* 0x000fe400000f3402 */
[----:B------:R-:W-:Y:S02]  /*0ca0*/  IADD3.X R15, R13, UR14, RZ, P1, !PT ;  /* 0x0000000e0d0f7c10 */ /* 0x000fe40008ffe4ff */
[----:B------:R-:W-:Y:S02]  /*0cb0*/  IADD3 R22, P0, R14, UR15, RZ ;  /* 0x0000000f0e167c10 */ /* 0x000fe4000ff1e0ff */
[----:B------:R-:W-:Y:S01]  /*0cc0*/  SHF.R.S32.HI R2, RZ, 0x4, R7 ;  /* 0x00000004ff027819 */ /* 0x000fe20000011407 */
[----:B------:R2:W-:Y:S01]  /*0cd0*/  LDGSTS.E.BYPASS.LTC128B.128 [R204+0x4800], desc[UR16][R14.64] ;  /* 0x048000000ecc7fae */ /* 0x0005e2000b901d50 */
[----:B------:R-:W-:Y:S02]  /*0ce0*/  IADD3.X R23, R15, UR14, RZ, P0, !PT ;  /* 0x0000000e0f177c10 */ /* 0x000fe400087fe4ff */
[----:B------:R-:W-:-:S02]  /*0cf0*/  IADD3 R20, P0, R22, UR15, RZ ;  /* 0x0000000f16147c10 */ /* 0x000fc4000ff1e0ff */
[----:B------:R-:W-:Y:S01]  /*0d00*/  LEA.HI R7, R7, R2, RZ, 0x1 ;  /* 0x0000000207077211 */ /* 0x000fe200078f08ff */
[----:B------:R-:W-:Y:S01]  /*0d10*/  LDGSTS.E.BYPASS.LTC128B.128 [R204+0x5000], desc[UR16][R22.64] ;  /* 0x0500000016cc7fae */ /* 0x000fe2000b901d50 */
[----:B------:R-:W-:Y:S02]  /*0d20*/  IADD3.X R21, R23, UR14, RZ, P0, !PT ;  /* 0x0000000e17157c10 */ /* 0x000fe400087fe4ff */
[----:B------:R-:W-:Y:S02]  /*0d30*/  LOP3.LUT R7, R7, 0xfffffffe, RZ, 0xc0, !PT ;  /* 0xfffffffe07077812 */ /* 0x000fe400078ec0ff */
[----:B------:R-:W-:Y:S01]  /*0d40*/  LOP3.LUT R10, R9, 0x8, R10, 0xf8, !PT ;  /* 0x00000008090a7812 */ /* 0x000fe200078ef80a */
[----:B------:R3:W-:Y:S01]  /*0d50*/  LDGSTS.E.BYPASS.LTC128B.128 [R204+0x5800], desc[UR16][R20.64] ;  /* 0x0580000014cc7fae */ /* 0x0007e2000b901d50 */
[----:B------:R-:W-:Y:S01]  /*0d60*/  SHF.R.U32.HI R9, RZ, 0x3, R9 ;  /* 0x00000003ff097819 */ /* 0x000fe20000011609 */
[----:B------:R-:W-:Y:S02]  /*0d70*/  IMAD.IADD R2, R2, 0x1, -R7 ;  /* 0x0000000102027824 */ /* 0x000fe400078e0a07 */
[----:B------:R-:W0:Y:S01]  /*0d80*/  LDGDEPBAR ;  /* 0x00000000000079af */ /* 0x000e220000000000 */
[----:B-1----:R-:W-:-:S02]  /*0d90*/  LEA R12, P0, R8, UR8, 0x1 ;  /* 0x00000008080c7c11 */ /* 0x002fc4000f8008ff */
[----:B------:R-:W-:Y:S02]  /*0da0*/  SHF.L.U32 R7, R2, 0x3, RZ ;  /* 0x0000000302077819 */ /* 0x000fe400000006ff */
[----:B------:R-:W-:Y:S02]  /*0db0*/  LEA.HI.X R13, R8, UR9, R17, 0x1, P0 ;  /* 0x00000009080d7c11 */ /* 0x000fe400080f0c11 */
[----:B------:R-:W-:Y:S02]  /*0dc0*/  LOP3.LUT R7, R80, 0x8, R7, 0xf8, !PT ;  /* 0x0000000850077812 */ /* 0x000fe400078ef807 */
[----:B------:R-:W-:Y:S02]  /*0dd0*/  SHF.R.U32.HI R80, RZ, 0x3, R80 ;  /* 0x00000003ff507819 */ /* 0x000fe40000011650 */
[----:B--2---:R-:W-:Y:S02]  /*0de0*/  IADD3 R14, P0, R12, UR20, RZ ;  /* 0x000000140c0e7c10 */ /* 0x004fe4000ff1e0ff */
[----:B------:R-:W-:-:S02]  /*0df0*/  LOP3.LUT R80, R7, R80, RZ, 0x3c, !PT ;  /* 0x0000005007507212 */ /* 0x000fc400078e3cff */
[----:B------:R-:W-:Y:S02]  /*0e00*/  LOP3.LUT R9, R10, R9, RZ, 0x3c, !PT ;  /* 0x000000090a097212 */ /* 0x000fe400078e3cff */
[----:B------:R-:W-:Y:S01]  /*0e10*/  LEA R7, R0, R81, 0xa ;  /* 0x0000005100077211 */ /* 0x000fe200078e50ff */
[----:B------:R-:W-:Y:S01]  /*0e20*/  IMAD.MOV.U32 R0, RZ, RZ, 0x20 ;  /* 0x00000020ff007424 */ /* 0x000fe200078e00ff */
[----:B------:R-:W-:Y:S01]  /*0e30*/  IADD3 R16, P1, R14, UR20, RZ ;  /* 0x000000140e107c10 */ /* 0x000fe2000ff3e0ff */
[----:B------:R-:W-:Y:S01]  /*0e40*/  IMAD R2, R2, 0x200, R9 ;  /* 0x0000020002027824 */ /* 0x000fe200078e0209 */
[----:B------:R-:W-:Y:S01]  /*0e50*/  IADD3.X R15, R13, UR19, RZ, P0, !PT ;  /* 0x000000130d0f7c10 */ /* 0x000fe200087fe4ff */
[----:B------:R-:W-:Y:S01]  /*0e60*/  IMAD.IADD R202, R7, 0x1, R80 ;  /* 0x0000000107ca7824 */ /* 0x000fe200078e0250 */
[----:B------:R-:W-:Y:S01]  /*0e70*/  IADD3 R18, P0, R16, UR20, RZ ;  /* 0x0000001410127c10 */ /* 0x000fe2000ff1e0ff */
[----:B------:R-:W-:-:S04]  /*0e80*/  DEPBAR.LE SB0, 0x0 ;  /* 0x000080000000791a */ /* 0x000fc80000000000 */
[----:B------:R-:W-:Y:S01]  /*0e90*/  BAR.SYNC.DEFER_BLOCKING 0x0 ;  /* 0x0000000000007b1d */ /* 0x000fe20000010000 */
[----:B------:R-:W-:Y:S02]  /*0ea0*/  IADD3.X R17, R15, UR19, RZ, P1, !PT ;  /* 0x000000130f117c10 */ /* 0x000fe40008ffe4ff */
[----:B------:R-:W-:Y:S02]  /*0eb0*/  LEA R105, R2, UR5, 0x1 ;  /* 0x0000000502697c11 */ /* 0x000fe4000f8e08ff */
[----:B------:R-:W-:Y:S02]  /*0ec0*/  IADD3.X R19, R17, UR19, RZ, P0, !PT ;  /* 0x0000001311137c10 */ /* 0x000fe400087fe4ff */
[----:B------:R-:W-:Y:S02]  /*0ed0*/  LEA R202, R202, UR5, 0x1 ;  /* 0x00000005caca7c11 */ /* 0x000fe4000f8e08ff */
[----:B------:R-:W-:Y:S02]  /*0ee0*/  LOP3.LUT P0, RZ, R6, 0x2, RZ, 0xc0, !PT ;  /* 0x0000000206ff7812 */ /* 0x000fe4000780c0ff */
[----:B------:R-:W-:-:S02]  /*0ef0*/  LOP3.LUT P1, RZ, R5, 0x2, RZ, 0xc0, !PT ;  /* 0x0000000205ff7812 */ /* 0x000fc4000782c0ff */
[----:B------:R-:W-:Y:S02]  /*0f00*/  SEL R4, R0, 0xffffffe0, !P0 ;  /* 0xffffffe000047807 */ /* 0x000fe40004000000 */
[----:B------:R-:W-:Y:S01]  /*0f10*/  LEA R201, R2, UR4, 0x1 ;  /* 0x0000000402c97c11 */ /* 0x000fe2000f8e08ff */
[----:B------:R-:W-:Y:S01]  /*0f20*/  IMAD.MOV.U32 R2, RZ, RZ, 0x40 ;  /* 0x00000040ff027424 */ /* 0x000fe200078e00ff */
[----:B------:R-:W-:Y:S01]  /*0f30*/  SEL R0, R0, 0xffffffe0, !P1 ;  /* 0xffffffe000007807 */ /* 0x000fe20004800000 */
[----:B------:R-:W-:Y:S01]  /*0f40*/  ULDC UR4, c[0x0][0x39c] ;  /* 0x0000e70000047ab9 */ /* 0x000fe20000000800 */
[----:B------:R-:W-:Y:S01]  /*0f50*/  LOP3.LUT P0, RZ, R6, 0x4, RZ, 0xc0, !PT ;  /* 0x0000000406ff7812 */ /* 0x000fe2000780c0ff */
[----:B------:R-:W-:Y:S01]  /*0f60*/  IMAD.IADD R199, R201, 0x1, R4 ;  /* 0x00000001c9c77824 */ /* 0x000fe200078e0204 */
[----:B------:R-:W-:Y:S02]  /*0f70*/  IADD3 R200, R202, R0, RZ ;  /* 0x00000000cac87210 */ /* 0x000fe40007ffe0ff */
[----:B------:R-:W-:Y:S01]  /*0f80*/  LOP3.LUT P1, RZ, R5, 0x4, RZ, 0xc0, !PT ;  /* 0x0000000405ff7812 */ /* 0x000fe2000782c0ff */
[----:B------:R-:W-:Y:S01]  /*0f90*/  @!PT LDS RZ, [RZ] ;  /* 0x00000000fffff984 */ /* 0x000fe20000000800 */
[----:B------:R-:W-:Y:S01]  /*0fa0*/  @!PT LDS RZ, [RZ] ;  /* 0x00000000fffff984 */ /* 0x000fe20000000800 */
[----:B------:R-:W-:Y:S01]  /*0fb0*/  @!PT LDS RZ, [RZ] ;  /* 0x00000000fffff984 */ /* 0x000fe20000000800 */
[----:B------:R-:W-:Y:S01]  /*0fc0*/  LDGSTS.E.BYPASS.LTC128B.128 [R204+0x6000], desc[UR16][R12.64] ;  /* 0x060000000ccc7fae */ /* 0x000fe2000b901d50 */
[----:B------:R-:W-:-:S02]  /*0fd0*/  IADD3 R197, R201, 0x40, RZ ;  /* 0x00000040c9c57810 */ /* 0x000fc40007ffe0ff */
[----:B------:R-:W-:Y:S01]  /*0fe0*/  SEL R2, R2, 0xffffffc0, !P1 ;  /* 0xffffffc002027807 */ /* 0x000fe20004800000 */
[----:B------:R-:W-:Y:S04]  /*0ff0*/  LDGSTS.E.BYPASS.LTC128B.128 [R204+0x6800], desc[UR16][R14.64] ;  /* 0x068000000ecc7fae */ /* 0x000fe8000b901d50 */
[----:B------:R-:W-:Y:S01]  /*1000*/  LDGSTS.E.BYPASS.LTC128B.128 [R204+0x7000], desc[UR16][R16.64] ;  /* 0x0700000010cc7fae */ /* 0x000fe2000b901d50 */
[----:B------:R-:W-:Y:S01]  /*1010*/  @P0 VIADD R197, R201, 0xffffffc0 ;  /* 0xffffffc0c9c50836 */ /* 0x000fe20000000000 */
[----:B------:R-:W-:Y:S01]  /*1020*/  ISETP.GE.AND P0, PT, R83, 0x41, PT ;  /* 0x000000415300780c */ /* 0x000fe20003f06270 */
[----:B------:R-:W-:Y:S01]  /*1030*/  IMAD.IADD R198, R202, 0x1, R2 ;  /* 0x00000001cac67824 */ /* 0x000fe200078e0202 */
[----:B------:R1:W-:Y:S02]  /*1040*/  LDGSTS.E.BYPASS.LTC128B.128 [R204+0x7800], desc[UR16][R18.64] ;  /* 0x0780000012cc7fae */ /* 0x0003e4000b901d50 */
[----:B------:R-:W-:Y:S01]  /*1050*/  IADD3 R188, R4, R197, RZ ;  /* 0x000000c504bc7210 */ /* 0x000fe20007ffe0ff */
[----:B------:R-:W-:Y:S01]  /*1060*/  IMAD.IADD R196, R0, 0x1, R198 ;  /* 0x0000000100c47824 */ /* 0x000fe200078e02c6 */
[----:B------:R-:W-:Y:S04]  /*1070*/  LDSM.16.M88.4 R8, [R202] ;  /* 0x00000000ca08783b */ /* 0x000fe80000000200 */
[----:B------:R-:W2:Y:S04]  /*1080*/  LDSM.16.M88.4 R44, [R105+0x4000] ;  /* 0x00400000692c783b */ /* 0x000ea80000000200 */
[----:B------:R-:W4:Y:S04]  /*1090*/  LDSM.16.M88.4 R28, [R202+0x2000] ;  /* 0x00200000ca1c783b */ /* 0x000f280000000200 */
[----:B------:R-:W-:Y:S04]  /*10a0*/  LDSM.16.M88.4 R24, [R200] ;  /* 0x00000000c818783b */ /* 0x000fe80000000200 */
[----:B------:R-:W4:Y:S04]  /*10b0*/  LDSM.16.M88.4 R48, [R199] ;  /* 0x00000000c730783b */ /* 0x000f280000000200 */
[----:B---3--:R-:W3:Y:S04]  /*10c0*/  LDSM.16.M88.4 R20, [R200+0x2000] ;  /* 0x00200000c814783b */ /* 0x008ee80000000200 */
[----:B------:R-:W-:Y:S04]  /*10d0*/  LDSM.16.M88.4 R76, [R197] ;  /* 0x00000000c54c783b */ /* 0x000fe80000000200 */
[----:B-1----:R-:W1:Y:S04]  /*10e0*/  LDSM.16.M88.4 R16, [R198] ;  /* 0x00000000c610783b */ /* 0x002e680000000200 */
[----:B------:R-:W1:Y:S04]  /*10f0*/  LDSM.16.M88.4 R12, [R198+0x2000] ;  /* 0x00200000c60c783b */ /* 0x000e680000000200 */
[----:B------:R-:W1:Y:S04]  /*1100*/  LDSM.16.M88.4 R68, [R105+0x4800] ;  /* 0x004800006944783b */ /* 0x000e680000000200 */
[----:B------:R-:W-:Y:S01]  /*1110*/  LDSM.16.M88.4 R72, [R188] ;  /* 0x00000000bc48783b */ /* 0x000fe20000000200 */
[-C--:B--2---:R-:W-:Y:S03]  /*1120*/  HMMA.16816.F32 R64, R8, R44.reuse, RZ ;  /* 0x0000002c0840723c */ /* 0x084fe600000018ff */
[----:B------:R-:W2:Y:S04]  /*1130*/  LDSM.16.M88.4 R40, [R196] ;  /* 0x00000000c428783b */ /* 0x000ea80000000200 */
[----:B------:R-:W2:Y:S01]  /*1140*/  LDSM.16.M88.4 R36, [R196+0x2000] ;  /* 0x00200000c424783b */ /* 0x000ea20000000200 */
[----:B----4-:R-:W-:Y:S03]  /*1150*/  HMMA.16816.F32 R32, R28, R44, RZ ;  /* 0x0000002c1c20723c */ /* 0x010fe600000018ff */
[----:B------:R-:W4:Y:S04]  /*1160*/  LDSM.16.M88.4 R60, [R199+0x800] ;  /* 0x00080000c73c783b */ /* 0x000f280000000200 */
[----:B------:R-:W0:Y:S09]  /*1170*/  LDGDEPBAR ;  /* 0x00000000000079af */ /* 0x000e320000000000 */
[-C--:B------:R-:W-:Y:S08]  /*1180*/  HMMA.16816.F32 R64, R24, R48.reuse, R64 ;  /* 0x000000301840723c */ /* 0x080ff00000001840 */
[----:B---3--:R-:W-:Y:S06]  /*1190*/  HMMA.16816.F32 R4, R20, R48, R32 ;  /* 0x000000301404723c */ /* 0x008fec0000001820 */
[-C--:B------:R-:W-:Y:S06]  /*11a0*/  HMMA.16816.F32 R32, R8, R46.reuse, RZ ;  /* 0x0000002e0820723c */ /* 0x080fec00000018ff */
[----:B------:R-:W-:Y:S06]  /*11b0*/  HMMA.16816.F32 R44, R28, R46, RZ ;  /* 0x0000002e1c2c723c */ /* 0x000fec00000018ff */
[-C--:B-1----:R-:W-:Y:S06]  /*11c0*/  HMMA.16816.F32 R64, R16, R76.reuse, R64 ;  /* 0x0000004c1040723c */ /* 0x082fec0000001840 */
[----:B------:R-:W-:Y:S06]  /*11d0*/  HMMA.16816.F32 R4, R12, R76, R4 ;  /* 0x0000004c0c04723c */ /* 0x000fec0000001804 */
[-C--:B------:R-:W-:Y:S06]  /*11e0*/  HMMA.16816.F32 R32, R24, R50.reuse, R32 ;  /* 0x000000321820723c */ /* 0x080fec0000001820 */
[----:B------:R-:W-:Y:S01]  /*11f0*/  HMMA.16816.F32 R44, R20, R50, R44 ;  /* 0x00000032142c723c */ /* 0x000fe2000000182c */
[----:B------:R-:W1:Y:S05]  /*1200*/  LDSM.16.M88.4 R48, [R197+0x800] ;  /* 0x00080000c530783b */ /* 0x000e6a0000000200 */
[----:B------:R-:W-:Y:S06]  /*1210*/  HMMA.16816.F32 R52, R28, R68, RZ ;  /* 0x000000441c34723c */ /* 0x000fec00000018ff */
[-C--:B--2---:R-:W-:Y:S06]  /*1220*/  HMMA.16816.F32 R64, R40, R72.reuse, R64 ;  /* 0x000000482840723c */ /* 0x084fec0000001840 */
[----:B------:R-:W-:Y:S06]  /*1230*/  HMMA.16816.F32 R4, R36, R72, R4 ;  /* 0x000000482404723c */ /* 0x000fec0000001804 */
[----:B------:R-:W-:Y:S06]  /*1240*/  HMMA.16816.F32 R32, R16, R78, R32 ;  /* 0x0000004e1020723c */ /* 0x000fec0000001820 */
[----:B------:R-:W-:Y:S06]  /*1250*/  HMMA.16816.F32 R56, R8, R68, RZ ;  /* 0x000000440838723c */ /* 0x000fec00000018ff */
[----:B------:R-:W-:Y:S01]  /*1260*/  HMMA.16816.F32 R44, R12, R78, R44 ;  /* 0x0000004e0c2c723c */ /* 0x000fe2000000182c */
[----:B------:R-:W-:Y:S01]  /*1270*/  FMUL.FTZ R64, R64, UR4 ;  /* 0x0000000440407c20 */ /* 0x000fe20008410000 */
[----:B------:R-:W-:Y:S01]  /*1280*/  FMUL.FTZ R65, R65, UR4 ;  /* 0x0000000441417c20 */ /* 0x000fe20008410000 */
[----:B------:R-:W-:Y:S01]  /*1290*/  FMUL.FTZ R88, R66, UR4 ;  /* 0x0000000442587c20 */ /* 0x000fe20008410000 */
[----:B------:R-:W-:Y:S01]  /*12a0*/  FMUL.FTZ R82, R67, UR4 ;  /* 0x0000000443527c20 */ /* 0x000fe20008410000 */
[----:B------:R-:W-:Y:S01]  /*12b0*/  MUFU.TANH R84, R64 ;  /* 0x0000004000547308 */ /* 0x000fe20000002400 */
[----:B----4-:R-:W-:Y:S01]  /*12c0*/  HMMA.16816.F32 R52, R20, R60, R52 ;  /* 0x0000003c1434723c */ /* 0x010fe20000001834 */
[----:B------:R-:W-:Y:S01]  /*12d0*/  FMUL.FTZ R4, R4, UR4 ;  /* 0x0000000404047c20 */ /* 0x000fe20008410000 */
[----:B------:R-:W-:Y:S01]  /*12e0*/  FMUL.FTZ R89, R5, UR4 ;  /* 0x0000000405597c20 */ /* 0x000fe20008410000 */
[----:B------:R-:W-:Y:S01]  /*12f0*/  FMUL.FTZ R94, R6, UR4 ;  /* 0x00000004065e7c20 */ /* 0x000fe20008410000 */
[----:B------:R-:W-:Y:S01]  /*1300*/  FMUL.FTZ R86, R7, UR4 ;  /* 0x0000000407567c20 */ /* 0x000fe20008410000 */
[----:B------:R-:W-:Y:S01]  /*1310*/  LDSM.16.M88.4 R76, [R197+0x1000] ;  /* 0x00100000c54c783b */ /* 0x000fe20000000200 */
[----:B------:R-:W-:Y:S01]  /*1320*/  HMMA.16816.F32 R32, R40, R74, R32 ;  /* 0x0000004a2820723c */ /* 0x000fe20000001820 */
[----:B------:R2:W3:Y:S05]  /*1330*/  MUFU.TANH R85, R65 ;  /* 0x0000004100557308 */ /* 0x0004ea0000002400 */
[----:B------:R-:W-:Y:S03]  /*1340*/  HMMA.16816.F32 R56, R24, R60, R56 ;  /* 0x0000003c1838723c */ /* 0x000fe60000001838 */
[----:B------:R4:W-:Y:S03]  /*1350*/  MUFU.TANH R87, R4 ;  /* 0x0000000400577308 */ /* 0x0009e60000002400 */
[----:B------:R-:W-:Y:S05]  /*1360*/  HMMA.16816.F32 R44, R36, R74, R44 ;  /* 0x0000004a242c723c */ /* 0x000fea000000182c */
[----:B------:R-:W-:Y:S01]  /*1370*/  MUFU.TANH R88, R88 ;  /* 0x0000005800587308 */ /* 0x000fe20000002400 */
[----:B--2---:R-:W2:Y:S01]  /*1380*/  LDSM.16.M88.4 R64, [R188+0x800] ;  /* 0x00080000bc40783b */ /* 0x004ea20000000200 */
[-C--:B------:R-:W-:Y:S05]  /*1390*/  HMMA.16816.F32 R72, R8, R70.reuse, RZ ;  /* 0x000000460848723c */ /* 0x080fea00000018ff */
[----:B------:R-:W-:Y:S01]  /*13a0*/  FMUL.FTZ R32, R32, UR4 ;  /* 0x0000000420207c20 */ /* 0x000fe20008410000 */
[----:B------:R-:W-:Y:S01]  /*13b0*/  HMMA.16816.F32 R68, R28, R70, RZ ;  /* 0x000000461c44723c */ /* 0x000fe200000018ff */
[----:B----4-:R-:W4:Y:S01]  /*13c0*/  LDSM.16.M88.4 R4, [R105+0x5000] ;  /* 0x005000006904783b */ /* 0x010f220000000200 */
[----:B------:R-:W-:Y:S01]  /*13d0*/  FMUL.FTZ R95, R33, UR4 ;  /* 0x00000004215f7c20 */ /* 0x000fe20008410000 */
[----:B------:R3:W4:Y:S01]  /*13e0*/  MUFU.TANH R93, R32 ;  /* 0x00000020005d7308 */ /* 0x0007220000002400 */
[----:B------:R-:W-:Y:S01]  /*13f0*/  FMUL.FTZ R92, R34, UR4 ;  /* 0x00000004225c7c20 */ /* 0x000fe20008410000 */
[----:B------:R-:W-:Y:S01]  /*1400*/  FMUL.FTZ R90, R35, UR4 ;  /* 0x00000004235a7c20 */ /* 0x000fe20008410000 */
[-C--:B-1----:R-:W-:Y:S05]  /*1410*/  HMMA.16816.F32 R52, R12, R48.reuse, R52 ;  /* 0x000000300c34723c */ /* 0x082fea0000001834 */
[----:B------:R-:W-:Y:S01]  /*1420*/  FMUL.FTZ R44, R44, UR4 ;  /* 0x000000042c2c7c20 */ /* 0x000fe20008410000 */
[----:B------:R-:W-:Y:S01]  /*1430*/  HMMA.16816.F32 R56, R16, R48, R56 ;  /* 0x000000301038723c */ /* 0x000fe20000001838 */
[----:B------:R-:W-:Y:S01]  /*1440*/  FMUL.FTZ R101, R45, UR4 ;  /* 0x000000042d657c20 */ /* 0x000fe20008410000 */
[----:B------:R-:W-:Y:S01]  /*1450*/  FMUL.FTZ R100, R46, UR4 ;  /* 0x000000042e647c20 */ /* 0x000fe20008410000 */
[----:B------:R1:W-:Y:S01]  /*1460*/  MUFU.TANH R99, R44 ;  /* 0x0000002c00637308 */ /* 0x0003e20000002400 */
[----:B------:R-:W-:-:S02]  /*1470*/  FMUL.FTZ R104, R47, UR4 ;  /* 0x000000042f687c20 */ /* 0x000fc40008410000 */
[-C--:B------:R-:W-:Y:S01]  /*1480*/  HMMA.16816.F32 R72, R24, R62.reuse, R72 ;  /* 0x0000003e1848723c */ /* 0x080fe20000001848 */
[----:B---3--:R-:W3:Y:S04]  /*1490*/  LDSM.16.M88.4 R32, [R199+0x1000] ;  /* 0x00100000c720783b */ /* 0x008ee80000000200 */
[----:B------:R-:W3:Y:S01]  /*14a0*/  MUFU.TANH R95, R95 ;  /* 0x0000005f005f7308 */ /* 0x000ee20000002400 */
[----:B------:R-:W-:Y:S07]  /*14b0*/  HMMA.16816.F32 R68, R20, R62, R68 ;  /* 0x0000003e1444723c */ /* 0x000fee0000001844 */
[----:B------:R-:W-:Y:S01]  /*14c0*/  MUFU.TANH R82, R82 ;  /* 0x0000005200527308 */ /* 0x000fe20000002400 */
[-C--:B--2---:R-:W-:Y:S06]  /*14d0*/  HMMA.16816.F32 R52, R36, R64.reuse, R52 ;  /* 0x000000402434723c */ /* 0x084fec0000001834 */
[----:B------:R-:W-:Y:S01]  /*14e0*/  HMMA.16816.F32 R56, R40, R64, R56 ;  /* 0x000000402838723c */ /* 0x000fe20000001838 */
[----:B------:R-:W-:Y:S05]  /*14f0*/  MUFU.TANH R89, R89 ;  /* 0x0000005900597308 */ /* 0x000fea0000002400 */
[-C--:B----4-:R-:W-:Y:S03]  /*1500*/  HMMA.16816.F32 R60, R8, R4.reuse, RZ ;  /* 0x00000004083c723c */ /* 0x090fe600000018ff */
[----:B------:R-:W-:Y:S03]  /*1510*/  MUFU.TANH R94, R94 ;  /* 0x0000005e005e7308 */ /* 0x000fe60000002400 */
[----:B-1----:R-:W-:Y:S05]  /*1520*/  HMMA.16816.F32 R44, R28, R4, RZ ;  /* 0x000000041c2c723c */ /* 0x002fea00000018ff */
[----:B------:R-:W-:Y:S01]  /*1530*/  MUFU.TANH R86, R86 ;  /* 0x0000005600567308 */ /* 0x000fe20000002400 */
[----:B------:R-:W-:Y:S01]  /*1540*/  HMMA.16816.F32 R68, R12, R50, R68 ;  /* 0x000000320c44723c */ /* 0x000fe20000001844 */
[----:B------:R-:W-:Y:S01]  /*1550*/  FMUL.FTZ R52, R52, UR4 ;  /* 0x0000000434347c20 */ /* 0x000fe20008410000 */
[----:B------:R-:W-:Y:S01]  /*1560*/  FMUL.FTZ R97, R53, UR4 ;  /* 0x0000000435617c20 */ /* 0x000fe20008410000 */
[----:B------:R-:W-:Y:S01]  /*1570*/  FMUL.FTZ R98, R54, UR4 ;  /* 0x0000000436627c20 */ /* 0x000fe20008410000 */
[----:B------:R-:W-:-:S02]  /*1580*/  FMUL.FTZ R96, R55, UR4 ;  /* 0x0000000437607c20 */ /* 0x000fc40008410000 */
[----:B------:R-:W-:Y:S01]  /*1590*/  HMMA.16816.F32 R72, R16, R50, R72 ;  /* 0x000000321048723c */ /* 0x000fe20000001848 */
[----:B------:R1:W-:Y:S01]  /*15a0*/  MUFU.TANH R91, R52 ;  /* 0x00000034005b7308 */ /* 0x0003e20000002400 */
[----:B------:R-:W2:Y:S01]  /*15b0*/  LDSM.16.M88.4 R48, [R188+0x1000] ;  /* 0x00100000bc30783b */ /* 0x000ea20000000200 */
[----:B------:R-:W-:Y:S01]  /*15c0*/  FMUL.FTZ R56, R56, UR4 ;  /* 0x0000000438387c20 */ /* 0x000fe20008410000 */
[----:B------:R-:W-:Y:S01]  /*15d0*/  FMUL.FTZ R57, R57, UR4 ;  /* 0x0000000439397c20 */ /* 0x000fe20008410000 */
[----:B------:R-:W-:Y:S01]  /*15e0*/  FMUL.FTZ R58, R58, UR4 ;  /* 0x000000043a3a7c20 */ /* 0x000fe20008410000 */
[-C--:B---3--:R-:W-:Y:S01]  /*15f0*/  HMMA.16816.F32 R60, R24, R32.reuse, R60 ;  /* 0x00000020183c723c */ /* 0x088fe2000000183c */
[----:B------:R-:W-:Y:S02]  /*1600*/  FMUL.FTZ R59, R59, UR4 ;  /* 0x000000043b3b7c20 */ /* 0x000fe40008410000 */
[----:B------:R-:W3:Y:S03]  /*1610*/  MUFU.TANH R102, R56 ;  /* 0x0000003800667308 */ /* 0x000ee60000002400 */
[----:B------:R-:W-:Y:S05]  /*1620*/  HMMA.16816.F32 R44, R20, R32, R44 ;  /* 0x00000020142c723c */ /* 0x000fea000000182c */
[----:B------:R-:W4:Y:S01]  /*1630*/  MUFU.TANH R103, R57 ;  /* 0x0000003900677308 */ /* 0x000f220000002400 */
[----:B-1----:R1:W3:Y:S01]  /*1640*/  LDSM.16.M88.4 R52, [R105+0x5800] ;  /* 0x005800006934783b */ /* 0x0022e20000000200 */
[-C--:B------:R-:W-:Y:S06]  /*1650*/  HMMA.16816.F32 R68, R36, R66.reuse, R68 ;  /* 0x000000422444723c */ /* 0x080fec0000001844 */
[----:B------:R-:W-:Y:S01]  /*1660*/  MUFU.TANH R138, R58 ;  /* 0x0000003a008a7308 */ /* 0x000fe20000002400 */
[----:B------:R-:W-:Y:S01]  /*1670*/  HMMA.16816.F32 R72, R40, R66, R72 ;  /* 0x000000422848723c */ /* 0x000fe20000001848 */
[----:B------:R-:W4:Y:S05]  /*1680*/  LDSM.16.M88.4 R64, [R199+0x1800] ;  /* 0x00180000c740783b */ /* 0x000f2a0000000200 */
[-C--:B------:R-:W-:Y:S01]  /*1690*/  HMMA.16816.F32 R60, R16, R76.reuse, R60 ;  /* 0x0000004c103c723c */ /* 0x080fe2000000183c */
[----:B------:R2:W-:Y:S05]  /*16a0*/  MUFU.TANH R132, R59 ;  /* 0x0000003b00847308 */ /* 0x0005ea0000002400 */
[----:B------:R-:W-:Y:S03]  /*16b0*/  HMMA.16816.F32 R44, R12, R76, R44 ;  /* 0x0000004c0c2c723c */ /* 0x000fe6000000182c */
[----:B------:R-:W-:Y:S02]  /*16c0*/  MUFU.TANH R92, R92 ;  /* 0x0000005c005c7308 */ /* 0x000fe40000002400 */
[----:B------:R-:W-:Y:S01]  /*16d0*/  FMUL.FTZ R68, R68, UR4 ;  /* 0x0000000444447c20 */ /* 0x000fe20008410000 */
[----:B------:R-:W-:Y:S01]  /*16e0*/  FMUL.FTZ R69, R69, UR4 ;  /* 0x0000000445457c20 */ /* 0x000fe20008410000 */
[----:B------:R-:W-:-:S04]  /*16f0*/  FMUL.FTZ R176, R71, UR4 ;  /* 0x0000000447b07c20 */ /* 0x000fc80008410000 */
[----:B-1----:R-:W-:Y:S01]  /*1700*/  MUFU.TANH R105, R68 ;  /* 0x0000004400697308 */ /* 0x002fe20000002400 */
[-C--:B--2---:R-:W-:Y:S01]  /*1710*/  HMMA.16816.F32 R56, R8, R6.reuse, RZ ;  /* 0x000000060838723c */ /* 0x084fe200000018ff */
[----:B------:R-:W-:Y:S01]  /*1720*/  FMUL.FTZ R72, R72, UR4 ;  /* 0x0000000448487c20 */ /* 0x000fe20008410000 */
[----:B------:R-:W-:Y:S01]  /*1730*/  FMUL.FTZ R73, R73, UR4 ;  /* 0x0000000449497c20 */ /* 0x000fe20008410000 */
[----:B------:R-:W-:Y:S01]  /*1740*/  FMUL.FTZ R74, R74, UR4 ;  /* 0x000000044a4a7c20 */ /* 0x000fe20008410000 */
[----:B------:R-:W-:Y:S02]  /*1750*/  FMUL.FTZ R75, R75, UR4 ;  /* 0x000000044b4b7c20 */ /* 0x000fe40008410000 */
[----:B------:R-:W-:Y:S01]  /*1760*/  HMMA.16816.F32 R4, R28, R6, RZ ;  /* 0x000000061c04723c */ /* 0x000fe200000018ff */
[----:B------:R1:W-:Y:S05]  /*1770*/  MUFU.TANH R113, R69 ;  /* 0x0000004500717308 */ /* 0x0003ea0000002400 */
[-C--:B------:R-:W-:Y:S03]  /*1780*/  HMMA.16816.F32 R60, R40, R48.reuse, R60 ;  /* 0x00000030283c723c */ /* 0x080fe6000000183c */
[----:B------:R-:W2:Y:S03]  /*1790*/  MUFU.TANH R72, R72 ;  /* 0x0000004800487308 */ /* 0x000ea60000002400 */
[----:B------:R-:W-:Y:S05]  /*17a0*/  HMMA.16816.F32 R44, R36, R48, R44 ;  /* 0x00000030242c723c */ /* 0x000fea000000182c */
[----:B------:R-:W2:Y:S01]  /*17b0*/  MUFU.TANH R73, R73 ;  /* 0x0000004900497308 */ /* 0x000ea20000002400 */
[----:B------:R-:W-:Y:S01]  /*17c0*/  HMMA.16816.F32 R56, R24, R34, R56 ;  /* 0x000000221838723c */ /* 0x000fe20000001838 */
[----:B------:R-:W-:-:S02]  /*17d0*/  FMUL.FTZ R48, R70, UR4 ;  /* 0x0000000446307c20 */ /* 0x000fc40008410000 */
[----:B-1----:R-:W1:Y:S03]  /*17e0*/  LDSM.16.M88.4 R68, [R197+0x1800] ;  /* 0x00180000c544783b */ /* 0x002e660000000200 */
[----:B------:R-:W-:Y:S01]  /*17f0*/  HMMA.16816.F32 R4, R20, R34, R4 ;  /* 0x000000221404723c */ /* 0x000fe20000001804 */
[----:B------:R-:W-:Y:S05]  /*1800*/  MUFU.TANH R90, R90 ;  /* 0x0000005a005a7308 */ /* 0x000fea0000002400 */
[C---:B---3--:R-:W-:Y:S01]  /*1810*/  HMMA.16816.F32 R32, R8.reuse, R52, RZ ;  /* 0x000000340820723c */ /* 0x048fe200000018ff */
        /* <DEDUP_REMOVED lines=10> */
[-C--:B------:R-:W-:Y:S01]  /*18c0*/  HMMA.16816.F32 R56, R16, R78.reuse, R56 ;  /* 0x0000004e1038723c */ /* 0x080fe20000001838 */
[----:B------:R-:W-:Y:S05]  /*18d0*/  MUFU.TANH R145, R44 ;  /* 0x0000002c00917308 */ /* 0x000fea0000002400 */
[----:B------:R-:W-:Y:S03]  /*18e0*/  HMMA.16816.F32 R4, R12, R78, R4 ;  /* 0x0000004e0c04723c */ /* 0x000fe60000001804 */
[----:B------:R3:W-:Y:S03]  /*18f0*/  MUFU.TANH R143, R45 ;  /* 0x0000002d008f7308 */ /* 0x0007e60000002400 */
[C---:B----4-:R-:W-:Y:S05]  /*1900*/  HMMA.16816.F32 R32, R24.reuse, R64, R32 ;  /* 0x000000401820723c */ /* 0x050fea0000001820 */
[----:B------:R-:W4:Y:S01]  /*1910*/  MUFU.TANH R49, R49 ;  /* 0x0000003100317308 */ /* 0x000f220000002400 */
[----:B------:R-:W-:Y:S01]  /*1920*/  HMMA.16816.F32 R24, R24, R66, R8 ;  /* 0x000000421818723c */ /* 0x000fe20000001808 */
[----:B------:R-:W2:Y:S01]  /*1930*/  LDSM.16.M88.4 R8, [R188+0x1800] ;  /* 0x00180000bc08783b */ /* 0x000ea20000000200 */
[----:B------:R-:W-:-:S04]  /*1940*/  DEPBAR.LE SB0, 0x0 ;  /* 0x000080000000791a */ /* 0x000fc80000000000 */
[----:B------:R-:W-:Y:S01]  /*1950*/  HMMA.16816.F32 R56, R40, R50, R56 ;  /* 0x000000322838723c */ /* 0x000fe20000001838 */
[----:B------:R-:W4:Y:S05]  /*1960*/  MUFU.TANH R60, R60 ;  /* 0x0000003c003c7308 */ /* 0x000f2a0000002400 */
[----:B---3--:R-:W-:Y:S03]  /*1970*/  HMMA.16816.F32 R44, R28, R52, RZ ;  /* 0x000000341c2c723c */ /* 0x008fe600000018ff */
[----:B------:R-:W-:Y:S03]  /*1980*/  MUFU.TANH R100, R100 ;  /* 0x0000006400647308 */ /* 0x000fe60000002400 */
[----:B-1----:R-:W-:Y:S05]  /*1990*/  HMMA.16816.F32 R32, R16, R68, R32 ;  /* 0x000000441020723c */ /* 0x002fea0000001820 */
[----:B------:R-:W-:Y:S01]  /*19a0*/  MUFU.TANH R104, R104 ;  /* 0x0000006800687308 */ /* 0x000fe20000002400 */
[----:B------:R-:W-:Y:S06]  /*19b0*/  HMMA.16816.F32 R28, R28, R54, RZ ;  /* 0x000000361c1c723c */ /* 0x000fec00000018ff */
[----:B------:R-:W-:Y:S01]  /*19c0*/  HMMA.16816.F32 R24, R16, R70, R24 ;  /* 0x000000461018723c */ /* 0x000fe20000001818 */
[----:B------:R-:W-:Y:S01]  /*19d0*/  FMUL.FTZ R53, R57, UR4 ;  /* 0x0000000439357c20 */ /* 0x000fe20008410000 */
[----:B------:R-:W-:Y:S01]  /*19e0*/  FMUL.FTZ R58, R58, UR4 ;  /* 0x000000043a3a7c20 */ /* 0x000fe20008410000 */
[----:B------:R-:W-:Y:S01]  /*19f0*/  FMUL.FTZ R59, R59, UR4 ;  /* 0x000000043b3b7c20 */ /* 0x000fe20008410000 */
[----:B------:R-:W-:Y:S02]  /*1a00*/  MUFU.TANH R97, R97 ;  /* 0x0000006100617308 */ /* 0x000fe40000002400 */
[----:B------:R-:W-:Y:S01]  /*1a10*/  HMMA.16816.F32 R4, R36, R50, R4 ;  /* 0x000000322404723c */ /* 0x000fe20000001804 */
[----:B------:R-:W-:-:S04]  /*1a20*/  FMNMX.FTZ R16, R84, R85, !PT ;  /* 0x0000005554107209 */ /* 0x000fc80007810000 */
[----:B------:R-:W-:Y:S01]  /*1a30*/  FMNMX.FTZ R16, R93, R16, !PT ;  /* 0x000000105d107209 */ /* 0x000fe20007810000 */
[----:B--2---:R-:W-:Y:S01]  /*1a40*/  HMMA.16816.F32 R32, R40, R8, R32 ;  /* 0x000000082820723c */ /* 0x004fe20000001820 */
[----:B------:R-:W-:Y:S01]  /*1a50*/  FMUL.FTZ R51, R56, UR4 ;  /* 0x0000000438337c20 */ /* 0x000fe20008410000 */
[----:B------:R-:W-:Y:S04]  /*1a60*/  MUFU.TANH R53, R53 ;  /* 0x0000003500357308 */ /* 0x000fe80000002400 */
[C---:B------:R-:W-:Y:S04]  /*1a70*/  HMMA.16816.F32 R44, R20.reuse, R64, R44 ;  /* 0x00000040142c723c */ /* 0x040fe8000000182c */
[----:B------:R-:W1:Y:S02]  /*1a80*/  MUFU.TANH R51, R51 ;  /* 0x0000003300337308 */ /* 0x000e640000002400 */
[----:B------:R-:W-:Y:S06]  /*1a90*/  HMMA.16816.F32 R28, R20, R66, R28 ;  /* 0x00000042141c723c */ /* 0x000fec000000181c */
[----:B------:R-:W-:Y:S01]  /*1aa0*/  HMMA.16816.F32 R24, R40, R10, R24 ;  /* 0x0000000a2818723c */ /* 0x000fe20000001818 */
[----:B------:R-:W-:Y:S01]  /*1ab0*/  FMUL.FTZ R4, R4, UR4 ;  /* 0x0000000404047c20 */ /* 0x000fe20008410000 */
[----:B------:R-:W-:Y:S01]  /*1ac0*/  FMUL.FTZ R172, R7, UR4 ;  /* 0x0000000407ac7c20 */ /* 0x000fe20008410000 */
[----:B------:R-:W-:Y:S01]  /*1ad0*/  FMNMX.FTZ R7, R95, R16, !PT ;  /* 0x000000105f077209 */ /* 0x000fe20007810000 */
[----:B------:R-:W-:Y:S01]  /*1ae0*/  FMUL.FTZ R5, R5, UR4 ;  /* 0x0000000405057c20 */ /* 0x000fe20008410000 */
[----:B------:R2:W-:Y:S01]  /*1af0*/  MUFU.TANH R163, R4 ;  /* 0x0000000400a37308 */ /* 0x0005e20000002400 */
[----:B------:R-:W-:Y:S01]  /*1b00*/  FMUL.FTZ R17, R33, UR4 ;  /* 0x0000000421117c20 */ /* 0x000fe20008410000 */
[----:B------:R-:W-:Y:S01]  /*1b10*/  FMUL.FTZ R6, R6, UR4 ;  /* 0x0000000406067c20 */ /* 0x000fe20008410000 */
[----:B------:R-:W-:Y:S01]  /*1b20*/  FMUL.FTZ R34, R34, UR4 ;  /* 0x0000000422227c20 */ /* 0x000fe20008410000 */
[----:B------:R-:W-:-:S03]  /*1b30*/  FMUL.FTZ R35, R35, UR4 ;  /* 0x0000000423237c20 */ /* 0x000fc60008410000 */
[C---:B------:R-:W-:Y:S01]  /*1b40*/  HMMA.16816.F32 R44, R12.reuse, R68, R44 ;  /* 0x000000440c2c723c */ /* 0x040fe2000000182c */
[----:B------:R3:W-:Y:S05]  /*1b50*/  MUFU.TANH R149, R5 ;  /* 0x0000000500957308 */ /* 0x0007ea0000002400 */
[----:B------:R-:W-:Y:S03]  /*1b60*/  HMMA.16816.F32 R28, R12, R70, R28 ;  /* 0x000000460c1c723c */ /* 0x000fe6000000181c */
[----:B------:R-:W-:Y:S01]  /*1b70*/  MUFU.TANH R17, R17 ;  /* 0x0000001100117308 */ /* 0x000fe20000002400 */
[----:B--2---:R-:W-:-:S03]  /*1b80*/  FMNMX.FTZ R4, R102, R7, !PT ;  /* 0x0000000766047209 */ /* 0x004fc60007810000 */
[----:B------:R-:W-:Y:S01]  /*1b90*/  FMUL.FTZ R13, R24, UR4 ;  /* 0x00000004180d7c20 */ /* 0x000fe20008410000 */
[----:B------:R-:W-:Y:S01]  /*1ba0*/  FMNMX.FTZ R7, R103, R4, !PT ;  /* 0x0000000467077209 */ /* 0x000fe20007810000 */
[----:B------:R-:W-:Y:S02]  /*1bb0*/  FMUL.FTZ R12, R25, UR4 ;  /* 0x00000004190c7c20 */ /* 0x000fe40008410000 */
[----:B------:R-:W-:Y:S01]  /*1bc0*/  MUFU.TANH R98, R98 ;  /* 0x0000006200627308 */ /* 0x000fe20000002400 */
[----:B------:R-:W-:Y:S01]  /*1bd0*/  FMNMX.FTZ R4, R72, R7, !PT ;  /* 0x0000000748047209 */ /* 0x000fe20007810000 */
[----:B---3--:R-:W-:-:S03]  /*1be0*/  FMUL.FTZ R5, R32, UR4 ;  /* 0x0000000420057c20 */ /* 0x008fc60008410000 */
[----:B------:R-:W-:Y:S02]  /*1bf0*/  FMNMX.FTZ R4, R73, R4, !PT ;  /* 0x0000000449047209 */ /* 0x000fe40007810000 */
[----:B------:R-:W-:Y:S01]  /*1c00*/  HMMA.16816.F32 R44, R36, R8, R44 ;  /* 0x00000008242c723c */ /* 0x000fe2000000182c */
[----:B------:R-:W2:Y:S01]  /*1c10*/  MUFU.TANH R5, R5 ;  /* 0x0000000500057308 */ /* 0x000ea20000002400 */
[----:B----4-:R-:W-:-:S04]  /*1c20*/  FMNMX.FTZ R7, R49, R4, !PT ;  /* 0x0000000431077209 */ /* 0x010fc80007810000 */
[----:B------:R-:W-:Y:S01]  /*1c30*/  FMNMX.FTZ R4, R60, R7, !PT ;  /* 0x000000073c047209 */ /* 0x000fe20007810000 */
[----:B------:R-:W-:Y:S02]  /*1c40*/  HMMA.16816.F32 R28, R36, R10, R28 ;  /* 0x0000000a241c723c */ /* 0x000fe4000000181c */
[----:B------:R-:W3:Y:S01]  /*1c50*/  MUFU.TANH R13, R13 ;  /* 0x0000000d000d7308 */ /* 0x000ee20000002400 */
[----:B-1----:R-:W-:-:S04]  /*1c60*/  FMNMX.FTZ R4, R51, R4, !PT ;  /* 0x0000000433047209 */ /* 0x002fc80007810000 */
[----:B------:R-:W-:-:S03]  /*1c70*/  FMNMX.FTZ R4, R53, R4, !PT ;  /* 0x0000000435047209 */ /* 0x000fc60007810000 */
[----:B------:R-:W1:Y:S01]  /*1c80*/  MUFU.TANH R12, R12 ;  /* 0x0000000c000c7308 */ /* 0x000e620000002400 */
[----:B--2---:R-:W-:-:S04]  /*1c90*/  FMNMX.FTZ R4, R5, R4, !PT ;  /* 0x0000000405047209 */ /* 0x004fc80007810000 */
[----:B------:R-:W-:-:S03]  /*1ca0*/  FMNMX.FTZ R4, R17, R4, !PT ;  /* 0x0000000411047209 */ /* 0x000fc60007810000 */
[----:B------:R-:W2:Y:S01]  /*1cb0*/  MUFU.TANH R96, R96 ;  /* 0x0000006000607308 */ /* 0x000ea20000002400 */
[----:B---3--:R-:W-:-:S07]  /*1cc0*/  FMNMX.FTZ R7, R13, R4, !PT ;  /* 0x000000040d077209 */ /* 0x008fce0007810000 */
[----:B------:R3:W4:Y:S01]  /*1cd0*/  MUFU.TANH R142, R74 ;  /* 0x0000004a008e7308 */ /* 0x0007220000002400 */
[----:B-1----:R-:W-:-:S07]  /*1ce0*/  FMNMX.FTZ R7, R12, R7, !PT ;  /* 0x000000070c077209 */ /* 0x002fce0007810000 */
[----:B------:R3:W1:Y:S08]  /*1cf0*/  MUFU.TANH R140, R75 ;  /* 0x0000004b008c7308 */ /* 0x0006700000002400 */
[----:B------:R-:W1:Y:S08]  /*1d00*/  MUFU.TANH R48, R48 ;  /* 0x0000003000307308 */ /* 0x000e700000002400 */
        /* <DEDUP_REMOVED lines=8> */
[----:B------:R-:W1:Y:S08]  /*1d90*/  MUFU.TANH R172, R172 ;  /* 0x000000ac00ac7308 */ /* 0x000e700000002400 */
[----:B------:R3:W1:Y:S01]  /*1da0*/  MUFU.TANH R168, R34 ;  /* 0x0000002200a87308 */ /* 0x0006620000002400 */
[----:B------:R-:W-:Y:S06]  /*1db0*/  BAR.SYNC.DEFER_BLOCKING 0x0 ;  /* 0x0000000000007b1d */ /* 0x000fec0000010000 */
[----:B--2-4-:R-:W-:Y:S05]  /*1dc0*/  @!P0 BRA `(.L_x_1466) ;  /* 0x0000000000588947 */ /* 0x014fea0003800000 */
        /* <DEDUP_REMOVED lines=22> */
.L_x_1466:
[----:B------:R-:W4:Y:S01]  /*1f30*/  SHFL.BFLY PT, R4, R7, 0x2, 0x1f ;  /* 0x0c401f0007047f89 */ /* 0x000f2200000e0000 */
[----:B---3--:R-:W-:Y:S01]  /*1f40*/  FMNMX.FTZ R6, R87, R89, !PT ;  /* 0x0000005957067209 */ /* 0x008fe20007810000 */
[----:B------:R-:W-:Y:S01]  /*1f50*/  FMUL.FTZ R44, R44, UR4 ;  /* 0x000000042c2c7c20 */ /* 0x000fe20008410000 */
[----:B--2---:R-:W-:Y:S01]  /*1f60*/  FMNMX.FTZ R9, R94, R86, !PT ;  /* 0x000000565e097209 */ /* 0x004fe20007810000 */
[----:B------:R-:W-:Y:S01]  /*1f70*/  FMUL.FTZ R45, R45, UR4 ;  /* 0x000000042d2d7c20 */ /* 0x000fe20008410000 */
[----:B------:R-:W-:Y:S01]  /*1f80*/  FMNMX.FTZ R6, R99, R6, !PT ;  /* 0x0000000663067209 */ /* 0x000fe20007810000 */
[----:B------:R-:W-:Y:S01]  /*1f90*/  MUFU.TANH R161, R44 ;  /* 0x0000002c00a17308 */ /* 0x000fe20000002400 */
[----:B------:R-:W-:Y:S01]  /*1fa0*/  FMNMX.FTZ R9, R100, R9, !PT ;  /* 0x0000000964097209 */ /* 0x000fe20007810000 */
[----:B------:R-:W-:Y:S01]  /*1fb0*/  FMUL.FTZ R46, R46, UR4 ;  /* 0x000000042e2e7c20 */ /* 0x000fe20008410000 */
[----:B------:R-:W-:Y:S01]  /*1fc0*/  FMNMX.FTZ R6, R101, R6, !PT ;  /* 0x0000000665067209 */ /* 0x000fe20007810000 */
[----:B------:R-:W-:Y:S01]  /*1fd0*/  FMUL.FTZ R28, R28, UR4 ;  /* 0x000000041c1c7c20 */ /* 0x000fe20008410000 */
[----:B------:R-:W-:Y:S01]  /*1fe0*/  FMNMX.FTZ R11, R104, R9, !PT ;  /* 0x00000009680b7209 */ /* 0x000fe20007810000 */
        /* <DEDUP_REMOVED lines=10> */
[----:B------:R-:W2:Y:S01]  /*2090*/  MUFU.TANH R162, R46 ;  /* 0x0000002e00a27308 */ /* 0x000ea20000002400 */
[----:B-1----:R-:W-:Y:S01]  /*20a0*/  FMNMX.FTZ R11, R48, R11, !PT ;  /* 0x0000000b300b7209 */ /* 0x002fe20007810000 */
[----:B------:R-:W-:Y:S01]  /*20b0*/  FMUL.FTZ R26, R26, UR4 ;  /* 0x000000041a1a7c20 */ /* 0x000fe20008410000 */
[----:B----4-:R-:W-:Y:S01]  /*20c0*/  FMNMX.FTZ R4, R7, R4, !PT ;  /* 0x0000000407047209 */ /* 0x010fe20007810000 */
[----:B------:R-:W-:Y:S01]  /*20d0*/  FMUL.FTZ R27, R27, UR4 ;  /* 0x000000041b1b7c20 */ /* 0x000fe20008410000 */
[----:B------:R-:W-:Y:S01]  /*20e0*/  FMNMX.FTZ R11, R176, R11, !PT ;  /* 0x0000000bb00b7209 */ /* 0x000fe20007810000 */
[----:B------:R-:W-:Y:S01]  /*20f0*/  ULDC UR6, c[0x0][0x2ec] ;  /* 0x0000bb0000067ab9 */ /* 0x000fe20000000800 */
[----:B------:R-:W-:Y:S01]  /*2100*/  FMNMX.FTZ R9, R92, R9, !PT ;  /* 0x000000095c097209 */ /* 0x000fe20007810000 */
[----:B------:R-:W1:Y:S01]  /*2110*/  SHFL.BFLY PT, R7, R4, 0x1, 0x1f ;  /* 0x0c201f0004077f89 */ /* 0x000e6200000e0000 */
[----:B------:R-:W-:Y:S01]  /*2120*/  FMNMX.FTZ R11, R144, R11, !PT ;  /* 0x0000000b900b7209 */ /* 0x000fe20007810000 */
[----:B------:R-:W-:Y:S01]  /*2130*/  MUFU.TANH R157, R28 ;  /* 0x0000001c009d7308 */ /* 0x000fe20000002400 */
[----:B------:R-:W-:-:S02]  /*2140*/  FMNMX.FTZ R9, R90, R9, !PT ;  /* 0x000000095a097209 */ /* 0x000fc40007810000 */
[----:B------:R-:W-:Y:S02]  /*2150*/  FMNMX.FTZ R11, R166, R11, !PT ;  /* 0x0000000ba60b7209 */ /* 0x000fe40007810000 */
[----:B------:R-:W-:Y:S02]  /*2160*/  FMNMX.FTZ R9, R138, R9, !PT ;  /* 0x000000098a097209 */ /* 0x000fe40007810000 */
[----:B------:R-:W-:Y:S01]  /*2170*/  FMNMX.FTZ R11, R174, R11, !PT ;  /* 0x0000000bae0b7209 */ /* 0x000fe20007810000 */
[----:B------:R-:W3:Y:S01]  /*2180*/  MUFU.TANH R160, R47 ;  /* 0x0000002f00a07308 */ /* 0x000ee20000002400 */
[----:B------:R-:W-:Y:S02]  /*2190*/  FMNMX.FTZ R9, R132, R9, !PT ;  /* 0x0000000984097209 */ /* 0x000fe40007810000 */
[----:B------:R-:W-:Y:S02]  /*21a0*/  FMNMX.FTZ R11, R172, R11, !PT ;  /* 0x0000000bac0b7209 */ /* 0x000fe40007810000 */
[----:B------:R-:W-:-:S02]  /*21b0*/  FMNMX.FTZ R9, R142, R9, !PT ;  /* 0x000000098e097209 */ /* 0x000fc40007810000 */
[----:B--2---:R-:W-:Y:S01]  /*21c0*/  FMNMX.FTZ R11, R162, R11, !PT ;  /* 0x0000000ba20b7209 */ /* 0x004fe20007810000 */
[----:B------:R-:W-:Y:S01]  /*21d0*/  MUFU.TANH R155, R29 ;  /* 0x0000001d009b7308 */ /* 0x000fe20000002400 */
[----:B------:R-:W-:Y:S02]  /*21e0*/  FMNMX.FTZ R9, R140, R9, !PT ;  /* 0x000000098c097209 */ /* 0x000fe40007810000 */
[----:B------:R-:W-:Y:S02]  /*21f0*/  LOP3.LUT R195, R80, R81, RZ, 0xfc, !PT ;  /* 0x0000005150c37212 */ /* 0x000fe400078efcff */
[----:B------:R-:W-:Y:S02]  /*2200*/  FMNMX.FTZ R9, R150, R9, !PT ;  /* 0x0000000996097209 */ /* 0x000fe40007810000 */
[----:B-1----:R-:W-:Y:S01]  /*2210*/  FMNMX.FTZ R136, R4, R7, !PT ;  /* 0x0000000704887209 */ /* 0x002fe20007810000 */
[----:B------:R-:W-:Y:S01]  /*2220*/  MUFU.TANH R152, R30 ;  /* 0x0000001e00987308 */ /* 0x000fe20000002400 */
[----:B------:R-:W-:-:S02]  /*2230*/  FMNMX.FTZ R4, R105, R6, !PT ;  /* 0x0000000669047209 */ /* 0x000fc40007810000 */
[----:B---3--:R-:W-:Y:S01]  /*2240*/  FMNMX.FTZ R11, R160, R11, !PT ;  /* 0x0000000ba00b7209 */ /* 0x008fe20007810000 */
[----:B------:R-:W-:Y:S01]  /*2250*/  FMUL.FTZ R8, R136, UR6 ;  /* 0x0000000688087c20 */ /* 0x000fe20008410000 */
[----:B------:R-:W-:Y:S02]  /*2260*/  FMNMX.FTZ R4, R113, R4, !PT ;  /* 0x0000000471047209 */ /* 0x000fe40007810000 */
[----:B------:R-:W-:Y:S01]  /*2270*/  FMNMX.FTZ R9, R154, R9, !PT ;  /* 0x000000099a097209 */ /* 0x000fe20007810000 */
[----:B------:R-:W-:Y:S01]  /*2280*/  MUFU.TANH R151, R31 ;  /* 0x0000001f00977308 */ /* 0x000fe20000002400 */
[----:B------:R-:W-:Y:S02]  /*2290*/  FMNMX.FTZ R4, R145, R4, !PT ;  /* 0x0000000491047209 */ /* 0x000fe40007810000 */
[----:B------:R-:W-:Y:S02]  /*22a0*/  FMNMX.FTZ R9, R156, R9, !PT ;  /* 0x000000099c097209 */ /* 0x000fe40007810000 */
[----:B------:R-:W-:-:S02]  /*22b0*/  FMNMX.FTZ R4, R143, R4, !PT ;  /* 0x000000048f047209 */ /* 0x000fc40007810000 */
[----:B------:R-:W-:Y:S01]  /*22c0*/  FMNMX.FTZ R9, R158, R9, !PT ;  /* 0x000000099e097209 */ /* 0x000fe20007810000 */
[----:B------:R-:W1:Y:S01]  /*22d0*/  MUFU.TANH R170, R35 ;  /* 0x0000002300aa7308 */ /* 0x000e620000002400 */
[----:B------:R-:W-:Y:S02]  /*22e0*/  FMNMX.FTZ R4, R163, R4, !PT ;  /* 0x00000004a3047209 */ /* 0x000fe40007810000 */
[----:B------:R-:W-:Y:S02]  /*22f0*/  FMNMX.FTZ R9, R168, R9, !PT ;  /* 0x00000009a8097209 */ /* 0x000fe40007810000 */
[----:B------:R-:W-:Y:S02]  /*2300*/  FMNMX.FTZ R4, R149, R4, !PT ;  /* 0x0000000495047209 */ /* 0x000fe40007810000 */
[----:B------:R-:W-:Y:S01]  /*2310*/  FSETP.NEU.FTZ.AND P1, PT, R136, -INF , PT ;  /* 0xff8000008800780b */ /* 0x000fe20003f3d000 */
[----:B------:R-:W2:Y:S01]  /*2320*/  MUFU.TANH R148, R26 ;  /* 0x0000001a00947308 */ /* 0x000ea20000002400 */
[----:B------:R-:W-:-:S02]  /*2330*/  FMNMX.FTZ R4, R161, R4, !PT ;  /* 0x00000004a1047209 */ /* 0x000fc40007810000 */
[----:B------:R-:W-:Y:S02]  /*2340*/  FSEL R8, R8, RZ, P1 ;  /* 0x000000ff08087208 */ /* 0x000fe40000800000 */
[----:B------:R-:W-:Y:S02]  /*2350*/  FMNMX.FTZ R4, R159, R4, !PT ;  /* 0x000000049f047209 */ /* 0x000fe40007810000 */
[----:B------:R-:W-:Y:S01]  /*2360*/  LEA R195, R195, UR5, 0x1 ;  /* 0x00000005c3c37c11 */ /* 0x000fe2000f8e08ff */
[----:B------:R-:W3:Y:S01]  /*2370*/  MUFU.TANH R146, R27 ;  /* 0x0000001b00927308 */ /* 0x000ee20000002400 */
[----:B------:R-:W-:Y:S01]  /*2380*/  FMNMX.FTZ R4, R157, R4, !PT ;  /* 0x000000049d047209 */ /* 0x000fe20007810000 */
[--C-:B------:R-:W-:Y:S01]  /*2390*/  FFMA.FTZ R39, R60, UR6, -R8.reuse ;  /* 0x000000063c277c23 */ /* 0x100fe20008010808 */
[----:B-1----:R-:W-:Y:S01]  /*23a0*/  FMNMX.FTZ R9, R170, R9, !PT ;  /* 0x00000009aa097209 */ /* 0x002fe20007810000 */
[--C-:B------:R-:W-:Y:S01]  /*23b0*/  FFMA.FTZ R137, R84, UR6, -R8.reuse ;  /* 0x0000000654897c23 */ /* 0x100fe20008010808 */
[----:B------:R-:W-:Y:S01]  /*23c0*/  FMNMX.FTZ R7, R155, R4, !PT ;  /* 0x000000049b077209 */ /* 0x000fe20007810000 */
[--C-:B------:R-:W-:Y:S01]  /*23d0*/  FFMA.FTZ R64, R85, UR6, -R8.reuse ;  /* 0x0000000655407c23 */ /* 0x100fe20008010808 */
[----:B------:R-:W-:Y:S01]  /*23e0*/  FMNMX.FTZ R4, R152, R11, !PT ;  /* 0x0000000b98047209 */ /* 0x000fe20007810000 */
[--C-:B------:R-:W-:Y:S01]  /*23f0*/  FFMA.FTZ R44, R102, UR6, -R8.reuse ;  /* 0x00000006662c7c23 */ /* 0x100fe20008010808 */
[----:B--2---:R-:W-:Y:S01]  /*2400*/  FMNMX.FTZ R9, R148, R9, !PT ;  /* 0x0000000994097209 */ /* 0x004fe20007810000 */
[----:B------:R-:W1:Y:S01]  /*2410*/  SHFL.BFLY PT, R6, R7, 0x2, 0x1f ;  /* 0x0c401f0007067f89 */ /* 0x000e6200000e0000 */
[----:B------:R-:W-:Y:S01]  /*2420*/  FMNMX.FTZ R4, R151, R4, !PT ;  /* 0x0000000497047209 */ /* 0x000fe20007810000 */
[--C-:B------:R-:W-:Y:S01]  /*2430*/  FFMA.FTZ R43, R103, UR6, -R8.reuse ;  /* 0x00000006672b7c23 */ /* 0x100fe20008010808 */
[-C--:B------:R-:W-:Y:S01]  /*2440*/  IADD3 R193, R2, R195.reuse, RZ ;  /* 0x000000c302c17210 */ /* 0x080fe20007ffe0ff */
[--C-:B------:R-:W-:Y:S01]  /*2450*/  FFMA.FTZ R36, R5, UR6, -R8.reuse ;  /* 0x0000000605247c23 */ /* 0x100fe20008010808 */
[----:B------:R-:W-:Y:S01]  /*2460*/  IADD3 R194, R0, R195, RZ ;  /* 0x000000c300c27210 */ /* 0x000fe20007ffe0ff */
[----:B------:R-:W2:Y:S01]  /*2470*/  SHFL.BFLY PT, R133, R4, 0x2, 0x1f ;  /* 0x0c401f0004857f89 */ /* 0x000ea200000e0000 */
[----:B---3--:R-:W-:Y:S01]  /*2480*/  FMNMX.FTZ R135, R146, R9, !PT ;  /* 0x0000000992877209 */ /* 0x008fe20007810000 */
[--C-:B------:R-:W-:Y:S01]  /*2490*/  FFMA.FTZ R37, R53, UR6, -R8.reuse ;  /* 0x0000000635257c23 */ /* 0x100fe20008010808 */
[----:B------:R-:W-:Y:S01]  /*24a0*/  IADD3 R192, R0, R193, RZ ;  /* 0x000000c100c07210 */ /* 0x000fe20007ffe0ff */
[----:B------:R-:W-:Y:S01]  /*24b0*/  LDSM.16.MT88.4 R116, [R195+0x6000] ;  /* 0x00600000c374783b */ /* 0x000fe20000004200 */
[--C-:B------:R-:W-:Y:S01]  /*24c0*/  FFMA.FTZ R61, R93, UR6, -R8.reuse ;  /* 0x000000065d3d7c23 */ /* 0x100fe20008010808 */
[--C-:B------:R-:W-:Y:S01]  /*24d0*/  FFMA.FTZ R54, R95, UR6, -R8.reuse ;  /* 0x000000065f367c23 */ /* 0x100fe20008010808 */
[----:B------:R-:W-:Y:S01]  /*24e0*/  MUFU.EX2 R137, R137 ;  /* 0x0000008900897308 */ /* 0x000fe20000000800 */
[--C-:B------:R-:W-:Y:S01]  /*24f0*/  FFMA.FTZ R47, R17, UR6, -R8.reuse ;  /* 0x00000006112f7c23 */ /* 0x100fe20008010808 */
[----:B------:R-:W-:Y:S01]  /*2500*/  LDSM.16.MT88.4 R28, [R195+0x6800] ;  /* 0x00680000c31c783b */ /* 0x000fe20000004200 */
[--C-:B------:R-:W-:Y:S01]  /*2510*/  FFMA.FTZ R42, R72, UR6, -R8.reuse ;  /* 0x00000006482a7c23 */ /* 0x100fe20008010808 */
[--C-:B------:R-:W-:Y:S01]  /*2520*/  FFMA.FTZ R41, R73, UR6, -R8.reuse ;  /* 0x0000000649297c23 */ /* 0x100fe20008010808 */
[--C-:B------:R-:W-:Y:S01]  /*2530*/  FFMA.FTZ R40, R49, UR6, -R8.reuse ;  /* 0x0000000631287c23 */ /* 0x100fe20008010808 */
[----:B------:R-:W-:Y:S01]  /*2540*/  LDSM.16.MT88.4 R32, [R194+0x6800] ;  /* 0x00680000c220783b */ /* 0x000fe20000004200 */
[--C-:B------:R-:W-:Y:S01]  /*2550*/  FFMA.FTZ R38, R51, UR6, -R8.reuse ;  /* 0x0000000633267c23 */ /* 0x100fe20008010808 */
[----:B------:R-:W3:Y:S01]  /*2560*/  MUFU.EX2 R64, R64 ;  /* 0x0000004000407308 */ /* 0x000ee20000000800 */
[--C-:B------:R-:W-:Y:S01]  /*2570*/  FFMA.FTZ R66, R13, UR6, -R8.reuse ;  /* 0x000000060d427c23 */ /* 0x100fe20008010808 */
[----:B------:R-:W-:Y:S01]  /*2580*/  LDSM.16.MT88.4 R16, [R193+0x6800] ;  /* 0x00680000c110783b */ /* 0x000fe20000004200 */
[----:B-1----:R-:W-:Y:S01]  /*2590*/  FMNMX.FTZ R7, R7, R6, !PT ;  /* 0x0000000607077209 */ /* 0x002fe20007810000 */
[----:B------:R-:W-:Y:S01]  /*25a0*/  FFMA.FTZ R217, R12, UR6, -R8 ;  /* 0x000000060cd97c23 */ /* 0x000fe20008010808 */
[C---:B------:R-:W-:Y:S01]  /*25b0*/  IADD3 R191, R197.reuse, 0x800, RZ ;  /* 0x00000800c5bf7810 */ /* 0x040fe20007ffe0ff */
[----:B------:R-:W-:Y:S01]  /*25c0*/  LDSM.16.MT88.4 R20, [R192+0x6800] ;  /* 0x00680000c014783b */ /* 0x000fe20000004200 */
[C---:B------:R-:W-:Y:S01]  /*25d0*/  IADD3 R190, R197.reuse, 0x1000, RZ ;  /* 0x00001000c5be7810 */ /* 0x040fe20007ffe0ff */
[----:B------:R-:W-:Y:S01]  /*25e0*/  MUFU.EX2 R61, R61 ;  /* 0x0000003d003d7308 */ /* 0x000fe20000000800 */
[----:B--2---:R-:W-:Y:S01]  /*25f0*/  FMNMX.FTZ R133, R4, R133, !PT ;  /* 0x0000008504857209 */ /* 0x004fe20007810000 */
[----:B------:R-:W1:Y:S01]  /*2600*/  SHFL.BFLY PT, R134, R7, 0x1, 0x1f ;  /* 0x0c201f0007867f89 */ /* 0x000e6200000e0000 */
[----:B------:R-:W-:-:S03]  /*2610*/  IADD3 R189, R197, 0x1800, RZ ;  /* 0x00001800c5bd7810 */ /* 0x000fc60007ffe0ff */
[----:B------:R-:W2:Y:S02]  /*2620*/  SHFL.BFLY PT, R4, R135, 0x2, 0x1f ;  /* 0x0c401f0087047f89 */ /* 0x000ea400000e0000 */
[----:B------:R-:W4:Y:S01]  /*2630*/  MUFU.EX2 R54, R54 ;  /* 0x0000003600367308 */ /* 0x000f220000000800 */
[----:B---3--:R-:W-:Y:S01]  /*2640*/  F2FP.F16.F32.PACK_AB R68, R64, R137 ;  /* 0x000000894044723e */ /* 0x008fe200000000ff */
[----:B------:R-:W3:Y:S01]  /*2650*/  SHFL.BFLY PT, R6, R133, 0x1, 0x1f ;  /* 0x0c201f0085067f89 */ /* 0x000ee200000e0000 */
[----:B------:R-:W-:-:S03]  /*2660*/  FADD.FTZ R64, R137, R64 ;  /* 0x0000004089407221 */ /* 0x000fc60000010000 */
[----:B------:R-:W-:Y:S02]  /*2670*/  LDSM.16.MT88.4 R12, [R195+0x7000] ;  /* 0x00700000c30c783b */ /* 0x000fe40000004200 */
[----:B------:R-:W-:Y:S02]  /*2680*/  MUFU.EX2 R44, R44 ;  /* 0x0000002c002c7308 */ /* 0x000fe40000000800 */
[----:B------:R-:W-:Y:S06]  /*2690*/  LDSM.16.MT88.4 R24, [R193+0x7000] ;  /* 0x00700000c118783b */ /* 0x000fec0000004200 */
[----:B------:R-:W-:Y:S01]  /*26a0*/  MUFU.EX2 R43, R43 ;  /* 0x0000002b002b7308 */ /* 0x000fe20000000800 */
[----:B----4-:R-:W-:Y:S01]  /*26b0*/  F2FP.F16.F32.PACK_AB R70, R54, R61 ;  /* 0x0000003d3646723e */ /* 0x010fe200000000ff */
[----:B------:R-:W-:Y:S01]  /*26c0*/  FADD.FTZ R61, R61, R64 ;  /* 0x000000403d3d7221 */ /* 0x000fe20000010000 */
[----:B-1----:R-:W-:-:S02]  /*26d0*/  FMNMX.FTZ R134, R7, R134, !PT ;  /* 0x0000008607867209 */ /* 0x002fc40007810000 */
[----:B--2---:R-:W-:Y:S01]  /*26e0*/  FMNMX.FTZ R135, R135, R4, !PT ;  /* 0x0000000487877209 */ /* 0x004fe20007810000 */
[----:B------:R-:W-:Y:S02]  /*26f0*/  FADD.FTZ R61, R54, R61 ;  /* 0x0000003d363d7221 */ /* 0x000fe40000010000 */
[C---:B------:R-:W-:Y:S01]  /*2700*/  FMUL.FTZ R164, R134.reuse, UR6 ;  /* 0x0000000686a47c20 */ /* 0x040fe20008410000 */
[----:B------:R-:W-:Y:S01]  /*2710*/  FSETP.NEU.FTZ.AND P1, PT, R134, -INF , PT ;  /* 0xff8000008600780b */ /* 0x000fe20003f3d000 */
[----:B------:R-:W-:Y:S01]  /*2720*/  MUFU.EX2 R42, R42 ;  /* 0x0000002a002a7308 */ /* 0x000fe20000000800 */
[----:B------:R-:W1:Y:S01]  /*2730*/  SHFL.BFLY PT, R4, R135, 0x1, 0x1f ;  /* 0x0c201f0087047f89 */ /* 0x000e6200000e0000 */
[----:B---3--:R-:W-:Y:S02]  /*2740*/  FMNMX.FTZ R133, R133, R6, !PT ;  /* 0x0000000685857209 */ /* 0x008fe40007810000 */
[----:B------:R-:W-:Y:S02]  /*2750*/  FSEL R164, R164, RZ, P1 ;  /* 0x000000ffa4a47208 */ /* 0x000fe40000800000 */
[C---:B------:R-:W-:Y:S01]  /*2760*/  FSETP.NEU.FTZ.AND P1, PT, R133.reuse, -INF , PT ;  /* 0xff8000008500780b */ /* 0x040fe20003f3d000 */
[----:B------:R-:W-:Y:S01]  /*2770*/  FMUL.FTZ R153, R133, UR6 ;  /* 0x0000000685997c20 */ /* 0x000fe20008410000 */
[----:B------:R-:W-:Y:S01]  /*2780*/  MUFU.EX2 R41, R41 ;  /* 0x0000002900297308 */ /* 0x000fe20000000800 */
[--C-:B------:R-:W-:Y:S01]  /*2790*/  FFMA.FTZ R59, R87, UR6, -R164.reuse ;  /* 0x00000006573b7c23 */ /* 0x100fe200080108a4 */
[--C-:B------:R-:W-:Y:S01]  /*27a0*/  FFMA.FTZ R52, R101, UR6, -R164.reuse ;  /* 0x0000000665347c23 */ /* 0x100fe200080108a4 */
[--C-:B------:R-:W-:Y:S01]  /*27b0*/  FFMA.FTZ R58, R89, UR6, -R164.reuse ;  /* 0x00000006593a7c23 */ /* 0x100fe200080108a4 */
[----:B------:R-:W-:Y:S01]  /*27c0*/  FSEL R153, R153, RZ, P1 ;  /* 0x000000ff99997208 */ /* 0x000fe20000800000 */
[--C-:B------:R-:W-:Y:S01]  /*27d0*/  FFMA.FTZ R53, R99, UR6, -R164.reuse ;  /* 0x0000000663357c23 */ /* 0x100fe200080108a4 */
[--C-:B------:R-:W-:Y:S01]  /*27e0*/  FFMA.FTZ R51, R91, UR6, -R164.reuse ;  /* 0x000000065b337c23 */ /* 0x100fe200080108a4 */
[--C-:B------:R-:W-:Y:S01]  /*27f0*/  FFMA.FTZ R2, R97, UR6, -R164.reuse ;  /* 0x0000000661027c23 */ /* 0x100fe200080108a4 */
[----:B------:R-:W-:Y:S01]  /*2800*/  MUFU.EX2 R59, R59 ;  /* 0x0000003b003b7308 */ /* 0x000fe20000000800 */
[--C-:B------:R-:W-:Y:S01]  /*2810*/  FFMA.FTZ R60, R86, UR6, -R153.reuse ;  /* 0x00000006563c7c23 */ /* 0x100fe20008010899 */
[--C-:B------:R-:W-:Y:S01]  /*2820*/  FFMA.FTZ R55, R100, UR6, -R153.reuse ;  /* 0x0000000664377c23 */ /* 0x100fe20008010899 */
[----:B------:R-:W-:Y:S01]  /*2830*/  LDSM.16.MT88.4 R84, [R193+0x6000] ;  /* 0x00600000c154783b */ /* 0x000fe20000004200 */
[--C-:B------:R-:W-:Y:S01]  /*2840*/  FFMA.FTZ R57, R94, UR6, -R153.reuse ;  /* 0x000000065e397c23 */ /* 0x100fe20008010899 */
[--C-:B------:R-:W-:Y:S01]  /*2850*/  FFMA.FTZ R50, R104, UR6, -R153.reuse ;  /* 0x0000000668327c23 */ /* 0x100fe20008010899 */
[--C-:B------:R-:W-:Y:S01]  /*2860*/  FFMA.FTZ R45, R105, UR6, -R164.reuse ;  /* 0x00000006692d7c23 */ /* 0x100fe200080108a4 */
[----:B------:R-:W2:Y:S01]  /*2870*/  LDSM.16.MT88.4 R100, [R194+0x6000] ;  /* 0x00600000c264783b */ /* 0x000ea20000004200 */
[----:B------:R-:W3:Y:S01]  /*2880*/  MUFU.EX2 R58, R58 ;  /* 0x0000003a003a7308 */ /* 0x000ee20000000800 */
[----:B-1----:R-:W-:Y:S01]  /*2890*/  FMNMX.FTZ R135, R135, R4, !PT ;  /* 0x0000000487877209 */ /* 0x002fe20007810000 */
[--C-:B------:R-:W-:Y:S01]  /*28a0*/  FFMA.FTZ R0, R113, UR6, -R164.reuse ;  /* 0x0000000671007c23 */ /* 0x100fe200080108a4 */
[----:B------:R-:W1:Y:S01]  /*28b0*/  LDSM.16.MT88.4 R4, [R192+0x6000] ;  /* 0x00600000c004783b */ /* 0x000e620000004200 */
[--C-:B------:R-:W-:Y:S01]  /*28c0*/  FFMA.FTZ R49, R98, UR6, -R153.reuse ;  /* 0x0000000662317c23 */ /* 0x100fe20008010899 */
[C---:B------:R-:W-:Y:S01]  /*28d0*/  FSETP.NEU.FTZ.AND P1, PT, R135.reuse, -INF , PT ;  /* 0xff8000008700780b */ /* 0x040fe20003f3d000 */
[----:B------:R-:W-:Y:S01]  /*28e0*/  FMUL.FTZ R147, R135, UR6 ;  /* 0x0000000687937c20 */ /* 0x000fe20008410000 */
[--C-:B------:R-:W-:Y:S01]  /*28f0*/  FFMA.FTZ R46, R96, UR6, -R153.reuse ;  /* 0x00000006602e7c23 */ /* 0x100fe20008010899 */
[----:B------:R-:W-:Y:S01]  /*2900*/  MUFU.EX2 R53, R53 ;  /* 0x0000003500357308 */ /* 0x000fe20000000800 */
[--C-:B------:R-:W-:Y:S01]  /*2910*/  FFMA.FTZ R48, R48, UR6, -R153.reuse ;  /* 0x0000000630307c23 */ /* 0x100fe20008010899 */
[--C-:B------:R-:W-:Y:S01]  /*2920*/  FFMA.FTZ R63, R176, UR6, -R153.reuse ;  /* 0x00000006b03f7c23 */ /* 0x100fe20008010899 */
[----:B------:R-:W-:Y:S01]  /*2930*/  FSEL R147, R147, RZ, P1 ;  /* 0x000000ff93937208 */ /* 0x000fe20000800000 */
[--C-:B------:R-:W-:Y:S01]  /*2940*/  FFMA.FTZ R143, R143, UR6, -R164.reuse ;  /* 0x000000068f8f7c23 */ /* 0x100fe200080108a4 */
[--C-:B------:R-:W-:Y:S01]  /*2950*/  FFMA.FTZ R144, R144, UR6, -R153.reuse ;  /* 0x0000000690907c23 */ /* 0x100fe20008010899 */
[--C-:B------:R-:W-:Y:S01]  /*2960*/  FFMA.FTZ R159, R159, UR6, -R164.reuse ;  /* 0x000000069f9f7c23 */ /* 0x100fe200080108a4 */
[----:B------:R-:W-:Y:S01]  /*2970*/  FFMA.FTZ R160, R160, UR6, -R153 ;  /* 0x00000006a0a07c23 */ /* 0x000fe20008010899 */
[--C-:B------:R-:W-:Y:S01]  /*2980*/  FFMA.FTZ R67, R88, UR6, -R147.reuse ;  /* 0x0000000658437c23 */ /* 0x100fe20008010893 */
[--C-:B------:R-:W-:Y:S01]  /*2990*/  FFMA.FTZ R62, R82, UR6, -R147.reuse ;  /* 0x00000006523e7c23 */ /* 0x100fe20008010893 */
[--C-:B------:R-:W-:Y:S01]  /*29a0*/  FFMA.FTZ R65, R92, UR6, -R147.reuse ;  /* 0x000000065c417c23 */ /* 0x100fe20008010893 */
[--C-:B------:R-:W-:Y:S01]  /*29b0*/  FFMA.FTZ R56, R90, UR6, -R147.reuse ;  /* 0x000000065a387c23 */ /* 0x100fe20008010893 */
[----:B------:R-:W4:Y:S01]  /*29c0*/  MUFU.EX2 R52, R52 ;  /* 0x0000003400347308 */ /* 0x000f220000000800 */
[----:B---3--:R-:W-:Y:S01]  /*29d0*/  F2FP.F16.F32.PACK_AB R72, R58, R59 ;  /* 0x0000003b3a48723e */ /* 0x008fe200000000ff */
[--C-:B------:R-:W-:Y:S01]  /*29e0*/  FFMA.FTZ R139, R138, UR6, -R147.reuse ;  /* 0x000000068a8b7c23 */ /* 0x100fe20008010893 */
[--C-:B------:R-:W-:Y:S01]  /*29f0*/  FFMA.FTZ R132, R132, UR6, -R147.reuse ;  /* 0x0000000684847c23 */ /* 0x100fe20008010893 */
[--C-:B------:R-:W-:Y:S01]  /*2a00*/  FFMA.FTZ R138, R142, UR6, -R147.reuse ;  /* 0x000000068e8a7c23 */ /* 0x100fe20008010893 */
[----:B------:R-:W-:Y:S01]  /*2a10*/  FFMA.FTZ R141, R140, UR6, -R147 ;  /* 0x000000068c8d7c23 */ /* 0x000fe20008010893 */
[--C-:B------:R-:W-:Y:S01]  /*2a20*/  FFMA.FTZ R140, R145, UR6, -R164.reuse ;  /* 0x00000006918c7c23 */ /* 0x100fe200080108a4 */
[--C-:B------:R-:W-:Y:S01]  /*2a30*/  FFMA.FTZ R142, R163, UR6, -R164.reuse ;  /* 0x00000006a38e7c23 */ /* 0x100fe200080108a4 */
[----:B------:R-:W-:Y:S01]  /*2a40*/  MUFU.EX2 R57, R57 ;  /* 0x0000003900397308 */ /* 0x000fe20000000800 */
[----:B------:R-:W-:Y:S01]  /*2a50*/  FFMA.FTZ R145, R149, UR6, -R164 ;  /* 0x0000000695917c23 */ /* 0x000fe200080108a4 */
[----:B------:R-:W-:Y:S01]  /*2a60*/  FFMA.FTZ R149, R172, UR6, -R153 ;  /* 0x00000006ac957c23 */ /* 0x000fe20008010899 */
[--C-:B------:R-:W-:Y:S01]  /*2a70*/  FFMA.FTZ R150, R150, UR6, -R147.reuse ;  /* 0x0000000696967c23 */ /* 0x100fe20008010893 */
[--C-:B------:R-:W-:Y:S01]  /*2a80*/  FFMA.FTZ R163, R158, UR6, -R147.reuse ;  /* 0x000000069ea37c23 */ /* 0x100fe20008010893 */
[----:B------:R-:W-:Y:S01]  /*2a90*/  FADD.FTZ R58, R59, R58 ;  /* 0x0000003a3b3a7221 */ /* 0x000fe20000010000 */
[----:B------:R-:W-:Y:S01]  /*2aa0*/  FFMA.FTZ R158, R155, UR6, -R164 ;  /* 0x000000069b9e7c23 */ /* 0x000fe200080108a4 */
[----:B------:R-:W-:Y:S01]  /*2ab0*/  FFMA.FTZ R165, R170, UR6, -R147 ;  /* 0x00000006aaa57c23 */ /* 0x000fe20008010893 */
[----:B------:R-:W3:Y:S01]  /*2ac0*/  MUFU.EX2 R60, R60 ;  /* 0x0000003c003c7308 */ /* 0x000ee20000000800 */
[----:B----4-:R-:W-:Y:S01]  /*2ad0*/  F2FP.F16.F32.PACK_AB R74, R52, R53 ;  /* 0x00000035344a723e */ /* 0x010fe200000000ff */
[----:B------:R-:W-:Y:S01]  /*2ae0*/  FADD.FTZ R53, R53, R58 ;  /* 0x0000003a35357221 */ /* 0x000fe20000010000 */
[--C-:B------:R-:W-:Y:S01]  /*2af0*/  FFMA.FTZ R155, R162, UR6, -R153.reuse ;  /* 0x00000006a29b7c23 */ /* 0x100fe20008010899 */
[----:B------:R-:W-:Y:S01]  /*2b00*/  FFMA.FTZ R157, R157, UR6, -R164 ;  /* 0x000000069d9d7c23 */ /* 0x000fe200080108a4 */
[----:B------:R-:W-:Y:S01]  /*2b10*/  FFMA.FTZ R152, R152, UR6, -R153 ;  /* 0x0000000698987c23 */ /* 0x000fe20008010899 */
[----:B------:R-:W-:Y:S01]  /*2b20*/  FADD.FTZ R52, R52, R53 ;  /* 0x0000003534347221 */ /* 0x000fe20000010000 */
[----:B------:R-:W-:Y:S01]  /*2b30*/  FFMA.FTZ R213, R151, UR6, -R153 ;  /* 0x0000000697d57c23 */ /* 0x000fe20008010899 */
[----:B------:R-:W-:Y:S01]  /*2b40*/  MUFU.EX2 R55, R55 ;  /* 0x0000003700377308 */ /* 0x000fe20000000800 */
[--C-:B------:R-:W-:Y:S01]  /*2b50*/  FFMA.FTZ R148, R148, UR6, -R147.reuse ;  /* 0x0000000694947c23 */ /* 0x100fe20008010893 */
[----:B------:R-:W-:-:S06]  /*2b60*/  FFMA.FTZ R146, R146, UR6, -R147 ;  /* 0x0000000692927c23 */ /* 0x000fcc0008010893 */
[----:B------:R-:W4:Y:S01]  /*2b70*/  MUFU.EX2 R50, R50 ;  /* 0x0000003200327308 */ /* 0x000f220000000800 */
[----:B---3--:R-:W-:Y:S01]  /*2b80*/  F2FP.F16.F32.PACK_AB R73, R60, R57 ;  /* 0x000000393c49723e */ /* 0x008fe200000000ff */
[----:B------:R-:W-:-:S06]  /*2b90*/  FADD.FTZ R60, R57, R60 ;  /* 0x0000003c393c7221 */ /* 0x000fcc0000010000 */
[----:B------:R-:W-:Y:S08]  /*2ba0*/  MUFU.EX2 R67, R67 ;  /* 0x0000004300437308 */ /* 0x000ff00000000800 */
[----:B------:R-:W3:Y:S01]  /*2bb0*/  MUFU.EX2 R62, R62 ;  /* 0x0000003e003e7308 */ /* 0x000ee20000000800 */
[----:B----4-:R-:W-:Y:S01]  /*2bc0*/  F2FP.F16.F32.PACK_AB R75, R50, R55 ;  /* 0x00000037324b723e */ /* 0x010fe200000000ff */
[----:B------:R-:W-:-:S04]  /*2bd0*/  FADD.FTZ R55, R55, R60 ;  /* 0x0000003c37377221 */ /* 0x000fc80000010000 */
[----:B------:R-:W-:Y:S02]  /*2be0*/  FADD.FTZ R50, R50, R55 ;  /* 0x0000003732327221 */ /* 0x000fe40000010000 */
[----:B------:R-:W-:Y:S01]  /*2bf0*/  MUFU.EX2 R65, R65 ;  /* 0x0000004100417308 */ /* 0x000fe20000000800 */
[C---:B------:R-:W-:Y:S06]  /*2c00*/  HMMA.16816.F32 R124, R72.reuse, R116, RZ ;  /* 0x00000074487c723c */ /* 0x040fec00000018ff */
[----:B--2---:R-:W-:Y:S01]  /*2c10*/  HMMA.16816.F32 R108, R72, R100, RZ ;  /* 0x00000064486c723c */ /* 0x004fe200000018ff */
[----:B------:R-:W2:Y:S01]  /*2c20*/  MUFU.EX2 R56, R56 ;  /* 0x0000003800387308 */ /* 0x000ea20000000800 */
[----:B---3--:R-:W-:Y:S01]  /*2c30*/  F2FP.F16.F32.PACK_AB R69, R62, R67 ;  /* 0x000000433e45723e */ /* 0x008fe200000000ff */
[----:B------:R-:W-:-:S03]  /*2c40*/  FADD.FTZ R62, R67, R62 ;  /* 0x0000003e433e7221 */ /* 0x000fc60000010000 */
[C---:B------:R-:W-:Y:S03]  /*2c50*/  HMMA.16816.F32 R92, R72.reuse, R84, RZ ;  /* 0x00000054485c723c */ /* 0x040fe600000018ff */
[----:B------:R-:W-:Y:S03]  /*2c60*/  MUFU.EX2 R51, R51 ;  /* 0x0000003300337308 */ /* 0x000fe60000000800 */
[C---:B-1----:R-:W-:Y:S05]  /*2c70*/  HMMA.16816.F32 R76, R72.reuse, R4, RZ ;  /* 0x00000004484c723c */ /* 0x042fea00000018ff */
[----:B------:R-:W1:Y:S01]  /*2c80*/  MUFU.EX2 R2, R2 ;  /* 0x0000000200027308 */ /* 0x000e620000000800 */
[----:B--2---:R-:W-:Y:S01]  /*2c90*/  F2FP.F16.F32.PACK_AB R71, R56, R65 ;  /* 0x000000413847723e */ /* 0x004fe200000000ff */
[----:B------:R-:W-:Y:S01]  /*2ca0*/  HMMA.16816.F32 R120, R72, R118, RZ ;  /* 0x000000764878723c */ /* 0x000fe200000018ff */
[----:B------:R-:W-:-:S04]  /*2cb0*/  FADD.FTZ R65, R65, R62 ;  /* 0x0000003e41417221 */ /* 0x000fc80000010000 */
[----:B------:R-:W-:Y:S01]  /*2cc0*/  FADD.FTZ R56, R56, R65 ;  /* 0x0000004138387221 */ /* 0x000fe20000010000 */
[C---:B------:R-:W-:Y:S01]  /*2cd0*/  HMMA.16816.F32 R104, R72.reuse, R102, RZ ;  /* 0x000000664868723c */ /* 0x040fe200000018ff */
[----:B------:R-:W-:Y:S05]  /*2ce0*/  MUFU.EX2 R45, R45 ;  /* 0x0000002d002d7308 */ /* 0x000fea0000000800 */
[----:B------:R-:W-:Y:S03]  /*2cf0*/  HMMA.16816.F32 R88, R72, R86, RZ ;  /* 0x000000564858723c */ /* 0x000fe600000018ff */
[----:B------:R-:W2:Y:S01]  /*2d00*/  MUFU.EX2 R0, R0 ;  /* 0x0000000000007308 */ /* 0x000ea20000000800 */
[C---:B-1----:R-:W-:Y:S01]  /*2d10*/  F2FP.F16.F32.PACK_AB R8, R2.reuse, R51 ;  /* 0x000000330208723e */ /* 0x042fe200000000ff */
[----:B------:R-:W-:Y:S01]  /*2d20*/  FADD.FTZ R51, R51, R52 ;  /* 0x0000003433337221 */ /* 0x000fe20000010000 */
[----:B------:R-:W-:Y:S03]  /*2d30*/  HMMA.16816.F32 R128, R68, R116, RZ ;  /* 0x000000744480723c */ /* 0x000fe600000018ff */
[----:B------:R-:W-:-:S02]  /*2d40*/  FADD.FTZ R2, R2, R51 ;  /* 0x0000003302027221 */ /* 0x000fc40000010000 */
[----:B------:R-:W-:Y:S01]  /*2d50*/  MUFU.EX2 R49, R49 ;  /* 0x0000003100317308 */ /* 0x000fe20000000800 */
[----:B------:R-:W-:Y:S06]  /*2d60*/  HMMA.16816.F32 R72, R72, R6, RZ ;  /* 0x000000064848723c */ /* 0x000fec00000018ff */
[----:B------:R-:W-:Y:S01]  /*2d70*/  HMMA.16816.F32 R116, R68, R118, RZ ;  /* 0x000000764474723c */ /* 0x000fe200000018ff */
[----:B------:R-:W1:Y:S01]  /*2d80*/  MUFU.EX2 R46, R46 ;  /* 0x0000002e002e7308 */ /* 0x000e620000000800 */
[----:B--2---:R-:W-:Y:S01]  /*2d90*/  F2FP.F16.F32.PACK_AB R10, R0, R45 ;  /* 0x0000002d000a723e */ /* 0x004fe200000000ff */
[----:B------:R-:W-:-:S03]  /*2da0*/  FADD.FTZ R45, R45, R2 ;  /* 0x000000022d2d7221 */ /* 0x000fc60000010000 */
[C---:B------:R-:W-:Y:S01]  /*2db0*/  HMMA.16816.F32 R112, R68.reuse, R100, RZ ;  /* 0x000000644470723c */ /* 0x040fe200000018ff */
[----:B------:R-:W-:Y:S02]  /*2dc0*/  FADD.FTZ R45, R0, R45 ;  /* 0x0000002d002d7221 */ /* 0x000fe40000010000 */
[----:B------:R-:W-:Y:S03]  /*2dd0*/  MUFU.EX2 R48, R48 ;  /* 0x0000003000307308 */ /* 0x000fe60000000800 */
[C---:B------:R-:W-:Y:S05]  /*2de0*/  HMMA.16816.F32 R100, R68.reuse, R102, RZ ;  /* 0x000000664464723c */ /* 0x040fea00000018ff */
        /* <DEDUP_REMOVED lines=9> */
[----:B--2---:R-:W-:Y:S01]  /*2e80*/  F2FP.F16.F32.PACK_AB R11, R63, R48 ;  /* 0x000000303f0b723e */ /* 0x004fe200000000ff */
[----:B------:R-:W-:Y:S01]  /*2e90*/  FADD.FTZ R48, R48, R49 ;  /* 0x0000003130307221 */ /* 0x000fe20000010000 */
[----:B------:R-:W-:Y:S01]  /*2ea0*/  HMMA.16816.F32 R68, R68, R6, RZ ;  /* 0x000000064444723c */ /* 0x000fe200000018ff */
[----:B------:R-:W-:Y:S01]  /*2eb0*/  F2FP.F16.F32.PACK_AB R4, R43, R44 ;  /* 0x0000002c2b04723e */ /* 0x000fe200000000ff */
[----:B------:R-:W-:Y:S01]  /*2ec0*/  FADD.FTZ R44, R44, R61 ;  /* 0x0000003d2c2c7221 */ /* 0x000fe20000010000 */
[----:B------:R-:W-:Y:S02]  /*2ed0*/  FADD.FTZ R63, R63, R48 ;  /* 0x000000303f3f7221 */ /* 0x000fe40000010000 */
[----:B------:R-:W-:Y:S01]  /*2ee0*/  MUFU.EX2 R138, R138 ;  /* 0x0000008a008a7308 */ /* 0x000fe20000000800 */
[----:B------:R-:W-:Y:S01]  /*2ef0*/  HMMA.16816.F32 R124, R8, R28, R124 ;  /* 0x0000001c087c723c */ /* 0x000fe2000000187c */
[----:B------:R-:W-:Y:S01]  /*2f00*/  F2FP.F16.F32.PACK_AB R6, R41, R42 ;  /* 0x0000002a2906723e */ /* 0x000fe200000000ff */
[----:B------:R-:W-:-:S04]  /*2f10*/  FADD.FTZ R43, R43, R44 ;  /* 0x0000002c2b2b7221 */ /* 0x000fc80000010000 */
[C---:B------:R-:W-:Y:S01]  /*2f20*/  HMMA.16816.F32 R108, R8.reuse, R32, R108 ;  /* 0x00000020086c723c */ /* 0x040fe2000000186c */
[----:B------:R-:W2:Y:S01]  /*2f30*/  MUFU.EX2 R141, R141 ;  /* 0x0000008d008d7308 */ /* 0x000ea20000000800 */
[----:B-1----:R-:W-:Y:S01]  /*2f40*/  F2FP.F16.F32.PACK_AB R5, R132, R139 ;  /* 0x0000008b8405723e */ /* 0x002fe200000000ff */
[----:B------:R-:W-:Y:S01]  /*2f50*/  FADD.FTZ R139, R139, R56 ;  /* 0x000000388b8b7221 */ /* 0x000fe20000010000 */
[----:B------:R-:W-:Y:S02]  /*2f60*/  FADD.FTZ R42, R42, R43 ;  /* 0x0000002b2a2a7221 */ /* 0x000fe40000010000 */
[C---:B------:R-:W-:Y:S01]  /*2f70*/  HMMA.16816.F32 R92, R8.reuse, R16, R92 ;  /* 0x00000010085c723c */ /* 0x040fe2000000185c */
[----:B------:R-:W-:Y:S01]  /*2f80*/  FADD.FTZ R139, R132, R139 ;  /* 0x0000008b848b7221 */ /* 0x000fe20000010000 */
[----:B------:R-:W-:Y:S01]  /*2f90*/  FADD.FTZ R41, R41, R42 ;  /* 0x0000002a29297221 */ /* 0x000fe20000010000 */
[----:B------:R-:W-:Y:S03]  /*2fa0*/  MUFU.EX2 R40, R40 ;  /* 0x0000002800287308 */ /* 0x000fe60000000800 */
[C---:B------:R-:W-:Y:S05]  /*2fb0*/  HMMA.16816.F32 R76, R8.reuse, R20, R76 ;  /* 0x00000014084c723c */ /* 0x040fea000000184c */
[----:B------:R-:W-:Y:S01]  /*2fc0*/  MUFU.EX2 R39, R39 ;  /* 0x0000002700277308 */ /* 0x000fe20000000800 */
[----:B--2---:R-:W-:Y:S01]  /*2fd0*/  F2FP.F16.F32.PACK_AB R7, R141, R138 ;  /* 0x0000008a8d07723e */ /* 0x004fe200000000ff */
        /* <DEDUP_REMOVED lines=16> */
[----:B------:R-:W-:Y:S01]  /*30e0*/  HMMA.16816.F32 R100, R4, R34, R100 ;  /* 0x000000220464723c */ /* 0x000fe20000001864 */
[--C-:B------:R-:W-:Y:S01]  /*30f0*/  FFMA.FTZ R33, R166, UR6, -R153.reuse ;  /* 0x00000006a6217c23 */ /* 0x100fe20008010899 */
[----:B------:R-:W-:-:S04]  /*3100*/  FFMA.FTZ R32, R174, UR6, -R153 ;  /* 0x00000006ae207c23 */ /* 0x000fc80008010899 */
[----:B------:R-:W4:Y:S01]  /*3110*/  MUFU.EX2 R145, R145 ;  /* 0x0000009100917308 */ /* 0x000f220000000800 */
[--C-:B------:R-:W-:Y:S01]  /*3120*/  FFMA.FTZ R35, R154, UR6, -R147.reuse ;  /* 0x000000069a237c23 */ /* 0x100fe20008010893 */
[--C-:B------:R-:W-:Y:S01]  /*3130*/  FFMA.FTZ R34, R156, UR6, -R147.reuse ;  /* 0x000000069c227c23 */ /* 0x100fe20008010893 */
[----:B------:R-:W-:Y:S01]  /*3140*/  HMMA.16816.F32 R96, R4, R16, R96 ;  /* 0x000000100460723c */ /* 0x000fe20000001860 */
[----:B------:R-:W-:Y:S01]  /*3150*/  FFMA.FTZ R154, R168, UR6, -R147 ;  /* 0x00000006a89a7c23 */ /* 0x000fe20008010893 */
[----:B------:R-:W-:-:S03]  /*3160*/  FFMA.FTZ R156, R161, UR6, -R164 ;  /* 0x00000006a19c7c23 */ /* 0x000fc600080108a4 */
[----:B------:R-:W-:Y:S01]  /*3170*/  MUFU.EX2 R144, R144 ;  /* 0x0000009000907308 */ /* 0x000fe20000000800 */
[----:B------:R-:W-:Y:S01]  /*3180*/  HMMA.16816.F32 R80, R4, R20, R80 ;  /* 0x000000140450723c */ /* 0x000fe20000001850 */
[----:B---3--:R-:W-:Y:S01]  /*3190*/  F2FP.F16.F32.PACK_AB R16, R143, R140 ;  /* 0x0000008c8f10723e */ /* 0x008fe200000000ff */
[----:B------:R-:W-:-:S04]  /*31a0*/  FADD.FTZ R140, R140, R45 ;  /* 0x0000002d8c8c7221 */ /* 0x000fc80000010000 */
[----:B------:R-:W-:Y:S01]  /*31b0*/  HMMA.16816.F32 R84, R4, R18, R84 ;  /* 0x000000120454723c */ /* 0x000fe20000001854 */
[----:B------:R-:W3:Y:S01]  /*31c0*/  MUFU.EX2 R33, R33 ;  /* 0x0000002100217308 */ /* 0x000ee20000000800 */
[----:B------:R-:W-:-:S04]  /*31d0*/  FADD.FTZ R143, R143, R140 ;  /* 0x0000008c8f8f7221 */ /* 0x000fc80000010000 */
[----:B------:R-:W-:Y:S01]  /*31e0*/  HMMA.16816.F32 R68, R4, R22, R68 ;  /* 0x000000160444723c */ /* 0x000fe20000001844 */
[----:B----4-:R-:W-:Y:S01]  /*31f0*/  F2FP.F16.F32.PACK_AB R18, R145, R142 ;  /* 0x0000008e9112723e */ /* 0x010fe200000000ff */
[----:B------:R-:W4:Y:S01]  /*3200*/  LDSM.16.MT88.4 R20, [R195+0x7800] ;  /* 0x00780000c314783b */ /* 0x000f220000004200 */
[----:B------:R-:W-:Y:S01]  /*3210*/  MUFU.EX2 R32, R32 ;  /* 0x0000002000207308 */ /* 0x000fe20000000800 */
[----:B------:R-:W-:-:S03]  /*3220*/  FADD.FTZ R142, R142, R143 ;  /* 0x0000008f8e8e7221 */ /* 0x000fc60000010000 */
[----:B------:R-:W-:Y:S01]  /*3230*/  F2FP.F16.F32.PACK_AB R4, R39, R40 ;  /* 0x000000282704723e */ /* 0x000fe200000000ff */
[----:B------:R-:W-:Y:S01]  /*3240*/  FADD.FTZ R40, R40, R41 ;  /* 0x0000002928287221 */ /* 0x000fe20000010000 */
[----:B------:R-:W-:Y:S01]  /*3250*/  F2FP.F16.F32.PACK_AB R6, R37, R38 ;  /* 0x000000262506723e */ /* 0x000fe200000000ff */
[----:B------:R-:W-:Y:S01]  /*3260*/  FADD.FTZ R145, R145, R142 ;  /* 0x0000008e91917221 */ /* 0x000fe20000010000 */
[----:B------:R-:W5:Y:S01]  /*3270*/  MUFU.EX2 R149, R149 ;  /* 0x0000009500957308 */ /* 0x000f620000000800 */
[----:B---3--:R-:W-:Y:S01]  /*3280*/  F2FP.F16.F32.PACK_AB R17, R33, R144 ;  /* 0x000000902111723e */ /* 0x008fe200000000ff */
[----:B------:R-:W-:Y:S01]  /*3290*/  FADD.FTZ R144, R144, R63 ;  /* 0x0000003f90907221 */ /* 0x000fe20000010000 */
[----:B------:R-:W-:-:S03]  /*32a0*/  FADD.FTZ R39, R39, R40 ;  /* 0x0000002827277221 */ /* 0x000fc60000010000 */
[----:B------:R-:W-:Y:S01]  /*32b0*/  FADD.FTZ R33, R33, R144 ;  /* 0x0000009021217221 */ /* 0x000fe20000010000 */
[----:B------:R-:W-:Y:S01]  /*32c0*/  FADD.FTZ R38, R38, R39 ;  /* 0x0000002726267221 */ /* 0x000fe20000010000 */
[----:B------:R-:W-:Y:S03]  /*32d0*/  MUFU.EX2 R150, R150 ;  /* 0x0000009600967308 */ /* 0x000fe60000000800 */
[----:B------:R-:W-:-:S05]  /*32e0*/  FADD.FTZ R37, R37, R38 ;  /* 0x0000002625257221 */ /* 0x000fca0000010000 */
[----:B------:R-:W3:Y:S01]  /*32f0*/  MUFU.EX2 R35, R35 ;  /* 0x0000002300237308 */ /* 0x000ee20000000800 */
[----:B-----5:R-:W-:Y:S01]  /*3300*/  F2FP.F16.F32.PACK_AB R19, R149, R32 ;  /* 0x000000209513723e */ /* 0x020fe200000000ff */
[----:B------:R-:W-:-:S04]  /*3310*/  FADD.FTZ R32, R32, R33 ;  /* 0x0000002120207221 */ /* 0x000fc80000010000 */
[----:B------:R-:W-:Y:S02]  /*3320*/  FADD.FTZ R32, R149, R32 ;  /* 0x0000002095207221 */ /* 0x000fe40000010000 */
[----:B------:R-:W-:Y:S01]  /*3330*/  MUFU.EX2 R34, R34 ;  /* 0x0000002200227308 */ /* 0x000fe20000000800 */
[C---:B------:R-:W-:Y:S06]  /*3340*/  HMMA.16816.F32 R124, R16.reuse, R12, R124 ;  /* 0x0000000c107c723c */ /* 0x040fec000000187c */
[----:B-1----:R-:W-:Y:S01]  /*3350*/  HMMA.16816.F32 R108, R16, R8, R108 ;  /* 0x00000008106c723c */ /* 0x002fe2000000186c */
[----:B------:R-:W1:Y:S01]  /*3360*/  MUFU.EX2 R163, R163 ;  /* 0x000000a300a37308 */ /* 0x000e620000000800 */
[----:B---3--:R-:W-:Y:S01]  /*3370*/  F2FP.F16.F32.PACK_AB R5, R35, R150 ;  /* 0x000000962305723e */ /* 0x008fe200000000ff */
[----:B------:R-:W-:-:S03]  /*3380*/  FADD.FTZ R150, R150, R141 ;  /* 0x0000008d96967221 */ /* 0x000fc60000010000 */
[C---:B------:R-:W-:Y:S01]  /*3390*/  HMMA.16816.F32 R92, R16.reuse, R24, R92 ;  /* 0x00000018105c723c */ /* 0x040fe2000000185c */
[----:B------:R-:W-:Y:S02]  /*33a0*/  FADD.FTZ R35, R35, R150 ;  /* 0x0000009623237221 */ /* 0x000fe40000010000 */
[----:B------:R-:W-:Y:S03]  /*33b0*/  MUFU.EX2 R36, R36 ;  /* 0x0000002400247308 */ /* 0x000fe60000000800 */
[C---:B--2---:R-:W-:Y:S05]  /*33c0*/  HMMA.16816.F32 R76, R16.reuse, R28, R76 ;  /* 0x0000001c104c723c */ /* 0x044fea000000184c */
        /* <DEDUP_REMOVED lines=19> */
[----:B------:R-:W5:Y:S05]  /*3500*/  LDSM.16.MT88.4 R8, [R192+0x7800] ;  /* 0x00780000c008783b */ /* 0x000f6a0000004200 */
[----:B------:R-:W4:Y:S01]  /*3510*/  MUFU.EX2 R160, R160 ;  /* 0x000000a000a07308 */ /* 0x000f220000000800 */
[C---:B------:R-:W-:Y:S06]  /*3520*/  HMMA.16816.F32 R80, R4.reuse, R28, R80 ;  /* 0x0000001c0450723c */ /* 0x040fec0000001850 */
[C---:B------:R-:W-:Y:S01]  /*3530*/  HMMA.16816.F32 R96, R4.reuse, R24, R96 ;  /* 0x000000180460723c */ /* 0x040fe20000001860 */
[----:B------:R-:W-:Y:S05]  /*3540*/  MUFU.EX2 R66, R66 ;  /* 0x0000004200427308 */ /* 0x000fea0000000800 */
[C---:B------:R-:W-:Y:S01]  /*3550*/  HMMA.16816.F32 R84, R4.reuse, R26, R84 ;  /* 0x0000001a0454723c */ /* 0x040fe20000001854 */
[----:B---3--:R-:W-:Y:S01]  /*3560*/  F2FP.F16.F32.PACK_AB R24, R159, R156 ;  /* 0x0000009c9f18723e */ /* 0x008fe200000000ff */
[----:B------:R-:W-:Y:S01]  /*3570*/  FADD.FTZ R156, R156, R145 ;  /* 0x000000919c9c7221 */ /* 0x000fe20000010000 */
[----:B------:R-:W3:Y:S01]  /*3580*/  MUFU.EX2 R217, R217 ;  /* 0x000000d900d97308 */ /* 0x000ee20000000800 */
[----:B----4-:R-:W-:Y:S01]  /*3590*/  F2FP.F16.F32.PACK_AB R25, R160, R155 ;  /* 0x0000009ba019723e */ /* 0x010fe200000000ff */
[----:B------:R-:W-:Y:S01]  /*35a0*/  FADD.FTZ R155, R155, R32 ;  /* 0x000000209b9b7221 */ /* 0x000fe20000010000 */
[----:B------:R-:W-:Y:S01]  /*35b0*/  HMMA.16816.F32 R68, R4, R30, R68 ;  /* 0x0000001e0444723c */ /* 0x000fe20000001844 */
[----:B------:R-:W-:-:S02]  /*35c0*/  FADD.FTZ R156, R159, R156 ;  /* 0x0000009c9f9c7221 */ /* 0x000fc40000010000 */
[----:B------:R-:W-:Y:S02]  /*35d0*/  FADD.FTZ R155, R160, R155 ;  /* 0x0000009ba09b7221 */ /* 0x000fe40000010000 */
[----:B------:R-:W-:Y:S02]  /*35e0*/  MUFU.EX2 R157, R157 ;  /* 0x0000009d009d7308 */ /* 0x000fe40000000800 */
[----:B------:R-:W-:Y:S01]  /*35f0*/  F2FP.F16.F32.PACK_AB R4, R47, R36 ;  /* 0x000000242f04723e */ /* 0x000fe200000000ff */
[----:B------:R-:W-:Y:S01]  /*3600*/  FADD.FTZ R36, R36, R37 ;  /* 0x0000002524247221 */ /* 0x000fe20000010000 */
[----:B------:R-:W-:Y:S01]  /*3610*/  F2FP.F16.F32.PACK_AB R5, R165, R154 ;  /* 0x0000009aa505723e */ /* 0x000fe200000000ff */
[----:B------:R-:W-:Y:S02]  /*3620*/  FADD.FTZ R154, R154, R163 ;  /* 0x000000a39a9a7221 */ /* 0x000fe40000010000 */
[----:B------:R-:W-:Y:S01]  /*3630*/  FADD.FTZ R47, R47, R36 ;  /* 0x000000242f2f7221 */ /* 0x000fe20000010000 */
[----:B------:R-:W4:Y:S01]  /*3640*/  MUFU.EX2 R158, R158 ;  /* 0x0000009e009e7308 */ /* 0x000f220000000800 */
[----:B---3--:R-:W-:Y:S01]  /*3650*/  F2FP.F16.F32.PACK_AB R6, R217, R66 ;  /* 0x00000042d906723e */ /* 0x008fe200000000ff */
[----:B------:R-:W-:Y:S01]  /*3660*/  FADD.FTZ R165, R165, R154 ;  /* 0x0000009aa5a57221 */ /* 0x000fe20000010000 */
[----:B------:R-:W-:-:S04]  /*3670*/  FADD.FTZ R66, R66, R47 ;  /* 0x0000002f42427221 */ /* 0x000fc80000010000 */
[----:B------:R-:W-:Y:S01]  /*3680*/  FADD.FTZ R217, R217, R66 ;  /* 0x00000042d9d97221 */ /* 0x000fe20000010000 */
[----:B------:R-:W-:Y:S08]  /*3690*/  MUFU.EX2 R152, R152 ;  /* 0x0000009800987308 */ /* 0x000ff00000000800 */
[----:B------:R-:W3:Y:S01]  /*36a0*/  MUFU.EX2 R213, R213 ;  /* 0x000000d500d57308 */ /* 0x000ee20000000800 */
[----:B----4-:R-:W-:Y:S01]  /*36b0*/  F2FP.F16.F32.PACK_AB R26, R158, R157 ;  /* 0x0000009d9e1a723e */ /* 0x010fe200000000ff */
[----:B------:R-:W-:-:S04]  /*36c0*/  FADD.FTZ R157, R157, R156 ;  /* 0x0000009c9d9d7221 */ /* 0x000fc80000010000 */
[----:B------:R-:W-:Y:S02]  /*36d0*/  FADD.FTZ R215, R158, R157 ;  /* 0x0000009d9ed77221 */ /* 0x000fe40000010000 */
[----:B------:R-:W-:Y:S08]  /*36e0*/  MUFU.EX2 R148, R148 ;  /* 0x0000009400947308 */ /* 0x000ff00000000800 */
[----:B------:R-:W4:Y:S01]  /*36f0*/  MUFU.EX2 R29, R146 ;  /* 0x00000092001d7308 */ /* 0x000f220000000800 */
[----:B---3--:R-:W-:Y:S01]  /*3700*/  F2FP.F16.F32.PACK_AB R27, R213, R152 ;  /* 0x00000098d51b723e */ /* 0x008fe200000000ff */
[----:B------:R-:W-:-:S04]  /*3710*/  FADD.FTZ R152, R152, R155 ;  /* 0x0000009b98987221 */ /* 0x000fc80000010000 */
[----:B------:R-:W-:Y:S02]  /*3720*/  FADD.FTZ R213, R213, R152 ;  /* 0x00000098d5d57221 */ /* 0x000fe40000010000 */
[C---:B------:R-:W-:Y:S06]  /*3730*/  HMMA.16816.F32 R124, R24.reuse, R20, R124 ;  /* 0x00000014187c723c */ /* 0x040fec000000187c */
[----:B------:R-:W-:Y:S01]  /*3740*/  HMMA.16816.F32 R120, R24, R22, R120 ;  /* 0x000000161878723c */ /* 0x000fe20000001878 */
[----:B----4-:R-:W-:Y:S01]  /*3750*/  F2FP.F16.F32.PACK_AB R7, R29, R148 ;  /* 0x000000941d07723e */ /* 0x010fe200000000ff */
[----:B------:R-:W-:-:S04]  /*3760*/  FADD.FTZ R148, R148, R165 ;  /* 0x000000a594947221 */ /* 0x000fc80000010000 */
[----:B-1----:R-:W-:Y:S01]  /*3770*/  HMMA.16816.F32 R108, R24, R16, R108 ;  /* 0x00000010186c723c */ /* 0x002fe2000000186c */
[----:B------:R-:W-:-:S05]  /*3780*/  FADD.FTZ R212, R29, R148 ;  /* 0x000000941dd47221 */ /* 0x000fca0000010000 */
[C---:B------:R-:W-:Y:S06]  /*3790*/  HMMA.16816.F32 R104, R24.reuse, R18, R104 ;  /* 0x000000121868723c */ /* 0x040fec0000001868 */
[C---:B--2---:R-:W-:Y:S06]  /*37a0*/  HMMA.16816.F32 R92, R24.reuse, R12, R92 ;  /* 0x0000000c185c723c */ /* 0x044fec000000185c */
[C---:B------:R-:W-:Y:S06]  /*37b0*/  HMMA.16816.F32 R88, R24.reuse, R14, R88 ;  /* 0x0000000e1858723c */ /* 0x040fec0000001858 */
[C---:B-----5:R-:W-:Y:S06]  /*37c0*/  HMMA.16816.F32 R76, R24.reuse, R8, R76 ;  /* 0x00000008184c723c */ /* 0x060fec000000184c */
        /* <DEDUP_REMOVED lines=11> */
[----:B------:R-:W-:Y:S01]  /*3880*/  LEA.HI.SX32 R205, R3, 0xfffffffe, 0x1a ;  /* 0xfffffffe03cd7811 */ /* 0x000fe200078fd2ff */
[----:B------:R-:W-:Y:S01]  /*3890*/  IMAD.MOV.U32 R2, RZ, RZ, R135 ;  /* 0x000000ffff027224 */ /* 0x000fe200078e0087 */
[----:B------:R-:W-:Y:S01]  /*38a0*/  MOV R0, R133 ;  /* 0x0000008500007202 */ /* 0x000fe20000000f00 */
[----:B------:R-:W-:Y:S01]  /*38b0*/  IMAD.MOV.U32 R139, RZ, RZ, R136 ;  /* 0x000000ffff8b7224 */ /* 0x000fe200078e0088 */
[----:B------:R-:W-:Y:S01]  /*38c0*/  MOV R3, R134 ;  /* 0x0000008600037202 */ /* 0x000fe20000000f00 */
[----:B------:R-:W-:Y:S01]  /*38d0*/  ULDC UR5, c[0x0][0x39c] ;  /* 0x0000e70000057ab9 */ /* 0x000fe20000000800 */
[----:B------:R-:W-:Y:S01]  /*38e0*/  ULDC UR4, c[0x0][0x2ec] ;  /* 0x0000bb0000047ab9 */ /* 0x000fe20000000800 */
[----:B------:R-:W-:Y:S01]  /*38f0*/  ULDC.64 UR10, c[0x0][0x220] ;  /* 0x00008800000a7ab9 */ /* 0x000fe20000000a00 */
[----:B------:R-:W-:Y:S01]  /*3900*/  ULDC.64 UR12, c[0x0][0x250] ;  /* 0x00009400000c7ab9 */ /* 0x000fe20000000a00 */
[----:B------:R-:W-:Y:S01]  /*3910*/  ULDC.64 UR6, c[0x0][0x218] ;  /* 0x0000860000067ab9 */ /* 0x000fe20000000a00 */
[----:B------:R-:W-:Y:S01]  /*3920*/  ULDC.64 UR8, c[0x0][0x248] ;  /* 0x0000920000087ab9 */ /* 0x000fe20000000a00 */
[----:B------:R-:W-:Y:S05]  /*3930*/  BRA `(.L_x_1468) ;  /* 0x0000000000647947 */ /* 0x000fea0003800000 */
.L_x_1470:
        /* <DEDUP_REMOVED lines=25> */
.L_x_1468:
        /* <DEDUP_REMOVED lines=19> */
[----:B------:R-:W-:Y:S04]  /*3c00*/  IADD3.X R181, R177, UR19, RZ, P1, !PT ;  /* 0x00000013b1b57c10 */ /* 0x000fe80008ffe4ff */
[----:B------:R-:W-:Y:S01]  /*3c10*/  IADD3.X R137, R181, UR19, RZ, P0, !PT ;  /* 0x00000013b5897c10 */ /* 0x000fe200087fe4ff */
[----:B------:R1:W-:Y:S01]  /*3c20*/  LDGSTS.E.BYPASS.LTC128B.128 [R204+0x6800], desc[UR16][R176.64] ;  /* 0x06800000b0cc7fae */ /* 0x0003e2000b901d50 */
[----:B------:R-:W-:Y:S07]  /*3c30*/  ISETP.GT.AND P0, PT, R205, RZ, PT ;  /* 0x000000ffcd00720c */ /* 0x000fee0003f04270 */
[----:B------:R2:W-:Y:S08]  /*3c40*/  LDGSTS.E.BYPASS.LTC128B.128 [R204+0x7000], desc[UR16][R180.64] ;  /* 0x07000000b4cc7fae */ /* 0x0005f0000b901d50 */
[----:B------:R3:W-:Y:S08]  /*3c50*/  LDGSTS.E.BYPASS.LTC128B.128 [R204+0x7800], desc[UR16][R136.64] ;  /* 0x0780000088cc7fae */ /* 0x0007f0000b901d50 */
[----:B------:R-:W-:Y:S08]  /*3c60*/  LDSM.16.M88.4 R132, [R202] ;  /* 0x00000000ca84783b */ /* 0x000ff00000000200 */
[----:B------:R-:W4:Y:S08]  /*3c70*/  LDSM.16.M88.4 R140, [R201] ;  /* 0x00000000c98c783b */ /* 0x000f300000000200 */
[----:B------:R-:W5:Y:S08]  /*3c80*/  LDSM.16.M88.4 R144, [R202+0x2000] ;  /* 0x00200000ca90783b */ /* 0x000f700000000200 */
[----:B------:R-:W0:Y:S08]  /*3c90*/  LDGDEPBAR ;  /* 0x00000000000079af */ /* 0x000e300000000000 */
[----:B------:R-:W3:Y:S08]  /*3ca0*/  LDSM.16.M88.4 R148, [R201+0x800] ;  /* 0x00080000c994783b */ /* 0x000ef00000000200 */
[----:B------:R-:W3:Y:S08]  /*3cb0*/  LDSM.16.M88.4 R152, [R201+0x1000] ;  /* 0x00100000c998783b */ /* 0x000ef00000000200 */
[----:B------:R-:W3:Y:S08]  /*3cc0*/  LDSM.16.M88.4 R156, [R201+0x1800] ;  /* 0x00180000c99c783b */ /* 0x000ef00000000200 */
[----:B------:R-:W-:Y:S08]  /*3cd0*/  LDSM.16.M88.4 R160, [R200] ;  /* 0x00000000c8a0783b */ /* 0x000ff00000000200 */
[----:B------:R-:W3:Y:S08]  /*3ce0*/  LDSM.16.M88.4 R164, [R199] ;  /* 0x00000000c7a4783b */ /* 0x000ef00000000200 */
        /* <DEDUP_REMOVED lines=70> */
[----:B------:R1:W4:Y:S01]  /*4150*/  MUFU.TANH R170, R137 ;  /* 0x0000008900aa7308 */ /* 0x0003220000002400 */
[-C--:B--2---:R-:W-:Y:S03]  /*4160*/  HMMA.16816.F32 R20, R180, R132.reuse, R20 ;  /* 0x00000084b414723c */ /* 0x084fe60000001814 */
[----:B------:R-:W-:Y:S01]  /*4170*/  FMUL.FTZ R136, R8, UR5 ;  /* 0x0000000508887c20 */ /* 0x000fe20008410000 */
[----:B------:R-:W-:Y:S01]  /*4180*/  FMUL.FTZ R252, R9, UR5 ;  /* 0x0000000509fc7c20 */ /* 0x000fe20008410000 */
[----:B------:R-:W-:Y:S01]  /*4190*/  FMUL.FTZ R239, R10, UR5 ;  /* 0x000000050aef7c20 */ /* 0x000fe20008410000 */
[C---:B------:R-:W-:Y:S03]  /*41a0*/  HMMA.16816.F32 R24, R140.reuse, R132, R24 ;  /* 0x000000848c18723c */ /* 0x040fe60000001818 */
[----:B------:R2:W5:Y:S02]  /*41b0*/  MUFU.TANH R166, R136 ;  /* 0x0000008800a67308 */ /* 0x0005640000002400 */
        /* <DEDUP_REMOVED lines=9> */
[----:B------:R-:W-:Y:S01]  /*4250*/  FMUL.FTZ R245, R14, UR5 ;  /* 0x000000050ef57c20 */ /* 0x000fe20008410000 */
[----:B------:R-:W-:Y:S03]  /*4260*/  FMUL.FTZ R178, R16, UR5 ;  /* 0x0000000510b27c20 */ /* 0x000fe60008410000 */
[----:B------:R-:W-:Y:S01]  /*4270*/  MUFU.TANH R239, R239 ;  /* 0x000000ef00ef7308 */ /* 0x000fe20000002400 */
[----:B------:R-:W-:Y:S01]  /*4280*/  BAR.SYNC.DEFER_BLOCKING 0x0 ;  /* 0x0000000000007b1d */ /* 0x000fe20000010000 */
[C---:B------:R-:W-:Y:S04]  /*4290*/  HMMA.16816.F32 R40, R140.reuse, R144, R40 ;  /* 0x000000908c28723c */ /* 0x040fe80000001828 */
[----:B--2---:R-:W-:Y:S01]  /*42a0*/  FMUL.FTZ R136, R15, UR5 ;  /* 0x000000050f887c20 */ /* 0x004fe20008410000 */
[----:B----4-:R-:W-:Y:S03]  /*42b0*/  FMUL.FTZ R138, R22, UR5 ;  /* 0x00000005168a7c20 */ /* 0x010fe60008410000 */
[----:B------:R2:W-:Y:S01]  /*42c0*/  MUFU.TANH R15, R178 ;  /* 0x000000b2000f7308 */ /* 0x0005e20000002400 */
[-C--:B------:R-:W-:Y:S03]  /*42d0*/  HMMA.16816.F32 R44, R140, R146.reuse, R44 ;  /* 0x000000928c2c723c */ /* 0x080fe6000000182c */
[----:B-----5:R-:W-:Y:S01]  /*42e0*/  FMUL.FTZ R137, R34, UR5 ;  /* 0x0000000522897c20 */ /* 0x020fe20008410000 */
[----:B------:R-:W-:Y:S02]  /*42f0*/  FMUL.FTZ R231, R30, UR5 ;  /* 0x000000051ee77c20 */ /* 0x000fe40008410000 */
[C---:B------:R-:W-:Y:S03]  /*4300*/  HMMA.16816.F32 R48, R180.reuse, R146, R48 ;  /* 0x00000092b430723c */ /* 0x040fe60000001830 */
[----:B------:R3:W-:Y:S02]  /*4310*/  MUFU.TANH R9, R136 ;  /* 0x0000008800097308 */ /* 0x0007e40000002400 */
[----:B------:R-:W-:Y:S01]  /*4320*/  FMUL.FTZ R176, R18, UR5 ;  /* 0x0000000512b07c20 */ /* 0x000fe20008410000 */
[----:B------:R-:W-:Y:S01]  /*4330*/  FMUL.FTZ R249, R11, UR5 ;  /* 0x000000050bf97c20 */ /* 0x000fe20008410000 */
[----:B------:R-:W-:Y:S01]  /*4340*/  FMUL.FTZ R251, R7, UR5 ;  /* 0x0000000507fb7c20 */ /* 0x000fe20008410000 */
[----:B------:R-:W-:Y:S05]  /*4350*/  FMUL.FTZ R177, R17, UR5 ;  /* 0x0000000511b17c20 */ /* 0x000fea0008410000 */
[----:B------:R4:W-:Y:S01]  /*4360*/  MUFU.TANH R30, R137 ;  /* 0x00000089001e7308 */ /* 0x0009e20000002400 */
[----:B------:R-:W-:Y:S01]  /*4370*/  FMUL.FTZ R179, R20, UR5 ;  /* 0x0000000514b37c20 */ /* 0x000fe20008410000 */
[-C--:B-1----:R-:W-:Y:S03]  /*4380*/  HMMA.16816.F32 R52, R180, R132.reuse, R52 ;  /* 0x00000084b434723c */ /* 0x082fe60000001834 */
[----:B------:R-:W-:Y:S01]  /*4390*/  FMUL.FTZ R247, R12, UR5 ;  /* 0x000000050cf77c20 */ /* 0x000fe20008410000 */
[----:B--2---:R-:W-:Y:S04]  /*43a0*/  FMUL.FTZ R178, R21, UR5 ;  /* 0x0000000515b27c20 */ /* 0x004fe80008410000 */
[----:B------:R1:W-:Y:S03]  /*43b0*/  MUFU.TANH R13, R176 ;  /* 0x000000b0000d7308 */ /* 0x0003e60000002400 */
[----:B---3--:R-:W-:Y:S01]  /*43c0*/  FMUL.FTZ R136, R23, UR5 ;  /* 0x0000000517887c20 */ /* 0x008fe20008410000 */
[C---:B------:R-:W-:Y:S04]  /*43d0*/  HMMA.16816.F32 R56, R140.reuse, R132, R56 ;  /* 0x000000848c38723c */ /* 0x040fe80000001838 */
[----:B------:R-:W-:Y:S01]  /*43e0*/  FMUL.FTZ R250, R24, UR5 ;  /* 0x0000000518fa7c20 */ /* 0x000fe20008410000 */
[----:B------:R-:W-:Y:S01]  /*43f0*/  FMUL.FTZ R237, R26, UR5 ;  /* 0x000000051aed7c20 */ /* 0x000fe20008410000 */
[----:B------:R2:W-:Y:S01]  /*4400*/  MUFU.TANH R22, R136 ;  /* 0x0000008800167308 */ /* 0x0005e20000002400 */
[-C--:B------:R-:W-:Y:S04]  /*4410*/  HMMA.16816.F32 R60, R140, R134.reuse, R60 ;  /* 0x000000868c3c723c */ /* 0x080fe8000000183c */
[----:B----4-:R-:W-:Y:S01]  /*4420*/  FMNMX.FTZ R137, R170, R139, !PT ;  /* 0x0000008baa897209 */ /* 0x010fe20007810000 */
[----:B------:R-:W-:Y:S01]  /*4430*/  FMUL.FTZ R248, R25, UR5 ;  /* 0x0000000519f87c20 */ /* 0x000fe20008410000 */
[----:B------:R-:W-:Y:S03]  /*4440*/  HMMA.16816.F32 R64, R180, R134, R64 ;  /* 0x00000086b440723c */ /* 0x000fe60000001840 */
[----:B------:R-:W3:Y:S02]  /*4450*/  MUFU.TANH R241, R241 ;  /* 0x000000f100f17308 */ /* 0x000ee40000002400 */
[----:B-1----:R-:W-:Y:S01]  /*4460*/  FMUL.FTZ R176, R32, UR5 ;  /* 0x0000000520b07c20 */ /* 0x002fe20008410000 */
[----:B------:R-:W-:Y:S01]  /*4470*/  FMUL.FTZ R242, R36, UR5 ;  /* 0x0000000524f27c20 */ /* 0x000fe20008410000 */
[----:B------:R-:W-:Y:S01]  /*4480*/  FMNMX.FTZ R223, R166, R3, !PT ;  /* 0x00000003a6df7209 */ /* 0x000fe20007810000 */
[----:B------:R-:W-:Y:S05]  /*4490*/  FMUL.FTZ R235, R27, UR5 ;  /* 0x000000051beb7c20 */ /* 0x000fea0008410000 */
[----:B------:R-:W1:Y:S01]  /*44a0*/  MUFU.TANH R243, R243 ;  /* 0x000000f300f37308 */ /* 0x000e620000002400 */
[----:B--2---:R-:W-:Y:S01]  /*44b0*/  FMUL.FTZ R136, R35, UR5 ;  /* 0x0000000523887c20 */ /* 0x004fe20008410000 */
[----:B------:R-:W-:Y:S01]  /*44c0*/  FMUL.FTZ R246, R28, UR5 ;  /* 0x000000051cf67c20 */ /* 0x000fe20008410000 */
[----:B------:R-:W-:Y:S01]  /*44d0*/  FMUL.FTZ R238, R38, UR5 ;  /* 0x0000000526ee7c20 */ /* 0x000fe20008410000 */
[----:B------:R-:W-:Y:S01]  /*44e0*/  FMUL.FTZ R240, R37, UR5 ;  /* 0x0000000525f07c20 */ /* 0x000fe20008410000 */
[----:B------:R-:W-:Y:S01]  /*44f0*/  FMUL.FTZ R244, R29, UR5 ;  /* 0x000000051df47c20 */ /* 0x000fe20008410000 */
[----:B------:R-:W-:Y:S04]  /*4500*/  FMUL.FTZ R186, R39, UR5 ;  /* 0x0000000527ba7c20 */ /* 0x000fe80008410000 */
[----:B------:R2:W-:Y:S01]  /*4510*/  MUFU.TANH R14, R136 ;  /* 0x00000088000e7308 */ /* 0x0005e20000002400 */
[----:B---3--:R-:W-:Y:S01]  /*4520*/  FMNMX.FTZ R233, R241, R2, !PT ;  /* 0x00000002f1e97209 */ /* 0x008fe20007810000 */
[----:B------:R-:W-:Y:S01]  /*4530*/  FMUL.FTZ R236, R48, UR5 ;  /* 0x0000000530ec7c20 */ /* 0x000fe20008410000 */
[----:B------:R-:W-:Y:S01]  /*4540*/  FMUL.FTZ R221, R31, UR5 ;  /* 0x000000051fdd7c20 */ /* 0x000fe20008410000 */
[----:B------:R-:W-:Y:S01]  /*4550*/  FMUL.FTZ R228, R40, UR5 ;  /* 0x0000000528e47c20 */ /* 0x000fe20008410000 */
[----:B------:R-:W-:Y:S01]  /*4560*/  FMUL.FTZ R232, R50, UR5 ;  /* 0x0000000532e87c20 */ /* 0x000fe20008410000 */
[----:B------:R-:W-:Y:S01]  /*4570*/  FMUL.FTZ R234, R49, UR5 ;  /* 0x0000000531ea7c20 */ /* 0x000fe20008410000 */
[----:B------:R-:W-:Y:S03]  /*4580*/  FMUL.FTZ R225, R42, UR5 ;  /* 0x000000052ae17c20 */ /* 0x000fe60008410000 */
[----:B------:R-:W3:Y:S01]  /*4590*/  MUFU.TANH R249, R249 ;  /* 0x000000f900f97308 */ /* 0x000ee20000002400 */
[----:B-1----:R-:W-:Y:S01]  /*45a0*/  FMNMX.FTZ R137, R243, R137, !PT ;  /* 0x00000089f3897209 */ /* 0x002fe20007810000 */
[----:B------:R-:W-:Y:S01]  /*45b0*/  FMUL.FTZ R226, R41, UR5 ;  /* 0x0000000529e27c20 */ /* 0x000fe20008410000 */
[----:B------:R-:W-:Y:S01]  /*45c0*/  FMUL.FTZ R230, R51, UR5 ;  /* 0x0000000533e67c20 */ /* 0x000fe20008410000 */
        /* <DEDUP_REMOVED lines=17> */
[----:B------:R-:W-:Y:S05]  /*46e0*/  FMUL.FTZ R63, R63, UR5 ;  /* 0x000000053f3f7c20 */ /* 0x000fea0008410000 */
[----:B------:R-:W4:Y:S01]  /*46f0*/  MUFU.TANH R251, R251 ;  /* 0x000000fb00fb7308 */ /* 0x000f220000002400 */
[----:B-1----:R-:W-:Y:S09]  /*4700*/  FMUL.FTZ R138, R33, UR5 ;  /* 0x00000005218a7c20 */ /* 0x002ff20008410000 */
[----:B------:R-:W1:Y:S01]  /*4710*/  MUFU.TANH R17, R177 ;  /* 0x000000b100117308 */ /* 0x000e620000002400 */
[----:B--2---:R-:W-:Y:S04]  /*4720*/  FMNMX.FTZ R136, R239, R0, !PT ;  /* 0x00000000ef887209 */ /* 0x004fe80007810000 */
[----:B---3--:R-:W-:Y:S02]  /*4730*/  FMNMX.FTZ R183, R249, R136, !PT ;  /* 0x00000088f9b77209 */ /* 0x008fe40007810000 */
[----:B------:R-:W-:Y:S03]  /*4740*/  FMNMX.FTZ R136, R15, R137, !PT ;  /* 0x000000890f887209 */ /* 0x000fe60007810000 */
[----:B------:R-:W2:Y:S01]  /*4750*/  MUFU.TANH R252, R252 ;  /* 0x000000fc00fc7308 */ /* 0x000ea20000002400 */
[----:B----4-:R-:W-:Y:S04]  /*4760*/  FMNMX.FTZ R233, R251, R233, !PT ;  /* 0x000000e9fbe97209 */ /* 0x010fe80007810000 */
[----:B------:R-:W-:Y:S05]  /*4770*/  FMNMX.FTZ R233, R13, R233, !PT ;  /* 0x000000e90de97209 */ /* 0x000fea0007810000 */
[----:B------:R-:W3:Y:S01]  /*4780*/  MUFU.TANH R11, R179 ;  /* 0x000000b3000b7308 */ /* 0x000ee20000002400 */
[----:B-1----:R-:W-:Y:S01]  /*4790*/  FMNMX.FTZ R136, R17, R136, !PT ;  /* 0x0000008811887209 */ /* 0x002fe20007810000 */
[----:B------:R-:W-:Y:S01]  /*47a0*/  FMUL.FTZ R177, R59, UR5 ;  /* 0x000000053bb17c20 */ /* 0x000fe20008410000 */
[----:B------:R-:W-:Y:S04]  /*47b0*/  FMNMX.FTZ R233, R19, R233, !PT ;  /* 0x000000e913e97209 */ /* 0x000fe80007810000 */
[----:B------:R-:W-:Y:S03]  /*47c0*/  FMNMX.FTZ R233, R18, R233, !PT ;  /* 0x000000e912e97209 */ /* 0x000fe60007810000 */
[----:B------:R-:W1:Y:S01]  /*47d0*/  MUFU.TANH R247, R247 ;  /* 0x000000f700f77308 */ /* 0x000e620000002400 */
[----:B--2---:R-:W-:Y:S02]  /*47e0*/  FMNMX.FTZ R223, R252, R223, !PT ;  /* 0x000000dffcdf7209 */ /* 0x004fe40007810000 */
[----:B------:R-:W-:Y:S04]  /*47f0*/  FMNMX.FTZ R233, R22, R233, !PT ;  /* 0x000000e916e97209 */ /* 0x000fe80007810000 */
[----:B------:R-:W-:Y:S03]  /*4800*/  FMNMX.FTZ R233, R30, R233, !PT ;  /* 0x000000e91ee97209 */ /* 0x000fe60007810000 */
[----:B------:R-:W2:Y:S01]  /*4810*/  MUFU.TANH R174, R178 ;  /* 0x000000b200ae7308 */ /* 0x000ea20000002400 */
[----:B---3--:R-:W-:Y:S01]  /*4820*/  FMNMX.FTZ R136, R11, R136, !PT ;  /* 0x000000880b887209 */ /* 0x008fe20007810000 */
[----:B------:R-:W-:Y:S01]  /*4830*/  FMUL.FTZ R179, R58, UR5 ;  /* 0x000000053ab37c20 */ /* 0x000fe20008410000 */
[----:B------:R-:W-:Y:S07]  /*4840*/  FMNMX.FTZ R233, R14, R233, !PT ;  /* 0x000000e90ee97209 */ /* 0x000fee0007810000 */
[----:B------:R-:W3:Y:S01]  /*4850*/  MUFU.TANH R245, R245 ;  /* 0x000000f500f57308 */ /* 0x000ee20000002400 */
[----:B-1----:R-:W-:Y:S04]  /*4860*/  FMNMX.FTZ R223, R247, R223, !PT ;  /* 0x000000dff7df7209 */ /* 0x002fe80007810000 */
[----:B------:R-:W-:Y:S05]  /*4870*/  FMNMX.FTZ R223, R10, R223, !PT ;  /* 0x000000df0adf7209 */ /* 0x000fea0007810000 */
[----:B------:R-:W1:Y:S01]  /*4880*/  MUFU.TANH R21, R176 ;  /* 0x000000b000157308 */ /* 0x000e620000002400 */
[----:B--2---:R-:W-:Y:S01]  /*4890*/  FMNMX.FTZ R136, R174, R136, !PT ;  /* 0x00000088ae887209 */ /* 0x004fe20007810000 */
[----:B------:R-:W-:Y:S08]  /*48a0*/  FMUL.FTZ R178, R60, UR5 ;  /* 0x000000053cb27c20 */ /* 0x000ff00008410000 */
[----:B------:R-:W2:Y:S01]  /*48b0*/  MUFU.TANH R250, R250 ;  /* 0x000000fa00fa7308 */ /* 0x000ea20000002400 */
[----:B---3--:R-:W-:Y:S04]  /*48c0*/  FMNMX.FTZ R183, R245, R183, !PT ;  /* 0x000000b7f5b77209 */ /* 0x008fe80007810000 */
[----:B------:R-:W-:Y:S05]  /*48d0*/  FMNMX.FTZ R183, R9, R183, !PT ;  /* 0x000000b709b77209 */ /* 0x000fea0007810000 */
[----:B------:R-:W3:Y:S01]  /*48e0*/  MUFU.TANH R34, R138 ;  /* 0x0000008a00227308 */ /* 0x000ee20000002400 */
[----:B-1----:R-:W-:Y:S01]  /*48f0*/  FMNMX.FTZ R136, R21, R136, !PT ;  /* 0x0000008815887209 */ /* 0x002fe20007810000 */
[----:B------:R-:W-:Y:S08]  /*4900*/  FMUL.FTZ R176, R61, UR5 ;  /* 0x000000053db07c20 */ /* 0x000ff00008410000 */
[----:B------:R-:W1:Y:S01]  /*4910*/  MUFU.TANH R237, R237 ;  /* 0x000000ed00ed7308 */ /* 0x000e620000002400 */
[----:B--2---:R-:W-:Y:S09]  /*4920*/  FMNMX.FTZ R223, R250, R223, !PT ;  /* 0x000000dffadf7209 */ /* 0x004ff20007810000 */
[----:B------:R-:W2:Y:S01]  /*4930*/  MUFU.TANH R248, R248 ;  /* 0x000000f800f87308 */ /* 0x000ea20000002400 */
[----:B---3--:R-:W-:Y:S01]  /*4940*/  FMNMX.FTZ R136, R34, R136, !PT ;  /* 0x0000008822887209 */ /* 0x008fe20007810000 */
[----:B------:R-:W-:Y:S08]  /*4950*/  FMUL.FTZ R138, R62, UR5 ;  /* 0x000000053e8a7c20 */ /* 0x000ff00008410000 */
        /* <DEDUP_REMOVED lines=68> */
.L_x_1469:
[----:B------:R-:W-:Y:S01]  /*4da0*/  LDSM.16.MT88.4 R40, [R194+0x6000] ;  /* 0x00600000c228783b */ /* 0x000fe20000004200 */
[----:B---3--:R-:W-:Y:S02]  /*4db0*/  FMNMX.FTZ R16, R182, R233, !PT ;  /* 0x000000e9b6107209 */ /* 0x008fe40007810000 */
[----:B-1----:R-:W-:Y:S02]  /*4dc0*/  FMNMX.FTZ R25, R180, R223, !PT ;  /* 0x000000dfb4197209 */ /* 0x002fe40007810000 */
        /* <DEDUP_REMOVED lines=17> */
[----:B------:R-:W-:Y:S08]  /*4ee0*/  LDSM.16.MT88.4 R24, [R195+0x6000] ;  /* 0x00600000c318783b */ /* 0x000ff00000004200 */
[----:B------:R-:W2:Y:S08]  /*4ef0*/  SHFL.BFLY PT, R135, R12, 0x1, 0x1f ;  /* 0x0c201f000c877f89 */ /* 0x000eb000000e0000 */
[----:B------:R-:W3:Y:S08]  /*4f00*/  SHFL.BFLY PT, R134, R7, 0x1, 0x1f ;  /* 0x0c201f0007867f89 */ /* 0x000ef000000e0000 */
[----:B------:R-:W4:Y:S01]  /*4f10*/  SHFL.BFLY PT, R133, R4, 0x1, 0x1f ;  /* 0x0c201f0004857f89 */ /* 0x000f2200000e0000 */
[----:B-1----:R-:W-:Y:S04]  /*4f20*/  FMNMX.FTZ R136, R23, R136, !PT ;  /* 0x0000008817887209 */ /* 0x002fe80007810000 */
[C---:B------:R-:W-:Y:S01]  /*4f30*/  FSETP.NEU.FTZ.AND P1, PT, R136.reuse, -INF , PT ;  /* 0xff8000008800780b */ /* 0x040fe20003f3d000 */
[C---:B------:R-:W-:Y:S01]  /*4f40*/  FMUL.FTZ R233, R136.reuse, UR4 ;  /* 0x0000000488e97c20 */ /* 0x040fe20008410000 */
[----:B------:R-:W-:Y:S04]  /*4f50*/  FADD.FTZ R6, -R136, R139 ;  /* 0x0000008b88067221 */ /* 0x000fe80000010100 */
[----:B------:R-:W-:Y:S01]  /*4f60*/  FSEL R233, R233, RZ, P1 ;  /* 0x000000ffe9e97208 */ /* 0x000fe20000800000 */
[----:B------:R-:W-:Y:S01]  /*4f70*/  FMUL.FTZ R132, R6, UR4 ;  /* 0x0000000406847c20 */ /* 0x000fe20008410000 */
[----:B--2---:R-:W-:Y:S03]  /*4f80*/  FMNMX.FTZ R135, R12, R135, !PT ;  /* 0x000000870c877209 */ /* 0x004fe60007810000 */
[--C-:B------:R-:W-:Y:S01]  /*4f90*/  FFMA.FTZ R155, R17, UR4, -R233.reuse ;  /* 0x00000004119b7c23 */ /* 0x100fe200080108e9 */
[--C-:B------:R-:W-:Y:S01]  /*4fa0*/  FFMA.FTZ R151, R34, UR4, -R233.reuse ;  /* 0x0000000422977c23 */ /* 0x100fe200080108e9 */
[----:B------:R-:W1:Y:S01]  /*4fb0*/  MUFU.EX2 R132, R132 ;  /* 0x0000008400847308 */ /* 0x000e620000000800 */
[----:B---3--:R-:W-:Y:S01]  /*4fc0*/  FMNMX.FTZ R134, R7, R134, !PT ;  /* 0x0000008607867209 */ /* 0x008fe20007810000 */
[C---:B------:R-:W-:Y:S01]  /*4fd0*/  FMUL.FTZ R223, R135.reuse, UR4 ;  /* 0x0000000487df7c20 */ /* 0x040fe20008410000 */
[C---:B------:R-:W-:Y:S01]  /*4fe0*/  FSETP.NEU.FTZ.AND P1, PT, R135.reuse, -INF , PT ;  /* 0xff8000008700780b */ /* 0x040fe20003f3d000 */
[----:B------:R-:W-:Y:S01]  /*4ff0*/  FADD.FTZ R2, -R135, R2 ;  /* 0x0000000287027221 */ /* 0x000fe20000010100 */
[----:B----4-:R-:W-:Y:S01]  /*5000*/  FMNMX.FTZ R133, R4, R133, !PT ;  /* 0x0000008504857209 */ /* 0x010fe20007810000 */
[----:B------:R-:W-:Y:S01]  /*5010*/  FFMA.FTZ R163, R170, UR4, -R233 ;  /* 0x00000004aaa37c23 */ /* 0x000fe200080108e9 */
[----:B------:R-:W-:Y:S03]  /*5020*/  FSEL R223, R223, RZ, P1 ;  /* 0x000000ffdfdf7208 */ /* 0x000fe60000800000 */
[----:B------:R-:W-:Y:S01]  /*5030*/  MUFU.EX2 R155, R155 ;  /* 0x0000009b009b7308 */ /* 0x000fe20000000800 */
[----:B------:R-:W-:Y:S01]  /*5040*/  FMUL.FTZ R5, R2, UR4 ;  /* 0x0000000402057c20 */ /* 0x000fe20008410000 */
[----:B------:R-:W-:Y:S01]  /*5050*/  FADD.FTZ R2, -R134, R3 ;  /* 0x0000000386027221 */ /* 0x000fe20000010100 */
[----:B------:R-:W-:Y:S01]  /*5060*/  FADD.FTZ R0, -R133, R0 ;  /* 0x0000000085007221 */ /* 0x000fe20000010100 */
[--C-:B------:R-:W-:Y:S01]  /*5070*/  FFMA.FTZ R148, R19, UR4, -R223.reuse ;  /* 0x0000000413947c23 */ /* 0x100fe200080108df */
[----:B------:R-:W-:Y:S01]  /*5080*/  FFMA.FTZ R147, R18, UR4, -R223 ;  /* 0x0000000412937c23 */ /* 0x000fe200080108df */
[----:B------:R-:W-:Y:S01]  /*5090*/  FMUL.FTZ R4, R2, UR4 ;  /* 0x0000000402047c20 */ /* 0x000fe20008410000 */
[----:B------:R-:W-:Y:S03]  /*50a0*/  FMUL.FTZ R6, R0, UR4 ;  /* 0x0000000400067c20 */ /* 0x000fe60008410000 */
[----:B------:R-:W2:Y:S01]  /*50b0*/  MUFU.EX2 R3, R5 ;  /* 0x0000000500037308 */ /* 0x000ea20000000800 */
[C---:B-1----:R-:W-:Y:S01]  /*50c0*/  FMUL.FTZ R16, R132.reuse, R116 ;  /* 0x0000007484107220 */ /* 0x042fe20000410000 */
[C---:B------:R-:W-:Y:S01]  /*50d0*/  FMUL.FTZ R17, R132.reuse, R117 ;  /* 0x0000007584117220 */ /* 0x040fe20000410000 */
[C---:B------:R-:W-:Y:S01]  /*50e0*/  FMUL.FTZ R32, R132.reuse, R100 ;  /* 0x0000006484207220 */ /* 0x040fe20000410000 */
[C---:B------:R-:W-:Y:S01]  /*50f0*/  FMUL.FTZ R33, R132.reuse, R101 ;  /* 0x0000006584217220 */ /* 0x040fe20000410000 */
[C---:B------:R-:W-:Y:S01]  /*5100*/  FMUL.FTZ R48, R132.reuse, R84 ;  /* 0x0000005484307220 */ /* 0x040fe20000410000 */
[C---:B------:R-:W-:Y:S01]  /*5110*/  FMUL.FTZ R49, R132.reuse, R85 ;  /* 0x0000005584317220 */ /* 0x040fe20000410000 */
[C---:B------:R-:W-:Y:S03]  /*5120*/  FMUL.FTZ R52, R132.reuse, R80 ;  /* 0x0000005084347220 */ /* 0x040fe60000410000 */
[----:B------:R1:W3:Y:S01]  /*5130*/  MUFU.EX2 R2, R4 ;  /* 0x0000000400027308 */ /* 0x0002e20000000800 */
[C---:B------:R-:W-:Y:S01]  /*5140*/  FMUL.FTZ R53, R132.reuse, R81 ;  /* 0x0000005184357220 */ /* 0x040fe20000410000 */
[C---:B------:R-:W-:Y:S01]  /*5150*/  FMUL.FTZ R20, R132.reuse, R112 ;  /* 0x0000007084147220 */ /* 0x040fe20000410000 */
[C---:B------:R-:W-:Y:S01]  /*5160*/  FMUL.FTZ R36, R132.reuse, R96 ;  /* 0x0000006084247220 */ /* 0x040fe20000410000 */
[C---:B------:R-:W-:Y:S01]  /*5170*/  FMUL.FTZ R37, R132.reuse, R97 ;  /* 0x0000006184257220 */ /* 0x040fe20000410000 */
[C---:B------:R-:W-:Y:S01]  /*5180*/  FMUL.FTZ R64, R132.reuse, R68 ;  /* 0x0000004484407220 */ /* 0x040fe20000410000 */
[C---:B------:R-:W-:Y:S01]  /*5190*/  FMUL.FTZ R65, R132.reuse, R69 ;  /* 0x0000004584417220 */ /* 0x040fe20000410000 */
[----:B------:R-:W-:Y:S03]  /*51a0*/  FFMA.FTZ R161, R243, UR4, -R233 ;  /* 0x00000004f3a17c23 */ /* 0x000fe600080108e9 */
[----:B------:R4:W5:Y:S01]  /*51b0*/  MUFU.EX2 R0, R6 ;  /* 0x0000000600007308 */ /* 0x0009620000000800 */
[C---:B--2---:R-:W-:Y:S01]  /*51c0*/  FMUL.FTZ R18, R3.reuse, R118 ;  /* 0x0000007603127220 */ /* 0x044fe20000410000 */
[C---:B------:R-:W-:Y:S01]  /*51d0*/  FMUL.FTZ R19, R3.reuse, R119 ;  /* 0x0000007703137220 */ /* 0x040fe20000410000 */
[C---:B------:R-:W-:Y:S01]  /*51e0*/  FMUL.FTZ R34, R3.reuse, R102 ;  /* 0x0000006603227220 */ /* 0x040fe20000410000 */
[----:B------:R-:W-:Y:S01]  /*51f0*/  LDSM.16.MT88.4 R116, [R195+0x7800] ;  /* 0x00780000c374783b */ /* 0x000fe20000004200 */
[C---:B------:R-:W-:Y:S01]  /*5200*/  FMUL.FTZ R35, R3.reuse, R103 ;  /* 0x0000006703237220 */ /* 0x040fe20000410000 */
[C---:B------:R-:W-:Y:S01]  /*5210*/  FMUL.FTZ R50, R3.reuse, R86 ;  /* 0x0000005603327220 */ /* 0x040fe20000410000 */
[C---:B------:R-:W-:Y:S03]  /*5220*/  FMUL.FTZ R51, R3.reuse, R87 ;  /* 0x0000005703337220 */ /* 0x040fe60000410000 */
[----:B------:R-:W-:Y:S01]  /*5230*/  MUFU.EX2 R163, R163 ;  /* 0x000000a300a37308 */ /* 0x000fe20000000800 */
[C---:B------:R-:W-:Y:S01]  /*5240*/  FMUL.FTZ R54, R3.reuse, R82 ;  /* 0x0000005203367220 */ /* 0x040fe20000410000 */
[C---:B------:R-:W-:Y:S01]  /*5250*/  FMUL.FTZ R55, R3.reuse, R83 ;  /* 0x0000005303377220 */ /* 0x040fe20000410000 */
[C---:B-1----:R-:W-:Y:S01]  /*5260*/  FMUL.FTZ R4, R132.reuse, R128 ;  /* 0x0000008084047220 */ /* 0x042fe20000410000 */
[----:B------:R-:W-:Y:S01]  /*5270*/  LDSM.16.MT88.4 R80, [R193+0x6800] ;  /* 0x00680000c150783b */ /* 0x000fe20000004200 */
[----:B------:R-:W-:Y:S01]  /*5280*/  FMUL.FTZ R5, R132, R129 ;  /* 0x0000008184057220 */ /* 0x000fe20000410000 */
[C---:B------:R-:W-:Y:S01]  /*5290*/  FMUL.FTZ R7, R3.reuse, R131 ;  /* 0x0000008303077220 */ /* 0x040fe20000410000 */
[C---:B---3--:R-:W-:Y:S03]  /*52a0*/  FMUL.FTZ R8, R2.reuse, R124 ;  /* 0x0000007c02087220 */ /* 0x048fe60000410000 */
[----:B------:R-:W1:Y:S01]  /*52b0*/  MUFU.EX2 R161, R161 ;  /* 0x000000a100a17308 */ /* 0x000e620000000800 */
[C---:B----4-:R-:W-:Y:S01]  /*52c0*/  FMUL.FTZ R6, R3.reuse, R130 ;  /* 0x0000008203067220 */ /* 0x050fe20000410000 */
[C---:B------:R-:W-:Y:S01]  /*52d0*/  FMUL.FTZ R12, R2.reuse, R120 ;  /* 0x00000078020c7220 */ /* 0x040fe20000410000 */
[C---:B------:R-:W-:Y:S01]  /*52e0*/  FMUL.FTZ R23, R3.reuse, R115 ;  /* 0x0000007303177220 */ /* 0x040fe20000410000 */
[----:B------:R-:W-:Y:S01]  /*52f0*/  LDSM.16.MT88.4 R84, [R192+0x6800] ;  /* 0x00680000c054783b */ /* 0x000fe20000004200 */
[C---:B------:R-:W-:Y:S01]  /*5300*/  FMUL.FTZ R28, R2.reuse, R104 ;  /* 0x00000068021c7220 */ /* 0x040fe20000410000 */
[----:B------:R-:W-:Y:S01]  /*5310*/  FMUL.FTZ R29, R2, R105 ;  /* 0x00000069021d7220 */ /* 0x000fe20000410000 */
[----:B-----5:R-:W-:Y:S03]  /*5320*/  FMUL.FTZ R31, R0, R107 ;  /* 0x0000006b001f7220 */ /* 0x020fe60000410000 */
[----:B------:R-:W-:Y:S01]  /*5330*/  MUFU.EX2 R148, R148 ;  /* 0x0000009400947308 */ /* 0x000fe20000000800 */
[C---:B------:R-:W-:Y:S01]  /*5340*/  FMUL.FTZ R38, R3.reuse, R98 ;  /* 0x0000006203267220 */ /* 0x040fe20000410000 */
[----:B------:R-:W-:Y:S01]  /*5350*/  FMUL.FTZ R39, R3, R99 ;  /* 0x0000006303277220 */ /* 0x000fe20000410000 */
[C---:B------:R-:W-:Y:S01]  /*5360*/  FMUL.FTZ R44, R2.reuse, R88 ;  /* 0x00000058022c7220 */ /* 0x040fe20000410000 */
[----:B------:R-:W-:Y:S01]  /*5370*/  LDSM.16.MT88.4 R100, [R194+0x7800] ;  /* 0x00780000c264783b */ /* 0x000fe20000004200 */
[----:B------:R-:W-:Y:S01]  /*5380*/  FMUL.FTZ R45, R2, R89 ;  /* 0x00000059022d7220 */ /* 0x000fe20000410000 */
[C---:B------:R-:W-:Y:S01]  /*5390*/  FMUL.FTZ R46, R0.reuse, R90 ;  /* 0x0000005a002e7220 */ /* 0x040fe20000410000 */
[----:B------:R-:W-:Y:S03]  /*53a0*/  FMUL.FTZ R47, R0, R91 ;  /* 0x0000005b002f7220 */ /* 0x000fe60000410000 */
[----:B------:R-:W-:Y:S01]  /*53b0*/  MUFU.EX2 R147, R147 ;  /* 0x0000009300937308 */ /* 0x000fe20000000800 */
[----:B-1----:R-:W-:Y:S01]  /*53c0*/  F2FP.F16.F32.PACK_AB R128, R161, R163 ;  /* 0x000000a3a180723e */ /* 0x002fe200000000ff */
[C---:B------:R-:W-:Y:S01]  /*53d0*/  FMUL.FTZ R60, R2.reuse, R72 ;  /* 0x00000048023c7220 */ /* 0x040fe20000410000 */
[----:B------:R-:W-:Y:S01]  /*53e0*/  FMUL.FTZ R61, R2, R73 ;  /* 0x00000049023d7220 */ /* 0x000fe20000410000 */
        /* <DEDUP_REMOVED lines=8> */
[----:B------:R-:W-:Y:S01]  /*5470*/  FMUL.FTZ R15, R0, R123 ;  /* 0x0000007b000f7220 */ /* 0x000fe20000410000 */
[----:B------:R-:W-:Y:S01]  /*5480*/  FFMA.FTZ R149, R13, UR4, -R223 ;  /* 0x000000040d957c23 */ /* 0x000fe200080108df */
[----:B------:R-:W-:Y:S01]  /*5490*/  FMUL.FTZ R13, R2, R121 ;  /* 0x00000079020d7220 */ /* 0x000fe20000410000 */
[----:B------:R-:W-:Y:S03]  /*54a0*/  FFMA.FTZ R154, R11, UR4, -R233 ;  /* 0x000000040b9a7c23 */ /* 0x000fe600080108e9 */
[----:B------:R-:W-:Y:S01]  /*54b0*/  MUFU.EX2 R160, R160 ;  /* 0x000000a000a07308 */ /* 0x000fe20000000800 */
[----:B------:R-:W-:Y:S01]  /*54c0*/  FMUL.FTZ R11, R0, R127 ;  /* 0x0000007f000b7220 */ /* 0x000fe20000410000 */
[--C-:B------:R-:W-:Y:S01]  /*54d0*/  FFMA.FTZ R158, R14, UR4, -R223.reuse ;  /* 0x000000040e9e7c23 */ /* 0x100fe200080108df */
[----:B------:R-:W-:Y:S01]  /*54e0*/  FMUL.FTZ R14, R0, R122 ;  /* 0x0000007a000e7220 */ /* 0x000fe20000410000 */
[----:B------:R-:W-:Y:S01]  /*54f0*/  FFMA.FTZ R146, R22, UR4, -R223 ;  /* 0x0000000416927c23 */ /* 0x000fe200080108df */
[----:B------:R-:W-:Y:S01]  /*5500*/  FMUL.FTZ R22, R3, R114 ;  /* 0x0000007203167220 */ /* 0x000fe20000410000 */
[----:B------:R-:W-:Y:S01]  /*5510*/  FFMA.FTZ R152, R21, UR4, -R233 ;  /* 0x0000000415987c23 */ /* 0x000fe200080108e9 */
[----:B------:R-:W-:Y:S03]  /*5520*/  FMUL.FTZ R21, R132, R113 ;  /* 0x0000007184157220 */ /* 0x000fe60000410000 */
[----:B------:R-:W1:Y:S01]  /*5530*/  MUFU.EX2 R150, R150 ;  /* 0x0000009600967308 */ /* 0x000e620000000800 */
[----:B------:R-:W-:Y:S01]  /*5540*/  FMUL.FTZ R175, R134, UR4 ;  /* 0x0000000486af7c20 */ /* 0x000fe20008410000 */
[----:B------:R-:W-:Y:S01]  /*5550*/  FFMA.FTZ R145, R30, UR4, -R223 ;  /* 0x000000041e917c23 */ /* 0x000fe200080108df */
[----:B------:R-:W-:Y:S01]  /*5560*/  FMUL.FTZ R30, R0, R106 ;  /* 0x0000006a001e7220 */ /* 0x000fe20000410000 */
[----:B------:R-:W-:Y:S01]  /*5570*/  FFMA.FTZ R153, R174, UR4, -R233 ;  /* 0x00000004ae997c23 */ /* 0x000fe200080108e9 */
[----:B------:R-:W-:Y:S01]  /*5580*/  FFMA.FTZ R183, R186, UR4, -R223 ;  /* 0x00000004bab77c23 */ /* 0x000fe200080108df */
[--C-:B------:R-:W-:Y:S01]  /*5590*/  FFMA.FTZ R172, R242, UR4, -R233.reuse ;  /* 0x00000004f2ac7c23 */ /* 0x100fe200080108e9 */
[----:B------:R-:W-:Y:S03]  /*55a0*/  FFMA.FTZ R173, R240, UR4, -R233 ;  /* 0x00000004f0ad7c23 */ /* 0x000fe600080108e9 */
[----:B------:R-:W2:Y:S01]  /*55b0*/  MUFU.EX2 R156, R156 ;  /* 0x0000009c009c7308 */ /* 0x000ea20000000800 */
[----:B------:R-:W-:Y:S01]  /*55c0*/  FSETP.NEU.FTZ.AND P1, PT, R134, -INF , PT ;  /* 0xff8000008600780b */ /* 0x000fe20003f3d000 */
[----:B------:R-:W-:Y:S01]  /*55d0*/  FMUL.FTZ R168, R133, UR4 ;  /* 0x0000000485a87c20 */ /* 0x000fe20008410000 */
[----:B------:R-:W-:Y:S01]  /*55e0*/  FFMA.FTZ R174, R238, UR4, -R223 ;  /* 0x00000004eeae7c23 */ /* 0x000fe200080108df */
[----:B------:R-:W-:Y:S01]  /*55f0*/  FFMA.FTZ R186, R236, UR4, -R233 ;  /* 0x00000004ecba7c23 */ /* 0x000fe200080108e9 */
[----:B------:R-:W-:Y:S01]  /*5600*/  FSEL R175, R175, RZ, P1 ;  /* 0x000000ffafaf7208 */ /* 0x000fe20000800000 */
[----:B------:R-:W-:Y:S01]  /*5610*/  FFMA.FTZ R230, R230, UR4, -R223 ;  /* 0x00000004e6e67c23 */ /* 0x000fe200080108df */
[----:B------:R-:W-:Y:S03]  /*5620*/  FSETP.NEU.FTZ.AND P1, PT, R133, -INF , PT ;  /* 0xff8000008500780b */ /* 0x000fe60003f3d000 */
[----:B------:R-:W3:Y:S01]  /*5630*/  MUFU.EX2 R149, R149 ;  /* 0x0000009500957308 */ /* 0x000ee20000000800 */
[----:B-1----:R-:W-:Y:S01]  /*5640*/  F2FP.F16.F32.PACK_AB R129, R150, R160 ;  /* 0x000000a09681723e */ /* 0x002fe200000000ff */
[--C-:B------:R-:W-:Y:S01]  /*5650*/  FFMA.FTZ R142, R10, UR4, -R175.reuse ;  /* 0x000000040a8e7c23 */ /* 0x100fe200080108af */
[----:B------:R-:W-:Y:S01]  /*5660*/  FSEL R168, R168, RZ, P1 ;  /* 0x000000ffa8a87208 */ /* 0x000fe20000800000 */
[--C-:B------:R-:W-:Y:S01]  /*5670*/  FFMA.FTZ R159, R166, UR4, -R175.reuse ;  /* 0x00000004a69f7c23 */ /* 0x100fe200080108af */
[--C-:B------:R-:W-:Y:S01]  /*5680*/  FFMA.FTZ R144, R252, UR4, -R175.reuse ;  /* 0x00000004fc907c23 */ /* 0x100fe200080108af */
[--C-:B------:R-:W-:Y:S01]  /*5690*/  FFMA.FTZ R143, R247, UR4, -R175.reuse ;  /* 0x00000004f78f7c23 */ /* 0x100fe200080108af */
[----:B------:R-:W-:Y:S03]  /*56a0*/  FMUL.FTZ R10, R0, R126 ;  /* 0x0000007e000a7220 */ /* 0x000fe60000410000 */
[----:B------:R-:W-:Y:S01]  /*56b0*/  MUFU.EX2 R142, R142 ;  /* 0x0000008e008e7308 */ /* 0x000fe20000000800 */
[--C-:B------:R-:W-:Y:S01]  /*56c0*/  FFMA.FTZ R139, R9, UR4, -R168.reuse ;  /* 0x00000004098b7c23 */ /* 0x100fe200080108a8 */
[--C-:B------:R-:W-:Y:S01]  /*56d0*/  FFMA.FTZ R157, R239, UR4, -R168.reuse ;  /* 0x00000004ef9d7c23 */ /* 0x100fe200080108a8 */
[--C-:B------:R-:W-:Y:S01]  /*56e0*/  FFMA.FTZ R141, R249, UR4, -R168.reuse ;  /* 0x00000004f98d7c23 */ /* 0x100fe200080108a8 */
[--C-:B------:R-:W-:Y:S01]  /*56f0*/  FFMA.FTZ R140, R245, UR4, -R168.reuse ;  /* 0x00000004f58c7c23 */ /* 0x100fe200080108a8 */
[----:B--2---:R-:W-:Y:S01]  /*5700*/  F2FP.F16.F32.PACK_AB R130, R155, R156 ;  /* 0x0000009c9b82723e */ /* 0x004fe200000000ff */
[----:B------:R-:W-:Y:S01]  /*5710*/  FMUL.FTZ R9, R2, R125 ;  /* 0x0000007d02097220 */ /* 0x000fe20000410000 */
[--C-:B------:R-:W-:Y:S03]  /*5720*/  FFMA.FTZ R162, R250, UR4, -R175.reuse ;  /* 0x00000004faa27c23 */ /* 0x100fe600080108af */
[----:B------:R-:W-:Y:S01]  /*5730*/  MUFU.EX2 R159, R159 ;  /* 0x0000009f009f7308 */ /* 0x000fe20000000800 */
[----:B---3--:R-:W-:Y:S01]  /*5740*/  F2FP.F16.F32.PACK_AB R131, R148, R149 ;  /* 0x000000959483723e */ /* 0x008fe200000000ff */
[--C-:B------:R-:W-:Y:S01]  /*5750*/  FFMA.FTZ R165, R248, UR4, -R175.reuse ;  /* 0x00000004f8a57c23 */ /* 0x100fe200080108af */
[--C-:B------:R-:W-:Y:S01]  /*5760*/  FFMA.FTZ R164, R237, UR4, -R168.reuse ;  /* 0x00000004eda47c23 */ /* 0x100fe200080108a8 */
[--C-:B------:R-:W-:Y:S01]  /*5770*/  FFMA.FTZ R167, R235, UR4, -R168.reuse ;  /* 0x00000004eba77c23 */ /* 0x100fe200080108a8 */
[--C-:B------:R-:W-:Y:S01]  /*5780*/  FFMA.FTZ R166, R246, UR4, -R175.reuse ;  /* 0x00000004f6a67c23 */ /* 0x100fe200080108af */
[----:B------:R-:W-:Y:S01]  /*5790*/  FFMA.FTZ R169, R244, UR4, -R175 ;  /* 0x00000004f4a97c23 */ /* 0x000fe200080108af */
[--C-:B------:R-:W-:Y:S03]  /*57a0*/  FFMA.FTZ R170, R231, UR4, -R168.reuse ;  /* 0x00000004e7aa7c23 */ /* 0x100fe600080108a8 */
[----:B------:R-:W1:Y:S01]  /*57b0*/  MUFU.EX2 R144, R144 ;  /* 0x0000009000907308 */ /* 0x000e620000000800 */
[-C--:B------:R-:W-:Y:S05]  /*57c0*/  HMMA.16816.F32 R4, R128, R24.reuse, R4 ;  /* 0x000000188004723c */ /* 0x080fea0000001804 */
[--C-:B------:R-:W-:Y:S01]  /*57d0*/  FFMA.FTZ R171, R221, UR4, -R168.reuse ;  /* 0x00000004ddab7c23 */ /* 0x100fe200080108a8 */
[----:B------:R-:W-:Y:S03]  /*57e0*/  FFMA.FTZ R221, R234, UR4, -R233 ;  /* 0x00000004eadd7c23 */ /* 0x000fe600080108e9 */
[----:B------:R-:W-:Y:S02]  /*57f0*/  MUFU.EX2 R157, R157 ;  /* 0x0000009d009d7308 */ /* 0x000fe40000000800 */
[----:B------:R-:W-:Y:S01]  /*5800*/  FFMA.FTZ R231, R232, UR4, -R223 ;  /* 0x00000004e8e77c23 */ /* 0x000fe200080108df */
[--C-:B------:R-:W-:Y:S01]  /*5810*/  FFMA.FTZ R235, R226, UR4, -R175.reuse ;  /* 0x00000004e2eb7c23 */ /* 0x100fe200080108af */
[--C-:B------:R-:W-:Y:S01]  /*5820*/  FFMA.FTZ R226, R227, UR4, -R168.reuse ;  /* 0x00000004e3e27c23 */ /* 0x100fe200080108a8 */
[--C-:B------:R-:W-:Y:S01]  /*5830*/  FFMA.FTZ R227, R218, UR4, -R175.reuse ;  /* 0x00000004dae37c23 */ /* 0x100fe200080108af */
[--C-:B------:R-:W-:Y:S04]  /*5840*/  FFMA.FTZ R228, R228, UR4, -R175.reuse ;  /* 0x00000004e4e47c23 */ /* 0x100fe800080108af */
[----:B------:R-:W2:Y:S01]  /*5850*/  MUFU.EX2 R141, R141 ;  /* 0x0000008d008d7308 */ /* 0x000ea20000000800 */
[----:B-1----:R-:W-:Y:S01]  /*5860*/  F2FP.F16.F32.PACK_AB R124, R144, R159 ;  /* 0x0000009f907c723e */ /* 0x002fe200000000ff */
[--C-:B------:R-:W-:Y:S01]  /*5870*/  FFMA.FTZ R225, R225, UR4, -R168.reuse ;  /* 0x00000004e1e17c23 */ /* 0x100fe200080108a8 */
[----:B------:R-:W-:Y:S01]  /*5880*/  FFMA.FTZ R222, R222, UR4, -R175 ;  /* 0x00000004dede7c23 */ /* 0x000fe200080108af */
[--C-:B------:R-:W-:Y:S01]  /*5890*/  FFMA.FTZ R187, R187, UR4, -R168.reuse ;  /* 0x00000004bbbb7c23 */ /* 0x100fe200080108a8 */
[--C-:B------:R-:W-:Y:S01]  /*58a0*/  FFMA.FTZ R218, R219, UR4, -R168.reuse ;  /* 0x00000004dbda7c23 */ /* 0x100fe200080108a8 */
[----:B------:R-:W-:Y:S01]  /*58b0*/  FFMA.FTZ R237, R216, UR4, -R223 ;  /* 0x00000004d8ed7c23 */ /* 0x000fe200080108df */
[--C-:B------:R-:W-:Y:S03]  /*58c0*/  FFMA.FTZ R219, R220, UR4, -R233.reuse ;  /* 0x00000004dcdb7c23 */ /* 0x100fe600080108e9 */
[----:B------:R-:W1:Y:S01]  /*58d0*/  MUFU.EX2 R143, R143 ;  /* 0x0000008f008f7308 */ /* 0x000e620000000800 */
[--C-:B------:R-:W-:Y:S01]  /*58e0*/  FFMA.FTZ R214, R214, UR4, -R233.reuse ;  /* 0x00000004d6d67c23 */ /* 0x100fe200080108e9 */
[----:B------:R-:W-:Y:S01]  /*58f0*/  FFMA.FTZ R216, R229, UR4, -R233 ;  /* 0x00000004e5d87c23 */ /* 0x000fe200080108e9 */
[----:B------:R-:W-:Y:S01]  /*5900*/  FFMA.FTZ R184, R184, UR4, -R223 ;  /* 0x00000004b8b87c23 */ /* 0x000fe200080108df */
[----:B------:R-:W-:Y:S01]  /*5910*/  FFMA.FTZ R233, R224, UR4, -R233 ;  /* 0x00000004e0e97c23 */ /* 0x000fe200080108e9 */
[--C-:B------:R-:W-:Y:S01]  /*5920*/  FFMA.FTZ R185, R185, UR4, -R223.reuse ;  /* 0x00000004b9b97c23 */ /* 0x100fe200080108df */
[----:B------:R-:W-:Y:S01]  /*5930*/  FFMA.FTZ R223, R182, UR4, -R223 ;  /* 0x00000004b6df7c23 */ /* 0x000fe200080108df */
[--C-:B------:R-:W-:Y:S03]  /*5940*/  FFMA.FTZ R220, R177, UR4, -R168.reuse ;  /* 0x00000004b1dc7c23 */ /* 0x100fe600080108a8 */
[----:B------:R-:W-:Y:S01]  /*5950*/  MUFU.EX2 R140, R140 ;  /* 0x0000008c008c7308 */ /* 0x000fe20000000800 */
[----:B--2---:R-:W-:Y:S01]  /*5960*/  F2FP.F16.F32.PACK_AB R125, R141, R157 ;  /* 0x0000009d8d7d723e */ /* 0x004fe200000000ff */
[--C-:B------:R-:W-:Y:S01]  /*5970*/  FFMA.FTZ R181, R181, UR4, -R175.reuse ;  /* 0x00000004b5b57c23 */ /* 0x100fe200080108af */
[--C-:B------:R-:W-:Y:S01]  /*5980*/  FFMA.FTZ R180, R180, UR4, -R175.reuse ;  /* 0x00000004b4b47c23 */ /* 0x100fe200080108af */
[--C-:B------:R-:W-:Y:S01]  /*5990*/  FFMA.FTZ R179, R179, UR4, -R168.reuse ;  /* 0x00000004b3b37c23 */ /* 0x100fe200080108a8 */
[--C-:B------:R-:W-:Y:S01]  /*59a0*/  FFMA.FTZ R177, R178, UR4, -R175.reuse ;  /* 0x00000004b2b17c23 */ /* 0x100fe200080108af */
[--C-:B------:R-:W-:Y:S01]  /*59b0*/  FFMA.FTZ R138, R138, UR4, -R168.reuse ;  /* 0x000000048a8a7c23 */ /* 0x100fe200080108a8 */
[----:B------:R-:W-:Y:S03]  /*59c0*/  FFMA.FTZ R175, R176, UR4, -R175 ;  /* 0x00000004b0af7c23 */ /* 0x000fe600080108af */
[----:B------:R-:W2:Y:S01]  /*59d0*/  MUFU.EX2 R139, R139 ;  /* 0x0000008b008b7308 */ /* 0x000ea20000000800 */
[----:B-1----:R-:W-:Y:S01]  /*59e0*/  F2FP.F16.F32.PACK_AB R126, R142, R143 ;  /* 0x0000008f8e7e723e */ /* 0x002fe200000000ff */
[----:B------:R-:W-:Y:S01]  /*59f0*/  FFMA.FTZ R168, R137, UR4, -R168 ;  /* 0x0000000489a87c23 */ /* 0x000fe200080108a8 */
[----:B------:R-:W-:Y:S01]  /*5a00*/  FFMA.FTZ R163, R132, R217, R163 ;  /* 0x000000d984a37223 */ /* 0x000fe200000100a3 */
[----:B------:R-:W-:Y:S01]  /*5a10*/  FFMA.FTZ R160, R3, R212, R160 ;  /* 0x000000d403a07223 */ /* 0x000fe200000100a0 */
[----:B------:R-:W-:Y:S01]  /*5a20*/  MOV R3, R134 ;  /* 0x0000008600037202 */ /* 0x000fe20000000f00 */
[----:B------:R-:W-:Y:S01]  /*5a30*/  FFMA.FTZ R159, R2, R215, R159 ;  /* 0x000000d7029f7223 */ /* 0x000fe2000001009f */
[----:B------:R-:W-:Y:S03]  /*5a40*/  FFMA.FTZ R157, R0, R213, R157 ;  /* 0x000000d5009d7223 */ /* 0x000fe6000001009d */
        /* <DEDUP_REMOVED lines=8> */
[----:B------:R-:W1:Y:S01]  /*5ad0*/  MUFU.EX2 R153, R153 ;  /* 0x0000009900997308 */ /* 0x000e620000000800 */
[----:B--2---:R-:W-:Y:S01]  /*5ae0*/  F2FP.F16.F32.PACK_AB R127, R139, R140 ;  /* 0x0000008c8b7f723e */ /* 0x004fe200000000ff */
[----:B------:R-:W-:Y:S01]  /*5af0*/  FADD.FTZ R140, R140, R157 ;  /* 0x0000009d8c8c7221 */ /* 0x000fe20000010000 */
[----:B------:R-:W-:Y:S01]  /*5b00*/  FADD.FTZ R155, R155, R156 ;  /* 0x0000009c9b9b7221 */ /* 0x000fe20000010000 */
[----:B------:R-:W-:Y:S01]  /*5b10*/  FADD.FTZ R148, R148, R149 ;  /* 0x0000009594947221 */ /* 0x000fe20000010000 */
[----:B------:R-:W-:Y:S01]  /*5b20*/  FADD.FTZ R143, R142, R143 ;  /* 0x0000008f8e8f7221 */ /* 0x000fe20000010000 */
[----:B------:R-:W-:Y:S02]  /*5b30*/  FADD.FTZ R139, R139, R140 ;  /* 0x0000008c8b8b7221 */ /* 0x000fe40000010000 */
[C---:B------:R-:W-:Y:S02]  /*5b40*/  HMMA.16816.F32 R8, R124.reuse, R24, R8 ;  /* 0x000000187c08723c */ /* 0x040fe40000001808 */
[----:B------:R-:W2:Y:S04]  /*5b50*/  MUFU.EX2 R146, R146 ;  /* 0x0000009200927308 */ /* 0x000ea80000000800 */
[-C--:B------:R-:W-:Y:S06]  /*5b60*/  HMMA.16816.F32 R12, R124, R26.reuse, R12 ;  /* 0x0000001a7c0c723c */ /* 0x080fec000000180c */
[----:B------:R-:W3:Y:S01]  /*5b70*/  MUFU.EX2 R152, R152 ;  /* 0x0000009800987308 */ /* 0x000ee20000000800 */
[C---:B------:R-:W-:Y:S01]  /*5b80*/  FMUL.FTZ R24, R2.reuse, R108 ;  /* 0x0000006c02187220 */ /* 0x040fe20000410000 */
[C---:B------:R-:W-:Y:S04]  /*5b90*/  HMMA.16816.F32 R16, R128.reuse, R26, R16 ;  /* 0x0000001a8010723c */ /* 0x040fe80000001810 */
[----:B------:R-:W-:Y:S02]  /*5ba0*/  FMUL.FTZ R25, R2, R109 ;  /* 0x0000006d02197220 */ /* 0x000fe40000410000 */
[-C--:B------:R-:W-:Y:S02]  /*5bb0*/  HMMA.16816.F32 R20, R128, R40.reuse, R20 ;  /* 0x000000288014723c */ /* 0x080fe40000001814 */
[----:B------:R-:W-:Y:S03]  /*5bc0*/  MUFU.EX2 R145, R145 ;  /* 0x0000009100917308 */ /* 0x000fe60000000800 */
[C---:B------:R-:W-:Y:S01]  /*5bd0*/  FMUL.FTZ R26, R0.reuse, R110 ;  /* 0x0000006e001a7220 */ /* 0x040fe20000410000 */
[----:B------:R-:W-:Y:S01]  /*5be0*/  FMUL.FTZ R27, R0, R111 ;  /* 0x0000006f001b7220 */ /* 0x000fe20000410000 */
[----:B-1----:R-:W-:Y:S01]  /*5bf0*/  F2FP.F16.F32.PACK_AB R68, R153, R154 ;  /* 0x0000009a9944723e */ /* 0x002fe200000000ff */
[----:B------:R-:W1:Y:S04]  /*5c00*/  LDSM.16.MT88.4 R108, [R192+0x6000] ;  /* 0x00600000c06c783b */ /* 0x000e680000004200 */
[----:B------:R-:W4:Y:S01]  /*5c10*/  MUFU.EX2 R158, R158 ;  /* 0x0000009e009e7308 */ /* 0x000f220000000800 */
[----:B--2---:R-:W-:Y:S01]  /*5c20*/  F2FP.F16.F32.PACK_AB R69, R146, R147 ;  /* 0x000000939245723e */ /* 0x004fe200000000ff */
[----:B------:R-:W-:Y:S01]  /*5c30*/  FADD.FTZ R154, R154, R155 ;  /* 0x0000009b9a9a7221 */ /* 0x000fe20000010000 */
[C---:B------:R-:W-:Y:S04]  /*5c40*/  HMMA.16816.F32 R24, R124.reuse, R40, R24 ;  /* 0x000000287c18723c */ /* 0x040fe80000001818 */
[----:B---3--:R-:W-:Y:S03]  /*5c50*/  F2FP.F16.F32.PACK_AB R70, R151, R152 ;  /* 0x000000989746723e */ /* 0x008fe600000000ff */
[----:B------:R-:W-:Y:S01]  /*5c60*/  MUFU.EX2 R162, R162 ;  /* 0x000000a200a27308 */ /* 0x000fe20000000800 */
[-C--:B------:R-:W-:Y:S03]  /*5c70*/  HMMA.16816.F32 R28, R124, R42.reuse, R28 ;  /* 0x0000002a7c1c723c */ /* 0x080fe6000000181c */
[C---:B------:R-:W-:Y:S03]  /*5c80*/  FMUL.FTZ R40, R2.reuse, R92 ;  /* 0x0000005c02287220 */ /* 0x040fe60000410000 */
[C---:B------:R-:W-:Y:S03]  /*5c90*/  HMMA.16816.F32 R32, R128.reuse, R42, R32 ;  /* 0x0000002a8020723c */ /* 0x040fe60000001820 */
[----:B------:R-:W2:Y:S02]  /*5ca0*/  MUFU.EX2 R165, R165 ;  /* 0x000000a500a57308 */ /* 0x000ea40000000800 */
[----:B------:R-:W-:Y:S01]  /*5cb0*/  FMUL.FTZ R41, R2, R93 ;  /* 0x0000005d02297220 */ /* 0x000fe20000410000 */
[-C--:B------:R-:W-:Y:S07]  /*5cc0*/  HMMA.16816.F32 R36, R128, R56.reuse, R36 ;  /* 0x000000388024723c */ /* 0x080fee0000001824 */
[----:B------:R-:W-:Y:S01]  /*5cd0*/  MUFU.EX2 R164, R164 ;  /* 0x000000a400a47308 */ /* 0x000fe20000000800 */
[C---:B------:R-:W-:Y:S03]  /*5ce0*/  FMUL.FTZ R42, R0.reuse, R94 ;  /* 0x0000005e002a7220 */ /* 0x040fe60000410000 */
[----:B------:R-:W-:Y:S01]  /*5cf0*/  FMUL.FTZ R43, R0, R95 ;  /* 0x0000005f002b7220 */ /* 0x000fe20000410000 */
[----:B----4-:R-:W-:Y:S01]  /*5d00*/  F2FP.F16.F32.PACK_AB R71, R158, R145 ;  /* 0x000000919e47723e */ /* 0x010fe200000000ff */
[----:B------:R-:W3:Y:S04]  /*5d10*/  LDSM.16.MT88.4 R92, [R195+0x6800] ;  /* 0x00680000c35c783b */ /* 0x000ee80000004200 */
[----:B------:R-:W4:Y:S01]  /*5d20*/  MUFU.EX2 R167, R167 ;  /* 0x000000a700a77308 */ /* 0x000f220000000800 */
[----:B--2---:R-:W-:Y:S01]  /*5d30*/  F2FP.F16.F32.PACK_AB R72, R165, R162 ;  /* 0x000000a2a548723e */ /* 0x004fe200000000ff */
[C---:B------:R-:W-:Y:S04]  /*5d40*/  HMMA.16816.F32 R40, R124.reuse, R56, R40 ;  /* 0x000000387c28723c */ /* 0x040fe80000001828 */
[----:B------:R-:W-:Y:S01]  /*5d50*/  FADD.FTZ R147, R147, R148 ;  /* 0x0000009493937221 */ /* 0x000fe20000010000 */
[----:B------:R-:W-:Y:S01]  /*5d60*/  FADD.FTZ R162, R162, R143 ;  /* 0x0000008fa2a27221 */ /* 0x000fe20000010000 */
[-C--:B------:R-:W-:Y:S02]  /*5d70*/  HMMA.16816.F32 R44, R124, R58.reuse, R44 ;  /* 0x0000003a7c2c723c */ /* 0x080fe4000000182c */
[----:B------:R-:W-:Y:S03]  /*5d80*/  MUFU.EX2 R166, R166 ;  /* 0x000000a600a67308 */ /* 0x000fe60000000800 */
[C---:B------:R-:W-:Y:S01]  /*5d90*/  FMUL.FTZ R56, R2.reuse, R76 ;  /* 0x0000004c02387220 */ /* 0x040fe20000410000 */
[C---:B------:R-:W-:Y:S06]  /*5da0*/  HMMA.16816.F32 R48, R128.reuse, R58, R48 ;  /* 0x0000003a8030723c */ /* 0x040fec0000001830 */
[----:B------:R-:W2:Y:S01]  /*5db0*/  MUFU.EX2 R169, R169 ;  /* 0x000000a900a97308 */ /* 0x000ea20000000800 */
[----:B------:R-:W-:Y:S01]  /*5dc0*/  FMUL.FTZ R57, R2, R77 ;  /* 0x0000004d02397220 */ /* 0x000fe20000410000 */
[-C--:B-1----:R-:W-:Y:S03]  /*5dd0*/  HMMA.16816.F32 R52, R128, R108.reuse, R52 ;  /* 0x0000006c8034723c */ /* 0x082fe60000001834 */
[C---:B------:R-:W-:Y:S01]  /*5de0*/  FMUL.FTZ R58, R0.reuse, R78 ;  /* 0x0000004e003a7220 */ /* 0x040fe20000410000 */
[----:B------:R-:W-:Y:S01]  /*5df0*/  FMUL.FTZ R59, R0, R79 ;  /* 0x0000004f003b7220 */ /* 0x000fe20000410000 */
[----:B----4-:R-:W-:Y:S01]  /*5e00*/  F2FP.F16.F32.PACK_AB R73, R167, R164 ;  /* 0x000000a4a749723e */ /* 0x010fe200000000ff */
[----:B------:R-:W1:Y:S02]  /*5e10*/  LDSM.16.MT88.4 R76, [R194+0x6800] ;  /* 0x00680000c24c783b */ /* 0x000e640000004200 */
[----:B------:R-:W-:Y:S03]  /*5e20*/  MUFU.EX2 R170, R170 ;  /* 0x000000aa00aa7308 */ /* 0x000fe60000000800 */
[----:B------:R-:W-:Y:S01]  /*5e30*/  FADD.FTZ R164, R164, R139 ;  /* 0x0000008ba4a47221 */ /* 0x000fe20000010000 */
[----:B------:R-:W-:Y:S01]  /*5e40*/  MOV R0, R133 ;  /* 0x0000008500007202 */ /* 0x000fe20000000f00 */
[C---:B------:R-:W-:Y:S05]  /*5e50*/  HMMA.16816.F32 R56, R124.reuse, R108, R56 ;  /* 0x0000006c7c38723c */ /* 0x040fea0000001838 */
[----:B------:R-:W4:Y:S01]  /*5e60*/  MUFU.EX2 R171, R171 ;  /* 0x000000ab00ab7308 */ /* 0x000f220000000800 */
[----:B--2---:R-:W-:Y:S01]  /*5e70*/  F2FP.F16.F32.PACK_AB R74, R169, R166 ;  /* 0x000000a6a94a723e */ /* 0x004fe200000000ff */
[-C--:B------:R-:W-:Y:S04]  /*5e80*/  HMMA.16816.F32 R60, R124, R110.reuse, R60 ;  /* 0x0000006e7c3c723c */ /* 0x080fe8000000183c */
[----:B------:R-:W-:Y:S02]  /*5e90*/  MOV R2, R135 ;  /* 0x0000008700027202 */ /* 0x000fe40000000f00 */
[----:B------:R-:W-:Y:S02]  /*5ea0*/  HMMA.16816.F32 R64, R128, R110, R64 ;  /* 0x0000006e8040723c */ /* 0x000fe40000001840 */
[----:B------:R-:W-:Y:S03]  /*5eb0*/  MUFU.EX2 R172, R172 ;  /* 0x000000ac00ac7308 */ /* 0x000fe60000000800 */
[----:B------:R-:W-:Y:S01]  /*5ec0*/  FADD.FTZ R153, R153, R154 ;  /* 0x0000009a99997221 */ /* 0x000fe20000010000 */
[-C--:B---3--:R-:W-:Y:S06]  /*5ed0*/  HMMA.16816.F32 R4, R68, R92.reuse, R4 ;  /* 0x0000005c4404723c */ /* 0x088fec0000001804 */
[----:B------:R-:W2:Y:S01]  /*5ee0*/  MUFU.EX2 R173, R173 ;  /* 0x000000ad00ad7308 */ /* 0x000ea20000000800 */
[----:B----4-:R-:W-:Y:S01]  /*5ef0*/  F2FP.F16.F32.PACK_AB R75, R171, R170 ;  /* 0x000000aaab4b723e */ /* 0x010fe200000000ff */
[----:B------:R-:W-:Y:S03]  /*5f00*/  FADD.FTZ R146, R146, R147 ;  /* 0x0000009392927221 */ /* 0x000fe60000010000 */
[----:B------:R-:W-:Y:S01]  /*5f10*/  MOV R139, R136 ;  /* 0x00000088008b7202 */ /* 0x000fe20000000f00 */
[----:B------:R-:W-:Y:S04]  /*5f20*/  FADD.FTZ R165, R165, R162 ;  /* 0x000000a2a5a57221 */ /* 0x000fe80000010000 */
[----:B------:R-:W-:Y:S01]  /*5f30*/  MUFU.EX2 R174, R174 ;  /* 0x000000ae00ae7308 */ /* 0x000fe20000000800 */
[C---:B------:R-:W-:Y:S04]  /*5f40*/  HMMA.16816.F32 R8, R72.reuse, R92, R8 ;  /* 0x0000005c4808723c */ /* 0x040fe80000001808 */
[----:B------:R-:W-:Y:S01]  /*5f50*/  FADD.FTZ R167, R167, R164 ;  /* 0x000000a4a7a77221 */ /* 0x000fe20000010000 */
[----:B------:R-:W-:Y:S01]  /*5f60*/  FADD.FTZ R152, R152, R153 ;  /* 0x0000009998987221 */ /* 0x000fe20000010000 */
[-C--:B------:R-:W-:Y:S03]  /*5f70*/  HMMA.16816.F32 R12, R72, R94.reuse, R12 ;  /* 0x0000005e480c723c */ /* 0x080fe6000000180c */
[----:B------:R-:W3:Y:S02]  /*5f80*/  MUFU.EX2 R183, R183 ;  /* 0x000000b700b77308 */ /* 0x000ee40000000800 */
[----:B------:R-:W-:Y:S01]  /*5f90*/  FADD.FTZ R145, R145, R146 ;  /* 0x0000009291917221 */ /* 0x000fe20000010000 */
[C---:B------:R-:W-:Y:S07]  /*5fa0*/  HMMA.16816.F32 R16, R68.reuse, R94, R16 ;  /* 0x0000005e4410723c */ /* 0x040fee0000001810 */
[----:B------:R-:W-:Y:S01]  /*5fb0*/  MUFU.EX2 R186, R186 ;  /* 0x000000ba00ba7308 */ /* 0x000fe20000000800 */
[----:B------:R-:W-:Y:S01]  /*5fc0*/  FADD.FTZ R166, R166, R165 ;  /* 0x000000a5a6a67221 */ /* 0x000fe20000010000 */
[-C--:B-1----:R-:W-:Y:S08]  /*5fd0*/  HMMA.16816.F32 R20, R68, R76.reuse, R20 ;  /* 0x0000004c4414723c */ /* 0x082ff00000001814 */
[----:B------:R-:W1:Y:S01]  /*5fe0*/  MUFU.EX2 R221, R221 ;  /* 0x000000dd00dd7308 */ /* 0x000e620000000800 */
[C---:B------:R-:W-:Y:S04]  /*5ff0*/  HMMA.16816.F32 R24, R72.reuse, R76, R24 ;  /* 0x0000004c4818723c */ /* 0x040fe80000001818 */
[----:B------:R-:W-:Y:S02]  /*6000*/  FADD.FTZ R170, R170, R167 ;  /* 0x000000a7aaaa7221 */ /* 0x000fe40000010000 */
[-C--:B------:R-:W-:Y:S03]  /*6010*/  HMMA.16816.F32 R28, R72, R78.reuse, R28 ;  /* 0x0000004e481c723c */ /* 0x080fe6000000181c */
[----:B------:R-:W-:Y:S02]  /*6020*/  MUFU.EX2 R231, R231 ;  /* 0x000000e700e77308 */ /* 0x000fe40000000800 */
[----:B------:R-:W-:Y:S01]  /*6030*/  FADD.FTZ R151, R151, R152 ;  /* 0x0000009897977221 */ /* 0x000fe20000010000 */
[C---:B------:R-:W-:Y:S01]  /*6040*/  HMMA.16816.F32 R32, R68.reuse, R78, R32 ;  /* 0x0000004e4420723c */ /* 0x040fe20000001820 */
[----:B------:R-:W4:Y:S06]  /*6050*/  LDSM.16.MT88.4 R76, [R195+0x7000] ;  /* 0x00700000c34c783b */ /* 0x000f2c0000004200 */
[----:B------:R-:W5:Y:S01]  /*6060*/  MUFU.EX2 R230, R230 ;  /* 0x000000e600e67308 */ /* 0x000f620000000800 */
[----:B------:R-:W-:Y:S01]  /*6070*/  FADD.FTZ R145, R158, R145 ;  /* 0x000000919e917221 */ /* 0x000fe20000010000 */
[-C--:B------:R-:W-:Y:S08]  /*6080*/  HMMA.16816.F32 R36, R68, R80.reuse, R36 ;  /* 0x000000504424723c */ /* 0x080ff00000001824 */
[----:B------:R-:W-:Y:S01]  /*6090*/  MUFU.EX2 R228, R228 ;  /* 0x000000e400e47308 */ /* 0x000fe20000000800 */
[C---:B------:R-:W-:Y:S04]  /*60a0*/  HMMA.16816.F32 R40, R72.reuse, R80, R40 ;  /* 0x000000504828723c */ /* 0x040fe80000001828 */
[----:B------:R-:W-:Y:S02]  /*60b0*/  FADD.FTZ R169, R169, R166 ;  /* 0x000000a6a9a97221 */ /* 0x000fe40000010000 */
[-C--:B------:R-:W-:Y:S03]  /*60c0*/  HMMA.16816.F32 R44, R72, R82.reuse, R44 ;  /* 0x00000052482c723c */ /* 0x080fe6000000182c */
[----:B------:R-:W4:Y:S02]  /*60d0*/  MUFU.EX2 R235, R235 ;  /* 0x000000eb00eb7308 */ /* 0x000f240000000800 */
[----:B------:R-:W-:Y:S01]  /*60e0*/  FADD.FTZ R170, R171, R170 ;  /* 0x000000aaabaa7221 */ /* 0x000fe20000010000 */
[C---:B------:R-:W-:Y:S01]  /*60f0*/  HMMA.16816.F32 R48, R68.reuse, R82, R48 ;  /* 0x000000524430723c */ /* 0x040fe20000001830 */
[----:B------:R-:W4:Y:S06]  /*6100*/  LDSM.16.MT88.4 R80, [R194+0x7000] ;  /* 0x00700000c250783b */ /* 0x000f2c0000004200 */
[----:B------:R-:W-:Y:S01]  /*6110*/  MUFU.EX2 R225, R225 ;  /* 0x000000e100e17308 */ /* 0x000fe20000000800 */
[-C--:B------:R-:W-:Y:S09]  /*6120*/  HMMA.16816.F32 R52, R68, R84.reuse, R52 ;  /* 0x000000544434723c */ /* 0x080ff20000001834 */
[----:B------:R-:W4:Y:S01]  /*6130*/  MUFU.EX2 R226, R226 ;  /* 0x000000e200e27308 */ /* 0x000f220000000800 */
[C---:B------:R-:W-:Y:S06]  /*6140*/  HMMA.16816.F32 R56, R72.reuse, R84, R56 ;  /* 0x000000544838723c */ /* 0x040fec0000001838 */
[-C--:B------:R-:W-:Y:S03]  /*6150*/  HMMA.16816.F32 R60, R72, R86.reuse, R60 ;  /* 0x00000056483c723c */ /* 0x080fe6000000183c */
[----:B------:R-:W-:Y:S03]  /*6160*/  MUFU.EX2 R222, R222 ;  /* 0x000000de00de7308 */ /* 0x000fe60000000800 */
[----:B------:R-:W-:Y:S01]  /*6170*/  HMMA.16816.F32 R64, R68, R86, R64 ;  /* 0x000000564440723c */ /* 0x000fe20000001840 */
[----:B------:R-:W4:Y:S06]  /*6180*/  LDSM.16.MT88.4 R84, [R193+0x7000] ;  /* 0x00700000c154783b */ /* 0x000f2c0000004200 */
[----:B------:R-:W4:Y:S01]  /*6190*/  MUFU.EX2 R227, R227 ;  /* 0x000000e300e37308 */ /* 0x000f220000000800 */
[----:B--2---:R-:W-:Y:S03]  /*61a0*/  F2FP.F16.F32.PACK_AB R72, R173, R172 ;  /* 0x000000acad48723e */ /* 0x004fe600000000ff */
[----:B------:R-:W-:Y:S01]  /*61b0*/  FADD.FTZ R172, R172, R151 ;  /* 0x00000097acac7221 */ /* 0x000fe20000010000 */
[----:B---3--:R-:W-:Y:S01]  /*61c0*/  F2FP.F16.F32.PACK_AB R73, R183, R174 ;  /* 0x000000aeb749723e */ /* 0x008fe200000000ff */
[----:B------:R-:W-:Y:S04]  /*61d0*/  FADD.FTZ R174, R174, R145 ;  /* 0x00000091aeae7221 */ /* 0x000fe80000010000 */
[----:B------:R-:W-:Y:S01]  /*61e0*/  MUFU.EX2 R187, R187 ;  /* 0x000000bb00bb7308 */ /* 0x000fe20000000800 */
[----:B-1----:R-:W-:Y:S01]  /*61f0*/  F2FP.F16.F32.PACK_AB R74, R221, R186 ;  /* 0x000000badd4a723e */ /* 0x002fe200000000ff */
[----:B------:R-:W-:Y:S01]  /*6200*/  FADD.FTZ R173, R173, R172 ;  /* 0x000000acadad7221 */ /* 0x000fe20000010000 */
[----:B-----5:R-:W-:Y:S01]  /*6210*/  F2FP.F16.F32.PACK_AB R75, R230, R231 ;  /* 0x000000e7e64b723e */ /* 0x020fe200000000ff */
[----:B------:R-:W-:Y:S01]  /*6220*/  FADD.FTZ R174, R183, R174 ;  /* 0x000000aeb7ae7221 */ /* 0x000fe20000010000 */
[----:B----4-:R-:W-:Y:S01]  /*6230*/  F2FP.F16.F32.PACK_AB R68, R235, R228 ;  /* 0x000000e4eb44723e */ /* 0x010fe200000000ff */
[----:B------:R-:W-:Y:S01]  /*6240*/  FADD.FTZ R228, R228, R169 ;  /* 0x000000a9e4e47221 */ /* 0x000fe20000010000 */
[----:B------:R-:W-:Y:S03]  /*6250*/  F2FP.F16.F32.PACK_AB R69, R226, R225 ;  /* 0x000000e1e245723e */ /* 0x000fe600000000ff */
[----:B------:R-:W1:Y:S01]  /*6260*/  MUFU.EX2 R218, R218 ;  /* 0x000000da00da7308 */ /* 0x000e620000000800 */
[----:B------:R-:W-:Y:S01]  /*6270*/  F2FP.F16.F32.PACK_AB R70, R227, R222 ;  /* 0x000000dee346723e */ /* 0x000fe200000000ff */
[-C--:B------:R-:W-:Y:S05]  /*6280*/  HMMA.16816.F32 R4, R72, R76.reuse, R4 ;  /* 0x0000004c4804723c */ /* 0x080fea0000001804 */
[----:B------:R-:W-:Y:S03]  /*6290*/  FADD.FTZ R225, R225, R170 ;  /* 0x000000aae1e17221 */ /* 0x000fe60000010000 */
[----:B------:R-:W-:Y:S03]  /*62a0*/  MUFU.EX2 R219, R219 ;  /* 0x000000db00db7308 */ /* 0x000fe60000000800 */
[----:B------:R-:W-:Y:S01]  /*62b0*/  FADD.FTZ R235, R235, R228 ;  /* 0x000000e4ebeb7221 */ /* 0x000fe20000010000 */
[----:B------:R-:W-:Y:S01]  /*62c0*/  FADD.FTZ R186, R186, R173 ;  /* 0x000000adbaba7221 */ /* 0x000fe20000010000 */
[----:B------:R-:W-:Y:S01]  /*62d0*/  FADD.FTZ R226, R226, R225 ;  /* 0x000000e1e2e27221 */ /* 0x000fe20000010000 */
[----:B------:R-:W-:Y:S01]  /*62e0*/  FADD.FTZ R231, R231, R174 ;  /* 0x000000aee7e77221 */ /* 0x000fe20000010000 */
[----:B------:R-:W-:Y:S03]  /*62f0*/  FADD.FTZ R222, R222, R235 ;  /* 0x000000ebdede7221 */ /* 0x000fe60000010000 */
[----:B------:R-:W2:Y:S01]  /*6300*/  MUFU.EX2 R214, R214 ;  /* 0x000000d600d67308 */ /* 0x000ea20000000800 */
[----:B-1----:R-:W-:Y:S01]  /*6310*/  F2FP.F16.F32.PACK_AB R71, R218, R187 ;  /* 0x000000bbda47723e */ /* 0x002fe200000000ff */
[----:B------:R-:W-:Y:S01]  /*6320*/  FADD.FTZ R187, R187, R226 ;  /* 0x000000e2bbbb7221 */ /* 0x000fe20000010000 */
[----:B------:R-:W-:Y:S01]  /*6330*/  FADD.FTZ R186, R221, R186 ;  /* 0x000000baddba7221 */ /* 0x000fe20000010000 */
[----:B------:R-:W-:Y:S01]  /*6340*/  FADD.FTZ R231, R230, R231 ;  /* 0x000000e7e6e77221 */ /* 0x000fe20000010000 */
[----:B------:R-:W-:Y:S01]  /*6350*/  FADD.FTZ R222, R227, R222 ;  /* 0x000000dee3de7221 */ /* 0x000fe20000010000 */
[----:B------:R-:W-:Y:S02]  /*6360*/  FADD.FTZ R218, R218, R187 ;  /* 0x000000bbdada7221 */ /* 0x000fe40000010000 */
[C---:B------:R-:W-:Y:S02]  /*6370*/  HMMA.16816.F32 R8, R68.reuse, R76, R8 ;  /* 0x0000004c4408723c */ /* 0x040fe40000001808 */
[----:B------:R-:W-:Y:S04]  /*6380*/  MUFU.EX2 R184, R184 ;  /* 0x000000b800b87308 */ /* 0x000fe80000000800 */
[-C--:B------:R-:W-:Y:S06]  /*6390*/  HMMA.16816.F32 R12, R68, R78.reuse, R12 ;  /* 0x0000004e440c723c */ /* 0x080fec000000180c */
[----:B------:R-:W1:Y:S01]  /*63a0*/  MUFU.EX2 R237, R237 ;  /* 0x000000ed00ed7308 */ /* 0x000e620000000800 */
[C---:B------:R-:W-:Y:S01]  /*63b0*/  HMMA.16816.F32 R16, R72.reuse, R78, R16 ;  /* 0x0000004e4810723c */ /* 0x040fe20000001810 */
[----:B------:R-:W3:Y:S08]  /*63c0*/  LDSM.16.MT88.4 R76, [R192+0x7000] ;  /* 0x00700000c04c783b */ /* 0x000ef00000004200 */
[----:B------:R-:W-:Y:S01]  /*63d0*/  MUFU.EX2 R216, R216 ;  /* 0x000000d800d87308 */ /* 0x000fe20000000800 */
[-C--:B------:R-:W-:Y:S06]  /*63e0*/  HMMA.16816.F32 R20, R72, R80.reuse, R20 ;  /* 0x000000504814723c */ /* 0x080fec0000001814 */
[C---:B------:R-:W-:Y:S03]  /*63f0*/  HMMA.16816.F32 R24, R68.reuse, R80, R24 ;  /* 0x000000504418723c */ /* 0x040fe60000001818 */
[----:B------:R-:W4:Y:S03]  /*6400*/  MUFU.EX2 R233, R233 ;  /* 0x000000e900e97308 */ /* 0x000f260000000800 */
[-C--:B------:R-:W-:Y:S07]  /*6410*/  HMMA.16816.F32 R28, R68, R82.reuse, R28 ;  /* 0x00000052441c723c */ /* 0x080fee000000181c */
[----:B------:R-:W-:Y:S01]  /*6420*/  MUFU.EX2 R185, R185 ;  /* 0x000000b900b97308 */ /* 0x000fe20000000800 */
[C---:B------:R-:W-:Y:S09]  /*6430*/  HMMA.16816.F32 R32, R72.reuse, R82, R32 ;  /* 0x000000524820723c */ /* 0x040ff20000001820 */
[----:B------:R-:W5:Y:S01]  /*6440*/  MUFU.EX2 R182, R223 ;  /* 0x000000df00b67308 */ /* 0x000f620000000800 */
[-C--:B------:R-:W-:Y:S06]  /*6450*/  HMMA.16816.F32 R36, R72, R84.reuse, R36 ;  /* 0x000000544824723c */ /* 0x080fec0000001824 */
[C---:B------:R-:W-:Y:S03]  /*6460*/  HMMA.16816.F32 R40, R68.reuse, R84, R40 ;  /* 0x000000544428723c */ /* 0x040fe60000001828 */
[----:B------:R-:W-:Y:S03]  /*6470*/  MUFU.EX2 R181, R181 ;  /* 0x000000b500b57308 */ /* 0x000fe60000000800 */
[-C--:B------:R-:W-:Y:S07]  /*6480*/  HMMA.16816.F32 R44, R68, R86.reuse, R44 ;  /* 0x00000056442c723c */ /* 0x080fee000000182c */
[----:B------:R-:W5:Y:S01]  /*6490*/  MUFU.EX2 R180, R180 ;  /* 0x000000b400b47308 */ /* 0x000f620000000800 */
[C---:B------:R-:W-:Y:S01]  /*64a0*/  HMMA.16816.F32 R48, R72.reuse, R86, R48 ;  /* 0x000000564830723c */ /* 0x040fe20000001830 */
[----:B------:R-:W5:Y:S08]  /*64b0*/  LDSM.16.MT88.4 R84, [R193+0x7800] ;  /* 0x00780000c154783b */ /* 0x000f700000004200 */
[----:B------:R-:W-:Y:S01]  /*64c0*/  MUFU.EX2 R179, R179 ;  /* 0x000000b300b37308 */ /* 0x000fe20000000800 */
[-C--:B---3--:R-:W-:Y:S06]  /*64d0*/  HMMA.16816.F32 R52, R72, R76.reuse, R52 ;  /* 0x0000004c4834723c */ /* 0x088fec0000001834 */
[C---:B------:R-:W-:Y:S03]  /*64e0*/  HMMA.16816.F32 R56, R68.reuse, R76, R56 ;  /* 0x0000004c4438723c */ /* 0x040fe60000001838 */
[----:B------:R-:W3:Y:S03]  /*64f0*/  MUFU.EX2 R220, R220 ;  /* 0x000000dc00dc7308 */ /* 0x000ee60000000800 */
[-C--:B------:R-:W-:Y:S07]  /*6500*/  HMMA.16816.F32 R60, R68, R78.reuse, R60 ;  /* 0x0000004e443c723c */ /* 0x080fee000000183c */
[----:B------:R-:W-:Y:S01]  /*6510*/  MUFU.EX2 R177, R177 ;  /* 0x000000b100b17308 */ /* 0x000fe20000000800 */
[----:B------:R-:W-:Y:S09]  /*6520*/  HMMA.16816.F32 R64, R72, R78, R64 ;  /* 0x0000004e4840723c */ /* 0x000ff20000001840 */
[----:B------:R-:W3:Y:S02]  /*6530*/  MUFU.EX2 R176, R175 ;  /* 0x000000af00b07308 */ /* 0x000ee40000000800 */
[----:B--2---:R-:W-:Y:S01]  /*6540*/  F2FP.F16.F32.PACK_AB R68, R214, R219 ;  /* 0x000000dbd644723e */ /* 0x004fe200000000ff */
[----:B------:R-:W-:Y:S01]  /*6550*/  FADD.FTZ R219, R219, R186 ;  /* 0x000000badbdb7221 */ /* 0x000fe20000010000 */
[----:B-1----:R-:W-:Y:S02]  /*6560*/  F2FP.F16.F32.PACK_AB R69, R237, R184 ;  /* 0x000000b8ed45723e */ /* 0x002fe400000000ff */
[----:B----4-:R-:W-:Y:S01]  /*6570*/  F2FP.F16.F32.PACK_AB R70, R233, R216 ;  /* 0x000000d8e946723e */ /* 0x010fe200000000ff */
[----:B------:R-:W-:Y:S03]  /*6580*/  FADD.FTZ R184, R184, R231 ;  /* 0x000000e7b8b87221 */ /* 0x000fe60000010000 */
[----:B------:R-:W-:Y:S01]  /*6590*/  MUFU.EX2 R138, R138 ;  /* 0x0000008a008a7308 */ /* 0x000fe20000000800 */
[----:B-----5:R-:W-:Y:S01]  /*65a0*/  F2FP.F16.F32.PACK_AB R71, R182, R185 ;  /* 0x000000b9b647723e */ /* 0x020fe200000000ff */
[----:B------:R-:W-:Y:S01]  /*65b0*/  FADD.FTZ R219, R214, R219 ;  /* 0x000000dbd6db7221 */ /* 0x000fe20000010000 */
[----:B------:R-:W-:Y:S01]  /*65c0*/  F2FP.F16.F32.PACK_AB R72, R180, R181 ;  /* 0x000000b5b448723e */ /* 0x000fe200000000ff */
[----:B------:R-:W-:Y:S01]  /*65d0*/  FADD.FTZ R181, R181, R222 ;  /* 0x000000deb5b57221 */ /* 0x000fe20000010000 */
[----:B---3--:R-:W-:Y:S01]  /*65e0*/  F2FP.F16.F32.PACK_AB R73, R220, R179 ;  /* 0x000000b3dc49723e */ /* 0x008fe200000000ff */
        /* <DEDUP_REMOVED lines=35> */
.L_x_1467:
[----:B------:R-:W1:Y:S01]  /*6820*/  SHFL.BFLY PT, R0, R217, 0x2, 0x1f ;  /* 0x0c401f00d9007f89 */ /* 0x000e6200000e0000 */
[----:B------:R-:W-:Y:S01]  /*6830*/  MOV R10, 0x3f800000 ;  /* 0x3f800000000a7802 */ /* 0x000fe20000000f00 */
[----:B------:R-:W2:Y:S01]  /*6840*/  S2UR UR4, SR_CgaCtaId ;  /* 0x00000000000479c3 */ /* 0x000ea20000008800 */
[----:B------:R-:W-:Y:S01]  /*6850*/  UMOV UR5, 0x400 ;  /* 0x0000040000057882 */ /* 0x000fe20000000000 */
[----:B------:R-:W3:Y:S01]  /*6860*/  SHFL.BFLY PT, R6, R215, 0x2, 0x1f ;  /* 0x0c401f00d7067f89 */ /* 0x000ee200000e0000 */
[----:B------:R-:W-:Y:S01]  /*6870*/  CS2R R30, SRZ ;  /* 0x00000000001e7805 */ /* 0x000fe2000001ff00 */
[----:B------:R-:W-:Y:S02]  /*6880*/  BSSY B0, `(.L_x_1471) ;  /* 0x000012b000007945 */ /* 0x000fe40003800000 */
[----:B------:R-:W4:Y:S04]  /*6890*/  SHFL.BFLY PT, R9, R212, 0x2, 0x1f ;  /* 0x0c401f00d4097f89 */ /* 0x000f2800000e0000 */
[----:B------:R-:W5:Y:S01]  /*68a0*/  SHFL.BFLY PT, R4, R213, 0x2, 0x1f ;  /* 0x0c401f00d5047f89 */ /* 0x000f6200000e0000 */
[----:B------:R-:W5:Y:S01]  /*68b0*/  S2R R2, SR_TID.X ;  /* 0x0000000000027919 */ /* 0x000f620000002100 */
[----:B-1----:R-:W-:-:S02]  /*68c0*/  FADD.FTZ R5, R0, R217 ;  /* 0x000000d900057221 */ /* 0x002fc40000010000 */
[----:B------:R-:W1:Y:S01]  /*68d0*/  S2R R0, SR_TID.X ;  /* 0x0000000000007919 */ /* 0x000e620000002100 */
[----:B--2---:R-:W-:Y:S01]  /*68e0*/  ULEA UR4, UR4, UR5, 0x18 ;  /* 0x0000000504047291 */ /* 0x004fe2000f8ec03f */
[----:B---3--:R-:W-:Y:S01]  /*68f0*/  FADD.FTZ R3, R6, R215 ;  /* 0x000000d706037221 */ /* 0x008fe20000010000 */
[----:B------:R-:W2:Y:S01]  /*6900*/  SHFL.BFLY PT, R8, R5, 0x1, 0x1f ;  /* 0x0c201f0005087f89 */ /* 0x000ea200000e0000 */
[----:B------:R-:W-:Y:S01]  /*6910*/  ULDC.U8 UR5, c[0x0][0x3d9] ;  /* 0x0000f64000057ab9 */ /* 0x000fe20000000000 */
[----:B----4-:R-:W-:Y:S02]  /*6920*/  FADD.FTZ R9, R9, R212 ;  /* 0x000000d409097221 */ /* 0x010fe40000010000 */
[----:B------:R-:W3:Y:S01]  /*6930*/  SHFL.BFLY PT, R6, R3, 0x1, 0x1f ;  /* 0x0c201f0003067f89 */ /* 0x000ee200000e0000 */
[----:B-----5:R-:W-:-:S03]  /*6940*/  FADD.FTZ R13, R4, R213 ;  /* 0x000000d5040d7221 */ /* 0x020fc60000010000 */
[----:B------:R-:W4:Y:S04]  /*6950*/  SHFL.BFLY PT, R12, R9, 0x1, 0x1f ;  /* 0x0c201f00090c7f89 */ /* 0x000f2800000e0000 */
[----:B------:R-:W5:Y:S01]  /*6960*/  SHFL.BFLY PT, R4, R13, 0x1, 0x1f ;  /* 0x0c201f000d047f89 */ /* 0x000f6200000e0000 */
[----:B--2---:R-:W-:Y:S01]  /*6970*/  FADD.FTZ R8, R5, R8 ;  /* 0x0000000805087221 */ /* 0x004fe20000010000 */
[----:B------:R-:W-:Y:S02]  /*6980*/  SHF.R.S32.HI R5, RZ, 0x1f, R2 ;  /* 0x0000001fff057819 */ /* 0x000fe40000011402 */
[----:B-1----:R-:W-:Y:S01]  /*6990*/  SHF.R.S32.HI R11, RZ, 0x1f, R0 ;  /* 0x0000001fff0b7819 */ /* 0x002fe20000011400 */
[----:B---3--:R-:W-:Y:S01]  /*69a0*/  FADD.FTZ R6, R3, R6 ;  /* 0x0000000603067221 */ /* 0x008fe20000010000 */
[----:B------:R-:W-:-:S02]  /*69b0*/  LEA.HI R3, R5, R2, RZ, 0x3 ;  /* 0x0000000205037211 */ /* 0x000fc400078f18ff */
[----:B------:R-:W-:Y:S01]  /*69c0*/  LEA.HI R11, R11, R0, RZ, 0x5 ;  /* 0x000000000b0b7211 */ /* 0x000fe200078f28ff */
[----:B----4-:R-:W-:Y:S01]  /*69d0*/  FADD.FTZ R7, R9, R12 ;  /* 0x0000000c09077221 */ /* 0x010fe20000010000 */
[----:B------:R-:W-:Y:S01]  /*69e0*/  LEA.HI R9, R5, R2, RZ, 0x2 ;  /* 0x0000000205097211 */ /* 0x000fe200078f10ff */
[----:B------:R-:W-:Y:S01]  /*69f0*/  IMAD.MOV.U32 R12, RZ, RZ, 0x3f800000 ;  /* 0x3f800000ff0c7424 */ /* 0x000fe200078e00ff */
[----:B------:R-:W-:Y:S01]  /*6a00*/  LOP3.LUT R11, R11, 0xffffffe0, RZ, 0xc0, !PT ;  /* 0xffffffe00b0b7812 */ /* 0x000fe200078ec0ff */
[----:B-----5:R-:W-:Y:S01]  /*6a10*/  FADD.FTZ R4, R13, R4 ;  /* 0x000000040d047221 */ /* 0x020fe20000010000 */
[----:B------:R-:W-:Y:S02]  /*6a20*/  FSETP.NE.FTZ.AND P4, PT, R6, RZ, PT ;  /* 0x000000ff0600720b */ /* 0x000fe40003f95000 */
[----:B------:R-:W-:Y:S02]  /*6a30*/  IADD3 R0, -R11, R0, RZ ;  /* 0x000000000b007210 */ /* 0x000fe40007ffe1ff */
[----:B------:R-:W-:-:S02]  /*6a40*/  LOP3.LUT R13, R9, 0x3ffffffc, RZ, 0xc0, !PT ;  /* 0x3ffffffc090d7812 */ /* 0x000fc400078ec0ff */
[----:B------:R-:W-:Y:S02]  /*6a50*/  LOP3.LUT R11, R3, 0xfffffff8, RZ, 0xc0, !PT ;  /* 0xfffffff8030b7812 */ /* 0x000fe400078ec0ff */
[-C--:B------:R-:W-:Y:S02]  /*6a60*/  LEA.HI R5, R5, R2.reuse, RZ, 0x5 ;  /* 0x0000000205057211 */ /* 0x080fe400078f28ff */
[-C--:B------:R-:W-:Y:S02]  /*6a70*/  IADD3 R13, -R13, R2.reuse, RZ ;  /* 0x000000020d0d7210 */ /* 0x080fe40007ffe1ff */
[----:B------:R-:W-:Y:S01]  /*6a80*/  IADD3 R11, -R11, R2, RZ ;  /* 0x000000020b0b7210 */ /* 0x000fe20007ffe1ff */
[----:B------:R-:W-:Y:S01]  /*6a90*/  IMAD.MOV.U32 R2, RZ, RZ, 0x3f800000 ;  /* 0x3f800000ff027424 */ /* 0x000fe200078e00ff */
[----:B------:R-:W-:Y:S01]  /*6aa0*/  FSETP.NE.FTZ.AND P6, PT, R8, RZ, PT ;  /* 0x000000ff0800720b */ /* 0x000fe20003fd5000 */
[----:B------:R-:W1:Y:S01]  /*6ab0*/  @P4 LDC R29, c[0x0][0x2e8] ;  /* 0x0000ba00ff1d4b82 */ /* 0x000e620000000800 */
[----:B------:R-:W-:-:S02]  /*6ac0*/  FSETP.NE.FTZ.AND P5, PT, R7, RZ, PT ;  /* 0x000000ff0700720b */ /* 0x000fc40003fb5000 */
[----:B------:R-:W-:Y:S01]  /*6ad0*/  SHF.R.S32.HI R14, RZ, 0x5, R5 ;  /* 0x00000005ff0e7819 */ /* 0x000fe20000011405 */
[----:B------:R-:W2:Y:S01]  /*6ae0*/  @P4 MUFU.RCP R2, R6 ;  /* 0x0000000600024308 */ /* 0x000ea20000001000 */
[----:B------:R-:W-:Y:S02]  /*6af0*/  FSETP.NE.FTZ.AND P3, PT, R4, RZ, PT ;  /* 0x000000ff0400720b */ /* 0x000fe40003f75000 */
[----:B------:R-:W-:-:S05]  /*6b00*/  LEA R13, R14, R13, 0x9 ;  /* 0x0000000d0e0d7211 */ /* 0x000fca00078e48ff */
[----:B------:R-:W3:Y:S01]  /*6b10*/  @P6 MUFU.RCP R10, R8 ;  /* 0x00000008000a6308 */ /* 0x000ee20000001000 */
[----:B------:R-:W4:Y:S07]  /*6b20*/  @P6 LDC R27, c[0x0][0x2e8] ;  /* 0x0000ba00ff1b6b82 */ /* 0x000f2e0000000800 */
[----:B------:R-:W5:Y:S01]  /*6b30*/  @P5 MUFU.RCP R12, R7 ;  /* 0x00000007000c5308 */ /* 0x000f620000001000 */
        /* <DEDUP_REMOVED lines=17> */
[C---:B---3--:R-:W-:Y:S01]  /*6c50*/  FMUL.FTZ R128, R10.reuse, R128 ;  /* 0x000000800a807220 */ /* 0x048fe20000410000 */
[----:B------:R-:W-:Y:S01]  /*6c60*/  SHF.R.S32.HI R9, RZ, 0x1f, R9 ;  /* 0x0000001fff097819 */ /* 0x000fe20000011409 */
[C---:B------:R-:W-:Y:S01]  /*6c70*/  FMUL.FTZ R129, R10.reuse, R129 ;  /* 0x000000810a817220 */ /* 0x040fe20000410000 */
[C---:B------:R-:W-:Y:S01]  /*6c80*/  FMUL.FTZ R116, R10.reuse, R116 ;  /* 0x000000740a747220 */ /* 0x040fe20000410000 */
[C---:B------:R-:W-:Y:S01]  /*6c90*/  FMUL.FTZ R117, R10.reuse, R117 ;  /* 0x000000750a757220 */ /* 0x040fe20000410000 */
[----:B------:R-:W-:Y:S01]  /*6ca0*/  LEA.HI R9, R9, R2, RZ, 0x3 ;  /* 0x0000000209097211 */ /* 0x000fe200078f18ff */
[C---:B------:R-:W-:Y:S01]  /*6cb0*/  FMUL.FTZ R112, R10.reuse, R112 ;  /* 0x000000700a707220 */ /* 0x040fe20000410000 */
[C---:B------:R-:W-:Y:S01]  /*6cc0*/  FMUL.FTZ R113, R10.reuse, R113 ;  /* 0x000000710a717220 */ /* 0x040fe20000410000 */
[C---:B------:R-:W-:Y:S01]  /*6cd0*/  FMUL.FTZ R100, R10.reuse, R100 ;  /* 0x000000640a647220 */ /* 0x040fe20000410000 */
[----:B------:R-:W-:Y:S01]  /*6ce0*/  LOP3.LUT R9, R9, 0xfffffff8, RZ, 0xc0, !PT ;  /* 0xfffffff809097812 */ /* 0x000fe200078ec0ff */
[C---:B------:R-:W-:Y:S01]  /*6cf0*/  FMUL.FTZ R101, R10.reuse, R101 ;  /* 0x000000650a657220 */ /* 0x040fe20000410000 */
[C---:B------:R-:W-:Y:S01]  /*6d00*/  FMUL.FTZ R96, R10.reuse, R96 ;  /* 0x000000600a607220 */ /* 0x040fe20000410000 */
[----:B------:R-:W-:Y:S01]  /*6d10*/  FMUL.FTZ R97, R10, R97 ;  /* 0x000000610a617220 */ /* 0x000fe20000410000 */
[----:B------:R-:W-:Y:S01]  /*6d20*/  IADD3 R9, R2, -R9, RZ ;  /* 0x8000000902097210 */ /* 0x000fe20007ffe0ff */
[C---:B------:R-:W-:Y:S01]  /*6d30*/  FMUL.FTZ R84, R10.reuse, R84 ;  /* 0x000000540a547220 */ /* 0x040fe20000410000 */
[C---:B------:R-:W-:Y:S01]  /*6d40*/  FMUL.FTZ R85, R10.reuse, R85 ;  /* 0x000000550a557220 */ /* 0x040fe20000410000 */
[C---:B------:R-:W-:Y:S01]  /*6d50*/  FMUL.FTZ R80, R10.reuse, R80 ;  /* 0x000000500a507220 */ /* 0x040fe20000410000 */
[----:B------:R-:W-:Y:S01]  /*6d60*/  FMUL.FTZ R81, R10, R81 ;  /* 0x000000510a517220 */ /* 0x000fe20000410000 */
[----:B------:R-:W-:-:S02]  /*6d70*/  IMAD.SHL.U32 R2, R9, 0x40, RZ ;  /* 0x0000004009027824 */ /* 0x000fc400078e00ff */
[C---:B------:R-:W-:Y:S01]  /*6d80*/  FMUL.FTZ R68, R10.reuse, R68 ;  /* 0x000000440a447220 */ /* 0x040fe20000410000 */
[----:B------:R-:W-:Y:S01]  /*6d90*/  FMUL.FTZ R69, R10, R69 ;  /* 0x000000450a457220 */ /* 0x000fe20000410000 */
[C---:B-----5:R-:W-:Y:S01]  /*6da0*/  FMUL.FTZ R130, R12.reuse, R130 ;  /* 0x000000820c827220 */ /* 0x060fe20000410000 */
[----:B------:R-:W-:Y:S01]  /*6db0*/  FMUL.FTZ R131, R12, R131 ;  /* 0x000000830c837220 */ /* 0x000fe20000410000 */
[----:B------:R-:W-:Y:S01]  /*6dc0*/  LOP3.LUT R5, R2, 0x1c0, RZ, 0xc0, !PT ;  /* 0x000001c002057812 */ /* 0x000fe200078ec0ff */
[C---:B------:R-:W-:Y:S01]  /*6dd0*/  FMUL.FTZ R118, R12.reuse, R118 ;  /* 0x000000760c767220 */ /* 0x040fe20000410000 */
[----:B------:R-:W-:Y:S01]  /*6de0*/  LOP3.LUT R2, R9, 0x1, RZ, 0xc0, !PT ;  /* 0x0000000109027812 */ /* 0x000fe200078ec0ff */
[C---:B------:R-:W-:Y:S01]  /*6df0*/  FMUL.FTZ R119, R12.reuse, R119 ;  /* 0x000000770c777220 */ /* 0x040fe20000410000 */
[C---:B------:R-:W-:Y:S01]  /*6e00*/  FMUL.FTZ R114, R12.reuse, R114 ;  /* 0x000000720c727220 */ /* 0x040fe20000410000 */
[----:B------:R-:W-:Y:S01]  /*6e10*/  FMUL.FTZ R115, R12, R115 ;  /* 0x000000730c737220 */ /* 0x000fe20000410000 */
[----:B------:R-:W-:Y:S01]  /*6e20*/  ISETP.NE.U32.AND P0, PT, R2, 0x1, PT ;  /* 0x000000010200780c */ /* 0x000fe20003f05070 */
        /* <DEDUP_REMOVED lines=11> */
[----:B------:R-:W2:Y:S01]  /*6ee0*/  @P5 LDC R20, c[0x0][0x2e8] ;  /* 0x0000ba00ff145b82 */ /* 0x000ea20000000800 */
[----:B------:R-:W-:Y:S01]  /*6ef0*/  MOV R10, 0x3f800000 ;  /* 0x3f800000000a7802 */ /* 0x000fe20000000f00 */
[----:B------:R-:W-:Y:S01]  /*6f00*/  @P6 MUFU.LG2 R8, R8 ;  /* 0x0000000800086308 */ /* 0x000fe20000000c00 */
[----:B------:R-:W-:-:S02]  /*6f10*/  LEA.HI R12, R5, R5, RZ, 0x1d ;  /* 0x00000005050c7211 */ /* 0x000fc400078fe8ff */
[----:B------:R-:W-:Y:S02]  /*6f20*/  SEL R2, R2, 0x10, !P0 ;  /* 0x0000001002027807 */ /* 0x000fe40004000000 */
[----:B------:R-:W-:Y:S01]  /*6f30*/  ISETP.NE.AND P0, PT, RZ, UR5, PT ;  /* 0x00000005ff007c0c */ /* 0x000fe2000bf05270 */
[----:B------:R-:W-:Y:S01]  /*6f40*/  IMAD.U32 R12, R13, 0x2, R12 ;  /* 0x000000020d0c7824 */ /* 0x000fe200078e000c */
[----:B------:R-:W-:Y:S01]  /*6f50*/  F2FP.F16.F32.PACK_AB R128, R129, R128 ;  /* 0x000000808180723e */ /* 0x000fe200000000ff */
[----:B------:R-:W3:Y:S01]  /*6f60*/  @P3 MUFU.RCP R10, R4 ;  /* 0x00000004000a3308 */ /* 0x000ee20000001000 */
[----:B------:R-:W-:Y:S02]  /*6f70*/  R2P PR, R9, 0x6 ;  /* 0x0000000609007804 */ /* 0x000fe40000000000 */
[----:B------:R-:W-:Y:S01]  /*6f80*/  LEA R5, R12, UR4, 0x1 ;  /* 0x000000040c057c11 */ /* 0x000fe2000f8e08ff */
[----:B------:R-:W-:Y:S01]  /*6f90*/  ULDC.U8 UR4, c[0x0][0x3d8] ;  /* 0x0000f60000047ab9 */ /* 0x000fe20000000000 */
[----:B------:R-:W-:-:S02]  /*6fa0*/  MOV R12, 0x20 ;  /* 0x00000020000c7802 */ /* 0x000fc40000000f00 */
[----:B------:R-:W-:Y:S01]  /*6fb0*/  F2FP.F16.F32.PACK_AB R130, R131, R130 ;  /* 0x000000828382723e */ /* 0x000fe200000000ff */
[----:B------:R-:W-:Y:S01]  /*6fc0*/  STS [R5], R128 ;  /* 0x0000008005007388 */ /* 0x000fe20000000800 */
[----:B------:R-:W-:Y:S01]  /*6fd0*/  SEL R16, R12, 0xffffffe0, !P1 ;  /* 0xffffffe00c107807 */ /* 0x000fe20004800000 */
[C---:B------:R-:W-:Y:S01]  /*6fe0*/  VIADD R15, R5.reuse, 0x40 ;  /* 0x00000040050f7836 */ /* 0x040fe20000000000 */
[----:B------:R-:W5:Y:S01]  /*6ff0*/  @P0 LDC.64 R12, c[0x0][0x2c0] ;  /* 0x0000b000ff0c0b82 */ /* 0x000f620000000a00 */
[----:B------:R-:W-:Y:S01]  /*7000*/  IADD3 R9, R5, R2, RZ ;  /* 0x0000000205097210 */ /* 0x000fe20007ffe0ff */
[----:B------:R-:W-:Y:S01]  /*7010*/  STS [R5+0x400], R130 ;  /* 0x0004008205007388 */ /* 0x000fe20000000800 */
[----:B------:R-:W-:Y:S01]  /*7020*/  F2FP.F16.F32.PACK_AB R116, R117, R116 ;  /* 0x000000747574723e */ /* 0x000fe200000000ff */
[----:B------:R-:W-:Y:S01]  /*7030*/  @P5 MUFU.LG2 R7, R7 ;  /* 0x0000000700075308 */ /* 0x000fe20000000c00 */
[----:B------:R-:W-:Y:S01]  /*7040*/  F2FP.F16.F32.PACK_AB R118, R119, R118 ;  /* 0x000000767776723e */ /* 0x000fe200000000ff */
[C---:B---3--:R-:W-:Y:S01]  /*7050*/  FMUL.FTZ R127, R10.reuse, R127 ;  /* 0x0000007f0a7f7220 */ /* 0x048fe20000410000 */
[C---:B------:R-:W-:Y:S01]  /*7060*/  FMUL.FTZ R126, R10.reuse, R126 ;  /* 0x0000007e0a7e7220 */ /* 0x040fe20000410000 */
[C---:B------:R-:W-:Y:S01]  /*7070*/  FMUL.FTZ R123, R10.reuse, R123 ;  /* 0x0000007b0a7b7220 */ /* 0x040fe20000410000 */
[C---:B------:R-:W-:Y:S01]  /*7080*/  FMUL.FTZ R122, R10.reuse, R122 ;  /* 0x0000007a0a7a7220 */ /* 0x040fe20000410000 */
[C---:B------:R-:W-:Y:S01]  /*7090*/  FMUL.FTZ R111, R10.reuse, R111 ;  /* 0x0000006f0a6f7220 */ /* 0x040fe20000410000 */
[C---:B------:R-:W-:Y:S01]  /*70a0*/  FMUL.FTZ R110, R10.reuse, R110 ;  /* 0x0000006e0a6e7220 */ /* 0x040fe20000410000 */
[----:B------:R-:W-:Y:S01]  /*70b0*/  F2FP.F16.F32.PACK_AB R124, R125, R124 ;  /* 0x0000007c7d7c723e */ /* 0x000fe200000000ff */
[----:B------:R-:W-:Y:S01]  /*70c0*/  IMAD.IADD R19, R9, 0x1, R16 ;  /* 0x0000000109137824 */ /* 0x000fe200078e0210 */
[----:B------:R-:W-:Y:S01]  /*70d0*/  F2FP.F16.F32.PACK_AB R126, R127, R126 ;  /* 0x0000007e7f7e723e */ /* 0x000fe200000000ff */
[----:B------:R-:W-:Y:S01]  /*70e0*/  STS [R9], R116 ;  /* 0x0000007409007388 */ /* 0x000fe20000000800 */
[----:B------:R-:W-:Y:S01]  /*70f0*/  F2FP.F16.F32.PACK_AB R120, R121, R120 ;  /* 0x000000787978723e */ /* 0x000fe200000000ff */
[C---:B------:R-:W-:Y:S01]  /*7100*/  FMUL.FTZ R107, R10.reuse, R107 ;  /* 0x0000006b0a6b7220 */ /* 0x040fe20000410000 */
[----:B------:R-:W-:Y:S01]  /*7110*/  F2FP.F16.F32.PACK_AB R122, R123, R122 ;  /* 0x0000007a7b7a723e */ /* 0x000fe200000000ff */
[----:B------:R-:W-:Y:S01]  /*7120*/  STS [R9+0x400], R118 ;  /* 0x0004007609007388 */ /* 0x000fe20000000800 */
[----:B------:R-:W-:Y:S01]  /*7130*/  ISETP.NE.AND P1, PT, RZ, UR4, PT ;  /* 0x00000004ff007c0c */ /* 0x000fe2000bf25270 */
[C---:B------:R-:W-:Y:S01]  /*7140*/  FMUL.FTZ R106, R10.reuse, R106 ;  /* 0x0000006a0a6a7220 */ /* 0x040fe20000410000 */
[----:B------:R-:W-:Y:S01]  /*7150*/  F2FP.F16.F32.PACK_AB R112, R113, R112 ;  /* 0x000000707170723e */ /* 0x000fe200000000ff */
[----:B------:R-:W-:Y:S01]  /*7160*/  STS [R5+0x2000], R124 ;  /* 0x0020007c05007388 */ /* 0x000fe20000000800 */
[----:B------:R-:W-:Y:S01]  /*7170*/  F2FP.F16.F32.PACK_AB R114, R115, R114 ;  /* 0x000000727372723e */ /* 0x000fe200000000ff */
[----:B-----5:R-:W-:Y:S01]  /*7180*/  @P0 IMAD R12, R13, R12, RZ ;  /* 0x0000000c0d0c0224 */ /* 0x020fe200078e02ff */
[----:B------:R-:W-:Y:S01]  /*7190*/  IADD3 R17, R5, R16, RZ ;  /* 0x0000001005117210 */ /* 0x000fe20007ffe0ff */
[----:B------:R3:W-:Y:S01]  /*71a0*/  STS [R5+0x2400], R126 ;  /* 0x0024007e05007388 */ /* 0x0007e20000000800 */
[----:B------:R-:W-:Y:S01]  /*71b0*/  F2FP.F16.F32.PACK_AB R100, R101, R100 ;  /* 0x000000646564723e */ /* 0x000fe200000000ff */
[----:B------:R-:W5:Y:S01]  /*71c0*/  @!P0 LDC R13, c[0x0][0x2c4] ;  /* 0x0000b100ff0d8b82 */ /* 0x000f620000000800 */
[----:B------:R-:W-:Y:S01]  /*71d0*/  F2FP.F16.F32.PACK_AB R102, R103, R102 ;  /* 0x000000666766723e */ /* 0x000fe200000000ff */
[----:B------:R-:W-:Y:S01]  /*71e0*/  STS [R9+0x2000], R120 ;  /* 0x0020007809007388 */ /* 0x000fe20000000800 */
[----:B------:R-:W-:Y:S01]  /*71f0*/  F2FP.F16.F32.PACK_AB R108, R109, R108 ;  /* 0x0000006c6d6c723e */ /* 0x000fe200000000ff */
[C---:B------:R-:W-:Y:S01]  /*7200*/  FMUL.FTZ R95, R10.reuse, R95 ;  /* 0x0000005f0a5f7220 */ /* 0x040fe20000410000 */
[----:B------:R-:W-:Y:S01]  /*7210*/  F2FP.F16.F32.PACK_AB R110, R111, R110 ;  /* 0x0000006e6f6e723e */ /* 0x000fe200000000ff */
[----:B------:R1:W-:Y:S01]  /*7220*/  STS [R9+0x2400], R122 ;  /* 0x0024007a09007388 */ /* 0x0003e20000000800 */
[----:B------:R-:W-:Y:S01]  /*7230*/  @P2 IADD3 R15, R5, -0x40, RZ ;  /* 0xffffffc0050f2810 */ /* 0x000fe20007ffe0ff */
[----:B------:R-:W-:Y:S01]  /*7240*/  FMUL.FTZ R94, R10, R94 ;  /* 0x0000005e0a5e7220 */ /* 0x000fe20000410000 */
[----:B------:R-:W-:Y:S01]  /*7250*/  ISETP.NE.OR P2, PT, RZ, UR5, !P1 ;  /* 0x00000005ff007c0c */ /* 0x000fe2000cf45670 */
[----:B------:R-:W-:Y:S01]  /*7260*/  STS [R17], R112 ;  /* 0x0000007011007388 */ /* 0x000fe20000000800 */
[----:B------:R-:W-:Y:S01]  /*7270*/  F2FP.F16.F32.PACK_AB R104, R105, R104 ;  /* 0x000000686968723e */ /* 0x000fe200000000ff */
[--C-:B------:R-:W-:Y:S01]  /*7280*/  IMAD.IADD R21, R16, 0x1, R15.reuse ;  /* 0x0000000110157824 */ /* 0x100fe200078e020f */
[----:B------:R-:W-:Y:S01]  /*7290*/  F2FP.F16.F32.PACK_AB R106, R107, R106 ;  /* 0x0000006a6b6a723e */ /* 0x000fe200000000ff */
[----:B------:R-:W-:Y:S01]  /*72a0*/  STS [R17+0x400], R114 ;  /* 0x0004007211007388 */ /* 0x000fe20000000800 */
[----:B------:R-:W-:Y:S01]  /*72b0*/  F2FP.F16.F32.PACK_AB R96, R97, R96 ;  /* 0x000000606160723e */ /* 0x000fe200000000ff */
[----:B------:R-:W2:Y:S01]  /*72c0*/  @P0 LDC R25, c[0x0][0x2c0] ;  /* 0x0000b000ff190b82 */ /* 0x000ea20000000800 */
[----:B------:R-:W-:Y:S01]  /*72d0*/  F2FP.F16.F32.PACK_AB R98, R99, R98 ;  /* 0x000000626362723e */ /* 0x000fe200000000ff */
[----:B------:R-:W-:Y:S01]  /*72e0*/  STS [R19], R100 ;  /* 0x0000006413007388 */ /* 0x000fe20000000800 */
[----:B------:R-:W-:Y:S01]  /*72f0*/  F2FP.F16.F32.PACK_AB R84, R85, R84 ;  /* 0x000000545554723e */ /* 0x000fe200000000ff */
[----:B------:R-:W-:Y:S01]  /*7300*/  FMUL.FTZ R91, R10, R91 ;  /* 0x0000005b0a5b7220 */ /* 0x000fe20000410000 */
[----:B------:R-:W-:Y:S01]  /*7310*/  F2FP.F16.F32.PACK_AB R86, R87, R86 ;  /* 0x000000565756723e */ /* 0x000fe200000000ff */
[----:B------:R-:W-:Y:S01]  /*7320*/  STS [R19+0x400], R102 ;  /* 0x0004006613007388 */ /* 0x000fe20000000800 */
[----:B---3--:R-:W-:Y:S01]  /*7330*/  IADD3 R5, R16, 0x400, R15 ;  /* 0x0000040010057810 */ /* 0x008fe20007ffe00f */
[----:B------:R-:W3:Y:S01]  /*7340*/  @!P2 LDC R18, c[0x0][0x2c4] ;  /* 0x0000b100ff12ab82 */ /* 0x000ee20000000800 */
[----:B------:R-:W-:Y:S01]  /*7350*/  F2FP.F16.F32.PACK_AB R92, R93, R92 ;  /* 0x0000005c5d5c723e */ /* 0x000fe200000000ff */
[----:B------:R-:W-:Y:S01]  /*7360*/  STS [R17+0x2000], R108 ;  /* 0x0020006c11007388 */ /* 0x000fe20000000800 */
[----:B------:R-:W-:Y:S01]  /*7370*/  IADD3 R5, R2, R5, RZ ;  /* 0x0000000502057210 */ /* 0x000fe20007ffe0ff */
[----:B------:R-:W-:Y:S01]  /*7380*/  FMUL.FTZ R90, R10, R90 ;  /* 0x0000005a0a5a7220 */ /* 0x000fe20000410000 */
[----:B------:R-:W-:Y:S01]  /*7390*/  F2FP.F16.F32.PACK_AB R94, R95, R94 ;  /* 0x0000005e5f5e723e */ /* 0x000fe200000000ff */
[----:B------:R4:W-:Y:S01]  /*73a0*/  STS [R17+0x2400], R110 ;  /* 0x0024006e11007388 */ /* 0x0009e20000000800 */
[----:B-1----:R-:W-:Y:S01]  /*73b0*/  IADD3 R9, R2, R15, RZ ;  /* 0x0000000f02097210 */ /* 0x002fe20007ffe0ff */
[----:B------:R-:W-:Y:S01]  /*73c0*/  FMUL.FTZ R79, R10, R79 ;  /* 0x0000004f0a4f7220 */ /* 0x000fe20000410000 */
[----:B------:R-:W5:Y:S01]  /*73d0*/  @!P0 LDC R2, c[0x0][0x2e4] ;  /* 0x0000b900ff028b82 */ /* 0x000f620000000800 */
[----:B------:R-:W-:Y:S01]  /*73e0*/  STS [R19+0x2000], R104 ;  /* 0x0020006813007388 */ /* 0x000fe20000000800 */
[----:B------:R-:W-:Y:S01]  /*73f0*/  IADD3 R23, R16, R9, RZ ;  /* 0x0000000910177210 */ /* 0x000fe20007ffe0ff */
[C---:B------:R-:W-:Y:S01]  /*7400*/  FMUL.FTZ R78, R10.reuse, R78 ;  /* 0x0000004e0a4e7220 */ /* 0x040fe20000410000 */
[C---:B------:R-:W-:Y:S01]  /*7410*/  FMUL.FTZ R75, R10.reuse, R75 ;  /* 0x0000004b0a4b7220 */ /* 0x040fe20000410000 */
[----:B------:R1:W-:Y:S01]  /*7420*/  STS [R19+0x2400], R106 ;  /* 0x0024006a13007388 */ /* 0x0003e20000000800 */
[----:B------:R-:W-:Y:S01]  /*7430*/  F2FP.F16.F32.PACK_AB R88, R89, R88 ;  /* 0x000000585958723e */ /* 0x000fe200000000ff */
[----:B------:R-:W-:Y:S01]  /*7440*/  FMUL.FTZ R10, R10, R74 ;  /* 0x0000004a0a0a7220 */ /* 0x000fe20000410000 */
[----:B------:R-:W-:Y:S01]  /*7450*/  F2FP.F16.F32.PACK_AB R90, R91, R90 ;  /* 0x0000005a5b5a723e */ /* 0x000fe200000000ff */
[----:B------:R-:W2:Y:S01]  /*7460*/  S2R R16, SR_CTAID.X ;  /* 0x0000000000107919 */ /* 0x000ea20000002500 */
[----:B------:R-:W-:Y:S01]  /*7470*/  F2FP.F16.F32.PACK_AB R80, R81, R80 ;  /* 0x000000505150723e */ /* 0x000fe200000000ff */
[----:B------:R-:W1:Y:S01]  /*7480*/  @P3 MUFU.LG2 R4, R4 ;  /* 0x0000000400043308 */ /* 0x000e620000000c00 */
[----:B------:R-:W-:Y:S01]  /*7490*/  F2FP.F16.F32.PACK_AB R82, R83, R82 ;  /* 0x000000525352723e */ /* 0x000fe200000000ff */
[----:B------:R-:W-:Y:S01]  /*74a0*/  STS [R15], R96 ;  /* 0x000000600f007388 */ /* 0x000fe20000000800 */
[----:B------:R-:W-:-:S02]  /*74b0*/  F2FP.F16.F32.PACK_AB R68, R69, R68 ;  /* 0x000000444544723e */ /* 0x000fc400000000ff */
[----:B------:R-:W-:Y:S01]  /*74c0*/  F2FP.F16.F32.PACK_AB R70, R71, R70 ;  /* 0x000000464746723e */ /* 0x000fe200000000ff */
[----:B------:R-:W-:Y:S01]  /*74d0*/  STS [R15+0x400], R98 ;  /* 0x000400620f007388 */ /* 0x000fe20000000800 */
[----:B------:R-:W-:Y:S01]  /*74e0*/  F2FP.F16.F32.PACK_AB R76, R77, R76 ;  /* 0x0000004c4d4c723e */ /* 0x000fe200000000ff */
[----:B------:R-:W2:Y:S01]  /*74f0*/  @P4 MUFU.LG2 R6, R6 ;  /* 0x0000000600064308 */ /* 0x000ea20000000c00 */
[----:B------:R-:W-:Y:S01]  /*7500*/  F2FP.F16.F32.PACK_AB R78, R79, R78 ;  /* 0x0000004e4f4e723e */ /* 0x000fe200000000ff */
[----:B------:R-:W-:Y:S01]  /*7510*/  STS [R9], R84 ;  /* 0x0000005409007388 */ /* 0x000fe20000000800 */
[----:B------:R-:W-:Y:S02]  /*7520*/  F2FP.F16.F32.PACK_AB R72, R73, R72 ;  /* 0x000000484948723e */ /* 0x000fe400000000ff */
[----:B-----5:R-:W-:Y:S01]  /*7530*/  @!P0 SEL R12, R13, R2, !P1 ;  /* 0x000000020d0c8207 */ /* 0x020fe20004800000 */
[----:B----4-:R-:W3:Y:S01]  /*7540*/  S2R R17, SR_CTAID.Y ;  /* 0x0000000000117919 */ /* 0x010ee20000002600 */
[----:B------:R-:W-:-:S02]  /*7550*/  F2FP.F16.F32.PACK_AB R10, R75, R10 ;  /* 0x0000000a4b0a723e */ /* 0x000fc400000000ff */
[----:B------:R-:W-:Y:S01]  /*7560*/  @P0 MOV R2, 0x1 ;  /* 0x0000000100020802 */ /* 0x000fe20000000f00 */
[----:B------:R-:W-:Y:S01]  /*7570*/  STS [R9+0x400], R86 ;  /* 0x0004005609007388 */ /* 0x000fe20000000800 */
[----:B-1----:R-:W1:Y:S01]  /*7580*/  @!P0 LDC R19, c[0x0][0x270] ;  /* 0x00009c00ff138b82 */ /* 0x002e620000000800 */
[----:B------:R-:W-:Y:S01]  /*7590*/  @!P0 MOV R25, 0x1 ;  /* 0x0000000100198802 */ /* 0x000fe20000000f00 */
[----:B------:R-:W-:Y:S01]  /*75a0*/  @P3 FMUL.FTZ R4, R4, 0.69314718246459960938 ;  /* 0x3f31721804043820 */ /* 0x000fe20000410000 */
[----:B------:R-:W-:Y:S04]  /*75b0*/  STS [R15+0x2000], R92 ;  /* 0x0020005c0f007388 */ /* 0x000fe80000000800 */
[----:B------:R4:W-:Y:S04]  /*75c0*/  STS [R15+0x2400], R94 ;  /* 0x0024005e0f007388 */ /* 0x0009e80000000800 */
[----:B------:R-:W-:Y:S04]  /*75d0*/  STS [R9+0x2000], R88 ;  /* 0x0020005809007388 */ /* 0x000fe80000000800 */
[----:B------:R5:W-:Y:S04]  /*75e0*/  STS [R9+0x2400], R90 ;  /* 0x0024005a09007388 */ /* 0x000be80000000800 */
[----:B------:R-:W-:Y:S04]  /*75f0*/  STS [R21], R80 ;  /* 0x0000005015007388 */ /* 0x000fe80000000800 */
[----:B------:R-:W-:Y:S01]  /*7600*/  STS [R21+0x400], R82 ;  /* 0x0004005215007388 */ /* 0x000fe20000000800 */
[----:B-1----:R-:W-:Y:S01]  /*7610*/  @!P0 IMAD R2, R12, R19, RZ ;  /* 0x000000130c028224 */ /* 0x002fe200078e02ff */
[----:B------:R-:W-:-:S02]  /*7620*/  MOV R19, 0x7f800000 ;  /* 0x7f80000000137802 */ /* 0x000fc40000000f00 */
[----:B------:R-:W-:Y:S01]  /*7630*/  STS [R23], R68 ;  /* 0x0000004417007388 */ /* 0x000fe20000000800 */
[C---:B---3--:R-:W-:Y:S02]  /*7640*/  @!P2 IMAD R22, R17.reuse, R18, RZ ;  /* 0x000000121116a224 */ /* 0x048fe400078e02ff */
[----:B------:R-:W1:Y:S01]  /*7650*/  @P3 LDC R18, c[0x0][0x2e8] ;  /* 0x0000ba00ff123b82 */ /* 0x000e620000000800 */
[----:B------:R-:W-:Y:S01]  /*7660*/  STS [R5], R70 ;  /* 0x0000004605007388 */ /* 0x000fe20000000800 */
[----:B------:R-:W-:Y:S01]  /*7670*/  IMAD R2, R17, R2, RZ ;  /* 0x0000000211027224 */ /* 0x000fe200078e02ff */
[----:B------:R-:W-:Y:S01]  /*7680*/  @!P2 SHF.R.S32.HI R31, RZ, 0x1f, R22 ;  /* 0x0000001fff1fa819 */ /* 0x000fe20000011416 */
[----:B----4-:R-:W3:Y:S01]  /*7690*/  S2R R15, SR_CTAID.Z ;  /* 0x00000000000f7919 */ /* 0x010ee20000002700 */
[----:B------:R-:W-:Y:S02]  /*76a0*/  @!P2 MOV R30, R22 ;  /* 0x00000016001ea202 */ /* 0x000fe40000000f00 */
[----:B------:R-:W-:Y:S01]  /*76b0*/  SEL R2, R2, RZ, P2 ;  /* 0x000000ff02027207 */ /* 0x000fe20001000000 */
[----:B------:R-:W-:Y:S01]  /*76c0*/  STS [R21+0x2000], R76 ;  /* 0x0020004c15007388 */ /* 0x000fe20000000800 */
[----:B------:R-:W-:Y:S01]  /*76d0*/  LOP3.LUT P2, RZ, R0, 0x3, RZ, 0xc0, !PT ;  /* 0x0000000300ff7812 */ /* 0x000fe2000784c0ff */
[----:B-----5:R-:W-:Y:S01]  /*76e0*/  IMAD.MOV.U32 R9, RZ, RZ, 0x7f800000 ;  /* 0x7f800000ff097424 */ /* 0x020fe200078e00ff */
[----:B------:R-:W-:Y:S01]  /*76f0*/  SHF.L.U32 R22, R11, 0x3, RZ ;  /* 0x000000030b167819 */ /* 0x000fe200000006ff */
[----:B------:R2:W-:Y:S04]  /*7700*/  STS [R21+0x2400], R78 ;  /* 0x0024004e15007388 */ /* 0x0005e80000000800 */
[----:B------:R4:W-:Y:S04]  /*7710*/  STS [R23+0x2000], R72 ;  /* 0x0020004817007388 */ /* 0x0009e80000000800 */
[----:B------:R5:W-:Y:S01]  /*7720*/  STS [R5+0x2000], R10 ;  /* 0x0020000a05007388 */ /* 0x000be20000000800 */
[----:B--2---:R-:W-:Y:S01]  /*7730*/  @P4 FMUL.FTZ R21, R6, 0.69314718246459960938 ;  /* 0x3f31721806154820 */ /* 0x004fe20000410000 */
[----:B----4-:R-:W-:Y:S01]  /*7740*/  SHF.R.S32.HI R23, RZ, 0x1f, R22 ;  /* 0x0000001fff177819 */ /* 0x010fe20000011416 */
[----:B-----5:R-:W-:Y:S01]  /*7750*/  @P6 FMUL.FTZ R5, R8, 0.69314718246459960938 ;  /* 0x3f31721808056820 */ /* 0x020fe20000410000 */
[----:B------:R-:W-:Y:S01]  /*7760*/  @P5 FMUL.FTZ R8, R7, 0.69314718246459960938 ;  /* 0x3f31721807085820 */ /* 0x000fe20000410000 */
[----:B---3--:R-:W-:-:S02]  /*7770*/  IMAD R7, R15, R12, R2 ;  /* 0x0000000c0f077224 */ /* 0x008fc400078e0202 */
[----:B------:R-:W-:Y:S01]  /*7780*/  @P6 FFMA.FTZ R9, R136, R27, R5 ;  /* 0x0000001b88096223 */ /* 0x000fe20000010005 */
[----:B------:R-:W-:Y:S01]  /*7790*/  @P5 FFMA.FTZ R19, R135, R20, R8 ;  /* 0x0000001487135223 */ /* 0x000fe20000010008 */
[----:B------:R-:W-:Y:S01]  /*77a0*/  IMAD R20, R16, R25, RZ ;  /* 0x0000001910147224 */ /* 0x000fe200078e02ff */
[----:B------:R-:W-:Y:S01]  /*77b0*/  MOV R8, 0x7f800000 ;  /* 0x7f80000000087802 */ /* 0x000fe20000000f00 */
[----:B------:R-:W-:Y:S02]  /*77c0*/  IMAD.MOV.U32 R2, RZ, RZ, 0x7f800000 ;  /* 0x7f800000ff027424 */ /* 0x000fe400078e00ff */
[----:B-1----:R-:W-:Y:S01]  /*77d0*/  @P3 FFMA.FTZ R8, R133, R18, R4 ;  /* 0x0000001285083223 */ /* 0x002fe20000010004 */
[----:B------:R-:W-:Y:S01]  /*77e0*/  @P4 FFMA.FTZ R2, R134, R29, R21 ;  /* 0x0000001d86024223 */ /* 0x000fe20000010015 */
[----:B------:R-:W-:Y:S02]  /*77f0*/  SHF.L.U32 R20, R20, 0x7, RZ ;  /* 0x0000000714147819 */ /* 0x000fe400000006ff */
[----:B------:R-:W-:-:S02]  /*7800*/  SHF.R.S32.HI R18, RZ, 0x1f, R17 ;  /* 0x0000001fff127819 */ /* 0x000fc40000011411 */
[----:B------:R-:W-:Y:S01]  /*7810*/  SHF.R.S32.HI R5, RZ, 0x1f, R20 ;  /* 0x0000001fff057819 */ /* 0x000fe20000011414 */
[----:B------:R-:W-:Y:S01]  /*7820*/  BAR.SYNC.DEFER_BLOCKING 0x0 ;  /* 0x0000000000007b1d */ /* 0x000fe20000010000 */
[--C-:B------:R-:W-:Y:S02]  /*7830*/  IADD3 R20, P1, P0, R20, R30, R7.reuse ;  /* 0x0000001e14147210 */ /* 0x100fe4000783e007 */
[----:B------:R-:W-:-:S04]  /*7840*/  SHF.R.S32.HI R30, RZ, 0x1f, R7 ;  /* 0x0000001fff1e7819 */ /* 0x000fc80000011407 */
        /* <DEDUP_REMOVED lines=46> */
.L_x_1472:
[----:B------:R-:W-:Y:S05]  /*7b30*/  BSYNC B0 ;  /* 0x0000000000007941 */ /* 0x000fea0003800000 */
.L_x_1471:
[----:B------:R-:W-:Y:S01]  /*7b40*/  ULDC.64 UR4, c[0x0][0x290] ;  /* 0x0000a40000047ab9 */ /* 0x000fe20000000a00 */
[----:B------:R-:W-:Y:S01]  /*7b50*/  SHF.R.S32.HI R0, RZ, 0x1f, R15 ;  /* 0x0000001fff007819 */ /* 0x000fe2000001140f */
[----:B------:R-:W-:Y:S01]  /*7b60*/  IMAD R18, R18, UR4, RZ ;  /* 0x0000000412127c24 */ /* 0x000fe2000f8e02ff */
[----:B-1----:R-:W-:Y:S01]  /*7b70*/  SHF.R.S32.HI R4, RZ, 0x3, R3 ;  /* 0x00000003ff047819 */ /* 0x002fe20000011403 */
[C---:B------:R-:W-:Y:S01]  /*7b80*/  IMAD.WIDE.U32 R22, R17.reuse, UR4, R22 ;  /* 0x0000000411167c25 */ /* 0x040fe2000f8e0016 */
[----:B------:R-:W-:Y:S01]  /*7b90*/  ULDC.64 UR6, c[0x0][0x298] ;  /* 0x0000a60000067ab9 */ /* 0x000fe20000000a00 */
[----:B------:R-:W1:Y:S01]  /*7ba0*/  LDS.128 R28, [R204] ;  /* 0x00000000cc1c7984 */ /* 0x000e620000000c00 */
        /* <DEDUP_REMOVED lines=10> */
[----:B------:R-:W3:Y:S02]  /*7c50*/  LDS.128 R20, [R204+0x1000] ;  /* 0x00100000cc147984 */ /* 0x000ee40000000c00 */
[----:B------:R-:W-:Y:S02]  /*7c60*/  IMAD.WIDE R4, R16, 0x80, R4 ;  /* 0x0000008010047825 */ /* 0x000fe400078e0204 */
[----:B------:R-:W4:Y:S02]  /*7c70*/  LDS.128 R16, [R204+0x1800] ;  /* 0x00180000cc107984 */ /* 0x000f240000000c00 */
[----:B------:R-:W-:-:S02]  /*7c80*/  IMAD.IADD R3, R7, 0x1, R2 ;  /* 0x0000000107037824 */ /* 0x000fc400078e0202 */
[----:B------:R-:W-:Y:S01]  /*7c90*/  IMAD R0, R5, UR6, RZ ;  /* 0x0000000605007c24 */ /* 0x000fe2000f8e02ff */
[----:B------:R-:W5:Y:S01]  /*7ca0*/  LDS.128 R12, [R204+0x2000] ;  /* 0x00200000cc0c7984 */ /* 0x000f620000000c00 */
[----:B------:R-:W-:Y:S02]  /*7cb0*/  IMAD.MOV.U32 R2, RZ, RZ, R6 ;  /* 0x000000ffff027224 */ /* 0x000fe400078e0006 */
        /* <DEDUP_REMOVED lines=32> */
.L_x_1473:
        /* <DEDUP_REMOVED lines=12> */
.L_x_2589:


//--------------------- .text._ZN5flash16flash_fwd_kernelI23Flash_fwd_kernel_traitsILi64ELi128ELi64ELi4ELb0ELb0EN7cutlass6half_tE19Flash_kernel_traitsILi64ELi128ELi64ELi4ES3_EELb1ELb0ELb0ELb1ELb0ELb0ELb0ELb0EEEvNS_16Flash_fwd_paramsE --------------------------
	.section	.text._ZN5flash16flash_fwd_kernelI23Flash_fwd_kernel_traitsILi64ELi128ELi64ELi4ELb0ELb0EN7cutlass6half_tE19Flash_kernel_traitsILi64ELi128ELi64ELi4ES3_EELb1ELb0ELb0ELb1ELb0ELb0ELb0ELb0EEEvNS_16Flash_fwd_paramsE,"ax",@progbits
	.align	128
        .global         _ZN5flash16flash_fwd_kernelI23Flash_fwd_kernel_traitsILi64ELi128ELi64ELi4ELb0ELb0EN7cutlass6half_tE19Flash_kernel_traitsILi64ELi128ELi64ELi4ES3_EELb1ELb0ELb0ELb1ELb0ELb0ELb0ELb0EEEvNS_16Flash_fwd_paramsE
        .type           _ZN5flash16flash_fwd_kernelI23Flash_fwd_kernel_traitsILi64ELi128ELi64ELi4ELb0ELb0EN7cutlass6half_tE19Flash_kernel_traitsILi64ELi128ELi64ELi4ES3_EELb1ELb0ELb0ELb1ELb0ELb0ELb0ELb0EEEvNS_16Flash_fwd_paramsE,@function
        .size           _ZN5flash16flash_fwd_kernelI23Flash_fwd_kernel_traitsILi64ELi128ELi64ELi4ELb0ELb0EN7cutlass6half_tE19Flash_kernel_traitsILi64ELi128ELi64ELi4ES3_EELb1ELb0ELb0ELb1ELb0ELb0ELb0ELb0EEEvNS_16Flash_fwd_paramsE,(.L_x_2590 - _ZN5flash16flash_fwd_kernelI23Flash_fwd_kernel_traitsILi64ELi128ELi64ELi4ELb0ELb0EN7cutlass6half_tE19Flash_kernel_traitsILi64ELi128ELi64ELi4ES3_EELb1ELb0ELb0ELb1ELb0ELb0ELb0ELb0EEEvNS_16Flash_fwd_paramsE)
        .other          _ZN5flash16flash_fwd_kernelI23Flash_fwd_kernel_traitsILi64ELi128ELi64ELi4ELb0ELb0EN7cutlass6half_tE19Flash_kernel_traitsILi64ELi128ELi64ELi4ES3_EELb1ELb0ELb0ELb1ELb0ELb0ELb0ELb0EEEvNS_16Flash_fwd_paramsE,@"STO_CUDA_ENTRY STV_DEFAULT"
_ZN5flash16flash_fwd_kernelI23Flash_fwd_kernel_traitsILi64ELi128ELi64ELi4ELb0ELb0EN7cutlass6half_tE19Flash_kernel_traitsILi64ELi128ELi64ELi4ES3_EELb1ELb0ELb0ELb1ELb0ELb0ELb0ELb0EEEvNS_16Flash_fwd_paramsE:
.text._ZN5flash16flash_fwd_kernelI23Flash_fwd_kernel_traitsILi64ELi128ELi64ELi4ELb0ELb0EN7cutlass6half_tE19Flash_kernel_traitsILi64ELi128ELi64ELi4ES3_EELb1ELb0ELb0ELb1ELb0ELb0ELb0ELb0EEEvNS_16Flash_fwd_paramsE:
        /* <DEDUP_REMOVED lines=19> */
[----:B------:R-:W4:Y:S01]  /*0130*/  LDC.64 R12, c[0x0][0x2f8] ;  /* 0x0000be00ff0c7b82 */ /* 0x000f220000000a00 */
[----:B--2---:R-:W-:-:S07]  /*0140*/  @P3 IMAD.MOV.U32 R2, RZ, RZ, R10 ;  /* 0x000000ffff023224 */ /* 0x004fce00078e000a */
[----:B------:R-:W2:Y:S01]  /*0150*/  LDC R19, c[0x0][0x270] ;  /* 0x00009c00ff137b82 */ /* 0x000ea20000000800 */
[----:B---3--:R-:W-:-:S06]  /*0160*/  @P3 IMAD.MOV.U32 R3, RZ, RZ, R11 ;  /* 0x000000ffff033224 */ /* 0x008fcc00078e000b */
[----:B------:R-:W3:Y:S01]  /*0170*/  @P3 LDG.E.64 R2, desc[UR20][R2.64] ;  /* 0x0000001402023981 */ /* 0x000ee2000c1e1b00 */
[----:B-1----:R-:W-:Y:S02]  /*0180*/  ISETP.NE.U32.AND P0, PT, R8, RZ, PT ;  /* 0x000000ff0800720c */ /* 0x002fe40003f05070 */
[----:B------:R-:W-:Y:S01]  /*0190*/  ISETP.NE.U32.AND P4, PT, RZ, UR4, PT ;  /* 0x00000004ff007c0c */ /* 0x000fe2000bf85070 */
[----:B------:R-:W1:Y:S01]  /*01a0*/  LDC.U8 R8, c[0x0][0x3c2] ;  /* 0x0000f080ff087b82 */ /* 0x000e620000000000 */
[----:B------:R-:W-:Y:S02]  /*01b0*/  ISETP.NE.AND.EX P1, PT, R9, RZ, PT, P0 ;  /* 0x000000ff0900720c */ /* 0x000fe40003f25300 */
[----:B----4-:R-:W-:Y:S02]  /*01c0*/  LOP3.LUT R0, R16, R238, R28, 0xfe, !PT ;  /* 0x000000ee10007212 */ /* 0x010fe400078efe1c */
[----:B------:R-:W-:Y:S02]  /*01d0*/  ISETP.NE.AND.EX P0, PT, RZ, UR5, PT, P4 ;  /* 0x00000005ff007c0c */ /* 0x000fe4000bf05340 */
[----:B------:R-:W-:-:S02]  /*01e0*/  LOP3.LUT P2, RZ, R0, R156, RZ, 0xfc, !PT ;  /* 0x0000009c00ff7212 */ /* 0x000fc4000784fcff */
[----:B------:R-:W3:Y:S11]  /*01f0*/  @P3 LDC R0, c[0x0][0x3b0] ;  /* 0x0000ec00ff003b82 */ /* 0x000ef60000000800 */
[----:B------:R-:W4:Y:S01]  /*0200*/  @!P2 LDC.64 R4, c[0x0][0x3b8] ;  /* 0x0000ee00ff04ab82 */ /* 0x000f220000000a00 */
[----:B------:R-:W-:-:S02]  /*0210*/  @P3 R2UR UR22, R6 ;  /* 0x00000000061632ca */ /* 0x000fc400000e0000 */
        /* <DEDUP_REMOVED lines=12> */
[----:B------:R4:W2:Y:S01]  /*02e0*/  @P0 LDG.E R0, desc[UR20][R6.64+0x4] ;  /* 0x0000041406000981 */ /* 0x0008a2000c1e1900 */
[----:B-1----:R-:W-:-:S02]  /*02f0*/  ISETP.NE.AND P3, PT, R8, RZ, PT ;  /* 0x000000ff0800720c */ /* 0x002fc40003f65270 */
[----:B------:R-:W-:Y:S01]  /*0300*/  ISETP.EQ.U32.AND P2, PT, R12, RZ, PT ;  /* 0x000000ff0c00720c */ /* 0x000fe20003f42070 */
[----:B---3--:R-:W1:Y:S03]  /*0310*/  @P1 LDC.64 R2, c[0x0][0x300] ;  /* 0x0000c000ff021b82 */ /* 0x008e660000000a00 */
[----:B------:R-:W-:Y:S01]  /*0320*/  ISETP.EQ.OR.EX P2, PT, R13, RZ, !P3, P2 ;  /* 0x000000ff0d00720c */ /* 0x000fe20005f42720 */
[----:B------:R-:W-:Y:S01]  /*0330*/  IMAD.MOV.U32 R8, RZ, RZ, RZ ;  /* 0x000000ffff087224 */ /* 0x000fe200078e00ff */
[----:B------:R-:W-:Y:S01]  /*0340*/  SHF.R.S32.HI R29, RZ, 0x1f, R156 ;  /* 0x0000001fff1d7819 */ /* 0x000fe2000001149c */
[----:B----4-:R-:W-:-:S04]  /*0350*/  IMAD.WIDE R14, R28, 0x4, R14 ;  /* 0x000000041c0e7825 */ /* 0x010fc800078e020e */
[----:B------:R-:W-:Y:S01]  /*0360*/  IMAD.MOV.U32 R7, RZ, RZ, -0x1 ;  /* 0xffffffffff077424 */ /* 0x000fe200078e00ff */
[----:B------:R-:W-:-:S05]  /*0370*/  LEA.HI R30, R29, R156, RZ, 0x5 ;  /* 0x0000009c1d1e7211 */ /* 0x000fca00078f28ff */
[----:B------:R-:W5:Y:S01]  /*0380*/  @!P2 LDG.E R7, desc[UR20][R14.64] ;  /* 0x000000140e07a981 */ /* 0x000f62000c1e1900 */
[----:B-1----:R-:W-:-:S05]  /*0390*/  @P1 IMAD.WIDE R2, R28, 0x4, R2 ;  /* 0x000000041c021825 */ /* 0x002fca00078e0202 */
[----:B------:R1:W5:Y:S02]  /*03a0*/  @P1 LDG.E R8, desc[UR20][R2.64] ;  /* 0x0000001402081981 */ /* 0x000364000c1e1900 */
[----:B-1----:R-:W-:-:S05]  /*03b0*/  LOP3.LUT R2, R30, 0xffffffe0, RZ, 0xc0, !PT ;  /* 0xffffffe01e027812 */ /* 0x002fca00078ec0ff */
[----:B------:R-:W-:-:S05]  /*03c0*/  IMAD.IADD R91, R156, 0x1, -R2 ;  /* 0x000000019c5b7824 */ /* 0x000fca00078e0a02 */
[----:B------:R-:W-:Y:S01]  /*03d0*/  SHF.R.S32.HI R2, RZ, 0x1f, R91 ;  /* 0x0000001fff027819 */ /* 0x000fe2000001145b */
[----:B--2---:R-:W-:Y:S01]  /*03e0*/  @P0 IMAD.IADD R165, R0, 0x1, -R18 ;  /* 0x0000000100a50824 */ /* 0x004fe200078e0a12 */
[----:B------:R1:W-:Y:S05]  /*03f0*/  STL [R1+0x28], R18 ;  /* 0x0000281201007387 */ /* 0x0003ea0000100800 */
[----:B------:R-:W2:Y:S01]  /*0400*/  @!P0 LDC R165, c[0x0][0x2c4] ;  /* 0x0000b100ffa58b82 */ /* 0x000ea20000000800 */
        /* <DEDUP_REMOVED lines=8> */
[----:B------:R-:W3:Y:S02]  /*0490*/  @P3 LDG.E R0, desc[UR20][R14.64+0x4] ;  /* 0x000004140e003981 */ /* 0x000ee4000c1e1900 */
[----:B---3-5:R-:W-:-:S06]  /*04a0*/  @P3 IADD3 R4, R0, -R7, RZ ;  /* 0x8000000700043210 */ /* 0x028fcc0007ffe0ff */
[----:B------:R4:W5:Y:S01]  /*04b0*/  @!P3 LDG.E R4, desc[UR20][R14.64] ;  /* 0x000000140e04b981 */ /* 0x000962000c1e1900 */
[----:B------:R-:W-:Y:S05]  /*04c0*/  BRA `(.L_x_1475) ;  /* 0x0000000000047947 */ /* 0x000fea0003800000 */
.L_x_1474:
[----:B------:R-:W3:Y:S02]  /*04d0*/  LDC R4, c[0x0][0x2c8] ;  /* 0x0000b200ff047b82 */ /* 0x000ee40000000800 */
.L_x_1475:
[----:B------:R-:W1:Y:S02]  /*04e0*/  LDC.64 R2, c[0x0][0x308] ;  /* 0x0000c200ff027b82 */ /* 0x000e640000000a00 */
[----:B-1----:R-:W-:-:S04]  /*04f0*/  ISETP.NE.U32.AND P0, PT, R2, RZ, PT ;  /* 0x000000ff0200720c */ /* 0x002fc80003f05070 */
[----:B------:R-:W-:-:S13]  /*0500*/  ISETP.NE.AND.EX P0, PT, R3, RZ, PT, P0 ;  /* 0x000000ff0300720c */ /* 0x000fda0003f05300 */
[----:B------:R-:W1:Y:S08]  /*0510*/  @P0 LDC.64 R2, c[0x0][0x308] ;  /* 0x0000c200ff020b82 */ /* 0x000e700000000a00 */
[----:B------:R-:W4:Y:S01]  /*0520*/  @!P0 LDC R5, c[0x0][0x2cc] ;  /* 0x0000b300ff058b82 */ /* 0x000f220000000800 */
[----:B-1----:R-:W-:-:S05]  /*0530*/  @P0 IMAD.WIDE R2, R28, 0x4, R2 ;  /* 0x000000041c020825 */ /* 0x002fca00078e0202 */
[----:B------:R-:W3:Y:S01]  /*0540*/  @P0 LDG.E R0, desc[UR20][R2.64] ;  /* 0x0000001402000981 */ /* 0x000ee2000c1e1900 */
[----:B------:R-:W-:Y:S01]  /*0550*/  IMAD.SHL.U32 R210, R238, 0x80, RZ ;  /* 0x00000080eed27824 */ /* 0x000fe200078e00ff */
[----:B------:R-:W1:Y:S02]  /*0560*/  @!P0 LDC.64 R2, c[0x0][0x318] ;  /* 0x0000c600ff028b82 */ /* 0x000e640000000a00 */
[----:B-1----:R-:W-:-:S04]  /*0570*/  @!P0 ISETP.NE.U32.AND P1, PT, R2, RZ, PT ;  /* 0x000000ff0200820c */ /* 0x002fc80003f25070 */
[----:B------:R-:W-:Y:S02]  /*0580*/  @!P0 ISETP.NE.AND.EX P2, PT, R3, RZ, PT, P1 ;  /* 0x000000ff0300820c */ /* 0x000fe40003f45310 */
[----:B--2---:R-:W-:Y:S01]  /*0590*/  ISETP.GT.AND P1, PT, R165, R210, PT ;  /* 0x000000d2a500720c */ /* 0x004fe20003f24270 */
[----:B---3-5:R-:W-:Y:S01]  /*05a0*/  @P0 IMAD.IADD R96, R0, 0x1, -R8 ;  /* 0x0000000100600824 */ /* 0x028fe200078e0a08 */
[----:B----4-:R-:W-:-:S04]  /*05b0*/  @!P0 SEL R0, R5, RZ, P2 ;  /* 0x000000ff05008207 */ /* 0x010fc80001000000 */
[----:B------:R-:W-:-:S07]  /*05c0*/  @!P0 IADD3 R96, R0, R4, -R8 ;  /* 0x0000000400608210 */ /* 0x000fce0007ffe808 */
[----:B------:R-:W-:Y:S05]  /*05d0*/  @!P1 EXIT ;  /* 0x000000000000994d */ /* 0x000fea0003800000 */
[----:B------:R-:W-:-:S13]  /*05e0*/  ISETP.GE.AND P0, PT, R96, 0x1, PT ;  /* 0x000000016000780c */ /* 0x000fda0003f06270 */
[----:B------:R-:W-:Y:S05]  /*05f0*/  @!P0 BRA `(.L_x_1476) ;  /* 0x000000dc00708947 */ /* 0x000fea0003800000 */
[----:B------:R-:W1:Y:S01]  /*0600*/  LDC R19, c[0x0][0x278] ;  /* 0x00009e00ff137b82 */ /* 0x000e620000000800 */
[----:B------:R-:W-:Y:S01]  /*0610*/  IABS R4, R16 ;  /* 0x0000001000047213 */ /* 0x000fe20000000000 */
[----:B------:R-:W-:Y:S01]  /*0620*/  IMAD.MOV.U32 R177, RZ, RZ, R23 ;  /* 0x000000ffffb17224 */ /* 0x000fe200078e0017 */
[----:B------:R-:W-:Y:S02]  /*0630*/  ISETP.NE.AND P1, PT, R18, -0x1, PT ;  /* 0xffffffff1200780c */ /* 0x000fe40003f25270 */
[----:B------:R-:W-:Y:S02]  /*0640*/  ISETP.NE.AND P0, PT, R7, -0x1, PT ;  /* 0xffffffff0700780c */ /* 0x000fe40003f05270 */
[----:B------:R-:W-:Y:S01]  /*0650*/  MOV R35, R21 ;  /* 0x0000001500237202 */ /* 0x000fe20000000f00 */
[----:B------:R-:W2:Y:S08]  /*0660*/  LDC.64 R26, c[0x0][0x3c8] ;  /* 0x0000f200ff1a7b82 */ /* 0x000eb00000000a00 */
[----:B------:R-:W3:Y:S01]  /*0670*/  @P1 LDC.64 R12, c[0x0][0x240] ;  /* 0x00009000ff0c1b82 */ /* 0x000ee20000000a00 */
[----:B-1----:R-:W-:-:S07]  /*0680*/  IABS R15, R19 ;  /* 0x00000013000f7213 */ /* 0x002fce0000000000 */
[----:B------:R-:W1:Y:S01]  /*0690*/  @!P1 LDC.64 R10, c[0x0][0x228] ;  /* 0x00008a00ff0a9b82 */ /* 0x000e620000000a00 */
[----:B------:R-:W-:Y:S01]  /*06a0*/  ISETP.NE.AND P6, PT, R19, RZ, PT ;  /* 0x000000ff1300720c */ /* 0x000fe20003fc5270 */
[----:B------:R-:W4:Y:S01]  /*06b0*/  I2F.RP R2, R15 ;  /* 0x0000000f00027306 */ /* 0x000f220000209400 */
[----:B--2---:R-:W-:-:S05]  /*06c0*/  ISETP.NE.U32.AND P5, PT, R26, RZ, PT ;  /* 0x000000ff1a00720c */ /* 0x004fca0003fa5070 */
[----:B------:R-:W2:Y:S02]  /*06d0*/  @P0 LDC.64 R88, c[0x0][0x248] ;  /* 0x00009200ff580b82 */ /* 0x000ea40000000a00 */
[----:B----4-:R-:W4:Y:S02]  /*06e0*/  MUFU.RCP R2, R2 ;  /* 0x0000000200027308 */ /* 0x010f240000001000 */
[----:B----4-:R-:W-:-:S06]  /*06f0*/  VIADD R2, R2, 0xffffffe ;  /* 0x0ffffffe02027836 */ /* 0x010fcc0000000000 */
[----:B------:R-:W4:Y:S02]  /*0700*/  F2I.FTZ.U32.TRUNC.NTZ R3, R2 ;  /* 0x0000000200037305 */ /* 0x000f24000021f000 */
[----:B----4-:R-:W-:Y:S01]  /*0710*/  IMAD.MOV R0, RZ, RZ, -R3 ;  /* 0x000000ffff007224 */ /* 0x010fe200078e0a03 */
[----:B------:R-:W-:-:S03]  /*0720*/  MOV R2, RZ ;  /* 0x000000ff00027202 */ /* 0x000fc60000000f00 */
[----:B------:R-:W-:-:S04]  /*0730*/  IMAD R0, R0, R15, RZ ;  /* 0x0000000f00007224 */ /* 0x000fc800078e02ff */
[----:B------:R-:W-:-:S04]  /*0740*/  IMAD.HI.U32 R2, R3, R0, R2 ;  /* 0x0000000003027227 */ /* 0x000fc800078e0002 */
[----:B------:R-:W-:Y:S01]  /*0750*/  IMAD.MOV.U32 R0, RZ, RZ, R4 ;  /* 0x000000ffff007224 */ /* 0x000fe200078e0004 */
[----:B------:R-:W-:-:S03]  /*0760*/  LEA.HI R4, R29, R156, RZ, 0x3 ;  /* 0x0000009c1d047211 */ /* 0x000fc600078f18ff */
[----:B------:R-:W-:Y:S01]  /*0770*/  IMAD.HI.U32 R6, R2, R0, RZ ;  /* 0x0000000002067227 */ /* 0x000fe200078e00ff */
[----:B------:R-:W-:Y:S02]  /*0780*/  LOP3.LUT R3, R4, 0xfffffff8, RZ, 0xc0, !PT ;  /* 0xfffffff804037812 */ /* 0x000fe400078ec0ff */
[----:B------:R-:W-:Y:S01]  /*0790*/  SHF.R.S32.HI R20, RZ, 0x3, R4 ;  /* 0x00000003ff147819 */ /* 0x000fe20000011404 */
[----:B------:R-:W-:Y:S02]  /*07a0*/  IMAD.MOV R2, RZ, RZ, -R6 ;  /* 0x000000ffff027224 */ /* 0x000fe400078e0a06 */
[----:B------:R-:W-:Y:S01]  /*07b0*/  IMAD.IADD R40, R156, 0x1, -R3 ;  /* 0x000000019c287824 */ /* 0x000fe200078e0a03 */
[----:B------:R-:W-:Y:S01]  /*07c0*/  LEA.HI R3, R29, R156, RZ, 0x6 ;  /* 0x0000009c1d037211 */ /* 0x000fe200078f30ff */
[--C-:B------:R-:W-:Y:S01]  /*07d0*/  IMAD.MOV.U32 R34, RZ, RZ, R20.reuse ;  /* 0x000000ffff227224 */ /* 0x100fe200078e0014 */
[----:B------:R4:W-:Y:S01]  /*07e0*/  STL [R1+0x10], R20 ;  /* 0x0000101401007387 */ /* 0x0009e20000100800 */
[----:B------:R-:W-:-:S02]  /*07f0*/  IMAD.MOV.U32 R34, RZ, RZ, R20 ;  /* 0x000000ffff227224 */ /* 0x000fc400078e0014 */
[C---:B------:R-:W-:Y:S02]  /*0800*/  IMAD R4, R15.reuse, R2, R0 ;  /* 0x000000020f047224 */ /* 0x040fe400078e0200 */
[----:B------:R-:W-:Y:S01]  /*0810*/  IMAD.SHL.U32 R22, R40, 0x8, RZ ;  /* 0x0000000828167824 */ /* 0x000fe200078e00ff */
[----:B------:R-:W-:Y:S02]  /*0820*/  SHF.L.U32 R5, R34, 0x6, RZ ;  /* 0x0000000622057819 */ /* 0x000fe400000006ff */
[----:B------:R-:W-:Y:S02]  /*0830*/  ISETP.GT.U32.AND P2, PT, R15, R4, PT ;  /* 0x000000040f00720c */ /* 0x000fe40003f44070 */
[----:B------:R-:W-:Y:S01]  /*0840*/  MOV R176, R22 ;  /* 0x0000001600b07202 */ /* 0x000fe20000000f00 */
[----:B------:R-:W-:Y:S01]  /*0850*/  IMAD.MOV.U32 R176, RZ, RZ, R22 ;  /* 0x000000ffffb07224 */ /* 0x000fe200078e0016 */
[----:B------:R-:W-:Y:S01]  /*0860*/  LOP3.LUT R0, R5, 0x1c0, RZ, 0xc0, !PT ;  /* 0x000001c005007812 */ /* 0x000fe200078ec0ff */
[----:B------:R5:W-:Y:S01]  /*0870*/  STL [R1+0x8], R22 ;  /* 0x0000081601007387 */ /* 0x000be20000100800 */
[----:B------:R-:W-:-:S02]  /*0880*/  @!P1 SHF.R.S32.HI R5, RZ, 0x1f, R28 ;  /* 0x0000001fff059819 */ /* 0x000fc4000001141c */
[----:B------:R-:W-:Y:S02]  /*0890*/  LOP3.LUT R2, R0, 0x38, R176, 0xf8, !PT ;  /* 0x0000003800027812 */ /* 0x000fe400078ef8b0 */
[----:B------:R-:W-:Y:S01]  /*08a0*/  SHF.R.U32.HI R0, RZ, 0x3, R0 ;  /* 0x00000003ff007819 */ /* 0x000fe20000011600 */
[----:B-1----:R-:W-:Y:S02]  /*08b0*/  @!P1 IMAD R5, R5, R10, RZ ;  /* 0x0000000a05059224 */ /* 0x002fe400078e02ff */
[----:B------:R-:W-:Y:S01]  /*08c0*/  @!P2 IMAD.IADD R4, R4, 0x1, -R15 ;  /* 0x000000010404a824 */ /* 0x000fe200078e0a0f */
[----:B------:R-:W-:Y:S01]  /*08d0*/  LOP3.LUT R0, R2, R0, RZ, 0x3c, !PT ;  /* 0x0000000002007212 */ /* 0x000fe200078e3cff */
[----:B------:R-:W-:Y:S01]  /*08e0*/  @!P2 VIADD R6, R6, 0x1 ;  /* 0x000000010606a836 */ /* 0x000fe20000000000 */
[----:B------:R-:W-:Y:S01]  /*08f0*/  SHF.L.U32 R2, R3, 0x3, RZ ;  /* 0x0000000303027819 */ /* 0x000fe200000006ff */
[----:B----4-:R-:W1:Y:S01]  /*0900*/  @P0 LDC.64 R20, c[0x0][0x250] ;  /* 0x00009400ff140b82 */ /* 0x010e620000000a00 */
[----:B------:R-:W-:Y:S01]  /*0910*/  ISETP.GE.U32.AND P4, PT, R4, R15, PT ;  /* 0x0000000f0400720c */ /* 0x000fe20003f86070 */
[----:B------:R-:W-:Y:S01]  /*0920*/  @!P1 IMAD R9, R28, R11, R5 ;  /* 0x0000000b1c099224 */ /* 0x000fe200078e0205 */
[----:B------:R-:W-:Y:S01]  /*0930*/  LOP3.LUT R204, R0, 0xfffffe00, R2, 0xf8, !PT ;  /* 0xfffffe0000cc7812 */ /* 0x000fe200078ef802 */
[----:B---3--:R-:W-:Y:S01]  /*0940*/  @P1 IMAD.WIDE.U32 R2, R18, R12, RZ ;  /* 0x0000000c12021225 */ /* 0x008fe200078e00ff */
[----:B------:R-:W-:-:S02]  /*0950*/  LOP3.LUT R0, R16, R19, RZ, 0x3c, !PT ;  /* 0x0000001310007212 */ /* 0x000fc400078e3cff */
[----:B------:R-:W-:Y:S01]  /*0960*/  @P0 IADD3 R4, R8, R7, RZ ;  /* 0x0000000708040210 */ /* 0x000fe20007ffe0ff */
[----:B------:R-:W-:Y:S01]  /*0970*/  @P1 IMAD R18, R18, R13, R3 ;  /* 0x0000000d12121224 */ /* 0x000fe200078e0203 */
[----:B------:R-:W-:Y:S01]  /*0980*/  ISETP.GE.AND P3, PT, R0, RZ, PT ;  /* 0x000000ff0000720c */ /* 0x000fe20003f66270 */
[----:B------:R-:W-:Y:S01]  /*0990*/  @P0 IMAD.IADD R0, R8, 0x1, R7 ;  /* 0x0000000108000824 */ /* 0x000fe200078e0207 */
[----:B------:R-:W-:Y:S01]  /*09a0*/  @P1 MOV R14, R2 ;  /* 0x00000002000e1202 */ /* 0x000fe20000000f00 */
[----:B------:R-:W-:-:S04]  /*09b0*/  @!P1 IMAD.WIDE.U32 R10, R28, R10, RZ ;  /* 0x0000000a1c0a9225 */ /* 0x000fc800078e00ff */
[----:B------:R-:W-:Y:S01]  /*09c0*/  @P4 VIADD R6, R6, 0x1 ;  /* 0x0000000106064836 */ /* 0x000fe20000000000 */
[----:B------:R-:W-:-:S03]  /*09d0*/  @!P1 IADD3 R18, R11, R9, RZ ;  /* 0x000000090b129210 */ /* 0x000fc60007ffe0ff */
[----:B------:R-:W-:Y:S02]  /*09e0*/  IMAD.MOV.U32 R15, RZ, RZ, R6 ;  /* 0x000000ffff0f7224 */ /* 0x000fe400078e0006 */
[C---:B-1----:R-:W-:Y:S02]  /*09f0*/  @P0 IMAD R7, R0.reuse, R21, RZ ;  /* 0x0000001500070224 */ /* 0x042fe400078e02ff */
[----:B------:R-:W-:-:S04]  /*0a00*/  @P0 IMAD.WIDE.U32 R2, R0, R20, RZ ;  /* 0x0000001400020225 */ /* 0x000fc800078e00ff */
[C---:B--2---:R-:W-:Y:S01]  /*0a10*/  @P0 IMAD R0, R4.reuse, R89, RZ ;  /* 0x0000005904000224 */ /* 0x044fe200078e02ff */
[----:B------:R-:W-:Y:S01]  /*0a20*/  @P0 IADD3 R25, R3, R7, RZ ;  /* 0x0000000703190210 */ /* 0x000fe20007ffe0ff */
[----:B------:R-:W-:-:S04]  /*0a30*/  @P0 IMAD.WIDE.U32 R4, R4, R88, RZ ;  /* 0x0000005804040225 */ /* 0x000fc800078e00ff */
[----:B------:R-:W-:Y:S01]  /*0a40*/  @P0 IMAD.MOV.U32 R23, RZ, RZ, R2 ;  /* 0x000000ffff170224 */ /* 0x000fe200078e0002 */
[----:B------:R-:W-:Y:S02]  /*0a50*/  @P0 IADD3 R24, R5, R0, RZ ;  /* 0x0000000005180210 */ /* 0x000fe40007ffe0ff */
[----:B-----5:R-:W-:Y:S01]  /*0a60*/  @P0 MOV R22, R4 ;  /* 0x0000000400160202 */ /* 0x020fe20000000f00 */
        /* <DEDUP_REMOVED lines=14> */
.L_x_1477:
        /* <DEDUP_REMOVED lines=14> */
.L_x_1478:
[----:B------:R-:W-:Y:S01]  /*0c30*/  IMAD.IADD R37, R165, 0x1, -R210 ;  /* 0x00000001a5257824 */ /* 0x000fe200078e0ad2 */
[----:B------:R-:W-:Y:S01]  /*0c40*/  ISETP.NE.AND.EX P5, PT, R27, RZ, PT, P5 ;  /* 0x000000ff1b00720c */ /* 0x000fe20003fa5350 */
[C---:B------:R-:W-:Y:S01]  /*0c50*/  VIADD R33, R34.reuse, 0x10 ;  /* 0x0000001022217836 */ /* 0x040fe20000000000 */
[----:B------:R-:W-:Y:S01]  /*0c60*/  SHF.R.S32.HI R35, RZ, 0x1f, R34 ;  /* 0x0000001fff237819 */ /* 0x000fe20000011422 */
[----:B------:R-:W1:Y:S01]  /*0c70*/  S2UR UR4, SR_CgaCtaId ;  /* 0x00000000000479c3 */ /* 0x000e620000008800 */
[C---:B------:R-:W-:Y:S01]  /*0c80*/  VIADD R32, R34.reuse, 0x20 ;  /* 0x0000002022207836 */ /* 0x040fe20000000000 */
[C---:B------:R-:W-:Y:S01]  /*0c90*/  IADD3 R4, R34.reuse, 0x40, RZ ;  /* 0x0000004022047810 */ /* 0x040fe20007ffe0ff */
[----:B------:R-:W-:Y:S01]  /*0ca0*/  STL [R1+0x20], R37 ;  /* 0x0000202501007387 */ /* 0x000fe20000100800 */
[C---:B------:R-:W-:Y:S01]  /*0cb0*/  VIADD R31, R34.reuse, 0x30 ;  /* 0x00000030221f7836 */ /* 0x040fe20000000000 */
[----:B------:R-:W-:Y:S01]  /*0cc0*/  SHF.R.S32.HI R177, RZ, 0x1f, R176 ;  /* 0x0000001fffb17819 */ /* 0x000fe200000114b0 */
[C---:B------:R-:W-:Y:S01]  /*0cd0*/  VIADD R0, R34.reuse, 0x50 ;  /* 0x0000005022007836 */ /* 0x040fe20000000000 */
[----:B------:R-:W-:Y:S01]  /*0ce0*/  STL [R1+0x14], R35 ;  /* 0x0000142301007387 */ /* 0x000fe20000100800 */
[C---:B------:R-:W-:Y:S01]  /*0cf0*/  IADD3 R11, R34.reuse, 0x60, RZ ;  /* 0x00000060220b7810 */ /* 0x040fe20007ffe0ff */
[----:B------:R-:W-:Y:S01]  /*0d00*/  @!P1 IMAD.MOV.U32 R14, RZ, RZ, R10 ;  /* 0x000000ffff0e9224 */ /* 0x000fe200078e000a */
[----:B------:R-:W2:Y:S01]  /*0d10*/  @P5 LDC.64 R12, c[0x0][0x3d0] ;  /* 0x0000f400ff0c5b82 */ /* 0x000ea20000000a00 */
[----:B------:R-:W-:Y:S01]  /*0d20*/  STL [R1+0x34], R33 ;  /* 0x0000342101007387 */ /* 0x000fe20000100800 */
[-C--:B------:R-:W-:Y:S01]  /*0d30*/  ISETP.GE.AND P1, PT, R34, R37.reuse, PT ;  /* 0x000000252200720c */ /* 0x080fe20003f26270 */
[----:B------:R-:W-:Y:S01]  /*0d40*/  ULDC.64 UR6, c[0x0][0x258] ;  /* 0x0000960000067ab9 */ /* 0x000fe20000000a00 */
[----:B------:R-:W-:Y:S01]  /*0d50*/  IADD3 R2, P0, R176, R14, RZ ;  /* 0x0000000eb0027210 */ /* 0x000fe20007f1e0ff */
[----:B------:R-:W-:Y:S01]  /*0d60*/  STL [R1+0x30], R32 ;  /* 0x0000302001007387 */ /* 0x000fe20000100800 */
[----:B------:R-:W-:Y:S01]  /*0d70*/  SHF.R.S32.HI R17, RZ, 0x1f, R16 ;  /* 0x0000001fff117819 */ /* 0x000fe20000011410 */
[----:B------:R-:W-:Y:S01]  /*0d80*/  UMOV UR5, 0x400 ;  /* 0x0000040000057882 */ /* 0x000fe20000000000 */
[----:B------:R-:W-:Y:S01]  /*0d90*/  BSSY B0, `(.L_x_1479) ;  /* 0x0000029000007945 */ /* 0x000fe20003800000 */
[----:B------:R-:W-:Y:S01]  /*0da0*/  STL [R1+0x40], R4 ;  /* 0x0000400401007387 */ /* 0x000fe20000100800 */
[----:B------:R-:W-:Y:S01]  /*0db0*/  IMAD.X R3, R177, 0x1, R18, P0 ;  /* 0x00000001b1037824 */ /* 0x000fe200000e0612 */
[----:B------:R-:W-:Y:S01]  /*0dc0*/  ISETP.GE.AND P0, PT, R0, R37, PT ;  /* 0x000000250000720c */ /* 0x000fe20003f06270 */
[----:B------:R-:W-:Y:S01]  /*0dd0*/  @!P3 IMAD.MOV R15, RZ, RZ, -R15 ;  /* 0x000000ffff0fb224 */ /* 0x000fe200078e0a0f */
[----:B------:R-:W-:Y:S01]  /*0de0*/  STL [R1+0x2c], R31 ;  /* 0x00002c1f01007387 */ /* 0x000fe20000100800 */
[----:B-1----:R-:W-:Y:S01]  /*0df0*/  ULEA UR4, UR4, UR5, 0x18 ;  /* 0x0000000504047291 */ /* 0x002fe2000f8ec03f */
[----:B------:R-:W-:Y:S01]  /*0e00*/  IMAD.WIDE.U32 R8, R16, UR6, R2 ;  /* 0x0000000610087c25 */ /* 0x000fe2000f8e0002 */
[----:B------:R-:W-:Y:S01]  /*0e10*/  @!P6 LOP3.LUT R15, RZ, R19, RZ, 0x33, !PT ;  /* 0x00000013ff0fe212 */ /* 0x000fe200078e33ff */
[----:B------:R1:W-:Y:S01]  /*0e20*/  STL [R1+0x3c], R0 ;  /* 0x00003c0001007387 */ /* 0x0003e20000100800 */
[-C--:B------:R-:W-:Y:S01]  /*0e30*/  ISETP.GE.AND P2, PT, R33, R37.reuse, PT ;  /* 0x000000252100720c */ /* 0x080fe20003f46270 */
[----:B------:R-:W-:Y:S01]  /*0e40*/  VIADD R10, R96, 0x3f ;  /* 0x0000003f600a7836 */ /* 0x000fe20000000000 */
[-C--:B------:R-:W-:Y:S01]  /*0e50*/  ISETP.GE.AND P3, PT, R32, R37.reuse, PT ;  /* 0x000000252000720c */ /* 0x080fe20003f66270 */
[----:B------:R3:W-:Y:S01]  /*0e60*/  STL [R1+0xc], R177 ;  /* 0x00000cb101007387 */ /* 0x0007e20000100800 */
[-C--:B------:R-:W-:Y:S01]  /*0e70*/  ISETP.GE.AND P4, PT, R31, R37.reuse, PT ;  /* 0x000000251f00720c */ /* 0x080fe20003f86270 */
[----:B------:R-:W-:Y:S01]  /*0e80*/  IMAD.WIDE R242, R238, 0x80, R34 ;  /* 0x00000080eef27825 */ /* 0x000fe200078e0222 */
[----:B------:R-:W-:Y:S01]  /*0e90*/  ISETP.GE.AND P6, PT, R4, R37, PT ;  /* 0x000000250400720c */ /* 0x000fe20003fc6270 */
[----:B------:R3:W-:Y:S01]  /*0ea0*/  STL [R1+0x48], R11 ;  /* 0x0000480b01007387 */ /* 0x0007e20000100800 */
[----:B------:R-:W-:-:S02]  /*0eb0*/  P2R R19, PR, RZ, 0x1 ;  /* 0x00000001ff137803 */ /* 0x000fc40000000000 */
[----:B------:R-:W-:Y:S01]  /*0ec0*/  LEA R204, R204, UR4, 0x1 ;  /* 0x00000004cccc7c11 */ /* 0x000fe2000f8e08ff */
[----:B-1----:R-:W-:-:S04]  /*0ed0*/  IMAD R0, R17, UR6, RZ ;  /* 0x0000000611007c24 */ /* 0x002fc8000f8e02ff */
[----:B------:R-:W-:-:S04]  /*0ee0*/  IMAD R0, R16, UR7, R0 ;  /* 0x0000000710007c24 */ /* 0x000fc8000f8e0200 */
[----:B------:R-:W-:Y:S01]  /*0ef0*/  IMAD.IADD R7, R9, 0x1, R0 ;  /* 0x0000000109077824 */ /* 0x000fe200078e0200 */
[----:B--23--:R-:W-:Y:S06]  /*0f00*/  @P1 BRA `(.L_x_1480) ;  /* 0x0000000000441947 */ /* 0x00cfec0003800000 */
        /* <DEDUP_REMOVED lines=17> */
.L_x_1480:
[----:B------:R-:W-:Y:S05]  /*1020*/  BSYNC B0 ;  /* 0x0000000000007941 */ /* 0x000fea0003800000 */
.L_x_1479:
[----:B------:R-:W-:Y:S01]  /*1030*/  VIADD R36, R34, 0x70 ;  /* 0x0000007022247836 */ /* 0x000fe20000000000 */
[----:B------:R-:W-:Y:S01]  /*1040*/  ISETP.GE.AND P0, PT, R11, R37, PT ;  /* 0x000000250b00720c */ /* 0x000fe20003f06270 */
[----:B------:R-:W-:Y:S01]  /*1050*/  BSSY B0, `(.L_x_1481) ;  /* 0x000001a000007945 */ /* 0x000fe20003800000 */
[----:B------:R-:W-:Y:S02]  /*1060*/  SHF.R.S32.HI R11, RZ, 0x1f, R10 ;  /* 0x0000001fff0b7819 */ /* 0x000fe4000001140a */
[----:B------:R3:W-:Y:S01]  /*1070*/  STL [R1+0x44], R36 ;  /* 0x0000442401007387 */ /* 0x0007e20000100800 */
[----:B------:R-:W-:Y:S02]  /*1080*/  P2R R18, PR, RZ, 0x1 ;  /* 0x00000001ff127803 */ /* 0x000fe40000000000 */
[----:B------:R-:W-:Y:S01]  /*1090*/  @P5 SHF.R.S32.HI R14, RZ, 0x1f, R28 ;  /* 0x0000001fff0e5819 */ /* 0x000fe2000001141c */
[----:B------:R-:W-:Y:S06]  /*10a0*/  @P2 BRA `(.L_x_1482) ;  /* 0x0000000000502947 */ /* 0x000fec0003800000 */
[----:B------:R-:W-:Y:S02]  /*10b0*/  ULDC UR5, c[0x0][0x2d0] ;  /* 0x0000b40000057ab9 */ /* 0x000fe40000000800 */
[----:B------:R-:W-:-:S13]  /*10c0*/  ISETP.GE.AND P0, PT, R176, UR5, PT ;  /* 0x00000005b0007c0c */ /* 0x000fda000bf06270 */
[----:B------:R4:W-:Y:S01]  /*10d0*/  @P0 STS.128 [R204+0x800], RZ ;  /* 0x000800ffcc000388 */ /* 0x0009e20000000c00 */
[----:B------:R-:W-:Y:S05]  /*10e0*/  @P0 BRA `(.L_x_1482) ;  /* 0x0000000000400947 */ /* 0x000fea0003800000 */
[----:B--2---:R-:W-:Y:S01]  /*10f0*/  IADD3 R4, P0, R242, 0x10, RZ ;  /* 0x00000010f2047810 */ /* 0x004fe20007f1e0ff */
        /* <DEDUP_REMOVED lines=15> */
.L_x_1482:
[----:B------:R-:W-:Y:S05]  /*11f0*/  BSYNC B0 ;  /* 0x0000000000007941 */ /* 0x000fea0003800000 */
.L_x_1481:
[----:B------:R-:W-:Y:S01]  /*1200*/  @P5 IMAD R0, R14, R12, RZ ;  /* 0x0000000c0e005224 */ /* 0x000fe200078e02ff */
[----:B------:R-:W-:Y:S01]  /*1210*/  BSSY B0, `(.L_x_1483) ;  /* 0x000001a000007945 */ /* 0x000fe20003800000 */
[----:B------:R-:W-:Y:S01]  /*1220*/  LEA.HI R203, R11, R10, RZ, 0x6 ;  /* 0x0000000a0bcb7211 */ /* 0x000fe200078f30ff */
[----:B------:R-:W-:Y:S01]  /*1230*/  @P5 IMAD.WIDE.U32 R16, R28, R12, R16 ;  /* 0x0000000c1c105225 */ /* 0x000fe200078e0010 */
[----:B------:R-:W-:-:S03]  /*1240*/  ISETP.GE.AND P1, PT, R36, R37, PT ;  /* 0x000000252400720c */ /* 0x000fc60003f26270 */
[----:B------:R-:W-:Y:S01]  /*1250*/  @P5 IMAD R10, R28, R13, R0 ;  /* 0x0000000d1c0a5224 */ /* 0x000fe200078e0200 */
[----:B------:R-:W-:Y:S05]  /*1260*/  @P3 BRA `(.L_x_1484) ;  /* 0x0000000000503947 */ /* 0x000fea0003800000 */
        /* <DEDUP_REMOVED lines=20> */
.L_x_1484:
[----:B------:R-:W-:Y:S05]  /*13b0*/  BSYNC B0 ;  /* 0x0000000000007941 */ /* 0x000fea0003800000 */
.L_x_1483:
[----:B------:R-:W-:Y:S04]  /*13c0*/  BSSY B0, `(.L_x_1485) ;  /* 0x0000016000007945 */ /* 0x000fe80003800000 */
        /* <DEDUP_REMOVED lines=21> */
.L_x_1486:
[----:B------:R-:W-:Y:S05]  /*1520*/  BSYNC B0 ;  /* 0x0000000000007941 */ /* 0x000fea0003800000 */
.L_x_1485:
        /* <DEDUP_REMOVED lines=22> */
.L_x_1488:
[----:B------:R-:W-:Y:S05]  /*1690*/  BSYNC B0 ;  /* 0x0000000000007941 */ /* 0x000fea0003800000 */
.L_x_1487:
[----:B------:R-:W-:Y:S01]  /*16a0*/  ISETP.NE.AND P0, PT, R19, RZ, PT ;  /* 0x000000ff1300720c */ /* 0x000fe20003f05270 */
[----:B------:R-:W-:-:S12]  /*16b0*/  BSSY B0, `(.L_x_1489) ;  /* 0x0000016000007945 */ /* 0x000fd80003800000 */
        /* <DEDUP_REMOVED lines=21> */
.L_x_1490:
[----:B------:R-:W-:Y:S05]  /*1810*/  BSYNC B0 ;  /* 0x0000000000007941 */ /* 0x000fea0003800000 */
.L_x_1489:
        /* <DEDUP_REMOVED lines=23> */
.L_x_1492:
[----:B------:R-:W-:Y:S05]  /*1990*/  BSYNC B0 ;  /* 0x0000000000007941 */ /* 0x000fea0003800000 */
.L_x_1491:
        /* <DEDUP_REMOVED lines=22> */
.L_x_1494:
[----:B------:R-:W-:Y:S05]  /*1b00*/  BSYNC B0 ;  /* 0x0000000000007941 */ /* 0x000fea0003800000 */
.L_x_1493:
[-C--:B------:R-:W-:Y:S01]  /*1b10*/  IMAD R0, R35, R88.reuse, RZ ;  /* 0x0000005823007224 */ /* 0x080fe200078e02ff */
[----:B------:R-:W-:Y:S01]  /*1b20*/  SHF.R.S32.HI R9, RZ, 0x1f, R15 ;  /* 0x0000001fff097819 */ /* 0x000fe2000001140f */
[--C-:B--2---:R-:W-:Y:S01]  /*1b30*/  IMAD.WIDE.U32 R4, R34, R88, R176.reuse ;  /* 0x0000005822047225 */ /* 0x104fe200078e00b0 */
[----:B------:R-:W-:Y:S01]  /*1b40*/  ULDC.64 UR6, c[0x0][0x260] ;  /* 0x0000980000067ab9 */ /* 0x000fe20000000a00 */
[----:B------:R-:W-:Y:S01]  /*1b50*/  LEA.HI.SX32 R90, R203, 0xffffffff, 0x1a ;  /* 0xffffffffcb5a7811 */ /* 0x000fe200078fd2ff */
[----:B------:R-:W-:Y:S01]  /*1b60*/  BSSY B0, `(.L_x_1495) ;  /* 0x000002e000007945 */ /* 0x000fe20003800000 */
[----:B------:R-:W-:Y:S01]  /*1b70*/  IMAD R7, R35, R20, RZ ;  /* 0x0000001423077224 */ /* 0x000fe200078e02ff */
[----:B------:R-:W-:Y:S01]  /*1b80*/  IADD3 R6, P2, R22, R4, RZ ;  /* 0x0000000416067210 */ /* 0x000fe20007f5e0ff */
[----:B------:R-:W-:Y:S01]  /*1b90*/  IMAD.WIDE.U32 R2, R34, R20, R176 ;  /* 0x0000001422027225 */ /* 0x000fe200078e00b0 */
[----:B------:R-:W-:Y:S02]  /*1ba0*/  @P5 LEA R12, P0, R16, R26, 0x2 ;  /* 0x0000001a100c5211 */ /* 0x000fe400078010ff */
[----:B------:R-:W-:Y:S01]  /*1bb0*/  @P5 IADD3 R10, R17, R10, RZ ;  /* 0x0000000a110a5210 */ /* 0x000fe20007ffe0ff */
[C---:B------:R-:W-:Y:S01]  /*1bc0*/  IMAD R8, R34.reuse, R89, R0 ;  /* 0x0000005922087224 */ /* 0x040fe200078e0200 */
[----:B------:R-:W-:Y:S01]  /*1bd0*/  IADD3 R4, P1, R23, R2, RZ ;  /* 0x0000000217047210 */ /* 0x000fe20007f3e0ff */
[----:B------:R-:W-:Y:S01]  /*1be0*/  IMAD R0, R34, R21, R7 ;  /* 0x0000001522007224 */ /* 0x000fe200078e0207 */
[----:B------:R-:W-:Y:S01]  /*1bf0*/  @P5 LEA.HI.X R13, R16, R27, R10, 0x2, P0 ;  /* 0x0000001b100d5211 */ /* 0x000fe200000f140a */
[----:B------:R-:W-:Y:S01]  /*1c00*/  IMAD R2, R9, UR6, RZ ;  /* 0x0000000609027c24 */ /* 0x000fe2000f8e02ff */
[----:B------:R-:W-:Y:S01]  /*1c10*/  IADD3.X R7, R24, R5, R8, P2, !PT ;  /* 0x0000000518077210 */ /* 0x000fe200017fe408 */
[----:B------:R-:W-:Y:S01]  /*1c20*/  IMAD R8, R90, -0x40, R96 ;  /* 0xffffffc05a087824 */ /* 0x000fe200078e0260 */
[----:B------:R-:W-:Y:S01]  /*1c30*/  IADD3.X R5, R25, R3, R0, P1, !PT ;  /* 0x0000000319057210 */ /* 0x000fe20000ffe400 */
[C---:B------:R-:W-:Y:S01]  /*1c40*/  IMAD R2, R15.reuse, UR7, R2 ;  /* 0x000000070f027c24 */ /* 0x040fe2000f8e0202 */
[----:B------:R-:W-:Y:S01]  /*1c50*/  SHF.L.U64.HI R154, R88, 0x6, R89 ;  /* 0x00000006589a7819 */ /* 0x000fe20000010259 */
[----:B------:R-:W-:Y:S01]  /*1c60*/  IMAD.WIDE.U32 R218, R15, UR6, R6 ;  /* 0x000000060fda7c25 */ /* 0x000fe2000f8e0006 */
[----:B------:R-:W-:Y:S01]  /*1c70*/  ULDC.64 UR6, c[0x0][0x268] ;  /* 0x00009a0000067ab9 */ /* 0x000fe20000000a00 */
[----:B------:R-:W-:-:S02]  /*1c80*/  ISETP.GE.AND P0, PT, R34, R8, PT ;  /* 0x000000082200720c */ /* 0x000fc40003f06270 */
[----:B------:R-:W-:Y:S01]  /*1c90*/  IMAD.WIDE.U32 R18, R15, UR6, R4 ;  /* 0x000000060f127c25 */ /* 0x000fe2000f8e0004 */
[----:B------:R-:W-:Y:S02]  /*1ca0*/  SHF.R.S32.HI R14, RZ, 0x1f, R90 ;  /* 0x0000001fff0e7819 */ /* 0x000fe4000001145a */
[----:B------:R-:W-:Y:S01]  /*1cb0*/  SHF.L.U32 R98, R88, 0x6, RZ ;  /* 0x0000000658627819 */ /* 0x000fe200000006ff */
[----:B------:R-:W-:Y:S01]  /*1cc0*/  IMAD R0, R154, R90, RZ ;  /* 0x0000005a9a007224 */ /* 0x000fe200078e02ff */
[----:B------:R2:W-:Y:S01]  /*1cd0*/  STL.64 [R1+0x18], R18 ;  /* 0x0000181201007387 */ /* 0x0005e20000100a00 */
[----:B------:R-:W-:Y:S01]  /*1ce0*/  IADD3 R217, R219, R2, RZ ;  /* 0x00000002dbd97210 */ /* 0x000fe20007ffe0ff */
[----:B------:R-:W-:Y:S01]  /*1cf0*/  IMAD R6, R9, UR6, RZ ;  /* 0x0000000609067c24 */ /* 0x000fe2000f8e02ff */
[----:B------:R-:W-:Y:S01]  /*1d00*/  MOV R216, R218 ;  /* 0x000000da00d87202 */ /* 0x000fe20000000f00 */
[----:B------:R-:W-:Y:S01]  /*1d10*/  IMAD R0, R14, R98, R0 ;  /* 0x000000620e007224 */ /* 0x000fe200078e0200 */
[-C--:B------:R-:W-:Y:S01]  /*1d20*/  ISETP.GE.AND P1, PT, R33, R8.reuse, PT ;  /* 0x000000082100720c */ /* 0x080fe20003f26270 */
[----:B------:R-:W-:Y:S01]  /*1d30*/  IMAD R16, R15, UR7, R6 ;  /* 0x000000070f107c24 */ /* 0x000fe2000f8e0206 */
[----:B------:R-:W-:Y:S01]  /*1d40*/  ISETP.GE.AND P2, PT, R32, R8, PT ;  /* 0x000000082000720c */ /* 0x000fe20003f46270 */
[----:B------:R-:W-:Y:S01]  /*1d50*/  IMAD.WIDE.U32 R2, R90, R98, R216 ;  /* 0x000000625a027225 */ /* 0x000fe200078e00d8 */
[----:B------:R-:W-:-:S04]  /*1d60*/  ISETP.GE.AND P3, PT, R31, R8, PT ;  /* 0x000000081f00720c */ /* 0x000fc80003f66270 */
[----:B------:R-:W-:Y:S01]  /*1d70*/  IADD3 R5, R3, R0, RZ ;  /* 0x0000000003057210 */ /* 0x000fe20007ffe0ff */
[----:B------:R-:W-:Y:S08]  /*1d80*/  @P0 BRA `(.L_x_1496) ;  /* 0x00000000002c0947 */ /* 0x000ff00003800000 */
        /* <DEDUP_REMOVED lines=11> */
.L_x_1496:
[----:B------:R-:W-:Y:S05]  /*1e40*/  BSYNC B0 ;  /* 0x0000000000007941 */ /* 0x000fea0003800000 */
.L_x_1495:
[----:B------:R-:W-:Y:S01]  /*1e50*/  BSSY B0, `(.L_x_1497) ;  /* 0x0000011000007945 */ /* 0x000fe20003800000 */
[C---:B------:R-:W-:Y:S02]  /*1e60*/  SHF.L.U64.HI R245, R88.reuse, 0x4, R89 ;  /* 0x0000000458f57819 */ /* 0x040fe40000010259 */
[----:B------:R-:W-:Y:S01]  /*1e70*/  SHF.L.U32 R252, R88, 0x4, RZ ;  /* 0x0000000458fc7819 */ /* 0x000fe200000006ff */
[----:B------:R-:W-:Y:S05]  /*1e80*/  @P1 BRA `(.L_x_1498) ;  /* 0x0000000000341947 */ /* 0x000fea0003800000 */
[----:B------:R-:W-:Y:S02]  /*1e90*/  ULDC UR5, c[0x0][0x2d0] ;  /* 0x0000b40000057ab9 */ /* 0x000fe40000000800 */
[----:B------:R-:W-:-:S13]  /*1ea0*/  ISETP.GE.AND P0, PT, R176, UR5, PT ;  /* 0x00000005b0007c0c */ /* 0x000fda000bf06270 */
[----:B------:R1:W-:Y:S01]  /*1eb0*/  @P0 STS.128 [R204+0x4800], RZ ;  /* 0x004800ffcc000388 */ /* 0x0003e20000000c00 */
[----:B------:R-:W-:Y:S05]  /*1ec0*/  @P0 BRA `(.L_x_1498) ;  /* 0x0000000000240947 */ /* 0x000fea0003800000 */
[----:B------:R-:W-:Y:S01]  /*1ed0*/  IADD3 R0, P0, R252, R2, RZ ;  /* 0x00000002fc007210 */ /* 0x000fe20007f1e0ff */
[----:B------:R-:W-:-:S04]  /*1ee0*/  ULDC.64 UR6, c[0x0][0x218] ;  /* 0x0000860000067ab9 */ /* 0x000fc80000000a00 */
[----:B-1----:R-:W-:Y:S01]  /*1ef0*/  IMAD.X R7, R245, 0x1, R5, P0 ;  /* 0x00000001f5077824 */ /* 0x002fe200000e0605 */
[----:B------:R-:W-:-:S04]  /*1f00*/  LEA R6, P0, R0, UR6, 0x1 ;  /* 0x0000000600067c11 */ /* 0x000fc8000f8008ff */
[----:B------:R-:W-:-:S05]  /*1f10*/  LEA.HI.X R7, R0, UR7, R7, 0x1, P0 ;  /* 0x0000000700077c11 */ /* 0x000fca00080f0c07 */
[----:B------:R-:W-:Y:S01]  /*1f20*/  @!PT LDS RZ, [RZ] ;  /* 0x00000000fffff984 */ /* 0x000fe20000000800 */
[----:B------:R-:W-:Y:S01]  /*1f30*/  @!PT LDS RZ, [RZ] ;  /* 0x00000000fffff984 */ /* 0x000fe20000000800 */
[----:B------:R-:W-:Y:S01]  /*1f40*/  @!PT LDS RZ, [RZ] ;  /* 0x00000000fffff984 */ /* 0x000fe20000000800 */
[----:B------:R1:W-:Y:S04]  /*1f50*/  LDGSTS.E.BYPASS.LTC128B.128 [R204+0x4800], desc[UR20][R6.64] ;  /* 0x0480000006cc7fae */ /* 0x0003e8000b901d54 */
.L_x_1498:
[----:B------:R-:W-:Y:S05]  /*1f60*/  BSYNC B0 ;  /* 0x0000000000007941 */ /* 0x000fea0003800000 */
.L_x_1497:
        /* <DEDUP_REMOVED lines=8> */
[----:B-1----:R-:W-:Y:S02]  /*1ff0*/  LEA.HI.X R7, R88, R5, R89, 0x5, P0 ;  /* 0x0000000558077211 */ /* 0x002fe400000f2c59 */
[----:B------:R-:W-:-:S04]  /*2000*/  LEA R6, P0, R0, UR6, 0x1 ;  /* 0x0000000600067c11 */ /* 0x000fc8000f8008ff */
[----:B------:R-:W-:-:S05]  /*2010*/  LEA.HI.X R7, R0, UR7, R7, 0x1, P0 ;  /* 0x0000000700077c11 */ /* 0x000fca00080f0c07 */
[----:B------:R-:W-:Y:S01]  /*2020*/  @!PT LDS RZ, [RZ] ;  /* 0x00000000fffff984 */ /* 0x000fe20000000800 */
[----:B------:R-:W-:Y:S01]  /*2030*/  @!PT LDS RZ, [RZ] ;  /* 0x00000000fffff984 */ /* 0x000fe20000000800 */
[----:B------:R-:W-:Y:S01]  /*2040*/  @!PT LDS RZ, [RZ] ;  /* 0x00000000fffff984 */ /* 0x000fe20000000800 */
[----:B------:R1:W-:Y:S04]  /*2050*/  LDGSTS.E.BYPASS.LTC128B.128 [R204+0x5000], desc[UR20][R6.64] ;  /* 0x0500000006cc7fae */ /* 0x0003e8000b901d54 */
.L_x_1500:
[----:B------:R-:W-:Y:S05]  /*2060*/  BSYNC B0 ;  /* 0x0000000000007941 */ /* 0x000fea0003800000 */
.L_x_1499:
        /* <DEDUP_REMOVED lines=17> */
.L_x_1502:
[----:B------:R-:W-:Y:S05]  /*2180*/  BSYNC B0 ;  /* 0x0000000000007941 */ /* 0x000fea0003800000 */
.L_x_1501:
[----:B------:R-:W-:Y:S01]  /*2190*/  LEA.HI R2, R29, R156, RZ, 0x4 ;  /* 0x0000009c1d027211 */ /* 0x000fe200078f20ff */
[----:B------:R-:W0:Y:S03]  /*21a0*/  LDGDEPBAR ;  /* 0x00000000000079af */ /* 0x000e260000000000 */
[----:B------:R-:W-:Y:S01]  /*21b0*/  LOP3.LUT R0, R2, 0xfffffff0, RZ, 0xc0, !PT ;  /* 0xfffffff002007812 */ /* 0x000fe200078ec0ff */
[----:B------:R2:W5:Y:S01]  /*21c0*/  @P5 LDG.E R97, desc[UR20][R12.64] ;  /* 0x000000140c615981 */ /* 0x000562000c1e1900 */
[----:B------:R-:W-:Y:S01]  /*21d0*/  SHF.R.S32.HI R3, RZ, 0x4, R2 ;  /* 0x00000004ff037819 */ /* 0x000fe20000011402 */
[----:B------:R-:W-:Y:S01]  /*21e0*/  IMAD.SHL.U32 R9, R40, 0x40, RZ ;  /* 0x0000004028097824 */ /* 0x000fe200078e00ff */
[-C--:B------:R-:W-:Y:S01]  /*21f0*/  ISETP.GE.AND P0, PT, R34, R8.reuse, PT ;  /* 0x000000082200720c */ /* 0x080fe20003f06270 */
[----:B------:R-:W-:Y:S01]  /*2200*/  IMAD.IADD R0, R156, 0x1, -R0 ;  /* 0x000000019c007824 */ /* 0x000fe200078e0a00 */
[----:B------:R-:W-:Y:S01]  /*2210*/  LEA.HI R2, R2, R3, RZ, 0x1 ;  /* 0x0000000302027211 */ /* 0x000fe200078f08ff */
[----:B-1----:R-:W-:Y:S01]  /*2220*/  IMAD.SHL.U32 R4, R34, 0x8, RZ ;  /* 0x0000000822047824 */ /* 0x002fe200078e00ff */
[----:B------:R-:W-:Y:S01]  /*2230*/  ISETP.GE.AND P2, PT, R33, R8, PT ;  /* 0x000000082100720c */ /* 0x000fe20003f46270 */
[----:B------:R-:W-:Y:S01]  /*2240*/  BSSY B0, `(.L_x_1503) ;  /* 0x000002f000007945 */ /* 0x000fe20003800000 */
[----:B------:R-:W-:-:S02]  /*2250*/  SHF.R.S32.HI R7, RZ, 0x1f, R0 ;  /* 0x0000001fff077819 */ /* 0x000fc40000011400 */
[----:B------:R-:W-:Y:S02]  /*2260*/  LOP3.LUT R5, R2, 0xfffffffe, RZ, 0xc0, !PT ;  /* 0xfffffffe02057812 */ /* 0x000fe400078ec0ff */
[----:B------:R-:W-:Y:S02]  /*2270*/  LEA.HI R7, R7, R0, RZ, 0x3 ;  /* 0x0000000007077211 */ /* 0x000fe400078f18ff */
[----:B------:R-:W-:Y:S01]  /*2280*/  LOP3.LUT R2, R9, 0x1c0, RZ, 0xc0, !PT ;  /* 0x000001c009027812 */ /* 0x000fe200078ec0ff */
[----:B------:R-:W-:Y:S01]  /*2290*/  IMAD.IADD R9, R3, 0x1, -R5 ;  /* 0x0000000103097824 */ /* 0x000fe200078e0a05 */
[----:B------:R-:W-:Y:S02]  /*22a0*/  LOP3.LUT R6, R7, 0xfffffff8, RZ, 0xc0, !PT ;  /* 0xfffffff807067812 */ /* 0x000fe400078ec0ff */
[----:B------:R-:W-:Y:S01]  /*22b0*/  LOP3.LUT R3, R2, 0x8, R4, 0xf8, !PT ;  /* 0x0000000802037812 */ /* 0x000fe200078ef804 */
[----:B------:R-:W-:-:S04]  /*22c0*/  DEPBAR.LE SB0, 0x0 ;  /* 0x000080000000791a */ /* 0x000fc80000000000 */
[----:B------:R-:W-:Y:S01]  /*22d0*/  BAR.SYNC.DEFER_BLOCKING 0x0 ;  /* 0x0000000000007b1d */ /* 0x000fe20000010000 */
[----:B--2---:R-:W-:Y:S01]  /*22e0*/  IMAD.IADD R12, R19, 0x1, R16 ;  /* 0x00000001130c7824 */ /* 0x004fe200078e0210 */
[----:B------:R-:W-:Y:S01]  /*22f0*/  ISETP.GE.AND P3, PT, R32, R8, PT ;  /* 0x000000082000720c */ /* 0x000fe20003f66270 */
[----:B------:R-:W-:Y:S01]  /*2300*/  IMAD.IADD R11, R0, 0x1, -R6 ;  /* 0x00000001000b7824 */ /* 0x000fe200078e0a06 */
[----:B------:R-:W-:Y:S01]  /*2310*/  SHF.R.U32.HI R0, RZ, 0x3, R2 ;  /* 0x00000003ff007819 */ /* 0x000fe20000011602 */
[----:B------:R-:W-:Y:S01]  /*2320*/  IMAD R4, R14, R20, RZ ;  /* 0x000000140e047224 */ /* 0x000fe200078e02ff */
[----:B------:R-:W-:Y:S01]  /*2330*/  ISETP.GE.AND P4, PT, R31, R8, PT ;  /* 0x000000081f00720c */ /* 0x000fe20003f86270 */
[----:B------:R-:W-:Y:S01]  /*2340*/  IMAD.SHL.U32 R5, R9, 0x8, RZ ;  /* 0x0000000809057824 */ /* 0x000fe200078e00ff */
[----:B------:R1:W-:Y:S01]  /*2350*/  STL [R1+0x24], R12 ;  /* 0x0000240c01007387 */ /* 0x0003e20000100800 */
[----:B------:R-:W-:Y:S01]  /*2360*/  LOP3.LUT R10, R3, R0, RZ, 0x3c, !PT ;  /* 0x00000000030a7212 */ /* 0x000fe200078e3cff */
[----:B------:R-:W-:Y:S01]  /*2370*/  IMAD.SHL.U32 R0, R11, 0x40, RZ ;  /* 0x000000400b007824 */ /* 0x000fe200078e00ff */
[----:B------:R-:W-:Y:S01]  /*2380*/  SHF.R.S32.HI R99, RZ, 0x5, R30 ;  /* 0x00000005ff637819 */ /* 0x000fe2000001141e */
[----:B------:R-:W-:-:S02]  /*2390*/  IMAD.SHL.U32 R8, R7, 0x40, RZ ;  /* 0x0000004007087824 */ /* 0x000fc400078e00ff */
[----:B------:R-:W-:Y:S01]  /*23a0*/  IMAD.WIDE.U32 R2, R90, R20, RZ ;  /* 0x000000145a027225 */ /* 0x000fe200078e00ff */
[----:B------:R-:W-:Y:S02]  /*23b0*/  LOP3.LUT R0, R0, 0x1c0, RZ, 0xc0, !PT ;  /* 0x000001c000007812 */ /* 0x000fe400078ec0ff */
[----:B------:R-:W-:Y:S01]  /*23c0*/  LOP3.LUT R155, R8, 0xfffffe00, RZ, 0xc0, !PT ;  /* 0xfffffe00089b7812 */ /* 0x000fe200078ec0ff */
[----:B------:R-:W-:Y:S01]  /*23d0*/  IMAD R4, R90, R21, R4 ;  /* 0x000000155a047224 */ /* 0x000fe200078e0204 */
[----:B------:R-:W-:Y:S02]  /*23e0*/  LOP3.LUT R7, R0, 0x8, R5, 0xf8, !PT ;  /* 0x0000000800077812 */ /* 0x000fe400078ef805 */
[----:B------:R-:W-:Y:S01]  /*23f0*/  SHF.R.U32.HI R5, RZ, 0x3, R0 ;  /* 0x00000003ff057819 */ /* 0x000fe20000011600 */
[----:B------:R-:W-:Y:S01]  /*2400*/  IMAD.IADD R4, R3, 0x1, R4 ;  /* 0x0000000103047824 */ /* 0x000fe200078e0204 */
[C---:B------:R-:W-:Y:S01]  /*2410*/  LEA R6, P1, R2.reuse, R18, 0x6 ;  /* 0x0000001202067211 */ /* 0x040fe200078230ff */
[----:B------:R1:W-:Y:S01]  /*2420*/  @P0 STS.128 [R204+0x6000], RZ ;  /* 0x006000ffcc000388 */ /* 0x0003e20000000c00 */
[----:B------:R-:W-:Y:S01]  /*2430*/  LOP3.LUT R153, R7, R5, RZ, 0x3c, !PT ;  /* 0x0000000507997212 */ /* 0x000fe200078e3cff */
[----:B------:R-:W-:Y:S01]  /*2440*/  IMAD R0, R9, 0x200, R10 ;  /* 0x0000020009007824 */ /* 0x000fe200078e020a */
[----:B------:R-:W-:Y:S01]  /*2450*/  LEA.HI.X R7, R2, R12, R4, 0x6, P1 ;  /* 0x0000000c02077211 */ /* 0x000fe200008f3404 */
[----:B------:R-:W-:Y:S01]  /*2460*/  IMAD R5, R99, 0x400, R155 ;  /* 0x0000040063057824 */ /* 0x000fe200078e029b */
        /* <DEDUP_REMOVED lines=12> */
.L_x_1504:
[----:B------:R-:W-:Y:S05]  /*2530*/  BSYNC B0 ;  /* 0x0000000000007941 */ /* 0x000fea0003800000 */
.L_x_1503:
[----:B------:R1:W-:Y:S01]  /*2540*/  @P2 STS.128 [R204+0x6800], RZ ;  /* 0x006800ffcc002388 */ /* 0x0003e20000000c00 */
[----:B------:R-:W-:Y:S04]  /*2550*/  BSSY B0, `(.L_x_1505) ;  /* 0x000000f000007945 */ /* 0x000fe80003800000 */
[----:B------:R-:W-:Y:S05]  /*2560*/  @P2 BRA `(.L_x_1506) ;  /* 0x0000000000342947 */ /* 0x000fea0003800000 */
[----:B------:R-:W-:Y:S02]  /*2570*/  ULDC UR5, c[0x0][0x2d0] ;  /* 0x0000b40000057ab9 */ /* 0x000fe40000000800 */
[----:B------:R-:W-:-:S13]  /*2580*/  ISETP.GE.AND P0, PT, R176, UR5, PT ;  /* 0x00000005b0007c0c */ /* 0x000fda000bf06270 */
[----:B------:R1:W-:Y:S01]  /*2590*/  @P0 STS.128 [R204+0x6800], RZ ;  /* 0x006800ffcc000388 */ /* 0x0003e20000000c00 */
[----:B------:R-:W-:Y:S05]  /*25a0*/  @P0 BRA `(.L_x_1506) ;  /* 0x0000000000240947 */ /* 0x000fea0003800000 */
[----:B-1----:R-:W-:Y:S01]  /*25b0*/  LEA R3, P0, R20, R6, 0x4 ;  /* 0x0000000614037211 */ /* 0x002fe200078020ff */
[----:B------:R-:W-:-:S03]  /*25c0*/  ULDC.64 UR6, c[0x0][0x220] ;  /* 0x0000880000067ab9 */ /* 0x000fc60000000a00 */
[----:B------:R-:W-:Y:S02]  /*25d0*/  LEA.HI.X R4, R20, R7, R21, 0x4, P0 ;  /* 0x0000000714047211 */ /* 0x000fe400000f2415 */
[----:B------:R-:W-:-:S04]  /*25e0*/  LEA R2, P0, R3, UR6, 0x1 ;  /* 0x0000000603027c11 */ /* 0x000fc8000f8008ff */
[----:B------:R-:W-:-:S05]  /*25f0*/  LEA.HI.X R3, R3, UR7, R4, 0x1, P0 ;  /* 0x0000000703037c11 */ /* 0x000fca00080f0c04 */
[----:B------:R-:W-:Y:S01]  /*2600*/  @!PT LDS RZ, [RZ] ;  /* 0x00000000fffff984 */ /* 0x000fe20000000800 */
[----:B------:R-:W-:Y:S01]  /*2610*/  @!PT LDS RZ, [RZ] ;  /* 0x00000000fffff984 */ /* 0x000fe20000000800 */
[----:B------:R-:W-:Y:S01]  /*2620*/  @!PT LDS RZ, [RZ] ;  /* 0x00000000fffff984 */ /* 0x000fe20000000800 */
[----:B------:R1:W-:Y:S04]  /*2630*/  LDGSTS.E.BYPASS.LTC128B.128 [R204+0x6800], desc[UR20][R2.64] ;  /* 0x0680000002cc7fae */ /* 0x0003e8000b901d54 */
.L_x_1506:
[----:B------:R-:W-:Y:S05]  /*2640*/  BSYNC B0 ;  /* 0x0000000000007941 */ /* 0x000fea0003800000 */
.L_x_1505:
        /* <DEDUP_REMOVED lines=16> */
.L_x_1508:
[----:B------:R-:W-:Y:S05]  /*2750*/  BSYNC B0 ;  /* 0x0000000000007941 */ /* 0x000fea0003800000 */
.L_x_1507:
[----:B------:R2:W-:Y:S01]  /*2760*/  @P4 STS.128 [R204+0x7800], RZ ;  /* 0x007800ffcc004388 */ /* 0x0005e20000000c00 */
[----:B------:R-:W-:Y:S01]  /*2770*/  R2P PR, R11, 0x6 ;  /* 0x000000060b007804 */ /* 0x000fe20000000000 */
[----:B-1----:R-:W-:Y:S01]  /*2780*/  IMAD.IADD R2, R153, 0x1, R5 ;  /* 0x0000000199027824 */ /* 0x002fe200078e0205 */
[----:B------:R-:W-:Y:S01]  /*2790*/  BSSY B0, `(.L_x_1509) ;  /* 0x0000016000007945 */ /* 0x000fe20003800000 */
[----:B------:R-:W-:Y:S01]  /*27a0*/  IMAD.MOV.U32 R4, RZ, RZ, 0x10 ;  /* 0x00000010ff047424 */ /* 0x000fe200078e00ff */
[----:B------:R-:W-:Y:S01]  /*27b0*/  LEA R188, R0, UR4, 0x1 ;  /* 0x0000000400bc7c11 */ /* 0x000fe2000f8e08ff */
[----:B------:R-:W-:Y:S01]  /*27c0*/  IMAD.MOV.U32 R16, RZ, RZ, 0x20 ;  /* 0x00000020ff107424 */ /* 0x000fe200078e00ff */
[----:B------:R-:W-:Y:S02]  /*27d0*/  LEA R195, R2, UR4, 0x1 ;  /* 0x0000000402c37c11 */ /* 0x000fe4000f8e08ff */
[----:B------:R-:W-:Y:S02]  /*27e0*/  SEL R4, R4, 0xfffffff0, !P1 ;  /* 0xfffffff004047807 */ /* 0x000fe40004800000 */
[----:B------:R-:W-:Y:S01]  /*27f0*/  SEL R5, R16, 0xffffffe0, !P2 ;  /* 0xffffffe010057807 */ /* 0x000fe20005000000 */
[----:B------:R-:W-:Y:S06]  /*2800*/  @P4 BRA `(.L_x_1510) ;  /* 0x0000000000384947 */ /* 0x000fec0003800000 */
        /* <DEDUP_REMOVED lines=14> */
.L_x_1510:
[----:B------:R-:W-:Y:S05]  /*28f0*/  BSYNC B0 ;  /* 0x0000000000007941 */ /* 0x000fea0003800000 */
.L_x_1509:
[----:B------:R-:W-:Y:S01]  /*2900*/  LDSM.16.M88.4 R12, [R195] ;  /* 0x00000000c30c783b */ /* 0x000fe20000000200 */
[----:B------:R-:W-:Y:S01]  /*2910*/  R2P PR, R40, 0x6 ;  /* 0x0000000628007804 */ /* 0x000fe20000000000 */
[--C-:B------:R-:W-:Y:S01]  /*2920*/  IMAD R198, R4, 0x2, R195.reuse ;  /* 0x0000000204c67824 */ /* 0x100fe200078e02c3 */
[----:B------:R-:W-:Y:S01]  /*2930*/  LOP3.LUT R251, R156, 0x3, RZ, 0xc0, !PT ;  /* 0x000000039cfb7812 */ /* 0x000fe200078ec0ff */
[----:B------:R-:W2:Y:S01]  /*2940*/  LDSM.16.M88.4 R20, [R188+0x4000] ;  /* 0x00400000bc14783b */ /* 0x000ea20000000200 */
[----:B-1----:R-:W-:Y:S01]  /*2950*/  VIADD R2, R188, 0x4000 ;  /* 0x00004000bc027836 */ /* 0x002fe20000000000 */
[----:B------:R-:W-:Y:S01]  /*2960*/  SEL R0, R16, 0xffffffe0, !P1 ;  /* 0xffffffe010007807 */ /* 0x000fe20004800000 */
[C---:B------:R-:W-:Y:S01]  /*2970*/  VIADD R199, R188.reuse, 0x4040 ;  /* 0x00004040bcc77836 */ /* 0x040fe20000000000 */
[----:B------:R-:W1:Y:S01]  /*2980*/  LDSM.16.M88.4 R8, [R195+0x2000] ;  /* 0x00200000c308783b */ /* 0x000e620000000200 */
[----:B------:R-:W-:Y:S01]  /*2990*/  IMAD R196, R5, 0x2, R195 ;  /* 0x0000000205c47824 */ /* 0x000fe200078e02c3 */
[----:B------:R-:W-:Y:S01]  /*29a0*/  ULDC.U8 UR17, c[0x0][0x388] ;  /* 0x0000e20000117ab9 */ /* 0x000fe20000000000 */
[----:B------:R-:W-:Y:S01]  /*29b0*/  IMAD.IADD R194, R188, 0x1, R0 ;  /* 0x00000001bcc27824 */ /* 0x000fe200078e0200 */
[----:B------:R-:W4:Y:S01]  /*29c0*/  LDSM.16.M88.4 R32, [R188+0x5000] ;  /* 0x00500000bc20783b */ /* 0x000f220000000200 */
[----:B------:R-:W-:-:S02]  /*29d0*/  IMAD R197, R4, 0x2, R196 ;  /* 0x0000000204c57824 */ /* 0x000fc400078e02c4 */
[----:B------:R-:W-:Y:S01]  /*29e0*/  @P2 VIADD R199, R2, 0xffffffc0 ;  /* 0xffffffc002c72836 */ /* 0x000fe20000000000 */
[----:B------:R-:W4:Y:S01]  /*29f0*/  LDSM.16.M88.4 R28, [R188+0x5800] ;  /* 0x00580000bc1c783b */ /* 0x000f220000000200 */
[----:B------:R-:W2:Y:S02]  /*2a00*/  @P5 LDC R2, c[0x0][0x2e8] ;  /* 0x0000ba00ff025b82 */ /* 0x000ea40000000800 */
[----:B------:R-:W-:Y:S01]  /*2a10*/  IMAD.IADD R193, R0, 0x1, R199 ;  /* 0x0000000100c17824 */ /* 0x000fe200078e02c7 */
[----:B---3--:R-:W3:Y:S01]  /*2a20*/  LDSM.16.M88.4 R36, [R188+0x4800] ;  /* 0x00480000bc24783b */ /* 0x008ee20000000200 */
[----:B------:R-:W-:Y:S01]  /*2a30*/  SHF.R.S32.HI R0, RZ, 0x1f, R91 ;  /* 0x0000001fff007819 */ /* 0x000fe2000001145b */
[C---:B------:R-:W-:Y:S02]  /*2a40*/  VIADD R202, R199.reuse, 0x800 ;  /* 0x00000800c7ca7836 */ /* 0x040fe40000000000 */
[----:B------:R-:W-:Y:S01]  /*2a50*/  LDSM.16.M88.4 R16, [R198+0x2000] ;  /* 0x00200000c610783b */ /* 0x000fe20000000200 */
[----:B------:R-:W-:Y:S01]  /*2a60*/  LEA.HI R0, R0, R91, RZ, 0x2 ;  /* 0x0000005b00007211 */ /* 0x000fe200078f10ff */
[----:B------:R-:W-:-:S02]  /*2a70*/  VIADD R201, R199, 0x1000 ;  /* 0x00001000c7c97836 */ /* 0x000fc40000000000 */
[----:B------:R-:W3:Y:S01]  /*2a80*/  LDSM.16.M88.4 R52, [R194+0x5000] ;  /* 0x00500000c234783b */ /* 0x000ee20000000200 */
[----:B------:R-:W-:Y:S01]  /*2a90*/  SHF.R.S32.HI R3, RZ, 0x2, R0 ;  /* 0x00000002ff037819 */ /* 0x000fe20000011400 */
[----:B------:R-:W-:Y:S02]  /*2aa0*/  VIADD R200, R199, 0x1800 ;  /* 0x00001800c7c87836 */ /* 0x000fe40000000000 */
[----:B------:R-:W3:Y:S02]  /*2ab0*/  LDSM.16.M88.4 R56, [R194+0x5800] ;  /* 0x00580000c238783b */ /* 0x000ee40000000200 */
[----:B------:R-:W-:Y:S02]  /*2ac0*/  IMAD R0, R99, 0x10, R3 ;  /* 0x0000001063007824 */ /* 0x000fe400078e0203 */
[----:B------:R-:W3:Y:S02]  /*2ad0*/  LDSM.16.M88.4 R40, [R194+0x4000] ;  /* 0x00400000c228783b */ /* 0x000ee40000000200 */
[----:B------:R-:W-:-:S02]  /*2ae0*/  IMAD.IADD R210, R210, 0x1, R0 ;  /* 0x00000001d2d27824 */ /* 0x000fc400078e0200 */
[----:B------:R-:W3:Y:S01]  /*2af0*/  LDSM.16.M88.4 R24, [R198] ;  /* 0x00000000c618783b */ /* 0x000ee20000000200 */
[----:B--2---:R-:W2:Y:S02]  /*2b00*/  @P5 MUFU.RCP R6, R2 ;  /* 0x0000000200065308 */ /* 0x004ea40000001000 */
[----:B------:R-:W-:Y:S01]  /*2b10*/  IADD3 R0, R96, R210, -R165 ;  /* 0x000000d260007210 */ /* 0x000fe20007ffe8a5 */
[-C--:B------:R-:W-:Y:S01]  /*2b20*/  HMMA.16816.F32 R100, R12, R20.reuse, RZ ;  /* 0x000000140c64723c */ /* 0x080fe200000018ff */
[----:B------:R-:W3:Y:S04]  /*2b30*/  LDSM.16.M88.4 R44, [R194+0x4800] ;  /* 0x00480000c22c783b */ /* 0x000ee80000000200 */
[----:B------:R2:W-:Y:S01]  /*2b40*/  STL [R1+0x38], R3 ;  /* 0x0000380301007387 */ /* 0x0005e20000100800 */
[C---:B-1----:R-:W-:Y:S03]  /*2b50*/  HMMA.16816.F32 R68, R8.reuse, R20, RZ ;  /* 0x000000140844723c */ /* 0x042fe600000018ff */
[----:B------:R-:W0:Y:S03]  /*2b60*/  LDGDEPBAR ;  /* 0x00000000000079af */ /* 0x000e260000000000 */
[-C--:B------:R-:W-:Y:S06]  /*2b70*/  HMMA.16816.F32 R64, R8, R22.reuse, RZ ;  /* 0x000000160840723c */ /* 0x080fec00000018ff */
[----:B------:R-:W-:Y:S06]  /*2b80*/  HMMA.16816.F32 R112, R12, R22, RZ ;  /* 0x000000160c70723c */ /* 0x000fec00000018ff */
[C---:B----4-:R-:W-:Y:S06]  /*2b90*/  HMMA.16816.F32 R48, R8.reuse, R32, RZ ;  /* 0x000000200830723c */ /* 0x050fec00000018ff */
[----:B------:R-:W-:Y:S01]  /*2ba0*/  HMMA.16816.F32 R20, R8, R28, RZ ;  /* 0x0000001c0814723c */ /* 0x000fe200000018ff */
[----:B--2---:R-:W-:-:S02]  /*2bb0*/  IMAD.MOV.U32 R3, RZ, RZ, RZ ;  /* 0x000000ffff037224 */ /* 0x004fc400078e00ff */
[----:B-----5:R-:W-:-:S03]  /*2bc0*/  @P5 FMUL.FTZ R3, R97, R6 ;  /* 0x0000000661035220 */ /* 0x020fc60000410000 */
[C---:B---3--:R-:W-:Y:S06]  /*2bd0*/  HMMA.16816.F32 R72, R8.reuse, R38, RZ ;  /* 0x000000260848723c */ /* 0x048fec00000018ff */
[-C--:B------:R-:W-:Y:S06]  /*2be0*/  HMMA.16816.F32 R60, R8, R36.reuse, RZ ;  /* 0x00000024083c723c */ /* 0x080fec00000018ff */
[C---:B------:R-:W-:Y:S06]  /*2bf0*/  HMMA.16816.F32 R92, R12.reuse, R36, RZ ;  /* 0x000000240c5c723c */ /* 0x040fec00000018ff */
[----:B------:R-:W-:Y:S01]  /*2c00*/  HMMA.16816.F32 R104, R12, R38, RZ ;  /* 0x000000260c68723c */ /* 0x000fe200000018ff */
[----:B------:R-:W-:Y:S05]  /*2c10*/  LDSM.16.M88.4 R36, [R199+0x800] ;  /* 0x00080000c724783b */ /* 0x000fea0000000200 */
[C---:B------:R-:W-:Y:S06]  /*2c20*/  HMMA.16816.F32 R76, R8.reuse, R34, RZ ;  /* 0x00000022084c723c */ /* 0x040fec00000018ff */
[----:B------:R-:W-:Y:S06]  /*2c30*/  HMMA.16816.F32 R8, R8, R30, RZ ;  /* 0x0000001e0808723c */ /* 0x000fec00000018ff */
[C---:B------:R-:W-:Y:S01]  /*2c40*/  HMMA.16816.F32 R144, R16.reuse, R52, R48 ;  /* 0x000000341090723c */ /* 0x040fe20000001830 */
[----:B------:R-:W-:Y:S05]  /*2c50*/  LDSM.16.M88.4 R48, [R199] ;  /* 0x00000000c730783b */ /* 0x000fea0000000200 */
[----:B------:R-:W-:Y:S01]  /*2c60*/  HMMA.16816.F32 R148, R16, R56, R20 ;  /* 0x000000381094723c */ /* 0x000fe20000001814 */
[----:B------:R-:W1:Y:S05]  /*2c70*/  LDSM.16.M88.4 R20, [R196] ;  /* 0x00000000c414783b */ /* 0x000e6a0000000200 */
[C---:B------:R-:W-:Y:S06]  /*2c80*/  HMMA.16816.F32 R84, R12.reuse, R32, RZ ;  /* 0x000000200c54723c */ /* 0x040fec00000018ff */
[C---:B------:R-:W-:Y:S06]  /*2c90*/  HMMA.16816.F32 R80, R12.reuse, R28, RZ ;  /* 0x0000001c0c50723c */ /* 0x040fec00000018ff */
[C---:B------:R-:W-:Y:S01]  /*2ca0*/  HMMA.16816.F32 R116, R12.reuse, R30, RZ ;  /* 0x0000001e0c74723c */ /* 0x040fe200000018ff */
[----:B------:R-:W-:Y:S05]  /*2cb0*/  LDSM.16.M88.4 R28, [R199+0x1800] ;  /* 0x00180000c71c783b */ /* 0x000fea0000000200 */
[----:B------:R-:W-:Y:S01]  /*2cc0*/  HMMA.16816.F32 R108, R12, R34, RZ ;  /* 0x000000220c6c723c */ /* 0x000fe200000018ff */
[----:B------:R-:W2:Y:S04]  /*2cd0*/  LDSM.16.M88.4 R32, [R199+0x1000] ;  /* 0x00100000c720783b */ /* 0x000ea80000000200 */
[----:B------:R-:W3:Y:S01]  /*2ce0*/  LDSM.16.M88.4 R12, [R196+0x2000] ;  /* 0x00200000c40c783b */ /* 0x000ee20000000200 */
[-C--:B------:R-:W-:Y:S06]  /*2cf0*/  HMMA.16816.F32 R136, R16, R40.reuse, R68 ;  /* 0x000000281088723c */ /* 0x080fec0000001844 */
[----:B------:R-:W-:Y:S06]  /*2d00*/  HMMA.16816.F32 R68, R24, R40, R100 ;  /* 0x000000281844723c */ /* 0x000fec0000001864 */
[C---:B------:R-:W-:Y:S06]  /*2d10*/  HMMA.16816.F32 R124, R16.reuse, R46, R72 ;  /* 0x0000002e107c723c */ /* 0x040fec0000001848 */
[-C--:B------:R-:W-:Y:S06]  /*2d20*/  HMMA.16816.F32 R140, R16, R44.reuse, R60 ;  /* 0x0000002c108c723c */ /* 0x080fec000000183c */
[C---:B------:R-:W-:Y:S06]  /*2d30*/  HMMA.16816.F32 R72, R24.reuse, R44, R92 ;  /* 0x0000002c1848723c */ /* 0x040fec000000185c */
[----:B------:R-:W-:Y:S06]  /*2d40*/  HMMA.16816.F32 R44, R24, R46, R104 ;  /* 0x0000002e182c723c */ /* 0x000fec0000001868 */
[C---:B------:R-:W-:Y:S06]  /*2d50*/  HMMA.16816.F32 R120, R16.reuse, R42, R64 ;  /* 0x0000002a1078723c */ /* 0x040fec0000001840 */
[C---:B------:R-:W-:Y:S06]  /*2d60*/  HMMA.16816.F32 R132, R16.reuse, R54, R76 ;  /* 0x000000361084723c */ /* 0x040fec000000184c */
[----:B------:R-:W-:Y:S01]  /*2d70*/  HMMA.16816.F32 R128, R16, R58, R8 ;  /* 0x0000003a1080723c */ /* 0x000fe20000001808 */
[----:B------:R-:W-:Y:S04]  /*2d80*/  LDSM.16.M88.4 R8, [R197] ;  /* 0x00000000c508783b */ /* 0x000fe80000000200 */
[----:B------:R-:W4:Y:S01]  /*2d90*/  LDSM.16.M88.4 R16, [R193] ;  /* 0x00000000c110783b */ /* 0x000f220000000200 */
[C---:B------:R-:W-:Y:S06]  /*2da0*/  HMMA.16816.F32 R64, R24.reuse, R52, R84 ;  /* 0x000000341840723c */ /* 0x040fec0000001854 */
[C---:B------:R-:W-:Y:S06]  /*2db0*/  HMMA.16816.F32 R76, R24.reuse, R56, R80 ;  /* 0x00000038184c723c */ /* 0x040fec0000001850 */
[C---:B------:R-:W-:Y:S01]  /*2dc0*/  HMMA.16816.F32 R60, R24.reuse, R42, R112 ;  /* 0x0000002a183c723c */ /* 0x040fe20000001870 */
[----:B------:R-:W-:Y:S05]  /*2dd0*/  LDSM.16.M88.4 R40, [R193+0x1000] ;  /* 0x00100000c128783b */ /* 0x000fea0000000200 */
[C---:B------:R-:W-:Y:S06]  /*2de0*/  HMMA.16816.F32 R56, R24.reuse, R58, R116 ;  /* 0x0000003a1838723c */ /* 0x040fec0000001874 */
[----:B------:R-:W-:Y:S01]  /*2df0*/  HMMA.16816.F32 R52, R24, R54, R108 ;  /* 0x000000361834723c */ /* 0x000fe2000000186c */
[----:B------:R-:W-:Y:S04]  /*2e00*/  LDSM.16.M88.4 R24, [R193+0x800] ;  /* 0x00080000c118783b */ /* 0x000fe80000000200 */
[----:B------:R-:W-:Y:S01]  /*2e10*/  LDSM.16.M88.4 R108, [R193+0x1800] ;  /* 0x00180000c16c783b */ /* 0x000fe20000000200 */
[C---:B-1----:R-:W-:Y:S06]  /*2e20*/  HMMA.16816.F32 R104, R20.reuse, R48, R68 ;  /* 0x000000301468723c */ /* 0x042fec0000001844 */
[----:B------:R-:W-:Y:S01]  /*2e30*/  HMMA.16816.F32 R80, R20, R38, R44 ;  /* 0x000000261450723c */ /* 0x000fe2000000182c */
[----:B------:R-:W1:Y:S01]  /*2e40*/  LDSM.16.M88.4 R44, [R197+0x2000] ;  /* 0x00200000c52c783b */ /* 0x000e620000000200 */
[----:B------:R-:W-:-:S04]  /*2e50*/  DEPBAR.LE SB0, 0x0 ;  /* 0x000080000000791a */ /* 0x000fc80000000000 */
[C---:B--2---:R-:W-:Y:S06]  /*2e60*/  HMMA.16816.F32 R92, R20.reuse, R32, R64 ;  /* 0x00000020145c723c */ /* 0x044fec0000001840 */
[C---:B------:R-:W-:Y:S06]  /*2e70*/  HMMA.16816.F32 R100, R20.reuse, R36, R72 ;  /* 0x000000241464723c */ /* 0x040fec0000001848 */
[C---:B------:R-:W-:Y:S06]  /*2e80*/  HMMA.16816.F32 R84, R20.reuse, R50, R60 ;  /* 0x000000321454723c */ /* 0x040fec000000183c */
[C---:B------:R-:W-:Y:S06]  /*2e90*/  HMMA.16816.F32 R64, R20.reuse, R30, R56 ;  /* 0x0000001e1440723c */ /* 0x040fec0000001838 */
[----:B------:R-:W-:Y:S06]  /*2ea0*/  HMMA.16816.F32 R72, R20, R34, R52 ;  /* 0x000000221448723c */ /* 0x000fec0000001834 */
[C---:B---3--:R-:W-:Y:S06]  /*2eb0*/  HMMA.16816.F32 R60, R12.reuse, R48, R136 ;  /* 0x000000300c3c723c */ /* 0x048fec0000001888 */
        /* <DEDUP_REMOVED lines=8> */
[----:B----4-:R-:W-:Y:S01]  /*2f40*/  HMMA.16816.F32 R104, R8, R16, R104 ;  /* 0x000000100868723c */ /* 0x010fe20000001868 */
[----:B------:R-:W-:-:S05]  /*2f50*/  IMAD.SHL.U32 R15, R156, 0x2, RZ ;  /* 0x000000029c0f7824 */ /* 0x000fca00078e00ff */
[----:B------:R-:W-:Y:S01]  /*2f60*/  LOP3.LUT R15, R15, 0x6, RZ, 0xc0, !PT ;  /* 0x000000060f0f7812 */ /* 0x000fe200078ec0ff */
[----:B-1----:R-:W-:Y:S04]  /*2f70*/  HMMA.16816.F32 R60, R44, R16, R60 ;  /* 0x000000102c3c723c */ /* 0x002fe8000000183c */
[----:B------:R-:W-:Y:S02]  /*2f80*/  IMAD R15, R90, 0x40, R15 ;  /* 0x000000405a0f7824 */ /* 0x000fe400078e020f */
[----:B------:R-:W-:Y:S02]  /*2f90*/  HMMA.16816.F32 R84, R8, R18, R84 ;  /* 0x000000120854723c */ /* 0x000fe40000001854 */
[----:B------:R-:W-:Y:S01]  /*2fa0*/  IMAD.IADD R2, R0, 0x1, -R15 ;  /* 0x0000000100027824 */ /* 0x000fe200078e0a0f */
[C---:B------:R-:W-:Y:S01]  /*2fb0*/  ISETP.GE.AND P4, PT, R15.reuse, R96, PT ;  /* 0x000000600f00720c */ /* 0x040fe20003f86270 */
[----:B------:R-:W-:-:S02]  /*2fc0*/  VIADD R14, R15, 0x1 ;  /* 0x000000010f0e7836 */ /* 0x000fc40000000000 */
[C---:B------:R-:W-:Y:S01]  /*2fd0*/  VIADD R16, R15.reuse, 0x8 ;  /* 0x000000080f107836 */ /* 0x040fe20000000000 */
[----:B------:R-:W-:Y:S01]  /*2fe0*/  IABS R2, R2 ;  /* 0x0000000200027213 */ /* 0x000fe20000000000 */
[----:B------:R-:W-:Y:S01]  /*2ff0*/  HMMA.16816.F32 R132, R8, R42, R72 ;  /* 0x0000002a0884723c */ /* 0x000fe20000001848 */
[----:B------:R-:W-:Y:S01]  /*3000*/  VIADD R17, R15, 0x9 ;  /* 0x000000090f117836 */ /* 0x000fe20000000000 */
[----:B------:R-:W-:Y:S01]  /*3010*/  ISETP.GE.AND P3, PT, R14, R96, PT ;  /* 0x000000600e00720c */ /* 0x000fe20003f66270 */
[C---:B------:R-:W-:Y:S01]  /*3020*/  IMAD.IADD R6, R0.reuse, 0x1, -R14 ;  /* 0x0000000100067824 */ /* 0x040fe200078e0a0e */
[----:B------:R-:W-:Y:S01]  /*3030*/  I2FP.F32.S32 R2, R2 ;  /* 0x0000000200027245 */ /* 0x000fe20000201400 */
[----:B------:R-:W-:Y:S01]  /*3040*/  IMAD.IADD R7, R0, 0x1, -R17 ;  /* 0x0000000100077824 */ /* 0x000fe200078e0a11 */
[----:B------:R-:W-:Y:S01]  /*3050*/  HMMA.16816.F32 R56, R44, R18, R56 ;  /* 0x000000122c38723c */ /* 0x000fe20000001838 */
[-C--:B------:R-:W-:Y:S02]  /*3060*/  ISETP.GE.AND P2, PT, R16, R96.reuse, PT ;  /* 0x000000601000720c */ /* 0x080fe40003f46270 */
[----:B------:R-:W-:-:S03]  /*3070*/  ISETP.GE.AND P1, PT, R17, R96, PT ;  /* 0x000000601100720c */ /* 0x000fc60003f26270 */
[----:B------:R-:W-:Y:S01]  /*3080*/  HMMA.16816.F32 R72, R44, R26, R52 ;  /* 0x0000001a2c48723c */ /* 0x000fe20000001834 */
[C---:B------:R-:W-:Y:S02]  /*3090*/  VIADD R18, R15.reuse, 0x10 ;  /* 0x000000100f127836 */ /* 0x040fe40000000000 */
[----:B------:R-:W-:-:S03]  /*30a0*/  VIADD R19, R15, 0x11 ;  /* 0x000000110f137836 */ /* 0x000fc60000000000 */
[C---:B------:R-:W-:Y:S01]  /*30b0*/  HMMA.16816.F32 R100, R8.reuse, R24, R100 ;  /* 0x000000180864723c */ /* 0x040fe20000001864 */
[----:B------:R-:W-:Y:S01]  /*30c0*/  FFMA.FTZ R53, R2, -R3, R104 ;  /* 0x8000000302357223 */ /* 0x000fe20000010068 */
[----:B------:R-:W-:Y:S01]  /*30d0*/  IMAD.IADD R2, R0, 0x1, -R16 ;  /* 0x0000000100027824 */ /* 0x000fe200078e0a10 */
[-C--:B------:R-:W-:Y:S02]  /*30e0*/  ISETP.GE.AND P0, PT, R18, R96.reuse, PT ;  /* 0x000000601200720c */ /* 0x080fe40003f06270 */
[----:B------:R-:W-:Y:S01]  /*30f0*/  ISETP.GE.AND P6, PT, R19, R96, PT ;  /* 0x000000601300720c */ /* 0x000fe20003fc6270 */
[C---:B------:R-:W-:Y:S06]  /*3100*/  HMMA.16816.F32 R80, R8.reuse, R26, R80 ;  /* 0x0000001a0850723c */ /* 0x040fec0000001850 */
[C---:B------:R-:W-:Y:S06]  /*3110*/  HMMA.16816.F32 R92, R8.reuse, R40, R92 ;  /* 0x00000028085c723c */ /* 0x040fec000000185c */
[C---:B------:R-:W-:Y:S06]  /*3120*/  HMMA.16816.F32 R136, R8.reuse, R108, R68 ;  /* 0x0000006c0888723c */ /* 0x040fec0000001844 */
[----:B------:R-:W-:Y:S06]  /*3130*/  HMMA.16816.F32 R140, R8, R110, R64 ;  /* 0x0000006e088c723c */ /* 0x000fec0000001840 */
[----:B------:R-:W-:Y:S01]  /*3140*/  HMMA.16816.F32 R76, R44, R40, R36 ;  /* 0x000000282c4c723c */ /* 0x000fe20000001824 */
[C---:B------:R-:W-:Y:S01]  /*3150*/  IMAD.IADD R9, R0.reuse, 0x1, -R18 ;  /* 0x0000000100097824 */ /* 0x040fe200078e0a12 */
[----:B------:R-:W-:Y:S01]  /*3160*/  IABS R8, R6 ;  /* 0x0000000600087213 */ /* 0x000fe20000000000 */
[----:B------:R-:W-:Y:S01]  /*3170*/  IMAD.IADD R10, R0, 0x1, -R19 ;  /* 0x00000001000a7824 */ /* 0x000fe200078e0a13 */
[----:B------:R-:W-:-:S02]  /*3180*/  IABS R6, R2 ;  /* 0x0000000200067213 */ /* 0x000fc40000000000 */
[----:B------:R-:W-:Y:S01]  /*3190*/  IABS R2, R7 ;  /* 0x0000000700027213 */ /* 0x000fe20000000000 */
[C---:B------:R-:W-:Y:S01]  /*31a0*/  VIADD R40, R15.reuse, 0x18 ;  /* 0x000000180f287836 */ /* 0x040fe20000000000 */
        /* <DEDUP_REMOVED lines=8> */
[----:B------:R-:W-:Y:S01]  /*3230*/  I2FP.F32.S32 R8, R8 ;  /* 0x0000000800087245 */ /* 0x000fe20000201400 */
[C---:B------:R-:W-:Y:S01]  /*3240*/  VIADD R39, R15.reuse, 0x19 ;  /* 0x000000190f277836 */ /* 0x040fe20000000000 */
[----:B------:R-:W-:Y:S01]  /*3250*/  I2FP.F32.S32 R9, R9 ;  /* 0x0000000900097245 */ /* 0x000fe20000201400 */
[----:B------:R-:W-:Y:S01]  /*3260*/  VIADD R38, R15, 0x20 ;  /* 0x000000200f267836 */ /* 0x000fe20000000000 */
[----:B------:R-:W-:Y:S01]  /*3270*/  I2FP.F32.S32 R2, R2 ;  /* 0x0000000200027245 */ /* 0x000fe20000201400 */
[----:B------:R-:W-:Y:S01]  /*3280*/  FFMA.FTZ R69, R8, -R3, R84 ;  /* 0x8000000308457223 */ /* 0x000fe20000010054 */
[----:B------:R-:W-:Y:S01]  /*3290*/  I2FP.F32.S32 R6, R6 ;  /* 0x0000000600067245 */ /* 0x000fe20000201400 */
[----:B------:R-:W-:-:S02]  /*32a0*/  IMAD.IADD R8, R0, 0x1, -R40 ;  /* 0x0000000100087824 */ /* 0x000fc400078e0a28 */
[-C--:B------:R-:W-:Y:S01]  /*32b0*/  FFMA.FTZ R36, R9, -R3.reuse, R105 ;  /* 0x8000000309247223 */ /* 0x080fe20000010069 */
[-C--:B------:R-:W-:Y:S01]  /*32c0*/  FFMA.FTZ R54, R2, -R3.reuse, R101 ;  /* 0x8000000302367223 */ /* 0x080fe20000010065 */
[C---:B------:R-:W-:Y:S02]  /*32d0*/  IMAD.IADD R2, R0.reuse, 0x1, -R39 ;  /* 0x0000000100027824 */ /* 0x040fe400078e0a27 */
[-C--:B------:R-:W-:Y:S01]  /*32e0*/  FFMA.FTZ R68, R7, -R3.reuse, R85 ;  /* 0x8000000307447223 */ /* 0x080fe20000010055 */
[----:B------:R-:W-:Y:S02]  /*32f0*/  IMAD.IADD R9, R0, 0x1, -R38 ;  /* 0x0000000100097824 */ /* 0x000fe400078e0a26 */
[----:B------:R-:W-:Y:S01]  /*3300*/  FFMA.FTZ R55, R6, -R3, R100 ;  /* 0x8000000306377223 */ /* 0x000fe20000010064 */
[C---:B------:R-:W-:Y:S01]  /*3310*/  VIADD R7, R0.reuse, 0x8 ;  /* 0x0000000800077836 */ /* 0x040fe20000000000 */
[----:B------:R-:W-:Y:S01]  /*3320*/  IABS R10, R8 ;  /* 0x00000008000a7213 */ /* 0x000fe20000000000 */
[----:B------:R-:W-:Y:S01]  /*3330*/  VIADD R6, R0, 0x40 ;  /* 0x0000004000067836 */ /* 0x000fe20000000000 */
[----:B------:R-:W-:Y:S01]  /*3340*/  IABS R8, R2 ;  /* 0x0000000200087213 */ /* 0x000fe20000000000 */
[C---:B------:R-:W-:Y:S01]  /*3350*/  HMMA.16816.F32 R124, R44.reuse, R108, R20 ;  /* 0x0000006c2c7c723c */ /* 0x040fe20000001814 */
[----:B------:R-:W-:Y:S01]  /*3360*/  IABS R2, R9 ;  /* 0x0000000900027213 */ /* 0x000fe20000000000 */
[--C-:B------:R-:W-:Y:S01]  /*3370*/  IMAD.IADD R9, R7, 0x1, -R15.reuse ;  /* 0x0000000107097824 */ /* 0x100fe200078e0a0f */
[----:B------:R-:W-:Y:S01]  /*3380*/  FSEL R55, R55, -INF , !P0 ;  /* 0xff80000037377808 */ /* 0x000fe20004000000 */
[----:B------:R-:W-:Y:S01]  /*3390*/  IMAD.IADD R12, R6, 0x1, -R15 ;  /* 0x00000001060c7824 */ /* 0x000fe200078e0a0f */
[----:B------:R-:W-:Y:S01]  /*33a0*/  FSEL R54, R54, -INF , !P6 ;  /* 0xff80000036367808 */ /* 0x000fe20007000000 */
[----:B------:R-:W-:Y:S01]  /*33b0*/  IMAD.MOV.U32 R11, RZ, RZ, R10 ;  /* 0x000000ffff0b7224 */ /* 0x000fe200078e000a */
[----:B------:R-:W-:Y:S01]  /*33c0*/  HMMA.16816.F32 R116, R44, R42, R32 ;  /* 0x0000002a2c74723c */ /* 0x000fe20000001820 */
[----:B------:R-:W-:Y:S01]  /*33d0*/  IMAD.MOV.U32 R10, RZ, RZ, R8 ;  /* 0x000000ffff0a7224 */ /* 0x000fe200078e0008 */
[----:B------:R-:W-:Y:S01]  /*33e0*/  IABS R8, R9 ;  /* 0x0000000900087213 */ /* 0x000fe20000000000 */
[----:B------:R-:W-:Y:S01]  /*33f0*/  IMAD.MOV.U32 R13, RZ, RZ, R2 ;  /* 0x000000ffff0d7224 */ /* 0x000fe200078e0002 */
[----:B------:R-:W-:-:S02]  /*3400*/  IABS R2, R12 ;  /* 0x0000000c00027213 */ /* 0x000fc40000000000 */
[----:B------:R-:W-:Y:S01]  /*3410*/  I2FP.F32.S32 R9, R8 ;  /* 0x0000000800097245 */ /* 0x000fe20000201400 */
[----:B------:R-:W-:Y:S01]  /*3420*/  HMMA.16816.F32 R44, R44, R110, R128 ;  /* 0x0000006e2c2c723c */ /* 0x000fe20000001880 */
[----:B------:R-:W-:Y:S01]  /*3430*/  I2FP.F32.S32 R8, R2 ;  /* 0x0000000200087245 */ /* 0x000fe20000201400 */
[----:B------:R-:W-:Y:S01]  /*3440*/  VIADD R2, R0, 0x48 ;  /* 0x0000004800027836 */ /* 0x000fe20000000000 */
[----:B------:R-:W-:Y:S01]  /*3450*/  I2FP.F32.S32 R12, R10 ;  /* 0x0000000a000c7245 */ /* 0x000fe20000201400 */
[----:B------:R-:W-:Y:S01]  /*3460*/  FFMA.FTZ R25, R9, -R3, R106 ;  /* 0x8000000309197223 */ /* 0x000fe2000001006a */
[----:B------:R-:W-:Y:S01]  /*3470*/  I2FP.F32.S32 R10, R13 ;  /* 0x0000000d000a7245 */ /* 0x000fe20000201400 */
[----:B------:R-:W-:Y:S01]  /*3480*/  FFMA.FTZ R24, R8, -R3, R60 ;  /* 0x8000000308187223 */ /* 0x000fe2000001003c */
[----:B------:R-:W-:Y:S01]  /*3490*/  I2FP.F32.S32 R11, R11 ;  /* 0x0000000b000b7245 */ /* 0x000fe20000201400 */
[----:B------:R-:W-:Y:S02]  /*34a0*/  IMAD.IADD R8, R2, 0x1, -R15 ;  /* 0x0000000102087824 */ /* 0x000fe400078e0a0f */
[-C--:B------:R-:W-:Y:S01]  /*34b0*/  FFMA.FTZ R51, R12, -R3.reuse, R81 ;  /* 0x800000030c337223 */ /* 0x080fe20000010051 */
[----:B------:R-:W-:Y:S01]  /*34c0*/  FFMA.FTZ R50, R10, -R3, R92 ;  /* 0x800000030a327223 */ /* 0x000fe2000001005c */
[----:B------:R-:W-:-:S02]  /*34d0*/  IMAD.IADD R9, R7, 0x1, -R14 ;  /* 0x0000000107097824 */ /* 0x000fc400078e0a0e */
[----:B------:R-:W-:Y:S01]  /*34e0*/  FFMA.FTZ R52, R11, -R3, R80 ;  /* 0x800000030b347223 */ /* 0x000fe20000010050 */
[--C-:B------:R-:W-:Y:S01]  /*34f0*/  IMAD.IADD R10, R6, 0x1, -R14.reuse ;  /* 0x00000001060a7824 */ /* 0x100fe200078e0a0e */
[----:B------:R-:W-:Y:S01]  /*3500*/  IABS R11, R8 ;  /* 0x00000008000b7213 */ /* 0x000fe20000000000 */
[----:B------:R-:W-:Y:S01]  /*3510*/  IMAD.IADD R12, R2, 0x1, -R14 ;  /* 0x00000001020c7824 */ /* 0x000fe200078e0a0e */
[----:B------:R-:W-:Y:S01]  /*3520*/  IABS R9, R9 ;  /* 0x0000000900097213 */ /* 0x000fe20000000000 */
[----:B------:R-:W-:Y:S01]  /*3530*/  IMAD.IADD R13, R7, 0x1, -R16 ;  /* 0x00000001070d7824 */ /* 0x000fe200078e0a10 */
[----:B------:R-:W-:Y:S02]  /*3540*/  IABS R8, R10 ;  /* 0x0000000a00087213 */ /* 0x000fe40000000000 */
[----:B------:R-:W-:Y:S02]  /*3550*/  IABS R10, R12 ;  /* 0x0000000c000a7213 */ /* 0x000fe40000000000 */
[----:B------:R-:W-:Y:S01]  /*3560*/  IABS R12, R13 ;  /* 0x0000000d000c7213 */ /* 0x000fe20000000000 */
[----:B------:R-:W-:-:S02]  /*3570*/  IMAD.MOV.U32 R13, RZ, RZ, R11 ;  /* 0x000000ffff0d7224 */ /* 0x000fc400078e000b */
[----:B------:R-:W-:Y:S02]  /*3580*/  IMAD.MOV.U32 R11, RZ, RZ, R9 ;  /* 0x000000ffff0b7224 */ /* 0x000fe400078e0009 */
[----:B------:R-:W-:Y:S01]  /*3590*/  IMAD.MOV.U32 R9, RZ, RZ, R8 ;  /* 0x000000ffff097224 */ /* 0x000fe200078e0008 */
[----:B------:R-:W-:Y:S01]  /*35a0*/  I2FP.F32.S32 R13, R13 ;  /* 0x0000000d000d7245 */ /* 0x000fe20000201400 */
[----:B------:R-:W-:Y:S02]  /*35b0*/  IMAD.MOV.U32 R8, RZ, RZ, R10 ;  /* 0x000000ffff087224 */ /* 0x000fe400078e000a */
[----:B------:R-:W-:Y:S01]  /*35c0*/  IMAD.MOV.U32 R10, RZ, RZ, R12 ;  /* 0x000000ffff0a7224 */ /* 0x000fe200078e000c */
[----:B------:R-:W-:Y:S01]  /*35d0*/  I2FP.F32.S32 R12, R11 ;  /* 0x0000000b000c7245 */ /* 0x000fe20000201400 */
[----:B------:R-:W-:Y:S01]  /*35e0*/  FFMA.FTZ R23, R13, -R3, R62 ;  /* 0x800000030d177223 */ /* 0x000fe2000001003e */
[----:B------:R-:W-:Y:S01]  /*35f0*/  I2FP.F32.S32 R11, R9 ;  /* 0x00000009000b7245 */ /* 0x000fe20000201400 */
[----:B------:R-:W-:Y:S01]  /*3600*/  IMAD.IADD R13, R2, 0x1, -R17 ;  /* 0x00000001020d7824 */ /* 0x000fe200078e0a11 */
[----:B------:R-:W-:Y:S01]  /*3610*/  I2FP.F32.S32 R9, R10 ;  /* 0x0000000a00097245 */ /* 0x000fe20000201400 */
[-C--:B------:R-:W-:Y:S01]  /*3620*/  FFMA.FTZ R22, R12, -R3.reuse, R107 ;  /* 0x800000030c167223 */ /* 0x080fe2000001006b */
[----:B------:R-:W-:Y:S01]  /*3630*/  I2FP.F32.S32 R8, R8 ;  /* 0x0000000800087245 */ /* 0x000fe20000201400 */
[----:B------:R-:W-:Y:S01]  /*3640*/  FFMA.FTZ R21, R11, -R3, R61 ;  /* 0x800000030b157223 */ /* 0x000fe2000001003d */
[----:B------:R-:W-:-:S02]  /*3650*/  IMAD.IADD R11, R6, 0x1, -R17 ;  /* 0x00000001060b7824 */ /* 0x000fc400078e0a11 */
[-C--:B------:R-:W-:Y:S01]  /*3660*/  FFMA.FTZ R49, R9, -R3.reuse, R86 ;  /* 0x8000000309317223 */ /* 0x080fe20000010056 */
[--C-:B------:R-:W-:Y:S02]  /*3670*/  IMAD.IADD R9, R6, 0x1, -R16.reuse ;  /* 0x0000000106097824 */ /* 0x100fe400078e0a10 */
[----:B------:R-:W-:Y:S01]  /*3680*/  FFMA.FTZ R20, R8, -R3, R63 ;  /* 0x8000000308147223 */ /* 0x000fe2000001003f */
        /* <DEDUP_REMOVED lines=14> */
[----:B------:R-:W-:Y:S01]  /*3770*/  FFMA.FTZ R41, R9, -R3, R57 ;  /* 0x8000000309297223 */ /* 0x000fe20000010039 */
[----:B------:R-:W-:Y:S01]  /*3780*/  I2FP.F32.S32 R8, R8 ;  /* 0x0000000800087245 */ /* 0x000fe20000201400 */
[----:B------:R-:W-:Y:S01]  /*3790*/  IMAD.IADD R9, R7, 0x1, -R18 ;  /* 0x0000000107097824 */ /* 0x000fe200078e0a12 */
[----:B------:R-:W-:Y:S01]  /*37a0*/  I2FP.F32.S32 R13, R13 ;  /* 0x0000000d000d7245 */ /* 0x000fe20000201400 */
[-C--:B------:R-:W-:Y:S01]  /*37b0*/  FFMA.FTZ R42, R10, -R3.reuse, R87 ;  /* 0x800000030a2a7223 */ /* 0x080fe20000010057 */
[-C--:B------:R-:W-:Y:S01]  /*37c0*/  FFMA.FTZ R43, R11, -R3.reuse, R58 ;  /* 0x800000030b2b7223 */ /* 0x080fe2000001003a */
[----:B------:R-:W-:Y:S01]  /*37d0*/  FFMA.FTZ R37, R8, -R3, R59 ;  /* 0x8000000308257223 */ /* 0x000fe2000001003b */
[----:B------:R-:W-:-:S02]  /*37e0*/  IMAD.IADD R8, R6, 0x1, -R18 ;  /* 0x0000000106087824 */ /* 0x000fc400078e0a12 */
[----:B------:R-:W-:Y:S01]  /*37f0*/  FFMA.FTZ R48, R13, -R3, R56 ;  /* 0x800000030d307223 */ /* 0x000fe20000010038 */
[----:B------:R-:W-:Y:S01]  /*3800*/  IMAD.IADD R10, R2, 0x1, -R18 ;  /* 0x00000001020a7824 */ /* 0x000fe200078e0a12 */
[----:B------:R-:W-:Y:S01]  /*3810*/  IABS R12, R9 ;  /* 0x00000009000c7213 */ /* 0x000fe20000000000 */
[--C-:B------:R-:W-:Y:S01]  /*3820*/  IMAD.IADD R11, R7, 0x1, -R19.reuse ;  /* 0x00000001070b7824 */ /* 0x100fe200078e0a13 */
[----:B------:R-:W-:Y:S01]  /*3830*/  IABS R9, R8 ;  /* 0x0000000800097213 */ /* 0x000fe20000000000 */
[----:B------:R-:W-:Y:S01]  /*3840*/  IMAD.IADD R13, R6, 0x1, -R19 ;  /* 0x00000001060d7824 */ /* 0x000fe200078e0a13 */
        /* <DEDUP_REMOVED lines=10> */
[----:B------:R-:W-:Y:S01]  /*38f0*/  I2FP.F32.S32 R11, R8 ;  /* 0x00000008000b7245 */ /* 0x000fe20000201400 */
[----:B------:R-:W-:Y:S01]  /*3900*/  VIADD R36, R15, 0x21 ;  /* 0x000000210f247836 */ /* 0x000fe20000000000 */
[----:B------:R-:W-:Y:S01]  /*3910*/  I2FP.F32.S32 R9, R9 ;  /* 0x0000000900097245 */ /* 0x000fe20000201400 */
[-C--:B------:R-:W-:Y:S01]  /*3920*/  FFMA.FTZ R35, R13, -R3.reuse, R102 ;  /* 0x800000030d237223 */ /* 0x080fe20000010066 */
[----:B------:R-:W-:Y:S01]  /*3930*/  I2FP.F32.S32 R8, R10 ;  /* 0x0000000a00087245 */ /* 0x000fe20000201400 */
[-C--:B------:R-:W-:Y:S01]  /*3940*/  FFMA.FTZ R33, R11, -R3.reuse, R66 ;  /* 0x800000030b217223 */ /* 0x080fe20000010042 */
[----:B------:R-:W-:Y:S01]  /*3950*/  I2FP.F32.S32 R12, R12 ;  /* 0x0000000c000c7245 */ /* 0x000fe20000201400 */
[----:B------:R-:W-:Y:S01]  /*3960*/  FFMA.FTZ R32, R9, -R3, R103 ;  /* 0x8000000309207223 */ /* 0x000fe20000010067 */
[----:B------:R-:W-:-:S02]  /*3970*/  IMAD.IADD R9, R7, 0x1, -R40 ;  /* 0x0000000107097824 */ /* 0x000fc400078e0a28 */
[-C--:B------:R-:W-:Y:S01]  /*3980*/  FFMA.FTZ R31, R8, -R3.reuse, R65 ;  /* 0x80000003081f7223 */ /* 0x080fe20000010041 */
[----:B------:R-:W-:Y:S02]  /*3990*/  IMAD.IADD R8, R2, 0x1, -R19 ;  /* 0x0000000102087824 */ /* 0x000fe400078e0a13 */
[----:B------:R-:W-:Y:S01]  /*39a0*/  FFMA.FTZ R34, R12, -R3, R64 ;  /* 0x800000030c227223 */ /* 0x000fe20000010040 */
[--C-:B------:R-:W-:Y:S01]  /*39b0*/  IMAD.IADD R10, R6, 0x1, -R40.reuse ;  /* 0x00000001060a7824 */ /* 0x100fe200078e0a28 */
[----:B------:R-:W-:Y:S01]  /*39c0*/  IABS R9, R9 ;  /* 0x0000000900097213 */ /* 0x000fe20000000000 */
[----:B------:R-:W-:Y:S01]  /*39d0*/  IMAD.IADD R11, R2, 0x1, -R40 ;  /* 0x00000001020b7824 */ /* 0x000fe200078e0a28 */
[----:B------:R-:W-:Y:S01]  /*39e0*/  IABS R8, R8 ;  /* 0x0000000800087213 */ /* 0x000fe20000000000 */
[----:B------:R-:W-:Y:S01]  /*39f0*/  IMAD.IADD R12, R7, 0x1, -R39 ;  /* 0x00000001070c7824 */ /* 0x000fe200078e0a27 */
[----:B------:R-:W-:Y:S01]  /*3a00*/  IABS R14, R10 ;  /* 0x0000000a000e7213 */ /* 0x000fe20000000000 */
[----:B------:R-:W-:Y:S01]  /*3a10*/  IMAD.MOV.U32 R13, RZ, RZ, R9 ;  /* 0x000000ffff0d7224 */ /* 0x000fe200078e0009 */
[----:B------:R-:W-:-:S02]  /*3a20*/  IABS R11, R11 ;  /* 0x0000000b000b7213 */ /* 0x000fc40000000000 */
[----:B------:R-:W-:Y:S01]  /*3a30*/  IABS R12, R12 ;  /* 0x0000000c000c7213 */ /* 0x000fe20000000000 */
[----:B------:R-:W-:Y:S01]  /*3a40*/  IMAD.MOV.U32 R9, RZ, RZ, R14 ;  /* 0x000000ffff097224 */ /* 0x000fe200078e000e */
[----:B------:R-:W-:Y:S01]  /*3a50*/  I2FP.F32.S32 R10, R8 ;  /* 0x00000008000a7245 */ /* 0x000fe20000201400 */
[----:B------:R-:W-:Y:S01]  /*3a60*/  IMAD.MOV.U32 R8, RZ, RZ, R11 ;  /* 0x000000ffff087224 */ /* 0x000fe200078e000b */
[----:B------:R-:W-:Y:S01]  /*3a70*/  I2FP.F32.S32 R13, R13 ;  /* 0x0000000d000d7245 */ /* 0x000fe20000201400 */
[----:B------:R-:W-:Y:S01]  /*3a80*/  IMAD.MOV.U32 R11, RZ, RZ, R12 ;  /* 0x000000ffff0b7224 */ /* 0x000fe200078e000c */
[----:B------:R-:W-:Y:S01]  /*3a90*/  FSEL R122, R35, -INF , !P0 ;  /* 0xff800000237a7808 */ /* 0x000fe20004000000 */
[----:B------:R-:W-:Y:S01]  /*3aa0*/  FFMA.FTZ R30, R10, -R3, R67 ;  /* 0x800000030a1e7223 */ /* 0x000fe20000010043 */
[----:B------:R-:W-:Y:S01]  /*3ab0*/  I2FP.F32.S32 R10, R9 ;  /* 0x00000009000a7245 */ /* 0x000fe20000201400 */
[----:B------:R-:W-:Y:S01]  /*3ac0*/  FFMA.FTZ R29, R13, -R3, R82 ;  /* 0x800000030d1d7223 */ /* 0x000fe20000010052 */
[----:B------:R-:W-:Y:S01]  /*3ad0*/  I2FP.F32.S32 R9, R11 ;  /* 0x0000000b00097245 */ /* 0x000fe20000201400 */
[--C-:B------:R-:W-:Y:S01]  /*3ae0*/  IMAD.IADD R11, R6, 0x1, -R38.reuse ;  /* 0x00000001060b7824 */ /* 0x100fe200078e0a26 */
[----:B------:R-:W-:Y:S01]  /*3af0*/  I2FP.F32.S32 R8, R8 ;  /* 0x0000000800087245 */ /* 0x000fe20000201400 */
[----:B------:R-:W-:-:S02]  /*3b00*/  IMAD.IADD R13, R2, 0x1, -R38 ;  /* 0x00000001020d7824 */ /* 0x000fc400078e0a26 */
[-C--:B------:R-:W-:Y:S01]  /*3b10*/  FFMA.FTZ R28, R10, -R3.reuse, R72 ;  /* 0x800000030a1c7223 */ /* 0x080fe20000010048 */
[-C--:B------:R-:W-:Y:S01]  /*3b20*/  FFMA.FTZ R26, R9, -R3.reuse, R83 ;  /* 0x80000003091a7223 */ /* 0x080fe20000010053 */
[--C-:B------:R-:W-:Y:S02]  /*3b30*/  IMAD.IADD R9, R6, 0x1, -R39.reuse ;  /* 0x0000000106097824 */ /* 0x100fe400078e0a27 */
[----:B------:R-:W-:Y:S01]  /*3b40*/  FFMA.FTZ R27, R8, -R3, R74 ;  /* 0x80000003081b7223 */ /* 0x000fe2000001004a */
[----:B------:R-:W-:Y:S01]  /*3b50*/  IMAD.IADD R8, R2, 0x1, -R39 ;  /* 0x0000000102087824 */ /* 0x000fe200078e0a27 */
[----:B------:R-:W-:Y:S01]  /*3b60*/  FSEL R72, R20, -INF , !P3 ;  /* 0xff80000014487808 */ /* 0x000fe20005800000 */
[----:B------:R-:W-:Y:S01]  /*3b70*/  IMAD.IADD R10, R7, 0x1, -R38 ;  /* 0x00000001070a7824 */ /* 0x000fe200078e0a26 */
        /* <DEDUP_REMOVED lines=11> */
[----:B------:R-:W-:Y:S01]  /*3c30*/  VIADD R12, R15, 0x28 ;  /* 0x000000280f0c7836 */ /* 0x000fe20000000000 */
[----:B------:R-:W-:Y:S01]  /*3c40*/  I2FP.F32.S32 R10, R10 ;  /* 0x0000000a000a7245 */ /* 0x000fe20000201400 */
[-C--:B------:R-:W-:Y:S01]  /*3c50*/  FFMA.FTZ R21, R13, -R3.reuse, R73 ;  /* 0x800000030d157223 */ /* 0x080fe20000010049 */
[----:B------:R-:W-:Y:S01]  /*3c60*/  I2FP.F32.S32 R8, R8 ;  /* 0x0000000800087245 */ /* 0x000fe20000201400 */
[-C--:B------:R-:W-:Y:S01]  /*3c70*/  FFMA.FTZ R20, R11, -R3.reuse, R75 ;  /* 0x800000030b147223 */ /* 0x080fe2000001004b */
[-C--:B------:R-:W-:Y:S01]  /*3c80*/  FFMA.FTZ R16, R9, -R3.reuse, R76 ;  /* 0x8000000309107223 */ /* 0x080fe2000001004c */
[----:B------:R-:W-:Y:S01]  /*3c90*/  FFMA.FTZ R18, R10, -R3, R94 ;  /* 0x800000030a127223 */ /* 0x000fe2000001005e */
[----:B------:R-:W-:-:S02]  /*3ca0*/  VIADD R11, R15, 0x29 ;  /* 0x000000290f0b7836 */ /* 0x000fc40000000000 */
[----:B------:R-:W-:Y:S01]  /*3cb0*/  FFMA.FTZ R14, R8, -R3, R78 ;  /* 0x80000003080e7223 */ /* 0x000fe2000001004e */
[C---:B------:R-:W-:Y:S01]  /*3cc0*/  VIADD R10, R15.reuse, 0x30 ;  /* 0x000000300f0a7836 */ /* 0x040fe20000000000 */
[----:B------:R-:W-:Y:S01]  /*3cd0*/  FSEL R76, R34, -INF , !P0 ;  /* 0xff800000224c7808 */ /* 0x000fe20004000000 */
[----:B------:R-:W-:Y:S01]  /*3ce0*/  VIADD R9, R15, 0x31 ;  /* 0x000000310f097836 */ /* 0x000fe20000000000 */
[----:B------:R-:W-:Y:S01]  /*3cf0*/  FSEL R85, R33, -INF , !P0 ;  /* 0xff80000021557808 */ /* 0x000fe20004000000 */
[C---:B------:R-:W-:Y:S01]  /*3d00*/  VIADD R8, R15.reuse, 0x38 ;  /* 0x000000380f087836 */ /* 0x040fe20000000000 */
[-C--:B------:R-:W-:Y:S01]  /*3d10*/  ISETP.GE.AND P0, PT, R38, R96.reuse, PT ;  /* 0x000000602600720c */ /* 0x080fe20003f06270 */
[----:B------:R-:W-:Y:S01]  /*3d20*/  VIADD R13, R15, 0x39 ;  /* 0x000000390f0d7836 */ /* 0x000fe20000000000 */
[----:B------:R-:W-:Y:S01]  /*3d30*/  FSEL R53, R69, -INF , !P2 ;  /* 0xff80000045357808 */ /* 0x000fe20005000000 */
[----:B------:R-:W-:Y:S01]  /*3d40*/  IMAD.IADD R15, R0, 0x1, -R36 ;  /* 0x00000001000f7824 */ /* 0x000fe200078e0a24 */
[----:B------:R-:W-:Y:S01]  /*3d50*/  FSEL R56, R68, -INF , !P1 ;  /* 0xff80000044387808 */ /* 0x000fe20004800000 */
[C---:B------:R-:W-:Y:S01]  /*3d60*/  IMAD.IADD R17, R0.reuse, 0x1, -R12 ;  /* 0x0000000100117824 */ /* 0x040fe200078e0a0c */
        /* <DEDUP_REMOVED lines=13> */
[--C-:B------:R-:W-:Y:S01]  /*3e40*/  IMAD.IADD R49, R6, 0x1, -R8.reuse ;  /* 0x0000000106317824 */ /* 0x100fe200078e0a08 */
[----:B------:R-:W-:Y:S01]  /*3e50*/  FSEL R75, R42, -INF , !P1 ;  /* 0xff8000002a4b7808 */ /* 0x000fe20004800000 */
[----:B------:R-:W-:Y:S01]  /*3e60*/  IMAD.IADD R48, R6, 0x1, -R13 ;  /* 0x0000000106307824 */ /* 0x000fe200078e0a0d */
[----:B------:R-:W-:Y:S01]  /*3e70*/  FSEL R66, R41, -INF , !P1 ;  /* 0xff80000029427808 */ /* 0x000fe20004800000 */
[----:B------:R-:W-:Y:S01]  /*3e80*/  IMAD.IADD R33, R2, 0x1, -R9 ;  /* 0x0000000102217824 */ /* 0x000fe200078e0a09 */
[----:B------:R-:W-:Y:S01]  /*3e90*/  FSEL R68, R37, -INF , !P1 ;  /* 0xff80000025447808 */ /* 0x000fe20004800000 */
[C-C-:B------:R-:W-:Y:S01]  /*3ea0*/  IMAD.IADD R35, R7.reuse, 0x1, -R8.reuse ;  /* 0x0000000107237824 */ /* 0x140fe200078e0a08 */
[-C--:B------:R-:W-:Y:S01]  /*3eb0*/  ISETP.GE.AND P2, PT, R40, R96.reuse, PT ;  /* 0x000000602800720c */ /* 0x080fe20003f46270 */
[--C-:B------:R-:W-:Y:S01]  /*3ec0*/  IMAD.IADD R43, R7, 0x1, -R13.reuse ;  /* 0x00000001072b7824 */ /* 0x100fe200078e0a0d */
[----:B------:R-:W-:Y:S01]  /*3ed0*/  ISETP.GE.AND P1, PT, R39, R96, PT ;  /* 0x000000602700720c */ /* 0x000fe20003f26270 */
[----:B------:R-:W-:Y:S01]  /*3ee0*/  IMAD.IADD R42, R2, 0x1, -R8 ;  /* 0x00000001022a7824 */ /* 0x000fe200078e0a08 */
[----:B------:R-:W-:Y:S01]  /*3ef0*/  FSEL R152, R14, -INF , !P0 ;  /* 0xff8000000e987808 */ /* 0x000fe20004000000 */
[----:B------:R-:W-:Y:S01]  /*3f00*/  IMAD.IADD R41, R2, 0x1, -R13 ;  /* 0x0000000102297824 */ /* 0x000fe200078e0a0d */
[----:B------:R-:W-:-:S02]  /*3f10*/  IABS R0, R15 ;  /* 0x0000000f00007213 */ /* 0x000fc40000000000 */
[----:B------:R-:W-:Y:S01]  /*3f20*/  IABS R14, R17 ;  /* 0x00000011000e7213 */ /* 0x000fe20000000000 */
[----:B------:R-:W-:Y:S01]  /*3f30*/  IMAD.IADD R17, R6, 0x1, -R36 ;  /* 0x0000000106117824 */ /* 0x000fe200078e0a24 */
[----:B------:R-:W-:Y:S01]  /*3f40*/  IABS R15, R19 ;  /* 0x00000013000f7213 */ /* 0x000fe20000000000 */
[----:B------:R-:W-:Y:S01]  /*3f50*/  IMAD.IADD R19, R7, 0x1, -R12 ;  /* 0x0000000107137824 */ /* 0x000fe200078e0a0c */
[----:B------:R-:W-:Y:S01]  /*3f60*/  FSEL R81, R28, -INF , !P2 ;  /* 0xff8000001c517808 */ /* 0x000fe20005000000 */
[----:B------:R-:W-:Y:S01]  /*3f70*/  IMAD.IADD R28, R6, 0x1, -R10 ;  /* 0x00000001061c7824 */ /* 0x000fe200078e0a0a */
[----:B------:R-:W-:Y:S01]  /*3f80*/  FSEL R149, R26, -INF , !P1 ;  /* 0xff8000001a957808 */ /* 0x000fe20004800000 */
[----:B------:R-:W-:Y:S01]  /*3f90*/  IMAD.IADD R26, R6, 0x1, -R11 ;  /* 0x00000001061a7824 */ /* 0x000fe200078e0a0b */
[----:B------:R-:W-:Y:S01]  /*3fa0*/  FSEL R120, R20, -INF , !P1 ;  /* 0xff80000014787808 */ /* 0x000fe20004800000 */
[----:B------:R-:W-:Y:S01]  /*3fb0*/  IMAD.IADD R20, R6, 0x1, -R12 ;  /* 0x0000000106147824 */ /* 0x000fe200078e0a0c */
[----:B------:R-:W-:Y:S01]  /*3fc0*/  FSEL R78, R31, -INF , !P6 ;  /* 0xff8000001f4e7808 */ /* 0x000fe20007000000 */
[----:B------:R-:W-:Y:S01]  /*3fd0*/  IMAD.MOV.U32 R6, RZ, RZ, R0 ;  /* 0x000000ffff067224 */ /* 0x000fe200078e0000 */
[----:B------:R-:W-:Y:S01]  /*3fe0*/  FSEL R59, R52, -INF , !P2 ;  /* 0xff800000343b7808 */ /* 0x000fe20005000000 */
[----:B------:R-:W-:Y:S01]  /*3ff0*/  IMAD.IADD R31, R7, 0x1, -R9 ;  /* 0x00000001071f7824 */ /* 0x000fe200078e0a09 */
[----:B------:R-:W-:Y:S01]  /*4000*/  FSEL R148, R29, -INF , !P2 ;  /* 0xff8000001d947808 */ /* 0x000fe20005000000 */
[----:B------:R-:W-:Y:S01]  /*4010*/  IMAD.MOV.U32 R0, RZ, RZ, R14 ;  /* 0x000000ffff007224 */ /* 0x000fe200078e000e */
[----:B------:R-:W-:Y:S01]  /*4020*/  FSEL R113, R27, -INF , !P2 ;  /* 0xff8000001b717808 */ /* 0x000fe20005000000 */
[----:B------:R-:W-:Y:S01]  /*4030*/  IMAD.IADD R27, R7, 0x1, -R10 ;  /* 0x00000001071b7824 */ /* 0x000fe200078e0a0a */
[----:B------:R-:W-:Y:S01]  /*4040*/  ISETP.GE.AND P2, PT, R9, R96, PT ;  /* 0x000000600900720c */ /* 0x000fe20003f46270 */
[----:B------:R-:W-:Y:S01]  /*4050*/  IMAD.MOV.U32 R9, RZ, RZ, R15 ;  /* 0x000000ffff097224 */ /* 0x000fe200078e000f */
[----:B------:R-:W-:Y:S01]  /*4060*/  FSEL R84, R21, -INF , !P1 ;  /* 0xff80000015547808 */ /* 0x000fe20004800000 */
[C---:B------:R-:W-:Y:S01]  /*4070*/  IMAD.IADD R21, R7.reuse, 0x1, -R11 ;  /* 0x0000000107157824 */ /* 0x040fe200078e0a0b */
[----:B------:R-:W-:Y:S01]  /*4080*/  FSEL R151, R16, -INF , !P0 ;  /* 0xff80000010977808 */ /* 0x000fe20004000000 */
[----:B------:R-:W-:Y:S01]  /*4090*/  IMAD.IADD R16, R7, 0x1, -R36 ;  /* 0x0000000107107824 */ /* 0x000fe200078e0a24 */
[----:B------:R-:W-:-:S02]  /*40a0*/  I2FP.F32.S32 R7, R6 ;  /* 0x0000000600077245 */ /* 0x000fc40000201400 */
[----:B------:R-:W-:Y:S02]  /*40b0*/  I2FP.F32.S32 R6, R0 ;  /* 0x0000000000067245 */ /* 0x000fe40000201400 */
[----:B------:R-:W-:Y:S02]  /*40c0*/  I2FP.F32.S32 R0, R9 ;  /* 0x0000000900007245 */ /* 0x000fe40000201400 */
[-C--:B------:R-:W-:Y:S01]  /*40d0*/  ISETP.GE.AND P5, PT, R12, R96.reuse, PT ;  /* 0x000000600c00720c */ /* 0x080fe20003fa6270 */
[C---:B------:R-:W-:Y:S01]  /*40e0*/  IMAD.IADD R12, R2.reuse, 0x1, -R12 ;  /* 0x00000001020c7824 */ /* 0x040fe200078e0a0c */
[----:B------:R-:W-:Y:S01]  /*40f0*/  ISETP.GE.AND P4, PT, R11, R96, PT ;  /* 0x000000600b00720c */ /* 0x000fe20003f86270 */
[----:B------:R-:W-:Y:S01]  /*4100*/  IMAD.IADD R11, R2, 0x1, -R11 ;  /* 0x00000001020b7824 */ /* 0x000fe200078e0a0b */
[----:B------:R-:W-:Y:S01]  /*4110*/  FSEL R112, R30, -INF , !P6 ;  /* 0xff8000001e707808 */ /* 0x000fe20007000000 */
[----:B------:R-:W-:Y:S01]  /*4120*/  IMAD.IADD R30, R2, 0x1, -R10 ;  /* 0x00000001021e7824 */ /* 0x000fe200078e0a0a */
[----:B------:R-:W-:Y:S01]  /*4130*/  FSEL R173, R18, -INF , !P0 ;  /* 0xff80000012ad7808 */ /* 0x000fe20004000000 */
[----:B------:R-:W-:Y:S01]  /*4140*/  IMAD.IADD R18, R2, 0x1, -R36 ;  /* 0x0000000102127824 */ /* 0x000fe200078e0a24 */
[----:B------:R-:W-:Y:S01]  /*4150*/  FSEL R121, R50, -INF , !P0 ;  /* 0xff80000032797808 */ /* 0x000fe20004000000 */
[-C--:B------:R-:W-:Y:S01]  /*4160*/  FFMA.FTZ R50, R7, -R3.reuse, R93 ;  /* 0x8000000307327223 */ /* 0x080fe2000001005d */
[----:B------:R-:W-:Y:S01]  /*4170*/  FSEL R64, R51, -INF , !P1 ;  /* 0xff80000033407808 */ /* 0x000fe20004800000 */
[-C--:B------:R-:W-:Y:S01]  /*4180*/  FFMA.FTZ R51, R0, -R3.reuse, R133 ;  /* 0x8000000300337223 */ /* 0x080fe20000010085 */
[----:B------:R-:W-:Y:S01]  /*4190*/  IABS R2, R22 ;  /* 0x0000001600027213 */ /* 0x000fe20000000000 */
[----:B------:R-:W-:Y:S01]  /*41a0*/  FFMA.FTZ R52, R6, -R3, R132 ;  /* 0x8000000306347223 */ /* 0x000fe20000010084 */
[----:B------:R-:W-:-:S02]  /*41b0*/  IABS R7, R24 ;  /* 0x0000001800077213 */ /* 0x000fc40000000000 */
[----:B------:R-:W-:Y:S01]  /*41c0*/  IABS R0, R23 ;  /* 0x0000001700007213 */ /* 0x000fe20000000000 */
[----:B------:R-:W-:Y:S01]  /*41d0*/  IMAD.MOV.U32 R9, RZ, RZ, R2 ;  /* 0x000000ffff097224 */ /* 0x000fe200078e0002 */
[----:B------:R-:W-:Y:S01]  /*41e0*/  BAR.SYNC.DEFER_BLOCKING 0x0 ;  /* 0x0000000000007b1d */ /* 0x000fe20000010000 */
[----:B------:R-:W-:Y:S01]  /*41f0*/  ISETP.GE.AND P1, PT, R8, R96, PT ;  /* 0x000000600800720c */ /* 0x000fe20003f26270 */
[----:B------:R-:W-:Y:S01]  /*4200*/  IMAD.MOV.U32 R2, RZ, RZ, R7 ;  /* 0x000000ffff027224 */ /* 0x000fe200078e0007 */
[----:B------:R-:W-:Y:S01]  /*4210*/  IABS R6, R25 ;  /* 0x0000001900067213 */ /* 0x000fe20000000000 */
[----:B------:R-:W-:Y:S01]  /*4220*/  IMAD.MOV.U32 R8, RZ, RZ, R0 ;  /* 0x000000ffff087224 */ /* 0x000fe200078e0000 */
[----:B------:R-:W-:Y:S02]  /*4230*/  IABS R0, R16 ;  /* 0x0000001000007213 */ /* 0x000fe40000000000 */
[----:B------:R-:W-:Y:S02]  /*4240*/  I2FP.F32.S32 R2, R2 ;  /* 0x0000000200027245 */ /* 0x000fe40000201400 */
[----:B------:R-:W-:-:S02]  /*4250*/  I2FP.F32.S32 R6, R6 ;  /* 0x0000000600067245 */ /* 0x000fc40000201400 */
[----:B------:R-:W-:Y:S01]  /*4260*/  I2FP.F32.S32 R0, R0 ;  /* 0x0000000000007245 */ /* 0x000fe20000201400 */
[-C--:B------:R-:W-:Y:S01]  /*4270*/  FFMA.FTZ R37, R2, -R3.reuse, R141 ;  /* 0x8000000302257223 */ /* 0x080fe2000001008d */
[----:B------:R-:W-:Y:S01]  /*4280*/  I2FP.F32.S32 R7, R8 ;  /* 0x0000000800077245 */ /* 0x000fe20000201400 */
[----:B------:R-:W-:Y:S01]  /*4290*/  FFMA.FTZ R38, R6, -R3, R140 ;  /* 0x8000000306267223 */ /* 0x000fe2000001008c */
[----:B------:R-:W-:Y:S02]  /*42a0*/  I2FP.F32.S32 R9, R9 ;  /* 0x0000000900097245 */ /* 0x000fe40000201400 */
[----:B------:R-:W-:Y:S01]  /*42b0*/  FSEL R123, R32, -INF , !P6 ;  /* 0xff800000207b7808 */ /* 0x000fe20007000000 */
[----:B------:R-:W-:Y:S01]  /*42c0*/  FFMA.FTZ R32, R0, -R3, R95 ;  /* 0x8000000300207223 */ /* 0x000fe2000001005f */
[----:B------:R-:W-:Y:S01]  /*42d0*/  IABS R2, R17 ;  /* 0x0000001100027213 */ /* 0x000fe20000000000 */
[-C--:B------:R-:W-:Y:S01]  /*42e0*/  FFMA.FTZ R39, R7, -R3.reuse, R137 ;  /* 0x8000000307277223 */ /* 0x080fe20000010089 */
[----:B------:R-:W-:Y:S01]  /*42f0*/  IABS R0, R18 ;  /* 0x0000001200007213 */ /* 0x000fe20000000000 */
[----:B------:R-:W-:Y:S01]  /*4300*/  FFMA.FTZ R40, R9, -R3, R136 ;  /* 0x8000000309287223 */ /* 0x000fe20000010088 */
[----:B------:R-:W-:-:S02]  /*4310*/  IABS R6, R19 ;  /* 0x0000001300067213 */ /* 0x000fc40000000000 */
[----:B------:R-:W-:Y:S01]  /*4320*/  IABS R7, R20 ;  /* 0x0000001400077213 */ /* 0x000fe20000000000 */
[----:B------:R-:W-:Y:S01]  /*4330*/  IMAD.MOV.U32 R8, RZ, RZ, R0 ;  /* 0x000000ffff087224 */ /* 0x000fe200078e0000 */
[----:B------:R-:W-:Y:S01]  /*4340*/  ISETP.GE.AND P3, PT, R10, R96, PT ;  /* 0x000000600a00720c */ /* 0x000fe20003f66270 */
[----:B------:R-:W-:Y:S01]  /*4350*/  IMAD.MOV.U32 R10, RZ, RZ, R2 ;  /* 0x000000ffff0a7224 */ /* 0x000fe200078e0002 */
[----:B------:R-:W-:Y:S01]  /*4360*/  IABS R9, R12 ;  /* 0x0000000c00097213 */ /* 0x000fe20000000000 */
[----:B------:R-:W-:Y:S01]  /*4370*/  IMAD.MOV.U32 R2, RZ, RZ, R6 ;  /* 0x000000ffff027224 */ /* 0x000fe200078e0006 */
[----:B------:R-:W-:Y:S01]  /*4380*/  I2FP.F32.S32 R8, R8 ;  /* 0x0000000800087245 */ /* 0x000fe20000201400 */
[----:B------:R-:W-:Y:S01]  /*4390*/  IMAD.MOV.U32 R0, RZ, RZ, R7 ;  /* 0x000000ffff007224 */ /* 0x000fe200078e0007 */
[----:B------:R-:W-:Y:S01]  /*43a0*/  I2FP.F32.S32 R10, R10 ;  /* 0x0000000a000a7245 */ /* 0x000fe20000201400 */
[----:B------:R-:W-:Y:S01]  /*43b0*/  IMAD.MOV.U32 R6, RZ, RZ, R9 ;  /* 0x000000ffff067224 */ /* 0x000fe200078e0009 */
[----:B------:R-:W-:Y:S01]  /*43c0*/  I2FP.F32.S32 R7, R2 ;  /* 0x0000000200077245 */ /* 0x000fe20000201400 */
[-C--:B------:R-:W-:Y:S01]  /*43d0*/  FFMA.FTZ R23, R8, -R3.reuse, R79 ;  /* 0x8000000308177223 */ /* 0x080fe2000001004f */
[----:B------:R-:W-:Y:S01]  /*43e0*/  I2FP.F32.S32 R2, R0 ;  /* 0x0000000000027245 */ /* 0x000fe20000201400 */
[-C--:B------:R-:W-:Y:S01]  /*43f0*/  FFMA.FTZ R25, R10, -R3.reuse, R77 ;  /* 0x800000030a197223 */ /* 0x080fe2000001004d */
[----:B------:R-:W-:Y:S01]  /*4400*/  I2FP.F32.S32 R0, R6 ;  /* 0x0000000600007245 */ /* 0x000fe20000201400 */
[----:B------:R-:W-:Y:S01]  /*4410*/  FFMA.FTZ R29, R7, -R3, R134 ;  /* 0x80000003071d7223 */ /* 0x000fe20000010086 */
[----:B------:R-:W-:Y:S01]  /*4420*/  IABS R6, R21 ;  /* 0x0000001500067213 */ /* 0x000fe20000000000 */
[-C--:B------:R-:W-:Y:S01]  /*4430*/  FFMA.FTZ R24, R2, -R3.reuse, R116 ;  /* 0x8000000302187223 */ /* 0x080fe20000010074 */
[----:B------:R-:W-:Y:S01]  /*4440*/  IABS R9, R28 ;  /* 0x0000001c00097213 */ /* 0x000fe20000000000 */
[----:B------:R-:W-:Y:S01]  /*4450*/  FFMA.FTZ R22, R0, -R3, R118 ;  /* 0x8000000300167223 */ /* 0x000fe20000010076 */
        /* <DEDUP_REMOVED lines=8> */
[----:B------:R-:W-:-:S02]  /*44e0*/  I2FP.F32.S32 R7, R0 ;  /* 0x0000000000077245 */ /* 0x000fc40000201400 */
        /* <DEDUP_REMOVED lines=21> */
[----:B------:R-:W-:Y:S02]  /*4640*/  I2FP.F32.S32 R0, R0 ;  /* 0x0000000000007245 */ /* 0x000fe40000201400 */
[----:B------:R-:W-:Y:S01]  /*4650*/  I2FP.F32.S32 R10, R10 ;  /* 0x0000000a000a7245 */ /* 0x000fe20000201400 */
[----:B------:R-:W-:Y:S01]  /*4660*/  FFMA.FTZ R11, R2, -R3, R142 ;  /* 0x80000003020b7223 */ /* 0x000fe2000001008e */
[----:B------:R-:W-:Y:S01]  /*4670*/  IABS R6, R43 ;  /* 0x0000002b00067213 */ /* 0x000fe20000000000 */
[-C--:B------:R-:W-:Y:S01]  /*4680*/  FFMA.FTZ R12, R0, -R3.reuse, R127 ;  /* 0x80000003000c7223 */ /* 0x080fe2000001007f */
[----:B------:R-:W-:Y:S01]  /*4690*/  ISETP.GE.AND P0, PT, R13, R96, PT ;  /* 0x000000600d00720c */ /* 0x000fe20003f06270 */
[----:B------:R-:W-:Y:S01]  /*46a0*/  FFMA.FTZ R13, R7, -R3, R125 ;  /* 0x80000003070d7223 */ /* 0x000fe2000001007d */
        /* <DEDUP_REMOVED lines=10> */
[----:B------:R-:W-:Y:S01]  /*4750*/  ISETP.GE.AND P6, PT, R36, R96, PT ;  /* 0x000000602400720c */ /* 0x000fe20003fc6270 */
[----:B------:R-:W-:Y:S01]  /*4760*/  IMAD.MOV.U32 R6, RZ, RZ, R9 ;  /* 0x000000ffff067224 */ /* 0x000fe200078e0009 */
[----:B------:R-:W-:-:S02]  /*4770*/  I2FP.F32.S32 R7, R2 ;  /* 0x0000000200077245 */ /* 0x000fc40000201400 */
[----:B------:R-:W-:Y:S02]  /*4780*/  I2FP.F32.S32 R2, R0 ;  /* 0x0000000000027245 */ /* 0x000fe40000201400 */
[----:B------:R-:W-:Y:S01]  /*4790*/  I2FP.F32.S32 R0, R6 ;  /* 0x0000000600007245 */ /* 0x000fe20000201400 */
[-C--:B------:R-:W-:Y:S01]  /*47a0*/  FFMA.FTZ R6, R10, -R3.reuse, R143 ;  /* 0x800000030a067223 */ /* 0x080fe2000001008f */
[----:B------:R-:W-:Y:S01]  /*47b0*/  FSEL R97, R50, -INF , !P6 ;  /* 0xff80000032617808 */ /* 0x000fe20007000000 */
[-C--:B------:R-:W-:Y:S01]  /*47c0*/  FFMA.FTZ R7, R7, -R3.reuse, R45 ;  /* 0x8000000307077223 */ /* 0x080fe2000001002d */
[----:B------:R-:W-:Y:S01]  /*47d0*/  FSEL R156, R32, -INF , !P6 ;  /* 0xff800000209c7808 */ /* 0x000fe20007000000 */
[-C--:B------:R-:W-:Y:S01]  /*47e0*/  FFMA.FTZ R2, R2, -R3.reuse, R46 ;  /* 0x8000000302027223 */ /* 0x080fe2000001002e */
[----:B------:R-:W-:Y:S01]  /*47f0*/  FSEL R140, R25, -INF , !P6 ;  /* 0xff800000198c7808 */ /* 0x000fe20007000000 */
[----:B------:R-:W-:Y:S01]  /*4800*/  FFMA.FTZ R0, R0, -R3, R47 ;  /* 0x8000000300007223 */ /* 0x000fe2000001002f */
[----:B------:R-:W-:-:S02]  /*4810*/  FSEL R143, R23, -INF , !P6 ;  /* 0xff800000178f7808 */ /* 0x000fc40007000000 */
[----:B------:R-:W-:Y:S02]  /*4820*/  ISETP.GE.AND P6, PT, R96, 0x41, PT ;  /* 0x000000416000780c */ /* 0x000fe40003fc6270 */
[----:B------:R-:W-:Y:S02]  /*4830*/  I2FP.F32.S32 R8, R8 ;  /* 0x0000000800087245 */ /* 0x000fe40000201400 */
[----:B------:R-:W-:Y:S02]  /*4840*/  FSEL R118, R52, -INF , !P5 ;  /* 0xff80000034767808 */ /* 0x000fe40006800000 */
[----:B------:R-:W-:Y:S01]  /*4850*/  FSEL R157, R29, -INF , !P5 ;  /* 0xff8000001d9d7808 */ /* 0x000fe20006800000 */
[----:B------:R-:W-:Y:S01]  /*4860*/  FFMA.FTZ R8, R8, -R3, R44 ;  /* 0x8000000308087223 */ /* 0x000fe2000001002c */
        /* <DEDUP_REMOVED lines=24> */
[----:B------:R-:W-:Y:S01]  /*49f0*/  LEA.HI.SX32 R6, R203, 0xfffffffe, 0x1a ;  /* 0xfffffffecb067811 */ /* 0x000fe200078fd2ff */
[----:B------:R-:W-:Y:S01]  /*4a00*/  BSSY B0, `(.L_x_1512) ;  /* 0x0000030000007945 */ /* 0x000fe20003800000 */
[----:B------:R-:W-:Y:S02]  /*4a10*/  ISETP.GE.AND P0, PT, R176, UR5, PT ;  /* 0x00000005b0007c0c */ /* 0x000fe4000bf06270 */
[----:B------:R-:W-:Y:S01]  /*4a20*/  SHF.R.S32.HI R8, RZ, 0x1f, R6 ;  /* 0x0000001fff087819 */ /* 0x000fe20000011406 */
[----:B------:R-:W-:Y:S02]  /*4a30*/  IMAD R0, R154, R6, RZ ;  /* 0x000000069a007224 */ /* 0x000fe400078e02ff */
[----:B------:R-:W-:-:S04]  /*4a40*/  IMAD.WIDE.U32 R6, R6, R98, R216 ;  /* 0x0000006206067225 */ /* 0x000fc800078e00d8 */
[----:B------:R-:W-:-:S04]  /*4a50*/  IMAD R8, R8, R98, R0 ;  /* 0x0000006208087224 */ /* 0x000fc800078e0200 */
        /* <DEDUP_REMOVED lines=42> */
.L_x_1513:
[----:B------:R-:W-:Y:S05]  /*4d00*/  BSYNC B0 ;  /* 0x0000000000007941 */ /* 0x000fea0003800000 */
.L_x_1512:
[----:B------:R-:W0:Y:S02]  /*4d10*/  LDGDEPBAR ;  /* 0x00000000000079af */ /* 0x000e240000000000 */
.L_x_1511:
[----:B------:R-:W-:Y:S01]  /*4d20*/  FMNMX.FTZ R0, R57, R58, !PT ;  /* 0x0000003a39007209 */ /* 0x000fe20007810000 */
[----:B------:R-:W-:Y:S01]  /*4d30*/  IMAD.SHL.U32 R2, R90, 0x2, RZ ;  /* 0x000000025a027824 */ /* 0x000fe200078e00ff */
[----:B-1----:R-:W-:Y:S01]  /*4d40*/  FMNMX.FTZ R6, R67, R70, !PT ;  /* 0x0000004643067209 */ /* 0x002fe20007810000 */
[----:B--2---:R-:W-:Y:S01]  /*4d50*/  IMAD.WIDE.U32 R14, R240, -0x2daee0ad, RZ ;  /* 0xd2511f53f00e7825 */ /* 0x004fe200078e00ff */
[----:B------:R-:W-:Y:S01]  /*4d60*/  FMNMX.FTZ R0, R53, R0, !PT ;  /* 0x0000000035007209 */ /* 0x000fe20007810000 */
[----:B------:R-:W-:Y:S01]  /*4d70*/  UIADD3 UR14, UR22, -0x61c88647, URZ ;  /* 0x9e3779b9160e7890 */ /* 0x000fe2000fffe03f */
[----:B------:R-:W-:Y:S01]  /*4d80*/  FMNMX.FTZ R6, R65, R6, !PT ;  /* 0x0000000641067209 */ /* 0x000fe20007810000 */
[----:B------:R-:W-:Y:S01]  /*4d90*/  VIADD R7, R2, 0x1 ;  /* 0x0000000102077836 */ /* 0x000fe20000000000 */
[----:B------:R-:W-:Y:S01]  /*4da0*/  FMNMX.FTZ R0, R56, R0, !PT ;  /* 0x0000000038007209 */ /* 0x000fe20007810000 */
[----:B------:R-:W-:Y:S01]  /*4db0*/  IMAD R238, R238, 0x8, R99 ;  /* 0x00000008eeee7824 */ /* 0x000fe200078e0263 */
[----:B------:R-:W-:Y:S01]  /*4dc0*/  FMNMX.FTZ R6, R66, R6, !PT ;  /* 0x0000000642067209 */ /* 0x000fe20007810000 */
[----:B------:R-:W-:Y:S01]  /*4dd0*/  UIADD3 UR13, UR23, -0x4498517b, URZ ;  /* 0xbb67ae85170d7890 */ /* 0x000fe2000fffe03f */
[----:B------:R-:W-:Y:S01]  /*4de0*/  FMNMX.FTZ R0, R55, R0, !PT ;  /* 0x0000000037007209 */ /* 0x000fe20007810000 */
[----:B------:R-:W-:Y:S01]  /*4df0*/  VIADD R236, R238, 0x4 ;  /* 0x00000004eeec7836 */ /* 0x000fe20000000000 */
[----:B------:R-:W-:Y:S01]  /*4e00*/  FMNMX.FTZ R6, R76, R6, !PT ;  /* 0x000000064c067209 */ /* 0x000fe20007810000 */
[----:B------:R-:W-:Y:S01]  /*4e10*/  IMAD.WIDE.U32 R8, R238, -0x326172a9, RZ ;  /* 0xcd9e8d57ee087825 */ /* 0x000fe200078e00ff */
[----:B------:R-:W-:Y:S01]  /*4e20*/  FMNMX.FTZ R0, R54, R0, !PT ;  /* 0x0000000036007209 */ /* 0x000fe20007810000 */
[----:B------:R-:W-:Y:S01]  /*4e30*/  UIADD3 UR11, UR23, 0x76cf5d0a, URZ ;  /* 0x76cf5d0a170b7890 */ /* 0x000fe2000fffe03f */
[----:B------:R-:W-:Y:S01]  /*4e40*/  LOP3.LUT R12, R15, UR23, R2, 0x96, !PT ;  /* 0x000000170f0c7c12 */ /* 0x000fe2000f8e9602 */
[----:B------:R-:W-:Y:S01]  /*4e50*/  ULDC UR18, c[0x0][0x2ec] ;  /* 0x0000bb0000127ab9 */ /* 0x000fe20000000800 */
        /* <DEDUP_REMOVED lines=9> */
[----:B------:R-:W-:Y:S01]  /*4ef0*/  UIADD3 UR7, UR23, -0x126145ec, URZ ;  /* 0xed9eba1417077890 */ /* 0x000fe2000fffe03f */
[----:B------:R-:W-:Y:S01]  /*4f00*/  LOP3.LUT R7, R15, UR23, R7, 0x96, !PT ;  /* 0x000000170f077c12 */ /* 0x000fe2000f8e9607 */
[----:B------:R-:W-:Y:S01]  /*4f10*/  UIADD3 UR8, UR22, 0x78dde6e4, URZ ;  /* 0x78dde6e416087890 */ /* 0x000fe2000fffe03f */
[----:B------:R-:W-:Y:S01]  /*4f20*/  FMNMX.FTZ R0, R97, R0, !PT ;  /* 0x0000000061007209 */ /* 0x000fe20007810000 */
[----:B------:R-:W-:Y:S01]  /*4f30*/  UIADD3 UR6, UR22, 0x1715609d, URZ ;  /* 0x1715609d16067890 */ /* 0x000fe2000fffe03f */
[----:B------:R-:W-:Y:S01]  /*4f40*/  FMNMX.FTZ R2, R84, R2, !PT ;  /* 0x0000000254027209 */ /* 0x000fe20007810000 */
[----:B------:R-:W-:Y:S01]  /*4f50*/  IMAD.WIDE.U32 R10, R7, -0x326172a9, RZ ;  /* 0xcd9e8d57070a7825 */ /* 0x000fe200078e00ff */
[----:B------:R-:W-:Y:S01]  /*4f60*/  FMNMX.FTZ R0, R118, R0, !PT ;  /* 0x0000000076007209 */ /* 0x000fe20007810000 */
[----:B------:R-:W-:Y:S01]  /*4f70*/  UIADD3 UR5, UR23, -0x56f99767, URZ ;  /* 0xa906689917057890 */ /* 0x000fe2000fffe03f */
[----:B------:R-:W-:Y:S01]  /*4f80*/  LOP3.LUT R212, R212, UR22, RZ, 0x3c, !PT ;  /* 0x00000016d4d47c12 */ /* 0x000fe2000f8e3cff */
[----:B------:R-:W-:Y:S01]  /*4f90*/  IMAD.WIDE.U32 R6, R236, -0x326172a9, RZ ;  /* 0xcd9e8d57ec067825 */ /* 0x000fe200078e00ff */
[----:B------:R-:W-:Y:S01]  /*4fa0*/  FMNMX.FTZ R0, R119, R0, !PT ;  /* 0x0000000077007209 */ /* 0x000fe20007810000 */
[----:B------:R-:W-:Y:S01]  /*4fb0*/  UIADD3 UR16, UR22, -0x4ab325aa, URZ ;  /* 0xb54cda5616107890 */ /* 0x000fe2000fffe03f */
[----:B------:R-:W-:Y:S01]  /*4fc0*/  FMNMX.FTZ R2, R151, R2, !PT ;  /* 0x0000000297027209 */ /* 0x000fe20007810000 */
[----:B------:R-:W-:Y:S01]  /*4fd0*/  UIADD3 UR15, UR23, 0x646e171e, URZ ;  /* 0x646e171e170f7890 */ /* 0x000fe2000fffe03f */
[----:B------:R-:W-:-:S02]  /*4fe0*/  FMNMX.FTZ R0, R146, R0, !PT ;  /* 0x0000000092007209 */ /* 0x000fc40007810000 */
[----:B------:R-:W-:Y:S02]  /*4ff0*/  LOP3.LUT R9, R9, R212, RZ, 0x3c, !PT ;  /* 0x000000d409097212 */ /* 0x000fe400078e3cff */
[----:B------:R-:W-:Y:S02]  /*5000*/  FMNMX.FTZ R0, R147, R0, !PT ;  /* 0x0000000093007209 */ /* 0x000fe40007810000 */
[----:B------:R-:W-:Y:S02]  /*5010*/  FMNMX.FTZ R2, R140, R2, !PT ;  /* 0x000000028c027209 */ /* 0x000fe40007810000 */
[----:B------:R-:W-:Y:S02]  /*5020*/  FMNMX.FTZ R0, R168, R0, !PT ;  /* 0x00000000a8007209 */ /* 0x000fe40007810000 */
[----:B------:R-:W-:Y:S02]  /*5030*/  LOP3.LUT R7, R7, R212, RZ, 0x3c, !PT ;  /* 0x000000d407077212 */ /* 0x000fe400078e3cff */
[----:B------:R-:W-:Y:S01]  /*5040*/  FMNMX.FTZ R101, R169, R0, !PT ;  /* 0x00000000a9657209 */ /* 0x000fe20007810000 */
[----:B------:R-:W-:Y:S01]  /*5050*/  IMAD.IADD R0, R155, 0x1, R153 ;  /* 0x000000019b007824 */ /* 0x000fe200078e0299 */
[----:B------:R-:W-:-:S02]  /*5060*/  LOP3.LUT R16, R13, UR14, R8, 0x96, !PT ;  /* 0x0000000e0d107c12 */ /* 0x000fc4000f8e9608 */
[----:B------:R-:W-:Y:S01]  /*5070*/  LOP3.LUT R15, R11, UR14, R8, 0x96, !PT ;  /* 0x0000000e0b0f7c12 */ /* 0x000fe2000f8e9608 */
[----:B------:R-:W1:Y:S01]  /*5080*/  SHFL.BFLY PT, R17, R101, 0x2, 0x1f ;  /* 0x0c401f0065117f89 */ /* 0x000e6200000e0000 */
[----:B------:R-:W-:Y:S01]  /*5090*/  FMNMX.FTZ R2, R141, R2, !PT ;  /* 0x000000028d027209 */ /* 0x000fe20007810000 */
[----:B------:R-:W-:Y:S01]  /*50a0*/  IMAD.WIDE.U32 R8, R9, -0x2daee0ad, RZ ;  /* 0xd2511f5309087825 */ /* 0x000fe200078e00ff */
[--C-:B------:R-:W-:Y:S02]  /*50b0*/  LOP3.LUT R21, R13, UR14, R6.reuse, 0x96, !PT ;  /* 0x0000000e0d157c12 */ /* 0x100fe4000f8e9606 */
[----:B------:R-:W-:Y:S01]  /*50c0*/  LOP3.LUT R20, R11, UR14, R6, 0x96, !PT ;  /* 0x0000000e0b147c12 */ /* 0x000fe2000f8e9606 */
[----:B------:R-:W-:Y:S01]  /*50d0*/  IMAD.WIDE.U32 R6, R7, -0x2daee0ad, RZ ;  /* 0xd2511f5307067825 */ /* 0x000fe200078e00ff */
[----:B------:R-:W-:Y:S02]  /*50e0*/  FMNMX.FTZ R2, R142, R2, !PT ;  /* 0x000000028e027209 */ /* 0x000fe40007810000 */
[--C-:B------:R-:W-:Y:S01]  /*50f0*/  LOP3.LUT R11, R9, UR13, R14.reuse, 0x96, !PT ;  /* 0x0000000d090b7c12 */ /* 0x100fe2000f8e960e */
[----:B------:R-:W-:Y:S01]  /*5100*/  IMAD.WIDE.U32 R18, R16, -0x2daee0ad, RZ ;  /* 0xd2511f5310127825 */ /* 0x000fe200078e00ff */
[----:B------:R-:W-:-:S02]  /*5110*/  LOP3.LUT R14, R7, UR13, R14, 0x96, !PT ;  /* 0x0000000d070e7c12 */ /* 0x000fc4000f8e960e */
[----:B------:R-:W-:Y:S01]  /*5120*/  FMNMX.FTZ R7, R159, R2, !PT ;  /* 0x000000029f077209 */ /* 0x000fe20007810000 */
[----:B------:R-:W-:Y:S01]  /*5130*/  IMAD.WIDE.U32 R24, R21, -0x2daee0ad, RZ ;  /* 0xd2511f5315187825 */ /* 0x000fe200078e00ff */
[----:B------:R-:W-:Y:S02]  /*5140*/  FMNMX.FTZ R2, R71, R72, !PT ;  /* 0x0000004847027209 */ /* 0x000fe40007810000 */
[----:B------:R-:W-:Y:S01]  /*5150*/  FMNMX.FTZ R7, R160, R7, !PT ;  /* 0x00000007a0077209 */ /* 0x000fe20007810000 */
[----:B------:R-:W-:Y:S01]  /*5160*/  IMAD.WIDE.U32 R26, R20, -0x2daee0ad, RZ ;  /* 0xd2511f53141a7825 */ /* 0x000fe200078e00ff */
[----:B------:R-:W-:Y:S02]  /*5170*/  FMNMX.FTZ R9, R69, R2, !PT ;  /* 0x0000000245097209 */ /* 0x000fe40007810000 */
[----:B------:R-:W-:Y:S01]  /*5180*/  FMNMX.FTZ R2, R161, R7, !PT ;  /* 0x00000007a1027209 */ /* 0x000fe20007810000 */
[----:B------:R-:W-:Y:S01]  /*5190*/  IMAD.WIDE.U32 R62, R11, -0x326172a9, RZ ;  /* 0xcd9e8d570b3e7825 */ /* 0x000fe200078e00ff */
[----:B------:R-:W-:-:S02]  /*51a0*/  LOP3.LUT R22, R19, UR11, R8, 0x96, !PT ;  /* 0x0000000b13167c12 */ /* 0x000fc4000f8e9608 */
[----:B-1----:R-:W-:Y:S01]  /*51b0*/  FMNMX.FTZ R101, R101, R17, !PT ;  /* 0x0000001165657209 */ /* 0x002fe20007810000 */
[----:B------:R-:W-:Y:S01]  /*51c0*/  IMAD.WIDE.U32 R16, R15, -0x2daee0ad, RZ ;  /* 0xd2511f530f107825 */ /* 0x000fe200078e00ff */
[--C-:B------:R-:W-:Y:S02]  /*51d0*/  LOP3.LUT R19, R25, UR11, R6.reuse, 0x96, !PT ;  /* 0x0000000b19137c12 */ /* 0x100fe4000f8e9606 */
[----:B------:R-:W-:Y:S01]  /*51e0*/  LOP3.LUT R98, R27, UR11, R6, 0x96, !PT ;  /* 0x0000000b1b627c12 */ /* 0x000fe2000f8e9606 */
[----:B------:R-:W1:Y:S01]  /*51f0*/  SHFL.BFLY PT, R13, R101, 0x1, 0x1f ;  /* 0x0c201f00650d7f89 */ /* 0x000e6200000e0000 */
[----:B------:R-:W-:Y:S01]  /*5200*/  LOP3.LUT R150, R17, UR11, R8, 0x96, !PT ;  /* 0x0000000b11967c12 */ /* 0x000fe2000f8e9608 */
[----:B------:R-:W-:Y:S01]  /*5210*/  IMAD.WIDE.U32 R60, R14, -0x326172a9, RZ ;  /* 0xcd9e8d570e3c7825 */ /* 0x000fe200078e00ff */
        /* <DEDUP_REMOVED lines=8> */
[----:B------:R-:W-:-:S02]  /*52a0*/  FMNMX.FTZ R2, R113, R2, !PT ;  /* 0x0000000271027209 */ /* 0x000fc40007810000 */
[----:B------:R-:W-:Y:S02]  /*52b0*/  FMNMX.FTZ R7, R122, R7, !PT ;  /* 0x000000077a077209 */ /* 0x000fe40007810000 */
[----:B------:R-:W-:Y:S02]  /*52c0*/  FMNMX.FTZ R2, R120, R2, !PT ;  /* 0x0000000278027209 */ /* 0x000fe40007810000 */
[----:B------:R-:W-:Y:S02]  /*52d0*/  LOP3.LUT R11, R63, UR12, R12, 0x96, !PT ;  /* 0x0000000c3f0b7c12 */ /* 0x000fe4000f8e960c */
[----:B-1----:R-:W-:Y:S02]  /*52e0*/  FMNMX.FTZ R101, R101, R13, !PT ;  /* 0x0000000d65657209 */ /* 0x002fe40007810000 */
[----:B------:R-:W-:Y:S02]  /*52f0*/  FMNMX.FTZ R2, R152, R2, !PT ;  /* 0x0000000298027209 */ /* 0x000fe40007810000 */
[C---:B------:R-:W-:Y:S01]  /*5300*/  FSETP.NEU.FTZ.AND P0, PT, R101.reuse, -INF , PT ;  /* 0xff8000006500780b */ /* 0x040fe20003f1d000 */
[----:B------:R-:W-:Y:S01]  /*5310*/  FMUL.FTZ R6, R101, UR18 ;  /* 0x0000001265067c20 */ /* 0x000fe20008410000 */
[----:B------:R-:W-:-:S02]  /*5320*/  FMNMX.FTZ R2, R143, R2, !PT ;  /* 0x000000028f027209 */ /* 0x000fc40007810000 */
[----:B------:R-:W-:Y:S02]  /*5330*/  LOP3.LUT R9, R63, UR12, R10, 0x96, !PT ;  /* 0x0000000c3f097c12 */ /* 0x000fe4000f8e960a */
[----:B------:R-:W-:Y:S02]  /*5340*/  FMNMX.FTZ R2, R144, R2, !PT ;  /* 0x0000000290027209 */ /* 0x000fe40007810000 */
[----:B------:R-:W-:Y:S01]  /*5350*/  FSEL R20, R6, RZ, P0 ;  /* 0x000000ff06147208 */ /* 0x000fe20000000000 */
[----:B------:R-:W-:Y:S01]  /*5360*/  IMAD.WIDE.U32 R116, R9, -0x2daee0ad, RZ ;  /* 0xd2511f5309747825 */ /* 0x000fe200078e00ff */
[----:B------:R-:W-:Y:S02]  /*5370*/  FMNMX.FTZ R6, R123, R7, !PT ;  /* 0x000000077b067209 */ /* 0x000fe40007810000 */
[----:B------:R-:W-:Y:S01]  /*5380*/  FMNMX.FTZ R2, R145, R2, !PT ;  /* 0x0000000291027209 */ /* 0x000fe20007810000 */
[----:B------:R-:W-:Y:S01]  /*5390*/  FFMA.FTZ R7, R57, UR18, -R20 ;  /* 0x0000001239077c23 */ /* 0x000fe20008010814 */
[----:B------:R-:W-:-:S02]  /*53a0*/  FMNMX.FTZ R6, R148, R6, !PT ;  /* 0x0000000694067209 */ /* 0x000fc40007810000 */
[----:B------:R-:W-:Y:S01]  /*53b0*/  FMNMX.FTZ R2, R163, R2, !PT ;  /* 0x00000002a3027209 */ /* 0x000fe20007810000 */
[----:B------:R1:W-:Y:S01]  /*53c0*/  MUFU.EX2 R249, R7 ;  /* 0x0000000700f97308 */ /* 0x0003e20000000800 */
[----:B------:R-:W-:Y:S01]  /*53d0*/  LOP3.LUT R23, R61, UR12, R10, 0x96, !PT ;  /* 0x0000000c3d177c12 */ /* 0x000fe2000f8e960a */
[----:B------:R-:W-:Y:S01]  /*53e0*/  IMAD.WIDE.U32 R10, R11, -0x2daee0ad, RZ ;  /* 0xd2511f530b0a7825 */ /* 0x000fe200078e00ff */
[----:B------:R-:W-:Y:S02]  /*53f0*/  FMNMX.FTZ R2, R164, R2, !PT ;  /* 0x00000002a4027209 */ /* 0x000fe40007810000 */
[----:B------:R-:W-:Y:S01]  /*5400*/  LOP3.LUT R15, R61, UR12, R12, 0x96, !PT ;  /* 0x0000000c3d0f7c12 */ /* 0x000fe2000f8e960c */
[----:B------:R-:W-:Y:S01]  /*5410*/  IMAD.WIDE.U32 R12, R22, -0x326172a9, RZ ;  /* 0xcd9e8d57160c7825 */ /* 0x000fe200078e00ff */
[----:B------:R-:W-:Y:S02]  /*5420*/  FMNMX.FTZ R2, R166, R2, !PT ;  /* 0x00000002a6027209 */ /* 0x000fe40007810000 */
[----:B------:R-:W-:Y:S01]  /*5430*/  LOP3.LUT R14, R11, UR9, R18, 0x96, !PT ;  /* 0x000000090b0e7c12 */ /* 0x000fe2000f8e9612 */
[----:B------:R-:W-:Y:S01]  /*5440*/  IMAD.WIDE.U32 R18, R19, -0x326172a9, RZ ;  /* 0xcd9e8d5713127825 */ /* 0x000fe200078e00ff */
[----:B------:R-:W-:-:S02]  /*5450*/  FMNMX.FTZ R2, R167, R2, !PT ;  /* 0x00000002a7027209 */ /* 0x000fc40007810000 */
[----:B--2---:R-:W-:Y:S01]  /*5460*/  FMNMX.FTZ R99, R8, R99, !PT ;  /* 0x0000006308637209 */ /* 0x004fe20007810000 */
[----:B------:R-:W-:Y:S01]  /*5470*/  FFMA.FTZ R8, R56, UR18, -R20 ;  /* 0x0000001238087c23 */ /* 0x000fe20008010814 */
[----:B------:R-:W-:Y:S01]  /*5480*/  LOP3.LUT R61, R117, UR9, R16, 0x96, !PT ;  /* 0x00000009753d7c12 */ /* 0x000fe2000f8e9610 */
[----:B------:R-:W2:Y:S01]  /*5490*/  SHFL.BFLY PT, R22, R2, 0x2, 0x1f ;  /* 0x0c401f0002167f89 */ /* 0x000ea200000e0000 */
[----:B-1----:R-:W-:Y:S01]  /*54a0*/  FMNMX.FTZ R7, R149, R6, !PT ;  /* 0x0000000695077209 */ /* 0x002fe20007810000 */
[----:B------:R-:W-:Y:S01]  /*54b0*/  FFMA.FTZ R6, R58, UR18, -R20 ;  /* 0x000000123a067c23 */ /* 0x000fe20008010814 */
[----:B------:R1:W-:Y:S01]  /*54c0*/  MUFU.EX2 R246, R8 ;  /* 0x0000000800f67308 */ /* 0x0003e20000000800 */
[----:B------:R-:W3:Y:S01]  /*54d0*/  SHFL.BFLY PT, R21, R99, 0x1, 0x1f ;  /* 0x0c201f0063157f89 */ /* 0x000ee200000e0000 */
[----:B------:R-:W-:Y:S01]  /*54e0*/  FMNMX.FTZ R7, R173, R7, !PT ;  /* 0x00000007ad077209 */ /* 0x000fe20007810000 */
[----:B------:R-:W-:Y:S01]  /*54f0*/  IMAD.WIDE.U32 R102, R23, -0x2daee0ad, RZ ;  /* 0xd2511f5317667825 */ /* 0x000fe200078e00ff */
[----:B------:R-:W-:-:S02]  /*5500*/  LOP3.LUT R16, R13, UR10, R62, 0x96, !PT ;  /* 0x0000000a0d107c12 */ /* 0x000fc4000f8e963e */
[----:B------:R-:W-:Y:S02]  /*5510*/  FMNMX.FTZ R9, R156, R7, !PT ;  /* 0x000000079c097209 */ /* 0x000fe40007810000 */
[----:B------:R4:W-:Y:S01]  /*5520*/  MUFU.EX2 R248, R6 ;  /* 0x0000000600f87308 */ /* 0x0009e20000000800 */
[----:B------:R-:W-:Y:S01]  /*5530*/  IMAD.WIDE.U32 R16, R16, -0x2daee0ad, RZ ;  /* 0xd2511f5310107825 */ /* 0x000fe200078e00ff */
[----:B------:R-:W-:Y:S02]  /*5540*/  FMNMX.FTZ R9, R157, R9, !PT ;  /* 0x000000099d097209 */ /* 0x000fe40007810000 */
[----:B------:R-:W-:Y:S02]  /*5550*/  LOP3.LUT R27, R103, UR9, R26, 0x96, !PT ;  /* 0x00000009671b7c12 */ /* 0x000fe4000f8e961a */
[----:B------:R-:W-:Y:S02]  /*5560*/  FMNMX.FTZ R9, R158, R9, !PT ;  /* 0x000000099e097209 */ /* 0x000fe40007810000 */
[----:B------:R-:W-:Y:S01]  /*5570*/  LOP3.LUT R17, R17, UR7, R10, 0x96, !PT ;  /* 0x0000000711117c12 */ /* 0x000fe2000f8e960a */
[----:B------:R-:W-:Y:S01]  /*5580*/  FFMA.FTZ R10, R55, UR18, -R20 ;  /* 0x00000012370a7c23 */ /* 0x000fe20008010814 */
[----:B-1----:R-:W-:-:S02]  /*5590*/  LOP3.LUT R8, R19, UR10, R60, 0x96, !PT ;  /* 0x0000000a13087c12 */ /* 0x002fc4000f8e963c */
[----:B------:R-:W-:Y:S01]  /*55a0*/  LEA R189, R0, UR4, 0x1 ;  /* 0x0000000400bd7c11 */ /* 0x000fe2000f8e08ff */
[----:B------:R1:W-:Y:S01]  /*55b0*/  MUFU.EX2 R247, R10 ;  /* 0x0000000a00f77308 */ /* 0x0003e20000000800 */
[----:B--2---:R-:W-:Y:S01]  /*55c0*/  FMNMX.FTZ R2, R2, R22, !PT ;  /* 0x0000001602027209 */ /* 0x004fe20007810000 */
[----:B------:R-:W-:-:S04]  /*55d0*/  IMAD.WIDE.U32 R22, R17, -0x326172a9, RZ ;  /* 0xcd9e8d5711167825 */ /* 0x000fc800078e00ff */
[----:B----4-:R-:W-:Y:S01]  /*55e0*/  FFMA.FTZ R6, R53, UR18, -R20 ;  /* 0x0000001235067c23 */ /* 0x010fe20008010814 */
[----:B---3--:R-:W-:Y:S01]  /*55f0*/  FMNMX.FTZ R99, R99, R21, !PT ;  /* 0x0000001563637209 */ /* 0x008fe20007810000 */
[--C-:B------:R-:W-:Y:S01]  /*5600*/  IMAD R190, R5, 0x2, R189.reuse ;  /* 0x0000000205be7824 */ /* 0x100fe200078e02bd */
[----:B------:R-:W2:Y:S01]  /*5610*/  SHFL.BFLY PT, R21, R2, 0x1, 0x1f ;  /* 0x0c201f0002157f89 */ /* 0x000ea200000e0000 */
[----:B------:R3:W-:Y:S01]  /*5620*/  MUFU.EX2 R244, R6 ;  /* 0x0000000600f47308 */ /* 0x0007e20000000800 */
[----:B------:R-:W-:Y:S01]  /*5630*/  FSETP.NEU.FTZ.AND P0, PT, R99, -INF , PT ;  /* 0xff8000006300780b */ /* 0x000fe20003f1d000 */
[C---:B------:R-:W-:Y:S01]  /*5640*/  IMAD R192, R4.reuse, 0x2, R189 ;  /* 0x0000000204c07824 */ /* 0x040fe200078e02bd */
[----:B------:R-:W-:Y:S01]  /*5650*/  LDSM.16.MT88.4 R28, [R189+0x6000] ;  /* 0x00600000bd1c783b */ /* 0x000fe20000004200 */
[----:B------:R-:W-:-:S03]  /*5660*/  IMAD R191, R4, 0x2, R190 ;  /* 0x0000000204bf7824 */ /* 0x000fc600078e02be */
[----:B------:R-:W-:Y:S01]  /*5670*/  LDSM.16.MT88.4 R32, [R192+0x6000] ;  /* 0x00600000c020783b */ /* 0x000fe20000004200 */
[----:B-1----:R-:W-:-:S03]  /*5680*/  FFMA.FTZ R10, R54, UR18, -R20 ;  /* 0x00000012360a7c23 */ /* 0x002fc60008010814 */
[----:B------:R-:W-:Y:S01]  /*5690*/  LDSM.16.MT88.4 R40, [R190+0x6000] ;  /* 0x00600000be28783b */ /* 0x000fe20000004200 */
[----:B------:R1:W-:Y:S03]  /*56a0*/  MUFU.EX2 R241, R10 ;  /* 0x0000000a00f17308 */ /* 0x0003e60000000800 */
[----:B------:R-:W-:Y:S01]  /*56b0*/  LDSM.16.MT88.4 R44, [R191+0x6000] ;  /* 0x00600000bf2c783b */ /* 0x000fe20000004200 */
[----:B---3--:R-:W-:-:S03]  /*56c0*/  IMAD.WIDE.U32 R6, R15, -0x2daee0ad, RZ ;  /* 0xd2511f530f067825 */ /* 0x008fc600078e00ff */
[----:B------:R-:W-:Y:S01]  /*56d0*/  LDSM.16.MT88.4 R48, [R189+0x6800] ;  /* 0x00680000bd30783b */ /* 0x000fe20000004200 */
[----:B------:R-:W-:Y:S01]  /*56e0*/  IMAD.WIDE.U32 R14, R14, -0x326172a9, RZ ;  /* 0xcd9e8d570e0e7825 */ /* 0x000fe200078e00ff */
[----:B------:R-:W-:Y:S02]  /*56f0*/  LOP3.LUT R11, R7, UR9, R24, 0x96, !PT ;  /* 0x00000009070b7c12 */ /* 0x000fe4000f8e9618 */
[----:B------:R-:W-:Y:S01]  /*5700*/  LDSM.16.MT88.4 R36, [R192+0x6800] ;  /* 0x00680000c024783b */ /* 0x000fe20000004200 */
[----:B------:R-:W-:Y:S01]  /*5710*/  FMNMX.FTZ R7, R171, R9, !PT ;  /* 0x00000009ab077209 */ /* 0x000fe20007810000 */
[----:B------:R-:W-:Y:S01]  /*5720*/  IMAD.WIDE.U32 R8, R8, -0x2daee0ad, RZ ;  /* 0xd2511f5308087825 */ /* 0x000fe200078e00ff */
[----:B------:R-:W-:Y:S01]  /*5730*/  LOP3.LUT R12, R15, UR8, R12, 0x96, !PT ;  /* 0x000000080f0c7c12 */ /* 0x000fe2000f8e960c */
[----:B------:R-:W-:Y:S01]  /*5740*/  LDSM.16.MT88.4 R52, [R190+0x6800] ;  /* 0x00680000be34783b */ /* 0x000fe20000004200 */
[----:B------:R-:W-:Y:S02]  /*5750*/  FMNMX.FTZ R7, R174, R7, !PT ;  /* 0x00000007ae077209 */ /* 0x000fe40007810000 */
[----:B------:R-:W-:Y:S01]  /*5760*/  LOP3.LUT R13, R9, UR7, R6, 0x96, !PT ;  /* 0x00000007090d7c12 */ /* 0x000fe2000f8e9606 */
[----:B-1----:R-:W-:Y:S01]  /*5770*/  FFMA.FTZ R10, R59, UR18, -R20 ;  /* 0x000000123b0a7c23 */ /* 0x002fe20008010814 */
[----:B------:R-:W-:Y:S01]  /*5780*/  FMNMX.FTZ R9, R170, R7, !PT ;  /* 0x00000007aa097209 */ /* 0x000fe20007810000 */
[----:B------:R-:W-:Y:S01]  /*5790*/  IMAD.WIDE.U32 R6, R11, -0x326172a9, RZ ;  /* 0xcd9e8d570b067825 */ /* 0x000fe200078e00ff */
[----:B------:R-:W-:Y:S01]  /*57a0*/  LOP3.LUT R14, R23, UR6, R14, 0x96, !PT ;  /* 0x00000006170e7c12 */ /* 0x000fe2000f8e960e */
[----:B------:R1:W-:Y:S01]  /*57b0*/  MUFU.EX2 R239, R10 ;  /* 0x0000000a00ef7308 */ /* 0x0003e20000000800 */
[----:B------:R-:W-:Y:S01]  /*57c0*/  FMNMX.FTZ R9, R172, R9, !PT ;  /* 0x00000009ac097209 */ /* 0x000fe20007810000 */
[----:B------:R-:W-:Y:S01]  /*57d0*/  LDSM.16.MT88.4 R56, [R191+0x6800] ;  /* 0x00680000bf38783b */ /* 0x000fe20000004200 */
[----:B------:R-:W-:Y:S01]  /*57e0*/  LOP3.LUT R18, R7, UR8, R18, 0x96, !PT ;  /* 0x0000000807127c12 */ /* 0x000fe2000f8e9612 */
[----:B------:R-:W-:Y:S01]  /*57f0*/  FMUL.FTZ R7, R99, UR18 ;  /* 0x0000001263077c20 */ /* 0x000fe20008410000 */
[----:B--2---:R-:W-:Y:S01]  /*5800*/  FMNMX.FTZ R2, R2, R21, !PT ;  /* 0x0000001502027209 */ /* 0x004fe20007810000 */
[----:B------:R-:W2:Y:S01]  /*5810*/  SHFL.BFLY PT, R100, R9, 0x2, 0x1f ;  /* 0x0c401f0009647f89 */ /* 0x000ea200000e0000 */
[----:B------:R-:W-:-:S02]  /*5820*/  IMAD.WIDE.U32 R24, R14, -0x2daee0ad, RZ ;  /* 0xd2511f530e187825 */ /* 0x000fc400078e00ff */
[----:B------:R-:W-:Y:S02]  /*5830*/  FSEL R7, R7, RZ, P0 ;  /* 0x000000ff07077208 */ /* 0x000fe40000000000 */
[----:B------:R-:W-:Y:S01]  /*5840*/  IMAD.WIDE.U32 R18, R18, -0x2daee0ad, RZ ;  /* 0xd2511f5312127825 */ /* 0x000fe200078e00ff */
[----:B------:R-:W-:-:S03]  /*5850*/  FSETP.NEU.FTZ.AND P0, PT, R2, -INF , PT ;  /* 0xff8000000200780b */ /* 0x000fc60003f1d000 */
[----:B------:R-:W-:Y:S01]  /*5860*/  FFMA.FTZ R15, R67, UR18, -R7 ;  /* 0x00000012430f7c23 */ /* 0x000fe20008010807 */
[----:B------:R-:W-:Y:S01]  /*5870*/  LOP3.LUT R8, R19, UR5, R8, 0x96, !PT ;  /* 0x0000000513087c12 */ /* 0x000fe2000f8e9608 */
[----:B-1----:R-:W-:Y:S02]  /*5880*/  FFMA.FTZ R10, R64, UR18, -R20 ;  /* 0x00000012400a7c23 */ /* 0x002fe40008010814 */
[----:B------:R1:W-:Y:S08]  /*5890*/  MUFU.EX2 R235, R15 ;  /* 0x0000000f00eb7308 */ /* 0x0003f00000000800 */
[----:B------:R3:W-:Y:S01]  /*58a0*/  MUFU.EX2 R237, R10 ;  /* 0x0000000a00ed7308 */ /* 0x0007e20000000800 */
[----:B--2---:R-:W-:Y:S01]  /*58b0*/  FMNMX.FTZ R100, R9, R100, !PT ;  /* 0x0000006409647209 */ /* 0x004fe20007810000 */
[----:B------:R-:W-:-:S04]  /*58c0*/  IMAD.WIDE.U32 R8, R8, -0x326172a9, RZ ;  /* 0xcd9e8d5708087825 */ /* 0x000fc800078e00ff */
[----:B-1----:R-:W1:Y:S01]  /*58d0*/  SHFL.BFLY PT, R15, R100, 0x1, 0x1f ;  /* 0x0c201f00640f7f89 */ /* 0x002e6200000e0000 */
[----:B------:R-:W-:Y:S01]  /*58e0*/  LOP3.LUT R14, R8, 0xff, RZ, 0xc0, !PT ;  /* 0x000000ff080e7812 */ /* 0x000fe200078ec0ff */
[----:B---3--:R-:W-:-:S04]  /*58f0*/  IMAD.WIDE.U32 R10, R13, -0x326172a9, RZ ;  /* 0xcd9e8d570d0a7825 */ /* 0x008fc800078e00ff */
[----:B------:R-:W-:Y:S01]  /*5900*/  IMAD.WIDE.U32 R12, R12, -0x2daee0ad, RZ ;  /* 0xd2511f530c0c7825 */ /* 0x000fe200078e00ff */
[----:B------:R-:W-:-:S03]  /*5910*/  LOP3.LUT R17, R11, UR6, R6, 0x96, !PT ;  /* 0x000000060b117c12 */ /* 0x000fc6000f8e9606 */
[--C-:B------:R-:W-:Y:S01]  /*5920*/  FFMA.FTZ R6, R70, UR18, -R7.reuse ;  /* 0x0000001246067c23 */ /* 0x100fe20008010807 */
[----:B------:R-:W-:Y:S01]  /*5930*/  LOP3.LUT R10, R9, UR16, R10, 0x96, !PT ;  /* 0x00000010090a7c12 */ /* 0x000fe2000f8e960a */
[----:B------:R-:W-:Y:S01]  /*5940*/  FFMA.FTZ R11, R66, UR18, -R7 ;  /* 0x00000012420b7c23 */ /* 0x000fe20008010807 */
[----:B------:R-:W-:Y:S01]  /*5950*/  LOP3.LUT R26, R25, UR15, R12, 0x96, !PT ;  /* 0x0000000f191a7c12 */ /* 0x000fe2000f8e960c */
[----:B------:R2:W-:Y:S01]  /*5960*/  MUFU.EX2 R233, R6 ;  /* 0x0000000600e97308 */ /* 0x0005e20000000800 */
[----:B------:R-:W-:Y:S02]  /*5970*/  LOP3.LUT R9, R8, 0xffff, RZ, 0xc0, !PT ;  /* 0x0000ffff08097812 */ /* 0x000fe400078ec0ff */
[----:B------:R-:W-:Y:S02]  /*5980*/  SHF.R.U32.HI R12, RZ, 0x10, R8 ;  /* 0x00000010ff0c7819 */ /* 0x000fe40000011608 */
[----:B------:R-:W-:Y:S01]  /*5990*/  LOP3.LUT R23, R13, UR5, R16, 0x96, !PT ;  /* 0x000000050d177c12 */ /* 0x000fe2000f8e9610 */
[----:B------:R-:W-:Y:S01]  /*59a0*/  IMAD.WIDE.U32 R16, R17, -0x2daee0ad, RZ ;  /* 0xd2511f5311107825 */ /* 0x000fe200078e00ff */
[----:B------:R-:W-:Y:S01]  /*59b0*/  SHF.R.U32.HI R13, RZ, 0x8, R9 ;  /* 0x00000008ff0d7819 */ /* 0x000fe20000011609 */
[----:B------:R3:W-:Y:S01]  /*59c0*/  MUFU.EX2 R234, R11 ;  /* 0x0000000b00ea7308 */ /* 0x0007e20000000800 */
[----:B------:R-:W-:-:S02]  /*59d0*/  LOP3.LUT R9, R12, 0xff, RZ, 0xc0, !PT ;  /* 0x000000ff0c097812 */ /* 0x000fc400078ec0ff */
[----:B-1----:R-:W-:Y:S01]  /*59e0*/  FMNMX.FTZ R100, R100, R15, !PT ;  /* 0x0000000f64647209 */ /* 0x002fe20007810000 */
[----:B------:R-:W-:Y:S01]  /*59f0*/  IMAD.U32 R15, RZ, RZ, UR17 ;  /* 0x00000011ff0f7e24 */ /* 0x000fe2000f8e00ff */
[----:B------:R-:W-:Y:S02]  /*5a00*/  PRMT R13, R14, 0x5410, R13 ;  /* 0x000054100e0d7816 */ /* 0x000fe4000000000d */
[----:B------:R-:W-:Y:S01]  /*5a10*/  LOP3.LUT R21, R17, UR15, R18, 0x96, !PT ;  /* 0x0000000f11157c12 */ /* 0x000fe2000f8e9612 */
[----:B--2---:R-:W-:Y:S01]  /*5a20*/  FFMA.FTZ R6, R65, UR18, -R7 ;  /* 0x0000001241067c23 */ /* 0x004fe20008010807 */
[----:B------:R-:W-:Y:S02]  /*5a30*/  LEA R0, R15, UR17, 0x10 ;  /* 0x000000110f007c11 */ /* 0x000fe4000f8e80ff */
[----:B------:R-:W-:Y:S01]  /*5a40*/  LOP3.LUT R17, R16, 0xffff, RZ, 0xc0, !PT ;  /* 0x0000ffff10117812 */ /* 0x000fe200078ec0ff */
[----:B------:R1:W2:Y:S02]  /*5a50*/  MUFU.EX2 R232, R6 ;  /* 0x0000000600e87308 */ /* 0x0002a40000000800 */
[----:B------:R-:W-:-:S02]  /*5a60*/  HSET2.LE.AND R4, R13, R0, PT ;  /* 0x000000000d047233 */ /* 0x000fc40003803000 */
[----:B---3--:R-:W-:-:S04]  /*5a70*/  SHF.R.U32.HI R11, RZ, 0x18, R8 ;  /* 0x00000018ff0b7819 */ /* 0x008fc80000011608 */
[----:B------:R-:W-:Y:S02]  /*5a80*/  PRMT R12, R9, 0x5410, R11 ;  /* 0x00005410090c7816 */ /* 0x000fe4000000000b */
[----:B------:R-:W-:Y:S01]  /*5a90*/  LOP3.LUT R11, R10, 0xff, RZ, 0xc0, !PT ;  /* 0x000000ff0a0b7812 */ /* 0x000fe200078ec0ff */
[----:B-1----:R-:W-:-:S05]  /*5aa0*/  FMUL.FTZ R6, R2, UR18 ;  /* 0x0000001202067c20 */ /* 0x002fca0008410000 */
[----:B------:R-:W-:Y:S02]  /*5ab0*/  FSEL R6, R6, RZ, P0 ;  /* 0x000000ff06067208 */ /* 0x000fe40000000000 */
[----:B------:R-:W-:-:S03]  /*5ac0*/  FSETP.NEU.FTZ.AND P0, PT, R100, -INF , PT ;  /* 0xff8000006400780b */ /* 0x000fc60003f1d000 */
[--C-:B------:R-:W-:Y:S01]  /*5ad0*/  FFMA.FTZ R8, R71, UR18, -R6.reuse ;  /* 0x0000001247087c23 */ /* 0x100fe20008010806 */
[----:B------:R-:W-:-:S03]  /*5ae0*/  FFMA.FTZ R9, R69, UR18, -R6 ;  /* 0x0000001245097c23 */ /* 0x000fc60008010806 */
[----:B------:R1:W-:Y:S08]  /*5af0*/  MUFU.EX2 R227, R8 ;  /* 0x0000000800e37308 */ /* 0x0003f00000000800 */
[----:B------:R3:W-:Y:S01]  /*5b00*/  MUFU.EX2 R230, R9 ;  /* 0x0000000900e67308 */ /* 0x0007e20000000800 */
[----:B-1----:R-:W-:-:S04]  /*5b10*/  LOP3.LUT R8, R10, 0xffff, RZ, 0xc0, !PT ;  /* 0x0000ffff0a087812 */ /* 0x002fc800078ec0ff */
[----:B------:R-:W-:Y:S01]  /*5b20*/  SHF.R.U32.HI R8, RZ, 0x8, R8 ;  /* 0x00000008ff087819 */ /* 0x000fe20000011608 */
[----:B---3--:R-:W-:-:S03]  /*5b30*/  FFMA.FTZ R9, R68, UR18, -R6 ;  /* 0x0000001244097c23 */ /* 0x008fc60008010806 */
[----:B------:R-:W-:Y:S01]  /*5b40*/  PRMT R14, R11, 0x5410, R8 ;  /* 0x000054100b0e7816 */ /* 0x000fe20000000008 */
[----:B------:R-:W-:Y:S01]  /*5b50*/  FFMA.FTZ R11, R72, UR18, -R6 ;  /* 0x00000012480b7c23 */ /* 0x000fe20008010806 */
[--C-:B------:R-:W-:Y:S01]  /*5b60*/  SHF.R.U32.HI R8, RZ, 0x10, R10.reuse ;  /* 0x00000010ff087819 */ /* 0x100fe2000001160a */
[----:B------:R1:W3:Y:S01]  /*5b70*/  MUFU.EX2 R231, R9 ;  /* 0x0000000900e77308 */ /* 0x0002e20000000800 */
[----:B------:R-:W-:Y:S02]  /*5b80*/  SHF.R.U32.HI R10, RZ, 0x18, R10 ;  /* 0x00000018ff0a7819 */ /* 0x000fe4000001160a */
[----:B------:R-:W-:-:S05]  /*5b90*/  LOP3.LUT R8, R8, 0xff, RZ, 0xc0, !PT ;  /* 0x000000ff08087812 */ /* 0x000fca00078ec0ff */
[----:B------:R4:W5:Y:S01]  /*5ba0*/  MUFU.EX2 R225, R11 ;  /* 0x0000000b00e17308 */ /* 0x0009620000000800 */
[----:B-1----:R-:W-:-:S05]  /*5bb0*/  FMUL.FTZ R9, R100, UR18 ;  /* 0x0000001264097c20 */ /* 0x002fca0008410000 */
[----:B------:R-:W-:Y:S02]  /*5bc0*/  FSEL R5, R9, RZ, P0 ;  /* 0x000000ff09057208 */ /* 0x000fe40000000000 */
[----:B------:R-:W-:Y:S02]  /*5bd0*/  PRMT R9, R8, 0x5410, R10 ;  /* 0x0000541008097816 */ /* 0x000fe4000000000a */
[----:B--2---:R-:W-:Y:S01]  /*5be0*/  F2FP.F16.F32.PACK_AB R10, R234, R232 ;  /* 0x000000e8ea0a723e */ /* 0x004fe200000000ff */
[--C-:B------:R-:W-:Y:S01]  /*5bf0*/  FFMA.FTZ R8, R74, UR18, -R5.reuse ;  /* 0x000000124a087c23 */ /* 0x100fe20008010805 */
[--C-:B----4-:R-:W-:Y:S01]  /*5c00*/  HSET2.LE.AND R11, R12, R0.reuse, PT ;  /* 0x000000000c0b7233 */ /* 0x110fe20003803000 */
[----:B------:R-:W-:Y:S01]  /*5c10*/  IMAD.WIDE.U32 R12, R23, -0x326172a9, RZ ;  /* 0xcd9e8d57170c7825 */ /* 0x000fe200078e00ff */
[----:B------:R-:W-:Y:S01]  /*5c20*/  LOP3.LUT R10, R4, R10, RZ, 0xc0, !PT ;  /* 0x0000000a040a7212 */ /* 0x000fe200078ec0ff */
[----:B------:R3:W-:Y:S02]  /*5c30*/  MUFU.EX2 R224, R8 ;  /* 0x0000000800e07308 */ /* 0x0007e40000000800 */
[--C-:B------:R-:W-:Y:S01]  /*5c40*/  FFMA.FTZ R4, R80, UR18, -R5.reuse ;  /* 0x0000001250047c23 */ /* 0x100fe20008010805 */
[----:B------:R-:W-:Y:S01]  /*5c50*/  HSET2.LE.AND R9, R9, R0, PT ;  /* 0x0000000009097233 */ /* 0x000fe20003803000 */
[----:B------:R-:W-:Y:S01]  /*5c60*/  FFMA.FTZ R15, R73, UR18, -R5 ;  /* 0x00000012490f7c23 */ /* 0x000fe20008010805 */
[----:B------:R-:W-:-:S02]  /*5c70*/  LOP3.LUT R18, R12, 0xff, RZ, 0xc0, !PT ;  /* 0x000000ff0c127812 */ /* 0x000fc400078ec0ff */
[----:B------:R-:W-:Y:S01]  /*5c80*/  SHF.R.U32.HI R23, RZ, 0x18, R12 ;  /* 0x00000018ff177819 */ /* 0x000fe2000001160c */
[----:B------:R1:W-:Y:S08]  /*5c90*/  MUFU.EX2 R215, R4 ;  /* 0x0000000400d77308 */ /* 0x0003f00000000800 */
[----:B------:R2:W-:Y:S01]  /*5ca0*/  MUFU.EX2 R223, R15 ;  /* 0x0000000f00df7308 */ /* 0x0005e20000000800 */
[----:B---3--:R-:W-:-:S04]  /*5cb0*/  F2FP.F16.F32.PACK_AB R8, R231, R230 ;  /* 0x000000e6e708723e */ /* 0x008fc800000000ff */
[----:B------:R-:W-:Y:S02]  /*5cc0*/  LOP3.LUT R11, R11, R8, RZ, 0xc0, !PT ;  /* 0x000000080b0b7212 */ /* 0x000fe400078ec0ff */
[----:B------:R-:W-:Y:S02]  /*5cd0*/  F2FP.F16.F32.PACK_AB R8, R233, R235 ;  /* 0x000000ebe908723e */ /* 0x000fe400000000ff */
[----:B-1----:R-:W-:Y:S02]  /*5ce0*/  HSET2.LE.AND R4, R14, R0, PT ;  /* 0x000000000e047233 */ /* 0x002fe40003803000 */
[----:B-----5:R-:W-:-:S03]  /*5cf0*/  F2FP.F16.F32.PACK_AB R14, R225, R227 ;  /* 0x000000e3e10e723e */ /* 0x020fc600000000ff */
[----:B------:R-:W-:Y:S02]  /*5d00*/  LOP3.LUT R8, R4, R8, RZ, 0xc0, !PT ;  /* 0x0000000804087212 */ /* 0x000fe400078ec0ff */
[----:B------:R-:W-:Y:S01]  /*5d10*/  LOP3.LUT R4, R12, 0xffff, RZ, 0xc0, !PT ;  /* 0x0000ffff0c047812 */ /* 0x000fe200078ec0ff */
[----:B--2---:R-:W-:Y:S01]  /*5d20*/  FFMA.FTZ R15, R75, UR18, -R5 ;  /* 0x000000124b0f7c23 */ /* 0x004fe20008010805 */
[----:B------:R-:W-:Y:S02]  /*5d30*/  LOP3.LUT R9, R9, R14, RZ, 0xc0, !PT ;  /* 0x0000000e09097212 */ /* 0x000fe400078ec0ff */
[----:B------:R-:W-:Y:S01]  /*5d40*/  SHF.R.U32.HI R14, RZ, 0x8, R4 ;  /* 0x00000008ff0e7819 */ /* 0x000fe20000011604 */
[----:B------:R1:W2:Y:S01]  /*5d50*/  MUFU.EX2 R214, R15 ;  /* 0x0000000f00d67308 */ /* 0x0002a20000000800 */
[----:B------:R-:W-:Y:S02]  /*5d60*/  LOP3.LUT R4, R13, UR16, R22, 0x96, !PT ;  /* 0x000000100d047c12 */ /* 0x000fe4000f8e9616 */
[----:B------:R-:W-:Y:S01]  /*5d70*/  SHF.R.U32.HI R13, RZ, 0x10, R12 ;  /* 0x00000010ff0d7819 */ /* 0x000fe2000001160c */
[----:B------:R-:W-:Y:S01]  /*5d80*/  HMMA.16816.F32 R72, R8, R28, RZ ;  /* 0x0000001c0848723c */ /* 0x000fe200000018ff */
[----:B------:R-:W-:-:S02]  /*5d90*/  PRMT R22, R18, 0x5410, R14 ;  /* 0x0000541012167816 */ /* 0x000fc4000000000e */
[C---:B------:R-:W-:Y:S02]  /*5da0*/  LOP3.LUT R12, R4.reuse, 0xffff, RZ, 0xc0, !PT ;  /* 0x0000ffff040c7812 */ /* 0x040fe400078ec0ff */
[--C-:B------:R-:W-:Y:S01]  /*5db0*/  SHF.R.U32.HI R14, RZ, 0x10, R4.reuse ;  /* 0x00000010ff0e7819 */ /* 0x100fe20000011604 */
[C---:B------:R-:W-:Y:S01]  /*5dc0*/  HMMA.16816.F32 R108, R8.reuse, R32, RZ ;  /* 0x00000020086c723c */ /* 0x040fe200000018ff */
[----:B------:R-:W-:Y:S02]  /*5dd0*/  LOP3.LUT R19, R4, 0xff, RZ, 0xc0, !PT ;  /* 0x000000ff04137812 */ /* 0x000fe400078ec0ff */
[----:B------:R-:W-:Y:S02]  /*5de0*/  SHF.R.U32.HI R18, RZ, 0x18, R4 ;  /* 0x00000018ff127819 */ /* 0x000fe40000011604 */
[----:B------:R-:W-:Y:S01]  /*5df0*/  SHF.R.U32.HI R4, RZ, 0x8, R12 ;  /* 0x00000008ff047819 */ /* 0x000fe2000001160c */
[--C-:B------:R-:W-:Y:S01]  /*5e00*/  FFMA.FTZ R12, R78, UR18, -R7.reuse ;  /* 0x000000124e0c7c23 */ /* 0x100fe20008010807 */
[----:B-1----:R-:W-:Y:S01]  /*5e10*/  LOP3.LUT R15, R13, 0xff, RZ, 0xc0, !PT ;  /* 0x000000ff0d0f7812 */ /* 0x002fe200078ec0ff */
[----:B------:R-:W-:Y:S01]  /*5e20*/  FFMA.FTZ R13, R76, UR18, -R7 ;  /* 0x000000124c0d7c23 */ /* 0x000fe20008010807 */
[----:B------:R-:W-:Y:S01]  /*5e30*/  LOP3.LUT R14, R14, 0xff, RZ, 0xc0, !PT ;  /* 0x000000ff0e0e7812 */ /* 0x000fe200078ec0ff */
[----:B------:R1:W-:Y:S01]  /*5e40*/  MUFU.EX2 R222, R12 ;  /* 0x0000000c00de7308 */ /* 0x0003e20000000800 */
[----:B------:R-:W-:Y:S01]  /*5e50*/  PRMT R15, R15, 0x5410, R23 ;  /* 0x000054100f0f7816 */ /* 0x000fe20000000017 */
[----:B------:R-:W-:Y:S04]  /*5e60*/  HMMA.16816.F32 R88, R8, R40, RZ ;  /* 0x000000280858723c */ /* 0x000fe800000018ff */
[----:B------:R-:W-:-:S02]  /*5e70*/  HSET2.LE.AND R15, R15, R0, PT ;  /* 0x000000000f0f7233 */ /* 0x000fc40003803000 */
[----:B------:R3:W-:Y:S01]  /*5e80*/  MUFU.EX2 R221, R13 ;  /* 0x0000000d00dd7308 */ /* 0x0007e20000000800 */
[C---:B------:R-:W-:Y:S06]  /*5e90*/  HMMA.16816.F32 R92, R8.reuse, R30, RZ ;  /* 0x0000001e085c723c */ /* 0x040fec00000018ff */
[----:B------:R-:W-:Y:S01]  /*5ea0*/  HMMA.16816.F32 R68, R8, R34, RZ ;  /* 0x000000220844723c */ /* 0x000fe200000018ff */
[----:B-1----:R-:W-:-:S04]  /*5eb0*/  FFMA.FTZ R12, R81, UR18, -R7 ;  /* 0x00000012510c7c23 */ /* 0x002fc80008010807 */
[----:B------:R2:W-:Y:S01]  /*5ec0*/  MUFU.EX2 R220, R12 ;  /* 0x0000000c00dc7308 */ /* 0x0005e20000000800 */
[----:B------:R-:W-:Y:S01]  /*5ed0*/  HMMA.16816.F32 R80, R8, R44, RZ ;  /* 0x0000002c0850723c */ /* 0x000fe200000018ff */
[----:B---3--:R-:W-:Y:S02]  /*5ee0*/  PRMT R13, R19, 0x5410, R4 ;  /* 0x00005410130d7816 */ /* 0x008fe40000000004 */
[----:B------:R-:W-:-:S03]  /*5ef0*/  PRMT R19, R14, 0x5410, R18 ;  /* 0x000054100e137816 */ /* 0x000fc60000000012 */
[----:B------:R-:W-:Y:S01]  /*5f00*/  HMMA.16816.F32 R104, R8, R42, RZ ;  /* 0x0000002a0868723c */ /* 0x000fe200000018ff */
[--C-:B------:R-:W-:Y:S02]  /*5f10*/  HSET2.LE.AND R4, R22, R0.reuse, PT ;  /* 0x0000000016047233 */ /* 0x100fe40003803000 */
[----:B------:R-:W-:Y:S02]  /*5f20*/  F2FP.F16.F32.PACK_AB R14, R246, R244 ;  /* 0x000000f4f60e723e */ /* 0x000fe400000000ff */
[----:B------:R-:W-:Y:S02]  /*5f30*/  HSET2.LE.AND R13, R13, R0, PT ;  /* 0x000000000d0d7233 */ /* 0x000fe40003803000 */
[----:B------:R-:W-:Y:S01]  /*5f40*/  LOP3.LUT R14, R4, R14, RZ, 0xc0, !PT ;  /* 0x0000000e040e7212 */ /* 0x000fe200078ec0ff */
[----:B------:R-:W-:Y:S01]  /*5f50*/  FFMA.FTZ R4, R84, UR18, -R7 ;  /* 0x0000001254047c23 */ /* 0x000fe20008010807 */
[----:B------:R-:W-:Y:S02]  /*5f60*/  F2FP.F16.F32.PACK_AB R18, R248, R249 ;  /* 0x000000f9f812723e */ /* 0x000fe400000000ff */
[----:B--2---:R-:W-:Y:S01]  /*5f70*/  F2FP.F16.F32.PACK_AB R12, R214, R223 ;  /* 0x000000dfd60c723e */ /* 0x004fe200000000ff */
[----:B------:R1:W2:Y:S01]  /*5f80*/  MUFU.EX2 R213, R4 ;  /* 0x0000000400d57308 */ /* 0x0002a20000000800 */
[----:B------:R-:W-:-:S02]  /*5f90*/  SHF.R.U32.HI R22, RZ, 0x18, R16 ;  /* 0x00000018ff167819 */ /* 0x000fc40000011610 */
[----:B------:R-:W-:Y:S02]  /*5fa0*/  LOP3.LUT R15, R15, R12, RZ, 0xc0, !PT ;  /* 0x0000000c0f0f7212 */ /* 0x000fe400078ec0ff */
[----:B------:R-:W-:Y:S01]  /*5fb0*/  LOP3.LUT R12, R13, R18, RZ, 0xc0, !PT ;  /* 0x000000120d0c7212 */ /* 0x000fe200078ec0ff */
[--C-:B------:R-:W-:Y:S01]  /*5fc0*/  FFMA.FTZ R18, R85, UR18, -R6.reuse ;  /* 0x0000001255127c23 */ /* 0x100fe20008010806 */
[----:B------:R-:W-:Y:S01]  /*5fd0*/  F2FP.F16.F32.PACK_AB R13, R215, R224 ;  /* 0x000000e0d70d723e */ /* 0x000fe200000000ff */
[----:B------:R-:W-:Y:S02]  /*5fe0*/  HMMA.16816.F32 R84, R8, R46, RZ ;  /* 0x0000002e0854723c */ /* 0x000fe400000018ff */
[----:B------:R3:W-:Y:S05]  /*5ff0*/  MUFU.EX2 R211, R18 ;  /* 0x0000001200d37308 */ /* 0x0007ea0000000800 */
[----:B------:R-:W-:Y:S01]  /*6000*/  FFMA.FTZ R9, R113, UR18, -R6 ;  /* 0x0000001271097c23 */ /* 0x000fe20008010806 */
[----:B------:R-:W-:-:S02]  /*6010*/  SHF.R.U32.HI R8, RZ, 0x10, R21 ;  /* 0x00000010ff087819 */ /* 0x000fc40000011615 */
[----:B-1----:R-:W-:Y:S01]  /*6020*/  HSET2.LE.AND R4, R19, R0, PT ;  /* 0x0000000013047233 */ /* 0x002fe20003803000 */
[----:B------:R-:W-:Y:S01]  /*6030*/  MUFU.EX2 R209, R9 ;  /* 0x0000000900d17308 */ /* 0x000fe20000000800 */
[----:B------:R-:W-:Y:S02]  /*6040*/  LOP3.LUT R19, R16, 0xff, RZ, 0xc0, !PT ;  /* 0x000000ff10137812 */ /* 0x000fe400078ec0ff */
[----:B------:R-:W-:Y:S02]  /*6050*/  SHF.R.U32.HI R10, RZ, 0x18, R21 ;  /* 0x00000018ff0a7819 */ /* 0x000fe40000011615 */
[----:B------:R-:W-:Y:S01]  /*6060*/  LOP3.LUT R13, R4, R13, RZ, 0xc0, !PT ;  /* 0x0000000d040d7212 */ /* 0x000fe200078ec0ff */
[----:B------:R-:W-:Y:S01]  /*6070*/  FFMA.FTZ R4, R112, UR18, -R6 ;  /* 0x0000001270047c23 */ /* 0x000fe20008010806 */
[----:B---3--:R-:W-:-:S03]  /*6080*/  SHF.R.U32.HI R18, RZ, 0x8, R17 ;  /* 0x00000008ff127819 */ /* 0x008fc60000011611 */
[----:B------:R1:W3:Y:S01]  /*6090*/  MUFU.EX2 R208, R4 ;  /* 0x0000000400d07308 */ /* 0x0002e20000000800 */
[----:B------:R-:W-:Y:S01]  /*60a0*/  SHF.R.U32.HI R17, RZ, 0x10, R16 ;  /* 0x00000010ff117819 */ /* 0x000fe20000011610 */
[C---:B------:R-:W-:Y:S01]  /*60b0*/  HMMA.16816.F32 R76, R12.reuse, R28, RZ ;  /* 0x0000001c0c4c723c */ /* 0x040fe200000018ff */
[----:B------:R-:W-:Y:S02]  /*60c0*/  PRMT R18, R19, 0x5410, R18 ;  /* 0x0000541013127816 */ /* 0x000fe40000000012 */
[----:B------:R-:W-:Y:S02]  /*60d0*/  LOP3.LUT R11, R17, 0xff, RZ, 0xc0, !PT ;  /* 0x000000ff110b7812 */ /* 0x000fe400078ec0ff */
[----:B------:R-:W-:Y:S01]  /*60e0*/  LOP3.LUT R16, R21, 0xff, RZ, 0xc0, !PT ;  /* 0x000000ff15107812 */ /* 0x000fe200078ec0ff */
[----:B------:R-:W-:Y:S01]  /*60f0*/  HMMA.16816.F32 R112, R12, R30, RZ ;  /* 0x0000001e0c70723c */ /* 0x000fe200000018ff */
[----:B------:R-:W-:-:S05]  /*6100*/  PRMT R17, R11, 0x5410, R22 ;  /* 0x000054100b117816 */ /* 0x000fca0000000016 */
[----:B------:R-:W-:Y:S01]  /*6110*/  HMMA.16816.F32 R64, R12, R32, RZ ;  /* 0x000000200c40723c */ /* 0x000fe200000018ff */
[----:B-1----:R-:W-:-:S05]  /*6120*/  LOP3.LUT R4, R21, 0xffff, RZ, 0xc0, !PT ;  /* 0x0000ffff15047812 */ /* 0x002fca00078ec0ff */
[C---:B------:R-:W-:Y:S01]  /*6130*/  HMMA.16816.F32 R124, R12.reuse, R34, RZ ;  /* 0x000000220c7c723c */ /* 0x040fe200000018ff */
[----:B------:R-:W-:Y:S02]  /*6140*/  SHF.R.U32.HI R9, RZ, 0x8, R4 ;  /* 0x00000008ff097819 */ /* 0x000fe40000011604 */
[----:B------:R-:W-:Y:S01]  /*6150*/  LOP3.LUT R4, R8, 0xff, RZ, 0xc0, !PT ;  /* 0x000000ff08047812 */ /* 0x000fe200078ec0ff */
[----:B------:R-:W-:Y:S01]  /*6160*/  FFMA.FTZ R8, R120, UR18, -R6 ;  /* 0x0000001278087c23 */ /* 0x000fe20008010806 */
[----:B------:R-:W-:Y:S01]  /*6170*/  PRMT R16, R16, 0x5410, R9 ;  /* 0x0000541010107816 */ /* 0x000fe20000000009 */
[C---:B------:R-:W-:Y:S01]  /*6180*/  HMMA.16816.F32 R32, R12.reuse, R40, RZ ;  /* 0x000000280c20723c */ /* 0x040fe200000018ff */
[----:B------:R-:W-:Y:S01]  /*6190*/  PRMT R11, R4, 0x5410, R10 ;  /* 0x00005410040b7816 */ /* 0x000fe2000000000a */
[----:B------:R1:W4:Y:S01]  /*61a0*/  MUFU.EX2 R207, R8 ;  /* 0x0000000800cf7308 */ /* 0x0003220000000800 */
[--C-:B------:R-:W-:Y:S01]  /*61b0*/  HSET2.LE.AND R4, R18, R0.reuse, PT ;  /* 0x0000000012047233 */ /* 0x100fe20003803000 */
[----:B------:R-:W-:Y:S01]  /*61c0*/  FFMA.FTZ R9, R97, UR18, -R20 ;  /* 0x0000001261097c23 */ /* 0x000fe20008010814 */
[----:B--2---:R-:W-:Y:S01]  /*61d0*/  F2FP.F16.F32.PACK_AB R10, R213, R220 ;  /* 0x000000dcd50a723e */ /* 0x004fe200000000ff */
[C---:B------:R-:W-:Y:S01]  /*61e0*/  HMMA.16816.F32 R136, R12.reuse, R42, RZ ;  /* 0x0000002a0c88723c */ /* 0x040fe200000018ff */
[----:B------:R-:W-:Y:S01]  /*61f0*/  FFMA.FTZ R18, R122, UR18, -R5 ;  /* 0x000000127a127c23 */ /* 0x000fe20008010805 */
[----:B------:R-:W-:Y:S01]  /*6200*/  IMAD.WIDE.U32 R40, R61, -0x326172a9, RZ ;  /* 0xcd9e8d573d287825 */ /* 0x000fe200078e00ff */
[----:B------:R-:W-:Y:S01]  /*6210*/  LOP3.LUT R10, R4, R10, RZ, 0xc0, !PT ;  /* 0x0000000a040a7212 */ /* 0x000fe200078ec0ff */
[----:B------:R2:W-:Y:S01]  /*6220*/  MUFU.EX2 R205, R9 ;  /* 0x0000000900cd7308 */ /* 0x0005e20000000800 */
[----:B------:R-:W-:Y:S01]  /*6230*/  HSET2.LE.AND R4, R17, R0, PT ;  /* 0x0000000011047233 */ /* 0x000fe20003803000 */
[----:B------:R-:W-:Y:S01]  /*6240*/  HMMA.16816.F32 R28, R12, R44, RZ ;  /* 0x0000002c0c1c723c */ /* 0x000fe200000018ff */
[----:B---3--:R-:W-:Y:S01]  /*6250*/  F2FP.F16.F32.PACK_AB R17, R208, R211 ;  /* 0x000000d3d011723e */ /* 0x008fe200000000ff */
[----:B------:R-:W-:-:S04]  /*6260*/  IMAD.WIDE.U32 R42, R27, -0x326172a9, RZ ;  /* 0xcd9e8d571b2a7825 */ /* 0x000fc800078e00ff */
[----:B------:R-:W-:Y:S01]  /*6270*/  HMMA.16816.F32 R128, R12, R46, RZ ;  /* 0x0000002e0c80723c */ /* 0x000fe200000018ff */
[----:B-1----:R-:W-:Y:S01]  /*6280*/  FFMA.FTZ R8, R121, UR18, -R20 ;  /* 0x0000001279087c23 */ /* 0x002fe20008010814 */
[----:B------:R1:W-:Y:S05]  /*6290*/  MUFU.EX2 R187, R18 ;  /* 0x0000001200bb7308 */ /* 0x0003ea0000000800 */
[----:B------:R-:W-:Y:S01]  /*62a0*/  FFMA.FTZ R12, R123, UR18, -R5 ;  /* 0x000000127b0c7c23 */ /* 0x000fe20008010805 */
[----:B------:R-:W-:Y:S02]  /*62b0*/  LOP3.LUT R15, R26, 0xff, RZ, 0xc0, !PT ;  /* 0x000000ff1a0f7812 */ /* 0x000fe400078ec0ff */
[----:B------:R3:W-:Y:S01]  /*62c0*/  MUFU.EX2 R206, R8 ;  /* 0x0000000800ce7308 */ /* 0x0007e20000000800 */
[----:B--2---:R-:W-:-:S02]  /*62d0*/  F2FP.F16.F32.PACK_AB R9, R222, R221 ;  /* 0x000000ddde09723e */ /* 0x004fc400000000ff */
[----:B------:R-:W-:-:S04]  /*62e0*/  SHF.R.U32.HI R13, RZ, 0x10, R24 ;  /* 0x00000010ff0d7819 */ /* 0x000fc80000011618 */
[----:B------:R-:W-:Y:S01]  /*62f0*/  LOP3.LUT R13, R13, 0xff, RZ, 0xc0, !PT ;  /* 0x000000ff0d0d7812 */ /* 0x000fe200078ec0ff */
[----:B------:R2:W-:Y:S01]  /*6300*/  MUFU.EX2 R186, R12 ;  /* 0x0000000c00ba7308 */ /* 0x0005e20000000800 */
[----:B-1----:R-:W-:-:S03]  /*6310*/  IMAD.WIDE.U32 R18, R150, -0x326172a9, RZ ;  /* 0xcd9e8d5796127825 */ /* 0x002fc600078e00ff */
[----:B------:R-:W-:Y:S02]  /*6320*/  LOP3.LUT R18, R41, UR8, R18, 0x96, !PT ;  /* 0x0000000829127c12 */ /* 0x000fe4000f8e9612 */
[--C-:B---3--:R-:W-:Y:S02]  /*6330*/  HSET2.LE.AND R8, R16, R0.reuse, PT ;  /* 0x0000000010087233 */ /* 0x108fe40003803000 */
[----:B------:R-:W-:Y:S02]  /*6340*/  HSET2.LE.AND R16, R11, R0, PT ;  /* 0x000000000b107233 */ /* 0x000fe40003803000 */
[----:B----4-:R-:W-:Y:S02]  /*6350*/  F2FP.F16.F32.PACK_AB R11, R207, R209 ;  /* 0x000000d1cf0b723e */ /* 0x010fe400000000ff */
[----:B------:R-:W-:Y:S02]  /*6360*/  LOP3.LUT R8, R8, R9, RZ, 0xc0, !PT ;  /* 0x0000000908087212 */ /* 0x000fe400078ec0ff */
[----:B------:R-:W-:Y:S01]  /*6370*/  LOP3.LUT R11, R4, R11, RZ, 0xc0, !PT ;  /* 0x0000000b040b7212 */ /* 0x000fe200078ec0ff */
[----:B--2---:R-:W-:Y:S01]  /*6380*/  FFMA.FTZ R12, R148, UR18, -R5 ;  /* 0x00000012940c7c23 */ /* 0x004fe20008010805 */
[----:B------:R-:W-:-:S02]  /*6390*/  LOP3.LUT R4, R24, 0xffff, RZ, 0xc0, !PT ;  /* 0x0000ffff18047812 */ /* 0x000fc400078ec0ff */
[----:B------:R-:W-:Y:S01]  /*63a0*/  LOP3.LUT R9, R16, R17, RZ, 0xc0, !PT ;  /* 0x0000001110097212 */ /* 0x000fe200078ec0ff */
[----:B------:R1:W-:Y:S01]  /*63b0*/  MUFU.EX2 R185, R12 ;  /* 0x0000000c00b97308 */ /* 0x0003e20000000800 */
[----:B------:R-:W-:Y:S02]  /*63c0*/  SHF.R.U32.HI R14, RZ, 0x8, R4 ;  /* 0x00000008ff0e7819 */ /* 0x000fe40000011604 */
[----:B------:R-:W-:Y:S02]  /*63d0*/  LOP3.LUT R4, R26, 0xffff, RZ, 0xc0, !PT ;  /* 0x0000ffff1a047812 */ /* 0x000fe400078ec0ff */
[----:B------:R-:W-:Y:S01]  /*63e0*/  LOP3.LUT R16, R24, 0xff, RZ, 0xc0, !PT ;  /* 0x000000ff18107812 */ /* 0x000fe200078ec0ff */
[----:B------:R-:W-:Y:S01]  /*63f0*/  HMMA.16816.F32 R132, R8, R48, R72 ;  /* 0x000000300884723c */ /* 0x000fe20000001848 */
[----:B------:R-:W-:Y:S02]  /*6400*/  SHF.R.U32.HI R4, RZ, 0x8, R4 ;  /* 0x00000008ff047819 */ /* 0x000fe40000011604 */
[----:B------:R-:W-:-:S02]  /*6410*/  PRMT R14, R16, 0x5410, R14 ;  /* 0x00005410100e7816 */ /* 0x000fc4000000000e */
[----:B------:R-:W-:Y:S01]  /*6420*/  PRMT R16, R15, 0x5410, R4 ;  /* 0x000054100f107816 */ /* 0x000fe20000000004 */
[C---:B------:R-:W-:Y:S01]  /*6430*/  HMMA.16816.F32 R108, R8.reuse, R36, R108 ;  /* 0x00000024086c723c */ /* 0x040fe2000000186c */
[----:B------:R-:W-:Y:S02]  /*6440*/  SHF.R.U32.HI R4, RZ, 0x10, R26 ;  /* 0x00000010ff047819 */ /* 0x000fe4000001161a */
[----:B------:R-:W-:Y:S01]  /*6450*/  SHF.R.U32.HI R17, RZ, 0x18, R24 ;  /* 0x00000018ff117819 */ /* 0x000fe20000011618 */
[----:B-1----:R-:W-:Y:S01]  /*6460*/  FFMA.FTZ R12, R149, UR18, -R5 ;  /* 0x00000012950c7c23 */ /* 0x002fe20008010805 */
[----:B------:R-:W-:Y:S01]  /*6470*/  SHF.R.U32.HI R15, RZ, 0x18, R26 ;  /* 0x00000018ff0f7819 */ /* 0x000fe2000001161a */
[----:B------:R-:W-:Y:S01]  /*6480*/  HMMA.16816.F32 R88, R8, R52, R88 ;  /* 0x000000340858723c */ /* 0x000fe20000001858 */
[----:B------:R-:W-:Y:S01]  /*6490*/  PRMT R17, R13, 0x5410, R17 ;  /* 0x000054100d117816 */ /* 0x000fe20000000011 */
[----:B------:R1:W2:Y:S01]  /*64a0*/  MUFU.EX2 R184, R12 ;  /* 0x0000000c00b87308 */ /* 0x0002a20000000800 */
[----:B------:R-:W-:Y:S01]  /*64b0*/  FFMA.FTZ R13, R118, UR18, -R20 ;  /* 0x00000012760d7c23 */ /* 0x000fe20008010814 */
[----:B------:R-:W-:-:S02]  /*64c0*/  IMAD.WIDE.U32 R26, R18, -0x2daee0ad, RZ ;  /* 0xd2511f53121a7825 */ /* 0x000fc400078e00ff */
[C---:B------:R-:W-:Y:S04]  /*64d0*/  HMMA.16816.F32 R80, R8.reuse, R56, R80 ;  /* 0x000000380850723c */ /* 0x040fe80000001850 */
[----:B------:R3:W-:Y:S02]  /*64e0*/  MUFU.EX2 R183, R13 ;  /* 0x0000000d00b77308 */ /* 0x0007e40000000800 */
[C---:B------:R-:W-:Y:S06]  /*64f0*/  HMMA.16816.F32 R92, R8.reuse, R50, R92 ;  /* 0x00000032085c723c */ /* 0x040fec000000185c */
[----:B------:R-:W-:Y:S01]  /*6500*/  HMMA.16816.F32 R120, R8, R38, R68 ;  /* 0x000000260878723c */ /* 0x000fe20000001844 */
[----:B-1----:R-:W-:-:S02]  /*6510*/  LOP3.LUT R12, R4, 0xff, RZ, 0xc0, !PT ;  /* 0x000000ff040c7812 */ /* 0x002fc400078ec0ff */
[--C-:B------:R-:W-:Y:S02]  /*6520*/  HSET2.LE.AND R4, R14, R0.reuse, PT ;  /* 0x000000000e047233 */ /* 0x100fe40003803000 */
[----:B------:R-:W-:Y:S01]  /*6530*/  F2FP.F16.F32.PACK_AB R14, R237, R239 ;  /* 0x000000efed0e723e */ /* 0x000fe200000000ff */
[C---:B------:R-:W-:Y:S01]  /*6540*/  HMMA.16816.F32 R72, R8.reuse, R54, R104 ;  /* 0x000000360848723c */ /* 0x040fe20000001868 */
[----:B------:R-:W-:Y:S02]  /*6550*/  PRMT R15, R12, 0x5410, R15 ;  /* 0x000054100c0f7816 */ /* 0x000fe4000000000f */
[----:B------:R-:W-:Y:S01]  /*6560*/  LOP3.LUT R14, R4, R14, RZ, 0xc0, !PT ;  /* 0x0000000e040e7212 */ /* 0x000fe200078ec0ff */
[----:B---3--:R-:W-:Y:S01]  /*6570*/  FFMA.FTZ R13, R119, UR18, -R20 ;  /* 0x00000012770d7c23 */ /* 0x008fe20008010814 */
[--C-:B------:R-:W-:Y:S01]  /*6580*/  HSET2.LE.AND R12, R16, R0.reuse, PT ;  /* 0x00000000100c7233 */ /* 0x100fe20003803000 */
[----:B------:R-:W-:Y:S01]  /*6590*/  HMMA.16816.F32 R84, R8, R58, R84 ;  /* 0x0000003a0854723c */ /* 0x000fe20000001854 */
[--C-:B------:R-:W-:Y:S01]  /*65a0*/  HSET2.LE.AND R4, R17, R0.reuse, PT ;  /* 0x0000000011047233 */ /* 0x100fe20003803000 */
[----:B------:R1:W-:Y:S01]  /*65b0*/  MUFU.EX2 R182, R13 ;  /* 0x0000000d00b67308 */ /* 0x0003e20000000800 */
[----:B------:R-:W-:-:S02]  /*65c0*/  HSET2.LE.AND R16, R15, R0, PT ;  /* 0x000000000f107233 */ /* 0x000fc40003803000 */
[----:B--2---:R-:W-:Y:S02]  /*65d0*/  F2FP.F16.F32.PACK_AB R15, R184, R185 ;  /* 0x000000b9b80f723e */ /* 0x004fe400000000ff */
[----:B------:R-:W-:Y:S01]  /*65e0*/  F2FP.F16.F32.PACK_AB R17, R186, R187 ;  /* 0x000000bbba11723e */ /* 0x000fe200000000ff */
[--C-:B------:R-:W-:Y:S01]  /*65f0*/  FFMA.FTZ R10, R141, UR18, -R7.reuse ;  /* 0x000000128d0a7c23 */ /* 0x100fe20008010807 */
[----:B------:R-:W-:Y:S01]  /*6600*/  LOP3.LUT R15, R4, R15, RZ, 0xc0, !PT ;  /* 0x0000000f040f7212 */ /* 0x000fe200078ec0ff */
[----:B------:R-:W-:Y:S01]  /*6610*/  FFMA.FTZ R4, R151, UR18, -R7 ;  /* 0x0000001297047c23 */ /* 0x000fe20008010807 */
[----:B------:R-:W-:Y:S01]  /*6620*/  LOP3.LUT R11, R19, UR10, R62, 0x96, !PT ;  /* 0x0000000a130b7c12 */ /* 0x000fe2000f8e963e */
[----:B------:R2:W-:Y:S01]  /*6630*/  MUFU.EX2 R179, R10 ;  /* 0x0000000a00b37308 */ /* 0x0005e20000000800 */
[----:B-1----:R-:W-:-:S07]  /*6640*/  F2FP.F16.F32.PACK_AB R13, R241, R247 ;  /* 0x000000f7f10d723e */ /* 0x002fce00000000ff */
[----:B------:R1:W-:Y:S01]  /*6650*/  MUFU.EX2 R181, R4 ;  /* 0x0000000400b57308 */ /* 0x0003e20000000800 */
[----:B------:R-:W-:Y:S02]  /*6660*/  LOP3.LUT R12, R12, R13, RZ, 0xc0, !PT ;  /* 0x0000000d0c0c7212 */ /* 0x000fe400078ec0ff */
[----:B------:R-:W-:Y:S01]  /*6670*/  LOP3.LUT R13, R16, R17, RZ, 0xc0, !PT ;  /* 0x00000011100d7212 */ /* 0x000fe200078ec0ff */
[----:B------:R-:W-:-:S04]  /*6680*/  IMAD.WIDE.U32 R16, R98, -0x326172a9, RZ ;  /* 0xcd9e8d5762107825 */ /* 0x000fc800078e00ff */
[----:B--2---:R-:W-:Y:S01]  /*6690*/  IMAD.WIDE.U32 R10, R11, -0x2daee0ad, RZ ;  /* 0xd2511f530b0a7825 */ /* 0x004fe200078e00ff */
[----:B------:R-:W-:Y:S01]  /*66a0*/  LOP3.LUT R8, R17, UR10, R60, 0x96, !PT ;  /* 0x0000000a11087c12 */ /* 0x000fe2000f8e963c */
[----:B------:R-:W-:Y:S01]  /*66b0*/  HMMA.16816.F32 R68, R12, R36, R64 ;  /* 0x000000240c44723c */ /* 0x000fe20000001840 */
[----:B------:R-:W-:-:S03]  /*66c0*/  LOP3.LUT R21, R27, UR5, R10, 0x96, !PT ;  /* 0x000000051b157c12 */ /* 0x000fc6000f8e960a */
[----:B------:R-:W-:-:S04]  /*66d0*/  IMAD.WIDE.U32 R8, R8, -0x2daee0ad, RZ ;  /* 0xd2511f5308087825 */ /* 0x000fc800078e00ff */
[----:B-1----:R-:W-:Y:S01]  /*66e0*/  FFMA.FTZ R4, R140, UR18, -R7 ;  /* 0x000000128c047c23 */ /* 0x002fe20008010807 */
[----:B------:R-:W-:Y:S01]  /*66f0*/  FFMA.FTZ R10, R152, UR18, -R6 ;  /* 0x00000012980a7c23 */ /* 0x000fe20008010806 */
[----:B------:R-:W-:Y:S01]  /*6700*/  LOP3.LUT R22, R11, UR7, R116, 0x96, !PT ;  /* 0x000000070b167c12 */ /* 0x000fe2000f8e9674 */
[----:B------:R-:W-:Y:S01]  /*6710*/  FFMA.FTZ R11, R143, UR18, -R6 ;  /* 0x000000128f0b7c23 */ /* 0x000fe20008010806 */
[----:B------:R1:W2:Y:S01]  /*6720*/  MUFU.EX2 R180, R4 ;  /* 0x0000000400b47308 */ /* 0x0002a20000000800 */
[----:B------:R-:W-:Y:S01]  /*6730*/  HMMA.16816.F32 R148, R12, R52, R32 ;  /* 0x000000340c94723c */ /* 0x000fe20000001820 */
[----:B------:R-:W3:Y:S01]  /*6740*/  LDSM.16.MT88.4 R32, [R189+0x7000] ;  /* 0x00700000bd20783b */ /* 0x000ee20000004200 */
[----:B------:R-:W-:-:S04]  /*6750*/  IMAD.WIDE.U32 R22, R22, -0x326172a9, RZ ;  /* 0xcd9e8d5716167825 */ /* 0x000fc800078e00ff */
[C---:B------:R-:W-:Y:S01]  /*6760*/  HMMA.16816.F32 R76, R12.reuse, R48, R76 ;  /* 0x000000300c4c723c */ /* 0x040fe2000000184c */
[----:B------:R-:W-:Y:S05]  /*6770*/  MUFU.EX2 R177, R10 ;  /* 0x0000000a00b17308 */ /* 0x000fea0000000800 */
[----:B------:R-:W-:Y:S01]  /*6780*/  HMMA.16816.F32 R152, R12, R56, R28 ;  /* 0x000000380c98723c */ /* 0x000fe2000000181c */
[----:B------:R-:W4:Y:S02]  /*6790*/  LDSM.16.MT88.4 R28, [R192+0x7000] ;  /* 0x00700000c01c783b */ /* 0x000f240000004200 */
[----:B------:R-:W5:Y:S01]  /*67a0*/  MUFU.EX2 R176, R11 ;  /* 0x0000000b00b07308 */ /* 0x000f620000000800 */
[----:B-1----:R-:W-:-:S02]  /*67b0*/  LOP3.LUT R4, R43, UR8, R16, 0x96, !PT ;  /* 0x000000082b047c12 */ /* 0x002fc4000f8e9610 */
[----:B------:R-:W-:Y:S01]  /*67c0*/  LOP3.LUT R16, R9, UR7, R102, 0x96, !PT ;  /* 0x0000000709107c12 */ /* 0x000fe2000f8e9666 */
[----:B------:R-:W-:Y:S01]  /*67d0*/  HMMA.16816.F32 R64, R12, R50, R112 ;  /* 0x000000320c40723c */ /* 0x000fe20000001870 */
[----:B------:R-:W-:Y:S01]  /*67e0*/  LDSM.16.MT88.4 R48, [R191+0x7000] ;  /* 0x00700000bf30783b */ /* 0x000fe20000004200 */
[----:B------:R-:W-:-:S03]  /*67f0*/  IMAD.WIDE.U32 R44, R4, -0x2daee0ad, RZ ;  /* 0xd2511f53042c7825 */ /* 0x000fc600078e00ff */
[----:B------:R-:W-:Y:S01]  /*6800*/  LDSM.16.MT88.4 R112, [R189+0x7800] ;  /* 0x00780000bd70783b */ /* 0x000fe20000004200 */
[----:B------:R-:W-:Y:S01]  /*6810*/  IMAD.WIDE.U32 R24, R16, -0x326172a9, RZ ;  /* 0xcd9e8d5710187825 */ /* 0x000fe200078e00ff */
[----:B------:R-:W-:-:S03]  /*6820*/  LOP3.LUT R4, R45, UR5, R8, 0x96, !PT ;  /* 0x000000052d047c12 */ /* 0x000fc6000f8e9608 */
[----:B------:R-:W-:Y:S01]  /*6830*/  FFMA.FTZ R8, R142, UR18, -R7 ;  /* 0x000000128e087c23 */ /* 0x000fe20008010807 */
[C---:B------:R-:W-:Y:S01]  /*6840*/  HMMA.16816.F32 R60, R12.reuse, R38, R124 ;  /* 0x000000260c3c723c */ /* 0x040fe2000000187c */
[----:B------:R-:W1:Y:S02]  /*6850*/  LDSM.16.MT88.4 R36, [R190+0x7000] ;  /* 0x00700000be24783b */ /* 0x000e640000004200 */
[----:B------:R2:W-:Y:S03]  /*6860*/  MUFU.EX2 R178, R8 ;  /* 0x0000000800b27308 */ /* 0x0005e60000000800 */
[C---:B------:R-:W-:Y:S06]  /*6870*/  HMMA.16816.F32 R52, R12.reuse, R54, R136 ;  /* 0x000000360c34723c */ /* 0x040fec0000001888 */
[----:B------:R-:W-:Y:S07]  /*6880*/  HMMA.16816.F32 R56, R12, R58, R128 ;  /* 0x0000003a0c38723c */ /* 0x000fee0000001880 */
[----:B------:R-:W-:Y:S01]  /*6890*/  FFMA.FTZ R13, R156, UR18, -R5 ;  /* 0x000000129c0d7c23 */ /* 0x000fe20008010805 */
[----:B--2---:R-:W-:-:S03]  /*68a0*/  IMAD.WIDE.U32 R8, R4, -0x326172a9, RZ ;  /* 0xcd9e8d5704087825 */ /* 0x004fc600078e00ff */
[----:B------:R2:W-:Y:S01]  /*68b0*/  MUFU.EX2 R47, R13 ;  /* 0x0000000d002f7308 */ /* 0x0005e20000000800 */
[C---:B------:R-:W-:Y:S02]  /*68c0*/  LOP3.LUT R4, R8.reuse, 0xffff, RZ, 0xc0, !PT ;  /* 0x0000ffff08047812 */ /* 0x040fe400078ec0ff */
[----:B------:R-:W-:Y:S02]  /*68d0*/  LOP3.LUT R16, R8, 0xff, RZ, 0xc0, !PT ;  /* 0x000000ff08107812 */ /* 0x000fe400078ec0ff */
[----:B------:R-:W-:Y:S02]  /*68e0*/  SHF.R.U32.HI R10, RZ, 0x8, R4 ;  /* 0x00000008ff0a7819 */ /* 0x000fe40000011604 */
[----:B------:R-:W-:Y:S02]  /*68f0*/  LOP3.LUT R4, R9, UR16, R24, 0x96, !PT ;  /* 0x0000001009047c12 */ /* 0x000fe4000f8e9618 */
[--C-:B------:R-:W-:Y:S02]  /*6900*/  SHF.R.U32.HI R9, RZ, 0x10, R8.reuse ;  /* 0x00000010ff097819 */ /* 0x100fe40000011608 */
[----:B------:R-:W-:-:S02]  /*6910*/  SHF.R.U32.HI R18, RZ, 0x18, R8 ;  /* 0x00000018ff127819 */ /* 0x000fc40000011608 */
[----:B------:R-:W-:Y:S02]  /*6920*/  PRMT R19, R16, 0x5410, R10 ;  /* 0x0000541010137816 */ /* 0x000fe4000000000a */
[----:B------:R-:W-:Y:S01]  /*6930*/  LOP3.LUT R16, R9, 0xff, RZ, 0xc0, !PT ;  /* 0x000000ff09107812 */ /* 0x000fe200078ec0ff */
[----:B------:R-:W-:Y:S01]  /*6940*/  FFMA.FTZ R9, R144, UR18, -R6 ;  /* 0x0000001290097c23 */ /* 0x000fe20008010806 */
[C---:B------:R-:W-:Y:S01]  /*6950*/  LOP3.LUT R8, R4.reuse, 0xffff, RZ, 0xc0, !PT ;  /* 0x0000ffff04087812 */ /* 0x040fe200078ec0ff */
[----:B--2---:R-:W-:Y:S01]  /*6960*/  FFMA.FTZ R13, R157, UR18, -R5 ;  /* 0x000000129d0d7c23 */ /* 0x004fe20008010805 */
[----:B------:R-:W-:Y:S01]  /*6970*/  SHF.R.U32.HI R10, RZ, 0x10, R4 ;  /* 0x00000010ff0a7819 */ /* 0x000fe20000011604 */
[----:B------:R2:W-:Y:S01]  /*6980*/  MUFU.EX2 R175, R9 ;  /* 0x0000000900af7308 */ /* 0x0005e20000000800 */
[----:B------:R-:W-:Y:S02]  /*6990*/  LOP3.LUT R17, R4, 0xff, RZ, 0xc0, !PT ;  /* 0x000000ff04117812 */ /* 0x000fe400078ec0ff */
[----:B------:R-:W-:-:S02]  /*69a0*/  SHF.R.U32.HI R11, RZ, 0x8, R8 ;  /* 0x00000008ff0b7819 */ /* 0x000fc40000011608 */
[----:B------:R-:W-:Y:S02]  /*69b0*/  SHF.R.U32.HI R8, RZ, 0x18, R4 ;  /* 0x00000018ff087819 */ /* 0x000fe40000011604 */
[----:B------:R-:W-:Y:S01]  /*69c0*/  LOP3.LUT R4, R10, 0xff, RZ, 0xc0, !PT ;  /* 0x000000ff0a047812 */ /* 0x000fe200078ec0ff */
[----:B------:R5:W-:Y:S01]  /*69d0*/  MUFU.EX2 R46, R13 ;  /* 0x0000000d002e7308 */ /* 0x000be20000000800 */
[----:B------:R-:W-:Y:S01]  /*69e0*/  PRMT R10, R17, 0x5410, R11 ;  /* 0x00005410110a7816 */ /* 0x000fe2000000000b */
[----:B------:R-:W-:Y:S01]  /*69f0*/  FFMA.FTZ R11, R146, UR18, -R20 ;  /* 0x00000012920b7c23 */ /* 0x000fe20008010814 */
[----:B------:R-:W-:-:S05]  /*6a00*/  PRMT R16, R16, 0x5410, R18 ;  /* 0x0000541010107816 */ /* 0x000fca0000000012 */
[----:B------:R3:W-:Y:S01]  /*6a10*/  MUFU.EX2 R102, R11 ;  /* 0x0000000b00667308 */ /* 0x0007e20000000800 */
[----:B--2---:R-:W-:-:S07]  /*6a20*/  FFMA.FTZ R9, R145, UR18, -R6 ;  /* 0x0000001291097c23 */ /* 0x004fce0008010806 */
[----:B------:R2:W4:Y:S01]  /*6a30*/  MUFU.EX2 R103, R9 ;  /* 0x0000000900677308 */ /* 0x0005220000000800 */
[----:B-----5:R-:W-:-:S07]  /*6a40*/  FFMA.FTZ R13, R158, UR18, -R5 ;  /* 0x000000129e0d7c23 */ /* 0x020fce0008010805 */
        /* <DEDUP_REMOVED lines=10> */
[----:B------:R-:W-:-:S02]  /*6af0*/  F2FP.F16.F32.PACK_AB R10, R176, R177 ;  /* 0x000000b1b00a723e */ /* 0x000fc400000000ff */
[----:B----4-:R-:W-:Y:S01]  /*6b00*/  F2FP.F16.F32.PACK_AB R18, R103, R175 ;  /* 0x000000af6712723e */ /* 0x010fe200000000ff */
[----:B------:R2:W-:Y:S01]  /*6b10*/  MUFU.EX2 R98, R4 ;  /* 0x0000000400627308 */ /* 0x0005e20000000800 */
[----:B------:R-:W-:Y:S02]  /*6b20*/  LOP3.LUT R9, R9, R10, RZ, 0xc0, !PT ;  /* 0x0000000a09097212 */ /* 0x000fe400078ec0ff */
[----:B------:R-:W-:Y:S02]  /*6b30*/  F2FP.F16.F32.PACK_AB R10, R178, R179 ;  /* 0x000000b3b20a723e */ /* 0x000fe400000000ff */
[----:B------:R-:W-:Y:S02]  /*6b40*/  LOP3.LUT R11, R11, R18, RZ, 0xc0, !PT ;  /* 0x000000120b0b7212 */ /* 0x000fe400078ec0ff */
[----:B------:R-:W-:Y:S02]  /*6b50*/  LOP3.LUT R18, R16, 0xff, RZ, 0xc0, !PT ;  /* 0x000000ff10127812 */ /* 0x000fe400078ec0ff */
[----:B------:R-:W-:-:S04]  /*6b60*/  SHF.R.U32.HI R15, RZ, 0x10, R16 ;  /* 0x00000010ff0f7819 */ /* 0x000fc80000011610 */
[----:B------:R-:W-:Y:S02]  /*6b70*/  LOP3.LUT R15, R15, 0xff, RZ, 0xc0, !PT ;  /* 0x000000ff0f0f7812 */ /* 0x000fe400078ec0ff */
[----:B--2---:R-:W-:Y:S01]  /*6b80*/  HSET2.LE.AND R4, R19, R0, PT ;  /* 0x0000000013047233 */ /* 0x004fe20003803000 */
[----:B------:R-:W-:-:S04]  /*6b90*/  FFMA.FTZ R19, R173, UR18, -R5 ;  /* 0x00000012ad137c23 */ /* 0x000fc80008010805 */
[----:B------:R-:W-:Y:S01]  /*6ba0*/  LOP3.LUT R10, R4, R10, RZ, 0xc0, !PT ;  /* 0x0000000a040a7212 */ /* 0x000fe200078ec0ff */
[----:B------:R-:W2:Y:S01]  /*6bb0*/  MUFU.EX2 R97, R19 ;  /* 0x0000001300617308 */ /* 0x000ea20000000800 */
        /* <DEDUP_REMOVED lines=17> */
[----:B-1----:R-:W-:Y:S01]  /*6cd0*/  HMMA.16816.F32 R136, R8, R36, R88 ;  /* 0x000000240888723c */ /* 0x002fe20000001858 */
[----:B------:R-:W-:Y:S01]  /*6ce0*/  HSET2.LE.AND R4, R16, R0, PT ;  /* 0x0000000010047233 */ /* 0x000fe20003803000 */
[----:B------:R-:W-:Y:S01]  /*6cf0*/  LDSM.16.MT88.4 R88, [R190+0x7800] ;  /* 0x00780000be58783b */ /* 0x000fe20000004200 */
[----:B------:R-:W-:-:S03]  /*6d00*/  F2FP.F16.F32.PACK_AB R14, R182, R183 ;  /* 0x000000b7b60e723e */ /* 0x000fc600000000ff */
[C---:B------:R-:W-:Y:S01]  /*6d10*/  HMMA.16816.F32 R144, R8.reuse, R48, R80 ;  /* 0x000000300890723c */ /* 0x040fe20000001850 */
[----:B------:R-:W-:Y:S02]  /*6d20*/  LOP3.LUT R14, R4, R14, RZ, 0xc0, !PT ;  /* 0x0000000e040e7212 */ /* 0x000fe400078ec0ff */
[--C-:B------:R-:W-:Y:S01]  /*6d30*/  HSET2.LE.AND R4, R18, R0.reuse, PT ;  /* 0x0000000012047233 */ /* 0x100fe20003803000 */
[----:B------:R-:W-:Y:S02]  /*6d40*/  FFMA.FTZ R18, R161, UR18, -R7 ;  /* 0x00000012a1127c23 */ /* 0x000fe40008010807 */
[C---:B------:R-:W-:Y:S01]  /*6d50*/  HMMA.16816.F32 R120, R8.reuse, R30, R120 ;  /* 0x0000001e0878723c */ /* 0x040fe20000001878 */
[----:B---3--:R-:W-:Y:S01]  /*6d60*/  PRMT R15, R12, 0x5410, R13 ;  /* 0x000054100c0f7816 */ /* 0x008fe2000000000d */
[--C-:B------:R-:W-:Y:S01]  /*6d70*/  FFMA.FTZ R13, R160, UR18, -R7.reuse ;  /* 0x00000012a00d7c23 */ /* 0x100fe20008010807 */
[--C-:B------:R-:W-:Y:S01]  /*6d80*/  HSET2.LE.AND R12, R17, R0.reuse, PT ;  /* 0x00000000110c7233 */ /* 0x100fe20003803000 */
[----:B------:R-:W-:Y:S01]  /*6d90*/  MUFU.EX2 R27, R18 ;  /* 0x00000012001b7308 */ /* 0x000fe20000000800 */
[----:B--2---:R-:W-:Y:S01]  /*6da0*/  F2FP.F16.F32.PACK_AB R17, R47, R97 ;  /* 0x000000612f11723e */ /* 0x004fe200000000ff */
[----:B------:R-:W-:Y:S01]  /*6db0*/  HMMA.16816.F32 R92, R8, R38, R72 ;  /* 0x00000026085c723c */ /* 0x000fe20000001848 */
[----:B------:R-:W-:Y:S01]  /*6dc0*/  HSET2.LE.AND R16, R15, R0, PT ;  /* 0x000000000f107233 */ /* 0x000fe20003803000 */
[----:B------:R-:W-:Y:S01]  /*6dd0*/  FFMA.FTZ R7, R162, UR18, -R7 ;  /* 0x00000012a2077c23 */ /* 0x000fe20008010807 */
[----:B------:R-:W-:-:S03]  /*6de0*/  F2FP.F16.F32.PACK_AB R15, R45, R46 ;  /* 0x0000002e2d0f723e */ /* 0x000fc600000000ff */
[----:B------:R-:W-:Y:S01]  /*6df0*/  HMMA.16816.F32 R140, R8, R50, R84 ;  /* 0x00000032088c723c */ /* 0x000fe20000001854 */
[----:B------:R-:W-:Y:S01]  /*6e00*/  LOP3.LUT R15, R4, R15, RZ, 0xc0, !PT ;  /* 0x0000000f040f7212 */ /* 0x000fe200078ec0ff */
[----:B------:R1:W2:Y:S01]  /*6e10*/  MUFU.EX2 R41, R13 ;  /* 0x0000000d00297308 */ /* 0x0002a20000000800 */
[----:B------:R-:W-:-:S04]  /*6e20*/  LOP3.LUT R4, R23, UR6, R40, 0x96, !PT ;  /* 0x0000000617047c12 */ /* 0x000fc8000f8e9628 */
[----:B------:R-:W-:Y:S01]  /*6e30*/  LOP3.LUT R8, R25, UR6, R42, 0x96, !PT ;  /* 0x0000000619087c12 */ /* 0x000fe2000f8e962a */
[----:B------:R-:W-:-:S04]  /*6e40*/  IMAD.WIDE.U32 R10, R4, -0x2daee0ad, RZ ;  /* 0xd2511f53040a7825 */ /* 0x000fc800078e00ff */
[----:B------:R-:W-:Y:S01]  /*6e50*/  FFMA.FTZ R4, R163, UR18, -R6 ;  /* 0x00000012a3047c23 */ /* 0x000fe20008010806 */
[----:B------:R3:W-:Y:S01]  /*6e60*/  MUFU.EX2 R228, R7 ;  /* 0x0000000700e47308 */ /* 0x0007e20000000800 */
[----:B------:R-:W-:-:S03]  /*6e70*/  IMAD.WIDE.U32 R8, R8, -0x2daee0ad, RZ ;  /* 0xd2511f5308087825 */ /* 0x000fc600078e00ff */
[----:B------:R-:W-:-:S04]  /*6e80*/  LOP3.LUT R19, R8, 0xff, RZ, 0xc0, !PT ;  /* 0x000000ff08137812 */ /* 0x000fc800078ec0ff */
[----:B------:R4:W-:Y:S01]  /*6e90*/  MUFU.EX2 R25, R4 ;  /* 0x0000000400197308 */ /* 0x0009e20000000800 */
[----:B-1----:R-:W-:Y:S02]  /*6ea0*/  F2FP.F16.F32.PACK_AB R13, R205, R206 ;  /* 0x000000cecd0d723e */ /* 0x002fe400000000ff */
[----:B------:R-:W-:Y:S02]  /*6eb0*/  SHF.R.U32.HI R18, RZ, 0x10, R8 ;  /* 0x00000010ff127819 */ /* 0x000fe40000011608 */
[----:B------:R-:W-:Y:S02]  /*6ec0*/  LOP3.LUT R12, R12, R13, RZ, 0xc0, !PT ;  /* 0x0000000d0c0c7212 */ /* 0x000fe400078ec0ff */
[----:B------:R-:W-:Y:S01]  /*6ed0*/  LOP3.LUT R13, R16, R17, RZ, 0xc0, !PT ;  /* 0x00000011100d7212 */ /* 0x000fe200078ec0ff */
[----:B------:R-:W-:Y:S01]  /*6ee0*/  FFMA.FTZ R16, R164, UR18, -R6 ;  /* 0x00000012a4107c23 */ /* 0x000fe20008010806 */
[----:B------:R-:W-:Y:S02]  /*6ef0*/  SHF.R.U32.HI R21, RZ, 0x18, R8 ;  /* 0x00000018ff157819 */ /* 0x000fe40000011608 */
[----:B---3--:R-:W-:Y:S01]  /*6f00*/  LOP3.LUT R7, R11, UR15, R26, 0x96, !PT ;  /* 0x0000000f0b077c12 */ /* 0x008fe2000f8e961a */
[----:B------:R1:W3:Y:S02]  /*6f10*/  MUFU.EX2 R24, R16 ;  /* 0x0000001000187308 */ /* 0x0002e40000000800 */
[----:B------:R-:W-:Y:S01]  /*6f20*/  HMMA.16816.F32 R108, R12, R32, R76 ;  /* 0x000000200c6c723c */ /* 0x000fe2000000184c */
[----:B------:R-:W5:Y:S01]  /*6f30*/  LDSM.16.MT88.4 R76, [R192+0x7800] ;  /* 0x00780000c04c783b */ /* 0x000f620000004200 */
[----:B----4-:R-:W-:Y:S01]  /*6f40*/  LOP3.LUT R4, R8, 0xffff, RZ, 0xc0, !PT ;  /* 0x0000ffff08047812 */ /* 0x010fe200078ec0ff */
[----:B------:R-:W-:-:S03]  /*6f50*/  FFMA.FTZ R8, R166, UR18, -R6 ;  /* 0x00000012a6087c23 */ /* 0x000fc60008010806 */
[C---:B------:R-:W-:Y:S01]  /*6f60*/  HMMA.16816.F32 R128, R12.reuse, R48, R152 ;  /* 0x000000300c80723c */ /* 0x040fe20000001898 */
[----:B------:R-:W-:Y:S01]  /*6f70*/  SHF.R.U32.HI R17, RZ, 0x8, R4 ;  /* 0x00000008ff117819 */ /* 0x000fe20000011604 */
[----:B------:R4:W-:Y:S01]  /*6f80*/  MUFU.EX2 R23, R8 ;  /* 0x0000000800177308 */ /* 0x0009e20000000800 */
[----:B------:R-:W-:Y:S02]  /*6f90*/  LOP3.LUT R4, R9, UR15, R44, 0x96, !PT ;  /* 0x0000000f09047c12 */ /* 0x000fe4000f8e962c */
[----:B------:R-:W-:Y:S01]  /*6fa0*/  PRMT R19, R19, 0x5410, R17 ;  /* 0x0000541013137816 */ /* 0x000fe20000000011 */
[C---:B------:R-:W-:Y:S01]  /*6fb0*/  HMMA.16816.F32 R64, R12.reuse, R34, R64 ;  /* 0x000000220c40723c */ /* 0x040fe20000001840 */
[----:B------:R-:W-:Y:S01]  /*6fc0*/  LOP3.LUT R9, R4, 0xffff, RZ, 0xc0, !PT ;  /* 0x0000ffff04097812 */ /* 0x000fe200078ec0ff */
[----:B-1----:R-:W-:Y:S01]  /*6fd0*/  FFMA.FTZ R16, R167, UR18, -R6 ;  /* 0x00000012a7107c23 */ /* 0x002fe20008010806 */
[----:B------:R-:W-:Y:S01]  /*6fe0*/  LOP3.LUT R6, R18, 0xff, RZ, 0xc0, !PT ;  /* 0x000000ff12067812 */ /* 0x000fe200078ec0ff */
[----:B------:R-:W-:Y:S01]  /*6ff0*/  FFMA.FTZ R18, R171, UR18, -R5 ;  /* 0x00000012ab127c23 */ /* 0x000fe20008010805 */
[----:B------:R-:W-:Y:S01]  /*7000*/  SHF.R.U32.HI R9, RZ, 0x8, R9 ;  /* 0x00000008ff097819 */ /* 0x000fe20000011609 */
[----:B------:R1:W5:Y:S01]  /*7010*/  MUFU.EX2 R229, R16 ;  /* 0x0000001000e57308 */ /* 0x0003620000000800 */
[----:B------:R-:W-:Y:S01]  /*7020*/  PRMT R17, R6, 0x5410, R21 ;  /* 0x0000541006117816 */ /* 0x000fe20000000015 */
[----:B------:R-:W-:Y:S01]  /*7030*/  HMMA.16816.F32 R68, R12, R28, R68 ;  /* 0x0000001c0c44723c */ /* 0x000fe20000001844 */
[----:B----4-:R-:W-:-:S05]  /*7040*/  LOP3.LUT R8, R4, 0xff, RZ, 0xc0, !PT ;  /* 0x000000ff04087812 */ /* 0x010fca00078ec0ff */
[C---:B------:R-:W-:Y:S01]  /*7050*/  HMMA.16816.F32 R60, R12.reuse, R30, R60 ;  /* 0x0000001e0c3c723c */ /* 0x040fe2000000183c */
[----:B------:R-:W-:Y:S02]  /*7060*/  PRMT R6, R8, 0x5410, R9 ;  /* 0x0000541008067816 */ /* 0x000fe40000000009 */
[--C-:B------:R-:W-:Y:S02]  /*7070*/  SHF.R.U32.HI R8, RZ, 0x10, R4.reuse ;  /* 0x00000010ff087819 */ /* 0x100fe40000011604 */
[----:B------:R-:W-:Y:S01]  /*7080*/  SHF.R.U32.HI R9, RZ, 0x18, R4 ;  /* 0x00000018ff097819 */ /* 0x000fe20000011604 */
[C---:B------:R-:W-:Y:S01]  /*7090*/  HMMA.16816.F32 R80, R12.reuse, R36, R148 ;  /* 0x000000240c50723c */ /* 0x040fe20000001894 */
[----:B------:R-:W-:Y:S01]  /*70a0*/  LOP3.LUT R8, R8, 0xff, RZ, 0xc0, !PT ;  /* 0x000000ff08087812 */ /* 0x000fe200078ec0ff */
[--C-:B-1----:R-:W-:Y:S01]  /*70b0*/  FFMA.FTZ R16, R168, UR18, -R20.reuse ;  /* 0x00000012a8107c23 */ /* 0x102fe20008010814 */
[--C-:B------:R-:W-:Y:S02]  /*70c0*/  HSET2.LE.AND R4, R6, R0.reuse, PT ;  /* 0x0000000006047233 */ /* 0x100fe40003803000 */
[----:B--2---:R-:W-:Y:S01]  /*70d0*/  F2FP.F16.F32.PACK_AB R6, R41, R43 ;  /* 0x0000002b2906723e */ /* 0x004fe200000000ff */
[C---:B------:R-:W-:Y:S01]  /*70e0*/  HMMA.16816.F32 R52, R12.reuse, R38, R52 ;  /* 0x000000260c34723c */ /* 0x040fe20000001834 */
[----:B------:R-:W-:Y:S01]  /*70f0*/  PRMT R9, R8, 0x5410, R9 ;  /* 0x0000541008097816 */ /* 0x000fe20000000009 */
[----:B------:R-:W-:Y:S01]  /*7100*/  FFMA.FTZ R8, R169, UR18, -R20 ;  /* 0x00000012a9087c23 */ /* 0x000fe20008010814 */
[----:B------:R-:W-:Y:S01]  /*7110*/  LOP3.LUT R132, R4, R6, RZ, 0xc0, !PT ;  /* 0x0000000604847212 */ /* 0x000fe200078ec0ff */
[----:B------:R1:W-:Y:S01]  /*7120*/  MUFU.EX2 R22, R16 ;  /* 0x0000001000167308 */ /* 0x0003e20000000800 */
[----:B---3--:R-:W-:Y:S01]  /*7130*/  F2FP.F16.F32.PACK_AB R6, R24, R25 ;  /* 0x000000191806723e */ /* 0x008fe200000000ff */
[----:B------:R-:W-:Y:S01]  /*7140*/  HMMA.16816.F32 R48, R12, R50, R56 ;  /* 0x000000320c30723c */ /* 0x000fe20000001838 */
[----:B------:R-:W-:-:S02]  /*7150*/  HSET2.LE.AND R4, R9, R0, PT ;  /* 0x0000000009047233 */ /* 0x000fc40003803000 */
[----:B------:R-:W-:-:S03]  /*7160*/  F2FP.F16.F32.PACK_AB R9, R228, R27 ;  /* 0x0000001be409723e */ /* 0x000fc600000000ff */
[----:B------:R-:W-:Y:S01]  /*7170*/  LOP3.LUT R133, R4, R6, RZ, 0xc0, !PT ;  /* 0x0000000604857212 */ /* 0x000fe200078ec0ff */
[----:B------:R-:W-:Y:S01]  /*7180*/  FFMA.FTZ R4, R170, UR18, -R5 ;  /* 0x00000012aa047c23 */ /* 0x000fe20008010805 */
[----:B------:R2:W3:Y:S01]  /*7190*/  MUFU.EX2 R21, R8 ;  /* 0x0000000800157308 */ /* 0x0004e20000000800 */
[--C-:B------:R-:W-:Y:S02]  /*71a0*/  SHF.R.U32.HI R6, RZ, 0x10, R10.reuse ;  /* 0x00000010ff067819 */ /* 0x100fe4000001160a */
[----:B------:R-:W-:Y:S02]  /*71b0*/  LOP3.LUT R13, R10, 0xff, RZ, 0xc0, !PT ;  /* 0x000000ff0a0d7812 */ /* 0x000fe400078ec0ff */
[----:B------:R-:W-:Y:S02]  /*71c0*/  SHF.R.U32.HI R12, RZ, 0x18, R10 ;  /* 0x00000018ff0c7819 */ /* 0x000fe4000001160a */
[----:B-1----:R-:W-:Y:S01]  /*71d0*/  HSET2.LE.AND R16, R17, R0, PT ;  /* 0x0000000011107233 */ /* 0x002fe20003803000 */
[----:B------:R1:W-:Y:S01]  /*71e0*/  MUFU.EX2 R15, R4 ;  /* 0x00000004000f7308 */ /* 0x0003e20000000800 */
[----:B-----5:R-:W-:-:S04]  /*71f0*/  F2FP.F16.F32.PACK_AB R17, R229, R23 ;  /* 0x00000017e511723e */ /* 0x020fc800000000ff */
[----:B------:R-:W-:-:S03]  /*7200*/  LOP3.LUT R135, R16, R17, RZ, 0xc0, !PT ;  /* 0x0000001110877212 */ /* 0x000fc600078ec0ff */
[----:B------:R4:W-:Y:S01]  /*7210*/  MUFU.EX2 R20, R18 ;  /* 0x0000001200147308 */ /* 0x0009e20000000800 */
[----:B--2---:R-:W-:-:S05]  /*7220*/  HSET2.LE.AND R8, R19, R0, PT ;  /* 0x0000000013087233 */ /* 0x004fca0003803000 */
[----:B------:R-:W-:Y:S01]  /*7230*/  LOP3.LUT R134, R8, R9, RZ, 0xc0, !PT ;  /* 0x0000000908867212 */ /* 0x000fe200078ec0ff */
[--C-:B------:R-:W-:Y:S01]  /*7240*/  FFMA.FTZ R9, R174, UR18, -R5.reuse ;  /* 0x00000012ae097c23 */ /* 0x100fe20008010805 */
[----:B------:R-:W-:Y:S01]  /*7250*/  LOP3.LUT R8, R10, 0xffff, RZ, 0xc0, !PT ;  /* 0x0000ffff0a087812 */ /* 0x000fe200078ec0ff */
[----:B-1----:R-:W-:Y:S01]  /*7260*/  FFMA.FTZ R4, R172, UR18, -R5 ;  /* 0x00000012ac047c23 */ /* 0x002fe20008010805 */
[----:B------:R-:W-:Y:S01]  /*7270*/  SHF.R.U32.HI R5, RZ, 0x10, R7 ;  /* 0x00000010ff057819 */ /* 0x000fe20000011607 */
[----:B------:R1:W-:Y:S01]  /*7280*/  MUFU.EX2 R14, R9 ;  /* 0x00000009000e7308 */ /* 0x0003e20000000800 */
[----:B------:R-:W-:Y:S01]  /*7290*/  SHF.R.U32.HI R11, RZ, 0x8, R8 ;  /* 0x00000008ff0b7819 */ /* 0x000fe20000011608 */
[C---:B------:R-:W-:Y:S01]  /*72a0*/  HMMA.16816.F32 R72, R132.reuse, R76, R124 ;  /* 0x0000004c8448723c */ /* 0x040fe2000000187c */
[----:B------:R-:W-:Y:S02]  /*72b0*/  LOP3.LUT R8, R6, 0xff, RZ, 0xc0, !PT ;  /* 0x000000ff06087812 */ /* 0x000fe400078ec0ff */
[----:B------:R-:W-:Y:S01]  /*72c0*/  LOP3.LUT R10, R7, 0xff, RZ, 0xc0, !PT ;  /* 0x000000ff070a7812 */ /* 0x000fe200078ec0ff */
[----:B----4-:R-:W2:Y:S01]  /*72d0*/  LDSM.16.MT88.4 R16, [R191+0x7800] ;  /* 0x00780000bf10783b */ /* 0x010ea20000004200 */
[----:B------:R-:W-:Y:S01]  /*72e0*/  LOP3.LUT R5, R5, 0xff, RZ, 0xc0, !PT ;  /* 0x000000ff05057812 */ /* 0x000fe200078ec0ff */
[----:B------:R4:W5:Y:S01]  /*72f0*/  MUFU.EX2 R226, R4 ;  /* 0x0000000400e27308 */ /* 0x0009620000000800 */
[C---:B------:R-:W-:Y:S06]  /*7300*/  HMMA.16816.F32 R124, R132.reuse, R88, R136 ;  /* 0x00000058847c723c */ /* 0x040fec0000001888 */
[----:B------:R-:W-:Y:S01]  /*7310*/  HMMA.16816.F32 R104, R132, R112, R104 ;  /* 0x000000708468723c */ /* 0x000fe20000001868 */
[----:B-1----:R-:W-:-:S05]  /*7320*/  PRMT R9, R8, 0x5410, R12 ;  /* 0x0000541008097816 */ /* 0x002fca000000000c */
[----:B------:R-:W-:Y:S01]  /*7330*/  HMMA.16816.F32 R116, R132, R114, R116 ;  /* 0x000000728474723c */ /* 0x000fe20000001874 */
[----:B----4-:R-:W-:Y:S02]  /*7340*/  LOP3.LUT R4, R7, 0xffff, RZ, 0xc0, !PT ;  /* 0x0000ffff07047812 */ /* 0x010fe400078ec0ff */
[----:B------:R-:W-:-:S03]  /*7350*/  SHF.R.U32.HI R7, RZ, 0x18, R7 ;  /* 0x00000018ff077819 */ /* 0x000fc60000011607 */
[C---:B------:R-:W-:Y:S01]  /*7360*/  HMMA.16816.F32 R120, R132.reuse, R78, R120 ;  /* 0x0000004e8478723c */ /* 0x040fe20000001878 */
[----:B------:R-:W-:Y:S02]  /*7370*/  SHF.R.U32.HI R6, RZ, 0x8, R4 ;  /* 0x00000008ff067819 */ /* 0x000fe40000011604 */
[----:B------:R-:W-:Y:S02]  /*7380*/  PRMT R4, R13, 0x5410, R11 ;  /* 0x000054100d047816 */ /* 0x000fe4000000000b */
[----:B------:R-:W-:Y:S01]  /*7390*/  PRMT R8, R10, 0x5410, R6 ;  /* 0x000054100a087816 */ /* 0x000fe20000000006 */
[----:B------:R-:W-:Y:S01]  /*73a0*/  HMMA.16816.F32 R84, R132, R90, R92 ;  /* 0x0000005a8454723c */ /* 0x000fe2000000185c */
[----:B------:R-:W-:Y:S02]  /*73b0*/  PRMT R5, R5, 0x5410, R7 ;  /* 0x0000541005057816 */ /* 0x000fe40000000007 */
[--C-:B------:R-:W-:Y:S02]  /*73c0*/  HSET2.LE.AND R6, R9, R0.reuse, PT ;  /* 0x0000000009067233 */ /* 0x100fe40003803000 */
[----:B------:R-:W-:-:S02]  /*73d0*/  HSET2.LE.AND R4, R4, R0, PT ;  /* 0x0000000004047233 */ /* 0x000fc40003803000 */
[--C-:B------:R-:W-:Y:S02]  /*73e0*/  HSET2.LE.AND R8, R8, R0.reuse, PT ;  /* 0x0000000008087233 */ /* 0x100fe40003803000 */
[----:B------:R-:W-:Y:S02]  /*73f0*/  HSET2.LE.AND R9, R5, R0, PT ;  /* 0x0000000005097233 */ /* 0x000fe40003803000 */
[----:B---3--:R-:W-:Y:S01]  /*7400*/  F2FP.F16.F32.PACK_AB R0, R21, R22 ;  /* 0x000000161500723e */ /* 0x008fe200000000ff */
[C---:B--2---:R-:W-:Y:S01]  /*7410*/  HMMA.16816.F32 R92, R132.reuse, R16, R144 ;  /* 0x00000010845c723c */ /* 0x044fe20000001890 */
[----:B-----5:R-:W-:Y:S02]  /*7420*/  F2FP.F16.F32.PACK_AB R5, R226, R15 ;  /* 0x0000000fe205723e */ /* 0x020fe400000000ff */
[----:B------:R-:W-:Y:S01]  /*7430*/  LOP3.LUT R138, R4, R0, RZ, 0xc0, !PT ;  /* 0x00000000048a7212 */ /* 0x000fe200078ec0ff */
[----:B------:R-:W-:Y:S01]  /*7440*/  FADD.FTZ R4, R224, R215 ;  /* 0x000000d7e0047221 */ /* 0x000fe20000010000 */
[----:B------:R-:W-:Y:S01]  /*7450*/  F2FP.F16.F32.PACK_AB R0, R14, R20 ;  /* 0x000000140e00723e */ /* 0x000fe200000000ff */
[----:B------:R-:W-:Y:S01]  /*7460*/  HMMA.16816.F32 R132, R132, R18, R140 ;  /* 0x000000128484723c */ /* 0x000fe2000000188c */
[----:B------:R-:W-:-:S02]  /*7470*/  F2FP.F16.F32.PACK_AB R7, R98, R102 ;  /* 0x000000666207723e */ /* 0x000fc400000000ff */
        /* <DEDUP_REMOVED lines=72> */
[----:B------:R-:W2:Y:S01]  /*7900*/  LDL.64 R156, [R1+0x8] ;  /* 0x00000800019c7983 */ /* 0x000ea20000100a00 */
[----:B------:R-:W-:Y:S01]  /*7910*/  ULDC UR4, c[0x0][0x2d0] ;  /* 0x0000b40000047ab9 */ /* 0x000fe20000000800 */
[----:B------:R-:W1:Y:S01]  /*7920*/  LDC.64 R206, c[0x0][0x250] ;  /* 0x00009400ffce7b82 */ /* 0x000e620000000a00 */
[----:B------:R-:W-:Y:S01]  /*7930*/  IMAD R210, R251, -0x2, R210 ;  /* 0xfffffffefbd27824 */ /* 0x000fe200078e02d2 */
[----:B------:R-:W-:Y:S01]  /*7940*/  LEA.HI.SX32 R203, R203, 0xfffffffe, 0x1a ;  /* 0xfffffffecbcb7811 */ /* 0x000fe200078fd2ff */
[----:B------:R-:W-:Y:S01]  /*7950*/  IMAD.WIDE.U32 R238, R238, -0x326172a9, RZ ;  /* 0xcd9e8d57eeee7825 */ /* 0x000fe200078e00ff */
[----:B------:R-:W-:Y:S02]  /*7960*/  MOV R97, R100 ;  /* 0x0000006400617202 */ /* 0x000fe40000000f00 */
[----:B------:R-:W-:Y:S01]  /*7970*/  IADD3 R210, R96, R210, -R165 ;  /* 0x000000d260d27210 */ /* 0x000fe20007ffe8a5 */
[----:B------:R-:W-:Y:S01]  /*7980*/  IMAD.WIDE.U32 R236, R236, -0x326172a9, RZ ;  /* 0xcd9e8d57ecec7825 */ /* 0x000fe200078e00ff */
[----:B------:R-:W-:-:S02]  /*7990*/  LOP3.LUT R214, R239, R212, RZ, 0x3c, !PT ;  /* 0x000000d4efd67212 */ /* 0x000fc400078e3cff */
[----:B------:R-:W-:Y:S01]  /*79a0*/  MOV R96, R101 ;  /* 0x0000006500607202 */ /* 0x000fe20000000f00 */
[----:B------:R-:W-:Y:S01]  /*79b0*/  IMAD.WIDE.U32 R208, R240, -0x2daee0ad, RZ ;  /* 0xd2511f53f0d07825 */ /* 0x000fe200078e00ff */
[----:B------:R-:W-:Y:S02]  /*79c0*/  LOP3.LUT R212, R237, R212, RZ, 0x3c, !PT ;  /* 0x000000d4edd47212 */ /* 0x000fe400078e3cff */
[----:B------:R-:W-:Y:S01]  /*79d0*/  MOV R102, R2 ;  /* 0x0000000200667202 */ /* 0x000fe20000000f00 */
[----:B------:R-:W-:Y:S01]  /*79e0*/  IMAD.WIDE.U32 R214, R214, -0x2daee0ad, RZ ;  /* 0xd2511f53d6d67825 */ /* 0x000fe200078e00ff */
[----:B------:R-:W-:-:S03]  /*79f0*/  MOV R98, R99 ;  /* 0x0000006300627202 */ /* 0x000fc60000000f00 */
[----:B------:R-:W-:Y:S01]  /*7a00*/  IMAD.WIDE.U32 R212, R212, -0x2daee0ad, RZ ;  /* 0xd2511f53d4d47825 */ /* 0x000fe200078e00ff */
[----:B--2---:R-:W-:Y:S01]  /*7a10*/  ISETP.GE.AND P0, PT, R156, UR4, PT ;  /* 0x000000049c007c0c */ /* 0x004fe2000bf06270 */
[----:B------:R-:W-:-:S12]  /*7a20*/  ULDC UR4, c[0x0][0x2ec] ;  /* 0x0000bb0000047ab9 */ /* 0x000fd80000000800 */
[----:B------:R-:W2:Y:S01]  /*7a30*/  @!P0 LDC.64 R4, c[0x0][0x220] ;  /* 0x00008800ff048b82 */ /* 0x000ea20000000a00 */
[----:B-1----:R-:W-:-:S07]  /*7a40*/  @!P0 IMAD R244, R207, 0x30, RZ ;  /* 0x00000030cff48824 */ /* 0x002fce00078e02ff */
[----:B------:R-:W1:Y:S08]  /*7a50*/  @!P0 LDC.64 R250, c[0x0][0x220] ;  /* 0x00008800fffa8b82 */ /* 0x000e700000000a00 */
[----:B------:R-:W3:Y:S01]  /*7a60*/  @!P0 LDC.64 R248, c[0x0][0x220] ;  /* 0x00008800fff88b82 */ /* 0x000ee20000000a00 */
[----:B--2---:R2:W-:Y:S07]  /*7a70*/  @!P0 STL.64 [R1], R4 ;  /* 0x0000000401008387 */ /* 0x0045ee0000100a00 */
[----:B------:R-:W4:Y:S01]  /*7a80*/  @!P0 LDC.64 R246, c[0x0][0x220] ;  /* 0x00008800fff68b82 */ /* 0x000f220000000a00 */
[----:B-1----:R-:W-:Y:S05]  /*7a90*/  BRA `(.L_x_1515) ;  /* 0x0000000400307947 */ /* 0x002fea0003800000 */
.L_x_1517:
[----:B------:R-:W1:Y:S01]  /*7aa0*/  @!P0 LDC.64 R140, c[0x0][0x248] ;  /* 0x00009200ff8c8b82 */ /* 0x000e620000000a00 */
[----:B------:R-:W-:Y:S01]  /*7ab0*/  @!P0 VIADD R99, R203, 0xffffffff ;  /* 0xffffffffcb638836 */ /* 0x000fe20000000000 */
[----:B------:R2:W-:Y:S04]  /*7ac0*/  @P0 STS.128 [R204+0x4000], RZ ;  /* 0x004000ffcc000388 */ /* 0x0005e80000000c00 */
[----:B------:R-:W-:Y:S02]  /*7ad0*/  @!P0 SHF.R.S32.HI R100, RZ, 0x1f, R99 ;  /* 0x0000001fff648819 */ /* 0x000fe40000011463 */
[----:B------:R-:W3:Y:S08]  /*7ae0*/  @!P0 LDC.64 R146, c[0x0][0x248] ;  /* 0x00009200ff928b82 */ /* 0x000ef00000000a00 */
[----:B------:R-:W4:Y:S01]  /*7af0*/  @!P0 LDC.64 R152, c[0x0][0x248] ;  /* 0x00009200ff988b82 */ /* 0x000f220000000a00 */
[-C--:B-1----:R-:W-:Y:S07]  /*7b00*/  @!P0 IMAD R103, R100, R140.reuse, RZ ;  /* 0x0000008c64678224 */ /* 0x082fee00078e02ff */
[----:B------:R-:W1:Y:S01]  /*7b10*/  @!P0 LDC.64 R154, c[0x0][0x248] ;  /* 0x00009200ff9a8b82 */ /* 0x000e620000000a00 */
[C---:B------:R-:W-:Y:S04]  /*7b20*/  @!P0 IMAD.WIDE.U32 R100, R99.reuse, R140, RZ ;  /* 0x0000008c63648225 */ /* 0x040fe800078e00ff */
[----:B------:R-:W-:Y:S01]  /*7b30*/  @!P0 IMAD R103, R99, R141, R103 ;  /* 0x0000008d63678224 */ /* 0x000fe200078e0267 */
[C---:B------:R-:W-:Y:S01]  /*7b40*/  @!P0 LEA R144, P1, R100.reuse, R218, 0x6 ;  /* 0x000000da64908211 */ /* 0x040fe200078230ff */
[----:B------:R-:W-:Y:S01]  /*7b50*/  @!P0 IMAD R166, R141, 0x30, RZ ;  /* 0x000000308da68824 */ /* 0x000fe200078e02ff */
[----:B------:R-:W5:Y:S01]  /*7b60*/  @!P0 LDC.64 R158, c[0x0][0x218] ;  /* 0x00008600ff9e8b82 */ /* 0x000f620000000a00 */
[----:B------:R-:W-:Y:S05]  /*7b70*/  @!P0 IMAD.IADD R103, R101, 0x1, R103 ;  /* 0x0000000165678824 */ /* 0x000fea00078e0267 */
[----:B------:R-:W-:Y:S01]  /*7b80*/  @!P0 LEA.HI.X R145, R100, R217, R103, 0x6, P1 ;  /* 0x000000d964918211 */ /* 0x000fe200008f3467 */
[----:B------:R-:W-:Y:S01]  /*7b90*/  @!P0 VIADD R100, R203, 0xffffffff ;  /* 0xffffffffcb648836 */ /* 0x000fe20000000000 */
[----:B------:R-:W2:Y:S01]  /*7ba0*/  @!P0 LDC.64 R164, c[0x0][0x218] ;  /* 0x00008600ffa48b82 */ /* 0x000ea20000000a00 */
[----:B----4-:R-:W-:Y:S03]  /*7bb0*/  @!P0 IMAD.WIDE.U32 R142, R99, R152, RZ ;  /* 0x00000098638e8225 */ /* 0x010fe600078e00ff */
[----:B------:R-:W-:Y:S01]  /*7bc0*/  @!P0 SHF.R.S32.HI R101, RZ, 0x1f, R100 ;  /* 0x0000001fff658819 */ /* 0x000fe20000011464 */
[----:B------:R-:W-:Y:S02]  /*7bd0*/  @!P0 VIADD R103, R203, 0xffffffff ;  /* 0xffffffffcb678836 */ /* 0x000fe40000000000 */
[----:B------:R-:W-:Y:S01]  /*7be0*/  @!P0 IMAD.WIDE.U32 R144, R140, 0x30, R144 ;  /* 0x000000308c908825 */ /* 0x000fe200078e0090 */
[----:B------:R-:W-:Y:S01]  /*7bf0*/  @!P0 SHF.R.S32.HI R140, RZ, 0x1f, R99 ;  /* 0x0000001fff8c8819 */ /* 0x000fe20000011463 */
[----:B------:R-:W4:Y:S01]  /*7c00*/  @!P0 LDC.64 R162, c[0x0][0x218] ;  /* 0x00008600ffa28b82 */ /* 0x000f220000000a00 */
[----:B------:R-:W-:Y:S01]  /*7c10*/  @!P0 SHF.R.S32.HI R156, RZ, 0x1f, R103 ;  /* 0x0000001fff9c8819 */ /* 0x000fe20000011467 */
[----:B---3--:R-:W-:Y:S02]  /*7c20*/  @!P0 IMAD R101, R101, R146, RZ ;  /* 0x0000009265658224 */ /* 0x008fe400078e02ff */
[----:B------:R-:W-:Y:S02]  /*7c30*/  @!P0 IMAD R140, R140, R152, RZ ;  /* 0x000000988c8c8224 */ /* 0x000fe400078e02ff */
[C---:B------:R-:W-:Y:S02]  /*7c40*/  @!P0 IMAD R141, R100.reuse, R147, R101 ;  /* 0x00000093648d8224 */ /* 0x040fe400078e0265 */
[----:B------:R-:W-:Y:S01]  /*7c50*/  @!P0 IMAD.WIDE.U32 R100, R100, R146, RZ ;  /* 0x0000009264648225 */ /* 0x000fe200078e00ff */
[----:B------:R-:W3:Y:S03]  /*7c60*/  @!P0 LDC.64 R160, c[0x0][0x218] ;  /* 0x00008600ffa08b82 */ /* 0x000ee60000000a00 */
[----:B-1----:R-:W-:Y:S01]  /*7c70*/  @!P0 IMAD R156, R156, R154, RZ ;  /* 0x0000009a9c9c8224 */ /* 0x002fe200078e02ff */
[-C--:B------:R-:W-:Y:S01]  /*7c80*/  @!P0 LEA R157, P1, R100, R218.reuse, 0x6 ;  /* 0x000000da649d8211 */ /* 0x080fe200078230ff */
[----:B------:R-:W-:Y:S01]  /*7c90*/  @!P0 IMAD.IADD R152, R101, 0x1, R141 ;  /* 0x0000000165988824 */ /* 0x000fe200078e028d */
[----:B------:R-:W-:Y:S01]  /*7ca0*/  @!P0 LEA R101, P3, R142, R218, 0x6 ;  /* 0x000000da8e658211 */ /* 0x000fe200078630ff */
[----:B------:R-:W-:Y:S02]  /*7cb0*/  @!P0 IMAD R153, R99, R153, R140 ;  /* 0x0000009963998224 */ /* 0x000fe400078e028c */
[C---:B------:R-:W-:Y:S01]  /*7cc0*/  @!P0 IMAD.WIDE.U32 R140, R103.reuse, R154, RZ ;  /* 0x0000009a678c8225 */ /* 0x040fe200078e00ff */
[----:B------:R-:W-:Y:S03]  /*7cd0*/  @!P0 LEA.HI.X R152, R100, R217, R152, 0x6, P1 ;  /* 0x000000d964988211 */ /* 0x000fe600008f3498 */
[----:B------:R-:W-:Y:S01]  /*7ce0*/  @!P0 IMAD R155, R103, R155, R156 ;  /* 0x0000009b679b8224 */ /* 0x000fe200078e029c */
[----:B------:R-:W-:Y:S01]  /*7cf0*/  @!P0 LEA R103, P2, R146, R157, 0x5 ;  /* 0x0000009d92678211 */ /* 0x000fe200078428ff */
[----:B------:R-:W-:Y:S01]  /*7d00*/  @!P0 IMAD.IADD R143, R143, 0x1, R153 ;  /* 0x000000018f8f8824 */ /* 0x000fe200078e0299 */
[----:B------:R-:W-:Y:S01]  /*7d10*/  @!P0 LEA R99, P1, R140, R218, 0x6 ;  /* 0x000000da8c638211 */ /* 0x000fe200078230ff */
[----:B------:R-:W-:Y:S01]  /*7d20*/  @!P0 IMAD.IADD R100, R141, 0x1, R155 ;  /* 0x000000018d648824 */ /* 0x000fe200078e029b */
[----:B------:R-:W-:Y:S02]  /*7d30*/  @!P0 LEA.HI.X R152, R146, R152, R147, 0x5, P2 ;  /* 0x0000009892988211 */ /* 0x000fe400010f2c93 */
[C---:B-----5:R-:W-:Y:S02]  /*7d40*/  @!P0 LEA R146, P4, R101.reuse, R158, 0x1 ;  /* 0x0000009e65928211 */ /* 0x060fe400078808ff */
[----:B------:R-:W-:Y:S01]  /*7d50*/  @!P0 LEA.HI.X R153, R142, R217, R143, 0x6, P3 ;  /* 0x000000d98e998211 */ /* 0x000fe200018f348f */
[----:B------:R-:W-:Y:S01]  /*7d60*/  @!P0 IMAD.IADD R143, R166, 0x1, R145 ;  /* 0x00000001a68f8824 */ /* 0x000fe200078e0291 */
[----:B------:R-:W-:Y:S02]  /*7d70*/  @!P0 IADD3 R99, P5, R252, R99, RZ ;  /* 0x00000063fc638210 */ /* 0x000fe40007fbe0ff */
[----:B------:R-:W-:Y:S02]  /*7d80*/  @!P0 LEA.HI.X R140, R140, R217, R100, 0x6, P1 ;  /* 0x000000d98c8c8211 */ /* 0x000fe400008f3464 */
[----:B------:R-:W-:Y:S02]  /*7d90*/  @!P0 LEA.HI.X R147, R101, R159, R153, 0x1, P4 ;  /* 0x0000009f65938211 */ /* 0x000fe400020f0c99 */
[C---:B--2---:R-:W-:Y:S01]  /*7da0*/  @!P0 LEA R100, P1, R144.reuse, R164, 0x1 ;  /* 0x000000a490648211 */ /* 0x044fe200078208ff */
[----:B------:R-:W-:Y:S01]  /*7db0*/  @!P0 IMAD.X R141, R245, 0x1, R140, P5 ;  /* 0x00000001f58d8824 */ /* 0x000fe200028e068c */
[C---:B----4-:R-:W-:Y:S01]  /*7dc0*/  @!P0 LEA R142, P3, R99.reuse, R162, 0x1 ;  /* 0x000000a2638e8211 */ /* 0x050fe200078608ff */
[----:B------:R-:W-:Y:S01]  /*7dd0*/  @!PT LDS RZ, [RZ] ;  /* 0x00000000fffff984 */ /* 0x000fe20000000800 */
[----:B------:R-:W-:Y:S01]  /*7de0*/  @!PT LDS RZ, [RZ] ;  /* 0x00000000fffff984 */ /* 0x000fe20000000800 */
[----:B------:R-:W-:Y:S01]  /*7df0*/  @!PT LDS RZ, [RZ] ;  /* 0x00000000fffff984 */ /* 0x000fe20000000800 */
[----:B------:R1:W-:Y:S01]  /*7e00*/  @!P0 LDGSTS.E.BYPASS.LTC128B.128 [R204+0x4000], desc[UR20][R146.64] ;  /* 0x0400000092cc8fae */ /* 0x0003e2000b901d54 */
[----:B------:R-:W-:Y:S02]  /*7e10*/  @!P0 LEA.HI.X R101, R144, R165, R143, 0x1, P1 ;  /* 0x000000a590658211 */ /* 0x000fe400008f0c8f */
[----:B------:R-:W-:Y:S03]  /*7e20*/  @!P0 LEA.HI.X R143, R99, R163, R141, 0x1, P3 ;  /* 0x000000a3638f8211 */ /* 0x000fe600018f0c8d */
[----:B------:R1:W-:Y:S01]  /*7e30*/  @P0 STS.128 [R204+0x4800], RZ ;  /* 0x004800ffcc000388 */ /* 0x0003e20000000c00 */
[C---:B---3--:R-:W-:Y:S05]  /*7e40*/  @!P0 LEA R140, P2, R103.reuse, R160, 0x1 ;  /* 0x000000a0678c8211 */ /* 0x048fea00078408ff */
[----:B------:R-:W-:Y:S01]  /*7e50*/  @!PT LDS RZ, [RZ] ;  /* 0x00000000fffff984 */ /* 0x000fe20000000800 */
[----:B------:R-:W-:Y:S01]  /*7e60*/  @!PT LDS RZ, [RZ] ;  /* 0x00000000fffff984 */ /* 0x000fe20000000800 */
[----:B------:R-:W-:Y:S01]  /*7e70*/  @!PT LDS RZ, [RZ] ;  /* 0x00000000fffff984 */ /* 0x000fe20000000800 */
[----:B------:R1:W-:Y:S01]  /*7e80*/  @!P0 LDGSTS.E.BYPASS.LTC128B.128 [R204+0x4800], desc[UR20][R142.64] ;  /* 0x048000008ecc8fae */ /* 0x0003e2000b901d54 */
[----:B------:R-:W-:Y:S05]  /*7e90*/  @!P0 LEA.HI.X R141, R103, R161, R152, 0x1, P2 ;  /* 0x000000a1678d8211 */ /* 0x000fea00010f0c98 */
        /* <DEDUP_REMOVED lines=12> */
.L_x_1515:
[----:B------:R-:W2:Y:S01]  /*7f60*/  LDL.64 R10, [R1+0x18] ;  /* 0x00001800010a7983 */ /* 0x000ea20000100a00 */
[----:B------:R-:W-:Y:S04]  /*7f70*/  DEPBAR.LE SB0, 0x0 ;  /* 0x000080000000791a */ /* 0x000fe80000000000 */
[----:B------:R-:W-:Y:S01]  /*7f80*/  SHF.R.S32.HI R0, RZ, 0x1f, R203 ;  /* 0x0000001fff007819 */ /* 0x000fe200000114cb */
[----:B------:R-:W5:Y:S01]  /*7f90*/  LDL R9, [R1+0x24] ;  /* 0x0000240001097983 */ /* 0x000f620000100800 */
[-C--:B------:R-:W-:Y:S01]  /*7fa0*/  IMAD.WIDE.U32 R6, R203, R206.reuse, RZ ;  /* 0x000000cecb067225 */ /* 0x080fe200078e00ff */
[----:B------:R-:W-:Y:S02]  /*7fb0*/  LOP3.LUT R205, R205, 0xffffffef, RZ, 0xc0, !PT ;  /* 0xffffffefcdcd7812 */ /* 0x000fe400078ec0ff */
[----:B------:R-:W3:Y:S01]  /*7fc0*/  LDL R8, [R1] ;  /* 0x0000000001087983 */ /* 0x000ee20000100800 */
[----:B------:R-:W-:Y:S01]  /*7fd0*/  IMAD R0, R0, R206, RZ ;  /* 0x000000ce00007224 */ /* 0x000fe200078e02ff */
[----:B------:R-:W-:Y:S01]  /*7fe0*/  @P0 LOP3.LUT R205, R205, 0x10, RZ, 0xfc, !PT ;  /* 0x00000010cdcd0812 */ /* 0x000fe200078efcff */
[----:B------:R-:W-:Y:S01]  /*7ff0*/  IMAD.MOV.U32 R211, RZ, RZ, -0x40 ;  /* 0xffffffc0ffd37424 */ /* 0x000fe200078e00ff */
[----:B------:R-:W4:Y:S01]  /*8000*/  LDL R14, [R1+0x4] ;  /* 0x00000400010e7983 */ /* 0x000f220000100800 */
[----:B------:R-:W-:Y:S01]  /*8010*/  IMAD R0, R203, R207, R0 ;  /* 0x000000cfcb007224 */ /* 0x000fe200078e0200 */
[----:B------:R-:W-:Y:S03]  /*8020*/  BAR.SYNC.DEFER_BLOCKING 0x0 ;  /* 0x0000000000007b1d */ /* 0x000fe60000010000 */
[----:B------:R-:W-:Y:S03]  /*8030*/  IMAD.IADD R0, R7, 0x1, R0 ;  /* 0x0000000107007824 */ /* 0x000fe600078e0200 */
[----:B------:R-:W-:Y:S01]  /*8040*/  @P0 STS.128 [R204+0x6000], RZ ;  /* 0x006000ffcc000388 */ /* 0x000fe20000000c00 */
[----:B--2---:R-:W-:Y:S04]  /*8050*/  LEA R4, P1, R6, R10, 0x6 ;  /* 0x0000000a06047211 */ /* 0x004fe800078230ff */
[----:B------:R-:W-:Y:S02]  /*8060*/  @!P0 LEA R2, P4, R206, R4, 0x4 ;  /* 0x00000004ce028211 */ /* 0x000fe400078820ff */
[----:B-----5:R-:W-:Y:S02]  /*8070*/  LEA.HI.X R5, R6, R9, R0, 0x6, P1 ;  /* 0x0000000906057211 */ /* 0x020fe400008f3400 */
[----:B------:R-:W-:Y:S02]  /*8080*/  @!P0 LEA R10, P3, R2, R250, 0x1 ;  /* 0x000000fa020a8211 */ /* 0x000fe400078608ff */
[----:B---3--:R-:W-:Y:S02]  /*8090*/  @!P0 LEA R12, P5, R4, R8, 0x1 ;  /* 0x00000008040c8211 */ /* 0x008fe400078a08ff */
[----:B------:R-:W-:Y:S02]  /*80a0*/  @!P0 LEA.HI.X R6, R206, R5, R207, 0x4, P4 ;  /* 0x00000005ce068211 */ /* 0x000fe400020f24cf */
[----:B----4-:R-:W-:Y:S02]  /*80b0*/  @!P0 LEA.HI.X R13, R4, R14, R5, 0x1, P5 ;  /* 0x0000000e040d8211 */ /* 0x010fe400028f0c05 */
[----:B------:R-:W-:Y:S02]  /*80c0*/  @!P0 LEA.HI.X R11, R2, R251, R6, 0x1, P3 ;  /* 0x000000fb020b8211 */ /* 0x000fe400018f0c06 */
[----:B------:R-:W-:Y:S01]  /*80d0*/  @!P0 LEA R0, P2, R206, R4, 0x5 ;  /* 0x00000004ce008211 */ /* 0x000fe200078428ff */
[----:B------:R-:W-:Y:S01]  /*80e0*/  @!PT LDS RZ, [RZ] ;  /* 0x00000000fffff984 */ /* 0x000fe20000000800 */
[----:B------:R-:W-:Y:S01]  /*80f0*/  @!PT LDS RZ, [RZ] ;  /* 0x00000000fffff984 */ /* 0x000fe20000000800 */
[----:B------:R-:W-:Y:S01]  /*8100*/  @!PT LDS RZ, [RZ] ;  /* 0x00000000fffff984 */ /* 0x000fe20000000800 */
[----:B------:R-:W-:Y:S03]  /*8110*/  @!P0 LDGSTS.E.BYPASS.LTC128B.128 [R204+0x6000], desc[UR20][R12.64] ;  /* 0x060000000ccc8fae */ /* 0x000fe6000b901d54 */
[----:B------:R-:W-:Y:S02]  /*8120*/  @!P0 LEA R8, P1, R0, R248, 0x1 ;  /* 0x000000f800088211 */ /* 0x000fe400078208ff */
[C---:B------:R-:W-:Y:S01]  /*8130*/  @!P0 LEA.HI.X R7, R206.reuse, R5, R207, 0x5, P2 ;  /* 0x00000005ce078211 */ /* 0x040fe200010f2ccf */
[----:B------:R-:W-:Y:S02]  /*8140*/  @!P0 IMAD.WIDE.U32 R4, R206, 0x30, R4 ;  /* 0x00000030ce048825 */ /* 0x000fe400078e0004 */
[----:B------:R-:W-:Y:S01]  /*8150*/  @P0 STS.128 [R204+0x6800], RZ ;  /* 0x006800ffcc000388 */ /* 0x000fe20000000c00 */
[----:B------:R-:W-:Y:S01]  /*8160*/  @!P0 LEA.HI.X R9, R0, R249, R7, 0x1, P1 ;  /* 0x000000f900098211 */ /* 0x000fe200008f0c07 */
[----:B------:R-:W-:Y:S01]  /*8170*/  @!P0 IMAD.IADD R0, R244, 0x1, R5 ;  /* 0x00000001f4008824 */ /* 0x000fe200078e0205 */
[C---:B------:R-:W-:Y:S04]  /*8180*/  @!P0 LEA R6, P1, R4.reuse, R246, 0x1 ;  /* 0x000000f604068211 */ /* 0x040fe800078208ff */
[----:B------:R-:W-:Y:S01]  /*8190*/  @!P0 LEA.HI.X R7, R4, R247, R0, 0x1, P1 ;  /* 0x000000f704078211 */ /* 0x000fe200008f0c00 */
[----:B------:R-:W-:Y:S01]  /*81a0*/  @!PT LDS RZ, [RZ] ;  /* 0x00000000fffff984 */ /* 0x000fe20000000800 */
[----:B------:R-:W-:Y:S01]  /*81b0*/  @!PT LDS RZ, [RZ] ;  /* 0x00000000fffff984 */ /* 0x000fe20000000800 */
[----:B------:R-:W-:Y:S01]  /*81c0*/  @!PT LDS RZ, [RZ] ;  /* 0x00000000fffff984 */ /* 0x000fe20000000800 */
[----:B------:R-:W-:Y:S01]  /*81d0*/  @!P0 LDGSTS.E.BYPASS.LTC128B.128 [R204+0x6800], desc[UR20][R10.64] ;  /* 0x068000000acc8fae */ /* 0x000fe2000b901d54 */
[----:B------:R-:W-:Y:S04]  /*81e0*/  IMAD R0, R203, -0x40, R210 ;  /* 0xffffffc0cb007824 */ /* 0x000fe800078e02d2 */
[C---:B------:R-:W-:Y:S01]  /*81f0*/  VIADD R2, R0.reuse, 0xffffffff ;  /* 0xffffffff00027836 */ /* 0x040fe20000000000 */
[C---:B------:R-:W-:Y:S01]  /*8200*/  IADD3 R99, -R0.reuse, -0x8, RZ ;  /* 0xfffffff800637810 */ /* 0x040fe20007ffe1ff */
[C---:B------:R-:W-:Y:S01]  /*8210*/  VIADD R103, R0.reuse, 0xfffffff0 ;  /* 0xfffffff000677836 */ /* 0x040fe20000000000 */
[----:B------:R-:W-:Y:S01]  /*8220*/  @P0 STS.128 [R204+0x7000], RZ ;  /* 0x007000ffcc000388 */ /* 0x000fe20000000c00 */
[----:B------:R-:W-:Y:S02]  /*8230*/  IADD3 R100, -R0, -0x7, RZ ;  /* 0xfffffff900647810 */ /* 0x000fe40007ffe1ff */
[----:B------:R-:W-:Y:S02]  /*8240*/  ISETP.GE.AND P1, PT, R2, RZ, PT ;  /* 0x000000ff0200720c */ /* 0x000fe40003f26270 */
[----:B------:R-:W-:Y:S03]  /*8250*/  IABS R101, R0 ;  /* 0x0000000000657213 */ /* 0x000fe60000000000 */
[----:B------:R-:W-:Y:S01]  /*8260*/  @!PT LDS RZ, [RZ] ;  /* 0x00000000fffff984 */ /* 0x000fe20000000800 */
[----:B------:R-:W-:Y:S01]  /*8270*/  @!PT LDS RZ, [RZ] ;  /* 0x00000000fffff984 */ /* 0x000fe20000000800 */
[----:B------:R-:W-:Y:S01]  /*8280*/  @!PT LDS RZ, [RZ] ;  /* 0x00000000fffff984 */ /* 0x000fe20000000800 */
[----:B------:R-:W-:Y:S01]  /*8290*/  @!P0 LDGSTS.E.BYPASS.LTC128B.128 [R204+0x7000], desc[UR20][R8.64] ;  /* 0x0700000008cc8fae */ /* 0x000fe2000b901d54 */
[----:B------:R-:W-:Y:S07]  /*82a0*/  I2FP.F32.S32 R101, R101 ;  /* 0x0000006500657245 */ /* 0x000fee0000201400 */
[----:B------:R-:W-:Y:S01]  /*82b0*/  @P0 STS.128 [R204+0x7800], RZ ;  /* 0x007800ffcc000388 */ /* 0x000fe20000000c00 */
[C---:B------:R-:W-:Y:S04]  /*82c0*/  @!P1 IADD3 R2, -R0.reuse, 0x1, RZ ;  /* 0x0000000100029810 */ /* 0x040fe80007ffe1ff */
[----:B------:R-:W-:Y:S03]  /*82d0*/  I2FP.F32.S32 R2, R2 ;  /* 0x0000000200027245 */ /* 0x000fe60000201400 */
        /* <DEDUP_REMOVED lines=12> */
[----:B------:R-:W-:Y:S01]  /*83a0*/  LDSM.16.M88.4 R144, [R198] ;  /* 0x00000000c690783b */ /* 0x000fe20000000200 */
[C---:B--2---:R-:W-:Y:S07]  /*83b0*/  HMMA.16816.F32 R8, R60.reuse, R16, RZ ;  /* 0x000000103c08723c */ /* 0x044fee00000018ff */
[----:B------:R-:W1:Y:S01]  /*83c0*/  LDSM.16.M88.4 R148, [R194+0x4000] ;  /* 0x00400000c294783b */ /* 0x000e620000000200 */
[-C--:B------:R-:W-:Y:S06]  /*83d0*/  HMMA.16816.F32 R12, R60, R18.reuse, RZ ;  /* 0x000000123c0c723c */ /* 0x080fec00000018ff */
[C---:B------:R-:W-:Y:S01]  /*83e0*/  HMMA.16816.F32 R16, R64.reuse, R18, RZ ;  /* 0x000000124010723c */ /* 0x040fe200000018ff */
[----:B------:R-:W2:Y:S05]  /*83f0*/  LDSM.16.M88.4 R152, [R198+0x2000] ;  /* 0x00200000c698783b */ /* 0x000eaa0000000200 */
[-C--:B---3--:R-:W-:Y:S03]  /*8400*/  HMMA.16816.F32 R20, R64, R32.reuse, RZ ;  /* 0x000000204014723c */ /* 0x088fe600000018ff */
[----:B------:R-:W3:Y:S03]  /*8410*/  LDSM.16.M88.4 R156, [R194+0x4800] ;  /* 0x00480000c29c783b */ /* 0x000ee60000000200 */
[C---:B------:R-:W-:Y:S05]  /*8420*/  HMMA.16816.F32 R24, R60.reuse, R32, RZ ;  /* 0x000000203c18723c */ /* 0x040fea00000018ff */
[----:B------:R-:W3:Y:S01]  /*8430*/  LDSM.16.M88.4 R160, [R194+0x5000] ;  /* 0x00500000c2a0783b */ /* 0x000ee20000000200 */
[-C--:B------:R-:W-:Y:S06]  /*8440*/  HMMA.16816.F32 R28, R60, R34.reuse, RZ ;  /* 0x000000223c1c723c */ /* 0x080fec00000018ff */
[C---:B------:R-:W-:Y:S01]  /*8450*/  HMMA.16816.F32 R32, R64.reuse, R34, RZ ;  /* 0x000000224020723c */ /* 0x040fe200000018ff */
[----:B------:R-:W-:Y:S05]  /*8460*/  LDSM.16.M88.4 R164, [R199] ;  /* 0x00000000c7a4783b */ /* 0x000fea0000000200 */
[-C--:B----4-:R-:W-:Y:S03]  /*8470*/  HMMA.16816.F32 R36, R64, R48.reuse, RZ ;  /* 0x000000304024723c */ /* 0x090fe600000018ff */
[----:B------:R-:W-:Y:S03]  /*8480*/  LDSM.16.M88.4 R168, [R196+0x2000] ;  /* 0x00200000c4a8783b */ /* 0x000fe60000000200 */
[C---:B------:R-:W-:Y:S05]  /*8490*/  HMMA.16816.F32 R40, R60.reuse, R48, RZ ;  /* 0x000000303c28723c */ /* 0x040fea00000018ff */
[----:B------:R-:W-:Y:S01]  /*84a0*/  LDSM.16.M88.4 R172, [R201] ;  /* 0x00000000c9ac783b */ /* 0x000fe20000000200 */
[-C--:B------:R-:W-:Y:S06]  /*84b0*/  HMMA.16816.F32 R44, R60, R50.reuse, RZ ;  /* 0x000000323c2c723c */ /* 0x080fec00000018ff */
[C---:B------:R-:W-:Y:S01]  /*84c0*/  HMMA.16816.F32 R48, R64.reuse, R50, RZ ;  /* 0x000000324030723c */ /* 0x040fe200000018ff */
[----:B------:R-:W-:Y:S05]  /*84d0*/  LDSM.16.M88.4 R176, [R200] ;  /* 0x00000000c8b0783b */ /* 0x000fea0000000200 */
[-C--:B-----5:R-:W-:Y:S03]  /*84e0*/  HMMA.16816.F32 R52, R64, R140.reuse, RZ ;  /* 0x0000008c4034723c */ /* 0x0a0fe600000018ff */
[----:B------:R-:W-:Y:S03]  /*84f0*/  LDSM.16.M88.4 R180, [R193] ;  /* 0x00000000c1b4783b */ /* 0x000fe60000000200 */
[C---:B------:R-:W-:Y:S05]  /*8500*/  HMMA.16816.F32 R56, R60.reuse, R140, RZ ;  /* 0x0000008c3c38723c */ /* 0x040fea00000018ff */
[----:B------:R-:W-:Y:S01]  /*8510*/  LDSM.16.M88.4 R184, [R197+0x2000] ;  /* 0x00200000c5b8783b */ /* 0x000fe20000000200 */
[-C--:B------:R-:W-:Y:S06]  /*8520*/  HMMA.16816.F32 R60, R60, R142.reuse, RZ ;  /* 0x0000008e3c3c723c */ /* 0x080fec00000018ff */
[----:B------:R-:W-:Y:S01]  /*8530*/  HMMA.16816.F32 R64, R64, R142, RZ ;  /* 0x0000008e4040723c */ /* 0x000fe200000018ff */
[----:B------:R-:W4:Y:S05]  /*8540*/  LDSM.16.M88.4 R140, [R194+0x5800] ;  /* 0x00580000c28c783b */ /* 0x000f2a0000000200 */
        /* <DEDUP_REMOVED lines=14> */
[----:B------:R-:W3:Y:S05]  /*8630*/  LDSM.16.M88.4 R160, [R197] ;  /* 0x00000000c5a0783b */ /* 0x000eea0000000200 */
[-C--:B----4-:R-:W-:Y:S06]  /*8640*/  HMMA.16816.F32 R52, R144, R140.reuse, R52 ;  /* 0x0000008c9034723c */ /* 0x090fec0000001834 */
[C---:B------:R-:W-:Y:S06]  /*8650*/  HMMA.16816.F32 R56, R152.reuse, R140, R56 ;  /* 0x0000008c9838723c */ /* 0x040fec0000001838 */
[-C--:B------:R-:W-:Y:S06]  /*8660*/  HMMA.16816.F32 R60, R152, R142.reuse, R60 ;  /* 0x0000008e983c723c */ /* 0x080fec000000183c */
[----:B------:R-:W-:Y:S01]  /*8670*/  HMMA.16816.F32 R64, R144, R142, R64 ;  /* 0x0000008e9040723c */ /* 0x000fe20000001840 */
[----:B------:R-:W4:Y:S05]  /*8680*/  LDSM.16.M88.4 R140, [R193+0x800] ;  /* 0x00080000c18c783b */ /* 0x000f2a0000000200 */
[-C--:B-1----:R-:W-:Y:S03]  /*8690*/  HMMA.16816.F32 R4, R148, R164.reuse, R4 ;  /* 0x000000a49404723c */ /* 0x082fe60000001804 */
[----:B------:R-:W1:Y:S03]  /*86a0*/  LDSM.16.M88.4 R144, [R193+0x1000] ;  /* 0x00100000c190783b */ /* 0x000e660000000200 */
        /* <DEDUP_REMOVED lines=14> */
[----:B------:R-:W-:Y:S06]  /*8790*/  HMMA.16816.F32 R64, R148, R178, R64 ;  /* 0x000000b29440723c */ /* 0x000fec0000001840 */
[-C--:B---3--:R-:W-:Y:S05]  /*87a0*/  HMMA.16816.F32 R4, R160, R180.reuse, R4 ;  /* 0x000000b4a004723c */ /* 0x088fea0000001804 */
[----:B------:R-:W-:Y:S01]  /*87b0*/  VIADD R150, R0, 0x8 ;  /* 0x0000000800967836 */ /* 0x000fe20000000000 */
[C---:B------:R-:W-:Y:S04]  /*87c0*/  HMMA.16816.F32 R8, R184.reuse, R180, R8 ;  /* 0x000000b4b808723c */ /* 0x040fe80000001808 */
[----:B------:R-:W-:Y:S01]  /*87d0*/  ISETP.GE.AND P0, PT, R150, RZ, PT ;  /* 0x000000ff9600720c */ /* 0x000fe20003f06270 */
[----:B------:R-:W-:Y:S01]  /*87e0*/  VIADD R148, R0, 0x7 ;  /* 0x0000000700947836 */ /* 0x000fe20000000000 */
[-C--:B------:R-:W-:Y:S04]  /*87f0*/  HMMA.16816.F32 R12, R184, R182.reuse, R12 ;  /* 0x000000b6b80c723c */ /* 0x080fe8000000180c */
[----:B------:R-:W-:Y:S01]  /*8800*/  ISETP.GE.AND P6, PT, R148, RZ, PT ;  /* 0x000000ff9400720c */ /* 0x000fe20003fc6270 */
[----:B------:R-:W-:Y:S01]  /*8810*/  VIADD R149, R0, 0xfffffff8 ;  /* 0xfffffff800957836 */ /* 0x000fe20000000000 */
[----:B------:R-:W-:Y:S01]  /*8820*/  SEL R99, R99, R150, !P0 ;  /* 0x0000009663637207 */ /* 0x000fe20004000000 */
[C---:B------:R-:W-:Y:S04]  /*8830*/  HMMA.16816.F32 R16, R160.reuse, R182, R16 ;  /* 0x000000b6a010723c */ /* 0x040fe80000001810 */
[----:B------:R-:W-:Y:S01]  /*8840*/  I2FP.F32.S32 R99, R99 ;  /* 0x0000006300637245 */ /* 0x000fe20000201400 */
[-C--:B------:R-:W-:Y:S01]  /*8850*/  FFMA.FTZ R5, R2, -R3.reuse, R5 ;  /* 0x8000000302057223 */ /* 0x080fe20000010005 */
[----:B------:R-:W-:Y:S01]  /*8860*/  SEL R100, R100, R148, !P6 ;  /* 0x0000009464647207 */ /* 0x000fe20007000000 */
[-C--:B----4-:R-:W-:Y:S03]  /*8870*/  HMMA.16816.F32 R20, R160, R140.reuse, R20 ;  /* 0x0000008ca014723c */ /* 0x090fe60000001814 */
[----:B------:R-:W-:Y:S01]  /*8880*/  ISETP.GE.AND P2, PT, R149, RZ, PT ;  /* 0x000000ff9500720c */ /* 0x000fe20003f46270 */
[-C--:B------:R-:W-:Y:S01]  /*8890*/  FFMA.FTZ R6, R99, -R3.reuse, R6 ;  /* 0x8000000363067223 */ /* 0x080fe20000010006 */
[----:B------:R-:W-:Y:S01]  /*88a0*/  I2FP.F32.S32 R100, R100 ;  /* 0x0000006400647245 */ /* 0x000fe20000201400 */
[C---:B------:R-:W-:Y:S05]  /*88b0*/  HMMA.16816.F32 R24, R184.reuse, R140, R24 ;  /* 0x0000008cb818723c */ /* 0x040fea0000001818 */
[----:B------:R-:W-:Y:S01]  /*88c0*/  VIADD R99, R0, 0xfffffff7 ;  /* 0xfffffff700637836 */ /* 0x000fe20000000000 */
[-C--:B------:R-:W-:Y:S04]  /*88d0*/  HMMA.16816.F32 R28, R184, R142.reuse, R28 ;  /* 0x0000008eb81c723c */ /* 0x080fe8000000181c */
[----:B------:R-:W-:Y:S01]  /*88e0*/  ISETP.GE.AND P1, PT, R99, RZ, PT ;  /* 0x000000ff6300720c */ /* 0x000fe20003f26270 */
[----:B------:R-:W-:Y:S01]  /*88f0*/  FFMA.FTZ R7, R100, -R3, R7 ;  /* 0x8000000364077223 */ /* 0x000fe20000010007 */
[C---:B------:R-:W-:Y:S01]  /*8900*/  @!P2 IADD3 R149, -R0.reuse, 0x8, RZ ;  /* 0x000000080095a810 */ /* 0x040fe20007ffe1ff */
[C---:B------:R-:W-:Y:S01]  /*8910*/  HMMA.16816.F32 R32, R160.reuse, R142, R32 ;  /* 0x0000008ea020723c */ /* 0x040fe20000001820 */
[----:B------:R-:W2:Y:S01]  /*8920*/  LDSM.16.M88.4 R140, [R193+0x1800] ;  /* 0x00180000c18c783b */ /* 0x000ea20000000200 */
[----:B------:R-:W-:Y:S04]  /*8930*/  DEPBAR.LE SB0, 0x0 ;  /* 0x000080000000791a */ /* 0x000fe80000000000 */
[----:B------:R-:W-:Y:S01]  /*8940*/  I2FP.F32.S32 R149, R149 ;  /* 0x0000009500957245 */ /* 0x000fe20000201400 */
[-C--:B-1----:R-:W-:Y:S01]  /*8950*/  HMMA.16816.F32 R36, R160, R144.reuse, R36 ;  /* 0x00000090a024723c */ /* 0x082fe20000001824 */
[----:B------:R-:W-:Y:S04]  /*8960*/  BAR.SYNC.DEFER_BLOCKING 0x0 ;  /* 0x0000000000007b1d */ /* 0x000fe80000010000 */
[----:B------:R-:W-:Y:S01]  /*8970*/  @!P1 IADD3 R99, -R0, 0x9, RZ ;  /* 0x0000000900639810 */ /* 0x000fe20007ffe1ff */
[----:B------:R-:W-:Y:S01]  /*8980*/  FFMA.FTZ R19, R2, -R3, R19 ;  /* 0x8000000302137223 */ /* 0x000fe20000010013 */
[----:B------:R-:W-:Y:S01]  /*8990*/  ISETP.GE.AND P1, PT, R103, RZ, PT ;  /* 0x000000ff6700720c */ /* 0x000fe20003f26270 */
[C---:B------:R-:W-:Y:S01]  /*89a0*/  VIADD R100, R0.reuse, 0xffffffe8 ;  /* 0xffffffe800647836 */ /* 0x040fe20000000000 */
[C---:B------:R-:W-:Y:S04]  /*89b0*/  HMMA.16816.F32 R40, R184.reuse, R144, R40 ;  /* 0x00000090b828723c */ /* 0x040fe80000001828 */
[----:B------:R-:W-:Y:S01]  /*89c0*/  I2FP.F32.S32 R99, R99 ;  /* 0x0000006300637245 */ /* 0x000fe20000201400 */
[----:B------:R-:W-:Y:S01]  /*89d0*/  VIADD R2, R0, 0xffffffe7 ;  /* 0xffffffe700027836 */ /* 0x000fe20000000000 */
[----:B------:R-:W-:Y:S01]  /*89e0*/  ISETP.GE.AND P4, PT, R100, RZ, PT ;  /* 0x000000ff6400720c */ /* 0x000fe20003f86270 */
[-C--:B------:R-:W-:Y:S03]  /*89f0*/  HMMA.16816.F32 R44, R184, R146.reuse, R44 ;  /* 0x00000092b82c723c */ /* 0x080fe6000000182c */
[----:B------:R-:W-:Y:S01]  /*8a00*/  ISETP.GE.AND P3, PT, R2, RZ, PT ;  /* 0x000000ff0200720c */ /* 0x000fe20003f66270 */
[CC--:B------:R-:W-:Y:S01]  /*8a10*/  FFMA.FTZ R17, R99.reuse, -R3.reuse, R17 ;  /* 0x8000000363117223 */ /* 0x0c0fe20000010011 */
[C---:B------:R-:W-:Y:S01]  /*8a20*/  @!P1 IADD3 R103, -R0.reuse, 0x10, RZ ;  /* 0x0000001000679810 */ /* 0x040fe20007ffe1ff */
[-C--:B------:R-:W-:Y:S01]  /*8a30*/  FFMA.FTZ R23, R99, -R3.reuse, R23 ;  /* 0x8000000363177223 */ /* 0x080fe20000010017 */
[C---:B------:R-:W-:Y:S01]  /*8a40*/  VIADD R99, R0.reuse, 0xffffffdf ;  /* 0xffffffdf00637836 */ /* 0x040fe20000000000 */
[C---:B------:R-:W-:Y:S04]  /*8a50*/  HMMA.16816.F32 R48, R160.reuse, R146, R48 ;  /* 0x00000092a030723c */ /* 0x040fe80000001830 */
[----:B------:R-:W-:Y:S01]  /*8a60*/  ISETP.GE.AND P1, PT, R99, RZ, PT ;  /* 0x000000ff6300720c */ /* 0x000fe20003f26270 */
[C---:B------:R-:W-:Y:S01]  /*8a70*/  VIADD R144, R0.reuse, 0xffffffe0 ;  /* 0xffffffe000907836 */ /* 0x040fe20000000000 */
[C---:B------:R-:W-:Y:S01]  /*8a80*/  @!P4 IADD3 R100, -R0.reuse, 0x18, RZ ;  /* 0x000000180064c810 */ /* 0x040fe20007ffe1ff */
[CC--:B------:R-:W-:Y:S01]  /*8a90*/  FFMA.FTZ R4, R101.reuse, -R3.reuse, R4 ;  /* 0x8000000365047223 */ /* 0x0c0fe20000010004 */
[----:B------:R-:W-:Y:S02]  /*8aa0*/  @!P3 IADD3 R2, -R0, 0x19, RZ ;  /* 0x000000190002b810 */ /* 0x000fe40007ffe1ff */
[----:B------:R-:W-:Y:S01]  /*8ab0*/  ISETP.GE.AND P2, PT, R144, RZ, PT ;  /* 0x000000ff9000720c */ /* 0x000fe20003f46270 */
[-C--:B--2---:R-:W-:Y:S03]  /*8ac0*/  HMMA.16816.F32 R52, R160, R140.reuse, R52 ;  /* 0x0000008ca034723c */ /* 0x084fe60000001834 */
[----:B------:R-:W-:Y:S01]  /*8ad0*/  I2FP.F32.S32 R145, R100 ;  /* 0x0000006400917245 */ /* 0x000fe20000201400 */
[----:B------:R-:W-:Y:S01]  /*8ae0*/  FFMA.FTZ R18, R101, -R3, R18 ;  /* 0x8000000365127223 */ /* 0x000fe20000010012 */
[----:B------:R-:W-:Y:S01]  /*8af0*/  I2FP.F32.S32 R103, R103 ;  /* 0x0000006700677245 */ /* 0x000fe20000201400 */
[C---:B------:R-:W-:Y:S01]  /*8b00*/  VIADD R101, R0.reuse, 0xffffffef ;  /* 0xffffffef00657836 */ /* 0x040fe20000000000 */
[----:B------:R-:W-:Y:S01]  /*8b10*/  I2FP.F32.S32 R100, R2 ;  /* 0x0000000200647245 */ /* 0x000fe20000201400 */
[C---:B------:R-:W-:Y:S01]  /*8b20*/  VIADD R2, R0.reuse, 0xffffffd7 ;  /* 0xffffffd700027836 */ /* 0x040fe20000000000 */
[C---:B------:R-:W-:Y:S04]  /*8b30*/  HMMA.16816.F32 R56, R184.reuse, R140, R56 ;  /* 0x0000008cb838723c */ /* 0x040fe80000001838 */
[----:B------:R-:W-:Y:S01]  /*8b40*/  @!P1 IADD3 R99, -R0, 0x21, RZ ;  /* 0x0000002100639810 */ /* 0x000fe20007ffe1ff */
[CC--:B------:R-:W-:Y:S01]  /*8b50*/  FFMA.FTZ R20, R103.reuse, -R3.reuse, R20 ;  /* 0x8000000367147223 */ /* 0x0c0fe20000010014 */
[----:B------:R-:W-:Y:S01]  /*8b60*/  ISETP.GE.AND P1, PT, R2, RZ, PT ;  /* 0x000000ff0200720c */ /* 0x000fe20003f26270 */
[----:B------:R-:W-:Y:S01]  /*8b70*/  FFMA.FTZ R34, R103, -R3, R34 ;  /* 0x8000000367227223 */ /* 0x000fe20000010022 */
[----:B------:R-:W-:Y:S01]  /*8b80*/  ISETP.GE.AND P5, PT, R101, RZ, PT ;  /* 0x000000ff6500720c */ /* 0x000fe20003fa6270 */
[-C--:B------:R-:W-:Y:S03]  /*8b90*/  HMMA.16816.F32 R60, R184, R142.reuse, R60 ;  /* 0x0000008eb83c723c */ /* 0x080fe6000000183c */
[C---:B------:R-:W-:Y:S01]  /*8ba0*/  @!P2 IADD3 R144, -R0.reuse, 0x20, RZ ;  /* 0x000000200090a810 */ /* 0x040fe20007ffe1ff */
[C---:B------:R-:W-:Y:S01]  /*8bb0*/  VIADD R103, R0.reuse, 0xffffffd8 ;  /* 0xffffffd800677836 */ /* 0x040fe20000000000 */
[----:B------:R-:W-:Y:S01]  /*8bc0*/  I2FP.F32.S32 R140, R99 ;  /* 0x00000063008c7245 */ /* 0x000fe20000201400 */
[----:B------:R-:W-:Y:S01]  /*8bd0*/  VIADD R99, R0, 0xffffffc8 ;  /* 0xffffffc800637836 */ /* 0x000fe20000000000 */
[----:B------:R-:W-:Y:S01]  /*8be0*/  I2FP.F32.S32 R144, R144 ;  /* 0x0000009000907245 */ /* 0x000fe20000201400 */
[----:B------:R-:W-:Y:S04]  /*8bf0*/  HMMA.16816.F32 R64, R160, R142, R64 ;  /* 0x0000008ea040723c */ /* 0x000fe80000001840 */
[----:B------:R-:W-:Y:S01]  /*8c00*/  ISETP.GE.AND P2, PT, R103, RZ, PT ;  /* 0x000000ff6700720c */ /* 0x000fe20003f46270 */
[-C--:B------:R-:W-:Y:S01]  /*8c10*/  FFMA.FTZ R33, R100, -R3.reuse, R33 ;  /* 0x8000000364217223 */ /* 0x080fe20000010021 */
[----:B------:R-:W-:Y:S01]  /*8c20*/  @!P1 IADD3 R2, -R0, 0x29, RZ ;  /* 0x0000002900029810 */ /* 0x000fe20007ffe1ff */
[-C--:B------:R-:W-:Y:S01]  /*8c30*/  FFMA.FTZ R39, R100, -R3.reuse, R39 ;  /* 0x8000000364277223 */ /* 0x080fe20000010027 */
[----:B------:R-:W-:Y:S03]  /*8c40*/  ISETP.GE.AND P1, PT, R99, RZ, PT ;  /* 0x000000ff6300720c */ /* 0x000fe60003f26270 */
[C---:B------:R-:W-:Y:S01]  /*8c50*/  @!P5 IADD3 R101, -R0.reuse, 0x11, RZ ;  /* 0x000000110065d810 */ /* 0x040fe20007ffe1ff */
[----:B------:R-:W-:Y:S01]  /*8c60*/  VIADD R100, R0, 0xffffffcf ;  /* 0xffffffcf00647836 */ /* 0x000fe20000000000 */
[----:B------:R-:W-:Y:S01]  /*8c70*/  I2FP.F32.S32 R2, R2 ;  /* 0x0000000200027245 */ /* 0x000fe20000201400 */
[C---:B------:R-:W-:Y:S01]  /*8c80*/  FFMA.FTZ R37, R140.reuse, -R3, R37 ;  /* 0x800000038c257223 */ /* 0x040fe20000010025 */
[----:B------:R-:W-:Y:S01]  /*8c90*/  I2FP.F32.S32 R101, R101 ;  /* 0x0000006500657245 */ /* 0x000fe20000201400 */
[----:B------:R-:W-:Y:S01]  /*8ca0*/  FFMA.FTZ R51, R140, -R3, R51 ;  /* 0x800000038c337223 */ /* 0x000fe20000010033 */
[----:B------:R-:W-:Y:S01]  /*8cb0*/  @!P2 IADD3 R103, -R0, 0x28, RZ ;  /* 0x000000280067a810 */ /* 0x000fe20007ffe1ff */
[----:B------:R-:W-:Y:S01]  /*8cc0*/  IMAD R140, R203, R211, 0x40 ;  /* 0x00000040cb8c7424 */ /* 0x000fe200078e02d3 */
[----:B------:R-:W-:Y:S01]  /*8cd0*/  ISETP.GE.AND P2, PT, R100, RZ, PT ;  /* 0x000000ff6400720c */ /* 0x000fe20003f46270 */
[-C--:B------:R-:W-:Y:S01]  /*8ce0*/  FFMA.FTZ R49, R2, -R3.reuse, R49 ;  /* 0x8000000302317223 */ /* 0x080fe20000010031 */
[----:B------:R-:W-:Y:S01]  /*8cf0*/  @!P1 IADD3 R99, -R0, 0x38, RZ ;  /* 0x0000003800639810 */ /* 0x000fe20007ffe1ff */
[----:B------:R-:W-:Y:S01]  /*8d00*/  FFMA.FTZ R55, R2, -R3, R55 ;  /* 0x8000000302377223 */ /* 0x000fe20000010037 */
[----:B------:R-:W-:Y:S01]  /*8d10*/  I2FP.F32.S32 R103, R103 ;  /* 0x0000006700677245 */ /* 0x000fe20000201400 */
[C---:B------:R-:W-:Y:S01]  /*8d20*/  FFMA.FTZ R21, R101.reuse, -R3, R21 ;  /* 0x8000000365157223 */ /* 0x040fe20000010015 */
[----:B------:R-:W-:Y:S01]  /*8d30*/  I2FP.F32.S32 R99, R99 ;  /* 0x0000006300637245 */ /* 0x000fe20000201400 */
[-C--:B------:R-:W-:Y:S01]  /*8d40*/  FFMA.FTZ R35, R101, -R3.reuse, R35 ;  /* 0x8000000365237223 */ /* 0x080fe20000010023 */
[----:B------:R-:W-:Y:S02]  /*8d50*/  IMAD.IADD R2, R210, 0x1, R140 ;  /* 0x00000001d2027824 */ /* 0x000fe400078e028c */
[-C--:B------:R-:W-:Y:S01]  /*8d60*/  FFMA.FTZ R36, R144, -R3.reuse, R36 ;  /* 0x8000000390247223 */ /* 0x080fe20000010024 */
[----:B------:R-:W-:Y:S02]  /*8d70*/  VIADD R101, R0, 0xffffffd0 ;  /* 0xffffffd000657836 */ /* 0x000fe40000000000 */
[-C--:B------:R-:W-:Y:S01]  /*8d80*/  FFMA.FTZ R50, R144, -R3.reuse, R50 ;  /* 0x8000000390327223 */ /* 0x080fe20000010032 */
[----:B------:R-:W-:Y:S01]  /*8d90*/  VIADD R147, R0, 0x38 ;  /* 0x0000003800937836 */ /* 0x000fe20000000000 */
[----:B------:R-:W-:Y:S01]  /*8da0*/  @!P6 IADD3 R148, -R2, 0x39, RZ ;  /* 0x000000390294e810 */ /* 0x000fe20007ffe1ff */
[C---:B------:R-:W-:Y:S01]  /*8db0*/  VIADD R144, R0.reuse, 0x2f ;  /* 0x0000002f00907836 */ /* 0x040fe20000000000 */
[----:B------:R-:W-:Y:S01]  /*8dc0*/  ISETP.GE.AND P3, PT, R101, RZ, PT ;  /* 0x000000ff6500720c */ /* 0x000fe20003f66270 */
[C---:B------:R-:W-:Y:S01]  /*8dd0*/  VIADD R146, R0.reuse, 0x37 ;  /* 0x0000003700927836 */ /* 0x040fe20000000000 */
[C---:B------:R-:W-:Y:S01]  /*8de0*/  @!P2 IADD3 R100, -R0.reuse, 0x31, RZ ;  /* 0x000000310064a810 */ /* 0x040fe20007ffe1ff */
[----:B------:R-:W-:Y:S01]  /*8df0*/  VIADD R143, R0, 0x28 ;  /* 0x00000028008f7836 */ /* 0x000fe20000000000 */
[----:B------:R-:W-:Y:S01]  /*8e00*/  @!P0 IADD3 R150, -R2, 0x38, RZ ;  /* 0x0000003802968810 */ /* 0x000fe20007ffe1ff */
[-C--:B------:R-:W-:Y:S01]  /*8e10*/  FFMA.FTZ R64, R99, -R3.reuse, R64 ;  /* 0x8000000363407223 */ /* 0x080fe20000010040 */
[----:B------:R-:W-:Y:S01]  /*8e20*/  ISETP.GE.AND P2, PT, R147, RZ, PT ;  /* 0x000000ff9300720c */ /* 0x000fe20003f46270 */
[CC--:B------:R-:W-:Y:S01]  /*8e30*/  FFMA.FTZ R16, R149.reuse, -R3.reuse, R16 ;  /* 0x8000000395107223 */ /* 0x0c0fe20000010010 */
[----:B------:R-:W-:Y:S01]  /*8e40*/  ISETP.GE.AND P0, PT, R144, RZ, PT ;  /* 0x000000ff9000720c */ /* 0x000fe20003f06270 */
[-C--:B------:R-:W-:Y:S01]  /*8e50*/  FFMA.FTZ R22, R149, -R3.reuse, R22 ;  /* 0x8000000395167223 */ /* 0x080fe20000010016 */
[----:B------:R-:W-:Y:S01]  /*8e60*/  I2FP.F32.S32 R148, R148 ;  /* 0x0000009400947245 */ /* 0x000fe20000201400 */
[----:B------:R-:W-:Y:S01]  /*8e70*/  VIADD R142, R0, 0x27 ;  /* 0x00000027008e7836 */ /* 0x000fe20000000000 */
[----:B------:R-:W-:Y:S01]  /*8e80*/  ISETP.GE.AND P1, PT, R146, RZ, PT ;  /* 0x000000ff9200720c */ /* 0x000fe20003f26270 */
[----:B------:R-:W-:Y:S01]  /*8e90*/  VIADD R149, R0, 0xffffffc7 ;  /* 0xffffffc700957836 */ /* 0x000fe20000000000 */
[----:B------:R-:W-:Y:S01]  /*8ea0*/  P2R R99, PR, RZ, 0x1 ;  /* 0x00000001ff637803 */ /* 0x000fe20000000000 */
[-C--:B------:R-:W-:Y:S01]  /*8eb0*/  FFMA.FTZ R61, R148, -R3.reuse, R61 ;  /* 0x80000003943d7223 */ /* 0x080fe2000001003d */
[----:B------:R-:W-:Y:S01]  /*8ec0*/  ISETP.GE.AND P0, PT, R143, RZ, PT ;  /* 0x000000ff8f00720c */ /* 0x000fe20003f06270 */
[----:B------:R-:W-:Y:S01]  /*8ed0*/  VIADD R148, R0, 0x3f ;  /* 0x0000003f00947836 */ /* 0x000fe20000000000 */
[----:B------:R-:W-:Y:S01]  /*8ee0*/  I2FP.F32.S32 R150, R150 ;  /* 0x0000009600967245 */ /* 0x000fe20000201400 */
[CC--:B------:R-:W-:Y:S01]  /*8ef0*/  FFMA.FTZ R32, R145.reuse, -R3.reuse, R32 ;  /* 0x8000000391207223 */ /* 0x0c0fe20000010020 */
[----:B------:R-:W-:Y:S01]  /*8f00*/  P2R R152, PR, RZ, 0x1 ;  /* 0x00000001ff987803 */ /* 0x000fe20000000000 */
[-C--:B------:R-:W-:Y:S01]  /*8f10*/  FFMA.FTZ R38, R145, -R3.reuse, R38 ;  /* 0x8000000391267223 */ /* 0x080fe20000010026 */
[----:B------:R-:W-:Y:S01]  /*8f20*/  ISETP.GE.AND P0, PT, R142, RZ, PT ;  /* 0x000000ff8e00720c */ /* 0x000fe20003f06270 */
[-C--:B------:R-:W-:Y:S01]  /*8f30*/  FFMA.FTZ R60, R150, -R3.reuse, R60 ;  /* 0x80000003963c7223 */ /* 0x080fe2000001003c */
[----:B------:R-:W-:Y:S01]  /*8f40*/  @!P3 IADD3 R101, -R0, 0x30, RZ ;  /* 0x000000300065b810 */ /* 0x000fe20007ffe1ff */
[-C--:B------:R-:W-:Y:S01]  /*8f50*/  FFMA.FTZ R48, R103, -R3.reuse, R48 ;  /* 0x8000000367307223 */ /* 0x080fe20000010030 */
[----:B------:R-:W-:Y:S01]  /*8f60*/  ISETP.GE.AND P4, PT, R149, RZ, PT ;  /* 0x000000ff9500720c */ /* 0x000fe20003f86270 */
[-C--:B------:R-:W-:Y:S01]  /*8f70*/  FFMA.FTZ R54, R103, -R3.reuse, R54 ;  /* 0x8000000367367223 */ /* 0x080fe20000010036 */
[----:B------:R-:W-:Y:S01]  /*8f80*/  ISETP.GE.AND P3, PT, R148, RZ, PT ;  /* 0x000000ff9400720c */ /* 0x000fe20003f66270 */
[----:B------:R-:W-:Y:S01]  /*8f90*/  VIADD R145, R0, 0x30 ;  /* 0x0000003000917836 */ /* 0x000fe20000000000 */
[----:B------:R-:W-:Y:S01]  /*8fa0*/  @!P2 IADD3 R147, -R2, 0x8, RZ ;  /* 0x000000080293a810 */ /* 0x000fe20007ffe1ff */
[C---:B------:R-:W-:Y:S01]  /*8fb0*/  VIADD R141, R0.reuse, 0x20 ;  /* 0x00000020008d7836 */ /* 0x040fe20000000000 */
[----:B------:R-:W-:Y:S01]  /*8fc0*/  P2R R150, PR, RZ, 0x1 ;  /* 0x00000001ff967803 */ /* 0x000fe20000000000 */
[----:B------:R-:W-:Y:S01]  /*8fd0*/  VIADD R140, R0, 0x1f ;  /* 0x0000001f008c7836 */ /* 0x000fe20000000000 */
[----:B------:R-:W-:Y:S01]  /*8fe0*/  ISETP.NE.AND P2, PT, R152, RZ, PT ;  /* 0x000000ff9800720c */ /* 0x000fe20003f45270 */
[----:B------:R-:W-:Y:S01]  /*8ff0*/  VIADD R103, R0, 0x18 ;  /* 0x0000001800677836 */ /* 0x000fe20000000000 */
[----:B------:R-:W-:Y:S02]  /*9000*/  @!P1 IADD3 R146, -R2, 0x9, RZ ;  /* 0x0000000902929810 */ /* 0x000fe40007ffe1ff */
[----:B------:R-:W-:Y:S01]  /*9010*/  ISETP.NE.AND P1, PT, R150, RZ, PT ;  /* 0x000000ff9600720c */ /* 0x000fe20003f25270 */
[C---:B------:R-:W-:Y:S01]  /*9020*/  VIADD R150, R0.reuse, 0x48 ;  /* 0x0000004800967836 */ /* 0x040fe20000000000 */
[----:B------:R-:W-:Y:S01]  /*9030*/  I2FP.F32.S32 R151, R100 ;  /* 0x0000006400977245 */ /* 0x000fe20000201400 */
[C---:B------:R-:W-:Y:S01]  /*9040*/  VIADD R100, R0.reuse, 0x10 ;  /* 0x0000001000647836 */ /* 0x040fe20000000000 */
[----:B------:R-:W-:Y:S02]  /*9050*/  @!P4 IADD3 R149, -R0, 0x39, RZ ;  /* 0x000000390095c810 */ /* 0x000fe40007ffe1ff */
[----:B------:R-:W-:Y:S01]  /*9060*/  @!P3 IADD3 R148, -R2, 0x1, RZ ;  /* 0x000000010294b810 */ /* 0x000fe20007ffe1ff */
[-C--:B------:R-:W-:Y:S01]  /*9070*/  FFMA.FTZ R53, R151, -R3.reuse, R53 ;  /* 0x8000000397357223 */ /* 0x080fe20000010035 */
[----:B------:R-:W-:Y:S01]  /*9080*/  ISETP.NE.AND P3, PT, R99, RZ, PT ;  /* 0x000000ff6300720c */ /* 0x000fe20003f65270 */
[----:B------:R-:W-:Y:S01]  /*9090*/  VIADD R99, R0, 0xf ;  /* 0x0000000f00637836 */ /* 0x000fe20000000000 */
[----:B------:R-:W-:Y:S01]  /*90a0*/  @!P2 IADD3 R143, -R2, 0x18, RZ ;  /* 0x00000018028fa810 */ /* 0x000fe20007ffe1ff */
[----:B------:R-:W-:Y:S01]  /*90b0*/  FFMA.FTZ R67, R151, -R3, R67 ;  /* 0x8000000397437223 */ /* 0x000fe20000010043 */
[----:B------:R-:W-:Y:S02]  /*90c0*/  I2FP.F32.S32 R101, R101 ;  /* 0x0000006500657245 */ /* 0x000fe40000201400 */
[----:B------:R-:W-:Y:S02]  /*90d0*/  I2FP.F32.S32 R149, R149 ;  /* 0x0000009500957245 */ /* 0x000fe40000201400 */
[----:B------:R-:W-:Y:S01]  /*90e0*/  ISETP.GE.AND P2, PT, R100, RZ, PT ;  /* 0x000000ff6400720c */ /* 0x000fe20003f46270 */
[CC--:B------:R-:W-:Y:S01]  /*90f0*/  FFMA.FTZ R52, R101.reuse, -R3.reuse, R52 ;  /* 0x8000000365347223 */ /* 0x0c0fe20000010034 */
[----:B------:R-:W-:Y:S01]  /*9100*/  IABS R151, R2 ;  /* 0x0000000200977213 */ /* 0x000fe20000000000 */
[-C--:B------:R-:W-:Y:S01]  /*9110*/  FFMA.FTZ R66, R101, -R3.reuse, R66 ;  /* 0x8000000365427223 */ /* 0x080fe20000010042 */
[----:B------:R-:W-:Y:S01]  /*9120*/  @!P1 IADD3 R142, -R2, 0x19, RZ ;  /* 0x00000019028e9810 */ /* 0x000fe20007ffe1ff */
[----:B------:R-:W-:Y:S01]  /*9130*/  FFMA.FTZ R65, R149, -R3, R65 ;  /* 0x8000000395417223 */ /* 0x000fe20000010041 */
[----:B------:R-:W-:Y:S01]  /*9140*/  ISETP.GE.AND P1, PT, R99, RZ, PT ;  /* 0x000000ff6300720c */ /* 0x000fe20003f26270 */
[C---:B------:R-:W-:Y:S01]  /*9150*/  VIADD R101, R0.reuse, 0x17 ;  /* 0x0000001700657836 */ /* 0x040fe20000000000 */
[----:B------:R-:W-:Y:S01]  /*9160*/  ISETP.GE.AND P6, PT, R145, RZ, PT ;  /* 0x000000ff9100720c */ /* 0x000fe20003fc6270 */
[----:B------:R-:W-:Y:S01]  /*9170*/  VIADD R149, R0, 0x47 ;  /* 0x0000004700957836 */ /* 0x000fe20000000000 */
[----:B------:R-:W-:Y:S01]  /*9180*/  I2FP.F32.S32 R176, R148 ;  /* 0x0000009400b07245 */ /* 0x000fe20000201400 */
[----:B------:R-:W-:Y:S01]  /*9190*/  IMAD.MOV.U32 R0, RZ, RZ, R151 ;  /* 0x000000ffff007224 */ /* 0x000fe200078e0097 */
[----:B------:R-:W-:Y:S02]  /*91a0*/  FMNMX.FTZ R151, R6, R97, !PT ;  /* 0x0000006106977209 */ /* 0x000fe40007810000 */
[----:B------:R-:W-:Y:S01]  /*91b0*/  @!P2 IADD3 R100, -R2, 0x30, RZ ;  /* 0x000000300264a810 */ /* 0x000fe20007ffe1ff */
[-C--:B------:R-:W-:Y:S01]  /*91c0*/  FFMA.FTZ R9, R176, -R3.reuse, R9 ;  /* 0x80000003b0097223 */ /* 0x080fe20000010009 */
[----:B------:R-:W-:Y:S02]  /*91d0*/  I2FP.F32.S32 R168, R0 ;  /* 0x0000000000a87245 */ /* 0x000fe40000201400 */
[----:B------:R-:W-:Y:S02]  /*91e0*/  I2FP.F32.S32 R169, R100 ;  /* 0x0000006400a97245 */ /* 0x000fe40000201400 */
[----:B------:R-:W-:Y:S01]  /*91f0*/  @!P1 IADD3 R99, -R2, 0x31, RZ ;  /* 0x0000003102639810 */ /* 0x000fe20007ffe1ff */
[-C--:B------:R-:W-:Y:S01]  /*9200*/  FFMA.FTZ R8, R168, -R3.reuse, R8 ;  /* 0x80000003a8087223 */ /* 0x080fe20000010008 */
[----:B------:R-:W-:Y:S01]  /*9210*/  FMNMX.FTZ R100, R4, R96, !PT ;  /* 0x0000006004647209 */ /* 0x000fe20007810000 */
[----:B------:R-:W-:Y:S01]  /*9220*/  FFMA.FTZ R56, R169, -R3, R56 ;  /* 0x80000003a9387223 */ /* 0x000fe20000010038 */
[----:B------:R-:W-:Y:S02]  /*9230*/  I2FP.F32.S32 R180, R147 ;  /* 0x0000009300b47245 */ /* 0x000fe40000201400 */
[----:B------:R-:W-:Y:S02]  /*9240*/  I2FP.F32.S32 R0, R99 ;  /* 0x0000006300007245 */ /* 0x000fe40000201400 */
[----:B------:R-:W-:Y:S01]  /*9250*/  FMNMX.FTZ R99, R8, R98, !PT ;  /* 0x0000006208637209 */ /* 0x000fe20007810000 */
[-C--:B------:R-:W-:Y:S01]  /*9260*/  FFMA.FTZ R12, R180, -R3.reuse, R12 ;  /* 0x80000003b40c7223 */ /* 0x080fe2000001000c */
[----:B------:R-:W-:Y:S01]  /*9270*/  FMNMX.FTZ R100, R5, R100, !PT ;  /* 0x0000006405647209 */ /* 0x000fe20007810000 */
[----:B------:R-:W-:Y:S01]  /*9280*/  FFMA.FTZ R57, R0, -R3, R57 ;  /* 0x8000000300397223 */ /* 0x000fe20000010039 */
[----:B------:R-:W-:Y:S02]  /*9290*/  FMNMX.FTZ R151, R7, R151, !PT ;  /* 0x0000009707977209 */ /* 0x000fe40007810000 */
[----:B------:R-:W-:Y:S02]  /*92a0*/  @!P6 IADD3 R145, -R2, 0x10, RZ ;  /* 0x000000100291e810 */ /* 0x000fe40007ffe1ff */
[----:B------:R-:W-:Y:S02]  /*92b0*/  I2FP.F32.S32 R179, R146 ;  /* 0x0000009200b37245 */ /* 0x000fe40000201400 */
[----:B------:R-:W-:Y:S02]  /*92c0*/  FMNMX.FTZ R99, R9, R99, !PT ;  /* 0x0000006309637209 */ /* 0x000fe40007810000 */
[----:B------:R-:W-:Y:S01]  /*92d0*/  FMNMX.FTZ R148, R16, R100, !PT ;  /* 0x0000006410947209 */ /* 0x000fe20007810000 */
[----:B------:R-:W-:Y:S01]  /*92e0*/  FFMA.FTZ R13, R179, -R3, R13 ;  /* 0x80000003b30d7223 */ /* 0x000fe2000001000d */
[----:B------:R-:W-:Y:S02]  /*92f0*/  FMNMX.FTZ R151, R18, R151, !PT ;  /* 0x0000009712977209 */ /* 0x000fe40007810000 */
[----:B------:R-:W-:Y:S02]  /*9300*/  ISETP.GE.AND P0, PT, R141, RZ, PT ;  /* 0x000000ff8d00720c */ /* 0x000fe40003f06270 */
[----:B------:R-:W-:Y:S02]  /*9310*/  @!P3 IADD3 R144, -R2, 0x11, RZ ;  /* 0x000000110290b810 */ /* 0x000fe40007ffe1ff */
[----:B------:R-:W-:Y:S02]  /*9320*/  I2FP.F32.S32 R178, R145 ;  /* 0x0000009100b27245 */ /* 0x000fe40000201400 */
[----:B------:R-:W-:Y:S02]  /*9330*/  FMNMX.FTZ R99, R12, R99, !PT ;  /* 0x000000630c637209 */ /* 0x000fe40007810000 */
[----:B------:R-:W-:Y:S01]  /*9340*/  FMNMX.FTZ R148, R17, R148, !PT ;  /* 0x0000009411947209 */ /* 0x000fe20007810000 */
[----:B------:R-:W-:Y:S01]  /*9350*/  FFMA.FTZ R24, R178, -R3, R24 ;  /* 0x80000003b2187223 */ /* 0x000fe20000010018 */
[----:B------:R-:W-:Y:S02]  /*9360*/  FMNMX.FTZ R151, R19, R151, !PT ;  /* 0x0000009713977209 */ /* 0x000fe40007810000 */
[----:B------:R-:W-:Y:S02]  /*9370*/  ISETP.GE.AND P5, PT, R140, RZ, PT ;  /* 0x000000ff8c00720c */ /* 0x000fe40003fa6270 */
        /* <DEDUP_REMOVED lines=36> */
[----:B------:R-:W-:Y:S02]  /*95c0*/  ISETP.GT.AND P6, PT, R203, RZ, PT ;  /* 0x000000ffcb00720c */ /* 0x000fe40003fc4270 */
[----:B------:R-:W-:Y:S02]  /*95d0*/  I2FP.F32.S32 R170, R101 ;  /* 0x0000006500aa7245 */ /* 0x000fe40000201400 */
[----:B------:R-:W-:Y:S02]  /*95e0*/  FMNMX.FTZ R99, R41, R99, !PT ;  /* 0x0000006329637209 */ /* 0x000fe40007810000 */
[----:B------:R-:W-:Y:S01]  /*95f0*/  FMNMX.FTZ R148, R48, R148, !PT ;  /* 0x0000009430947209 */ /* 0x000fe20007810000 */
[----:B------:R-:W-:Y:S01]  /*9600*/  FFMA.FTZ R45, R170, -R3, R45 ;  /* 0x80000003aa2d7223 */ /* 0x000fe2000001002d */
[----:B------:R-:W-:Y:S02]  /*9610*/  FMNMX.FTZ R151, R50, R151, !PT ;  /* 0x0000009732977209 */ /* 0x000fe40007810000 */
[----:B------:R-:W-:Y:S02]  /*9620*/  P2R R167, PR, RZ, 0x40 ;  /* 0x00000040ffa77803 */ /* 0x000fe40000000000 */
[----:B------:R-:W-:Y:S02]  /*9630*/  FMNMX.FTZ R99, R44, R99, !PT ;  /* 0x000000632c637209 */ /* 0x000fe40007810000 */
[----:B------:R-:W-:Y:S02]  /*9640*/  FMNMX.FTZ R148, R49, R148, !PT ;  /* 0x0000009431947209 */ /* 0x000fe40007810000 */
[----:B------:R-:W-:Y:S02]  /*9650*/  FMNMX.FTZ R151, R51, R151, !PT ;  /* 0x0000009733977209 */ /* 0x000fe40007810000 */
[----:B------:R-:W-:Y:S02]  /*9660*/  ISETP.NE.AND P5, PT, R167, RZ, PT ;  /* 0x000000ffa700720c */ /* 0x000fe40003fa5270 */
        /* <DEDUP_REMOVED lines=9> */
[----:B------:R-:W-:Y:S02]  /*9700*/  LOP3.LUT P0, RZ, R205, 0x10, RZ, 0xc0, !PT ;  /* 0x00000010cdff7812 */ /* 0x000fe4000780c0ff */
[----:B------:R-:W-:Y:S02]  /*9710*/  ISETP.GE.AND P6, PT, R150, RZ, PT ;  /* 0x000000ff9600720c */ /* 0x000fe40003fc6270 */
[----:B------:R-:W-:Y:S02]  /*9720*/  FMNMX.FTZ R181, R60, R99, !PT ;  /* 0x000000633cb57209 */ /* 0x000fe40007810000 */
[----:B------:R-:W-:Y:S02]  /*9730*/  FMNMX.FTZ R148, R65, R148, !PT ;  /* 0x0000009441947209 */ /* 0x000fe40007810000 */
[----:B------:R-:W-:Y:S01]  /*9740*/  FMNMX.FTZ R151, R67, R151, !PT ;  /* 0x0000009743977209 */ /* 0x000fe20007810000 */
[----:B------:R-:W-:Y:S06]  /*9750*/  @P5 BRA `(.L_x_1517) ;  /* 0xffffffe000d05947 */ /* 0x000fec000383ffff */
.L_x_1516:
[----:B------:R-:W-:Y:S01]  /*9760*/  ISETP.GE.AND P1, PT, R149, RZ, PT ;  /* 0x000000ff9500720c */ /* 0x000fe20003f26270 */
[----:B-1----:R-:W1:Y:S01]  /*9770*/  SHFL.BFLY PT, R101, R148, 0x2, 0x1f ;  /* 0x0c401f0094657f89 */ /* 0x002e6200000e0000 */
[----:B------:R-:W-:Y:S01]  /*9780*/  FMNMX.FTZ R99, R61, R181, !PT ;  /* 0x000000b53d637209 */ /* 0x000fe20007810000 */
[----:B------:R-:W-:Y:S01]  /*9790*/  IMAD.MOV.U32 R146, RZ, RZ, 0x7054 ;  /* 0x00007054ff927424 */ /* 0x000fe200078e00ff */
[----:B------:R-:W-:Y:S05]  /*97a0*/  @!P6 IADD3 R150, -R2, -0x8, RZ ;  /* 0xfffffff80296e810 */ /* 0x000fea0007ffe1ff */
[----:B------:R-:W2:Y:S01]  /*97b0*/  SHFL.BFLY PT, R100, R151, 0x2, 0x1f ;  /* 0x0c401f0097647f89 */ /* 0x000ea200000e0000 */
[----:B------:R-:W-:Y:S01]  /*97c0*/  ISETP.NE.AND P2, PT, R167, RZ, PT ;  /* 0x000000ffa700720c */ /* 0x000fe20003f45270 */
[-C--:B------:R-:W-:Y:S01]  /*97d0*/  FFMA.FTZ R15, R176, -R3.reuse, R15 ;  /* 0x80000003b00f7223 */ /* 0x080fe2000001000f */
[----:B------:R-:W-:Y:S01]  /*97e0*/  I2FP.F32.S32 R150, R150 ;  /* 0x0000009600967245 */ /* 0x000fe20000201400 */
[-C--:B------:R-:W-:Y:S01]  /*97f0*/  FFMA.FTZ R46, R173, -R3.reuse, R46 ;  /* 0x80000003ad2e7223 */ /* 0x080fe2000001002e */
[-C--:B------:R-:W-:Y:S01]  /*9800*/  FFMA.FTZ R47, R172, -R3.reuse, R47 ;  /* 0x80000003ac2f7223 */ /* 0x080fe2000001002f */
[----:B------:R-:W-:Y:S02]  /*9810*/  IMAD.U32 R152, RZ, RZ, UR17 ;  /* 0x00000011ff987e24 */ /* 0x000fe4000f8e00ff */
[-C--:B------:R-:W-:Y:S01]  /*9820*/  FFMA.FTZ R58, R171, -R3.reuse, R58 ;  /* 0x80000003ab3a7223 */ /* 0x080fe2000001003a */
[----:B------:R-:W-:Y:S01]  /*9830*/  @!P1 IADD3 R149, -R2, -0x7, RZ ;  /* 0xfffffff902959810 */ /* 0x000fe20007ffe1ff */
[-C--:B------:R-:W-:Y:S01]  /*9840*/  FFMA.FTZ R10, R150, -R3.reuse, R10 ;  /* 0x80000003960a7223 */ /* 0x080fe2000001000a */
[-C--:B------:R-:W-:Y:S01]  /*9850*/  FFMA.FTZ R59, R170, -R3.reuse, R59 ;  /* 0x80000003aa3b7223 */ /* 0x080fe2000001003b */
[----:B------:R-:W-:Y:S01]  /*9860*/  PRMT R152, R152, R146, UR17 ;  /* 0x0000001198987e16 */ /* 0x000fe20008000092 */
[----:B------:R-:W-:Y:S01]  /*9870*/  FFMA.FTZ R14, R168, -R3, R14 ;  /* 0x80000003a80e7223 */ /* 0x000fe2000001000e */
[----:B------:R-:W-:Y:S01]  /*9880*/  I2FP.F32.S32 R149, R149 ;  /* 0x0000009500957245 */ /* 0x000fe20000201400 */
[-C--:B------:R-:W-:Y:S01]  /*9890*/  FFMA.FTZ R26, R180, -R3.reuse, R26 ;  /* 0x80000003b41a7223 */ /* 0x080fe2000001001a */
[----:B------:R-:W-:Y:S01]  /*98a0*/  FMNMX.FTZ R103, R10, R102, !PT ;  /* 0x000000660a677209 */ /* 0x000fe20007810000 */
[-C--:B------:R-:W-:Y:S01]  /*98b0*/  FFMA.FTZ R27, R179, -R3.reuse, R27 ;  /* 0x80000003b31b7223 */ /* 0x080fe2000001001b */
[-C--:B------:R-:W-:Y:S01]  /*98c0*/  FFMA.FTZ R30, R178, -R3.reuse, R30 ;  /* 0x80000003b21e7223 */ /* 0x080fe2000001001e */
[-C--:B------:R-:W-:Y:S01]  /*98d0*/  FFMA.FTZ R11, R149, -R3.reuse, R11 ;  /* 0x80000003950b7223 */ /* 0x080fe2000001000b */
[----:B------:R-:W-:Y:S01]  /*98e0*/  FFMA.FTZ R31, R177, -R3, R31 ;  /* 0x80000003b11f7223 */ /* 0x000fe2000001001f */
[----:B-1----:R-:W-:Y:S01]  /*98f0*/  FMNMX.FTZ R101, R148, R101, !PT ;  /* 0x0000006594657209 */ /* 0x002fe20007810000 */
[----:B------:R-:W1:Y:S01]  /*9900*/  SHFL.BFLY PT, R140, R99, 0x2, 0x1f ;  /* 0x0c401f00638c7f89 */ /* 0x000e6200000e0000 */
[----:B------:R-:W-:Y:S01]  /*9910*/  FFMA.FTZ R42, R175, -R3, R42 ;  /* 0x80000003af2a7223 */ /* 0x000fe2000001002a */
[----:B------:R-:W-:Y:S01]  /*9920*/  FMNMX.FTZ R103, R11, R103, !PT ;  /* 0x000000670b677209 */ /* 0x000fe20007810000 */
[----:B------:R-:W-:Y:S01]  /*9930*/  FFMA.FTZ R43, R174, -R3, R43 ;  /* 0x80000003ae2b7223 */ /* 0x000fe2000001002b */
[----:B--2---:R-:W-:Y:S04]  /*9940*/  FMNMX.FTZ R100, R151, R100, !PT ;  /* 0x0000006497647209 */ /* 0x004fe80007810000 */
[----:B------:R-:W2:Y:S01]  /*9950*/  SHFL.BFLY PT, R2, R101, 0x1, 0x1f ;  /* 0x0c201f0065027f89 */ /* 0x000ea200000e0000 */
[----:B------:R-:W-:Y:S01]  /*9960*/  FMNMX.FTZ R103, R14, R103, !PT ;  /* 0x000000670e677209 */ /* 0x000fe20007810000 */
[-C--:B------:R-:W-:Y:S01]  /*9970*/  FFMA.FTZ R62, R169, -R3.reuse, R62 ;  /* 0x80000003a93e7223 */ /* 0x080fe2000001003e */
[----:B------:R-:W-:Y:S02]  /*9980*/  IMAD.SHL.U32 R149, R203, 0x2, RZ ;  /* 0x00000002cb957824 */ /* 0x000fe400078e00ff */
[----:B------:R-:W-:Y:S01]  /*9990*/  FFMA.FTZ R63, R0, -R3, R63 ;  /* 0x80000003003f7223 */ /* 0x000fe2000001003f */
[----:B------:R-:W-:Y:S04]  /*99a0*/  FMNMX.FTZ R103, R15, R103, !PT ;  /* 0x000000670f677209 */ /* 0x000fe80007810000 */
[----:B------:R-:W-:Y:S04]  /*99b0*/  FMNMX.FTZ R103, R26, R103, !PT ;  /* 0x000000671a677209 */ /* 0x000fe80007810000 */
[----:B------:R-:W-:Y:S04]  /*99c0*/  FMNMX.FTZ R103, R27, R103, !PT ;  /* 0x000000671b677209 */ /* 0x000fe80007810000 */
[----:B------:R-:W-:Y:S02]  /*99d0*/  FMNMX.FTZ R103, R30, R103, !PT ;  /* 0x000000671e677209 */ /* 0x000fe40007810000 */
[----:B-1----:R-:W-:Y:S02]  /*99e0*/  FMNMX.FTZ R99, R99, R140, !PT ;  /* 0x0000008c63637209 */ /* 0x002fe40007810000 */
[----:B------:R-:W-:Y:S01]  /*99f0*/  FMNMX.FTZ R103, R31, R103, !PT ;  /* 0x000000671f677209 */ /* 0x000fe20007810000 */
[----:B------:R-:W1:Y:S01]  /*9a00*/  SHFL.BFLY PT, R140, R100, 0x1, 0x1f ;  /* 0x0c201f00648c7f89 */ /* 0x000e6200000e0000 */
[----:B--2---:R-:W-:Y:S02]  /*9a10*/  FMNMX.FTZ R101, R101, R2, !PT ;  /* 0x0000000265657209 */ /* 0x004fe40007810000 */
[----:B------:R-:W-:Y:S05]  /*9a20*/  FMNMX.FTZ R103, R42, R103, !PT ;  /* 0x000000672a677209 */ /* 0x000fea0007810000 */
[----:B------:R-:W2:Y:S01]  /*9a30*/  SHFL.BFLY PT, R141, R99, 0x1, 0x1f ;  /* 0x0c201f00638d7f89 */ /* 0x000ea200000e0000 */
[C---:B------:R-:W-:Y:S01]  /*9a40*/  FSETP.NEU.FTZ.AND P1, PT, R101.reuse, -INF , PT ;  /* 0xff8000006500780b */ /* 0x040fe20003f3d000 */
[----:B------:R-:W-:Y:S01]  /*9a50*/  FADD.FTZ R0, -R101, R96 ;  /* 0x0000006065007221 */ /* 0x000fe20000010100 */
[----:B------:R-:W-:Y:S01]  /*9a60*/  FMNMX.FTZ R103, R43, R103, !PT ;  /* 0x000000672b677209 */ /* 0x000fe20007810000 */
[----:B------:R-:W-:Y:S02]  /*9a70*/  FMUL.FTZ R153, R101, UR4 ;  /* 0x0000000465997c20 */ /* 0x000fe40008410000 */
[----:B------:R-:W-:Y:S03]  /*9a80*/  FMUL.FTZ R2, R0, UR4 ;  /* 0x0000000400027c20 */ /* 0x000fe60008410000 */
[----:B------:R-:W-:Y:S01]  /*9a90*/  FSEL R153, R153, RZ, P1 ;  /* 0x000000ff99997208 */ /* 0x000fe20000800000 */
[----:B------:R3:W-:Y:S04]  /*9aa0*/  MUFU.EX2 R96, R2 ;  /* 0x0000000200607308 */ /* 0x0007e80000000800 */
[--C-:B------:R-:W-:Y:S01]  /*9ab0*/  FFMA.FTZ R33, R33, UR4, -R153.reuse ;  /* 0x0000000421217c23 */ /* 0x100fe20008010899 */
[--C-:B------:R-:W-:Y:S01]  /*9ac0*/  FFMA.FTZ R16, R16, UR4, -R153.reuse ;  /* 0x0000000410107c23 */ /* 0x100fe20008010899 */
[--C-:B------:R-:W-:Y:S01]  /*9ad0*/  FFMA.FTZ R17, R17, UR4, -R153.reuse ;  /* 0x0000000411117c23 */ /* 0x100fe20008010899 */
[--C-:B------:R-:W-:Y:S03]  /*9ae0*/  FFMA.FTZ R32, R32, UR4, -R153.reuse ;  /* 0x0000000420207c23 */ /* 0x100fe60008010899 */
[----:B------:R-:W-:Y:S01]  /*9af0*/  MUFU.EX2 R221, R33 ;  /* 0x0000002100dd7308 */ /* 0x000fe20000000800 */
[----:B-1----:R-:W-:Y:S01]  /*9b00*/  FMNMX.FTZ R100, R100, R140, !PT ;  /* 0x0000008c64647209 */ /* 0x002fe20007810000 */
[--C-:B------:R-:W-:Y:S01]  /*9b10*/  FFMA.FTZ R20, R20, UR4, -R153.reuse ;  /* 0x0000000414147c23 */ /* 0x100fe20008010899 */
[----:B------:R-:W-:Y:S01]  /*9b20*/  LOP3.LUT R140, R215, UR13, R208, 0x96, !PT ;  /* 0x0000000dd78c7c12 */ /* 0x000fe2000f8e96d0 */
[----:B------:R-:W-:Y:S01]  /*9b30*/  FFMA.FTZ R48, R48, UR4, -R153 ;  /* 0x0000000430307c23 */ /* 0x000fe20008010899 */
[C---:B------:R-:W-:Y:S01]  /*9b40*/  FSETP.NEU.FTZ.AND P1, PT, R100.reuse, -INF , PT ;  /* 0xff8000006400780b */ /* 0x040fe20003f3d000 */
[----:B------:R-:W-:Y:S01]  /*9b50*/  FADD.FTZ R0, -R100, R97 ;  /* 0x0000006164007221 */ /* 0x000fe20000010100 */
[----:B--2---:R-:W-:Y:S01]  /*9b60*/  FMNMX.FTZ R99, R99, R141, !PT ;  /* 0x0000008d63637209 */ /* 0x004fe20007810000 */
[----:B------:R-:W-:Y:S01]  /*9b70*/  IMAD.WIDE.U32 R170, R140, -0x326172a9, RZ ;  /* 0xcd9e8d578caa7825 */ /* 0x000fe200078e00ff */
[----:B------:R-:W-:Y:S01]  /*9b80*/  FMNMX.FTZ R97, R46, R103, !PT ;  /* 0x000000672e617209 */ /* 0x000fe20007810000 */
[----:B------:R-:W-:Y:S01]  /*9b90*/  MUFU.EX2 R241, R16 ;  /* 0x0000001000f17308 */ /* 0x000fe20000000800 */
[----:B------:R-:W-:Y:S01]  /*9ba0*/  LOP3.LUT R141, R209, UR23, R149, 0x96, !PT ;  /* 0x00000017d18d7c12 */ /* 0x000fe2000f8e9695 */
[----:B---3--:R-:W-:Y:S01]  /*9bb0*/  FMUL.FTZ R2, R0, UR4 ;  /* 0x0000000400027c20 */ /* 0x008fe20008410000 */
[----:B------:R-:W-:Y:S01]  /*9bc0*/  FMNMX.FTZ R97, R47, R97, !PT ;  /* 0x000000612f617209 */ /* 0x000fe20007810000 */
[----:B------:R-:W-:Y:S01]  /*9bd0*/  FADD.FTZ R0, -R99, R98 ;  /* 0x0000006263007221 */ /* 0x000fe20000010100 */
[----:B------:R-:W-:Y:S01]  /*9be0*/  LOP3.LUT R103, R213, UR13, R208, 0x96, !PT ;  /* 0x0000000dd5677c12 */ /* 0x000fe2000f8e96d0 */
[----:B------:R-:W-:Y:S01]  /*9bf0*/  FMUL.FTZ R154, R100, UR4 ;  /* 0x00000004649a7c20 */ /* 0x000fe20008410000 */
[----:B------:R-:W-:Y:S03]  /*9c00*/  FMNMX.FTZ R97, R58, R97, !PT ;  /* 0x000000613a617209 */ /* 0x000fe60007810000 */
[----:B------:R1:W-:Y:S01]  /*9c10*/  MUFU.EX2 R98, R2 ;  /* 0x0000000200627308 */ /* 0x0003e20000000800 */
[----:B------:R-:W-:Y:S04]  /*9c20*/  IMAD.WIDE.U32 R140, R141, -0x326172a9, RZ ;  /* 0xcd9e8d578d8c7825 */ /* 0x000fe800078e00ff */
[----:B------:R-:W-:Y:S01]  /*9c30*/  FMUL.FTZ R156, R99, UR4 ;  /* 0x00000004639c7c20 */ /* 0x000fe20008410000 */
[----:B------:R-:W-:Y:S01]  /*9c40*/  FSEL R154, R154, RZ, P1 ;  /* 0x000000ff9a9a7208 */ /* 0x000fe20000800000 */
[----:B------:R-:W-:Y:S01]  /*9c50*/  IMAD.WIDE.U32 R172, R103, -0x326172a9, RZ ;  /* 0xcd9e8d5767ac7825 */ /* 0x000fe200078e00ff */
[----:B------:R-:W-:Y:S02]  /*9c60*/  LOP3.LUT R103, R141, UR14, R238, 0x96, !PT ;  /* 0x0000000e8d677c12 */ /* 0x000fe4000f8e96ee */
[----:B------:R-:W-:Y:S01]  /*9c70*/  LOP3.LUT R142, R171, UR12, R140, 0x96, !PT ;  /* 0x0000000cab8e7c12 */ /* 0x000fe2000f8e968c */
[----:B------:R2:W-:Y:S01]  /*9c80*/  MUFU.EX2 R240, R17 ;  /* 0x0000001100f07308 */ /* 0x0005e20000000800 */
[----:B------:R-:W-:Y:S01]  /*9c90*/  LOP3.LUT R145, R141, UR14, R236, 0x96, !PT ;  /* 0x0000000e8d917c12 */ /* 0x000fe2000f8e96ec */
[----:B------:R-:W-:Y:S01]  /*9ca0*/  FFMA.FTZ R18, R18, UR4, -R154 ;  /* 0x0000000412127c23 */ /* 0x000fe2000801089a */
[----:B------:R-:W-:Y:S01]  /*9cb0*/  LOP3.LUT R144, R173, UR12, R140, 0x96, !PT ;  /* 0x0000000cad907c12 */ /* 0x000fe2000f8e968c */
[----:B------:R-:W-:Y:S01]  /*9cc0*/  IMAD.WIDE.U32 R140, R103, -0x2daee0ad, RZ ;  /* 0xd2511f53678c7825 */ /* 0x000fe200078e00ff */
[----:B------:R-:W-:Y:S03]  /*9cd0*/  FSETP.NEU.FTZ.AND P1, PT, R99, -INF , PT ;  /* 0xff8000006300780b */ /* 0x000fe60003f3d000 */
[--C-:B------:R-:W-:Y:S01]  /*9ce0*/  FFMA.FTZ R19, R19, UR4, -R154.reuse ;  /* 0x0000000413137c23 */ /* 0x100fe2000801089a */
[----:B-1----:R-:W-:Y:S01]  /*9cf0*/  FMUL.FTZ R2, R0, UR4 ;  /* 0x0000000400027c20 */ /* 0x002fe20008410000 */
[----:B------:R-:W-:Y:S01]  /*9d00*/  FMNMX.FTZ R0, R59, R97, !PT ;  /* 0x000000613b007209 */ /* 0x000fe20007810000 */
[----:B------:R-:W-:Y:S01]  /*9d10*/  FFMA.FTZ R39, R39, UR4, -R154 ;  /* 0x0000000427277c23 */ /* 0x000fe2000801089a */
[----:B------:R-:W-:Y:S01]  /*9d20*/  LOP3.LUT R141, R141, UR11, R214, 0x96, !PT ;  /* 0x0000000b8d8d7c12 */ /* 0x000fe2000f8e96d6 */
[----:B------:R1:W3:Y:S01]  /*9d30*/  MUFU.EX2 R97, R2 ;  /* 0x0000000200617308 */ /* 0x0002e20000000800 */
[----:B------:R-:W-:Y:S01]  /*9d40*/  FMNMX.FTZ R0, R62, R0, !PT ;  /* 0x000000003e007209 */ /* 0x000fe20007810000 */
[--C-:B------:R-:W-:Y:S01]  /*9d50*/  FFMA.FTZ R34, R34, UR4, -R154.reuse ;  /* 0x0000000422227c23 */ /* 0x100fe2000801089a */
[----:B------:R-:W-:Y:S01]  /*9d60*/  FSEL R156, R156, RZ, P1 ;  /* 0x000000ff9c9c7208 */ /* 0x000fe20000800000 */
[----:B------:R-:W-:Y:S01]  /*9d70*/  FFMA.FTZ R38, R38, UR4, -R154 ;  /* 0x0000000426267c23 */ /* 0x000fe2000801089a */
[----:B------:R-:W-:Y:S01]  /*9d80*/  FMNMX.FTZ R0, R63, R0, !PT ;  /* 0x000000003f007209 */ /* 0x000fe20007810000 */
[----:B------:R-:W-:Y:S04]  /*9d90*/  IMAD.WIDE.U32 R142, R142, -0x2daee0ad, RZ ;  /* 0xd2511f538e8e7825 */ /* 0x000fe800078e00ff */
[--C-:B------:R-:W-:Y:S01]  /*9da0*/  FFMA.FTZ R4, R4, UR4, -R153.reuse ;  /* 0x0000000404047c23 */ /* 0x100fe20008010899 */
[----:B------:R4:W-:Y:S01]  /*9db0*/  MUFU.EX2 R235, R18 ;  /* 0x0000001200eb7308 */ /* 0x0009e20000000800 */
[----:B------:R-:W-:Y:S01]  /*9dc0*/  FFMA.FTZ R45, R45, UR4, -R156 ;  /* 0x000000042d2d7c23 */ /* 0x000fe2000801089c */
[----:B--2---:R-:W-:Y:S01]  /*9dd0*/  IMAD.WIDE.U32 R16, R145, -0x2daee0ad, RZ ;  /* 0xd2511f5391107825 */ /* 0x004fe200078e00ff */
[----:B------:R-:W-:Y:S03]  /*9de0*/  LOP3.LUT R103, R143, UR9, R140, 0x96, !PT ;  /* 0x000000098f677c12 */ /* 0x000fe6000f8e968c */
[----:B------:R-:W-:Y:S01]  /*9df0*/  FFMA.FTZ R44, R44, UR4, -R156 ;  /* 0x000000042c2c7c23 */ /* 0x000fe2000801089c */
[----:B------:R-:W-:Y:S01]  /*9e00*/  IMAD.WIDE.U32 R144, R144, -0x2daee0ad, RZ ;  /* 0xd2511f5390907825 */ /* 0x000fe200078e00ff */
[----:B------:R-:W-:Y:S02]  /*9e10*/  LOP3.LUT R17, R17, UR11, R212, 0x96, !PT ;  /* 0x0000000b11117c12 */ /* 0x000fe4000f8e96d4 */
[----:B------:R-:W2:Y:S01]  /*9e20*/  MUFU.EX2 R234, R19 ;  /* 0x0000001300ea7308 */ /* 0x000ea20000000800 */
[----:B-1----:R-:W1:Y:S01]  /*9e30*/  SHFL.BFLY PT, R2, R0, 0x2, 0x1f ;  /* 0x0c401f0000027f89 */ /* 0x002e6200000e0000 */
[----:B---3--:R-:W-:Y:S01]  /*9e40*/  FMUL.FTZ R33, R97, R121 ;  /* 0x0000007961217220 */ /* 0x008fe20000410000 */
[----:B------:R-:W-:Y:S04]  /*9e50*/  IMAD.WIDE.U32 R140, R141, -0x326172a9, RZ ;  /* 0xcd9e8d578d8c7825 */ /* 0x000fe800078e00ff */
[----:B------:R-:W-:Y:S01]  /*9e60*/  FFMA.FTZ R9, R9, UR4, -R156 ;  /* 0x0000000409097c23 */ /* 0x000fe2000801089c */
[C---:B------:R-:W-:Y:S01]  /*9e70*/  FMUL.FTZ R68, R96.reuse, R68 ;  /* 0x0000004460447220 */ /* 0x040fe20000410000 */
[----:B------:R-:W-:Y:S01]  /*9e80*/  IMAD.WIDE.U32 R162, R103, -0x326172a9, RZ ;  /* 0xcd9e8d5767a27825 */ /* 0x000fe200078e00ff */
[----:B------:R-:W-:Y:S01]  /*9e90*/  LOP3.LUT R141, R141, UR10, R170, 0x96, !PT ;  /* 0x0000000a8d8d7c12 */ /* 0x000fe2000f8e96aa */
[----:B------:R3:W-:Y:S01]  /*9ea0*/  MUFU.EX2 R225, R4 ;  /* 0x0000000400e17308 */ /* 0x0007e20000000800 */
[----:B----4-:R-:W-:Y:S01]  /*9eb0*/  LOP3.LUT R18, R145, UR9, R16, 0x96, !PT ;  /* 0x0000000991127c12 */ /* 0x010fe2000f8e9610 */
[----:B------:R-:W-:Y:S01]  /*9ec0*/  FMUL.FTZ R69, R96, R69 ;  /* 0x0000004560457220 */ /* 0x000fe20000410000 */
[----:B------:R-:W-:Y:S01]  /*9ed0*/  LOP3.LUT R140, R163, UR8, R140, 0x96, !PT ;  /* 0x00000008a38c7c12 */ /* 0x000fe2000f8e968c */
[C---:B------:R-:W-:Y:S01]  /*9ee0*/  FMUL.FTZ R70, R98.reuse, R70 ;  /* 0x0000004662467220 */ /* 0x040fe20000410000 */
[----:B------:R-:W-:Y:S01]  /*9ef0*/  FMUL.FTZ R71, R98, R71 ;  /* 0x0000004762477220 */ /* 0x000fe20000410000 */
[----:B------:R-:W-:Y:S04]  /*9f00*/  IMAD.WIDE.U32 R166, R18, -0x326172a9, RZ ;  /* 0xcd9e8d5712a67825 */ /* 0x000fe800078e00ff */
[----:B------:R-:W-:Y:S01]  /*9f10*/  FMUL.FTZ R76, R96, R76 ;  /* 0x0000004c604c7220 */ /* 0x000fe20000410000 */
[----:B------:R-:W-:Y:S01]  /*9f20*/  MUFU.EX2 R187, R34 ;  /* 0x0000002200bb7308 */ /* 0x000fe20000000800 */
[----:B--2---:R-:W-:Y:S01]  /*9f30*/  F2FP.F16.F32.PACK_AB R143, R234, R235 ;  /* 0x000000ebea8f723e */ /* 0x004fe200000000ff */
[----:B------:R-:W-:Y:S04]  /*9f40*/  IMAD.WIDE.U32 R164, R140, -0x2daee0ad, RZ ;  /* 0xd2511f538ca47825 */ /* 0x000fe800078e00ff */
[----:B------:R-:W-:Y:S01]  /*9f50*/  FMUL.FTZ R77, R96, R77 ;  /* 0x0000004d604d7220 */ /* 0x000fe20000410000 */
[C---:B------:R-:W-:Y:S01]  /*9f60*/  FMUL.FTZ R78, R98.reuse, R78 ;  /* 0x0000004e624e7220 */ /* 0x040fe20000410000 */
[----:B------:R-:W-:Y:S01]  /*9f70*/  FMUL.FTZ R79, R98, R79 ;  /* 0x0000004f624f7220 */ /* 0x000fe20000410000 */
[----:B------:R-:W-:Y:S01]  /*9f80*/  FMUL.FTZ R80, R96, R80 ;  /* 0x0000005060507220 */ /* 0x000fe20000410000 */
[----:B-1----:R-:W-:Y:S01]  /*9f90*/  FMNMX.FTZ R0, R0, R2, !PT ;  /* 0x0000000200007209 */ /* 0x002fe20007810000 */
[----:B------:R-:W-:Y:S01]  /*9fa0*/  FFMA.FTZ R5, R5, UR4, -R153 ;  /* 0x0000000405057c23 */ /* 0x000fe20008010899 */
[----:B------:R-:W-:Y:S01]  /*9fb0*/  IMAD.WIDE.U32 R16, R17, -0x326172a9, RZ ;  /* 0xcd9e8d5711107825 */ /* 0x000fe200078e00ff */
[----:B------:R-:W-:Y:S02]  /*9fc0*/  MUFU.EX2 R222, R9 ;  /* 0x0000000900de7308 */ /* 0x000fe40000000800 */
[----:B------:R-:W1:Y:S01]  /*9fd0*/  SHFL.BFLY PT, R2, R0, 0x1, 0x1f ;  /* 0x0c201f0000027f89 */ /* 0x000e6200000e0000 */
[----:B------:R-:W-:Y:S01]  /*9fe0*/  FMUL.FTZ R81, R96, R81 ;  /* 0x0000005160517220 */ /* 0x000fe20000410000 */
[----:B------:R-:W-:Y:S01]  /*9ff0*/  LOP3.LUT R18, R17, UR10, R172, 0x96, !PT ;  /* 0x0000000a11127c12 */ /* 0x000fe2000f8e96ac */
[----:B------:R-:W-:Y:S01]  /*a000*/  FMUL.FTZ R82, R98, R82 ;  /* 0x0000005262527220 */ /* 0x000fe20000410000 */
[----:B------:R-:W-:Y:S01]  /*a010*/  LOP3.LUT R103, R167, UR8, R16, 0x96, !PT ;  /* 0x00000008a7677c12 */ /* 0x000fe2000f8e9610 */
[--C-:B------:R-:W-:Y:S03]  /*a020*/  FFMA.FTZ R6, R6, UR4, -R154.reuse ;  /* 0x0000000406067c23 */ /* 0x100fe6000801089a */
[----:B------:R2:W-:Y:S01]  /*a030*/  MUFU.EX2 R233, R5 ;  /* 0x0000000500e97308 */ /* 0x0005e20000000800 */
[----:B------:R-:W-:Y:S04]  /*a040*/  IMAD.WIDE.U32 R16, R141, -0x2daee0ad, RZ ;  /* 0xd2511f538d107825 */ /* 0x000fe800078e00ff */
[----:B------:R-:W-:Y:S01]  /*a050*/  FFMA.FTZ R7, R7, UR4, -R154 ;  /* 0x0000000407077c23 */ /* 0x000fe2000801089a */
[----:B------:R-:W-:Y:S01]  /*a060*/  FFMA.FTZ R13, R13, UR4, -R156 ;  /* 0x000000040d0d7c23 */ /* 0x000fe2000801089c */
[----:B------:R-:W-:Y:S01]  /*a070*/  IMAD.WIDE.U32 R18, R18, -0x2daee0ad, RZ ;  /* 0xd2511f5312127825 */ /* 0x000fe200078e00ff */
[----:B---3--:R-:W-:Y:S02]  /*a080*/  LOP3.LUT R4, R165, UR5, R16, 0x96, !PT ;  /* 0x00000005a5047c12 */ /* 0x008fe4000f8e9610 */
[----:B------:R-:W-:Y:S01]  /*a090*/  LOP3.LUT R17, R17, UR7, R142, 0x96, !PT ;  /* 0x0000000711117c12 */ /* 0x000fe2000f8e968e */
[----:B------:R3:W-:Y:S01]  /*a0a0*/  MUFU.EX2 R227, R6 ;  /* 0x0000000600e37308 */ /* 0x0007e20000000800 */
[----:B------:R-:W-:Y:S04]  /*a0b0*/  IMAD.WIDE.U32 R168, R103, -0x2daee0ad, RZ ;  /* 0xd2511f5367a87825 */ /* 0x000fe800078e00ff */
[----:B------:R-:W-:Y:S01]  /*a0c0*/  FFMA.FTZ R12, R12, UR4, -R156 ;  /* 0x000000040c0c7c23 */ /* 0x000fe2000801089c */
[----:B------:R-:W-:Y:S01]  /*a0d0*/  FMUL.FTZ R83, R98, R83 ;  /* 0x0000005362537220 */ /* 0x000fe20000410000 */
[----:B------:R-:W-:Y:S01]  /*a0e0*/  IMAD.WIDE.U32 R158, R17, -0x326172a9, RZ ;  /* 0xcd9e8d57119e7825 */ /* 0x000fe200078e00ff */
[----:B------:R-:W-:Y:S02]  /*a0f0*/  LOP3.LUT R16, R169, UR5, R18, 0x96, !PT ;  /* 0x00000005a9107c12 */ /* 0x000fe4000f8e9612 */
[----:B------:R-:W-:Y:S01]  /*a100*/  LOP3.LUT R18, R19, UR7, R144, 0x96, !PT ;  /* 0x0000000713127c12 */ /* 0x000fe2000f8e9690 */
[----:B------:R4:W5:Y:S01]  /*a110*/  MUFU.EX2 R230, R7 ;  /* 0x0000000700e67308 */ /* 0x0009620000000800 */
[----:B-1----:R-:W-:Y:S01]  /*a120*/  FMNMX.FTZ R2, R0, R2, !PT ;  /* 0x0000000200027209 */ /* 0x002fe20007810000 */
[----:B--2---:R-:W-:Y:S01]  /*a130*/  IMAD.WIDE.U32 R4, R4, -0x326172a9, RZ ;  /* 0xcd9e8d5704047825 */ /* 0x004fe200078e00ff */
[----:B------:R-:W1:Y:S02]  /*a140*/  LDSM.16.MT88.4 R144, [R189+0x6000] ;  /* 0x00600000bd90783b */ /* 0x000e640000004200 */
[C---:B------:R-:W-:Y:S01]  /*a150*/  FSETP.NEU.FTZ.AND P1, PT, R2.reuse, -INF , PT ;  /* 0xff8000000200780b */ /* 0x040fe20003f3d000 */
[----:B------:R-:W-:Y:S01]  /*a160*/  FMUL.FTZ R155, R2, UR4 ;  /* 0x00000004029b7c20 */ /* 0x000fe20008410000 */
[--C-:B------:R-:W-:Y:S03]  /*a170*/  SHF.R.U32.HI R103, RZ, 0x10, R4.reuse ;  /* 0x00000010ff677819 */ /* 0x100fe60000011604 */
[----:B------:R2:W-:Y:S01]  /*a180*/  MUFU.EX2 R231, R13 ;  /* 0x0000000d00e77308 */ /* 0x0005e20000000800 */
[----:B------:R-:W-:Y:S01]  /*a190*/  LOP3.LUT R19, R4, 0xffff, RZ, 0xc0, !PT ;  /* 0x0000ffff04137812 */ /* 0x000fe200078ec0ff */
[----:B------:R-:W-:Y:S01]  /*a1a0*/  IMAD.WIDE.U32 R16, R16, -0x326172a9, RZ ;  /* 0xcd9e8d5710107825 */ /* 0x000fe200078e00ff */
[----:B------:R-:W-:Y:S02]  /*a1b0*/  LOP3.LUT R141, R4, 0xff, RZ, 0xc0, !PT ;  /* 0x000000ff048d7812 */ /* 0x000fe400078ec0ff */
[----:B------:R-:W-:Y:S01]  /*a1c0*/  SHF.R.U32.HI R140, RZ, 0x18, R4 ;  /* 0x00000018ff8c7819 */ /* 0x000fe20000011604 */
[----:B------:R-:W-:Y:S01]  /*a1d0*/  FMUL.FTZ R84, R97, R84 ;  /* 0x0000005461547220 */ /* 0x000fe20000410000 */
[----:B------:R-:W-:Y:S03]  /*a1e0*/  LOP3.LUT R0, R103, 0xff, RZ, 0xc0, !PT ;  /* 0x000000ff67007812 */ /* 0x000fe600078ec0ff */
[----:B------:R5:W-:Y:S01]  /*a1f0*/  MUFU.EX2 R232, R12 ;  /* 0x0000000c00e87308 */ /* 0x000be20000000800 */
[----:B------:R-:W-:Y:S01]  /*a200*/  LOP3.LUT R4, R5, UR16, R158, 0x96, !PT ;  /* 0x0000001005047c12 */ /* 0x000fe2000f8e969e */
[----:B------:R-:W-:Y:S01]  /*a210*/  FMUL.FTZ R85, R97, R85 ;  /* 0x0000005561557220 */ /* 0x000fe20000410000 */
[----:B---3--:R-:W-:Y:S01]  /*a220*/  LOP3.LUT R6, R16, 0xffff, RZ, 0xc0, !PT ;  /* 0x0000ffff10067812 */ /* 0x008fe200078ec0ff */
[----:B------:R-:W-:Y:S01]  /*a230*/  FFMA.FTZ R8, R8, UR4, -R156 ;  /* 0x0000000408087c23 */ /* 0x000fe2000801089c */
[----:B----4-:R-:W-:Y:S01]  /*a240*/  SHF.R.U32.HI R7, RZ, 0x10, R16 ;  /* 0x00000010ff077819 */ /* 0x010fe20000011610 */
[----:B------:R-:W-:Y:S01]  /*a250*/  FFMA.FTZ R25, R25, UR4, -R156 ;  /* 0x0000000419197c23 */ /* 0x000fe2000801089c */
[----:B------:R-:W-:Y:S01]  /*a260*/  SHF.R.U32.HI R5, RZ, 0x8, R19 ;  /* 0x00000008ff057819 */ /* 0x000fe20000011613 */
[----:B------:R-:W-:Y:S01]  /*a270*/  FMUL.FTZ R19, R98, R115 ;  /* 0x0000007362137220 */ /* 0x000fe20000410000 */
[----:B------:R-:W-:Y:S01]  /*a280*/  PRMT R140, R0, 0x5410, R140 ;  /* 0x00005410008c7816 */ /* 0x000fe2000000008c */
[----:B------:R3:W-:Y:S01]  /*a290*/  MUFU.EX2 R220, R32 ;  /* 0x0000002000dc7308 */ /* 0x0007e20000000800 */
[----:B--2---:R-:W-:Y:S01]  /*a2a0*/  SHF.R.U32.HI R13, RZ, 0x8, R6 ;  /* 0x00000008ff0d7819 */ /* 0x004fe20000011606 */
[----:B------:R-:W-:Y:S01]  /*a2b0*/  FMUL.FTZ R88, R96, R88 ;  /* 0x0000005860587220 */ /* 0x000fe20000410000 */
[----:B------:R-:W-:Y:S01]  /*a2c0*/  LOP3.LUT R0, R4, 0xffff, RZ, 0xc0, !PT ;  /* 0x0000ffff04007812 */ /* 0x000fe200078ec0ff */
[----:B------:R-:W-:Y:S01]  /*a2d0*/  FMUL.FTZ R89, R96, R89 ;  /* 0x0000005960597220 */ /* 0x000fe20000410000 */
[--C-:B------:R-:W-:Y:S01]  /*a2e0*/  SHF.R.U32.HI R6, RZ, 0x10, R4.reuse ;  /* 0x00000010ff067819 */ /* 0x100fe20000011604 */
[----:B------:R-:W-:Y:S01]  /*a2f0*/  IMAD.WIDE.U32 R160, R18, -0x326172a9, RZ ;  /* 0xcd9e8d5712a07825 */ /* 0x000fe200078e00ff */
[----:B------:R-:W-:Y:S03]  /*a300*/  PRMT R141, R141, 0x5410, R5 ;  /* 0x000054108d8d7816 */ /* 0x000fe60000000005 */
[----:B------:R2:W4:Y:S01]  /*a310*/  MUFU.EX2 R223, R8 ;  /* 0x0000000800df7308 */ /* 0x0005220000000800 */
[----:B-----5:R-:W-:Y:S01]  /*a320*/  LOP3.LUT R12, R7, 0xff, RZ, 0xc0, !PT ;  /* 0x000000ff070c7812 */ /* 0x020fe200078ec0ff */
[----:B------:R-:W-:Y:S01]  /*a330*/  FMUL.FTZ R90, R98, R90 ;  /* 0x0000005a625a7220 */ /* 0x000fe20000410000 */
[----:B------:R-:W-:Y:S01]  /*a340*/  LOP3.LUT R7, R4, 0xff, RZ, 0xc0, !PT ;  /* 0x000000ff04077812 */ /* 0x000fe200078ec0ff */
[----:B------:R-:W-:Y:S01]  /*a350*/  FMUL.FTZ R91, R98, R91 ;  /* 0x0000005b625b7220 */ /* 0x000fe20000410000 */
[----:B------:R-:W-:Y:S01]  /*a360*/  SHF.R.U32.HI R5, RZ, 0x18, R4 ;  /* 0x00000018ff057819 */ /* 0x000fe20000011604 */
[----:B------:R-:W-:Y:S01]  /*a370*/  FFMA.FTZ R29, R29, UR4, -R156 ;  /* 0x000000041d1d7c23 */ /* 0x000fe2000801089c */
[----:B------:R-:W-:Y:S03]  /*a380*/  SHF.R.U32.HI R4, RZ, 0x8, R0 ;  /* 0x00000008ff047819 */ /* 0x000fe60000011600 */
[----:B------:R-:W-:Y:S01]  /*a390*/  MUFU.EX2 R186, R20 ;  /* 0x0000001400ba7308 */ /* 0x000fe20000000800 */
[----:B------:R-:W-:Y:S01]  /*a3a0*/  LOP3.LUT R142, R16, 0xff, RZ, 0xc0, !PT ;  /* 0x000000ff108e7812 */ /* 0x000fe200078ec0ff */
[C---:B---3--:R-:W-:Y:S01]  /*a3b0*/  FMUL.FTZ R32, R97.reuse, R120 ;  /* 0x0000007861207220 */ /* 0x048fe20000410000 */
[----:B------:R-:W-:Y:S01]  /*a3c0*/  SHF.R.U32.HI R18, RZ, 0x18, R16 ;  /* 0x00000018ff127819 */ /* 0x000fe20000011610 */
[C---:B------:R-:W-:Y:S01]  /*a3d0*/  FMUL.FTZ R92, R97.reuse, R92 ;  /* 0x0000005c615c7220 */ /* 0x040fe20000410000 */
[----:B------:R-:W-:Y:S01]  /*a3e0*/  LOP3.LUT R0, R6, 0xff, RZ, 0xc0, !PT ;  /* 0x000000ff06007812 */ /* 0x000fe200078ec0ff */
[----:B------:R-:W-:Y:S01]  /*a3f0*/  FMUL.FTZ R93, R97, R93 ;  /* 0x0000005d615d7220 */ /* 0x000fe20000410000 */
[----:B------:R-:W-:Y:S01]  /*a400*/  LOP3.LUT R16, R17, UR16, R160, 0x96, !PT ;  /* 0x0000001011107c12 */ /* 0x000fe2000f8e96a0 */
[----:B------:R-:W-:Y:S01]  /*a410*/  FMUL.FTZ R17, R96, R113 ;  /* 0x0000007160117220 */ /* 0x000fe20000410000 */
[----:B------:R-:W-:Y:S01]  /*a420*/  PRMT R6, R0, 0x5410, R5 ;  /* 0x0000541000067816 */ /* 0x000fe20000000005 */
[----:B------:R3:W-:Y:S01]  /*a430*/  MUFU.EX2 R182, R25 ;  /* 0x0000001900b67308 */ /* 0x0007e20000000800 */
[C---:B------:R-:W-:Y:S01]  /*a440*/  LOP3.LUT R0, R16.reuse, 0xffff, RZ, 0xc0, !PT ;  /* 0x0000ffff10007812 */ /* 0x040fe200078ec0ff */
[--C-:B------:R-:W-:Y:S01]  /*a450*/  FFMA.FTZ R49, R49, UR4, -R153.reuse ;  /* 0x0000000431317c23 */ /* 0x100fe20008010899 */
[----:B------:R-:W-:Y:S01]  /*a460*/  LOP3.LUT R5, R16, 0xff, RZ, 0xc0, !PT ;  /* 0x000000ff10057812 */ /* 0x000fe200078ec0ff */
[----:B------:R-:W-:Y:S01]  /*a470*/  FFMA.FTZ R50, R50, UR4, -R154 ;  /* 0x0000000432327c23 */ /* 0x000fe2000801089a */
[----:B------:R-:W-:Y:S01]  /*a480*/  SHF.R.U32.HI R0, RZ, 0x8, R0 ;  /* 0x00000008ff007819 */ /* 0x000fe20000011600 */
[----:B------:R-:W-:Y:S01]  /*a490*/  FFMA.FTZ R37, R37, UR4, -R153 ;  /* 0x0000000425257c23 */ /* 0x000fe20008010899 */
[----:B------:R-:W-:Y:S03]  /*a4a0*/  PRMT R13, R142, 0x5410, R13 ;  /* 0x000054108e0d7816 */ /* 0x000fe6000000000d */
[----:B------:R5:W-:Y:S01]  /*a4b0*/  MUFU.EX2 R179, R29 ;  /* 0x0000001d00b37308 */ /* 0x000be20000000800 */
[----:B--2---:R-:W-:Y:S01]  /*a4c0*/  PRMT R8, R5, 0x5410, R0 ;  /* 0x0000541005087816 */ /* 0x004fe20000000000 */
[----:B------:R-:W-:Y:S01]  /*a4d0*/  FFMA.FTZ R40, R40, UR4, -R156 ;  /* 0x0000000428287c23 */ /* 0x000fe2000801089c */
[--C-:B------:R-:W-:Y:S01]  /*a4e0*/  HSET2.LE.AND R142, R141, R152.reuse, PT ;  /* 0x000000988d8e7233 */ /* 0x100fe20003803000 */
[----:B------:R-:W-:Y:S01]  /*a4f0*/  FFMA.FTZ R64, R64, UR4, -R153 ;  /* 0x0000000440407c23 */ /* 0x000fe20008010899 */
[----:B------:R-:W-:Y:S01]  /*a500*/  F2FP.F16.F32.PACK_AB R0, R240, R241 ;  /* 0x000000f1f000723e */ /* 0x000fe200000000ff */
[----:B------:R-:W-:Y:S01]  /*a510*/  FFMA.FTZ R67, R67, UR4, -R154 ;  /* 0x0000000443437c23 */ /* 0x000fe2000801089a */
[----:B------:R-:W-:Y:S03]  /*a520*/  FSEL R155, R155, RZ, P1 ;  /* 0x000000ff9b9b7208 */ /* 0x000fe60000800000 */
[----:B------:R2:W-:Y:S01]  /*a530*/  MUFU.EX2 R178, R48 ;  /* 0x0000003000b27308 */ /* 0x0005e20000000800 */
[----:B------:R-:W-:Y:S01]  /*a540*/  LOP3.LUT R142, R142, R0, RZ, 0xc0, !PT ;  /* 0x000000008e8e7212 */ /* 0x000fe200078ec0ff */
[----:B------:R-:W-:Y:S01]  /*a550*/  FADD.FTZ R0, -R2, R102 ;  /* 0x0000006602007221 */ /* 0x000fe20000010100 */
[----:B------:R-:W-:Y:S01]  /*a560*/  PRMT R7, R7, 0x5410, R4 ;  /* 0x0000541007077816 */ /* 0x000fe20000000004 */
[--C-:B------:R-:W-:Y:S01]  /*a570*/  FFMA.FTZ R10, R10, UR4, -R155.reuse ;  /* 0x000000040a0a7c23 */ /* 0x100fe2000801089b */
[--C-:B------:R-:W-:Y:S01]  /*a580*/  SHF.R.U32.HI R4, RZ, 0x10, R16.reuse ;  /* 0x00000010ff047819 */ /* 0x100fe20000011610 */
[--C-:B------:R-:W-:Y:S01]  /*a590*/  FFMA.FTZ R11, R11, UR4, -R155.reuse ;  /* 0x000000040b0b7c23 */ /* 0x100fe2000801089b */
[----:B------:R-:W-:Y:S01]  /*a5a0*/  SHF.R.U32.HI R16, RZ, 0x18, R16 ;  /* 0x00000018ff107819 */ /* 0x000fe20000011610 */
[----:B------:R-:W-:Y:S01]  /*a5b0*/  FMUL.FTZ R0, R0, UR4 ;  /* 0x0000000400007c20 */ /* 0x000fe20008410000 */
[----:B------:R-:W-:Y:S01]  /*a5c0*/  LOP3.LUT R4, R4, 0xff, RZ, 0xc0, !PT ;  /* 0x000000ff04047812 */ /* 0x000fe200078ec0ff */
[----:B------:R-:W-:Y:S01]  /*a5d0*/  MUFU.EX2 R163, R10 ;  /* 0x0000000a00a37308 */ /* 0x000fe20000000800 */
[--C-:B------:R-:W-:Y:S01]  /*a5e0*/  HSET2.LE.AND R6, R6, R152.reuse, PT ;  /* 0x0000009806067233 */ /* 0x100fe20003803000 */
[--C-:B------:R-:W-:Y:S01]  /*a5f0*/  FFMA.FTZ R14, R14, UR4, -R155.reuse ;  /* 0x000000040e0e7c23 */ /* 0x100fe2000801089b */
[----:B------:R-:W-:Y:S01]  /*a600*/  F2FP.F16.F32.PACK_AB R141, R230, R227 ;  /* 0x000000e3e68d723e */ /* 0x000fe200000000ff */
[--C-:B------:R-:W-:Y:S01]  /*a610*/  FFMA.FTZ R15, R15, UR4, -R155.reuse ;  /* 0x000000040f0f7c23 */ /* 0x100fe2000801089b */
[--C-:B------:R-:W-:Y:S01]  /*a620*/  HSET2.LE.AND R5, R7, R152.reuse, PT ;  /* 0x0000009807057233 */ /* 0x100fe20003803000 */
[--C-:B------:R-:W-:Y:S01]  /*a630*/  FFMA.FTZ R46, R46, UR4, -R155.reuse ;  /* 0x000000042e2e7c23 */ /* 0x100fe2000801089b */
[----:B------:R-:W-:Y:S03]  /*a640*/  PRMT R16, R4, 0x5410, R16 ;  /* 0x0000541004107816 */ /* 0x000fe60000000010 */
[----:B------:R-:W1:Y:S01]  /*a650*/  MUFU.EX2 R165, R11 ;  /* 0x0000000b00a57308 */ /* 0x000e620000000800 */
[----:B------:R-:W-:Y:S01]  /*a660*/  LOP3.LUT R141, R6, R141, RZ, 0xc0, !PT ;  /* 0x0000008d068d7212 */ /* 0x000fe200078ec0ff */
[----:B------:R-:W-:Y:S01]  /*a670*/  VIADD R7, R149, 0x1 ;  /* 0x0000000195077836 */ /* 0x000fe20000000000 */
[--C-:B------:R-:W-:Y:S01]  /*a680*/  HSET2.LE.AND R4, R140, R152.reuse, PT ;  /* 0x000000988c047233 */ /* 0x100fe20003803000 */
[----:B------:R-:W-:Y:S01]  /*a690*/  FFMA.FTZ R47, R47, UR4, -R155 ;  /* 0x000000042f2f7c23 */ /* 0x000fe2000801089b */
[--C-:B------:R-:W-:Y:S01]  /*a6a0*/  HSET2.LE.AND R6, R8, R152.reuse, PT ;  /* 0x0000009808067233 */ /* 0x100fe20003803000 */
[----:B---3--:R-:W-:Y:S01]  /*a6b0*/  FMUL.FTZ R25, R96, R129 ;  /* 0x0000008160197220 */ /* 0x008fe20000410000 */
[----:B------:R-:W-:Y:S03]  /*a6c0*/  PRMT R12, R12, 0x5410, R18 ;  /* 0x000054100c0c7816 */ /* 0x000fe60000000012 */
[----:B------:R-:W-:Y:S01]  /*a6d0*/  MUFU.EX2 R169, R14 ;  /* 0x0000000e00a97308 */ /* 0x000fe20000000800 */
[----:B------:R-:W-:Y:S01]  /*a6e0*/  F2FP.F16.F32.PACK_AB R140, R233, R225 ;  /* 0x000000e1e98c723e */ /* 0x000fe200000000ff */
[----:B-----5:R-:W-:Y:S01]  /*a6f0*/  FMUL.FTZ R29, R97, R133 ;  /* 0x00000085611d7220 */ /* 0x020fe20000410000 */
[----:B----4-:R-:W-:Y:S01]  /*a700*/  F2FP.F16.F32.PACK_AB R148, R222, R223 ;  /* 0x000000dfde94723e */ /* 0x010fe200000000ff */
[----:B--2---:R-:W-:Y:S01]  /*a710*/  FMUL.FTZ R48, R96, R136 ;  /* 0x0000008860307220 */ /* 0x004fe20000410000 */
[----:B------:R-:W-:Y:S01]  /*a720*/  LOP3.LUT R9, R209, UR23, R7, 0x96, !PT ;  /* 0x00000017d1097c12 */ /* 0x000fe2000f8e9607 */
[----:B------:R-:W-:Y:S01]  /*a730*/  FMUL.FTZ R7, R98, R111 ;  /* 0x0000006f62077220 */ /* 0x000fe20000410000 */
[--C-:B------:R-:W-:Y:S03]  /*a740*/  HSET2.LE.AND R8, R16, R152.reuse, PT ;  /* 0x0000009810087233 */ /* 0x100fe60003803000 */
[----:B------:R-:W2:Y:S01]  /*a750*/  MUFU.EX2 R167, R15 ;  /* 0x0000000f00a77308 */ /* 0x000ea20000000800 */
[----:B-1----:R-:W-:Y:S01]  /*a760*/  F2FP.F16.F32.PACK_AB R149, R165, R163 ;  /* 0x000000a3a595723e */ /* 0x002fe200000000ff */
[--C-:B------:R-:W-:Y:S01]  /*a770*/  FFMA.FTZ R59, R59, UR4, -R155.reuse ;  /* 0x000000043b3b7c23 */ /* 0x100fe2000801089b */
[----:B------:R-:W-:Y:S01]  /*a780*/  LOP3.LUT R143, R4, R143, RZ, 0xc0, !PT ;  /* 0x0000008f048f7212 */ /* 0x000fe200078ec0ff */
[----:B------:R-:W-:Y:S01]  /*a790*/  FMUL.FTZ R18, R98, R114 ;  /* 0x0000007262127220 */ /* 0x000fe20000410000 */
[----:B------:R-:W-:Y:S01]  /*a7a0*/  LOP3.LUT R140, R5, R140, RZ, 0xc0, !PT ;  /* 0x0000008c058c7212 */ /* 0x000fe200078ec0ff */
[----:B------:R-:W-:Y:S01]  /*a7b0*/  FFMA.FTZ R30, R30, UR4, -R155 ;  /* 0x000000041e1e7c23 */ /* 0x000fe2000801089b */
[----:B------:R-:W-:Y:S03]  /*a7c0*/  LOP3.LUT R148, R6, R148, RZ, 0xc0, !PT ;  /* 0x0000009406947212 */ /* 0x000fe600078ec0ff */
[----:B------:R-:W1:Y:S01]  /*a7d0*/  MUFU.EX2 R0, R0 ;  /* 0x0000000000007308 */ /* 0x000e620000000800 */
[--C-:B------:R-:W-:Y:S01]  /*a7e0*/  HSET2.LE.AND R4, R13, R152.reuse, PT ;  /* 0x000000980d047233 */ /* 0x100fe20003803000 */
[----:B------:R-:W-:Y:S01]  /*a7f0*/  FMUL.FTZ R6, R98, R110 ;  /* 0x0000006e62067220 */ /* 0x000fe20000410000 */
[--C-:B------:R-:W-:Y:S01]  /*a800*/  HSET2.LE.AND R5, R12, R152.reuse, PT ;  /* 0x000000980c057233 */ /* 0x100fe20003803000 */
[----:B------:R-:W-:Y:S01]  /*a810*/  IMAD.WIDE.U32 R110, R9, -0x326172a9, RZ ;  /* 0xcd9e8d57096e7825 */ /* 0x000fe200078e00ff */
[----:B------:R-:W-:Y:S02]  /*a820*/  F2FP.F16.F32.PACK_AB R150, R231, R232 ;  /* 0x000000e8e796723e */ /* 0x000fe400000000ff */
[----:B------:R-:W-:Y:S01]  /*a830*/  LOP3.LUT R149, R8, R149, RZ, 0xc0, !PT ;  /* 0x0000009508957212 */ /* 0x000fe200078ec0ff */
[----:B------:R-:W-:Y:S01]  /*a840*/  FMUL.FTZ R8, R97, R104 ;  /* 0x0000006861087220 */ /* 0x000fe20000410000 */
[----:B--2---:R-:W-:Y:S01]  /*a850*/  F2FP.F16.F32.PACK_AB R151, R167, R169 ;  /* 0x000000a9a797723e */ /* 0x004fe200000000ff */
[----:B------:R-:W-:Y:S01]  /*a860*/  FMUL.FTZ R9, R97, R105 ;  /* 0x0000006961097220 */ /* 0x000fe20000410000 */
[----:B------:R-:W-:Y:S01]  /*a870*/  LOP3.LUT R102, R159, UR6, R162, 0x96, !PT ;  /* 0x000000069f667c12 */ /* 0x000fe2000f8e96a2 */
[----:B------:R-:W-:Y:S01]  /*a880*/  FMUL.FTZ R13, R97, R117 ;  /* 0x00000075610d7220 */ /* 0x000fe20000410000 */
[----:B------:R-:W-:Y:S01]  /*a890*/  LOP3.LUT R150, R4, R150, RZ, 0xc0, !PT ;  /* 0x0000009604967212 */ /* 0x000fe200078ec0ff */
[C---:B------:R-:W-:Y:S01]  /*a8a0*/  FMUL.FTZ R4, R96.reuse, R108 ;  /* 0x0000006c60047220 */ /* 0x040fe20000410000 */
[----:B------:R-:W-:Y:S01]  /*a8b0*/  LOP3.LUT R151, R5, R151, RZ, 0xc0, !PT ;  /* 0x0000009705977212 */ /* 0x000fe200078ec0ff */
[----:B------:R-:W-:Y:S01]  /*a8c0*/  FMUL.FTZ R5, R96, R109 ;  /* 0x0000006d60057220 */ /* 0x000fe20000410000 */
[----:B------:R-:W-:Y:S01]  /*a8d0*/  LOP3.LUT R108, R111, UR14, R238, 0x96, !PT ;  /* 0x0000000e6f6c7c12 */ /* 0x000fe2000f8e96ee */
[C---:B-1----:R-:W-:Y:S01]  /*a8e0*/  FMUL.FTZ R10, R0.reuse, R106 ;  /* 0x0000006a000a7220 */ /* 0x042fe20000410000 */
[----:B------:R-:W-:Y:S01]  /*a8f0*/  FMUL.FTZ R11, R0, R107 ;  /* 0x0000006b000b7220 */ /* 0x000fe20000410000 */
[----:B------:R-:W-:Y:S01]  /*a900*/  IMAD.WIDE.U32 R102, R102, -0x2daee0ad, RZ ;  /* 0xd2511f5366667825 */ /* 0x000fe200078e00ff */
[----:B------:R-:W1:Y:S01]  /*a910*/  LDSM.16.MT88.4 R104, [R192+0x6000] ;  /* 0x00600000c068783b */ /* 0x000e620000004200 */
[----:B------:R-:W-:Y:S01]  /*a920*/  MUFU.EX2 R177, R49 ;  /* 0x0000003100b17308 */ /* 0x000fe20000000800 */
[-C--:B------:R-:W-:Y:S05]  /*a930*/  HMMA.16816.F32 R4, R140, R144.reuse, R4 ;  /* 0x000000908c04723c */ /* 0x080fea0000001804 */
[----:B------:R-:W-:Y:S01]  /*a940*/  LOP3.LUT R114, R103, UR15, R164, 0x96, !PT ;  /* 0x0000000f67727c12 */ /* 0x000fe2000f8e96a4 */
[----:B------:R-:W-:Y:S01]  /*a950*/  FMUL.FTZ R12, R97, R116 ;  /* 0x00000074610c7220 */ /* 0x000fe20000410000 */
[----:B------:R-:W-:Y:S01]  /*a960*/  LOP3.LUT R116, R102, 0xffff, RZ, 0xc0, !PT ;  /* 0x0000ffff66747812 */ /* 0x000fe200078ec0ff */
[----:B------:R-:W-:Y:S01]  /*a970*/  FFMA.FTZ R103, R35, UR4, -R154 ;  /* 0x0000000423677c23 */ /* 0x000fe2000801089a */
[C---:B------:R-:W-:Y:S01]  /*a980*/  HMMA.16816.F32 R8, R148.reuse, R144, R8 ;  /* 0x000000909408723c */ /* 0x040fe20000001808 */
[----:B------:R-:W-:Y:S03]  /*a990*/  MUFU.EX2 R164, R45 ;  /* 0x0000002d00a47308 */ /* 0x000fe60000000800 */
[----:B------:R-:W-:Y:S01]  /*a9a0*/  LOP3.LUT R16, R171, UR12, R110, 0x96, !PT ;  /* 0x0000000cab107c12 */ /* 0x000fe2000f8e966e */
[C---:B------:R-:W-:Y:S01]  /*a9b0*/  FMUL.FTZ R14, R0.reuse, R118 ;  /* 0x00000076000e7220 */ /* 0x040fe20000410000 */
[----:B------:R-:W-:Y:S01]  /*a9c0*/  LOP3.LUT R159, R111, UR14, R236, 0x96, !PT ;  /* 0x0000000e6f9f7c12 */ /* 0x000fe2000f8e96ec */
[----:B------:R-:W-:Y:S01]  /*a9d0*/  FMUL.FTZ R15, R0, R119 ;  /* 0x00000077000f7220 */ /* 0x000fe20000410000 */
[----:B------:R-:W-:Y:S03]  /*a9e0*/  LOP3.LUT R158, R173, UR12, R110, 0x96, !PT ;  /* 0x0000000cad9e7c12 */ /* 0x000fe6000f8e966e */
[----:B------:R2:W3:Y:S01]  /*a9f0*/  MUFU.EX2 R211, R103 ;  /* 0x0000006700d37308 */ /* 0x0004e20000000800 */
[----:B------:R-:W-:Y:S01]  /*aa00*/  LOP3.LUT R115, R102, 0xff, RZ, 0xc0, !PT ;  /* 0x000000ff66737812 */ /* 0x000fe200078ec0ff */
[----:B------:R-:W-:Y:S04]  /*aa10*/  IMAD.WIDE.U32 R108, R108, -0x2daee0ad, RZ ;  /* 0xd2511f536c6c7825 */ /* 0x000fe800078e00ff */
[----:B------:R-:W-:Y:S01]  /*aa20*/  FMUL.FTZ R34, R0, R122 ;  /* 0x0000007a00227220 */ /* 0x000fe20000410000 */
[-C--:B------:R-:W-:Y:S03]  /*aa30*/  HMMA.16816.F32 R12, R148, R146.reuse, R12 ;  /* 0x00000092940c723c */ /* 0x080fe6000000180c */
[----:B------:R-:W-:Y:S01]  /*aa40*/  LOP3.LUT R157, R109, UR11, R214, 0x96, !PT ;  /* 0x0000000b6d9d7c12 */ /* 0x000fe2000f8e96d6 */
[----:B------:R-:W-:Y:S01]  /*aa50*/  IMAD.WIDE.U32 R144, R16, -0x2daee0ad, RZ ;  /* 0xd2511f5310907825 */ /* 0x000fe200078e00ff */
[----:B------:R-:W-:Y:S01]  /*aa60*/  LOP3.LUT R20, R114, 0xffff, RZ, 0xc0, !PT ;  /* 0x0000ffff72147812 */ /* 0x000fe200078ec0ff */
[----:B------:R4:W-:Y:S01]  /*aa70*/  MUFU.EX2 R171, R38 ;  /* 0x0000002600ab7308 */ /* 0x0009e20000000800 */
[----:B------:R-:W-:Y:S01]  /*aa80*/  SHF.R.U32.HI R117, RZ, 0x10, R102 ;  /* 0x00000010ff757819 */ /* 0x000fe20000011666 */
[----:B------:R-:W-:Y:S03]  /*aa90*/  FMUL.FTZ R16, R96, R112 ;  /* 0x0000007060107220 */ /* 0x000fe60000410000 */
[----:B------:R-:W-:Y:S01]  /*aaa0*/  LOP3.LUT R145, R145, UR9, R108, 0x96, !PT ;  /* 0x0000000991917c12 */ /* 0x000fe2000f8e966c */
[C---:B------:R-:W-:Y:S01]  /*aab0*/  FMUL.FTZ R35, R0.reuse, R123 ;  /* 0x0000007b00237220 */ /* 0x040fe20000410000 */
[----:B------:R-:W5:Y:S01]  /*aac0*/  LDSM.16.MT88.4 R108, [R190+0x6000] ;  /* 0x00600000be6c783b */ /* 0x000f620000004200 */
[----:B--2---:R-:W-:Y:S01]  /*aad0*/  SHF.R.U32.HI R103, RZ, 0x8, R116 ;  /* 0x00000008ff677819 */ /* 0x004fe20000011674 */
[C---:B------:R-:W-:Y:S01]  /*aae0*/  HMMA.16816.F32 R16, R140.reuse, R146, R16 ;  /* 0x000000928c10723c */ /* 0x040fe20000001810 */
[----:B------:R2:W-:Y:S03]  /*aaf0*/  MUFU.EX2 R147, R30 ;  /* 0x0000001e00937308 */ /* 0x0005e60000000800 */
[----:B------:R-:W-:Y:S01]  /*ab00*/  PRMT R119, R115, 0x5410, R103 ;  /* 0x0000541073777816 */ /* 0x000fe20000000067 */
[----:B------:R-:W-:Y:S01]  /*ab10*/  FFMA.FTZ R103, R23, UR4, -R154 ;  /* 0x0000000417677c23 */ /* 0x000fe2000801089a */
[-C--:B-1----:R-:W-:Y:S05]  /*ab20*/  HMMA.16816.F32 R68, R140, R104.reuse, R68 ;  /* 0x000000688c44723c */ /* 0x082fea0000001844 */
[----:B------:R1:W-:Y:S01]  /*ab30*/  MUFU.EX2 R183, R103 ;  /* 0x0000006700b77308 */ /* 0x0003e20000000800 */
[----:B------:R-:W-:Y:S01]  /*ab40*/  LOP3.LUT R112, R161, UR6, R166, 0x96, !PT ;  /* 0x00000006a1707c12 */ /* 0x000fe2000f8e96a6 */
[C---:B------:R-:W-:Y:S01]  /*ab50*/  FMUL.FTZ R72, R97.reuse, R72 ;  /* 0x0000004861487220 */ /* 0x040fe20000410000 */
[----:B------:R-:W-:Y:S03]  /*ab60*/  SHF.R.U32.HI R118, RZ, 0x18, R102 ;  /* 0x00000018ff767819 */ /* 0x000fe60000011666 */
[----:B------:R-:W-:Y:S01]  /*ab70*/  FMUL.FTZ R73, R97, R73 ;  /* 0x0000004961497220 */ /* 0x000fe20000410000 */
[C---:B------:R-:W-:Y:S01]  /*ab80*/  FMUL.FTZ R74, R0.reuse, R74 ;  /* 0x0000004a004a7220 */ /* 0x040fe20000410000 */
[----:B------:R-:W-:Y:S01]  /*ab90*/  FMUL.FTZ R75, R0, R75 ;  /* 0x0000004b004b7220 */ /* 0x000fe20000410000 */
[----:B------:R-:W-:Y:S01]  /*aba0*/  FFMA.FTZ R21, R21, UR4, -R153 ;  /* 0x0000000415157c23 */ /* 0x000fe20008010899 */
[----:B------:R-:W-:Y:S01]  /*abb0*/  FFMA.FTZ R22, R22, UR4, -R154 ;  /* 0x0000000416167c23 */ /* 0x000fe2000801089a */
[----:B------:R-:W-:Y:S04]  /*abc0*/  IMAD.WIDE.U32 R112, R112, -0x2daee0ad, RZ ;  /* 0xd2511f5370707825 */ /* 0x000fe800078e00ff */
[----:B----4-:R-:W-:Y:S01]  /*abd0*/  FFMA.FTZ R38, R41, UR4, -R156 ;  /* 0x0000000429267c23 */ /* 0x010fe2000801089c */
[----:B------:R-:W4:Y:S01]  /*abe0*/  MUFU.EX2 R185, R21 ;  /* 0x0000001500b97308 */ /* 0x000f220000000800 */
[----:B--2---:R-:W-:Y:S01]  /*abf0*/  FMUL.FTZ R30, R0, R134 ;  /* 0x00000086001e7220 */ /* 0x004fe20000410000 */
[C---:B------:R-:W-:Y:S04]  /*ac00*/  HMMA.16816.F32 R72, R148.reuse, R104, R72 ;  /* 0x000000689448723c */ /* 0x040fe80000001848 */
[----:B------:R-:W-:Y:S01]  /*ac10*/  LOP3.LUT R102, R113, UR15, R168, 0x96, !PT ;  /* 0x0000000f71667c12 */ /* 0x000fe2000f8e96a8 */
[----:B-1----:R-:W-:Y:S01]  /*ac20*/  FFMA.FTZ R103, R24, UR4, -R156 ;  /* 0x0000000418677c23 */ /* 0x002fe2000801089c */
[C---:B------:R-:W-:Y:S02]  /*ac30*/  LOP3.LUT R116, R112.reuse, 0xff, RZ, 0xc0, !PT ;  /* 0x000000ff70747812 */ /* 0x040fe400078ec0ff */
[----:B------:R1:W-:Y:S03]  /*ac40*/  MUFU.EX2 R184, R22 ;  /* 0x0000001600b87308 */ /* 0x0003e60000000800 */
[----:B------:R-:W-:Y:S01]  /*ac50*/  LOP3.LUT R104, R112, 0xffff, RZ, 0xc0, !PT ;  /* 0x0000ffff70687812 */ /* 0x000fe200078ec0ff */
[-C--:B------:R-:W-:Y:S03]  /*ac60*/  HMMA.16816.F32 R32, R148, R106.reuse, R32 ;  /* 0x0000006a9420723c */ /* 0x080fe60000001820 */
[--C-:B------:R-:W-:Y:S01]  /*ac70*/  SHF.R.U32.HI R105, RZ, 0x10, R112.reuse ;  /* 0x00000010ff697819 */ /* 0x100fe20000011670 */
[----:B------:R-:W-:Y:S01]  /*ac80*/  FMUL.FTZ R23, R0, R127 ;  /* 0x0000007f00177220 */ /* 0x000fe20000410000 */
[----:B------:R-:W-:Y:S01]  /*ac90*/  SHF.R.U32.HI R113, RZ, 0x18, R112 ;  /* 0x00000018ff717819 */ /* 0x000fe20000011670 */
[C---:B------:R-:W-:Y:S01]  /*aca0*/  HMMA.16816.F32 R76, R140.reuse, R106, R76 ;  /* 0x0000006a8c4c723c */ /* 0x040fe2000000184c */
[----:B------:R2:W4:Y:S04]  /*acb0*/  MUFU.EX2 R181, R103 ;  /* 0x0000006700b57308 */ /* 0x0005280000000800 */
[----:B------:R-:W-:Y:S01]  /*acc0*/  LOP3.LUT R112, R114, 0xff, RZ, 0xc0, !PT ;  /* 0x000000ff72707812 */ /* 0x000fe200078ec0ff */
[-C--:B-----5:R-:W-:Y:S05]  /*acd0*/  HMMA.16816.F32 R80, R140, R108.reuse, R80 ;  /* 0x0000006c8c50723c */ /* 0x0a0fea0000001850 */
[----:B------:R-:W-:Y:S01]  /*ace0*/  MUFU.EX2 R166, R44 ;  /* 0x0000002c00a67308 */ /* 0x000fe20000000800 */
[----:B------:R-:W-:Y:S01]  /*acf0*/  SHF.R.U32.HI R106, RZ, 0x8, R104 ;  /* 0x00000008ff6a7819 */ /* 0x000fe20000011668 */
[----:B------:R-:W-:Y:S01]  /*ad00*/  FMUL.FTZ R49, R96, R137 ;  /* 0x0000008960317220 */ /* 0x000fe20000410000 */
[----:B------:R-:W-:Y:S03]  /*ad10*/  LOP3.LUT R104, R105, 0xff, RZ, 0xc0, !PT ;  /* 0x000000ff69687812 */ /* 0x000fe600078ec0ff */
[----:B-1----:R-:W-:Y:S01]  /*ad20*/  FMUL.FTZ R22, R0, R126 ;  /* 0x0000007e00167220 */ /* 0x002fe20000410000 */
[----:B------:R-:W-:Y:S01]  /*ad30*/  SHF.R.U32.HI R105, RZ, 0x8, R20 ;  /* 0x00000008ff697819 */ /* 0x000fe20000011614 */
[----:B------:R-:W-:Y:S01]  /*ad40*/  FMUL.FTZ R20, R97, R124 ;  /* 0x0000007c61147220 */ /* 0x000fe20000410000 */
[----:B------:R-:W-:Y:S01]  /*ad50*/  LOP3.LUT R107, R117, 0xff, RZ, 0xc0, !PT ;  /* 0x000000ff756b7812 */ /* 0x000fe200078ec0ff */
[----:B------:R-:W-:Y:S01]  /*ad60*/  FMUL.FTZ R21, R97, R125 ;  /* 0x0000007d61157220 */ /* 0x000fe20000410000 */
[----:B------:R-:W-:Y:S01]  /*ad70*/  PRMT R120, R116, 0x5410, R106 ;  /* 0x0000541074787816 */ /* 0x000fe2000000006a */
[----:B------:R-:W-:Y:S01]  /*ad80*/  IMAD.WIDE.U32 R126, R159, -0x2daee0ad, RZ ;  /* 0xd2511f539f7e7825 */ /* 0x000fe200078e00ff */
[----:B------:R-:W-:Y:S01]  /*ad90*/  PRMT R115, R107, 0x5410, R118 ;  /* 0x000054106b737816 */ /* 0x000fe20000000076 */
[----:B------:R1:W-:Y:S01]  /*ada0*/  MUFU.EX2 R175, R50 ;  /* 0x0000003200af7308 */ /* 0x0003e20000000800 */
[----:B------:R-:W-:Y:S01]  /*adb0*/  PRMT R118, R104, 0x5410, R113 ;  /* 0x0000541068767816 */ /* 0x000fe20000000071 */
[----:B------:R-:W-:Y:S01]  /*adc0*/  FMUL.FTZ R86, R0, R86 ;  /* 0x0000005600567220 */ /* 0x000fe20000410000 */
[C---:B------:R-:W-:Y:S04]  /*add0*/  HMMA.16816.F32 R20, R148.reuse, R108, R20 ;  /* 0x0000006c9414723c */ /* 0x040fe80000001814 */
[----:B------:R-:W-:Y:S01]  /*ade0*/  PRMT R112, R112, 0x5410, R105 ;  /* 0x0000541070707816 */ /* 0x000fe20000000069 */
[----:B------:R-:W-:Y:S01]  /*adf0*/  FMUL.FTZ R87, R0, R87 ;  /* 0x0000005700577220 */ /* 0x000fe20000410000 */
[--C-:B------:R-:W-:Y:S01]  /*ae00*/  SHF.R.U32.HI R24, RZ, 0x10, R114.reuse ;  /* 0x00000010ff187819 */ /* 0x100fe20000011672 */
[----:B------:R-:W5:Y:S01]  /*ae10*/  LDSM.16.MT88.4 R104, [R191+0x6000] ;  /* 0x00600000bf68783b */ /* 0x000f620000004200 */
[----:B------:R-:W-:Y:S01]  /*ae20*/  SHF.R.U32.HI R114, RZ, 0x18, R114 ;  /* 0x00000018ff727819 */ /* 0x000fe20000011672 */
[----:B------:R-:W-:Y:S02]  /*ae30*/  MUFU.EX2 R173, R37 ;  /* 0x0000002500ad7308 */ /* 0x000fe40000000800 */
[----:B--2---:R-:W-:Y:S01]  /*ae40*/  LOP3.LUT R103, R102, 0xffff, RZ, 0xc0, !PT ;  /* 0x0000ffff66677812 */ /* 0x004fe200078ec0ff */
[-C--:B------:R-:W-:Y:S03]  /*ae50*/  HMMA.16816.F32 R84, R148, R110.reuse, R84 ;  /* 0x0000006e9454723c */ /* 0x080fe60000001854 */
[----:B------:R-:W-:Y:S01]  /*ae60*/  LOP3.LUT R24, R24, 0xff, RZ, 0xc0, !PT ;  /* 0x000000ff18187812 */ /* 0x000fe200078ec0ff */
[----:B-1----:R-:W-:Y:S01]  /*ae70*/  FMUL.FTZ R50, R98, R138 ;  /* 0x0000008a62327220 */ /* 0x002fe20000410000 */
[----:B------:R-:W-:Y:S01]  /*ae80*/  LOP3.LUT R108, R102, 0xff, RZ, 0xc0, !PT ;  /* 0x000000ff666c7812 */ /* 0x000fe200078ec0ff */
[C---:B------:R-:W-:Y:S01]  /*ae90*/  HMMA.16816.F32 R88, R140.reuse, R110, R88 ;  /* 0x0000006e8c58723c */ /* 0x040fe20000001858 */
[----:B------:R-:W-:Y:S04]  /*aea0*/  MUFU.EX2 R168, R40 ;  /* 0x0000002800a87308 */ /* 0x000fe80000000800 */
[----:B------:R-:W-:Y:S01]  /*aeb0*/  SHF.R.U32.HI R103, RZ, 0x8, R103 ;  /* 0x00000008ff677819 */ /* 0x000fe20000011667 */
[--C-:B------:R-:W-:Y:S01]  /*aec0*/  FFMA.FTZ R31, R31, UR4, -R155.reuse ;  /* 0x000000041f1f7c23 */ /* 0x100fe2000801089b */
[----:B------:R-:W-:Y:S01]  /*aed0*/  PRMT R114, R24, 0x5410, R114 ;  /* 0x0000541018727816 */ /* 0x000fe20000000072 */
[----:B------:R-:W-:Y:S03]  /*aee0*/  FMUL.FTZ R94, R0, R94 ;  /* 0x0000005e005e7220 */ /* 0x000fe60000410000 */
[----:B------:R-:W-:Y:S01]  /*aef0*/  MUFU.EX2 R162, R64 ;  /* 0x0000004000a27308 */ /* 0x000fe20000000800 */
[----:B------:R-:W-:Y:S01]  /*af00*/  SHF.R.U32.HI R24, RZ, 0x10, R102 ;  /* 0x00000010ff187819 */ /* 0x000fe20000011666 */
[----:B------:R-:W-:Y:S01]  /*af10*/  FFMA.FTZ R26, R26, UR4, -R155 ;  /* 0x000000041a1a7c23 */ /* 0x000fe2000801089b */
[----:B------:R-:W-:Y:S01]  /*af20*/  PRMT R109, R108, 0x5410, R103 ;  /* 0x000054106c6d7816 */ /* 0x000fe20000000067 */
[----:B------:R-:W-:Y:S01]  /*af30*/  FFMA.FTZ R27, R27, UR4, -R155 ;  /* 0x000000041b1b7c23 */ /* 0x000fe2000801089b */
[----:B------:R-:W-:Y:S01]  /*af40*/  LOP3.LUT R103, R24, 0xff, RZ, 0xc0, !PT ;  /* 0x000000ff18677812 */ /* 0x000fe200078ec0ff */
[----:B------:R-:W-:Y:S04]  /*af50*/  FFMA.FTZ R24, R28, UR4, -R156 ;  /* 0x000000041c187c23 */ /* 0x000fe8000801089c */
[----:B------:R1:W-:Y:S01]  /*af60*/  MUFU.EX2 R161, R26 ;  /* 0x0000001a00a17308 */ /* 0x0003e20000000800 */
[----:B------:R-:W-:Y:S01]  /*af70*/  SHF.R.U32.HI R108, RZ, 0x18, R102 ;  /* 0x00000018ff6c7819 */ /* 0x000fe20000011666 */
[----:B------:R-:W-:Y:S01]  /*af80*/  FMUL.FTZ R95, R0, R95 ;  /* 0x0000005f005f7220 */ /* 0x000fe20000410000 */
[--C-:B------:R-:W-:Y:S01]  /*af90*/  HSET2.LE.AND R102, R115, R152.reuse, PT ;  /* 0x0000009873667233 */ /* 0x100fe20003803000 */
[----:B------:R-:W-:Y:S01]  /*afa0*/  FFMA.FTZ R36, R36, UR4, -R153 ;  /* 0x0000000424247c23 */ /* 0x000fe20008010899 */
[----:B---3--:R-:W-:Y:S01]  /*afb0*/  F2FP.F16.F32.PACK_AB R111, R211, R187 ;  /* 0x000000bbd36f723e */ /* 0x008fe200000000ff */
[----:B------:R-:W-:Y:S01]  /*afc0*/  IMAD.WIDE.U32 R124, R158, -0x2daee0ad, RZ ;  /* 0xd2511f539e7c7825 */ /* 0x000fe200078e00ff */
[----:B------:R-:W-:Y:S03]  /*afd0*/  PRMT R117, R103, 0x5410, R108 ;  /* 0x0000541067757816 */ /* 0x000fe6000000006c */
[----:B------:R2:W-:Y:S01]  /*afe0*/  MUFU.EX2 R180, R24 ;  /* 0x0000001800b47308 */ /* 0x0005e20000000800 */
[----:B------:R-:W-:Y:S01]  /*aff0*/  LOP3.LUT R111, R102, R111, RZ, 0xc0, !PT ;  /* 0x0000006f666f7212 */ /* 0x000fe200078ec0ff */
[--C-:B------:R-:W-:Y:S01]  /*b000*/  FFMA.FTZ R42, R42, UR4, -R155.reuse ;  /* 0x000000042a2a7c23 */ /* 0x100fe2000801089b */
[--C-:B------:R-:W-:Y:S01]  /*b010*/  HSET2.LE.AND R102, R112, R152.reuse, PT ;  /* 0x0000009870667233 */ /* 0x100fe20003803000 */
[--C-:B------:R-:W-:Y:S01]  /*b020*/  FFMA.FTZ R43, R43, UR4, -R155.reuse ;  /* 0x000000042b2b7c23 */ /* 0x100fe2000801089b */
[--C-:B------:R-:W-:Y:S01]  /*b030*/  HSET2.LE.AND R103, R114, R152.reuse, PT ;  /* 0x0000009872677233 */ /* 0x100fe20003803000 */
[--C-:B------:R-:W-:Y:S01]  /*b040*/  FFMA.FTZ R56, R56, UR4, -R156.reuse ;  /* 0x0000000438387c23 */ /* 0x100fe2000801089c */
[----:B------:R-:W3:Y:S03]  /*b050*/  LDSM.16.MT88.4 R112, [R189+0x6800] ;  /* 0x00680000bd70783b */ /* 0x000ee60000004200 */
[----:B------:R5:W5:Y:S01]  /*b060*/  MUFU.EX2 R160, R27 ;  /* 0x0000001b00a07308 */ /* 0x000b620000000800 */
[----:B-1----:R-:W-:Y:S01]  /*b070*/  FMUL.FTZ R26, R98, R130 ;  /* 0x00000082621a7220 */ /* 0x002fe20000410000 */
[--C-:B------:R-:W-:Y:S01]  /*b080*/  HSET2.LE.AND R28, R119, R152.reuse, PT ;  /* 0x00000098771c7233 */ /* 0x100fe20003803000 */
[--C-:B------:R-:W-:Y:S01]  /*b090*/  FFMA.FTZ R57, R57, UR4, -R156.reuse ;  /* 0x0000000439397c23 */ /* 0x100fe2000801089c */
[----:B------:R-:W-:Y:S01]  /*b0a0*/  F2FP.F16.F32.PACK_AB R110, R221, R220 ;  /* 0x000000dcdd6e723e */ /* 0x000fe200000000ff */
[----:B------:R-:W-:Y:S01]  /*b0b0*/  FFMA.FTZ R58, R58, UR4, -R155 ;  /* 0x000000043a3a7c23 */ /* 0x000fe2000801089b */
[----:B----4-:R-:W-:Y:S01]  /*b0c0*/  F2FP.F16.F32.PACK_AB R108, R185, R186 ;  /* 0x000000bab96c723e */ /* 0x010fe200000000ff */
[--C-:B------:R-:W-:Y:S03]  /*b0d0*/  FFMA.FTZ R60, R60, UR4, -R156.reuse ;  /* 0x000000043c3c7c23 */ /* 0x100fe6000801089c */
[----:B------:R1:W4:Y:S01]  /*b0e0*/  MUFU.EX2 R146, R31 ;  /* 0x0000001f00927308 */ /* 0x0003220000000800 */
[----:B--2---:R-:W-:Y:S01]  /*b0f0*/  FMUL.FTZ R24, R96, R128 ;  /* 0x0000008060187220 */ /* 0x004fe20000410000 */
[----:B------:R-:W-:Y:S01]  /*b100*/  LOP3.LUT R110, R28, R110, RZ, 0xc0, !PT ;  /* 0x0000006e1c6e7212 */ /* 0x000fe200078ec0ff */
[----:B------:R-:W-:Y:S01]  /*b110*/  FMUL.FTZ R28, R97, R132 ;  /* 0x00000084611c7220 */ /* 0x000fe20000410000 */
[----:B------:R-:W-:Y:S01]  /*b120*/  F2FP.F16.F32.PACK_AB R116, R182, R181 ;  /* 0x000000b5b674723e */ /* 0x000fe200000000ff */
[----:B------:R-:W-:Y:S01]  /*b130*/  FFMA.FTZ R156, R61, UR4, -R156 ;  /* 0x000000043d9c7c23 */ /* 0x000fe2000801089c */
[----:B------:R-:W-:Y:S01]  /*b140*/  LOP3.LUT R108, R102, R108, RZ, 0xc0, !PT ;  /* 0x0000006c666c7212 */ /* 0x000fe200078ec0ff */
[--C-:B------:R-:W-:Y:S01]  /*b150*/  FFMA.FTZ R66, R66, UR4, -R154.reuse ;  /* 0x0000000442427c23 */ /* 0x100fe2000801089a */
[--C-:B------:R-:W-:Y:S01]  /*b160*/  HSET2.LE.AND R102, R117, R152.reuse, PT ;  /* 0x0000009875667233 */ /* 0x100fe20003803000 */
[----:B-----5:R-:W-:Y:S01]  /*b170*/  FMUL.FTZ R27, R98, R131 ;  /* 0x00000083621b7220 */ /* 0x020fe20000410000 */
[----:B------:R-:W-:Y:S01]  /*b180*/  F2FP.F16.F32.PACK_AB R117, R160, R161 ;  /* 0x000000a1a075723e */ /* 0x000fe200000000ff */
[----:B------:R-:W-:Y:S01]  /*b190*/  MUFU.EX2 R174, R36 ;  /* 0x0000002400ae7308 */ /* 0x000fe20000000800 */
[----:B------:R-:W-:Y:S01]  /*b1a0*/  FFMA.FTZ R65, R65, UR4, -R153 ;  /* 0x0000000441417c23 */ /* 0x000fe20008010899 */
[--C-:B------:R-:W-:Y:S01]  /*b1b0*/  FFMA.FTZ R62, R62, UR4, -R155.reuse ;  /* 0x000000043e3e7c23 */ /* 0x100fe2000801089b */
[----:B------:R-:W-:Y:S01]  /*b1c0*/  LOP3.LUT R117, R102, R117, RZ, 0xc0, !PT ;  /* 0x0000007566757212 */ /* 0x000fe200078ec0ff */
[----:B------:R-:W-:Y:S01]  /*b1d0*/  FFMA.FTZ R155, R63, UR4, -R155 ;  /* 0x000000043f9b7c23 */ /* 0x000fe2000801089b */
[-C--:B------:R-:W-:Y:S03]  /*b1e0*/  HMMA.16816.F32 R24, R140, R104.reuse, R24 ;  /* 0x000000688c18723c */ /* 0x080fe60000001818 */
[----:B-1----:R-:W-:Y:S01]  /*b1f0*/  FMUL.FTZ R31, R0, R135 ;  /* 0x00000087001f7220 */ /* 0x002fe20000410000 */
[----:B----4-:R-:W-:Y:S01]  /*b200*/  F2FP.F16.F32.PACK_AB R119, R146, R147 ;  /* 0x000000939277723e */ /* 0x010fe200000000ff */
[----:B------:R1:W-:Y:S01]  /*b210*/  MUFU.EX2 R158, R66 ;  /* 0x00000042009e7308 */ /* 0x0003e20000000800 */
[C---:B------:R-:W-:Y:S05]  /*b220*/  HMMA.16816.F32 R92, R148.reuse, R104, R92 ;  /* 0x00000068945c723c */ /* 0x040fea000000185c */
[----:B------:R-:W-:Y:S01]  /*b230*/  FFMA.FTZ R96, R96, R224, R225 ;  /* 0x000000e060607223 */ /* 0x000fe200000100e1 */
[-C--:B------:R-:W-:Y:S03]  /*b240*/  HMMA.16816.F32 R28, R148, R106.reuse, R28 ;  /* 0x0000006a941c723c */ /* 0x080fe6000000181c */
[----:B------:R-:W-:Y:S02]  /*b250*/  MUFU.EX2 R149, R56 ;  /* 0x0000003800957308 */ /* 0x000fe40000000800 */
[--C-:B------:R-:W-:Y:S01]  /*b260*/  HSET2.LE.AND R104, R109, R152.reuse, PT ;  /* 0x000000986d687233 */ /* 0x100fe20003803000 */
[----:B------:R-:W-:Y:S01]  /*b270*/  FFMA.FTZ R105, R51, UR4, -R154 ;  /* 0x0000000433697c23 */ /* 0x000fe2000801089a */
[----:B------:R-:W-:Y:S01]  /*b280*/  F2FP.F16.F32.PACK_AB R109, R183, R184 ;  /* 0x000000b8b76d723e */ /* 0x000fe200000000ff */
[----:B------:R-:W-:Y:S05]  /*b290*/  FMUL.FTZ R51, R98, R139 ;  /* 0x0000008b62337220 */ /* 0x000fea0000410000 */
[----:B------:R-:W-:Y:S01]  /*b2a0*/  MUFU.EX2 R148, R57 ;  /* 0x0000003900947308 */ /* 0x000fe20000000800 */
[----:B------:R-:W-:Y:S01]  /*b2b0*/  LOP3.LUT R109, R103, R109, RZ, 0xc0, !PT ;  /* 0x0000006d676d7212 */ /* 0x000fe200078ec0ff */
[--C-:B-1----:R-:W-:Y:S01]  /*b2c0*/  FFMA.FTZ R66, R52, UR4, -R153.reuse ;  /* 0x0000000434427c23 */ /* 0x102fe20008010899 */
[--C-:B------:R-:W-:Y:S01]  /*b2d0*/  HSET2.LE.AND R103, R120, R152.reuse, PT ;  /* 0x0000009878677233 */ /* 0x100fe20003803000 */
[----:B------:R-:W-:Y:S01]  /*b2e0*/  FFMA.FTZ R153, R53, UR4, -R153 ;  /* 0x0000000435997c23 */ /* 0x000fe20008010899 */
[----:B------:R-:W-:Y:S01]  /*b2f0*/  HMMA.16816.F32 R48, R140, R106, R48 ;  /* 0x0000006a8c30723c */ /* 0x000fe20000001830 */
[----:B------:R-:W1:Y:S04]  /*b300*/  LDSM.16.MT88.4 R120, [R192+0x6800] ;  /* 0x00680000c078783b */ /* 0x000e680000004200 */
[----:B------:R2:W-:Y:S01]  /*b310*/  MUFU.EX2 R176, R105 ;  /* 0x0000006900b07308 */ /* 0x0005e20000000800 */
[----:B------:R-:W-:Y:S01]  /*b320*/  LOP3.LUT R116, R104, R116, RZ, 0xc0, !PT ;  /* 0x0000007468747212 */ /* 0x000fe200078ec0ff */
[----:B------:R-:W-:Y:S01]  /*b330*/  FFMA.FTZ R98, R98, R226, R227 ;  /* 0x000000e262627223 */ /* 0x000fe200000100e3 */
[-C--:B---3--:R-:W-:Y:S07]  /*b340*/  HMMA.16816.F32 R4, R108, R112.reuse, R4 ;  /* 0x000000706c04723c */ /* 0x088fee0000001804 */
[----:B------:R-:W-:Y:S01]  /*b350*/  MUFU.EX2 R142, R46 ;  /* 0x0000002e008e7308 */ /* 0x000fe20000000800 */
[--C-:B------:R-:W-:Y:S03]  /*b360*/  HSET2.LE.AND R104, R118, R152.reuse, PT ;  /* 0x0000009876687233 */ /* 0x100fe60003803000 */
[----:B------:R-:W-:Y:S01]  /*b370*/  FFMA.FTZ R97, R97, R228, R223 ;  /* 0x000000e461617223 */ /* 0x000fe200000100df */
[----:B------:R-:W-:Y:S01]  /*b380*/  F2FP.F16.F32.PACK_AB R118, R179, R180 ;  /* 0x000000b4b376723e */ /* 0x000fe200000000ff */
[----:B------:R-:W-:Y:S03]  /*b390*/  FFMA.FTZ R0, R0, R229, R163 ;  /* 0x000000e500007223 */ /* 0x000fe600000100a3 */
[----:B------:R-:W-:Y:S01]  /*b3a0*/  LOP3.LUT R118, R103, R118, RZ, 0xc0, !PT ;  /* 0x0000007667767212 */ /* 0x000fe200078ec0ff */
[----:B------:R-:W-:Y:S01]  /*b3b0*/  IMAD.WIDE.U32 R102, R157, -0x326172a9, RZ ;  /* 0xcd9e8d579d667825 */ /* 0x000fe200078e00ff */
[----:B------:R-:W-:Y:S01]  /*b3c0*/  LOP3.LUT R119, R104, R119, RZ, 0xc0, !PT ;  /* 0x0000007768777212 */ /* 0x000fe200078ec0ff */
[----:B------:R-:W-:Y:S01]  /*b3d0*/  MUFU.EX2 R143, R47 ;  /* 0x0000002f008f7308 */ /* 0x000fe20000000800 */
[----:B------:R-:W-:Y:S01]  /*b3e0*/  LOP3.LUT R104, R127, UR11, R212, 0x96, !PT ;  /* 0x0000000b7f687c12 */ /* 0x000fe2000f8e96d4 */
[----:B------:R-:W-:Y:S01]  /*b3f0*/  FADD.FTZ R0, R165, R0 ;  /* 0x00000000a5007221 */ /* 0x000fe20000010000 */
[----:B------:R-:W-:Y:S01]  /*b400*/  LOP3.LUT R36, R125, UR9, R126, 0x96, !PT ;  /* 0x000000097d247c12 */ /* 0x000fe2000f8e967e */
[----:B------:R-:W-:Y:S01]  /*b410*/  IMAD.WIDE.U32 R126, R145, -0x326172a9, RZ ;  /* 0xcd9e8d57917e7825 */ /* 0x000fe200078e00ff */
[----:B------:R-:W-:Y:S01]  /*b420*/  LOP3.LUT R125, R103, UR10, R170, 0x96, !PT ;  /* 0x0000000a677d7c12 */ /* 0x000fe2000f8e96aa */
[C---:B------:R-:W-:Y:S04]  /*b430*/  HMMA.16816.F32 R8, R116.reuse, R112, R8 ;  /* 0x000000707408723c */ /* 0x040fe80000001808 */
[----:B------:R-:W-:Y:S01]  /*b440*/  MUFU.EX2 R170, R39 ;  /* 0x0000002700aa7308 */ /* 0x000fe20000000800 */
[----:B------:R-:W-:Y:S01]  /*b450*/  IMAD.WIDE.U32 R128, R104, -0x326172a9, RZ ;  /* 0xcd9e8d5768807825 */ /* 0x000fe200078e00ff */
[----:B------:R-:W-:Y:S01]  /*b460*/  LOP3.LUT R102, R127, UR8, R102, 0x96, !PT ;  /* 0x000000087f667c12 */ /* 0x000fe2000f8e9666 */
[-C--:B------:R-:W-:Y:S01]  /*b470*/  HMMA.16816.F32 R12, R116, R114.reuse, R12 ;  /* 0x00000072740c723c */ /* 0x080fe2000000180c */
[----:B--2---:R-:W2:Y:S06]  /*b480*/  LDSM.16.MT88.4 R104, [R190+0x6800] ;  /* 0x00680000be68783b */ /* 0x004eac0000004200 */
[----:B------:R-:W-:Y:S04]  /*b490*/  MUFU.EX2 R140, R59 ;  /* 0x0000003b008c7308 */ /* 0x000fe80000000800 */
[----:B------:R-:W-:Y:S01]  /*b4a0*/  IMAD.WIDE.U32 R130, R102, -0x2daee0ad, RZ ;  /* 0xd2511f5366827825 */ /* 0x000fe200078e00ff */
[C---:B------:R-:W-:Y:S04]  /*b4b0*/  HMMA.16816.F32 R16, R108.reuse, R114, R16 ;  /* 0x000000726c10723c */ /* 0x040fe80000001810 */
[----:B------:R-:W-:Y:S02]  /*b4c0*/  IMAD.WIDE.U32 R132, R36, -0x326172a9, RZ ;  /* 0xcd9e8d5724847825 */ /* 0x000fe400078e00ff */
[-C--:B-1----:R-:W-:Y:S01]  /*b4d0*/  HMMA.16816.F32 R68, R108, R120.reuse, R68 ;  /* 0x000000786c44723c */ /* 0x082fe20000001844 */
[----:B------:R-:W-:Y:S04]  /*b4e0*/  MUFU.EX2 R151, R66 ;  /* 0x0000004200977308 */ /* 0x000fe80000000800 */
[----:B------:R-:W-:Y:S01]  /*b4f0*/  IMAD.WIDE.U32 R36, R125, -0x2daee0ad, RZ ;  /* 0xd2511f537d247825 */ /* 0x000fe200078e00ff */
[C---:B------:R-:W-:Y:S05]  /*b500*/  HMMA.16816.F32 R72, R116.reuse, R120, R72 ;  /* 0x000000787448723c */ /* 0x040fea0000001848 */
[----:B------:R-:W1:Y:S01]  /*b510*/  MUFU.EX2 R157, R67 ;  /* 0x00000043009d7308 */ /* 0x000e620000000800 */
[----:B------:R-:W-:Y:S01]  /*b520*/  LOP3.LUT R103, R133, UR8, R128, 0x96, !PT ;  /* 0x0000000885677c12 */ /* 0x000fe2000f8e9680 */
[-C--:B------:R-:W-:Y:S04]  /*b530*/  HMMA.16816.F32 R32, R116, R122.reuse, R32 ;  /* 0x0000007a7420723c */ /* 0x080fe80000001820 */
[----:B------:R-:W-:Y:S02]  /*b540*/  LOP3.LUT R112, R129, UR10, R172, 0x96, !PT ;  /* 0x0000000a81707c12 */ /* 0x000fe4000f8e96ac */
[C---:B------:R-:W-:Y:S02]  /*b550*/  HMMA.16816.F32 R76, R108.reuse, R122, R76 ;  /* 0x0000007a6c4c723c */ /* 0x040fe4000000184c */
[----:B------:R-:W-:Y:S03]  /*b560*/  MUFU.EX2 R141, R58 ;  /* 0x0000003a008d7308 */ /* 0x000fe60000000800 */
[----:B------:R-:W-:Y:S01]  /*b570*/  LOP3.LUT R36, R131, UR5, R36, 0x96, !PT ;  /* 0x0000000583247c12 */ /* 0x000fe2000f8e9624 */
[----:B------:R-:W-:Y:S01]  /*b580*/  IMAD.WIDE.U32 R112, R112, -0x2daee0ad, RZ ;  /* 0xd2511f5370707825 */ /* 0x000fe200078e00ff */
[----:B------:R-:W-:Y:S05]  /*b590*/  LOP3.LUT R102, R37, UR7, R144, 0x96, !PT ;  /* 0x0000000725667c12 */ /* 0x000fea000f8e9690 */
[----:B------:R3:W4:Y:S01]  /*b5a0*/  MUFU.EX2 R131, R38 ;  /* 0x0000002600837308 */ /* 0x0007220000000800 */
[-C--:B--2---:R-:W-:Y:S03]  /*b5b0*/  HMMA.16816.F32 R80, R108, R104.reuse, R80 ;  /* 0x000000686c50723c */ /* 0x084fe60000001850 */
[----:B------:R-:W-:Y:S01]  /*b5c0*/  LOP3.LUT R124, R113, UR7, R124, 0x96, !PT ;  /* 0x00000007717c7c12 */ /* 0x000fe2000f8e967c */
[----:B------:R-:W-:Y:S01]  /*b5d0*/  IMAD.WIDE.U32 R128, R103, -0x2daee0ad, RZ ;  /* 0xd2511f5367807825 */ /* 0x000fe200078e00ff */
[----:B------:R-:W-:Y:S01]  /*b5e0*/  F2FP.F16.F32.PACK_AB R52, R164, R166 ;  /* 0x000000a6a434723e */ /* 0x000fe200000000ff */
[C---:B------:R-:W-:Y:S03]  /*b5f0*/  HMMA.16816.F32 R20, R116.reuse, R104, R20 ;  /* 0x000000687414723c */ /* 0x040fe60000001814 */
[----:B------:R-:W-:Y:S02]  /*b600*/  MUFU.EX2 R144, R43 ;  /* 0x0000002b00907308 */ /* 0x000fe40000000800 */
[----:B------:R-:W-:Y:S01]  /*b610*/  LOP3.LUT R112, R129, UR5, R112, 0x96, !PT ;  /* 0x0000000581707c12 */ /* 0x000fe2000f8e9670 */
[----:B------:R-:W-:Y:S01]  /*b620*/  IMAD.WIDE.U32 R36, R36, -0x326172a9, RZ ;  /* 0xcd9e8d5724247825 */ /* 0x000fe200078e00ff */
[----:B-1----:R-:W-:Y:S01]  /*b630*/  F2FP.F16.F32.PACK_AB R139, R157, R158 ;  /* 0x0000009e9d8b723e */ /* 0x002fe200000000ff */
[-C--:B------:R-:W-:Y:S05]  /*b640*/  HMMA.16816.F32 R84, R116, R106.reuse, R84 ;  /* 0x0000006a7454723c */ /* 0x080fea0000001854 */
[----:B------:R1:W2:Y:S01]  /*b650*/  MUFU.EX2 R129, R42 ;  /* 0x0000002a00817308 */ /* 0x0002a20000000800 */
[----:B------:R-:W-:Y:S05]  /*b660*/  LOP3.LUT R114, R36, 0xff, RZ, 0xc0, !PT ;  /* 0x000000ff24727812 */ /* 0x000fea00078ec0ff */
[----:B------:R-:W-:Y:S01]  /*b670*/  IMAD.WIDE.U32 R102, R102, -0x326172a9, RZ ;  /* 0xcd9e8d5766667825 */ /* 0x000fe200078e00ff */
[----:B------:R-:W-:Y:S01]  /*b680*/  SHF.R.U32.HI R120, RZ, 0x10, R36 ;  /* 0x00000010ff787819 */ /* 0x000fe20000011624 */
[C---:B------:R-:W-:Y:S02]  /*b690*/  HMMA.16816.F32 R88, R108.reuse, R106, R88 ;  /* 0x0000006a6c58723c */ /* 0x040fe40000001858 */
[----:B------:R-:W-:Y:S02]  /*b6a0*/  MUFU.EX2 R145, R60 ;  /* 0x0000003c00917308 */ /* 0x000fe40000000800 */
[----:B------:R-:W-:Y:S01]  /*b6b0*/  LOP3.LUT R102, R37, UR16, R102, 0x96, !PT ;  /* 0x0000001025667c12 */ /* 0x000fe2000f8e9666 */
[----:B------:R-:W-:Y:S01]  /*b6c0*/  IMAD.WIDE.U32 R40, R112, -0x326172a9, RZ ;  /* 0xcd9e8d5770287825 */ /* 0x000fe200078e00ff */
[----:B------:R-:W-:Y:S02]  /*b6d0*/  LOP3.LUT R112, R36, 0xffff, RZ, 0xc0, !PT ;  /* 0x0000ffff24707812 */ /* 0x000fe400078ec0ff */
[----:B------:R-:W-:Y:S03]  /*b6e0*/  SHF.R.U32.HI R121, RZ, 0x18, R36 ;  /* 0x00000018ff797819 */ /* 0x000fe60000011624 */
[----:B------:R-:W-:Y:S01]  /*b6f0*/  IMAD.WIDE.U32 R124, R124, -0x326172a9, RZ ;  /* 0xcd9e8d577c7c7825 */ /* 0x000fe200078e00ff */
[----:B------:R-:W-:Y:S01]  /*b700*/  LOP3.LUT R126, R103, UR6, R126, 0x96, !PT ;  /* 0x00000006677e7c12 */ /* 0x000fe2000f8e967e */
[----:B---3--:R-:W3:Y:S01]  /*b710*/  LDSM.16.MT88.4 R36, [R191+0x6800] ;  /* 0x00680000bf24783b */ /* 0x008ee20000004200 */
[----:B-1----:R-:W-:Y:S01]  /*b720*/  SHF.R.U32.HI R42, RZ, 0x8, R112 ;  /* 0x00000008ff2a7819 */ /* 0x002fe20000011670 */
[----:B------:R-:W1:Y:S01]  /*b730*/  MUFU.EX2 R153, R153 ;  /* 0x0000009900997308 */ /* 0x000e620000000800 */
[C---:B------:R-:W-:Y:S02]  /*b740*/  LOP3.LUT R103, R40.reuse, 0xffff, RZ, 0xc0, !PT ;  /* 0x0000ffff28677812 */ /* 0x040fe400078ec0ff */
[--C-:B------:R-:W-:Y:S02]  /*b750*/  SHF.R.U32.HI R113, RZ, 0x10, R40.reuse ;  /* 0x00000010ff717819 */ /* 0x100fe40000011628 */
[----:B------:R-:W-:Y:S02]  /*b760*/  LOP3.LUT R115, R40, 0xff, RZ, 0xc0, !PT ;  /* 0x000000ff28737812 */ /* 0x000fe400078ec0ff */
[----:B------:R-:W-:Y:S03]  /*b770*/  SHF.R.U32.HI R112, RZ, 0x18, R40 ;  /* 0x00000018ff707819 */ /* 0x000fe60000011628 */
[----:B------:R5:W-:Y:S01]  /*b780*/  MUFU.EX2 R159, R65 ;  /* 0x00000041009f7308 */ /* 0x000be20000000800 */
[----:B------:R-:W-:Y:S02]  /*b790*/  LOP3.LUT R40, R41, UR16, R124, 0x96, !PT ;  /* 0x0000001029287c12 */ /* 0x000fe4000f8e967c */
[----:B------:R-:W-:Y:S02]  /*b7a0*/  LOP3.LUT R41, R102, 0xffff, RZ, 0xc0, !PT ;  /* 0x0000ffff66297812 */ /* 0x000fe400078ec0ff */
[----:B------:R-:W-:Y:S02]  /*b7b0*/  LOP3.LUT R104, R120, 0xff, RZ, 0xc0, !PT ;  /* 0x000000ff78687812 */ /* 0x000fe400078ec0ff */
[----:B------:R-:W-:Y:S03]  /*b7c0*/  PRMT R114, R114, 0x5410, R42 ;  /* 0x0000541072727816 */ /* 0x000fe6000000002a */
[----:B------:R-:W-:Y:S01]  /*b7d0*/  MUFU.EX2 R156, R156 ;  /* 0x0000009c009c7308 */ /* 0x000fe20000000800 */
[----:B------:R-:W-:Y:S02]  /*b7e0*/  LOP3.LUT R43, R102, 0xff, RZ, 0xc0, !PT ;  /* 0x000000ff662b7812 */ /* 0x000fe400078ec0ff */
[----:B------:R-:W-:Y:S02]  /*b7f0*/  SHF.R.U32.HI R41, RZ, 0x8, R41 ;  /* 0x00000008ff297819 */ /* 0x000fe40000011629 */
[----:B------:R-:W-:Y:S02]  /*b800*/  LOP3.LUT R42, R113, 0xff, RZ, 0xc0, !PT ;  /* 0x000000ff712a7812 */ /* 0x000fe400078ec0ff */
[----:B------:R-:W-:Y:S03]  /*b810*/  PRMT R105, R104, 0x5410, R121 ;  /* 0x0000541068697816 */ /* 0x000fe60000000079 */
[----:B------:R-:W-:Y:S01]  /*b820*/  MUFU.EX2 R155, R155 ;  /* 0x0000009b009b7308 */ /* 0x000fe20000000800 */
[----:B------:R-:W-:Y:S02]  /*b830*/  PRMT R104, R43, 0x5410, R41 ;  /* 0x000054102b687816 */ /* 0x000fe40000000029 */
[----:B------:R-:W-:Y:S02]  /*b840*/  PRMT R113, R42, 0x5410, R112 ;  /* 0x000054102a717816 */ /* 0x000fe40000000070 */
[--C-:B------:R-:W-:Y:S02]  /*b850*/  SHF.R.U32.HI R43, RZ, 0x10, R102.reuse ;  /* 0x00000010ff2b7819 */ /* 0x100fe40000011666 */
[C---:B------:R-:W-:Y:S02]  /*b860*/  LOP3.LUT R42, R40.reuse, 0xffff, RZ, 0xc0, !PT ;  /* 0x0000ffff282a7812 */ /* 0x040fe400078ec0ff */
[----:B------:R-:W-:Y:S02]  /*b870*/  SHF.R.U32.HI R103, RZ, 0x8, R103 ;  /* 0x00000008ff677819 */ /* 0x000fe40000011667 */
[----:B------:R-:W-:Y:S02]  /*b880*/  SHF.R.U32.HI R102, RZ, 0x18, R102 ;  /* 0x00000018ff667819 */ /* 0x000fe40000011666 */
[----:B------:R-:W-:Y:S01]  /*b890*/  LOP3.LUT R43, R43, 0xff, RZ, 0xc0, !PT ;  /* 0x000000ff2b2b7812 */ /* 0x000fe200078ec0ff */
[-C--:B---3--:R-:W-:Y:S03]  /*b8a0*/  HMMA.16816.F32 R24, R108, R36.reuse, R24 ;  /* 0x000000246c18723c */ /* 0x088fe60000001818 */
[----:B------:R-:W-:Y:S02]  /*b8b0*/  LOP3.LUT R44, R40, 0xff, RZ, 0xc0, !PT ;  /* 0x000000ff282c7812 */ /* 0x000fe400078ec0ff */
[----:B------:R-:W-:Y:S01]  /*b8c0*/  SHF.R.U32.HI R42, RZ, 0x8, R42 ;  /* 0x00000008ff2a7819 */ /* 0x000fe2000001162a */
[C---:B------:R-:W-:Y:S05]  /*b8d0*/  HMMA.16816.F32 R92, R116.reuse, R36, R92 ;  /* 0x00000024745c723c */ /* 0x040fea000000185c */
[----:B------:R-:W-:Y:S01]  /*b8e0*/  PRMT R115, R115, 0x5410, R103 ;  /* 0x0000541073737816 */ /* 0x000fe20000000067 */
[-C--:B------:R-:W-:Y:S05]  /*b8f0*/  HMMA.16816.F32 R28, R116, R38.reuse, R28 ;  /* 0x00000026741c723c */ /* 0x080fea000000181c */
[----:B------:R-:W-:Y:S01]  /*b900*/  PRMT R103, R43, 0x5410, R102 ;  /* 0x000054102b677816 */ /* 0x000fe20000000066 */
[----:B------:R-:W-:Y:S05]  /*b910*/  HMMA.16816.F32 R48, R108, R38, R48 ;  /* 0x000000266c30723c */ /* 0x000fea0000001830 */
[----:B------:R-:W-:Y:S02]  /*b920*/  PRMT R102, R44, 0x5410, R42 ;  /* 0x000054102c667816 */ /* 0x000fe4000000002a */
[----:B------:R-:W3:Y:S01]  /*b930*/  LDSM.16.MT88.4 R44, [R189+0x7000] ;  /* 0x00700000bd2c783b */ /* 0x000ee20000004200 */
[--C-:B------:R-:W-:Y:S03]  /*b940*/  SHF.R.U32.HI R41, RZ, 0x10, R40.reuse ;  /* 0x00000010ff297819 */ /* 0x100fe60000011628 */
[----:B------:R-:W-:Y:S02]  /*b950*/  SHF.R.U32.HI R40, RZ, 0x18, R40 ;  /* 0x00000018ff287819 */ /* 0x000fe40000011628 */
[----:B------:R-:W-:Y:S02]  /*b960*/  LOP3.LUT R41, R41, 0xff, RZ, 0xc0, !PT ;  /* 0x000000ff29297812 */ /* 0x000fe400078ec0ff */
[--C-:B------:R-:W-:Y:S02]  /*b970*/  HSET2.LE.AND R42, R114, R152.reuse, PT ;  /* 0x00000098722a7233 */ /* 0x100fe40003803000 */
[----:B------:R-:W-:Y:S02]  /*b980*/  PRMT R112, R41, 0x5410, R40 ;  /* 0x0000541029707816 */ /* 0x000fe40000000028 */
[--C-:B------:R-:W-:Y:S02]  /*b990*/  HSET2.LE.AND R40, R104, R152.reuse, PT ;  /* 0x0000009868287233 */ /* 0x100fe40003803000 */
[--C-:B------:R-:W-:Y:S02]  /*b9a0*/  HSET2.LE.AND R43, R105, R152.reuse, PT ;  /* 0x00000098692b7233 */ /* 0x100fe40003803000 */
[----:B------:R-:W-:Y:S01]  /*b9b0*/  F2FP.F16.F32.PACK_AB R41, R173, R174 ;  /* 0x000000aead29723e */ /* 0x000fe200000000ff */
[----:B------:R-:W1:Y:S01]  /*b9c0*/  LDSM.16.MT88.4 R104, [R192+0x7000] ;  /* 0x00700000c068783b */ /* 0x000e620000004200 */
[----:B------:R-:W-:Y:S02]  /*b9d0*/  F2FP.F16.F32.PACK_AB R36, R177, R178 ;  /* 0x000000b2b124723e */ /* 0x000fe400000000ff */
[----:B------:R-:W-:Y:S02]  /*b9e0*/  F2FP.F16.F32.PACK_AB R37, R176, R175 ;  /* 0x000000afb025723e */ /* 0x000fe400000000ff */
[----:B------:R-:W-:Y:S02]  /*b9f0*/  LOP3.LUT R40, R40, R41, RZ, 0xc0, !PT ;  /* 0x0000002928287212 */ /* 0x000fe400078ec0ff */
[----:B------:R-:W-:Y:S02]  /*ba00*/  LOP3.LUT R42, R42, R36, RZ, 0xc0, !PT ;  /* 0x000000242a2a7212 */ /* 0x000fe400078ec0ff */
[----:B------:R-:W-:Y:S02]  /*ba10*/  LOP3.LUT R43, R43, R37, RZ, 0xc0, !PT ;  /* 0x000000252b2b7212 */ /* 0x000fe400078ec0ff */
[--C-:B------:R-:W-:Y:S02]  /*ba20*/  HSET2.LE.AND R41, R103, R152.reuse, PT ;  /* 0x0000009867297233 */ /* 0x100fe40003803000 */
[--C-:B------:R-:W-:Y:S02]  /*ba30*/  HSET2.LE.AND R37, R102, R152.reuse, PT ;  /* 0x0000009866257233 */ /* 0x100fe40003803000 */
[----:B------:R-:W-:Y:S02]  /*ba40*/  F2FP.F16.F32.PACK_AB R36, R170, R171 ;  /* 0x000000abaa24723e */ /* 0x000fe400000000ff */
[----:B----4-:R-:W-:Y:S02]  /*ba50*/  F2FP.F16.F32.PACK_AB R64, R131, R168 ;  /* 0x000000a88340723e */ /* 0x010fe400000000ff */
[----:B------:R-:W-:Y:S02]  /*ba60*/  LOP3.LUT R41, R41, R36, RZ, 0xc0, !PT ;  /* 0x0000002429297212 */ /* 0x000fe400078ec0ff */
[----:B------:R-:W-:Y:S02]  /*ba70*/  LOP3.LUT R36, R37, R64, RZ, 0xc0, !PT ;  /* 0x0000004025247212 */ /* 0x000fe400078ec0ff */
[--C-:B------:R-:W-:Y:S02]  /*ba80*/  HSET2.LE.AND R37, R112, R152.reuse, PT ;  /* 0x0000009870257233 */ /* 0x100fe40003803000 */
[--C-:B------:R-:W-:Y:S01]  /*ba90*/  HSET2.LE.AND R39, R115, R152.reuse, PT ;  /* 0x0000009873277233 */ /* 0x100fe20003803000 */
[-C--:B---3--:R-:W-:Y:S05]  /*baa0*/  HMMA.16816.F32 R4, R40, R44.reuse, R4 ;  /* 0x0000002c2804723c */ /* 0x088fea0000001804 */
[----:B--2---:R-:W-:Y:S02]  /*bab0*/  F2FP.F16.F32.PACK_AB R38, R144, R129 ;  /* 0x000000819026723e */ /* 0x004fe400000000ff */
[--C-:B------:R-:W-:Y:S02]  /*bac0*/  HSET2.LE.AND R64, R113, R152.reuse, PT ;  /* 0x0000009871407233 */ /* 0x100fe40003803000 */
[----:B------:R-:W-:Y:S02]  /*bad0*/  LDSM.16.MT88.4 R112, [R189+0x7800] ;  /* 0x00780000bd70783b */ /* 0x000fe40000004200 */
[----:B-----5:R-:W-:Y:S02]  /*bae0*/  F2FP.F16.F32.PACK_AB R65, R143, R142 ;  /* 0x0000008e8f41723e */ /* 0x020fe400000000ff */
[----:B------:R-:W-:Y:S02]  /*baf0*/  LOP3.LUT R37, R37, R38, RZ, 0xc0, !PT ;  /* 0x0000002625257212 */ /* 0x000fe400078ec0ff */
[----:B------:R-:W-:Y:S01]  /*bb00*/  LOP3.LUT R38, R39, R52, RZ, 0xc0, !PT ;  /* 0x0000003427267212 */ /* 0x000fe200078ec0ff */
[----:B------:R-:W-:Y:S01]  /*bb10*/  IMAD.WIDE.U32 R52, R126, -0x2daee0ad, RZ ;  /* 0xd2511f537e347825 */ /* 0x000fe200078e00ff */
[----:B------:R-:W-:Y:S02]  /*bb20*/  LOP3.LUT R39, R64, R65, RZ, 0xc0, !PT ;  /* 0x0000004140277212 */ /* 0x000fe400078ec0ff */
[----:B-1----:R-:W-:Y:S02]  /*bb30*/  F2FP.F16.F32.PACK_AB R136, R153, R151 ;  /* 0x000000979988723e */ /* 0x002fe400000000ff */
[----:B------:R-:W-:Y:S02]  /*bb40*/  LOP3.LUT R65, R53, UR15, R130, 0x96, !PT ;  /* 0x0000000f35417c12 */ /* 0x000fe4000f8e9682 */
[--C-:B------:R-:W-:Y:S01]  /*bb50*/  SHF.R.U32.HI R66, RZ, 0x10, R52.reuse ;  /* 0x00000010ff427819 */ /* 0x100fe20000011634 */
[C---:B------:R-:W-:Y:S04]  /*bb60*/  HMMA.16816.F32 R8, R36.reuse, R44, R8 ;  /* 0x0000002c2408723c */ /* 0x040fe80000001808 */
[----:B------:R-:W-:Y:S02]  /*bb70*/  SHF.R.U32.HI R108, RZ, 0x18, R52 ;  /* 0x00000018ff6c7819 */ /* 0x000fe40000011634 */
[-C--:B------:R-:W-:Y:S05]  /*bb80*/  HMMA.16816.F32 R12, R36, R46.reuse, R12 ;  /* 0x0000002e240c723c */ /* 0x080fea000000180c */
[----:B------:R-:W-:Y:S01]  /*bb90*/  FFMA.FTZ R44, R54, UR4, -R154 ;  /* 0x00000004362c7c23 */ /* 0x000fe2000801089a */
[C---:B------:R-:W-:Y:S03]  /*bba0*/  HMMA.16816.F32 R16, R40.reuse, R46, R16 ;  /* 0x0000002e2810723c */ /* 0x040fe60000001810 */
[----:B------:R1:W-:Y:S02]  /*bbb0*/  MUFU.EX2 R150, R44 ;  /* 0x0000002c00967308 */ /* 0x0003e40000000800 */
[----:B------:R-:W-:Y:S01]  /*bbc0*/  LOP3.LUT R64, R125, UR6, R132, 0x96, !PT ;  /* 0x000000067d407c12 */ /* 0x000fe2000f8e9684 */
[-C--:B------:R-:W-:Y:S05]  /*bbd0*/  HMMA.16816.F32 R68, R40, R104.reuse, R68 ;  /* 0x000000682844723c */ /* 0x080fea0000001844 */
[----:B------:R-:W-:Y:S01]  /*bbe0*/  FFMA.FTZ R154, R55, UR4, -R154 ;  /* 0x00000004379a7c23 */ /* 0x000fe2000801089a */
[C---:B------:R-:W-:Y:S05]  /*bbf0*/  HMMA.16816.F32 R72, R36.reuse, R104, R72 ;  /* 0x000000682448723c */ /* 0x040fea0000001848 */
[----:B------:R-:W-:Y:S01]  /*bc00*/  IMAD.WIDE.U32 R54, R64, -0x2daee0ad, RZ ;  /* 0xd2511f5340367825 */ /* 0x000fe200078e00ff */
[-C--:B------:R-:W-:Y:S01]  /*bc10*/  HMMA.16816.F32 R32, R36, R106.reuse, R32 ;  /* 0x0000006a2420723c */ /* 0x080fe20000001820 */
[----:B------:R-:W2:Y:S04]  /*bc20*/  MUFU.EX2 R154, R154 ;  /* 0x0000009a009a7308 */ /* 0x000ea80000000800 */
[C---:B-1----:R-:W-:Y:S01]  /*bc30*/  LOP3.LUT R44, R52.reuse, 0xffff, RZ, 0xc0, !PT ;  /* 0x0000ffff342c7812 */ /* 0x042fe200078ec0ff */
[C---:B------:R-:W-:Y:S05]  /*bc40*/  HMMA.16816.F32 R76, R40.reuse, R106, R76 ;  /* 0x0000006a284c723c */ /* 0x040fea000000184c */
[----:B------:R-:W-:Y:S02]  /*bc50*/  LOP3.LUT R53, R52, 0xff, RZ, 0xc0, !PT ;  /* 0x000000ff34357812 */ /* 0x000fe400078ec0ff */
[----:B------:R-:W-:Y:S02]  /*bc60*/  SHF.R.U32.HI R52, RZ, 0x8, R44 ;  /* 0x00000008ff347819 */ /* 0x000fe4000001162c */
[----:B------:R-:W1:Y:S02]  /*bc70*/  LDSM.16.MT88.4 R44, [R190+0x7000] ;  /* 0x00700000be2c783b */ /* 0x000e640000004200 */
[----:B------:R-:W-:Y:S02]  /*bc80*/  LOP3.LUT R64, R55, UR15, R128, 0x96, !PT ;  /* 0x0000000f37407c12 */ /* 0x000fe4000f8e9680 */
[C---:B------:R-:W-:Y:S02]  /*bc90*/  LOP3.LUT R67, R54.reuse, 0xffff, RZ, 0xc0, !PT ;  /* 0x0000ffff36437812 */ /* 0x040fe400078ec0ff */
[----:B------:R-:W-:Y:S02]  /*bca0*/  PRMT R109, R53, 0x5410, R52 ;  /* 0x00005410356d7816 */ /* 0x000fe40000000034 */
[--C-:B------:R-:W-:Y:S02]  /*bcb0*/  SHF.R.U32.HI R55, RZ, 0x10, R54.reuse ;  /* 0x00000010ff377819 */ /* 0x100fe40000011636 */
[----:B------:R-:W-:Y:S02]  /*bcc0*/  LOP3.LUT R52, R65, 0xffff, RZ, 0xc0, !PT ;  /* 0x0000ffff41347812 */ /* 0x000fe400078ec0ff */
[----:B------:R-:W-:Y:S02]  /*bcd0*/  LOP3.LUT R103, R54, 0xff, RZ, 0xc0, !PT ;  /* 0x000000ff36677812 */ /* 0x000fe400078ec0ff */
[----:B------:R-:W-:Y:S02]  /*bce0*/  SHF.R.U32.HI R102, RZ, 0x18, R54 ;  /* 0x00000018ff667819 */ /* 0x000fe40000011636 */
[----:B------:R-:W-:Y:S02]  /*bcf0*/  LOP3.LUT R54, R66, 0xff, RZ, 0xc0, !PT ;  /* 0x000000ff42367812 */ /* 0x000fe400078ec0ff */
[----:B------:R-:W-:Y:S02]  /*bd00*/  LOP3.LUT R55, R55, 0xff, RZ, 0xc0, !PT ;  /* 0x000000ff37377812 */ /* 0x000fe400078ec0ff */
[----:B------:R-:W-:Y:S02]  /*bd10*/  LOP3.LUT R53, R65, 0xff, RZ, 0xc0, !PT ;  /* 0x000000ff41357812 */ /* 0x000fe400078ec0ff */
[----:B------:R-:W-:Y:S02]  /*bd20*/  SHF.R.U32.HI R52, RZ, 0x8, R52 ;  /* 0x00000008ff347819 */ /* 0x000fe40000011634 */
[----:B------:R-:W-:Y:S02]  /*bd30*/  PRMT R108, R54, 0x5410, R108 ;  /* 0x00005410366c7816 */ /* 0x000fe4000000006c */
[----:B------:R-:W-:Y:S02]  /*bd40*/  PRMT R105, R55, 0x5410, R102 ;  /* 0x0000541037697816 */ /* 0x000fe40000000066 */
[----:B------:R-:W-:Y:S02]  /*bd50*/  PRMT R104, R53, 0x5410, R52 ;  /* 0x0000541035687816 */ /* 0x000fe40000000034 */
[----:B------:R-:W3:Y:S01]  /*bd60*/  LDSM.16.MT88.4 R52, [R191+0x7000] ;  /* 0x00700000bf34783b */ /* 0x000ee20000004200 */
[----:B------:R-:W-:Y:S02]  /*bd70*/  LOP3.LUT R59, R64, 0xff, RZ, 0xc0, !PT ;  /* 0x000000ff403b7812 */ /* 0x000fe400078ec0ff */
[----:B------:R-:W-:Y:S02]  /*bd80*/  SHF.R.U32.HI R56, RZ, 0x8, R67 ;  /* 0x00000008ff387819 */ /* 0x000fe40000011643 */
[----:B------:R-:W-:Y:S02]  /*bd90*/  SHF.R.U32.HI R57, RZ, 0x10, R64 ;  /* 0x00000010ff397819 */ /* 0x000fe40000011640 */
[--C-:B------:R-:W-:Y:S02]  /*bda0*/  SHF.R.U32.HI R58, RZ, 0x10, R65.reuse ;  /* 0x00000010ff3a7819 */ /* 0x100fe40000011641 */
[----:B------:R-:W-:Y:S01]  /*bdb0*/  LOP3.LUT R57, R57, 0xff, RZ, 0xc0, !PT ;  /* 0x000000ff39397812 */ /* 0x000fe200078ec0ff */
[-C--:B-1----:R-:W-:Y:S03]  /*bdc0*/  HMMA.16816.F32 R80, R40, R44.reuse, R80 ;  /* 0x0000002c2850723c */ /* 0x082fe60000001850 */
[----:B------:R-:W-:Y:S02]  /*bdd0*/  LOP3.LUT R58, R58, 0xff, RZ, 0xc0, !PT ;  /* 0x000000ff3a3a7812 */ /* 0x000fe400078ec0ff */
[----:B------:R-:W-:Y:S01]  /*bde0*/  SHF.R.U32.HI R65, RZ, 0x18, R65 ;  /* 0x00000018ff417819 */ /* 0x000fe20000011641 */
[C---:B------:R-:W-:Y:S05]  /*bdf0*/  HMMA.16816.F32 R20, R36.reuse, R44, R20 ;  /* 0x0000002c2414723c */ /* 0x040fea0000001814 */
[----:B------:R-:W-:Y:S01]  /*be00*/  PRMT R102, R58, 0x5410, R65 ;  /* 0x000054103a667816 */ /* 0x000fe20000000041 */
[-C--:B------:R-:W-:Y:S05]  /*be10*/  HMMA.16816.F32 R84, R36, R46.reuse, R84 ;  /* 0x0000002e2454723c */ /* 0x080fea0000001854 */
[----:B------:R-:W-:Y:S01]  /*be20*/  PRMT R103, R103, 0x5410, R56 ;  /* 0x0000541067677816 */ /* 0x000fe20000000038 */
[C---:B------:R-:W-:Y:S05]  /*be30*/  HMMA.16816.F32 R88, R40.reuse, R46, R88 ;  /* 0x0000002e2858723c */ /* 0x040fea0000001858 */
[----:B------:R-:W-:Y:S02]  /*be40*/  LOP3.LUT R56, R64, 0xffff, RZ, 0xc0, !PT ;  /* 0x0000ffff40387812 */ /* 0x000fe400078ec0ff */
[----:B------:R-:W-:Y:S04]  /*be50*/  SHF.R.U32.HI R64, RZ, 0x18, R64 ;  /* 0x00000018ff407819 */ /* 0x000fe80000011640 */
[----:B------:R-:W-:Y:S01]  /*be60*/  PRMT R66, R57, 0x5410, R64 ;  /* 0x0000541039427816 */ /* 0x000fe20000000040 */
[-C--:B---3--:R-:W-:Y:S03]  /*be70*/  HMMA.16816.F32 R24, R40, R52.reuse, R24 ;  /* 0x000000342818723c */ /* 0x088fe60000001818 */
[--C-:B------:R-:W-:Y:S02]  /*be80*/  HSET2.LE.AND R64, R103, R152.reuse, PT ;  /* 0x0000009867407233 */ /* 0x100fe40003803000 */
[----:B------:R1:W3:Y:S01]  /*be90*/  MUFU.EX2 R103, R62 ;  /* 0x0000003e00677308 */ /* 0x0002e20000000800 */
[C---:B------:R-:W-:Y:S05]  /*bea0*/  HMMA.16816.F32 R92, R36.reuse, R52, R92 ;  /* 0x00000034245c723c */ /* 0x040fea000000185c */
[----:B------:R-:W-:Y:S01]  /*beb0*/  SHF.R.U32.HI R56, RZ, 0x8, R56 ;  /* 0x00000008ff387819 */ /* 0x000fe20000011638 */
[-C--:B------:R-:W-:Y:S05]  /*bec0*/  HMMA.16816.F32 R28, R36, R54.reuse, R28 ;  /* 0x00000036241c723c */ /* 0x080fea000000181c */
[----:B------:R-:W-:Y:S01]  /*bed0*/  PRMT R67, R59, 0x5410, R56 ;  /* 0x000054103b437816 */ /* 0x000fe20000000038 */
[----:B------:R-:W-:Y:S01]  /*bee0*/  HMMA.16816.F32 R48, R40, R54, R48 ;  /* 0x000000362830723c */ /* 0x000fe20000001830 */
[----:B------:R-:W4:Y:S04]  /*bef0*/  LDSM.16.MT88.4 R56, [R192+0x7800] ;  /* 0x00780000c038783b */ /* 0x000f280000004200 */
[--C-:B------:R-:W-:Y:S02]  /*bf00*/  HSET2.LE.AND R44, R104, R152.reuse, PT ;  /* 0x00000098682c7233 */ /* 0x100fe40003803000 */
[--C-:B------:R-:W-:Y:S01]  /*bf10*/  HSET2.LE.AND R45, R102, R152.reuse, PT ;  /* 0x00000098662d7233 */ /* 0x100fe20003803000 */
[----:B------:R-:W-:Y:S03]  /*bf20*/  IMAD.MOV.U32 R102, RZ, RZ, R2 ;  /* 0x000000ffff667224 */ /* 0x000fe600078e0002 */
[--C-:B------:R-:W-:Y:S02]  /*bf30*/  HSET2.LE.AND R60, R109, R152.reuse, PT ;  /* 0x000000986d3c7233 */ /* 0x100fe40003803000 */
[--C-:B------:R-:W-:Y:S02]  /*bf40*/  HSET2.LE.AND R61, R108, R152.reuse, PT ;  /* 0x000000986c3d7233 */ /* 0x100fe40003803000 */
[----:B--2---:R-:W-:Y:S02]  /*bf50*/  F2FP.F16.F32.PACK_AB R137, R154, R150 ;  /* 0x000000969a89723e */ /* 0x004fe400000000ff */
[----:B------:R-:W-:Y:S02]  /*bf60*/  F2FP.F16.F32.PACK_AB R138, R159, R162 ;  /* 0x000000a29f8a723e */ /* 0x000fe400000000ff */
[----:B------:R-:W-:Y:S02]  /*bf70*/  LOP3.LUT R136, R44, R136, RZ, 0xc0, !PT ;  /* 0x000000882c887212 */ /* 0x000fe400078ec0ff */
[----:B------:R-:W-:Y:S02]  /*bf80*/  LOP3.LUT R137, R45, R137, RZ, 0xc0, !PT ;  /* 0x000000892d897212 */ /* 0x000fe400078ec0ff */
[----:B------:R-:W-:Y:S01]  /*bf90*/  LOP3.LUT R138, R60, R138, RZ, 0xc0, !PT ;  /* 0x0000008a3c8a7212 */ /* 0x000fe200078ec0ff */
[----:B------:R-:W2:Y:S01]  /*bfa0*/  LDSM.16.MT88.4 R44, [R190+0x7800] ;  /* 0x00780000be2c783b */ /* 0x000ea20000004200 */
[----:B------:R-:W-:Y:S02]  /*bfb0*/  LOP3.LUT R139, R61, R139, RZ, 0xc0, !PT ;  /* 0x0000008b3d8b7212 */ /* 0x000fe400078ec0ff */
[--C-:B------:R-:W-:Y:S02]  /*bfc0*/  HSET2.LE.AND R65, R105, R152.reuse, PT ;  /* 0x0000009869417233 */ /* 0x100fe40003803000 */
[--C-:B-1----:R-:W-:Y:S02]  /*bfd0*/  HSET2.LE.AND R62, R67, R152.reuse, PT ;  /* 0x00000098433e7233 */ /* 0x102fe40003803000 */
[----:B------:R-:W-:Y:S01]  /*bfe0*/  HSET2.LE.AND R63, R66, R152, PT ;  /* 0x00000098423f7233 */ /* 0x000fe20003803000 */
[-C--:B------:R-:W-:Y:S01]  /*bff0*/  HMMA.16816.F32 R108, R136, R112.reuse, R4 ;  /* 0x00000070886c723c */ /* 0x080fe20000001804 */
[----:B------:R-:W1:Y:S04]  /*c000*/  LDSM.16.MT88.4 R4, [R191+0x7800] ;  /* 0x00780000bf04783b */ /* 0x000e680000004200 */
[----:B------:R-:W-:Y:S02]  /*c010*/  F2FP.F16.F32.PACK_AB R132, R148, R149 ;  /* 0x000000959484723e */ /* 0x000fe400000000ff */
[----:B------:R-:W-:Y:S04]  /*c020*/  F2FP.F16.F32.PACK_AB R133, R140, R141 ;  /* 0x0000008d8c85723e */ /* 0x000fe800000000ff */
[----:B------:R-:W-:Y:S02]  /*c030*/  F2FP.F16.F32.PACK_AB R134, R156, R145 ;  /* 0x000000919c86723e */ /* 0x000fe400000000ff */
[----:B---3--:R-:W-:Y:S02]  /*c040*/  F2FP.F16.F32.PACK_AB R135, R155, R103 ;  /* 0x000000679b87723e */ /* 0x008fe400000000ff */
[----:B------:R-:W-:Y:S02]  /*c050*/  LOP3.LUT R132, R62, R132, RZ, 0xc0, !PT ;  /* 0x000000843e847212 */ /* 0x000fe400078ec0ff */
[----:B------:R-:W-:Y:S02]  /*c060*/  LOP3.LUT R133, R63, R133, RZ, 0xc0, !PT ;  /* 0x000000853f857212 */ /* 0x000fe400078ec0ff */
[----:B------:R-:W-:Y:S02]  /*c070*/  LOP3.LUT R134, R64, R134, RZ, 0xc0, !PT ;  /* 0x0000008640867212 */ /* 0x000fe400078ec0ff */
[----:B------:R-:W-:Y:S07]  /*c080*/  LOP3.LUT R135, R65, R135, RZ, 0xc0, !PT ;  /* 0x0000008741877212 */ /* 0x000fee00078ec0ff */
[C---:B------:R-:W-:Y:S06]  /*c090*/  HMMA.16816.F32 R104, R132.reuse, R112, R8 ;  /* 0x000000708468723c */ /* 0x040fec0000001808 */
[-C--:B------:R-:W-:Y:S05]  /*c0a0*/  HMMA.16816.F32 R116, R132, R114.reuse, R12 ;  /* 0x000000728474723c */ /* 0x080fea000000180c */
[----:B------:R-:W-:Y:S01]  /*c0b0*/  FADD.FTZ R11, R233, R96 ;  /* 0x00000060e90b7221 */ /* 0x000fe20000010000 */
[C---:B------:R-:W-:Y:S05]  /*c0c0*/  HMMA.16816.F32 R112, R136.reuse, R114, R16 ;  /* 0x000000728870723c */ /* 0x040fea0000001810 */
[----:B------:R-:W-:Y:S01]  /*c0d0*/  FADD.FTZ R10, R230, R98 ;  /* 0x00000062e60a7221 */ /* 0x000fe20000010000 */
[-C--:B----4-:R-:W-:Y:S05]  /*c0e0*/  HMMA.16816.F32 R68, R136, R56.reuse, R68 ;  /* 0x000000388844723c */ /* 0x090fea0000001844 */
[----:B------:R-:W-:Y:S01]  /*c0f0*/  FADD.FTZ R9, R222, R97 ;  /* 0x00000061de097221 */ /* 0x000fe20000010000 */
[C---:B------:R-:W-:Y:S05]  /*c100*/  HMMA.16816.F32 R72, R132.reuse, R56, R72 ;  /* 0x000000388448723c */ /* 0x040fea0000001848 */
[----:B------:R-:W-:Y:S01]  /*c110*/  FADD.FTZ R11, R241, R11 ;  /* 0x0000000bf10b7221 */ /* 0x000fe20000010000 */
[-C--:B------:R-:W-:Y:S05]  /*c120*/  HMMA.16816.F32 R120, R132, R58.reuse, R32 ;  /* 0x0000003a8478723c */ /* 0x080fea0000001820 */
        /* <DEDUP_REMOVED lines=70> */
.L_x_1514:
[----:B------:R-:W2:Y:S01]  /*c590*/  LDL R41, [R1+0x28] ;  /* 0x0000280001297983 */ /* 0x000ea20000100800 */
[----:B------:R-:W-:Y:S01]  /*c5a0*/  ULDC UR4, c[0x0][0x38c] ;  /* 0x0000e30000047ab9 */ /* 0x000fe20000000800 */
[----:B------:R-:W-:Y:S01]  /*c5b0*/  UMOV UR5, 0x400 ;  /* 0x0000040000057882 */ /* 0x000fe20000000000 */
[----:B------:R-:W-:Y:S01]  /*c5c0*/  MOV R34, 0x20 ;  /* 0x0000002000227802 */ /* 0x000fe20000000f00 */
[----:B------:R-:W1:Y:S04]  /*c5d0*/  SHFL.BFLY PT, R3, R224, 0x2, 0x1f ;  /* 0x0c401f00e0037f89 */ /* 0x000e6800000e0000 */
        /* <DEDUP_REMOVED lines=11> */
[----:B------:R-:W-:-:S04]  /*c690*/  SHF.R.S32.HI R39, RZ, 0x1f, R40 ;  /* 0x0000001fff277819 */ /* 0x000fc80000011428 */
[-C--:B------:R-:W-:Y:S01]  /*c6a0*/  LEA.HI R32, R39, R40.reuse, RZ, 0x2 ;  /* 0x0000002827207211 */ /* 0x080fe200078f10ff */
[----:B-1----:R-:W-:Y:S01]  /*c6b0*/  FADD.FTZ R35, R3, R6 ;  /* 0x0000000603237221 */ /* 0x002fe20000010000 */
[----:B------:R-:W-:Y:S01]  /*c6c0*/  MOV R3, 0x3f800000 ;  /* 0x3f80000000037802 */ /* 0x000fe20000000f00 */
[----:B------:R-:W1:Y:S01]  /*c6d0*/  SHFL.BFLY PT, R6, R5, 0x1, 0x1f ;  /* 0x0c201f0005067f89 */ /* 0x000e6200000e0000 */
[----:B------:R-:W-:Y:S01]  /*c6e0*/  LEA.HI R39, R39, R40, RZ, 0x5 ;  /* 0x0000002827277211 */ /* 0x000fe200078f28ff */
[----:B---3--:R-:W-:Y:S01]  /*c6f0*/  FADD.FTZ R36, R0, R8 ;  /* 0x0000000800247221 */ /* 0x008fe20000010000 */
[----:B------:R-:W-:Y:S02]  /*c700*/  FSETP.NE.FTZ.AND P6, PT, R35, RZ, PT ;  /* 0x000000ff2300720b */ /* 0x000fe40003fd5000 */
[----:B------:R-:W-:Y:S01]  /*c710*/  MOV R0, 0x3f800000 ;  /* 0x3f80000000007802 */ /* 0x000fe20000000f00 */
[----:B----4-:R-:W-:Y:S01]  /*c720*/  FADD.FTZ R37, R4, R7 ;  /* 0x0000000704257221 */ /* 0x010fe20000010000 */
[----:B------:R-:W-:-:S02]  /*c730*/  SHF.R.S32.HI R4, RZ, 0x1f, R32 ;  /* 0x0000001fff047819 */ /* 0x000fc40000011420 */
[----:B------:R-:W-:Y:S02]  /*c740*/  FSETP.NE.FTZ.AND P5, PT, R36, RZ, PT ;  /* 0x000000ff2400720b */ /* 0x000fe40003fb5000 */
[----:B------:R-:W-:Y:S02]  /*c750*/  FSETP.NE.FTZ.AND P4, PT, R37, RZ, PT ;  /* 0x000000ff2500720b */ /* 0x000fe40003f95000 */
[----:B------:R-:W-:-:S03]  /*c760*/  SHF.R.S32.HI R33, RZ, 0x5, R39 ;  /* 0x00000005ff217819 */ /* 0x000fc60000011427 */
[----:B------:R-:W3:Y:S01]  /*c770*/  @P6 MUFU.RCP R0, R35 ;  /* 0x0000002300006308 */ /* 0x000ee20000001000 */
[----:B-1----:R-:W-:Y:S01]  /*c780*/  FADD.FTZ R38, R5, R6 ;  /* 0x0000000605267221 */ /* 0x002fe20000010000 */
[----:B------:R-:W-:-:S06]  /*c790*/  SHF.R.S32.HI R6, RZ, 0x2, R32 ;  /* 0x00000002ff067819 */ /* 0x000fcc0000011420 */
[----:B------:R-:W1:Y:S01]  /*c7a0*/  @P5 MUFU.RCP R3, R36 ;  /* 0x0000002400035308 */ /* 0x000e620000001000 */
[----:B------:R-:W-:Y:S02]  /*c7b0*/  MOV R5, 0x3f800000 ;  /* 0x3f80000000057802 */ /* 0x000fe40000000f00 */
[----:B------:R-:W-:Y:S02]  /*c7c0*/  FSETP.NE.FTZ.AND P3, PT, R38, RZ, PT ;  /* 0x000000ff2600720b */ /* 0x000fe40003f75000 */
[----:B------:R-:W-:Y:S01]  /*c7d0*/  LEA.HI R4, R4, R6, RZ, 0x3 ;  /* 0x0000000604047211 */ /* 0x000fe200078f18ff */
[----:B---3--:R-:W-:Y:S02]  /*c7e0*/  FMUL.FTZ R0, R0, UR4 ;  /* 0x0000000400007c20 */ /* 0x008fe40008410000 */
[----:B------:R-:W3:Y:S01]  /*c7f0*/  @P4 MUFU.RCP R5, R37 ;  /* 0x0000002500054308 */ /* 0x000ee20000001000 */
[----:B------:R-:W-:Y:S02]  /*c800*/  LOP3.LUT R21, R4, 0xfffffff8, RZ, 0xc0, !PT ;  /* 0xfffffff804157812 */ /* 0x000fe400078ec0ff */
[----:B------:R-:W-:Y:S01]  /*c810*/  MOV R4, 0x3f800000 ;  /* 0x3f80000000047802 */ /* 0x000fe20000000f00 */
[----:B------:R-:W-:Y:S01]  /*c820*/  FMUL.FTZ R108, R0, R108 ;  /* 0x0000006c006c7220 */ /* 0x000fe20000410000 */
[----:B------:R-:W-:Y:S01]  /*c830*/  IADD3 R21, R6, -R21, RZ ;  /* 0x8000001506157210 */ /* 0x000fe20007ffe0ff */
[C---:B------:R-:W-:Y:S01]  /*c840*/  FMUL.FTZ R9, R0.reuse, R109 ;  /* 0x0000006d00097220 */ /* 0x040fe20000410000 */
[C---:B------:R-:W-:Y:S01]  /*c850*/  FMUL.FTZ R112, R0.reuse, R112 ;  /* 0x0000007000707220 */ /* 0x040fe20000410000 */
[C---:B------:R-:W-:Y:S01]  /*c860*/  FMUL.FTZ R7, R0.reuse, R113 ;  /* 0x0000007100077220 */ /* 0x040fe20000410000 */
        /* <DEDUP_REMOVED lines=34> */
[----:B------:R-:W-:Y:S01]  /*ca90*/  FMUL.FTZ R104, R5, R104 ;  /* 0x0000006805687220 */ /* 0x000fe20000410000 */
[----:B------:R-:W-:Y:S01]  /*caa0*/  SHF.L.U32 R6, R21, 0x6, RZ ;  /* 0x0000000615067819 */ /* 0x000fe200000006ff */
[----:B------:R-:W-:Y:S01]  /*cab0*/  FMUL.FTZ R11, R5, R105 ;  /* 0x00000069050b7220 */ /* 0x000fe20000410000 */
[----:B------:R-:W-:Y:S01]  /*cac0*/  IADD3 R3, -R3, R40, RZ ;  /* 0x0000002803037210 */ /* 0x000fe20007ffe1ff */
[----:B------:R-:W-:Y:S01]  /*cad0*/  FMUL.FTZ R106, R4, R106 ;  /* 0x0000006a046a7220 */ /* 0x000fe20000410000 */
[----:B------:R-:W-:Y:S01]  /*cae0*/  LOP3.LUT R6, R6, 0x1c0, RZ, 0xc0, !PT ;  /* 0x000001c006067812 */ /* 0x000fe200078ec0ff */
[----:B------:R-:W-:Y:S01]  /*caf0*/  FMUL.FTZ R10, R4, R107 ;  /* 0x0000006b040a7220 */ /* 0x000fe20000410000 */
[C---:B------:R-:W-:Y:S01]  /*cb00*/  R2P PR, R21.reuse, 0x6 ;  /* 0x0000000615007804 */ /* 0x040fe20000000000 */
[----:B-1----:R-:W-:Y:S01]  /*cb10*/  ULEA UR4, UR4, UR5, 0x18 ;  /* 0x0000000504047291 */ /* 0x002fe2000f8ec03f */
[----:B------:R-:W-:Y:S01]  /*cb20*/  LOP3.LUT R21, R21, 0x1, RZ, 0xc0, !PT ;  /* 0x0000000115157812 */ /* 0x000fe200078ec0ff */
[----:B------:R-:W-:Y:S01]  /*cb30*/  FMUL.FTZ R116, R5, R116 ;  /* 0x0000007405747220 */ /* 0x000fe20000410000 */
[----:B------:R-:W-:Y:S01]  /*cb40*/  LEA R3, R33, R3, 0x9 ;  /* 0x0000000321037211 */ /* 0x000fe200078e48ff */
[----:B------:R-:W-:Y:S01]  /*cb50*/  FMUL.FTZ R12, R5, R117 ;  /* 0x00000075050c7220 */ /* 0x000fe20000410000 */
[----:B------:R-:W-:Y:S01]  /*cb60*/  LEA.HI R6, R6, R6, RZ, 0x1d ;  /* 0x0000000606067211 */ /* 0x000fe200078fe8ff */
[C---:B------:R-:W-:Y:S01]  /*cb70*/  FMUL.FTZ R118, R4.reuse, R118 ;  /* 0x0000007604767220 */ /* 0x040fe20000410000 */
[----:B------:R-:W-:Y:S01]  /*cb80*/  ISETP.NE.U32.AND P0, PT, R21, 0x1, PT ;  /* 0x000000011500780c */ /* 0x000fe20003f05070 */
[----:B------:R-:W-:Y:S01]  /*cb90*/  FMUL.FTZ R20, R4, R119 ;  /* 0x0000007704147220 */ /* 0x000fe20000410000 */
[----:B------:R-:W-:Y:S01]  /*cba0*/  MOV R32, 0xfffffff0 ;  /* 0xfffffff000207802 */ /* 0x000fe20000000f00 */
[----:B------:R-:W-:Y:S01]  /*cbb0*/  FMUL.FTZ R72, R5, R72 ;  /* 0x0000004805487220 */ /* 0x000fe20000410000 */
[----:B------:R-:W-:Y:S01]  /*cbc0*/  LEA R3, R3, R6, 0x1 ;  /* 0x0000000603037211 */ /* 0x000fe200078e08ff */
[----:B------:R-:W-:Y:S01]  /*cbd0*/  FMUL.FTZ R17, R5, R73 ;  /* 0x0000004905117220 */ /* 0x000fe20000410000 */
[----:B------:R-:W-:Y:S01]  /*cbe0*/  SEL R32, R32, 0x10, !P0 ;  /* 0x0000001020207807 */ /* 0x000fe20004000000 */
[C---:B------:R-:W-:Y:S01]  /*cbf0*/  FMUL.FTZ R74, R4.reuse, R74 ;  /* 0x0000004a044a7220 */ /* 0x040fe20000410000 */
[----:B------:R-:W-:Y:S01]  /*cc00*/  LEA R3, R3, UR4, 0x1 ;  /* 0x0000000403037c11 */ /* 0x000fe2000f8e08ff */
[----:B------:R-:W-:Y:S01]  /*cc10*/  FMUL.FTZ R16, R4, R75 ;  /* 0x0000004b04107220 */ /* 0x000fe20000410000 */
[----:B------:R-:W-:Y:S01]  /*cc20*/  F2FP.F16.F32.PACK_AB R9, R9, R108 ;  /* 0x0000006c0909723e */ /* 0x000fe200000000ff */
[C---:B------:R-:W-:Y:S01]  /*cc30*/  FMUL.FTZ R120, R5.reuse, R120 ;  /* 0x0000007805787220 */ /* 0x040fe20000410000 */
[----:B------:R-:W-:Y:S01]  /*cc40*/  F2FP.F16.F32.PACK_AB R8, R8, R110 ;  /* 0x0000006e0808723e */ /* 0x000fe200000000ff */
[----:B------:R-:W-:Y:S01]  /*cc50*/  FMUL.FTZ R13, R5, R121 ;  /* 0x00000079050d7220 */ /* 0x000fe20000410000 */
[----:B------:R-:W-:Y:S01]  /*cc60*/  F2FP.F16.F32.PACK_AB R0, R0, R114 ;  /* 0x000000720000723e */ /* 0x000fe200000000ff */
[----:B------:R-:W-:Y:S01]  /*cc70*/  STS [R3], R9 ;  /* 0x0000000903007388 */ /* 0x000fe20000000800 */
[----:B------:R-:W-:Y:S01]  /*cc80*/  IADD3 R6, R3, R32, RZ ;  /* 0x0000002003067210 */ /* 0x000fe20007ffe0ff */
[C---:B------:R-:W-:Y:S01]  /*cc90*/  FMUL.FTZ R122, R4.reuse, R122 ;  /* 0x0000007a047a7220 */ /* 0x040fe20000410000 */
[----:B------:R-:W-:Y:S01]  /*cca0*/  F2FP.F16.F32.PACK_AB R7, R7, R112 ;  /* 0x000000700707723e */ /* 0x000fe200000000ff */
[----:B------:R-:W-:Y:S01]  /*ccb0*/  STS [R3+0x400], R8 ;  /* 0x0004000803007388 */ /* 0x000fe20000000800 */
[----:B------:R-:W-:Y:S01]  /*ccc0*/  F2FP.F16.F32.PACK_AB R11, R11, R104 ;  /* 0x000000680b0b723e */ /* 0x000fe200000000ff */
[----:B------:R-:W-:Y:S01]  /*ccd0*/  FMUL.FTZ R25, R4, R123 ;  /* 0x0000007b04197220 */ /* 0x000fe20000410000 */
[----:B------:R-:W-:Y:S01]  /*cce0*/  F2FP.F16.F32.PACK_AB R10, R10, R106 ;  /* 0x0000006a0a0a723e */ /* 0x000fe200000000ff */
[----:B------:R1:W-:Y:S01]  /*ccf0*/  STS [R6+0x400], R0 ;  /* 0x0004000006007388 */ /* 0x0003e20000000800 */
[----:B------:R-:W-:Y:S01]  /*cd00*/  SEL R34, R34, 0xffffffe0, !P1 ;  /* 0xffffffe022227807 */ /* 0x000fe20004800000 */
[C---:B------:R-:W-:Y:S01]  /*cd10*/  FMUL.FTZ R124, R5.reuse, R124 ;  /* 0x0000007c057c7220 */ /* 0x040fe20000410000 */
[----:B------:R-:W-:Y:S01]  /*cd20*/  F2FP.F16.F32.PACK_AB R12, R12, R116 ;  /* 0x000000740c0c723e */ /* 0x000fe200000000ff */
        /* <DEDUP_REMOVED lines=19> */
[C---:B------:R-:W-:Y:S01]  /*ce60*/  FMUL.FTZ R86, R4.reuse, R86 ;  /* 0x0000005604567220 */ /* 0x040fe20000410000 */
        /* <DEDUP_REMOVED lines=11> */
[----:B------:R-:W-:-:S02]  /*cf20*/  F2FP.F16.F32.PACK_AB R22, R22, R88 ;  /* 0x000000581616723e */ /* 0x000fc400000000ff */
[----:B----4-:R-:W-:Y:S01]  /*cf30*/  IADD3 R3, R3, R34, RZ ;  /* 0x0000002203037210 */ /* 0x010fe20007ffe0ff */
[----:B------:R-:W-:Y:S01]  /*cf40*/  FMUL.FTZ R10, R5, R132 ;  /* 0x00000084050a7220 */ /* 0x000fe20000410000 */
[----:B------:R-:W-:Y:S02]  /*cf50*/  F2FP.F16.F32.PACK_AB R21, R91, R90 ;  /* 0x0000005a5b15723e */ /* 0x000fe400000000ff */
[----:B------:R-:W-:Y:S01]  /*cf60*/  F2FP.F16.F32.PACK_AB R31, R31, R124 ;  /* 0x0000007c1f1f723e */ /* 0x000fe200000000ff */
[----:B------:R-:W-:Y:S01]  /*cf70*/  STS [R3], R19 ;  /* 0x0000001303007388 */ /* 0x000fe20000000800 */
[----:B------:R-:W-:Y:S02]  /*cf80*/  F2FP.F16.F32.PACK_AB R30, R30, R126 ;  /* 0x0000007e1e1e723e */ /* 0x000fe400000000ff */
        /* <DEDUP_REMOVED lines=9> */
[----:B-----5:R-:W-:Y:S01]  /*d020*/  F2FP.F16.F32.PACK_AB R12, R137, R136 ;  /* 0x00000088890c723e */ /* 0x020fe200000000ff */
[----:B------:R-:W-:Y:S01]  /*d030*/  STS [R3+0x2000], R17 ;  /* 0x0020001103007388 */ /* 0x000fe20000000800 */
[----:B------:R-:W-:-:S02]  /*d040*/  F2FP.F16.F32.PACK_AB R11, R139, R138 ;  /* 0x0000008a8b0b723e */ /* 0x000fc400000000ff */
        /* <DEDUP_REMOVED lines=19> */
[----:B--2---:R-:W-:-:S02]  /*d180*/  ISETP.NE.AND P1, PT, R41, -0x1, PT ;  /* 0xffffffff2900780c */ /* 0x004fc40003f25270 */
[----:B-1----:R-:W-:-:S04]  /*d190*/  IADD3 R0, R34, 0x400, R0 ;  /* 0x0000040022007810 */ /* 0x002fc80007ffe000 */
[----:B------:R-:W-:Y:S02]  /*d1a0*/  IADD3 R0, R32, R0, RZ ;  /* 0x0000000020007210 */ /* 0x000fe40007ffe0ff */
[----:B---3--:R-:W-:-:S05]  /*d1b0*/  IADD3 R3, R34, R3, RZ ;  /* 0x0000000322037210 */ /* 0x008fca0007ffe0ff */
        /* <DEDUP_REMOVED lines=13> */
.L_x_1518:
        /* <DEDUP_REMOVED lines=9> */
[----:B------:R5:W-:Y:S01]  /*d320*/  STS [R9+0x2400], R95 ;  /* 0x0024005f09007388 */ /* 0x000be20000000800 */
[----:B------:R-:W3:Y:S05]  /*d330*/  S2R R26, SR_CTAID.Z ;  /* 0x00000000001a7919 */ /* 0x000eea0000002700 */
[----:B------:R-:W3:Y:S01]  /*d340*/  @P2 LDC.64 R6, c[0x0][0x2c0] ;  /* 0x0000b000ff062b82 */ /* 0x000ee20000000a00 */
[----:B------:R-:W3:Y:S01]  /*d350*/  S2R R16, SR_CTAID.X ;  /* 0x0000000000107919 */ /* 0x000ee20000002500 */
[----:B------:R-:W-:Y:S01]  /*d360*/  @!P0 CS2R R4, SRZ ;  /* 0x0000000000048805 */ /* 0x000fe2000001ff00 */
[----:B------:R-:W-:Y:S01]  /*d370*/  STS [R3+0x2000], R10 ;  /* 0x0020000a03007388 */ /* 0x000fe20000000800 */
        /* <DEDUP_REMOVED lines=13> */
.L_x_1519:
        /* <DEDUP_REMOVED lines=11> */
.L_x_1520:
[----:B------:R4:W5:Y:S01]  /*d500*/  LDL R27, [R1+0x20] ;  /* 0x00002000011b7983 */ /* 0x0009620000100800 */
[----:B-1----:R-:W-:Y:S01]  /*d510*/  IMAD R7, R12, R3, RZ ;  /* 0x000000030c077224 */ /* 0x002fe200078e02ff */
[----:B------:R-:W1:Y:S01]  /*d520*/  @P4 LDC R13, c[0x0][0x2e8] ;  /* 0x0000ba00ff0d4b82 */ /* 0x000e620000000800 */
[----:B------:R-:W-:-:S07]  /*d530*/  LOP3.LUT R3, R39, 0xffffffe0, RZ, 0xc0, !PT ;  /* 0xffffffe027037812 */ /* 0x000fce00078ec0ff */
[----:B------:R-:W-:Y:S01]  /*d540*/  BAR.SYNC.DEFER_BLOCKING 0x0 ;  /* 0x0000000000007b1d */ /* 0x000fe20000010000 */
[----:B------:R-:W-:Y:S01]  /*d550*/  @P6 FMUL.FTZ R8, R8, 0.69314718246459960938 ;  /* 0x3f31721808086820 */ /* 0x000fe20000410000 */
[----:B------:R-:W-:Y:S02]  /*d560*/  SEL R7, R7, RZ, !P2 ;  /* 0x000000ff07077207 */ /* 0x000fe40005000000 */
[----:B------:R-:W-:-:S04]  /*d570*/  IADD3 R3, -R3, R40, RZ ;  /* 0x0000002803037210 */ /* 0x000fc80007ffe1ff */
[----:B------:R-:W2:Y:S01]  /*d580*/  @P5 LDC R14, c[0x0][0x2e8] ;  /* 0x0000ba00ff0e5b82 */ /* 0x000ea20000000800 */
[----:B------:R-:W4:Y:S01]  /*d590*/  @P3 MUFU.LG2 R10, R38 ;  /* 0x00000026000a3308 */ /* 0x000f220000000c00 */
[----:B------:R-:W-:Y:S01]  /*d5a0*/  LOP3.LUT P2, RZ, R3, 0x3, RZ, 0xc0, !PT ;  /* 0x0000000303ff7812 */ /* 0x000fe2000784c0ff */
[----:B---3--:R-:W-:Y:S01]  /*d5b0*/  IMAD R3, R16, R6, RZ ;  /* 0x0000000610037224 */ /* 0x008fe200078e02ff */
[----:B------:R-:W-:Y:S01]  /*d5c0*/  MOV R23, 0x7f800000 ;  /* 0x7f80000000177802 */ /* 0x000fe20000000f00 */
[----:B------:R-:W-:Y:S01]  /*d5d0*/  @P6 FFMA.FTZ R23, R101, R9, R8 ;  /* 0x0000000965176223 */ /* 0x000fe20000010008 */
[----:B------:R-:W-:Y:S02]  /*d5e0*/  IMAD R0, R26, R0, R7 ;  /* 0x000000001a007224 */ /* 0x000fe400078e0207 */
[----:B------:R-:W-:Y:S01]  /*d5f0*/  @P5 FMUL.FTZ R9, R15, 0.69314718246459960938 ;  /* 0x3f3172180f095820 */ /* 0x000fe20000410000 */
[----:B------:R-:W3:Y:S01]  /*d600*/  @P3 LDC R12, c[0x0][0x2e8] ;  /* 0x0000ba00ff0c3b82 */ /* 0x000ee20000000800 */
[----:B------:R-:W2:Y:S01]  /*d610*/  @P4 MUFU.LG2 R11, R37 ;  /* 0x00000025000b4308 */ /* 0x000ea20000000c00 */
[----:B------:R-:W-:Y:S01]  /*d620*/  SHF.L.U32 R8, R3, 0x7, RZ ;  /* 0x0000000703087819 */ /* 0x000fe200000006ff */
[----:B------:R-:W-:Y:S01]  /*d630*/  BSSY B0, `(.L_x_1521) ;  /* 0x0000038000007945 */ /* 0x000fe20003800000 */
[----:B------:R-:W-:-:S02]  /*d640*/  MOV R20, 0x7f800000 ;  /* 0x7f80000000147802 */ /* 0x000fc40000000f00 */
[----:B------:R-:W-:Y:S02]  /*d650*/  MOV R22, 0x7f800000 ;  /* 0x7f80000000167802 */ /* 0x000fe40000000f00 */
[----:B------:R-:W-:Y:S01]  /*d660*/  MOV R21, 0x7f800000 ;  /* 0x7f80000000157802 */ /* 0x000fe20000000f00 */
[----:B------:R1:W3:Y:S01]  /*d670*/  LDS.128 R28, [R204+0x3800] ;  /* 0x00380000cc1c7984 */ /* 0x0002e20000000c00 */
[----:B----4-:R-:W-:Y:S01]  /*d680*/  @P3 FMUL.FTZ R3, R10, 0.69314718246459960938 ;  /* 0x3f3172180a033820 */ /* 0x010fe20000410000 */
[----:B------:R-:W-:Y:S02]  /*d690*/  SHF.R.S32.HI R10, RZ, 0x1f, R8 ;  /* 0x0000001fff0a7819 */ /* 0x000fe40000011408 */
[--C-:B------:R-:W-:Y:S02]  /*d6a0*/  IADD3 R8, P1, P0, R8, R4, R0.reuse ;  /* 0x0000000408087210 */ /* 0x100fe4000783e000 */
[----:B------:R-:W-:Y:S01]  /*d6b0*/  SHF.R.S32.HI R0, RZ, 0x1f, R0 ;  /* 0x0000001fff007819 */ /* 0x000fe20000011400 */
[----:B--2---:R-:W-:Y:S01]  /*d6c0*/  @P5 FFMA.FTZ R22, R100, R14, R9 ;  /* 0x0000000e64165223 */ /* 0x004fe20000010009 */
[----:B------:R-:W-:-:S04]  /*d6d0*/  @P4 FMUL.FTZ R7, R11, 0.69314718246459960938 ;  /* 0x3f3172180b074820 */ /* 0x000fc80000410000 */
[----:B-1----:R-:W-:Y:S01]  /*d6e0*/  @P4 FFMA.FTZ R20, R99, R13, R7 ;  /* 0x0000000d63144223 */ /* 0x002fe20000010007 */
[----:B------:R-:W-:Y:S01]  /*d6f0*/  IADD3.X R7, R10, R5, R0, P1, P0 ;  /* 0x000000050a077210 */ /* 0x000fe20000fe0400 */
[----:B---3--:R-:W-:Y:S01]  /*d700*/  @P3 FFMA.FTZ R21, R2, R12, R3 ;  /* 0x0000000c02153223 */ /* 0x008fe20000010003 */
[----:B------:R-:W-:Y:S06]  /*d710*/  @P2 BRA `(.L_x_1522) ;  /* 0x0000000000a42947 */ /* 0x000fec0003800000 */
[----:B------:R-:W2:Y:S01]  /*d720*/  LDL.LU R17, [R1+0x38] ;  /* 0x0000380001117983 */ /* 0x000ea20000300800 */
[----:B------:R-:W-:-:S04]  /*d730*/  SHF.R.S32.HI R0, RZ, 0x1f, R33 ;  /* 0x0000001fff007819 */ /* 0x000fc80000011421 */
[----:B------:R-:W-:-:S04]  /*d740*/  LEA.HI R0, R0, R33, RZ, 0x2 ;  /* 0x0000002100007211 */ /* 0x000fc800078f10ff */
[----:B------:R-:W-:-:S05]  /*d750*/  LOP3.LUT R0, R0, 0xffffffc, RZ, 0xc0, !PT ;  /* 0x0ffffffc00007812 */ /* 0x000fca00078ec0ff */
[----:B------:R-:W-:-:S04]  /*d760*/  IMAD.IADD R0, R33, 0x1, -R0 ;  /* 0x0000000121007824 */ /* 0x000fc800078e0a00 */
[----:B--2---:R-:W-:-:S04]  /*d770*/  IMAD R0, R0, 0x10, R17 ;  /* 0x0000001000007824 */ /* 0x004fc800078e0211 */
        /* <DEDUP_REMOVED lines=35> */
.L_x_1522:
[----:B------:R-:W-:Y:S05]  /*d9b0*/  BSYNC B0 ;  /* 0x0000000000007941 */ /* 0x000fea0003800000 */
.L_x_1521:
[----:B------:R-:W2:Y:S01]  /*d9c0*/  LDL.LU.64 R12, [R1+0x8] ;  /* 0x00000800010c7983 */ /* 0x000ea20000300a00 */
        /* <DEDUP_REMOVED lines=35> */
.L_x_1524:
[----:B------:R-:W-:Y:S05]  /*dc00*/  BSYNC B0 ;  /* 0x0000000000007941 */ /* 0x000fea0003800000 */
.L_x_1523:
        /* <DEDUP_REMOVED lines=21> */
.L_x_1526:
[----:B------:R-:W-:Y:S05]  /*dd60*/  BSYNC B0 ;  /* 0x0000000000007941 */ /* 0x000fea0003800000 */
.L_x_1525:
        /* <DEDUP_REMOVED lines=16> */
.L_x_1528:
[----:B------:R-:W-:Y:S05]  /*de70*/  BSYNC B0 ;  /* 0x0000000000007941 */ /* 0x000fea0003800000 */
.L_x_1527:
        /* <DEDUP_REMOVED lines=16> */
.L_x_1530:
[----:B------:R-:W-:Y:S05]  /*df80*/  BSYNC B0 ;  /* 0x0000000000007941 */ /* 0x000fea0003800000 */
.L_x_1529:
        /* <DEDUP_REMOVED lines=16> */
.L_x_1532:
[----:B------:R-:W-:Y:S05]  /*e090*/  BSYNC B0 ;  /* 0x0000000000007941 */ /* 0x000fea0003800000 */
.L_x_1531:
        /* <DEDUP_REMOVED lines=16> */
.L_x_1534:
[----:B------:R-:W-:Y:S05]  /*e1a0*/  BSYNC B0 ;  /* 0x0000000000007941 */ /* 0x000fea0003800000 */
.L_x_1533:
        /* <DEDUP_REMOVED lines=16> */
.L_x_1536:
[----:B------:R-:W-:Y:S05]  /*e2b0*/  BSYNC B0 ;  /* 0x0000000000007941 */ /* 0x000fea0003800000 */
.L_x_1535:
        /* <DEDUP_REMOVED lines=16> */
.L_x_1476:
[----:B------:R-:W2:Y:S01]  /*e3c0*/  LDL.LU R14, [R1+0x28] ;  /* 0x00002800010e7983 */ /* 0x000ea20000300800 */
[----:B------:R-:W1:Y:S01]  /*e3d0*/  LDC.U8 R0, c[0x0][0x3d9] ;  /* 0x0000f640ff007b82 */ /* 0x000e620000000000 */
[----:B------:R-:W-:Y:S01]  /*e3e0*/  LEA.HI R18, R29, R156, RZ, 0x3 ;  /* 0x0000009c1d127211 */ /* 0x000fe200078f18ff */
[----:B------:R-:W-:Y:S01]  /*e3f0*/  ULDC UR6, c[0x0][0x2d0] ;  /* 0x0000b40000067ab9 */ /* 0x000fe20000000800 */
[----:B------:R-:W-:Y:S01]  /*e400*/  ULDC.64 UR4, c[0x0][0x2a0] ;  /* 0x0000a80000047ab9 */ /* 0x000fe20000000a00 */
[----:B------:R-:W-:Y:S01]  /*e410*/  BSSY B0, `(.L_x_1537) ;  /* 0x000004e000007945 */ /* 0x000fe20003800000 */
[----:B------:R-:W-:-:S03]  /*e420*/  LOP3.LUT R15, R18, 0xfffffff8, RZ, 0xc0, !PT ;  /* 0xfffffff8120f7812 */ /* 0x000fc600078ec0ff */
        /* <DEDUP_REMOVED lines=16> */
[----:B------:R-:W3:Y:S01]  /*e530*/  @P0 LDC.64 R8, c[0x0][0x298] ;  /* 0x0000a600ff080b82 */ /* 0x000ee20000000a00 */
[----:B--2---:R-:W-:Y:S02]  /*e540*/  @!P0 IMAD R6, R0, R4, RZ ;  /* 0x0000000400068224 */ /* 0x004fe400078e02ff */
[----:B------:R-:W-:Y:S02]  /*e550*/  @P2 IMAD.MOV.U32 R0, RZ, RZ, 0x1 ;  /* 0x00000001ff002424 */ /* 0x000fe400078e00ff */
[----:B-1----:R-:W-:Y:S02]  /*e560*/  @!P2 IMAD R0, R7, R19, RZ ;  /* 0x000000130700a224 */ /* 0x002fe400078e02ff */
[C---:B------:R-:W-:Y:S02]  /*e570*/  @!P0 IMAD R12, R28.reuse, R5, R6 ;  /* 0x000000051c0c8224 */ /* 0x040fe400078e0206 */
[----:B------:R-:W-:Y:S02]  /*e580*/  IMAD R0, R28, R0, RZ ;  /* 0x000000001c007224 */ /* 0x000fe400078e02ff */
[----:B---3--:R-:W-:-:S03]  /*e590*/  @P0 IMAD.WIDE.U32 R2, R14, R8, RZ ;  /* 0x000000080e020225 */ /* 0x008fc600078e00ff */
[----:B------:R-:W-:Y:S01]  /*e5a0*/  SEL R0, R0, RZ, !P1 ;  /* 0x000000ff00007207 */ /* 0x000fe20004800000 */
[----:B------:R-:W-:Y:S02]  /*e5b0*/  @P2 IMAD R6, R11, R10, RZ ;  /* 0x0000000a0b062224 */ /* 0x000fe400078e02ff */
[----:B------:R-:W-:Y:S01]  /*e5c0*/  @!P2 IMAD.MOV.U32 R6, RZ, RZ, R7 ;  /* 0x000000ffff06a224 */ /* 0x000fe200078e0007 */
[----:B------:R-:W-:Y:S01]  /*e5d0*/  SHF.R.S32.HI R7, RZ, 0x1f, R16 ;  /* 0x0000001fff077819 */ /* 0x000fe20000011410 */
[----:B------:R-:W-:-:S04]  /*e5e0*/  @!P0 IMAD.WIDE.U32 R4, R28, R4, RZ ;  /* 0x000000041c048225 */ /* 0x000fc800078e00ff */
[----:B------:R-:W-:Y:S02]  /*e5f0*/  @P0 IMAD R9, R14, R9, R3 ;  /* 0x000000090e090224 */ /* 0x000fe400078e0203 */
[----:B------:R-:W-:Y:S01]  /*e600*/  @P0 IMAD.MOV.U32 R8, RZ, RZ, R2 ;  /* 0x000000ffff080224 */ /* 0x000fe200078e0002 */
[----:B------:R-:W-:Y:S01]  /*e610*/  @!P1 CS2R R2, SRZ ;  /* 0x0000000000029805 */ /* 0x000fe2000001ff00 */
[----:B----4-:R-:W-:Y:S02]  /*e620*/  @!P3 IMAD R14, R28, R13, RZ ;  /* 0x0000000d1c0eb224 */ /* 0x010fe400078e02ff */
[----:B------:R-:W-:Y:S02]  /*e630*/  IMAD R6, R16, R6, R0 ;  /* 0x0000000610067224 */ /* 0x000fe400078e0200 */
[----:B------:R-:W-:Y:S01]  /*e640*/  @!P0 IMAD.MOV.U32 R8, RZ, RZ, R4 ;  /* 0x000000ffff088224 */ /* 0x000fe200078e0004 */
[----:B------:R1:W-:Y:S01]  /*e650*/  @!P3 STL [R1+0x28], R14 ;  /* 0x0000280e0100b387 */ /* 0x0003e20000100800 */
[----:B------:R-:W-:Y:S01]  /*e660*/  IMAD.SHL.U32 R0, R15, 0x8, RZ ;  /* 0x000000080f007824 */ /* 0x000fe200078e00ff */
[----:B------:R-:W-:Y:S01]  /*e670*/  @P1 SHF.R.S32.HI R3, RZ, 0x1f, R14 ;  /* 0x0000001fff031819 */ /* 0x000fe2000001140e */
[----:B------:R-:W-:Y:S01]  /*e680*/  @!P0 IMAD.IADD R9, R5, 0x1, R12 ;  /* 0x0000000105098824 */ /* 0x000fe200078e020c */
[----:B------:R-:W-:Y:S01]  /*e690*/  SHF.R.S32.HI R4, RZ, 0x3, R18 ;  /* 0x00000003ff047819 */ /* 0x000fe20000011412 */
[----:B------:R-:W-:Y:S01]  /*e6a0*/  @P1 IMAD.MOV.U32 R2, RZ, RZ, R14 ;  /* 0x000000ffff021224 */ /* 0x000fe200078e000e */
[----:B------:R-:W-:Y:S01]  /*e6b0*/  IADD3 R8, P0, R0, R8, RZ ;  /* 0x0000000800087210 */ /* 0x000fe20007f1e0ff */
[----:B-----5:R-:W-:Y:S01]  /*e6c0*/  IMAD R5, R210, R17, RZ ;  /* 0x00000011d2057224 */ /* 0x020fe200078e02ff */
[----:B------:R-:W-:Y:S01]  /*e6d0*/  ISETP.GE.AND P3, PT, R0, UR6, PT ;  /* 0x0000000600007c0c */ /* 0x000fe2000bf66270 */
[----:B------:R-:W-:Y:S01]  /*e6e0*/  VIADD R24, R4, 0x10 ;  /* 0x0000001004187836 */ /* 0x000fe20000000000 */
[----:B------:R-:W-:Y:S01]  /*e6f0*/  LEA.HI.X.SX32 R9, R0, R9, 0x1, P0 ;  /* 0x0000000900097211 */ /* 0x000fe200000f0eff */
[C---:B------:R-:W-:Y:S01]  /*e700*/  VIADD R25, R4.reuse, 0x20 ;  /* 0x0000002004197836 */ /* 0x040fe20000000000 */
[--C-:B------:R-:W-:Y:S01]  /*e710*/  IADD3 R19, P2, P1, R5, R2, R6.reuse ;  /* 0x0000000205137210 */ /* 0x100fe2000795e006 */
[----:B------:R-:W-:Y:S01]  /*e720*/  IMAD R2, R7, UR4, RZ ;  /* 0x0000000407027c24 */ /* 0x000fe2000f8e02ff */
[----:B------:R-:W-:Y:S01]  /*e730*/  SHF.R.S32.HI R10, RZ, 0x1f, R5 ;  /* 0x0000001fff0a7819 */ /* 0x000fe20000011405 */
[----:B------:R-:W-:Y:S01]  /*e740*/  VIADD R26, R4, 0x30 ;  /* 0x00000030041a7836 */ /* 0x000fe20000000000 */
[----:B------:R-:W-:Y:S01]  /*e750*/  SHF.R.S32.HI R6, RZ, 0x1f, R6 ;  /* 0x0000001fff067819 */ /* 0x000fe20000011406 */
[----:B------:R-:W-:Y:S01]  /*e760*/  IMAD.WIDE.U32 R8, R16, UR4, R8 ;  /* 0x0000000410087c25 */ /* 0x000fe2000f8e0008 */
[----:B------:R-:W-:-:S02]  /*e770*/  SHF.R.S32.HI R5, RZ, 0x1f, R4 ;  /* 0x0000001fff057819 */ /* 0x000fc40000011404 */
[----:B------:R-:W-:Y:S01]  /*e780*/  IADD3.X R18, R10, R3, R6, P2, P1 ;  /* 0x000000030a127210 */ /* 0x000fe200017e2406 */
[----:B------:R-:W-:Y:S02]  /*e790*/  IMAD R6, R16, UR5, R2 ;  /* 0x0000000510067c24 */ /* 0x000fe4000f8e0202 */
[----:B------:R-:W-:-:S04]  /*e7a0*/  IMAD.WIDE R2, R238, 0x80, R4 ;  /* 0x00000080ee027825 */ /* 0x000fc800078e0204 */
[----:B-1----:R-:W-:Y:S02]  /*e7b0*/  IMAD.IADD R14, R165, 0x1, -R210 ;  /* 0x00000001a50e7824 */ /* 0x002fe400078e0ad2 */
[----:B------:R-:W-:-:S03]  /*e7c0*/  IMAD.IADD R7, R6, 0x1, R9 ;  /* 0x0000000106077824 */ /* 0x000fc600078e0209 */
[-C--:B------:R-:W-:Y:S02]  /*e7d0*/  ISETP.GE.AND P0, PT, R4, R14.reuse, PT ;  /* 0x0000000e0400720c */ /* 0x080fe40003f06270 */
[-C--:B------:R-:W-:Y:S02]  /*e7e0*/  ISETP.GE.AND P6, PT, R24, R14.reuse, PT ;  /* 0x0000000e1800720c */ /* 0x080fe40003fc6270 */
[----:B------:R-:W-:Y:S02]  /*e7f0*/  P2R R22, PR, RZ, 0x1 ;  /* 0x00000001ff167803 */ /* 0x000fe40000000000 */
[-C--:B------:R-:W-:Y:S02]  /*e800*/  ISETP.GE.OR P0, PT, R4, R14.reuse, P3 ;  /* 0x0000000e0400720c */ /* 0x080fe40001f06670 */
[-C--:B------:R-:W-:Y:S02]  /*e810*/  ISETP.GE.AND P5, PT, R25, R14.reuse, PT ;  /* 0x0000000e1900720c */ /* 0x080fe40003fa6270 */
[----:B------:R-:W-:-:S02]  /*e820*/  ISETP.GE.AND P4, PT, R26, R14, PT ;  /* 0x0000000e1a00720c */ /* 0x000fc40003f86270 */
[----:B------:R-:W-:-:S07]  /*e830*/  ISETP.GE.OR P1, PT, R24, R14, P3 ;  /* 0x0000000e1800720c */ /* 0x000fce0001f26670 */
        /* <DEDUP_REMOVED lines=11> */
.L_x_1538:
[----:B------:R-:W-:Y:S05]  /*e8f0*/  BSYNC B0 ;  /* 0x0000000000007941 */ /* 0x000fea0003800000 */
.L_x_1537:
        /* <DEDUP_REMOVED lines=16> */
.L_x_1540:
[----:B------:R-:W-:Y:S05]  /*ea00*/  BSYNC B0 ;  /* 0x0000000000007941 */ /* 0x000fea0003800000 */
.L_x_1539:
        /* <DEDUP_REMOVED lines=17> */
.L_x_1542:
[----:B------:R-:W-:Y:S05]  /*eb20*/  BSYNC B0 ;  /* 0x0000000000007941 */ /* 0x000fea0003800000 */
.L_x_1541:
        /* <DEDUP_REMOVED lines=16> */
.L_x_1544:
[----:B------:R-:W-:Y:S05]  /*ec30*/  BSYNC B0 ;  /* 0x0000000000007941 */ /* 0x000fea0003800000 */
.L_x_1543:
        /* <DEDUP_REMOVED lines=19> */
.L_x_1546:
[----:B------:R-:W-:Y:S05]  /*ed70*/  BSYNC B0 ;  /* 0x0000000000007941 */ /* 0x000fea0003800000 */
.L_x_1545:
[----:B------:R-:W-:Y:S01]  /*ed80*/  ISETP.NE.AND P2, PT, R22, RZ, PT ;  /* 0x000000ff1600720c */ /* 0x000fe20003f45270 */
[----:B------:R-:W-:Y:S01]  /*ed90*/  BSSY B0, `(.L_x_1547) ;  /* 0x000001b000007945 */ /* 0x000fe20003800000 */
[----:B------:R-:W-:Y:S02]  /*eda0*/  ISETP.GE.AND P0, PT, R16, R14, PT ;  /* 0x0000000e1000720c */ /* 0x000fe40003f06270 */
[C---:B------:R-:W-:Y:S02]  /*edb0*/  ISETP.NE.OR P2, PT, R15.reuse, RZ, P2 ;  /* 0x000000ff0f00720c */ /* 0x040fe40001745670 */
[C---:B------:R-:W-:Y:S02]  /*edc0*/  ISETP.NE.OR P4, PT, R15.reuse, RZ, P4 ;  /* 0x000000ff0f00720c */ /* 0x040fe40002785670 */
[----:B------:R-:W-:Y:S02]  /*edd0*/  P2R R22, PR, RZ, 0x4 ;  /* 0x00000004ff167803 */ /* 0x000fe40000000000 */
[----:B------:R-:W-:-:S02]  /*ede0*/  ISETP.NE.OR P2, PT, R15, RZ, P1 ;  /* 0x000000ff0f00720c */ /* 0x000fc40000f45670 */
[C---:B------:R-:W-:Y:S02]  /*edf0*/  ISETP.NE.OR P1, PT, R15.reuse, RZ, P0 ;  /* 0x000000ff0f00720c */ /* 0x040fe40000725670 */
        /* <DEDUP_REMOVED lines=20> */
.L_x_1548:
[----:B------:R-:W-:Y:S05]  /*ef40*/  BSYNC B0 ;  /* 0x0000000000007941 */ /* 0x000fea0003800000 */
.L_x_1547:
        /* <DEDUP_REMOVED lines=19> */
.L_x_1550:
[----:B------:R-:W-:Y:S05]  /*f080*/  BSYNC B0 ;  /* 0x0000000000007941 */ /* 0x000fea0003800000 */
.L_x_1549:
        /* <DEDUP_REMOVED lines=16> */
.L_x_1552:
[----:B------:R-:W-:Y:S05]  /*f190*/  BSYNC B0 ;  /* 0x0000000000007941 */ /* 0x000fea0003800000 */
.L_x_1551:
        /* <DEDUP_REMOVED lines=11> */
.L_x_1554:
[----:B------:R-:W-:Y:S05]  /*f250*/  BSYNC B0 ;  /* 0x0000000000007941 */ /* 0x000fea0003800000 */
.L_x_1553:
        /* <DEDUP_REMOVED lines=10> */
.L_x_1556:
[----:B------:R-:W-:Y:S05]  /*f300*/  BSYNC B0 ;  /* 0x0000000000007941 */ /* 0x000fea0003800000 */
.L_x_1555:
        /* <DEDUP_REMOVED lines=10> */
.L_x_1558:
[----:B------:R-:W-:Y:S05]  /*f3b0*/  BSYNC B0 ;  /* 0x0000000000007941 */ /* 0x000fea0003800000 */
.L_x_1557:
        /* <DEDUP_REMOVED lines=11> */
.L_x_1560:
[----:B------:R-:W-:Y:S05]  /*f470*/  BSYNC B0 ;  /* 0x0000000000007941 */ /* 0x000fea0003800000 */
.L_x_1559:
        /* <DEDUP_REMOVED lines=11> */
.L_x_1562:
[----:B------:R-:W-:Y:S05]  /*f530*/  BSYNC B0 ;  /* 0x0000000000007941 */ /* 0x000fea0003800000 */
.L_x_1561:
        /* <DEDUP_REMOVED lines=11> */
.L_x_1564:
[----:B------:R-:W-:Y:S05]  /*f5f0*/  BSYNC B0 ;  /* 0x0000000000007941 */ /* 0x000fea0003800000 */
.L_x_1563:
        /* <DEDUP_REMOVED lines=10> */
.L_x_1566:
[----:B------:R-:W-:Y:S05]  /*f6a0*/  BSYNC B0 ;  /* 0x0000000000007941 */ /* 0x000fea0003800000 */
.L_x_1565:
        /* <DEDUP_REMOVED lines=10> */
.L_x_1567:
        /* <DEDUP_REMOVED lines=11> */
.L_x_2590:


//--------------------- .text._ZN5flash16flash_fwd_kernelI23Flash_fwd_kernel_traitsILi64ELi128ELi64ELi4ELb0ELb0EN7cutlass6half_tE19Flash_kernel_traitsILi64ELi128ELi64ELi4ES3_EELb1ELb0ELb0ELb0ELb0ELb0ELb0ELb1EEEvNS_16Flash_fwd_paramsE --------------------------
	.section	.text._ZN5flash16flash_fwd_kernelI23Flash_fwd_kernel_traitsILi64ELi128ELi64ELi4ELb0ELb0EN7cutlass6half_tE19Flash_kernel_traitsILi64ELi128ELi64ELi4ES3_EELb1ELb0ELb0ELb0ELb0ELb0ELb0ELb1EEEvNS_16Flash_fwd_paramsE,"ax",@progbits
	.align	128
        .global         _ZN5flash16flash_fwd_kernelI23Flash_fwd_kernel_traitsILi64ELi128ELi64ELi4ELb0ELb0EN7cutlass6half_tE19Flash_kernel_traitsILi64ELi128ELi64ELi4ES3_EELb1ELb0ELb0ELb0ELb0ELb0ELb0ELb1EEEvNS_16Flash_fwd_paramsE
        .type           _ZN5flash16flash_fwd_kernelI23Flash_fwd_kernel_traitsILi64ELi128ELi64ELi4ELb0ELb0EN7cutlass6half_tE19Flash_kernel_traitsILi64ELi128ELi64ELi4ES3_EELb1ELb0ELb0ELb0ELb0ELb0ELb0ELb1EEEvNS_16Flash_fwd_paramsE,@function
        .size           _ZN5flash16flash_fwd_kernelI23Flash_fwd_kernel_traitsILi64ELi128ELi64ELi4ELb0ELb0EN7cutlass6half_tE19Flash_kernel_traitsILi64ELi128ELi64ELi4ES3_EELb1ELb0ELb0ELb0ELb0ELb0ELb0ELb1EEEvNS_16Flash_fwd_paramsE,(.L_x_2591 - _ZN5flash16flash_fwd_kernelI23Flash_fwd_kernel_traitsILi64ELi128ELi64ELi4ELb0ELb0EN7cutlass6half_tE19Flash_kernel_traitsILi64ELi128ELi64ELi4ES3_EELb1ELb0ELb0ELb0ELb0ELb0ELb0ELb1EEEvNS_16Flash_fwd_paramsE)
        .other          _ZN5flash16flash_fwd_kernelI23Flash_fwd_kernel_traitsILi64ELi128ELi64ELi4ELb0ELb0EN7cutlass6half_tE19Flash_kernel_traitsILi64ELi128ELi64ELi4ES3_EELb1ELb0ELb0ELb0ELb0ELb0ELb0ELb1EEEvNS_16Flash_fwd_paramsE,@"STO_CUDA_ENTRY STV_DEFAULT"
_ZN5flash16flash_fwd_kernelI23Flash_fwd_kernel_traitsILi64ELi128ELi64ELi4ELb0ELb0EN7cutlass6half_tE19Flash_kernel_traitsILi64ELi128ELi64ELi4ES3_EELb1ELb0ELb0ELb0ELb0ELb0ELb0ELb1EEEvNS_16Flash_fwd_paramsE:
.text._ZN5flash16flash_fwd_kernelI23Flash_fwd_kernel_traitsILi64ELi128ELi64ELi4ELb0ELb0EN7cutlass6half_tE19Flash_kernel_traitsILi64ELi128ELi64ELi4ES3_EELb1ELb0ELb0ELb0ELb0ELb0ELb0ELb1EEEvNS_16Flash_fwd_paramsE:
        /* <DEDUP_REMOVED lines=11> */
[----:B-1----:R-:W-:Y:S01]  /*00b0*/  VIADD R1, R1, 0xfffffed8 ;  /* 0xfffffed801017836 */ /* 0x002fe20000000000 */
[----:B------:R-:W-:-:S04]  /*00c0*/  ULDC.U8 UR19, c[0x0][0x388] ;  /* 0x0000e20000137ab9 */ /* 0x000fc80000000000 */
[----:B------:R-:W4:Y:S01]  /*00d0*/  @P3 LDG.E.64 R8, desc[UR20][R8.64] ;  /* 0x0000001408083981 */ /* 0x000f22000c1e1b00 */
[----:B------:R-:W1:Y:S01]  /*00e0*/  LDC.64 R2, c[0x0][0x300] ;  /* 0x0000c000ff027b82 */ /* 0x000e620000000a00 */
[----:B--2---:R-:W-:Y:S01]  /*00f0*/  @P3 IMAD.MOV.U32 R126, RZ, RZ, R130 ;  /* 0x000000ffff7e3224 */ /* 0x004fe200078e0082 */
[----:B------:R-:W2:Y:S06]  /*0100*/  S2R R132, SR_CTAID.Y ;  /* 0x0000000000847919 */ /* 0x000eac0000002600 */
[----:B------:R-:W2:Y:S01]  /*0110*/  LDC.64 R4, c[0x0][0x2f0] ;  /* 0x0000bc00ff047b82 */ /* 0x000ea20000000a00 */
[----:B---3--:R-:W3:Y:S01]  /*0120*/  @P3 LDG.E.64 R6, desc[UR20][R126.64] ;  /* 0x000000147e063981 */ /* 0x008ee2000c1e1b00 */
[----:B------:R-:W-:Y:S01]  /*0130*/  ISETP.NE.U32.AND P4, PT, RZ, UR4, PT ;  /* 0x00000004ff007c0c */ /* 0x000fe2000bf85070 */
[----:B------:R-:W-:Y:S01]  /*0140*/  IMAD.MOV.U32 R22, RZ, RZ, -0x1 ;  /* 0xffffffffff167424 */ /* 0x000fe200078e00ff */
[----:B------:R-:W4:Y:S01]  /*0150*/  S2R R129, SR_CTAID.Z ;  /* 0x0000000000817919 */ /* 0x000f220000002700 */
[----:B------:R-:W4:Y:S01]  /*0160*/  S2R R123, SR_TID.X ;  /* 0x00000000007b7919 */ /* 0x000f220000002100 */
[----:B-1----:R-:W-:-:S04]  /*0170*/  ISETP.NE.U32.AND P0, PT, R2, RZ, PT ;  /* 0x000000ff0200720c */ /* 0x002fc80003f05070 */
[----:B------:R-:W-:Y:S02]  /*0180*/  ISETP.NE.AND.EX P1, PT, R3, RZ, PT, P0 ;  /* 0x000000ff0300720c */ /* 0x000fe40003f25300 */
[----:B------:R-:W-:Y:S01]  /*0190*/  ISETP.NE.AND.EX P0, PT, RZ, UR5, PT, P4 ;  /* 0x00000005ff007c0c */ /* 0x000fe2000bf05340 */
[----:B------:R-:W1:Y:S01]  /*01a0*/  LDC.64 R2, c[0x0][0x2f8] ;  /* 0x0000be00ff027b82 */ /* 0x000e620000000a00 */
[----:B--2---:R-:W-:-:S09]  /*01b0*/  IMAD.WIDE R14, R132, 0x4, R4 ;  /* 0x00000004840e7825 */ /* 0x004fd200078e0204 */
[----:B------:R-:W2:Y:S01]  /*01c0*/  @P1 LDC.64 R4, c[0x0][0x300] ;  /* 0x0000c000ff041b82 */ /* 0x000ea20000000a00 */
[----:B----4-:R-:W-:-:S04]  /*01d0*/  LOP3.LUT R0, R129, R138, R132, 0xfe, !PT ;  /* 0x0000008a81007212 */ /* 0x010fc800078efe84 */
[----:B------:R-:W-:-:S03]  /*01e0*/  LOP3.LUT P2, RZ, R0, R123, RZ, 0xfc, !PT ;  /* 0x0000007b00ff7212 */ /* 0x000fc6000784fcff */
[----:B------:R-:W3:Y:S10]  /*01f0*/  @P3 LDC R0, c[0x0][0x3b0] ;  /* 0x0000ec00ff003b82 */ /* 0x000ef40000000800 */
[----:B------:R-:W4:Y:S01]  /*0200*/  @!P2 LDC.64 R12, c[0x0][0x3b8] ;  /* 0x0000ee00ff0cab82 */ /* 0x000f220000000a00 */
[----:B------:R-:W-:-:S02]  /*0210*/  IMAD.MOV.U32 R19, RZ, RZ, -0x1 ;  /* 0xffffffffff137424 */ /* 0x000fc400078e00ff */
[----:B--2---:R-:W-:Y:S01]  /*0220*/  @P1 IMAD.WIDE R4, R132, 0x4, R4 ;  /* 0x0000000484041825 */ /* 0x004fe200078e0204 */
[----:B------:R-:W-:Y:S02]  /*0230*/  @P3 R2UR UR22, R8 ;  /* 0x00000000081632ca */ /* 0x000fe400000e0000 */
[----:B------:R-:W-:Y:S02]  /*0240*/  @P3 R2UR UR23, R9 ;  /* 0x00000000091732ca */ /* 0x000fe400000e0000 */
[----:B------:R-:W2:Y:S09]  /*0250*/  LDC.U8 R8, c[0x0][0x3c2] ;  /* 0x0000f080ff087b82 */ /* 0x000eb20000000000 */
[----:B------:R-:W-:-:S02]  /*0260*/  IMAD.U32 R10, RZ, RZ, UR22 ;  /* 0x00000016ff0a7e24 */ /* 0x000fc4000f8e00ff */
[----:B------:R-:W-:Y:S01]  /*0270*/  IMAD.U32 R11, RZ, RZ, UR23 ;  /* 0x00000017ff0b7e24 */ /* 0x000fe2000f8e00ff */
[----:B---3--:R-:W-:-:S04]  /*0280*/  @P3 IADD3 R130, P5, R6, R0, RZ ;  /* 0x0000000006823210 */ /* 0x008fc80007fbe0ff */
[----:B----4-:R3:W-:Y:S01]  /*0290*/  @!P2 STG.E.64 desc[UR20][R12.64], R10 ;  /* 0x0000000a0c00a986 */ /* 0x0107e2000c101b14 */
[----:B------:R-:W-:Y:S02]  /*02a0*/  @P3 IMAD.X R127, RZ, RZ, R7, P5 ;  /* 0x000000ffff7f3224 */ /* 0x000fe400028e0607 */
[----:B------:R-:W-:Y:S01]  /*02b0*/  @!P2 IMAD.MOV.U32 R126, RZ, RZ, R130 ;  /* 0x000000ffff7ea224 */ /* 0x000fe200078e0082 */
[----:B------:R-:W4:Y:S04]  /*02c0*/  LDC.64 R6, c[0x0][0x2f8] ;  /* 0x0000be00ff067b82 */ /* 0x000f280000000a00 */
[----:B------:R3:W-:Y:S04]  /*02d0*/  @!P2 STG.E.64 desc[UR20][R12.64+0x8], R126 ;  /* 0x0000087e0c00a986 */ /* 0x0007e8000c101b14 */
[----:B------:R-:W3:Y:S04]  /*02e0*/  @P0 LDG.E R22, desc[UR20][R14.64] ;  /* 0x000000140e160981 */ /* 0x000ee8000c1e1900 */
[----:B------:R3:W3:Y:S01]  /*02f0*/  @P0 LDG.E R0, desc[UR20][R14.64+0x4] ;  /* 0x000004140e000981 */ /* 0x0006e2000c1e1900 */
[----:B--2---:R-:W-:-:S02]  /*0300*/  ISETP.NE.AND P3, PT, R8, RZ, PT ;  /* 0x000000ff0800720c */ /* 0x004fc40003f65270 */
[----:B-1----:R-:W-:-:S04]  /*0310*/  ISETP.EQ.U32.AND P2, PT, R2, RZ, PT ;  /* 0x000000ff0200720c */ /* 0x002fc80003f42070 */
[----:B------:R-:W-:Y:S01]  /*0320*/  ISETP.EQ.OR.EX P2, PT, R3, RZ, !P3, P2 ;  /* 0x000000ff0300720c */ /* 0x000fe20005f42720 */
[----:B----4-:R-:W-:-:S04]  /*0330*/  IMAD.WIDE R6, R132, 0x4, R6 ;  /* 0x0000000484067825 */ /* 0x010fc800078e0206 */
[----:B---3--:R-:W-:-:S08]  /*0340*/  IMAD.MOV.U32 R10, RZ, RZ, RZ ;  /* 0x000000ffff0a7224 */ /* 0x008fd000078e00ff */
[----:B------:R1:W5:Y:S04]  /*0350*/  @!P2 LDG.E R19, desc[UR20][R6.64] ;  /* 0x000000140613a981 */ /* 0x000368000c1e1900 */
[----:B------:R1:W5:Y:S01]  /*0360*/  @P1 LDG.E R10, desc[UR20][R4.64] ;  /* 0x00000014040a1981 */ /* 0x000362000c1e1900 */
[----:B------:R-:W-:-:S04]  /*0370*/  SHF.R.S32.HI R14, RZ, 0x1f, R123 ;  /* 0x0000001fff0e7819 */ /* 0x000fc8000001147b */
[----:B------:R-:W-:Y:S01]  /*0380*/  LEA.HI R131, R14, R123, RZ, 0x5 ;  /* 0x0000007b0e837211 */ /* 0x000fe200078f28ff */
[----:B------:R-:W-:-:S06]  /*0390*/  @P0 IMAD.IADD R17, R0, 0x1, -R22 ;  /* 0x0000000100110824 */ /* 0x000fcc00078e0a16 */
[----:B------:R-:W2:Y:S01]  /*03a0*/  @!P0 LDC R17, c[0x0][0x2c4] ;  /* 0x0000b100ff118b82 */ /* 0x000ea20000000800 */
[----:B------:R1:W-:Y:S01]  /*03b0*/  STL [R1+0x70], R22 ;  /* 0x0000701601007387 */ /* 0x0003e20000100800 */
[----:B------:R-:W-:-:S04]  /*03c0*/  ISETP.NE.U32.AND P0, PT, R2, RZ, PT ;  /* 0x000000ff0200720c */ /* 0x000fc80003f05070 */
[----:B------:R-:W-:Y:S02]  /*03d0*/  ISETP.NE.AND.EX P0, PT, R3, RZ, PT, P0 ;  /* 0x000000ff0300720c */ /* 0x000fe40003f05300 */
[----:B------:R-:W-:Y:S01]  /*03e0*/  LOP3.LUT R0, R131, 0xffffffe0, RZ, 0xc0, !PT ;  /* 0xffffffe083007812 */ /* 0x000fe200078ec0ff */
[----:B--2---:R1:W-:Y:S04]  /*03f0*/  STL [R1+0x78], R17 ;  /* 0x0000781101007387 */ /* 0x0043e80000100800 */
[----:B------:R-:W-:-:S06]  /*0400*/  IMAD.IADD R121, R123, 0x1, -R0 ;  /* 0x000000017b797824 */ /* 0x000fcc00078e0a00 */
[----:B------:R-:W-:Y:S05]  /*0410*/  @!P0 BRA `(.L_x_1568) ;  /* 0x0000000000108947 */ /* 0x000fea0003800000 */
[----:B------:R-:W1:Y:S02]  /*0420*/  @P3 LDG.E R0, desc[UR20][R6.64+0x4] ;  /* 0x0000041406003981 */ /* 0x000e64000c1e1900 */
[----:B-1---5:R-:W-:-:S06]  /*0430*/  @P3 IADD3 R5, R0, -R19, RZ ;  /* 0x8000001300053210 */ /* 0x022fcc0007ffe0ff */
[----:B------:R2:W5:Y:S01]  /*0440*/  @!P3 LDG.E R5, desc[UR20][R6.64] ;  /* 0x000000140605b981 */ /* 0x000562000c1e1900 */
[----:B------:R-:W-:Y:S05]  /*0450*/  BRA `(.L_x_1569) ;  /* 0x0000000000047947 */ /* 0x000fea0003800000 */
.L_x_1568:
[----:B-1----:R-:W1:Y:S02]  /*0460*/  LDC R5, c[0x0][0x2c8] ;  /* 0x0000b200ff057b82 */ /* 0x002e640000000800 */
.L_x_1569:
[----:B------:R-:W3:Y:S02]  /*0470*/  LDC.64 R2, c[0x0][0x308] ;  /* 0x0000c200ff027b82 */ /* 0x000ee40000000a00 */
[----:B---3--:R-:W-:-:S04]  /*0480*/  ISETP.NE.U32.AND P0, PT, R2, RZ, PT ;  /* 0x000000ff0200720c */ /* 0x008fc80003f05070 */
[----:B------:R-:W-:-:S13]  /*0490*/  ISETP.NE.AND.EX P0, PT, R3, RZ, PT, P0 ;  /* 0x000000ff0300720c */ /* 0x000fda0003f05300 */
[----:B------:R-:W2:Y:S08]  /*04a0*/  @P0 LDC.64 R2, c[0x0][0x308] ;  /* 0x0000c200ff020b82 */ /* 0x000eb00000000a00 */
[----:B------:R-:W3:Y:S01]  /*04b0*/  @!P0 LDC R0, c[0x0][0x2cc] ;  /* 0x0000b300ff008b82 */ /* 0x000ee20000000800 */
[----:B--2---:R-:W-:-:S07]  /*04c0*/  @P0 IMAD.WIDE R6, R132, 0x4, R2 ;  /* 0x0000000484060825 */ /* 0x004fce00078e0202 */
[----:B------:R-:W2:Y:S01]  /*04d0*/  @!P0 LDC.64 R2, c[0x0][0x318] ;  /* 0x0000c600ff028b82 */ /* 0x000ea20000000a00 */
[----:B------:R-:W4:Y:S01]  /*04e0*/  @P0 LDG.E R7, desc[UR20][R6.64] ;  /* 0x0000001406070981 */ /* 0x000f22000c1e1900 */
[----:B------:R-:W-:Y:S01]  /*04f0*/  IMAD.SHL.U32 R128, R138, 0x80, RZ ;  /* 0x000000808a807824 */ /* 0x000fe200078e00ff */
[----:B--2---:R-:W-:-:S04]  /*0500*/  @!P0 ISETP.NE.U32.AND P1, PT, R2, RZ, PT ;  /* 0x000000ff0200820c */ /* 0x004fc80003f25070 */
[----:B------:R-:W-:Y:S02]  /*0510*/  @!P0 ISETP.NE.AND.EX P2, PT, R3, RZ, PT, P1 ;  /* 0x000000ff0300820c */ /* 0x000fe40003f45310 */
[----:B------:R-:W-:Y:S02]  /*0520*/  ISETP.GT.AND P1, PT, R17, R128, PT ;  /* 0x000000801100720c */ /* 0x000fe40003f24270 */
[----:B---3--:R-:W-:Y:S01]  /*0530*/  @!P0 SEL R0, R0, RZ, P2 ;  /* 0x000000ff00008207 */ /* 0x008fe20001000000 */
[----:B----45:R-:W-:-:S03]  /*0540*/  @P0 IMAD.IADD R122, R7, 0x1, -R10 ;  /* 0x00000001077a0824 */ /* 0x030fc600078e0a0a */
[----:B-1----:R-:W-:-:S07]  /*0550*/  @!P0 IADD3 R122, R0, R5, -R10 ;  /* 0x00000005007a8210 */ /* 0x002fce0007ffe80a */
        /* <DEDUP_REMOVED lines=9> */
[----:B------:R-:W-:Y:S02]  /*05f0*/  ISETP.NE.AND P0, PT, R19, -0x1, PT ;  /* 0xffffffff1300780c */ /* 0x000fe40003f05270 */
[----:B------:R-:W-:Y:S02]  /*0600*/  LEA.HI R16, R14, R123, RZ, 0x3 ;  /* 0x0000007b0e107211 */ /* 0x000fe400078f18ff */
[----:B------:R2:W-:Y:S02]  /*0610*/  STL [R1+0x64], R36 ;  /* 0x0000642401007387 */ /* 0x0005e40000100800 */
[----:B------:R-:W-:Y:S02]  /*0620*/  SHF.R.S32.HI R18, RZ, 0x3, R16 ;  /* 0x00000003ff127819 */ /* 0x000fe40000011410 */
[----:B------:R-:W-:-:S02]  /*0630*/  LOP3.LUT R16, R16, 0xfffffff8, RZ, 0xc0, !PT ;  /* 0xfffffff810107812 */ /* 0x000fc400078ec0ff */
[C---:B------:R-:W-:Y:S01]  /*0640*/  IADD3 R13, R18.reuse, 0x70, RZ ;  /* 0x00000070120d7810 */ /* 0x040fe20007ffe0ff */
[----:B------:R-:W3:Y:S01]  /*0650*/  @P1 LDC.64 R6, c[0x0][0x240] ;  /* 0x00009000ff061b82 */ /* 0x000ee20000000a00 */
[----:B------:R-:W-:Y:S01]  /*0660*/  @!P1 SHF.R.S32.HI R11, RZ, 0x1f, R132 ;  /* 0x0000001fff0b9819 */ /* 0x000fe20000011484 */
[----:B------:R-:W-:Y:S01]  /*0670*/  VIADD R15, R18, 0x60 ;  /* 0x00000060120f7836 */ /* 0x000fe20000000000 */
[-C--:B------:R-:W-:Y:S01]  /*0680*/  ISETP.GE.AND P2, PT, R13, R36.reuse, PT ;  /* 0x000000240d00720c */ /* 0x080fe20003f46270 */
[----:B------:R-:W-:Y:S02]  /*0690*/  @P0 IMAD.IADD R30, R10, 0x1, R19 ;  /* 0x000000010a1e0824 */ /* 0x000fe400078e0213 */
[----:B------:R-:W-:Y:S01]  /*06a0*/  IMAD.IADD R16, R123, 0x1, -R16 ;  /* 0x000000017b107824 */ /* 0x000fe200078e0a10 */
[----:B------:R-:W-:Y:S01]  /*06b0*/  ISETP.GE.AND P3, PT, R15, R36, PT ;  /* 0x000000240f00720c */ /* 0x000fe20003f66270 */
[----:B------:R-:W4:Y:S01]  /*06c0*/  @!P1 LDC.64 R4, c[0x0][0x228] ;  /* 0x00008a00ff049b82 */ /* 0x000f220000000a00 */
[----:B------:R-:W-:Y:S01]  /*06d0*/  VIADD R17, R18, 0x50 ;  /* 0x0000005012117836 */ /* 0x000fe20000000000 */
[----:B-1----:R-:W-:-:S02]  /*06e0*/  IABS R12, R0 ;  /* 0x00000000000c7213 */ /* 0x002fc40000000000 */
[----:B------:R-:W-:Y:S02]  /*06f0*/  SHF.L.U32 R134, R16, 0x3, RZ ;  /* 0x0000000310867819 */ /* 0x000fe400000006ff */
[----:B------:R-:W1:Y:S01]  /*0700*/  I2F.RP R2, R12 ;  /* 0x0000000c00027306 */ /* 0x000e620000209400 */
[----:B------:R-:W-:Y:S01]  /*0710*/  ISETP.GE.AND P5, PT, R17, R36, PT ;  /* 0x000000241100720c */ /* 0x000fe20003fa6270 */
[----:B------:R-:W5:Y:S01]  /*0720*/  @P0 LDC.64 R8, c[0x0][0x250] ;  /* 0x00009400ff080b82 */ /* 0x000f620000000a00 */
[----:B------:R-:W-:Y:S02]  /*0730*/  P2R R13, PR, RZ, 0x8 ;  /* 0x00000008ff0d7803 */ /* 0x000fe40000000000 */
[----:B------:R-:W-:Y:S01]  /*0740*/  P2R R17, PR, RZ, 0x4 ;  /* 0x00000004ff117803 */ /* 0x000fe20000000000 */
[----:B---3--:R-:W-:-:S04]  /*0750*/  @P1 IMAD.WIDE.U32 R24, R22, R6, RZ ;  /* 0x0000000616181225 */ /* 0x008fc800078e00ff */
[----:B------:R-:W-:Y:S01]  /*0760*/  @P0 IMAD.IADD R6, R10, 0x1, R19 ;  /* 0x000000010a060824 */ /* 0x000fe200078e0213 */
[----:B-1----:R1:W3:Y:S01]  /*0770*/  MUFU.RCP R20, R2 ;  /* 0x0000000200147308 */ /* 0x0022e20000001000 */
[----:B------:R-:W-:Y:S01]  /*0780*/  @P1 IMAD R7, R22, R7, R25 ;  /* 0x0000000716071224 */ /* 0x000fe200078e0219 */
[----:B------:R-:W-:Y:S01]  /*0790*/  @P1 MOV R15, R24 ;  /* 0x00000018000f1202 */ /* 0x000fe20000000f00 */
[-C--:B----4-:R-:W-:Y:S02]  /*07a0*/  @!P1 IMAD R11, R11, R4.reuse, RZ ;  /* 0x000000040b0b9224 */ /* 0x090fe400078e02ff */
[----:B------:R-:W-:-:S04]  /*07b0*/  @!P1 IMAD.WIDE.U32 R28, R132, R4, RZ ;  /* 0x00000004841c9225 */ /* 0x000fc800078e00ff */
[----:B------:R-:W-:Y:S02]  /*07c0*/  @!P1 IMAD R11, R132, R5, R11 ;  /* 0x00000005840b9224 */ /* 0x000fe400078e020b */
[C---:B-----5:R-:W-:Y:S02]  /*07d0*/  @P0 IMAD R5, R6.reuse, R9, RZ ;  /* 0x0000000906050224 */ /* 0x060fe400078e02ff */
[----:B------:R-:W-:Y:S01]  /*07e0*/  @P0 IMAD.WIDE.U32 R24, R6, R8, RZ ;  /* 0x0000000806180225 */ /* 0x000fe200078e00ff */
[----:B-1----:R-:W-:-:S03]  /*07f0*/  IADD3 R2, R18, 0x40, RZ ;  /* 0x0000004012027810 */ /* 0x002fc60007ffe0ff */
[----:B---3--:R-:W-:Y:S01]  /*0800*/  VIADD R20, R20, 0xffffffe ;  /* 0x0ffffffe14147836 */ /* 0x008fe20000000000 */
[----:B------:R-:W-:Y:S02]  /*0810*/  @P0 IADD3 R6, R25, R5, RZ ;  /* 0x0000000519060210 */ /* 0x000fe40007ffe0ff */
[----:B------:R-:W-:Y:S01]  /*0820*/  ISETP.GE.AND P4, PT, R2, R36, PT ;  /* 0x000000240200720c */ /* 0x000fe20003f86270 */
[----:B------:R-:W1:Y:S01]  /*0830*/  F2I.FTZ.U32.TRUNC.NTZ R21, R20 ;  /* 0x0000001400157305 */ /* 0x000e62000021f000 */
[----:B------:R-:W3:Y:S01]  /*0840*/  @P0 LDC.64 R2, c[0x0][0x248] ;  /* 0x00009200ff020b82 */ /* 0x000ee20000000a00 */
[----:B------:R-:W-:-:S04]  /*0850*/  SHF.L.U32 R25, R18, 0x6, RZ ;  /* 0x0000000612197819 */ /* 0x000fc800000006ff */
[----:B------:R-:W-:-:S04]  /*0860*/  LOP3.LUT R25, R25, 0x1c0, RZ, 0xc0, !PT ;  /* 0x000001c019197812 */ /* 0x000fc800078ec0ff */
[----:B------:R-:W-:Y:S02]  /*0870*/  LOP3.LUT R26, R25, 0x38, R134, 0xf8, !PT ;  /* 0x00000038191a7812 */ /* 0x000fe400078ef886 */
[----:B------:R-:W-:Y:S01]  /*0880*/  SHF.R.U32.HI R25, RZ, 0x3, R25 ;  /* 0x00000003ff197819 */ /* 0x000fe20000011619 */
[----:B-1----:R-:W-:Y:S02]  /*0890*/  IMAD.MOV R23, RZ, RZ, -R21 ;  /* 0x000000ffff177224 */ /* 0x002fe400078e0a15 */
[----:B------:R-:W-:Y:S02]  /*08a0*/  IMAD.MOV.U32 R20, RZ, RZ, RZ ;  /* 0x000000ffff147224 */ /* 0x000fe400078e00ff */
[----:B------:R-:W-:-:S04]  /*08b0*/  IMAD R23, R23, R12, RZ ;  /* 0x0000000c17177224 */ /* 0x000fc800078e02ff */
[----:B------:R-:W-:Y:S01]  /*08c0*/  IMAD.HI.U32 R21, R21, R23, R20 ;  /* 0x0000001715157227 */ /* 0x000fe200078e0014 */
[----:B------:R-:W-:-:S03]  /*08d0*/  IABS R23, R129 ;  /* 0x0000008100177213 */ /* 0x000fc60000000000 */
[C---:B---3--:R-:W-:Y:S02]  /*08e0*/  @P0 IMAD R22, R30.reuse, R3, RZ ;  /* 0x000000031e160224 */ /* 0x048fe400078e02ff */
[----:B------:R-:W-:-:S04]  /*08f0*/  @P0 IMAD.WIDE.U32 R30, R30, R2, RZ ;  /* 0x000000021e1e0225 */ /* 0x000fc800078e00ff */
[----:B------:R-:W-:Y:S01]  /*0900*/  @P0 IMAD.MOV.U32 R20, RZ, RZ, R24 ;  /* 0x000000ffff140224 */ /* 0x000fe200078e0018 */
[----:B------:R-:W-:Y:S01]  /*0910*/  @P0 MOV R24, R30 ;  /* 0x0000001e00180202 */ /* 0x000fe20000000f00 */
        /* <DEDUP_REMOVED lines=15> */
.L_x_1571:
[----:B------:R-:W-:Y:S05]  /*0a10*/  @P0 BRA `(.L_x_1572) ;  /* 0x0000000000340947 */ /* 0x000fea0003800000 */
        /* <DEDUP_REMOVED lines=13> */
.L_x_1572:
[----:B------:R-:W1:Y:S01]  /*0af0*/  S2UR UR6, SR_CgaCtaId ;  /* 0x00000000000679c3 */ /* 0x000e620000008800 */
[----:B------:R-:W-:Y:S01]  /*0b00*/  @!P1 IMAD.MOV.U32 R15, RZ, RZ, R28 ;  /* 0x000000ffff0f9224 */ /* 0x000fe200078e001c */
[----:B------:R-:W-:Y:S01]  /*0b10*/  SHF.R.S32.HI R135, RZ, 0x1f, R134 ;  /* 0x0000001fff877819 */ /* 0x000fe20000011486 */
[----:B------:R-:W-:Y:S01]  /*0b20*/  @!P1 IMAD.IADD R7, R29, 0x1, R11 ;  /* 0x000000011d079824 */ /* 0x000fe200078e020b */
[----:B------:R-:W-:Y:S01]  /*0b30*/  LEA.HI R5, R14, R123, RZ, 0x6 ;  /* 0x0000007b0e057211 */ /* 0x000fe200078f30ff */
[----:B------:R-:W-:Y:S01]  /*0b40*/  ULDC.64 UR4, c[0x0][0x258] ;  /* 0x0000960000047ab9 */ /* 0x000fe20000000a00 */
[----:B------:R-:W-:Y:S01]  /*0b50*/  IADD3 R28, P0, R134, R15, RZ ;  /* 0x0000000f861c7210 */ /* 0x000fe20007f1e0ff */
[----:B------:R-:W-:Y:S01]  /*0b60*/  IMAD.HI.U32 R4, R21, R23, RZ ;  /* 0x0000001715047227 */ /* 0x000fe200078e00ff */
[----:B------:R-:W-:Y:S01]  /*0b70*/  SHF.R.S32.HI R10, RZ, 0x1f, R129 ;  /* 0x0000001fff0a7819 */ /* 0x000fe20000011481 */
[----:B------:R-:W-:Y:S01]  /*0b80*/  BSSY B0, `(.L_x_1573) ;  /* 0x000002a000007945 */ /* 0x000fe20003800000 */
[----:B------:R-:W-:Y:S01]  /*0b90*/  LOP3.LUT R25, R26, R25, RZ, 0x3c, !PT ;  /* 0x000000191a197212 */ /* 0x000fe200078e3cff */
[----:B------:R-:W-:Y:S01]  /*0ba0*/  IMAD.X R29, R135, 0x1, R7, P0 ;  /* 0x00000001871d7824 */ /* 0x000fe200000e0607 */
[----:B------:R-:W-:Y:S01]  /*0bb0*/  ISETP.GE.AND P0, PT, R18, R36, PT ;  /* 0x000000241200720c */ /* 0x000fe20003f06270 */
[----:B------:R-:W-:Y:S01]  /*0bc0*/  IMAD.SHL.U32 R26, R5, 0x8, RZ ;  /* 0x00000008051a7824 */ /* 0x000fe200078e00ff */
[----:B------:R-:W-:Y:S01]  /*0bd0*/  IADD3 R5, -R4, RZ, RZ ;  /* 0x000000ff04057210 */ /* 0x000fe20007ffe1ff */
[----:B------:R-:W-:Y:S01]  /*0be0*/  IMAD R10, R10, UR4, RZ ;  /* 0x000000040a0a7c24 */ /* 0x000fe2000f8e02ff */
[----:B------:R-:W-:Y:S01]  /*0bf0*/  SHF.R.S32.HI R19, RZ, 0x1f, R18 ;  /* 0x0000001fff137819 */ /* 0x000fe20000011412 */
[----:B------:R-:W-:Y:S01]  /*0c00*/  IMAD.WIDE.U32 R28, R129, UR4, R28 ;  /* 0x00000004811c7c25 */ /* 0x000fe2000f8e001c */
[----:B------:R-:W-:Y:S01]  /*0c10*/  UMOV UR4, 0x400 ;  /* 0x0000040000047882 */ /* 0x000fe20000000000 */
[----:B------:R-:W-:-:S02]  /*0c20*/  LOP3.LUT R7, R25, 0xfffffe00, R26, 0xf8, !PT ;  /* 0xfffffe0019077812 */ /* 0x000fc400078ef81a */
[----:B------:R-:W-:Y:S01]  /*0c30*/  IMAD R23, R12, R5, R23 ;  /* 0x000000050c177224 */ /* 0x000fe200078e0217 */
[----:B------:R-:W-:Y:S01]  /*0c40*/  SHF.R.S32.HI R133, RZ, 0x6, R133 ;  /* 0x00000006ff857819 */ /* 0x000fe20000011485 */
[----:B------:R-:W-:Y:S01]  /*0c50*/  IMAD R31, R129, UR5, R10 ;  /* 0x00000005811f7c24 */ /* 0x000fe2000f8e020a */
[----:B-1----:R-:W-:Y:S01]  /*0c60*/  ULEA UR4, UR6, UR4, 0x18 ;  /* 0x0000000406047291 */ /* 0x002fe2000f8ec03f */
[----:B------:R-:W-:Y:S01]  /*0c70*/  VIADD R25, R18, 0x10 ;  /* 0x0000001012197836 */ /* 0x000fe20000000000 */
[----:B------:R-:W-:Y:S01]  /*0c80*/  ISETP.GT.U32.AND P1, PT, R12, R23, PT ;  /* 0x000000170c00720c */ /* 0x000fe20003f24070 */
[C---:B------:R-:W-:Y:S01]  /*0c90*/  VIADD R11, R18.reuse, 0x30 ;  /* 0x00000030120b7836 */ /* 0x040fe20000000000 */
[----:B------:R-:W-:Y:S01]  /*0ca0*/  IADD3 R5, R18, 0x20, RZ ;  /* 0x0000002012057810 */ /* 0x000fe20007ffe0ff */
[----:B------:R-:W-:Y:S01]  /*0cb0*/  IMAD.WIDE R32, R138, 0x80, R18 ;  /* 0x000000808a207825 */ /* 0x000fe200078e0212 */
[----:B------:R-:W-:Y:S02]  /*0cc0*/  LEA R139, R7, UR4, 0x1 ;  /* 0x00000004078b7c11 */ /* 0x000fe4000f8e08ff */
[----:B------:R-:W-:-:S02]  /*0cd0*/  ISETP.GE.AND P3, PT, R25, R36, PT ;  /* 0x000000241900720c */ /* 0x000fc40003f66270 */
[----:B------:R-:W-:Y:S01]  /*0ce0*/  IADD3 R31, R29, R31, RZ ;  /* 0x0000001f1d1f7210 */ /* 0x000fe20007ffe0ff */
[----:B------:R1:W-:Y:S01]  /*0cf0*/  STL [R1+0x74], R139 ;  /* 0x0000748b01007387 */ /* 0x0003e20000100800 */
[----:B------:R-:W-:Y:S09]  /*0d00*/  @P0 BRA `(.L_x_1574) ;  /* 0x0000000000440947 */ /* 0x000ff20003800000 */
        /* <DEDUP_REMOVED lines=17> */
.L_x_1574:
[----:B------:R-:W-:Y:S05]  /*0e20*/  BSYNC B0 ;  /* 0x0000000000007941 */ /* 0x000fea0003800000 */
.L_x_1573:
[----:B------:R-:W-:Y:S01]  /*0e30*/  VIADD R7, R133, 0xffffffff ;  /* 0xffffffff85077836 */ /* 0x000fe20000000000 */
[----:B------:R-:W-:Y:S01]  /*0e40*/  BSSY B0, `(.L_x_1575) ;  /* 0x000001b000007945 */ /* 0x000fe20003800000 */
[----:B------:R-:W-:Y:S01]  /*0e50*/  @!P1 IMAD.IADD R23, R23, 0x1, -R12 ;  /* 0x0000000117179824 */ /* 0x000fe200078e0a0c */
[----:B------:R-:W-:Y:S01]  /*0e60*/  @!P1 IADD3 R4, R4, 0x1, RZ ;  /* 0x0000000104049810 */ /* 0x000fe20007ffe0ff */
[----:B------:R-:W-:Y:S01]  /*0e70*/  IMAD R10, R7, -0x40, R122 ;  /* 0xffffffc0070a7824 */ /* 0x000fe200078e027a */
[-C--:B------:R-:W-:Y:S02]  /*0e80*/  ISETP.GE.AND P2, PT, R5, R36.reuse, PT ;  /* 0x000000240500720c */ /* 0x080fe40003f46270 */
[----:B------:R-:W-:Y:S01]  /*0e90*/  ISETP.GE.AND P1, PT, R11, R36, PT ;  /* 0x000000240b00720c */ /* 0x000fe20003f26270 */
[----:B------:R-:W-:-:S12]  /*0ea0*/  @P3 BRA `(.L_x_1576) ;  /* 0x0000000000503947 */ /* 0x000fd80003800000 */
[----:B------:R-:W-:Y:S02]  /*0eb0*/  ULDC UR5, c[0x0][0x2d0] ;  /* 0x0000b40000057ab9 */ /* 0x000fe40000000800 */
[----:B------:R-:W-:-:S13]  /*0ec0*/  ISETP.GE.AND P0, PT, R134, UR5, PT ;  /* 0x0000000586007c0c */ /* 0x000fda000bf06270 */
[----:B------:R4:W-:Y:S01]  /*0ed0*/  @P0 STS.128 [R139+0x800], RZ ;  /* 0x000800ff8b000388 */ /* 0x0009e20000000c00 */
[----:B------:R-:W-:Y:S05]  /*0ee0*/  @P0 BRA `(.L_x_1576) ;  /* 0x0000000000400947 */ /* 0x000fea0003800000 */
[----:B------:R-:W-:Y:S01]  /*0ef0*/  IADD3 R26, P0, R32, 0x10, RZ ;  /* 0x00000010201a7810 */ /* 0x000fe20007f1e0ff */
[----:B------:R-:W-:Y:S01]  /*0f00*/  ULDC.64 UR6, c[0x0][0x240] ;  /* 0x0000900000067ab9 */ /* 0x000fe20000000a00 */
[----:B---3--:R-:W-:Y:S01]  /*0f10*/  MOV R35, R31 ;  /* 0x0000001f00237202 */ /* 0x008fe20000000f00 */
        /* <DEDUP_REMOVED lines=13> */
.L_x_1576:
[----:B------:R-:W-:Y:S05]  /*0ff0*/  BSYNC B0 ;  /* 0x0000000000007941 */ /* 0x000fea0003800000 */
.L_x_1575:
[----:B------:R-:W-:Y:S01]  /*1000*/  ISETP.GE.AND P0, PT, R25, R10, PT ;  /* 0x0000000a1900720c */ /* 0x000fe20003f06270 */
[----:B------:R-:W-:Y:S03]  /*1010*/  BSSY B0, `(.L_x_1577) ;  /* 0x0000017000007945 */ /* 0x000fe60003800000 */
[----:B------:R-:W-:Y:S01]  /*1020*/  P2R R15, PR, RZ, 0x1 ;  /* 0x00000001ff0f7803 */ /* 0x000fe20000000000 */
[----:B------:R-:W-:Y:S08]  /*1030*/  @P2 BRA `(.L_x_1578) ;  /* 0x0000000000502947 */ /* 0x000ff00003800000 */
        /* <DEDUP_REMOVED lines=20> */
.L_x_1578:
[----:B------:R-:W-:Y:S05]  /*1180*/  BSYNC B0 ;  /* 0x0000000000007941 */ /* 0x000fea0003800000 */
.L_x_1577:
[----:B------:R-:W-:Y:S01]  /*1190*/  BSSY B0, `(.L_x_1579) ;  /* 0x0000017000007945 */ /* 0x000fe20003800000 */
[----:B------:R-:W-:-:S03]  /*11a0*/  ISETP.GE.AND P6, PT, R25, R10, PT ;  /* 0x0000000a1900720c */ /* 0x000fc60003fc6270 */
[----:B------:R-:W-:Y:S10]  /*11b0*/  @P1 BRA `(.L_x_1580) ;  /* 0x0000000000501947 */ /* 0x000ff40003800000 */
        /* <DEDUP_REMOVED lines=20> */
.L_x_1580:
[----:B------:R-:W-:Y:S05]  /*1300*/  BSYNC B0 ;  /* 0x0000000000007941 */ /* 0x000fea0003800000 */
.L_x_1579:
        /* <DEDUP_REMOVED lines=24> */
.L_x_1582:
[----:B------:R-:W-:Y:S05]  /*1490*/  BSYNC B0 ;  /* 0x0000000000007941 */ /* 0x000fea0003800000 */
.L_x_1581:
[----:B------:R-:W-:Y:S01]  /*14a0*/  BSSY B0, `(.L_x_1583) ;  /* 0x0000018000007945 */ /* 0x000fe20003800000 */
[----:B------:R-:W-:Y:S02]  /*14b0*/  ISETP.GE.AND P3, PT, R5, R10, PT ;  /* 0x0000000a0500720c */ /* 0x000fe40003f66270 */
[----:B------:R-:W-:Y:S01]  /*14c0*/  LOP3.LUT R25, R129, R0, RZ, 0x3c, !PT ;  /* 0x0000000081197212 */ /* 0x000fe200078e3cff */
        /* <DEDUP_REMOVED lines=21> */
.L_x_1584:
[----:B------:R-:W-:Y:S05]  /*1620*/  BSYNC B0 ;  /* 0x0000000000007941 */ /* 0x000fea0003800000 */
.L_x_1583:
[----:B------:R-:W-:Y:S01]  /*1630*/  ISETP.NE.AND P0, PT, R13, RZ, PT ;  /* 0x000000ff0d00720c */ /* 0x000fe20003f05270 */
[----:B------:R-:W-:Y:S01]  /*1640*/  BSSY B0, `(.L_x_1585) ;  /* 0x0000017000007945 */ /* 0x000fe20003800000 */
[----:B------:R-:W-:-:S11]  /*1650*/  ISETP.GE.AND P2, PT, R25, RZ, PT ;  /* 0x000000ff1900720c */ /* 0x000fd60003f46270 */
        /* <DEDUP_REMOVED lines=21> */
.L_x_1586:
[----:B------:R-:W-:Y:S05]  /*17b0*/  BSYNC B0 ;  /* 0x0000000000007941 */ /* 0x000fea0003800000 */
.L_x_1585:
[----:B------:R-:W-:Y:S01]  /*17c0*/  ISETP.NE.AND P0, PT, R17, RZ, PT ;  /* 0x000000ff1100720c */ /* 0x000fe20003f05270 */
[----:B------:R-:W-:Y:S01]  /*17d0*/  BSSY B0, `(.L_x_1587) ;  /* 0x0000018000007945 */ /* 0x000fe20003800000 */
[----:B------:R-:W-:Y:S02]  /*17e0*/  ISETP.GE.U32.AND P1, PT, R23, R12, PT ;  /* 0x0000000c1700720c */ /* 0x000fe40003f26070 */
[----:B------:R-:W-:-:S09]  /*17f0*/  LEA.HI R14, R14, R123, RZ, 0x4 ;  /* 0x0000007b0e0e7211 */ /* 0x000fd200078f20ff */
[----:B------:R-:W-:Y:S05]  /*1800*/  @P0 BRA `(.L_x_1588) ;  /* 0x0000000000500947 */ /* 0x000fea0003800000 */
        /* <DEDUP_REMOVED lines=20> */
.L_x_1588:
[----:B------:R-:W-:Y:S05]  /*1950*/  BSYNC B0 ;  /* 0x0000000000007941 */ /* 0x000fea0003800000 */
.L_x_1587:
[----:B------:R-:W-:Y:S01]  /*1960*/  @P1 VIADD R4, R4, 0x1 ;  /* 0x0000000104041836 */ /* 0x000fe20000000000 */
[----:B------:R-:W-:Y:S01]  /*1970*/  ISETP.NE.AND P1, PT, R0, RZ, PT ;  /* 0x000000ff0000720c */ /* 0x000fe20003f25270 */
[-C--:B------:R-:W-:Y:S01]  /*1980*/  IMAD R5, R19, R2.reuse, RZ ;  /* 0x0000000213057224 */ /* 0x080fe200078e02ff */
[----:B------:R-:W-:Y:S01]  /*1990*/  LOP3.LUT R12, R14, 0xfffffff0, RZ, 0xc0, !PT ;  /* 0xfffffff00e0c7812 */ /* 0x000fe200078ec0ff */
[----:B---3--:R-:W-:Y:S01]  /*19a0*/  IMAD.WIDE.U32 R26, R18, R2, R134 ;  /* 0x00000002121a7225 */ /* 0x008fe200078e0086 */
[----:B------:R-:W-:Y:S01]  /*19b0*/  SHF.R.S32.HI R201, RZ, 0x4, R14 ;  /* 0x00000004ffc97819 */ /* 0x000fe2000001140e */
[----:B------:R-:W-:Y:S01]  /*19c0*/  ULDC.64 UR6, c[0x0][0x260] ;  /* 0x0000980000067ab9 */ /* 0x000fe20000000a00 */
[----:B------:R-:W-:Y:S01]  /*19d0*/  BSSY B0, `(.L_x_1589) ;  /* 0x000003f000007945 */ /* 0x000fe20003800000 */
[----:B------:R-:W-:Y:S01]  /*19e0*/  IMAD.MOV.U32 R17, RZ, RZ, R4 ;  /* 0x000000ffff117224 */ /* 0x000fe200078e0004 */
[----:B------:R-:W-:Y:S01]  /*19f0*/  IADD3 R24, P0, R24, R26, RZ ;  /* 0x0000001a18187210 */ /* 0x000fe20007f1e0ff */
[----:B------:R-:W-:Y:S01]  /*1a00*/  IMAD R5, R18, R3, R5 ;  /* 0x0000000312057224 */ /* 0x000fe200078e0205 */
[----:B------:R-:W-:Y:S01]  /*1a10*/  LEA.HI R14, R14, R201, RZ, 0x1 ;  /* 0x000000c90e0e7211 */ /* 0x000fe200078f08ff */
[----:B------:R-:W-:Y:S01]  /*1a20*/  IMAD.IADD R4, R123, 0x1, -R12 ;  /* 0x000000017b047824 */ /* 0x000fe200078e0a0c */
[----:B------:R-:W-:Y:S01]  /*1a30*/  @!P2 IADD3 R17, -R17, RZ, RZ ;  /* 0x000000ff1111a210 */ /* 0x000fe20007ffe1ff */
[----:B------:R-:W-:Y:S01]  /*1a40*/  IMAD.SHL.U32 R124, R2, 0x40, RZ ;  /* 0x00000040027c7824 */ /* 0x000fe200078e00ff */
[----:B------:R-:W-:-:S02]  /*1a50*/  @!P1 LOP3.LUT R17, RZ, R0, RZ, 0x33, !PT ;  /* 0x00000000ff119212 */ /* 0x000fc400078e33ff */
[----:B------:R-:W-:Y:S01]  /*1a60*/  IADD3.X R25, R22, R27, R5, P0, !PT ;  /* 0x0000001b16197210 */ /* 0x000fe200007fe405 */
[-C--:B------:R-:W-:Y:S01]  /*1a70*/  IMAD.WIDE.U32 R22, R18, R8.reuse, R134 ;  /* 0x0000000812167225 */ /* 0x080fe200078e0086 */
[----:B------:R-:W-:Y:S02]  /*1a80*/  SHF.R.S32.HI R12, RZ, 0x1f, R17 ;  /* 0x0000001fff0c7819 */ /* 0x000fe40000011411 */
[----:B------:R-:W-:Y:S01]  /*1a90*/  SHF.R.S32.HI R13, RZ, 0x1f, R4 ;  /* 0x0000001fff0d7819 */ /* 0x000fe20000011404 */
[----:B------:R-:W-:Y:S01]  /*1aa0*/  IMAD R5, R19, R8, RZ ;  /* 0x0000000813057224 */ /* 0x000fe200078e02ff */
[----:B------:R-:W-:Y:S01]  /*1ab0*/  IADD3 R26, P0, R20, R22, RZ ;  /* 0x00000016141a7210 */ /* 0x000fe20007f1e0ff */
[----:B------:R-:W-:Y:S01]  /*1ac0*/  IMAD R20, R12, UR6, RZ ;  /* 0x000000060c147c24 */ /* 0x000fe2000f8e02ff */
[----:B------:R-:W-:Y:S01]  /*1ad0*/  LOP3.LUT R0, R14, 0xfffffffe, RZ, 0xc0, !PT ;  /* 0xfffffffe0e007812 */ /* 0x000fe200078ec0ff */
[----:B------:R-:W-:Y:S01]  /*1ae0*/  IMAD R5, R18, R9, R5 ;  /* 0x0000000912057224 */ /* 0x000fe200078e0205 */
[----:B------:R-:W-:Y:S01]  /*1af0*/  LEA.HI R14, R13, R4, RZ, 0x3 ;  /* 0x000000040d0e7211 */ /* 0x000fe200078f18ff */
[C---:B------:R-:W-:Y:S01]  /*1b00*/  IMAD R20, R17.reuse, UR7, R20 ;  /* 0x0000000711147c24 */ /* 0x040fe2000f8e0214 */
[----:B------:R-:W-:Y:S01]  /*1b10*/  SHF.R.S32.HI R13, RZ, 0x1f, R7 ;  /* 0x0000001fff0d7819 */ /* 0x000fe20000011407 */
[----:B------:R-:W-:Y:S01]  /*1b20*/  IMAD.WIDE.U32 R28, R17, UR6, R24 ;  /* 0x00000006111c7c25 */ /* 0x000fe2000f8e0018 */
[----:B------:R-:W-:Y:S01]  /*1b30*/  IADD3.X R27, R6, R23, R5, P0, !PT ;  /* 0x00000017061b7210 */ /* 0x000fe200007fe405 */
[----:B------:R-:W-:Y:S01]  /*1b40*/  ULDC.64 UR6, c[0x0][0x268] ;  /* 0x00009a0000067ab9 */ /* 0x000fe20000000a00 */
[----:B------:R-:W-:Y:S01]  /*1b50*/  LOP3.LUT R19, R14, 0xfffffff8, RZ, 0xc0, !PT ;  /* 0xfffffff80e137812 */ /* 0x000fe200078ec0ff */
[----:B------:R-:W-:Y:S01]  /*1b60*/  IMAD.MOV.U32 R142, RZ, RZ, R28 ;  /* 0x000000ffff8e7224 */ /* 0x000fe200078e001c */
[----:B------:R3:W-:Y:S01]  /*1b70*/  STL.64 [R1+0x88], R28 ;  /* 0x0000881c01007387 */ /* 0x0007e20000100a00 */
[----:B------:R-:W-:Y:S01]  /*1b80*/  IADD3 R143, R29, R20, RZ ;  /* 0x000000141d8f7210 */ /* 0x000fe20007ffe0ff */
[----:B------:R-:W-:Y:S01]  /*1b90*/  IMAD.IADD R201, R201, 0x1, -R0 ;  /* 0x00000001c9c97824 */ /* 0x000fe200078e0a00 */
[----:B------:R-:W-:Y:S01]  /*1ba0*/  SHF.L.U64.HI R6, R2, 0x6, R3 ;  /* 0x0000000602067819 */ /* 0x000fe20000010203 */
[----:B------:R-:W-:Y:S01]  /*1bb0*/  IMAD.IADD R19, R4, 0x1, -R19 ;  /* 0x0000000104137824 */ /* 0x000fe200078e0a13 */
[----:B------:R-:W-:Y:S01]  /*1bc0*/  MOV R4, 0x10 ;  /* 0x0000001000047802 */ /* 0x000fe20000000f00 */
[----:B------:R1:W-:Y:S01]  /*1bd0*/  STL.64 [R1+0x90], R142 ;  /* 0x0000908e01007387 */ /* 0x0003e20000100a00 */
[----:B------:R-:W-:-:S02]  /*1be0*/  IMAD R12, R12, UR6, RZ ;  /* 0x000000060c0c7c24 */ /* 0x000fc4000f8e02ff */
[----:B------:R-:W-:Y:S01]  /*1bf0*/  R2P PR, R19, 0x6 ;  /* 0x0000000613007804 */ /* 0x000fe20000000000 */
[----:B------:R-:W-:Y:S01]  /*1c00*/  IMAD R25, R6, R7, RZ ;  /* 0x0000000706197224 */ /* 0x000fe200078e02ff */
[----:B------:R-:W-:Y:S01]  /*1c10*/  ISETP.GE.AND P0, PT, R18, R10, PT ;  /* 0x0000000a1200720c */ /* 0x000fe20003f06270 */
[----:B------:R-:W-:Y:S02]  /*1c20*/  IMAD.MOV.U32 R0, RZ, RZ, 0x20 ;  /* 0x00000020ff007424 */ /* 0x000fe400078e00ff */
[----:B------:R-:W-:Y:S01]  /*1c30*/  IMAD.SHL.U32 R20, R16, 0x40, RZ ;  /* 0x0000004010147824 */ /* 0x000fe200078e00ff */
[----:B------:R-:W-:Y:S01]  /*1c40*/  SEL R4, R4, 0xfffffff0, !P1 ;  /* 0xfffffff004047807 */ /* 0x000fe20004800000 */
[-C--:B------:R-:W-:Y:S01]  /*1c50*/  IMAD R25, R13, R124.reuse, R25 ;  /* 0x0000007c0d197224 */ /* 0x080fe200078e0219 */
[----:B------:R-:W-:Y:S01]  /*1c60*/  SEL R5, R0, 0xffffffe0, !P2 ;  /* 0xffffffe000057807 */ /* 0x000fe20005000000 */
[----:B------:R-:W-:Y:S01]  /*1c70*/  IMAD.WIDE.U32 R22, R7, R124, R142 ;  /* 0x0000007c07167225 */ /* 0x000fe200078e008e */
[----:B------:R-:W-:-:S02]  /*1c80*/  ISETP.GE.AND P1, PT, R11, R10, PT ;  /* 0x0000000a0b00720c */ /* 0x000fc40003f26270 */
[----:B------:R-:W-:Y:S01]  /*1c90*/  ISETP.GE.AND P2, PT, R18, R10, PT ;  /* 0x0000000a1200720c */ /* 0x000fe20003f46270 */
[----:B------:R-:W-:Y:S01]  /*1ca0*/  IMAD R12, R17, UR7, R12 ;  /* 0x00000007110c7c24 */ /* 0x000fe2000f8e020c */
[----:B------:R-:W-:Y:S01]  /*1cb0*/  LOP3.LUT R20, R20, 0x1c0, RZ, 0xc0, !PT ;  /* 0x000001c014147812 */ /* 0x000fe200078ec0ff */
[----:B------:R-:W-:Y:S02]  /*1cc0*/  IMAD.IADD R25, R23, 0x1, R25 ;  /* 0x0000000117197824 */ /* 0x000fe400078e0219 */
[----:B---3--:R-:W-:Y:S01]  /*1cd0*/  IMAD.WIDE.U32 R28, R17, UR6, R26 ;  /* 0x00000006111c7c25 */ /* 0x008fe2000f8e001a */
[----:B------:R-:W-:-:S04]  /*1ce0*/  SHF.L.U32 R17, R18, 0x3, RZ ;  /* 0x0000000312117819 */ /* 0x000fc800000006ff */
        /* <DEDUP_REMOVED lines=13> */
.L_x_1590:
[----:B------:R-:W-:Y:S05]  /*1dc0*/  BSYNC B0 ;  /* 0x0000000000007941 */ /* 0x000fea0003800000 */
.L_x_1589:
[C---:B------:R-:W-:Y:S01]  /*1dd0*/  SHF.L.U64.HI R140, R2.reuse, 0x4, R3 ;  /* 0x00000004028c7819 */ /* 0x040fe20000010203 */
[----:B------:R-:W-:Y:S01]  /*1de0*/  IMAD.SHL.U32 R141, R2, 0x10, RZ ;  /* 0x00000010028d7824 */ /* 0x000fe200078e00ff */
[----:B------:R-:W-:Y:S01]  /*1df0*/  ISETP.NE.AND P0, PT, R15, RZ, PT ;  /* 0x000000ff0f00720c */ /* 0x000fe20003f05270 */
[----:B------:R-:W-:Y:S02]  /*1e00*/  BSSY B0, `(.L_x_1591) ;  /* 0x0000011000007945 */ /* 0x000fe40003800000 */
[----:B------:R1:W-:Y:S04]  /*1e10*/  STL [R1+0x68], R140 ;  /* 0x0000688c01007387 */ /* 0x0003e80000100800 */
[----:B------:R1:W-:Y:S06]  /*1e20*/  STL [R1+0x6c], R141 ;  /* 0x00006c8d01007387 */ /* 0x0003ec0000100800 */
        /* <DEDUP_REMOVED lines=14> */
.L_x_1592:
[----:B------:R-:W-:Y:S05]  /*1f10*/  BSYNC B0 ;  /* 0x0000000000007941 */ /* 0x000fea0003800000 */
.L_x_1591:
[----:B------:R-:W-:Y:S01]  /*1f20*/  ISETP.NE.AND P0, PT, R21, RZ, PT ;  /* 0x000000ff1500720c */ /* 0x000fe20003f05270 */
[----:B------:R-:W-:-:S12]  /*1f30*/  BSSY B0, `(.L_x_1593) ;  /* 0x000000f000007945 */ /* 0x000fd80003800000 */
        /* <DEDUP_REMOVED lines=14> */
.L_x_1594:
[----:B------:R-:W-:Y:S05]  /*2020*/  BSYNC B0 ;  /* 0x0000000000007941 */ /* 0x000fea0003800000 */
.L_x_1593:
        /* <DEDUP_REMOVED lines=17> */
.L_x_1596:
[----:B------:R-:W-:Y:S05]  /*2140*/  BSYNC B0 ;  /* 0x0000000000007941 */ /* 0x000fea0003800000 */
.L_x_1595:
[----:B------:R-:W0:Y:S01]  /*2150*/  LDGDEPBAR ;  /* 0x00000000000079af */ /* 0x000e220000000000 */
[----:B-1----:R-:W-:Y:S01]  /*2160*/  IMAD.IADD R23, R29, 0x1, R12 ;  /* 0x000000011d177824 */ /* 0x002fe200078e020c */
[----:B------:R-:W-:Y:S01]  /*2170*/  LOP3.LUT R17, R20, 0x8, R17, 0xf8, !PT ;  /* 0x0000000814117812 */ /* 0x000fe200078ef811 */
[----:B------:R-:W-:Y:S01]  /*2180*/  IMAD.SHL.U32 R15, R19, 0x40, RZ ;  /* 0x00000040130f7824 */ /* 0x000fe200078e00ff */
[----:B------:R-:W-:Y:S01]  /*2190*/  SHF.R.U32.HI R18, RZ, 0x3, R20 ;  /* 0x00000003ff127819 */ /* 0x000fe20000011614 */
[----:B------:R-:W-:Y:S01]  /*21a0*/  IMAD.SHL.U32 R20, R201, 0x8, RZ ;  /* 0x00000008c9147824 */ /* 0x000fe200078e00ff */
[----:B------:R1:W-:Y:S01]  /*21b0*/  STL [R1+0x60], R23 ;  /* 0x0000601701007387 */ /* 0x0003e20000100800 */
[----:B------:R-:W-:Y:S01]  /*21c0*/  IMAD.SHL.U32 R126, R14, 0x40, RZ ;  /* 0x000000400e7e7824 */ /* 0x000fe200078e00ff */
[----:B------:R-:W-:Y:S01]  /*21d0*/  LOP3.LUT R15, R15, 0x1c0, RZ, 0xc0, !PT ;  /* 0x000001c00f0f7812 */ /* 0x000fe200078ec0ff */
[-C--:B------:R-:W-:Y:S01]  /*21e0*/  IMAD R22, R13, R8.reuse, RZ ;  /* 0x000000080d167224 */ /* 0x080fe200078e02ff */
[----:B------:R-:W-:Y:S01]  /*21f0*/  SHF.R.S32.HI R120, RZ, 0x5, R131 ;  /* 0x00000005ff787819 */ /* 0x000fe20000011483 */
[----:B------:R-:W-:Y:S01]  /*2200*/  BSSY B0, `(.L_x_1597) ;  /* 0x0000020000007945 */ /* 0x000fe20003800000 */
[----:B------:R-:W-:Y:S01]  /*2210*/  LOP3.LUT R125, R15, 0x8, R20, 0xf8, !PT ;  /* 0x000000080f7d7812 */ /* 0x000fe200078ef814 */
[----:B------:R-:W-:Y:S01]  /*2220*/  IMAD.WIDE.U32 R20, R7, R8, RZ ;  /* 0x0000000807147225 */ /* 0x000fe200078e00ff */
[----:B------:R-:W-:-:S02]  /*2230*/  SHF.R.U32.HI R14, RZ, 0x3, R15 ;  /* 0x00000003ff0e7819 */ /* 0x000fc4000001160f */
[----:B------:R-:W-:Y:S01]  /*2240*/  LOP3.LUT R126, R126, 0xfffffe00, RZ, 0xc0, !PT ;  /* 0xfffffe007e7e7812 */ /* 0x000fe200078ec0ff */
[----:B------:R-:W-:Y:S01]  /*2250*/  IMAD R13, R7, R9, R22 ;  /* 0x00000009070d7224 */ /* 0x000fe200078e0216 */
[----:B------:R-:W-:Y:S02]  /*2260*/  LOP3.LUT R18, R17, R18, RZ, 0x3c, !PT ;  /* 0x0000001211127212 */ /* 0x000fe400078e3cff */
[----:B------:R-:W-:Y:S01]  /*2270*/  LOP3.LUT R125, R125, R14, RZ, 0x3c, !PT ;  /* 0x0000000e7d7d7212 */ /* 0x000fe200078e3cff */
[----:B------:R-:W-:Y:S01]  /*2280*/  IMAD R202, R120, 0x400, R126 ;  /* 0x0000040078ca7824 */ /* 0x000fe200078e027e */
[----:B------:R-:W-:Y:S01]  /*2290*/  LEA R14, P0, R20, R28, 0x6 ;  /* 0x0000001c140e7211 */ /* 0x000fe200078030ff */
[----:B------:R-:W-:Y:S01]  /*22a0*/  IMAD.IADD R12, R21, 0x1, R13 ;  /* 0x00000001150c7824 */ /* 0x000fe200078e020d */
[----:B------:R-:W-:-:S04]  /*22b0*/  DEPBAR.LE SB0, 0x0 ;  /* 0x000080000000791a */ /* 0x000fc80000000000 */
[----:B------:R-:W-:Y:S01]  /*22c0*/  BAR.SYNC.DEFER_BLOCKING 0x0 ;  /* 0x0000000000007b1d */ /* 0x000fe20000010000 */
[----:B------:R-:W-:Y:S01]  /*22d0*/  IMAD R201, R201, 0x200, R18 ;  /* 0x00000200c9c97824 */ /* 0x000fe200078e0212 */
[----:B------:R-:W-:Y:S01]  /*22e0*/  ISETP.GE.AND P1, PT, R11, R10, PT ;  /* 0x0000000a0b00720c */ /* 0x000fe20003f26270 */
[----:B------:R-:W-:Y:S01]  /*22f0*/  IMAD.IADD R202, R125, 0x1, R202 ;  /* 0x000000017dca7824 */ /* 0x000fe200078e02ca */
[----:B------:R-:W-:Y:S02]  /*2300*/  LEA.HI.X R15, R20, R23, R12, 0x6, P0 ;  /* 0x00000017140f7211 */ /* 0x000fe400000f340c */
[----:B------:R-:W-:Y:S02]  /*2310*/  LEA R201, R201, UR4, 0x1 ;  /* 0x00000004c9c97c11 */ /* 0x000fe4000f8e08ff */
[----:B------:R-:W-:Y:S01]  /*2320*/  LEA R202, R202, UR4, 0x1 ;  /* 0x00000004caca7c11 */ /* 0x000fe2000f8e08ff */
        /* <DEDUP_REMOVED lines=13> */
.L_x_1598:
[----:B------:R-:W-:Y:S05]  /*2400*/  BSYNC B0 ;  /* 0x0000000000007941 */ /* 0x000fea0003800000 */
.L_x_1597:
        /* <DEDUP_REMOVED lines=16> */
.L_x_1600:
[----:B------:R-:W-:Y:S05]  /*2510*/  BSYNC B0 ;  /* 0x0000000000007941 */ /* 0x000fea0003800000 */
.L_x_1599:
        /* <DEDUP_REMOVED lines=16> */
.L_x_1602:
[----:B------:R-:W-:Y:S05]  /*2620*/  BSYNC B0 ;  /* 0x0000000000007941 */ /* 0x000fea0003800000 */
.L_x_1601:
        /* <DEDUP_REMOVED lines=17> */
.L_x_1604:
[----:B------:R-:W-:Y:S05]  /*2740*/  BSYNC B0 ;  /* 0x0000000000007941 */ /* 0x000fea0003800000 */
.L_x_1603:
[----:B-1----:R-:W-:Y:S01]  /*2750*/  LDSM.16.M88.4 R8, [R202] ;  /* 0x00000000ca08783b */ /* 0x002fe20000000200 */
[----:B------:R-:W-:Y:S01]  /*2760*/  R2P PR, R16, 0x6 ;  /* 0x0000000610007804 */ /* 0x000fe20000000000 */
[--C-:B------:R-:W-:Y:S01]  /*2770*/  IMAD R200, R4, 0x2, R202.reuse ;  /* 0x0000000204c87824 */ /* 0x100fe200078e02ca */
[----:B------:R-:W-:Y:S01]  /*2780*/  SHF.R.S32.HI R131, RZ, 0x1f, R131 ;  /* 0x0000001fff837819 */ /* 0x000fe20000011483 */
[----:B------:R-:W-:Y:S01]  /*2790*/  LDSM.16.M88.4 R12, [R202+0x2000] ;  /* 0x00200000ca0c783b */ /* 0x000fe20000000200 */
[C---:B------:R-:W-:Y:S01]  /*27a0*/  VIADD R16, R201.reuse, 0x4000 ;  /* 0x00004000c9107836 */ /* 0x040fe20000000000 */
[----:B------:R-:W-:Y:S01]  /*27b0*/  SEL R0, R0, 0xffffffe0, !P1 ;  /* 0xffffffe000007807 */ /* 0x000fe20004800000 */
[----:B------:R-:W-:Y:S01]  /*27c0*/  VIADD R198, R201, 0x4040 ;  /* 0x00004040c9c67836 */ /* 0x000fe20000000000 */
[----:B------:R-:W1:Y:S01]  /*27d0*/  LDSM.16.M88.4 R20, [R201+0x5000] ;  /* 0x00500000c914783b */ /* 0x000e620000000200 */
[----:B------:R-:W-:Y:S01]  /*27e0*/  IMAD R199, R5, 0x2, R202 ;  /* 0x0000000205c77824 */ /* 0x000fe200078e02ca */
[----:B------:R-:W-:Y:S01]  /*27f0*/  ISETP.GE.AND P3, PT, R122, 0x41, PT ;  /* 0x000000417a00780c */ /* 0x000fe20003f66270 */
[----:B------:R-:W-:Y:S01]  /*2800*/  IMAD.IADD R195, R201, 0x1, R0 ;  /* 0x00000001c9c37824 */ /* 0x000fe200078e0200 */
[----:B------:R-:W5:Y:S01]  /*2810*/  LDSM.16.M88.4 R32, [R201+0x4800] ;  /* 0x00480000c920783b */ /* 0x000f620000000200 */
[----:B------:R-:W-:Y:S01]  /*2820*/  IMAD R197, R4, 0x2, R199 ;  /* 0x0000000204c57824 */ /* 0x000fe200078e02c7 */
[----:B------:R-:W-:Y:S01]  /*2830*/  LOP3.LUT R136, R136, 0xffffffef, RZ, 0xc0, !PT ;  /* 0xffffffef88887812 */ /* 0x000fe200078ec0ff */
[----:B------:R-:W-:Y:S01]  /*2840*/  @P2 VIADD R198, R16, 0xffffffc0 ;  /* 0xffffffc010c62836 */ /* 0x000fe20000000000 */
[----:B------:R-:W-:Y:S03]  /*2850*/  LDSM.16.M88.4 R112, [R200+0x2000] ;  /* 0x00200000c870783b */ /* 0x000fe60000000200 */
[----:B------:R-:W-:Y:S01]  /*2860*/  VIADD R190, R198, 0x1000 ;  /* 0x00001000c6be7836 */ /* 0x000fe20000000000 */
[----:B------:R-:W2:Y:S01]  /*2870*/  LDSM.16.M88.4 R72, [R195+0x5000] ;  /* 0x00500000c348783b */ /* 0x000ea20000000200 */
[----:B------:R-:W-:Y:S01]  /*2880*/  IADD3 R188, R0, R198, RZ ;  /* 0x000000c600bc7210 */ /* 0x000fe20007ffe0ff */
[----:B------:R-:W-:Y:S01]  /*2890*/  VIADD R189, R198, 0x1800 ;  /* 0x00001800c6bd7836 */ /* 0x000fe20000000000 */
[----:B------:R-:W3:Y:S01]  /*28a0*/  LDC R0, c[0x0][0x270] ;  /* 0x00009c00ff007b82 */ /* 0x000ee20000000800 */
[----:B------:R-:W4:Y:S01]  /*28b0*/  LDSM.16.M88.4 R96, [R200] ;  /* 0x00000000c860783b */ /* 0x000f220000000200 */
[----:B------:R-:W-:-:S02]  /*28c0*/  @P3 LOP3.LUT R136, R136, 0x10, RZ, 0xfc, !PT ;  /* 0x0000001088883812 */ /* 0x000fc400078efcff */
[----:B------:R-:W-:Y:S01]  /*28d0*/  IADD3 R191, R198, 0x800, RZ ;  /* 0x00000800c6bf7810 */ /* 0x000fe20007ffe0ff */
[----:B------:R-:W4:Y:S04]  /*28e0*/  LDSM.16.M88.4 R44, [R201+0x4000] ;  /* 0x00400000c92c783b */ /* 0x000f280000000200 */
[----:B------:R-:W4:Y:S04]  /*28f0*/  LDSM.16.M88.4 R52, [R201+0x5800] ;  /* 0x00580000c934783b */ /* 0x000f280000000200 */
[----:B------:R-:W4:Y:S04]  /*2900*/  LDSM.16.M88.4 R104, [R195+0x4800] ;  /* 0x00480000c368783b */ /* 0x000f280000000200 */
[----:B------:R-:W4:Y:S04]  /*2910*/  LDSM.16.M88.4 R100, [R195+0x5800] ;  /* 0x00580000c364783b */ /* 0x000f280000000200 */
[----:B------:R-:W4:Y:S01]  /*2920*/  LDSM.16.M88.4 R108, [R195+0x4000] ;  /* 0x00400000c36c783b */ /* 0x000f220000000200 */
[----:B---3--:R-:W-:Y:S01]  /*2930*/  IMAD R0, R132, R0, R129 ;  /* 0x0000000084007224 */ /* 0x008fe200078e0281 */
[C---:B-1----:R-:W-:Y:S02]  /*2940*/  HMMA.16816.F32 R80, R12.reuse, R20, RZ ;  /* 0x000000140c50723c */ /* 0x042fe400000018ff */
[----:B------:R-:W-:Y:S04]  /*2950*/  LDSM.16.M88.4 R68, [R199+0x2000] ;  /* 0x00200000c744783b */ /* 0x000fe80000000200 */
[----:B------:R-:W1:Y:S01]  /*2960*/  LDSM.16.M88.4 R60, [R198+0x800] ;  /* 0x00080000c63c783b */ /* 0x000e620000000200 */
[----:B------:R-:W-:Y:S03]  /*2970*/  HMMA.16816.F32 R24, R12, R22, RZ ;  /* 0x000000160c18723c */ /* 0x000fe600000018ff */
[----:B------:R-:W3:Y:S03]  /*2980*/  LDSM.16.M88.4 R56, [R198+0x1000] ;  /* 0x00100000c638783b */ /* 0x000ee60000000200 */
[C---:B------:R-:W-:Y:S01]  /*2990*/  HMMA.16816.F32 R28, R8.reuse, R20, RZ ;  /* 0x00000014081c723c */ /* 0x040fe200000018ff */
[----:B------:R-:W-:Y:S04]  /*29a0*/  LDSM.16.M88.4 R64, [R198] ;  /* 0x00000000c640783b */ /* 0x000fe80000000200 */
[----:B------:R-:W-:Y:S01]  /*29b0*/  LDSM.16.M88.4 R116, [R197] ;  /* 0x00000000c574783b */ /* 0x000fe20000000200 */
[----:B------:R-:W-:Y:S03]  /*29c0*/  HMMA.16816.F32 R20, R8, R22, RZ ;  /* 0x000000160814723c */ /* 0x000fe600000018ff */
[----:B------:R-:W0:Y:S03]  /*29d0*/  LDGDEPBAR ;  /* 0x00000000000079af */ /* 0x000e260000000000 */
[-C--:B-----5:R-:W-:Y:S06]  /*29e0*/  HMMA.16816.F32 R84, R12, R32.reuse, RZ ;  /* 0x000000200c54723c */ /* 0x0a0fec00000018ff */
[----:B------:R-:W-:Y:S06]  /*29f0*/  HMMA.16816.F32 R40, R8, R32, RZ ;  /* 0x000000200828723c */ /* 0x000fec00000018ff */
[C---:B--2---:R-:W-:Y:S06]  /*2a00*/  HMMA.16816.F32 R80, R112.reuse, R72, R80 ;  /* 0x000000487050723c */ /* 0x044fec0000001850 */
[----:B------:R-:W-:Y:S06]  /*2a10*/  HMMA.16816.F32 R24, R112, R74, R24 ;  /* 0x0000004a7018723c */ /* 0x000fec0000001818 */
[C---:B----4-:R-:W-:Y:S06]  /*2a20*/  HMMA.16816.F32 R28, R96.reuse, R72, R28 ;  /* 0x00000048601c723c */ /* 0x050fec000000181c */
[----:B------:R-:W-:Y:S01]  /*2a30*/  HMMA.16816.F32 R20, R96, R74, R20 ;  /* 0x0000004a6014723c */ /* 0x000fe20000001814 */
[----:B------:R-:W2:Y:S05]  /*2a40*/  LDSM.16.M88.4 R72, [R199] ;  /* 0x00000000c748783b */ /* 0x000eaa0000000200 */
[-C--:B------:R-:W-:Y:S06]  /*2a50*/  HMMA.16816.F32 R48, R8, R44.reuse, RZ ;  /* 0x0000002c0830723c */ /* 0x080fec00000018ff */
[C---:B------:R-:W-:Y:S06]  /*2a60*/  HMMA.16816.F32 R92, R12.reuse, R44, RZ ;  /* 0x0000002c0c5c723c */ /* 0x040fec00000018ff */
[C---:B------:R-:W-:Y:S06]  /*2a70*/  HMMA.16816.F32 R88, R12.reuse, R46, RZ ;  /* 0x0000002e0c58723c */ /* 0x040fec00000018ff */
[C---:B------:R-:W-:Y:S06]  /*2a80*/  HMMA.16816.F32 R76, R12.reuse, R52, RZ ;  /* 0x000000340c4c723c */ /* 0x040fec00000018ff */
[----:B------:R-:W-:Y:S06]  /*2a90*/  HMMA.16816.F32 R36, R12, R34, RZ ;  /* 0x000000220c24723c */ /* 0x000fec00000018ff */
[C---:B------:R-:W-:Y:S06]  /*2aa0*/  HMMA.16816.F32 R16, R8.reuse, R52, RZ ;  /* 0x000000340810723c */ /* 0x040fec00000018ff */
[C---:B------:R-:W-:Y:S06]  /*2ab0*/  HMMA.16816.F32 R44, R8.reuse, R46, RZ ;  /* 0x0000002e082c723c */ /* 0x040fec00000018ff */
[----:B------:R-:W-:Y:S06]  /*2ac0*/  HMMA.16816.F32 R32, R8, R34, RZ ;  /* 0x000000220820723c */ /* 0x000fec00000018ff */
[-C--:B------:R-:W-:Y:S06]  /*2ad0*/  HMMA.16816.F32 R12, R12, R54.reuse, RZ ;  /* 0x000000360c0c723c */ /* 0x080fec00000018ff */
[----:B------:R-:W-:Y:S01]  /*2ae0*/  HMMA.16816.F32 R8, R8, R54, RZ ;  /* 0x000000360808723c */ /* 0x000fe200000018ff */
[----:B------:R-:W4:Y:S05]  /*2af0*/  LDSM.16.M88.4 R52, [R198+0x1800] ;  /* 0x00180000c634783b */ /* 0x000f2a0000000200 */
[-C--:B------:R-:W-:Y:S06]  /*2b00*/  HMMA.16816.F32 R84, R112, R104.reuse, R84 ;  /* 0x000000687054723c */ /* 0x080fec0000001854 */
[----:B------:R-:W-:Y:S06]  /*2b10*/  HMMA.16816.F32 R40, R96, R104, R40 ;  /* 0x000000686028723c */ /* 0x000fec0000001828 */
[-C--:B------:R-:W-:Y:S06]  /*2b20*/  HMMA.16816.F32 R76, R112, R100.reuse, R76 ;  /* 0x00000064704c723c */ /* 0x080fec000000184c */
        /* <DEDUP_REMOVED lines=8> */
[----:B------:R-:W5:Y:S05]  /*2bb0*/  LDSM.16.M88.4 R108, [R188] ;  /* 0x00000000bc6c783b */ /* 0x000f6a0000000200 */
[C---:B------:R-:W-:Y:S01]  /*2bc0*/  HMMA.16816.F32 R32, R96.reuse, R106, R32 ;  /* 0x0000006a6020723c */ /* 0x040fe20000001820 */
[----:B------:R-:W5:Y:S05]  /*2bd0*/  LDSM.16.M88.4 R104, [R188+0x800] ;  /* 0x00080000bc68783b */ /* 0x000f6a0000000200 */
[----:B------:R-:W-:Y:S01]  /*2be0*/  HMMA.16816.F32 R8, R96, R102, R8 ;  /* 0x000000666008723c */ /* 0x000fe20000001808 */
[----:B------:R-:W5:Y:S04]  /*2bf0*/  LDSM.16.M88.4 R100, [R188+0x1000] ;  /* 0x00100000bc64783b */ /* 0x000f680000000200 */
[----:B------:R-:W5:Y:S01]  /*2c00*/  LDSM.16.M88.4 R96, [R188+0x1800] ;  /* 0x00180000bc60783b */ /* 0x000f620000000200 */
[----:B-1----:R-:W-:Y:S01]  /*2c10*/  HMMA.16816.F32 R84, R68, R60, R84 ;  /* 0x0000003c4454723c */ /* 0x002fe20000001854 */
[----:B------:R-:W-:-:S05]  /*2c20*/  DEPBAR.LE SB0, 0x0 ;  /* 0x000080000000791a */ /* 0x000fca0000000000 */
[----:B---3--:R-:W-:Y:S06]  /*2c30*/  HMMA.16816.F32 R80, R68, R56, R80 ;  /* 0x000000384450723c */ /* 0x008fec0000001850 */
[C---:B--2---:R-:W-:Y:S06]  /*2c40*/  HMMA.16816.F32 R40, R72.reuse, R60, R40 ;  /* 0x0000003c4828723c */ /* 0x044fec0000001828 */
[----:B------:R-:W-:Y:S01]  /*2c50*/  HMMA.16816.F32 R28, R72, R56, R28 ;  /* 0x00000038481c723c */ /* 0x000fe2000000181c */
[----:B------:R-:W-:-:S04]  /*2c60*/  SHF.R.S32.HI R60, RZ, 0x1f, R121 ;  /* 0x0000001fff3c7819 */ /* 0x000fc80000011479 */
[----:B------:R-:W-:Y:S01]  /*2c70*/  LEA.HI R60, R60, R121, RZ, 0x2 ;  /* 0x000000793c3c7211 */ /* 0x000fe200078f10ff */
[-C--:B----4-:R-:W-:Y:S01]  /*2c80*/  HMMA.16816.F32 R76, R68, R52.reuse, R76 ;  /* 0x00000034444c723c */ /* 0x090fe2000000184c */
[----:B------:R-:W-:Y:S02]  /*2c90*/  LEA.HI R57, R131, R120, RZ, 0x2 ;  /* 0x0000007883397211 */ /* 0x000fe400078f10ff */
[----:B------:R-:W-:Y:S02]  /*2ca0*/  SHF.R.S32.HI R56, RZ, 0x2, R60 ;  /* 0x00000002ff387819 */ /* 0x000fe4000001143c */
[----:B------:R-:W-:Y:S01]  /*2cb0*/  LOP3.LUT R57, R57, 0xffffffc, RZ, 0xc0, !PT ;  /* 0x0ffffffc39397812 */ /* 0x000fe200078ec0ff */
[----:B------:R-:W-:Y:S01]  /*2cc0*/  HMMA.16816.F32 R16, R72, R52, R16 ;  /* 0x000000344810723c */ /* 0x000fe20000001810 */
[----:B------:R-:W1:Y:S03]  /*2cd0*/  LDC R53, c[0x0][0x2d4] ;  /* 0x0000b500ff357b82 */ /* 0x000e660000000800 */
[----:B------:R-:W-:-:S02]  /*2ce0*/  IMAD.IADD R57, R120, 0x1, -R57 ;  /* 0x0000000178397824 */ /* 0x000fc400078e0a39 */
[----:B------:R-:W-:Y:S01]  /*2cf0*/  HMMA.16816.F32 R92, R68, R64, R92 ;  /* 0x00000040445c723c */ /* 0x000fe2000000185c */
[----:B------:R-:W-:Y:S02]  /*2d00*/  IMAD.SHL.U32 R52, R0, 0x20, RZ ;  /* 0x0000002000347824 */ /* 0x000fe400078e00ff */
[----:B------:R-:W-:-:S03]  /*2d10*/  IMAD R137, R57, 0x10, R56 ;  /* 0x0000001039897824 */ /* 0x000fc600078e0238 */
[C---:B------:R-:W-:Y:S02]  /*2d20*/  HMMA.16816.F32 R88, R68.reuse, R66, R88 ;  /* 0x000000424458723c */ /* 0x040fe40000001858 */
[----:B------:R2:W-:Y:S04]  /*2d30*/  STL [R1+0x98], R137 ;  /* 0x0000988901007387 */ /* 0x0005e80000100800 */
[C---:B------:R-:W-:Y:S06]  /*2d40*/  HMMA.16816.F32 R36, R68.reuse, R62, R36 ;  /* 0x0000003e4424723c */ /* 0x040fec0000001824 */
[----:B------:R-:W-:Y:S01]  /*2d50*/  HMMA.16816.F32 R24, R68, R58, R24 ;  /* 0x0000003a4418723c */ /* 0x000fe20000001818 */
[----:B-1----:R-:W-:-:S05]  /*2d60*/  IMAD R0, R0, R53, R128 ;  /* 0x0000003500007224 */ /* 0x002fca00078e0280 */
[----:B------:R-:W-:Y:S06]  /*2d70*/  HMMA.16816.F32 R12, R68, R54, R12 ;  /* 0x00000036440c723c */ /* 0x000fec000000180c */
[C---:B------:R-:W-:Y:S06]  /*2d80*/  HMMA.16816.F32 R48, R72.reuse, R64, R48 ;  /* 0x000000404830723c */ /* 0x040fec0000001830 */
[C---:B------:R-:W-:Y:S06]  /*2d90*/  HMMA.16816.F32 R44, R72.reuse, R66, R44 ;  /* 0x00000042482c723c */ /* 0x040fec000000182c */
[C---:B------:R-:W-:Y:S06]  /*2da0*/  HMMA.16816.F32 R32, R72.reuse, R62, R32 ;  /* 0x0000003e4820723c */ /* 0x040fec0000001820 */
[C---:B------:R-:W-:Y:S06]  /*2db0*/  HMMA.16816.F32 R20, R72.reuse, R58, R20 ;  /* 0x0000003a4814723c */ /* 0x040fec0000001814 */
[----:B------:R-:W-:Y:S01]  /*2dc0*/  HMMA.16816.F32 R8, R72, R54, R8 ;  /* 0x000000364808723c */ /* 0x000fe20000001808 */
[----:B------:R-:W1:Y:S05]  /*2dd0*/  LDC R55, c[0x0][0x2d8] ;  /* 0x0000b600ff377b82 */ /* 0x000e6a0000000800 */
[----:B-----5:R-:W-:Y:S01]  /*2de0*/  HMMA.16816.F32 R92, R112, R108, R92 ;  /* 0x0000006c705c723c */ /* 0x020fe2000000185c */
[----:B------:R-:W-:-:S02]  /*2df0*/  IADD3 R54, P1, P0, R52, R130, R121 ;  /* 0x0000008234367210 */ /* 0x000fc4000783e079 */
[----:B------:R-:W-:Y:S02]  /*2e00*/  SHF.R.S32.HI R72, RZ, 0x1f, R121 ;  /* 0x0000001fff487819 */ /* 0x000fe40000011479 */
[----:B------:R-:W-:Y:S01]  /*2e10*/  SHF.R.S32.HI R52, RZ, 0x1f, R52 ;  /* 0x0000001fff347819 */ /* 0x000fe20000011434 */
[----:B------:R-:W-:Y:S03]  /*2e20*/  HMMA.16816.F32 R88, R112, R110, R88 ;  /* 0x0000006e7058723c */ /* 0x000fe60000001858 */
[----:B------:R-:W-:-:S03]  /*2e30*/  IADD3.X R72, R52, R127, R72, P1, P0 ;  /* 0x0000007f34487210 */ /* 0x000fc60000fe0448 */
[C---:B------:R-:W-:Y:S06]  /*2e40*/  HMMA.16816.F32 R84, R112.reuse, R104, R84 ;  /* 0x000000687054723c */ /* 0x040fec0000001854 */
[----:B------:R-:W-:Y:S01]  /*2e50*/  HMMA.16816.F32 R36, R112, R106, R36 ;  /* 0x0000006a7024723c */ /* 0x000fe20000001824 */
[----:B-1----:R-:W-:-:S05]  /*2e60*/  IMAD R0, R0, R55, RZ ;  /* 0x0000003700007224 */ /* 0x002fca00078e02ff */
        /* <DEDUP_REMOVED lines=14> */
[----:B--2---:R-:W-:-:S15]  /*2f50*/  @!P3 BRA `(.L_x_1605) ;  /* 0x0000000000d0b947 */ /* 0x004fde0003800000 */
[----:B------:R-:W-:Y:S01]  /*2f60*/  ULDC UR5, c[0x0][0x2d0] ;  /* 0x0000b40000057ab9 */ /* 0x000fe20000000800 */
[----:B------:R-:W-:Y:S01]  /*2f70*/  VIADD R63, R133, 0xfffffffe ;  /* 0xfffffffe853f7836 */ /* 0x000fe20000000000 */
[----:B------:R-:W-:Y:S01]  /*2f80*/  ISETP.GE.AND P0, PT, R134, UR5, PT ;  /* 0x0000000586007c0c */ /* 0x000fe2000bf06270 */
[----:B------:R-:W-:Y:S02]  /*2f90*/  BSSY B0, `(.L_x_1606) ;  /* 0x000002f000007945 */ /* 0x000fe40003800000 */
[----:B------:R-:W-:Y:S01]  /*2fa0*/  IMAD R6, R6, R63, RZ ;  /* 0x0000003f06067224 */ /* 0x000fe200078e02ff */
[----:B------:R-:W-:Y:S01]  /*2fb0*/  SHF.R.S32.HI R61, RZ, 0x1f, R63 ;  /* 0x0000001fff3d7819 */ /* 0x000fe2000001143f */
        /* <DEDUP_REMOVED lines=44> */
.L_x_1607:
[----:B------:R-:W-:Y:S05]  /*3280*/  BSYNC B0 ;  /* 0x0000000000007941 */ /* 0x000fea0003800000 */
.L_x_1606:
[----:B------:R-:W0:Y:S02]  /*3290*/  LDGDEPBAR ;  /* 0x00000000000079af */ /* 0x000e240000000000 */
.L_x_1605:
[----:B------:R-:W-:Y:S01]  /*32a0*/  IMAD.SHL.U32 R6, R123, 0x2, RZ ;  /* 0x000000027b067824 */ /* 0x000fe200078e00ff */
[----:B--2---:R-:W-:Y:S01]  /*32b0*/  LOP3.LUT R56, R60, 0x7ffffffc, RZ, 0xc0, !PT ;  /* 0x7ffffffc3c387812 */ /* 0x004fe200078ec0ff */
[----:B------:R-:W-:Y:S01]  /*32c0*/  IMAD.WIDE.U32 R112, R54, -0x2daee0ad, RZ ;  /* 0xd2511f5336707825 */ /* 0x000fe200078e00ff */
[----:B------:R-:W-:Y:S01]  /*32d0*/  UIADD3 UR16, UR22, -0x61c88647, URZ ;  /* 0x9e3779b916107890 */ /* 0x000fe2000fffe03f */
[----:B------:R-:W-:Y:S01]  /*32e0*/  STL [R1+0xf4], R189 ;  /* 0x0000f4bd01007387 */ /* 0x000fe20000100800 */
[----:B------:R-:W-:Y:S01]  /*32f0*/  LOP3.LUT R6, R6, 0x6, RZ, 0xc0, !PT ;  /* 0x0000000606067812 */ /* 0x000fe200078ec0ff */
[----:B------:R-:W-:Y:S01]  /*3300*/  IMAD.IADD R121, R121, 0x1, -R56 ;  /* 0x0000000179797824 */ /* 0x000fe200078e0a38 */
[----:B------:R-:W-:Y:S01]  /*3310*/  LOP3.LUT R56, R72, UR22, RZ, 0x3c, !PT ;  /* 0x0000001648387c12 */ /* 0x000fe2000f8e3cff */
[----:B------:R-:W-:Y:S01]  /*3320*/  IMAD R58, R138, 0x8, R120 ;  /* 0x000000088a3a7824 */ /* 0x000fe200078e0278 */
[----:B------:R-:W-:Y:S01]  /*3330*/  UIADD3 UR15, UR23, -0x4498517b, URZ ;  /* 0xbb67ae85170f7890 */ /* 0x000fe2000fffe03f */
[----:B-1----:R-:W-:Y:S01]  /*3340*/  IMAD R3, R7, 0x40, R6 ;  /* 0x0000004007037824 */ /* 0x002fe200078e0206 */
[----:B------:R-:W-:Y:S01]  /*3350*/  UIADD3 UR13, UR23, 0x76cf5d0a, URZ ;  /* 0x76cf5d0a170d7890 */ /* 0x000fe2000fffe03f */
[----:B------:R-:W-:Y:S01]  /*3360*/  IMAD.SHL.U32 R108, R121, 0x2, RZ ;  /* 0x00000002796c7824 */ /* 0x000fe200078e00ff */
[----:B------:R-:W-:Y:S01]  /*3370*/  UIADD3 UR14, UR22, 0x3c6ef372, URZ ;  /* 0x3c6ef372160e7890 */ /* 0x000fe2000fffe03f */
[C---:B------:R-:W-:Y:S01]  /*3380*/  VIADD R59, R3.reuse, 0x8 ;  /* 0x00000008033b7836 */ /* 0x040fe20000000000 */
[CC--:B------:R-:W-:Y:S01]  /*3390*/  ISETP.GE.AND P4, PT, R3.reuse, R122.reuse, PT ;  /* 0x0000007a0300720c */ /* 0x0c0fe20003f86270 */
[C---:B------:R-:W-:Y:S01]  /*33a0*/  VIADD R57, R3.reuse, 0x1 ;  /* 0x0000000103397836 */ /* 0x040fe20000000000 */
[----:B------:R-:W-:Y:S01]  /*33b0*/  UIADD3 UR11, UR23, 0x32370b8f, URZ ;  /* 0x32370b8f170b7890 */ /* 0x000fe2000fffe03f */
[----:B------:R-:W-:Y:S01]  /*33c0*/  VIADD R67, R3, 0x11 ;  /* 0x0000001103437836 */ /* 0x000fe20000000000 */
[-C--:B------:R-:W-:Y:S01]  /*33d0*/  ISETP.GE.AND P2, PT, R59, R122.reuse, PT ;  /* 0x0000007a3b00720c */ /* 0x080fe20003f46270 */
[----:B------:R-:W-:Y:S01]  /*33e0*/  VIADD R59, R3, 0x10 ;  /* 0x00000010033b7836 */ /* 0x000fe20000000000 */
[-C--:B------:R-:W-:Y:S01]  /*33f0*/  ISETP.GE.AND P3, PT, R57, R122.reuse, PT ;  /* 0x0000007a3900720c */ /* 0x080fe20003f66270 */
[C---:B------:R-:W-:Y:S01]  /*3400*/  VIADD R57, R3.reuse, 0x9 ;  /* 0x0000000903397836 */ /* 0x040fe20000000000 */
[----:B------:R-:W-:Y:S01]  /*3410*/  FSEL R94, R94, -INF , !P4 ;  /* 0xff8000005e5e7808 */ /* 0x000fe20006000000 */
[----:B------:R-:W-:Y:S01]  /*3420*/  VIADD R71, R3, 0x18 ;  /* 0x0000001803477836 */ /* 0x000fe20000000000 */
[-C--:B------:R-:W-:Y:S01]  /*3430*/  ISETP.GE.AND P0, PT, R59, R122.reuse, PT ;  /* 0x0000007a3b00720c */ /* 0x080fe20003f06270 */
[----:B------:R-:W-:Y:S01]  /*3440*/  VIADD R65, R3, 0x19 ;  /* 0x0000001903417836 */ /* 0x000fe20000000000 */
[-C--:B------:R-:W-:Y:S01]  /*3450*/  ISETP.GE.AND P1, PT, R57, R122.reuse, PT ;  /* 0x0000007a3900720c */ /* 0x080fe20003f26270 */
[C---:B------:R-:W-:Y:S01]  /*3460*/  VIADD R57, R3.reuse, 0x20 ;  /* 0x0000002003397836 */ /* 0x040fe20000000000 */
[----:B------:R-:W-:Y:S01]  /*3470*/  FSEL R59, R92, -INF , !P4 ;  /* 0xff8000005c3b7808 */ /* 0x000fe20006000000 */
[----:B------:R-:W-:Y:S01]  /*3480*/  VIADD R61, R3, 0x21 ;  /* 0x00000021033d7836 */ /* 0x000fe20000000000 */
[----:B------:R-:W-:Y:S01]  /*3490*/  FSEL R69, R50, -INF , !P4 ;  /* 0xff80000032457808 */ /* 0x000fe20006000000 */
[----:B------:R-:W-:Y:S01]  /*34a0*/  IMAD R101, R137, R55, R108 ;  /* 0x0000003789657224 */ /* 0x000fe200078e026c */
[----:B------:R-:W-:Y:S01]  /*34b0*/  FSEL R98, R48, -INF , !P4 ;  /* 0xff80000030627808 */ /* 0x000fe20006000000 */
[----:B------:R-:W-:Y:S01]  /*34c0*/  IMAD.WIDE.U32 R116, R58, -0x326172a9, RZ ;  /* 0xcd9e8d573a747825 */ /* 0x000fe200078e00ff */
[-C--:B------:R-:W-:Y:S01]  /*34d0*/  ISETP.GE.AND P4, PT, R67, R122.reuse, PT ;  /* 0x0000007a4300720c */ /* 0x080fe20003f86270 */
[----:B------:R-:W-:Y:S01]  /*34e0*/  UIADD3 UR12, UR22, -0x255992d5, URZ ;  /* 0xdaa66d2b160c7890 */ /* 0x000fe2000fffe03f */
[----:B------:R-:W-:Y:S01]  /*34f0*/  FSEL R60, R95, -INF , !P3 ;  /* 0xff8000005f3c7808 */ /* 0x000fe20005800000 */
[----:B------:R-:W-:Y:S01]  /*3500*/  VIADD R95, R3, 0x28 ;  /* 0x00000028035f7836 */ /* 0x000fe20000000000 */
[----:B------:R-:W-:Y:S01]  /*3510*/  FSEL R64, R91, -INF , !P1 ;  /* 0xff8000005b407808 */ /* 0x000fe20004800000 */
[----:B------:R-:W-:Y:S01]  /*3520*/  UIADD3 UR10, UR22, 0x78dde6e4, URZ ;  /* 0x78dde6e4160a7890 */ /* 0x000fe2000fffe03f */
[----:B------:R-:W-:Y:S01]  /*3530*/  FSEL R93, R93, -INF , !P3 ;  /* 0xff8000005d5d7808 */ /* 0x000fe20005800000 */
[----:B------:R-:W-:Y:S01]  /*3540*/  UIADD3 UR9, UR23, -0x126145ec, URZ ;  /* 0xed9eba1417097890 */ /* 0x000fe2000fffe03f */
[----:B------:R-:W-:Y:S01]  /*3550*/  FSEL R99, R51, -INF , !P3 ;  /* 0xff80000033637808 */ /* 0x000fe20005800000 */
[----:B------:R-:W-:Y:S01]  /*3560*/  UIADD3 UR5, UR23, -0x56f99767, URZ ;  /* 0xa906689917057890 */ /* 0x000fe2000fffe03f */
[----:B------:R-:W-:Y:S01]  /*3570*/  FSEL R106, R49, -INF , !P3 ;  /* 0xff800000316a7808 */ /* 0x000fe20005800000 */
[----:B------:R-:W-:Y:S01]  /*3580*/  IMAD.IADD R6, R126, 0x1, R125 ;  /* 0x000000017e067824 */ /* 0x000fe200078e027d */
[----:B------:R-:W-:Y:S01]  /*3590*/  FSEL R89, R89, -INF , !P1 ;  /* 0xff80000059597808 */ /* 0x000fe20004800000 */
[----:B------:R-:W-:Y:S01]  /*35a0*/  UIADD3 UR8, UR22, 0x1715609d, URZ ;  /* 0x1715609d16087890 */ /* 0x000fe2000fffe03f */
[----:B------:R-:W-:Y:S01]  /*35b0*/  FSEL R91, R47, -INF , !P1 ;  /* 0xff8000002f5b7808 */ /* 0x000fe20004800000 */
[----:B------:R-:W-:Y:S01]  /*35c0*/  UIADD3 UR18, UR22, -0x4ab325aa, URZ ;  /* 0xb54cda5616127890 */ /* 0x000fe2000fffe03f */
[----:B------:R-:W-:Y:S01]  /*35d0*/  FSEL R124, R45, -INF , !P1 ;  /* 0xff8000002d7c7808 */ /* 0x000fe20004800000 */
[----:B------:R-:W-:Y:S01]  /*35e0*/  ULDC UR6, c[0x0][0x2ec] ;  /* 0x0000bb0000067ab9 */ /* 0x000fe20000000800 */
[----:B------:R-:W-:Y:S01]  /*35f0*/  FSEL R68, R87, -INF , !P4 ;  /* 0xff80000057447808 */ /* 0x000fe20006000000 */
[----:B------:R-:W-:Y:S01]  /*3600*/  VIADD R87, R3, 0x30 ;  /* 0x0000003003577836 */ /* 0x000fe20000000000 */
[-C--:B------:R-:W-:Y:S01]  /*3610*/  ISETP.GE.AND P3, PT, R71, R122.reuse, PT ;  /* 0x0000007a4700720c */ /* 0x080fe20003f66270 */
[----:B------:R-:W-:Y:S01]  /*3620*/  UIADD3 UR17, UR23, 0x646e171e, URZ ;  /* 0x646e171e17117890 */ /* 0x000fe2000fffe03f */
[-C--:B------:R-:W-:Y:S01]  /*3630*/  ISETP.GE.AND P1, PT, R57, R122.reuse, PT ;  /* 0x0000007a3900720c */ /* 0x080fe20003f26270 */
[----:B------:R-:W-:Y:S01]  /*3640*/  VIADD R57, R3, 0x38 ;  /* 0x0000003803397836 */ /* 0x000fe20000000000 */
[----:B------:R-:W-:Y:S01]  /*3650*/  ISETP.GE.AND P5, PT, R95, R122, PT ;  /* 0x0000007a5f00720c */ /* 0x000fe20003fa6270 */
[----:B------:R-:W-:Y:S01]  /*3660*/  VIADD R95, R3, 0x29 ;  /* 0x00000029035f7836 */ /* 0x000fe20000000000 */
        /* <DEDUP_REMOVED lines=9> */
[----:B------:R-:W-:Y:S02]  /*3700*/  FSEL R129, R46, -INF , !P2 ;  /* 0xff8000002e817808 */ /* 0x000fe40005000000 */
[----:B------:R-:W-:-:S02]  /*3710*/  FSEL R96, R44, -INF , !P2 ;  /* 0xff8000002c607808 */ /* 0x000fc40005000000 */
[-C--:B------:R-:W-:Y:S01]  /*3720*/  ISETP.GE.AND P3, PT, R87, R122.reuse, PT ;  /* 0x0000007a5700720c */ /* 0x080fe20003f66270 */
[----:B------:R-:W-:Y:S01]  /*3730*/  VIADD R87, R3, 0x31 ;  /* 0x0000003103577836 */ /* 0x000fe20000000000 */
[----:B------:R-:W-:Y:S02]  /*3740*/  FSEL R222, R82, -INF , !P1 ;  /* 0xff80000052de7808 */ /* 0x000fe40004800000 */
[----:B------:R-:W-:Y:S02]  /*3750*/  FSEL R221, R80, -INF , !P1 ;  /* 0xff80000050dd7808 */ /* 0x000fe40004800000 */
[----:B------:R-:W-:Y:S02]  /*3760*/  FSEL R181, R30, -INF , !P1 ;  /* 0xff8000001eb57808 */ /* 0x000fe40004800000 */
[----:B------:R-:W-:Y:S02]  /*3770*/  FSEL R102, R28, -INF , !P1 ;  /* 0xff8000001c667808 */ /* 0x000fe40004800000 */
[----:B------:R-:W-:-:S02]  /*3780*/  ISETP.GE.AND P2, PT, R65, R122, PT ;  /* 0x0000007a4100720c */ /* 0x000fc40003f46270 */
[-C--:B------:R-:W-:Y:S01]  /*3790*/  ISETP.GE.AND P1, PT, R57, R122.reuse, PT ;  /* 0x0000007a3900720c */ /* 0x080fe20003f26270 */
[----:B------:R-:W-:Y:S01]  /*37a0*/  VIADD R57, R3, 0x39 ;  /* 0x0000003903397836 */ /* 0x000fe20000000000 */
[----:B------:R-:W-:Y:S01]  /*37b0*/  FSEL R67, R85, -INF , !P4 ;  /* 0xff80000055437808 */ /* 0x000fe20006000000 */
[----:B------:R-:W-:Y:S01]  /*37c0*/  IMAD.SHL.U32 R3, R7, 0x2, RZ ;  /* 0x0000000207037824 */ /* 0x000fe200078e00ff */
[----:B------:R-:W-:Y:S02]  /*37d0*/  FSEL R127, R43, -INF , !P4 ;  /* 0xff8000002b7f7808 */ /* 0x000fe40006000000 */
[----:B------:R-:W-:Y:S02]  /*37e0*/  FSEL R140, R41, -INF , !P4 ;  /* 0xff800000298c7808 */ /* 0x000fe40006000000 */
[----:B------:R-:W-:Y:S02]  /*37f0*/  ISETP.GE.AND P4, PT, R95, R122, PT ;  /* 0x0000007a5f00720c */ /* 0x000fe40003f86270 */
[----:B------:R-:W-:-:S02]  /*3800*/  FSEL R92, R39, -INF , !P2 ;  /* 0xff800000275c7808 */ /* 0x000fc40005000000 */
[----:B------:R-:W-:Y:S02]  /*3810*/  FSEL R95, R37, -INF , !P2 ;  /* 0xff800000255f7808 */ /* 0x000fe40005000000 */
[----:B------:R-:W-:Y:S02]  /*3820*/  FSEL R65, R35, -INF , !P2 ;  /* 0xff80000023417808 */ /* 0x000fe40005000000 */
[----:B------:R-:W-:Y:S02]  /*3830*/  FSEL R90, R33, -INF , !P2 ;  /* 0xff800000215a7808 */ /* 0x000fe40005000000 */
[-C--:B------:R-:W-:Y:S01]  /*3840*/  ISETP.GE.AND P2, PT, R87, R122.reuse, PT ;  /* 0x0000007a5700720c */ /* 0x080fe20003f46270 */
[C---:B------:R-:W-:Y:S01]  /*3850*/  VIADD R87, R3.reuse, 0x1 ;  /* 0x0000000103577836 */ /* 0x040fe20000000000 */
[----:B------:R-:W-:Y:S02]  /*3860*/  LOP3.LUT R3, R3, UR23, RZ, 0x3c, !PT ;  /* 0x0000001703037c12 */ /* 0x000fe4000f8e3cff */
[----:B------:R-:W-:-:S02]  /*3870*/  ISETP.GE.AND P6, PT, R61, R122, PT ;  /* 0x0000007a3d00720c */ /* 0x000fc40003fc6270 */
[----:B------:R-:W-:Y:S02]  /*3880*/  LOP3.LUT R87, R87, UR23, RZ, 0x3c, !PT ;  /* 0x0000001757577c12 */ /* 0x000fe4000f8e3cff */
[----:B------:R-:W-:Y:S01]  /*3890*/  FSEL R70, R86, -INF , !P0 ;  /* 0xff80000056467808 */ /* 0x000fe20004000000 */
[----:B------:R-:W-:Y:S01]  /*38a0*/  IMAD R86, R133, 0x40, R0 ;  /* 0x0000004085567824 */ /* 0x000fe200078e0200 */
[----:B------:R-:W-:Y:S02]  /*38b0*/  FSEL R61, R84, -INF , !P0 ;  /* 0xff800000543d7808 */ /* 0x000fe40004000000 */
[----:B------:R-:W-:Y:S01]  /*38c0*/  FSEL R103, R42, -INF , !P0 ;  /* 0xff8000002a677808 */ /* 0x000fe20004000000 */
[----:B------:R-:W-:Y:S01]  /*38d0*/  VIADD R86, R86, 0xffffffc0 ;  /* 0xffffffc056567836 */ /* 0x000fe20000000000 */
[----:B------:R-:W-:Y:S02]  /*38e0*/  FSEL R128, R40, -INF , !P0 ;  /* 0xff80000028807808 */ /* 0x000fe40004000000 */
[----:B------:R-:W-:Y:S01]  /*38f0*/  ISETP.GE.AND P0, PT, R57, R122, PT ;  /* 0x0000007a3900720c */ /* 0x000fe20003f06270 */
[----:B------:R-:W-:Y:S01]  /*3900*/  VIADD R57, R58, 0x4 ;  /* 0x000000043a397836 */ /* 0x000fe20000000000 */
[----:B------:R-:W-:-:S02]  /*3910*/  LOP3.LUT R114, R113, R3, RZ, 0x3c, !PT ;  /* 0x0000000371727212 */ /* 0x000fc400078e3cff */
[-C--:B------:R-:W-:Y:S01]  /*3920*/  LOP3.LUT R130, R113, R87.reuse, RZ, 0x3c, !PT ;  /* 0x0000005771827212 */ /* 0x080fe200078e3cff */
[----:B------:R-:W-:Y:S01]  /*3930*/  IMAD.WIDE.U32 R110, R57, -0x326172a9, RZ ;  /* 0xcd9e8d57396e7825 */ /* 0x000fe200078e00ff */
[-C--:B------:R-:W-:Y:S02]  /*3940*/  LOP3.LUT R142, R117, R56.reuse, RZ, 0x3c, !PT ;  /* 0x00000038758e7212 */ /* 0x080fe400078e3cff */
[----:B------:R-:W-:Y:S01]  /*3950*/  LOP3.LUT R138, R113, R87, RZ, 0x3c, !PT ;  /* 0x00000057718a7212 */ /* 0x000fe200078e3cff */
[----:B------:R-:W-:Y:S01]  /*3960*/  IMAD.WIDE.U32 R114, R114, -0x326172a9, RZ ;  /* 0xcd9e8d5772727825 */ /* 0x000fe200078e00ff */
[----:B------:R-:W-:Y:S02]  /*3970*/  LOP3.LUT R208, R111, R56, RZ, 0x3c, !PT ;  /* 0x000000386fd07212 */ /* 0x000fe400078e3cff */
[----:B------:R-:W-:Y:S01]  /*3980*/  FSEL R120, R26, -INF , !P5 ;  /* 0xff8000001a787808 */ /* 0x000fe20006800000 */
[----:B------:R-:W-:Y:S01]  /*3990*/  IMAD.WIDE.U32 R130, R130, -0x326172a9, RZ ;  /* 0xcd9e8d5782827825 */ /* 0x000fe200078e00ff */
[----:B------:R-:W-:-:S02]  /*39a0*/  LOP3.LUT R3, R115, UR16, R110, 0x96, !PT ;  /* 0x0000001073037c12 */ /* 0x000fc4000f8e966e */
[----:B------:R-:W-:Y:S01]  /*39b0*/  FSEL R193, R24, -INF , !P5 ;  /* 0xff80000018c17808 */ /* 0x000fe20006800000 */
[----:B------:R-:W-:Y:S01]  /*39c0*/  IMAD.WIDE.U32 R108, R57, -0x326172a9, RZ ;  /* 0xcd9e8d57396c7825 */ /* 0x000fe200078e00ff */
[C---:B------:R-:W-:Y:S02]  /*39d0*/  LOP3.LUT R175, R131.reuse, UR16, R110, 0x96, !PT ;  /* 0x0000001083af7c12 */ /* 0x040fe4000f8e966e */
[--C-:B------:R-:W-:Y:S01]  /*39e0*/  LOP3.LUT R107, R131, UR16, R116.reuse, 0x96, !PT ;  /* 0x00000010836b7c12 */ /* 0x100fe2000f8e9674 */
[----:B------:R-:W-:Y:S01]  /*39f0*/  IMAD.WIDE.U32 R142, R142, -0x2daee0ad, RZ ;  /* 0xd2511f538e8e7825 */ /* 0x000fe200078e00ff */
[----:B------:R-:W-:Y:S02]  /*3a00*/  LOP3.LUT R110, R109, R56, RZ, 0x3c, !PT ;  /* 0x000000386d6e7212 */ /* 0x000fe400078e3cff */
[----:B------:R-:W-:Y:S01]  /*3a10*/  LOP3.LUT R109, R115, UR16, R116, 0x96, !PT ;  /* 0x00000010736d7c12 */ /* 0x000fe2000f8e9674 */
[----:B------:R-:W-:Y:S01]  /*3a20*/  IMAD.WIDE.U32 R208, R208, -0x2daee0ad, RZ ;  /* 0xd2511f53d0d07825 */ /* 0x000fe200078e00ff */
[----:B------:R-:W-:-:S02]  /*3a30*/  LOP3.LUT R113, R143, UR15, R112, 0x96, !PT ;  /* 0x0000000f8f717c12 */ /* 0x000fc4000f8e9670 */
[----:B------:R-:W-:Y:S01]  /*3a40*/  FSEL R185, R22, -INF , !P5 ;  /* 0xff80000016b97808 */ /* 0x000fe20006800000 */
[----:B------:R-:W-:Y:S01]  /*3a50*/  IMAD.WIDE.U32 R110, R110, -0x2daee0ad, RZ ;  /* 0xd2511f536e6e7825 */ /* 0x000fe200078e00ff */
[--C-:B------:R-:W-:Y:S02]  /*3a60*/  LOP3.LUT R214, R209, UR15, R112.reuse, 0x96, !PT ;  /* 0x0000000fd1d67c12 */ /* 0x100fe4000f8e9670 */
[----:B------:R-:W-:Y:S01]  /*3a70*/  FSEL R182, R20, -INF , !P5 ;  /* 0xff80000014b67808 */ /* 0x000fe20006800000 */
[----:B------:R-:W-:Y:S01]  /*3a80*/  IMAD.WIDE.U32 R158, R109, -0x2daee0ad, RZ ;  /* 0xd2511f536d9e7825 */ /* 0x000fe200078e00ff */
[----:B------:R-:W-:Y:S02]  /*3a90*/  LOP3.LUT R112, R111, UR15, R112, 0x96, !PT ;  /* 0x0000000f6f707c12 */ /* 0x000fe4000f8e9670 */
[----:B------:R-:W-:Y:S01]  /*3aa0*/  SHF.R.S32.HI R165, RZ, 0x1f, R101 ;  /* 0x0000001fffa57819 */ /* 0x000fe20000011465 */
[----:B------:R-:W-:Y:S01]  /*3ab0*/  IMAD.WIDE.U32 R138, R138, -0x326172a9, RZ ;  /* 0xcd9e8d578a8a7825 */ /* 0x000fe200078e00ff */
[----:B------:R-:W-:-:S02]  /*3ac0*/  LOP3.LUT R111, R159, UR13, R142, 0x96, !PT ;  /* 0x0000000d9f6f7c12 */ /* 0x000fc4000f8e968e */
[----:B------:R-:W-:Y:S01]  /*3ad0*/  IADD3 R166, P5, R86, R101, RZ ;  /* 0x0000006556a67210 */ /* 0x000fe20007fbe0ff */
[----:B------:R-:W-:Y:S01]  /*3ae0*/  IMAD.WIDE.U32 R216, R113, -0x326172a9, RZ ;  /* 0xcd9e8d5771d87825 */ /* 0x000fe200078e00ff */
[----:B------:R-:W-:Y:S02]  /*3af0*/  LOP3.LUT R105, R139, UR16, R116, 0x96, !PT ;  /* 0x000000108b697c12 */ /* 0x000fe4000f8e9674 */
[--C-:B------:R-:W-:Y:S01]  /*3b00*/  LOP3.LUT R101, R115, UR16, R108.reuse, 0x96, !PT ;  /* 0x0000001073657c12 */ /* 0x100fe2000f8e966c */
[----:B------:R-:W-:Y:S01]  /*3b10*/  IMAD.WIDE.U32 R148, R111, -0x326172a9, RZ ;  /* 0xcd9e8d576f947825 */ /* 0x000fe200078e00ff */
[----:B------:R-:W-:Y:S02]  /*3b20*/  FMNMX.FTZ R111, R98, R106, !PT ;  /* 0x0000006a626f7209 */ /* 0x000fe40007810000 */
[----:B------:R-:W-:Y:S01]  /*3b30*/  LOP3.LUT R108, R139, UR16, R108, 0x96, !PT ;  /* 0x000000108b6c7c12 */ /* 0x000fe2000f8e966c */
[----:B------:R-:W-:Y:S01]  /*3b40*/  IMAD.WIDE.U32 R214, R214, -0x326172a9, RZ ;  /* 0xcd9e8d57d6d67825 */ /* 0x000fe200078e00ff */
[----:B------:R-:W-:-:S02]  /*3b50*/  FMNMX.FTZ R111, R96, R111, !PT ;  /* 0x0000006f606f7209 */ /* 0x000fc40007810000 */
[--C-:B------:R-:W-:Y:S01]  /*3b60*/  LOP3.LUT R150, R217, UR14, R114.reuse, 0x96, !PT ;  /* 0x0000000ed9967c12 */ /* 0x100fe2000f8e9672 */
[----:B------:R-:W-:Y:S01]  /*3b70*/  IMAD.WIDE.U32 R154, R107, -0x2daee0ad, RZ ;  /* 0xd2511f536b9a7825 */ /* 0x000fe200078e00ff */
[----:B------:R-:W-:Y:S02]  /*3b80*/  FMNMX.FTZ R111, R124, R111, !PT ;  /* 0x0000006f7c6f7209 */ /* 0x000fe40007810000 */
[----:B------:R-:W-:Y:S01]  /*3b90*/  LOP3.LUT R156, R215, UR14, R114, 0x96, !PT ;  /* 0x0000000ed79c7c12 */ /* 0x000fe2000f8e9672 */
[----:B------:R-:W-:Y:S01]  /*3ba0*/  IMAD.WIDE.U32 R152, R105, -0x2daee0ad, RZ ;  /* 0xd2511f5369987825 */ /* 0x000fe200078e00ff */
[----:B------:R-:W-:Y:S02]  /*3bb0*/  FMNMX.FTZ R111, R128, R111, !PT ;  /* 0x0000006f806f7209 */ /* 0x000fe40007810000 */
[--C-:B------:R-:W-:Y:S01]  /*3bc0*/  LOP3.LUT R139, R159, UR13, R142.reuse, 0x96, !PT ;  /* 0x0000000d9f8b7c12 */ /* 0x100fe2000f8e968e */
[----:B------:R-:W-:Y:S01]  /*3bd0*/  IMAD.WIDE.U32 R112, R112, -0x326172a9, RZ ;  /* 0xcd9e8d5770707825 */ /* 0x000fe200078e00ff */
[----:B------:R-:W-:-:S02]  /*3be0*/  LOP3.LUT R105, R155, UR13, R142, 0x96, !PT ;  /* 0x0000000d9b697c12 */ /* 0x000fc4000f8e968e */
[----:B------:R-:W-:Y:S01]  /*3bf0*/  LOP3.LUT R114, R153, UR13, R142, 0x96, !PT ;  /* 0x0000000d99727c12 */ /* 0x000fe2000f8e968e */
[----:B------:R-:W-:Y:S01]  /*3c00*/  IMAD.WIDE.U32 R150, R150, -0x2daee0ad, RZ ;  /* 0xd2511f5396967825 */ /* 0x000fe200078e00ff */
[----:B------:R-:W-:Y:S02]  /*3c10*/  FMNMX.FTZ R111, R140, R111, !PT ;  /* 0x0000006f8c6f7209 */ /* 0x000fe40007810000 */
[----:B------:R-:W-:Y:S01]  /*3c20*/  FMNMX.FTZ R142, R69, R99, !PT ;  /* 0x00000063458e7209 */ /* 0x000fe20007810000 */
[----:B------:R-:W-:Y:S01]  /*3c30*/  IMAD.WIDE.U32 R210, R105, -0x326172a9, RZ ;  /* 0xcd9e8d5769d27825 */ /* 0x000fe200078e00ff */
[----:B------:R-:W-:Y:S02]  /*3c40*/  FMNMX.FTZ R111, R66, R111, !PT ;  /* 0x0000006f426f7209 */ /* 0x000fe40007810000 */
[----:B------:R-:W-:Y:S01]  /*3c50*/  FMNMX.FTZ R142, R129, R142, !PT ;  /* 0x0000008e818e7209 */ /* 0x000fe20007810000 */
[----:B------:R-:W-:Y:S01]  /*3c60*/  IMAD.WIDE.U32 R114, R114, -0x326172a9, RZ ;  /* 0xcd9e8d5772727825 */ /* 0x000fe200078e00ff */
[----:B------:R-:W-:-:S02]  /*3c70*/  FMNMX.FTZ R111, R90, R111, !PT ;  /* 0x0000006f5a6f7209 */ /* 0x000fc40007810000 */
[----:B------:R-:W-:Y:S01]  /*3c80*/  FMNMX.FTZ R142, R91, R142, !PT ;  /* 0x0000008e5b8e7209 */ /* 0x000fe20007810000 */
[----:B------:R-:W-:Y:S01]  /*3c90*/  IMAD.WIDE.U32 R162, R101, -0x2daee0ad, RZ ;  /* 0xd2511f5365a27825 */ /* 0x000fe200078e00ff */
[----:B------:R-:W-:Y:S02]  /*3ca0*/  FSEL R100, R29, -INF , !P6 ;  /* 0xff8000001d647808 */ /* 0x000fe40007000000 */
[----:B------:R-:W-:Y:S01]  /*3cb0*/  FMNMX.FTZ R111, R102, R111, !PT ;  /* 0x0000006f666f7209 */ /* 0x000fe20007810000 */
[----:B------:R-:W-:Y:S01]  /*3cc0*/  IMAD.WIDE.U32 R224, R3, -0x2daee0ad, RZ ;  /* 0xd2511f5303e07825 */ /* 0x000fe200078e00ff */
[----:B------:R-:W-:Y:S02]  /*3cd0*/  FMNMX.FTZ R142, R103, R142, !PT ;  /* 0x0000008e678e7209 */ /* 0x000fe40007810000 */
[----:B------:R-:W-:Y:S01]  /*3ce0*/  FMNMX.FTZ R111, R100, R111, !PT ;  /* 0x0000006f646f7209 */ /* 0x000fe20007810000 */
[----:B------:R-:W-:Y:S01]  /*3cf0*/  IMAD.WIDE.U32 R156, R156, -0x2daee0ad, RZ ;  /* 0xd2511f539c9c7825 */ /* 0x000fe200078e00ff */
[----:B------:R-:W-:-:S02]  /*3d00*/  FMNMX.FTZ R142, R127, R142, !PT ;  /* 0x0000008e7f8e7209 */ /* 0x000fc40007810000 */
[----:B------:R-:W-:Y:S02]  /*3d10*/  FSEL R206, R21, -INF , !P4 ;  /* 0xff80000015ce7808 */ /* 0x000fe40006000000 */
[----:B------:R-:W-:Y:S02]  /*3d20*/  FMNMX.FTZ R111, R182, R111, !PT ;  /* 0x0000006fb66f7209 */ /* 0x000fe40007810000 */
[----:B------:R-:W-:Y:S02]  /*3d30*/  FMNMX.FTZ R142, R97, R142, !PT ;  /* 0x0000008e618e7209 */ /* 0x000fe40007810000 */
[----:B------:R-:W-:Y:S02]  /*3d40*/  FSEL R184, R16, -INF , !P3 ;  /* 0xff80000010b87808 */ /* 0x000fe40005800000 */
[--C-:B------:R-:W-:Y:S02]  /*3d50*/  LOP3.LUT R186, R217, UR14, R138.reuse, 0x96, !PT ;  /* 0x0000000ed9ba7c12 */ /* 0x100fe4000f8e968a */
[----:B------:R-:W-:Y:S01]  /*3d60*/  LOP3.LUT R109, R113, UR14, R138, 0x96, !PT ;  /* 0x0000000e716d7c12 */ /* 0x000fe2000f8e968a */
[----:B------:R-:W-:Y:S01]  /*3d70*/  IMAD.WIDE.U32 R138, R139, -0x326172a9, RZ ;  /* 0xcd9e8d578b8a7825 */ /* 0x000fe200078e00ff */
[----:B------:R-:W-:-:S02]  /*3d80*/  FMNMX.FTZ R111, R206, R111, !PT ;  /* 0x0000006fce6f7209 */ /* 0x000fc40007810000 */
[----:B------:R-:W-:Y:S01]  /*3d90*/  FMNMX.FTZ R142, R65, R142, !PT ;  /* 0x0000008e418e7209 */ /* 0x000fe20007810000 */
[----:B------:R-:W-:Y:S01]  /*3da0*/  IMAD.WIDE.U32 R186, R186, -0x2daee0ad, RZ ;  /* 0xd2511f53baba7825 */ /* 0x000fe200078e00ff */
[----:B------:R-:W-:Y:S02]  /*3db0*/  LOP3.LUT R232, R151, UR11, R158, 0x96, !PT ;  /* 0x0000000b97e87c12 */ /* 0x000fe4000f8e969e */
[----:B------:R-:W-:Y:S02]  /*3dc0*/  FSEL R179, R31, -INF , !P6 ;  /* 0xff8000001fb37808 */ /* 0x000fe40007000000 */
[----:B------:R-:W-:Y:S01]  /*3dd0*/  FSEL R178, R17, -INF , !P2 ;  /* 0xff80000011b27808 */ /* 0x000fe20005000000 */
[----:B------:R-:W-:Y:S01]  /*3de0*/  IMAD.WIDE.U32 R232, R232, -0x326172a9, RZ ;  /* 0xcd9e8d57e8e87825 */ /* 0x000fe200078e00ff */
[----:B------:R-:W-:Y:S02]  /*3df0*/  FMNMX.FTZ R111, R184, R111, !PT ;  /* 0x0000006fb86f7209 */ /* 0x000fe40007810000 */
[----:B------:R-:W-:-:S02]  /*3e00*/  FMNMX.FTZ R142, R181, R142, !PT ;  /* 0x0000008eb58e7209 */ /* 0x000fc40007810000 */
[--C-:B------:R-:W-:Y:S02]  /*3e10*/  LOP3.LUT R228, R149, UR12, R216.reuse, 0x96, !PT ;  /* 0x0000000c95e47c12 */ /* 0x100fe4000f8e96d8 */
[----:B------:R-:W-:Y:S02]  /*3e20*/  LOP3.LUT R204, R139, UR12, R216, 0x96, !PT ;  /* 0x0000000c8bcc7c12 */ /* 0x000fe4000f8e96d8 */
[----:B------:R-:W-:Y:S01]  /*3e30*/  FSEL R180, R8, -INF , !P1 ;  /* 0xff80000008b47808 */ /* 0x000fe20004800000 */
[----:B------:R-:W-:Y:S01]  /*3e40*/  IMAD.WIDE.U32 R228, R228, -0x2daee0ad, RZ ;  /* 0xd2511f53e4e47825 */ /* 0x000fe200078e00ff */
[----:B------:R-:W-:Y:S02]  /*3e50*/  FMNMX.FTZ R111, R178, R111, !PT ;  /* 0x0000006fb26f7209 */ /* 0x000fe40007810000 */
[----:B------:R-:W-:Y:S01]  /*3e60*/  FMNMX.FTZ R142, R179, R142, !PT ;  /* 0x0000008eb38e7209 */ /* 0x000fe20007810000 */
[----:B------:R-:W-:Y:S01]  /*3e70*/  IMAD.WIDE.U32 R204, R204, -0x2daee0ad, RZ ;  /* 0xd2511f53cccc7825 */ /* 0x000fe200078e00ff */
[----:B------:R-:W-:-:S02]  /*3e80*/  FSEL R177, R23, -INF , !P4 ;  /* 0xff80000017b17808 */ /* 0x000fc40006000000 */
[----:B------:R-:W-:Y:S02]  /*3e90*/  FSEL R194, R9, -INF , !P0 ;  /* 0xff80000009c27808 */ /* 0x000fe40004000000 */
[----:B------:R-:W-:Y:S02]  /*3ea0*/  LOP3.LUT R148, R233, UR10, R148, 0x96, !PT ;  /* 0x0000000ae9947c12 */ /* 0x000fe4000f8e9694 */
[----:B------:R-:W-:Y:S02]  /*3eb0*/  FMNMX.FTZ R111, R180, R111, !PT ;  /* 0x0000006fb46f7209 */ /* 0x000fe40007810000 */
[----:B------:R-:W-:Y:S01]  /*3ec0*/  FMNMX.FTZ R142, R185, R142, !PT ;  /* 0x0000008eb98e7209 */ /* 0x000fe20007810000 */
[----:B------:R-:W-:Y:S01]  /*3ed0*/  IMAD.WIDE.U32 R148, R148, -0x2daee0ad, RZ ;  /* 0xd2511f5394947825 */ /* 0x000fe200078e00ff */
[--C-:B------:R-:W-:Y:S02]  /*3ee0*/  LOP3.LUT R226, R211, UR12, R216.reuse, 0x96, !PT ;  /* 0x0000000cd3e27c12 */ /* 0x100fe4000f8e96d8 */
[----:B------:R-:W-:-:S02]  /*3ef0*/  LOP3.LUT R216, R115, UR12, R216, 0x96, !PT ;  /* 0x0000000c73d87c12 */ /* 0x000fc4000f8e96d8 */
[----:B------:R-:W-:Y:S01]  /*3f00*/  LOP3.LUT R144, R229, UR9, R150, 0x96, !PT ;  /* 0x00000009e5907c12 */ /* 0x000fe2000f8e9696 */
[----:B------:R-:W-:Y:S01]  /*3f10*/  IMAD.WIDE.U32 R226, R226, -0x2daee0ad, RZ ;  /* 0xd2511f53e2e27825 */ /* 0x000fe200078e00ff */
[----:B------:R-:W-:Y:S02]  /*3f20*/  FSEL R173, R18, -INF , !P3 ;  /* 0xff80000012ad7808 */ /* 0x000fe40005800000 */
[----:B------:R-:W-:Y:S01]  /*3f30*/  LOP3.LUT R158, R151, UR11, R158, 0x96, !PT ;  /* 0x0000000b979e7c12 */ /* 0x000fe2000f8e969e */
[----:B------:R-:W-:Y:S01]  /*3f40*/  IMAD.WIDE.U32 R144, R144, -0x326172a9, RZ ;  /* 0xcd9e8d5790907825 */ /* 0x000fe200078e00ff */
[----:B------:R-:W-:Y:S02]  /*3f50*/  LOP3.LUT R150, R205, UR9, R150, 0x96, !PT ;  /* 0x00000009cd967c12 */ /* 0x000fe4000f8e9696 */
[----:B------:R-:W-:Y:S01]  /*3f60*/  FMNMX.FTZ R132, R194, R111, !PT ;  /* 0x0000006fc2847209 */ /* 0x000fe20007810000 */
[----:B------:R-:W-:Y:S01]  /*3f70*/  IMAD.WIDE.U32 R158, R158, -0x326172a9, RZ ;  /* 0xcd9e8d579e9e7825 */ /* 0x000fe200078e00ff */
[----:B------:R-:W-:-:S02]  /*3f80*/  FMNMX.FTZ R142, R177, R142, !PT ;  /* 0x0000008eb18e7209 */ /* 0x000fc40007810000 */
[----:B------:R-:W-:Y:S01]  /*3f90*/  LOP3.LUT R212, R217, UR14, R130, 0x96, !PT ;  /* 0x0000000ed9d47c12 */ /* 0x000fe2000f8e9682 */
[----:B------:R-:W-:Y:S01]  /*3fa0*/  IMAD.WIDE.U32 R216, R216, -0x2daee0ad, RZ ;  /* 0xd2511f53d8d87825 */ /* 0x000fe200078e00ff */
[----:B------:R-:W-:Y:S01]  /*3fb0*/  FSEL R171, R19, -INF , !P2 ;  /* 0xff80000013ab7808 */ /* 0x000fe20005000000 */
[----:B------:R-:W1:Y:S01]  /*3fc0*/  SHFL.BFLY PT, R125, R132, 0x2, 0x1f ;  /* 0x0c401f00847d7f89 */ /* 0x000e6200000e0000 */
[----:B------:R-:W-:Y:S01]  /*3fd0*/  FMNMX.FTZ R142, R173, R142, !PT ;  /* 0x0000008ead8e7209 */ /* 0x000fe20007810000 */
[----:B------:R-:W-:Y:S01]  /*3fe0*/  IMAD.WIDE.U32 R150, R150, -0x326172a9, RZ ;  /* 0xcd9e8d5796967825 */ /* 0x000fe200078e00ff */
[----:B------:R-:W-:Y:S02]  /*3ff0*/  LOP3.LUT R101, R149, UR5, R228, 0x96, !PT ;  /* 0x0000000595657c12 */ /* 0x000fe4000f8e96e4 */
[----:B------:R-:W-:Y:S01]  /*4000*/  FSEL R169, R10, -INF , !P1 ;  /* 0xff8000000aa97808 */ /* 0x000fe20004800000 */
[----:B------:R-:W-:Y:S01]  /*4010*/  IMAD.WIDE.U32 R212, R212, -0x2daee0ad, RZ ;  /* 0xd2511f53d4d47825 */ /* 0x000fe200078e00ff */
[----:B------:R-:W-:-:S02]  /*4020*/  FMNMX.FTZ R142, R171, R142, !PT ;  /* 0x0000008eab8e7209 */ /* 0x000fc40007810000 */
[----:B------:R-:W-:Y:S02]  /*4030*/  LOP3.LUT R152, R187, UR11, R152, 0x96, !PT ;  /* 0x0000000bbb987c12 */ /* 0x000fe4000f8e9698 */
[----:B------:R-:W-:Y:S02]  /*4040*/  LOP3.LUT R186, R217, UR9, R186, 0x96, !PT ;  /* 0x00000009d9ba7c12 */ /* 0x000fe4000f8e96ba */
[----:B------:R-:W-:Y:S01]  /*4050*/  LOP3.LUT R138, R159, UR10, R138, 0x96, !PT ;  /* 0x0000000a9f8a7c12 */ /* 0x000fe2000f8e968a */
[----:B------:R-:W-:Y:S01]  /*4060*/  IMAD.WIDE.U32 R152, R152, -0x326172a9, RZ ;  /* 0xcd9e8d5798987825 */ /* 0x000fe200078e00ff */
[----:B------:R-:W-:Y:S02]  /*4070*/  LOP3.LUT R3, R151, UR8, R158, 0x96, !PT ;  /* 0x0000000897037c12 */ /* 0x000fe4000f8e969e */
[----:B------:R-:W-:Y:S01]  /*4080*/  FSEL R174, R11, -INF , !P0 ;  /* 0xff8000000bae7808 */ /* 0x000fe20004000000 */
[----:B------:R-:W-:Y:S01]  /*4090*/  IMAD.WIDE.U32 R158, R101, -0x326172a9, RZ ;  /* 0xcd9e8d57659e7825 */ /* 0x000fe200078e00ff */
[----:B------:R-:W-:-:S02]  /*40a0*/  FMNMX.FTZ R101, R169, R142, !PT ;  /* 0x0000008ea9657209 */ /* 0x000fc40007810000 */
[----:B------:R-:W-:Y:S01]  /*40b0*/  LOP3.LUT R126, R145, UR8, R232, 0x96, !PT ;  /* 0x00000008917e7c12 */ /* 0x000fe2000f8e96e8 */
[----:B------:R-:W-:Y:S01]  /*40c0*/  IMAD.WIDE.U32 R186, R186, -0x326172a9, RZ ;  /* 0xcd9e8d57baba7825 */ /* 0x000fe200078e00ff */
[----:B------:R-:W-:Y:S02]  /*40d0*/  FMNMX.FTZ R101, R174, R101, !PT ;  /* 0x00000065ae657209 */ /* 0x000fe40007810000 */
[----:B------:R-:W-:Y:S01]  /*40e0*/  LOP3.LUT R114, R153, UR10, R114, 0x96, !PT ;  /* 0x0000000a99727c12 */ /* 0x000fe2000f8e9672 */
[----:B------:R-:W-:Y:S01]  /*40f0*/  IMAD.WIDE.U32 R138, R138, -0x2daee0ad, RZ ;  /* 0xd2511f538a8a7825 */ /* 0x000fe200078e00ff */
[----:B------:R-:W-:Y:S02]  /*4100*/  LOP3.LUT R111, R187, UR8, R152, 0x96, !PT ;  /* 0x00000008bb6f7c12 */ /* 0x000fe4000f8e9698 */
[----:B------:R-:W-:Y:S01]  /*4110*/  LOP3.LUT R154, R213, UR11, R154, 0x96, !PT ;  /* 0x0000000bd59a7c12 */ /* 0x000fe2000f8e969a */
[----:B------:R-:W-:Y:S01]  /*4120*/  IMAD.WIDE.U32 R152, R126, -0x2daee0ad, RZ ;  /* 0xd2511f537e987825 */ /* 0x000fe200078e00ff */
[----:B-1----:R-:W-:Y:S01]  /*4130*/  FMNMX.FTZ R125, R132, R125, !PT ;  /* 0x0000007d847d7209 */ /* 0x002fe20007810000 */
[----:B------:R-:W1:Y:S01]  /*4140*/  SHFL.BFLY PT, R126, R101, 0x2, 0x1f ;  /* 0x0c401f00657e7f89 */ /* 0x000e6200000e0000 */
[----:B------:R-:W-:Y:S01]  /*4150*/  LOP3.LUT R209, R215, UR14, R130, 0x96, !PT ;  /* 0x0000000ed7d17c12 */ /* 0x000fe2000f8e9682 */
[----:B------:R-:W-:Y:S01]  /*4160*/  IMAD.WIDE.U32 R154, R154, -0x326172a9, RZ ;  /* 0xcd9e8d579a9a7825 */ /* 0x000fe200078e00ff */
[----:B------:R-:W-:Y:S01]  /*4170*/  LOP3.LUT R130, R163, UR13, R110, 0x96, !PT ;  /* 0x0000000da3827c12 */ /* 0x000fe2000f8e966e */
[----:B------:R-:W2:Y:S01]  /*4180*/  SHFL.BFLY PT, R132, R125, 0x1, 0x1f ;  /* 0x0c201f007d847f89 */ /* 0x000ea200000e0000 */
[----:B------:R-:W-:Y:S01]  /*4190*/  LOP3.LUT R162, R157, UR11, R162, 0x96, !PT ;  /* 0x0000000b9da27c12 */ /* 0x000fe2000f8e96a2 */
[----:B------:R-:W-:Y:S01]  /*41a0*/  IMAD.WIDE.U32 R114, R114, -0x2daee0ad, RZ ;  /* 0xd2511f5372727825 */ /* 0x000fe200078e00ff */
[----:B------:R-:W-:-:S02]  /*41b0*/  LOP3.LUT R210, R155, UR10, R210, 0x96, !PT ;  /* 0x0000000a9bd27c12 */ /* 0x000fc4000f8e96d2 */
[----:B------:R-:W-:Y:S01]  /*41c0*/  LOP3.LUT R212, R227, UR9, R212, 0x96, !PT ;  /* 0x00000009e3d47c12 */ /* 0x000fe2000f8e96d4 */
[----:B------:R-:W-:Y:S01]  /*41d0*/  IMAD.WIDE.U32 R130, R130, -0x326172a9, RZ ;  /* 0xcd9e8d5782827825 */ /* 0x000fe200078e00ff */
[----:B------:R-:W-:Y:S02]  /*41e0*/  LOP3.LUT R230, R225, UR13, R208, 0x96, !PT ;  /* 0x0000000de1e67c12 */ /* 0x000fe4000f8e96d0 */
[----:B------:R-:W-:Y:S01]  /*41f0*/  FSEL R118, R15, -INF , !P0 ;  /* 0xff8000000f767808 */ /* 0x000fe20004000000 */
[----:B------:R-:W-:Y:S01]  /*4200*/  IMAD.WIDE.U32 R210, R210, -0x2daee0ad, RZ ;  /* 0xd2511f53d2d27825 */ /* 0x000fe200078e00ff */
[----:B------:R-:W-:Y:S02]  /*4210*/  LOP3.LUT R146, R131, UR12, R112, 0x96, !PT ;  /* 0x0000000c83927c12 */ /* 0x000fe4000f8e9670 */
[----:B------:R-:W-:Y:S01]  /*4220*/  FSEL R119, R13, -INF , !P0 ;  /* 0xff8000000d777808 */ /* 0x000fe20004000000 */
[----:B------:R-:W-:Y:S01]  /*4230*/  IMAD.WIDE.U32 R162, R162, -0x326172a9, RZ ;  /* 0xcd9e8d57a2a27825 */ /* 0x000fe200078e00ff */
[----:B------:R-:W-:-:S02]  /*4240*/  LOP3.LUT R107, R211, UR5, R226, 0x96, !PT ;  /* 0x00000005d36b7c12 */ /* 0x000fc4000f8e96e2 */
[----:B------:R-:W-:Y:S01]  /*4250*/  LOP3.LUT R143, R159, UR18, R144, 0x96, !PT ;  /* 0x000000129f8f7c12 */ /* 0x000fe2000f8e9690 */
[----:B------:R-:W-:Y:S01]  /*4260*/  IMAD.WIDE.U32 R226, R3, -0x2daee0ad, RZ ;  /* 0xd2511f5303e27825 */ /* 0x000fe200078e00ff */
[----:B------:R-:W-:Y:S02]  /*4270*/  LOP3.LUT R130, R163, UR10, R130, 0x96, !PT ;  /* 0x0000000aa3827c12 */ /* 0x000fe4000f8e9682 */
[----:B-1----:R-:W-:Y:S01]  /*4280*/  FMNMX.FTZ R126, R101, R126, !PT ;  /* 0x0000007e657e7209 */ /* 0x002fe20007810000 */
[----:B------:R-:W-:Y:S01]  /*4290*/  IMAD.WIDE.U32 R230, R230, -0x326172a9, RZ ;  /* 0xcd9e8d57e6e67825 */ /* 0x000fe200078e00ff */
[----:B------:R-:W-:Y:S02]  /*42a0*/  LOP3.LUT R141, R158, 0xffff, RZ, 0xc0, !PT ;  /* 0x0000ffff9e8d7812 */ /* 0x000fe400078ec0ff */
[----:B--2---:R-:W-:Y:S01]  /*42b0*/  FMNMX.FTZ R132, R125, R132, !PT ;  /* 0x000000847d847209 */ /* 0x004fe20007810000 */
[----:B------:R-:W1:Y:S01]  /*42c0*/  SHFL.BFLY PT, R3, R126, 0x1, 0x1f ;  /* 0x0c201f007e037f89 */ /* 0x000e6200000e0000 */
[----:B------:R-:W-:Y:S01]  /*42d0*/  LOP3.LUT R160, R231, UR12, R214, 0x96, !PT ;  /* 0x0000000ce7a07c12 */ /* 0x000fe2000f8e96d6 */
[----:B------:R-:W-:Y:S01]  /*42e0*/  IMAD.WIDE.U32 R146, R146, -0x2daee0ad, RZ ;  /* 0xd2511f5392927825 */ /* 0x000fe200078e00ff */
[----:B------:R-:W-:-:S03]  /*42f0*/  FSETP.NEU.FTZ.AND P0, PT, R132, -INF , PT ;  /* 0xff8000008400780b */ /* 0x000fc60003f1d000 */
[----:B------:R-:W-:Y:S01]  /*4300*/  FMUL.FTZ R183, R132, UR6 ;  /* 0x0000000684b77c20 */ /* 0x000fe20008410000 */
[--C-:B------:R-:W-:Y:S01]  /*4310*/  SHF.R.U32.HI R137, RZ, 0x10, R158.reuse ;  /* 0x00000010ff897819 */ /* 0x100fe2000001169e */
[----:B------:R-:W-:Y:S01]  /*4320*/  IMAD.WIDE.U32 R130, R130, -0x2daee0ad, RZ ;  /* 0xd2511f5382827825 */ /* 0x000fe200078e00ff */
[----:B------:R-:W-:Y:S02]  /*4330*/  SHF.R.U32.HI R144, RZ, 0x18, R158 ;  /* 0x00000018ff907819 */ /* 0x000fe4000001169e */
[----:B------:R-:W-:Y:S01]  /*4340*/  FSEL R183, R183, RZ, P0 ;  /* 0x000000ffb7b77208 */ /* 0x000fe20000000000 */
[----:B------:R-:W-:Y:S01]  /*4350*/  IMAD.WIDE.U32 R160, R160, -0x2daee0ad, RZ ;  /* 0xd2511f53a0a07825 */ /* 0x000fe200078e00ff */
[----:B------:R-:W-:Y:S02]  /*4360*/  LOP3.LUT R113, R131, UR5, R146, 0x96, !PT ;  /* 0x0000000583717c12 */ /* 0x000fe4000f8e9692 */
[----:B------:R-:W-:Y:S01]  /*4370*/  LOP3.LUT R146, R158, 0xff, RZ, 0xc0, !PT ;  /* 0x000000ff9e927812 */ /* 0x000fe200078ec0ff */
[--C-:B------:R-:W-:Y:S01]  /*4380*/  FFMA.FTZ R241, R98, UR6, -R183.reuse ;  /* 0x0000000662f17c23 */ /* 0x100fe200080108b7 */
[----:B------:R-:W-:Y:S01]  /*4390*/  FMNMX.FTZ R158, R59, R93, !PT ;  /* 0x0000005d3b9e7209 */ /* 0x000fe20007810000 */
[----:B------:R-:W-:Y:S01]  /*43a0*/  FFMA.FTZ R240, R106, UR6, -R183 ;  /* 0x000000066af07c23 */ /* 0x000fe200080108b7 */
[--C-:B------:R-:W-:Y:S01]  /*43b0*/  LOP3.LUT R234, R161, UR9, R156.reuse, 0x96, !PT ;  /* 0x00000009a1ea7c12 */ /* 0x100fe2000f8e969c */
[----:B------:R-:W-:Y:S01]  /*43c0*/  IMAD.WIDE.U32 R212, R212, -0x326172a9, RZ ;  /* 0xcd9e8d57d4d47825 */ /* 0x000fe200078e00ff */
[----:B------:R-:W-:Y:S01]  /*43d0*/  LOP3.LUT R156, R147, UR9, R156, 0x96, !PT ;  /* 0x00000009939c7c12 */ /* 0x000fe2000f8e969c */
[----:B------:R-:W-:Y:S01]  /*43e0*/  MUFU.EX2 R241, R241 ;  /* 0x000000f100f17308 */ /* 0x000fe20000000800 */
[----:B------:R-:W-:Y:S01]  /*43f0*/  FMNMX.FTZ R158, R63, R158, !PT ;  /* 0x0000009e3f9e7209 */ /* 0x000fe20007810000 */
[----:B------:R-:W-:Y:S01]  /*4400*/  IMAD.WIDE.U32 R234, R234, -0x326172a9, RZ ;  /* 0xcd9e8d57eaea7825 */ /* 0x000fe200078e00ff */
[----:B------:R-:W-:-:S03]  /*4410*/  LOP3.LUT R224, R157, UR11, R224, 0x96, !PT ;  /* 0x0000000b9de07c12 */ /* 0x000fc6000f8e96e0 */
[----:B------:R-:W-:Y:S01]  /*4420*/  FFMA.FTZ R247, R128, UR6, -R183 ;  /* 0x0000000680f77c23 */ /* 0x000fe200080108b7 */
[----:B-1----:R-:W-:Y:S01]  /*4430*/  FMNMX.FTZ R3, R126, R3, !PT ;  /* 0x000000037e037209 */ /* 0x002fe20007810000 */
[----:B------:R-:W-:Y:S01]  /*4440*/  IMAD.WIDE.U32 R156, R156, -0x326172a9, RZ ;  /* 0xcd9e8d579c9c7825 */ /* 0x000fe200078e00ff */
[----:B------:R-:W-:Y:S01]  /*4450*/  FMNMX.FTZ R158, R89, R158, !PT ;  /* 0x0000009e599e7209 */ /* 0x000fe20007810000 */
[----:B------:R-:W1:Y:S01]  /*4460*/  MUFU.EX2 R240, R240 ;  /* 0x000000f000f07308 */ /* 0x000e620000000800 */
[----:B------:R-:W-:Y:S01]  /*4470*/  FSETP.NEU.FTZ.AND P0, PT, R3, -INF , PT ;  /* 0xff8000000300780b */ /* 0x000fe20003f1d000 */
[----:B------:R-:W-:-:S04]  /*4480*/  IMAD.WIDE.U32 R224, R224, -0x326172a9, RZ ;  /* 0xcd9e8d57e0e07825 */ /* 0x000fc800078e00ff */
[----:B------:R-:W-:Y:S01]  /*4490*/  FMUL.FTZ R176, R3, UR6 ;  /* 0x0000000603b07c20 */ /* 0x000fe20008410000 */
[----:B------:R-:W-:Y:S01]  /*44a0*/  LOP3.LUT R155, R153, UR17, R148, 0x96, !PT ;  /* 0x00000011999b7c12 */ /* 0x000fe2000f8e9694 */
[--C-:B------:R-:W-:Y:S01]  /*44b0*/  FFMA.FTZ R218, R140, UR6, -R183.reuse ;  /* 0x000000068cda7c23 */ /* 0x100fe200080108b7 */
[----:B------:R-:W-:Y:S01]  /*44c0*/  FMNMX.FTZ R158, R61, R158, !PT ;  /* 0x0000009e3d9e7209 */ /* 0x000fe20007810000 */
[----:B------:R-:W-:Y:S01]  /*44d0*/  IMAD.WIDE.U32 R148, R107, -0x326172a9, RZ ;  /* 0xcd9e8d576b947825 */ /* 0x000fe200078e00ff */
[----:B------:R-:W-:Y:S01]  /*44e0*/  LOP3.LUT R159, R143, 0xffff, RZ, 0xc0, !PT ;  /* 0x0000ffff8f9f7812 */ /* 0x000fe200078ec0ff */
[----:B------:R-:W-:Y:S01]  /*44f0*/  MUFU.EX2 R247, R247 ;  /* 0x000000f700f77308 */ /* 0x000fe20000000800 */
[----:B------:R-:W-:Y:S01]  /*4500*/  LOP3.LUT R105, R139, UR5, R204, 0x96, !PT ;  /* 0x000000058b697c12 */ /* 0x000fe2000f8e96cc */
[--C-:B------:R-:W-:Y:S01]  /*4510*/  FFMA.FTZ R167, R66, UR6, -R183.reuse ;  /* 0x0000000642a77c23 */ /* 0x100fe200080108b7 */
[----:B------:R-:W-:Y:S01]  /*4520*/  LOP3.LUT R162, R157, UR8, R162, 0x96, !PT ;  /* 0x000000089da27c12 */ /* 0x000fe2000f8e96a2 */
[--C-:B------:R-:W-:Y:S01]  /*4530*/  FFMA.FTZ R164, R90, UR6, -R183.reuse ;  /* 0x000000065aa47c23 */ /* 0x100fe200080108b7 */
[----:B------:R-:W-:Y:S01]  /*4540*/  LOP3.LUT R230, R225, UR10, R230, 0x96, !PT ;  /* 0x0000000ae1e67c12 */ /* 0x000fe2000f8e96e6 */
[----:B------:R-:W-:Y:S01]  /*4550*/  FFMA.FTZ R194, R194, UR6, -R183 ;  /* 0x00000006c2c27c23 */ /* 0x000fe200080108b7 */
[----:B------:R-:W-:Y:S01]  /*4560*/  LOP3.LUT R147, R235, UR8, R224, 0x96, !PT ;  /* 0x00000008eb937c12 */ /* 0x000fe2000f8e96e0 */
[----:B------:R-:W-:Y:S01]  /*4570*/  IMAD.WIDE.U32 R162, R162, -0x2daee0ad, RZ ;  /* 0xd2511f53a2a27825 */ /* 0x000fe200078e00ff */
[----:B------:R-:W-:Y:S01]  /*4580*/  FSEL R176, R176, RZ, P0 ;  /* 0x000000ffb0b07208 */ /* 0x000fe20000000000 */
[----:B------:R-:W-:Y:S01]  /*4590*/  MUFU.EX2 R218, R218 ;  /* 0x000000da00da7308 */ /* 0x000fe20000000800 */
[----:B------:R-:W-:Y:S01]  /*45a0*/  LOP3.LUT R157, R143, 0xff, RZ, 0xc0, !PT ;  /* 0x000000ff8f9d7812 */ /* 0x000fe200078ec0ff */
[----:B------:R-:W-:Y:S01]  /*45b0*/  IMAD.WIDE.U32 R230, R230, -0x2daee0ad, RZ ;  /* 0xd2511f53e6e67825 */ /* 0x000fe200078e00ff */
[----:B------:R-:W-:-:S03]  /*45c0*/  LOP3.LUT R216, R115, UR5, R216, 0x96, !PT ;  /* 0x0000000573d87c12 */ /* 0x000fc6000f8e96d8 */
[----:B------:R-:W-:Y:S01]  /*45d0*/  FFMA.FTZ R239, R69, UR6, -R176 ;  /* 0x0000000645ef7c23 */ /* 0x000fe200080108b0 */
[----:B------:R-:W-:Y:S01]  /*45e0*/  FMNMX.FTZ R158, R67, R158, !PT ;  /* 0x0000009e439e7209 */ /* 0x000fe20007810000 */
[----:B------:R-:W-:Y:S01]  /*45f0*/  IMAD.WIDE.U32 R224, R147, -0x2daee0ad, RZ ;  /* 0xd2511f5393e07825 */ /* 0x000fe200078e00ff */
[----:B------:R-:W-:-:S03]  /*4600*/  SHF.R.U32.HI R159, RZ, 0x8, R159 ;  /* 0x00000008ff9f7819 */ /* 0x000fc6000001169f */
[----:B------:R-:W-:Y:S01]  /*4610*/  FFMA.FTZ R192, R99, UR6, -R176 ;  /* 0x0000000663c07c23 */ /* 0x000fe200080108b0 */
[----:B------:R-:W-:Y:S01]  /*4620*/  LOP3.LUT R212, R149, UR18, R212, 0x96, !PT ;  /* 0x0000001295d47c12 */ /* 0x000fe2000f8e96d4 */
[----:B------:R-:W-:Y:S01]  /*4630*/  IMAD.WIDE.U32 R216, R216, -0x326172a9, RZ ;  /* 0xcd9e8d57d8d87825 */ /* 0x000fe200078e00ff */
[----:B------:R-:W-:-:S03]  /*4640*/  LOP3.LUT R139, R148, 0xff, RZ, 0xc0, !PT ;  /* 0x000000ff948b7812 */ /* 0x000fc600078ec0ff */
[----:B------:R-:W-:Y:S01]  /*4650*/  FFMA.FTZ R99, R96, UR6, -R183 ;  /* 0x0000000660637c23 */ /* 0x000fe200080108b7 */
[----:B------:R-:W-:Y:S01]  /*4660*/  LOP3.LUT R187, R148, 0xffff, RZ, 0xc0, !PT ;  /* 0x0000ffff94bb7812 */ /* 0x000fe200078ec0ff */
[----:B------:R-:W-:Y:S01]  /*4670*/  MUFU.EX2 R239, R239 ;  /* 0x000000ef00ef7308 */ /* 0x000fe20000000800 */
[----:B------:R-:W-:Y:S01]  /*4680*/  SHF.R.U32.HI R207, RZ, 0x10, R148 ;  /* 0x00000010ffcf7819 */ /* 0x000fe20000011694 */
[----:B------:R-:W-:Y:S01]  /*4690*/  FFMA.FTZ R91, R91, UR6, -R176 ;  /* 0x000000065b5b7c23 */ /* 0x000fe200080108b0 */
[----:B------:R-:W-:Y:S01]  /*46a0*/  SHF.R.U32.HI R115, RZ, 0x18, R148 ;  /* 0x00000018ff737819 */ /* 0x000fe20000011694 */
[----:B------:R-:W-:Y:S01]  /*46b0*/  IMAD.WIDE.U32 R148, R105, -0x326172a9, RZ ;  /* 0xcd9e8d5769947825 */ /* 0x000fe200078e00ff */
[----:B------:R-:W-:-:S03]  /*46c0*/  ISETP.LE.U32.AND P0, PT, R157, UR19, PT ;  /* 0x000000139d007c0c */ /* 0x000fc6000bf03070 */
[--C-:B------:R-:W-:Y:S01]  /*46d0*/  FFMA.FTZ R250, R103, UR6, -R176.reuse ;  /* 0x0000000667fa7c23 */ /* 0x100fe200080108b0 */
[----:B------:R-:W-:Y:S01]  /*46e0*/  FMNMX.FTZ R158, R71, R158, !PT ;  /* 0x0000009e479e7209 */ /* 0x000fe20007810000 */
[----:B------:R-:W2:Y:S01]  /*46f0*/  MUFU.EX2 R192, R192 ;  /* 0x000000c000c07308 */ /* 0x000ea20000000800 */
[----:B------:R-:W-:Y:S01]  /*4700*/  LOP3.LUT R69, R159, 0xffff, RZ, 0xc0, !PT ;  /* 0x0000ffff9f457812 */ /* 0x000fe200078ec0ff */
[--C-:B------:R-:W-:Y:S01]  /*4710*/  FFMA.FTZ R172, R97, UR6, -R176.reuse ;  /* 0x0000000661ac7c23 */ /* 0x100fe200080108b0 */
[C---:B------:R-:W-:Y:S01]  /*4720*/  LOP3.LUT R107, R152.reuse, 0xffff, RZ, 0xc0, !PT ;  /* 0x0000ffff986b7812 */ /* 0x040fe200078ec0ff */
[----:B------:R-:W-:Y:S01]  /*4730*/  FFMA.FTZ R181, R181, UR6, -R176 ;  /* 0x00000006b5b57c23 */ /* 0x000fe200080108b0 */
[----:B------:R-:W-:Y:S02]  /*4740*/  LOP3.LUT R145, R152, 0xff, RZ, 0xc0, !PT ;  /* 0x000000ff98917812 */ /* 0x000fe400078ec0ff */
[--C-:B------:R-:W-:Y:S01]  /*4750*/  SHF.R.U32.HI R153, RZ, 0x10, R152.reuse ;  /* 0x00000010ff997819 */ /* 0x100fe20000011698 */
[----:B------:R-:W-:Y:S01]  /*4760*/  MUFU.EX2 R99, R99 ;  /* 0x0000006300637308 */ /* 0x000fe20000000800 */
[----:B------:R-:W-:-:S02]  /*4770*/  SHF.R.U32.HI R142, RZ, 0x18, R152 ;  /* 0x00000018ff8e7819 */ /* 0x000fc40000011698 */
[----:B------:R-:W-:Y:S02]  /*4780*/  FSEL R116, R14, -INF , !P1 ;  /* 0xff8000000e747808 */ /* 0x000fe40004800000 */
[----:B------:R-:W-:Y:S02]  /*4790*/  FSEL R117, R12, -INF , !P1 ;  /* 0xff8000000c757808 */ /* 0x000fe40004800000 */
[----:B------:R-:W-:Y:S01]  /*47a0*/  LOP3.LUT R105, R149, UR18, R150, 0x96, !PT ;  /* 0x0000001295697c12 */ /* 0x000fe2000f8e9696 */
[----:B------:R-:W-:Y:S01]  /*47b0*/  MUFU.EX2 R91, R91 ;  /* 0x0000005b005b7308 */ /* 0x000fe20000000800 */
[----:B------:R-:W-:Y:S02]  /*47c0*/  LOP3.LUT R152, R148, 0xffff, RZ, 0xc0, !PT ;  /* 0x0000ffff94987812 */ /* 0x000fe400078ec0ff */
[----:B------:R-:W-:Y:S02]  /*47d0*/  LOP3.LUT R101, R227, UR17, R138, 0x96, !PT ;  /* 0x00000011e3657c12 */ /* 0x000fe4000f8e968a */
[----:B------:R-:W-:-:S02]  /*47e0*/  FMNMX.FTZ R158, R95, R158, !PT ;  /* 0x0000009e5f9e7209 */ /* 0x000fc40007810000 */
[----:B------:R-:W-:Y:S01]  /*47f0*/  LEA.HI.X.SX32 R165, R86, R165, 0x1, P5 ;  /* 0x000000a556a57211 */ /* 0x000fe200028f0eff */
[----:B------:R-:W-:Y:S01]  /*4800*/  MUFU.EX2 R250, R250 ;  /* 0x000000fa00fa7308 */ /* 0x000fe20000000800 */
[----:B------:R-:W-:Y:S02]  /*4810*/  LOP3.LUT R160, R231, UR5, R160, 0x96, !PT ;  /* 0x00000005e7a07c12 */ /* 0x000fe4000f8e96a0 */
[----:B------:R-:W-:Y:S02]  /*4820*/  LOP3.LUT R230, R225, UR17, R230, 0x96, !PT ;  /* 0x00000011e1e67c12 */ /* 0x000fe4000f8e96e6 */
[----:B------:R-:W-:Y:S02]  /*4830*/  LOP3.LUT R232, R224, 0xffff, RZ, 0xc0, !PT ;  /* 0x0000ffffe0e87812 */ /* 0x000fe400078ec0ff */
[C---:B------:R-:W-:Y:S01]  /*4840*/  LOP3.LUT R149, R226.reuse, 0xffff, RZ, 0xc0, !PT ;  /* 0x0000ffffe2957812 */ /* 0x040fe200078ec0ff */
[----:B------:R-:W-:Y:S01]  /*4850*/  MUFU.EX2 R167, R167 ;  /* 0x000000a700a77308 */ /* 0x000fe20000000800 */
[----:B------:R-:W-:-:S02]  /*4860*/  LOP3.LUT R147, R226, 0xff, RZ, 0xc0, !PT ;  /* 0x000000ffe2937812 */ /* 0x000fc400078ec0ff */
[--C-:B------:R-:W-:Y:S02]  /*4870*/  SHF.R.U32.HI R138, RZ, 0x10, R226.reuse ;  /* 0x00000010ff8a7819 */ /* 0x100fe400000116e2 */
[----:B------:R-:W-:Y:S02]  /*4880*/  SHF.R.U32.HI R131, RZ, 0x18, R226 ;  /* 0x00000018ff837819 */ /* 0x000fe400000116e2 */
[----:B------:R-:W-:Y:S01]  /*4890*/  ISETP.LE.U32.AND P1, PT, R69, UR19, PT ;  /* 0x0000001345007c0c */ /* 0x000fe2000bf23070 */
[----:B------:R-:W-:Y:S01]  /*48a0*/  MUFU.EX2 R164, R164 ;  /* 0x000000a400a47308 */ /* 0x000fe20000000800 */
[----:B------:R-:W-:Y:S02]  /*48b0*/  FSEL R86, R78, -INF , !P3 ;  /* 0xff8000004e567808 */ /* 0x000fe40005800000 */
[----:B------:R-:W-:Y:S02]  /*48c0*/  FSEL R121, R76, -INF , !P3 ;  /* 0xff8000004c797808 */ /* 0x000fe40005800000 */
[----:B------:R-:W-:-:S02]  /*48d0*/  LOP3.LUT R226, R216, 0xffff, RZ, 0xc0, !PT ;  /* 0x0000ffffd8e27812 */ /* 0x000fc400078ec0ff */
[----:B------:R-:W-:Y:S01]  /*48e0*/  LOP3.LUT R231, R216, 0xff, RZ, 0xc0, !PT ;  /* 0x000000ffd8e77812 */ /* 0x000fe200078ec0ff */
[----:B------:R-:W-:Y:S01]  /*48f0*/  MUFU.EX2 R172, R172 ;  /* 0x000000ac00ac7308 */ /* 0x000fe20000000800 */
[--C-:B------:R-:W-:Y:S02]  /*4900*/  SHF.R.U32.HI R225, RZ, 0x10, R216.reuse ;  /* 0x00000010ffe17819 */ /* 0x100fe400000116d8 */
[----:B------:R-:W-:Y:S02]  /*4910*/  SHF.R.U32.HI R228, RZ, 0x18, R216 ;  /* 0x00000018ffe47819 */ /* 0x000fe400000116d8 */
[----:B-1----:R-:W-:Y:S02]  /*4920*/  F2FP.F16.F32.PACK_AB R216, R240, R241 ;  /* 0x000000f1f0d8723e */ /* 0x002fe400000000ff */
[----:B------:R-:W-:Y:S02]  /*4930*/  ISETP.LE.U32.AND P3, PT, R146, UR19, PT ;  /* 0x0000001392007c0c */ /* 0x000fe4000bf63070 */
[----:B------:R-:W-:Y:S01]  /*4940*/  FSEL R223, R81, -INF , !P6 ;  /* 0xff80000051df7808 */ /* 0x000fe20007000000 */
[----:B------:R-:W-:Y:S01]  /*4950*/  @!P0 HADD2 R47, -R216.H0_H0, -RZ.H0_H0 ;  /* 0xa00000ffd82f8230 */ /* 0x000fe20000000900 */
[----:B------:R-:W-:-:S02]  /*4960*/  FMNMX.FTZ R146, R221, R158, !PT ;  /* 0x0000009edd927209 */ /* 0x000fc40007810000 */
[----:B------:R-:W-:Y:S02]  /*4970*/  FSEL R122, R27, -INF , !P4 ;  /* 0xff8000001b7a7808 */ /* 0x000fe40006000000 */
[----:B------:R-:W-:Y:S02]  /*4980*/  FSEL R219, R25, -INF , !P4 ;  /* 0xff80000019db7808 */ /* 0x000fe40006000000 */
[----:B------:R-:W-:Y:S02]  /*4990*/  ISETP.LE.U32.AND P4, PT, R144, UR19, PT ;  /* 0x0000001390007c0c */ /* 0x000fe4000bf83070 */
[----:B------:R-:W-:Y:S02]  /*49a0*/  PRMT R211, R216, 0x7632, R211 ;  /* 0x00007632d8d37816 */ /* 0x000fe400000000d3 */
[----:B------:R-:W-:Y:S02]  /*49b0*/  FMNMX.FTZ R144, R223, R146, !PT ;  /* 0x00000092df907209 */ /* 0x000fe40007810000 */
[----:B------:R-:W-:Y:S01]  /*49c0*/  SHF.R.U32.HI R96, RZ, 0x18, R143 ;  /* 0x00000018ff607819 */ /* 0x000fe2000001168f */
[----:B------:R-:W-:Y:S01]  /*49d0*/  @!P1 HADD2 R46, -R211.H0_H0, -RZ.H0_H0 ;  /* 0xa00000ffd32e9230 */ /* 0x000fe20000000900 */
[----:B------:R-:W-:-:S02]  /*49e0*/  FMNMX.FTZ R144, R193, R144, !PT ;  /* 0x00000090c1907209 */ /* 0x000fc40007810000 */
[----:B------:R-:W-:Y:S02]  /*49f0*/  PRMT R69, R216, 0x5410, R211 ;  /* 0x00005410d8457816 */ /* 0x000fe400000000d3 */
[----:B------:R-:W-:Y:S02]  /*4a00*/  @!P0 PRMT R216, R47, 0x5410, RZ ;  /* 0x000054102fd88816 */ /* 0x000fe400000000ff */
[----:B------:R-:W-:Y:S01]  /*4a10*/  ISETP.LE.U32.AND P0, PT, R96, UR19, PT ;  /* 0x0000001360007c0c */ /* 0x000fe2000bf03070 */
[----:B------:R-:W-:Y:S01]  /*4a20*/  FFMA.FTZ R96, R124, UR6, -R183 ;  /* 0x000000067c607c23 */ /* 0x000fe200080108b7 */
[----:B------:R-:W-:Y:S02]  /*4a30*/  FMNMX.FTZ R124, R219, R144, !PT ;  /* 0x00000090db7c7209 */ /* 0x000fe40007810000 */
[----:B------:R-:W-:Y:S02]  /*4a40*/  @!P1 PRMT R211, R46, 0x5410, RZ ;  /* 0x000054102ed39816 */ /* 0x000fe400000000ff */
[----:B------:R-:W-:Y:S01]  /*4a50*/  FSEL R123, R77, -INF , !P2 ;  /* 0xff8000004d7b7808 */ /* 0x000fe20005000000 */
[----:B------:R-:W1:Y:S01]  /*4a60*/  MUFU.EX2 R96, R96 ;  /* 0x0000006000607308 */ /* 0x000e620000000800 */
[----:B------:R-:W-:Y:S01]  /*4a70*/  FMNMX.FTZ R46, R121, R124, !PT ;  /* 0x0000007c792e7209 */ /* 0x000fe20007810000 */
[----:B------:R-:W-:Y:S01]  /*4a80*/  FFMA.FTZ R124, R129, UR6, -R176 ;  /* 0x00000006817c7c23 */ /* 0x000fe200080108b0 */
[----:B------:R-:W-:-:S02]  /*4a90*/  SHF.R.U32.HI R143, RZ, 0x10, R143 ;  /* 0x00000010ff8f7819 */ /* 0x000fc4000001168f */
[----:B------:R-:W-:Y:S02]  /*4aa0*/  FMNMX.FTZ R46, R123, R46, !PT ;  /* 0x0000002e7b2e7209 */ /* 0x000fe40007810000 */
[----:B------:R-:W-:Y:S01]  /*4ab0*/  LOP3.LUT R98, R163, UR17, R130, 0x96, !PT ;  /* 0x00000011a3627c12 */ /* 0x000fe2000f8e9682 */
[----:B------:R-:W3:Y:S01]  /*4ac0*/  MUFU.EX2 R124, R124 ;  /* 0x0000007c007c7308 */ /* 0x000ee20000000800 */
[C---:B------:R-:W-:Y:S01]  /*4ad0*/  LOP3.LUT R130, R162.reuse, 0xffff, RZ, 0xc0, !PT ;  /* 0x0000ffffa2827812 */ /* 0x040fe200078ec0ff */
[----:B------:R-:W-:Y:S01]  /*4ae0*/  FFMA.FTZ R163, R65, UR6, -R176 ;  /* 0x0000000641a37c23 */ /* 0x000fe200080108b0 */
[----:B------:R-:W-:Y:S02]  /*4af0*/  LOP3.LUT R126, R162, 0xff, RZ, 0xc0, !PT ;  /* 0x000000ffa27e7812 */ /* 0x000fe400078ec0ff */
[--C-:B------:R-:W-:Y:S02]  /*4b00*/  SHF.R.U32.HI R125, RZ, 0x10, R162.reuse ;  /* 0x00000010ff7d7819 */ /* 0x100fe400000116a2 */
[----:B------:R-:W-:Y:S01]  /*4b10*/  SHF.R.U32.HI R106, RZ, 0x18, R162 ;  /* 0x00000018ff6a7819 */ /* 0x000fe200000116a2 */
[----:B------:R-:W-:Y:S01]  /*4b20*/  MUFU.EX2 R163, R163 ;  /* 0x000000a300a37308 */ /* 0x000fe20000000800 */
[----:B--2---:R-:W-:-:S02]  /*4b30*/  F2FP.F16.F32.PACK_AB R162, R192, R239 ;  /* 0x000000efc0a2723e */ /* 0x004fc400000000ff */
[----:B------:R-:W-:Y:S02]  /*4b40*/  LOP3.LUT R143, R143, 0xff, RZ, 0xc0, !PT ;  /* 0x000000ff8f8f7812 */ /* 0x000fe400078ec0ff */
[----:B------:R-:W-:Y:S02]  /*4b50*/  FMNMX.FTZ R46, R117, R46, !PT ;  /* 0x0000002e752e7209 */ /* 0x000fe40007810000 */
[----:B------:R-:W-:Y:S02]  /*4b60*/  PRMT R161, R162, 0x7632, R161 ;  /* 0x00007632a2a17816 */ /* 0x000fe400000000a1 */
[----:B------:R-:W-:Y:S02]  /*4b70*/  ISETP.LE.U32.AND P1, PT, R143, UR19, PT ;  /* 0x000000138f007c0c */ /* 0x000fe4000bf23070 */
[----:B------:R-:W-:Y:S01]  /*4b80*/  FMNMX.FTZ R47, R119, R46, !PT ;  /* 0x0000002e772f7209 */ /* 0x000fe20007810000 */
[----:B------:R-:W-:Y:S01]  /*4b90*/  @!P0 HADD2 R45, -R161.H0_H0, -RZ.H0_H0 ;  /* 0xa00000ffa12d8230 */ /* 0x000fe20000000900 */
[----:B------:R-:W-:-:S02]  /*4ba0*/  SHF.R.U32.HI R141, RZ, 0x8, R141 ;  /* 0x00000008ff8d7819 */ /* 0x000fc4000001168d */
[----:B------:R-:W-:Y:S01]  /*4bb0*/  PRMT R46, R162, 0x5410, R161 ;  /* 0x00005410a22e7816 */ /* 0x000fe200000000a1 */
[----:B------:R-:W2:Y:S01]  /*4bc0*/  SHFL.BFLY PT, R146, R47, 0x2, 0x1f ;  /* 0x0c401f002f927f89 */ /* 0x000ea200000e0000 */
[----:B------:R-:W-:Y:S02]  /*4bd0*/  LOP3.LUT R141, R141, 0xffff, RZ, 0xc0, !PT ;  /* 0x0000ffff8d8d7812 */ /* 0x000fe400078ec0ff */
[----:B------:R-:W-:Y:S02]  /*4be0*/  @!P0 PRMT R161, R45, 0x5410, RZ ;  /* 0x000054102da18816 */ /* 0x000fe400000000ff */
[----:B-1----:R-:W-:Y:S01]  /*4bf0*/  F2FP.F16.F32.PACK_AB R144, R96, R99 ;  /* 0x000000636090723e */ /* 0x002fe200000000ff */
[----:B------:R-:W-:Y:S01]  /*4c00*/  @!P1 HADD2 R44, -R162.H0_H0, -RZ.H0_H0 ;  /* 0xa00000ffa22c9230 */ /* 0x000fe20000000900 */
[----:B------:R-:W-:Y:S02]  /*4c10*/  FMNMX.FTZ R45, R94, R60, !PT ;  /* 0x0000003c5e2d7209 */ /* 0x000fe40007810000 */
[----:B------:R-:W-:Y:S01]  /*4c20*/  ISETP.LE.U32.AND P0, PT, R141, UR19, PT ;  /* 0x000000138d007c0c */ /* 0x000fe2000bf03070 */
[----:B------:R-:W-:Y:S01]  /*4c30*/  @!P3 HADD2 R19, -R144.H0_H0, -RZ.H0_H0 ;  /* 0xa00000ff9013b230 */ /* 0x000fe20000000900 */
[----:B------:R-:W-:-:S02]  /*4c40*/  FMNMX.FTZ R45, R62, R45, !PT ;  /* 0x0000002d3e2d7209 */ /* 0x000fc40007810000 */
[----:B------:R-:W-:Y:S02]  /*4c50*/  PRMT R141, R144, 0x7632, R141 ;  /* 0x00007632908d7816 */ /* 0x000fe4000000008d */
[----:B------:R-:W-:Y:S02]  /*4c60*/  @!P1 PRMT R162, R44, 0x5410, RZ ;  /* 0x000054102ca29816 */ /* 0x000fe400000000ff */
[----:B------:R-:W-:Y:S02]  /*4c70*/  FMNMX.FTZ R45, R64, R45, !PT ;  /* 0x0000002d402d7209 */ /* 0x000fe40007810000 */
[----:B------:R-:W-:Y:S02]  /*4c80*/  PRMT R44, R144, 0x5410, R141 ;  /* 0x00005410902c7816 */ /* 0x000fe4000000008d */
[----:B------:R-:W-:Y:S01]  /*4c90*/  @!P3 PRMT R144, R19, 0x5410, RZ ;  /* 0x000054101390b816 */ /* 0x000fe200000000ff */
[----:B------:R-:W-:Y:S01]  /*4ca0*/  @!P0 HADD2 R18, -R141.H0_H0, -RZ.H0_H0 ;  /* 0xa00000ff8d128230 */ /* 0x000fe20000000900 */
[----:B------:R-:W-:-:S02]  /*4cb0*/  LOP3.LUT R19, R155, 0xff, RZ, 0xc0, !PT ;  /* 0x000000ff9b137812 */ /* 0x000fc400078ec0ff */
[----:B------:R-:W-:Y:S02]  /*4cc0*/  FMNMX.FTZ R45, R70, R45, !PT ;  /* 0x0000002d462d7209 */ /* 0x000fe40007810000 */
[----:B------:R-:W-:Y:S02]  /*4cd0*/  ISETP.LE.U32.AND P3, PT, R19, UR19, PT ;  /* 0x0000001313007c0c */ /* 0x000fe4000bf63070 */
[----:B------:R-:W-:Y:S02]  /*4ce0*/  FMNMX.FTZ R19, R68, R45, !PT ;  /* 0x0000002d44137209 */ /* 0x000fe40007810000 */
[----:B--2---:R-:W-:Y:S02]  /*4cf0*/  FMNMX.FTZ R45, R47, R146, !PT ;  /* 0x000000922f2d7209 */ /* 0x004fe40007810000 */
[----:B------:R-:W-:Y:S02]  /*4d00*/  @!P0 PRMT R141, R18, 0x5410, RZ ;  /* 0x00005410128d8816 */ /* 0x000fe400000000ff */
[----:B------:R-:W-:-:S02]  /*4d10*/  FMNMX.FTZ R47, R104, R19, !PT ;  /* 0x00000013682f7209 */ /* 0x000fc40007810000 */
[----:B------:R-:W-:Y:S02]  /*4d20*/  LOP3.LUT R137, R137, 0xff, RZ, 0xc0, !PT ;  /* 0x000000ff89897812 */ /* 0x000fe400078ec0ff */
[----:B---3--:R-:W-:Y:S02]  /*4d30*/  F2FP.F16.F32.PACK_AB R146, R91, R124 ;  /* 0x0000007c5b92723e */ /* 0x008fe400000000ff */
[----:B------:R-:W-:Y:S02]  /*4d40*/  LOP3.LUT R18, R155, 0xffff, RZ, 0xc0, !PT ;  /* 0x0000ffff9b127812 */ /* 0x000fe400078ec0ff */
[----:B------:R-:W-:Y:S02]  /*4d50*/  FSEL R87, R79, -INF , !P2 ;  /* 0xff8000004f577808 */ /* 0x000fe40005000000 */
[----:B------:R-:W-:Y:S02]  /*4d60*/  FMNMX.FTZ R47, R92, R47, !PT ;  /* 0x0000002f5c2f7209 */ /* 0x000fe40007810000 */
[----:B------:R-:W-:-:S02]  /*4d70*/  ISETP.LE.U32.AND P2, PT, R137, UR19, PT ;  /* 0x0000001389007c0c */ /* 0x000fc4000bf43070 */
[----:B------:R-:W-:Y:S02]  /*4d80*/  PRMT R143, R146, 0x7632, R143 ;  /* 0x00007632928f7816 */ /* 0x000fe4000000008f */
[----:B------:R-:W-:Y:S02]  /*4d90*/  SHF.R.U32.HI R18, RZ, 0x8, R18 ;  /* 0x00000008ff127819 */ /* 0x000fe40000011612 */
[----:B------:R-:W-:Y:S01]  /*4da0*/  FSEL R220, R83, -INF , !P6 ;  /* 0xff80000053dc7808 */ /* 0x000fe20007000000 */
[----:B------:R-:W-:Y:S01]  /*4db0*/  @!P4 HADD2 R17, -R143.H0_H0, -RZ.H0_H0 ;  /* 0xa00000ff8f11c230 */ /* 0x000fe20000000900 */
[----:B------:R-:W-:Y:S02]  /*4dc0*/  FMNMX.FTZ R47, R222, R47, !PT ;  /* 0x0000002fde2f7209 */ /* 0x000fe40007810000 */
[----:B------:R-:W-:Y:S02]  /*4dd0*/  LOP3.LUT R19, R18, 0xffff, RZ, 0xc0, !PT ;  /* 0x0000ffff12137812 */ /* 0x000fe400078ec0ff */
[----:B------:R-:W-:Y:S01]  /*4de0*/  FMNMX.FTZ R47, R220, R47, !PT ;  /* 0x0000002fdc2f7209 */ /* 0x000fe20007810000 */
[----:B------:R-:W-:Y:S01]  /*4df0*/  @!P2 HADD2 R16, -R146.H0_H0, -RZ.H0_H0 ;  /* 0xa00000ff9210a230 */ /* 0x000fe20000000900 */
[----:B------:R-:W-:Y:S01]  /*4e00*/  ISETP.LE.U32.AND P1, PT, R19, UR19, PT ;  /* 0x0000001313007c0c */ /* 0x000fe2000bf23070 */
[----:B------:R-:W1:Y:S01]  /*4e10*/  SHFL.BFLY PT, R18, R45, 0x1, 0x1f ;  /* 0x0c201f002d127f89 */ /* 0x000e6200000e0000 */
[----:B------:R-:W-:-:S02]  /*4e20*/  PRMT R19, R146, 0x5410, R143 ;  /* 0x0000541092137816 */ /* 0x000fc4000000008f */
[----:B------:R-:W-:Y:S02]  /*4e30*/  @!P4 PRMT R143, R17, 0x5410, RZ ;  /* 0x00005410118fc816 */ /* 0x000fe400000000ff */
[----:B------:R-:W-:Y:S02]  /*4e40*/  FMNMX.FTZ R17, R120, R47, !PT ;  /* 0x0000002f78117209 */ /* 0x000fe40007810000 */
[----:B------:R-:W-:Y:S02]  /*4e50*/  @!P2 PRMT R146, R16, 0x5410, RZ ;  /* 0x000054101092a816 */ /* 0x000fe400000000ff */
[----:B------:R-:W-:Y:S02]  /*4e60*/  FMNMX.FTZ R47, R122, R17, !PT ;  /* 0x000000117a2f7209 */ /* 0x000fe40007810000 */
[----:B------:R-:W-:Y:S01]  /*4e70*/  LOP3.LUT R227, R217, UR18, R186, 0x96, !PT ;  /* 0x00000012d9e37c12 */ /* 0x000fe2000f8e96ba */
[----:B------:R-:W-:Y:S01]  /*4e80*/  FFMA.FTZ R217, R127, UR6, -R176 ;  /* 0x000000067fd97c23 */ /* 0x000fe200080108b0 */
[----:B------:R-:W-:-:S02]  /*4e90*/  FMNMX.FTZ R16, R86, R47, !PT ;  /* 0x0000002f56107209 */ /* 0x000fc40007810000 */
[----:B------:R-:W-:Y:S02]  /*4ea0*/  SHF.R.U32.HI R17, RZ, 0x18, R155 ;  /* 0x00000018ff117819 */ /* 0x000fe4000001169b */
[----:B------:R-:W-:Y:S01]  /*4eb0*/  FMNMX.FTZ R103, R87, R16, !PT ;  /* 0x0000001057677209 */ /* 0x000fe20007810000 */
[----:B------:R-:W2:Y:S01]  /*4ec0*/  MUFU.EX2 R217, R217 ;  /* 0x000000d900d97308 */ /* 0x000ea20000000800 */
[----:B------:R-:W-:Y:S02]  /*4ed0*/  ISETP.LE.U32.AND P0, PT, R17, UR19, PT ;  /* 0x0000001311007c0c */ /* 0x000fe4000bf03070 */
[----:B------:R-:W-:Y:S02]  /*4ee0*/  FMNMX.FTZ R103, R116, R103, !PT ;  /* 0x0000006774677209 */ /* 0x000fe40007810000 */
[----:B------:R-:W-:Y:S02]  /*4ef0*/  ISETP.LE.U32.AND P4, PT, R142, UR19, PT ;  /* 0x000000138e007c0c */ /* 0x000fe4000bf83070 */
[----:B------:R-:W-:-:S02]  /*4f00*/  FMNMX.FTZ R103, R118, R103, !PT ;  /* 0x0000006776677209 */ /* 0x000fc40007810000 */
[----:B------:R-:W-:Y:S02]  /*4f10*/  ISETP.LE.U32.AND P6, PT, R139, UR19, PT ;  /* 0x000000138b007c0c */ /* 0x000fe4000bfc3070 */
[----:B------:R-:W-:Y:S01]  /*4f20*/  SHF.R.U32.HI R155, RZ, 0x10, R155 ;  /* 0x00000010ff9b7819 */ /* 0x000fe2000001169b */
[----:B------:R-:W3:Y:S01]  /*4f30*/  SHFL.BFLY PT, R16, R103, 0x2, 0x1f ;  /* 0x0c401f0067107f89 */ /* 0x000ee200000e0000 */
[----:B------:R-:W-:Y:S02]  /*4f40*/  LOP3.LUT R154, R213, UR8, R154, 0x96, !PT ;  /* 0x00000008d59a7c12 */ /* 0x000fe4000f8e969a */
[----:B------:R-:W-:Y:S02]  /*4f50*/  LOP3.LUT R155, R155, 0xff, RZ, 0xc0, !PT ;  /* 0x000000ff9b9b7812 */ /* 0x000fe400078ec0ff */
[----:B--2---:R-:W-:Y:S01]  /*4f60*/  F2FP.F16.F32.PACK_AB R142, R217, R250 ;  /* 0x000000fad98e723e */ /* 0x004fe200000000ff */
[----:B------:R-:W-:Y:S01]  /*4f70*/  IMAD.WIDE.U32 R158, R154, -0x2daee0ad, RZ ;  /* 0xd2511f539a9e7825 */ /* 0x000fe200078e00ff */
[----:B------:R-:W-:-:S02]  /*4f80*/  F2FP.F16.F32.PACK_AB R140, R218, R247 ;  /* 0x000000f7da8c723e */ /* 0x000fc400000000ff */
[----:B------:R-:W-:Y:S02]  /*4f90*/  PRMT R139, R142, 0x7632, R139 ;  /* 0x000076328e8b7816 */ /* 0x000fe4000000008b */
[----:B------:R-:W-:Y:S01]  /*4fa0*/  PRMT R137, R140, 0x7632, R137 ;  /* 0x000076328c897816 */ /* 0x000fe20000000089 */
[----:B------:R-:W-:Y:S01]  /*4fb0*/  @!P3 HADD2 R2, -R140.H0_H0, -RZ.H0_H0 ;  /* 0xa00000ff8c02b230 */ /* 0x000fe20000000900 */
[----:B------:R-:W-:Y:S01]  /*4fc0*/  PRMT R129, R142, 0x5410, R139 ;  /* 0x000054108e817816 */ /* 0x000fe2000000008b */
[----:B------:R-:W-:Y:S01]  /*4fd0*/  @!P0 HADD2 R14, -R139.H0_H0, -RZ.H0_H0 ;  /* 0xa00000ff8b0e8230 */ /* 0x000fe20000000900 */
[----:B------:R-:W-:Y:S01]  /*4fe0*/  PRMT R128, R140, 0x5410, R137 ;  /* 0x000054108c807816 */ /* 0x000fe20000000089 */
[----:B------:R-:W-:Y:S01]  /*4ff0*/  @!P1 HADD2 R15, -R137.H0_H0, -RZ.H0_H0 ;  /* 0xa00000ff890f9230 */ /* 0x000fe20000000900 */
[----:B------:R-:W-:Y:S02]  /*5000*/  @!P3 PRMT R140, R2, 0x5410, RZ ;  /* 0x00005410028cb816 */ /* 0x000fe400000000ff */
[----:B------:R-:W-:-:S02]  /*5010*/  @!P0 PRMT R139, R14, 0x5410, RZ ;  /* 0x000054100e8b8816 */ /* 0x000fc400000000ff */
[----:B------:R-:W-:Y:S02]  /*5020*/  ISETP.LE.U32.AND P0, PT, R155, UR19, PT ;  /* 0x000000139b007c0c */ /* 0x000fe4000bf03070 */
[----:B-1----:R-:W-:Y:S02]  /*5030*/  FMNMX.FTZ R2, R45, R18, !PT ;  /* 0x000000122d027209 */ /* 0x002fe40007810000 */
[----:B---3--:R-:W-:Y:S02]  /*5040*/  FMNMX.FTZ R103, R103, R16, !PT ;  /* 0x0000001067677209 */ /* 0x008fe40007810000 */
[----:B------:R-:W-:Y:S01]  /*5050*/  ISETP.LE.U32.AND P2, PT, R145, UR19, PT ;  /* 0x0000001391007c0c */ /* 0x000fe2000bf43070 */
[C---:B------:R-:W-:Y:S01]  /*5060*/  FMUL.FTZ R242, R2.reuse, UR6 ;  /* 0x0000000602f27c20 */ /* 0x040fe20008410000 */
[----:B------:R-:W-:Y:S01]  /*5070*/  @!P1 PRMT R137, R15, 0x5410, RZ ;  /* 0x000054100f899816 */ /* 0x000fe200000000ff */
[----:B------:R-:W1:Y:S01]  /*5080*/  SHFL.BFLY PT, R154, R103, 0x1, 0x1f ;  /* 0x0c201f00679a7f89 */ /* 0x000e6200000e0000 */
[----:B------:R-:W-:Y:S01]  /*5090*/  FSETP.NEU.FTZ.AND P1, PT, R2, -INF , PT ;  /* 0xff8000000200780b */ /* 0x000fe20003f3d000 */
[----:B------:R-:W-:Y:S01]  /*50a0*/  IMAD.WIDE.U32 R14, R113, -0x326172a9, RZ ;  /* 0xcd9e8d57710e7825 */ /* 0x000fe200078e00ff */
[----:B------:R-:W-:-:S03]  /*50b0*/  F2FP.F16.F32.PACK_AB R66, R164, R167 ;  /* 0x000000a7a442723e */ /* 0x000fc600000000ff */
[----:B------:R-:W-:Y:S01]  /*50c0*/  @!P0 HADD2 R0, -R142.H0_H0, -RZ.H0_H0 ;  /* 0xa00000ff8e008230 */ /* 0x000fe20000000900 */
[----:B------:R-:W-:Y:S02]  /*50d0*/  FSEL R242, R242, RZ, P1 ;  /* 0x000000fff2f27208 */ /* 0x000fe40000800000 */
[----:B------:R-:W-:Y:S02]  /*50e0*/  PRMT R65, R66, 0x7632, R65 ;  /* 0x0000763242417816 */ /* 0x000fe40000000041 */
[----:B------:R-:W-:Y:S01]  /*50f0*/  @!P0 PRMT R142, R0, 0x5410, RZ ;  /* 0x00005410008e8816 */ /* 0x000fe200000000ff */
[----:B------:R-:W-:Y:S01]  /*5100*/  @!P2 HADD2 R13, -R66.H0_H0, -RZ.H0_H0 ;  /* 0xa00000ff420da230 */ /* 0x000fe20000000900 */
[----:B------:R-:W-:Y:S01]  /*5110*/  SHF.R.U32.HI R0, RZ, 0x8, R149 ;  /* 0x00000008ff007819 */ /* 0x000fe20000011695 */
[----:B------:R-:W-:Y:S01]  /*5120*/  FFMA.FTZ R127, R93, UR6, -R242 ;  /* 0x000000065d7f7c23 */ /* 0x000fe200080108f2 */
[----:B------:R-:W-:Y:S01]  /*5130*/  LOP3.LUT R156, R15, UR18, R156, 0x96, !PT ;  /* 0x000000120f9c7c12 */ /* 0x000fe2000f8e969c */
[--C-:B------:R-:W-:Y:S01]  /*5140*/  FFMA.FTZ R97, R63, UR6, -R242.reuse ;  /* 0x000000063f617c23 */ /* 0x100fe200080108f2 */
[----:B------:R-:W-:Y:S01]  /*5150*/  LOP3.LUT R18, R14, 0xffff, RZ, 0xc0, !PT ;  /* 0x0000ffff0e127812 */ /* 0x000fe200078ec0ff */
[----:B------:R-:W-:Y:S01]  /*5160*/  FFMA.FTZ R90, R89, UR6, -R242 ;  /* 0x00000006595a7c23 */ /* 0x000fe200080108f2 */
[----:B------:R-:W-:Y:S01]  /*5170*/  PRMT R15, R147, 0x5410, R0 ;  /* 0x00005410930f7816 */ /* 0x000fe20000000000 */
[----:B------:R-:W-:Y:S01]  /*5180*/  FFMA.FTZ R238, R59, UR6, -R242 ;  /* 0x000000063bee7c23 */ /* 0x000fe200080108f2 */
[----:B------:R-:W-:Y:S01]  /*5190*/  SHF.R.U32.HI R93, RZ, 0x8, R130 ;  /* 0x00000008ff5d7819 */ /* 0x000fe20000011682 */
[----:B------:R-:W-:Y:S01]  /*51a0*/  MUFU.EX2 R97, R97 ;  /* 0x0000006100617308 */ /* 0x000fe20000000800 */
[----:B------:R-:W-:Y:S01]  /*51b0*/  PRMT R130, R66, 0x5410, R65 ;  /* 0x0000541042827816 */ /* 0x000fe20000000041 */
[--C-:B------:R-:W-:Y:S01]  /*51c0*/  FFMA.FTZ R170, R71, UR6, -R242.reuse ;  /* 0x0000000647aa7c23 */ /* 0x100fe200080108f2 */
[----:B------:R-:W-:Y:S01]  /*51d0*/  @!P2 PRMT R66, R13, 0x5410, RZ ;  /* 0x000054100d42a816 */ /* 0x000fe200000000ff */
[--C-:B------:R-:W-:Y:S01]  /*51e0*/  FFMA.FTZ R248, R61, UR6, -R242.reuse ;  /* 0x000000063df87c23 */ /* 0x100fe200080108f2 */
[----:B-1----:R-:W-:Y:S01]  /*51f0*/  FMNMX.FTZ R0, R103, R154, !PT ;  /* 0x0000009a67007209 */ /* 0x002fe20007810000 */
[----:B------:R-:W-:Y:S01]  /*5200*/  FFMA.FTZ R215, R67, UR6, -R242 ;  /* 0x0000000643d77c23 */ /* 0x000fe200080108f2 */
[----:B------:R-:W-:Y:S01]  /*5210*/  SHF.R.U32.HI R13, RZ, 0x8, R107 ;  /* 0x00000008ff0d7819 */ /* 0x000fe2000001166b */
[----:B------:R-:W1:Y:S01]  /*5220*/  MUFU.EX2 R90, R90 ;  /* 0x0000005a005a7308 */ /* 0x000e620000000800 */
[C---:B------:R-:W-:Y:S01]  /*5230*/  FSETP.NEU.FTZ.AND P0, PT, R0.reuse, -INF , PT ;  /* 0xff8000000000780b */ /* 0x040fe20003f1d000 */
[----:B------:R-:W-:Y:S01]  /*5240*/  FMUL.FTZ R243, R0, UR6 ;  /* 0x0000000600f37c20 */ /* 0x000fe20008410000 */
[----:B------:R-:W-:-:S02]  /*5250*/  LOP3.LUT R13, R13, 0xffff, RZ, 0xc0, !PT ;  /* 0x0000ffff0d0d7812 */ /* 0x000fc400078ec0ff */
[----:B------:R-:W-:Y:S02]  /*5260*/  PRMT R93, R126, 0x5410, R93 ;  /* 0x000054107e5d7816 */ /* 0x000fe4000000005d */
[----:B------:R-:W-:Y:S01]  /*5270*/  FSEL R243, R243, RZ, P0 ;  /* 0x000000fff3f37208 */ /* 0x000fe20000000000 */
[----:B------:R-:W-:Y:S01]  /*5280*/  MUFU.EX2 R238, R238 ;  /* 0x000000ee00ee7308 */ /* 0x000fe20000000800 */
[----:B------:R-:W-:Y:S02]  /*5290*/  ISETP.LE.U32.AND P0, PT, R13, UR19, PT ;  /* 0x000000130d007c0c */ /* 0x000fe4000bf03070 */
[C---:B------:R-:W-:Y:S01]  /*52a0*/  LOP3.LUT R126, R105.reuse, 0xffff, RZ, 0xc0, !PT ;  /* 0x0000ffff697e7812 */ /* 0x040fe200078ec0ff */
[--C-:B------:R-:W-:Y:S01]  /*52b0*/  FFMA.FTZ R89, R64, UR6, -R243.reuse ;  /* 0x0000000640597c23 */ /* 0x100fe200080108f3 */
[----:B------:R-:W-:Y:S01]  /*52c0*/  LOP3.LUT R147, R105, 0xff, RZ, 0xc0, !PT ;  /* 0x000000ff69937812 */ /* 0x000fe200078ec0ff */
[--C-:B------:R-:W-:Y:S01]  /*52d0*/  FFMA.FTZ R168, R104, UR6, -R243.reuse ;  /* 0x0000000668a87c23 */ /* 0x100fe200080108f3 */
[----:B------:R-:W-:Y:S01]  /*52e0*/  SHF.R.U32.HI R126, RZ, 0x8, R126 ;  /* 0x00000008ff7e7819 */ /* 0x000fe2000001167e */
[----:B------:R-:W-:Y:S01]  /*52f0*/  MUFU.EX2 R127, R127 ;  /* 0x0000007f007f7308 */ /* 0x000fe20000000800 */
[----:B------:R-:W-:Y:S01]  /*5300*/  LOP3.LUT R151, R148, 0xff, RZ, 0xc0, !PT ;  /* 0x000000ff94977812 */ /* 0x000fe200078ec0ff */
[--C-:B------:R-:W-:Y:S01]  /*5310*/  FFMA.FTZ R157, R92, UR6, -R243.reuse ;  /* 0x000000065c9d7c23 */ /* 0x100fe200080108f3 */
[----:B------:R-:W-:Y:S01]  /*5320*/  SHF.R.U32.HI R152, RZ, 0x8, R152 ;  /* 0x00000008ff987819 */ /* 0x000fe20000011698 */
[--C-:B------:R-:W-:Y:S01]  /*5330*/  FFMA.FTZ R246, R70, UR6, -R243.reuse ;  /* 0x0000000646f67c23 */ /* 0x100fe200080108f3 */
[----:B------:R-:W-:Y:S01]  /*5340*/  LOP3.LUT R103, R125, 0xff, RZ, 0xc0, !PT ;  /* 0x000000ff7d677812 */ /* 0x000fe200078ec0ff */
[----:B------:R-:W-:Y:S01]  /*5350*/  @!P0 HADD2 R12, -R65.H0_H0, -RZ.H0_H0 ;  /* 0xa00000ff410c8230 */ /* 0x000fe20000000900 */
[----:B------:R-:W-:Y:S01]  /*5360*/  LOP3.LUT R47, R14, 0xff, RZ, 0xc0, !PT ;  /* 0x000000ff0e2f7812 */ /* 0x000fe200078ec0ff */
[----:B------:R-:W-:Y:S01]  /*5370*/  FFMA.FTZ R125, R60, UR6, -R243 ;  /* 0x000000063c7d7c23 */ /* 0x000fe200080108f3 */
[----:B------:R-:W-:Y:S01]  /*5380*/  LOP3.LUT R153, R153, 0xff, RZ, 0xc0, !PT ;  /* 0x000000ff99997812 */ /* 0x000fe200078ec0ff */
[----:B------:R-:W-:Y:S01]  /*5390*/  MUFU.EX2 R89, R89 ;  /* 0x0000005900597308 */ /* 0x000fe20000000800 */
[----:B------:R-:W-:-:S02]  /*53a0*/  SHF.R.U32.HI R18, RZ, 0x8, R18 ;  /* 0x00000008ff127819 */ /* 0x000fc40000011612 */
[----:B------:R-:W-:Y:S02]  /*53b0*/  PRMT R147, R147, 0x5410, R126 ;  /* 0x0000541093937816 */ /* 0x000fe4000000007e */
[----:B------:R-:W-:Y:S02]  /*53c0*/  PRMT R17, R151, 0x5410, R152 ;  /* 0x0000541097117816 */ /* 0x000fe40000000098 */
[----:B------:R-:W-:Y:S01]  /*53d0*/  PRMT R103, R103, 0x5410, R106 ;  /* 0x0000541067677816 */ /* 0x000fe2000000006a */
[----:B------:R-:W-:Y:S01]  /*53e0*/  MUFU.EX2 R125, R125 ;  /* 0x0000007d007d7308 */ /* 0x000fe20000000800 */
[----:B------:R-:W-:Y:S02]  /*53f0*/  LOP3.LUT R126, R101, 0xffff, RZ, 0xc0, !PT ;  /* 0x0000ffff657e7812 */ /* 0x000fe400078ec0ff */
[----:B------:R-:W-:Y:S02]  /*5400*/  ISETP.LE.U32.AND P3, PT, R153, UR19, PT ;  /* 0x0000001399007c0c */ /* 0x000fe4000bf63070 */
[----:B------:R-:W-:-:S02]  /*5410*/  LOP3.LUT R151, R101, 0xff, RZ, 0xc0, !PT ;  /* 0x000000ff65977812 */ /* 0x000fc400078ec0ff */
[--C-:B------:R-:W-:Y:S01]  /*5420*/  SHF.R.U32.HI R106, RZ, 0x10, R101.reuse ;  /* 0x00000010ff6a7819 */ /* 0x100fe20000011665 */
[----:B------:R-:W-:Y:S01]  /*5430*/  MUFU.EX2 R170, R170 ;  /* 0x000000aa00aa7308 */ /* 0x000fe20000000800 */
[----:B------:R-:W-:Y:S02]  /*5440*/  SHF.R.U32.HI R203, RZ, 0x18, R101 ;  /* 0x00000018ffcb7819 */ /* 0x000fe40000011665 */
[----:B------:R-:W-:Y:S02]  /*5450*/  PRMT R47, R47, 0x5410, R18 ;  /* 0x000054102f2f7816 */ /* 0x000fe40000000012 */
[C---:B------:R-:W-:Y:S02]  /*5460*/  LOP3.LUT R18, R98.reuse, 0xffff, RZ, 0xc0, !PT ;  /* 0x0000ffff62127812 */ /* 0x040fe400078ec0ff */
[----:B------:R-:W-:Y:S01]  /*5470*/  LOP3.LUT R153, R98, 0xff, RZ, 0xc0, !PT ;  /* 0x000000ff62997812 */ /* 0x000fe200078ec0ff */
[----:B------:R-:W-:Y:S01]  /*5480*/  MUFU.EX2 R168, R168 ;  /* 0x000000a800a87308 */ /* 0x000fe20000000800 */
[----:B------:R-:W-:-:S02]  /*5490*/  SHF.R.U32.HI R13, RZ, 0x10, R98 ;  /* 0x00000010ff0d7819 */ /* 0x000fc40000011662 */
[----:B------:R-:W-:Y:S01]  /*54a0*/  SHF.R.U32.HI R101, RZ, 0x18, R98 ;  /* 0x00000018ff657819 */ /* 0x000fe20000011662 */
[----:B------:R-:W-:Y:S01]  /*54b0*/  FFMA.FTZ R98, R62, UR6, -R243 ;  /* 0x000000063e627c23 */ /* 0x000fe200080108f3 */
[----:B------:R-:W-:Y:S02]  /*54c0*/  SHF.R.U32.HI R16, RZ, 0x10, R14 ;  /* 0x00000010ff107819 */ /* 0x000fe4000001160e */
[----:B------:R-:W-:Y:S01]  /*54d0*/  SHF.R.U32.HI R126, RZ, 0x8, R126 ;  /* 0x00000008ff7e7819 */ /* 0x000fe2000001167e */
[----:B------:R-:W-:Y:S01]  /*54e0*/  MUFU.EX2 R157, R157 ;  /* 0x0000009d009d7308 */ /* 0x000fe20000000800 */
[----:B------:R-:W-:Y:S02]  /*54f0*/  @!P0 PRMT R65, R12, 0x5410, RZ ;  /* 0x000054100c418816 */ /* 0x000fe400000000ff */
[----:B------:R-:W-:Y:S02]  /*5500*/  LOP3.LUT R138, R138, 0xff, RZ, 0xc0, !PT ;  /* 0x000000ff8a8a7812 */ /* 0x000fe400078ec0ff */
[----:B------:R-:W-:-:S02]  /*5510*/  LOP3.LUT R106, R106, 0xff, RZ, 0xc0, !PT ;  /* 0x000000ff6a6a7812 */ /* 0x000fc400078ec0ff */
[----:B------:R-:W-:Y:S01]  /*5520*/  LOP3.LUT R12, R156, 0xffff, RZ, 0xc0, !PT ;  /* 0x0000ffff9c0c7812 */ /* 0x000fe200078ec0ff */
[----:B------:R-:W2:Y:S01]  /*5530*/  MUFU.EX2 R98, R98 ;  /* 0x0000006200627308 */ /* 0x000ea20000000800 */
[----:B------:R-:W-:Y:S02]  /*5540*/  LEA R196, R6, UR4, 0x1 ;  /* 0x0000000406c47c11 */ /* 0x000fe4000f8e08ff */
[----:B------:R-:W-:Y:S02]  /*5550*/  LOP3.LUT R210, R159, UR17, R210, 0x96, !PT ;  /* 0x000000119fd27c12 */ /* 0x000fe4000f8e96d2 */
[----:B------:R-:W-:Y:S01]  /*5560*/  LOP3.LUT R205, R158, 0xffff, RZ, 0xc0, !PT ;  /* 0x0000ffff9ecd7812 */ /* 0x000fe200078ec0ff */
[----:B------:R-:W-:Y:S01]  /*5570*/  FFMA.FTZ R159, R95, UR6, -R242 ;  /* 0x000000065f9f7c23 */ /* 0x000fe200080108f2 */
[----:B------:R-:W-:Y:S01]  /*5580*/  SHF.R.U32.HI R14, RZ, 0x18, R14 ;  /* 0x00000018ff0e7819 */ /* 0x000fe2000001160e */
[----:B------:R-:W-:Y:S01]  /*5590*/  MUFU.EX2 R248, R248 ;  /* 0x000000f800f87308 */ /* 0x000fe20000000800 */
[----:B------:R-:W-:Y:S01]  /*55a0*/  PRMT R151, R151, 0x5410, R126 ;  /* 0x0000541097977816 */ /* 0x000fe2000000007e */
[----:B------:R-:W-:Y:S01]  /*55b0*/  FFMA.FTZ R126, R94, UR6, -R243 ;  /* 0x000000065e7e7c23 */ /* 0x000fe200080108f3 */
[----:B------:R-:W-:-:S02]  /*55c0*/  LOP3.LUT R59, R16, 0xff, RZ, 0xc0, !PT ;  /* 0x000000ff103b7812 */ /* 0x000fc400078ec0ff */
[----:B------:R-:W-:Y:S02]  /*55d0*/  PRMT R131, R138, 0x5410, R131 ;  /* 0x000054108a837816 */ /* 0x000fe40000000083 */
[----:B------:R-:W-:Y:S01]  /*55e0*/  LOP3.LUT R95, R156, 0xff, RZ, 0xc0, !PT ;  /* 0x000000ff9c5f7812 */ /* 0x000fe200078ec0ff */
[----:B------:R-:W3:Y:S01]  /*55f0*/  MUFU.EX2 R126, R126 ;  /* 0x0000007e007e7308 */ /* 0x000ee20000000800 */
[----:B------:R-:W-:Y:S02]  /*5600*/  SHF.R.U32.HI R12, RZ, 0x8, R12 ;  /* 0x00000008ff0c7819 */ /* 0x000fe4000001160c */
[--C-:B------:R-:W-:Y:S02]  /*5610*/  SHF.R.U32.HI R138, RZ, 0x10, R105.reuse ;  /* 0x00000010ff8a7819 */ /* 0x100fe40000011669 */
[----:B------:R-:W-:Y:S02]  /*5620*/  SHF.R.U32.HI R213, RZ, 0x18, R105 ;  /* 0x00000018ffd57819 */ /* 0x000fe40000011669 */
[----:B------:R-:W-:Y:S01]  /*5630*/  PRMT R203, R106, 0x5410, R203 ;  /* 0x000054106acb7816 */ /* 0x000fe200000000cb */
[----:B------:R-:W4:Y:S01]  /*5640*/  MUFU.EX2 R159, R159 ;  /* 0x0000009f009f7308 */ /* 0x000f220000000800 */
[----:B------:R-:W-:Y:S01]  /*5650*/  SHF.R.U32.HI R16, RZ, 0x8, R18 ;  /* 0x00000008ff107819 */ /* 0x000fe20000011612 */
[----:B------:R-:W4:Y:S01]  /*5660*/  LDSM.16.MT88.4 R104, [R196+0x6000] ;  /* 0x00600000c468783b */ /* 0x000f220000004200 */
[----:B------:R-:W-:-:S02]  /*5670*/  LOP3.LUT R18, R13, 0xff, RZ, 0xc0, !PT ;  /* 0x000000ff0d127812 */ /* 0x000fc400078ec0ff */
[----:B------:R-:W-:Y:S02]  /*5680*/  PRMT R13, R59, 0x5410, R14 ;  /* 0x000054103b0d7816 */ /* 0x000fe4000000000e */
[----:B------:R-:W-:Y:S01]  /*5690*/  SHF.R.U32.HI R150, RZ, 0x10, R148 ;  /* 0x00000010ff967819 */ /* 0x000fe20000011694 */
[----:B------:R-:W4:Y:S01]  /*56a0*/  MUFU.EX2 R215, R215 ;  /* 0x000000d700d77308 */ /* 0x000f220000000800 */
[----:B------:R-:W-:Y:S02]  /*56b0*/  LOP3.LUT R14, R212, 0xffff, RZ, 0xc0, !PT ;  /* 0x0000ffffd40e7812 */ /* 0x000fe400078ec0ff */
[----:B------:R-:W-:Y:S01]  /*56c0*/  PRMT R95, R95, 0x5410, R12 ;  /* 0x000054105f5f7816 */ /* 0x000fe2000000000c */
[----:B------:R-:W-:Y:S01]  /*56d0*/  IMAD.U32 R12, RZ, RZ, UR19 ;  /* 0x00000013ff0c7e24 */ /* 0x000fe2000f8e00ff */
[----:B------:R-:W-:Y:S02]  /*56e0*/  SHF.R.U32.HI R148, RZ, 0x18, R148 ;  /* 0x00000018ff947819 */ /* 0x000fe40000011694 */
[----:B------:R-:W-:Y:S01]  /*56f0*/  LOP3.LUT R45, R150, 0xff, RZ, 0xc0, !PT ;  /* 0x000000ff962d7812 */ /* 0x000fe200078ec0ff */
[----:B------:R-:W-:Y:S01]  /*5700*/  MUFU.EX2 R246, R246 ;  /* 0x000000f600f67308 */ /* 0x000fe20000000800 */
[----:B------:R-:W-:-:S02]  /*5710*/  LOP3.LUT R138, R138, 0xff, RZ, 0xc0, !PT ;  /* 0x000000ff8a8a7812 */ /* 0x000fc400078ec0ff */
[----:B------:R-:W-:Y:S02]  /*5720*/  SHF.R.U32.HI R14, RZ, 0x8, R14 ;  /* 0x00000008ff0e7819 */ /* 0x000fe4000001160e */
[----:B------:R-:W-:Y:S02]  /*5730*/  LEA R6, R12, UR19, 0x10 ;  /* 0x000000130c067c11 */ /* 0x000fe4000f8e80ff */
[----:B------:R-:W-:Y:S02]  /*5740*/  PRMT R45, R45, 0x5410, R148 ;  /* 0x000054102d2d7816 */ /* 0x000fe40000000094 */
[----:B------:R-:W-:Y:S02]  /*5750*/  PRMT R213, R138, 0x5410, R213 ;  /* 0x000054108ad57816 */ /* 0x000fe400000000d5 */
[----:B------:R-:W-:Y:S02]  /*5760*/  LOP3.LUT R14, R14, 0xffff, RZ, 0xc0, !PT ;  /* 0x0000ffff0e0e7812 */ /* 0x000fe400078ec0ff */
[----:B------:R-:W-:-:S02]  /*5770*/  PRMT R153, R153, 0x5410, R16 ;  /* 0x0000541099997816 */ /* 0x000fc40000000010 */
[--C-:B------:R-:W-:Y:S02]  /*5780*/  HSET2.LE.AND R16, R147, R6.reuse, PT ;  /* 0x0000000693107233 */ /* 0x100fe40003803000 */
[----:B------:R-:W-:Y:S02]  /*5790*/  ISETP.LE.U32.AND P1, PT, R14, UR19, PT ;  /* 0x000000130e007c0c */ /* 0x000fe4000bf23070 */
[----:B-1----:R-:W-:Y:S02]  /*57a0*/  F2FP.F16.F32.PACK_AB R60, R90, R97 ;  /* 0x000000615a3c723e */ /* 0x002fe400000000ff */
[----:B------:R-:W-:Y:S02]  /*57b0*/  SHF.R.U32.HI R71, RZ, 0x10, R156 ;  /* 0x00000010ff477819 */ /* 0x000fe4000001169c */
[----:B--2---:R-:W-:Y:S02]  /*57c0*/  F2FP.F16.F32.PACK_AB R62, R89, R98 ;  /* 0x00000062593e723e */ /* 0x004fe400000000ff */
[----:B------:R-:W-:-:S02]  /*57d0*/  HSET2.LE.AND R213, R213, R6, PT ;  /* 0x00000006d5d57233 */ /* 0x000fc40003803000 */
[--C-:B------:R-:W-:Y:S02]  /*57e0*/  HSET2.LE.AND R14, R45, R6.reuse, PT ;  /* 0x000000062d0e7233 */ /* 0x100fe40003803000 */
[----:B------:R-:W-:Y:S02]  /*57f0*/  HSET2.LE.AND R15, R15, R6, PT ;  /* 0x000000060f0f7233 */ /* 0x000fe40003803000 */
[----:B------:R-:W-:Y:S02]  /*5800*/  PRMT R59, R60, 0x7632, R59 ;  /* 0x000076323c3b7816 */ /* 0x000fe4000000003b */
[----:B------:R-:W-:Y:S02]  /*5810*/  LOP3.LUT R16, R16, R69, RZ, 0xc0, !PT ;  /* 0x0000004510107212 */ /* 0x000fe400078ec0ff */
[----:B------:R-:W-:Y:S02]  /*5820*/  ISETP.LE.U32.AND P5, PT, R115, UR19, PT ;  /* 0x0000001373007c0c */ /* 0x000fe4000bfa3070 */
[----:B------:R-:W-:-:S02]  /*5830*/  SHF.R.U32.HI R156, RZ, 0x18, R156 ;  /* 0x00000018ff9c7819 */ /* 0x000fc4000001169c */
[----:B------:R-:W-:Y:S02]  /*5840*/  LOP3.LUT R71, R71, 0xff, RZ, 0xc0, !PT ;  /* 0x000000ff47477812 */ /* 0x000fe400078ec0ff */
[----:B------:R-:W-:Y:S02]  /*5850*/  PRMT R61, R62, 0x7632, R61 ;  /* 0x000076323e3d7816 */ /* 0x000fe4000000003d */
[----:B------:R-:W-:Y:S02]  /*5860*/  HSET2.LE.AND R69, R17, R6, PT ;  /* 0x0000000611457233 */ /* 0x000fe40003803000 */
[----:B------:R-:W-:Y:S02]  /*5870*/  LOP3.LUT R237, R158, 0xff, RZ, 0xc0, !PT ;  /* 0x000000ff9eed7812 */ /* 0x000fe400078ec0ff */
[--C-:B------:R-:W-:Y:S02]  /*5880*/  SHF.R.U32.HI R113, RZ, 0x10, R158.reuse ;  /* 0x00000010ff717819 */ /* 0x100fe4000001169e */
[----:B------:R-:W-:-:S02]  /*5890*/  SHF.R.U32.HI R115, RZ, 0x18, R158 ;  /* 0x00000018ff737819 */ /* 0x000fc4000001169e */
[----:B------:R-:W-:Y:S01]  /*58a0*/  LOP3.LUT R17, R213, R46, RZ, 0xc0, !PT ;  /* 0x0000002ed5117212 */ /* 0x000fe200078ec0ff */
[----:B------:R-:W-:Y:S01]  /*58b0*/  FFMA.FTZ R213, R68, UR6, -R243 ;  /* 0x0000000644d57c23 */ /* 0x000fe200080108f3 */
[----:B------:R-:W-:Y:S02]  /*58c0*/  LOP3.LUT R19, R14, R19, RZ, 0xc0, !PT ;  /* 0x000000130e137212 */ /* 0x000fe400078ec0ff */
[----:B------:R-:W-:Y:S02]  /*58d0*/  F2FP.F16.F32.PACK_AB R158, R127, R238 ;  /* 0x000000ee7f9e723e */ /* 0x000fe400000000ff */
[----:B---3--:R-:W-:Y:S01]  /*58e0*/  F2FP.F16.F32.PACK_AB R64, R125, R126 ;  /* 0x0000007e7d40723e */ /* 0x008fe200000000ff */
[----:B------:R-:W1:Y:S01]  /*58f0*/  MUFU.EX2 R213, R213 ;  /* 0x000000d500d57308 */ /* 0x000e620000000800 */
[----:B------:R-:W-:Y:S02]  /*5900*/  LOP3.LUT R130, R15, R130, RZ, 0xc0, !PT ;  /* 0x000000820f827212 */ /* 0x000fe400078ec0ff */
[----:B------:R-:W-:-:S02]  /*5910*/  HSET2.LE.AND R14, R47, R6, PT ;  /* 0x000000062f0e7233 */ /* 0x000fc40003803000 */
[--C-:B------:R-:W-:Y:S01]  /*5920*/  HSET2.LE.AND R12, R203, R6.reuse, PT ;  /* 0x00000006cb0c7233 */ /* 0x100fe20003803000 */
[----:B------:R-:W-:Y:S01]  /*5930*/  FFMA.FTZ R203, R179, UR6, -R176 ;  /* 0x00000006b3cb7c23 */ /* 0x000fe200080108b0 */
[----:B------:R-:W-:Y:S02]  /*5940*/  HSET2.LE.AND R13, R13, R6, PT ;  /* 0x000000060d0d7233 */ /* 0x000fe40003803000 */
[----:B------:R-:W-:Y:S02]  /*5950*/  PRMT R15, R60, 0x5410, R59 ;  /* 0x000054103c0f7816 */ /* 0x000fe4000000003b */
[----:B------:R-:W-:Y:S01]  /*5960*/  PRMT R71, R71, 0x5410, R156 ;  /* 0x0000541047477816 */ /* 0x000fe2000000009c */
[----:B------:R-:W-:Y:S01]  /*5970*/  FFMA.FTZ R156, R100, UR6, -R183 ;  /* 0x00000006649c7c23 */ /* 0x000fe200080108b7 */
[----:B------:R-:W-:Y:S01]  /*5980*/  PRMT R68, R62, 0x5410, R61 ;  /* 0x000054103e447816 */ /* 0x000fe2000000003d */
[----:B------:R-:W-:Y:S01]  /*5990*/  MUFU.EX2 R203, R203 ;  /* 0x000000cb00cb7308 */ /* 0x000fe20000000800 */
[----:B------:R-:W-:-:S02]  /*59a0*/  PRMT R101, R18, 0x5410, R101 ;  /* 0x0000541012657816 */ /* 0x000fc40000000065 */
[----:B------:R-:W-:Y:S02]  /*59b0*/  PRMT R155, R158, 0x7632, R155 ;  /* 0x000076329e9b7816 */ /* 0x000fe4000000009b */
[----:B------:R-:W-:Y:S02]  /*59c0*/  PRMT R63, R64, 0x7632, R63 ;  /* 0x00007632403f7816 */ /* 0x000fe4000000003f */
[----:B------:R-:W-:Y:S01]  /*59d0*/  LOP3.LUT R18, R69, R44, RZ, 0xc0, !PT ;  /* 0x0000002c45127212 */ /* 0x000fe200078ec0ff */
[----:B------:R-:W-:Y:S01]  /*59e0*/  MUFU.EX2 R156, R156 ;  /* 0x0000009c009c7308 */ /* 0x000fe20000000800 */
[----:B------:R-:W2:Y:S01]  /*59f0*/  LDSM.16.MT88.4 R44, [R196+0x6800] ;  /* 0x00680000c42c783b */ /* 0x000ea20000004200 */
[----:B------:R-:W-:Y:S02]  /*5a00*/  LOP3.LUT R14, R14, R15, RZ, 0xc0, !PT ;  /* 0x0000000f0e0e7212 */ /* 0x000fe400078ec0ff */
[----:B------:R-:W-:Y:S02]  /*5a10*/  F2FP.F16.F32.PACK_AB R138, R163, R172 ;  /* 0x000000aca38a723e */ /* 0x000fe400000000ff */
[----:B----4-:R-:W-:-:S02]  /*5a20*/  F2FP.F16.F32.PACK_AB R148, R159, R170 ;  /* 0x000000aa9f94723e */ /* 0x010fc400000000ff */
[----:B------:R-:W-:Y:S01]  /*5a30*/  LOP3.LUT R129, R12, R129, RZ, 0xc0, !PT ;  /* 0x000000810c817212 */ /* 0x000fe200078ec0ff */
[----:B------:R-:W-:Y:S01]  /*5a40*/  @!P3 HADD2 R85, -R138.H0_H0, -RZ.H0_H0 ;  /* 0xa00000ff8a55b230 */ /* 0x000fe20000000900 */
[----:B------:R-:W-:Y:S02]  /*5a50*/  LOP3.LUT R15, R13, R68, RZ, 0xc0, !PT ;  /* 0x000000440d0f7212 */ /* 0x000fe400078ec0ff */
[--C-:B------:R-:W-:Y:S02]  /*5a60*/  HSET2.LE.AND R12, R95, R6.reuse, PT ;  /* 0x000000065f0c7233 */ /* 0x100fe40003803000 */
[----:B------:R-:W-:Y:S02]  /*5a70*/  HSET2.LE.AND R13, R71, R6, PT ;  /* 0x00000006470d7233 */ /* 0x000fe40003803000 */
[----:B------:R-:W-:Y:S02]  /*5a80*/  PRMT R69, R158, 0x5410, R155 ;  /* 0x000054109e457816 */ /* 0x000fe4000000009b */
[----:B------:R-:W-:-:S02]  /*5a90*/  PRMT R68, R64, 0x5410, R63 ;  /* 0x0000541040447816 */ /* 0x000fc4000000003f */
[----:B------:R-:W-:Y:S02]  /*5aa0*/  PRMT R67, R138, 0x7632, R67 ;  /* 0x000076328a437816 */ /* 0x000fe40000000043 */
[----:B------:R-:W-:Y:S02]  /*5ab0*/  PRMT R145, R148, 0x7632, R145 ;  /* 0x0000763294917816 */ /* 0x000fe40000000091 */
[----:B------:R-:W-:Y:S01]  /*5ac0*/  HSET2.LE.AND R151, R151, R6, PT ;  /* 0x0000000697977233 */ /* 0x000fe20003803000 */
[----:B------:R-:W-:Y:S01]  /*5ad0*/  @!P4 HADD2 R88, -R67.H0_H0, -RZ.H0_H0 ;  /* 0xa00000ff4358c230 */ /* 0x000fe20000000900 */
[----:B------:R-:W-:Y:S02]  /*5ae0*/  F2FP.F16.F32.PACK_AB R150, R157, R168 ;  /* 0x000000a89d96723e */ /* 0x000fe400000000ff */
[----:B------:R-:W-:Y:S02]  /*5af0*/  LOP3.LUT R12, R12, R69, RZ, 0xc0, !PT ;  /* 0x000000450c0c7212 */ /* 0x000fe400078ec0ff */
[----:B------:R-:W-:-:S02]  /*5b00*/  LOP3.LUT R13, R13, R68, RZ, 0xc0, !PT ;  /* 0x000000440d0d7212 */ /* 0x000fc400078ec0ff */
[--C-:B------:R-:W-:Y:S02]  /*5b10*/  HSET2.LE.AND R131, R131, R6.reuse, PT ;  /* 0x0000000683837233 */ /* 0x100fe40003803000 */
[----:B------:R-:W-:Y:S02]  /*5b20*/  HSET2.LE.AND R68, R93, R6, PT ;  /* 0x000000065d447233 */ /* 0x000fe40003803000 */
[----:B------:R-:W-:Y:S01]  /*5b30*/  PRMT R70, R138, 0x5410, R67 ;  /* 0x000054108a467816 */ /* 0x000fe20000000043 */
[----:B------:R-:W-:Y:S01]  /*5b40*/  HMMA.16816.F32 R92, R16, R104, RZ ;  /* 0x00000068105c723c */ /* 0x000fe200000018ff */
[----:B------:R-:W-:Y:S02]  /*5b50*/  PRMT R69, R148, 0x5410, R145 ;  /* 0x0000541094457816 */ /* 0x000fe40000000091 */
[----:B------:R-:W-:Y:S02]  /*5b60*/  PRMT R147, R150, 0x7632, R147 ;  /* 0x0000763296937816 */ /* 0x000fe40000000093 */
[----:B------:R-:W-:Y:S01]  /*5b70*/  LOP3.LUT R128, R151, R128, RZ, 0xc0, !PT ;  /* 0x0000008097807212 */ /* 0x000fe200078ec0ff */
[----:B------:R-:W-:Y:S01]  /*5b80*/  FFMA.FTZ R151, R102, UR6, -R183 ;  /* 0x0000000666977c23 */ /* 0x000fe200080108b7 */
[----:B------:R-:W-:-:S02]  /*5b90*/  F2FP.F16.F32.PACK_AB R152, R215, R248 ;  /* 0x000000f8d798723e */ /* 0x000fc400000000ff */
[----:B------:R-:W-:Y:S02]  /*5ba0*/  LOP3.LUT R131, R131, R70, RZ, 0xc0, !PT ;  /* 0x0000004683837212 */ /* 0x000fe400078ec0ff */
[----:B------:R-:W-:Y:S01]  /*5bb0*/  LOP3.LUT R102, R68, R69, RZ, 0xc0, !PT ;  /* 0x0000004544667212 */ /* 0x000fe200078ec0ff */
[----:B------:R-:W3:Y:S01]  /*5bc0*/  MUFU.EX2 R151, R151 ;  /* 0x0000009700977308 */ /* 0x000ee20000000800 */
[--C-:B------:R-:W-:Y:S01]  /*5bd0*/  HSET2.LE.AND R103, R103, R6.reuse, PT ;  /* 0x0000000667677233 */ /* 0x100fe20003803000 */
[----:B------:R-:W-:Y:S01]  /*5be0*/  HMMA.16816.F32 R68, R12, R104, RZ ;  /* 0x000000680c44723c */ /* 0x000fe200000018ff */
[----:B------:R-:W-:Y:S02]  /*5bf0*/  PRMT R149, R152, 0x7632, R149 ;  /* 0x0000763298957816 */ /* 0x000fe40000000095 */
[----:B-1----:R-:W-:Y:S02]  /*5c00*/  F2FP.F16.F32.PACK_AB R154, R213, R246 ;  /* 0x000000f6d59a723e */ /* 0x002fe400000000ff */
[----:B------:R-:W-:-:S02]  /*5c10*/  HSET2.LE.AND R101, R101, R6, PT ;  /* 0x0000000665657233 */ /* 0x000fc40003803000 */
[----:B------:R-:W-:Y:S02]  /*5c20*/  PRMT R104, R150, 0x5410, R147 ;  /* 0x0000541096687816 */ /* 0x000fe40000000093 */
[----:B------:R-:W-:Y:S01]  /*5c30*/  PRMT R105, R152, 0x5410, R149 ;  /* 0x0000541098697816 */ /* 0x000fe20000000095 */
[----:B--2---:R-:W-:Y:S01]  /*5c40*/  HMMA.16816.F32 R92, R128, R44, R92 ;  /* 0x0000002c805c723c */ /* 0x004fe2000000185c */
[----:B------:R-:W-:Y:S02]  /*5c50*/  LOP3.LUT R103, R103, R104, RZ, 0xc0, !PT ;  /* 0x0000006867677212 */ /* 0x000fe400078ec0ff */
[----:B------:R-:W-:Y:S02]  /*5c60*/  HSET2.LE.AND R104, R153, R6, PT ;  /* 0x0000000699687233 */ /* 0x000fe40003803000 */
[----:B------:R-:W-:Y:S02]  /*5c70*/  PRMT R153, R154, 0x7632, R153 ;  /* 0x000076329a997816 */ /* 0x000fe40000000099 */
[----:B------:R-:W-:-:S02]  /*5c80*/  LOP3.LUT R204, R224, 0xff, RZ, 0xc0, !PT ;  /* 0x000000ffe0cc7812 */ /* 0x000fc400078ec0ff */
[----:B------:R-:W-:Y:S02]  /*5c90*/  LOP3.LUT R100, R104, R105, RZ, 0xc0, !PT ;  /* 0x0000006968647212 */ /* 0x000fe400078ec0ff */
[----:B------:R-:W-:Y:S02]  /*5ca0*/  PRMT R104, R154, 0x5410, R153 ;  /* 0x000054109a687816 */ /* 0x000fe40000000099 */
[----:B------:R-:W-:Y:S02]  /*5cb0*/  @!P4 PRMT R67, R88, 0x5410, RZ ;  /* 0x000054105843c816 */ /* 0x000fe400000000ff */
[----:B------:R-:W-:Y:S01]  /*5cc0*/  LOP3.LUT R101, R101, R104, RZ, 0xc0, !PT ;  /* 0x0000006865657212 */ /* 0x000fe200078ec0ff */
[----:B------:R-:W-:Y:S01]  /*5cd0*/  IMAD.WIDE.U32 R104, R160, -0x326172a9, RZ ;  /* 0xcd9e8d57a0687825 */ /* 0x000fe200078e00ff */
[----:B---3--:R-:W-:Y:S01]  /*5ce0*/  F2FP.F16.F32.PACK_AB R186, R156, R151 ;  /* 0x000000979cba723e */ /* 0x008fe200000000ff */
[----:B------:R-:W1:Y:S01]  /*5cf0*/  MUFU.EX2 R160, R181 ;  /* 0x000000b500a07308 */ /* 0x000e620000000800 */
[----:B------:R-:W-:-:S02]  /*5d00*/  ISETP.LE.U32.AND P4, PT, R204, UR19, PT ;  /* 0x00000013cc007c0c */ /* 0x000fc4000bf83070 */
[----:B------:R-:W-:Y:S01]  /*5d10*/  PRMT R179, R186, 0x7632, R179 ;  /* 0x00007632bab37816 */ /* 0x000fe200000000b3 */
[----:B------:R-:W-:Y:S01]  /*5d20*/  HMMA.16816.F32 R68, R100, R44, R68 ;  /* 0x0000002c6444723c */ /* 0x000fe20000001844 */
[----:B------:R-:W-:Y:S02]  /*5d30*/  LOP3.LUT R88, R212, 0xff, RZ, 0xc0, !PT ;  /* 0x000000ffd4587812 */ /* 0x000fe400078ec0ff */
[----:B------:R-:W-:Y:S01]  /*5d40*/  LOP3.LUT R234, R105, UR18, R234, 0x96, !PT ;  /* 0x0000001269ea7c12 */ /* 0x000fe2000f8e96ea */
[----:B------:R-:W-:Y:S01]  /*5d50*/  @!P1 HADD2 R83, -R179.H0_H0, -RZ.H0_H0 ;  /* 0xa00000ffb3539230 */ /* 0x000fe20000000900 */
[----:B------:R-:W-:Y:S02]  /*5d60*/  ISETP.LE.U32.AND P2, PT, R88, UR19, PT ;  /* 0x0000001358007c0c */ /* 0x000fe4000bf43070 */
[----:B------:R-:W-:Y:S02]  /*5d70*/  SHF.R.U32.HI R44, RZ, 0x18, R212 ;  /* 0x00000018ff2c7819 */ /* 0x000fe400000116d4 */
[----:B------:R-:W-:Y:S01]  /*5d80*/  PRMT R88, R186, 0x5410, R179 ;  /* 0x00005410ba587816 */ /* 0x000fe200000000b3 */
[----:B------:R-:W-:Y:S01]  /*5d90*/  @!P4 HADD2 R28, -R148.H0_H0, -RZ.H0_H0 ;  /* 0xa00000ff941cc230 */ /* 0x000fe20000000900 */
[----:B------:R-:W-:-:S02]  /*5da0*/  ISETP.LE.U32.AND P0, PT, R44, UR19, PT ;  /* 0x000000132c007c0c */ /* 0x000fc4000bf03070 */
[----:B-1----:R-:W-:Y:S02]  /*5db0*/  F2FP.F16.F32.PACK_AB R204, R203, R160 ;  /* 0x000000a0cbcc723e */ /* 0x002fe400000000ff */
[----:B------:R-:W-:Y:S01]  /*5dc0*/  SHF.R.U32.HI R44, RZ, 0x10, R212 ;  /* 0x00000010ff2c7819 */ /* 0x000fe200000116d4 */
[----:B------:R-:W-:Y:S01]  /*5dd0*/  FFMA.FTZ R212, R184, UR6, -R183 ;  /* 0x00000006b8d47c23 */ /* 0x000fe200080108b7 */
[----:B------:R-:W-:Y:S01]  /*5de0*/  PRMT R181, R204, 0x7632, R181 ;  /* 0x00007632ccb57816 */ /* 0x000fe200000000b5 */
[----:B------:R-:W-:Y:S01]  /*5df0*/  @!P2 HADD2 R84, -R186.H0_H0, -RZ.H0_H0 ;  /* 0xa00000ffba54a230 */ /* 0x000fe20000000900 */
[----:B------:R-:W-:Y:S02]  /*5e00*/  LOP3.LUT R44, R44, 0xff, RZ, 0xc0, !PT ;  /* 0x000000ff2c2c7812 */ /* 0x000fe400078ec0ff */
[----:B------:R-:W-:Y:S01]  /*5e10*/  @!P1 PRMT R179, R83, 0x5410, RZ ;  /* 0x0000541053b39816 */ /* 0x000fe200000000ff */
[----:B------:R-:W-:Y:S01]  /*5e20*/  MUFU.EX2 R212, R212 ;  /* 0x000000d400d47308 */ /* 0x000fe20000000800 */
[----:B------:R-:W-:Y:S01]  /*5e30*/  PRMT R83, R204, 0x5410, R181 ;  /* 0x00005410cc537816 */ /* 0x000fe200000000b5 */
[----:B------:R-:W-:Y:S01]  /*5e40*/  @!P0 HADD2 R82, -R181.H0_H0, -RZ.H0_H0 ;  /* 0xa00000ffb5528230 */ /* 0x000fe20000000900 */
[----:B------:R-:W-:-:S02]  /*5e50*/  LOP3.LUT R249, R104, 0xff, RZ, 0xc0, !PT ;  /* 0x000000ff68f97812 */ /* 0x000fc400078ec0ff */
[----:B------:R-:W-:Y:S02]  /*5e60*/  LOP3.LUT R235, R104, 0xffff, RZ, 0xc0, !PT ;  /* 0x0000ffff68eb7812 */ /* 0x000fe400078ec0ff */
[----:B------:R-:W-:Y:S02]  /*5e70*/  @!P0 PRMT R181, R82, 0x5410, RZ ;  /* 0x0000541052b58816 */ /* 0x000fe400000000ff */
[----:B------:R-:W-:Y:S01]  /*5e80*/  ISETP.LE.U32.AND P0, PT, R44, UR19, PT ;  /* 0x000000132c007c0c */ /* 0x000fe2000bf03070 */
[----:B------:R-:W-:Y:S01]  /*5e90*/  IMAD.WIDE.U32 R44, R175, -0x2daee0ad, RZ ;  /* 0xd2511f53af2c7825 */ /* 0x000fe200078e00ff */
[--C-:B------:R-:W-:Y:S02]  /*5ea0*/  SHF.R.U32.HI R236, RZ, 0x10, R104.reuse ;  /* 0x00000010ffec7819 */ /* 0x100fe40000011668 */
[----:B------:R-:W-:Y:S01]  /*5eb0*/  SHF.R.U32.HI R245, RZ, 0x18, R104 ;  /* 0x00000018fff57819 */ /* 0x000fe20000011668 */
[----:B------:R-:W-:Y:S01]  /*5ec0*/  IMAD.WIDE.U32 R104, R209, -0x2daee0ad, RZ ;  /* 0xd2511f53d1687825 */ /* 0x000fe200078e00ff */
[----:B------:R-:W-:-:S02]  /*5ed0*/  LOP3.LUT R208, R45, UR13, R208, 0x96, !PT ;  /* 0x0000000d2dd07c12 */ /* 0x000fc4000f8e96d0 */
[----:B------:R-:W-:Y:S02]  /*5ee0*/  @!P3 PRMT R138, R85, 0x5410, RZ ;  /* 0x00005410558ab816 */ /* 0x000fe400000000ff */
[----:B------:R-:W-:Y:S01]  /*5ef0*/  LOP3.LUT R44, R105, UR11, R44, 0x96, !PT ;  /* 0x0000000b692c7c12 */ /* 0x000fe2000f8e962c */
[----:B------:R-:W-:Y:S01]  /*5f00*/  IMAD.WIDE.U32 R208, R208, -0x326172a9, RZ ;  /* 0xcd9e8d57d0d07825 */ /* 0x000fe200078e00ff */
[----:B------:R-:W-:-:S03]  /*5f10*/  @!P2 PRMT R186, R84, 0x5410, RZ ;  /* 0x0000541054baa816 */ /* 0x000fc600000000ff */
[----:B------:R-:W-:Y:S01]  /*5f20*/  @!P0 HADD2 R81, -R204.H0_H0, -RZ.H0_H0 ;  /* 0xa00000ffcc518230 */ /* 0x000fe20000000900 */
[----:B------:R-:W-:Y:S01]  /*5f30*/  LOP3.LUT R207, R207, 0xff, RZ, 0xc0, !PT ;  /* 0x000000ffcfcf7812 */ /* 0x000fe200078ec0ff */
[----:B------:R-:W-:Y:S01]  /*5f40*/  IMAD.WIDE.U32 R84, R44, -0x326172a9, RZ ;  /* 0xcd9e8d572c547825 */ /* 0x000fe200078e00ff */
[----:B------:R-:W-:-:S03]  /*5f50*/  LOP3.LUT R45, R209, UR12, R214, 0x96, !PT ;  /* 0x0000000cd12d7c12 */ /* 0x000fc6000f8e96d6 */
[--C-:B------:R-:W-:Y:S01]  /*5f60*/  FFMA.FTZ R214, R182, UR6, -R183.reuse ;  /* 0x00000006b6d67c23 */ /* 0x100fe200080108b7 */
[----:B------:R-:W-:Y:S01]  /*5f70*/  FFMA.FTZ R209, R206, UR6, -R183 ;  /* 0x00000006ced17c23 */ /* 0x000fe200080108b7 */
[----:B------:R-:W-:Y:S01]  /*5f80*/  @!P0 PRMT R204, R81, 0x5410, RZ ;  /* 0x0000541051cc8816 */ /* 0x000fe200000000ff */
[----:B------:R-:W-:Y:S01]  /*5f90*/  FFMA.FTZ R206, R173, UR6, -R176 ;  /* 0x00000006adce7c23 */ /* 0x000fe200080108b0 */
[----:B------:R-:W-:Y:S01]  /*5fa0*/  LOP3.LUT R44, R85, UR10, R208, 0x96, !PT ;  /* 0x0000000a552c7c12 */ /* 0x000fe2000f8e96d0 */
[----:B------:R-:W-:Y:S01]  /*5fb0*/  IMAD.WIDE.U32 R188, R45, -0x2daee0ad, RZ ;  /* 0xd2511f532dbc7825 */ /* 0x000fe200078e00ff */
[----:B------:R-:W-:Y:S01]  /*5fc0*/  MUFU.EX2 R214, R214 ;  /* 0x000000d600d67308 */ /* 0x000fe20000000800 */
[----:B------:R-:W-:Y:S02]  /*5fd0*/  SHF.R.U32.HI R45, RZ, 0x8, R187 ;  /* 0x00000008ff2d7819 */ /* 0x000fe400000116bb */
[----:B------:R-:W-:Y:S01]  /*5fe0*/  FFMA.FTZ R208, R185, UR6, -R176 ;  /* 0x00000006b9d07c23 */ /* 0x000fe200080108b0 */
[----:B------:R-:W-:Y:S01]  /*5ff0*/  IMAD.WIDE.U32 R134, R44, -0x2daee0ad, RZ ;  /* 0xd2511f532c867825 */ /* 0x000fe200078e00ff */
[----:B------:R-:W-:-:S03]  /*6000*/  LOP3.LUT R81, R189, UR9, R104, 0x96, !PT ;  /* 0x00000009bd517c12 */ /* 0x000fc6000f8e9668 */
[--C-:B------:R-:W-:Y:S01]  /*6010*/  FFMA.FTZ R187, R177, UR6, -R176.reuse ;  /* 0x00000006b1bb7c23 */ /* 0x100fe200080108b0 */
[----:B------:R-:W-:Y:S01]  /*6020*/  LOP3.LUT R45, R45, 0xffff, RZ, 0xc0, !PT ;  /* 0x0000ffff2d2d7812 */ /* 0x000fe200078ec0ff */
[----:B------:R-:W-:Y:S01]  /*6030*/  FFMA.FTZ R185, R171, UR6, -R176 ;  /* 0x00000006abb97c23 */ /* 0x000fe200080108b0 */
[----:B------:R-:W1:Y:S01]  /*6040*/  MUFU.EX2 R209, R209 ;  /* 0x000000d100d17308 */ /* 0x000e620000000800 */
[----:B------:R-:W-:Y:S01]  /*6050*/  LOP3.LUT R44, R135, UR5, R188, 0x96, !PT ;  /* 0x00000005872c7c12 */ /* 0x000fe2000f8e96bc */
[----:B------:R-:W-:Y:S01]  /*6060*/  IMAD.WIDE.U32 R104, R81, -0x326172a9, RZ ;  /* 0xcd9e8d5751687825 */ /* 0x000fe200078e00ff */
[----:B------:R-:W-:Y:S02]  /*6070*/  ISETP.LE.U32.AND P0, PT, R45, UR19, PT ;  /* 0x000000132d007c0c */ /* 0x000fe4000bf03070 */
[----:B------:R-:W-:Y:S01]  /*6080*/  ISETP.LE.U32.AND P1, PT, R207, UR19, PT ;  /* 0x00000013cf007c0c */ /* 0x000fe2000bf23070 */
[----:B------:R-:W-:Y:S01]  /*6090*/  FFMA.FTZ R207, R178, UR6, -R183 ;  /* 0x00000006b2cf7c23 */ /* 0x000fe200080108b7 */
[----:B------:R-:W-:Y:S01]  /*60a0*/  IMAD.WIDE.U32 R44, R44, -0x326172a9, RZ ;  /* 0xcd9e8d572c2c7825 */ /* 0x000fe200078e00ff */
[----:B------:R-:W-:Y:S01]  /*60b0*/  MUFU.EX2 R208, R208 ;  /* 0x000000d000d07308 */ /* 0x000fe20000000800 */
[----:B------:R-:W-:-:S02]  /*60c0*/  LOP3.LUT R244, R105, UR8, R84, 0x96, !PT ;  /* 0x0000000869f47c12 */ /* 0x000fc4000f8e9654 */
[----:B------:R-:W-:Y:S02]  /*60d0*/  ISETP.LE.U32.AND P3, PT, R237, UR19, PT ;  /* 0x00000013ed007c0c */ /* 0x000fe4000bf63070 */
[C---:B------:R-:W-:Y:S02]  /*60e0*/  LOP3.LUT R233, R44.reuse, 0xff, RZ, 0xc0, !PT ;  /* 0x000000ff2ce97812 */ /* 0x040fe400078ec0ff */
[----:B------:R-:W-:Y:S01]  /*60f0*/  LOP3.LUT R84, R44, 0xffff, RZ, 0xc0, !PT ;  /* 0x0000ffff2c547812 */ /* 0x000fe200078ec0ff */
[----:B------:R-:W2:Y:S01]  /*6100*/  MUFU.EX2 R187, R187 ;  /* 0x000000bb00bb7308 */ /* 0x000ea20000000800 */
[----:B-1----:R-:W-:Y:S02]  /*6110*/  F2FP.F16.F32.PACK_AB R182, R209, R214 ;  /* 0x000000d6d1b6723e */ /* 0x002fe400000000ff */
[--C-:B------:R-:W-:Y:S02]  /*6120*/  SHF.R.U32.HI R85, RZ, 0x10, R44.reuse ;  /* 0x00000010ff557819 */ /* 0x100fe4000001162c */
[----:B------:R-:W-:Y:S01]  /*6130*/  SHF.R.U32.HI R105, RZ, 0x18, R44 ;  /* 0x00000018ff697819 */ /* 0x000fe2000001162c */
[----:B------:R-:W-:Y:S01]  /*6140*/  @!P6 HADD2 R80, -R182.H0_H0, -RZ.H0_H0 ;  /* 0xa00000ffb650e230 */ /* 0x000fe20000000900 */
[----:B------:R-:W-:Y:S01]  /*6150*/  PRMT R175, R182, 0x7632, R175 ;  /* 0x00007632b6af7816 */ /* 0x000fe200000000af */
[----:B------:R-:W1:Y:S01]  /*6160*/  MUFU.EX2 R207, R207 ;  /* 0x000000cf00cf7308 */ /* 0x000e620000000800 */
[----:B------:R-:W-:-:S02]  /*6170*/  LOP3.LUT R44, R210, 0xffff, RZ, 0xc0, !PT ;  /* 0x0000ffffd22c7812 */ /* 0x000fc400078ec0ff */
[----:B------:R-:W-:Y:S01]  /*6180*/  LOP3.LUT R104, R45, UR18, R104, 0x96, !PT ;  /* 0x000000122d687c12 */ /* 0x000fe2000f8e9668 */
[----:B------:R-:W-:Y:S01]  /*6190*/  @!P0 HADD2 R79, -R175.H0_H0, -RZ.H0_H0 ;  /* 0xa00000ffaf4f8230 */ /* 0x000fe20000000900 */
[----:B------:R-:W-:Y:S02]  /*61a0*/  SHF.R.U32.HI R44, RZ, 0x8, R44 ;  /* 0x00000008ff2c7819 */ /* 0x000fe4000001162c */
[----:B------:R-:W-:Y:S01]  /*61b0*/  LOP3.LUT R45, R210, 0xff, RZ, 0xc0, !PT ;  /* 0x000000ffd22d7812 */ /* 0x000fe200078ec0ff */
[----:B------:R-:W-:Y:S01]  /*61c0*/  MUFU.EX2 R206, R206 ;  /* 0x000000ce00ce7308 */ /* 0x000fe20000000800 */
[----:B------:R-:W-:Y:S02]  /*61d0*/  LOP3.LUT R44, R44, 0xffff, RZ, 0xc0, !PT ;  /* 0x0000ffff2c2c7812 */ /* 0x000fe400078ec0ff */
[----:B------:R-:W-:Y:S02]  /*61e0*/  PRMT R81, R182, 0x5410, R175 ;  /* 0x00005410b6517816 */ /* 0x000fe400000000af */
[----:B------:R-:W-:-:S02]  /*61f0*/  @!P0 PRMT R175, R79, 0x5410, RZ ;  /* 0x000054104faf8816 */ /* 0x000fc400000000ff */
[----:B--2---:R-:W-:Y:S01]  /*6200*/  F2FP.F16.F32.PACK_AB R184, R187, R208 ;  /* 0x000000d0bbb8723e */ /* 0x004fe200000000ff */
[----:B------:R-:W2:Y:S01]  /*6210*/  MUFU.EX2 R185, R185 ;  /* 0x000000b900b97308 */ /* 0x000ea20000000800 */
[----:B------:R-:W-:Y:S02]  /*6220*/  ISETP.LE.U32.AND P0, PT, R45, UR19, PT ;  /* 0x000000132d007c0c */ /* 0x000fe4000bf03070 */
[----:B------:R-:W-:Y:S01]  /*6230*/  ISETP.LE.U32.AND P2, PT, R44, UR19, PT ;  /* 0x000000132c007c0c */ /* 0x000fe2000bf43070 */
[----:B------:R-:W-:Y:S01]  /*6240*/  @!P1 HADD2 R78, -R184.H0_H0, -RZ.H0_H0 ;  /* 0xa00000ffb84e9230 */ /* 0x000fe20000000900 */
[----:B------:R-:W-:Y:S02]  /*6250*/  SHF.R.U32.HI R44, RZ, 0x10, R210 ;  /* 0x00000010ff2c7819 */ /* 0x000fe400000116d2 */
[----:B------:R-:W-:Y:S02]  /*6260*/  PRMT R177, R184, 0x7632, R177 ;  /* 0x00007632b8b17816 */ /* 0x000fe400000000b1 */
[----:B-1----:R-:W-:-:S02]  /*6270*/  F2FP.F16.F32.PACK_AB R178, R207, R212 ;  /* 0x000000d4cfb2723e */ /* 0x002fc400000000ff */
[----:B------:R-:W-:Y:S01]  /*6280*/  LOP3.LUT R44, R44, 0xff, RZ, 0xc0, !PT ;  /* 0x000000ff2c2c7812 */ /* 0x000fe200078ec0ff */
[----:B------:R-:W-:Y:S01]  /*6290*/  @!P5 HADD2 R77, -R177.H0_H0, -RZ.H0_H0 ;  /* 0xa00000ffb14dd230 */ /* 0x000fe20000000900 */
[----:B------:R-:W-:Y:S01]  /*62a0*/  @!P6 PRMT R182, R80, 0x5410, RZ ;  /* 0x0000541050b6e816 */ /* 0x000fe200000000ff */
[----:B------:R-:W-:Y:S01]  /*62b0*/  @!P0 HADD2 R76, -R178.H0_H0, -RZ.H0_H0 ;  /* 0xa00000ffb24c8230 */ /* 0x000fe20000000900 */
[----:B------:R-:W-:Y:S02]  /*62c0*/  PRMT R80, R184, 0x5410, R177 ;  /* 0x00005410b8507816 */ /* 0x000fe400000000b1 */
[----:B------:R-:W-:Y:S02]  /*62d0*/  PRMT R171, R178, 0x7632, R171 ;  /* 0x00007632b2ab7816 */ /* 0x000fe400000000ab */
[----:B------:R-:W-:Y:S02]  /*62e0*/  @!P1 PRMT R184, R78, 0x5410, RZ ;  /* 0x000054104eb89816 */ /* 0x000fe400000000ff */
[----:B------:R-:W-:Y:S01]  /*62f0*/  ISETP.LE.U32.AND P1, PT, R44, UR19, PT ;  /* 0x000000132c007c0c */ /* 0x000fe2000bf23070 */
[----:B------:R-:W-:Y:S01]  /*6300*/  @!P2 HADD2 R75, -R171.H0_H0, -RZ.H0_H0 ;  /* 0xa00000ffab4ba230 */ /* 0x000fe20000000900 */
[----:B------:R-:W-:-:S02]  /*6310*/  SHF.R.U32.HI R44, RZ, 0x8, R205 ;  /* 0x00000008ff2c7819 */ /* 0x000fc400000116cd */
[----:B------:R-:W-:Y:S01]  /*6320*/  SHF.R.U32.HI R210, RZ, 0x18, R210 ;  /* 0x00000018ffd27819 */ /* 0x000fe200000116d2 */
[----:B------:R-:W-:Y:S01]  /*6330*/  MUFU.EX2 R205, R194 ;  /* 0x000000c200cd7308 */ /* 0x000fe20000000800 */
[----:B------:R-:W-:Y:S02]  /*6340*/  LOP3.LUT R44, R44, 0xffff, RZ, 0xc0, !PT ;  /* 0x0000ffff2c2c7812 */ /* 0x000fe400078ec0ff */
[----:B------:R-:W-:Y:S02]  /*6350*/  PRMT R82, R178, 0x5410, R171 ;  /* 0x00005410b2527816 */ /* 0x000fe400000000ab */
[----:B------:R-:W-:Y:S02]  /*6360*/  @!P0 PRMT R178, R76, 0x5410, RZ ;  /* 0x000054104cb28816 */ /* 0x000fe400000000ff */
[----:B------:R-:W-:Y:S02]  /*6370*/  @!P2 PRMT R171, R75, 0x5410, RZ ;  /* 0x000054104baba816 */ /* 0x000fe400000000ff */
[----:B------:R-:W-:Y:S01]  /*6380*/  ISETP.LE.U32.AND P0, PT, R210, UR19, PT ;  /* 0x00000013d2007c0c */ /* 0x000fe2000bf03070 */
[----:B------:R-:W-:Y:S01]  /*6390*/  FFMA.FTZ R210, R180, UR6, -R183 ;  /* 0x00000006b4d27c23 */ /* 0x000fe200080108b7 */
[----:B------:R-:W-:Y:S01]  /*63a0*/  ISETP.LE.U32.AND P2, PT, R44, UR19, PT ;  /* 0x000000132c007c0c */ /* 0x000fe2000bf43070 */
[--C-:B------:R-:W-:Y:S01]  /*63b0*/  FFMA.FTZ R183, R169, UR6, -R176.reuse ;  /* 0x00000006a9b77c23 */ /* 0x100fe200080108b0 */
[----:B------:R-:W-:Y:S01]  /*63c0*/  FFMA.FTZ R44, R174, UR6, -R176 ;  /* 0x00000006ae2c7c23 */ /* 0x000fe200080108b0 */
[----:B--2---:R-:W-:-:S02]  /*63d0*/  F2FP.F16.F32.PACK_AB R180, R185, R206 ;  /* 0x000000ceb9b4723e */ /* 0x004fc400000000ff */
[----:B------:R-:W1:Y:S01]  /*63e0*/  MUFU.EX2 R210, R210 ;  /* 0x000000d200d27308 */ /* 0x000e620000000800 */
[----:B------:R-:W-:Y:S02]  /*63f0*/  LOP3.LUT R113, R113, 0xff, RZ, 0xc0, !PT ;  /* 0x000000ff71717812 */ /* 0x000fe400078ec0ff */
[C---:B------:R-:W-:Y:S01]  /*6400*/  PRMT R173, R180.reuse, 0x7632, R173 ;  /* 0x00007632b4ad7816 */ /* 0x040fe200000000ad */
[----:B------:R-:W-:Y:S01]  /*6410*/  @!P1 HADD2 R74, -R180.H0_H0, -RZ.H0_H0 ;  /* 0xa00000ffb44a9230 */ /* 0x000fe20000000900 */
[----:B------:R-:W-:Y:S02]  /*6420*/  SHF.R.U32.HI R235, RZ, 0x8, R235 ;  /* 0x00000008ffeb7819 */ /* 0x000fe400000116eb */
[----:B------:R-:W-:Y:S01]  /*6430*/  PRMT R75, R180, 0x5410, R173 ;  /* 0x00005410b44b7816 */ /* 0x000fe200000000ad */
[----:B------:R-:W-:Y:S01]  /*6440*/  MUFU.EX2 R183, R183 ;  /* 0x000000b700b77308 */ /* 0x000fe20000000800 */
[----:B------:R-:W-:Y:S01]  /*6450*/  @!P0 HADD2 R73, -R173.H0_H0, -RZ.H0_H0 ;  /* 0xa00000ffad498230 */ /* 0x000fe20000000900 */
[----:B------:R-:W-:-:S02]  /*6460*/  @!P1 PRMT R180, R74, 0x5410, RZ ;  /* 0x000054104ab49816 */ /* 0x000fc400000000ff */
[----:B------:R-:W-:Y:S02]  /*6470*/  ISETP.LE.U32.AND P1, PT, R113, UR19, PT ;  /* 0x0000001371007c0c */ /* 0x000fe4000bf23070 */
[----:B------:R-:W-:Y:S02]  /*6480*/  @!P0 PRMT R173, R73, 0x5410, RZ ;  /* 0x0000541049ad8816 */ /* 0x000fe400000000ff */
[----:B------:R-:W2:Y:S01]  /*6490*/  MUFU.EX2 R44, R44 ;  /* 0x0000002c002c7308 */ /* 0x000ea20000000800 */
[----:B------:R-:W-:Y:S02]  /*64a0*/  ISETP.LE.U32.AND P0, PT, R115, UR19, PT ;  /* 0x0000001373007c0c */ /* 0x000fe4000bf03070 */
[----:B-1----:R-:W-:Y:S02]  /*64b0*/  F2FP.F16.F32.PACK_AB R174, R205, R210 ;  /* 0x000000d2cdae723e */ /* 0x002fe400000000ff */
[----:B------:R-:W-:Y:S02]  /*64c0*/  LOP3.LUT R235, R235, 0xffff, RZ, 0xc0, !PT ;  /* 0x0000ffffebeb7812 */ /* 0x000fe400078ec0ff */
[----:B------:R-:W-:Y:S01]  /*64d0*/  PRMT R45, R174, 0x7632, R45 ;  /* 0x00007632ae2d7816 */ /* 0x000fe2000000002d */
[----:B------:R-:W-:Y:S01]  /*64e0*/  @!P3 HADD2 R72, -R174.H0_H0, -RZ.H0_H0 ;  /* 0xa00000ffae48b230 */ /* 0x000fe20000000900 */
[----:B------:R-:W-:Y:S01]  /*64f0*/  @!P5 PRMT R177, R77, 0x5410, RZ ;  /* 0x000054104db1d816 */ /* 0x000fe200000000ff */
[----:B------:R-:W-:Y:S01]  /*6500*/  IMAD.WIDE.U32 R76, R244, -0x2daee0ad, RZ ;  /* 0xd2511f53f44c7825 */ /* 0x000fe200078e00ff */
[----:B------:R-:W-:-:S03]  /*6510*/  PRMT R73, R174, 0x5410, R45 ;  /* 0x00005410ae497816 */ /* 0x000fc6000000002d */
[----:B------:R-:W-:Y:S01]  /*6520*/  @!P2 HADD2 R43, -R45.H0_H0, -RZ.H0_H0 ;  /* 0xa00000ff2d2ba230 */ /* 0x000fe20000000900 */
[----:B------:R-:W-:Y:S02]  /*6530*/  @!P3 PRMT R174, R72, 0x5410, RZ ;  /* 0x0000541048aeb816 */ /* 0x000fe400000000ff */
[----:B------:R-:W-:Y:S02]  /*6540*/  LOP3.LUT R74, R77, UR17, R134, 0x96, !PT ;  /* 0x000000114d4a7c12 */ /* 0x000fe4000f8e9686 */
[----:B--2---:R-:W-:Y:S02]  /*6550*/  F2FP.F16.F32.PACK_AB R176, R44, R183 ;  /* 0x000000b72cb0723e */ /* 0x004fe400000000ff */
[----:B------:R-:W-:Y:S02]  /*6560*/  @!P2 PRMT R45, R43, 0x5410, RZ ;  /* 0x000054102b2da816 */ /* 0x000fe400000000ff */
[----:B------:R-:W-:Y:S01]  /*6570*/  PRMT R169, R176, 0x7632, R169 ;  /* 0x00007632b0a97816 */ /* 0x000fe200000000a9 */
[----:B------:R-:W-:Y:S01]  /*6580*/  @!P1 HADD2 R42, -R176.H0_H0, -RZ.H0_H0 ;  /* 0xa00000ffb02a9230 */ /* 0x000fe20000000900 */
[----:B------:R-:W-:-:S02]  /*6590*/  LOP3.LUT R43, R234, 0xff, RZ, 0xc0, !PT ;  /* 0x000000ffea2b7812 */ /* 0x000fc400078ec0ff */
[----:B------:R-:W-:Y:S01]  /*65a0*/  PRMT R72, R176, 0x5410, R169 ;  /* 0x00005410b0487816 */ /* 0x000fe200000000a9 */
[----:B------:R-:W-:Y:S01]  /*65b0*/  @!P0 HADD2 R41, -R169.H0_H0, -RZ.H0_H0 ;  /* 0xa00000ffa9298230 */ /* 0x000fe20000000900 */
[----:B------:R-:W-:Y:S02]  /*65c0*/  @!P1 PRMT R176, R42, 0x5410, RZ ;  /* 0x000054102ab09816 */ /* 0x000fe400000000ff */
[----:B------:R-:W-:Y:S01]  /*65d0*/  ISETP.LE.U32.AND P3, PT, R43, UR19, PT ;  /* 0x000000132b007c0c */ /* 0x000fe2000bf63070 */
[----:B------:R-:W-:Y:S01]  /*65e0*/  IMAD.WIDE.U32 R42, R108, -0x2daee0ad, RZ ;  /* 0xd2511f536c2a7825 */ /* 0x000fe200078e00ff */
[----:B------:R-:W-:Y:S02]  /*65f0*/  @!P0 PRMT R169, R41, 0x5410, RZ ;  /* 0x0000541029a98816 */ /* 0x000fe400000000ff */
[----:B------:R-:W-:Y:S02]  /*6600*/  SHF.R.U32.HI R41, RZ, 0x18, R234 ;  /* 0x00000018ff297819 */ /* 0x000fe400000116ea */
[----:B------:R-:W-:-:S02]  /*6610*/  LOP3.LUT R110, R43, UR13, R110, 0x96, !PT ;  /* 0x0000000d2b6e7c12 */ /* 0x000fc4000f8e966e */
[----:B------:R-:W-:Y:S02]  /*6620*/  ISETP.LE.U32.AND P1, PT, R41, UR19, PT ;  /* 0x0000001329007c0c */ /* 0x000fe4000bf23070 */
[----:B------:R-:W-:Y:S02]  /*6630*/  SHF.R.U32.HI R41, RZ, 0x10, R234 ;  /* 0x00000010ff297819 */ /* 0x000fe400000116ea */
[----:B------:R-:W-:Y:S01]  /*6640*/  LOP3.LUT R234, R234, 0xffff, RZ, 0xc0, !PT ;  /* 0x0000ffffeaea7812 */ /* 0x000fe200078ec0ff */
[----:B------:R-:W-:Y:S01]  /*6650*/  @!P3 HADD2 R40, -R158.H0_H0, -RZ.H0_H0 ;  /* 0xa00000ff9e28b230 */ /* 0x000fe20000000900 */
[----:B------:R-:W-:Y:S02]  /*6660*/  LOP3.LUT R41, R41, 0xff, RZ, 0xc0, !PT ;  /* 0x000000ff29297812 */ /* 0x000fe400078ec0ff */
[----:B------:R-:W-:Y:S02]  /*6670*/  SHF.R.U32.HI R234, RZ, 0x8, R234 ;  /* 0x00000008ffea7819 */ /* 0x000fe400000116ea */
[----:B------:R-:W-:-:S02]  /*6680*/  @!P3 PRMT R158, R40, 0x5410, RZ ;  /* 0x00005410289eb816 */ /* 0x000fc400000000ff */
[----:B------:R-:W-:Y:S01]  /*6690*/  LOP3.LUT R234, R234, 0xffff, RZ, 0xc0, !PT ;  /* 0x0000ffffeaea7812 */ /* 0x000fe200078ec0ff */
[----:B------:R-:W-:Y:S01]  /*66a0*/  @!P1 HADD2 R36, -R63.H0_H0, -RZ.H0_H0 ;  /* 0xa00000ff3f249230 */ /* 0x000fe20000000900 */
[----:B------:R-:W-:Y:S02]  /*66b0*/  ISETP.LE.U32.AND P3, PT, R245, UR19, PT ;  /* 0x00000013f5007c0c */ /* 0x000fe4000bf63070 */
[----:B------:R-:W-:Y:S02]  /*66c0*/  ISETP.LE.U32.AND P0, PT, R234, UR19, PT ;  /* 0x00000013ea007c0c */ /* 0x000fe4000bf03070 */
[----:B------:R-:W-:Y:S01]  /*66d0*/  ISETP.LE.U32.AND P2, PT, R41, UR19, PT ;  /* 0x0000001329007c0c */ /* 0x000fe2000bf43070 */
[----:B------:R-:W-:Y:S01]  /*66e0*/  IMAD.WIDE.U32 R40, R109, -0x2daee0ad, RZ ;  /* 0xd2511f536d287825 */ /* 0x000fe200078e00ff */
[C---:B------:R-:W-:Y:S02]  /*66f0*/  LOP3.LUT R237, R76.reuse, 0xff, RZ, 0xc0, !PT ;  /* 0x000000ff4ced7812 */ /* 0x040fe400078ec0ff */
[----:B------:R-:W-:-:S02]  /*6700*/  LOP3.LUT R244, R76, 0xffff, RZ, 0xc0, !PT ;  /* 0x0000ffff4cf47812 */ /* 0x000fc400078ec0ff */
[--C-:B------:R-:W-:Y:S02]  /*6710*/  SHF.R.U32.HI R252, RZ, 0x10, R76.reuse ;  /* 0x00000010fffc7819 */ /* 0x100fe4000001164c */
[----:B------:R-:W-:Y:S01]  /*6720*/  SHF.R.U32.HI R55, RZ, 0x18, R76 ;  /* 0x00000018ff377819 */ /* 0x000fe2000001164c */
[----:B------:R-:W-:Y:S01]  /*6730*/  @!P3 HADD2 R33, -R61.H0_H0, -RZ.H0_H0 ;  /* 0xa00000ff3d21b230 */ /* 0x000fe20000000900 */
[----:B------:R-:W-:Y:S01]  /*6740*/  @!P1 PRMT R63, R36, 0x5410, RZ ;  /* 0x00005410243f9816 */ /* 0x000fe200000000ff */
[----:B------:R-:W-:Y:S02]  /*6750*/  @!P0 HADD2 R39, -R155.H0_H0, -RZ.H0_H0 ;  /* 0xa00000ff9b278230 */ /* 0x000fe40000000900 */
[----:B------:R-:W-:Y:S01]  /*6760*/  IMAD.WIDE.U32 R76, R110, -0x326172a9, RZ ;  /* 0xcd9e8d576e4c7825 */ /* 0x000fe200078e00ff */
[----:B------:R-:W-:-:S03]  /*6770*/  LOP3.LUT R36, R230, 0xffff, RZ, 0xc0, !PT ;  /* 0x0000ffffe6247812 */ /* 0x000fc600078ec0ff */
[----:B------:R-:W-:Y:S01]  /*6780*/  @!P2 HADD2 R37, -R64.H0_H0, -RZ.H0_H0 ;  /* 0xa00000ff4025a230 */ /* 0x000fe20000000900 */
[----:B------:R-:W-:Y:S01]  /*6790*/  @!P3 PRMT R61, R33, 0x5410, RZ ;  /* 0x00005410213db816 */ /* 0x000fe200000000ff */
[----:B------:R-:W-:Y:S01]  /*67a0*/  IMAD.MOV.U32 R109, RZ, RZ, R55 ;  /* 0x000000ffff6d7224 */ /* 0x000fe200078e0037 */
[----:B------:R-:W-:Y:S02]  /*67b0*/  @!P0 PRMT R155, R39, 0x5410, RZ ;  /* 0x00005410279b8816 */ /* 0x000fe400000000ff */
[----:B------:R-:W-:Y:S02]  /*67c0*/  ISETP.LE.U32.AND P0, PT, R249, UR19, PT ;  /* 0x00000013f9007c0c */ /* 0x000fe4000bf03070 */
[----:B------:R-:W-:Y:S02]  /*67d0*/  SHF.R.U32.HI R33, RZ, 0x18, R230 ;  /* 0x00000018ff217819 */ /* 0x000fe400000116e6 */
[----:B------:R-:W-:Y:S02]  /*67e0*/  LOP3.LUT R42, R41, UR11, R42, 0x96, !PT ;  /* 0x0000000b292a7c12 */ /* 0x000fe4000f8e962a */
[----:B------:R-:W-:-:S02]  /*67f0*/  LOP3.LUT R112, R77, UR12, R112, 0x96, !PT ;  /* 0x0000000c4d707c12 */ /* 0x000fc4000f8e9670 */
[----:B------:R-:W-:Y:S01]  /*6800*/  LOP3.LUT R236, R236, 0xff, RZ, 0xc0, !PT ;  /* 0x000000ffecec7812 */ /* 0x000fe200078ec0ff */
[----:B------:R-:W-:Y:S01]  /*6810*/  IMAD.WIDE.U32 R42, R42, -0x326172a9, RZ ;  /* 0xcd9e8d572a2a7825 */ /* 0x000fe200078e00ff */
[----:B------:R-:W-:Y:S02]  /*6820*/  @!P2 PRMT R64, R37, 0x5410, RZ ;  /* 0x000054102540a816 */ /* 0x000fe400000000ff */
[----:B------:R-:W-:Y:S01]  /*6830*/  ISETP.LE.U32.AND P2, PT, R236, UR19, PT ;  /* 0x00000013ec007c0c */ /* 0x000fe2000bf43070 */
[----:B------:R-:W-:Y:S02]  /*6840*/  @!P0 HADD2 R38, -R60.H0_H0, -RZ.H0_H0 ;  /* 0xa00000ff3c268230 */ /* 0x000fe40000000900 */
[----:B------:R-:W-:Y:S01]  /*6850*/  IMAD.WIDE.U32 R112, R112, -0x2daee0ad, RZ ;  /* 0xd2511f5370707825 */ /* 0x000fe200078e00ff */
[----:B------:R-:W-:Y:S02]  /*6860*/  LOP3.LUT R41, R43, UR10, R76, 0x96, !PT ;  /* 0x0000000a2b297c12 */ /* 0x000fe4000f8e964c */
[----:B------:R-:W-:Y:S01]  /*6870*/  SHF.R.U32.HI R229, RZ, 0x10, R224 ;  /* 0x00000010ffe57819 */ /* 0x000fe200000116e0 */
[----:B------:R-:W-:Y:S01]  /*6880*/  IMAD.WIDE.U32 R76, R111, -0x2daee0ad, RZ ;  /* 0xd2511f536f4c7825 */ /* 0x000fe200078e00ff */
[----:B------:R-:W-:-:S02]  /*6890*/  @!P0 PRMT R60, R38, 0x5410, RZ ;  /* 0x00005410263c8816 */ /* 0x000fc400000000ff */
[----:B------:R-:W-:Y:S01]  /*68a0*/  ISETP.LE.U32.AND P0, PT, R235, UR19, PT ;  /* 0x00000013eb007c0c */ /* 0x000fe2000bf03070 */
[----:B------:R-:W-:Y:S01]  /*68b0*/  IMAD.WIDE.U32 R78, R41, -0x2daee0ad, RZ ;  /* 0xd2511f53294e7825 */ /* 0x000fe200078e00ff */
[----:B------:R-:W-:Y:S02]  /*68c0*/  LOP3.LUT R40, R113, UR9, R40, 0x96, !PT ;  /* 0x0000000971287c12 */ /* 0x000fe4000f8e9628 */
[----:B------:R-:W-:Y:S01]  /*68d0*/  LOP3.LUT R251, R77, UR17, R114, 0x96, !PT ;  /* 0x000000114dfb7c12 */ /* 0x000fe2000f8e9672 */
[----:B------:R-:W-:Y:S01]  /*68e0*/  @!P2 HADD2 R34, -R62.H0_H0, -RZ.H0_H0 ;  /* 0xa00000ff3e22a230 */ /* 0x000fe20000000900 */
[C---:B------:R-:W-:Y:S01]  /*68f0*/  LOP3.LUT R194, R76.reuse, 0xffff, RZ, 0xc0, !PT ;  /* 0x0000ffff4cc27812 */ /* 0x040fe200078ec0ff */
[----:B------:R-:W-:Y:S01]  /*6900*/  IMAD.MOV.U32 R236, RZ, RZ, R109 ;  /* 0x000000ffffec7224 */ /* 0x000fe200078e006d */
[----:B------:R-:W-:Y:S02]  /*6910*/  LOP3.LUT R189, R76, 0xff, RZ, 0xc0, !PT ;  /* 0x000000ff4cbd7812 */ /* 0x000fe400078ec0ff */
[----:B------:R-:W-:Y:S01]  /*6920*/  SHF.R.U32.HI R108, RZ, 0x10, R76 ;  /* 0x00000010ff6c7819 */ /* 0x000fe2000001164c */
[----:B------:R-:W-:Y:S01]  /*6930*/  IMAD.MOV.U32 R38, RZ, RZ, R236 ;  /* 0x000000ffff267224 */ /* 0x000fe200078e00ec */
[----:B------:R-:W-:Y:S01]  /*6940*/  SHF.R.U32.HI R188, RZ, 0x18, R76 ;  /* 0x00000018ffbc7819 */ /* 0x000fe2000001164c */
[----:B------:R-:W-:-:S02]  /*6950*/  @!P0 HADD2 R35, -R59.H0_H0, -RZ.H0_H0 ;  /* 0xa00000ff3b238230 */ /* 0x000fc40000000900 */
[----:B------:R-:W-:Y:S01]  /*6960*/  IMAD.WIDE.U32 R76, R40, -0x326172a9, RZ ;  /* 0xcd9e8d57284c7825 */ /* 0x000fe200078e00ff */
[----:B------:R-:W-:-:S03]  /*6970*/  LOP3.LUT R229, R229, 0xff, RZ, 0xc0, !PT ;  /* 0x000000ffe5e57812 */ /* 0x000fc600078ec0ff */
[----:B------:R-:W-:Y:S01]  /*6980*/  FFMA.FTZ R236, R221, UR6, -R242 ;  /* 0x00000006ddec7c23 */ /* 0x000fe200080108f2 */
[----:B------:R-:W-:Y:S01]  /*6990*/  SHF.R.U32.HI R36, RZ, 0x8, R36 ;  /* 0x00000008ff247819 */ /* 0x000fe20000011624 */
[----:B------:R-:W-:Y:S01]  /*69a0*/  IMAD.MOV.U32 R245, RZ, RZ, R194 ;  /* 0x000000fffff57224 */ /* 0x000fe200078e00c2 */
[----:B------:R-:W-:Y:S01]  /*69b0*/  @!P0 PRMT R59, R35, 0x5410, RZ ;  /* 0x00005410233b8816 */ /* 0x000fe200000000ff */
[----:B------:R-:W-:Y:S01]  /*69c0*/  IMAD R194, R4, 0x2, R196 ;  /* 0x0000000204c27824 */ /* 0x000fe200078e02c4 */
[----:B------:R-:W-:Y:S01]  /*69d0*/  LOP3.LUT R35, R230, 0xff, RZ, 0xc0, !PT ;  /* 0x000000ffe6237812 */ /* 0x000fe200078ec0ff */
[----:B------:R-:W-:Y:S01]  /*69e0*/  MUFU.EX2 R236, R236 ;  /* 0x000000ec00ec7308 */ /* 0x000fe20000000800 */
[----:B------:R-:W-:Y:S01]  /*69f0*/  SHF.R.U32.HI R230, RZ, 0x10, R230 ;  /* 0x00000010ffe67819 */ /* 0x000fe200000116e6 */
[----:B------:R-:W-:Y:S01]  /*6a00*/  IMAD.MOV.U32 R37, RZ, RZ, R108 ;  /* 0x000000ffff257224 */ /* 0x000fe200078e006c */
[----:B------:R-:W-:Y:S01]  /*6a10*/  ISETP.LE.U32.AND P0, PT, R35, UR19, PT ;  /* 0x0000001323007c0c */ /* 0x000fe2000bf03070 */
[----:B------:R-:W-:Y:S01]  /*6a20*/  IMAD.MOV.U32 R35, RZ, RZ, R79 ;  /* 0x000000ffff237224 */ /* 0x000fe200078e004f */
[----:B------:R-:W-:-:S02]  /*6a30*/  LOP3.LUT R230, R230, 0xff, RZ, 0xc0, !PT ;  /* 0x000000ffe6e67812 */ /* 0x000fc400078ec0ff */
[----:B------:R-:W-:Y:S02]  /*6a40*/  LOP3.LUT R234, R77, UR8, R42, 0x96, !PT ;  /* 0x000000084dea7c12 */ /* 0x000fe4000f8e962a */
[----:B------:R-:W-:Y:S02]  /*6a50*/  SHF.R.U32.HI R224, RZ, 0x18, R224 ;  /* 0x00000018ffe07819 */ /* 0x000fe400000116e0 */
[----:B------:R-:W-:Y:S01]  /*6a60*/  LOP3.LUT R36, R36, 0xffff, RZ, 0xc0, !PT ;  /* 0x0000ffff24247812 */ /* 0x000fe200078ec0ff */
[----:B------:R-:W-:Y:S01]  /*6a70*/  IMAD.WIDE.U32 R234, R234, -0x2daee0ad, RZ ;  /* 0xd2511f53eaea7825 */ /* 0x000fe200078e00ff */
[----:B------:R-:W-:Y:S02]  /*6a80*/  @!P2 PRMT R62, R34, 0x5410, RZ ;  /* 0x00005410223ea816 */ /* 0x000fe400000000ff */
[----:B------:R-:W-:Y:S01]  /*6a90*/  ISETP.LE.U32.AND P6, PT, R224, UR19, PT ;  /* 0x00000013e0007c0c */ /* 0x000fe2000bfc3070 */
[----:B------:R-:W-:Y:S02]  /*6aa0*/  @!P0 HADD2 R32, -R152.H0_H0, -RZ.H0_H0 ;  /* 0xa00000ff98208230 */ /* 0x000fe40000000900 */
[----:B------:R-:W-:Y:S01]  /*6ab0*/  IMAD.MOV.U32 R34, RZ, RZ, R78 ;  /* 0x000000ffff227224 */ /* 0x000fe200078e004e */
[----:B------:R-:W-:-:S02]  /*6ac0*/  ISETP.LE.U32.AND P1, PT, R36, UR19, PT ;  /* 0x0000001324007c0c */ /* 0x000fc4000bf23070 */
[----:B------:R-:W-:Y:S02]  /*6ad0*/  LOP3.LUT R36, R234, 0xffff, RZ, 0xc0, !PT ;  /* 0x0000ffffea247812 */ /* 0x000fe400078ec0ff */
[----:B------:R-:W-:Y:S02]  /*6ae0*/  @!P0 PRMT R152, R32, 0x5410, RZ ;  /* 0x0000541020988816 */ /* 0x000fe400000000ff */
[----:B------:R-:W-:Y:S01]  /*6af0*/  ISETP.LE.U32.AND P0, PT, R230, UR19, PT ;  /* 0x00000013e6007c0c */ /* 0x000fe2000bf03070 */
[----:B------:R-:W-:Y:S01]  /*6b00*/  FFMA.FTZ R230, R222, UR6, -R243 ;  /* 0x00000006dee67c23 */ /* 0x000fe200080108f3 */
[----:B------:R-:W-:Y:S01]  /*6b10*/  LOP3.LUT R32, R235, UR17, R34, 0x96, !PT ;  /* 0x00000011eb207c12 */ /* 0x000fe2000f8e9622 */
[----:B------:R-:W-:Y:S01]  /*6b20*/  FFMA.FTZ R235, R223, UR6, -R242 ;  /* 0x00000006dfeb7c23 */ /* 0x000fe200080108f2 */
[----:B------:R-:W-:Y:S01]  /*6b30*/  ISETP.LE.U32.AND P2, PT, R33, UR19, PT ;  /* 0x0000001321007c0c */ /* 0x000fe2000bf43070 */
[----:B------:R-:W-:Y:S01]  /*6b40*/  @!P6 HADD2 R25, -R147.H0_H0, -RZ.H0_H0 ;  /* 0xa00000ff9319e230 */ /* 0x000fe20000000900 */
[----:B------:R-:W-:Y:S01]  /*6b50*/  SHF.R.U32.HI R232, RZ, 0x8, R232 ;  /* 0x00000008ffe87819 */ /* 0x000fe200000116e8 */
[----:B------:R-:W-:Y:S01]  /*6b60*/  @!P1 HADD2 R31, -R149.H0_H0, -RZ.H0_H0 ;  /* 0xa00000ff951f9230 */ /* 0x000fe20000000900 */
[----:B------:R-:W-:Y:S01]  /*6b70*/  LOP3.LUT R41, R79, UR5, R112, 0x96, !PT ;  /* 0x000000054f297c12 */ /* 0x000fe2000f8e9670 */
[----:B------:R-:W1:Y:S01]  /*6b80*/  MUFU.EX2 R235, R235 ;  /* 0x000000eb00eb7308 */ /* 0x000e620000000800 */
[----:B------:R-:W-:Y:S01]  /*6b90*/  LOP3.LUT R232, R232, 0xffff, RZ, 0xc0, !PT ;  /* 0x0000ffffe8e87812 */ /* 0x000fe200078ec0ff */
[----:B------:R-:W2:Y:S01]  /*6ba0*/  LDSM.16.MT88.4 R112, [R194+0x6000] ;  /* 0x00600000c270783b */ /* 0x000ea20000004200 */
[----:B------:R-:W-:Y:S01]  /*6bb0*/  @!P6 PRMT R147, R25, 0x5410, RZ ;  /* 0x000054101993e816 */ /* 0x000fe200000000ff */
[----:B------:R-:W-:Y:S01]  /*6bc0*/  @!P0 HADD2 R30, -R154.H0_H0, -RZ.H0_H0 ;  /* 0xa00000ff9a1e8230 */ /* 0x000fe20000000900 */
[----:B------:R-:W-:Y:S01]  /*6bd0*/  LOP3.LUT R25, R104, 0xffff, RZ, 0xc0, !PT ;  /* 0x0000ffff68197812 */ /* 0x000fe200078ec0ff */
[----:B------:R-:W-:Y:S01]  /*6be0*/  IMAD.WIDE.U32 R40, R41, -0x326172a9, RZ ;  /* 0xcd9e8d5729287825 */ /* 0x000fe200078e00ff */
[----:B------:R-:W-:-:S03]  /*6bf0*/  @!P1 PRMT R149, R31, 0x5410, RZ ;  /* 0x000054101f959816 */ /* 0x000fc600000000ff */
[----:B------:R-:W-:Y:S01]  /*6c00*/  @!P2 HADD2 R29, -R153.H0_H0, -RZ.H0_H0 ;  /* 0xa00000ff991da230 */ /* 0x000fe20000000900 */
[----:B------:R-:W-:Y:S01]  /*6c10*/  @!P0 PRMT R154, R30, 0x5410, RZ ;  /* 0x000054101e9a8816 */ /* 0x000fe200000000ff */
[----:B------:R-:W-:Y:S01]  /*6c20*/  MUFU.EX2 R230, R230 ;  /* 0x000000e600e67308 */ /* 0x000fe20000000800 */
[----:B------:R-:W-:Y:S01]  /*6c30*/  ISETP.LE.U32.AND P0, PT, R229, UR19, PT ;  /* 0x00000013e5007c0c */ /* 0x000fe2000bf03070 */
[----:B------:R-:W-:Y:S01]  /*6c40*/  FFMA.FTZ R229, R220, UR6, -R243 ;  /* 0x00000006dce57c23 */ /* 0x000fe200080108f3 */
[----:B------:R-:W-:Y:S02]  /*6c50*/  ISETP.LE.U32.AND P1, PT, R232, UR19, PT ;  /* 0x00000013e8007c0c */ /* 0x000fe4000bf23070 */
[----:B------:R-:W-:Y:S02]  /*6c60*/  SHF.R.U32.HI R25, RZ, 0x8, R25 ;  /* 0x00000008ff197819 */ /* 0x000fe40000011619 */
[----:B-1----:R-:W-:Y:S01]  /*6c70*/  F2FP.F16.F32.PACK_AB R224, R235, R236 ;  /* 0x000000ecebe0723e */ /* 0x002fe200000000ff */
[----:B------:R-:W1:Y:S01]  /*6c80*/  MUFU.EX2 R229, R229 ;  /* 0x000000e500e57308 */ /* 0x000e620000000800 */
[----:B------:R-:W-:-:S02]  /*6c90*/  LOP3.LUT R25, R25, 0xffff, RZ, 0xc0, !PT ;  /* 0x0000ffff19197812 */ /* 0x000fc400078ec0ff */
[----:B------:R-:W-:Y:S02]  /*6ca0*/  @!P2 PRMT R153, R29, 0x5410, RZ ;  /* 0x000054101d99a816 */ /* 0x000fe400000000ff */
[----:B------:R-:W-:Y:S01]  /*6cb0*/  ISETP.LE.U32.AND P2, PT, R25, UR19, PT ;  /* 0x0000001319007c0c */ /* 0x000fe2000bf43070 */
[----:B------:R-:W-:Y:S01]  /*6cc0*/  @!P0 HADD2 R26, -R150.H0_H0, -RZ.H0_H0 ;  /* 0xa00000ff961a8230 */ /* 0x000fe20000000900 */
[----:B------:R-:W-:Y:S01]  /*6cd0*/  SHF.R.U32.HI R25, RZ, 0x10, R104 ;  /* 0x00000010ff197819 */ /* 0x000fe20000011668 */
[----:B------:R-:W-:Y:S01]  /*6ce0*/  @!P1 HADD2 R27, -R145.H0_H0, -RZ.H0_H0 ;  /* 0xa00000ff911b9230 */ /* 0x000fe20000000900 */
[----:B------:R-:W-:Y:S02]  /*6cf0*/  PRMT R223, R224, 0x7632, R223 ;  /* 0x00007632e0df7816 */ /* 0x000fe400000000df */
[----:B------:R-:W-:Y:S02]  /*6d00*/  @!P0 PRMT R150, R26, 0x5410, RZ ;  /* 0x000054101a968816 */ /* 0x000fe400000000ff */
[----:B------:R-:W-:-:S02]  /*6d10*/  LOP3.LUT R26, R104, 0xff, RZ, 0xc0, !PT ;  /* 0x000000ff681a7812 */ /* 0x000fc400078ec0ff */
[----:B------:R-:W-:Y:S02]  /*6d20*/  SHF.R.U32.HI R104, RZ, 0x18, R104 ;  /* 0x00000018ff687819 */ /* 0x000fe40000011668 */
[----:B------:R-:W-:Y:S02]  /*6d30*/  ISETP.LE.U32.AND P0, PT, R26, UR19, PT ;  /* 0x000000131a007c0c */ /* 0x000fe4000bf03070 */
[----:B------:R-:W-:Y:S02]  /*6d40*/  @!P4 PRMT R148, R28, 0x5410, RZ ;  /* 0x000054101c94c816 */ /* 0x000fe400000000ff */
[----:B------:R-:W-:Y:S02]  /*6d50*/  SHF.R.U32.HI R226, RZ, 0x8, R226 ;  /* 0x00000008ffe27819 */ /* 0x000fe400000116e2 */
[----:B------:R-:W-:Y:S01]  /*6d60*/  LOP3.LUT R35, R234, 0xff, RZ, 0xc0, !PT ;  /* 0x000000ffea237812 */ /* 0x000fe200078ec0ff */
[----:B--2---:R-:W-:Y:S01]  /*6d70*/  HMMA.16816.F32 R108, R16, R112, RZ ;  /* 0x00000070106c723c */ /* 0x004fe200000018ff */
[----:B------:R-:W-:-:S02]  /*6d80*/  LOP3.LUT R25, R25, 0xff, RZ, 0xc0, !PT ;  /* 0x000000ff19197812 */ /* 0x000fc400078ec0ff */
[--C-:B------:R-:W-:Y:S02]  /*6d90*/  SHF.R.U32.HI R34, RZ, 0x10, R234.reuse ;  /* 0x00000010ff227819 */ /* 0x100fe400000116ea */
[----:B------:R-:W-:Y:S01]  /*6da0*/  SHF.R.U32.HI R33, RZ, 0x18, R234 ;  /* 0x00000018ff217819 */ /* 0x000fe200000116ea */
[----:B------:R-:W-:Y:S01]  /*6db0*/  @!P0 HADD2 R24, -R224.H0_H0, -RZ.H0_H0 ;  /* 0xa00000ffe0188230 */ /* 0x000fe20000000900 */
[----:B------:R-:W-:Y:S01]  /*6dc0*/  PRMT R28, R224, 0x5410, R223 ;  /* 0x00005410e01c7816 */ /* 0x000fe200000000df */
[--C-:B------:R-:W-:Y:S01]  /*6dd0*/  FFMA.FTZ R234, R193, UR6, -R242.reuse ;  /* 0x00000006c1ea7c23 */ /* 0x100fe200080108f2 */
[----:B------:R-:W-:Y:S02]  /*6de0*/  @!P1 PRMT R145, R27, 0x5410, RZ ;  /* 0x000054101b919816 */ /* 0x000fe400000000ff */
[----:B------:R-:W-:Y:S01]  /*6df0*/  ISETP.LE.U32.AND P3, PT, R233, UR19, PT ;  /* 0x00000013e9007c0c */ /* 0x000fe2000bf63070 */
[----:B------:R-:W-:Y:S01]  /*6e00*/  FFMA.FTZ R233, R219, UR6, -R242 ;  /* 0x00000006dbe97c23 */ /* 0x000fe200080108f2 */
[----:B------:R-:W-:Y:S01]  /*6e10*/  @!P0 PRMT R224, R24, 0x5410, RZ ;  /* 0x0000541018e08816 */ /* 0x000fe200000000ff */
[----:B------:R-:W-:Y:S01]  /*6e20*/  MUFU.EX2 R234, R234 ;  /* 0x000000ea00ea7308 */ /* 0x000fe20000000800 */
[----:B------:R-:W-:-:S02]  /*6e30*/  ISETP.LE.U32.AND P0, PT, R104, UR19, PT ;  /* 0x0000001368007c0c */ /* 0x000fc4000bf03070 */
[----:B------:R-:W-:Y:S02]  /*6e40*/  LOP3.LUT R39, R41, UR18, R76, 0x96, !PT ;  /* 0x0000001229277c12 */ /* 0x000fe4000f8e964c */
[C---:B------:R-:W-:Y:S01]  /*6e50*/  LOP3.LUT R135, R40.reuse, 0xffff, RZ, 0xc0, !PT ;  /* 0x0000ffff28877812 */ /* 0x040fe200078ec0ff */
[----:B------:R-:W-:Y:S01]  /*6e60*/  HMMA.16816.F32 R76, R12, R112, RZ ;  /* 0x000000700c4c723c */ /* 0x000fe200000018ff */
[----:B------:R-:W-:Y:S01]  /*6e70*/  ISETP.LE.U32.AND P1, PT, R25, UR19, PT ;  /* 0x0000001319007c0c */ /* 0x000fe2000bf23070 */
[----:B------:R-:W2:Y:S01]  /*6e80*/  MUFU.EX2 R233, R233 ;  /* 0x000000e900e97308 */ /* 0x000ea20000000800 */
[----:B------:R-:W-:Y:S02]  /*6e90*/  PRMT R25, R231, 0x5410, R226 ;  /* 0x00005410e7197816 */ /* 0x000fe400000000e2 */
[----:B------:R-:W-:Y:S02]  /*6ea0*/  LOP3.LUT R55, R40, 0xff, RZ, 0xc0, !PT ;  /* 0x000000ff28377812 */ /* 0x000fe400078ec0ff */
[----:B------:R-:W-:-:S02]  /*6eb0*/  SHF.R.U32.HI R134, RZ, 0x10, R40 ;  /* 0x00000010ff867819 */ /* 0x000fc40000011628 */
[----:B------:R-:W-:Y:S02]  /*6ec0*/  SHF.R.U32.HI R249, RZ, 0x18, R40 ;  /* 0x00000018fff97819 */ /* 0x000fe40000011628 */
[----:B------:R-:W-:Y:S01]  /*6ed0*/  LOP3.LUT R31, R227, 0xff, RZ, 0xc0, !PT ;  /* 0x000000ffe31f7812 */ /* 0x000fe200078ec0ff */
[----:B------:R-:W3:Y:S01]  /*6ee0*/  LDSM.16.MT88.4 R40, [R194+0x6800] ;  /* 0x00680000c228783b */ /* 0x000ee20000004200 */
[----:B-1----:R-:W-:Y:S01]  /*6ef0*/  F2FP.F16.F32.PACK_AB R226, R229, R230 ;  /* 0x000000e6e5e2723e */ /* 0x002fe200000000ff */
[----:B------:R-:W-:Y:S01]  /*6f00*/  FFMA.FTZ R232, R121, UR6, -R242 ;  /* 0x0000000679e87c23 */ /* 0x000fe200080108f2 */
[----:B------:R-:W-:Y:S01]  /*6f10*/  LOP3.LUT R27, R225, 0xff, RZ, 0xc0, !PT ;  /* 0x000000ffe11b7812 */ /* 0x000fe200078ec0ff */
[----:B------:R-:W-:Y:S01]  /*6f20*/  @!P2 HADD2 R23, -R223.H0_H0, -RZ.H0_H0 ;  /* 0xa00000ffdf17a230 */ /* 0x000fe20000000900 */
[----:B------:R-:W-:Y:S01]  /*6f30*/  PRMT R225, R226, 0x7632, R225 ;  /* 0x00007632e2e17816 */ /* 0x000fe200000000e1 */
[----:B------:R-:W-:Y:S01]  /*6f40*/  @!P1 HADD2 R22, -R226.H0_H0, -RZ.H0_H0 ;  /* 0xa00000ffe2169230 */ /* 0x000fe20000000900 */
[----:B------:R-:W-:-:S02]  /*6f50*/  PRMT R27, R27, 0x5410, R228 ;  /* 0x000054101b1b7816 */ /* 0x000fc400000000e4 */
[----:B------:R-:W-:Y:S01]  /*6f60*/  PRMT R29, R226, 0x5410, R225 ;  /* 0x00005410e21d7816 */ /* 0x000fe200000000e1 */
[----:B------:R-:W-:Y:S01]  /*6f70*/  @!P0 HADD2 R21, -R225.H0_H0, -RZ.H0_H0 ;  /* 0xa00000ffe1158230 */ /* 0x000fe20000000900 */
[----:B------:R-:W-:Y:S02]  /*6f80*/  @!P1 PRMT R226, R22, 0x5410, RZ ;  /* 0x0000541016e29816 */ /* 0x000fe400000000ff */
[----:B------:R-:W-:Y:S02]  /*6f90*/  LOP3.LUT R22, R227, 0xffff, RZ, 0xc0, !PT ;  /* 0x0000ffffe3167812 */ /* 0x000fe400078ec0ff */
[----:B------:R-:W-:Y:S02]  /*6fa0*/  @!P0 PRMT R225, R21, 0x5410, RZ ;  /* 0x0000541015e18816 */ /* 0x000fe400000000ff */
[----:B------:R-:W-:Y:S02]  /*6fb0*/  SHF.R.U32.HI R21, RZ, 0x8, R84 ;  /* 0x00000008ff157819 */ /* 0x000fe40000011654 */
[----:B------:R-:W-:-:S02]  /*6fc0*/  SHF.R.U32.HI R22, RZ, 0x8, R22 ;  /* 0x00000008ff167819 */ /* 0x000fc40000011616 */
[----:B------:R-:W-:Y:S02]  /*6fd0*/  LOP3.LUT R21, R21, 0xffff, RZ, 0xc0, !PT ;  /* 0x0000ffff15157812 */ /* 0x000fe400078ec0ff */
[----:B------:R-:W-:Y:S02]  /*6fe0*/  PRMT R31, R31, 0x5410, R22 ;  /* 0x000054101f1f7816 */ /* 0x000fe40000000016 */
[----:B------:R-:W-:Y:S01]  /*6ff0*/  ISETP.LE.U32.AND P0, PT, R21, UR19, PT ;  /* 0x0000001315007c0c */ /* 0x000fe2000bf03070 */
[----:B------:R-:W-:Y:S01]  /*7000*/  FFMA.FTZ R228, R120, UR6, -R243 ;  /* 0x0000000678e47c23 */ /* 0x000fe200080108f3 */
[--C-:B------:R-:W-:Y:S02]  /*7010*/  SHF.R.U32.HI R113, RZ, 0x10, R227.reuse ;  /* 0x00000010ff717819 */ /* 0x100fe400000116e3 */
[----:B------:R-:W-:Y:S01]  /*7020*/  SHF.R.U32.HI R22, RZ, 0x18, R227 ;  /* 0x00000018ff167819 */ /* 0x000fe200000116e3 */
[----:B------:R-:W-:Y:S01]  /*7030*/  FFMA.FTZ R227, R122, UR6, -R243 ;  /* 0x000000067ae37c23 */ /* 0x000fe200080108f3 */
[----:B--2---:R-:W-:Y:S01]  /*7040*/  F2FP.F16.F32.PACK_AB R220, R233, R234 ;  /* 0x000000eae9dc723e */ /* 0x004fe200000000ff */
[----:B------:R-:W-:Y:S01]  /*7050*/  MUFU.EX2 R228, R228 ;  /* 0x000000e400e47308 */ /* 0x000fe20000000800 */
[----:B------:R-:W-:Y:S01]  /*7060*/  FFMA.FTZ R231, R123, UR6, -R242 ;  /* 0x000000067be77c23 */ /* 0x000fe200080108f2 */
[----:B------:R-:W-:-:S02]  /*7070*/  LOP3.LUT R85, R85, 0xff, RZ, 0xc0, !PT ;  /* 0x000000ff55557812 */ /* 0x000fc400078ec0ff */
[C---:B------:R-:W-:Y:S02]  /*7080*/  PRMT R219, R220.reuse, 0x7632, R219 ;  /* 0x00007632dcdb7816 */ /* 0x040fe400000000db */
[----:B------:R-:W-:Y:S02]  /*7090*/  ISETP.LE.U32.AND P5, PT, R105, UR19, PT ;  /* 0x0000001369007c0c */ /* 0x000fe4000bfa3070 */
[----:B------:R-:W1:Y:S01]  /*70a0*/  MUFU.EX2 R227, R227 ;  /* 0x000000e300e37308 */ /* 0x000e620000000800 */
[----:B------:R-:W-:Y:S01]  /*70b0*/  @!P0 HADD2 R11, -R219.H0_H0, -RZ.H0_H0 ;  /* 0xa00000ffdb0b8230 */ /* 0x000fe20000000900 */
[----:B------:R-:W-:Y:S01]  /*70c0*/  PRMT R30, R220, 0x5410, R219 ;  /* 0x00005410dc1e7816 */ /* 0x000fe200000000db */
[----:B------:R-:W-:Y:S01]  /*70d0*/  @!P3 HADD2 R20, -R220.H0_H0, -RZ.H0_H0 ;  /* 0xa00000ffdc14b230 */ /* 0x000fe20000000900 */
[----:B------:R-:W-:Y:S01]  /*70e0*/  ISETP.LE.U32.AND P1, PT, R85, UR19, PT ;  /* 0x0000001355007c0c */ /* 0x000fe2000bf23070 */
[----:B---3--:R-:W-:Y:S01]  /*70f0*/  HMMA.16816.F32 R108, R128, R40, R108 ;  /* 0x00000028806c723c */ /* 0x008fe2000000186c */
[----:B------:R-:W-:-:S02]  /*7100*/  @!P0 PRMT R219, R11, 0x5410, RZ ;  /* 0x000054100bdb8816 */ /* 0x000fc400000000ff */
[----:B------:R-:W-:Y:S01]  /*7110*/  MUFU.EX2 R232, R232 ;  /* 0x000000e800e87308 */ /* 0x000fe20000000800 */
[----:B------:R-:W-:Y:S02]  /*7120*/  LOP3.LUT R11, R74, 0xffff, RZ, 0xc0, !PT ;  /* 0x0000ffff4a0b7812 */ /* 0x000fe400078ec0ff */
[----:B------:R-:W-:Y:S01]  /*7130*/  @!P3 PRMT R220, R20, 0x5410, RZ ;  /* 0x0000541014dcb816 */ /* 0x000fe200000000ff */
[----:B------:R-:W-:Y:S01]  /*7140*/  HMMA.16816.F32 R76, R100, R40, R76 ;  /* 0x00000028644c723c */ /* 0x000fe2000000184c */
[----:B------:R-:W-:Y:S01]  /*7150*/  @!P2 PRMT R223, R23, 0x5410, RZ ;  /* 0x0000541017dfa816 */ /* 0x000fe200000000ff */
[----:B------:R-:W-:Y:S01]  /*7160*/  IMAD R193, R5, 0x2, R196 ;  /* 0x0000000205c17824 */ /* 0x000fe200078e02c4 */
[----:B------:R-:W-:Y:S01]  /*7170*/  LOP3.LUT R252, R252, 0xff, RZ, 0xc0, !PT ;  /* 0x000000fffcfc7812 */ /* 0x000fe200078ec0ff */
[----:B------:R-:W2:Y:S01]  /*7180*/  MUFU.EX2 R231, R231 ;  /* 0x000000e700e77308 */ /* 0x000ea20000000800 */
[----:B------:R-:W-:Y:S02]  /*7190*/  SHF.R.U32.HI R11, RZ, 0x8, R11 ;  /* 0x00000008ff0b7819 */ /* 0x000fe4000001160b */
[----:B------:R-:W-:Y:S01]  /*71a0*/  LOP3.LUT R20, R74, 0xff, RZ, 0xc0, !PT ;  /* 0x000000ff4a147812 */ /* 0x000fe200078ec0ff */
[----:B------:R-:W3:Y:S01]  /*71b0*/  LDSM.16.MT88.4 R120, [R193+0x6000] ;  /* 0x00600000c178783b */ /* 0x000ee20000004200 */
[----:B-1----:R-:W-:-:S02]  /*71c0*/  F2FP.F16.F32.PACK_AB R222, R227, R228 ;  /* 0x000000e4e3de723e */ /* 0x002fc400000000ff */
[----:B------:R-:W-:Y:S02]  /*71d0*/  LOP3.LUT R11, R11, 0xffff, RZ, 0xc0, !PT ;  /* 0x0000ffff0b0b7812 */ /* 0x000fe400078ec0ff */
[----:B------:R-:W-:Y:S02]  /*71e0*/  ISETP.LE.U32.AND P0, PT, R20, UR19, PT ;  /* 0x0000001314007c0c */ /* 0x000fe4000bf03070 */
[----:B------:R-:W-:Y:S02]  /*71f0*/  PRMT R221, R222, 0x7632, R221 ;  /* 0x00007632dedd7816 */ /* 0x000fe400000000dd */
[----:B------:R-:W-:Y:S01]  /*7200*/  ISETP.LE.U32.AND P2, PT, R11, UR19, PT ;  /* 0x000000130b007c0c */ /* 0x000fe2000bf43070 */
[----:B------:R-:W-:Y:S01]  /*7210*/  @!P1 HADD2 R10, -R222.H0_H0, -RZ.H0_H0 ;  /* 0xa00000ffde0a9230 */ /* 0x000fe20000000900 */
[----:B------:R-:W-:Y:S01]  /*7220*/  LOP3.LUT R112, R134, 0xff, RZ, 0xc0, !PT ;  /* 0x000000ff86707812 */ /* 0x000fe200078ec0ff */
[----:B------:R-:W-:Y:S01]  /*7230*/  @!P5 HADD2 R9, -R221.H0_H0, -RZ.H0_H0 ;  /* 0xa00000ffdd09d230 */ /* 0x000fe20000000900 */
[----:B--2---:R-:W-:-:S02]  /*7240*/  F2FP.F16.F32.PACK_AB R41, R231, R232 ;  /* 0x000000e8e729723e */ /* 0x004fc400000000ff */
[----:B------:R-:W-:Y:S02]  /*7250*/  PRMT R24, R222, 0x5410, R221 ;  /* 0x00005410de187816 */ /* 0x000fe400000000dd */
[----:B------:R-:W-:Y:S01]  /*7260*/  PRMT R40, R41, 0x7632, R40 ;  /* 0x0000763229287816 */ /* 0x000fe20000000028 */
[----:B------:R-:W-:Y:S01]  /*7270*/  @!P0 HADD2 R8, -R41.H0_H0, -RZ.H0_H0 ;  /* 0xa00000ff29088230 */ /* 0x000fe20000000900 */
[----:B------:R-:W-:Y:S02]  /*7280*/  @!P5 PRMT R221, R9, 0x5410, RZ ;  /* 0x0000541009ddd816 */ /* 0x000fe400000000ff */
[--C-:B------:R-:W-:Y:S02]  /*7290*/  SHF.R.U32.HI R9, RZ, 0x10, R74.reuse ;  /* 0x00000010ff097819 */ /* 0x100fe4000001164a */
[----:B------:R-:W-:Y:S01]  /*72a0*/  @!P1 PRMT R222, R10, 0x5410, RZ ;  /* 0x000054100ade9816 */ /* 0x000fe200000000ff */
[----:B------:R-:W-:Y:S01]  /*72b0*/  @!P2 HADD2 R7, -R40.H0_H0, -RZ.H0_H0 ;  /* 0xa00000ff2807a230 */ /* 0x000fe20000000900 */
[----:B------:R-:W-:-:S02]  /*72c0*/  SHF.R.U32.HI R10, RZ, 0x18, R74 ;  /* 0x00000018ff0a7819 */ /* 0x000fc4000001164a */
[----:B------:R-:W-:Y:S02]  /*72d0*/  LOP3.LUT R9, R9, 0xff, RZ, 0xc0, !PT ;  /* 0x000000ff09097812 */ /* 0x000fe400078ec0ff */
[----:B------:R-:W-:Y:S02]  /*72e0*/  PRMT R26, R41, 0x5410, R40 ;  /* 0x00005410291a7816 */ /* 0x000fe40000000028 */
[----:B------:R-:W-:Y:S02]  /*72f0*/  @!P0 PRMT R41, R8, 0x5410, RZ ;  /* 0x0000541008298816 */ /* 0x000fe400000000ff */
[----:B------:R-:W-:Y:S02]  /*7300*/  ISETP.LE.U32.AND P3, PT, R10, UR19, PT ;  /* 0x000000130a007c0c */ /* 0x000fe4000bf63070 */
[----:B------:R-:W-:Y:S02]  /*7310*/  SHF.R.U32.HI R8, RZ, 0x10, R251 ;  /* 0x00000010ff087819 */ /* 0x000fe400000116fb */
[----:B------:R-:W-:-:S02]  /*7320*/  SHF.R.U32.HI R10, RZ, 0x8, R244 ;  /* 0x00000008ff0a7819 */ /* 0x000fc400000116f4 */
[----:B------:R-:W-:Y:S02]  /*7330*/  ISETP.LE.U32.AND P1, PT, R9, UR19, PT ;  /* 0x0000001309007c0c */ /* 0x000fe4000bf23070 */
[----:B------:R-:W-:Y:S02]  /*7340*/  @!P2 PRMT R40, R7, 0x5410, RZ ;  /* 0x000054100728a816 */ /* 0x000fe400000000ff */
[C---:B------:R-:W-:Y:S02]  /*7350*/  LOP3.LUT R7, R251.reuse, 0xffff, RZ, 0xc0, !PT ;  /* 0x0000fffffb077812 */ /* 0x040fe400078ec0ff */
[----:B------:R-:W-:Y:S02]  /*7360*/  LOP3.LUT R9, R251, 0xff, RZ, 0xc0, !PT ;  /* 0x000000fffb097812 */ /* 0x000fe400078ec0ff */
[----:B------:R-:W-:Y:S02]  /*7370*/  SHF.R.U32.HI R251, RZ, 0x18, R251 ;  /* 0x00000018fffb7819 */ /* 0x000fe400000116fb */
[----:B------:R-:W-:-:S02]  /*7380*/  LOP3.LUT R8, R8, 0xff, RZ, 0xc0, !PT ;  /* 0x000000ff08087812 */ /* 0x000fc400078ec0ff */
[----:B------:R-:W-:Y:S02]  /*7390*/  LOP3.LUT R10, R10, 0xffff, RZ, 0xc0, !PT ;  /* 0x0000ffff0a0a7812 */ /* 0x000fe400078ec0ff */
[----:B------:R-:W-:Y:S02]  /*73a0*/  SHF.R.U32.HI R20, RZ, 0x8, R7 ;  /* 0x00000008ff147819 */ /* 0x000fe40000011607 */
[----:B------:R-:W-:Y:S02]  /*73b0*/  PRMT R7, R8, 0x5410, R251 ;  /* 0x0000541008077816 */ /* 0x000fe400000000fb */
[----:B------:R-:W-:Y:S02]  /*73c0*/  SHF.R.U32.HI R11, RZ, 0x10, R32 ;  /* 0x00000010ff0b7819 */ /* 0x000fe40000011620 */
[----:B------:R-:W-:Y:S02]  /*73d0*/  ISETP.LE.U32.AND P0, PT, R10, UR19, PT ;  /* 0x000000130a007c0c */ /* 0x000fe4000bf03070 */
[----:B------:R-:W-:-:S02]  /*73e0*/  LOP3.LUT R8, R39, 0xffff, RZ, 0xc0, !PT ;  /* 0x0000ffff27087812 */ /* 0x000fc400078ec0ff */
[C---:B------:R-:W-:Y:S02]  /*73f0*/  LOP3.LUT R10, R32.reuse, 0xffff, RZ, 0xc0, !PT ;  /* 0x0000ffff200a7812 */ /* 0x040fe400078ec0ff */
[----:B------:R-:W-:Y:S02]  /*7400*/  LOP3.LUT R251, R32, 0xff, RZ, 0xc0, !PT ;  /* 0x000000ff20fb7812 */ /* 0x000fe400078ec0ff */
[----:B------:R-:W-:Y:S02]  /*7410*/  LOP3.LUT R34, R34, 0xff, RZ, 0xc0, !PT ;  /* 0x000000ff22227812 */ /* 0x000fe400078ec0ff */
[----:B------:R-:W-:Y:S01]  /*7420*/  SHF.R.U32.HI R32, RZ, 0x18, R32 ;  /* 0x00000018ff207819 */ /* 0x000fe20000011620 */
[----:B------:R-:W-:Y:S01]  /*7430*/  FADD.FTZ R239, R239, R192 ;  /* 0x000000c0efef7221 */ /* 0x000fe20000010000 */
[----:B------:R-:W-:Y:S02]  /*7440*/  SHF.R.U32.HI R36, RZ, 0x8, R36 ;  /* 0x00000008ff247819 */ /* 0x000fe40000011624 */
[----:B------:R-:W-:Y:S01]  /*7450*/  LOP3.LUT R11, R11, 0xff, RZ, 0xc0, !PT ;  /* 0x000000ff0b0b7812 */ /* 0x000fe200078ec0ff */
[----:B------:R-:W-:Y:S01]  /*7460*/  IMAD R192, R4, 0x2, R193 ;  /* 0x0000000204c07824 */ /* 0x000fe200078e02c1 */
[----:B------:R-:W-:-:S02]  /*7470*/  SHF.R.U32.HI R8, RZ, 0x8, R8 ;  /* 0x00000008ff087819 */ /* 0x000fc40000011608 */
[----:B------:R-:W-:Y:S02]  /*7480*/  LOP3.LUT R5, R39, 0xff, RZ, 0xc0, !PT ;  /* 0x000000ff27057812 */ /* 0x000fe400078ec0ff */
[----:B------:R-:W-:Y:S02]  /*7490*/  ISETP.LE.U32.AND P4, PT, R252, UR19, PT ;  /* 0x00000013fc007c0c */ /* 0x000fe4000bf83070 */
[----:B------:R-:W-:Y:S02]  /*74a0*/  PRMT R112, R112, 0x5410, R249 ;  /* 0x0000541070707816 */ /* 0x000fe400000000f9 */
[----:B------:R-:W-:Y:S02]  /*74b0*/  PRMT R249, R35, 0x5410, R36 ;  /* 0x0000541023f97816 */ /* 0x000fe40000000024 */
[----:B------:R-:W-:Y:S02]  /*74c0*/  PRMT R252, R34, 0x5410, R33 ;  /* 0x0000541022fc7816 */ /* 0x000fe40000000021 */
[----:B------:R-:W-:-:S02]  /*74d0*/  PRMT R11, R11, 0x5410, R32 ;  /* 0x000054100b0b7816 */ /* 0x000fc40000000020 */
[----:B------:R-:W-:Y:S01]  /*74e0*/  SHF.R.U32.HI R105, RZ, 0x8, R245 ;  /* 0x00000008ff697819 */ /* 0x000fe200000116f5 */
[----:B------:R-:W1:Y:S01]  /*74f0*/  LDSM.16.MT88.4 R32, [R193+0x6800] ;  /* 0x00680000c120783b */ /* 0x000e620000004200 */
[----:B------:R-:W-:Y:S02]  /*7500*/  PRMT R5, R5, 0x5410, R8 ;  /* 0x0000541005057816 */ /* 0x000fe40000000008 */
[----:B------:R-:W-:Y:S02]  /*7510*/  ISETP.LE.U32.AND P6, PT, R38, UR19, PT ;  /* 0x0000001326007c0c */ /* 0x000fe4000bfc3070 */
[----:B------:R-:W-:Y:S02]  /*7520*/  LOP3.LUT R245, R37, 0xff, RZ, 0xc0, !PT ;  /* 0x000000ff25f57812 */ /* 0x000fe400078ec0ff */
[--C-:B------:R-:W-:Y:S02]  /*7530*/  SHF.R.U32.HI R21, RZ, 0x10, R39.reuse ;  /* 0x00000010ff157819 */ /* 0x100fe40000011627 */
[----:B------:R-:W-:-:S02]  /*7540*/  SHF.R.U32.HI R8, RZ, 0x18, R39 ;  /* 0x00000018ff087819 */ /* 0x000fc40000011627 */
[----:B------:R-:W2:Y:S01]  /*7550*/  LDSM.16.MT88.4 R36, [R192+0x6000] ;  /* 0x00600000c024783b */ /* 0x000ea20000004200 */
[----:B------:R-:W-:Y:S02]  /*7560*/  LOP3.LUT R113, R113, 0xff, RZ, 0xc0, !PT ;  /* 0x000000ff71717812 */ /* 0x000fe400078ec0ff */
[----:B------:R-:W-:Y:S01]  /*7570*/  SHF.R.U32.HI R10, RZ, 0x8, R10 ;  /* 0x00000008ff0a7819 */ /* 0x000fe2000001160a */
[----:B------:R-:W-:Y:S01]  /*7580*/  FFMA.FTZ R244, R119, UR6, -R242 ;  /* 0x0000000677f47c23 */ /* 0x000fe200080108f2 */
[----:B------:R-:W-:Y:S01]  /*7590*/  PRMT R113, R113, 0x5410, R22 ;  /* 0x0000541071717816 */ /* 0x000fe20000000016 */
[----:B------:R-:W-:Y:S01]  /*75a0*/  FFMA.FTZ R22, R117, UR6, -R242 ;  /* 0x0000000675167c23 */ /* 0x000fe200080108f2 */
[----:B------:R-:W-:Y:S01]  /*75b0*/  PRMT R251, R251, 0x5410, R10 ;  /* 0x00005410fbfb7816 */ /* 0x000fe2000000000a */
[--C-:B------:R-:W-:Y:S01]  /*75c0*/  FFMA.FTZ R242, R86, UR6, -R243.reuse ;  /* 0x0000000656f27c23 */ /* 0x100fe200080108f3 */
[--C-:B------:R-:W-:Y:S01]  /*75d0*/  FFMA.FTZ R10, R87, UR6, -R243.reuse ;  /* 0x00000006570a7c23 */ /* 0x100fe200080108f3 */
[--C-:B------:R-:W-:Y:S01]  /*75e0*/  FFMA.FTZ R74, R116, UR6, -R243.reuse ;  /* 0x00000006744a7c23 */ /* 0x100fe200080108f3 */
[----:B------:R-:W-:Y:S01]  /*75f0*/  FFMA.FTZ R243, R118, UR6, -R243 ;  /* 0x0000000676f37c23 */ /* 0x000fe200080108f3 */
[----:B---3--:R-:W-:Y:S01]  /*7600*/  HMMA.16816.F32 R84, R12, R120, RZ ;  /* 0x000000780c54723c */ /* 0x008fe200000018ff */
[----:B------:R-:W-:-:S02]  /*7610*/  LOP3.LUT R21, R21, 0xff, RZ, 0xc0, !PT ;  /* 0x000000ff15157812 */ /* 0x000fc400078ec0ff */
[----:B------:R-:W-:Y:S01]  /*7620*/  PRMT R9, R9, 0x5410, R20 ;  /* 0x0000541009097816 */ /* 0x000fe20000000014 */
[----:B------:R-:W-:Y:S01]  /*7630*/  FADD.FTZ R240, R241, R240 ;  /* 0x000000f0f1f07221 */ /* 0x000fe20000010000 */
[----:B------:R-:W-:Y:S01]  /*7640*/  FADD.FTZ R125, R126, R125 ;  /* 0x0000007d7e7d7221 */ /* 0x000fe20000010000 */
[----:B------:R-:W-:Y:S01]  /*7650*/  HMMA.16816.F32 R116, R16, R120, RZ ;  /* 0x000000781074723c */ /* 0x000fe200000018ff */
[----:B------:R-:W-:Y:S01]  /*7660*/  PRMT R8, R21, 0x5410, R8 ;  /* 0x0000541015087816 */ /* 0x000fe20000000008 */
[----:B------:R-:W-:Y:S01]  /*7670*/  FADD.FTZ R238, R238, R127 ;  /* 0x0000007feeee7221 */ /* 0x000fe20000010000 */
[----:B------:R-:W-:Y:S01]  /*7680*/  FADD.FTZ R124, R124, R239 ;  /* 0x000000ef7c7c7221 */ /* 0x000fe20000010000 */
[----:B------:R-:W-:Y:S01]  /*7690*/  SHF.R.U32.HI R104, RZ, 0x8, R135 ;  /* 0x00000008ff687819 */ /* 0x000fe20000011687 */
[----:B------:R-:W-:Y:S01]  /*76a0*/  ULDC.64 UR6, c[0x0][0x2a8] ;  /* 0x0000aa0000067ab9 */ /* 0x000fe20000000a00 */
[----:B------:R-:W-:Y:S01]  /*76b0*/  PRMT R105, R189, 0x5410, R105 ;  /* 0x00005410bd697816 */ /* 0x000fe20000000069 */
[----:B------:R-:W-:-:S02]  /*76c0*/  IMAD.MOV.U32 R121, RZ, RZ, R22 ;  /* 0x000000ffff797224 */ /* 0x000fc400078e0016 */
[----:B------:R-:W-:Y:S01]  /*76d0*/  FADD.FTZ R99, R99, R240 ;  /* 0x000000f063637221 */ /* 0x000fe20000010000 */
[----:B------:R-:W3:Y:S01]  /*76e0*/  LDSM.16.MT88.4 R20, [R192+0x6800] ;  /* 0x00680000c014783b */ /* 0x000ee20000004200 */
[----:B------:R-:W-:Y:S01]  /*76f0*/  FADD.FTZ R98, R98, R125 ;  /* 0x0000007d62627221 */ /* 0x000fe20000010000 */
[----:B------:R-:W-:Y:S01]  /*7700*/  FADD.FTZ R91, R91, R124 ;  /* 0x0000007c5b5b7221 */ /* 0x000fe20000010000 */
[----:B------:R-:W-:-:S05]  /*7710*/  FADD.FTZ R4, R96, R99 ;  /* 0x0000006360047221 */ /* 0x000fca0000010000 */
[----:B-1----:R-:W-:Y:S01]  /*7720*/  HMMA.16816.F32 R84, R100, R32, R84 ;  /* 0x000000206454723c */ /* 0x002fe20000001854 */
[----:B------:R-:W-:-:S05]  /*7730*/  FADD.FTZ R89, R89, R98 ;  /* 0x0000006259597221 */ /* 0x000fca0000010000 */
[----:B------:R-:W-:Y:S01]  /*7740*/  HMMA.16816.F32 R116, R128, R32, R116 ;  /* 0x000000208074723c */ /* 0x000fe20000001874 */
[----:B------:R-:W-:Y:S02]  /*7750*/  PRMT R245, R245, 0x5410, R188 ;  /* 0x00005410f5f57816 */ /* 0x000fe400000000bc */
[--C-:B------:R-:W-:Y:S02]  /*7760*/  HSET2.LE.AND R241, R31, R6.reuse, PT ;  /* 0x000000061ff17233 */ /* 0x100fe40003803000 */
[--C-:B------:R-:W-:Y:S01]  /*7770*/  HSET2.LE.AND R249, R249, R6.reuse, PT ;  /* 0x00000006f9f97233 */ /* 0x100fe20003803000 */
[-C--:B--2---:R-:W-:Y:S01]  /*7780*/  HMMA.16816.F32 R124, R16, R36.reuse, RZ ;  /* 0x00000024107c723c */ /* 0x084fe200000018ff */
[----:B------:R-:W-:Y:S01]  /*7790*/  FADD.FTZ R33, R97, R238 ;  /* 0x000000ee61217221 */ /* 0x000fe20000010000 */
[----:B------:R-:W-:Y:S02]  /*77a0*/  PRMT R104, R55, 0x5410, R104 ;  /* 0x0000541037687816 */ /* 0x000fe40000000068 */
[--C-:B------:R-:W-:Y:S01]  /*77b0*/  HSET2.LE.AND R251, R251, R6.reuse, PT ;  /* 0x00000006fbfb7233 */ /* 0x100fe20003803000 */
[----:B------:R-:W-:Y:S01]  /*77c0*/  MUFU.EX2 R239, R242 ;  /* 0x000000f200ef7308 */ /* 0x000fe20000000800 */
[----:B------:R-:W-:Y:S01]  /*77d0*/  HMMA.16816.F32 R96, R12, R36, RZ ;  /* 0x000000240c60723c */ /* 0x000fe200000018ff */
[----:B------:R-:W-:Y:S01]  /*77e0*/  FADD.FTZ R33, R90, R33 ;  /* 0x000000215a217221 */ /* 0x000fe20000010000 */
[----:B------:R-:W-:Y:S01]  /*77f0*/  FADD.FTZ R247, R247, R4 ;  /* 0x00000004f7f77221 */ /* 0x000fe20000010000 */
[--C-:B------:R-:W-:Y:S01]  /*7800*/  HSET2.LE.AND R4, R25, R6.reuse, PT ;  /* 0x0000000619047233 */ /* 0x100fe20003803000 */
[----:B------:R-:W-:Y:S01]  /*7810*/  FADD.FTZ R250, R250, R91 ;  /* 0x0000005bfafa7221 */ /* 0x000fe20000010000 */
[--C-:B------:R-:W-:Y:S01]  /*7820*/  HSET2.LE.AND R90, R113, R6.reuse, PT ;  /* 0x00000006715a7233 */ /* 0x100fe20003803000 */
[----:B------:R-:W-:Y:S01]  /*7830*/  FADD.FTZ R246, R246, R89 ;  /* 0x00000059f6f67221 */ /* 0x000fe20000010000 */
[----:B------:R1:W-:Y:S01]  /*7840*/  MUFU.EX2 R32, R121 ;  /* 0x0000007900207308 */ /* 0x0003e20000000800 */
[--C-:B------:R-:W-:Y:S01]  /*7850*/  HSET2.LE.AND R31, R112, R6.reuse, PT ;  /* 0x00000006701f7233 */ /* 0x100fe20003803000 */
[----:B------:R-:W2:Y:S01]  /*7860*/  LDC R55, c[0x0][0x2d8] ;  /* 0x0000b600ff377b82 */ /* 0x000ea20000000800 */
[--C-:B------:R-:W-:Y:S01]  /*7870*/  HSET2.LE.AND R245, R245, R6.reuse, PT ;  /* 0x00000006f5f57233 */ /* 0x100fe20003803000 */
[----:B------:R4:W5:Y:S01]  /*7880*/  LDL.LU R189, [R1+0xf4] ;  /* 0x0000f40001bd7983 */ /* 0x0009620000300800 */
[----:B------:R-:W-:-:S02]  /*7890*/  HSET2.LE.AND R113, R9, R6, PT ;  /* 0x0000000609717233 */ /* 0x000fc40003803000 */
[----:B------:R-:W-:-:S04]  /*78a0*/  HSET2.LE.AND R112, R7, R6, PT ;  /* 0x0000000607707233 */ /* 0x000fc80003803000 */
[-C--:B---3--:R-:W-:Y:S01]  /*78b0*/  HMMA.16816.F32 R124, R128, R20.reuse, R124 ;  /* 0x00000014807c723c */ /* 0x088fe2000000187c */
[----:B------:R3:W4:Y:S05]  /*78c0*/  MUFU.EX2 R238, R10 ;  /* 0x0000000a00ee7308 */ /* 0x00072a0000000800 */
[----:B------:R-:W-:Y:S01]  /*78d0*/  HMMA.16816.F32 R96, R100, R20, R96 ;  /* 0x000000146460723c */ /* 0x000fe20000001860 */
[--C-:B-1----:R-:W-:Y:S02]  /*78e0*/  HSET2.LE.AND R121, R27, R6.reuse, PT ;  /* 0x000000061b797233 */ /* 0x102fe40003803000 */
[----:B------:R-:W-:Y:S01]  /*78f0*/  HSET2.LE.AND R25, R11, R6, PT ;  /* 0x000000060b197233 */ /* 0x000fe20003803000 */
[----:B------:R1:W-:Y:S01]  /*7900*/  MUFU.EX2 R36, R74 ;  /* 0x0000004a00247308 */ /* 0x0003e20000000800 */
[----:B------:R-:W-:-:S07]  /*7910*/  FADD.FTZ R248, R248, R33 ;  /* 0x00000021f8f87221 */ /* 0x000fce0000010000 */
[----:B------:R-:W4:Y:S01]  /*7920*/  MUFU.EX2 R37, R244 ;  /* 0x000000f400257308 */ /* 0x000f220000000800 */
[--C-:B------:R-:W-:Y:S01]  /*7930*/  HSET2.LE.AND R20, R105, R6.reuse, PT ;  /* 0x0000000669147233 */ /* 0x100fe20003803000 */
[----:B------:R-:W-:Y:S01]  /*7940*/  FADD.FTZ R218, R218, R247 ;  /* 0x000000f7dada7221 */ /* 0x000fe20000010000 */
[--C-:B------:R-:W-:Y:S01]  /*7950*/  HSET2.LE.AND R21, R104, R6.reuse, PT ;  /* 0x0000000668157233 */ /* 0x100fe20003803000 */
[----:B------:R-:W-:Y:S01]  /*7960*/  FADD.FTZ R217, R217, R250 ;  /* 0x000000fad9d97221 */ /* 0x000fe20000010000 */
[--C-:B------:R-:W-:Y:S01]  /*7970*/  HSET2.LE.AND R27, R252, R6.reuse, PT ;  /* 0x00000006fc1b7233 */ /* 0x100fe20003803000 */
[----:B------:R-:W-:Y:S01]  /*7980*/  FADD.FTZ R213, R213, R246 ;  /* 0x000000f6d5d57221 */ /* 0x000fe20000010000 */
[--C-:B------:R-:W-:Y:S01]  /*7990*/  HSET2.LE.AND R105, R5, R6.reuse, PT ;  /* 0x0000000605697233 */ /* 0x100fe20003803000 */
[----:B------:R1:W5:Y:S01]  /*79a0*/  LDL.LU R188, [R1+0xf0] ;  /* 0x0000f00001bc7983 */ /* 0x0003620000300800 */
[----:B------:R-:W-:Y:S02]  /*79b0*/  HSET2.LE.AND R104, R8, R6, PT ;  /* 0x0000000608687233 */ /* 0x000fe40003803000 */
[----:B---3--:R-:W-:-:S02]  /*79c0*/  LOP3.LUT R10, R4, R81, RZ, 0xc0, !PT ;  /* 0x00000051040a7212 */ /* 0x008fc400078ec0ff */
[----:B------:R-:W-:Y:S02]  /*79d0*/  LOP3.LUT R9, R90, R83, RZ, 0xc0, !PT ;  /* 0x000000535a097212 */ /* 0x000fe400078ec0ff */
[----:B------:R-:W-:Y:S02]  /*79e0*/  LOP3.LUT R11, R121, R80, RZ, 0xc0, !PT ;  /* 0x00000050790b7212 */ /* 0x000fe400078ec0ff */
[----:B------:R-:W-:Y:S01]  /*79f0*/  LOP3.LUT R7, R245, R72, RZ, 0xc0, !PT ;  /* 0x00000048f5077212 */ /* 0x000fe200078ec0ff */
[----:B------:R-:W3:Y:S01]  /*7a00*/  MUFU.EX2 R33, R243 ;  /* 0x000000f300217308 */ /* 0x000ee20000000800 */
[----:B------:R-:W-:Y:S02]  /*7a10*/  LOP3.LUT R8, R241, R88, RZ, 0xc0, !PT ;  /* 0x00000058f1087212 */ /* 0x000fe400078ec0ff */
[----:B------:R-:W-:Y:S01]  /*7a20*/  LOP3.LUT R30, R21, R30, RZ, 0xc0, !PT ;  /* 0x0000001e151e7212 */ /* 0x000fe200078ec0ff */
[----:B------:R-:W-:Y:S01]  /*7a30*/  HMMA.16816.F32 R88, R12, R122, RZ ;  /* 0x0000007a0c58723c */ /* 0x000fe200000018ff */
[----:B------:R-:W-:-:S02]  /*7a40*/  LOP3.LUT R4, R113, R82, RZ, 0xc0, !PT ;  /* 0x0000005271047212 */ /* 0x000fc400078ec0ff */
[----:B------:R-:W-:Y:S01]  /*7a50*/  LOP3.LUT R31, R31, R24, RZ, 0xc0, !PT ;  /* 0x000000181f1f7212 */ /* 0x000fe200078ec0ff */
[----:B------:R-:W-:Y:S01]  /*7a60*/  FADD.FTZ R167, R167, R218 ;  /* 0x000000daa7a77221 */ /* 0x000fe20000010000 */
[----:B------:R-:W-:Y:S01]  /*7a70*/  LOP3.LUT R5, R112, R75, RZ, 0xc0, !PT ;  /* 0x0000004b70057212 */ /* 0x000fe200078ec0ff */
[C---:B------:R-:W-:Y:S01]  /*7a80*/  HMMA.16816.F32 R80, R12.reuse, R114, RZ ;  /* 0x000000720c50723c */ /* 0x040fe200000018ff */
[----:B------:R-:W-:Y:S01]  /*7a90*/  LOP3.LUT R6, R20, R73, RZ, 0xc0, !PT ;  /* 0x0000004914067212 */ /* 0x000fe200078ec0ff */
[----:B------:R-:W-:Y:S01]  /*7aa0*/  FADD.FTZ R215, R215, R248 ;  /* 0x000000f8d7d77221 */ /* 0x000fe20000010000 */
[----:B------:R-:W-:Y:S01]  /*7ab0*/  LOP3.LUT R28, R105, R28, RZ, 0xc0, !PT ;  /* 0x0000001c691c7212 */ /* 0x000fe200078ec0ff */
[----:B------:R-:W-:Y:S01]  /*7ac0*/  FADD.FTZ R172, R172, R217 ;  /* 0x000000d9acac7221 */ /* 0x000fe20000010000 */
[----:B------:R-:W-:Y:S01]  /*7ad0*/  FADD.FTZ R168, R168, R213 ;  /* 0x000000d5a8a87221 */ /* 0x000fe20000010000 */
[C---:B-1----:R-:W-:Y:S01]  /*7ae0*/  HMMA.16816.F32 R72, R12.reuse, R106, RZ ;  /* 0x0000006a0c48723c */ /* 0x042fe200000018ff */
[----:B------:R-:W-:Y:S01]  /*7af0*/  ISETP.LE.U32.AND P5, PT, R237, UR19, PT ;  /* 0x00000013ed007c0c */ /* 0x000fe2000bfa3070 */
[----:B------:R1:W5:Y:S04]  /*7b00*/  LDL.LU R135, [R1+0xec] ;  /* 0x0000ec0001877983 */ /* 0x0003680000300800 */
[----:B------:R-:W-:Y:S01]  /*7b10*/  HMMA.16816.F32 R12, R12, R38, RZ ;  /* 0x000000260c0c723c */ /* 0x000fe200000018ff */
[----:B------:R-:W-:-:S05]  /*7b20*/  LOP3.LUT R29, R104, R29, RZ, 0xc0, !PT ;  /* 0x0000001d681d7212 */ /* 0x000fca00078ec0ff */
[C---:B------:R-:W-:Y:S06]  /*7b30*/  HMMA.16816.F32 R88, R100.reuse, R34, R88 ;  /* 0x000000226458723c */ /* 0x040fec0000001858 */
[----:B------:R-:W-:Y:S06]  /*7b40*/  HMMA.16816.F32 R80, R100, R42, R80 ;  /* 0x0000002a6450723c */ /* 0x000fec0000001850 */
[C---:B------:R-:W-:Y:S06]  /*7b50*/  HMMA.16816.F32 R112, R16.reuse, R114, RZ ;  /* 0x000000721070723c */ /* 0x040fec00000018ff */
[----:B------:R-:W-:Y:S01]  /*7b60*/  HMMA.16816.F32 R120, R16, R122, RZ ;  /* 0x0000007a1078723c */ /* 0x000fe200000018ff */
[----:B----4-:R-:W-:-:S02]  /*7b70*/  F2FP.F16.F32.PACK_AB R20, R238, R239 ;  /* 0x000000efee14723e */ /* 0x010fc400000000ff */
[----:B------:R-:W-:Y:S02]  /*7b80*/  F2FP.F16.F32.PACK_AB R21, R37, R32 ;  /* 0x000000202515723e */ /* 0x000fe400000000ff */
[----:B------:R-:W-:Y:S01]  /*7b90*/  LOP3.LUT R24, R251, R26, RZ, 0xc0, !PT ;  /* 0x0000001afb187212 */ /* 0x000fe200078ec0ff */
[----:B------:R-:W-:Y:S01]  /*7ba0*/  HMMA.16816.F32 R104, R16, R106, RZ ;  /* 0x0000006a1068723c */ /* 0x000fe200000018ff */
[----:B------:R-:W-:Y:S01]  /*7bb0*/  FADD.FTZ R164, R164, R167 ;  /* 0x000000a7a4a47221 */ /* 0x000fe20000010000 */
[----:B------:R-:W-:Y:S01]  /*7bc0*/  FADD.FTZ R170, R170, R215 ;  /* 0x000000d7aaaa7221 */ /* 0x000fe20000010000 */
[----:B------:R-:W-:Y:S01]  /*7bd0*/  FADD.FTZ R163, R163, R172 ;  /* 0x000000aca3a37221 */ /* 0x000fe20000010000 */
[----:B------:R-:W-:Y:S01]  /*7be0*/  FADD.FTZ R157, R157, R168 ;  /* 0x000000a89d9d7221 */ /* 0x000fe20000010000 */
[----:B------:R1:W5:Y:S01]  /*7bf0*/  LDL.LU R134, [R1+0xe8] ;  /* 0x0000e80001867983 */ /* 0x0003620000300800 */
[C---:B------:R-:W-:Y:S01]  /*7c00*/  HMMA.16816.F32 R72, R100.reuse, R46, R72 ;  /* 0x0000002e6448723c */ /* 0x040fe20000001848 */
[C---:B------:R-:W-:Y:S01]  /*7c10*/  PRMT R240, R20.reuse, 0x7610, R240 ;  /* 0x0000761014f07816 */ /* 0x040fe200000000f0 */
[----:B------:R-:W-:Y:S01]  /*7c20*/  FADD.FTZ R151, R151, R164 ;  /* 0x000000a497977221 */ /* 0x000fe20000010000 */
[----:B------:R-:W-:Y:S01]  /*7c30*/  PRMT R241, R20, 0x7632, R241 ;  /* 0x0000763214f17816 */ /* 0x000fe200000000f1 */
[----:B------:R-:W-:Y:S01]  /*7c40*/  FADD.FTZ R159, R159, R170 ;  /* 0x000000aa9f9f7221 */ /* 0x000fe20000010000 */
[----:B---3--:R-:W-:Y:S01]  /*7c50*/  F2FP.F16.F32.PACK_AB R20, R33, R36 ;  /* 0x000000242114723e */ /* 0x008fe200000000ff */
[----:B------:R-:W-:Y:S01]  /*7c60*/  HMMA.16816.F32 R100, R100, R22, R12 ;  /* 0x000000166464723c */ /* 0x000fe2000000180c */
[----:B------:R-:W3:Y:S01]  /*7c70*/  LDSM.16.MT88.4 R12, [R196+0x7000] ;  /* 0x00700000c40c783b */ /* 0x000ee20000004200 */
[C---:B------:R-:W-:Y:S01]  /*7c80*/  PRMT R242, R21.reuse, 0x7610, R242 ;  /* 0x0000761015f27816 */ /* 0x040fe200000000f2 */
[----:B------:R-:W-:Y:S01]  /*7c90*/  FADD.FTZ R151, R156, R151 ;  /* 0x000000979c977221 */ /* 0x000fe20000010000 */
[----:B------:R-:W-:Y:S01]  /*7ca0*/  PRMT R244, R20, 0x7610, R244 ;  /* 0x0000761014f47816 */ /* 0x000fe200000000f4 */
[----:B------:R-:W-:Y:S01]  /*7cb0*/  FADD.FTZ R160, R160, R163 ;  /* 0x000000a3a0a07221 */ /* 0x000fe20000010000 */
[----:B------:R-:W-:Y:S01]  /*7cc0*/  HMMA.16816.F32 R16, R16, R38, RZ ;  /* 0x000000261010723c */ /* 0x000fe200000018ff */
[----:B------:R-:W-:Y:S01]  /*7cd0*/  PRMT R245, R20, 0x7632, R245 ;  /* 0x0000763214f57816 */ /* 0x000fe200000000f5 */
[----:B------:R-:W-:Y:S01]  /*7ce0*/  FADD.FTZ R230, R230, R157 ;  /* 0x0000009de6e67221 */ /* 0x000fe20000010000 */
[----:B------:R-:W-:Y:S01]  /*7cf0*/  PRMT R20, R240, 0x5410, R241 ;  /* 0x00005410f0147816 */ /* 0x000fe200000000f1 */
[----:B------:R-:W-:Y:S01]  /*7d00*/  FADD.FTZ R236, R236, R159 ;  /* 0x0000009fecec7221 */ /* 0x000fe20000010000 */
[----:B------:R-:W-:Y:S01]  /*7d10*/  PRMT R243, R21, 0x7632, R243 ;  /* 0x0000763215f37816 */ /* 0x000fe200000000f3 */
[C---:B------:R-:W-:Y:S01]  /*7d20*/  HMMA.16816.F32 R104, R128.reuse, R46, R104 ;  /* 0x0000002e8068723c */ /* 0x040fe20000001868 */
[----:B------:R-:W-:Y:S01]  /*7d30*/  LOP3.LUT R25, R25, R20, RZ, 0xc0, !PT ;  /* 0x0000001419197212 */ /* 0x000fe200078ec0ff */
[----:B------:R-:W-:Y:S01]  /*7d40*/  FADD.FTZ R214, R214, R151 ;  /* 0x00000097d6d67221 */ /* 0x000fe20000010000 */
[----:B------:R-:W-:Y:S01]  /*7d50*/  PRMT R20, R244, 0x5410, R245 ;  /* 0x00005410f4147816 */ /* 0x000fe200000000f5 */
[----:B------:R-:W-:Y:S01]  /*7d60*/  @!P0 HADD2 R48, -R243.H0_H0, -RZ.H0_H0 ;  /* 0xa00000fff3308230 */ /* 0x000fe20000000900 */
[----:B------:R-:W-:Y:S01]  /*7d70*/  PRMT R26, R242, 0x5410, R243 ;  /* 0x00005410f21a7816 */ /* 0x000fe200000000f3 */
[C---:B------:R-:W-:Y:S01]  /*7d80*/  HMMA.16816.F32 R112, R128.reuse, R42, R112 ;  /* 0x0000002a8070723c */ /* 0x040fe20000001870 */
[----:B------:R-:W-:Y:S01]  /*7d90*/  LOP3.LUT R27, R27, R20, RZ, 0xc0, !PT ;  /* 0x000000141b1b7212 */ /* 0x000fe200078ec0ff */
[----:B------:R-:W-:Y:S01]  /*7da0*/  FADD.FTZ R203, R203, R160 ;  /* 0x000000a0cbcb7221 */ /* 0x000fe20000010000 */
[----:B------:R-:W-:Y:S01]  /*7db0*/  LOP3.LUT R26, R249, R26, RZ, 0xc0, !PT ;  /* 0x0000001af91a7212 */ /* 0x000fe200078ec0ff */
[----:B------:R-:W-:Y:S01]  /*7dc0*/  FADD.FTZ R229, R229, R230 ;  /* 0x000000e6e5e57221 */ /* 0x000fe20000010000 */
[----:B------:R-:W-:Y:S01]  /*7dd0*/  @!P0 PRMT R243, R48, 0x5410, RZ ;  /* 0x0000541030f38816 */ /* 0x000fe200000000ff */
[----:B------:R-:W-:Y:S01]  /*7de0*/  HMMA.16816.F32 R120, R128, R34, R120 ;  /* 0x000000228078723c */ /* 0x000fe20000001878 */
[----:B------:R-:W-:Y:S01]  /*7df0*/  FADD.FTZ R235, R235, R236 ;  /* 0x000000ecebeb7221 */ /* 0x000fe20000010000 */
[----:B------:R-:W-:Y:S01]  /*7e00*/  FADD.FTZ R209, R209, R214 ;  /* 0x000000d6d1d17221 */ /* 0x000fe20000010000 */
[----:B------:R-:W-:-:S02]  /*7e10*/  @!P1 HADD2 R51, -R240.H0_H0, -RZ.H0_H0 ;  /* 0xa00000fff0339230 */ /* 0x000fc40000000900 */
[----:B------:R-:W-:Y:S01]  /*7e20*/  FADD.FTZ R208, R208, R203 ;  /* 0x000000cbd0d07221 */ /* 0x000fe20000010000 */
[----:B------:R-:W-:Y:S01]  /*7e30*/  @!P3 HADD2 R50, -R241.H0_H0, -RZ.H0_H0 ;  /* 0xa00000fff132b230 */ /* 0x000fe20000000900 */
[----:B------:R-:W-:Y:S01]  /*7e40*/  HMMA.16816.F32 R128, R128, R22, R16 ;  /* 0x000000168080723c */ /* 0x000fe20000001810 */
[----:B------:R-:W4:Y:S01]  /*7e50*/  LDSM.16.MT88.4 R16, [R193+0x7000] ;  /* 0x00700000c110783b */ /* 0x000f220000004200 */
[----:B------:R-:W-:Y:S01]  /*7e60*/  FADD.FTZ R228, R228, R229 ;  /* 0x000000e5e4e47221 */ /* 0x000fe20000010000 */
[----:B------:R-:W-:Y:S01]  /*7e70*/  FADD.FTZ R234, R234, R235 ;  /* 0x000000ebeaea7221 */ /* 0x000fe20000010000 */
[----:B------:R-:W-:Y:S01]  /*7e80*/  @!P5 HADD2 R49, -R242.H0_H0, -RZ.H0_H0 ;  /* 0xa00000fff231d230 */ /* 0x000fe20000000900 */
[----:B------:R-:W2:Y:S01]  /*7e90*/  LDSM.16.MT88.4 R20, [R194+0x7000] ;  /* 0x00700000c214783b */ /* 0x000ea20000004200 */
[----:B------:R-:W-:Y:S01]  /*7ea0*/  FADD.FTZ R212, R212, R209 ;  /* 0x000000d1d4d47221 */ /* 0x000fe20000010000 */
[----:B------:R-:W-:Y:S02]  /*7eb0*/  @!P4 HADD2 R53, -R244.H0_H0, -RZ.H0_H0 ;  /* 0xa00000fff435c230 */ /* 0x000fe40000000900 */
[----:B------:R-:W-:Y:S01]  /*7ec0*/  FADD.FTZ R187, R187, R208 ;  /* 0x000000d0bbbb7221 */ /* 0x000fe20000010000 */
[----:B------:R-:W-:Y:S01]  /*7ed0*/  @!P6 HADD2 R52, -R245.H0_H0, -RZ.H0_H0 ;  /* 0xa00000fff534e230 */ /* 0x000fe20000000900 */
[----:B------:R-:W-:Y:S01]  /*7ee0*/  @!P1 PRMT R240, R51, 0x5410, RZ ;  /* 0x0000541033f09816 */ /* 0x000fe200000000ff */
[-C--:B---3--:R-:W-:Y:S01]  /*7ef0*/  HMMA.16816.F32 R92, R8, R12.reuse, R92 ;  /* 0x0000000c085c723c */ /* 0x088fe2000000185c */
[----:B------:R-:W-:Y:S01]  /*7f00*/  @!P3 PRMT R241, R50, 0x5410, RZ ;  /* 0x0000541032f1b816 */ /* 0x000fe200000000ff */
[----:B------:R-:W-:Y:S01]  /*7f10*/  FADD.FTZ R228, R227, R228 ;  /* 0x000000e4e3e47221 */ /* 0x000fe20000010000 */
[----:B------:R-:W-:Y:S01]  /*7f20*/  FADD.FTZ R233, R233, R234 ;  /* 0x000000eae9e97221 */ /* 0x000fe20000010000 */
[----:B------:R-:W-:Y:S01]  /*7f30*/  FADD.FTZ R207, R207, R212 ;  /* 0x000000d4cfcf7221 */ /* 0x000fe20000010000 */
[----:B------:R-:W-:Y:S01]  /*7f40*/  @!P5 PRMT R242, R49, 0x5410, RZ ;  /* 0x0000541031f2d816 */ /* 0x000fe200000000ff */
[C---:B------:R-:W-:Y:S01]  /*7f50*/  HMMA.16816.F32 R68, R28.reuse, R12, R68 ;  /* 0x0000000c1c44723c */ /* 0x040fe20000001844 */
[----:B------:R-:W-:Y:S01]  /*7f60*/  FADD.FTZ R206, R206, R187 ;  /* 0x000000bbcece7221 */ /* 0x000fe20000010000 */
[----:B------:R-:W-:Y:S01]  /*7f70*/  @!P4 PRMT R244, R53, 0x5410, RZ ;  /* 0x0000541035f4c816 */ /* 0x000fe200000000ff */
[----:B------:R-:W-:Y:S01]  /*7f80*/  FADD.FTZ R239, R239, R228 ;  /* 0x000000e4efef7221 */ /* 0x000fe20000010000 */
[----:B------:R-:W-:Y:S01]  /*7f90*/  @!P6 PRMT R245, R52, 0x5410, RZ ;  /* 0x0000541034f5e816 */ /* 0x000fe200000000ff */
[----:B------:R-:W-:Y:S01]  /*7fa0*/  FADD.FTZ R232, R232, R233 ;  /* 0x000000e9e8e87221 */ /* 0x000fe20000010000 */
[-C--:B------:R-:W-:Y:S01]  /*7fb0*/  HMMA.16816.F32 R72, R28, R14.reuse, R72 ;  /* 0x0000000e1c48723c */ /* 0x080fe20000001848 */
[----:B------:R-:W-:Y:S01]  /*7fc0*/  FADD.FTZ R210, R210, R207 ;  /* 0x000000cfd2d27221 */ /* 0x000fe20000010000 */
[----:B------:R-:W-:Y:S01]  /*7fd0*/  FADD.FTZ R206, R185, R206 ;  /* 0x000000ceb9ce7221 */ /* 0x000fe20000010000 */
[----:B------:R-:W-:Y:S01]  /*7fe0*/  FADD.FTZ R239, R238, R239 ;  /* 0x000000efeeef7221 */ /* 0x000fe20000010000 */
[----:B------:R-:W-:Y:S01]  /*7ff0*/  FADD.FTZ R231, R231, R232 ;  /* 0x000000e8e7e77221 */ /* 0x000fe20000010000 */
[----:B------:R-:W-:Y:S01]  /*8000*/  LOP3.LUT P5, RZ, R136, 0x10, RZ, 0xc0, !PT ;  /* 0x0000001088ff7812 */ /* 0x000fe200078ac0ff */
[----:B------:R-:W-:Y:S01]  /*8010*/  HMMA.16816.F32 R104, R8, R14, R104 ;  /* 0x0000000e0868723c */ /* 0x000fe20000001868 */
[----:B------:R-:W3:Y:S01]  /*8020*/  LDSM.16.MT88.4 R12, [R192+0x7000] ;  /* 0x00700000c00c783b */ /* 0x000ee20000004200 */
[----:B------:R-:W-:Y:S01]  /*8030*/  FADD.FTZ R183, R183, R206 ;  /* 0x000000ceb7b77221 */ /* 0x000fe20000010000 */
[----:B------:R-:W-:Y:S01]  /*8040*/  FADD.FTZ R36, R36, R239 ;  /* 0x000000ef24247221 */ /* 0x000fe20000010000 */
[----:B------:R-:W-:-:S02]  /*8050*/  FADD.FTZ R32, R32, R231 ;  /* 0x000000e720207221 */ /* 0x000fc40000010000 */
[C---:B----4-:R-:W-:Y:S06]  /*8060*/  HMMA.16816.F32 R84, R28.reuse, R16, R84 ;  /* 0x000000101c54723c */ /* 0x050fec0000001854 */
[----:B------:R-:W-:Y:S06]  /*8070*/  HMMA.16816.F32 R88, R28, R18, R88 ;  /* 0x000000121c58723c */ /* 0x000fec0000001858 */
[C---:B------:R-:W-:Y:S06]  /*8080*/  HMMA.16816.F32 R116, R8.reuse, R16, R116 ;  /* 0x000000100874723c */ /* 0x040fec0000001874 */
[----:B------:R-:W-:Y:S01]  /*8090*/  HMMA.16816.F32 R120, R8, R18, R120 ;  /* 0x000000120878723c */ /* 0x000fe20000001878 */
[----:B------:R-:W4:Y:S05]  /*80a0*/  LDSM.16.MT88.4 R16, [R194+0x7800] ;  /* 0x00780000c210783b */ /* 0x000f2a0000004200 */
[C---:B--2---:R-:W-:Y:S06]  /*80b0*/  HMMA.16816.F32 R76, R28.reuse, R20, R76 ;  /* 0x000000141c4c723c */ /* 0x044fec000000184c */
[C---:B---3--:R-:W-:Y:S06]  /*80c0*/  HMMA.16816.F32 R96, R28.reuse, R12, R96 ;  /* 0x0000000c1c60723c */ /* 0x048fec0000001860 */
[----:B------:R-:W-:Y:S06]  /*80d0*/  HMMA.16816.F32 R100, R28, R14, R100 ;  /* 0x0000000e1c64723c */ /* 0x000fec0000001864 */
[C---:B------:R-:W-:Y:S06]  /*80e0*/  HMMA.16816.F32 R124, R8.reuse, R12, R124 ;  /* 0x0000000c087c723c */ /* 0x040fec000000187c */
[----:B------:R-:W-:Y:S01]  /*80f0*/  HMMA.16816.F32 R128, R8, R14, R128 ;  /* 0x0000000e0880723c */ /* 0x000fe20000001880 */
[----:B------:R-:W2:Y:S05]  /*8100*/  LDSM.16.MT88.4 R12, [R193+0x7800] ;  /* 0x00780000c10c783b */ /* 0x000eaa0000004200 */
[----:B------:R-:W-:Y:S06]  /*8110*/  HMMA.16816.F32 R80, R28, R22, R80 ;  /* 0x000000161c50723c */ /* 0x000fec0000001850 */
[C---:B------:R-:W-:Y:S06]  /*8120*/  HMMA.16816.F32 R108, R8.reuse, R20, R108 ;  /* 0x00000014086c723c */ /* 0x040fec000000186c */
[----:B------:R-:W-:Y:S01]  /*8130*/  HMMA.16816.F32 R112, R8, R22, R112 ;  /* 0x000000160870723c */ /* 0x000fe20000001870 */
[----:B------:R-:W3:Y:S04]  /*8140*/  LDSM.16.MT88.4 R20, [R196+0x7800] ;  /* 0x00780000c414783b */ /* 0x000ee80000004200 */
[----:B------:R-:W1:Y:S01]  /*8150*/  LDSM.16.MT88.4 R8, [R192+0x7800] ;  /* 0x00780000c008783b */ /* 0x000e620000004200 */
[C---:B----4-:R-:W-:Y:S06]  /*8160*/  HMMA.16816.F32 R76, R24.reuse, R16, R76 ;  /* 0x00000010184c723c */ /* 0x050fec000000184c */
[----:B------:R-:W-:Y:S06]  /*8170*/  HMMA.16816.F32 R80, R24, R18, R80 ;  /* 0x000000121850723c */ /* 0x000fec0000001850 */
[C---:B------:R-:W-:Y:S06]  /*8180*/  HMMA.16816.F32 R108, R4.reuse, R16, R108 ;  /* 0x00000010046c723c */ /* 0x040fec000000186c */
[----:B------:R-:W-:Y:S01]  /*8190*/  HMMA.16816.F32 R112, R4, R18, R112 ;  /* 0x000000120470723c */ /* 0x000fe20000001870 */
[----:B------:R-:W-:-:S04]  /*81a0*/  LEA R16, P0, R166, UR6, 0x1 ;  /* 0x00000006a6107c11 */ /* 0x000fc8000f8008ff */
[----:B------:R-:W-:Y:S01]  /*81b0*/  LEA.HI.X R17, R166, UR7, R165, 0x1, P0 ;  /* 0x00000007a6117c11 */ /* 0x000fe200080f0ca5 */
[----:B--2---:R-:W-:Y:S01]  /*81c0*/  HMMA.16816.F32 R88, R24, R14, R88 ;  /* 0x0000000e1858723c */ /* 0x004fe20000001858 */
[----:B------:R-:W-:-:S03]  /*81d0*/  IMAD.SHL.U32 R19, R55, 0x8, RZ ;  /* 0x0000000837137824 */ /* 0x000fc600078e00ff */
[----:B------:R-:W-:Y:S02]  /*81e0*/  STG.E.U16 desc[UR20][R16.64], R216 ;  /* 0x000000d810007986 */ /* 0x000fe4000c101514 */
[----:B------:R-:W-:Y:S02]  /*81f0*/  HMMA.16816.F32 R120, R4, R14, R120 ;  /* 0x0000000e0478723c */ /* 0x000fe40000001878 */
[----:B------:R-:W-:Y:S04]  /*8200*/  STG.E.U16 desc[UR20][R16.64+0x2], R211 ;  /* 0x000002d310007986 */ /* 0x000fe8000c101514 */
[----:B------:R-:W-:Y:S01]  /*8210*/  HMMA.16816.F32 R84, R24, R12, R84 ;  /* 0x0000000c1854723c */ /* 0x000fe20000001854 */
[C---:B------:R-:W-:Y:S02]  /*8220*/  IMAD.SHL.U32 R15, R55.reuse, 0x40, RZ ;  /* 0x00000040370f7824 */ /* 0x040fe400078e00ff */
[----:B------:R-:W-:-:S02]  /*8230*/  IMAD R55, R55, 0x48, RZ ;  /* 0x0000004837377824 */ /* 0x000fc400078e02ff */
[--C-:B------:R-:W-:Y:S01]  /*8240*/  IMAD.WIDE R14, R15, 0x2, R16.reuse ;  /* 0x000000020f0e7825 */ /* 0x100fe200078e0210 */
[C---:B------:R-:W-:Y:S06]  /*8250*/  HMMA.16816.F32 R116, R4.reuse, R12, R116 ;  /* 0x0000000c0474723c */ /* 0x040fec0000001874 */
[----:B---3--:R-:W-:Y:S01]  /*8260*/  HMMA.16816.F32 R92, R4, R20, R92 ;  /* 0x00000014045c723c */ /* 0x008fe2000000185c */
[----:B------:R-:W-:-:S05]  /*8270*/  IMAD.WIDE R12, R19, 0x2, R16 ;  /* 0x00000002130c7825 */ /* 0x000fca00078e0210 */
[C---:B------:R-:W-:Y:S01]  /*8280*/  HMMA.16816.F32 R104, R4.reuse, R22, R104 ;  /* 0x000000160468723c */ /* 0x040fe20000001868 */
[----:B------:R-:W-:Y:S04]  /*8290*/  STG.E.U16 desc[UR20][R12.64], R162 ;  /* 0x000000a20c007986 */ /* 0x000fe8000c101514 */
[----:B------:R-:W-:Y:S01]  /*82a0*/  STG.E.U16 desc[UR20][R12.64+0x2], R161 ;  /* 0x000002a10c007986 */ /* 0x000fe2000c101514 */
[C---:B-1----:R-:W-:Y:S03]  /*82b0*/  HMMA.16816.F32 R124, R4.reuse, R8, R124 ;  /* 0x00000008047c723c */ /* 0x042fe6000000187c */
[----:B------:R-:W-:Y:S03]  /*82c0*/  STG.E.U16 desc[UR20][R14.64], R158 ;  /* 0x0000009e0e007986 */ /* 0x000fe6000c101514 */
[----:B------:R-:W-:Y:S01]  /*82d0*/  HMMA.16816.F32 R128, R4, R10, R128 ;  /* 0x0000000a0480723c */ /* 0x000fe20000001880 */
[----:B------:R-:W-:Y:S05]  /*82e0*/  STG.E.U16 desc[UR20][R14.64+0x2], R155 ;  /* 0x0000029b0e007986 */ /* 0x000fea000c101514 */
[----:B------:R-:W-:Y:S01]  /*82f0*/  HMMA.16816.F32 R68, R24, R20, R68 ;  /* 0x000000141844723c */ /* 0x000fe20000001844 */
[----:B------:R-:W-:-:S04]  /*8300*/  IMAD.WIDE R4, R55, 0x2, R16 ;  /* 0x0000000237047825 */ /* 0x000fc800078e0210 */
[----:B------:R-:W-:Y:S01]  /*8310*/  FADD.FTZ R6, R44, R183 ;  /* 0x000000b72c067221 */ /* 0x000fe20000010000 */
[----:B------:R-:W-:Y:S01]  /*8320*/  STG.E.U16 desc[UR20][R4.64], R64 ;  /* 0x0000004004007986 */ /* 0x000fe2000c101514 */
[C---:B------:R-:W-:Y:S03]  /*8330*/  HMMA.16816.F32 R72, R24.reuse, R22, R72 ;  /* 0x000000161848723c */ /* 0x040fe60000001848 */
[----:B------:R-:W-:Y:S03]  /*8340*/  STG.E.U16 desc[UR20][R4.64+0x2], R63 ;  /* 0x0000023f04007986 */ /* 0x000fe6000c101514 */
[C---:B------:R-:W-:Y:S01]  /*8350*/  HMMA.16816.F32 R96, R24.reuse, R8, R96 ;  /* 0x000000081860723c */ /* 0x040fe20000001860 */
[----:B------:R-:W-:Y:S04]  /*8360*/  STG.E.U16 desc[UR20][R16.64+0x10], R144 ;  /* 0x0000109010007986 */ /* 0x000fe8000c101514 */
[----:B------:R-:W-:Y:S01]  /*8370*/  STG.E.U16 desc[UR20][R16.64+0x12], R141 ;  /* 0x0000128d10007986 */ /* 0x000fe2000c101514 */
[----:B------:R-:W-:Y:S03]  /*8380*/  HMMA.16816.F32 R100, R24, R10, R100 ;  /* 0x0000000a1864723c */ /* 0x000fe60000001864 */
[----:B------:R-:W-:Y:S04]  /*8390*/  STG.E.U16 desc[UR20][R12.64+0x10], R146 ;  /* 0x000010920c007986 */ /* 0x000fe8000c101514 */
        /* <DEDUP_REMOVED lines=52> */
[----:B------:R1:W-:Y:S02]  /*86e0*/  STG.E.U16 desc[UR20][R4.64+0x72], R245 ;  /* 0x000072f504007986 */ /* 0x0003e4000c101514 */
[----:B-1----:R-:W-:Y:S01]  /*86f0*/  FADD.FTZ R4, R205, R210 ;  /* 0x000000d2cd047221 */ /* 0x002fe20000010000 */
[----:B------:R-:W-:-:S04]  /*8700*/  FADD.FTZ R5, R37, R32 ;  /* 0x0000002025057221 */ /* 0x000fc80000010000 */
[----:B------:R1:W-:Y:S04]  /*8710*/  STL [R1+0xe4], R4 ;  /* 0x0000e40401007387 */ /* 0x0003e80000100800 */
[----:B------:R2:W-:Y:S01]  /*8720*/  STL [R1+0xe0], R6 ;  /* 0x0000e00601007387 */ /* 0x0005e20000100800 */
[----:B-1----:R-:W-:-:S05]  /*8730*/  FADD.FTZ R4, R33, R36 ;  /* 0x0000002421047221 */ /* 0x002fca0000010000 */
[----:B------:R2:W-:Y:S04]  /*8740*/  STL [R1+0xd8], R4 ;  /* 0x0000d80401007387 */ /* 0x0005e80000100800 */
[----:B------:R2:W-:Y:S01]  /*8750*/  STL [R1+0xdc], R5 ;  /* 0x0000dc0501007387 */ /* 0x0005e20000100800 */
[----:B------:R-:W-:Y:S05]  /*8760*/  @!P5 BRA `(.L_x_1608) ;  /* 0x000000680074d947 */ /* 0x000fea0003800000 */
[----:B------:R-:W1:Y:S01]  /*8770*/  LDC.64 R212, c[0x0][0x250] ;  /* 0x00009400ffd47b82 */ /* 0x000e620000000a00 */
[----:B--2---:R-:W-:Y:S01]  /*8780*/  IADD3 R5, R133, -0x2, RZ ;  /* 0xfffffffe85057810 */ /* 0x004fe20007ffe0ff */
[----:B------:R-:W-:Y:S01]  /*8790*/  ULDC UR4, c[0x0][0x2d0] ;  /* 0x0000b40000047ab9 */ /* 0x000fe20000000800 */
[----:B------:R-:W-:Y:S01]  /*87a0*/  IADD3 R4, P0, R16, -0x80, RZ ;  /* 0xffffff8010047810 */ /* 0x000fe20007f1e0ff */
[----:B------:R-:W-:Y:S01]  /*87b0*/  IMAD.WIDE.U32 R6, R58, -0x326172a9, RZ ;  /* 0xcd9e8d573a067825 */ /* 0x000fe200078e00ff */
[----:B-----5:R-:W-:Y:S01]  /*87c0*/  ISETP.GE.AND P2, PT, R134, UR4, PT ;  /* 0x0000000486007c0c */ /* 0x020fe2000bf46270 */
[----:B------:R-:W-:Y:S01]  /*87d0*/  STL [R1+0xa0], R5 ;  /* 0x0000a00501007387 */ /* 0x000fe20000100800 */
[----:B------:R-:W-:Y:S01]  /*87e0*/  MOV R134, R3 ;  /* 0x0000000300867202 */ /* 0x000fe20000000f00 */
[----:B------:R-:W-:Y:S01]  /*87f0*/  IMAD.MOV.U32 R133, RZ, RZ, R2 ;  /* 0x000000ffff857224 */ /* 0x000fe200078e0002 */
[----:B------:R-:W-:Y:S01]  /*8800*/  MOV R135, R0 ;  /* 0x0000000000877202 */ /* 0x000fe20000000f00 */
[----:B------:R2:W-:Y:S01]  /*8810*/  STL [R1+0xd0], R4 ;  /* 0x0000d00401007387 */ /* 0x0005e20000100800 */
[----:B------:R-:W-:Y:S01]  /*8820*/  IMAD.WIDE.U32 R2, R54, -0x2daee0ad, RZ ;  /* 0xd2511f5336027825 */ /* 0x000fe200078e00ff */
[----:B------:R-:W-:Y:S01]  /*8830*/  LOP3.LUT R0, R7, R56, RZ, 0x3c, !PT ;  /* 0x0000003807007212 */ /* 0x000fe200078e3cff */
[----:B------:R-:W-:Y:S01]  /*8840*/  ULDC UR4, c[0x0][0x2ec] ;  /* 0x0000bb0000047ab9 */ /* 0x000fe20000000800 */
[----:B------:R-:W-:Y:S01]  /*8850*/  STL.64 [R1+0xc0], R6 ;  /* 0x0000c00601007387 */ /* 0x000fe20000100a00 */
[----:B------:R-:W-:-:S03]  /*8860*/  IMAD.MOV.U32 R137, RZ, RZ, R132 ;  /* 0x000000ffff897224 */ /* 0x000fc600078e0084 */
[----:B------:R-:W3:Y:S08]  /*8870*/  @!P2 LDC.64 R210, c[0x0][0x220] ;  /* 0x00008800ffd2ab82 */ /* 0x000ef00000000a00 */
[----:B------:R-:W4:Y:S08]  /*8880*/  @!P2 LDC.64 R208, c[0x0][0x220] ;  /* 0x00008800ffd0ab82 */ /* 0x000f300000000a00 */
[----:B------:R-:W3:Y:S01]  /*8890*/  @!P2 LDC.64 R206, c[0x0][0x220] ;  /* 0x00008800ffceab82 */ /* 0x000ee20000000a00 */
[----:B--2---:R-:W-:-:S05]  /*88a0*/  IMAD.WIDE.U32 R4, R57, -0x326172a9, RZ ;  /* 0xcd9e8d5739047825 */ /* 0x004fca00078e00ff */
[----:B------:R2:W-:Y:S01]  /*88b0*/  STL.64 [R1+0xb0], R4 ;  /* 0x0000b00401007387 */ /* 0x0005e20000100a00 */
[----:B------:R-:W-:Y:S01]  /*88c0*/  LOP3.LUT R56, R5, R56, RZ, 0x3c, !PT ;  /* 0x0000003805387212 */ /* 0x000fe200078e3cff */
[----:B------:R-:W3:Y:S02]  /*88d0*/  @!P2 LDC.64 R204, c[0x0][0x220] ;  /* 0x00008800ffccab82 */ /* 0x000ee40000000a00 */
[----:B------:R1:W-:Y:S01]  /*88e0*/  STL.64 [R1+0xc8], R2 ;  /* 0x0000c80201007387 */ /* 0x0003e20000100a00 */
[----:B--2---:R-:W-:Y:S01]  /*88f0*/  IMAD.WIDE.U32 R4, R0, -0x2daee0ad, RZ ;  /* 0xd2511f5300047825 */ /* 0x004fe200078e00ff */
[----:B-1----:R-:W-:-:S03]  /*8900*/  IADD3.X R2, R17, -0x1, RZ, P0, !PT ;  /* 0xffffffff11027810 */ /* 0x002fc600007fe4ff */
[----:B------:R-:W-:Y:S02]  /*8910*/  @!P2 IMAD R0, R213, 0x30, RZ ;  /* 0x00000030d500a824 */ /* 0x000fe400078e02ff */
[----:B------:R1:W-:Y:S04]  /*8920*/  STL [R1+0xd4], R2 ;  /* 0x0000d40201007387 */ /* 0x0003e80000100800 */
[----:B------:R2:W-:Y:S01]  /*8930*/  STL.64 [R1+0xb8], R4 ;  /* 0x0000b80401007387 */ /* 0x0005e20000100a00 */
[----:B-1----:R-:W-:-:S05]  /*8940*/  IMAD.WIDE.U32 R2, R56, -0x2daee0ad, RZ ;  /* 0xd2511f5338027825 */ /* 0x002fca00078e00ff */
[----:B------:R2:W-:Y:S04]  /*8950*/  STL.64 [R1+0xa8], R2 ;  /* 0x0000a80201007387 */ /* 0x0005e80000100a00 */
[----:B------:R2:W-:Y:S01]  /*8960*/  @!P2 STL [R1+0x9c], R0 ;  /* 0x00009c000100a387 */ /* 0x0005e20000100800 */
[----:B---34-:R-:W-:Y:S05]  /*8970*/  BRA `(.L_x_1609) ;  /* 0x0000000000dc7947 */ /* 0x018fea0003800000 */
.L_x_1611:
[----:B------:R-:W2:Y:S01]  /*8980*/  LDL.64 R178, [R1+0x88] ;  /* 0x0000880001b27983 */ /* 0x000ea20000100a00 */
[----:B------:R-:W1:Y:S01]  /*8990*/  LDC.64 R144, c[0x0][0x248] ;  /* 0x00009200ff907b82 */ /* 0x000e620000000a00 */
[----:B------:R-:W-:Y:S02]  /*89a0*/  VIADD R3, R169, 0xffffffff ;  /* 0xffffffffa9037836 */ /* 0x000fe40000000000 */
[----:B------:R-:W3:Y:S01]  /*89b0*/  LDL.64 R176, [R1+0x90] ;  /* 0x0000900001b07983 */ /* 0x000ee20000100a00 */
[----:B------:R-:W-:Y:S02]  /*89c0*/  IMAD.MOV.U32 R168, RZ, RZ, R138 ;  /* 0x000000ffffa87224 */ /* 0x000fe400078e008a */
[----:B------:R-:W-:Y:S01]  /*89d0*/  SHF.R.S32.HI R147, RZ, 0x1f, R3 ;  /* 0x0000001fff937819 */ /* 0x000fe20000011403 */
[----:B------:R-:W4:Y:S01]  /*89e0*/  LDL R170, [R1+0x6c] ;  /* 0x00006c0001aa7983 */ /* 0x000f220000100800 */
[----:B------:R-:W5:Y:S03]  /*89f0*/  @!P2 LDC.64 R142, c[0x0][0x218] ;  /* 0x00008600ff8eab82 */ /* 0x000f660000000a00 */
[----:B------:R-:W4:Y:S04]  /*8a00*/  LDL R171, [R1+0x68] ;  /* 0x0000680001ab7983 */ /* 0x000f280000100800 */
[----:B------:R1:W-:Y:S01]  /*8a10*/  @P2 STS.128 [R168+0x4000], RZ ;  /* 0x004000ffa8002388 */ /* 0x0003e20000000c00 */
[----:B------:R-:W4:Y:S08]  /*8a20*/  @!P2 LDC.64 R140, c[0x0][0x218] ;  /* 0x00008600ff8cab82 */ /* 0x000f300000000a00 */
[----:B------:R-:W4:Y:S01]  /*8a30*/  @!P2 LDC.64 R138, c[0x0][0x218] ;  /* 0x00008600ff8aab82 */ /* 0x000f220000000a00 */
[-C--:B-1----:R-:W-:Y:S02]  /*8a40*/  IMAD R146, R147, R144.reuse, RZ ;  /* 0x0000009093927224 */ /* 0x082fe400078e02ff */
[C---:B------:R-:W-:Y:S04]  /*8a50*/  IMAD.WIDE.U32 R148, R3.reuse, R144, RZ ;  /* 0x0000009003947225 */ /* 0x040fe800078e00ff */
[----:B------:R-:W-:Y:S02]  /*8a60*/  IMAD R146, R3, R145, R146 ;  /* 0x0000009103927224 */ /* 0x000fe400078e0292 */
[----:B------:R-:W1:Y:S02]  /*8a70*/  @!P2 LDC.64 R2, c[0x0][0x218] ;  /* 0x00008600ff02ab82 */ /* 0x000e640000000a00 */
[----:B------:R-:W-:Y:S01]  /*8a80*/  IMAD.IADD R146, R149, 0x1, R146 ;  /* 0x0000000195927824 */ /* 0x000fe200078e0292 */
[----:B--2---:R-:W-:Y:S04]  /*8a90*/  LEA R150, P0, R148, R178, 0x6 ;  /* 0x000000b294967211 */ /* 0x004fe800078030ff */
[----:B-----5:R-:W-:Y:S02]  /*8aa0*/  @!P2 LEA R142, P4, R150, R142, 0x1 ;  /* 0x0000008e968ea211 */ /* 0x020fe400078808ff */
[----:B---3--:R-:W-:Y:S01]  /*8ab0*/  LEA.HI.X R151, R148, R177, R146, 0x6, P0 ;  /* 0x000000b194977211 */ /* 0x008fe200000f3492 */
[----:B------:R-:W-:Y:S01]  /*8ac0*/  @!P2 IMAD R146, R145, 0x30, RZ ;  /* 0x000000309192a824 */ /* 0x000fe200078e02ff */
[----:B----4-:R-:W-:Y:S02]  /*8ad0*/  @!P2 IADD3 R147, P3, R170, R150, RZ ;  /* 0x00000096aa93a210 */ /* 0x010fe40007f7e0ff */
[--C-:B------:R-:W-:Y:S01]  /*8ae0*/  @!P2 LEA.HI.X R143, R150, R143, R151.reuse, 0x1, P4 ;  /* 0x0000008f968fa211 */ /* 0x100fe200020f0c97 */
[C---:B------:R-:W-:Y:S01]  /*8af0*/  @!P2 IMAD.WIDE.U32 R152, R144.reuse, 0x30, R150 ;  /* 0x000000309098a825 */ /* 0x040fe200078e0096 */
[----:B------:R-:W-:Y:S02]  /*8b00*/  @!P2 LEA R154, P1, R147, R140, 0x1 ;  /* 0x0000008c939aa211 */ /* 0x000fe400078208ff */
[C---:B------:R-:W-:Y:S01]  /*8b10*/  @!P2 LEA R148, P0, R144.reuse, R150, 0x5 ;  /* 0x000000969094a211 */ /* 0x040fe200078028ff */
[----:B------:R-:W-:Y:S01]  /*8b20*/  @!PT LDS RZ, [RZ] ;  /* 0x00000000fffff984 */ /* 0x000fe20000000800 */
[----:B------:R-:W-:Y:S01]  /*8b30*/  @!PT LDS RZ, [RZ] ;  /* 0x00000000fffff984 */ /* 0x000fe20000000800 */
[----:B------:R-:W-:Y:S01]  /*8b40*/  @!PT LDS RZ, [RZ] ;  /* 0x00000000fffff984 */ /* 0x000fe20000000800 */
[----:B------:R2:W-:Y:S01]  /*8b50*/  @!P2 LDGSTS.E.BYPASS.LTC128B.128 [R168+0x4000], desc[UR20][R142.64] ;  /* 0x040000008ea8afae */ /* 0x0005e2000b901d54 */
[----:B------:R-:W-:Y:S02]  /*8b60*/  @!P2 IMAD.X R140, R171, 0x1, R151, P3 ;  /* 0x00000001ab8ca824 */ /* 0x000fe400018e0697 */
[----:B------:R-:W-:Y:S01]  /*8b70*/  @!P2 LEA.HI.X R145, R144, R151, R145, 0x5, P0 ;  /* 0x000000979091a211 */ /* 0x000fe200000f2c91 */
[----:B------:R2:W-:Y:S01]  /*8b80*/  @P2 STS.128 [R168+0x4800], RZ ;  /* 0x004800ffa8002388 */ /* 0x0005e20000000c00 */
[----:B------:R-:W-:Y:S01]  /*8b90*/  @!P2 LEA R138, P0, R148, R138, 0x1 ;  /* 0x0000008a948aa211 */ /* 0x000fe200078008ff */
[----:B------:R-:W-:Y:S01]  /*8ba0*/  @!P2 IMAD.IADD R146, R146, 0x1, R153 ;  /* 0x000000019292a824 */ /* 0x000fe200078e0299 */
[----:B------:R-:W-:Y:S02]  /*8bb0*/  @!P2 LEA.HI.X R155, R147, R141, R140, 0x1, P1 ;  /* 0x0000008d939ba211 */ /* 0x000fe400008f0c8c */
        /* <DEDUP_REMOVED lines=17> */
[----:B------:R-:W0:Y:S01]  /*8cd0*/  LDGDEPBAR ;  /* 0x00000000000079af */ /* 0x000e220000000000 */
[----:B------:R-:W-:Y:S05]  /*8ce0*/  BRA `(.L_x_1610) ;  /* 0x0000000c00247947 */ /* 0x000fea0003800000 */
.L_x_1609:
[----:B------:R-:W3:Y:S01]  /*8cf0*/  LDL R132, [R1+0xa0] ;  /* 0x0000a00001847983 */ /* 0x000ee20000100800 */
[----:B------:R-:W-:Y:S05]  /*8d00*/  DEPBAR.LE SB0, 0x0 ;  /* 0x000080000000791a */ /* 0x000fea0000000000 */
[----:B----4-:R-:W4:Y:S06]  /*8d10*/  LDL.64 R10, [R1+0x80] ;  /* 0x00008000010a7983 */ /* 0x010f2c0000100a00 */
[----:B-----5:R-:W5:Y:S06]  /*8d20*/  LDL R8, [R1+0x60] ;  /* 0x0000600001087983 */ /* 0x020f6c0000100800 */
[----:B--2---:R-:W2:Y:S06]  /*8d30*/  LDL R4, [R1+0x74] ;  /* 0x0000740001047983 */ /* 0x004eac0000100800 */
[----:B------:R-:W5:Y:S01]  /*8d40*/  LDL R5, [R1+0x9c] ;  /* 0x00009c0001057983 */ /* 0x000f620000100800 */
[----:B------:R-:W-:Y:S01]  /*8d50*/  BAR.SYNC.DEFER_BLOCKING 0x0 ;  /* 0x0000000000007b1d */ /* 0x000fe20000010000 */
[----:B---3--:R-:W-:Y:S05]  /*8d60*/  SHF.R.S32.HI R3, RZ, 0x1f, R132 ;  /* 0x0000001fff037819 */ /* 0x008fea0000011484 */
[-C--:B------:R-:W-:Y:S02]  /*8d70*/  IMAD R0, R3, R212.reuse, RZ ;  /* 0x000000d403007224 */ /* 0x080fe400078e02ff */
[C---:B------:R-:W-:Y:S04]  /*8d80*/  IMAD.WIDE.U32 R2, R132.reuse, R212, RZ ;  /* 0x000000d484027225 */ /* 0x040fe800078e00ff */
[----:B------:R-:W-:Y:S01]  /*8d90*/  IMAD R0, R132, R213, R0 ;  /* 0x000000d584007224 */ /* 0x000fe200078e0200 */
[----:B----4-:R-:W-:Y:S01]  /*8da0*/  LEA R6, P0, R2, R10, 0x6 ;  /* 0x0000000a02067211 */ /* 0x010fe200078030ff */
[----:B--2---:R-:W-:Y:S02]  /*8db0*/  @P2 STS.128 [R4+0x6000], RZ ;  /* 0x006000ff04002388 */ /* 0x004fe40000000c00 */
[----:B------:R-:W-:Y:S01]  /*8dc0*/  IMAD.IADD R0, R3, 0x1, R0 ;  /* 0x0000000103007824 */ /* 0x000fe200078e0200 */
[----:B------:R-:W-:Y:S02]  /*8dd0*/  @!P2 LEA R14, P5, R6, R210, 0x1 ;  /* 0x000000d2060ea211 */ /* 0x000fe400078a08ff */
[----:B------:R-:W-:Y:S02]  /*8de0*/  @!P2 LEA R3, P4, R212, R6, 0x4 ;  /* 0x00000006d403a211 */ /* 0x000fe400078820ff */
[----:B-----5:R-:W-:Y:S02]  /*8df0*/  LEA.HI.X R7, R2, R8, R0, 0x6, P0 ;  /* 0x0000000802077211 */ /* 0x020fe400000f3400 */
[C---:B------:R-:W-:Y:S02]  /*8e00*/  @!P2 LEA R10, P3, R3.reuse, R208, 0x1 ;  /* 0x000000d0030aa211 */ /* 0x040fe400078608ff */
[----:B------:R-:W-:Y:S02]  /*8e10*/  @!P2 LEA.HI.X R15, R6, R211, R7, 0x1, P5 ;  /* 0x000000d3060fa211 */ /* 0x000fe400028f0c07 */
[C-C-:B------:R-:W-:Y:S02]  /*8e20*/  @!P2 LEA.HI.X R0, R212.reuse, R7, R213.reuse, 0x4, P4 ;  /* 0x00000007d400a211 */ /* 0x140fe400020f24d5 */
[C---:B------:R-:W-:Y:S01]  /*8e30*/  @!P2 LEA R139, P1, R212.reuse, R6, 0x5 ;  /* 0x00000006d48ba211 */ /* 0x040fe200078228ff */
[----:B------:R-:W-:Y:S01]  /*8e40*/  @!PT LDS RZ, [RZ] ;  /* 0x00000000fffff984 */ /* 0x000fe20000000800 */
[----:B------:R-:W-:Y:S01]  /*8e50*/  @!PT LDS RZ, [RZ] ;  /* 0x00000000fffff984 */ /* 0x000fe20000000800 */
[----:B------:R-:W-:Y:S01]  /*8e60*/  @!PT LDS RZ, [RZ] ;  /* 0x00000000fffff984 */ /* 0x000fe20000000800 */
[----:B------:R-:W-:Y:S01]  /*8e70*/  @!P2 LDGSTS.E.BYPASS.LTC128B.128 [R4+0x6000], desc[UR20][R14.64] ;  /* 0x060000000e04afae */ /* 0x000fe2000b901d54 */
[----:B------:R-:W-:Y:S02]  /*8e80*/  @!P2 LEA.HI.X R11, R3, R209, R0, 0x1, P3 ;  /* 0x000000d1030ba211 */ /* 0x000fe400018f0c00 */
[C---:B------:R-:W-:Y:S03]  /*8e90*/  @!P2 LEA R138, P0, R139.reuse, R206, 0x1 ;  /* 0x000000ce8b8aa211 */ /* 0x040fe600078008ff */
[----:B------:R-:W-:Y:S01]  /*8ea0*/  @P2 STS.128 [R4+0x6800], RZ ;  /* 0x006800ff04002388 */ /* 0x000fe20000000c00 */
[C---:B------:R-:W-:Y:S01]  /*8eb0*/  @!P2 LEA.HI.X R2, R212.reuse, R7, R213, 0x5, P1 ;  /* 0x00000007d402a211 */ /* 0x040fe200008f2cd5 */
[----:B------:R-:W-:Y:S04]  /*8ec0*/  @!P2 IMAD.WIDE.U32 R6, R212, 0x30, R6 ;  /* 0x00000030d406a825 */ /* 0x000fe800078e0006 */
[----:B------:R-:W-:Y:S01]  /*8ed0*/  @!PT LDS RZ, [RZ] ;  /* 0x00000000fffff984 */ /* 0x000fe20000000800 */
[----:B------:R-:W-:Y:S01]  /*8ee0*/  @!PT LDS RZ, [RZ] ;  /* 0x00000000fffff984 */ /* 0x000fe20000000800 */
[----:B------:R-:W-:Y:S01]  /*8ef0*/  @!PT LDS RZ, [RZ] ;  /* 0x00000000fffff984 */ /* 0x000fe20000000800 */
[----:B------:R-:W-:Y:S01]  /*8f00*/  @!P2 LDGSTS.E.BYPASS.LTC128B.128 [R4+0x6800], desc[UR20][R10.64] ;  /* 0x068000000a04afae */ /* 0x000fe2000b901d54 */
[----:B------:R-:W-:Y:S01]  /*8f10*/  @!P2 LEA.HI.X R139, R139, R207, R2, 0x1, P0 ;  /* 0x000000cf8b8ba211 */ /* 0x000fe200000f0c02 */
[----:B------:R-:W-:Y:S01]  /*8f20*/  @!P2 IMAD.IADD R0, R5, 0x1, R7 ;  /* 0x000000010500a824 */ /* 0x000fe200078e0207 */
[C---:B------:R-:W-:Y:S03]  /*8f30*/  @!P2 LEA R2, P0, R6.reuse, R204, 0x1 ;  /* 0x000000cc0602a211 */ /* 0x040fe600078008ff */
[----:B------:R-:W-:Y:S01]  /*8f40*/  @P2 STS.128 [R4+0x7000], RZ ;  /* 0x007000ff04002388 */ /* 0x000fe20000000c00 */
[----:B------:R-:W-:Y:S05]  /*8f50*/  @!P2 LEA.HI.X R3, R6, R205, R0, 0x1, P0 ;  /* 0x000000cd0603a211 */ /* 0x000fea00000f0c00 */
[----:B------:R-:W-:Y:S01]  /*8f60*/  @!PT LDS RZ, [RZ] ;  /* 0x00000000fffff984 */ /* 0x000fe20000000800 */
[----:B------:R-:W-:Y:S01]  /*8f70*/  @!PT LDS RZ, [RZ] ;  /* 0x00000000fffff984 */ /* 0x000fe20000000800 */
[----:B------:R-:W-:Y:S01]  /*8f80*/  @!PT LDS RZ, [RZ] ;  /* 0x00000000fffff984 */ /* 0x000fe20000000800 */
[----:B------:R1:W-:Y:S02]  /*8f90*/  @!P2 LDGSTS.E.BYPASS.LTC128B.128 [R4+0x7000], desc[UR20][R138.64] ;  /* 0x070000008a04afae */ /* 0x0003e4000b901d54 */
[----:B-1----:R-:W-:Y:S05]  /*8fa0*/  IMAD.MOV.U32 R138, RZ, RZ, R4 ;  /* 0x000000ffff8a7224 */ /* 0x002fea00078e0004 */
[----:B------:R-:W-:Y:S06]  /*8fb0*/  @P2 STS.128 [R138+0x7800], RZ ;  /* 0x007800ff8a002388 */ /* 0x000fec0000000c00 */
[----:B------:R-:W-:Y:S01]  /*8fc0*/  @!PT LDS RZ, [RZ] ;  /* 0x00000000fffff984 */ /* 0x000fe20000000800 */
[----:B------:R-:W-:Y:S01]  /*8fd0*/  @!PT LDS RZ, [RZ] ;  /* 0x00000000fffff984 */ /* 0x000fe20000000800 */
[----:B------:R-:W-:Y:S01]  /*8fe0*/  @!PT LDS RZ, [RZ] ;  /* 0x00000000fffff984 */ /* 0x000fe20000000800 */
[----:B------:R1:W-:Y:S06]  /*8ff0*/  @!P2 LDGSTS.E.BYPASS.LTC128B.128 [R138+0x7800], desc[UR20][R2.64] ;  /* 0x07800000028aafae */ /* 0x0003ec000b901d54 */
[----:B------:R-:W-:Y:S06]  /*9000*/  LDSM.16.M88.4 R140, [R202] ;  /* 0x00000000ca8c783b */ /* 0x000fec0000000200 */
[----:B------:R-:W2:Y:S06]  /*9010*/  LDSM.16.M88.4 R144, [R201+0x4000] ;  /* 0x00400000c990783b */ /* 0x000eac0000000200 */
[----:B------:R-:W3:Y:S06]  /*9020*/  LDSM.16.M88.4 R148, [R202+0x2000] ;  /* 0x00200000ca94783b */ /* 0x000eec0000000200 */
[----:B------:R-:W4:Y:S06]  /*9030*/  LDSM.16.M88.4 R152, [R201+0x4800] ;  /* 0x00480000c998783b */ /* 0x000f2c0000000200 */
[----:B------:R-:W0:Y:S06]  /*9040*/  LDGDEPBAR ;  /* 0x00000000000079af */ /* 0x000e2c0000000000 */
[----:B------:R-:W5:Y:S06]  /*9050*/  LDSM.16.M88.4 R156, [R201+0x5000] ;  /* 0x00500000c99c783b */ /* 0x000f6c0000000200 */
[----:B------:R-:W1:Y:S06]  /*9060*/  LDSM.16.M88.4 R160, [R201+0x5800] ;  /* 0x00580000c9a0783b */ /* 0x000e6c0000000200 */
[----:B------:R-:W-:Y:S01]  /*9070*/  LDSM.16.M88.4 R164, [R200] ;  /* 0x00000000c8a4783b */ /* 0x000fe20000000200 */
[-C--:B--2---:R-:W-:Y:S05]  /*9080*/  HMMA.16816.F32 R4, R140, R144.reuse, RZ ;  /* 0x000000908c04723c */ /* 0x084fea00000018ff */
[----:B------:R-:W2:Y:S01]  /*9090*/  LDSM.16.M88.4 R168, [R195+0x4000] ;  /* 0x00400000c3a8783b */ /* 0x000ea20000000200 */
[C---:B---3--:R-:W-:Y:S05]  /*90a0*/  HMMA.16816.F32 R8, R148.reuse, R144, RZ ;  /* 0x000000909408723c */ /* 0x048fea00000018ff */
[----:B------:R-:W3:Y:S01]  /*90b0*/  LDSM.16.M88.4 R172, [R200+0x2000] ;  /* 0x00200000c8ac783b */ /* 0x000ee20000000200 */
[-C--:B------:R-:W-:Y:S05]  /*90c0*/  HMMA.16816.F32 R12, R148, R146.reuse, RZ ;  /* 0x00000092940c723c */ /* 0x080fea00000018ff */
[----:B------:R-:W3:Y:S01]  /*90d0*/  LDSM.16.M88.4 R176, [R195+0x4800] ;  /* 0x00480000c3b0783b */ /* 0x000ee20000000200 */
[C---:B------:R-:W-:Y:S05]  /*90e0*/  HMMA.16816.F32 R16, R140.reuse, R146, RZ ;  /* 0x000000928c10723c */ /* 0x040fea00000018ff */
[----:B------:R-:W3:Y:S01]  /*90f0*/  LDSM.16.M88.4 R180, [R195+0x5000] ;  /* 0x00500000c3b4783b */ /* 0x000ee20000000200 */
[-C--:B----4-:R-:W-:Y:S05]  /*9100*/  HMMA.16816.F32 R20, R140, R152.reuse, RZ ;  /* 0x000000988c14723c */ /* 0x090fea00000018ff */
[----:B------:R-:W4:Y:S01]  /*9110*/  LDSM.16.M88.4 R184, [R195+0x5800] ;  /* 0x00580000c3b8783b */ /* 0x000f220000000200 */
[C---:B------:R-:W-:Y:S05]  /*9120*/  HMMA.16816.F32 R24, R148.reuse, R152, RZ ;  /* 0x000000989418723c */ /* 0x040fea00000018ff */
[----:B------:R-:W-:Y:S01]  /*9130*/  LDSM.16.M88.4 R144, [R198] ;  /* 0x00000000c690783b */ /* 0x000fe20000000200 */
[-C--:B------:R-:W-:Y:S06]  /*9140*/  HMMA.16816.F32 R28, R148, R154.reuse, RZ ;  /* 0x0000009a941c723c */ /* 0x080fec00000018ff */
[C---:B------:R-:W-:Y:S01]  /*9150*/  HMMA.16816.F32 R32, R140.reuse, R154, RZ ;  /* 0x0000009a8c20723c */ /* 0x040fe200000018ff */
[----:B------:R-:W-:Y:S05]  /*9160*/  LDSM.16.M88.4 R152, [R191] ;  /* 0x00000000bf98783b */ /* 0x000fea0000000200 */
[-C--:B-----5:R-:W-:Y:S06]  /*9170*/  HMMA.16816.F32 R36, R140, R156.reuse, RZ ;  /* 0x0000009c8c24723c */ /* 0x0a0fec00000018ff */
[C---:B------:R-:W-:Y:S06]  /*9180*/  HMMA.16816.F32 R40, R148.reuse, R156, RZ ;  /* 0x0000009c9428723c */ /* 0x040fec00000018ff */
[-C--:B------:R-:W-:Y:S06]  /*9190*/  HMMA.16816.F32 R44, R148, R158.reuse, RZ ;  /* 0x0000009e942c723c */ /* 0x080fec00000018ff */
[C---:B------:R-:W-:Y:S01]  /*91a0*/  HMMA.16816.F32 R48, R140.reuse, R158, RZ ;  /* 0x0000009e8c30723c */ /* 0x040fe200000018ff */
[----:B------:R-:W-:Y:S05]  /*91b0*/  LDSM.16.M88.4 R156, [R190] ;  /* 0x00000000be9c783b */ /* 0x000fea0000000200 */
[-C--:B-1----:R-:W-:Y:S06]  /*91c0*/  HMMA.16816.F32 R52, R140, R160.reuse, RZ ;  /* 0x000000a08c34723c */ /* 0x082fec00000018ff */
[C---:B------:R-:W-:Y:S06]  /*91d0*/  HMMA.16816.F32 R56, R148.reuse, R160, RZ ;  /* 0x000000a09438723c */ /* 0x040fec00000018ff */
[-C--:B------:R-:W-:Y:S01]  /*91e0*/  HMMA.16816.F32 R60, R148, R162.reuse, RZ ;  /* 0x000000a2943c723c */ /* 0x080fe200000018ff */
[----:B------:R-:W-:Y:S05]  /*91f0*/  LDSM.16.M88.4 R148, [R199+0x2000] ;  /* 0x00200000c794783b */ /* 0x000fea0000000200 */
[----:B------:R-:W-:Y:S01]  /*9200*/  HMMA.16816.F32 R64, R140, R162, RZ ;  /* 0x000000a28c40723c */ /* 0x000fe200000018ff */
[----:B------:R-:W1:Y:S05]  /*9210*/  LDSM.16.M88.4 R140, [R199] ;  /* 0x00000000c78c783b */ /* 0x000e6a0000000200 */
[-C--:B--2---:R-:W-:Y:S01]  /*9220*/  HMMA.16816.F32 R4, R164, R168.reuse, R4 ;  /* 0x000000a8a404723c */ /* 0x084fe20000001804 */
[----:B------:R-:W2:Y:S05]  /*9230*/  LDSM.16.M88.4 R160, [R189] ;  /* 0x00000000bda0783b */ /* 0x000eaa0000000200 */
[C---:B---3--:R-:W-:Y:S06]  /*9240*/  HMMA.16816.F32 R8, R172.reuse, R168, R8 ;  /* 0x000000a8ac08723c */ /* 0x048fec0000001808 */
[-C--:B------:R-:W-:Y:S05]  /*9250*/  HMMA.16816.F32 R12, R172, R170.reuse, R12 ;  /* 0x000000aaac0c723c */ /* 0x080fea000000180c */
[----:B------:R-:W-:Y:S01]  /*9260*/  IMAD.MOV.U32 R169, RZ, RZ, R132 ;  /* 0x000000ffffa97224 */ /* 0x000fe200078e0084 */
[C---:B------:R-:W-:Y:S04]  /*9270*/  HMMA.16816.F32 R16, R164.reuse, R170, R16 ;  /* 0x000000aaa410723c */ /* 0x040fe80000001810 */
[----:B------:R-:W-:Y:S02]  /*9280*/  ISETP.GE.AND P0, PT, R169, 0x1, PT ;  /* 0x00000001a900780c */ /* 0x000fe40003f06270 */
        /* <DEDUP_REMOVED lines=8> */
[-C--:B----4-:R-:W-:Y:S06]  /*9310*/  HMMA.16816.F32 R52, R164, R184.reuse, R52 ;  /* 0x000000b8a434723c */ /* 0x090fec0000001834 */
[C---:B------:R-:W-:Y:S06]  /*9320*/  HMMA.16816.F32 R56, R172.reuse, R184, R56 ;  /* 0x000000b8ac38723c */ /* 0x040fec0000001838 */
[-C--:B------:R-:W-:Y:S06]  /*9330*/  HMMA.16816.F32 R60, R172, R186.reuse, R60 ;  /* 0x000000baac3c723c */ /* 0x080fec000000183c */
[----:B------:R-:W-:Y:S01]  /*9340*/  HMMA.16816.F32 R64, R164, R186, R64 ;  /* 0x000000baa440723c */ /* 0x000fe20000001840 */
[----:B------:R-:W-:Y:S05]  /*9350*/  LDSM.16.M88.4 R164, [R188+0x800] ;  /* 0x00080000bca4783b */ /* 0x000fea0000000200 */
[-C--:B-1----:R-:W-:Y:S06]  /*9360*/  HMMA.16816.F32 R4, R140, R144.reuse, R4 ;  /* 0x000000908c04723c */ /* 0x082fec0000001804 */
[C---:B------:R-:W-:Y:S06]  /*9370*/  HMMA.16816.F32 R8, R148.reuse, R144, R8 ;  /* 0x000000909408723c */ /* 0x040fec0000001808 */
[-C--:B------:R-:W-:Y:S06]  /*9380*/  HMMA.16816.F32 R12, R148, R146.reuse, R12 ;  /* 0x00000092940c723c */ /* 0x080fec000000180c */
[C---:B------:R-:W-:Y:S01]  /*9390*/  HMMA.16816.F32 R16, R140.reuse, R146, R16 ;  /* 0x000000928c10723c */ /* 0x040fe20000001810 */
[----:B------:R-:W-:Y:S05]  /*93a0*/  LDSM.16.M88.4 R144, [R197] ;  /* 0x00000000c590783b */ /* 0x000fea0000000200 */
[-C--:B------:R-:W-:Y:S06]  /*93b0*/  HMMA.16816.F32 R20, R140, R152.reuse, R20 ;  /* 0x000000988c14723c */ /* 0x080fec0000001814 */
        /* <DEDUP_REMOVED lines=8> */
[----:B------:R-:W3:Y:S05]  /*9440*/  LDSM.16.M88.4 R156, [R197+0x2000] ;  /* 0x00200000c59c783b */ /* 0x000eea0000000200 */
[-C--:B--2---:R-:W-:Y:S06]  /*9450*/  HMMA.16816.F32 R52, R140, R160.reuse, R52 ;  /* 0x000000a08c34723c */ /* 0x084fec0000001834 */
[C---:B------:R-:W-:Y:S06]  /*9460*/  HMMA.16816.F32 R56, R148.reuse, R160, R56 ;  /* 0x000000a09438723c */ /* 0x040fec0000001838 */
[-C--:B------:R-:W-:Y:S01]  /*9470*/  HMMA.16816.F32 R60, R148, R162.reuse, R60 ;  /* 0x000000a2943c723c */ /* 0x080fe2000000183c */
[----:B------:R-:W2:Y:S05]  /*9480*/  LDSM.16.M88.4 R148, [R188+0x1000] ;  /* 0x00100000bc94783b */ /* 0x000eaa0000000200 */
[----:B------:R-:W-:Y:S01]  /*9490*/  HMMA.16816.F32 R64, R140, R162, R64 ;  /* 0x000000a28c40723c */ /* 0x000fe20000001840 */
[----:B------:R-:W4:Y:S01]  /*94a0*/  LDSM.16.M88.4 R140, [R188+0x1800] ;  /* 0x00180000bc8c783b */ /* 0x000f220000000200 */
[----:B------:R-:W-:Y:S04]  /*94b0*/  DEPBAR.LE SB0, 0x0 ;  /* 0x000080000000791a */ /* 0x000fe80000000000 */
[-C--:B-1----:R-:W-:Y:S01]  /*94c0*/  HMMA.16816.F32 R4, R144, R152.reuse, R4 ;  /* 0x000000989004723c */ /* 0x082fe20000001804 */
[----:B------:R-:W-:Y:S05]  /*94d0*/  BAR.SYNC.DEFER_BLOCKING 0x0 ;  /* 0x0000000000007b1d */ /* 0x000fea0000010000 */
[C---:B---3--:R-:W-:Y:S06]  /*94e0*/  HMMA.16816.F32 R8, R156.reuse, R152, R8 ;  /* 0x000000989c08723c */ /* 0x048fec0000001808 */
[-C--:B------:R-:W-:Y:S06]  /*94f0*/  HMMA.16816.F32 R12, R156, R154.reuse, R12 ;  /* 0x0000009a9c0c723c */ /* 0x080fec000000180c */
[C---:B------:R-:W-:Y:S06]  /*9500*/  HMMA.16816.F32 R16, R144.reuse, R154, R16 ;  /* 0x0000009a9010723c */ /* 0x040fec0000001810 */
[----:B------:R-:W-:Y:S01]  /*9510*/  FMNMX.FTZ R0, R4, R137, !PT ;  /* 0x0000008904007209 */ /* 0x000fe20007810000 */
[-C--:B------:R-:W-:Y:S04]  /*9520*/  HMMA.16816.F32 R20, R144, R164.reuse, R20 ;  /* 0x000000a49014723c */ /* 0x080fe80000001814 */
[----:B------:R-:W-:Y:S02]  /*9530*/  FMNMX.FTZ R132, R6, R134, !PT ;  /* 0x0000008606847209 */ /* 0x000fe40007810000 */
        /* <DEDUP_REMOVED lines=68> */
.L_x_1610:
[----:B------:R-:W-:Y:S01]  /*9980*/  FMNMX.FTZ R132, R58, R132, !PT ;  /* 0x000000843a847209 */ /* 0x000fe20007810000 */
[----:B------:R-:W3:Y:S01]  /*9990*/  LDL.64 R172, [R1+0xc8] ;  /* 0x0000c80001ac7983 */ /* 0x000ee20000100a00 */
[----:B--2---:R-:W-:Y:S01]  /*99a0*/  FMNMX.FTZ R3, R67, R162, !PT ;  /* 0x000000a243037209 */ /* 0x004fe20007810000 */
[----:B------:R-:W-:Y:S01]  /*99b0*/  IMAD.MOV.U32 R153, RZ, RZ, R169 ;  /* 0x000000ffff997224 */ /* 0x000fe200078e00a9 */
[----:B------:R-:W-:Y:S02]  /*99c0*/  FMNMX.FTZ R139, R59, R132, !PT ;  /* 0x000000843b8b7209 */ /* 0x000fe40007810000 */
[----:B------:R-:W-:Y:S01]  /*99d0*/  FMNMX.FTZ R2, R61, R136, !PT ;  /* 0x000000883d027209 */ /* 0x000fe20007810000 */
[----:B------:R-:W2:Y:S01]  /*99e0*/  LDL.64 R160, [R1+0xc0] ;  /* 0x0000c00001a07983 */ /* 0x000ea20000100a00 */
[----:B------:R-:W-:Y:S01]  /*99f0*/  FMNMX.FTZ R138, R62, R139, !PT ;  /* 0x0000008b3e8a7209 */ /* 0x000fe20007810000 */
[----:B------:R-:W-:Y:S03]  /*9a00*/  IMAD.SHL.U32 R151, R153, 0x2, RZ ;  /* 0x0000000299977824 */ /* 0x000fe600078e00ff */
[----:B------:R-:W-:Y:S01]  /*9a10*/  FMNMX.FTZ R139, R63, R138, !PT ;  /* 0x0000008a3f8b7209 */ /* 0x000fe20007810000 */
        /* <DEDUP_REMOVED lines=10> */
[----:B------:R1:W-:Y:S06]  /*9ac0*/  STL.64 [R1+0xf8], R198 ;  /* 0x0000f8c601007387 */ /* 0x0003ec0000100a00 */
[----:B------:R-:W4:Y:S08]  /*9ad0*/  SHFL.BFLY PT, R145, R0, 0x2, 0x1f ;  /* 0x0c401f0000917f89 */ /* 0x000f3000000e0000 */
[----:B------:R-:W4:Y:S08]  /*9ae0*/  SHFL.BFLY PT, R136, R3, 0x2, 0x1f ;  /* 0x0c401f0003887f89 */ /* 0x000f3000000e0000 */
[----:B------:R-:W4:Y:S08]  /*9af0*/  SHFL.BFLY PT, R141, R2, 0x2, 0x1f ;  /* 0x0c401f00028d7f89 */ /* 0x000f3000000e0000 */
[----:B------:R-:W4:Y:S08]  /*9b00*/  SHFL.BFLY PT, R140, R139, 0x2, 0x1f ;  /* 0x0c401f008b8c7f89 */ /* 0x000f3000000e0000 */
[----:B-1----:R-:W2:Y:S01]  /*9b10*/  LDL.64 R198, [R1+0xa8] ;  /* 0x0000a80001c67983 */ /* 0x002ea20000100a00 */
[----:B----4-:R-:W-:Y:S05]  /*9b20*/  FMNMX.FTZ R145, R0, R145, !PT ;  /* 0x0000009100917209 */ /* 0x010fea0007810000 */
[----:B------:R1:W-:Y:S01]  /*9b30*/  STL.64 [R1+0xf0], R190 ;  /* 0x0000f0be01007387 */ /* 0x0003e20000100a00 */
[----:B------:R-:W-:Y:S02]  /*9b40*/  FMNMX.FTZ R136, R3, R136, !PT ;  /* 0x0000008803887209 */ /* 0x000fe40007810000 */
[----:B------:R-:W-:Y:S03]  /*9b50*/  FMNMX.FTZ R141, R2, R141, !PT ;  /* 0x0000008d028d7209 */ /* 0x000fe60007810000 */
[----:B------:R-:W4:Y:S01]  /*9b60*/  SHFL.BFLY PT, R3, R136, 0x1, 0x1f ;  /* 0x0c201f0088037f89 */ /* 0x000f2200000e0000 */
[----:B------:R-:W-:Y:S07]  /*9b70*/  FMNMX.FTZ R140, R139, R140, !PT ;  /* 0x0000008c8b8c7209 */ /* 0x000fee0007810000 */
[----:B------:R-:W-:Y:S08]  /*9b80*/  SHFL.BFLY PT, R139, R140, 0x1, 0x1f ;  /* 0x0c201f008c8b7f89 */ /* 0x000ff000000e0000 */
[----:B-1----:R-:W2:Y:S01]  /*9b90*/  LDL.64 R190, [R1+0xb0] ;  /* 0x0000b00001be7983 */ /* 0x002ea20000100a00 */
[----:B----4-:R-:W-:Y:S05]  /*9ba0*/  FMNMX.FTZ R3, R136, R3, !PT ;  /* 0x0000000388037209 */ /* 0x010fea0007810000 */
[----:B------:R1:W-:Y:S01]  /*9bb0*/  STL.64 [R1+0xe8], R188 ;  /* 0x0000e8bc01007387 */ /* 0x0003e20000100a00 */
[----:B------:R-:W-:Y:S05]  /*9bc0*/  FMUL.FTZ R158, R3, UR4 ;  /* 0x00000004039e7c20 */ /* 0x000fea0008410000 */
[----:B-1----:R-:W4:Y:S01]  /*9bd0*/  LDL.64 R188, [R1+0xb8] ;  /* 0x0000b80001bc7983 */ /* 0x002f220000100a00 */
[----:B---3--:R-:W-:Y:S01]  /*9be0*/  LOP3.LUT R182, R173, UR23, R151, 0x96, !PT ;  /* 0x00000017adb67c12 */ /* 0x008fe2000f8e9697 */
[----:B------:R-:W-:Y:S04]  /*9bf0*/  VIADD R151, R151, 0x1 ;  /* 0x0000000197977836 */ /* 0x000fe80000000000 */
[----:B------:R-:W-:Y:S05]  /*9c00*/  IMAD.WIDE.U32 R182, R182, -0x326172a9, RZ ;  /* 0xcd9e8d57b6b67825 */ /* 0x000fea00078e00ff */
[----:B--2---:R-:W-:Y:S05]  /*9c10*/  LOP3.LUT R132, R183, UR16, R160, 0x96, !PT ;  /* 0x00000010b7847c12 */ /* 0x004fea000f8e96a0 */
[----:B------:R-:W-:Y:S02]  /*9c20*/  IMAD.WIDE.U32 R156, R132, -0x2daee0ad, RZ ;  /* 0xd2511f53849c7825 */ /* 0x000fe400078e00ff */
[----:B------:R-:W1:Y:S02]  /*9c30*/  SHFL.BFLY PT, R132, R145, 0x1, 0x1f ;  /* 0x0c201f0091847f89 */ /* 0x000e6400000e0000 */
[----:B-1----:R-:W-:Y:S04]  /*9c40*/  FMNMX.FTZ R132, R145, R132, !PT ;  /* 0x0000008491847209 */ /* 0x002fe80007810000 */
[C---:B------:R-:W-:Y:S01]  /*9c50*/  FSETP.NEU.FTZ.AND P0, PT, R132.reuse, -INF , PT ;  /* 0xff8000008400780b */ /* 0x040fe20003f1d000 */
[----:B------:R-:W-:Y:S05]  /*9c60*/  FMUL.FTZ R150, R132, UR4 ;  /* 0x0000000484967c20 */ /* 0x000fea0008410000 */
[----:B------:R-:W-:Y:S02]  /*9c70*/  FSEL R150, R150, RZ, P0 ;  /* 0x000000ff96967208 */ /* 0x000fe40000000000 */
[----:B------:R-:W-:Y:S03]  /*9c80*/  FSETP.NEU.FTZ.AND P0, PT, R3, -INF , PT ;  /* 0xff8000000300780b */ /* 0x000fe60003f1d000 */
[--C-:B------:R-:W-:Y:S01]  /*9c90*/  FFMA.FTZ R208, R32, UR4, -R150.reuse ;  /* 0x0000000420d07c23 */ /* 0x100fe20008010896 */
[----:B------:R-:W-:Y:S01]  /*9ca0*/  FSEL R158, R158, RZ, P0 ;  /* 0x000000ff9e9e7208 */ /* 0x000fe20000000000 */
[--C-:B------:R-:W-:Y:S01]  /*9cb0*/  FFMA.FTZ R17, R17, UR4, -R150.reuse ;  /* 0x0000000411117c23 */ /* 0x100fe20008010896 */
[--C-:B------:R-:W-:Y:S01]  /*9cc0*/  FFMA.FTZ R16, R16, UR4, -R150.reuse ;  /* 0x0000000410107c23 */ /* 0x100fe20008010896 */
[--C-:B------:R-:W-:Y:S01]  /*9cd0*/  FFMA.FTZ R164, R20, UR4, -R150.reuse ;  /* 0x0000000414a47c23 */ /* 0x100fe20008010896 */
[----:B------:R-:W-:Y:S01]  /*9ce0*/  FFMA.FTZ R168, R21, UR4, -R150 ;  /* 0x0000000415a87c23 */ /* 0x000fe20008010896 */
        /* <DEDUP_REMOVED lines=9> */
[--C-:B------:R-:W-:Y:S01]  /*9d80*/  FFMA.FTZ R5, R5, UR4, -R150.reuse ;  /* 0x0000000405057c23 */ /* 0x100fe20008010896 */
[----:B------:R-:W-:Y:S01]  /*9d90*/  FFMA.FTZ R166, R4, UR4, -R150 ;  /* 0x0000000404a67c23 */ /* 0x000fe20008010896 */
[----:B------:R-:W-:Y:S02]  /*9da0*/  IMAD.MOV.U32 R20, RZ, RZ, R172 ;  /* 0x000000ffff147224 */ /* 0x000fe400078e00ac */
[--C-:B------:R-:W-:Y:S01]  /*9db0*/  FFMA.FTZ R33, R33, UR4, -R150.reuse ;  /* 0x0000000421217c23 */ /* 0x100fe20008010896 */
[----:B------:R-:W-:Y:S02]  /*9dc0*/  IMAD.MOV.U32 R21, RZ, RZ, R173 ;  /* 0x000000ffff157224 */ /* 0x000fe400078e00ad */
[----:B------:R-:W-:Y:S01]  /*9dd0*/  FFMA.FTZ R148, R48, UR4, -R150 ;  /* 0x0000000430947c23 */ /* 0x000fe20008010896 */
[----:B------:R-:W-:Y:S01]  /*9de0*/  FFMA.FTZ R187, R38, UR4, -R158 ;  /* 0x0000000426bb7c23 */ /* 0x000fe2000801089e */
[----:B------:R-:W-:Y:S01]  /*9df0*/  MUFU.EX2 R205, R16 ;  /* 0x0000001000cd7308 */ /* 0x000fe20000000800 */
[----:B------:R-:W-:Y:S01]  /*9e00*/  LOP3.LUT R154, R199, UR15, R172, 0x96, !PT ;  /* 0x0000000fc79a7c12 */ /* 0x000fe2000f8e96ac */
[--C-:B------:R-:W-:Y:S01]  /*9e10*/  FFMA.FTZ R186, R39, UR4, -R158.reuse ;  /* 0x0000000427ba7c23 */ /* 0x100fe2000801089e */
[--C-:B------:R-:W-:Y:S01]  /*9e20*/  FFMA.FTZ R152, R50, UR4, -R158.reuse ;  /* 0x0000000432987c23 */ /* 0x100fe2000801089e */
[----:B------:R-:W-:Y:S02]  /*9e30*/  FFMA.FTZ R149, R51, UR4, -R158 ;  /* 0x0000000433957c23 */ /* 0x000fe4000801089e */
[----:B------:R-:W-:Y:S04]  /*9e40*/  IMAD.WIDE.U32 R154, R154, -0x326172a9, RZ ;  /* 0xcd9e8d579a9a7825 */ /* 0x000fe800078e00ff */
[----:B------:R-:W-:Y:S10]  /*9e50*/  MUFU.EX2 R204, R18 ;  /* 0x0000001200cc7308 */ /* 0x000ff40000000800 */
[----:B------:R-:W-:Y:S10]  /*9e60*/  MUFU.EX2 R197, R19 ;  /* 0x0000001300c57308 */ /* 0x000ff40000000800 */
[----:B------:R-:W-:Y:S10]  /*9e70*/  MUFU.EX2 R166, R166 ;  /* 0x000000a600a67308 */ /* 0x000ff40000000800 */
[----:B------:R-:W-:Y:S01]  /*9e80*/  MUFU.EX2 R165, R165 ;  /* 0x000000a500a57308 */ /* 0x000fe20000000800 */
[----:B------:R-:W-:Y:S05]  /*9e90*/  LOP3.LUT R142, R183, UR16, R190, 0x96, !PT ;  /* 0x00000010b78e7c12 */ /* 0x000fea000f8e96be */
[----:B------:R-:W-:Y:S04]  /*9ea0*/  IMAD.WIDE.U32 R142, R142, -0x2daee0ad, RZ ;  /* 0xd2511f538e8e7825 */ /* 0x000fe800078e00ff */
[----:B------:R-:W-:Y:S01]  /*9eb0*/  MUFU.EX2 R146, R5 ;  /* 0x0000000500927308 */ /* 0x000fe20000000800 */
[----:B------:R-:W-:Y:S09]  /*9ec0*/  LOP3.LUT R2, R143, UR13, R198, 0x96, !PT ;  /* 0x0000000d8f027c12 */ /* 0x000ff2000f8e96c6 */
[----:B------:R-:W-:Y:S01]  /*9ed0*/  MUFU.EX2 R152, R152 ;  /* 0x0000009800987308 */ /* 0x000fe20000000800 */
[----:B------:R-:W-:Y:S02]  /*9ee0*/  IMAD.WIDE.U32 R174, R2, -0x326172a9, RZ ;  /* 0xcd9e8d5702ae7825 */ /* 0x000fe400078e00ff */
[----:B------:R-:W1:Y:S03]  /*9ef0*/  SHFL.BFLY PT, R2, R141, 0x1, 0x1f ;  /* 0x0c201f008d027f89 */ /* 0x000e6600000e0000 */
[----:B------:R-:W-:Y:S05]  /*9f00*/  LOP3.LUT R184, R175, UR12, R154, 0x96, !PT ;  /* 0x0000000cafb87c12 */ /* 0x000fea000f8e969a */
[----:B------:R-:W-:Y:S01]  /*9f10*/  IMAD.WIDE.U32 R184, R184, -0x2daee0ad, RZ ;  /* 0xd2511f53b8b87825 */ /* 0x000fe200078e00ff */
[----:B----4-:R-:W-:Y:S02]  /*9f20*/  LOP3.LUT R162, R189, UR15, R172, 0x96, !PT ;  /* 0x0000000fbda27c12 */ /* 0x010fe4000f8e96ac */
[----:B------:R-:W-:Y:S03]  /*9f30*/  LOP3.LUT R0, R157, UR13, R188, 0x96, !PT ;  /* 0x0000000d9d007c12 */ /* 0x000fe6000f8e96bc */
[----:B------:R-:W-:Y:S01]  /*9f40*/  IMAD.WIDE.U32 R162, R162, -0x326172a9, RZ ;  /* 0xcd9e8d57a2a27825 */ /* 0x000fe200078e00ff */
[----:B-1----:R-:W-:Y:S03]  /*9f50*/  FMNMX.FTZ R2, R141, R2, !PT ;  /* 0x000000028d027209 */ /* 0x002fe60007810000 */
[----:B------:R-:W-:Y:S01]  /*9f60*/  IMAD.WIDE.U32 R180, R0, -0x326172a9, RZ ;  /* 0xcd9e8d5700b47825 */ /* 0x000fe200078e00ff */
[----:B------:R-:W-:Y:S02]  /*9f70*/  LOP3.LUT R178, R163, UR14, R182, 0x96, !PT ;  /* 0x0000000ea3b27c12 */ /* 0x000fe4000f8e96b6 */
[C---:B------:R-:W-:Y:S01]  /*9f80*/  FSETP.NEU.FTZ.AND P1, PT, R2.reuse, -INF , PT ;  /* 0xff8000000200780b */ /* 0x040fe20003f3d000 */
[----:B------:R-:W-:Y:S01]  /*9f90*/  FMUL.FTZ R159, R2, UR4 ;  /* 0x00000004029f7c20 */ /* 0x000fe20008410000 */
[----:B------:R-:W-:Y:S01]  /*9fa0*/  LOP3.LUT R0, R181, UR12, R162, 0x96, !PT ;  /* 0x0000000cb5007c12 */ /* 0x000fe2000f8e96a2 */
[----:B------:R-:W-:Y:S01]  /*9fb0*/  IMAD.WIDE.U32 R178, R178, -0x2daee0ad, RZ ;  /* 0xd2511f53b2b27825 */ /* 0x000fe200078e00ff */
[----:B------:R-:W-:Y:S02]  /*9fc0*/  LOP3.LUT R182, R155, UR14, R182, 0x96, !PT ;  /* 0x0000000e9bb67c12 */ /* 0x000fe4000f8e96b6 */
[----:B------:R-:W-:Y:S01]  /*9fd0*/  FSEL R159, R159, RZ, P1 ;  /* 0x000000ff9f9f7208 */ /* 0x000fe20000800000 */
[----:B------:R-:W-:Y:S01]  /*9fe0*/  IMAD.WIDE.U32 R176, R0, -0x2daee0ad, RZ ;  /* 0xd2511f5300b07825 */ /* 0x000fe200078e00ff */
[----:B------:R-:W-:Y:S03]  /*9ff0*/  LOP3.LUT R156, R179, UR11, R156, 0x96, !PT ;  /* 0x0000000bb39c7c12 */ /* 0x000fe6000f8e969c */
[----:B------:R-:W-:Y:S01]  /*a000*/  FADD.FTZ R0, -R132, R137 ;  /* 0x0000008984007221 */ /* 0x000fe20000010100 */
[--C-:B------:R-:W-:Y:S01]  /*a010*/  FFMA.FTZ R200, R29, UR4, -R159.reuse ;  /* 0x000000041dc87c23 */ /* 0x100fe2000801089f */
[----:B------:R-:W-:Y:S01]  /*a020*/  LOP3.LUT R178, R177, UR9, R178, 0x96, !PT ;  /* 0x00000009b1b27c12 */ /* 0x000fe2000f8e96b2 */
[----:B------:R-:W-:Y:S04]  /*a030*/  IMAD.WIDE.U32 R156, R156, -0x326172a9, RZ ;  /* 0xcd9e8d579c9c7825 */ /* 0x000fe800078e00ff */
[--C-:B------:R-:W-:Y:S01]  /*a040*/  FFMA.FTZ R6, R40, UR4, -R159.reuse ;  /* 0x0000000428067c23 */ /* 0x100fe2000801089f */
[--C-:B------:R-:W-:Y:S01]  /*a050*/  FFMA.FTZ R9, R9, UR4, -R159.reuse ;  /* 0x0000000409097c23 */ /* 0x100fe2000801089f */
[----:B------:R-:W-:Y:S01]  /*a060*/  IMAD.MOV.U32 R40, RZ, RZ, R34 ;  /* 0x000000ffff287224 */ /* 0x000fe200078e0022 */
[----:B------:R-:W-:Y:S01]  /*a070*/  LOP3.LUT R180, R157, UR10, R180, 0x96, !PT ;  /* 0x0000000a9db47c12 */ /* 0x000fe2000f8e96b4 */
[----:B------:R-:W-:Y:S04]  /*a080*/  IMAD.WIDE.U32 R178, R178, -0x326172a9, RZ ;  /* 0xcd9e8d57b2b27825 */ /* 0x000fe800078e00ff */
[----:B------:R-:W-:Y:S01]  /*a090*/  FMUL.FTZ R137, R0, UR4 ;  /* 0x0000000400897c20 */ /* 0x000fe20008410000 */
[----:B------:R-:W-:Y:S01]  /*a0a0*/  MUFU.EX2 R206, R9 ;  /* 0x0000000900ce7308 */ /* 0x000fe20000000800 */
[----:B------:R-:W-:Y:S01]  /*a0b0*/  FADD.FTZ R0, -R3, R134 ;  /* 0x0000008603007221 */ /* 0x000fe20000010100 */
[----:B------:R-:W-:Y:S01]  /*a0c0*/  IMAD.WIDE.U32 R180, R180, -0x2daee0ad, RZ ;  /* 0xd2511f53b4b47825 */ /* 0x000fe200078e00ff */
[----:B------:R-:W-:Y:S03]  /*a0d0*/  LOP3.LUT R156, R179, UR8, R156, 0x96, !PT ;  /* 0x00000008b39c7c12 */ /* 0x000fe6000f8e969c */
[--C-:B------:R-:W-:Y:S01]  /*a0e0*/  FFMA.FTZ R12, R12, UR4, -R159.reuse ;  /* 0x000000040c0c7c23 */ /* 0x100fe2000801089f */
[----:B------:R-:W-:Y:S01]  /*a0f0*/  FFMA.FTZ R157, R64, UR4, -R150 ;  /* 0x00000004409d7c23 */ /* 0x000fe20008010896 */
[----:B------:R-:W-:Y:S01]  /*a100*/  LOP3.LUT R176, R181, UR5, R176, 0x96, !PT ;  /* 0x00000005b5b07c12 */ /* 0x000fe2000f8e96b0 */
[----:B------:R-:W-:Y:S01]  /*a110*/  FMUL.FTZ R136, R0, UR4 ;  /* 0x0000000400887c20 */ /* 0x000fe20008410000 */
[----:B------:R-:W-:Y:S01]  /*a120*/  FMNMX.FTZ R0, R140, R139, !PT ;  /* 0x0000008b8c007209 */ /* 0x000fe20007810000 */
[----:B------:R-:W-:Y:S01]  /*a130*/  FFMA.FTZ R140, R52, UR4, -R150 ;  /* 0x00000004348c7c23 */ /* 0x000fe20008010896 */
[--C-:B------:R-:W-:Y:S01]  /*a140*/  FFMA.FTZ R22, R41, UR4, -R159.reuse ;  /* 0x0000000429167c23 */ /* 0x100fe2000801089f */
[----:B------:R-:W-:Y:S01]  /*a150*/  IMAD.WIDE.U32 R176, R176, -0x326172a9, RZ ;  /* 0xcd9e8d57b0b07825 */ /* 0x000fe200078e00ff */
[----:B------:R-:W-:Y:S01]  /*a160*/  FSETP.NEU.FTZ.AND P0, PT, R0, -INF , PT ;  /* 0xff8000000000780b */ /* 0x000fe20003f1d000 */
[----:B------:R-:W1:Y:S02]  /*a170*/  MUFU.EX2 R136, R136 ;  /* 0x0000008800887308 */ /* 0x000e640000000800 */
[--C-:B------:R-:W-:Y:S01]  /*a180*/  FFMA.FTZ R167, R8, UR4, -R159.reuse ;  /* 0x0000000408a77c23 */ /* 0x100fe2000801089f */
[----:B------:R-:W-:Y:S01]  /*a190*/  IMAD.MOV.U32 R41, RZ, RZ, R6 ;  /* 0x000000ffff297224 */ /* 0x000fe200078e0006 */
[C-C-:B------:R-:W-:Y:S01]  /*a1a0*/  LOP3.LUT R138, R177.reuse, UR18, R178.reuse, 0x96, !PT ;  /* 0x00000012b18a7c12 */ /* 0x140fe2000f8e96b2 */
[----:B------:R-:W-:Y:S01]  /*a1b0*/  FFMA.FTZ R23, R24, UR4, -R159 ;  /* 0x0000000418177c23 */ /* 0x000fe2000801089f */
[----:B------:R-:W-:Y:S01]  /*a1c0*/  LOP3.LUT R178, R177, UR18, R178, 0x96, !PT ;  /* 0x00000012b1b27c12 */ /* 0x000fe2000f8e96b2 */
[----:B------:R-:W-:Y:S01]  /*a1d0*/  FFMA.FTZ R179, R37, UR4, -R150 ;  /* 0x0000000425b37c23 */ /* 0x000fe20008010896 */
[C---:B------:R-:W-:Y:S02]  /*a1e0*/  LOP3.LUT R134, R138.reuse, 0xff, RZ, 0xc0, !PT ;  /* 0x000000ff8a867812 */ /* 0x040fe400078ec0ff */
[----:B------:R-:W-:Y:S01]  /*a1f0*/  MUFU.EX2 R167, R167 ;  /* 0x000000a700a77308 */ /* 0x000fe20000000800 */
[--C-:B------:R-:W-:Y:S01]  /*a200*/  SHF.R.U32.HI R141, RZ, 0x18, R138.reuse ;  /* 0x00000018ff8d7819 */ /* 0x100fe2000001168a */
[----:B------:R-:W-:Y:S01]  /*a210*/  IMAD.MOV.U32 R37, RZ, RZ, R161 ;  /* 0x000000ffff257224 */ /* 0x000fe200078e00a1 */
[----:B------:R-:W-:Y:S01]  /*a220*/  LOP3.LUT R139, R138, 0xffff, RZ, 0xc0, !PT ;  /* 0x0000ffff8a8b7812 */ /* 0x000fe200078ec0ff */
[----:B------:R-:W-:Y:S01]  /*a230*/  FFMA.FTZ R161, R60, UR4, -R159 ;  /* 0x000000043ca17c23 */ /* 0x000fe2000801089f */
[----:B------:R-:W-:Y:S01]  /*a240*/  SHF.R.U32.HI R138, RZ, 0x10, R138 ;  /* 0x00000010ff8a7819 */ /* 0x000fe2000001168a */
[----:B------:R-:W-:Y:S01]  /*a250*/  FFMA.FTZ R8, R35, UR4, -R158 ;  /* 0x0000000423087c23 */ /* 0x000fe2000801089e */
[----:B------:R-:W-:Y:S03]  /*a260*/  ISETP.LE.U32.AND P6, PT, R134, UR19, PT ;  /* 0x0000001386007c0c */ /* 0x000fe6000bfc3070 */
[----:B------:R-:W-:Y:S01]  /*a270*/  MUFU.EX2 R179, R179 ;  /* 0x000000b300b37308 */ /* 0x000fe20000000800 */
[----:B------:R-:W-:Y:S01]  /*a280*/  LOP3.LUT R138, R138, 0xff, RZ, 0xc0, !PT ;  /* 0x000000ff8a8a7812 */ /* 0x000fe200078ec0ff */
[C---:B-1----:R-:W-:Y:S01]  /*a290*/  FMUL.FTZ R6, R136.reuse, R94 ;  /* 0x0000005e88067220 */ /* 0x042fe20000410000 */
[----:B------:R-:W-:Y:S01]  /*a2a0*/  SHF.R.U32.HI R139, RZ, 0x8, R139 ;  /* 0x00000008ff8b7819 */ /* 0x000fe2000001168b */
[----:B------:R-:W-:Y:S01]  /*a2b0*/  FMUL.FTZ R18, R136, R106 ;  /* 0x0000006a88127220 */ /* 0x000fe20000410000 */
[----:B------:R-:W-:Y:S01]  /*a2c0*/  ISETP.LE.U32.AND P5, PT, R138, UR19, PT ;  /* 0x000000138a007c0c */ /* 0x000fe2000bfa3070 */
[----:B------:R-:W-:Y:S01]  /*a2d0*/  FMUL.FTZ R138, R0, UR4 ;  /* 0x00000004008a7c20 */ /* 0x000fe20008410000 */
[----:B------:R-:W-:Y:S01]  /*a2e0*/  LOP3.LUT R139, R139, 0xffff, RZ, 0xc0, !PT ;  /* 0x0000ffff8b8b7812 */ /* 0x000fe200078ec0ff */
[C---:B------:R-:W-:Y:S01]  /*a2f0*/  FMUL.FTZ R19, R136.reuse, R107 ;  /* 0x0000006b88137220 */ /* 0x040fe20000410000 */
[----:B------:R-:W-:Y:S01]  /*a300*/  ISETP.LE.U32.AND P4, PT, R141, UR19, PT ;  /* 0x000000138d007c0c */ /* 0x000fe2000bf83070 */
[----:B------:R-:W-:Y:S01]  /*a310*/  FMUL.FTZ R34, R136, R114 ;  /* 0x0000007288227220 */ /* 0x000fe20000410000 */
[----:B------:R-:W-:Y:S01]  /*a320*/  FSEL R138, R138, RZ, P0 ;  /* 0x000000ff8a8a7208 */ /* 0x000fe20000000000 */
[----:B------:R-:W-:Y:S01]  /*a330*/  FADD.FTZ R133, -R2, R133 ;  /* 0x0000008502857221 */ /* 0x000fe20000010100 */
[----:B------:R-:W-:Y:S01]  /*a340*/  ISETP.LE.U32.AND P3, PT, R139, UR19, PT ;  /* 0x000000138b007c0c */ /* 0x000fe2000bf63070 */
[----:B------:R-:W1:Y:S01]  /*a350*/  MUFU.EX2 R137, R137 ;  /* 0x0000008900897308 */ /* 0x000e620000000800 */
[----:B------:R-:W-:Y:S04]  /*a360*/  IMAD.WIDE.U32 R182, R182, -0x2daee0ad, RZ ;  /* 0xd2511f53b6b67825 */ /* 0x000fe800078e00ff */
[--C-:B------:R-:W-:Y:S01]  /*a370*/  FFMA.FTZ R11, R11, UR4, -R138.reuse ;  /* 0x000000040b0b7c23 */ /* 0x100fe2000801088a */
[--C-:B------:R-:W-:Y:S01]  /*a380*/  FFMA.FTZ R201, R30, UR4, -R138.reuse ;  /* 0x000000041ec97c23 */ /* 0x100fe2000801088a */
[----:B------:R-:W-:Y:S01]  /*a390*/  FFMA.FTZ R195, R31, UR4, -R138 ;  /* 0x000000041fc37c23 */ /* 0x000fe2000801088a */
[----:B------:R-:W-:Y:S01]  /*a3a0*/  LOP3.LUT R142, R183, UR11, R142, 0x96, !PT ;  /* 0x0000000bb78e7c12 */ /* 0x000fe2000f8e968e */
[----:B------:R-:W-:Y:S01]  /*a3b0*/  FMUL.FTZ R134, R133, UR4 ;  /* 0x0000000485867c20 */ /* 0x000fe20008410000 */
[----:B------:R-:W-:Y:S01]  /*a3c0*/  LOP3.LUT R182, R185, UR9, R182, 0x96, !PT ;  /* 0x00000009b9b67c12 */ /* 0x000fe2000f8e96b6 */
[----:B------:R-:W2:Y:S01]  /*a3d0*/  MUFU.EX2 R7, R11 ;  /* 0x0000000b00077308 */ /* 0x000ea20000000800 */
[----:B------:R-:W-:Y:S01]  /*a3e0*/  FADD.FTZ R133, -R0, R135 ;  /* 0x0000008700857221 */ /* 0x000fe20000010100 */
[----:B------:R-:W-:Y:S04]  /*a3f0*/  IMAD.WIDE.U32 R142, R142, -0x326172a9, RZ ;  /* 0xcd9e8d578e8e7825 */ /* 0x000fe800078e00ff */
[--C-:B------:R-:W-:Y:S01]  /*a400*/  FFMA.FTZ R139, R62, UR4, -R138.reuse ;  /* 0x000000043e8b7c23 */ /* 0x100fe2000801088a */
[----:B------:R-:W-:Y:S01]  /*a410*/  FFMA.FTZ R170, R10, UR4, -R138 ;  /* 0x000000040aaa7c23 */ /* 0x000fe2000801088a */
[----:B------:R-:W-:Y:S01]  /*a420*/  FFMA.FTZ R10, R13, UR4, -R159 ;  /* 0x000000040d0a7c23 */ /* 0x000fe2000801089f */
[----:B------:R-:W-:Y:S01]  /*a430*/  LOP3.LUT R174, R143, UR10, R174, 0x96, !PT ;  /* 0x0000000a8fae7c12 */ /* 0x000fe2000f8e96ae */
[----:B------:R-:W3:Y:S01]  /*a440*/  MUFU.EX2 R134, R134 ;  /* 0x0000008600867308 */ /* 0x000ee20000000800 */
[----:B-1----:R-:W-:Y:S01]  /*a450*/  FMUL.FTZ R17, R137, R105 ;  /* 0x0000006989117220 */ /* 0x002fe20000410000 */
[----:B------:R-:W-:Y:S02]  /*a460*/  IMAD.MOV.U32 R105, RZ, RZ, R40 ;  /* 0x000000ffff697224 */ /* 0x000fe400078e0028 */
[----:B------:R-:W-:Y:S01]  /*a470*/  FMUL.FTZ R135, R133, UR4 ;  /* 0x0000000485877c20 */ /* 0x000fe20008410000 */
[----:B------:R-:W-:Y:S04]  /*a480*/  IMAD.WIDE.U32 R174, R174, -0x2daee0ad, RZ ;  /* 0xd2511f53aeae7825 */ /* 0x000fe800078e00ff */
[--C-:B------:R-:W-:Y:S01]  /*a490*/  FFMA.FTZ R13, R15, UR4, -R138.reuse ;  /* 0x000000040f0d7c23 */ /* 0x100fe2000801088a */
[----:B------:R-:W-:Y:S01]  /*a4a0*/  FFMA.FTZ R24, R26, UR4, -R138 ;  /* 0x000000041a187c23 */ /* 0x000fe2000801088a */
[----:B------:R1:W4:Y:S01]  /*a4b0*/  MUFU.EX2 R133, R135 ;  /* 0x0000008700857308 */ /* 0x0003220000000800 */
[----:B------:R-:W-:Y:S01]  /*a4c0*/  LOP3.LUT R184, R175, UR5, R184, 0x96, !PT ;  /* 0x00000005afb87c12 */ /* 0x000fe2000f8e96b8 */
[----:B--2---:R-:W-:Y:S02]  /*a4d0*/  IMAD.MOV.U32 R30, RZ, RZ, R7 ;  /* 0x000000ffff1e7224 */ /* 0x004fe400078e0007 */
[----:B------:R-:W-:Y:S01]  /*a4e0*/  FFMA.FTZ R5, R28, UR4, -R159 ;  /* 0x000000041c057c23 */ /* 0x000fe2000801089f */
[----:B------:R-:W2:Y:S01]  /*a4f0*/  LDL.LU R7, [R1+0xe4] ;  /* 0x0000e40001077983 */ /* 0x000ea20000300800 */
[----:B------:R-:W-:Y:S04]  /*a500*/  IMAD.WIDE.U32 R182, R182, -0x326172a9, RZ ;  /* 0xcd9e8d57b6b67825 */ /* 0x000fe800078e00ff */
[----:B------:R-:W-:Y:S01]  /*a510*/  FFMA.FTZ R43, R43, UR4, -R138 ;  /* 0x000000042b2b7c23 */ /* 0x000fe2000801088a */
[----:B------:R-:W2:Y:S01]  /*a520*/  LDL.LU R31, [R1+0xe0] ;  /* 0x0000e000011f7983 */ /* 0x000ea20000300800 */
[----:B---3--:R-:W-:Y:S01]  /*a530*/  FMUL.FTZ R40, R134, R84 ;  /* 0x0000005486287220 */ /* 0x008fe20000410000 */
[----:B------:R-:W-:Y:S01]  /*a540*/  LOP3.LUT R147, R183, UR8, R142, 0x96, !PT ;  /* 0x00000008b7937c12 */ /* 0x000fe2000f8e968e */
[----:B------:R-:W-:Y:S01]  /*a550*/  IMAD.WIDE.U32 R184, R184, -0x326172a9, RZ ;  /* 0xcd9e8d57b8b87825 */ /* 0x000fe200078e00ff */
[----:B------:R-:W3:Y:S01]  /*a560*/  LDL.LU R94, [R1+0xdc] ;  /* 0x0000dc00015e7983 */ /* 0x000ee20000300800 */
[----:B------:R-:W4:Y:S02]  /*a570*/  MUFU.EX2 R170, R170 ;  /* 0x000000aa00aa7308 */ /* 0x000f240000000800 */
[----:B------:R-:W-:Y:S01]  /*a580*/  FFMA.FTZ R29, R42, UR4, -R138 ;  /* 0x000000042a1d7c23 */ /* 0x000fe2000801088a */
[----:B------:R-:W-:Y:S01]  /*a590*/  IMAD.MOV.U32 R15, RZ, RZ, R5 ;  /* 0x000000ffff0f7224 */ /* 0x000fe200078e0005 */
[C-C-:B------:R-:W-:Y:S01]  /*a5a0*/  LOP3.LUT R144, R185.reuse, UR18, R182.reuse, 0x96, !PT ;  /* 0x00000012b9907c12 */ /* 0x140fe2000f8e96b6 */
[----:B------:R-:W3:Y:S01]  /*a5b0*/  LDL.LU R84, [R1+0xd8] ;  /* 0x0000d80001547983 */ /* 0x000ee20000300800 */
[----:B------:R-:W-:Y:S01]  /*a5c0*/  LOP3.LUT R182, R185, UR18, R182, 0x96, !PT ;  /* 0x00000012b9b67c12 */ /* 0x000fe2000f8e96b6 */
[----:B------:R-:W-:Y:S01]  /*a5d0*/  FFMA.FTZ R183, R36, UR4, -R150 ;  /* 0x0000000424b77c23 */ /* 0x000fe20008010896 */
[----:B------:R-:W-:Y:S02]  /*a5e0*/  IMAD.MOV.U32 R36, RZ, RZ, R160 ;  /* 0x000000ffff247224 */ /* 0x000fe400078e00a0 */
[--C-:B------:R-:W-:Y:S01]  /*a5f0*/  FFMA.FTZ R145, R56, UR4, -R159.reuse ;  /* 0x0000000438917c23 */ /* 0x100fe2000801089f */
[----:B------:R-:W-:Y:S02]  /*a600*/  IMAD.MOV.U32 R9, RZ, RZ, R144 ;  /* 0x000000ffff097224 */ /* 0x000fe400078e0090 */
[----:B------:R-:W-:Y:S01]  /*a610*/  FFMA.FTZ R56, R27, UR4, -R138 ;  /* 0x000000041b387c23 */ /* 0x000fe2000801088a */
[C---:B------:R-:W-:Y:S01]  /*a620*/  FMUL.FTZ R5, R137.reuse, R93 ;  /* 0x0000005d89057220 */ /* 0x040fe20000410000 */
[C---:B------:R-:W-:Y:S01]  /*a630*/  FMUL.FTZ R16, R137.reuse, R104 ;  /* 0x0000006889107220 */ /* 0x040fe20000410000 */
[----:B------:R-:W-:Y:S01]  /*a640*/  FMUL.FTZ R32, R137, R112 ;  /* 0x0000007089207220 */ /* 0x000fe20000410000 */
[----:B------:R-:W-:Y:S01]  /*a650*/  LOP3.LUT R4, R9, 0xff, RZ, 0xc0, !PT ;  /* 0x000000ff09047812 */ /* 0x000fe200078ec0ff */
[C---:B------:R-:W-:Y:S01]  /*a660*/  FMUL.FTZ R48, R137.reuse, R120 ;  /* 0x0000007889307220 */ /* 0x040fe20000410000 */
[C---:B------:R-:W-:Y:S01]  /*a670*/  FMUL.FTZ R52, R137.reuse, R124 ;  /* 0x0000007c89347220 */ /* 0x040fe20000410000 */
[C---:B------:R-:W-:Y:S01]  /*a680*/  FMUL.FTZ R64, R137.reuse, R128 ;  /* 0x0000008089407220 */ /* 0x040fe20000410000 */
[----:B------:R-:W-:Y:S01]  /*a690*/  ISETP.LE.U32.AND P0, PT, R4, UR19, PT ;  /* 0x0000001304007c0c */ /* 0x000fe2000bf03070 */
[----:B------:R-:W-:Y:S01]  /*a6a0*/  FMUL.FTZ R4, R137, R92 ;  /* 0x0000005c89047220 */ /* 0x000fe20000410000 */
[----:B------:R-:W-:Y:S01]  /*a6b0*/  FFMA.FTZ R144, R57, UR4, -R159 ;  /* 0x0000000439907c23 */ /* 0x000fe2000801089f */
[----:B------:R4:W-:Y:S01]  /*a6c0*/  MUFU.EX2 R92, R12 ;  /* 0x0000000c005c7308 */ /* 0x0009e20000000800 */
[----:B------:R-:W-:Y:S02]  /*a6d0*/  IMAD.MOV.U32 R57, RZ, RZ, R23 ;  /* 0x000000ffff397224 */ /* 0x000fe400078e0017 */
[----:B------:R-:W-:Y:S01]  /*a6e0*/  FFMA.FTZ R143, R49, UR4, -R150 ;  /* 0x00000004318f7c23 */ /* 0x000fe20008010896 */
[----:B------:R-:W-:Y:S02]  /*a6f0*/  IMAD.MOV.U32 R60, RZ, RZ, R22 ;  /* 0x000000ffff3c7224 */ /* 0x000fe400078e0016 */
[----:B-1----:R-:W-:Y:S01]  /*a700*/  FFMA.FTZ R135, R53, UR4, -R150 ;  /* 0x0000000435877c23 */ /* 0x002fe20008010896 */
[----:B------:R-:W-:Y:S02]  /*a710*/  IMAD.MOV.U32 R35, RZ, RZ, R146 ;  /* 0x000000ffff237224 */ /* 0x000fe400078e0092 */
[--C-:B------:R-:W-:Y:S01]  /*a720*/  FFMA.FTZ R25, R25, UR4, -R159.reuse ;  /* 0x0000000419197c23 */ /* 0x100fe2000801089f */
[----:B------:R-:W-:Y:S02]  /*a730*/  IMAD.MOV.U32 R22, RZ, RZ, R20 ;  /* 0x000000ffff167224 */ /* 0x000fe400078e0014 */
[----:B------:R-:W-:Y:S01]  /*a740*/  FFMA.FTZ R173, R44, UR4, -R159 ;  /* 0x000000042cad7c23 */ /* 0x000fe2000801089f */
[----:B------:R-:W-:Y:S02]  /*a750*/  IMAD.MOV.U32 R23, RZ, RZ, R21 ;  /* 0x000000ffff177224 */ /* 0x000fe400078e0015 */
[--C-:B------:R-:W-:Y:S01]  /*a760*/  FFMA.FTZ R172, R45, UR4, -R159.reuse ;  /* 0x000000042dac7c23 */ /* 0x100fe2000801089f */
[----:B------:R-:W-:Y:S01]  /*a770*/  FFMA.FTZ R150, R65, UR4, -R150 ;  /* 0x0000000441967c23 */ /* 0x000fe20008010896 */
[----:B------:R-:W-:Y:S01]  /*a780*/  FFMA.FTZ R159, R61, UR4, -R159 ;  /* 0x000000043d9f7c23 */ /* 0x000fe2000801089f */
[----:B------:R-:W-:Y:S02]  /*a790*/  IMAD.MOV.U32 R26, RZ, RZ, R36 ;  /* 0x000000ffff1a7224 */ /* 0x000fe400078e0024 */
[C---:B------:R-:W-:Y:S01]  /*a7a0*/  FMUL.FTZ R20, R137.reuse, R108 ;  /* 0x0000006c89147220 */ /* 0x040fe20000410000 */
[----:B------:R-:W-:Y:S02]  /*a7b0*/  IMAD.MOV.U32 R27, RZ, RZ, R37 ;  /* 0x000000ffff1b7224 */ /* 0x000fe400078e0025 */
[C---:B------:R-:W-:Y:S01]  /*a7c0*/  FMUL.FTZ R21, R137.reuse, R109 ;  /* 0x0000006d89157220 */ /* 0x040fe20000410000 */
[----:B------:R-:W-:Y:S02]  /*a7d0*/  IMAD.MOV.U32 R11, RZ, RZ, R33 ;  /* 0x000000ffff0b7224 */ /* 0x000fe400078e0021 */
[C---:B------:R-:W-:Y:S01]  /*a7e0*/  FMUL.FTZ R33, R137.reuse, R113 ;  /* 0x0000007189217220 */ /* 0x040fe20000410000 */
[C---:B------:R-:W-:Y:S01]  /*a7f0*/  FMUL.FTZ R36, R137.reuse, R116 ;  /* 0x0000007489247220 */ /* 0x040fe20000410000 */
[C---:B------:R-:W-:Y:S01]  /*a800*/  FMUL.FTZ R37, R137.reuse, R117 ;  /* 0x0000007589257220 */ /* 0x040fe20000410000 */
[C---:B------:R-:W-:Y:S01]  /*a810*/  FMUL.FTZ R49, R137.reuse, R121 ;  /* 0x0000007989317220 */ /* 0x040fe20000410000 */
[C---:B------:R-:W-:Y:S01]  /*a820*/  FMUL.FTZ R53, R137.reuse, R125 ;  /* 0x0000007d89357220 */ /* 0x040fe20000410000 */
[----:B------:R-:W-:Y:S01]  /*a830*/  FMUL.FTZ R65, R137, R129 ;  /* 0x0000008189417220 */ /* 0x000fe20000410000 */
[----:B------:R-:W-:Y:S02]  /*a840*/  IMAD.MOV.U32 R44, RZ, RZ, R22 ;  /* 0x000000ffff2c7224 */ /* 0x000fe400078e0016 */
[--C-:B------:R-:W-:Y:S01]  /*a850*/  FFMA.FTZ R142, R54, UR4, -R158.reuse ;  /* 0x00000004368e7c23 */ /* 0x100fe2000801089e */
[--C-:B------:R-:W-:Y:S01]  /*a860*/  FFMA.FTZ R141, R55, UR4, -R158.reuse ;  /* 0x00000004378d7c23 */ /* 0x100fe2000801089e */
[--C-:B------:R-:W-:Y:S01]  /*a870*/  FFMA.FTZ R160, R66, UR4, -R158.reuse ;  /* 0x0000000442a07c23 */ /* 0x100fe2000801089e */
[----:B------:R-:W-:Y:S02]  /*a880*/  IMAD.MOV.U32 R61, RZ, RZ, R153 ;  /* 0x000000ffff3d7224 */ /* 0x000fe400078e0099 */
[----:B------:R-:W-:Y:S01]  /*a890*/  FFMA.FTZ R158, R67, UR4, -R158 ;  /* 0x00000004439e7c23 */ /* 0x000fe2000801089e */
[----:B------:R-:W-:Y:S02]  /*a8a0*/  IMAD.MOV.U32 R28, RZ, RZ, R35 ;  /* 0x000000ffff1c7224 */ /* 0x000fe400078e0023 */
[--C-:B------:R-:W-:Y:S01]  /*a8b0*/  FFMA.FTZ R14, R14, UR4, -R138.reuse ;  /* 0x000000040e0e7c23 */ /* 0x100fe2000801088a */
[----:B------:R-:W-:Y:S02]  /*a8c0*/  IMAD.MOV.U32 R45, RZ, RZ, R23 ;  /* 0x000000ffff2d7224 */ /* 0x000fe400078e0017 */
[--C-:B------:R-:W-:Y:S01]  /*a8d0*/  FFMA.FTZ R181, R46, UR4, -R138.reuse ;  /* 0x000000042eb57c23 */ /* 0x100fe2000801088a */
[--C-:B------:R-:W-:Y:S01]  /*a8e0*/  FFMA.FTZ R175, R47, UR4, -R138.reuse ;  /* 0x000000042faf7c23 */ /* 0x100fe2000801088a */
[--C-:B------:R-:W-:Y:S01]  /*a8f0*/  FFMA.FTZ R153, R58, UR4, -R138.reuse ;  /* 0x000000043a997c23 */ /* 0x100fe2000801088a */
[--C-:B------:R-:W-:Y:S01]  /*a900*/  FFMA.FTZ R146, R59, UR4, -R138.reuse ;  /* 0x000000043b927c23 */ /* 0x100fe2000801088a */
        /* <DEDUP_REMOVED lines=12> */
[----:B------:R-:W-:Y:S01]  /*a9d0*/  FFMA.FTZ R138, R63, UR4, -R138 ;  /* 0x000000043f8a7c23 */ /* 0x000fe2000801088a */
[----:B------:R-:W-:Y:S02]  /*a9e0*/  IMAD.MOV.U32 R104, RZ, RZ, R43 ;  /* 0x000000ffff687224 */ /* 0x000fe400078e002b */
[C---:B----4-:R-:W-:Y:S01]  /*a9f0*/  FMUL.FTZ R12, R134.reuse, R72 ;  /* 0x00000048860c7220 */ /* 0x050fe20000410000 */
[----:B------:R-:W-:Y:S01]  /*aa00*/  F2FP.F16.F32.PACK_AB R72, R207, R165 ;  /* 0x000000a5cf48723e */ /* 0x000fe200000000ff */
[----:B------:R-:W-:Y:S02]  /*aa10*/  IMAD.MOV.U32 R116, RZ, RZ, R57 ;  /* 0x000000ffff747224 */ /* 0x000fe400078e0039 */
[----:B------:R-:W-:Y:S01]  /*aa20*/  FMUL.FTZ R57, R134, R97 ;  /* 0x0000006186397220 */ /* 0x000fe20000410000 */
[----:B------:R-:W-:Y:S01]  /*aa30*/  PRMT R97, R110, 0x7632, R97 ;  /* 0x000076326e617816 */ /* 0x000fe20000000061 */
        /* <DEDUP_REMOVED lines=23> */
[----:B------:R-:W-:Y:S01]  /*abb0*/  FMUL.FTZ R9, R134, R69 ;  /* 0x0000004586097220 */ /* 0x000fe20000410000 */
[----:B------:R-:W-:Y:S02]  /*abc0*/  IMAD.MOV.U32 R68, RZ, RZ, R46 ;  /* 0x000000ffff447224 */ /* 0x000fe400078e002e */
[C---:B------:R-:W-:Y:S01]  /*abd0*/  FMUL.FTZ R46, R133.reuse, R90 ;  /* 0x0000005a852e7220 */ /* 0x040fe20000410000 */
[----:B------:R-:W-:Y:S01]  /*abe0*/  IMAD.MOV.U32 R126, RZ, RZ, R117 ;  /* 0x000000ffff7e7224 */ /* 0x000fe200078e0075 */
[----:B------:R-:W1:Y:S01]  /*abf0*/  LDC R73, c[0x0][0x2d8] ;  /* 0x0000b600ff497b82 */ /* 0x000e620000000800 */
[----:B------:R-:W-:Y:S01]  /*ac00*/  IMAD.MOV.U32 R124, RZ, RZ, R108 ;  /* 0x000000ffff7c7224 */ /* 0x000fe200078e006c */
[----:B------:R-:W-:Y:S01]  /*ac10*/  MUFU.EX2 R181, R181 ;  /* 0x000000b500b57308 */ /* 0x000fe20000000800 */
[----:B------:R-:W-:Y:S02]  /*ac20*/  IMAD.MOV.U32 R128, RZ, RZ, R113 ;  /* 0x000000ffff807224 */ /* 0x000fe400078e0071 */
[----:B------:R-:W-:Y:S02]  /*ac30*/  IMAD.MOV.U32 R125, RZ, RZ, R109 ;  /* 0x000000ffff7d7224 */ /* 0x000fe400078e006d */
        /* <DEDUP_REMOVED lines=14> */
[----:B------:R-:W-:Y:S01]  /*ad20*/  F2FP.F16.F32.PACK_AB R91, R202, R205 ;  /* 0x000000cdca5b723e */ /* 0x000fe200000000ff */
[----:B------:R-:W-:Y:S02]  /*ad30*/  IMAD.MOV.U32 R109, RZ, RZ, R42 ;  /* 0x000000ffff6d7224 */ /* 0x000fe400078e002a */
[----:B------:R-:W-:Y:S01]  /*ad40*/  FMUL.FTZ R42, R133, R86 ;  /* 0x00000056852a7220 */ /* 0x000fe20000410000 */
[----:B------:R-:W-:Y:S01]  /*ad50*/  IMAD.MOV.U32 R122, RZ, RZ, R30 ;  /* 0x000000ffff7a7224 */ /* 0x000fe200078e001e */
[----:B------:R-:W-:Y:S01]  /*ad60*/  PRMT R90, R91, 0x7632, R90 ;  /* 0x000076325b5a7816 */ /* 0x000fe2000000005a */
[----:B------:R-:W-:Y:S02]  /*ad70*/  IMAD.MOV.U32 R120, RZ, RZ, R26 ;  /* 0x000000ffff787224 */ /* 0x000fe400078e001a */
[C---:B------:R-:W-:Y:S01]  /*ad80*/  FMUL.FTZ R26, R133.reuse, R78 ;  /* 0x0000004e851a7220 */ /* 0x040fe20000410000 */
[----:B------:R-:W-:Y:S01]  /*ad90*/  IMAD.MOV.U32 R121, RZ, RZ, R27 ;  /* 0x000000ffff797224 */ /* 0x000fe200078e001b */
[----:B------:R-:W-:Y:S01]  /*ada0*/  F2FP.F16.F32.PACK_AB R112, R122, R170 ;  /* 0x000000aa7a70723e */ /* 0x000fe200000000ff */
[----:B------:R-:W-:Y:S02]  /*adb0*/  IMAD.MOV.U32 R123, RZ, RZ, R11 ;  /* 0x000000ffff7b7224 */ /* 0x000fe400078e000b */
[C---:B------:R-:W-:Y:S01]  /*adc0*/  FMUL.FTZ R11, R133.reuse, R71 ;  /* 0x00000047850b7220 */ /* 0x040fe20000410000 */
[----:B------:R-:W-:Y:S01]  /*add0*/  PRMT R71, R72, 0x7632, R71 ;  /* 0x0000763248477816 */ /* 0x000fe20000000047 */
[C---:B------:R-:W-:Y:S01]  /*ade0*/  FMUL.FTZ R27, R133.reuse, R79 ;  /* 0x0000004f851b7220 */ /* 0x040fe20000410000 */
[----:B------:R-:W-:Y:S01]  /*adf0*/  PRMT R93, R112, 0x7632, R93 ;  /* 0x00007632705d7816 */ /* 0x000fe2000000005d */
[----:B------:R-:W-:Y:S01]  /*ae00*/  FMUL.FTZ R30, R133, R82 ;  /* 0x00000052851e7220 */ /* 0x000fe20000410000 */
[----:B------:R1:W-:Y:S10]  /*ae10*/  MUFU.EX2 R78, R77 ;  /* 0x0000004d004e7308 */ /* 0x0003f40000000800 */
[----:B------:R-:W-:Y:S10]  /*ae20*/  MUFU.EX2 R108, R108 ;  /* 0x0000006c006c7308 */ /* 0x000ff40000000800 */
[----:B------:R-:W-:Y:S01]  /*ae30*/  MUFU.EX2 R141, R141 ;  /* 0x0000008d008d7308 */ /* 0x000fe20000000800 */
[----:B-1----:R-:W-:Y:S09]  /*ae40*/  IMAD.SHL.U32 R77, R73, 0x8, RZ ;  /* 0x00000008494d7824 */ /* 0x002ff200078e00ff */
[----:B------:R-:W-:Y:S10]  /*ae50*/  MUFU.EX2 R160, R160 ;  /* 0x000000a000a07308 */ /* 0x000ff40000000800 */
[----:B------:R-:W-:Y:S10]  /*ae60*/  MUFU.EX2 R109, R109 ;  /* 0x0000006d006d7308 */ /* 0x000ff40000000800 */
[----:B------:R-:W-:Y:S10]  /*ae70*/  MUFU.EX2 R142, R142 ;  /* 0x0000008e008e7308 */ /* 0x000ff40000000800 */
[----:B------:R-:W-:Y:S01]  /*ae80*/  MUFU.EX2 R144, R144 ;  /* 0x0000009000907308 */ /* 0x000fe20000000800 */
[----:B--2---:R-:W-:Y:S01]  /*ae90*/  FFMA.FTZ R137, R137, R7, R166 ;  /* 0x0000000789897223 */ /* 0x004fe200000100a6 */
[C---:B------:R-:W-:Y:S08]  /*aea0*/  FMUL.FTZ R7, R136.reuse, R95 ;  /* 0x0000005f88077220 */ /* 0x040ff00000410000 */
[----:B------:R-:W1:Y:S01]  /*aeb0*/  MUFU.EX2 R95, R10 ;  /* 0x0000000a005f7308 */ /* 0x000e620000000800 */
[----:B------:R-:W-:Y:S01]  /*aec0*/  FFMA.FTZ R136, R136, R31, R165 ;  /* 0x0000001f88887223 */ /* 0x000fe200000100a5 */
[----:B------:R-:W-:Y:S02]  /*aed0*/  IMAD.MOV.U32 R31, RZ, RZ, R61 ;  /* 0x000000ffff1f7224 */ /* 0x000fe400078e003d */
[C---:B------:R-:W-:Y:S01]  /*aee0*/  FMUL.FTZ R61, R134.reuse, R101 ;  /* 0x00000065863d7220 */ /* 0x040fe20000410000 */
[----:B------:R-:W-:Y:S01]  /*aef0*/  FADD.FTZ R137, R81, R137 ;  /* 0x0000008951897221 */ /* 0x000fe20000010000 */
[----:B---3--:R-:W-:Y:S01]  /*af00*/  FFMA.FTZ R134, R134, R94, R167 ;  /* 0x0000005e86867223 */ /* 0x008fe200000100a7 */
[----:B------:R-:W-:Y:S02]  /*af10*/  IMAD.MOV.U32 R94, RZ, RZ, R105 ;  /* 0x000000ffff5e7224 */ /* 0x000fe400078e0069 */
[----:B------:R-:W-:Y:S01]  /*af20*/  FADD.FTZ R136, R207, R136 ;  /* 0x00000088cf887221 */ /* 0x000fe20000010000 */
[----:B------:R2:W3:Y:S01]  /*af30*/  MUFU.EX2 R105, R14 ;  /* 0x0000000e00697308 */ /* 0x0004e20000000800 */
[----:B------:R-:W-:Y:S02]  /*af40*/  IMAD.MOV.U32 R113, RZ, RZ, R31 ;  /* 0x000000ffff717224 */ /* 0x000fe400078e001f */
[----:B------:R-:W-:Y:S01]  /*af50*/  FMUL.FTZ R31, R133, R83 ;  /* 0x00000053851f7220 */ /* 0x000fe20000410000 */
[----:B------:R-:W-:Y:S01]  /*af60*/  FADD.FTZ R101, R205, R137 ;  /* 0x00000089cd657221 */ /* 0x000fe20000010000 */
[----:B------:R-:W-:Y:S01]  /*af70*/  FADD.FTZ R100, R204, R136 ;  /* 0x00000088cc647221 */ /* 0x000fe20000010000 */
[----:B------:R-:W-:Y:S02]  /*af80*/  IMAD.MOV.U32 R137, RZ, RZ, R125 ;  /* 0x000000ffff897224 */ /* 0x000fe400078e007d */
[----:B------:R-:W-:Y:S01]  /*af90*/  FADD.FTZ R101, R202, R101 ;  /* 0x00000065ca657221 */ /* 0x000fe20000010000 */
[----:B------:R-:W-:Y:S01]  /*afa0*/  FADD.FTZ R100, R197, R100 ;  /* 0x00000064c5647221 */ /* 0x000fe20000010000 */
[----:B-1----:R-:W-:Y:S01]  /*afb0*/  F2FP.F16.F32.PACK_AB R103, R95, R92 ;  /* 0x0000005c5f67723e */ /* 0x002fe200000000ff */
[----:B------:R-:W-:Y:S01]  /*afc0*/  FMUL.FTZ R10, R133, R70 ;  /* 0x00000046850a7220 */ /* 0x000fe20000410000 */
[----:B------:R-:W-:Y:S01]  /*afd0*/  F2FP.F16.F32.PACK_AB R70, R206, R167 ;  /* 0x000000a7ce46723e */ /* 0x000fe200000000ff */
[----:B------:R-:W-:Y:S01]  /*afe0*/  IMAD.MOV.U32 R136, RZ, RZ, R124 ;  /* 0x000000ffff887224 */ /* 0x000fe200078e007c */
[----:B------:R-:W-:Y:S02]  /*aff0*/  PRMT R102, R103, 0x7632, R102 ;  /* 0x0000763267667816 */ /* 0x000fe40000000066 */
[----:B------:R-:W-:Y:S02]  /*b000*/  PRMT R83, R70, 0x7632, R83 ;  /* 0x0000763246537816 */ /* 0x000fe40000000053 */
[----:B------:R-:W-:Y:S01]  /*b010*/  LOP3.LUT R136, R137, UR23, R151, 0x96, !PT ;  /* 0x0000001789887c12 */ /* 0x000fe2000f8e9697 */
[----:B--2---:R-:W-:Y:S01]  /*b020*/  FMUL.FTZ R14, R133, R74 ;  /* 0x0000004a850e7220 */ /* 0x004fe20000410000 */
[----:B------:R-:W-:Y:S01]  /*b030*/  F2FP.F16.F32.PACK_AB R74, R81, R166 ;  /* 0x000000a6514a723e */ /* 0x000fe200000000ff */
[----:B------:R-:W-:Y:S01]  /*b040*/  FFMA.FTZ R133, R133, R84, R170 ;  /* 0x0000005485857223 */ /* 0x000fe200000100aa */
[----:B------:R-:W-:Y:S02]  /*b050*/  IMAD.MOV.U32 R84, RZ, RZ, R68 ;  /* 0x000000ffff547224 */ /* 0x000fe400078e0044 */
[----:B------:R-:W-:Y:S01]  /*b060*/  PRMT R69, R74, 0x7632, R69 ;  /* 0x000076324a457816 */ /* 0x000fe20000000045 */
[----:B------:R1:W2:Y:S01]  /*b070*/  LDL.S16 R68, [R1+0x54] ;  /* 0x0000540001447983 */ /* 0x0002a20000100600 */
[----:B------:R-:W-:Y:S02]  /*b080*/  IMAD.MOV.U32 R81, RZ, RZ, R116 ;  /* 0x000000ffff517224 */ /* 0x000fe400078e0074 */
[----:B------:R-:W-:Y:S01]  /*b090*/  IMAD.MOV.U32 R116, RZ, RZ, R104 ;  /* 0x000000ffff747224 */ /* 0x000fe200078e0068 */
[----:B------:R-:W4:Y:S01]  /*b0a0*/  LDL.LU R87, [R1+0xd0] ;  /* 0x0000d00001577983 */ /* 0x000f220000300800 */
[----:B------:R4:W1:Y:S03]  /*b0b0*/  MUFU.EX2 R104, R164 ;  /* 0x000000a400687308 */ /* 0x0008660000000800 */
[----:B------:R1:W3:Y:S04]  /*b0c0*/  LDL.S16 R99, [R1+0x50] ;  /* 0x0000500001637983 */ /* 0x0002e80000100600 */
[----:B------:R1:W3:Y:S04]  /*b0d0*/  LDL.S16 R96, [R1+0x4c] ;  /* 0x00004c0001607983 */ /* 0x0002e80000100600 */
[----:B------:R-:W3:Y:S04]  /*b0e0*/  LDL.LU R88, [R1+0xd4] ;  /* 0x0000d40001587983 */ /* 0x000ee80000300800 */
[----:B------:R1:W3:Y:S01]  /*b0f0*/  LDL.S16 R75, [R1+0x48] ;  /* 0x00004800014b7983 */ /* 0x0002e20000100600 */
[----:B--2---:R-:W-:Y:S02]  /*b100*/  @!P6 HADD2 R68, -R74.H0_H0, -RZ.H0_H0 ;  /* 0xa00000ff4a44e230 */ /* 0x004fe40000000900 */
[----:B----4-:R-:W-:Y:S03]  /*b110*/  IMAD.MOV.U32 R164, RZ, RZ, R87 ;  /* 0x000000ffffa47224 */ /* 0x010fe600078e0057 */
[----:B------:R-:W-:Y:S01]  /*b120*/  PRMT R86, R68, 0x7610, R86 ;  /* 0x0000761044567816 */ /* 0x000fe20000000056 */
[----:B------:R2:W-:Y:S01]  /*b130*/  @!P6 STL.S16 [R1+0x54], R68 ;  /* 0x000054440100e387 */ /* 0x0005e20000100600 */
[----:B------:R-:W-:Y:S01]  /*b140*/  MUFU.EX2 R87, R127 ;  /* 0x0000007f00577308 */ /* 0x000fe20000000800 */
[----:B---3--:R-:W-:Y:S01]  /*b150*/  @!P3 HADD2 R99, -R69.H0_H0, -RZ.H0_H0 ;  /* 0xa00000ff4563b230 */ /* 0x008fe20000000900 */
[-C--:B------:R-:W-:Y:S01]  /*b160*/  LEA R166, P1, R77, R164.reuse, 0x1 ;  /* 0x000000a44da67211 */ /* 0x080fe200078208ff */
[----:B------:R-:W-:Y:S03]  /*b170*/  @!P5 HADD2 R96, -R72.H0_H0, -RZ.H0_H0 ;  /* 0xa00000ff4860d230 */ /* 0x000fe60000000900 */
[----:B------:R-:W-:Y:S01]  /*b180*/  PRMT R85, R99, 0x7610, R85 ;  /* 0x0000761063557816 */ /* 0x000fe20000000055 */
[----:B------:R-:W-:Y:S01]  /*b190*/  IMAD.MOV.U32 R165, RZ, RZ, R88 ;  /* 0x000000ffffa57224 */ /* 0x000fe200078e0058 */
[----:B------:R-:W-:Y:S01]  /*b1a0*/  PRMT R80, R96, 0x7610, R80 ;  /* 0x0000761060507816 */ /* 0x000fe20000000050 */
[----:B------:R-:W-:Y:S02]  /*b1b0*/  IMAD.MOV.U32 R88, RZ, RZ, R84 ;  /* 0x000000ffff587224 */ /* 0x000fe400078e0054 */
[----:B------:R-:W-:Y:S01]  /*b1c0*/  @!P4 HADD2 R75, -R71.H0_H0, -RZ.H0_H0 ;  /* 0xa00000ff474bc230 */ /* 0x000fe20000000900 */
[-C--:B------:R-:W-:Y:S01]  /*b1d0*/  LEA.HI.X.SX32 R167, R77, R165.reuse, 0x1, P1 ;  /* 0x000000a54da77211 */ /* 0x080fe200008f0eff */
[----:B------:R-:W-:Y:S03]  /*b1e0*/  IMAD R77, R73, 0x38, R77 ;  /* 0x00000038494d7824 */ /* 0x000fe600078e024d */
[----:B------:R-:W-:Y:S01]  /*b1f0*/  PRMT R76, R75, 0x7610, R76 ;  /* 0x000076104b4c7816 */ /* 0x000fe2000000004c */
[----:B------:R-:W-:Y:S01]  /*b200*/  VIADD R77, R77, 0x1 ;  /* 0x000000014d4d7836 */ /* 0x000fe20000000000 */
[----:B--2---:R3:W2:Y:S04]  /*b210*/  LDL.S16 R68, [R1+0x44] ;  /* 0x0000440001447983 */ /* 0x0046a80000100600 */
[----:B------:R4:W-:Y:S04]  /*b220*/  @!P3 STL.S16 [R1+0x50], R99 ;  /* 0x000050630100b387 */ /* 0x0009e80000100600 */
[----:B------:R-:W-:Y:S04]  /*b230*/  @!P5 STL.S16 [R1+0x4c], R96 ;  /* 0x00004c600100d387 */ /* 0x000fe80000100600 */
[----:B------:R1:W-:Y:S01]  /*b240*/  @!P4 STL.S16 [R1+0x48], R75 ;  /* 0x0000484b0100c387 */ /* 0x0003e20000100600 */
[----:B----4-:R-:W-:Y:S10]  /*b250*/  MUFU.EX2 R99, R171 ;  /* 0x000000ab00637308 */ /* 0x010ff40000000800 */
[----:B-1----:R1:W4:Y:S01]  /*b260*/  MUFU.EX2 R75, R168 ;  /* 0x000000a8004b7308 */ /* 0x0023220000000800 */
[----:B--2---:R-:W-:Y:S05]  /*b270*/  @!P0 HADD2 R68, -R70.H0_H0, -RZ.H0_H0 ;  /* 0xa00000ff46448230 */ /* 0x004fea0000000900 */
[----:B------:R-:W-:Y:S01]  /*b280*/  PRMT R79, R68, 0x7610, R79 ;  /* 0x00007610444f7816 */ /* 0x000fe2000000004f */
[----:B------:R2:W-:Y:S02]  /*b290*/  @!P0 STL.S16 [R1+0x44], R68 ;  /* 0x0000444401008387 */ /* 0x0005e40000100600 */
[----:B--2---:R-:W-:Y:S02]  /*b2a0*/  PRMT R68, R74, 0x5410, R69 ;  /* 0x000054104a447816 */ /* 0x004fe40000000045 */
[----:B------:R-:W-:Y:S01]  /*b2b0*/  @!P3 PRMT R69, R85, 0x5410, RZ ;  /* 0x000054105545b816 */ /* 0x000fe200000000ff */
[C---:B------:R-:W-:Y:S01]  /*b2c0*/  IMAD.WIDE R84, R73.reuse, 0x70, R166 ;  /* 0x0000007049547825 */ /* 0x040fe200078e02a6 */
[----:B------:R-:W-:Y:S02]  /*b2d0*/  @!P6 PRMT R74, R86, 0x5410, RZ ;  /* 0x00005410564ae816 */ /* 0x000fe400000000ff */
[----:B------:R3:W2:Y:S01]  /*b2e0*/  LDL.S16 R86, [R1+0x58] ;  /* 0x0000580001567983 */ /* 0x0006a20000100600 */
[----:B------:R-:W-:Y:S03]  /*b2f0*/  IMAD R73, R73, 0x48, RZ ;  /* 0x0000004849497824 */ /* 0x000fe600078e02ff */
[----:B------:R4:W-:Y:S02]  /*b300*/  STG.E.U16 desc[UR20][R164.64+0x2], R69 ;  /* 0x00000245a4007986 */ /* 0x0009e4000c101514 */
[-C--:B-1----:R-:W-:Y:S02]  /*b310*/  LEA R168, P3, R73, R164.reuse, 0x1 ;  /* 0x000000a449a87211 */ /* 0x082fe400078608ff */
[----:B------:R1:W-:Y:S01]  /*b320*/  STG.E.U16 desc[UR20][R164.64], R74 ;  /* 0x0000004aa4007986 */ /* 0x0003e2000c101514 */
[----:B----4-:R-:W-:Y:S02]  /*b330*/  PRMT R69, R72, 0x5410, R71 ;  /* 0x0000541048457816 */ /* 0x010fe40000000047 */
[----:B------:R-:W-:Y:S02]  /*b340*/  @!P5 PRMT R72, R80, 0x5410, RZ ;  /* 0x000054105048d816 */ /* 0x000fe400000000ff */
[----:B------:R-:W-:Y:S01]  /*b350*/  @!P4 PRMT R71, R76, 0x5410, RZ ;  /* 0x000054104c47c816 */ /* 0x000fe200000000ff */
[----:B------:R4:W3:Y:S01]  /*b360*/  MUFU.EX2 R80, R169 ;  /* 0x000000a900507308 */ /* 0x0008e20000000800 */
[----:B------:R-:W-:Y:S01]  /*b370*/  PRMT R76, R70, 0x5410, R83 ;  /* 0x00005410464c7816 */ /* 0x000fe20000000053 */
[----:B------:R3:W-:Y:S01]  /*b380*/  STG.E.U16 desc[UR20][R166.64], R72 ;  /* 0x00000048a6007986 */ /* 0x0007e2000c101514 */
[----:B------:R-:W-:Y:S02]  /*b390*/  @!P0 PRMT R70, R79, 0x5410, RZ ;  /* 0x000054104f468816 */ /* 0x000fe400000000ff */
[----:B-1----:R-:W-:Y:S01]  /*b3a0*/  LOP3.LUT R74, R131, 0xffff, RZ, 0xc0, !PT ;  /* 0x0000ffff834a7812 */ /* 0x002fe200078ec0ff */
[----:B------:R1:W-:Y:S04]  /*b3b0*/  STG.E.U16 desc[UR20][R166.64+0x2], R71 ;  /* 0x00000247a6007986 */ /* 0x0003e8000c101514 */
[----:B------:R3:W2:Y:S01]  /*b3c0*/  MUFU.EX2 R79, R81 ;  /* 0x00000051004f7308 */ /* 0x0006a20000000800 */
[----:B------:R-:W-:Y:S01]  /*b3d0*/  SHF.R.U32.HI R74, RZ, 0x8, R74 ;  /* 0x00000008ff4a7819 */ /* 0x000fe2000001164a */
[----:B------:R1:W-:Y:S03]  /*b3e0*/  STG.E.U16 desc[UR20][R84.64], R70 ;  /* 0x0000004654007986 */ /* 0x0003e6000c101514 */
[----:B------:R-:W-:Y:S04]  /*b3f0*/  LOP3.LUT R74, R74, 0xffff, RZ, 0xc0, !PT ;  /* 0x0000ffff4a4a7812 */ /* 0x000fe800078ec0ff */
[----:B------:R-:W-:Y:S02]  /*b400*/  ISETP.LE.U32.AND P1, PT, R74, UR19, PT ;  /* 0x000000134a007c0c */ /* 0x000fe4000bf23070 */
[-C--:B----4-:R-:W-:Y:S01]  /*b410*/  LEA.HI.X.SX32 R169, R73, R165.reuse, 0x1, P3 ;  /* 0x000000a549a97211 */ /* 0x090fe200018f0eff */
[----:B------:R4:W2:Y:S01]  /*b420*/  MUFU.EX2 R74, R88 ;  /* 0x00000058004a7308 */ /* 0x0008a20000000800 */
[C---:B------:R-:W-:Y:S04]  /*b430*/  LEA R170, P3, R77.reuse, R164, 0x1 ;  /* 0x000000a44daa7211 */ /* 0x040fe800078608ff */
[----:B------:R-:W-:Y:S02]  /*b440*/  LEA.HI.X.SX32 R171, R77, R165, 0x1, P3 ;  /* 0x000000a54dab7211 */ /* 0x000fe400018f0eff */
[C---:B---3--:R-:W-:Y:S03]  /*b450*/  LOP3.LUT R81, R176.reuse, 0xff, RZ, 0xc0, !PT ;  /* 0x000000ffb0517812 */ /* 0x048fe600078ec0ff */
[----:B------:R-:W-:Y:S01]  /*b460*/  MUFU.EX2 R73, R208 ;  /* 0x000000d000497308 */ /* 0x000fe20000000800 */
[----:B------:R-:W-:Y:S02]  /*b470*/  LOP3.LUT R72, R176, 0xffff, RZ, 0xc0, !PT ;  /* 0x0000ffffb0487812 */ /* 0x000fe400078ec0ff */
[----:B------:R-:W-:Y:S02]  /*b480*/  PRMT R77, R112, 0x5410, R93 ;  /* 0x00005410704d7816 */ /* 0x000fe4000000005d */
[----:B-1----:R-:W-:Y:S04]  /*b490*/  SHF.R.U32.HI R71, RZ, 0x10, R131 ;  /* 0x00000010ff477819 */ /* 0x002fe80000011683 */
[----:B------:R-:W-:Y:S01]  /*b4a0*/  LOP3.LUT R71, R71, 0xff, RZ, 0xc0, !PT ;  /* 0x000000ff47477812 */ /* 0x000fe200078ec0ff */
[----:B------:R1:W3:Y:S01]  /*b4b0*/  LDL.S16 R85, [R1+0x5c] ;  /* 0x00005c0001557983 */ /* 0x0002e20000100600 */
[----:B------:R-:W-:Y:S01]  /*b4c0*/  SHF.R.U32.HI R70, RZ, 0x8, R72 ;  /* 0x00000008ff467819 */ /* 0x000fe20000011648 */
[----:B----4-:R-:W-:Y:S01]  /*b4d0*/  FADD.FTZ R88, R122, R133 ;  /* 0x000000857a587221 */ /* 0x010fe20000010000 */
[----:B------:R-:W-:Y:S02]  /*b4e0*/  ISETP.LE.U32.AND P0, PT, R71, UR19, PT ;  /* 0x0000001347007c0c */ /* 0x000fe4000bf03070 */
[--C-:B------:R-:W-:Y:S02]  /*b4f0*/  SHF.R.U32.HI R71, RZ, 0x10, R176.reuse ;  /* 0x00000010ff477819 */ /* 0x100fe400000116b0 */
[----:B------:R-:W-:Y:S02]  /*b500*/  SHF.R.U32.HI R72, RZ, 0x18, R131 ;  /* 0x00000018ff487819 */ /* 0x000fe40000011683 */
[----:B------:R-:W-:Y:S02]  /*b510*/  LOP3.LUT R71, R71, 0xff, RZ, 0xc0, !PT ;  /* 0x000000ff47477812 */ /* 0x000fe400078ec0ff */
[----:B------:R-:W-:Y:S02]  /*b520*/  ISETP.LE.U32.AND P4, PT, R72, UR19, PT ;  /* 0x0000001348007c0c */ /* 0x000fe4000bf83070 */
[----:B------:R-:W-:Y:S01]  /*b530*/  ISETP.LE.U32.AND P6, PT, R71, UR19, PT ;  /* 0x0000001347007c0c */ /* 0x000fe2000bfc3070 */
[----:B------:R4:W1:Y:S01]  /*b540*/  MUFU.EX2 R72, R126 ;  /* 0x0000007e00487308 */ /* 0x0008620000000800 */
[----:B------:R-:W-:Y:S02]  /*b550*/  SHF.R.U32.HI R71, RZ, 0x18, R176 ;  /* 0x00000018ff477819 */ /* 0x000fe400000116b0 */
[----:B------:R-:W-:Y:S02]  /*b560*/  LOP3.LUT R70, R70, 0xffff, RZ, 0xc0, !PT ;  /* 0x0000ffff46467812 */ /* 0x000fe400078ec0ff */
[----:B------:R-:W-:Y:S02]  /*b570*/  ISETP.LE.U32.AND P5, PT, R71, UR19, PT ;  /* 0x0000001347007c0c */ /* 0x000fe4000bfa3070 */
[----:B------:R-:W-:Y:S04]  /*b580*/  LOP3.LUT R71, R184, 0xff, RZ, 0xc0, !PT ;  /* 0x000000ffb8477812 */ /* 0x000fe800078ec0ff */
[----:B------:R-:W-:Y:S01]  /*b590*/  ISETP.LE.U32.AND P3, PT, R71, UR19, PT ;  /* 0x0000001347007c0c */ /* 0x000fe2000bf63070 */
[----:B------:R-:W-:Y:S02]  /*b5a0*/  FADD.FTZ R71, R206, R134 ;  /* 0x00000086ce477221 */ /* 0x000fe40000010000 */
[----:B------:R1:W-:Y:S01]  /*b5b0*/  MUFU.EX2 R134, R173 ;  /* 0x000000ad00867308 */ /* 0x0003e20000000800 */
[----:B----4-:R-:W-:Y:S09]  /*b5c0*/  IMAD.WIDE.U32 R126, R147, -0x2daee0ad, RZ ;  /* 0xd2511f53937e7825 */ /* 0x010ff200078e00ff */
[----:B------:R-:W-:Y:S01]  /*b5d0*/  MUFU.EX2 R147, R148 ;  /* 0x0000009400937308 */ /* 0x000fe20000000800 */
[----:B-1----:R-:W-:Y:S02]  /*b5e0*/  IMAD.MOV.U32 R173, RZ, RZ, R121 ;  /* 0x000000ffffad7224 */ /* 0x002fe400078e0079 */
[----:B--2---:R-:W-:Y:S05]  /*b5f0*/  @!P0 HADD2 R86, -R112.H0_H0, -RZ.H0_H0 ;  /* 0xa00000ff70568230 */ /* 0x004fea0000000900 */
[----:B------:R-:W-:Y:S04]  /*b600*/  PRMT R84, R86, 0x7610, R84 ;  /* 0x0000761056547816 */ /* 0x000fe80000000054 */
[----:B------:R-:W-:Y:S02]  /*b610*/  @!P0 PRMT R112, R84, 0x5410, RZ ;  /* 0x0000541054708816 */ /* 0x000fe400000000ff */
[----:B------:R-:W-:Y:S04]  /*b620*/  LOP3.LUT R84, R184, 0xffff, RZ, 0xc0, !PT ;  /* 0x0000ffffb8547812 */ /* 0x000fe800078ec0ff */
[----:B------:R-:W-:Y:S01]  /*b630*/  SHF.R.U32.HI R84, RZ, 0x8, R84 ;  /* 0x00000008ff547819 */ /* 0x000fe20000011654 */
[----:B---3--:R-:W-:Y:S05]  /*b640*/  @!P1 HADD2 R85, -R83.H0_H0, -RZ.H0_H0 ;  /* 0xa00000ff53559230 */ /* 0x008fea0000000900 */
[----:B------:R-:W-:Y:S01]  /*b650*/  PRMT R82, R85, 0x7610, R82 ;  /* 0x0000761055527816 */ /* 0x000fe20000000052 */
[----:B------:R1:W-:Y:S03]  /*b660*/  @!P1 STL.S16 [R1+0x5c], R85 ;  /* 0x00005c5501009387 */ /* 0x0003e60000100600 */
[----:B------:R-:W-:Y:S01]  /*b670*/  @!P1 PRMT R83, R82, 0x5410, RZ ;  /* 0x0000541052539816 */ /* 0x000fe200000000ff */
[----:B------:R3:W5:Y:S01]  /*b680*/  LDL.LU R208, [R1+0x124] ;  /* 0x0001240001d07983 */ /* 0x0007620000300800 */
[----:B------:R2:W4:Y:S03]  /*b690*/  MUFU.EX2 R82, R123 ;  /* 0x0000007b00527308 */ /* 0x0005260000000800 */
[----:B------:R-:W-:Y:S04]  /*b6a0*/  STG.E.U16 desc[UR20][R170.64], R83 ;  /* 0x00000053aa007986 */ /* 0x000fe8000c101514 */
[----:B------:R-:W-:Y:S01]  /*b6b0*/  STG.E.U16 desc[UR20][R168.64], R112 ;  /* 0x00000070a8007986 */ /* 0x000fe2000c101514 */
[----:B--2---:R-:W-:Y:S02]  /*b6c0*/  IMAD.WIDE.U32 R122, R156, -0x2daee0ad, RZ ;  /* 0xd2511f539c7a7825 */ /* 0x004fe400078e00ff */
[----:B------:R-:W-:Y:S01]  /*b6d0*/  MUFU.EX2 R156, R153 ;  /* 0x00000099009c7308 */ /* 0x000fe20000000800 */
[----:B-1----:R3:W2:Y:S04]  /*b6e0*/  LDL.S16 R85, [R1+0x40] ;  /* 0x0000400001557983 */ /* 0x0026a80000100600 */
[----:B------:R1:W-:Y:S01]  /*b6f0*/  @!P0 STL.S16 [R1+0x58], R86 ;  /* 0x0000585601008387 */ /* 0x0003e20000100600 */
[----:B------:R-:W-:Y:S02]  /*b700*/  ISETP.LE.U32.AND P0, PT, R81, UR19, PT ;  /* 0x0000001351007c0c */ /* 0x000fe4000bf03070 */
[----:B------:R-:W-:Y:S01]  /*b710*/  SHF.R.U32.HI R81, RZ, 0x10, R184 ;  /* 0x00000010ff517819 */ /* 0x000fe200000116b8 */
[----:B------:R3:W5:Y:S03]  /*b720*/  LDL.LU R207, [R1+0x120] ;  /* 0x0001200001cf7983 */ /* 0x0007660000300800 */
[----:B------:R-:W-:Y:S01]  /*b730*/  LOP3.LUT R81, R81, 0xff, RZ, 0xc0, !PT ;  /* 0x000000ff51517812 */ /* 0x000fe200078ec0ff */
[----:B------:R3:W5:Y:S04]  /*b740*/  LDL.LU R206, [R1+0x11c] ;  /* 0x00011c0001ce7983 */ /* 0x0007680000300800 */
[----:B------:R3:W4:Y:S01]  /*b750*/  LDL.S16 R96, [R1+0x3c] ;  /* 0x00003c0001607983 */ /* 0x0007220000100600 */
[----:B-1----:R-:W-:Y:S02]  /*b760*/  LOP3.LUT R86, R84, 0xffff, RZ, 0xc0, !PT ;  /* 0x0000ffff54567812 */ /* 0x002fe400078ec0ff */
[----:B------:R-:W-:Y:S02]  /*b770*/  MUFU.EX2 R84, R106 ;  /* 0x0000006a00547308 */ /* 0x000fe40000000800 */
[----:B------:R-:W-:Y:S08]  /*b780*/  ISETP.LE.U32.AND P1, PT, R86, UR19, PT ;  /* 0x0000001356007c0c */ /* 0x000ff0000bf23070 */
[----:B------:R-:W-:Y:S01]  /*b790*/  MUFU.EX2 R106, R201 ;  /* 0x000000c9006a7308 */ /* 0x000fe20000000800 */
[----:B--2---:R-:W-:Y:S05]  /*b7a0*/  @!P4 HADD2 R85, -R93.H0_H0, -RZ.H0_H0 ;  /* 0xa00000ff5d55c230 */ /* 0x004fea0000000900 */
[----:B------:R-:W-:Y:S01]  /*b7b0*/  PRMT R98, R85, 0x7610, R98 ;  /* 0x0000761055627816 */ /* 0x000fe20000000062 */
[----:B------:R1:W-:Y:S03]  /*b7c0*/  @!P4 STL.S16 [R1+0x40], R85 ;  /* 0x000040550100c387 */ /* 0x0003e60000100600 */
[----:B------:R-:W-:Y:S02]  /*b7d0*/  @!P4 PRMT R93, R98, 0x5410, RZ ;  /* 0x00005410625dc816 */ /* 0x000fe400000000ff */
[----:B------:R-:W-:Y:S02]  /*b7e0*/  ISETP.LE.U32.AND P4, PT, R70, UR19, PT ;  /* 0x0000001346007c0c */ /* 0x000fe4000bf83070 */
[----:B------:R-:W-:Y:S01]  /*b7f0*/  PRMT R70, R91, 0x5410, R90 ;  /* 0x000054105b467816 */ /* 0x000fe2000000005a */
[----:B------:R-:W-:Y:S01]  /*b800*/  STG.E.U16 desc[UR20][R168.64+0x2], R93 ;  /* 0x0000025da8007986 */ /* 0x000fe2000c101514 */
[----:B----4-:R-:W-:Y:S05]  /*b810*/  @!P0 HADD2 R96, -R91.H0_H0, -RZ.H0_H0 ;  /* 0xa00000ff5b608230 */ /* 0x010fea0000000900 */
[----:B------:R-:W-:Y:S04]  /*b820*/  PRMT R86, R96, 0x7610, R86 ;  /* 0x0000761060567816 */ /* 0x000fe80000000056 */
[----:B------:R-:W-:Y:S05]  /*b830*/  @!P0 PRMT R91, R86, 0x5410, RZ ;  /* 0x00005410565b8816 */ /* 0x000fea00000000ff */
[----:B------:R-:W-:Y:S01]  /*b840*/  STG.E.U16 desc[UR20][R164.64+0x10], R91 ;  /* 0x0000105ba4007986 */ /* 0x000fe2000c101514 */
[----:B-1----:R1:W2:Y:S03]  /*b850*/  MUFU.EX2 R85, R94 ;  /* 0x0000005e00557308 */ /* 0x0022a60000000800 */
[----:B-1----:R3:W4:Y:S04]  /*b860*/  LDL.S16 R94, [R1+0x38] ;  /* 0x00003800015e7983 */ /* 0x0027280000100600 */
[----:B------:R1:W-:Y:S01]  /*b870*/  @!P0 STL.S16 [R1+0x3c], R96 ;  /* 0x00003c6001008387 */ /* 0x0003e20000100600 */
[----:B------:R-:W-:Y:S02]  /*b880*/  ISETP.LE.U32.AND P0, PT, R81, UR19, PT ;  /* 0x0000001351007c0c */ /* 0x000fe4000bf03070 */
[----:B------:R-:W-:Y:S01]  /*b890*/  SHF.R.U32.HI R81, RZ, 0x18, R184 ;  /* 0x00000018ff517819 */ /* 0x000fe200000116b8 */
[----:B------:R3:W5:Y:S04]  /*b8a0*/  LDL.LU R205, [R1+0x118] ;  /* 0x0001180001cd7983 */ /* 0x0007680000300800 */
[----:B------:R3:W2:Y:S01]  /*b8b0*/  LDL.S16 R86, [R1+0x34] ;  /* 0x0000340001567983 */ /* 0x0006a20000100600 */
[----:B-1----:R-:W-:Y:S01]  /*b8c0*/  FADD.FTZ R96, R92, R71 ;  /* 0x000000475c607221 */ /* 0x002fe20000010000 */
[----:B------:R-:W-:Y:S01]  /*b8d0*/  FADD.FTZ R71, R105, R88 ;  /* 0x0000005869477221 */ /* 0x000fe20000010000 */
[C---:B------:R-:W-:Y:S02]  /*b8e0*/  F2FP.F16.F32.PACK_AB R105, R78.reuse, R105 ;  /* 0x000000694e69723e */ /* 0x040fe400000000ff */
[----:B------:R-:W-:Y:S01]  /*b8f0*/  FADD.FTZ R96, R95, R96 ;  /* 0x000000605f607221 */ /* 0x000fe20000010000 */
[----:B------:R-:W-:Y:S01]  /*b900*/  FADD.FTZ R98, R78, R71 ;  /* 0x000000474e627221 */ /* 0x000fe20000010000 */
[----:B------:R-:W-:Y:S01]  /*b910*/  PRMT R71, R110, 0x5410, R97 ;  /* 0x000054106e477816 */ /* 0x000fe20000000061 */
[----:B----4-:R-:W-:Y:S05]  /*b920*/  @!P4 HADD2 R94, -R90.H0_H0, -RZ.H0_H0 ;  /* 0xa00000ff5a5ec230 */ /* 0x010fea0000000900 */
[----:B------:R-:W-:Y:S01]  /*b930*/  PRMT R89, R94, 0x7610, R89 ;  /* 0x000076105e597816 */ /* 0x000fe20000000059 */
[----:B------:R1:W-:Y:S03]  /*b940*/  @!P4 STL.S16 [R1+0x38], R94 ;  /* 0x0000385e0100c387 */ /* 0x0003e60000100600 */
[----:B------:R-:W-:Y:S01]  /*b950*/  @!P4 PRMT R90, R89, 0x5410, RZ ;  /* 0x00005410595ac816 */ /* 0x000fe200000000ff */
[----:B------:R3:W5:Y:S01]  /*b960*/  LDL.LU R204, [R1+0x114] ;  /* 0x0001140001cc7983 */ /* 0x0007620000300800 */
[----:B------:R-:W-:Y:S01]  /*b970*/  ISETP.LE.U32.AND P4, PT, R81, UR19, PT ;  /* 0x0000001351007c0c */ /* 0x000fe2000bf83070 */
[----:B--2---:R-:W-:Y:S01]  /*b980*/  @!P6 HADD2 R86, -R110.H0_H0, -RZ.H0_H0 ;  /* 0xa00000ff6e56e230 */ /* 0x004fe20000000900 */
[----:B------:R2:W4:Y:S01]  /*b990*/  MUFU.EX2 R81, R200 ;  /* 0x000000c800517308 */ /* 0x0005220000000800 */
[----:B------:R3:W5:Y:S03]  /*b9a0*/  LDL.LU R202, [R1+0x110] ;  /* 0x0001100001ca7983 */ /* 0x0007660000300800 */
[----:B------:R-:W-:Y:S01]  /*b9b0*/  PRMT R114, R86, 0x7610, R114 ;  /* 0x0000761056727816 */ /* 0x000fe20000000072 */
[----:B------:R3:W5:Y:S03]  /*b9c0*/  LDL.LU R201, [R1+0x10c] ;  /* 0x00010c0001c97983 */ /* 0x0007660000300800 */
[----:B------:R-:W-:Y:S02]  /*b9d0*/  @!P6 PRMT R110, R114, 0x5410, RZ ;  /* 0x00005410726ee816 */ /* 0x000fe400000000ff */
[----:B------:R4:W-:Y:S01]  /*b9e0*/  MUFU.EX2 R89, R195 ;  /* 0x000000c300597308 */ /* 0x0009e20000000800 */
[----:B------:R3:W-:Y:S01]  /*b9f0*/  @!P6 STL.S16 [R1+0x34], R86 ;  /* 0x000034560100e387 */ /* 0x0007e20000100600 */
[--C-:B------:R-:W-:Y:S01]  /*ba00*/  FADD.FTZ R114, R104, R101.reuse ;  /* 0x0000006568727221 */ /* 0x100fe20000010000 */
[C---:B------:R-:W-:Y:S02]  /*ba10*/  F2FP.F16.F32.PACK_AB R104, R75.reuse, R104 ;  /* 0x000000684b68723e */ /* 0x040fe400000000ff */
[----:B------:R-:W-:Y:S01]  /*ba20*/  STG.E.U16 desc[UR20][R164.64+0x12], R90 ;  /* 0x0000125aa4007986 */ /* 0x000fe2000c101514 */
[----:B------:R-:W-:Y:S01]  /*ba30*/  FADD.FTZ R114, R75, R114 ;  /* 0x000000724b727221 */ /* 0x000fe20000010000 */
[----:B------:R-:W-:Y:S02]  /*ba40*/  PRMT R101, R104, 0x7632, R101 ;  /* 0x0000763268657816 */ /* 0x000fe40000000065 */
[----:B--2---:R2:W5:Y:S04]  /*ba50*/  LDL.LU R200, [R1+0x108] ;  /* 0x0001080001c87983 */ /* 0x0045680000300800 */
[----:B------:R2:W5:Y:S04]  /*ba60*/  LDL.LU R197, [R1+0x104] ;  /* 0x0001040001c57983 */ /* 0x0005680000300800 */
[----:B-1----:R2:W2:Y:S04]  /*ba70*/  LDL.S16 R94, [R1+0x30] ;  /* 0x00003000015e7983 */ /* 0x0024a80000100600 */
[----:B----4-:R1:W5:Y:S04]  /*ba80*/  LDL.LU R195, [R1+0x100] ;  /* 0x0001000001c37983 */ /* 0x0103680000300800 */
[----:B------:R1:W4:Y:S01]  /*ba90*/  LDL.S16 R95, [R1+0x2c] ;  /* 0x00002c00015f7983 */ /* 0x0003220000100600 */
[C-C-:B---3--:R-:W-:Y:S02]  /*baa0*/  LOP3.LUT R86, R123.reuse, UR17, R180.reuse, 0x96, !PT ;  /* 0x000000117b567c12 */ /* 0x148fe4000f8e96b4 */
[----:B------:R-:W-:Y:S01]  /*bab0*/  LOP3.LUT R180, R123, UR17, R180, 0x96, !PT ;  /* 0x000000117bb47c12 */ /* 0x000fe2000f8e96b4 */
[----:B------:R1:W3:Y:S01]  /*bac0*/  LDL.S16 R92, [R1+0x28] ;  /* 0x00002800015c7983 */ /* 0x0002e20000100600 */
[C---:B------:R-:W-:Y:S02]  /*bad0*/  LOP3.LUT R78, R86.reuse, 0xffff, RZ, 0xc0, !PT ;  /* 0x0000ffff564e7812 */ /* 0x040fe400078ec0ff */
[----:B------:R-:W-:Y:S01]  /*bae0*/  LOP3.LUT R88, R86, 0xff, RZ, 0xc0, !PT ;  /* 0x000000ff56587812 */ /* 0x000fe200078ec0ff */
[----:B------:R-:W-:Y:S01]  /*baf0*/  STG.E.U16 desc[UR20][R166.64+0x10], R110 ;  /* 0x0000106ea6007986 */ /* 0x000fe2000c101514 */
[----:B------:R-:W-:Y:S04]  /*bb00*/  SHF.R.U32.HI R78, RZ, 0x8, R78 ;  /* 0x00000008ff4e7819 */ /* 0x000fe8000001164e */
[----:B------:R-:W-:Y:S02]  /*bb10*/  LOP3.LUT R75, R78, 0xffff, RZ, 0xc0, !PT ;  /* 0x0000ffff4e4b7812 */ /* 0x000fe400078ec0ff */
[----:B------:R-:W-:Y:S02]  /*bb20*/  PRMT R78, R103, 0x5410, R102 ;  /* 0x00005410674e7816 */ /* 0x000fe40000000066 */
[----:B------:R-:W-:Y:S01]  /*bb30*/  ISETP.LE.U32.AND P6, PT, R75, UR19, PT ;  /* 0x000000134b007c0c */ /* 0x000fe2000bfc3070 */
[--C-:B------:R-:W-:Y:S01]  /*bb40*/  FADD.FTZ R75, R99, R100.reuse ;  /* 0x00000064634b7221 */ /* 0x100fe20000010000 */
[----:B------:R-:W-:Y:S02]  /*bb50*/  PRMT R100, R105, 0x7632, R100 ;  /* 0x0000763269647816 */ /* 0x000fe40000000064 */
[C---:B------:R-:W-:Y:S01]  /*bb60*/  F2FP.F16.F32.PACK_AB R99, R80.reuse, R99 ;  /* 0x000000635063723e */ /* 0x040fe200000000ff */
[----:B------:R-:W-:Y:S02]  /*bb70*/  FADD.FTZ R80, R80, R75 ;  /* 0x0000004b50507221 */ /* 0x000fe40000010000 */
[----:B------:R-:W-:Y:S01]  /*bb80*/  MUFU.EX2 R75, R186 ;  /* 0x000000ba004b7308 */ /* 0x000fe20000000800 */
[----:B--2---:R-:W-:Y:S05]  /*bb90*/  @!P5 HADD2 R94, -R97.H0_H0, -RZ.H0_H0 ;  /* 0xa00000ff615ed230 */ /* 0x004fea0000000900 */
[----:B------:R-:W-:Y:S01]  /*bba0*/  PRMT R111, R94, 0x7610, R111 ;  /* 0x000076105e6f7816 */ /* 0x000fe2000000006f */
[----:B------:R2:W-:Y:S01]  /*bbb0*/  @!P5 STL.S16 [R1+0x30], R94 ;  /* 0x0000305e0100d387 */ /* 0x0005e20000100600 */
[----:B----4-:R-:W-:Y:S02]  /*bbc0*/  @!P3 HADD2 R95, -R103.H0_H0, -RZ.H0_H0 ;  /* 0xa00000ff675fb230 */ /* 0x010fe40000000900 */
[----:B------:R-:W-:Y:S01]  /*bbd0*/  @!P5 PRMT R97, R111, 0x5410, RZ ;  /* 0x000054106f61d816 */ /* 0x000fe200000000ff */
[----:B------:R-:W-:Y:S01]  /*bbe0*/  FADD.FTZ R111, R79, R96 ;  /* 0x000000604f6f7221 */ /* 0x000fe20000010000 */
[----:B---3--:R-:W-:Y:S01]  /*bbf0*/  @!P1 HADD2 R92, -R102.H0_H0, -RZ.H0_H0 ;  /* 0xa00000ff665c9230 */ /* 0x008fe20000000900 */
[----:B------:R-:W-:Y:S01]  /*bc00*/  PRMT R107, R95, 0x7610, R107 ;  /* 0x000076105f6b7816 */ /* 0x000fe2000000006b */
[----:B------:R3:W-:Y:S01]  /*bc10*/  @!P3 STL.S16 [R1+0x2c], R95 ;  /* 0x00002c5f0100b387 */ /* 0x0007e20000100600 */
[----:B------:R4:W-:Y:S01]  /*bc20*/  MUFU.EX2 R96, R128 ;  /* 0x0000008000607308 */ /* 0x0009e20000000800 */
[----:B------:R-:W-:Y:S01]  /*bc30*/  FADD.FTZ R111, R74, R111 ;  /* 0x0000006f4a6f7221 */ /* 0x000fe20000010000 */
[----:B------:R-:W-:Y:S01]  /*bc40*/  @!P3 PRMT R103, R107, 0x5410, RZ ;  /* 0x000054106b67b816 */ /* 0x000fe200000000ff */
[----:B------:R1:W-:Y:S01]  /*bc50*/  @!P1 STL.S16 [R1+0x28], R92 ;  /* 0x0000285c01009387 */ /* 0x0003e20000100600 */
[----:B------:R-:W-:Y:S01]  /*bc60*/  PRMT R115, R92, 0x7610, R115 ;  /* 0x000076105c737816 */ /* 0x000fe20000000073 */
[----:B------:R-:W-:Y:S02]  /*bc70*/  IMAD.MOV.U32 R107, RZ, RZ, R117 ;  /* 0x000000ffff6b7224 */ /* 0x000fe400078e0075 */
[----:B------:R1:W3:Y:S01]  /*bc80*/  LDL.S16 R117, [R1+0x24] ;  /* 0x0000240001757983 */ /* 0x0002e20000100600 */
[----:B------:R-:W-:Y:S03]  /*bc90*/  @!P1 PRMT R102, R115, 0x5410, RZ ;  /* 0x0000541073669816 */ /* 0x000fe600000000ff */
[----:B------:R1:W3:Y:S01]  /*bca0*/  LDL.S16 R115, [R1+0x20] ;  /* 0x0000200001737983 */ /* 0x0002e20000100600 */
[----:B------:R-:W-:Y:S03]  /*bcb0*/  MUFU.EX2 R107, R107 ;  /* 0x0000006b006b7308 */ /* 0x000fe60000000800 */
[----:B------:R-:W-:Y:S01]  /*bcc0*/  STG.E.U16 desc[UR20][R166.64+0x12], R97 ;  /* 0x00001261a6007986 */ /* 0x000fe2000c101514 */
[----:B----4-:R-:W-:Y:S02]  /*bcd0*/  IMAD.MOV.U32 R128, RZ, RZ, R113 ;  /* 0x000000ffff807224 */ /* 0x010fe400078e0071 */
[--C-:B------:R-:W-:Y:S01]  /*bce0*/  FADD.FTZ R113, R87, R98.reuse ;  /* 0x0000006257717221 */ /* 0x100fe20000010000 */
[C---:B------:R-:W-:Y:S01]  /*bcf0*/  F2FP.F16.F32.PACK_AB R87, R72.reuse, R87 ;  /* 0x000000574857723e */ /* 0x040fe200000000ff */
[----:B------:R-:W-:Y:S01]  /*bd00*/  STG.E.U16 desc[UR20][R170.64+0xe], R103 ;  /* 0x00000e67aa007986 */ /* 0x000fe2000c101514 */
[----:B------:R-:W-:Y:S01]  /*bd10*/  PRMT R98, R99, 0x7632, R98 ;  /* 0x0000763263627816 */ /* 0x000fe20000000062 */
[----:B------:R-:W-:Y:S01]  /*bd20*/  FADD.FTZ R113, R72, R113 ;  /* 0x0000007148717221 */ /* 0x000fe20000010000 */
[----:B--2---:R-:W-:Y:S01]  /*bd30*/  MUFU.EX2 R94, R183 ;  /* 0x000000b7005e7308 */ /* 0x004fe20000000800 */
[--C-:B---3--:R-:W-:Y:S01]  /*bd40*/  SHF.R.U32.HI R95, RZ, 0x18, R86.reuse ;  /* 0x00000018ff5f7819 */ /* 0x108fe20000011656 */
[----:B------:R-:W-:Y:S01]  /*bd50*/  STG.E.U16 desc[UR20][R170.64+0x10], R102 ;  /* 0x00001066aa007986 */ /* 0x000fe2000c101514 */
[----:B------:R-:W-:Y:S04]  /*bd60*/  SHF.R.U32.HI R86, RZ, 0x10, R86 ;  /* 0x00000010ff567819 */ /* 0x000fe80000011656 */
[----:B------:R-:W-:Y:S03]  /*bd70*/  LOP3.LUT R86, R86, 0xff, RZ, 0xc0, !PT ;  /* 0x000000ff56567812 */ /* 0x000fe600078ec0ff */
[----:B-1----:R1:W-:Y:S01]  /*bd80*/  MUFU.EX2 R92, R187 ;  /* 0x000000bb005c7308 */ /* 0x0023e20000000800 */
[----:B------:R-:W-:Y:S02]  /*bd90*/  ISETP.LE.U32.AND P5, PT, R86, UR19, PT ;  /* 0x0000001356007c0c */ /* 0x000fe4000bfa3070 */
[----:B------:R-:W-:Y:S02]  /*bda0*/  F2FP.F16.F32.PACK_AB R86, R74, R79 ;  /* 0x0000004f4a56723e */ /* 0x000fe400000000ff */
[----:B------:R-:W-:Y:S02]  /*bdb0*/  LOP3.LUT R74, R127, UR17, R174, 0x96, !PT ;  /* 0x000000117f4a7c12 */ /* 0x000fe4000f8e96ae */
[----:B------:R-:W-:Y:S02]  /*bdc0*/  PRMT R79, R105, 0x5410, R100 ;  /* 0x00005410694f7816 */ /* 0x000fe40000000064 */
[----:B------:R-:W-:Y:S02]  /*bdd0*/  LOP3.LUT R72, R74, 0xff, RZ, 0xc0, !PT ;  /* 0x000000ff4a487812 */ /* 0x000fe400078ec0ff */
[----:B------:R-:W-:Y:S02]  /*bde0*/  LOP3.LUT R174, R127, UR17, R174, 0x96, !PT ;  /* 0x000000117fae7c12 */ /* 0x000fe4000f8e96ae */
[----:B------:R-:W-:Y:S02]  /*bdf0*/  ISETP.LE.U32.AND P3, PT, R72, UR19, PT ;  /* 0x0000001348007c0c */ /* 0x000fe4000bf63070 */
[----:B------:R2:W3:Y:S01]  /*be00*/  MUFU.EX2 R72, R116 ;  /* 0x0000007400487308 */ /* 0x0004e20000000800 */
[----:B-1----:R-:W-:Y:S02]  /*be10*/  IMAD.MOV.U32 R187, RZ, RZ, R128 ;  /* 0x000000ffffbb7224 */ /* 0x002fe400078e0080 */
[----:B------:R-:W-:Y:S02]  /*be20*/  @!P0 HADD2 R117, -R105.H0_H0, -RZ.H0_H0 ;  /* 0xa00000ff69758230 */ /* 0x000fe40000000900 */
[----:B------:R-:W-:Y:S03]  /*be30*/  @!P4 HADD2 R115, -R100.H0_H0, -RZ.H0_H0 ;  /* 0xa00000ff6473c230 */ /* 0x000fe60000000900 */
[----:B------:R-:W-:Y:S01]  /*be40*/  PRMT R130, R117, 0x7610, R130 ;  /* 0x0000761075827816 */ /* 0x000fe20000000082 */
[----:B------:R1:W-:Y:S03]  /*be50*/  @!P0 STL.S16 [R1+0x24], R117 ;  /* 0x0000247501008387 */ /* 0x0003e60000100600 */
[----:B------:R-:W-:Y:S02]  /*be60*/  @!P0 PRMT R105, R130, 0x5410, RZ ;  /* 0x0000541082698816 */ /* 0x000fe400000000ff */
[----:B------:R-:W-:Y:S02]  /*be70*/  ISETP.LE.U32.AND P0, PT, R88, UR19, PT ;  /* 0x0000001358007c0c */ /* 0x000fe4000bf03070 */
[----:B------:R-:W-:Y:S01]  /*be80*/  PRMT R118, R115, 0x7610, R118 ;  /* 0x0000761073767816 */ /* 0x000fe20000000076 */
[----:B------:R4:W-:Y:S03]  /*be90*/  STG.E.U16 desc[UR20][R168.64+0x10], R105 ;  /* 0x00001069a8007986 */ /* 0x0009e6000c101514 */
[----:B------:R-:W-:Y:S05]  /*bea0*/  @!P4 PRMT R100, R118, 0x5410, RZ ;  /* 0x000054107664c816 */ /* 0x000fea00000000ff */
[----:B------:R-:W-:Y:S01]  /*beb0*/  STG.E.U16 desc[UR20][R168.64+0x12], R100 ;  /* 0x00001264a8007986 */ /* 0x000fe2000c101514 */
[----:B-1----:R-:W-:Y:S01]  /*bec0*/  FADD.FTZ R117, R73, R114 ;  /* 0x0000007249757221 */ /* 0x002fe20000010000 */
[C---:B------:R-:W-:Y:S02]  /*bed0*/  F2FP.F16.F32.PACK_AB R73, R82.reuse, R73 ;  /* 0x000000495249723e */ /* 0x040fe400000000ff */
[----:B------:R1:W3:Y:S01]  /*bee0*/  LDL.S16 R114, [R1+0x1c] ;  /* 0x00001c0001727983 */ /* 0x0002e20000100600 */
[----:B------:R-:W-:Y:S01]  /*bef0*/  FADD.FTZ R117, R82, R117 ;  /* 0x0000007552757221 */ /* 0x000fe20000010000 */
[----:B------:R-:W-:Y:S02]  /*bf00*/  LOP3.LUT R82, R74, 0xffff, RZ, 0xc0, !PT ;  /* 0x0000ffff4a527812 */ /* 0x000fe400078ec0ff */
[----:B------:R1:W-:Y:S02]  /*bf10*/  @!P4 STL.S16 [R1+0x20], R115 ;  /* 0x000020730100c387 */ /* 0x0003e40000100600 */
[----:B------:R-:W-:Y:S02]  /*bf20*/  SHF.R.U32.HI R82, RZ, 0x8, R82 ;  /* 0x00000008ff527819 */ /* 0x000fe40000011652 */
[----:B------:R3:W3:Y:S01]  /*bf30*/  LDL.S16 R130, [R1+0x18] ;  /* 0x0000180001827983 */ /* 0x0006e20000100600 */
[----:B----4-:R-:W-:Y:S03]  /*bf40*/  LEA R105, R187, 0x1, 0x1 ;  /* 0x00000001bb697811 */ /* 0x010fe600078e08ff */
[----:B--2---:R4:W2:Y:S01]  /*bf50*/  LDL.S16 R116, [R1+0x14] ;  /* 0x0000140001747983 */ /* 0x0048a20000100600 */
[----:B------:R-:W-:Y:S01]  /*bf60*/  LOP3.LUT R105, R137, UR23, R105, 0x96, !PT ;  /* 0x0000001789697c12 */ /* 0x000fe2000f8e9669 */
[----:B-1----:R-:W-:Y:S01]  /*bf70*/  FADD.FTZ R115, R85, R80 ;  /* 0x0000005055737221 */ /* 0x002fe20000010000 */
[----:B------:R-:W-:Y:S02]  /*bf80*/  F2FP.F16.F32.PACK_AB R85, R84, R85 ;  /* 0x000000555455723e */ /* 0x000fe400000000ff */
[----:B------:R-:W-:Y:S01]  /*bf90*/  LOP3.LUT R80, R82, 0xffff, RZ, 0xc0, !PT ;  /* 0x0000ffff52507812 */ /* 0x000fe200078ec0ff */
[----:B------:R-:W-:Y:S01]  /*bfa0*/  FADD.FTZ R115, R84, R115 ;  /* 0x0000007354737221 */ /* 0x000fe20000010000 */
[----:B------:R3:W-:Y:S01]  /*bfb0*/  MUFU.EX2 R82, R143 ;  /* 0x0000008f00527308 */ /* 0x0007e20000000800 */
[----:B------:R4:W4:Y:S01]  /*bfc0*/  LDL.S16 R84, [R1+0x10] ;  /* 0x0000100001547983 */ /* 0x0009220000100600 */
[----:B------:R-:W-:Y:S01]  /*bfd0*/  ISETP.LE.U32.AND P1, PT, R80, UR19, PT ;  /* 0x0000001350007c0c */ /* 0x000fe2000bf23070 */
[----:B------:R-:W-:Y:S01]  /*bfe0*/  FADD.FTZ R80, R108, R111 ;  /* 0x0000006f6c507221 */ /* 0x000fe20000010000 */
[----:B------:R-:W-:Y:S02]  /*bff0*/  F2FP.F16.F32.PACK_AB R108, R81, R108 ;  /* 0x0000006c516c723e */ /* 0x000fe400000000ff */
[----:B------:R-:W-:Y:S02]  /*c000*/  LOP3.LUT R111, R122, 0xff, RZ, 0xc0, !PT ;  /* 0x000000ff7a6f7812 */ /* 0x000fe400078ec0ff */
[----:B---3--:R-:W-:Y:S01]  /*c010*/  F2FP.F16.F32.PACK_AB R143, R72, R107 ;  /* 0x0000006b488f723e */ /* 0x008fe200000000ff */
[----:B------:R-:W-:Y:S05]  /*c020*/  @!P0 HADD2 R114, -R104.H0_H0, -RZ.H0_H0 ;  /* 0xa00000ff68728230 */ /* 0x000fea0000000900 */
[----:B------:R-:W-:Y:S01]  /*c030*/  PRMT R88, R114, 0x7610, R88 ;  /* 0x0000761072587816 */ /* 0x000fe20000000058 */
[----:B------:R1:W-:Y:S01]  /*c040*/  @!P0 STL.S16 [R1+0x1c], R114 ;  /* 0x00001c7201008387 */ /* 0x0003e20000100600 */
[----:B------:R-:W-:Y:S03]  /*c050*/  @!P6 HADD2 R130, -R101.H0_H0, -RZ.H0_H0 ;  /* 0xa00000ff6582e230 */ /* 0x000fe60000000900 */
[----:B------:R3:W3:Y:S01]  /*c060*/  LDL.S16 R118, [R1+0xc] ;  /* 0x00000c0001767983 */ /* 0x0006e20000100600 */
[----:B--2---:R-:W-:Y:S05]  /*c070*/  @!P5 HADD2 R116, -R99.H0_H0, -RZ.H0_H0 ;  /* 0xa00000ff6374d230 */ /* 0x004fea0000000900 */
[----:B------:R-:W-:Y:S01]  /*c080*/  PRMT R129, R116, 0x7610, R129 ;  /* 0x0000761074817816 */ /* 0x000fe20000000081 */
[----:B-1----:R-:W-:Y:S01]  /*c090*/  FADD.FTZ R114, R106, R113 ;  /* 0x000000716a727221 */ /* 0x002fe20000010000 */
[----:B------:R-:W-:Y:S01]  /*c0a0*/  F2FP.F16.F32.PACK_AB R106, R89, R106 ;  /* 0x0000006a596a723e */ /* 0x000fe200000000ff */
[----:B------:R-:W-:Y:S01]  /*c0b0*/  FADD.FTZ R113, R81, R80 ;  /* 0x0000005051717221 */ /* 0x000fe20000010000 */
[----:B------:R-:W-:Y:S01]  /*c0c0*/  PRMT R80, R104, 0x5410, R101 ;  /* 0x0000541068507816 */ /* 0x000fe20000000065 */
[----:B------:R-:W-:Y:S01]  /*c0d0*/  FADD.FTZ R114, R89, R114 ;  /* 0x0000007259727221 */ /* 0x000fe20000010000 */
[----:B------:R-:W-:Y:S02]  /*c0e0*/  @!P0 PRMT R104, R88, 0x5410, RZ ;  /* 0x0000541058688816 */ /* 0x000fe400000000ff */
[--C-:B------:R-:W-:Y:S01]  /*c0f0*/  SHF.R.U32.HI R81, RZ, 0x18, R74.reuse ;  /* 0x00000018ff517819 */ /* 0x100fe2000001164a */
[----:B------:R1:W2:Y:S01]  /*c100*/  LDL.S16 R88, [R1+0x8] ;  /* 0x0000080001587983 */ /* 0x0002a20000100600 */
[----:B------:R-:W-:Y:S02]  /*c110*/  SHF.R.U32.HI R74, RZ, 0x10, R74 ;  /* 0x00000010ff4a7819 */ /* 0x000fe4000001164a */
[----:B------:R-:W-:Y:S01]  /*c120*/  ISETP.LE.U32.AND P4, PT, R81, UR19, PT ;  /* 0x0000001351007c0c */ /* 0x000fe2000bf83070 */
[----:B------:R-:W-:Y:S01]  /*c130*/  @!P6 STL.S16 [R1+0x18], R130 ;  /* 0x000018820100e387 */ /* 0x000fe20000100600 */
[----:B------:R-:W-:Y:S02]  /*c140*/  PRMT R81, R130, 0x7610, R81 ;  /* 0x0000761082517816 */ /* 0x000fe40000000051 */
[----:B------:R-:W-:Y:S01]  /*c150*/  LOP3.LUT R74, R74, 0xff, RZ, 0xc0, !PT ;  /* 0x000000ff4a4a7812 */ /* 0x000fe200078ec0ff */
[----:B------:R1:W-:Y:S01]  /*c160*/  @!P5 STL.S16 [R1+0x14], R116 ;  /* 0x000014740100d387 */ /* 0x0003e20000100600 */
[----:B------:R-:W-:Y:S02]  /*c170*/  @!P6 PRMT R101, R81, 0x5410, RZ ;  /* 0x000054105165e816 */ /* 0x000fe400000000ff */
[----:B------:R-:W-:Y:S01]  /*c180*/  ISETP.LE.U32.AND P6, PT, R95, UR19, PT ;  /* 0x000000135f007c0c */ /* 0x000fe2000bfc3070 */
[----:B------:R-:W-:Y:S01]  /*c190*/  STG.E.U16 desc[UR20][R164.64+0x20], R104 ;  /* 0x00002068a4007986 */ /* 0x000fe2000c101514 */
[----:B------:R-:W-:Y:S01]  /*c1a0*/  ISETP.LE.U32.AND P0, PT, R74, UR19, PT ;  /* 0x000000134a007c0c */ /* 0x000fe2000bf03070 */
[----:B------:R-:W-:Y:S01]  /*c1b0*/  FADD.FTZ R74, R92, R115 ;  /* 0x000000735c4a7221 */ /* 0x000fe20000010000 */
[----:B------:R-:W-:Y:S01]  /*c1c0*/  F2FP.F16.F32.PACK_AB R92, R75, R92 ;  /* 0x0000005c4b5c723e */ /* 0x000fe200000000ff */
[----:B------:R-:W-:Y:S01]  /*c1d0*/  STG.E.U16 desc[UR20][R164.64+0x22], R101 ;  /* 0x00002265a4007986 */ /* 0x000fe2000c101514 */
[----:B------:R-:W-:Y:S01]  /*c1e0*/  PRMT R81, R99, 0x5410, R98 ;  /* 0x0000541063517816 */ /* 0x000fe20000000062 */
[----:B------:R-:W-:Y:S01]  /*c1f0*/  FADD.FTZ R115, R75, R74 ;  /* 0x0000004a4b737221 */ /* 0x000fe20000010000 */
[----:B------:R-:W-:Y:S01]  /*c200*/  PRMT R75, R86, 0x7632, R75 ;  /* 0x00007632564b7816 */ /* 0x000fe2000000004b */
[----:B------:R-:W1:Y:S01]  /*c210*/  MUFU.EX2 R95, R149 ;  /* 0x00000095005f7308 */ /* 0x000e620000000800 */
[----:B------:R-:W-:Y:S02]  /*c220*/  LOP3.LUT R74, R122, 0xffff, RZ, 0xc0, !PT ;  /* 0x0000ffff7a4a7812 */ /* 0x000fe400078ec0ff */
[----:B------:R-:W-:Y:S01]  /*c230*/  @!P5 PRMT R99, R129, 0x5410, RZ ;  /* 0x000054108163d816 */ /* 0x000fe200000000ff */
[----:B----4-:R-:W-:Y:S01]  /*c240*/  @!P6 HADD2 R84, -R98.H0_H0, -RZ.H0_H0 ;  /* 0xa00000ff6254e230 */ /* 0x010fe20000000900 */
[----:B------:R-:W-:Y:S01]  /*c250*/  SHF.R.U32.HI R74, RZ, 0x8, R74 ;  /* 0x00000008ff4a7819 */ /* 0x000fe2000001164a */
[----:B------:R-:W-:Y:S01]  /*c260*/  @!P0 HADD2 R252, -R87.H0_H0, -RZ.H0_H0 ;  /* 0xa00000ff57fc8230 */ /* 0x000fe20000000900 */
[----:B------:R-:W-:Y:S01]  /*c270*/  PRMT R97, R92, 0x7632, R97 ;  /* 0x000076325c617816 */ /* 0x000fe20000000061 */
[----:B------:R-:W-:Y:S01]  /*c280*/  STG.E.U16 desc[UR20][R166.64+0x20], R99 ;  /* 0x00002063a6007986 */ /* 0x000fe2000c101514 */
[----:B------:R-:W-:Y:S02]  /*c290*/  LOP3.LUT R74, R74, 0xffff, RZ, 0xc0, !PT ;  /* 0x0000ffff4a4a7812 */ /* 0x000fe400078ec0ff */
[----:B------:R-:W-:Y:S01]  /*c2a0*/  PRMT R119, R84, 0x7610, R119 ;  /* 0x0000761054777816 */ /* 0x000fe20000000077 */
[----:B------:R4:W-:Y:S01]  /*c2b0*/  @!P6 STL.S16 [R1+0x10], R84 ;  /* 0x000010540100e387 */ /* 0x0009e20000100600 */
[----:B------:R-:W-:Y:S01]  /*c2c0*/  ISETP.LE.U32.AND P5, PT, R74, UR19, PT ;  /* 0x000000134a007c0c */ /* 0x000fe2000bfa3070 */
[----:B-1----:R-:W-:Y:S01]  /*c2d0*/  FADD.FTZ R116, R94, R117 ;  /* 0x000000755e747221 */ /* 0x002fe20000010000 */
[----:B------:R-:W-:Y:S02]  /*c2e0*/  SHF.R.U32.HI R74, RZ, 0x18, R122 ;  /* 0x00000018ff4a7819 */ /* 0x000fe4000001167a */
[----:B------:R-:W-:Y:S01]  /*c2f0*/  @!P6 PRMT R98, R119, 0x5410, RZ ;  /* 0x000054107762e816 */ /* 0x000fe200000000ff */
[----:B------:R-:W-:Y:S01]  /*c300*/  FADD.FTZ R116, R179, R116 ;  /* 0x00000074b3747221 */ /* 0x000fe20000010000 */
[----:B------:R-:W-:Y:S02]  /*c310*/  ISETP.LE.U32.AND P6, PT, R74, UR19, PT ;  /* 0x000000134a007c0c */ /* 0x000fe4000bfc3070 */
[----:B------:R-:W-:Y:S01]  /*c320*/  PRMT R74, R87, 0x7632, R74 ;  /* 0x00007632574a7816 */ /* 0x000fe2000000004a */
[----:B------:R-:W-:Y:S01]  /*c330*/  STG.E.U16 desc[UR20][R166.64+0x22], R98 ;  /* 0x00002262a6007986 */ /* 0x000fe2000c101514 */
[----:B------:R-:W-:Y:S02]  /*c340*/  F2FP.F16.F32.PACK_AB R149, R95, R152 ;  /* 0x000000985f95723e */ /* 0x000fe400000000ff */
[----:B------:R-:W-:Y:S01]  /*c350*/  F2FP.F16.F32.PACK_AB R94, R179, R94 ;  /* 0x0000005eb35e723e */ /* 0x000fe200000000ff */
[----:B------:R-:W-:Y:S01]  /*c360*/  @!P4 HADD2 R249, -R74.H0_H0, -RZ.H0_H0 ;  /* 0xa00000ff4af9c230 */ /* 0x000fe20000000900 */
[----:B------:R-:W-:Y:S02]  /*c370*/  PRMT R102, R92, 0x5410, R97 ;  /* 0x000054105c667816 */ /* 0x000fe40000000061 */
[----:B------:R-:W-:Y:S02]  /*c380*/  PRMT R148, R149, 0x7632, R148 ;  /* 0x0000763295947816 */ /* 0x000fe40000000094 */
[----:B----4-:R-:W-:Y:S04]  /*c390*/  SHF.R.U32.HI R84, RZ, 0x10, R122 ;  /* 0x00000010ff547819 */ /* 0x010fe8000001167a */
[----:B------:R-:W-:Y:S01]  /*c3a0*/  LOP3.LUT R84, R84, 0xff, RZ, 0xc0, !PT ;  /* 0x000000ff54547812 */ /* 0x000fe200078ec0ff */
[----:B---3--:R-:W-:Y:S05]  /*c3b0*/  @!P3 HADD2 R118, -R86.H0_H0, -RZ.H0_H0 ;  /* 0xa00000ff5676b230 */ /* 0x008fea0000000900 */
[----:B------:R-:W-:Y:S01]  /*c3c0*/  PRMT R117, R118, 0x7610, R117 ;  /* 0x0000761076757816 */ /* 0x000fe20000000075 */
[----:B------:R-:W-:Y:S01]  /*c3d0*/  @!P3 STL.S16 [R1+0xc], R118 ;  /* 0x00000c760100b387 */ /* 0x000fe20000100600 */
[----:B--2---:R-:W-:Y:S05]  /*c3e0*/  @!P1 HADD2 R88, -R75.H0_H0, -RZ.H0_H0 ;  /* 0xa00000ff4b589230 */ /* 0x004fea0000000900 */
[----:B------:R-:W-:Y:S01]  /*c3f0*/  PRMT R89, R88, 0x7610, R89 ;  /* 0x0000761058597816 */ /* 0x000fe20000000059 */
[----:B------:R1:W-:Y:S02]  /*c400*/  @!P1 STL.S16 [R1+0x8], R88 ;  /* 0x0000085801009387 */ /* 0x0003e40000100600 */
[----:B-1----:R-:W-:Y:S01]  /*c410*/  FADD.FTZ R88, R96, R113 ;  /* 0x0000007160587221 */ /* 0x002fe20000010000 */
[C---:B------:R-:W-:Y:S01]  /*c420*/  F2FP.F16.F32.PACK_AB R96, R109.reuse, R96 ;  /* 0x000000606d60723e */ /* 0x040fe200000000ff */
[----:B------:R1:W-:Y:S02]  /*c430*/  MUFU.EX2 R113, R172 ;  /* 0x000000ac00717308 */ /* 0x0003e40000000800 */
[----:B------:R-:W-:Y:S01]  /*c440*/  FADD.FTZ R109, R109, R88 ;  /* 0x000000586d6d7221 */ /* 0x000fe20000010000 */
[----:B------:R-:W-:Y:S02]  /*c450*/  PRMT R88, R86, 0x5410, R75 ;  /* 0x0000541056587816 */ /* 0x000fe4000000004b */
[----:B------:R-:W-:Y:S01]  /*c460*/  @!P1 PRMT R75, R89, 0x5410, RZ ;  /* 0x00005410594b9816 */ /* 0x000fe200000000ff */
[----:B------:R-:W-:Y:S01]  /*c470*/  FADD.FTZ R89, R107, R114 ;  /* 0x000000726b597221 */ /* 0x000fe20000010000 */
[----:B------:R-:W-:Y:S03]  /*c480*/  @!P3 PRMT R86, R117, 0x5410, RZ ;  /* 0x000054107556b816 */ /* 0x000fe600000000ff */
[----:B------:R-:W2:Y:S01]  /*c490*/  MUFU.EX2 R107, R140 ;  /* 0x0000008c006b7308 */ /* 0x000ea20000000800 */
[----:B------:R-:W-:Y:S01]  /*c4a0*/  LOP3.LUT R117, R126, 0xff, RZ, 0xc0, !PT ;  /* 0x000000ff7e757812 */ /* 0x000fe200078ec0ff */
[----:B------:R-:W-:Y:S01]  /*c4b0*/  FADD.FTZ R118, R72, R89 ;  /* 0x0000005948767221 */ /* 0x000fe20000010000 */
[----:B------:R-:W-:Y:S01]  /*c4c0*/  PRMT R89, R87, 0x5410, R74 ;  /* 0x0000541057597816 */ /* 0x000fe2000000004a */
[----:B------:R-:W-:Y:S01]  /*c4d0*/  STG.E.U16 desc[UR20][R170.64+0x20], R75 ;  /* 0x0000204baa007986 */ /* 0x000fe2000c101514 */
[----:B------:R-:W-:Y:S01]  /*c4e0*/  @!P0 PRMT R87, R252, 0x5410, RZ ;  /* 0x00005410fc578816 */ /* 0x000fe200000000ff */
[----:B------:R-:W-:Y:S01]  /*c4f0*/  FADD.FTZ R124, R134, R109 ;  /* 0x0000006d867c7221 */ /* 0x000fe20000010000 */
[----:B------:R-:W-:Y:S01]  /*c500*/  LOP3.LUT R72, R126, 0xffff, RZ, 0xc0, !PT ;  /* 0x0000ffff7e487812 */ /* 0x000fe200078ec0ff */
[----:B------:R-:W-:Y:S01]  /*c510*/  STG.E.U16 desc[UR20][R170.64+0x1e], R86 ;  /* 0x00001e56aa007986 */ /* 0x000fe2000c101514 */
[----:B------:R-:W-:Y:S01]  /*c520*/  ISETP.LE.U32.AND P0, PT, R111, UR19, PT ;  /* 0x000000136f007c0c */ /* 0x000fe2000bf03070 */
[----:B------:R-:W3:Y:S01]  /*c530*/  MUFU.EX2 R114, R175 ;  /* 0x000000af00727308 */ /* 0x000ee20000000800 */
[----:B------:R-:W-:Y:S01]  /*c540*/  ISETP.LE.U32.AND P3, PT, R117, UR19, PT ;  /* 0x0000001375007c0c */ /* 0x000fe2000bf63070 */
[----:B------:R-:W-:Y:S01]  /*c550*/  FADD.FTZ R117, R147, R116 ;  /* 0x0000007493757221 */ /* 0x000fe20000010000 */
[----:B------:R-:W-:Y:S01]  /*c560*/  SHF.R.U32.HI R72, RZ, 0x8, R72 ;  /* 0x00000008ff487819 */ /* 0x000fe20000011648 */
[----:B-1----:R-:W-:Y:S01]  /*c570*/  IMAD.MOV.U32 R172, RZ, RZ, R120 ;  /* 0x000000ffffac7224 */ /* 0x002fe200078e0078 */
[C---:B------:R-:W-:Y:S01]  /*c580*/  F2FP.F16.F32.PACK_AB R147, R82.reuse, R147 ;  /* 0x000000935293723e */ /* 0x040fe200000000ff */
[----:B------:R-:W-:Y:S01]  /*c590*/  FADD.FTZ R120, R82, R117 ;  /* 0x0000007552787221 */ /* 0x000fe20000010000 */
[----:B------:R-:W-:Y:S01]  /*c5a0*/  LOP3.LUT R82, R72, 0xffff, RZ, 0xc0, !PT ;  /* 0x0000ffff48527812 */ /* 0x000fe200078ec0ff */
[----:B------:R-:W-:Y:S01]  /*c5b0*/  STG.E.U16 desc[UR20][R168.64+0x20], R87 ;  /* 0x00002057a8007986 */ /* 0x000fe2000c101514 */
[----:B------:R-:W-:Y:S01]  /*c5c0*/  SHF.R.U32.HI R111, RZ, 0x10, R126 ;  /* 0x00000010ff6f7819 */ /* 0x000fe2000001167e */
[----:B------:R-:W1:Y:S01]  /*c5d0*/  MUFU.EX2 R116, R135 ;  /* 0x0000008700747308 */ /* 0x000e620000000800 */
[----:B------:R-:W-:Y:S01]  /*c5e0*/  ISETP.LE.U32.AND P1, PT, R82, UR19, PT ;  /* 0x0000001352007c0c */ /* 0x000fe2000bf23070 */
[----:B------:R-:W-:Y:S01]  /*c5f0*/  FADD.FTZ R82, R152, R115 ;  /* 0x0000007398527221 */ /* 0x000fe20000010000 */
[----:B------:R-:W-:Y:S01]  /*c600*/  PRMT R72, R73, 0x7632, R72 ;  /* 0x0000763249487816 */ /* 0x000fe20000000048 */
[----:B------:R-:W-:Y:S01]  /*c610*/  @!P0 HADD2 R248, -R73.H0_H0, -RZ.H0_H0 ;  /* 0xa00000ff49f88230 */ /* 0x000fe20000000900 */
[----:B------:R-:W-:Y:S01]  /*c620*/  LOP3.LUT R115, R111, 0xff, RZ, 0xc0, !PT ;  /* 0x000000ff6f737812 */ /* 0x000fe200078ec0ff */
[----:B------:R-:W-:Y:S01]  /*c630*/  FADD.FTZ R111, R95, R82 ;  /* 0x000000525f6f7221 */ /* 0x000fe20000010000 */
[----:B------:R-:W-:Y:S01]  /*c640*/  PRMT R82, R73, 0x5410, R72 ;  /* 0x0000541049527816 */ /* 0x000fe20000000048 */
[----:B--2---:R-:W-:Y:S01]  /*c650*/  FADD.FTZ R117, R107, R120 ;  /* 0x000000786b757221 */ /* 0x004fe20000010000 */
[----:B------:R-:W-:Y:S01]  /*c660*/  @!P0 PRMT R73, R248, 0x5410, RZ ;  /* 0x00005410f8498816 */ /* 0x000fe200000000ff */
[----:B------:R-:W-:Y:S01]  /*c670*/  @!P5 HADD2 R247, -R72.H0_H0, -RZ.H0_H0 ;  /* 0xa00000ff48f7d230 */ /* 0x000fe20000000900 */
[----:B------:R-:W-:Y:S01]  /*c680*/  ISETP.LE.U32.AND P0, PT, R115, UR19, PT ;  /* 0x0000001373007c0c */ /* 0x000fe2000bf03070 */
[----:B------:R-:W-:Y:S01]  /*c690*/  @!P3 HADD2 R244, -R108.H0_H0, -RZ.H0_H0 ;  /* 0xa00000ff6cf4b230 */ /* 0x000fe20000000900 */
[----:B------:R-:W-:Y:S01]  /*c6a0*/  LEA R115, R187, 0x1, 0x1 ;  /* 0x00000001bb737811 */ /* 0x000fe200078e08ff */
[----:B------:R-:W-:Y:S01]  /*c6b0*/  FADD.FTZ R124, R113, R124 ;  /* 0x0000007c717c7221 */ /* 0x000fe20000010000 */
[----:B------:R-:W-:Y:S02]  /*c6c0*/  SHF.R.U32.HI R95, RZ, 0x18, R126 ;  /* 0x00000018ff5f7819 */ /* 0x000fe4000001167e */
[----:B------:R-:W-:Y:S01]  /*c6d0*/  LOP3.LUT R109, R137, UR23, R115, 0x96, !PT ;  /* 0x00000017896d7c12 */ /* 0x000fe2000f8e9673 */
[----:B------:R-:W-:Y:S01]  /*c6e0*/  IMAD.WIDE.U32 R136, R136, -0x326172a9, RZ ;  /* 0xcd9e8d5788887825 */ /* 0x000fe200078e00ff */
[----:B------:R-:W-:Y:S02]  /*c6f0*/  @!P4 PRMT R74, R249, 0x5410, RZ ;  /* 0x00005410f94ac816 */ /* 0x000fe400000000ff */
[----:B------:R-:W-:Y:S01]  /*c700*/  ISETP.LE.U32.AND P4, PT, R95, UR19, PT ;  /* 0x000000135f007c0c */ /* 0x000fe2000bf83070 */
[----:B------:R-:W-:Y:S01]  /*c710*/  IMAD.WIDE.U32 R128, R109, -0x326172a9, RZ ;  /* 0xcd9e8d576d807825 */ /* 0x000fe200078e00ff */
[----:B------:R-:W-:Y:S01]  /*c720*/  F2FP.F16.F32.PACK_AB R134, R113, R134 ;  /* 0x000000867186723e */ /* 0x000fe200000000ff */
[----:B------:R1:W2:Y:S01]  /*c730*/  MUFU.EX2 R95, R145 ;  /* 0x00000091005f7308 */ /* 0x0002a20000000800 */
[----:B------:R-:W-:Y:S01]  /*c740*/  @!P5 PRMT R72, R247, 0x5410, RZ ;  /* 0x00005410f748d816 */ /* 0x000fe200000000ff */
[----:B------:R-:W-:Y:S01]  /*c750*/  STG.E.U16 desc[UR20][R168.64+0x22], R74 ;  /* 0x0000224aa8007986 */ /* 0x000fe2000c101514 */
[----:B------:R-:W-:Y:S01]  /*c760*/  LOP3.LUT R113, R129, UR16, R172, 0x96, !PT ;  /* 0x0000001081717c12 */ /* 0x000fe2000f8e96ac */
[----:B------:R-:W-:Y:S01]  /*c770*/  FADD.FTZ R109, R181, R118 ;  /* 0x00000076b56d7221 */ /* 0x000fe20000010000 */
[----:B------:R-:W-:Y:S01]  /*c780*/  LOP3.LUT R115, R163, UR14, R128, 0x96, !PT ;  /* 0x0000000ea3737c12 */ /* 0x000fe2000f8e9680 */
[----:B------:R-:W-:Y:S01]  /*c790*/  FADD.FTZ R118, R142, R111 ;  /* 0x0000006f8e767221 */ /* 0x000fe20000010000 */
[----:B------:R-:W-:Y:S01]  /*c7a0*/  ISETP.LE.U32.AND P5, PT, R84, UR19, PT ;  /* 0x0000001354007c0c */ /* 0x000fe2000bfa3070 */
[----:B------:R-:W-:Y:S01]  /*c7b0*/  IMAD.WIDE.U32 R120, R113, -0x2daee0ad, RZ ;  /* 0xd2511f5371787825 */ /* 0x000fe200078e00ff */
[----:B------:R-:W-:Y:S01]  /*c7c0*/  PRMT R84, R85, 0x7632, R84 ;  /* 0x0000763255547816 */ /* 0x000fe20000000054 */
[----:B------:R4:W-:Y:S01]  /*c7d0*/  STG.E.U16 desc[UR20][R164.64+0x32], R72 ;  /* 0x00003248a4007986 */ /* 0x0009e2000c101514 */
[----:B---3--:R-:W-:Y:S01]  /*c7e0*/  F2FP.F16.F32.PACK_AB R140, R114, R181 ;  /* 0x000000b5728c723e */ /* 0x008fe200000000ff */
[----:B------:R-:W-:Y:S01]  /*c7f0*/  IMAD.WIDE.U32 R128, R115, -0x2daee0ad, RZ ;  /* 0xd2511f5373807825 */ /* 0x000fe200078e00ff */
[----:B------:R-:W-:Y:S01]  /*c800*/  LOP3.LUT R111, R121, UR13, R188, 0x96, !PT ;  /* 0x0000000d796f7c12 */ /* 0x000fe2000f8e96bc */
[----:B------:R3:W-:Y:S01]  /*c810*/  STG.E.U16 desc[UR20][R164.64+0x30], R73 ;  /* 0x00003049a4007986 */ /* 0x0007e2000c101514 */
[----:B------:R-:W-:Y:S01]  /*c820*/  PRMT R83, R85, 0x5410, R84 ;  /* 0x0000541055537816 */ /* 0x000fe20000000054 */
[----:B------:R-:W-:Y:S01]  /*c830*/  FADD.FTZ R113, R141, R118 ;  /* 0x000000768d717221 */ /* 0x000fe20000010000 */
[----:B-1----:R-:W-:Y:S01]  /*c840*/  F2FP.F16.F32.PACK_AB R145, R116, R107 ;  /* 0x0000006b7491723e */ /* 0x002fe200000000ff */
[----:B------:R-:W-:Y:S01]  /*c850*/  FADD.FTZ R109, R114, R109 ;  /* 0x0000006d726d7221 */ /* 0x000fe20000010000 */
[----:B------:R-:W-:Y:S01]  /*c860*/  LOP3.LUT R107, R129, UR11, R120, 0x96, !PT ;  /* 0x0000000b816b7c12 */ /* 0x000fe2000f8e9678 */
[----:B------:R-:W-:Y:S01]  /*c870*/  IMAD.WIDE.U32 R120, R111, -0x326172a9, RZ ;  /* 0xcd9e8d576f787825 */ /* 0x000fe200078e00ff */
[----:B--2---:R-:W-:Y:S02]  /*c880*/  F2FP.F16.F32.PACK_AB R153, R144, R95 ;  /* 0x0000005f9099723e */ /* 0x004fe400000000ff */
[----:B------:R-:W-:Y:S01]  /*c890*/  F2FP.F16.F32.PACK_AB R152, R141, R142 ;  /* 0x0000008e8d98723e */ /* 0x000fe200000000ff */
[----:B------:R-:W-:Y:S01]  /*c8a0*/  FADD.FTZ R111, R95, R124 ;  /* 0x0000007c5f6f7221 */ /* 0x000fe20000010000 */
[----:B------:R-:W-:Y:S01]  /*c8b0*/  LOP3.LUT R95, R121, UR12, R162, 0x96, !PT ;  /* 0x0000000c795f7c12 */ /* 0x000fe2000f8e96a2 */
[----:B------:R-:W-:Y:S01]  /*c8c0*/  @!P5 HADD2 R246, -R85.H0_H0, -RZ.H0_H0 ;  /* 0xa00000ff55f6d230 */ /* 0x000fe20000000900 */
[----:B------:R-:W-:Y:S01]  /*c8d0*/  PRMT R141, R96, 0x7632, R141 ;  /* 0x00007632608d7816 */ /* 0x000fe2000000008d */
[----:B------:R-:W-:Y:S01]  /*c8e0*/  FADD.FTZ R114, R116, R117 ;  /* 0x0000007574727221 */ /* 0x000fe20000010000 */
[----:B------:R-:W-:Y:S01]  /*c8f0*/  PRMT R142, R143, 0x7632, R142 ;  /* 0x000076328f8e7816 */ /* 0x000fe2000000008e */
[----:B------:R-:W-:Y:S01]  /*c900*/  IMAD.WIDE.U32 R124, R95, -0x2daee0ad, RZ ;  /* 0xd2511f535f7c7825 */ /* 0x000fe200078e00ff */
[----:B------:R-:W-:Y:S01]  /*c910*/  @!P5 PRMT R85, R246, 0x5410, RZ ;  /* 0x00005410f655d816 */ /* 0x000fe200000000ff */
[----:B------:R1:W2:Y:S01]  /*c920*/  MUFU.EX2 R117, R146 ;  /* 0x0000009200757308 */ /* 0x0002a20000000800 */
[----:B------:R-:W-:Y:S01]  /*c930*/  PRMT R133, R134, 0x7632, R133 ;  /* 0x0000763286857816 */ /* 0x000fe20000000085 */
[----:B------:R-:W-:Y:S01]  /*c940*/  @!P0 HADD2 R242, -R106.H0_H0, -RZ.H0_H0 ;  /* 0xa00000ff6af28230 */ /* 0x000fe20000000900 */
[----:B------:R-:W-:Y:S01]  /*c950*/  LOP3.LUT R95, R125, UR9, R128, 0x96, !PT ;  /* 0x000000097d5f7c12 */ /* 0x000fe2000f8e9680 */
[----:B------:R-:W-:Y:S01]  /*c960*/  IMAD.WIDE.U32 R128, R107, -0x326172a9, RZ ;  /* 0xcd9e8d576b807825 */ /* 0x000fe200078e00ff */
[----:B----4-:R-:W-:Y:S01]  /*c970*/  LOP3.LUT R72, R176, 0xffff, RZ, 0xc0, !PT ;  /* 0x0000ffffb0487812 */ /* 0x010fe200078ec0ff */
[----:B------:R-:W-:Y:S01]  /*c980*/  STG.E.U16 desc[UR20][R166.64+0x30], R85 ;  /* 0x00003055a6007986 */ /* 0x000fe2000c101514 */
[----:B------:R-:W-:Y:S01]  /*c990*/  PRMT R135, R140, 0x7632, R135 ;  /* 0x000076328c877816 */ /* 0x000fe20000000087 */
[----:B------:R-:W-:Y:S01]  /*c9a0*/  IMAD.MOV.U32 R177, RZ, RZ, R191 ;  /* 0x000000ffffb17224 */ /* 0x000fe200078e00bf */
[----:B------:R-:W-:Y:S01]  /*c9b0*/  LOP3.LUT R120, R129, UR10, R120, 0x96, !PT ;  /* 0x0000000a81787c12 */ /* 0x000fe2000f8e9678 */
[----:B------:R-:W-:Y:S01]  /*c9c0*/  IMAD.WIDE.U32 R130, R95, -0x326172a9, RZ ;  /* 0xcd9e8d575f827825 */ /* 0x000fe200078e00ff */
[----:B------:R-:W-:Y:S02]  /*c9d0*/  SHF.R.U32.HI R72, RZ, 0x8, R72 ;  /* 0x00000008ff487819 */ /* 0x000fe40000011648 */
[----:B---3--:R-:W-:Y:S01]  /*c9e0*/  SHF.R.U32.HI R73, RZ, 0x10, R178 ;  /* 0x00000010ff497819 */ /* 0x008fe200000116b2 */
[----:B------:R-:W-:Y:S01]  /*c9f0*/  IMAD.WIDE.U32 R120, R120, -0x2daee0ad, RZ ;  /* 0xd2511f5378787825 */ /* 0x000fe200078e00ff */
[----:B------:R-:W-:Y:S02]  /*ca00*/  PRMT R151, R152, 0x7632, R151 ;  /* 0x0000763298977816 */ /* 0x000fe40000000097 */
[----:B-1----:R-:W-:Y:S01]  /*ca10*/  PRMT R146, R147, 0x7632, R146 ;  /* 0x0000763293927816 */ /* 0x002fe20000000092 */
[----:B------:R-:W-:Y:S01]  /*ca20*/  @!P6 HADD2 R245, -R84.H0_H0, -RZ.H0_H0 ;  /* 0xa00000ff54f5e230 */ /* 0x000fe20000000900 */
[----:B------:R-:W-:Y:S01]  /*ca30*/  LOP3.LUT R124, R121, UR5, R124, 0x96, !PT ;  /* 0x00000005797c7c12 */ /* 0x000fe2000f8e967c */
[----:B------:R-:W-:Y:S01]  /*ca40*/  FADD.FTZ R116, R156, R109 ;  /* 0x0000006d9c747221 */ /* 0x000fe20000010000 */
[----:B--2---:R-:W-:Y:S01]  /*ca50*/  F2FP.F16.F32.PACK_AB R156, R117, R156 ;  /* 0x0000009c759c723e */ /* 0x004fe200000000ff */
[----:B------:R-:W-:Y:S01]  /*ca60*/  FADD.FTZ R118, R144, R111 ;  /* 0x0000006f90767221 */ /* 0x000fe20000010000 */
[----:B------:R-:W-:Y:S01]  /*ca70*/  LOP3.LUT R111, R131, UR8, R128, 0x96, !PT ;  /* 0x00000008836f7c12 */ /* 0x000fe2000f8e9680 */
[----:B------:R-:W-:Y:S01]  /*ca80*/  IMAD.WIDE.U32 R124, R124, -0x326172a9, RZ ;  /* 0xcd9e8d577c7c7825 */ /* 0x000fe200078e00ff */
[----:B------:R-:W-:Y:S02]  /*ca90*/  @!P6 PRMT R84, R245, 0x5410, RZ ;  /* 0x00005410f554e816 */ /* 0x000fe400000000ff */
[----:B------:R-:W-:Y:S01]  /*caa0*/  PRMT R144, R145, 0x7632, R144 ;  /* 0x0000763291907816 */ /* 0x000fe20000000090 */
[----:B------:R-:W-:Y:S01]  /*cab0*/  FADD.FTZ R117, R117, R116 ;  /* 0x0000007475757221 */ /* 0x000fe20000010000 */
[----:B------:R-:W-:Y:S01]  /*cac0*/  LOP3.LUT R95, R125, UR18, R130, 0x96, !PT ;  /* 0x000000127d5f7c12 */ /* 0x000fe2000f8e9682 */
[----:B------:R1:W-:Y:S01]  /*cad0*/  STG.E.U16 desc[UR20][R166.64+0x32], R84 ;  /* 0x00003254a6007986 */ /* 0x0003e2000c101514 */
[----:B------:R-:W-:Y:S01]  /*cae0*/  SHF.R.U32.HI R112, RZ, 0x10, R124 ;  /* 0x00000010ff707819 */ /* 0x000fe2000001167c */
[----:B------:R-:W-:Y:S01]  /*caf0*/  IMAD.MOV.U32 R131, RZ, RZ, R173 ;  /* 0x000000ffff837224 */ /* 0x000fe200078e00ad */
[----:B------:R-:W-:Y:S01]  /*cb00*/  LOP3.LUT R107, R95, 0xff, RZ, 0xc0, !PT ;  /* 0x000000ff5f6b7812 */ /* 0x000fe200078ec0ff */
[----:B------:R-:W-:Y:S01]  /*cb10*/  IMAD.MOV.U32 R173, RZ, RZ, 0x7054 ;  /* 0x00007054ffad7424 */ /* 0x000fe200078e00ff */
[--C-:B------:R-:W-:Y:S01]  /*cb20*/  SHF.R.U32.HI R93, RZ, 0x10, R95.reuse ;  /* 0x00000010ff5d7819 */ /* 0x100fe2000001165f */
[----:B------:R-:W-:Y:S01]  /*cb30*/  IMAD.MOV.U32 R130, RZ, RZ, R172 ;  /* 0x000000ffff827224 */ /* 0x000fe200078e00ac */
[----:B------:R-:W-:Y:S02]  /*cb40*/  ISETP.LE.U32.AND P5, PT, R107, UR19, PT ;  /* 0x000000136b007c0c */ /* 0x000fe4000bfa3070 */
[----:B------:R-:W-:Y:S02]  /*cb50*/  LOP3.LUT R107, R95, 0xffff, RZ, 0xc0, !PT ;  /* 0x0000ffff5f6b7812 */ /* 0x000fe400078ec0ff */
[----:B------:R-:W-:Y:S02]  /*cb60*/  SHF.R.U32.HI R109, RZ, 0x18, R95 ;  /* 0x00000018ff6d7819 */ /* 0x000fe4000001165f */
[----:B------:R-:W-:Y:S02]  /*cb70*/  SHF.R.U32.HI R107, RZ, 0x8, R107 ;  /* 0x00000008ff6b7819 */ /* 0x000fe4000001166b */
[----:B------:R-:W-:Y:S02]  /*cb80*/  PRMT R95, R106, 0x7632, R95 ;  /* 0x000076326a5f7816 */ /* 0x000fe4000000005f */
[----:B------:R-:W-:Y:S02]  /*cb90*/  LOP3.LUT R115, R107, 0xffff, RZ, 0xc0, !PT ;  /* 0x0000ffff6b737812 */ /* 0x000fe400078ec0ff */
[C---:B------:R-:W-:Y:S01]  /*cba0*/  PRMT R107, R108.reuse, 0x7632, R107 ;  /* 0x000076326c6b7816 */ /* 0x040fe2000000006b */
[----:B------:R-:W-:Y:S01]  /*cbb0*/  @!P5 HADD2 R238, -R94.H0_H0, -RZ.H0_H0 ;  /* 0xa00000ff5eeed230 */ /* 0x000fe20000000900 */
[----:B------:R-:W-:Y:S01]  /*cbc0*/  LOP3.LUT R93, R93, 0xff, RZ, 0xc0, !PT ;  /* 0x000000ff5d5d7812 */ /* 0x000fe200078ec0ff */
[----:B------:R-:W-:Y:S01]  /*cbd0*/  @!P4 HADD2 R239, -R95.H0_H0, -RZ.H0_H0 ;  /* 0xa00000ff5fefc230 */ /* 0x000fe20000000900 */
[----:B------:R-:W-:Y:S01]  /*cbe0*/  PRMT R90, R108, 0x5410, R107 ;  /* 0x000054106c5a7816 */ /* 0x000fe2000000006b */
[----:B------:R-:W-:Y:S01]  /*cbf0*/  @!P1 HADD2 R243, -R107.H0_H0, -RZ.H0_H0 ;  /* 0xa00000ff6bf39230 */ /* 0x000fe20000000900 */
[----:B------:R-:W-:Y:S02]  /*cc00*/  @!P3 PRMT R108, R244, 0x5410, RZ ;  /* 0x00005410f46cb816 */ /* 0x000fe400000000ff */
[----:B------:R-:W-:Y:S02]  /*cc10*/  ISETP.LE.U32.AND P3, PT, R115, UR19, PT ;  /* 0x0000001373007c0c */ /* 0x000fe4000bf63070 */
[----:B------:R-:W-:Y:S01]  /*cc20*/  PRMT R91, R106, 0x5410, R95 ;  /* 0x000054106a5b7816 */ /* 0x000fe2000000005f */
[----:B------:R-:W-:Y:S01]  /*cc30*/  STG.E.U16 desc[UR20][R170.64+0x2e], R108 ;  /* 0x00002e6caa007986 */ /* 0x000fe2000c101514 */
[----:B------:R-:W-:Y:S02]  /*cc40*/  @!P0 PRMT R106, R242, 0x5410, RZ ;  /* 0x00005410f26a8816 */ /* 0x000fe400000000ff */
[----:B------:R-:W-:Y:S02]  /*cc50*/  ISETP.LE.U32.AND P0, PT, R93, UR19, PT ;  /* 0x000000135d007c0c */ /* 0x000fe4000bf03070 */
[----:B------:R-:W-:Y:S02]  /*cc60*/  PRMT R93, R94, 0x7632, R93 ;  /* 0x000076325e5d7816 */ /* 0x000fe4000000005d */
[----:B------:R-:W-:Y:S02]  /*cc70*/  ISETP.LE.U32.AND P6, PT, R109, UR19, PT ;  /* 0x000000136d007c0c */ /* 0x000fe4000bfc3070 */
[C---:B------:R-:W-:Y:S01]  /*cc80*/  LOP3.LUT R109, R124.reuse, 0xff, RZ, 0xc0, !PT ;  /* 0x000000ff7c6d7812 */ /* 0x040fe200078ec0ff */
[----:B------:R-:W-:Y:S01]  /*cc90*/  @!P3 HADD2 R237, -R93.H0_H0, -RZ.H0_H0 ;  /* 0xa00000ff5dedb230 */ /* 0x000fe20000000900 */
[----:B------:R-:W-:Y:S02]  /*cca0*/  SHF.R.U32.HI R116, RZ, 0x18, R124 ;  /* 0x00000018ff747819 */ /* 0x000fe4000001167c */
[----:B------:R-:W-:Y:S01]  /*ccb0*/  LOP3.LUT R119, R124, 0xffff, RZ, 0xc0, !PT ;  /* 0x0000ffff7c777812 */ /* 0x000fe200078ec0ff */
[----:B------:R-:W-:Y:S01]  /*ccc0*/  IMAD.WIDE.U32 R124, R111, -0x2daee0ad, RZ ;  /* 0xd2511f536f7c7825 */ /* 0x000fe200078e00ff */
[----:B------:R-:W-:Y:S02]  /*ccd0*/  LOP3.LUT R110, R112, 0xff, RZ, 0xc0, !PT ;  /* 0x000000ff706e7812 */ /* 0x000fe400078ec0ff */
[----:B------:R-:W-:Y:S01]  /*cce0*/  PRMT R103, R94, 0x5410, R93 ;  /* 0x000054105e677816 */ /* 0x000fe2000000005d */
[----:B------:R-:W-:Y:S01]  /*ccf0*/  @!P0 HADD2 R236, -R92.H0_H0, -RZ.H0_H0 ;  /* 0xa00000ff5cec8230 */ /* 0x000fe20000000900 */
[----:B------:R-:W-:Y:S01]  /*cd00*/  @!P3 PRMT R93, R237, 0x5410, RZ ;  /* 0x00005410ed5db816 */ /* 0x000fe200000000ff */
[----:B------:R-:W-:Y:S01]  /*cd10*/  @!P6 HADD2 R235, -R97.H0_H0, -RZ.H0_H0 ;  /* 0xa00000ff61ebe230 */ /* 0x000fe20000000900 */
[----:B------:R-:W-:Y:S02]  /*cd20*/  LOP3.LUT R112, R125, UR17, R120, 0x96, !PT ;  /* 0x000000117d707c12 */ /* 0x000fe4000f8e9678 */
[----:B------:R-:W-:Y:S02]  /*cd30*/  ISETP.LE.U32.AND P3, PT, R110, UR19, PT ;  /* 0x000000136e007c0c */ /* 0x000fe4000bf63070 */
[C---:B------:R-:W-:Y:S02]  /*cd40*/  LOP3.LUT R111, R124.reuse, 0xff, RZ, 0xc0, !PT ;  /* 0x000000ff7c6f7812 */ /* 0x040fe400078ec0ff */
[----:B------:R-:W-:Y:S02]  /*cd50*/  LOP3.LUT R120, R124, 0xffff, RZ, 0xc0, !PT ;  /* 0x0000ffff7c787812 */ /* 0x000fe400078ec0ff */
[--C-:B------:R-:W-:Y:S02]  /*cd60*/  SHF.R.U32.HI R172, RZ, 0x10, R124.reuse ;  /* 0x00000010ffac7819 */ /* 0x100fe4000001167c */
[----:B------:R-:W-:Y:S01]  /*cd70*/  SHF.R.U32.HI R110, RZ, 0x18, R124 ;  /* 0x00000018ff6e7819 */ /* 0x000fe2000001167c */
[----:B------:R-:W-:Y:S01]  /*cd80*/  IMAD.WIDE.U32 R124, R105, -0x326172a9, RZ ;  /* 0xcd9e8d57697c7825 */ /* 0x000fe200078e00ff */
[----:B------:R-:W-:Y:S02]  /*cd90*/  @!P5 PRMT R94, R238, 0x5410, RZ ;  /* 0x00005410ee5ed816 */ /* 0x000fe400000000ff */
[----:B------:R-:W-:Y:S01]  /*cda0*/  ISETP.LE.U32.AND P5, PT, R116, UR19, PT ;  /* 0x0000001374007c0c */ /* 0x000fe2000bfa3070 */
[----:B------:R-:W-:Y:S01]  /*cdb0*/  @!P3 HADD2 R231, -R149.H0_H0, -RZ.H0_H0 ;  /* 0xa00000ff95e7b230 */ /* 0x000fe20000000900 */
[----:B------:R-:W-:Y:S02]  /*cdc0*/  LOP3.LUT R105, R125, UR16, R190, 0x96, !PT ;  /* 0x000000107d697c12 */ /* 0x000fe4000f8e96be */
[----:B------:R-:W-:Y:S02]  /*cdd0*/  LOP3.LUT R100, R155, UR14, R124, 0x96, !PT ;  /* 0x0000000e9b647c12 */ /* 0x000fe4000f8e967c */
[----:B------:R-:W-:Y:S01]  /*cde0*/  SHF.R.U32.HI R116, RZ, 0x10, R112 ;  /* 0x00000010ff747819 */ /* 0x000fe20000011670 */
[----:B------:R-:W-:Y:S01]  /*cdf0*/  IMAD.WIDE.U32 R124, R105, -0x2daee0ad, RZ ;  /* 0xd2511f53697c7825 */ /* 0x000fe200078e00ff */
[----:B------:R-:W-:Y:S02]  /*ce00*/  SHF.R.U32.HI R120, RZ, 0x8, R120 ;  /* 0x00000008ff787819 */ /* 0x000fe40000011678 */
[----:B------:R-:W-:Y:S01]  /*ce10*/  LOP3.LUT R116, R116, 0xff, RZ, 0xc0, !PT ;  /* 0x000000ff74747812 */ /* 0x000fe200078ec0ff */
[----:B------:R-:W-:Y:S01]  /*ce20*/  IMAD.WIDE.U32 R104, R100, -0x2daee0ad, RZ ;  /* 0xd2511f5364687825 */ /* 0x000fe200078e00ff */
[----:B------:R-:W-:Y:S02]  /*ce30*/  LOP3.LUT R100, R125, UR13, R198, 0x96, !PT ;  /* 0x0000000d7d647c12 */ /* 0x000fe4000f8e96c6 */
[----:B------:R-:W-:Y:S01]  /*ce40*/  @!P6 PRMT R97, R235, 0x5410, RZ ;  /* 0x00005410eb61e816 */ /* 0x000fe200000000ff */
[----:B------:R-:W-:Y:S01]  /*ce50*/  @!P5 HADD2 R230, -R148.H0_H0, -RZ.H0_H0 ;  /* 0xa00000ff94e6d230 */ /* 0x000fe20000000900 */
[----:B------:R-:W-:Y:S01]  /*ce60*/  LOP3.LUT R101, R105, UR11, R124, 0x96, !PT ;  /* 0x0000000b69657c12 */ /* 0x000fe2000f8e967c */
[----:B------:R-:W-:Y:S01]  /*ce70*/  IMAD.MOV.U32 R105, RZ, RZ, R199 ;  /* 0x000000ffff697224 */ /* 0x000fe200078e00c7 */
[----:B------:R-:W-:Y:S01]  /*ce80*/  ISETP.LE.U32.AND P6, PT, R116, UR19, PT ;  /* 0x0000001374007c0c */ /* 0x000fe2000bfc3070 */
[----:B------:R-:W-:Y:S01]  /*ce90*/  IMAD.WIDE.U32 R124, R100, -0x326172a9, RZ ;  /* 0xcd9e8d57647c7825 */ /* 0x000fe200078e00ff */
[----:B------:R-:W-:Y:S02]  /*cea0*/  LOP3.LUT R116, R120, 0xffff, RZ, 0xc0, !PT ;  /* 0x0000ffff78747812 */ /* 0x000fe400078ec0ff */
[----:B------:R-:W-:Y:S01]  /*ceb0*/  @!P0 PRMT R92, R236, 0x5410, RZ ;  /* 0x00005410ec5c8816 */ /* 0x000fe200000000ff */
[----:B------:R-:W-:Y:S01]  /*cec0*/  IMAD.WIDE.U32 R120, R101, -0x326172a9, RZ ;  /* 0xcd9e8d5765787825 */ /* 0x000fe200078e00ff */
[----:B------:R-:W-:Y:S02]  /*ced0*/  LOP3.LUT R100, R125, UR12, R154, 0x96, !PT ;  /* 0x0000000c7d647c12 */ /* 0x000fe4000f8e969a */
[----:B------:R-:W-:Y:S01]  /*cee0*/  @!P1 PRMT R107, R243, 0x5410, RZ ;  /* 0x00005410f36b9816 */ /* 0x000fe200000000ff */
[----:B------:R-:W-:Y:S01]  /*cef0*/  IMAD.MOV.U32 R99, RZ, RZ, R105 ;  /* 0x000000ffff637224 */ /* 0x000fe200078e0069 */
[----:B------:R-:W-:Y:S01]  /*cf00*/  LOP3.LUT R124, R121, UR10, R124, 0x96, !PT ;  /* 0x0000000a797c7c12 */ /* 0x000fe2000f8e967c */
[----:B------:R-:W-:Y:S01]  /*cf10*/  IMAD.WIDE.U32 R128, R100, -0x2daee0ad, RZ ;  /* 0xd2511f5364807825 */ /* 0x000fe200078e00ff */
[----:B------:R-:W-:Y:S01]  /*cf20*/  ISETP.LE.U32.AND P1, PT, R109, UR19, PT ;  /* 0x000000136d007c0c */ /* 0x000fe2000bf23070 */
[----:B------:R-:W-:Y:S01]  /*cf30*/  STG.E.U16 desc[UR20][R170.64+0x30], R107 ;  /* 0x0000306baa007986 */ /* 0x000fe2000c101514 */
[----:B------:R-:W-:Y:S01]  /*cf40*/  SHF.R.U32.HI R119, RZ, 0x8, R119 ;  /* 0x00000008ff777819 */ /* 0x000fe20000011677 */
[----:B------:R-:W-:Y:S01]  /*cf50*/  IMAD.WIDE.U32 R124, R124, -0x2daee0ad, RZ ;  /* 0xd2511f537c7c7825 */ /* 0x000fe200078e00ff */
[----:B------:R-:W-:Y:S01]  /*cf60*/  LOP3.LUT R100, R129, UR9, R104, 0x96, !PT ;  /* 0x0000000981647c12 */ /* 0x000fe2000f8e9668 */
[----:B------:R-:W-:Y:S01]  /*cf70*/  STG.E.U16 desc[UR20][R168.64+0x30], R106 ;  /* 0x0000306aa8007986 */ /* 0x000fe2000c101514 */
[----:B------:R-:W-:Y:S01]  /*cf80*/  LOP3.LUT R119, R119, 0xffff, RZ, 0xc0, !PT ;  /* 0x0000ffff77777812 */ /* 0x000fe200078ec0ff */
[----:B------:R-:W-:Y:S01]  /*cf90*/  @!P6 HADD2 R215, -R152.H0_H0, -RZ.H0_H0 ;  /* 0xa00000ff98d7e230 */ /* 0x000fe20000000900 */
[----:B------:R-:W-:Y:S01]  /*cfa0*/  LOP3.LUT R128, R125, UR5, R128, 0x96, !PT ;  /* 0x000000057d807c12 */ /* 0x000fe2000f8e9680 */
[----:B------:R-:W-:Y:S01]  /*cfb0*/  IMAD.WIDE.U32 R100, R100, -0x326172a9, RZ ;  /* 0xcd9e8d5764647825 */ /* 0x000fe200078e00ff */
[----:B------:R-:W-:Y:S02]  /*cfc0*/  @!P4 PRMT R95, R239, 0x5410, RZ ;  /* 0x00005410ef5fc816 */ /* 0x000fe400000000ff */
[----:B------:R-:W-:Y:S01]  /*cfd0*/  ISETP.LE.U32.AND P4, PT, R119, UR19, PT ;  /* 0x0000001377007c0c */ /* 0x000fe2000bf83070 */
[----:B------:R-:W-:Y:S01]  /*cfe0*/  IMAD.WIDE.U32 R128, R128, -0x326172a9, RZ ;  /* 0xcd9e8d5780807825 */ /* 0x000fe200078e00ff */
[----:B------:R-:W-:Y:S01]  /*cff0*/  LOP3.LUT R120, R101, UR8, R120, 0x96, !PT ;  /* 0x0000000865787c12 */ /* 0x000fe2000f8e9678 */
[----:B------:R-:W-:Y:S01]  /*d000*/  STG.E.U16 desc[UR20][R168.64+0x32], R95 ;  /* 0x0000325fa8007986 */ /* 0x000fe2000c101514 */
[----:B------:R-:W-:Y:S01]  /*d010*/  LOP3.LUT R119, R112, 0xff, RZ, 0xc0, !PT ;  /* 0x000000ff70777812 */ /* 0x000fe200078ec0ff */
[----:B------:R-:W-:Y:S01]  /*d020*/  @!P1 HADD2 R233, -R147.H0_H0, -RZ.H0_H0 ;  /* 0xa00000ff93e99230 */ /* 0x000fe20000000900 */
[----:B------:R-:W-:Y:S01]  /*d030*/  LOP3.LUT R100, R129, UR18, R100, 0x96, !PT ;  /* 0x0000001281647c12 */ /* 0x000fe2000f8e9664 */
[----:B------:R-:W-:Y:S01]  /*d040*/  STG.E.U16 desc[UR20][R164.64+0x40], R94 ;  /* 0x0000405ea4007986 */ /* 0x000fe2000c101514 */
[----:B------:R-:W-:Y:S01]  /*d050*/  LOP3.LUT R75, R128, 0xff, RZ, 0xc0, !PT ;  /* 0x000000ff804b7812 */ /* 0x000fe200078ec0ff */
[----:B------:R-:W-:Y:S01]  /*d060*/  IMAD.WIDE.U32 R120, R120, -0x2daee0ad, RZ ;  /* 0xd2511f5378787825 */ /* 0x000fe200078e00ff */
[C---:B------:R-:W-:Y:S01]  /*d070*/  LOP3.LUT R101, R100.reuse, 0xff, RZ, 0xc0, !PT ;  /* 0x000000ff64657812 */ /* 0x040fe200078ec0ff */
[----:B------:R-:W-:Y:S01]  /*d080*/  STG.E.U16 desc[UR20][R164.64+0x42], R93 ;  /* 0x0000425da4007986 */ /* 0x000fe2000c101514 */
[----:B------:R-:W-:Y:S01]  /*d090*/  LOP3.LUT R104, R100, 0xffff, RZ, 0xc0, !PT ;  /* 0x0000ffff64687812 */ /* 0x000fe200078ec0ff */
[----:B------:R-:W-:Y:S01]  /*d0a0*/  @!P4 HADD2 R232, -R146.H0_H0, -RZ.H0_H0 ;  /* 0xa00000ff92e8c230 */ /* 0x000fe20000000900 */
[----:B------:R-:W-:Y:S01]  /*d0b0*/  ISETP.LE.U32.AND P0, PT, R101, UR19, PT ;  /* 0x0000001365007c0c */ /* 0x000fe2000bf03070 */
[----:B------:R-:W-:Y:S01]  /*d0c0*/  STG.E.U16 desc[UR20][R166.64+0x40], R92 ;  /* 0x0000405ca6007986 */ /* 0x000fe2000c101514 */
[----:B------:R-:W-:Y:S01]  /*d0d0*/  SHF.R.U32.HI R104, RZ, 0x8, R104 ;  /* 0x00000008ff687819 */ /* 0x000fe20000011668 */
[----:B------:R-:W-:Y:S01]  /*d0e0*/  IMAD.MOV.U32 R87, RZ, RZ, R99 ;  /* 0x000000ffff577224 */ /* 0x000fe200078e0063 */
[----:B------:R-:W-:Y:S01]  /*d0f0*/  PRMT R101, R96, 0x5410, R141 ;  /* 0x0000541060657816 */ /* 0x000fe2000000008d */
[----:B------:R-:W-:Y:S01]  /*d100*/  STG.E.U16 desc[UR20][R166.64+0x42], R97 ;  /* 0x00004261a6007986 */ /* 0x000fe2000c101514 */
[----:B------:R-:W-:Y:S01]  /*d110*/  LOP3.LUT R104, R104, 0xffff, RZ, 0xc0, !PT ;  /* 0x0000ffff68687812 */ /* 0x000fe200078ec0ff */
[----:B------:R-:W-:Y:S01]  /*d120*/  IMAD.MOV.U32 R125, RZ, RZ, R87 ;  /* 0x000000ffff7d7224 */ /* 0x000fe200078e0057 */
[----:B------:R-:W-:Y:S02]  /*d130*/  LOP3.LUT R74, R128, 0xffff, RZ, 0xc0, !PT ;  /* 0x0000ffff804a7812 */ /* 0x000fe400078ec0ff */
[----:B------:R-:W-:Y:S01]  /*d140*/  SHF.R.U32.HI R115, RZ, 0x18, R112 ;  /* 0x00000018ff737819 */ /* 0x000fe20000011670 */
[----:B------:R-:W-:Y:S01]  /*d150*/  IMAD.MOV.U32 R179, RZ, RZ, R125 ;  /* 0x000000ffffb37224 */ /* 0x000fe200078e007d */
[----:B------:R-:W-:Y:S01]  /*d160*/  SHF.R.U32.HI R74, RZ, 0x8, R74 ;  /* 0x00000008ff4a7819 */ /* 0x000fe2000001164a */
[----:B------:R-:W-:Y:S01]  /*d170*/  @!P0 HADD2 R234, -R96.H0_H0, -RZ.H0_H0 ;  /* 0xa00000ff60ea8230 */ /* 0x000fe20000000900 */
[----:B------:R-:W-:Y:S02]  /*d180*/  PRMT R99, R134, 0x5410, R133 ;  /* 0x0000541086637816 */ /* 0x000fe40000000085 */
[----:B------:R-:W-:Y:S02]  /*d190*/  LOP3.LUT R74, R74, 0xffff, RZ, 0xc0, !PT ;  /* 0x0000ffff4a4a7812 */ /* 0x000fe400078ec0ff */
[----:B------:R-:W-:Y:S02]  /*d1a0*/  @!P0 PRMT R96, R234, 0x5410, RZ ;  /* 0x00005410ea608816 */ /* 0x000fe400000000ff */
[----:B------:R-:W-:Y:S02]  /*d1b0*/  ISETP.LE.U32.AND P0, PT, R104, UR19, PT ;  /* 0x0000001368007c0c */ /* 0x000fe4000bf03070 */
[--C-:B------:R-:W-:Y:S01]  /*d1c0*/  SHF.R.U32.HI R104, RZ, 0x10, R100.reuse ;  /* 0x00000010ff687819 */ /* 0x100fe20000011664 */
[----:B------:R-:W-:Y:S01]  /*d1d0*/  STG.E.U16 desc[UR20][R170.64+0x3e], R96 ;  /* 0x00003e60aa007986 */ /* 0x000fe2000c101514 */
[----:B------:R-:W-:Y:S02]  /*d1e0*/  SHF.R.U32.HI R100, RZ, 0x18, R100 ;  /* 0x00000018ff647819 */ /* 0x000fe40000011664 */
[----:B------:R-:W-:Y:S02]  /*d1f0*/  LOP3.LUT R104, R104, 0xff, RZ, 0xc0, !PT ;  /* 0x000000ff68687812 */ /* 0x000fe400078ec0ff */
[----:B------:R-:W-:Y:S02]  /*d200*/  LOP3.LUT R112, R112, 0xffff, RZ, 0xc0, !PT ;  /* 0x0000ffff70707812 */ /* 0x000fe400078ec0ff */
[----:B------:R-:W-:Y:S01]  /*d210*/  ISETP.LE.U32.AND P1, PT, R104, UR19, PT ;  /* 0x0000001368007c0c */ /* 0x000fe2000bf23070 */
[----:B------:R-:W-:Y:S01]  /*d220*/  IMAD.MOV.U32 R104, RZ, RZ, R198 ;  /* 0x000000ffff687224 */ /* 0x000fe200078e00c6 */
[----:B------:R-:W-:Y:S01]  /*d230*/  SHF.R.U32.HI R86, RZ, 0x8, R112 ;  /* 0x00000008ff567819 */ /* 0x000fe20000011670 */
[----:B------:R-:W-:Y:S01]  /*d240*/  @!P0 HADD2 R229, -R141.H0_H0, -RZ.H0_H0 ;  /* 0xa00000ff8de58230 */ /* 0x000fe20000000900 */
[----:B------:R-:W-:Y:S01]  /*d250*/  PRMT R105, R147, 0x5410, R146 ;  /* 0x0000541093697816 */ /* 0x000fe20000000092 */
[----:B------:R3:W5:Y:S01]  /*d260*/  LDL.LU.64 R198, [R1+0xf8] ;  /* 0x0000f80001c67983 */ /* 0x0007620000300a00 */
[----:B------:R-:W-:Y:S01]  /*d270*/  LOP3.LUT R86, R86, 0xffff, RZ, 0xc0, !PT ;  /* 0x0000ffff56567812 */ /* 0x000fe200078ec0ff */
[----:B------:R-:W-:Y:S01]  /*d280*/  IMAD.MOV.U32 R98, RZ, RZ, R104 ;  /* 0x000000ffff627224 */ /* 0x000fe200078e0068 */
[----:B------:R-:W-:Y:S01]  /*d290*/  @!P0 PRMT R141, R229, 0x5410, RZ ;  /* 0x00005410e58d8816 */ /* 0x000fe200000000ff */
[----:B------:R-:W-:Y:S01]  /*d2a0*/  IMAD.U32 R112, RZ, RZ, UR19 ;  /* 0x00000013ff707e24 */ /* 0x000fe2000f8e00ff */
[----:B------:R-:W-:Y:S02]  /*d2b0*/  ISETP.LE.U32.AND P0, PT, R100, UR19, PT ;  /* 0x0000001364007c0c */ /* 0x000fe4000bf03070 */
[----:B------:R-:W-:Y:S01]  /*d2c0*/  PRMT R100, R143, 0x5410, R142 ;  /* 0x000054108f647816 */ /* 0x000fe2000000008e */
[----:B------:R-:W-:Y:S01]  /*d2d0*/  @!P1 HADD2 R228, -R143.H0_H0, -RZ.H0_H0 ;  /* 0xa00000ff8fe49230 */ /* 0x000fe20000000900 */
[----:B------:R-:W-:Y:S01]  /*d2e0*/  PRMT R104, R149, 0x5410, R148 ;  /* 0x0000541095687816 */ /* 0x000fe20000000094 */
[----:B------:R-:W-:Y:S01]  /*d2f0*/  STG.E.U16 desc[UR20][R170.64+0x40], R141 ;  /* 0x0000408daa007986 */ /* 0x000fe2000c101514 */
[----:B------:R-:W-:Y:S02]  /*d300*/  @!P3 PRMT R149, R231, 0x5410, RZ ;  /* 0x00005410e795b816 */ /* 0x000fe400000000ff */
[----:B------:R-:W-:Y:S02]  /*d310*/  @!P1 PRMT R143, R228, 0x5410, RZ ;  /* 0x00005410e48f9816 */ /* 0x000fe400000000ff */
[----:B------:R-:W-:Y:S02]  /*d320*/  ISETP.LE.U32.AND P1, PT, R109, UR19, PT ;  /* 0x000000136d007c0c */ /* 0x000fe4000bf23070 */
[----:B------:R-:W-:Y:S01]  /*d330*/  LOP3.LUT R125, R176, 0xff, RZ, 0xc0, !PT ;  /* 0x000000ffb07d7812 */ /* 0x000fe200078ec0ff */
[----:B------:R-:W-:Y:S01]  /*d340*/  @!P0 HADD2 R225, -R142.H0_H0, -RZ.H0_H0 ;  /* 0xa00000ff8ee18230 */ /* 0x000fe20000000900 */
[----:B------:R-:W-:Y:S01]  /*d350*/  ISETP.LE.U32.AND P3, PT, R86, UR19, PT ;  /* 0x0000001356007c0c */ /* 0x000fe2000bf63070 */
[----:B------:R-:W-:Y:S01]  /*d360*/  STG.E.U16 desc[UR20][R168.64+0x40], R143 ;  /* 0x0000408fa8007986 */ /* 0x000fe2000c101514 */
[----:B------:R-:W-:Y:S01]  /*d370*/  @!P4 PRMT R146, R232, 0x5410, RZ ;  /* 0x00005410e892c816 */ /* 0x000fe200000000ff */
[----:B------:R-:W-:Y:S01]  /*d380*/  IMAD.MOV.U32 R86, RZ, RZ, R98 ;  /* 0x000000ffff567224 */ /* 0x000fe200078e0062 */
[----:B------:R-:W-:Y:S02]  /*d390*/  @!P0 PRMT R142, R225, 0x5410, RZ ;  /* 0x00005410e18e8816 */ /* 0x000fe400000000ff */
[----:B------:R-:W-:Y:S02]  /*d3a0*/  ISETP.LE.U32.AND P0, PT, R75, UR19, PT ;  /* 0x000000134b007c0c */ /* 0x000fe4000bf03070 */
[----:B------:R-:W-:Y:S01]  /*d3b0*/  ISETP.LE.U32.AND P4, PT, R119, UR19, PT ;  /* 0x0000001377007c0c */ /* 0x000fe2000bf83070 */
[----:B------:R-:W-:Y:S01]  /*d3c0*/  STG.E.U16 desc[UR20][R168.64+0x42], R142 ;  /* 0x0000428ea8007986 */ /* 0x000fe2000c101514 */
[----:B------:R-:W-:Y:S02]  /*d3d0*/  @!P1 PRMT R147, R233, 0x5410, RZ ;  /* 0x00005410e9939816 */ /* 0x000fe400000000ff */
[----:B------:R-:W-:Y:S01]  /*d3e0*/  LOP3.LUT R75, R178, 0xff, RZ, 0xc0, !PT ;  /* 0x000000ffb24b7812 */ /* 0x000fe200078ec0ff */
[----:B------:R-:W-:Y:S01]  /*d3f0*/  STG.E.U16 desc[UR20][R164.64+0x52], R146 ;  /* 0x00005292a4007986 */ /* 0x000fe2000c101514 */
[----:B------:R-:W-:Y:S01]  /*d400*/  PRMT R125, R125, 0x5410, R72 ;  /* 0x000054107d7d7816 */ /* 0x000fe20000000048 */
[----:B------:R-:W-:Y:S01]  /*d410*/  @!P3 HADD2 R226, -R144.H0_H0, -RZ.H0_H0 ;  /* 0xa00000ff90e2b230 */ /* 0x000fe20000000900 */
[----:B------:R-:W-:Y:S01]  /*d420*/  LOP3.LUT R119, R121, UR17, R124, 0x96, !PT ;  /* 0x0000001179777c12 */ /* 0x000fe2000f8e967c */
[----:B------:R-:W-:Y:S01]  /*d430*/  STG.E.U16 desc[UR20][R164.64+0x50], R147 ;  /* 0x00005093a4007986 */ /* 0x000fe2000c101514 */
[----:B------:R-:W-:Y:S01]  /*d440*/  SHF.R.U32.HI R72, RZ, 0x10, R176 ;  /* 0x00000010ff487819 */ /* 0x000fe200000116b0 */
[----:B------:R-:W-:Y:S01]  /*d450*/  @!P0 HADD2 R224, -R134.H0_H0, -RZ.H0_H0 ;  /* 0xa00000ff86e08230 */ /* 0x000fe20000000900 */
[----:B------:R-:W-:Y:S01]  /*d460*/  SHF.R.U32.HI R87, RZ, 0x18, R178 ;  /* 0x00000018ff577819 */ /* 0x000fe200000116b2 */
[----:B------:R-:W-:Y:S01]  /*d470*/  STG.E.U16 desc[UR20][R166.64+0x50], R149 ;  /* 0x00005095a6007986 */ /* 0x000fe2000c101514 */
[----:B------:R-:W-:Y:S01]  /*d480*/  LOP3.LUT R72, R72, 0xff, RZ, 0xc0, !PT ;  /* 0x000000ff48487812 */ /* 0x000fe200078ec0ff */
[----:B------:R-:W-:Y:S01]  /*d490*/  @!P4 HADD2 R227, -R145.H0_H0, -RZ.H0_H0 ;  /* 0xa00000ff91e3c230 */ /* 0x000fe20000000900 */
[----:B------:R-:W-:Y:S01]  /*d4a0*/  @!P0 PRMT R134, R224, 0x5410, RZ ;  /* 0x00005410e0868816 */ /* 0x000fe200000000ff */
[----:B------:R-:W-:Y:S01]  /*d4b0*/  IMAD.MOV.U32 R124, RZ, RZ, R86 ;  /* 0x000000ffff7c7224 */ /* 0x000fe200078e0056 */
[----:B------:R-:W-:Y:S02]  /*d4c0*/  ISETP.LE.U32.AND P0, PT, R74, UR19, PT ;  /* 0x000000134a007c0c */ /* 0x000fe4000bf03070 */
[----:B------:R-:W-:Y:S02]  /*d4d0*/  SHF.R.U32.HI R74, RZ, 0x10, R128 ;  /* 0x00000010ff4a7819 */ /* 0x000fe40000011680 */
[----:B------:R-:W-:Y:S02]  /*d4e0*/  LOP3.LUT R86, R73, 0xff, RZ, 0xc0, !PT ;  /* 0x000000ff49567812 */ /* 0x000fe400078ec0ff */
[----:B------:R-:W-:Y:S02]  /*d4f0*/  LOP3.LUT R74, R74, 0xff, RZ, 0xc0, !PT ;  /* 0x000000ff4a4a7812 */ /* 0x000fe400078ec0ff */
[----:B------:R-:W-:Y:S02]  /*d500*/  PRMT R87, R86, 0x5410, R87 ;  /* 0x0000541056577816 */ /* 0x000fe40000000057 */
[----:B------:R-:W-:Y:S02]  /*d510*/  ISETP.LE.U32.AND P1, PT, R74, UR19, PT ;  /* 0x000000134a007c0c */ /* 0x000fe4000bf23070 */
[----:B------:R-:W-:Y:S01]  /*d520*/  LOP3.LUT R74, R178, 0xffff, RZ, 0xc0, !PT ;  /* 0x0000ffffb24a7812 */ /* 0x000fe200078ec0ff */
[----:B------:R-:W-:Y:S01]  /*d530*/  @!P0 HADD2 R221, -R133.H0_H0, -RZ.H0_H0 ;  /* 0xa00000ff85dd8230 */ /* 0x000fe20000000900 */
[----:B------:R-:W-:Y:S01]  /*d540*/  PRMT R112, R112, R173, UR19 ;  /* 0x0000001370707e16 */ /* 0x000fe200080000ad */
[----:B------:R-:W-:Y:S01]  /*d550*/  IMAD.MOV.U32 R178, RZ, RZ, R124 ;  /* 0x000000ffffb27224 */ /* 0x000fe200078e007c */
[----:B------:R-:W-:Y:S01]  /*d560*/  SHF.R.U32.HI R74, RZ, 0x8, R74 ;  /* 0x00000008ff4a7819 */ /* 0x000fe2000001164a */
[----:B------:R-:W-:Y:S01]  /*d570*/  MUFU.EX2 R173, R150 ;  /* 0x0000009600ad7308 */ /* 0x000fe20000000800 */
[----:B------:R-:W-:Y:S02]  /*d580*/  SHF.R.U32.HI R86, RZ, 0x10, R122 ;  /* 0x00000010ff567819 */ /* 0x000fe4000001167a */
[----:B------:R-:W-:Y:S02]  /*d590*/  PRMT R73, R75, 0x5410, R74 ;  /* 0x000054104b497816 */ /* 0x000fe4000000004a */
[----:B------:R-:W-:Y:S01]  /*d5a0*/  SHF.R.U32.HI R75, RZ, 0x18, R176 ;  /* 0x00000018ff4b7819 */ /* 0x000fe200000116b0 */
[----:B------:R-:W-:Y:S01]  /*d5b0*/  IMAD.MOV.U32 R176, RZ, RZ, R190 ;  /* 0x000000ffffb07224 */ /* 0x000fe200078e00be */
[----:B------:R-:W-:Y:S01]  /*d5c0*/  SHF.R.U32.HI R109, RZ, 0x18, R122 ;  /* 0x00000018ff6d7819 */ /* 0x000fe2000001167a */
[----:B------:R3:W5:Y:S01]  /*d5d0*/  LDL.LU.64 R190, [R1+0xf0] ;  /* 0x0000f00001be7983 */ /* 0x0007620000300a00 */
[----:B------:R-:W-:Y:S01]  /*d5e0*/  PRMT R75, R72, 0x5410, R75 ;  /* 0x00005410484b7816 */ /* 0x000fe2000000004b */
[----:B------:R-:W2:Y:S01]  /*d5f0*/  MUFU.EX2 R150, R139 ;  /* 0x0000008b00967308 */ /* 0x000ea20000000800 */
[C---:B------:R-:W-:Y:S01]  /*d600*/  LOP3.LUT R72, R122.reuse, 0xffff, RZ, 0xc0, !PT ;  /* 0x0000ffff7a487812 */ /* 0x040fe200078ec0ff */
[----:B------:R-:W-:Y:S01]  /*d610*/  IMAD.MOV.U32 R123, RZ, RZ, R189 ;  /* 0x000000ffff7b7224 */ /* 0x000fe200078e00bd */
[--C-:B------:R-:W-:Y:S01]  /*d620*/  HSET2.LE.AND R73, R73, R112.reuse, PT ;  /* 0x0000007049497233 */ /* 0x100fe20003803000 */
[----:B------:R-:W-:Y:S01]  /*d630*/  @!P1 HADD2 R220, -R140.H0_H0, -RZ.H0_H0 ;  /* 0xa00000ff8cdc9230 */ /* 0x000fe20000000900 */
[----:B------:R-:W-:Y:S02]  /*d640*/  SHF.R.U32.HI R74, RZ, 0x8, R72 ;  /* 0x00000008ff4a7819 */ /* 0x000fe40000011648 */
[--C-:B------:R-:W-:Y:S02]  /*d650*/  HSET2.LE.AND R72, R87, R112.reuse, PT ;  /* 0x0000007057487233 */ /* 0x100fe40003803000 */
[----:B------:R-:W-:Y:S02]  /*d660*/  LOP3.LUT R68, R73, R68, RZ, 0xc0, !PT ;  /* 0x0000004449447212 */ /* 0x000fe400078ec0ff */
[----:B------:R-:W-:Y:S01]  /*d670*/  LOP3.LUT R73, R122, 0xff, RZ, 0xc0, !PT ;  /* 0x000000ff7a497812 */ /* 0x000fe200078ec0ff */
[----:B------:R-:W-:Y:S01]  /*d680*/  IMAD.MOV.U32 R122, RZ, RZ, R188 ;  /* 0x000000ffff7a7224 */ /* 0x000fe200078e00bc */
[----:B------:R-:W-:Y:S01]  /*d690*/  LOP3.LUT R69, R72, R69, RZ, 0xc0, !PT ;  /* 0x0000004548457212 */ /* 0x000fe200078ec0ff */
[----:B------:R3:W5:Y:S01]  /*d6a0*/  LDL.LU.64 R188, [R1+0xe8] ;  /* 0x0000e80001bc7983 */ /* 0x0007620000300a00 */
[----:B------:R-:W-:Y:S02]  /*d6b0*/  LOP3.LUT R72, R137, UR16, R130, 0x96, !PT ;  /* 0x0000001089487c12 */ /* 0x000fe4000f8e9682 */
[----:B------:R-:W-:Y:S02]  /*d6c0*/  PRMT R87, R73, 0x5410, R74 ;  /* 0x0000541049577816 */ /* 0x000fe4000000004a */
[--C-:B------:R-:W-:Y:S01]  /*d6d0*/  HSET2.LE.AND R73, R125, R112.reuse, PT ;  /* 0x000000707d497233 */ /* 0x100fe20003803000 */
[----:B------:R-:W-:Y:S01]  /*d6e0*/  IMAD.WIDE.U32 R130, R72, -0x2daee0ad, RZ ;  /* 0xd2511f5348827825 */ /* 0x000fe200078e00ff */
[----:B------:R-:W-:Y:S01]  /*d6f0*/  SHF.R.U32.HI R125, RZ, 0x18, R182 ;  /* 0x00000018ff7d7819 */ /* 0x000fe200000116b6 */
[----:B------:R3:W4:Y:S01]  /*d700*/  LDL.S16 R181, [R1+0x4] ;  /* 0x0000040001b57983 */ /* 0x0007220000100600 */
[----:B------:R-:W-:Y:S02]  /*d710*/  SHF.R.U32.HI R74, RZ, 0x10, R184 ;  /* 0x00000010ff4a7819 */ /* 0x000fe400000116b8 */
[----:B------:R-:W-:Y:S01]  /*d720*/  LOP3.LUT R72, R131, UR13, R122, 0x96, !PT ;  /* 0x0000000d83487c12 */ /* 0x000fe2000f8e967a */
[----:B------:R3:W3:Y:S01]  /*d730*/  LDL.S16 R179, [R1] ;  /* 0x0000000001b37983 */ /* 0x0006e20000100600 */
[----:B------:R-:W-:Y:S02]  /*d740*/  LOP3.LUT R70, R73, R70, RZ, 0xc0, !PT ;  /* 0x0000004649467212 */ /* 0x000fe400078ec0ff */
[----:B------:R-:W-:Y:S01]  /*d750*/  LOP3.LUT R74, R74, 0xff, RZ, 0xc0, !PT ;  /* 0x000000ff4a4a7812 */ /* 0x000fe200078ec0ff */
[----:B------:R-:W-:Y:S01]  /*d760*/  IMAD.WIDE.U32 R122, R72, -0x326172a9, RZ ;  /* 0xcd9e8d57487a7825 */ /* 0x000fe200078e00ff */
[----:B------:R-:W-:Y:S02]  /*d770*/  LOP3.LUT R72, R163, UR14, R136, 0x96, !PT ;  /* 0x0000000ea3487c12 */ /* 0x000fe4000f8e9688 */
[----:B------:R-:W-:Y:S02]  /*d780*/  LOP3.LUT R129, R126, 0xffff, RZ, 0xc0, !PT ;  /* 0x0000ffff7e817812 */ /* 0x000fe400078ec0ff */
[----:B------:R-:W-:Y:S01]  /*d790*/  LOP3.LUT R162, R123, UR12, R162, 0x96, !PT ;  /* 0x0000000c7ba27c12 */ /* 0x000fe2000f8e96a2 */
[----:B------:R-:W-:Y:S01]  /*d7a0*/  IMAD.WIDE.U32 R72, R72, -0x2daee0ad, RZ ;  /* 0xd2511f5348487825 */ /* 0x000fe200078e00ff */
[----:B-1----:R-:W-:Y:S02]  /*d7b0*/  LOP3.LUT R84, R174, 0xffff, RZ, 0xc0, !PT ;  /* 0x0000ffffae547812 */ /* 0x002fe400078ec0ff */
[----:B------:R-:W-:Y:S01]  /*d7c0*/  SHF.R.U32.HI R128, RZ, 0x18, R128 ;  /* 0x00000018ff807819 */ /* 0x000fe20000011680 */
[----:B------:R-:W-:Y:S01]  /*d7d0*/  IMAD.WIDE.U32 R162, R162, -0x2daee0ad, RZ ;  /* 0xd2511f53a2a27825 */ /* 0x000fe200078e00ff */
[----:B------:R-:W-:Y:S02]  /*d7e0*/  LOP3.LUT R130, R73, UR11, R130, 0x96, !PT ;  /* 0x0000000b49827c12 */ /* 0x000fe4000f8e9682 */
[----:B------:R-:W-:Y:S02]  /*d7f0*/  LOP3.LUT R73, R182, 0xff, RZ, 0xc0, !PT ;  /* 0x000000ffb6497812 */ /* 0x000fe400078ec0ff */
[----:B------:R-:W-:Y:S01]  /*d800*/  LOP3.LUT R124, R163, UR9, R72, 0x96, !PT ;  /* 0x00000009a37c7c12 */ /* 0x000fe2000f8e9648 */
[----:B------:R-:W-:Y:S01]  /*d810*/  IMAD.WIDE.U32 R130, R130, -0x326172a9, RZ ;  /* 0xcd9e8d5782827825 */ /* 0x000fe200078e00ff */
[--C-:B------:R-:W-:Y:S02]  /*d820*/  HSET2.LE.AND R72, R75, R112.reuse, PT ;  /* 0x000000704b487233 */ /* 0x100fe40003803000 */
[----:B------:R-:W-:Y:S02]  /*d830*/  LOP3.LUT R75, R184, 0xff, RZ, 0xc0, !PT ;  /* 0x000000ffb84b7812 */ /* 0x000fe400078ec0ff */
[----:B------:R-:W-:Y:S02]  /*d840*/  LOP3.LUT R122, R131, UR10, R122, 0x96, !PT ;  /* 0x0000000a837a7c12 */ /* 0x000fe4000f8e967a */
[----:B------:R-:W-:Y:S02]  /*d850*/  LOP3.LUT R71, R72, R71, RZ, 0xc0, !PT ;  /* 0x0000004748477212 */ /* 0x000fe400078ec0ff */
[----:B------:R-:W-:Y:S01]  /*d860*/  LOP3.LUT R72, R182, 0xffff, RZ, 0xc0, !PT ;  /* 0x0000ffffb6487812 */ /* 0x000fe200078ec0ff */
[----:B------:R-:W-:Y:S01]  /*d870*/  IMAD.WIDE.U32 R122, R122, -0x2daee0ad, RZ ;  /* 0xd2511f537a7a7825 */ /* 0x000fe200078e00ff */
[----:B------:R-:W-:Y:S02]  /*d880*/  LOP3.LUT R131, R180, 0xff, RZ, 0xc0, !PT ;  /* 0x000000ffb4837812 */ /* 0x000fe400078ec0ff */
[----:B------:R-:W-:Y:S02]  /*d890*/  SHF.R.U32.HI R72, RZ, 0x8, R72 ;  /* 0x00000008ff487819 */ /* 0x000fe40000011648 */
[----:B------:R-:W-:Y:S02]  /*d8a0*/  SHF.R.U32.HI R163, RZ, 0x8, R84 ;  /* 0x00000008ffa37819 */ /* 0x000fe40000011654 */
[----:B------:R-:W-:Y:S02]  /*d8b0*/  PRMT R73, R73, 0x5410, R72 ;  /* 0x0000541049497816 */ /* 0x000fe40000000048 */
[----:B------:R-:W-:Y:S02]  /*d8c0*/  SHF.R.U32.HI R72, RZ, 0x10, R182 ;  /* 0x00000010ff487819 */ /* 0x000fe400000116b6 */
[----:B------:R-:W-:Y:S02]  /*d8d0*/  @!P0 PRMT R133, R221, 0x5410, RZ ;  /* 0x00005410dd858816 */ /* 0x000fe400000000ff */
[----:B------:R-:W-:Y:S02]  /*d8e0*/  LOP3.LUT R72, R72, 0xff, RZ, 0xc0, !PT ;  /* 0x000000ff48487812 */ /* 0x000fe400078ec0ff */
[--C-:B------:R-:W-:Y:S02]  /*d8f0*/  HSET2.LE.AND R73, R73, R112.reuse, PT ;  /* 0x0000007049497233 */ /* 0x100fe40003803000 */
[----:B------:R-:W-:Y:S02]  /*d900*/  PRMT R125, R72, 0x5410, R125 ;  /* 0x00005410487d7816 */ /* 0x000fe4000000007d */
[----:B------:R-:W-:Y:S02]  /*d910*/  LOP3.LUT R72, R184, 0xffff, RZ, 0xc0, !PT ;  /* 0x0000ffffb8487812 */ /* 0x000fe400078ec0ff */
[----:B------:R-:W-:Y:S02]  /*d920*/  SHF.R.U32.HI R185, RZ, 0x18, R184 ;  /* 0x00000018ffb97819 */ /* 0x000fe400000116b8 */
[----:B------:R-:W-:Y:S02]  /*d930*/  SHF.R.U32.HI R72, RZ, 0x8, R72 ;  /* 0x00000008ff487819 */ /* 0x000fe40000011648 */
[----:B------:R-:W-:Y:S02]  /*d940*/  LOP3.LUT R76, R73, R76, RZ, 0xc0, !PT ;  /* 0x0000004c494c7212 */ /* 0x000fe400078ec0ff */
[----:B------:R-:W-:Y:S02]  /*d950*/  PRMT R75, R75, 0x5410, R72 ;  /* 0x000054104b4b7816 */ /* 0x000fe40000000048 */
[--C-:B------:R-:W-:Y:S02]  /*d960*/  HSET2.LE.AND R72, R125, R112.reuse, PT ;  /* 0x000000707d487233 */ /* 0x100fe40003803000 */
[----:B------:R-:W-:Y:S02]  /*d970*/  PRMT R125, R74, 0x5410, R185 ;  /* 0x000054104a7d7816 */ /* 0x000fe400000000b9 */
[--C-:B------:R-:W-:Y:S02]  /*d980*/  HSET2.LE.AND R73, R75, R112.reuse, PT ;  /* 0x000000704b497233 */ /* 0x100fe40003803000 */
[----:B------:R-:W-:Y:S02]  /*d990*/  LOP3.LUT R77, R72, R77, RZ, 0xc0, !PT ;  /* 0x0000004d484d7212 */ /* 0x000fe400078ec0ff */
[--C-:B------:R-:W-:Y:S02]  /*d9a0*/  HSET2.LE.AND R72, R125, R112.reuse, PT ;  /* 0x000000707d487233 */ /* 0x100fe40003803000 */
[----:B------:R-:W-:Y:S02]  /*d9b0*/  LOP3.LUT R78, R73, R78, RZ, 0xc0, !PT ;  /* 0x0000004e494e7212 */ /* 0x000fe400078ec0ff */
[----:B------:R-:W-:Y:S02]  /*d9c0*/  LOP3.LUT R125, R126, 0xff, RZ, 0xc0, !PT ;  /* 0x000000ff7e7d7812 */ /* 0x000fe400078ec0ff */
[----:B------:R-:W-:Y:S02]  /*d9d0*/  LOP3.LUT R79, R72, R79, RZ, 0xc0, !PT ;  /* 0x0000004f484f7212 */ /* 0x000fe400078ec0ff */
[----:B------:R-:W-:Y:S01]  /*d9e0*/  ISETP.LE.U32.AND P0, PT, R128, UR19, PT ;  /* 0x0000001380007c0c */ /* 0x000fe2000bf03070 */
[----:B------:R-:W1:Y:S01]  /*d9f0*/  LDSM.16.MT88.4 R72, [R196+0x6000] ;  /* 0x00600000c448783b */ /* 0x000e620000004200 */
[----:B------:R-:W-:Y:S02]  /*da00*/  SHF.R.U32.HI R85, RZ, 0x10, R180 ;  /* 0x00000010ff557819 */ /* 0x000fe400000116b4 */
[----:B------:R-:W-:Y:S02]  /*da10*/  LOP3.LUT R86, R86, 0xff, RZ, 0xc0, !PT ;  /* 0x000000ff56567812 */ /* 0x000fe400078ec0ff */
[----:B------:R-:W-:Y:S02]  /*da20*/  LOP3.LUT R85, R85, 0xff, RZ, 0xc0, !PT ;  /* 0x000000ff55557812 */ /* 0x000fe400078ec0ff */
[----:B------:R-:W-:Y:S02]  /*da30*/  PRMT R109, R86, 0x5410, R109 ;  /* 0x00005410566d7816 */ /* 0x000fe4000000006d */
[----:B------:R-:W-:Y:S02]  /*da40*/  LOP3.LUT R86, R119, 0xff, RZ, 0xc0, !PT ;  /* 0x000000ff77567812 */ /* 0x000fe400078ec0ff */
[----:B------:R-:W-:Y:S01]  /*da50*/  PRMT R98, R140, 0x5410, R135 ;  /* 0x000054108c627816 */ /* 0x000fe20000000087 */
[----:B------:R-:W-:Y:S01]  /*da60*/  @!P0 HADD2 R218, -R135.H0_H0, -RZ.H0_H0 ;  /* 0xa00000ff87da8230 */ /* 0x000fe20000000900 */
[----:B------:R-:W-:Y:S02]  /*da70*/  @!P5 PRMT R148, R230, 0x5410, RZ ;  /* 0x00005410e694d816 */ /* 0x000fe400000000ff */
[----:B------:R-:W-:Y:S02]  /*da80*/  ISETP.LE.U32.AND P5, PT, R110, UR19, PT ;  /* 0x000000136e007c0c */ /* 0x000fe4000bfa3070 */
[----:B------:R-:W-:Y:S01]  /*da90*/  @!P0 PRMT R135, R218, 0x5410, RZ ;  /* 0x00005410da878816 */ /* 0x000fe200000000ff */
[----:B------:R-:W-:Y:S01]  /*daa0*/  STG.E.U16 desc[UR20][R166.64+0x52], R148 ;  /* 0x00005294a6007986 */ /* 0x000fe2000c101514 */
[----:B------:R-:W-:Y:S02]  /*dab0*/  ISETP.LE.U32.AND P0, PT, R86, UR19, PT ;  /* 0x0000001356007c0c */ /* 0x000fe4000bf03070 */
[----:B------:R-:W-:Y:S01]  /*dac0*/  LOP3.LUT R86, R137, UR16, R176, 0x96, !PT ;  /* 0x0000001089567c12 */ /* 0x000fe2000f8e96b0 */
[----:B------:R2:W-:Y:S01]  /*dad0*/  STG.E.U16 desc[UR20][R170.64+0x4e], R134 ;  /* 0x00004e86aa007986 */ /* 0x0005e2000c101514 */
[--C-:B------:R-:W-:Y:S02]  /*dae0*/  SHF.R.U32.HI R110, RZ, 0x10, R126.reuse ;  /* 0x00000010ff6e7819 */ /* 0x100fe4000001167e */
[----:B------:R-:W-:Y:S01]  /*daf0*/  SHF.R.U32.HI R127, RZ, 0x18, R126 ;  /* 0x00000018ff7f7819 */ /* 0x000fe2000001167e */
[----:B------:R-:W-:Y:S01]  /*db00*/  STG.E.U16 desc[UR20][R170.64+0x50], R133 ;  /* 0x00005085aa007986 */ /* 0x000fe2000c101514 */
[----:B------:R-:W-:Y:S01]  /*db10*/  LOP3.LUT R110, R110, 0xff, RZ, 0xc0, !PT ;  /* 0x000000ff6e6e7812 */ /* 0x000fe200078ec0ff */
[----:B------:R-:W-:Y:S01]  /*db20*/  IMAD.WIDE.U32 R176, R86, -0x2daee0ad, RZ ;  /* 0xd2511f5356b07825 */ /* 0x000fe200078e00ff */
[--C-:B------:R-:W-:Y:S01]  /*db30*/  SHF.R.U32.HI R137, RZ, 0x18, R174.reuse ;  /* 0x00000018ff897819 */ /* 0x100fe200000116ae */
[----:B------:R2:W-:Y:S01]  /*db40*/  STG.E.U16 desc[UR20][R168.64+0x52], R135 ;  /* 0x00005287a8007986 */ /* 0x0005e2000c101514 */
[----:B------:R-:W-:Y:S01]  /*db50*/  PRMT R127, R110, 0x5410, R127 ;  /* 0x000054106e7f7816 */ /* 0x000fe2000000007f */
[----:B------:R-:W-:Y:S01]  /*db60*/  @!P0 HADD2 R214, -R153.H0_H0, -RZ.H0_H0 ;  /* 0xa00000ff99d68230 */ /* 0x000fe20000000900 */
[----:B------:R-:W-:Y:S02]  /*db70*/  SHF.R.U32.HI R110, RZ, 0x10, R174 ;  /* 0x00000010ff6e7819 */ /* 0x000fe400000116ae */
[----:B------:R-:W-:Y:S02]  /*db80*/  LOP3.LUT R136, R155, UR14, R136, 0x96, !PT ;  /* 0x0000000e9b887c12 */ /* 0x000fe4000f8e9688 */
[----:B------:R-:W-:Y:S02]  /*db90*/  LOP3.LUT R110, R110, 0xff, RZ, 0xc0, !PT ;  /* 0x000000ff6e6e7812 */ /* 0x000fe400078ec0ff */
[----:B------:R-:W-:Y:S01]  /*dba0*/  LOP3.LUT R123, R123, UR5, R162, 0x96, !PT ;  /* 0x000000057b7b7c12 */ /* 0x000fe2000f8e96a2 */
[-C--:B-1----:R-:W-:Y:S05]  /*dbb0*/  HMMA.16816.F32 R4, R68, R72.reuse, R4 ;  /* 0x000000484404723c */ /* 0x082fea0000001804 */
[----:B------:R-:W-:Y:S01]  /*dbc0*/  PRMT R155, R110, 0x5410, R137 ;  /* 0x000054106e9b7816 */ /* 0x000fe20000000089 */
[C---:B------:R-:W-:Y:S05]  /*dbd0*/  HMMA.16816.F32 R8, R76.reuse, R72, R8 ;  /* 0x000000484c08723c */ /* 0x040fea0000001808 */
[--C-:B------:R-:W-:Y:S01]  /*dbe0*/  HSET2.LE.AND R110, R155, R112.reuse, PT ;  /* 0x000000709b6e7233 */ /* 0x100fe20003803000 */
[-C--:B------:R-:W-:Y:S05]  /*dbf0*/  HMMA.16816.F32 R12, R76, R74.reuse, R12 ;  /* 0x0000004a4c0c723c */ /* 0x080fea000000180c */
[----:B------:R-:W-:Y:S01]  /*dc00*/  SHF.R.U32.HI R72, RZ, 0x8, R129 ;  /* 0x00000008ff487819 */ /* 0x000fe20000011681 */
[C---:B------:R-:W-:Y:S05]  /*dc10*/  HMMA.16816.F32 R16, R68.reuse, R74, R16 ;  /* 0x0000004a4410723c */ /* 0x040fea0000001810 */
[----:B------:R-:W-:Y:S01]  /*dc20*/  PRMT R125, R125, 0x5410, R72 ;  /* 0x000054107d7d7816 */ /* 0x000fe20000000048 */
[----:B--2---:R-:W-:Y:S01]  /*dc30*/  IMAD.MOV.U32 R134, RZ, RZ, R3 ;  /* 0x000000ffff867224 */ /* 0x004fe200078e0003 */
[----:B------:R-:W-:Y:S01]  /*dc40*/  LOP3.LUT R89, R110, R89, RZ, 0xc0, !PT ;  /* 0x000000596e597212 */ /* 0x000fe200078ec0ff */
[----:B------:R-:W1:Y:S03]  /*dc50*/  LDSM.16.MT88.4 R72, [R194+0x6000] ;  /* 0x00600000c248783b */ /* 0x000e660000004200 */
[----:B------:R-:W-:Y:S01]  /*dc60*/  PRMT R128, R145, 0x5410, R144 ;  /* 0x0000541091807816 */ /* 0x000fe20000000090 */
[----:B------:R-:W-:Y:S01]  /*dc70*/  IMAD.MOV.U32 R135, RZ, RZ, R0 ;  /* 0x000000ffff877224 */ /* 0x000fe200078e0000 */
[----:B------:R-:W-:Y:S01]  /*dc80*/  @!P3 PRMT R144, R226, 0x5410, RZ ;  /* 0x00005410e290b816 */ /* 0x000fe200000000ff */
[----:B------:R-:W-:Y:S01]  /*dc90*/  IMAD.MOV.U32 R133, RZ, RZ, R2 ;  /* 0x000000ffff857224 */ /* 0x000fe200078e0002 */
[----:B------:R-:W-:Y:S02]  /*dca0*/  @!P4 PRMT R145, R227, 0x5410, RZ ;  /* 0x00005410e391c816 */ /* 0x000fe400000000ff */
[----:B------:R-:W-:Y:S02]  /*dcb0*/  ISETP.LE.U32.AND P4, PT, R115, UR19, PT ;  /* 0x0000001373007c0c */ /* 0x000fe4000bf83070 */
[----:B------:R-:W-:Y:S02]  /*dcc0*/  @!P1 PRMT R140, R220, 0x5410, RZ ;  /* 0x00005410dc8c9816 */ /* 0x000fe400000000ff */
[----:B------:R-:W-:Y:S02]  /*dcd0*/  PRMT R129, R152, 0x5410, R151 ;  /* 0x0000541098817816 */ /* 0x000fe40000000097 */
[----:B------:R-:W-:Y:S01]  /*dce0*/  @!P6 PRMT R152, R215, 0x5410, RZ ;  /* 0x00005410d798e816 */ /* 0x000fe200000000ff */
[----:B------:R-:W-:Y:S01]  /*dcf0*/  STG.E.U16 desc[UR20][R168.64+0x50], R140 ;  /* 0x0000508ca8007986 */ /* 0x000fe2000c101514 */
[----:B------:R-:W-:Y:S02]  /*dd00*/  ISETP.LE.U32.AND P6, PT, R116, UR19, PT ;  /* 0x0000001374007c0c */ /* 0x000fe4000bfc3070 */
[----:B------:R-:W-:Y:S01]  /*dd10*/  LOP3.LUT R172, R172, 0xff, RZ, 0xc0, !PT ;  /* 0x000000ffacac7812 */ /* 0x000fe200078ec0ff */
[----:B------:R-:W-:Y:S02]  /*dd20*/  STG.E.U16 desc[UR20][R164.64+0x60], R145 ;  /* 0x00006091a4007986 */ /* 0x000fe4000c101514 */
[----:B------:R-:W-:Y:S02]  /*dd30*/  @!P4 HADD2 R219, -R151.H0_H0, -RZ.H0_H0 ;  /* 0xa00000ff97dbc230 */ /* 0x000fe40000000900 */
[----:B------:R-:W-:Y:S03]  /*dd40*/  STG.E.U16 desc[UR20][R164.64+0x62], R144 ;  /* 0x00006290a4007986 */ /* 0x000fe6000c101514 */
[----:B------:R-:W-:Y:S01]  /*dd50*/  @!P4 PRMT R151, R219, 0x5410, RZ ;  /* 0x00005410db97c816 */ /* 0x000fe200000000ff */
[----:B------:R-:W-:Y:S04]  /*dd60*/  STG.E.U16 desc[UR20][R166.64+0x60], R152 ;  /* 0x00006098a6007986 */ /* 0x000fe8000c101514 */
[----:B------:R-:W-:Y:S01]  /*dd70*/  STG.E.U16 desc[UR20][R166.64+0x62], R151 ;  /* 0x00006297a6007986 */ /* 0x000fe2000c101514 */
[-C--:B-1----:R-:W-:Y:S06]  /*dd80*/  HMMA.16816.F32 R20, R68, R72.reuse, R20 ;  /* 0x000000484414723c */ /* 0x082fec0000001814 */
[C---:B------:R-:W-:Y:S06]  /*dd90*/  HMMA.16816.F32 R24, R76.reuse, R72, R24 ;  /* 0x000000484c18723c */ /* 0x040fec0000001818 */
[-C--:B------:R-:W-:Y:S05]  /*dda0*/  HMMA.16816.F32 R28, R76, R74.reuse, R28 ;  /* 0x0000004a4c1c723c */ /* 0x080fea000000181c */
[----:B------:R-:W-:Y:S01]  /*ddb0*/  LOP3.LUT R72, R180, 0xffff, RZ, 0xc0, !PT ;  /* 0x0000ffffb4487812 */ /* 0x000fe200078ec0ff */
[C---:B------:R-:W-:Y:S05]  /*ddc0*/  HMMA.16816.F32 R32, R68.reuse, R74, R32 ;  /* 0x0000004a4420723c */ /* 0x040fea0000001820 */
[----:B------:R-:W-:Y:S02]  /*ddd0*/  SHF.R.U32.HI R72, RZ, 0x8, R72 ;  /* 0x00000008ff487819 */ /* 0x000fe40000011648 */
[----:B------:R-:W-:Y:S04]  /*dde0*/  SHF.R.U32.HI R180, RZ, 0x18, R180 ;  /* 0x00000018ffb47819 */ /* 0x000fe800000116b4 */
[----:B------:R-:W-:Y:S02]  /*ddf0*/  PRMT R131, R131, 0x5410, R72 ;  /* 0x0000541083837816 */ /* 0x000fe40000000048 */
[----:B------:R-:W-:Y:S01]  /*de00*/  PRMT R85, R85, 0x5410, R180 ;  /* 0x0000541055557816 */ /* 0x000fe200000000b4 */
[----:B------:R-:W1:Y:S04]  /*de10*/  LDSM.16.MT88.4 R72, [R193+0x6000] ;  /* 0x00600000c148783b */ /* 0x000e680000004200 */
[--C-:B------:R-:W-:Y:S02]  /*de20*/  HSET2.LE.AND R84, R85, R112.reuse, PT ;  /* 0x0000007055547233 */ /* 0x100fe40003803000 */
[--C-:B------:R-:W-:Y:S03]  /*de30*/  HSET2.LE.AND R85, R87, R112.reuse, PT ;  /* 0x0000007057557233 */ /* 0x100fe60003803000 */
[----:B------:R-:W-:Y:S02]  /*de40*/  LOP3.LUT R81, R84, R81, RZ, 0xc0, !PT ;  /* 0x0000005154517212 */ /* 0x000fe400078ec0ff */
[--C-:B------:R-:W-:Y:S02]  /*de50*/  HSET2.LE.AND R84, R109, R112.reuse, PT ;  /* 0x000000706d547233 */ /* 0x100fe40003803000 */
[----:B------:R-:W-:Y:S03]  /*de60*/  LOP3.LUT R82, R85, R82, RZ, 0xc0, !PT ;  /* 0x0000005255527212 */ /* 0x000fe600078ec0ff */
[----:B------:R-:W-:Y:S02]  /*de70*/  LOP3.LUT R83, R84, R83, RZ, 0xc0, !PT ;  /* 0x0000005354537212 */ /* 0x000fe400078ec0ff */
[----:B------:R-:W-:Y:S01]  /*de80*/  LDSM.16.MT88.4 R84, [R196+0x6800] ;  /* 0x00680000c454783b */ /* 0x000fe20000004200 */
[-C--:B-1----:R-:W-:Y:S06]  /*de90*/  HMMA.16816.F32 R36, R68, R72.reuse, R36 ;  /* 0x000000484424723c */ /* 0x082fec0000001824 */
[C---:B------:R-:W-:Y:S06]  /*dea0*/  HMMA.16816.F32 R40, R76.reuse, R72, R40 ;  /* 0x000000484c28723c */ /* 0x040fec0000001828 */
[-C--:B------:R-:W-:Y:S05]  /*deb0*/  HMMA.16816.F32 R44, R76, R74.reuse, R44 ;  /* 0x0000004a4c2c723c */ /* 0x080fea000000182c */
[--C-:B------:R-:W-:Y:S01]  /*dec0*/  HSET2.LE.AND R73, R131, R112.reuse, PT ;  /* 0x0000007083497233 */ /* 0x100fe20003803000 */
[C---:B------:R-:W-:Y:S05]  /*ded0*/  HMMA.16816.F32 R48, R68.reuse, R74, R48 ;  /* 0x0000004a4430723c */ /* 0x040fea0000001830 */
[----:B------:R-:W-:Y:S02]  /*dee0*/  LOP3.LUT R72, R174, 0xff, RZ, 0xc0, !PT ;  /* 0x000000ffae487812 */ /* 0x000fe400078ec0ff */
[----:B------:R-:W-:Y:S04]  /*def0*/  LOP3.LUT R80, R73, R80, RZ, 0xc0, !PT ;  /* 0x0000005049507212 */ /* 0x000fe800078ec0ff */
[----:B------:R-:W-:Y:S01]  /*df00*/  PRMT R131, R72, 0x5410, R163 ;  /* 0x0000541048837816 */ /* 0x000fe200000000a3 */
[----:B------:R-:W-:Y:S01]  /*df10*/  IMAD.WIDE.U32 R162, R136, -0x2daee0ad, RZ ;  /* 0xd2511f5388a27825 */ /* 0x000fe200078e00ff */
[----:B------:R-:W1:Y:S03]  /*df20*/  LDSM.16.MT88.4 R72, [R192+0x6000] ;  /* 0x00600000c048783b */ /* 0x000e660000004200 */
[--C-:B------:R-:W-:Y:S02]  /*df30*/  HSET2.LE.AND R109, R131, R112.reuse, PT ;  /* 0x00000070836d7233 */ /* 0x100fe40003803000 */
[----:B------:R-:W-:Y:S03]  /*df40*/  LOP3.LUT R136, R163, UR11, R176, 0x96, !PT ;  /* 0x0000000ba3887c12 */ /* 0x000fe6000f8e96b0 */
[----:B------:R-:W-:Y:S02]  /*df50*/  LOP3.LUT R88, R109, R88, RZ, 0xc0, !PT ;  /* 0x000000586d587212 */ /* 0x000fe400078ec0ff */
[----:B------:R-:W-:Y:S01]  /*df60*/  IMAD.WIDE.U32 R136, R136, -0x326172a9, RZ ;  /* 0xcd9e8d5788887825 */ /* 0x000fe200078e00ff */
[-C--:B-1----:R-:W-:Y:S06]  /*df70*/  HMMA.16816.F32 R52, R68, R72.reuse, R52 ;  /* 0x000000484434723c */ /* 0x082fec0000001834 */
[C---:B------:R-:W-:Y:S06]  /*df80*/  HMMA.16816.F32 R56, R76.reuse, R72, R56 ;  /* 0x000000484c38723c */ /* 0x040fec0000001838 */
[-C--:B------:R-:W-:Y:S01]  /*df90*/  HMMA.16816.F32 R60, R76, R74.reuse, R60 ;  /* 0x0000004a4c3c723c */ /* 0x080fe2000000183c */
[----:B------:R-:W1:Y:S04]  /*dfa0*/  LDSM.16.MT88.4 R76, [R194+0x6800] ;  /* 0x00680000c24c783b */ /* 0x000e680000004200 */
[----:B------:R-:W-:Y:S01]  /*dfb0*/  LOP3.LUT R72, R177, UR13, R178, 0x96, !PT ;  /* 0x0000000db1487c12 */ /* 0x000fe2000f8e96b2 */
[----:B------:R-:W-:Y:S05]  /*dfc0*/  HMMA.16816.F32 R64, R68, R74, R64 ;  /* 0x0000004a4440723c */ /* 0x000fea0000001840 */
[--C-:B------:R-:W-:Y:S01]  /*dfd0*/  HSET2.LE.AND R73, R125, R112.reuse, PT ;  /* 0x000000707d497233 */ /* 0x100fe20003803000 */
[----:B------:R-:W-:Y:S01]  /*dfe0*/  IMAD.WIDE.U32 R174, R72, -0x326172a9, RZ ;  /* 0xcd9e8d5748ae7825 */ /* 0x000fe200078e00ff */
[--C-:B------:R-:W-:Y:S01]  /*dff0*/  HSET2.LE.AND R72, R127, R112.reuse, PT ;  /* 0x000000707f487233 */ /* 0x100fe20003803000 */
[-C--:B------:R-:W-:Y:S05]  /*e000*/  HMMA.16816.F32 R4, R80, R84.reuse, R4 ;  /* 0x000000545004723c */ /* 0x080fea0000001804 */
[----:B------:R-:W-:Y:S01]  /*e010*/  LOP3.LUT R68, R119, 0xffff, RZ, 0xc0, !PT ;  /* 0x0000ffff77447812 */ /* 0x000fe200078ec0ff */
[----:B------:R-:W-:Y:S01]  /*e020*/  FADD.FTZ R177, R160, R113 ;  /* 0x00000071a0b17221 */ /* 0x000fe20000010000 */
[----:B------:R-:W-:Y:S01]  /*e030*/  LOP3.LUT R90, R73, R90, RZ, 0xc0, !PT ;  /* 0x0000005a495a7212 */ /* 0x000fe200078ec0ff */
[----:B------:R-:W-:Y:S03]  /*e040*/  FADD.FTZ R178, R150, R117 ;  /* 0x0000007596b27221 */ /* 0x000fe60000010000 */
[----:B------:R-:W-:Y:S01]  /*e050*/  SHF.R.U32.HI R68, RZ, 0x8, R68 ;  /* 0x00000008ff447819 */ /* 0x000fe20000011644 */
[----:B------:R-:W-:Y:S01]  /*e060*/  IMAD.WIDE.U32 R124, R124, -0x326172a9, RZ ;  /* 0xcd9e8d577c7c7825 */ /* 0x000fe200078e00ff */
[----:B------:R-:W-:Y:S02]  /*e070*/  LOP3.LUT R91, R72, R91, RZ, 0xc0, !PT ;  /* 0x0000005b485b7212 */ /* 0x000fe400078ec0ff */
[----:B------:R-:W-:Y:S02]  /*e080*/  LOP3.LUT R68, R68, 0xffff, RZ, 0xc0, !PT ;  /* 0x0000ffff44447812 */ /* 0x000fe400078ec0ff */
[----:B------:R-:W-:Y:S02]  /*e090*/  LOP3.LUT R154, R175, UR12, R154, 0x96, !PT ;  /* 0x0000000caf9a7c12 */ /* 0x000fe4000f8e969a */
[----:B------:R-:W-:Y:S01]  /*e0a0*/  ISETP.LE.U32.AND P3, PT, R68, UR19, PT ;  /* 0x0000001344007c0c */ /* 0x000fe2000bf63070 */
[C---:B------:R-:W-:Y:S01]  /*e0b0*/  HMMA.16816.F32 R8, R88.reuse, R84, R8 ;  /* 0x000000545808723c */ /* 0x040fe20000001808 */
[----:B------:R-:W2:Y:S01]  /*e0c0*/  LDSM.16.MT88.4 R68, [R193+0x6800] ;  /* 0x00680000c144783b */ /* 0x000ea20000004200 */
[----:B------:R-:W-:Y:S02]  /*e0d0*/  MUFU.EX2 R175, R159 ;  /* 0x0000009f00af7308 */ /* 0x000fe40000000800 */
[----:B------:R-:W-:Y:S01]  /*e0e0*/  LOP3.LUT R126, R137, UR10, R174, 0x96, !PT ;  /* 0x0000000a897e7c12 */ /* 0x000fe2000f8e96ae */
[----:B------:R-:W-:Y:S01]  /*e0f0*/  IMAD.WIDE.U32 R154, R154, -0x2daee0ad, RZ ;  /* 0xd2511f539a9a7825 */ /* 0x000fe200078e00ff */
[----:B------:R-:W-:Y:S01]  /*e100*/  SHF.R.U32.HI R74, RZ, 0x10, R119 ;  /* 0x00000010ff4a7819 */ /* 0x000fe20000011677 */
[-C--:B------:R-:W-:Y:S05]  /*e110*/  HMMA.16816.F32 R12, R88, R86.reuse, R12 ;  /* 0x00000056580c723c */ /* 0x080fea000000180c */
[----:B------:R-:W-:Y:S01]  /*e120*/  MUFU.EX2 R174, R158 ;  /* 0x0000009e00ae7308 */ /* 0x000fe20000000800 */
[----:B------:R-:W-:Y:S05]  /*e130*/  LOP3.LUT R73, R155, UR9, R162, 0x96, !PT ;  /* 0x000000099b497c12 */ /* 0x000fea000f8e96a2 */
[----:B------:R-:W-:Y:S01]  /*e140*/  IMAD.WIDE.U32 R162, R123, -0x326172a9, RZ ;  /* 0xcd9e8d577ba27825 */ /* 0x000fe200078e00ff */
[----:B------:R-:W-:Y:S01]  /*e150*/  LOP3.LUT R74, R74, 0xff, RZ, 0xc0, !PT ;  /* 0x000000ff4a4a7812 */ /* 0x000fe200078ec0ff */
[C---:B------:R-:W-:Y:S04]  /*e160*/  HMMA.16816.F32 R16, R80.reuse, R86, R16 ;  /* 0x000000565010723c */ /* 0x040fe80000001810 */
[----:B------:R-:W-:Y:S01]  /*e170*/  LOP3.LUT R130, R125, UR8, R130, 0x96, !PT ;  /* 0x000000087d827c12 */ /* 0x000fe2000f8e9682 */
[----:B------:R-:W-:Y:S01]  /*e180*/  IMAD.WIDE.U32 R126, R126, -0x2daee0ad, RZ ;  /* 0xd2511f537e7e7825 */ /* 0x000fe200078e00ff */
[----:B------:R-:W-:Y:S01]  /*e190*/  LOP3.LUT R84, R163, UR18, R124, 0x96, !PT ;  /* 0x00000012a3547c12 */ /* 0x000fe2000f8e967c */
[-C--:B-1----:R-:W-:Y:S03]  /*e1a0*/  HMMA.16816.F32 R20, R80, R76.reuse, R20 ;  /* 0x0000004c5014723c */ /* 0x082fe60000001814 */
[----:B------:R-:W-:Y:S01]  /*e1b0*/  ISETP.LE.U32.AND P1, PT, R74, UR19, PT ;  /* 0x000000134a007c0c */ /* 0x000fe2000bf23070 */
[----:B------:R-:W-:Y:S01]  /*e1c0*/  IMAD.WIDE.U32 R74, R73, -0x326172a9, RZ ;  /* 0xcd9e8d57494a7825 */ /* 0x000fe200078e00ff */
[----:B------:R-:W-:Y:S01]  /*e1d0*/  LOP3.LUT R72, R127, UR5, R154, 0x96, !PT ;  /* 0x000000057f487c12 */ /* 0x000fe2000f8e969a */
[C---:B------:R-:W-:Y:S05]  /*e1e0*/  HMMA.16816.F32 R24, R88.reuse, R76, R24 ;  /* 0x0000004c5818723c */ /* 0x040fea0000001818 */
[----:B------:R-:W-:Y:S01]  /*e1f0*/  LOP3.LUT R107, R75, UR8, R136, 0x96, !PT ;  /* 0x000000084b6b7c12 */ /* 0x000fe2000f8e9688 */
[----:B------:R-:W-:Y:S01]  /*e200*/  IMAD.WIDE.U32 R124, R72, -0x326172a9, RZ ;  /* 0xcd9e8d57487c7825 */ /* 0x000fe200078e00ff */
[----:B------:R-:W-:Y:S01]  /*e210*/  LOP3.LUT R72, R120, 0xff, RZ, 0xc0, !PT ;  /* 0x000000ff78487812 */ /* 0x000fe200078ec0ff */
[-C--:B------:R-:W-:Y:S03]  /*e220*/  HMMA.16816.F32 R28, R88, R78.reuse, R28 ;  /* 0x0000004e581c723c */ /* 0x080fe6000000181c */
[----:B------:R-:W-:Y:S01]  /*e230*/  LOP3.LUT R85, R125, UR18, R74, 0x96, !PT ;  /* 0x000000127d557c12 */ /* 0x000fe2000f8e964a */
[----:B------:R-:W-:Y:S01]  /*e240*/  IMAD.WIDE.U32 R130, R130, -0x2daee0ad, RZ ;  /* 0xd2511f5382827825 */ /* 0x000fe200078e00ff */
[----:B------:R-:W-:Y:S01]  /*e250*/  ISETP.LE.U32.AND P4, PT, R72, UR19, PT ;  /* 0x0000001348007c0c */ /* 0x000fe2000bf83070 */
[C---:B------:R-:W-:Y:S01]  /*e260*/  HMMA.16816.F32 R32, R80.reuse, R78, R32 ;  /* 0x0000004e5020723c */ /* 0x040fe20000001820 */
[----:B------:R-:W1:Y:S04]  /*e270*/  LDSM.16.MT88.4 R72, [R192+0x6800] ;  /* 0x00680000c048783b */ /* 0x000e680000004200 */
[----:B------:R-:W-:Y:S01]  /*e280*/  LOP3.LUT R76, R120, 0xffff, RZ, 0xc0, !PT ;  /* 0x0000ffff784c7812 */ /* 0x000fe200078ec0ff */
[-C--:B--2---:R-:W-:Y:S05]  /*e290*/  HMMA.16816.F32 R36, R80, R68.reuse, R36 ;  /* 0x000000445024723c */ /* 0x084fea0000001824 */
[----:B------:R-:W-:Y:S01]  /*e2a0*/  PRMT R154, R153, 0x7632, R154 ;  /* 0x00007632999a7816 */ /* 0x000fe2000000009a */
[C---:B------:R-:W-:Y:S05]  /*e2b0*/  HMMA.16816.F32 R40, R88.reuse, R68, R40 ;  /* 0x000000445828723c */ /* 0x040fea0000001828 */
[----:B------:R-:W-:Y:S01]  /*e2c0*/  SHF.R.U32.HI R115, RZ, 0x10, R162 ;  /* 0x00000010ff737819 */ /* 0x000fe200000116a2 */
[----:B------:R-:W-:Y:S01]  /*e2d0*/  @!P3 HADD2 R217, -R154.H0_H0, -RZ.H0_H0 ;  /* 0xa00000ff9ad9b230 */ /* 0x000fe20000000900 */
[----:B------:R-:W-:Y:S01]  /*e2e0*/  SHF.R.U32.HI R76, RZ, 0x8, R76 ;  /* 0x00000008ff4c7819 */ /* 0x000fe2000001164c */
[-C--:B------:R-:W-:Y:S03]  /*e2f0*/  HMMA.16816.F32 R44, R88, R70.reuse, R44 ;  /* 0x00000046582c723c */ /* 0x080fe6000000182c */
[--C-:B------:R-:W-:Y:S01]  /*e300*/  SHF.R.U32.HI R78, RZ, 0x10, R124.reuse ;  /* 0x00000010ff4e7819 */ /* 0x100fe2000001167c */
[----:B------:R-:W-:Y:S01]  /*e310*/  @!P1 HADD2 R216, -R156.H0_H0, -RZ.H0_H0 ;  /* 0xa00000ff9cd89230 */ /* 0x000fe20000000900 */
[----:B------:R-:W-:Y:S01]  /*e320*/  LOP3.LUT R79, R76, 0xffff, RZ, 0xc0, !PT ;  /* 0x0000ffff4c4f7812 */ /* 0x000fe200078ec0ff */
[C---:B------:R-:W-:Y:S05]  /*e330*/  HMMA.16816.F32 R48, R80.reuse, R70, R48 ;  /* 0x000000465030723c */ /* 0x040fea0000001830 */
[----:B------:R-:W-:Y:S02]  /*e340*/  LOP3.LUT R69, R115, 0xff, RZ, 0xc0, !PT ;  /* 0x000000ff73457812 */ /* 0x000fe400078ec0ff */
[----:B------:R-:W-:Y:S04]  /*e350*/  LOP3.LUT R77, R124, 0xffff, RZ, 0xc0, !PT ;  /* 0x0000ffff7c4d7812 */ /* 0x000fe800078ec0ff */
[----:B------:R-:W-:Y:S02]  /*e360*/  SHF.R.U32.HI R76, RZ, 0x18, R124 ;  /* 0x00000018ff4c7819 */ /* 0x000fe4000001167c */
[----:B------:R-:W-:Y:S02]  /*e370*/  LOP3.LUT R115, R78, 0xff, RZ, 0xc0, !PT ;  /* 0x000000ff4e737812 */ /* 0x000fe400078ec0ff */
[----:B------:R-:W-:Y:S01]  /*e380*/  PRMT R108, R153, 0x5410, R154 ;  /* 0x00005410996c7816 */ /* 0x000fe2000000009a */
[-C--:B-1----:R-:W-:Y:S03]  /*e390*/  HMMA.16816.F32 R52, R80, R72.reuse, R52 ;  /* 0x000000485034723c */ /* 0x082fe60000001834 */
[----:B------:R-:W-:Y:S02]  /*e3a0*/  @!P3 PRMT R154, R217, 0x5410, RZ ;  /* 0x00005410d99ab816 */ /* 0x000fe400000000ff */
[----:B------:R-:W-:Y:S01]  /*e3b0*/  ISETP.LE.U32.AND P3, PT, R79, UR19, PT ;  /* 0x000000134f007c0c */ /* 0x000fe2000bf63070 */
[C---:B------:R-:W-:Y:S02]  /*e3c0*/  HMMA.16816.F32 R56, R88.reuse, R72, R56 ;  /* 0x000000485838723c */ /* 0x040fe40000001838 */
[----:B------:R-:W-:Y:S03]  /*e3d0*/  STG.E.U16 desc[UR20][R170.64+0x60], R154 ;  /* 0x0000609aaa007986 */ /* 0x000fe6000c101514 */
[----:B------:R-:W-:Y:S01]  /*e3e0*/  SHF.R.U32.HI R68, RZ, 0x8, R77 ;  /* 0x00000008ff447819 */ /* 0x000fe2000001164d */
[-C--:B------:R-:W-:Y:S05]  /*e3f0*/  HMMA.16816.F32 R60, R88, R74.reuse, R60 ;  /* 0x0000004a583c723c */ /* 0x080fea000000183c */
[----:B------:R-:W-:Y:S01]  /*e400*/  PRMT R115, R115, 0x5410, R76 ;  /* 0x0000541073737816 */ /* 0x000fe2000000004c */
[----:B------:R-:W-:Y:S01]  /*e410*/  HMMA.16816.F32 R64, R80, R74, R64 ;  /* 0x0000004a5040723c */ /* 0x000fe20000001840 */
[----:B------:R-:W1:Y:S04]  /*e420*/  LDSM.16.MT88.4 R76, [R196+0x7000] ;  /* 0x00700000c44c783b */ /* 0x000e680000004200 */
[C---:B------:R-:W-:Y:S02]  /*e430*/  LOP3.LUT R71, R84.reuse, 0xffff, RZ, 0xc0, !PT ;  /* 0x0000ffff54477812 */ /* 0x040fe400078ec0ff */
[--C-:B------:R-:W-:Y:S04]  /*e440*/  SHF.R.U32.HI R70, RZ, 0x10, R84.reuse ;  /* 0x00000010ff467819 */ /* 0x100fe80000011654 */
[----:B------:R-:W-:Y:S02]  /*e450*/  LOP3.LUT R127, R84, 0xff, RZ, 0xc0, !PT ;  /* 0x000000ff547f7812 */ /* 0x000fe400078ec0ff */
[----:B------:R-:W-:Y:S02]  /*e460*/  SHF.R.U32.HI R125, RZ, 0x18, R84 ;  /* 0x00000018ff7d7819 */ /* 0x000fe40000011654 */
[----:B------:R-:W-:Y:S02]  /*e470*/  LOP3.LUT R110, R162, 0xffff, RZ, 0xc0, !PT ;  /* 0x0000ffffa26e7812 */ /* 0x000fe400078ec0ff */
[----:B------:R-:W-:Y:S01]  /*e480*/  SHF.R.U32.HI R84, RZ, 0x8, R71 ;  /* 0x00000008ff547819 */ /* 0x000fe20000011647 */
[----:B------:R-:W2:Y:S01]  /*e490*/  MUFU.EX2 R163, R161 ;  /* 0x000000a100a37308 */ /* 0x000ea20000000800 */
[----:B------:R-:W-:Y:S02]  /*e4a0*/  LOP3.LUT R121, R124, 0xff, RZ, 0xc0, !PT ;  /* 0x000000ff7c797812 */ /* 0x000fe400078ec0ff */
[----:B------:R-:W-:Y:S02]  /*e4b0*/  LOP3.LUT R87, R162, 0xff, RZ, 0xc0, !PT ;  /* 0x000000ffa2577812 */ /* 0x000fe400078ec0ff */
[----:B------:R-:W-:Y:S02]  /*e4c0*/  SHF.R.U32.HI R110, RZ, 0x8, R110 ;  /* 0x00000008ff6e7819 */ /* 0x000fe4000001166e */
[----:B------:R-:W-:Y:S02]  /*e4d0*/  PRMT R127, R127, 0x5410, R84 ;  /* 0x000054107f7f7816 */ /* 0x000fe40000000054 */
[--C-:B------:R-:W-:Y:S02]  /*e4e0*/  SHF.R.U32.HI R84, RZ, 0x10, R85.reuse ;  /* 0x00000010ff547819 */ /* 0x100fe40000011655 */
[----:B------:R-:W-:Y:S02]  /*e4f0*/  PRMT R121, R121, 0x5410, R68 ;  /* 0x0000541079797816 */ /* 0x000fe40000000044 */
[----:B------:R-:W-:Y:S02]  /*e500*/  PRMT R87, R87, 0x5410, R110 ;  /* 0x0000541057577816 */ /* 0x000fe4000000006e */
[----:B------:R-:W-:Y:S02]  /*e510*/  LOP3.LUT R68, R85, 0xffff, RZ, 0xc0, !PT ;  /* 0x0000ffff55447812 */ /* 0x000fe400078ec0ff */
[----:B------:R-:W-:Y:S01]  /*e520*/  LOP3.LUT R70, R70, 0xff, RZ, 0xc0, !PT ;  /* 0x000000ff46467812 */ /* 0x000fe200078ec0ff */
[----:B--2---:R-:W-:Y:S01]  /*e530*/  FADD.FTZ R180, R163, R118 ;  /* 0x00000076a3b47221 */ /* 0x004fe20000010000 */
[----:B------:R-:W-:Y:S02]  /*e540*/  LOP3.LUT R123, R85, 0xff, RZ, 0xc0, !PT ;  /* 0x000000ff557b7812 */ /* 0x000fe400078ec0ff */
[----:B------:R-:W-:Y:S02]  /*e550*/  SHF.R.U32.HI R86, RZ, 0x18, R162 ;  /* 0x00000018ff567819 */ /* 0x000fe400000116a2 */
[----:B------:R-:W-:Y:S02]  /*e560*/  SHF.R.U32.HI R85, RZ, 0x18, R85 ;  /* 0x00000018ff557819 */ /* 0x000fe40000011655 */
[----:B------:R-:W-:Y:S02]  /*e570*/  LOP3.LUT R84, R84, 0xff, RZ, 0xc0, !PT ;  /* 0x000000ff54547812 */ /* 0x000fe400078ec0ff */
[----:B------:R-:W-:Y:S02]  /*e580*/  PRMT R125, R70, 0x5410, R125 ;  /* 0x00005410467d7816 */ /* 0x000fe4000000007d */
[----:B------:R-:W-:Y:S02]  /*e590*/  PRMT R69, R69, 0x5410, R86 ;  /* 0x0000541045457816 */ /* 0x000fe40000000056 */
[--C-:B------:R-:W-:Y:S02]  /*e5a0*/  HSET2.LE.AND R70, R87, R112.reuse, PT ;  /* 0x0000007057467233 */ /* 0x100fe40003803000 */
[----:B------:R-:W-:Y:S02]  /*e5b0*/  PRMT R73, R84, 0x5410, R85 ;  /* 0x0000541054497816 */ /* 0x000fe40000000055 */
[----:B------:R-:W-:Y:S01]  /*e5c0*/  SHF.R.U32.HI R68, RZ, 0x8, R68 ;  /* 0x00000008ff447819 */ /* 0x000fe20000011644 */
[----:B------:R-:W2:Y:S01]  /*e5d0*/  LDSM.16.MT88.4 R84, [R194+0x7000] ;  /* 0x00700000c254783b */ /* 0x000ea20000004200 */
[--C-:B------:R-:W-:Y:S02]  /*e5e0*/  HSET2.LE.AND R71, R69, R112.reuse, PT ;  /* 0x0000007045477233 */ /* 0x100fe40003803000 */
[----:B------:R-:W-:Y:S02]  /*e5f0*/  PRMT R123, R123, 0x5410, R68 ;  /* 0x000054107b7b7816 */ /* 0x000fe40000000044 */
[--C-:B------:R-:W-:Y:S02]  /*e600*/  HSET2.LE.AND R68, R127, R112.reuse, PT ;  /* 0x000000707f447233 */ /* 0x100fe40003803000 */
[--C-:B------:R-:W-:Y:S02]  /*e610*/  HSET2.LE.AND R69, R125, R112.reuse, PT ;  /* 0x000000707d457233 */ /* 0x100fe40003803000 */
[----:B------:R-:W-:Y:S02]  /*e620*/  LOP3.LUT R70, R70, R105, RZ, 0xc0, !PT ;  /* 0x0000006946467212 */ /* 0x000fe400078ec0ff */
[----:B------:R-:W-:Y:S02]  /*e630*/  LOP3.LUT R71, R71, R104, RZ, 0xc0, !PT ;  /* 0x0000006847477212 */ /* 0x000fe400078ec0ff */
[----:B------:R-:W-:Y:S02]  /*e640*/  LOP3.LUT R68, R68, R103, RZ, 0xc0, !PT ;  /* 0x0000006744447212 */ /* 0x000fe400078ec0ff */
[----:B------:R-:W-:Y:S02]  /*e650*/  LOP3.LUT R69, R69, R102, RZ, 0xc0, !PT ;  /* 0x0000006645457212 */ /* 0x000fe400078ec0ff */
[--C-:B------:R-:W-:Y:S02]  /*e660*/  HSET2.LE.AND R72, R123, R112.reuse, PT ;  /* 0x000000707b487233 */ /* 0x100fe40003803000 */
[--C-:B------:R-:W-:Y:S02]  /*e670*/  HSET2.LE.AND R73, R73, R112.reuse, PT ;  /* 0x0000007049497233 */ /* 0x100fe40003803000 */
[--C-:B------:R-:W-:Y:S01]  /*e680*/  HSET2.LE.AND R88, R121, R112.reuse, PT ;  /* 0x0000007079587233 */ /* 0x100fe20003803000 */
[-C--:B-1----:R-:W-:Y:S05]  /*e690*/  HMMA.16816.F32 R4, R68, R76.reuse, R4 ;  /* 0x0000004c4404723c */ /* 0x082fea0000001804 */
[--C-:B------:R-:W-:Y:S02]  /*e6a0*/  HSET2.LE.AND R89, R115, R112.reuse, PT ;  /* 0x0000007073597233 */ /* 0x100fe40003803000 */
[----:B------:R-:W-:Y:S04]  /*e6b0*/  LOP3.LUT R72, R72, R101, RZ, 0xc0, !PT ;  /* 0x0000006548487212 */ /* 0x000fe800078ec0ff */
[----:B------:R-:W-:Y:S01]  /*e6c0*/  LOP3.LUT R73, R73, R100, RZ, 0xc0, !PT ;  /* 0x0000006449497212 */ /* 0x000fe200078ec0ff */
[----:B------:R-:W-:Y:S01]  /*e6d0*/  IMAD.WIDE.U32 R100, R107, -0x2daee0ad, RZ ;  /* 0xd2511f536b647825 */ /* 0x000fe200078e00ff */
[----:B------:R-:W-:Y:S02]  /*e6e0*/  LOP3.LUT R74, R88, R99, RZ, 0xc0, !PT ;  /* 0x00000063584a7212 */ /* 0x000fe400078ec0ff */
[----:B------:R-:W-:Y:S01]  /*e6f0*/  LOP3.LUT R75, R89, R98, RZ, 0xc0, !PT ;  /* 0x00000062594b7212 */ /* 0x000fe200078ec0ff */
[----:B------:R-:W1:Y:S01]  /*e700*/  MUFU.EX2 R88, R157 ;  /* 0x0000009d00587308 */ /* 0x000e620000000800 */
[----:B------:R-:W-:Y:S02]  /*e710*/  LOP3.LUT R80, R130, 0xffff, RZ, 0xc0, !PT ;  /* 0x0000ffff82507812 */ /* 0x000fe400078ec0ff */
[----:B------:R-:W-:Y:S02]  /*e720*/  @!P0 PRMT R153, R214, 0x5410, RZ ;  /* 0x00005410d6998816 */ /* 0x000fe400000000ff */
[----:B------:R-:W-:Y:S01]  /*e730*/  SHF.R.U32.HI R102, RZ, 0x8, R80 ;  /* 0x00000008ff667819 */ /* 0x000fe20000011650 */
[C---:B------:R-:W-:Y:S01]  /*e740*/  HMMA.16816.F32 R8, R72.reuse, R76, R8 ;  /* 0x0000004c4808723c */ /* 0x040fe20000001808 */
[----:B------:R-:W4:Y:S03]  /*e750*/  LDSM.16.MT88.4 R80, [R193+0x7000] ;  /* 0x00700000c150783b */ /* 0x000f260000004200 */
[----:B------:R3:W4:Y:S01]  /*e760*/  MUFU.EX2 R157, R138 ;  /* 0x0000008a009d7308 */ /* 0x0007220000000800 */
[----:B------:R-:W-:Y:S01]  /*e770*/  SHF.R.U32.HI R124, RZ, 0x10, R120 ;  /* 0x00000010ff7c7819 */ /* 0x000fe20000011678 */
[-C--:B------:R-:W-:Y:S03]  /*e780*/  HMMA.16816.F32 R12, R72, R78.reuse, R12 ;  /* 0x0000004e480c723c */ /* 0x080fe6000000180c */
[----:B------:R-:W-:Y:S02]  /*e790*/  STG.E.U16 desc[UR20][R170.64+0x5e], R153 ;  /* 0x00005e99aa007986 */ /* 0x000fe4000c101514 */
[----:B-1----:R-:W-:Y:S01]  /*e7a0*/  FADD.FTZ R176, R88, R114 ;  /* 0x0000007258b07221 */ /* 0x002fe20000010000 */
[C---:B------:R-:W-:Y:S05]  /*e7b0*/  HMMA.16816.F32 R16, R68.reuse, R78, R16 ;  /* 0x0000004e4410723c */ /* 0x040fea0000001810 */
[----:B------:R-:W-:Y:S01]  /*e7c0*/  SHF.R.U32.HI R90, RZ, 0x10, R130 ;  /* 0x00000010ff5a7819 */ /* 0x000fe20000011682 */
[-C--:B--2---:R-:W-:Y:S01]  /*e7d0*/  HMMA.16816.F32 R20, R68, R84.reuse, R20 ;  /* 0x000000544414723c */ /* 0x084fe20000001814 */
[----:B---3--:R-:W-:Y:S04]  /*e7e0*/  LDSM.16.MT88.4 R136, [R192+0x7800] ;  /* 0x00780000c088783b */ /* 0x008fe80000004200 */
[----:B------:R-:W-:Y:S01]  /*e7f0*/  LOP3.LUT R76, R100, 0xffff, RZ, 0xc0, !PT ;  /* 0x0000ffff644c7812 */ /* 0x000fe200078ec0ff */
[C---:B------:R-:W-:Y:S05]  /*e800*/  HMMA.16816.F32 R24, R72.reuse, R84, R24 ;  /* 0x000000544818723c */ /* 0x040fea0000001818 */
[----:B------:R-:W-:Y:S01]  /*e810*/  LOP3.LUT R122, R131, UR17, R122, 0x96, !PT ;  /* 0x00000011837a7c12 */ /* 0x000fe2000f8e967a */
[-C--:B------:R-:W-:Y:S05]  /*e820*/  HMMA.16816.F32 R28, R72, R86.reuse, R28 ;  /* 0x00000056481c723c */ /* 0x080fea000000181c */
[----:B------:R-:W-:Y:S01]  /*e830*/  LOP3.LUT R131, R90, 0xff, RZ, 0xc0, !PT ;  /* 0x000000ff5a837812 */ /* 0x000fe200078ec0ff */
[C---:B------:R-:W-:Y:S05]  /*e840*/  HMMA.16816.F32 R32, R68.reuse, R86, R32 ;  /* 0x000000564420723c */ /* 0x040fea0000001820 */
[----:B------:R-:W-:Y:S01]  /*e850*/  SHF.R.U32.HI R90, RZ, 0x8, R76 ;  /* 0x00000008ff5a7819 */ /* 0x000fe2000001164c */
[-C--:B----4-:R-:W-:Y:S05]  /*e860*/  HMMA.16816.F32 R36, R68, R80.reuse, R36 ;  /* 0x000000504424723c */ /* 0x090fea0000001824 */
[C---:B------:R-:W-:Y:S01]  /*e870*/  LOP3.LUT R78, R122.reuse, 0xffff, RZ, 0xc0, !PT ;  /* 0x0000ffff7a4e7812 */ /* 0x040fe200078ec0ff */
[C---:B------:R-:W-:Y:S05]  /*e880*/  HMMA.16816.F32 R40, R72.reuse, R80, R40 ;  /* 0x000000504828723c */ /* 0x040fea0000001828 */
[----:B------:R-:W-:Y:S01]  /*e890*/  SHF.R.U32.HI R76, RZ, 0x10, R122 ;  /* 0x00000010ff4c7819 */ /* 0x000fe2000001167a */
[-C--:B------:R-:W-:Y:S05]  /*e8a0*/  HMMA.16816.F32 R44, R72, R82.reuse, R44 ;  /* 0x00000052482c723c */ /* 0x080fea000000182c */
[----:B------:R-:W-:Y:S01]  /*e8b0*/  LOP3.LUT R99, R122, 0xff, RZ, 0xc0, !PT ;  /* 0x000000ff7a637812 */ /* 0x000fe200078ec0ff */
[C---:B------:R-:W-:Y:S05]  /*e8c0*/  HMMA.16816.F32 R48, R68.reuse, R82, R48 ;  /* 0x000000524430723c */ /* 0x040fea0000001830 */
[----:B------:R-:W-:Y:S02]  /*e8d0*/  SHF.R.U32.HI R78, RZ, 0x8, R78 ;  /* 0x00000008ff4e7819 */ /* 0x000fe4000001164e */
[----:B------:R-:W-:Y:S04]  /*e8e0*/  SHF.R.U32.HI R122, RZ, 0x18, R122 ;  /* 0x00000018ff7a7819 */ /* 0x000fe8000001167a */
[----:B------:R-:W-:Y:S02]  /*e8f0*/  LOP3.LUT R77, R76, 0xff, RZ, 0xc0, !PT ;  /* 0x000000ff4c4d7812 */ /* 0x000fe400078ec0ff */
[----:B------:R-:W-:Y:S02]  /*e900*/  PRMT R99, R99, 0x5410, R78 ;  /* 0x0000541063637816 */ /* 0x000fe4000000004e */
[----:B------:R-:W-:Y:S02]  /*e910*/  PRMT R85, R77, 0x5410, R122 ;  /* 0x000054104d557816 */ /* 0x000fe4000000007a */
[----:B------:R-:W-:Y:S01]  /*e920*/  LOP3.LUT R126, R101, UR17, R126, 0x96, !PT ;  /* 0x00000011657e7c12 */ /* 0x000fe2000f8e967e */
[----:B------:R-:W1:Y:S01]  /*e930*/  LDSM.16.MT88.4 R76, [R192+0x7000] ;  /* 0x00700000c04c783b */ /* 0x000e620000004200 */
[----:B------:R-:W-:Y:S02]  /*e940*/  SHF.R.U32.HI R103, RZ, 0x10, R100 ;  /* 0x00000010ff677819 */ /* 0x000fe40000011664 */
[--C-:B------:R-:W-:Y:S02]  /*e950*/  SHF.R.U32.HI R105, RZ, 0x10, R126.reuse ;  /* 0x00000010ff697819 */ /* 0x100fe4000001167e */
[C---:B------:R-:W-:Y:S02]  /*e960*/  LOP3.LUT R84, R126.reuse, 0xffff, RZ, 0xc0, !PT ;  /* 0x0000ffff7e547812 */ /* 0x040fe400078ec0ff */
[----:B------:R-:W-:Y:S02]  /*e970*/  LOP3.LUT R101, R126, 0xff, RZ, 0xc0, !PT ;  /* 0x000000ff7e657812 */ /* 0x000fe400078ec0ff */
[----:B------:R-:W-:Y:S02]  /*e980*/  SHF.R.U32.HI R126, RZ, 0x18, R126 ;  /* 0x00000018ff7e7819 */ /* 0x000fe4000001167e */
[----:B------:R-:W-:Y:S02]  /*e990*/  LOP3.LUT R105, R105, 0xff, RZ, 0xc0, !PT ;  /* 0x000000ff69697812 */ /* 0x000fe400078ec0ff */
[----:B------:R-:W-:Y:S02]  /*e9a0*/  SHF.R.U32.HI R84, RZ, 0x8, R84 ;  /* 0x00000008ff547819 */ /* 0x000fe40000011654 */
[----:B------:R-:W-:Y:S02]  /*e9b0*/  PRMT R105, R105, 0x5410, R126 ;  /* 0x0000541069697816 */ /* 0x000fe4000000007e */
[----:B------:R-:W-:Y:S02]  /*e9c0*/  PRMT R101, R101, 0x5410, R84 ;  /* 0x0000541065657816 */ /* 0x000fe40000000054 */
[----:B------:R-:W-:Y:S02]  /*e9d0*/  LOP3.LUT R89, R130, 0xff, RZ, 0xc0, !PT ;  /* 0x000000ff82597812 */ /* 0x000fe400078ec0ff */
[--C-:B------:R-:W-:Y:S02]  /*e9e0*/  HSET2.LE.AND R84, R105, R112.reuse, PT ;  /* 0x0000007069547233 */ /* 0x100fe40003803000 */
[----:B------:R-:W2:Y:S01]  /*e9f0*/  LDSM.16.MT88.4 R104, [R196+0x7800] ;  /* 0x00780000c468783b */ /* 0x000ea20000004200 */
[----:B------:R-:W-:Y:S02]  /*ea00*/  SHF.R.U32.HI R130, RZ, 0x18, R130 ;  /* 0x00000018ff827819 */ /* 0x000fe40000011682 */
[----:B------:R-:W-:Y:S02]  /*ea10*/  SHF.R.U32.HI R98, RZ, 0x18, R100 ;  /* 0x00000018ff627819 */ /* 0x000fe40000011664 */
[----:B------:R-:W-:Y:S02]  /*ea20*/  LOP3.LUT R103, R103, 0xff, RZ, 0xc0, !PT ;  /* 0x000000ff67677812 */ /* 0x000fe400078ec0ff */
[----:B------:R-:W-:Y:S02]  /*ea30*/  LOP3.LUT R91, R100, 0xff, RZ, 0xc0, !PT ;  /* 0x000000ff645b7812 */ /* 0x000fe400078ec0ff */
[--C-:B------:R-:W-:Y:S02]  /*ea40*/  HSET2.LE.AND R86, R85, R112.reuse, PT ;  /* 0x0000007055567233 */ /* 0x100fe40003803000 */
[--C-:B------:R-:W-:Y:S02]  /*ea50*/  HSET2.LE.AND R87, R99, R112.reuse, PT ;  /* 0x0000007063577233 */ /* 0x100fe40003803000 */
[--C-:B------:R-:W-:Y:S02]  /*ea60*/  HSET2.LE.AND R85, R101, R112.reuse, PT ;  /* 0x0000007065557233 */ /* 0x100fe40003803000 */
[----:B------:R-:W-:Y:S01]  /*ea70*/  PRMT R103, R103, 0x5410, R98 ;  /* 0x0000541067677816 */ /* 0x000fe20000000062 */
[-C--:B-1----:R-:W-:Y:S03]  /*ea80*/  HMMA.16816.F32 R52, R68, R76.reuse, R52 ;  /* 0x0000004c4434723c */ /* 0x082fe60000001834 */
[----:B------:R-:W-:Y:S02]  /*ea90*/  F2FP.F16.F32.PACK_AB R159, R173, R88 ;  /* 0x00000058ad9f723e */ /* 0x000fe400000000ff */
[----:B------:R-:W-:Y:S01]  /*eaa0*/  PRMT R89, R89, 0x5410, R102 ;  /* 0x0000541059597816 */ /* 0x000fe20000000066 */
[C---:B------:R-:W-:Y:S05]  /*eab0*/  HMMA.16816.F32 R56, R72.reuse, R76, R56 ;  /* 0x0000004c4838723c */ /* 0x040fea0000001838 */
[----:B------:R-:W-:Y:S01]  /*eac0*/  PRMT R131, R131, 0x5410, R130 ;  /* 0x0000541083837816 */ /* 0x000fe20000000082 */
[-C--:B------:R-:W-:Y:S05]  /*ead0*/  HMMA.16816.F32 R60, R72, R78.reuse, R60 ;  /* 0x0000004e483c723c */ /* 0x080fea000000183c */
[----:B------:R-:W-:Y:S01]  /*eae0*/  PRMT R91, R91, 0x5410, R90 ;  /* 0x000054105b5b7816 */ /* 0x000fe2000000005a */
[----:B------:R-:W-:Y:S05]  /*eaf0*/  HMMA.16816.F32 R64, R68, R78, R64 ;  /* 0x0000004e4440723c */ /* 0x000fea0000001840 */
[----:B------:R-:W-:Y:S02]  /*eb00*/  SHF.R.U32.HI R119, RZ, 0x18, R119 ;  /* 0x00000018ff777819 */ /* 0x000fe40000011677 */
[----:B------:R-:W-:Y:S02]  /*eb10*/  PRMT R158, R159, 0x7632, R158 ;  /* 0x000076329f9e7816 */ /* 0x000fe4000000009e */
[----:B------:R-:W-:Y:S02]  /*eb20*/  ISETP.LE.U32.AND P0, PT, R119, UR19, PT ;  /* 0x0000001377007c0c */ /* 0x000fe4000bf03070 */
[----:B------:R-:W-:Y:S01]  /*eb30*/  F2FP.F16.F32.PACK_AB R160, R174, R160 ;  /* 0x000000a0aea0723e */ /* 0x000fe200000000ff */
[----:B------:R-:W-:Y:S01]  /*eb40*/  @!P6 HADD2 R222, -R158.H0_H0, -RZ.H0_H0 ;  /* 0xa00000ff9edee230 */ /* 0x000fe20000000900 */
[--C-:B------:R-:W-:Y:S02]  /*eb50*/  HSET2.LE.AND R103, R103, R112.reuse, PT ;  /* 0x0000007067677233 */ /* 0x100fe40003803000 */
[--C-:B------:R-:W-:Y:S02]  /*eb60*/  HSET2.LE.AND R130, R89, R112.reuse, PT ;  /* 0x0000007059827233 */ /* 0x100fe40003803000 */
[--C-:B------:R-:W-:Y:S02]  /*eb70*/  HSET2.LE.AND R131, R131, R112.reuse, PT ;  /* 0x0000007083837233 */ /* 0x100fe40003803000 */
[----:B------:R-:W-:Y:S02]  /*eb80*/  HSET2.LE.AND R102, R91, R112, PT ;  /* 0x000000705b667233 */ /* 0x000fe40003803000 */
[----:B------:R-:W1:Y:S01]  /*eb90*/  LDSM.16.MT88.4 R112, [R194+0x7800] ;  /* 0x00780000c270783b */ /* 0x000e620000004200 */
[----:B------:R-:W-:Y:S02]  /*eba0*/  PRMT R155, R156, 0x7632, R155 ;  /* 0x000076329c9b7816 */ /* 0x000fe4000000009b */
[----:B------:R-:W-:Y:S02]  /*ebb0*/  PRMT R161, R160, 0x7632, R161 ;  /* 0x00007632a0a17816 */ /* 0x000fe400000000a1 */
[----:B------:R-:W-:Y:S01]  /*ebc0*/  F2FP.F16.F32.PACK_AB R163, R175, R163 ;  /* 0x000000a3afa3723e */ /* 0x000fe200000000ff */
[----:B------:R-:W-:Y:S01]  /*ebd0*/  @!P0 HADD2 R203, -R155.H0_H0, -RZ.H0_H0 ;  /* 0xa00000ff9bcb8230 */ /* 0x000fe20000000900 */
[----:B------:R-:W-:Y:S01]  /*ebe0*/  PRMT R109, R156, 0x5410, R155 ;  /* 0x000054109c6d7816 */ /* 0x000fe2000000009b */
[----:B------:R-:W-:Y:S01]  /*ebf0*/  @!P5 HADD2 R179, -R161.H0_H0, -RZ.H0_H0 ;  /* 0xa00000ffa1b3d230 */ /* 0x000fe20000000900 */
[----:B------:R-:W-:Y:S01]  /*ec00*/  PRMT R81, R159, 0x5410, R158 ;  /* 0x000054109f517816 */ /* 0x000fe2000000009e */
[----:B------:R-:W-:Y:S01]  /*ec10*/  @!P4 HADD2 R251, -R163.H0_H0, -RZ.H0_H0 ;  /* 0xa00000ffa3fbc230 */ /* 0x000fe20000000900 */
[----:B------:R-:W-:Y:S02]  /*ec20*/  PRMT R76, R160, 0x5410, R161 ;  /* 0x00005410a04c7816 */ /* 0x000fe400000000a1 */
[----:B------:R-:W-:Y:S02]  /*ec30*/  @!P1 PRMT R156, R216, 0x5410, RZ ;  /* 0x00005410d89c9816 */ /* 0x000fe400000000ff */
[----:B------:R-:W-:Y:S02]  /*ec40*/  @!P6 PRMT R158, R222, 0x5410, RZ ;  /* 0x00005410de9ee816 */ /* 0x000fe400000000ff */
[----:B------:R-:W-:Y:S01]  /*ec50*/  ISETP.LE.U32.AND P6, PT, R172, UR19, PT ;  /* 0x00000013ac007c0c */ /* 0x000fe2000bfc3070 */
[----:B------:R-:W-:Y:S01]  /*ec60*/  STG.E.U16 desc[UR20][R168.64+0x60], R156 ;  /* 0x0000609ca8007986 */ /* 0x000fe2000c101514 */
[----:B------:R-:W-:Y:S02]  /*ec70*/  PRMT R162, R163, 0x7632, R162 ;  /* 0x00007632a3a27816 */ /* 0x000fe400000000a2 */
[----:B------:R-:W-:Y:S02]  /*ec80*/  ISETP.LE.U32.AND P1, PT, R111, UR19, PT ;  /* 0x000000136f007c0c */ /* 0x000fe4000bf23070 */
[----:B------:R-:W-:Y:S01]  /*ec90*/  LOP3.LUT R128, R87, R128, RZ, 0xc0, !PT ;  /* 0x0000008057807212 */ /* 0x000fe200078ec0ff */
[----:B------:R-:W-:Y:S01]  /*eca0*/  @!P3 HADD2 R250, -R162.H0_H0, -RZ.H0_H0 ;  /* 0xa00000ffa2fab230 */ /* 0x000fe20000000900 */
[----:B------:R-:W-:Y:S02]  /*ecb0*/  LOP3.LUT R129, R86, R129, RZ, 0xc0, !PT ;  /* 0x0000008156817212 */ /* 0x000fe400078ec0ff */
[----:B------:R-:W-:Y:S02]  /*ecc0*/  LOP3.LUT R130, R130, R81, RZ, 0xc0, !PT ;  /* 0x0000005182827212 */ /* 0x000fe400078ec0ff */
[----:B------:R-:W-:Y:S01]  /*ecd0*/  LOP3.LUT R131, R131, R76, RZ, 0xc0, !PT ;  /* 0x0000004c83837212 */ /* 0x000fe200078ec0ff */
[----:B------:R-:W-:Y:S01]  /*ece0*/  @!P6 HADD2 R181, -R160.H0_H0, -RZ.H0_H0 ;  /* 0xa00000ffa0b5e230 */ /* 0x000fe20000000900 */
[----:B------:R-:W-:Y:S02]  /*ecf0*/  F2FP.F16.F32.PACK_AB R150, R157, R150 ;  /* 0x000000969d96723e */ /* 0x000fe400000000ff */
[----:B------:R-:W-:Y:S01]  /*ed00*/  PRMT R73, R163, 0x5410, R162 ;  /* 0x00005410a3497816 */ /* 0x000fe200000000a2 */
[----:B------:R-:W-:Y:S01]  /*ed10*/  @!P1 HADD2 R223, -R159.H0_H0, -RZ.H0_H0 ;  /* 0xa00000ff9fdf9230 */ /* 0x000fe20000000900 */
[----:B------:R-:W-:Y:S01]  /*ed20*/  SHF.R.U32.HI R119, RZ, 0x18, R120 ;  /* 0x00000018ff777819 */ /* 0x000fe20000011678 */
[-C--:B--2---:R-:W-:Y:S01]  /*ed30*/  HMMA.16816.F32 R92, R128, R104.reuse, R4 ;  /* 0x00000068805c723c */ /* 0x084fe20000001804 */
[----:B------:R-:W2:Y:S04]  /*ed40*/  LDSM.16.MT88.4 R120, [R193+0x7800] ;  /* 0x00780000c178783b */ /* 0x000ea80000004200 */
[----:B------:R-:W-:Y:S02]  /*ed50*/  LOP3.LUT R103, R103, R150, RZ, 0xc0, !PT ;  /* 0x0000009667677212 */ /* 0x000fe400078ec0ff */
[----:B------:R-:W-:Y:S01]  /*ed60*/  LOP3.LUT R100, R85, R108, RZ, 0xc0, !PT ;  /* 0x0000006c55647212 */ /* 0x000fe200078ec0ff */
[----:B------:R-:W-:Y:S01]  /*ed70*/  FADD.FTZ R7, R175, R180 ;  /* 0x000000b4af077221 */ /* 0x000fe20000010000 */
[----:B------:R-:W-:Y:S02]  /*ed80*/  @!P6 STL.S16 [R1+0x4], R181 ;  /* 0x000004b50100e387 */ /* 0x000fe40000100600 */
[----:B------:R-:W-:Y:S02]  /*ed90*/  LOP3.LUT R101, R84, R109, RZ, 0xc0, !PT ;  /* 0x0000006d54657212 */ /* 0x000fe400078ec0ff */
[----:B------:R-:W-:Y:S01]  /*eda0*/  LOP3.LUT R102, R102, R73, RZ, 0xc0, !PT ;  /* 0x0000004966667212 */ /* 0x000fe200078ec0ff */
[----:B------:R-:W-:Y:S01]  /*edb0*/  @!P5 STL.S16 [R1], R179 ;  /* 0x000000b30100d387 */ /* 0x000fe20000100600 */
[----:B------:R-:W-:Y:S02]  /*edc0*/  @!P0 PRMT R155, R203, 0x5410, RZ ;  /* 0x00005410cb9b8816 */ /* 0x000fe400000000ff */
[----:B------:R-:W-:Y:S02]  /*edd0*/  ISETP.LE.U32.AND P0, PT, R119, UR19, PT ;  /* 0x0000001377007c0c */ /* 0x000fe4000bf03070 */
[----:B------:R-:W-:Y:S01]  /*ede0*/  @!P1 PRMT R159, R223, 0x5410, RZ ;  /* 0x00005410df9f9816 */ /* 0x000fe200000000ff */
[C---:B------:R-:W-:Y:S01]  /*edf0*/  HMMA.16816.F32 R68, R100.reuse, R104, R8 ;  /* 0x000000686444723c */ /* 0x040fe20000001808 */
[----:B------:R-:W-:Y:S03]  /*ee00*/  STG.E.U16 desc[UR20][R168.64+0x62], R155 ;  /* 0x0000629ba8007986 */ /* 0x000fe6000c101514 */
[----:B------:R-:W-:Y:S01]  /*ee10*/  PRMT R6, R181, 0x7610, R6 ;  /* 0x00007610b5067816 */ /* 0x000fe20000000006 */
[----:B------:R-:W-:Y:S01]  /*ee20*/  STG.E.U16 desc[UR20][R164.64+0x70], R159 ;  /* 0x0000709fa4007986 */ /* 0x000fe2000c101514 */
[-C--:B------:R-:W-:Y:S03]  /*ee30*/  HMMA.16816.F32 R72, R100, R106.reuse, R12 ;  /* 0x0000006a6448723c */ /* 0x080fe6000000180c */
[----:B------:R-:W-:Y:S02]  /*ee40*/  STG.E.U16 desc[UR20][R164.64+0x72], R158 ;  /* 0x0000729ea4007986 */ /* 0x000fe4000c101514 */
[----:B------:R-:W-:Y:S01]  /*ee50*/  PRMT R4, R179, 0x7610, R4 ;  /* 0x00007610b3047816 */ /* 0x000fe20000000004 */
[C---:B------:R-:W-:Y:S05]  /*ee60*/  HMMA.16816.F32 R104, R128.reuse, R106, R16 ;  /* 0x0000006a8068723c */ /* 0x040fea0000001810 */
[----:B------:R-:W-:Y:S01]  /*ee70*/  @!P6 PRMT R160, R6, 0x5410, RZ ;  /* 0x0000541006a0e816 */ /* 0x000fe200000000ff */
[-C--:B-1----:R-:W-:Y:S04]  /*ee80*/  HMMA.16816.F32 R108, R128, R112.reuse, R20 ;  /* 0x00000070806c723c */ /* 0x082fe80000001814 */
[----:B------:R-:W-:Y:S01]  /*ee90*/  STG.E.U16 desc[UR20][R166.64+0x70], R160 ;  /* 0x000070a0a6007986 */ /* 0x000fe2000c101514 */
[----:B------:R-:W-:Y:S01]  /*eea0*/  @!P5 PRMT R161, R4, 0x5410, RZ ;  /* 0x0000541004a1d816 */ /* 0x000fe200000000ff */
[C---:B------:R-:W-:Y:S04]  /*eeb0*/  HMMA.16816.F32 R76, R100.reuse, R112, R24 ;  /* 0x00000070644c723c */ /* 0x040fe80000001818 */
[----:B------:R-:W-:Y:S01]  /*eec0*/  STG.E.U16 desc[UR20][R166.64+0x72], R161 ;  /* 0x000072a1a6007986 */ /* 0x000fe2000c101514 */
[C---:B------:R-:W-:Y:S01]  /*eed0*/  @!P0 HADD2 R240, -R150.reuse.H1_H1, -RZ.H0_H0 ;  /* 0xa00000ff96f08230 */ /* 0x040fe20000000d00 */
[-C--:B------:R-:W-:Y:S05]  /*eee0*/  HMMA.16816.F32 R80, R100, R114.reuse, R28 ;  /* 0x000000726450723c */ /* 0x080fea000000181c */
[----:B------:R-:W-:Y:S01]  /*eef0*/  @!P4 PRMT R163, R251, 0x5410, RZ ;  /* 0x00005410fba3c816 */ /* 0x000fe200000000ff */
[C---:B------:R-:W-:Y:S04]  /*ef00*/  HMMA.16816.F32 R112, R128.reuse, R114, R32 ;  /* 0x000000728070723c */ /* 0x040fe80000001820 */
[----:B------:R-:W-:Y:S01]  /*ef10*/  STG.E.U16 desc[UR20][R170.64+0x6e], R163 ;  /* 0x00006ea3aa007986 */ /* 0x000fe2000c101514 */
[----:B------:R-:W-:Y:S01]  /*ef20*/  @!P3 PRMT R162, R250, 0x5410, RZ ;  /* 0x00005410faa2b816 */ /* 0x000fe200000000ff */
[-C--:B--2---:R-:W-:Y:S04]  /*ef30*/  HMMA.16816.F32 R116, R128, R120.reuse, R36 ;  /* 0x000000788074723c */ /* 0x084fe80000001824 */
[----:B------:R-:W-:Y:S01]  /*ef40*/  STG.E.U16 desc[UR20][R170.64+0x70], R162 ;  /* 0x000070a2aa007986 */ /* 0x000fe2000c101514 */
[----:B------:R-:W-:Y:S01]  /*ef50*/  @P0 PRMT R5, R150, 0x7632, R5 ;  /* 0x0000763296050816 */ /* 0x000fe20000000005 */
[C---:B------:R-:W-:Y:S05]  /*ef60*/  HMMA.16816.F32 R84, R100.reuse, R120, R40 ;  /* 0x000000786454723c */ /* 0x040fea0000001828 */
[----:B------:R-:W-:Y:S01]  /*ef70*/  @!P0 PRMT R5, R240, 0x5410, RZ ;  /* 0x00005410f0058816 */ /* 0x000fe200000000ff */
[-C--:B------:R-:W-:Y:S04]  /*ef80*/  HMMA.16816.F32 R88, R100, R122.reuse, R44 ;  /* 0x0000007a6458723c */ /* 0x080fe8000000182c */
[----:B------:R1:W-:Y:S01]  /*ef90*/  STG.E.U16 desc[UR20][R168.64+0x72], R5 ;  /* 0x00007205a8007986 */ /* 0x0003e2000c101514 */
[----:B------:R-:W-:Y:S01]  /*efa0*/  IADD3 R6, P0, R164, -0x80, RZ ;  /* 0xffffff80a4067810 */ /* 0x000fe20007f1e0ff */
[C---:B------:R-:W-:Y:S04]  /*efb0*/  HMMA.16816.F32 R120, R128.reuse, R122, R48 ;  /* 0x0000007a8078723c */ /* 0x040fe80000001830 */
[----:B------:R2:W-:Y:S01]  /*efc0*/  STL [R1+0xd0], R6 ;  /* 0x0000d00601007387 */ /* 0x0005e20000100800 */
[----:B------:R-:W-:Y:S02]  /*efd0*/  IADD3.X R4, R165, -0x1, RZ, P0, !PT ;  /* 0xffffffffa5047810 */ /* 0x000fe400007fe4ff */
[----:B------:R-:W-:Y:S02]  /*efe0*/  LOP3.LUT R124, R124, 0xff, RZ, 0xc0, !PT ;  /* 0x000000ff7c7c7812 */ /* 0x000fe400078ec0ff */
[----:B------:R-:W-:Y:S01]  /*eff0*/  ISETP.GT.AND P0, PT, R187, RZ, PT ;  /* 0x000000ffbb00720c */ /* 0x000fe20003f04270 */
[----:B------:R3:W-:Y:S01]  /*f000*/  STL [R1+0xd4], R4 ;  /* 0x0000d40401007387 */ /* 0x0007e20000100800 */
[----:B------:R-:W-:Y:S02]  /*f010*/  ISETP.LE.U32.AND P1, PT, R124, UR19, PT ;  /* 0x000000137c007c0c */ /* 0x000fe4000bf23070 */
[-C--:B------:R-:W-:Y:S06]  /*f020*/  HMMA.16816.F32 R124, R128, R136.reuse, R52 ;  /* 0x00000088807c723c */ /* 0x080fec0000001834 */
[C---:B------:R-:W-:Y:S05]  /*f030*/  HMMA.16816.F32 R96, R100.reuse, R136, R56 ;  /* 0x000000886460723c */ /* 0x040fea0000001838 */
[----:B------:R-:W-:Y:S02]  /*f040*/  @!P1 HADD2 R241, -R150.H0_H0, -RZ.H0_H0 ;  /* 0xa00000ff96f19230 */ /* 0x000fe40000000900 */
[----:B-1----:R-:W-:Y:S01]  /*f050*/  FADD.FTZ R5, R174, R177 ;  /* 0x000000b1ae057221 */ /* 0x002fe20000010000 */
[----:B------:R-:W-:Y:S01]  /*f060*/  IMAD.MOV.U32 R137, RZ, RZ, R132 ;  /* 0x000000ffff897224 */ /* 0x000fe200078e0084 */
[-C--:B------:R-:W-:Y:S03]  /*f070*/  HMMA.16816.F32 R100, R100, R138.reuse, R60 ;  /* 0x0000008a6464723c */ /* 0x080fe6000000183c */
[----:B------:R1:W-:Y:S01]  /*f080*/  STL [R1+0xe0], R5 ;  /* 0x0000e00501007387 */ /* 0x0003e20000100800 */
[----:B--2---:R-:W-:Y:S01]  /*f090*/  FADD.FTZ R6, R157, R178 ;  /* 0x000000b29d067221 */ /* 0x004fe20000010000 */
[----:B------:R-:W-:Y:S01]  /*f0a0*/  @!P1 PRMT R150, R241, 0x5410, RZ ;  /* 0x00005410f1969816 */ /* 0x000fe200000000ff */
[----:B------:R-:W-:Y:S01]  /*f0b0*/  HMMA.16816.F32 R128, R128, R138, R64 ;  /* 0x0000008a8080723c */ /* 0x000fe20000001840 */
[----:B------:R4:W-:Y:S04]  /*f0c0*/  STL [R1+0xdc], R7 ;  /* 0x0000dc0701007387 */ /* 0x0009e80000100800 */
[----:B------:R4:W-:Y:S01]  /*f0d0*/  STL [R1+0xd8], R6 ;  /* 0x0000d80601007387 */ /* 0x0009e20000100800 */
[----:B---3--:R-:W-:Y:S03]  /*f0e0*/  VIADD R4, R187, 0xffffffff ;  /* 0xffffffffbb047836 */ /* 0x008fe60000000000 */
[----:B------:R4:W-:Y:S04]  /*f0f0*/  STG.E.U16 desc[UR20][R168.64+0x70], R150 ;  /* 0x00007096a8007986 */ /* 0x0009e8000c101514 */
[----:B------:R4:W-:Y:S01]  /*f100*/  STL [R1+0xa0], R4 ;  /* 0x0000a00401007387 */ /* 0x0009e20000100800 */
[----:B-1----:R-:W-:Y:S05]  /*f110*/  FADD.FTZ R5, R173, R176 ;  /* 0x000000b0ad057221 */ /* 0x002fea0000010000 */
[----:B------:R4:W-:Y:S01]  /*f120*/  STL [R1+0xe4], R5 ;  /* 0x0000e40501007387 */ /* 0x0009e20000100800 */
[----:B------:R-:W-:Y:S05]  /*f130*/  @P0 BRA `(.L_x_1609) ;  /* 0xffffff9800ec0947 */ /* 0x000fea000383ffff */
.L_x_1608:
[----:B--2-4-:R-:W2:Y:S04]  /*f140*/  LDL.LU R6, [R1+0xe4] ;  /* 0x0000e40001067983 */ /* 0x014ea80000300800 */
[----:B------:R-:W3:Y:S04]  /*f150*/  LDL.LU R9, [R1+0xe0] ;  /* 0x0000e00001097983 */ /* 0x000ee80000300800 */
[----:B------:R-:W4:Y:S04]  /*f160*/  LDL.LU R8, [R1+0xdc] ;  /* 0x0000dc0001087983 */ /* 0x000f280000300800 */
[----:B------:R-:W4:Y:S04]  /*f170*/  LDL.LU R7, [R1+0xd8] ;  /* 0x0000d80001077983 */ /* 0x000f280000300800 */
[----:B------:R-:W4:Y:S01]  /*f180*/  LDL R25, [R1+0x70] ;  /* 0x0000700001197983 */ /* 0x000f220000100800 */
[----:B------:R-:W1:Y:S01]  /*f190*/  S2UR UR4, SR_CgaCtaId ;  /* 0x00000000000479c3 */ /* 0x000e620000008800 */
[----:B------:R-:W-:Y:S01]  /*f1a0*/  IMAD.MOV.U32 R24, RZ, RZ, 0x3f800000 ;  /* 0x3f800000ff187424 */ /* 0x000fe200078e00ff */
[----:B------:R-:W-:Y:S01]  /*f1b0*/  MOV R22, 0x3f800000 ;  /* 0x3f80000000167802 */ /* 0x000fe20000000f00 */
[----:B------:R-:W-:Y:S01]  /*f1c0*/  IMAD.MOV.U32 R23, RZ, RZ, 0x3f800000 ;  /* 0x3f800000ff177424 */ /* 0x000fe200078e00ff */
[----:B------:R-:W-:Y:S01]  /*f1d0*/  MOV R21, 0x3f800000 ;  /* 0x3f80000000157802 */ /* 0x000fe20000000f00 */
[----:B------:R-:W-:Y:S01]  /*f1e0*/  UMOV UR5, 0x400 ;  /* 0x0000040000057882 */ /* 0x000fe20000000000 */
[----:B------:R-:W-:Y:S01]  /*f1f0*/  IMAD.MOV.U32 R18, RZ, RZ, 0x20 ;  /* 0x00000020ff127424 */ /* 0x000fe200078e00ff */
[----:B-1----:R-:W-:-:S03]  /*f200*/  ULEA UR4, UR4, UR5, 0x18 ;  /* 0x0000000504047291 */ /* 0x002fc6000f8ec03f */
[----:B------:R-:W-:Y:S01]  /*f210*/  ULDC UR5, c[0x0][0x38c] ;  /* 0x0000e30000057ab9 */ /* 0x000fe20000000800 */
[----:B--2---:R-:W1:Y:S04]  /*f220*/  SHFL.BFLY PT, R11, R6, 0x2, 0x1f ;  /* 0x0c401f00060b7f89 */ /* 0x004e6800000e0000 */
[----:B---3--:R-:W2:Y:S04]  /*f230*/  SHFL.BFLY PT, R13, R9, 0x2, 0x1f ;  /* 0x0c401f00090d7f89 */ /* 0x008ea800000e0000 */
[----:B----4-:R-:W3:Y:S04]  /*f240*/  SHFL.BFLY PT, R4, R8, 0x2, 0x1f ;  /* 0x0c401f0008047f89 */ /* 0x010ee800000e0000 */
[----:B------:R-:W4:Y:S01]  /*f250*/  SHFL.BFLY PT, R5, R7, 0x2, 0x1f ;  /* 0x0c401f0007057f89 */ /* 0x000f2200000e0000 */
[----:B------:R-:W-:Y:S01]  /*f260*/  ISETP.NE.AND P3, PT, R25, -0x1, PT ;  /* 0xffffffff1900780c */ /* 0x000fe20003f65270 */
        /* <DEDUP_REMOVED lines=8> */
[----:B------:R-:W4:Y:S01]  /*f2f0*/  SHFL.BFLY PT, R8, R5, 0x1, 0x1f ;  /* 0x0c201f0005087f89 */ /* 0x000f2200000e0000 */
[----:B--2---:R-:W-:Y:S01]  /*f300*/  FADD.FTZ R12, R11, R12 ;  /* 0x0000000c0b0c7221 */ /* 0x004fe20000010000 */
[----:B-1----:R-:W-:Y:S01]  /*f310*/  SHF.R.S32.HI R9, RZ, 0x1f, R6 ;  /* 0x0000001fff097819 */ /* 0x002fe20000011406 */
[----:B---3--:R-:W-:-:S03]  /*f320*/  FADD.FTZ R11, R13, R10 ;  /* 0x0000000a0d0b7221 */ /* 0x008fc60000010000 */
[----:B------:R-:W-:Y:S02]  /*f330*/  FSETP.NE.FTZ.AND P5, PT, R12, RZ, PT ;  /* 0x000000ff0c00720b */ /* 0x000fe40003fb5000 */
[----:B------:R-:W-:Y:S01]  /*f340*/  LEA.HI R15, R9, R6, RZ, 0x2 ;  /* 0x00000006090f7211 */ /* 0x000fe200078f10ff */
[----:B----4-:R-:W-:Y:S01]  /*f350*/  FADD.FTZ R10, R4, R7 ;  /* 0x00000007040a7221 */ /* 0x010fe20000010000 */
[----:B------:R-:W-:Y:S02]  /*f360*/  FSETP.NE.FTZ.AND P4, PT, R11, RZ, PT ;  /* 0x000000ff0b00720b */ /* 0x000fe40003f95000 */
[--C-:B------:R-:W-:Y:S01]  /*f370*/  SHF.R.S32.HI R7, RZ, 0x2, R15.reuse ;  /* 0x00000002ff077819 */ /* 0x100fe2000001140f */
[----:B------:R-:W-:Y:S01]  /*f380*/  FADD.FTZ R8, R5, R8 ;  /* 0x0000000805087221 */ /* 0x000fe20000010000 */
[----:B------:R-:W-:Y:S01]  /*f390*/  SHF.R.S32.HI R20, RZ, 0x1f, R15 ;  /* 0x0000001fff147819 */ /* 0x000fe2000001140f */
[----:B------:R-:W1:Y:S01]  /*f3a0*/  @P3 LDC.64 R4, c[0x0][0x298] ;  /* 0x0000a600ff043b82 */ /* 0x000e620000000a00 */
[----:B------:R-:W-:-:S02]  /*f3b0*/  FSETP.NE.FTZ.AND P0, PT, R10, RZ, PT ;  /* 0x000000ff0a00720b */ /* 0x000fc40003f15000 */
[----:B------:R-:W-:Y:S01]  /*f3c0*/  LEA.HI R20, R20, R7, RZ, 0x3 ;  /* 0x0000000714147211 */ /* 0x000fe200078f18ff */
[----:B------:R-:W2:Y:S01]  /*f3d0*/  @P5 MUFU.RCP R24, R12 ;  /* 0x0000000c00185308 */ /* 0x000ea20000001000 */
[----:B------:R-:W-:Y:S02]  /*f3e0*/  FSETP.NE.FTZ.AND P6, PT, R8, RZ, PT ;  /* 0x000000ff0800720b */ /* 0x000fe40003fd5000 */
[----:B------:R-:W-:Y:S02]  /*f3f0*/  LOP3.LUT R20, R20, 0xfffffff8, RZ, 0xc0, !PT ;  /* 0xfffffff814147812 */ /* 0x000fe400078ec0ff */
[----:B------:R-:W-:Y:S02]  /*f400*/  LOP3.LUT R15, R15, 0x3ffffffc, RZ, 0xc0, !PT ;  /* 0x3ffffffc0f0f7812 */ /* 0x000fe400078ec0ff */
[----:B------:R-:W-:Y:S01]  /*f410*/  P2R R13, PR, RZ, 0x1 ;  /* 0x00000001ff0d7803 */ /* 0x000fe20000000000 */
[----:B------:R-:W-:Y:S01]  /*f420*/  IMAD.IADD R20, R7, 0x1, -R20 ;  /* 0x0000000107147824 */ /* 0x000fe200078e0a14 */
[----:B------:R-:W-:Y:S01]  /*f430*/  LEA.HI R7, R9, R6, RZ, 0x5 ;  /* 0x0000000609077211 */ /* 0x000fe200078f28ff */
[----:B------:R-:W3:Y:S01]  /*f440*/  @P4 MUFU.RCP R23, R11 ;  /* 0x0000000b00174308 */ /* 0x000ee20000001000 */
[----:B------:R-:W-:-:S02]  /*f450*/  IMAD.IADD R16, R6, 0x1, -R15 ;  /* 0x0000000106107824 */ /* 0x000fc400078e0a0f */
[C---:B------:R-:W-:Y:S01]  /*f460*/  IMAD.SHL.U32 R14, R20.reuse, 0x40, RZ ;  /* 0x00000040140e7824 */ /* 0x040fe200078e00ff */
[----:B------:R-:W-:Y:S02]  /*f470*/  SHF.R.S32.HI R19, RZ, 0x5, R7 ;  /* 0x00000005ff137819 */ /* 0x000fe40000011407 */
[----:B------:R-:W-:Y:S01]  /*f480*/  R2P PR, R20, 0x6 ;  /* 0x0000000614007804 */ /* 0x000fe20000000000 */
[----:B--2---:R-:W-:Y:S01]  /*f490*/  FMUL.FTZ R24, R24, UR5 ;  /* 0x0000000518187c20 */ /* 0x004fe20008410000 */
[----:B------:R-:W2:Y:S01]  /*f4a0*/  @P0 MUFU.RCP R22, R10 ;  /* 0x0000000a00160308 */ /* 0x000ea20000001000 */
[----:B------:R-:W-:Y:S01]  /*f4b0*/  LOP3.LUT R14, R14, 0x1c0, RZ, 0xc0, !PT ;  /* 0x000001c00e0e7812 */ /* 0x000fe200078ec0ff */
[----:B------:R-:W-:Y:S01]  /*f4c0*/  IMAD R19, R19, 0x200, R16 ;  /* 0x0000020013137824 */ /* 0x000fe200078e0210 */
[----:B------:R-:W-:Y:S01]  /*f4d0*/  MOV R16, 0x10 ;  /* 0x0000001000107802 */ /* 0x000fe20000000f00 */
[----:B-1----:R-:W-:Y:S01]  /*f4e0*/  @P3 IMAD.WIDE.U32 R26, R25, R4, RZ ;  /* 0x00000004191a3225 */ /* 0x002fe200078e00ff */
[----:B------:R-:W-:-:S02]  /*f4f0*/  LEA.HI R14, R14, R14, RZ, 0x1d ;  /* 0x0000000e0e0e7211 */ /* 0x000fc400078fe8ff */
[----:B------:R-:W-:Y:S01]  /*f500*/  LOP3.LUT R20, R20, 0x1, RZ, 0xc0, !PT ;  /* 0x0000000114147812 */ /* 0x000fe200078ec0ff */
[----:B------:R-:W1:Y:S01]  /*f510*/  @P6 MUFU.RCP R21, R8 ;  /* 0x0000000800156308 */ /* 0x000e620000001000 */
[----:B---3--:R-:W-:Y:S01]  /*f520*/  FMUL.FTZ R23, R23, UR5 ;  /* 0x0000000517177c20 */ /* 0x008fe20008410000 */
[----:B------:R-:W-:Y:S01]  /*f530*/  IMAD.U32 R19, R19, 0x2, R14 ;  /* 0x0000000213137824 */ /* 0x000fe200078e000e */
[----:B------:R-:W-:Y:S01]  /*f540*/  SEL R18, R18, 0xffffffe0, !P1 ;  /* 0xffffffe012127807 */ /* 0x000fe20004800000 */
[----:B------:R-:W-:-:S03]  /*f550*/  @P3 IMAD R5, R25, R5, R27 ;  /* 0x0000000519053224 */ /* 0x000fc600078e021b */
[----:B------:R-:W-:Y:S01]  /*f560*/  LEA R19, R19, UR4, 0x1 ;  /* 0x0000000413137c11 */ /* 0x000fe2000f8e08ff */
[----:B--2---:R-:W-:-:S04]  /*f570*/  FMUL.FTZ R22, R22, UR5 ;  /* 0x0000000516167c20 */ /* 0x004fc80008410000 */
[C---:B------:R-:W-:Y:S01]  /*f580*/  VIADD R17, R19.reuse, 0x40 ;  /* 0x0000004013117836 */ /* 0x040fe20000000000 */
[----:B------:R-:W-:Y:S01]  /*f590*/  @P2 IADD3 R17, R19, -0x40, RZ ;  /* 0xffffffc013112810 */ /* 0x000fe20007ffe0ff */
[----:B-1----:R-:W-:Y:S01]  /*f5a0*/  FMUL.FTZ R21, R21, UR5 ;  /* 0x0000000515157c20 */ /* 0x002fe20008410000 */
[----:B------:R-:W-:Y:S06]  /*f5b0*/  @P3 BRA `(.L_x_1612) ;  /* 0x00000000001c3947 */ /* 0x000fec0003800000 */
[----:B------:R-:W1:Y:S01]  /*f5c0*/  S2R R14, SR_CTAID.Y ;  /* 0x00000000000e7919 */ /* 0x000e620000002600 */
[----:B------:R-:W2:Y:S01]  /*f5d0*/  LDC.64 R4, c[0x0][0x290] ;  /* 0x0000a400ff047b82 */ /* 0x000ea20000000a00 */
[----:B-1----:R-:W-:Y:S01]  /*f5e0*/  SHF.R.S32.HI R15, RZ, 0x1f, R14 ;  /* 0x0000001fff0f7819 */ /* 0x002fe2000001140e */
[----:B--2---:R-:W-:-:S04]  /*f5f0*/  IMAD.WIDE.U32 R26, R14, R4, RZ ;  /* 0x000000040e1a7225 */ /* 0x004fc800078e00ff */
[----:B------:R-:W-:-:S04]  /*f600*/  IMAD R15, R15, R4, RZ ;  /* 0x000000040f0f7224 */ /* 0x000fc800078e02ff */
[----:B------:R-:W-:-:S05]  /*f610*/  IMAD R5, R14, R5, R15 ;  /* 0x000000050e057224 */ /* 0x000fca00078e020f */
[----:B------:R-:W-:-:S07]  /*f620*/  IADD3 R5, R27, R5, RZ ;  /* 0x000000051b057210 */ /* 0x000fce0007ffe0ff */
.L_x_1612:
[----:B------:R-:W-:Y:S01]  /*f630*/  ULDC.U8 UR4, c[0x0][0x3d8] ;  /* 0x0000f60000047ab9 */ /* 0x000fe20000000000 */
[----:B------:R-:W-:Y:S02]  /*f640*/  ISETP.NE.U32.AND P0, PT, R20, 0x1, PT ;  /* 0x000000011400780c */ /* 0x000fe40003f05070 */
[----:B------:R-:W-:Y:S02]  /*f650*/  CS2R R28, SRZ ;  /* 0x00000000001c7805 */ /* 0x000fe4000001ff00 */
[----:B------:R-:W-:Y:S01]  /*f660*/  ISETP.NE.AND P1, PT, RZ, UR4, PT ;  /* 0x00000004ff007c0c */ /* 0x000fe2000bf25270 */
[----:B------:R-:W-:Y:S01]  /*f670*/  ULDC.U8 UR4, c[0x0][0x3d9] ;  /* 0x0000f64000047ab9 */ /* 0x000fe20000000000 */
[----:B------:R-:W-:Y:S02]  /*f680*/  SEL R16, R16, 0xfffffff0, P0 ;  /* 0xfffffff010107807 */ /* 0x000fe40000000000 */
[----:B------:R-:W-:Y:S02]  /*f690*/  ISETP.NE.OR P0, PT, RZ, UR4, !P1 ;  /* 0x00000004ff007c0c */ /* 0x000fe4000cf05670 */
[----:B------:R-:W-:-:S02]  /*f6a0*/  P2R R14, PR, RZ, 0x2 ;  /* 0x00000002ff0e7803 */ /* 0x000fc40000000000 */
[----:B------:R-:W-:-:S09]  /*f6b0*/  PLOP3.LUT P2, PT, PT, PT, PT, 0x8, 0x0 ;  /* 0x000000000000781c */ /* 0x000fd20003f4e170 */
[----:B------:R-:W-:Y:S05]  /*f6c0*/  @P0 BRA `(.L_x_1613) ;  /* 0x00000000001c0947 */ /* 0x000fea0003800000 */
[----:B------:R-:W1:Y:S01]  /*f6d0*/  S2R R4, SR_CTAID.Y ;  /* 0x0000000000047919 */ /* 0x000e620000002600 */
[----:B------:R-:W1:Y:S01]  /*f6e0*/  LDC R15, c[0x0][0x2c4] ;  /* 0x0000b100ff0f7b82 */ /* 0x000e620000000800 */
[----:B------:R-:W-:Y:S01]  /*f6f0*/  PLOP3.LUT P2, PT, PT, PT, PT, 0x80, 0x0 ;  /* 0x000000000000781c */ /* 0x000fe20003f4f070 */
[----:B-1----:R-:W-:-:S05]  /*f700*/  IMAD R4, R4, R15, RZ ;  /* 0x0000000f04047224 */ /* 0x002fca00078e02ff */
[----:B------:R-:W-:-:S04]  /*f710*/  SEL R4, R4, R25, !P3 ;  /* 0x0000001904047207 */ /* 0x000fc80005800000 */
[--C-:B------:R-:W-:Y:S01]  /*f720*/  SHF.R.S32.HI R29, RZ, 0x1f, R4.reuse ;  /* 0x0000001fff1d7819 */ /* 0x100fe20000011404 */
[----:B------:R-:W-:-:S07]  /*f730*/  IMAD.MOV.U32 R28, RZ, RZ, R4 ;  /* 0x000000ffff1c7224 */ /* 0x000fce00078e0004 */
.L_x_1613:
[----:B------:R-:W2:Y:S01]  /*f740*/  LDL R37, [R1+0x74] ;  /* 0x0000740001257983 */ /* 0x000ea20000100800 */
[----:B------:R-:W-:Y:S01]  /*f750*/  ISETP.NE.AND P1, PT, RZ, UR4, PT ;  /* 0x00000004ff007c0c */ /* 0x000fe2000bf25270 */
[----:B------:R-:W-:Y:S01]  /*f760*/  FMUL.FTZ R92, R24, R92 ;  /* 0x0000005c185c7220 */ /* 0x000fe20000410000 */
[----:B------:R-:W-:Y:S01]  /*f770*/  ISETP.NE.AND P3, PT, R14, RZ, PT ;  /* 0x000000ff0e00720c */ /* 0x000fe20003f65270 */
[C---:B------:R-:W-:Y:S01]  /*f780*/  FMUL.FTZ R93, R24.reuse, R93 ;  /* 0x0000005d185d7220 */ /* 0x040fe20000410000 */
[C---:B------:R-:W-:Y:S01]  /*f790*/  FMUL.FTZ R94, R23.reuse, R94 ;  /* 0x0000005e175e7220 */ /* 0x040fe20000410000 */
[C---:B------:R-:W-:Y:S01]  /*f7a0*/  FMUL.FTZ R95, R23.reuse, R95 ;  /* 0x0000005f175f7220 */ /* 0x040fe20000410000 */
[C---:B------:R-:W-:Y:S01]  /*f7b0*/  FMUL.FTZ R104, R24.reuse, R104 ;  /* 0x0000006818687220 */ /* 0x040fe20000410000 */
[----:B------:R-:W-:Y:S01]  /*f7c0*/  FMUL.FTZ R105, R24, R105 ;  /* 0x0000006918697220 */ /* 0x000fe20000410000 */
[C---:B------:R-:W-:Y:S01]  /*f7d0*/  FMUL.FTZ R106, R23.reuse, R106 ;  /* 0x0000006a176a7220 */ /* 0x040fe20000410000 */
[----:B------:R-:W-:Y:S01]  /*f7e0*/  FMUL.FTZ R107, R23, R107 ;  /* 0x0000006b176b7220 */ /* 0x000fe20000410000 */
[C---:B------:R-:W-:Y:S01]  /*f7f0*/  FMUL.FTZ R68, R22.reuse, R68 ;  /* 0x0000004416447220 */ /* 0x040fe20000410000 */
[C---:B------:R-:W-:Y:S01]  /*f800*/  FMUL.FTZ R69, R22.reuse, R69 ;  /* 0x0000004516457220 */ /* 0x040fe20000410000 */
[C---:B------:R-:W-:Y:S01]  /*f810*/  FMUL.FTZ R70, R21.reuse, R70 ;  /* 0x0000004615467220 */ /* 0x040fe20000410000 */
[C---:B------:R-:W-:Y:S01]  /*f820*/  FMUL.FTZ R71, R21.reuse, R71 ;  /* 0x0000004715477220 */ /* 0x040fe20000410000 */
[----:B------:R-:W-:Y:S01]  /*f830*/  PLOP3.LUT P0, PT, PT, PT, PT, 0x8, 0x0 ;  /* 0x000000000000781c */ /* 0x000fe20003f0e170 */
[C---:B------:R-:W-:Y:S01]  /*f840*/  FMUL.FTZ R72, R22.reuse, R72 ;  /* 0x0000004816487220 */ /* 0x040fe20000410000 */
[----:B------:R-:W-:Y:S01]  /*f850*/  FMUL.FTZ R73, R22, R73 ;  /* 0x0000004916497220 */ /* 0x000fe20000410000 */
[C---:B------:R-:W-:Y:S01]  /*f860*/  FMUL.FTZ R74, R21.reuse, R74 ;  /* 0x0000004a154a7220 */ /* 0x040fe20000410000 */
[----:B------:R-:W-:Y:S01]  /*f870*/  FMUL.FTZ R75, R21, R75 ;  /* 0x0000004b154b7220 */ /* 0x000fe20000410000 */
[----:B------:R-:W-:Y:S01]  /*f880*/  @!P1 PLOP3.LUT P0, PT, P3, PT, PT, 0x80, 0x0 ;  /* 0x000000000000981c */ /* 0x000fe20001f0f070 */
[C---:B------:R-:W-:Y:S01]  /*f890*/  FMUL.FTZ R108, R24.reuse, R108 ;  /* 0x0000006c186c7220 */ /* 0x040fe20000410000 */
[C---:B------:R-:W-:Y:S01]  /*f8a0*/  FMUL.FTZ R109, R24.reuse, R109 ;  /* 0x0000006d186d7220 */ /* 0x040fe20000410000 */
[C---:B------:R-:W-:Y:S01]  /*f8b0*/  FMUL.FTZ R110, R23.reuse, R110 ;  /* 0x0000006e176e7220 */ /* 0x040fe20000410000 */
[----:B------:R-:W-:Y:S01]  /*f8c0*/  FMUL.FTZ R111, R23, R111 ;  /* 0x0000006f176f7220 */ /* 0x000fe20000410000 */
[----:B------:R-:W-:Y:S01]  /*f8d0*/  ISETP.NE.AND P3, PT, R13, RZ, PT ;  /* 0x000000ff0d00720c */ /* 0x000fe20003f65270 */
[C---:B------:R-:W-:Y:S01]  /*f8e0*/  FMUL.FTZ R112, R24.reuse, R112 ;  /* 0x0000007018707220 */ /* 0x040fe20000410000 */
        /* <DEDUP_REMOVED lines=8> */
[----:B------:R-:W-:Y:S01]  /*f970*/  FMUL.FTZ R79, R21, R79 ;  /* 0x0000004f154f7220 */ /* 0x000fe20000410000 */
[----:B------:R-:W-:Y:S01]  /*f980*/  F2FP.F16.F32.PACK_AB R104, R105, R104 ;  /* 0x000000686968723e */ /* 0x000fe200000000ff */
[C---:B------:R-:W-:Y:S01]  /*f990*/  FMUL.FTZ R80, R22.reuse, R80 ;  /* 0x0000005016507220 */ /* 0x040fe20000410000 */
[----:B------:R-:W-:Y:S01]  /*f9a0*/  F2FP.F16.F32.PACK_AB R106, R107, R106 ;  /* 0x0000006a6b6a723e */ /* 0x000fe200000000ff */
[----:B------:R-:W-:Y:S01]  /*f9b0*/  FMUL.FTZ R81, R22, R81 ;  /* 0x0000005116517220 */ /* 0x000fe20000410000 */
[----:B------:R-:W-:Y:S01]  /*f9c0*/  IADD3 R13, R19, R16, RZ ;  /* 0x00000010130d7210 */ /* 0x000fe20007ffe0ff */
        /* <DEDUP_REMOVED lines=15> */
[C---:B------:R-:W-:Y:S01]  /*fac0*/  FMUL.FTZ R84, R22.reuse, R84 ;  /* 0x0000005416547220 */ /* 0x040fe20000410000 */
[----:B------:R-:W-:Y:S01]  /*fad0*/  F2FP.F16.F32.PACK_AB R110, R111, R110 ;  /* 0x0000006e6f6e723e */ /* 0x000fe200000000ff */
[C---:B------:R-:W-:Y:S01]  /*fae0*/  FMUL.FTZ R85, R22.reuse, R85 ;  /* 0x0000005516557220 */ /* 0x040fe20000410000 */
[----:B------:R-:W-:Y:S01]  /*faf0*/  IADD3 R15, R19, R18, RZ ;  /* 0x00000012130f7210 */ /* 0x000fe20007ffe0ff */
[C---:B------:R-:W-:Y:S01]  /*fb00*/  FMUL.FTZ R86, R21.reuse, R86 ;  /* 0x0000005615567220 */ /* 0x040fe20000410000 */
[----:B------:R-:W-:Y:S01]  /*fb10*/  FMUL.FTZ R87, R21, R87 ;  /* 0x0000005715577220 */ /* 0x000fe20000410000 */
[----:B------:R-:W-:Y:S01]  /*fb20*/  F2FP.F16.F32.PACK_AB R112, R113, R112 ;  /* 0x000000707170723e */ /* 0x000fe200000000ff */
[----:B------:R-:W-:Y:S01]  /*fb30*/  STS [R19], R92 ;  /* 0x0000005c13007388 */ /* 0x000fe20000000800 */
[----:B------:R-:W-:Y:S01]  /*fb40*/  F2FP.F16.F32.PACK_AB R114, R115, R114 ;  /* 0x000000727372723e */ /* 0x000fe200000000ff */
[C---:B------:R-:W-:Y:S01]  /*fb50*/  FMUL.FTZ R88, R22.reuse, R88 ;  /* 0x0000005816587220 */ /* 0x040fe20000410000 */
[----:B------:R-:W-:Y:S01]  /*fb60*/  IADD3 R25, R13, R18, RZ ;  /* 0x000000120d197210 */ /* 0x000fe20007ffe0ff */
[----:B------:R-:W-:Y:S01]  /*fb70*/  STS [R19+0x400], R94 ;  /* 0x0004005e13007388 */ /* 0x000fe20000000800 */
[----:B------:R-:W-:Y:S01]  /*fb80*/  FMUL.FTZ R89, R22, R89 ;  /* 0x0000005916597220 */ /* 0x000fe20000410000 */
[C---:B------:R-:W-:Y:S01]  /*fb90*/  FMUL.FTZ R90, R21.reuse, R90 ;  /* 0x0000005a155a7220 */ /* 0x040fe20000410000 */
[----:B------:R-:W-:Y:S01]  /*fba0*/  FMUL.FTZ R91, R21, R91 ;  /* 0x0000005b155b7220 */ /* 0x000fe20000410000 */
[----:B------:R-:W-:Y:S01]  /*fbb0*/  F2FP.F16.F32.PACK_AB R76, R77, R76 ;  /* 0x0000004c4d4c723e */ /* 0x000fe200000000ff */
[----:B------:R-:W-:Y:S01]  /*fbc0*/  STS [R13], R104 ;  /* 0x000000680d007388 */ /* 0x000fe20000000800 */
[----:B------:R-:W-:Y:S01]  /*fbd0*/  F2FP.F16.F32.PACK_AB R78, R79, R78 ;  /* 0x0000004e4f4e723e */ /* 0x000fe200000000ff */
[C---:B------:R-:W-:Y:S01]  /*fbe0*/  FMUL.FTZ R124, R24.reuse, R124 ;  /* 0x0000007c187c7220 */ /* 0x040fe20000410000 */
[C---:B------:R-:W-:Y:S01]  /*fbf0*/  FMUL.FTZ R125, R24.reuse, R125 ;  /* 0x0000007d187d7220 */ /* 0x040fe20000410000 */
[----:B------:R-:W-:Y:S01]  /*fc00*/  STS [R13+0x400], R106 ;  /* 0x0004006a0d007388 */ /* 0x000fe20000000800 */
[C---:B------:R-:W-:Y:S01]  /*fc10*/  FMUL.FTZ R126, R23.reuse, R126 ;  /* 0x0000007e177e7220 */ /* 0x040fe20000410000 */
[----:B------:R-:W-:Y:S01]  /*fc20*/  FMUL.FTZ R127, R23, R127 ;  /* 0x0000007f177f7220 */ /* 0x000fe20000410000 */
[----:B------:R-:W-:Y:S01]  /*fc30*/  F2FP.F16.F32.PACK_AB R80, R81, R80 ;  /* 0x000000505150723e */ /* 0x000fe200000000ff */
[----:B------:R-:W-:Y:S01]  /*fc40*/  STS [R19+0x2000], R68 ;  /* 0x0020004413007388 */ /* 0x000fe20000000800 */
[----:B------:R-:W-:Y:S01]  /*fc50*/  F2FP.F16.F32.PACK_AB R82, R83, R82 ;  /* 0x000000525352723e */ /* 0x000fe200000000ff */
[C---:B------:R-:W-:Y:S01]  /*fc60*/  FMUL.FTZ R128, R24.reuse, R128 ;  /* 0x0000008018807220 */ /* 0x040fe20000410000 */
[----:B------:R-:W-:Y:S01]  /*fc70*/  FMUL.FTZ R129, R24, R129 ;  /* 0x0000008118817220 */ /* 0x000fe20000410000 */
[----:B------:R1:W-:Y:S01]  /*fc80*/  STS [R19+0x2400], R70 ;  /* 0x0024004613007388 */ /* 0x0003e20000000800 */
[----:B------:R-:W-:Y:S01]  /*fc90*/  FMUL.FTZ R130, R23, R130 ;  /* 0x0000008217827220 */ /* 0x000fe20000410000 */
[----:B------:R-:W-:Y:S01]  /*fca0*/  F2FP.F16.F32.PACK_AB R116, R117, R116 ;  /* 0x000000747574723e */ /* 0x000fe200000000ff */
[----:B------:R-:W-:Y:S01]  /*fcb0*/  FMUL.FTZ R23, R23, R131 ;  /* 0x0000008317177220 */ /* 0x000fe20000410000 */
[----:B------:R-:W-:Y:S01]  /*fcc0*/  F2FP.F16.F32.PACK_AB R118, R119, R118 ;  /* 0x000000767776723e */ /* 0x000fe200000000ff */
[----:B------:R-:W-:Y:S01]  /*fcd0*/  STS [R13+0x2000], R72 ;  /* 0x002000480d007388 */ /* 0x000fe20000000800 */
[----:B------:R-:W-:Y:S01]  /*fce0*/  F2FP.F16.F32.PACK_AB R120, R121, R120 ;  /* 0x000000787978723e */ /* 0x000fe200000000ff */
[C---:B------:R-:W-:Y:S01]  /*fcf0*/  FMUL.FTZ R96, R22.reuse, R96 ;  /* 0x0000006016607220 */ /* 0x040fe20000410000 */
[----:B------:R-:W-:Y:S01]  /*fd00*/  F2FP.F16.F32.PACK_AB R122, R123, R122 ;  /* 0x0000007a7b7a723e */ /* 0x000fe200000000ff */
[----:B------:R3:W-:Y:S01]  /*fd10*/  STS [R13+0x2400], R74 ;  /* 0x0024004a0d007388 */ /* 0x0007e20000000800 */
[----:B------:R-:W-:Y:S01]  /*fd20*/  FMUL.FTZ R97, R22, R97 ;  /* 0x0000006116617220 */ /* 0x000fe20000410000 */
[C---:B------:R-:W-:Y:S01]  /*fd30*/  FMUL.FTZ R98, R21.reuse, R98 ;  /* 0x0000006215627220 */ /* 0x040fe20000410000 */
[----:B------:R-:W-:Y:S01]  /*fd40*/  FMUL.FTZ R99, R21, R99 ;  /* 0x0000006315637220 */ /* 0x000fe20000410000 */
[----:B------:R-:W-:Y:S01]  /*fd50*/  STS [R15], R108 ;  /* 0x0000006c0f007388 */ /* 0x000fe20000000800 */
[----:B------:R-:W-:Y:S01]  /*fd60*/  F2FP.F16.F32.PACK_AB R84, R85, R84 ;  /* 0x000000545554723e */ /* 0x000fe200000000ff */
[----:B------:R-:W4:Y:S01]  /*fd70*/  @!P1 LDC R20, c[0x0][0x2c4] ;  /* 0x0000b100ff149b82 */ /* 0x000f220000000800 */
[----:B------:R-:W-:Y:S01]  /*fd80*/  F2FP.F16.F32.PACK_AB R86, R87, R86 ;  /* 0x000000565756723e */ /* 0x000fe200000000ff */
[----:B------:R-:W-:Y:S01]  /*fd90*/  STS [R15+0x400], R110 ;  /* 0x0004006e0f007388 */ /* 0x000fe20000000800 */
[----:B------:R-:W-:Y:S01]  /*fda0*/  IADD3 R27, R18, 0x400, R17 ;  /* 0x00000400121b7810 */ /* 0x000fe20007ffe011 */
[C---:B------:R-:W-:Y:S01]  /*fdb0*/  FMUL.FTZ R100, R22.reuse, R100 ;  /* 0x0000006416647220 */ /* 0x040fe20000410000 */
[----:B------:R-:W-:Y:S01]  /*fdc0*/  FMUL.FTZ R101, R22, R101 ;  /* 0x0000006516657220 */ /* 0x000fe20000410000 */
[----:B------:R-:W4:Y:S01]  /*fdd0*/  S2R R4, SR_TID.X ;  /* 0x0000000000047919 */ /* 0x000f220000002100 */
[----:B------:R-:W-:Y:S01]  /*fde0*/  FMUL.FTZ R102, R21, R102 ;  /* 0x0000006615667220 */ /* 0x000fe20000410000 */
[----:B------:R-:W-:Y:S01]  /*fdf0*/  F2FP.F16.F32.PACK_AB R88, R89, R88 ;  /* 0x000000585958723e */ /* 0x000fe200000000ff */
[----:B------:R-:W-:Y:S01]  /*fe00*/  FMUL.FTZ R21, R21, R103 ;  /* 0x0000006715157220 */ /* 0x000fe20000410000 */
[----:B------:R-:W-:Y:S01]  /*fe10*/  STS [R25], R112 ;  /* 0x0000007019007388 */ /* 0x000fe20000000800 */
[----:B------:R-:W-:Y:S01]  /*fe20*/  F2FP.F16.F32.PACK_AB R90, R91, R90 ;  /* 0x0000005a5b5a723e */ /* 0x000fe200000000ff */
[----:B------:R-:W4:Y:S01]  /*fe30*/  @P1 LDC R30, c[0x0][0x2c0] ;  /* 0x0000b000ff1e1b82 */ /* 0x000f220000000800 */
[----:B------:R-:W-:Y:S01]  /*fe40*/  F2FP.F16.F32.PACK_AB R124, R125, R124 ;  /* 0x0000007c7d7c723e */ /* 0x000fe200000000ff */
[----:B------:R-:W-:Y:S01]  /*fe50*/  STS [R25+0x400], R114 ;  /* 0x0004007219007388 */ /* 0x000fe20000000800 */
[----:B------:R-:W-:Y:S01]  /*fe60*/  F2FP.F16.F32.PACK_AB R126, R127, R126 ;  /* 0x0000007e7f7e723e */ /* 0x000fe200000000ff */
[----:B------:R4:W-:Y:S01]  /*fe70*/  @P5 MUFU.LG2 R32, R12 ;  /* 0x0000000c00205308 */ /* 0x0009e20000000c00 */
[-C--:B-1----:R-:W-:Y:S01]  /*fe80*/  IADD3 R19, R18, R17.reuse, RZ ;  /* 0x0000001112137210 */ /* 0x082fe20007ffe0ff */
[----:B------:R-:W-:Y:S01]  /*fe90*/  STS [R15+0x2000], R76 ;  /* 0x0020004c0f007388 */ /* 0x000fe20000000800 */
[----:B---3--:R-:W-:Y:S01]  /*fea0*/  IADD3 R13, R16, R17, RZ ;  /* 0x00000011100d7210 */ /* 0x008fe20007ffe0ff */
[----:B------:R-:W1:Y:S01]  /*feb0*/  @P5 LDC R35, c[0x0][0x2e8] ;  /* 0x0000ba00ff235b82 */ /* 0x000e620000000800 */
[----:B------:R-:W-:Y:S01]  /*fec0*/  F2FP.F16.F32.PACK_AB R128, R129, R128 ;  /* 0x000000808180723e */ /* 0x000fe200000000ff */
[----:B------:R3:W-:Y:S01]  /*fed0*/  STS [R15+0x2400], R78 ;  /* 0x0024004e0f007388 */ /* 0x0007e20000000800 */
[----:B------:R-:W-:Y:S01]  /*fee0*/  IADD3 R31, R18, R13, RZ ;  /* 0x0000000d121f7210 */ /* 0x000fe20007ffe0ff */
[----:B------:R-:W3:Y:S01]  /*fef0*/  @P4 MUFU.LG2 R11, R11 ;  /* 0x0000000b000b4308 */ /* 0x000ee20000000c00 */
[----:B------:R-:W-:Y:S01]  /*ff00*/  F2FP.F16.F32.PACK_AB R23, R23, R130 ;  /* 0x000000821717723e */ /* 0x000fe200000000ff */
[----:B------:R-:W-:Y:S01]  /*ff10*/  STS [R25+0x2000], R80 ;  /* 0x0020005019007388 */ /* 0x000fe20000000800 */
[----:B------:R-:W-:Y:S01]  /*ff20*/  IADD3 R22, R16, R27, RZ ;  /* 0x0000001b10167210 */ /* 0x000fe20007ffe0ff */
[----:B----4-:R-:W4:Y:S01]  /*ff30*/  @P0 LDC R20, c[0x0][0x2e4] ;  /* 0x0000b900ff140b82 */ /* 0x010f220000000800 */
[----:B------:R-:W-:Y:S01]  /*ff40*/  F2FP.F16.F32.PACK_AB R96, R97, R96 ;  /* 0x000000606160723e */ /* 0x000fe200000000ff */
[----:B------:R-:W-:Y:S01]  /*ff50*/  STS [R25+0x2400], R82 ;  /* 0x0024005219007388 */ /* 0x000fe20000000800 */
[----:B------:R-:W-:Y:S01]  /*ff60*/  F2FP.F16.F32.PACK_AB R98, R99, R98 ;  /* 0x000000626362723e */ /* 0x000fe200000000ff */
[----:B------:R-:W1:Y:S01]  /*ff70*/  @P3 MUFU.LG2 R10, R10 ;  /* 0x0000000a000a3308 */ /* 0x000e620000000c00 */
[----:B------:R-:W-:Y:S01]  /*ff80*/  F2FP.F16.F32.PACK_AB R100, R101, R100 ;  /* 0x000000646564723e */ /* 0x000fe200000000ff */
[----:B------:R-:W-:Y:S01]  /*ff90*/  STS [R17], R116 ;  /* 0x0000007411007388 */ /* 0x000fe20000000800 */
[----:B------:R-:W-:Y:S01]  /*ffa0*/  F2FP.F16.F32.PACK_AB R21, R21, R102 ;  /* 0x000000661515723e */ /* 0x000fe200000000ff */
[----:B------:R-:W4:Y:S01]  /*ffb0*/  @!P1 LDC R27, c[0x0][0x270] ;  /* 0x00009c00ff1b9b82 */ /* 0x000f220000000800 */
[----:B------:R-:W-:Y:S01]  /*ffc0*/  @P1 MOV R36, 0x1 ;  /* 0x0000000100241802 */ /* 0x000fe20000000f00 */
[----:B------:R-:W-:Y:S01]  /*ffd0*/  STS [R17+0x400], R118 ;  /* 0x0004007611007388 */ /* 0x000fe20000000800 */
[-C--:B------:R-:W-:Y:S01]  /*ffe0*/  LEA.HI R12, R9, R6.reuse, RZ, 0x3 ;  /* 0x00000006090c7211 */ /* 0x080fe200078f18ff */
[----:B------:R-:W4:Y:S01]  /*fff0*/  @P6 MUFU.LG2 R8, R8 ;  /* 0x0000000800086308 */ /* 0x000f220000000c00 */
[----:B------:R-:W-:Y:S01]  /*10000*/  LOP3.LUT R7, R7, 0xffffffe0, RZ, 0xc0, !PT ;  /* 0xffffffe007077812 */ /* 0x000fe200078ec0ff */
[----:B------:R-:W-:Y:S01]  /*10010*/  STS [R13], R120 ;  /* 0x000000780d007388 */ /* 0x000fe20000000800 */
[----:B------:R-:W-:Y:S01]  /*10020*/  @!P1 MOV R30, 0x1 ;  /* 0x00000001001e9802 */ /* 0x000fe20000000f00 */
[----:B------:R-:W4:Y:S01]  /*10030*/  @P4 LDC R34, c[0x0][0x2e8] ;  /* 0x0000ba00ff224b82 */ /* 0x000f220000000800 */
[----:B------:R-:W-:Y:S01]  /*10040*/  IADD3 R7, -R7, R6, RZ ;  /* 0x0000000607077210 */ /* 0x000fe20007ffe1ff */
[----:B------:R-:W-:Y:S01]  /*10050*/  STS [R13+0x400], R122 ;  /* 0x0004007a0d007388 */ /* 0x000fe20000000800 */
[----:B---3--:R-:W-:Y:S01]  /*10060*/  @P4 FMUL.FTZ R6, R11, 0.69314718246459960938 ;  /* 0x3f3172180b064820 */ /* 0x008fe20000410000 */
[----:B------:R-:W-:Y:S01]  /*10070*/  BSSY B0, `(.L_x_1614) ;  /* 0x0000058000007945 */ /* 0x000fe20003800000 */
[----:B-1----:R-:W-:Y:S01]  /*10080*/  @P3 FMUL.FTZ R11, R10, 0.69314718246459960938 ;  /* 0x3f3172180a0b3820 */ /* 0x002fe20000410000 */
[----:B------:R-:W-:Y:S02]  /*10090*/  STS [R17+0x2000], R84 ;  /* 0x0020005411007388 */ /* 0x000fe40000000800 */
[----:B------:R-:W1:Y:S02]  /*100a0*/  @P1 LDC.64 R14, c[0x0][0x2c0] ;  /* 0x0000b000ff0e1b82 */ /* 0x000e640000000a00 */
[----:B------:R3:W-:Y:S04]  /*100b0*/  STS [R17+0x2400], R86 ;  /* 0x0024005611007388 */ /* 0x0007e80000000800 */
[----:B------:R-:W-:Y:S01]  /*100c0*/  STS [R13+0x2000], R88 ;  /* 0x002000580d007388 */ /* 0x000fe20000000800 */
[----:B----4-:R-:W-:Y:S01]  /*100d0*/  @!P1 IMAD R36, R20, R27, RZ ;  /* 0x0000001b14249224 */ /* 0x010fe200078e02ff */
[----:B------:R-:W4:Y:S02]  /*100e0*/  @P6 LDC R9, c[0x0][0x2e8] ;  /* 0x0000ba00ff096b82 */ /* 0x000f240000000800 */
[----:B------:R1:W-:Y:S01]  /*100f0*/  STS [R13+0x2400], R90 ;  /* 0x0024005a0d007388 */ /* 0x0003e20000000800 */
[----:B------:R-:W-:-:S03]  /*10100*/  @P5 FMUL.FTZ R27, R32, 0.69314718246459960938 ;  /* 0x3f317218201b5820 */ /* 0x000fc60000410000 */
[----:B------:R-:W-:Y:S04]  /*10110*/  STS [R19], R124 ;  /* 0x0000007c13007388 */ /* 0x000fe80000000800 */
[----:B------:R-:W-:Y:S04]  /*10120*/  STS [R19+0x400], R126 ;  /* 0x0004007e13007388 */ /* 0x000fe80000000800 */
[----:B------:R-:W-:Y:S04]  /*10130*/  STS [R31], R128 ;  /* 0x000000801f007388 */ /* 0x000fe80000000800 */
[----:B------:R4:W-:Y:S01]  /*10140*/  STS [R22], R23 ;  /* 0x0000001716007388 */ /* 0x0009e20000000800 */
[----:B---3--:R-:W-:-:S03]  /*10150*/  SHF.R.S32.HI R17, RZ, 0x1f, R4 ;  /* 0x0000001fff117819 */ /* 0x008fc60000011404 */
[----:B------:R-:W-:Y:S04]  /*10160*/  STS [R19+0x2000], R96 ;  /* 0x0020006013007388 */ /* 0x000fe80000000800 */
[----:B------:R-:W-:Y:S04]  /*10170*/  STS [R19+0x2400], R98 ;  /* 0x0024006213007388 */ /* 0x000fe80000000800 */
[----:B------:R-:W-:Y:S04]  /*10180*/  STS [R31+0x2000], R100 ;  /* 0x002000641f007388 */ /* 0x000fe80000000800 */
[----:B------:R3:W-:Y:S01]  /*10190*/  STS [R22+0x2000], R21 ;  /* 0x0020001516007388 */ /* 0x0007e20000000800 */
[----:B------:R-:W3:Y:S01]  /*101a0*/  S2R R25, SR_CTAID.Y ;  /* 0x0000000000197919 */ /* 0x000ee20000002600 */
[----:B-1----:R-:W1:Y:S01]  /*101b0*/  S2R R13, SR_CTAID.X ;  /* 0x00000000000d7919 */ /* 0x002e620000002500 */
[----:B----4-:R-:W-:Y:S01]  /*101c0*/  LEA.HI R23, R17, R4, RZ, 0x3 ;  /* 0x0000000411177211 */ /* 0x010fe200078f18ff */
[----:B------:R-:W-:Y:S03]  /*101d0*/  BAR.SYNC.DEFER_BLOCKING 0x0 ;  /* 0x0000000000007b1d */ /* 0x000fe60000010000 */
[----:B------:R-:W-:-:S04]  /*101e0*/  LOP3.LUT R33, R23, 0xfffffff8, RZ, 0xc0, !PT ;  /* 0xfffffff817217812 */ /* 0x000fc800078ec0ff */
[----:B------:R-:W-:Y:S02]  /*101f0*/  IADD3 R33, -R33, R4, RZ ;  /* 0x0000000421217210 */ /* 0x000fe40007ffe1ff */
[----:B------:R-:W-:Y:S01]  /*10200*/  MOV R4, 0x7f800000 ;  /* 0x7f80000000047802 */ /* 0x000fe20000000f00 */
[----:B------:R-:W4:Y:S01]  /*10210*/  S2R R24, SR_CTAID.Z ;  /* 0x0000000000187919 */ /* 0x000f220000002700 */
[----:B------:R-:W-:Y:S01]  /*10220*/  @P5 FFMA.FTZ R4, R132, R35, R27 ;  /* 0x0000002384045223 */ /* 0x000fe2000001001b */
[----:B------:R-:W-:Y:S01]  /*10230*/  @P6 FMUL.FTZ R27, R8, 0.69314718246459960938 ;  /* 0x3f317218081b6820 */ /* 0x000fe20000410000 */
[----:B------:R-:W-:Y:S01]  /*10240*/  SHF.L.U32 R33, R33, 0x3, RZ ;  /* 0x0000000321217819 */ /* 0x000fe200000006ff */
[----:B---3--:R-:W-:Y:S01]  /*10250*/  @P1 IMAD R21, R15, R14, RZ ;  /* 0x0000000e0f151224 */ /* 0x008fe200078e02ff */
[----:B------:R-:W-:Y:S01]  /*10260*/  @!P1 MOV R21, R20 ;  /* 0x0000001400159202 */ /* 0x000fe20000000f00 */
[----:B------:R-:W3:Y:S01]  /*10270*/  @P3 LDC R15, c[0x0][0x2e8] ;  /* 0x0000ba00ff0f3b82 */ /* 0x000ee20000000800 */
[----:B------:R-:W-:Y:S01]  /*10280*/  MOV R14, 0x7f800000 ;  /* 0x7f800000000e7802 */ /* 0x000fe20000000f00 */
[----:B------:R-:W-:Y:S01]  /*10290*/  @P4 FFMA.FTZ R14, R3, R34, R6 ;  /* 0x00000022030e4223 */ /* 0x000fe20000010006 */
[----:B------:R-:W-:Y:S01]  /*102a0*/  MOV R20, 0x7f800000 ;  /* 0x7f80000000147802 */ /* 0x000fe20000000f00 */
[----:B------:R-:W-:-:S05]  /*102b0*/  IMAD R25, R25, R36, RZ ;  /* 0x0000002419197224 */ /* 0x000fca00078e02ff */
[----:B------:R-:W-:Y:S02]  /*102c0*/  SEL R25, R25, RZ, !P2 ;  /* 0x000000ff19197207 */ /* 0x000fe40005000000 */
[----:B------:R-:W-:Y:S01]  /*102d0*/  LOP3.LUT P2, RZ, R7, 0x3, RZ, 0xc0, !PT ;  /* 0x0000000307ff7812 */ /* 0x000fe2000784c0ff */
[----:B-1----:R-:W-:-:S05]  /*102e0*/  IMAD R7, R13, R30, RZ ;  /* 0x0000001e0d077224 */ /* 0x002fca00078e02ff */
[----:B------:R-:W-:Y:S01]  /*102f0*/  SHF.L.U32 R7, R7, 0x7, RZ ;  /* 0x0000000707077819 */ /* 0x000fe200000006ff */
[----:B---3--:R-:W-:Y:S01]  /*10300*/  @P3 FFMA.FTZ R20, R2, R15, R11 ;  /* 0x0000000f02143223 */ /* 0x008fe2000001000b */
[----:B----4-:R-:W-:Y:S02]  /*10310*/  IMAD R25, R24, R21, R25 ;  /* 0x0000001518197224 */ /* 0x010fe400078e0219 */
[----:B------:R-:W-:Y:S02]  /*10320*/  SHF.R.S32.HI R3, RZ, 0x1f, R7 ;  /* 0x0000001fff037819 */ /* 0x000fe40000011407 */
[----:B------:R-:W-:Y:S01]  /*10330*/  MOV R21, 0x7f800000 ;  /* 0x7f80000000157802 */ /* 0x000fe20000000f00 */
[----:B------:R-:W-:Y:S01]  /*10340*/  @P6 FFMA.FTZ R21, R0, R9, R27 ;  /* 0x0000000900156223 */ /* 0x000fe2000001001b */
[--C-:B------:R-:W-:Y:S02]  /*10350*/  IADD3 R22, P1, P0, R7, R28, R25.reuse ;  /* 0x0000001c07167210 */ /* 0x100fe4000783e019 */
[----:B------:R-:W-:-:S04]  /*10360*/  SHF.R.S32.HI R28, RZ, 0x1f, R25 ;  /* 0x0000001fff1c7819 */ /* 0x000fc80000011419 */
[----:B------:R-:W-:Y:S01]  /*10370*/  IADD3.X R28, R3, R29, R28, P1, P0 ;  /* 0x0000001d031c7210 */ /* 0x000fe20000fe041c */
[----:B--2---:R1:W2:Y:S01]  /*10380*/  LDS.128 R16, [R37+0x3800] ;  /* 0x0038000025107984 */ /* 0x0042a20000000c00 */
[----:B------:R-:W-:Y:S05]  /*10390*/  @P2 BRA `(.L_x_1615) ;  /* 0x0000000000942947 */ /* 0x000fea0003800000 */
[----:B------:R-:W3:Y:S04]  /*103a0*/  LDL.LU R39, [R1+0x64] ;  /* 0x0000640001277983 */ /* 0x000ee80000300800 */
[----:B------:R-:W4:Y:S02]  /*103b0*/  LDL.LU R38, [R1+0x98] ;  /* 0x0000980001267983 */ /* 0x000f240000300800 */
[C---:B----4-:R-:W-:Y:S01]  /*103c0*/  VIADD R27, R38.reuse, 0x8 ;  /* 0x00000008261b7836 */ /* 0x050fe20000000000 */
[CC--:B---3--:R-:W-:Y:S01]  /*103d0*/  ISETP.GE.AND P3, PT, R38.reuse, R39.reuse, PT ;  /* 0x000000272600720c */ /* 0x0c8fe20003f66270 */
[C---:B------:R-:W-:Y:S02]  /*103e0*/  VIADD R25, R38.reuse, 0x40 ;  /* 0x0000004026197836 */ /* 0x040fe40000000000 */
[----:B------:R-:W-:Y:S01]  /*103f0*/  VIADD R15, R38, 0x48 ;  /* 0x00000048260f7836 */ /* 0x000fe20000000000 */
[----:B------:R-:W-:-:S02]  /*10400*/  ISETP.GE.AND P2, PT, R27, R39, PT ;  /* 0x000000271b00720c */ /* 0x000fc40003f46270 */
[-C--:B------:R-:W-:Y:S02]  /*10410*/  ISETP.GE.AND P1, PT, R25, R39.reuse, PT ;  /* 0x000000271900720c */ /* 0x080fe40003f26270 */
[----:B------:R-:W-:-:S05]  /*10420*/  ISETP.GE.AND P0, PT, R15, R39, PT ;  /* 0x000000270f00720c */ /* 0x000fca0003f06270 */
[----:B------:R-:W3:Y:S01]  /*10430*/  @!P3 LDC.64 R10, c[0x0][0x2b0] ;  /* 0x0000ac00ff0abb82 */ /* 0x000ee20000000a00 */
[----:B------:R-:W-:-:S03]  /*10440*/  @!P3 IMAD R29, R38, R30, RZ ;  /* 0x0000001e261db224 */ /* 0x000fc600078e02ff */
[-C--:B------:R-:W-:Y:S02]  /*10450*/  @!P2 IMAD R27, R27, R30.reuse, RZ ;  /* 0x0000001e1b1ba224 */ /* 0x080fe400078e02ff */
[----:B------:R-:W-:Y:S01]  /*10460*/  @!P1 IMAD R25, R25, R30, RZ ;  /* 0x0000001e19199224 */ /* 0x000fe200078e02ff */
[----:B------:R-:W-:Y:S01]  /*10470*/  @!P3 IADD3 R0, P4, R29, R22, RZ ;  /* 0x000000161d00b210 */ /* 0x000fe20007f9e0ff */
[----:B------:R-:W4:Y:S01]  /*10480*/  @!P2 LDC.64 R8, c[0x0][0x2b0] ;  /* 0x0000ac00ff08ab82 */ /* 0x000f220000000a00 */
[----:B------:R-:W-:Y:S01]  /*10490*/  @!P0 IMAD R31, R15, R30, RZ ;  /* 0x0000001e0f1f8224 */ /* 0x000fe200078e02ff */
[----:B------:R-:W-:Y:S02]  /*104a0*/  @!P2 IADD3 R15, P5, R27, R22, RZ ;  /* 0x000000161b0fa210 */ /* 0x000fe40007fbe0ff */
[----:B------:R-:W-:Y:S02]  /*104b0*/  @!P3 LEA.HI.X.SX32 R29, R29, R28, 0x1, P4 ;  /* 0x0000001c1d1db211 */ /* 0x000fe400020f0eff */
[----:B------:R-:W-:-:S02]  /*104c0*/  @!P1 IADD3 R30, P4, R25, R22, RZ ;  /* 0x00000016191e9210 */ /* 0x000fc40007f9e0ff */
[----:B------:R-:W1:Y:S01]  /*104d0*/  @!P1 LDC.64 R6, c[0x0][0x2b0] ;  /* 0x0000ac00ff069b82 */ /* 0x000e620000000a00 */
[-C--:B------:R-:W-:Y:S02]  /*104e0*/  @!P2 LEA.HI.X.SX32 R32, R27, R28.reuse, 0x1, P5 ;  /* 0x0000001c1b20a211 */ /* 0x080fe400028f0eff */
[----:B------:R-:W-:Y:S02]  /*104f0*/  @!P1 LEA.HI.X.SX32 R25, R25, R28, 0x1, P4 ;  /* 0x0000001c19199211 */ /* 0x000fe400020f0eff */
[----:B------:R-:W-:-:S03]  /*10500*/  @!P0 IADD3 R22, P6, R31, R22, RZ ;  /* 0x000000161f168210 */ /* 0x000fc60007fde0ff */
[----:B------:R-:W2:Y:S01]  /*10510*/  @!P0 LDC.64 R2, c[0x0][0x2b0] ;  /* 0x0000ac00ff028b82 */ /* 0x000ea20000000a00 */
[C---:B---3--:R-:W-:Y:S02]  /*10520*/  @!P3 LEA R10, P5, R0.reuse, R10, 0x2 ;  /* 0x0000000a000ab211 */ /* 0x048fe400078a10ff */
[----:B------:R-:W-:Y:S02]  /*10530*/  @!P0 LEA.HI.X.SX32 R28, R31, R28, 0x1, P6 ;  /* 0x0000001c1f1c8211 */ /* 0x000fe400030f0eff */
[----:B------:R-:W-:Y:S02]  /*10540*/  @!P3 LEA.HI.X R11, R0, R11, R29, 0x2, P5 ;  /* 0x0000000b000bb211 */ /* 0x000fe400028f141d */
[----:B----4-:R-:W-:-:S03]  /*10550*/  @!P2 LEA R8, P4, R15, R8, 0x2 ;  /* 0x000000080f08a211 */ /* 0x010fc600078810ff */
[----:B------:R3:W-:Y:S01]  /*10560*/  @!P3 STG.E desc[UR20][R10.64], R4 ;  /* 0x000000040a00b986 */ /* 0x0007e2000c101914 */
[----:B------:R-:W-:Y:S02]  /*10570*/  @!P2 LEA.HI.X R9, R15, R9, R32, 0x2, P4 ;  /* 0x000000090f09a211 */ /* 0x000fe400020f1420 */
[----:B-1----:R-:W-:-:S03]  /*10580*/  @!P1 LEA R6, P5, R30, R6, 0x2 ;  /* 0x000000061e069211 */ /* 0x002fc600078a10ff */
[----:B------:R3:W-:Y:S01]  /*10590*/  @!P2 STG.E desc[UR20][R8.64], R14 ;  /* 0x0000000e0800a986 */ /* 0x0007e2000c101914 */
[----:B------:R-:W-:Y:S02]  /*105a0*/  @!P1 LEA.HI.X R7, R30, R7, R25, 0x2, P5 ;  /* 0x000000071e079211 */ /* 0x000fe400028f1419 */
[----:B--2---:R-:W-:-:S03]  /*105b0*/  @!P0 LEA R2, P4, R22, R2, 0x2 ;  /* 0x0000000216028211 */ /* 0x004fc600078810ff */
[----:B------:R3:W-:Y:S01]  /*105c0*/  @!P1 STG.E desc[UR20][R6.64], R20 ;  /* 0x0000001406009986 */ /* 0x0007e2000c101914 */
[----:B------:R-:W-:-:S05]  /*105d0*/  @!P0 LEA.HI.X R3, R22, R3, R28, 0x2, P4 ;  /* 0x0000000316038211 */ /* 0x000fca00020f141c */
[----:B------:R3:W-:Y:S04]  /*105e0*/  @!P0 STG.E desc[UR20][R2.64], R21 ;  /* 0x0000001502008986 */ /* 0x0007e8000c101914 */
.L_x_1615:
[----:B------:R-:W-:Y:S05]  /*105f0*/  BSYNC B0 ;  /* 0x0000000000007941 */ /* 0x000fea0003800000 */
.L_x_1614:
[----:B------:R-:W4:Y:S01]  /*10600*/  LDL.LU R0, [R1+0x78] ;  /* 0x0000780001007983 */ /* 0x000f220000300800 */
[----:B---3--:R-:W-:Y:S01]  /*10610*/  SHF.R.S32.HI R2, RZ, 0x1f, R33 ;  /* 0x0000001fff027819 */ /* 0x008fe20000011421 */
[----:B------:R-:W-:Y:S01]  /*10620*/  ULDC UR4, c[0x0][0x2d0] ;  /* 0x0000b40000047ab9 */ /* 0x000fe20000000800 */
[C---:B------:R-:W-:Y:S01]  /*10630*/  IADD3 R10, P1, R33.reuse, R26, RZ ;  /* 0x0000001a210a7210 */ /* 0x040fe20007f3e0ff */
[----:B------:R-:W3:Y:S01]  /*10640*/  S2R R4, SR_CTAID.X ;  /* 0x0000000000047919 */ /* 0x000ee20000002500 */
[----:B------:R-:W-:Y:S01]  /*10650*/  ISETP.GE.AND P0, PT, R33, UR4, PT ;  /* 0x0000000421007c0c */ /* 0x000fe2000bf06270 */
[----:B------:R-:W-:Y:S01]  /*10660*/  ULDC.64 UR4, c[0x0][0x2a0] ;  /* 0x0000a80000047ab9 */ /* 0x000fe20000000a00 */
[----:B------:R-:W-:Y:S01]  /*10670*/  SHF.R.S32.HI R14, RZ, 0x3, R23 ;  /* 0x00000003ff0e7819 */ /* 0x000fe20000011417 */
[----:B------:R-:W-:Y:S01]  /*10680*/  IMAD.X R11, R2, 0x1, R5, P1 ;  /* 0x00000001020b7824 */ /* 0x000fe200008e0605 */
[C---:B------:R-:W-:Y:S01]  /*10690*/  LEA.HI.SX32 R5, R12.reuse, 0x30, 0x1d ;  /* 0x000000300c057811 */ /* 0x040fe200078feaff */
[----:B------:R-:W-:Y:S01]  /*106a0*/  BSSY B0, `(.L_x_1616) ;  /* 0x0000022000007945 */ /* 0x000fe20003800000 */
[----:B------:R-:W-:Y:S01]  /*106b0*/  LEA.HI.SX32 R7, R12, 0x20, 0x1d ;  /* 0x000000200c077811 */ /* 0x000fe200078feaff */
[----:B------:R-:W-:Y:S01]  /*106c0*/  IMAD.WIDE.U32 R10, R24, UR4, R10 ;  /* 0x00000004180a7c25 */ /* 0x000fe2000f8e000a */
[----:B------:R-:W-:-:S02]  /*106d0*/  SHF.R.S32.HI R15, RZ, 0x1f, R14 ;  /* 0x0000001fff0f7819 */ /* 0x000fc4000001140e */
[----:B------:R-:W-:Y:S02]  /*106e0*/  SHF.R.S32.HI R3, RZ, 0x3, R12 ;  /* 0x00000003ff037819 */ /* 0x000fe4000001140c */
[----:B------:R-:W-:Y:S02]  /*106f0*/  SHF.R.S32.HI R2, RZ, 0x1f, R24 ;  /* 0x0000001fff027819 */ /* 0x000fe40000011418 */
[----:B------:R-:W-:Y:S01]  /*10700*/  LEA.HI.SX32 R9, R12, 0x10, 0x1d ;  /* 0x000000100c097811 */ /* 0x000fe200078feaff */
[----:B---3--:R-:W-:-:S04]  /*10710*/  IMAD.WIDE R14, R4, 0x80, R14 ;  /* 0x00000080040e7825 */ /* 0x008fc800078e020e */
[----:B----4-:R-:W-:-:S05]  /*10720*/  IMAD R0, R13, -0x80, R0 ;  /* 0xffffff800d007824 */ /* 0x010fca00078e0200 */
[-C--:B------:R-:W-:Y:S02]  /*10730*/  ISETP.GE.OR P4, PT, R5, R0.reuse, P0 ;  /* 0x000000000500720c */ /* 0x080fe40000786670 */
[C---:B------:R-:W-:Y:S02]  /*10740*/  LEA.HI.SX32 R5, R12.reuse, 0x50, 0x1d ;  /* 0x000000500c057811 */ /* 0x040fe400078feaff */
[-C--:B------:R-:W-:Y:S02]  /*10750*/  ISETP.GE.OR P3, PT, R7, R0.reuse, P0 ;  /* 0x000000000700720c */ /* 0x080fe40000766670 */
[-C--:B------:R-:W-:Y:S02]  /*10760*/  ISETP.GE.OR P6, PT, R5, R0.reuse, P0 ;  /* 0x000000000500720c */ /* 0x080fe400007c6670 */
[----:B------:R3:W4:Y:S01]  /*10770*/  LDS.128 R4, [R37] ;  /* 0x0000000025047984 */ /* 0x0007220000000c00 */
[----:B------:R-:W-:Y:S02]  /*10780*/  ISETP.GE.OR P1, PT, R3, R0, P0 ;  /* 0x000000000300720c */ /* 0x000fe40000726670 */
[----:B------:R-:W-:-:S02]  /*10790*/  LEA.HI.SX32 R3, R12, 0x40, 0x1d ;  /* 0x000000400c037811 */ /* 0x000fc400078feaff */
[-C--:B------:R-:W-:Y:S02]  /*107a0*/  ISETP.GE.OR P2, PT, R9, R0.reuse, P0 ;  /* 0x000000000900720c */ /* 0x080fe40000746670 */
[----:B------:R-:W-:Y:S01]  /*107b0*/  ISETP.GE.OR P5, PT, R3, R0, P0 ;  /* 0x000000000300720c */ /* 0x000fe200007a6670 */
[----:B------:R-:W-:Y:S01]  /*107c0*/  IMAD R3, R2, UR4, RZ ;  /* 0x0000000402037c24 */ /* 0x000fe2000f8e02ff */
[----:B------:R-:W-:-:S03]  /*107d0*/  LEA.HI.SX32 R9, R12, 0x70, 0x1d ;  /* 0x000000700c097811 */ /* 0x000fc600078feaff */
[----:B------:R-:W-:Y:S01]  /*107e0*/  IMAD R2, R24, UR5, R3 ;  /* 0x0000000518027c24 */ /* 0x000fe2000f8e0203 */
[----:B------:R-:W-:-:S03]  /*107f0*/  LEA.HI.SX32 R3, R12, 0x60, 0x1d ;  /* 0x000000600c037811 */ /* 0x000fc600078feaff */
        /* <DEDUP_REMOVED lines=11> */
[----:B----4-:R4:W-:Y:S02]  /*108b0*/  STG.E.128 desc[UR20][R22.64], R4 ;  /* 0x0000000416007986 */ /* 0x0109e4000c101d14 */
.L_x_1617:
[----:B------:R-:W-:Y:S05]  /*108c0*/  BSYNC B0 ;  /* 0x0000000000007941 */ /* 0x000fea0003800000 */
.L_x_1616:
[----:B----4-:R4:W1:Y:S01]  /*108d0*/  LDS.128 R4, [R37+0x800] ;  /* 0x0008000025047984 */ /* 0x0108620000000c00 */
[-C--:B------:R-:W-:Y:S01]  /*108e0*/  ISETP.GE.OR P1, PT, R3, R0.reuse, P0 ;  /* 0x000000000300720c */ /* 0x080fe20000726670 */
[----:B------:R-:W-:Y:S01]  /*108f0*/  BSSY B0, `(.L_x_1618) ;  /* 0x0000011000007945 */ /* 0x000fe20003800000 */
[----:B------:R-:W-:-:S04]  /*10900*/  ISETP.GE.OR P0, PT, R9, R0, P0 ;  /* 0x000000000900720c */ /* 0x000fc80000706670 */
[----:B------:R-:W-:Y:S01]  /*10910*/  P2R R3, PR, RZ, 0x1 ;  /* 0x00000001ff037803 */ /* 0x000fe20000000000 */
[----:B------:R-:W-:Y:S08]  /*10920*/  @P2 BRA `(.L_x_1619) ;  /* 0x0000000000342947 */ /* 0x000ff00003800000 */
        /* <DEDUP_REMOVED lines=13> */
.L_x_1619:
[----:B------:R-:W-:Y:S05]  /*10a00*/  BSYNC B0 ;  /* 0x0000000000007941 */ /* 0x000fea0003800000 */
.L_x_1618:
        /* <DEDUP_REMOVED lines=16> */
.L_x_1621:
[----:B------:R-:W-:Y:S05]  /*10b10*/  BSYNC B0 ;  /* 0x0000000000007941 */ /* 0x000fea0003800000 */
.L_x_1620:
        /* <DEDUP_REMOVED lines=16> */
.L_x_1623:
[----:B------:R-:W-:Y:S05]  /*10c20*/  BSYNC B0 ;  /* 0x0000000000007941 */ /* 0x000fea0003800000 */
.L_x_1622:
        /* <DEDUP_REMOVED lines=16> */
.L_x_1625:
[----:B------:R-:W-:Y:S05]  /*10d30*/  BSYNC B0 ;  /* 0x0000000000007941 */ /* 0x000fea0003800000 */
.L_x_1624:
        /* <DEDUP_REMOVED lines=16> */
.L_x_1627:
[----:B------:R-:W-:Y:S05]  /*10e40*/  BSYNC B0 ;  /* 0x0000000000007941 */ /* 0x000fea0003800000 */
.L_x_1626:
        /* <DEDUP_REMOVED lines=16> */
.L_x_1629:
[----:B------:R-:W-:Y:S05]  /*10f50*/  BSYNC B0 ;  /* 0x0000000000007941 */ /* 0x000fea0003800000 */
.L_x_1628:
[----:B------:R-:W-:-:S13]  /*10f60*/  ISETP.NE.AND P0, PT, R3, RZ, PT ;  /* 0x000000ff0300720c */ /* 0x000fda0003f05270 */
        /* <DEDUP_REMOVED lines=15> */
.L_x_1570:
[----:B------:R-:W2:Y:S01]  /*11060*/  LDL R16, [R1+0x70] ;  /* 0x0000700001107983 */ /* 0x000ea20000100800 */
[----:B------:R-:W1:Y:S01]  /*11070*/  LDC.U8 R2, c[0x0][0x3d9] ;  /* 0x0000f640ff027b82 */ /* 0x000e620000000000 */
[----:B------:R-:W-:-:S04]  /*11080*/  LEA.HI R10, R14, R123, RZ, 0x3 ;  /* 0x0000007b0e0a7211 */ /* 0x000fc800078f18ff */
[----:B------:R-:W-:-:S03]  /*11090*/  LOP3.LUT R12, R10, 0xfffffff8, RZ, 0xc0, !PT ;  /* 0xfffffff80a0c7812 */ /* 0x000fc600078ec0ff */
[----:B------:R-:W3:Y:S02]  /*110a0*/  LDC.U8 R0, c[0x0][0x3d8] ;  /* 0x0000f600ff007b82 */ /* 0x000ee40000000000 */
[----:B------:R-:W-:Y:S01]  /*110b0*/  IMAD.IADD R123, R123, 0x1, -R12 ;  /* 0x000000017b7b7824 */ /* 0x000fe200078e0a0c */
[----:B-1----:R-:W-:Y:S02]  /*110c0*/  ISETP.NE.AND P2, PT, R2, RZ, PT ;  /* 0x000000ff0200720c */ /* 0x002fe40003f45270 */
[----:B---3--:R-:W-:-:S04]  /*110d0*/  ISETP.NE.AND P1, PT, R0, RZ, PT ;  /* 0x000000ff0000720c */ /* 0x008fc80003f25270 */
[----:B------:R-:W-:-:S07]  /*110e0*/  ISETP.EQ.AND P1, PT, R2, RZ, P1 ;  /* 0x000000ff0200720c */ /* 0x000fce0000f22270 */
[----:B------:R-:W1:Y:S08]  /*110f0*/  @P2 LDC.64 R2, c[0x0][0x2c0] ;  /* 0x0000b000ff022b82 */ /* 0x000e700000000a00 */
[----:B------:R-:W3:Y:S01]  /*11100*/  @P1 LDC R9, c[0x0][0x2c4] ;  /* 0x0000b100ff091b82 */ /* 0x000ee20000000800 */
[----:B-1----:R-:W-:-:S07]  /*11110*/  @P2 IMAD R2, R3, R2, RZ ;  /* 0x0000000203022224 */ /* 0x002fce00078e02ff */
[----:B------:R-:W1:Y:S01]  /*11120*/  @P2 LDC R3, c[0x0][0x2c0] ;  /* 0x0000b000ff032b82 */ /* 0x000e620000000800 */
[C---:B--2---:R-:W-:Y:S02]  /*11130*/  ISETP.NE.AND P0, PT, R16.reuse, -0x1, PT ;  /* 0xffffffff1000780c */ /* 0x044fe40003f05270 */
[----:B------:R-:W-:-:S11]  /*11140*/  ISETP.NE.OR P3, PT, R16, -0x1, !P1 ;  /* 0xffffffff1000780c */ /* 0x000fd60004f65670 */
[----:B------:R-:W2:Y:S01]  /*11150*/  @!P0 LDC.64 R4, c[0x0][0x290] ;  /* 0x0000a400ff048b82 */ /* 0x000ea20000000a00 */
[----:B------:R-:W-:-:S07]  /*11160*/  @!P0 SHF.R.S32.HI R11, RZ, 0x1f, R132 ;  /* 0x0000001fff0b8819 */ /* 0x000fce0000011484 */
[----:B------:R-:W4:Y:S01]  /*11170*/  @P0 LDC.64 R6, c[0x0][0x298] ;  /* 0x0000a600ff060b82 */ /* 0x000f220000000a00 */
[-C--:B--2---:R-:W-:Y:S02]  /*11180*/  @!P0 IMAD R8, R11, R4.reuse, RZ ;  /* 0x000000040b088224 */ /* 0x084fe400078e02ff */
[----:B------:R-:W-:-:S04]  /*11190*/  @!P0 IMAD.WIDE.U32 R12, R132, R4, RZ ;  /* 0x00000004840c8225 */ /* 0x000fc800078e00ff */
[----:B------:R-:W-:Y:S02]  /*111a0*/  @!P0 IMAD R5, R132, R5, R8 ;  /* 0x0000000584058224 */ /* 0x000fe400078e0208 */
[----:B----4-:R-:W-:-:S04]  /*111b0*/  @P0 IMAD.WIDE.U32 R14, R16, R6, RZ ;  /* 0x00000006100e0225 */ /* 0x010fc800078e00ff */
[----:B------:R-:W-:Y:S02]  /*111c0*/  @P0 IMAD R7, R16, R7, R15 ;  /* 0x0000000710070224 */ /* 0x000fe400078e020f */
[----:B------:R-:W-:Y:S01]  /*111d0*/  @P2 IMAD.MOV.U32 R11, RZ, RZ, 0x1 ;  /* 0x00000001ff0b2424 */ /* 0x000fe200078e00ff */
[----:B-1-3--:R-:W-:Y:S06]  /*111e0*/  @P2 BRA `(.L_x_1630) ;  /* 0x0000000000182947 */ /* 0x00afec0003800000 */
[----:B------:R-:W1:Y:S01]  /*111f0*/  LDC R2, c[0x0][0x2c4] ;  /* 0x0000b100ff027b82 */ /* 0x000e620000000800 */
[----:B------:R-:W-:Y:S02]  /*11200*/  ISETP.NE.AND P2, PT, R0, RZ, PT ;  /* 0x000000ff0000720c */ /* 0x000fe40003f45270 */
[----:B------:R-:W-:-:S05]  /*11210*/  MOV R3, 0x1 ;  /* 0x0000000100037802 */ /* 0x000fca0000000f00 */
[----:B------:R-:W2:Y:S08]  /*11220*/  LDC R11, c[0x0][0x270] ;  /* 0x00009c00ff0b7b82 */ /* 0x000eb00000000800 */
[----:B-1----:R-:W2:Y:S02]  /*11230*/  @P2 LDC R2, c[0x0][0x2e4] ;  /* 0x0000b900ff022b82 */ /* 0x002ea40000000800 */
[----:B--2---:R-:W-:-:S07]  /*11240*/  IMAD R11, R2, R11, RZ ;  /* 0x0000000b020b7224 */ /* 0x004fce00078e02ff */
.L_x_1630:
[----:B------:R-:W2:Y:S01]  /*11250*/  LDL.LU R6, [R1+0x78] ;  /* 0x0000780001067983 */ /* 0x000ea20000300800 */
[----:B------:R-:W-:Y:S01]  /*11260*/  IMAD R0, R132, R11, RZ ;  /* 0x0000000b84007224 */ /* 0x000fe200078e02ff */
[----:B------:R-:W-:Y:S01]  /*11270*/  SHF.R.S32.HI R10, RZ, 0x3, R10 ;  /* 0x00000003ff0a7819 */ /* 0x000fe2000001140a */
[----:B------:R-:W-:Y:S01]  /*11280*/  @!P0 IMAD.IADD R7, R13, 0x1, R5 ;  /* 0x000000010d078824 */ /* 0x000fe200078e0205 */
[----:B------:R-:W1:Y:S01]  /*11290*/  S2R R15, SR_CTAID.X ;  /* 0x00000000000f7919 */ /* 0x000e620000002500 */
[----:B------:R-:W-:Y:S01]  /*112a0*/  @!P0 IMAD.MOV.U32 R14, RZ, RZ, R12 ;  /* 0x000000ffff0e8224 */ /* 0x000fe200078e000c */
[----:B------:R-:W-:Y:S01]  /*112b0*/  SEL R4, R0, RZ, !P1 ;  /* 0x000000ff00047207 */ /* 0x000fe20004800000 */
[----:B------:R-:W-:Y:S01]  /*112c0*/  IMAD.SHL.U32 R5, R123, 0x8, RZ ;  /* 0x000000087b057824 */ /* 0x000fe200078e00ff */
[----:B------:R-:W-:Y:S01]  /*112d0*/  ULDC UR4, c[0x0][0x2d0] ;  /* 0x0000b40000047ab9 */ /* 0x000fe20000000800 */
[----:B------:R-:W-:Y:S01]  /*112e0*/  @!P3 IMAD R16, R132, R9, RZ ;  /* 0x000000098410b224 */ /* 0x000fe200078e02ff */
[----:B------:R-:W-:Y:S01]  /*112f0*/  @!P1 CS2R R8, SRZ ;  /* 0x0000000000089805 */ /* 0x000fe2000001ff00 */
[----:B------:R-:W-:Y:S01]  /*11300*/  IMAD R11, R128, R3, RZ ;  /* 0x00000003800b7224 */ /* 0x000fe200078e02ff */
[----:B------:R-:W-:Y:S01]  /*11310*/  IADD3 R22, P0, R5, R14, RZ ;  /* 0x0000000e05167210 */ /* 0x000fe20007f1e0ff */
[----:B------:R-:W-:Y:S01]  /*11320*/  IMAD R2, R129, R2, R4 ;  /* 0x0000000281027224 */ /* 0x000fe200078e0204 */
[----:B------:R3:W-:Y:S01]  /*11330*/  @!P3 STL [R1+0x70], R16 ;  /* 0x000070100100b387 */ /* 0x0007e20000100800 */
[--C-:B------:R-:W-:Y:S01]  /*11340*/  @P1 IMAD.MOV.U32 R8, RZ, RZ, R16.reuse ;  /* 0x000000ffff081224 */ /* 0x100fe200078e0010 */
[----:B------:R-:W-:Y:S01]  /*11350*/  LEA.HI.X.SX32 R23, R5, R7, 0x1, P0 ;  /* 0x0000000705177211 */ /* 0x000fe200000f0eff */
[----:B------:R-:W-:Y:S01]  /*11360*/  VIADD R7, R10, 0x20 ;  /* 0x000000200a077836 */ /* 0x000fe20000000000 */
[----:B------:R-:W-:Y:S01]  /*11370*/  @P1 SHF.R.S32.HI R9, RZ, 0x1f, R16 ;  /* 0x0000001fff091819 */ /* 0x000fe20000011410 */
[----:B------:R-:W-:Y:S01]  /*11380*/  BSSY B0, `(.L_x_1631) ;  /* 0x0000023000007945 */ /* 0x000fe20003800000 */
[----:B------:R-:W-:-:S02]  /*11390*/  IADD3 R4, P2, P1, R11, R8, R2 ;  /* 0x000000080b047210 */ /* 0x000fc4000795e002 */
[----:B------:R-:W-:Y:S01]  /*113a0*/  ISETP.GE.AND P3, PT, R5, UR4, PT ;  /* 0x0000000405007c0c */ /* 0x000fe2000bf66270 */
[----:B------:R-:W-:Y:S01]  /*113b0*/  ULDC.64 UR4, c[0x0][0x2a0] ;  /* 0x0000a80000047ab9 */ /* 0x000fe20000000a00 */
[----:B------:R-:W-:Y:S01]  /*113c0*/  SHF.R.S32.HI R13, RZ, 0x1f, R11 ;  /* 0x0000001fff0d7819 */ /* 0x000fe2000001140b */
[C---:B------:R-:W-:Y:S01]  /*113d0*/  VIADD R5, R10.reuse, 0x30 ;  /* 0x000000300a057836 */ /* 0x040fe20000000000 */
[----:B------:R-:W-:Y:S01]  /*113e0*/  SHF.R.S32.HI R8, RZ, 0x1f, R2 ;  /* 0x0000001fff087819 */ /* 0x000fe20000011402 */
[----:B------:R-:W-:Y:S01]  /*113f0*/  IMAD.WIDE.U32 R22, R129, UR4, R22 ;  /* 0x0000000481167c25 */ /* 0x000fe2000f8e0016 */
[----:B------:R-:W-:Y:S02]  /*11400*/  SHF.R.S32.HI R11, RZ, 0x1f, R10 ;  /* 0x0000001fff0b7819 */ /* 0x000fe4000001140a */
[----:B------:R-:W-:Y:S01]  /*11410*/  IADD3.X R2, R13, R9, R8, P2, P1 ;  /* 0x000000090d027210 */ /* 0x000fe200017e2408 */
[----:B------:R-:W-:Y:S01]  /*11420*/  VIADD R9, R10, 0x10 ;  /* 0x000000100a097836 */ /* 0x000fe20000000000 */
[----:B------:R-:W-:Y:S01]  /*11430*/  SHF.R.S32.HI R8, RZ, 0x1f, R129 ;  /* 0x0000001fff087819 */ /* 0x000fe20000011481 */
[----:B-1----:R-:W-:-:S04]  /*11440*/  IMAD.WIDE R24, R15, 0x80, R10 ;  /* 0x000000800f187825 */ /* 0x002fc800078e020a */
[----:B------:R-:W-:-:S04]  /*11450*/  IMAD R8, R8, UR4, RZ ;  /* 0x0000000408087c24 */ /* 0x000fc8000f8e02ff */
[----:B------:R-:W-:-:S04]  /*11460*/  IMAD R27, R129, UR5, R8 ;  /* 0x00000005811b7c24 */ /* 0x000fc8000f8e0208 */
[----:B------:R-:W-:Y:S02]  /*11470*/  IMAD.IADD R27, R27, 0x1, R23 ;  /* 0x000000011b1b7824 */ /* 0x000fe400078e0217 */
[----:B--2---:R-:W-:-:S05]  /*11480*/  IMAD.IADD R0, R6, 0x1, -R128 ;  /* 0x0000000106007824 */ /* 0x004fca00078e0a80 */
[CC--:B------:R-:W-:Y:S02]  /*11490*/  ISETP.GE.AND P0, PT, R10.reuse, R0.reuse, PT ;  /* 0x000000000a00720c */ /* 0x0c0fe40003f06270 */
[-C--:B------:R-:W-:Y:S02]  /*114a0*/  ISETP.GE.AND P6, PT, R9, R0.reuse, PT ;  /* 0x000000000900720c */ /* 0x080fe40003fc6270 */
[----:B------:R-:W-:Y:S02]  /*114b0*/  P2R R6, PR, RZ, 0x1 ;  /* 0x00000001ff067803 */ /* 0x000fe40000000000 */
[-C--:B------:R-:W-:Y:S02]  /*114c0*/  ISETP.GE.OR P0, PT, R10, R0.reuse, P3 ;  /* 0x000000000a00720c */ /* 0x080fe40001f06670 */
[-C--:B------:R-:W-:Y:S02]  /*114d0*/  ISETP.GE.AND P5, PT, R7, R0.reuse, PT ;  /* 0x000000000700720c */ /* 0x080fe40003fa6270 */
[----:B------:R-:W-:-:S02]  /*114e0*/  ISETP.GE.AND P4, PT, R5, R0, PT ;  /* 0x000000000500720c */ /* 0x000fc40003f86270 */
[----:B------:R-:W-:-:S07]  /*114f0*/  ISETP.GE.OR P1, PT, R9, R0, P3 ;  /* 0x000000000900720c */ /* 0x000fce0001f26670 */
[----:B---3--:R-:W-:Y:S06]  /*11500*/  @P0 BRA `(.L_x_1632) ;  /* 0x0000000000280947 */ /* 0x008fec0003800000 */
        /* <DEDUP_REMOVED lines=10> */
.L_x_1632:
[----:B------:R-:W-:Y:S05]  /*115b0*/  BSYNC B0 ;  /* 0x0000000000007941 */ /* 0x000fea0003800000 */
.L_x_1631:
[----:B------:R-:W-:Y:S01]  /*115c0*/  BSSY B0, `(.L_x_1633) ;  /* 0x0000010000007945 */ /* 0x000fe20003800000 */
[----:B------:R-:W-:-:S03]  /*115d0*/  ISETP.GE.OR P2, PT, R7, R0, P3 ;  /* 0x000000000700720c */ /* 0x000fc60001f46670 */
        /* <DEDUP_REMOVED lines=14> */
.L_x_1634:
[----:B------:R-:W-:Y:S05]  /*116c0*/  BSYNC B0 ;  /* 0x0000000000007941 */ /* 0x000fea0003800000 */
.L_x_1633:
[----:B------:R-:W-:Y:S01]  /*116d0*/  BSSY B0, `(.L_x_1635) ;  /* 0x0000011000007945 */ /* 0x000fe20003800000 */
[----:B------:R-:W-:Y:S02]  /*116e0*/  ISETP.GE.OR P1, PT, R5, R0, P3 ;  /* 0x000000000500720c */ /* 0x000fe40001f26670 */
[----:B------:R-:W-:Y:S01]  /*116f0*/  IADD3 R21, R10, 0x40, RZ ;  /* 0x000000400a157810 */ /* 0x000fe20007ffe0ff */
[----:B------:R-:W-:Y:S05]  /*11700*/  @P2 BRA `(.L_x_1636) ;  /* 0x0000000000342947 */ /* 0x000fea0003800000 */
        /* <DEDUP_REMOVED lines=13> */
.L_x_1636:
[----:B------:R-:W-:Y:S05]  /*117e0*/  BSYNC B0 ;  /* 0x0000000000007941 */ /* 0x000fea0003800000 */
.L_x_1635:
[----:B------:R-:W-:Y:S01]  /*117f0*/  BSSY B0, `(.L_x_1637) ;  /* 0x0000010000007945 */ /* 0x000fe20003800000 */
[----:B------:R-:W-:-:S03]  /*11800*/  ISETP.GE.OR P2, PT, R21, R0, P3 ;  /* 0x000000001500720c */ /* 0x000fc60001f46670 */
[----:B------:R-:W-:Y:S10]  /*11810*/  @P1 BRA `(.L_x_1638) ;  /* 0x0000000000341947 */ /* 0x000ff40003800000 */
[----:B-123--:R-:W-:Y:S01]  /*11820*/  IADD3 R13, P0, R24, 0x30, RZ ;  /* 0x00000030180d7810 */ /* 0x00efe20007f1e0ff */
        /* <DEDUP_REMOVED lines=12> */
.L_x_1638:
[----:B------:R-:W-:Y:S05]  /*118f0*/  BSYNC B0 ;  /* 0x0000000000007941 */ /* 0x000fea0003800000 */
.L_x_1637:
[----:B------:R-:W-:Y:S01]  /*11900*/  BSSY B0, `(.L_x_1639) ;  /* 0x0000013000007945 */ /* 0x000fe20003800000 */
[----:B------:R-:W-:Y:S01]  /*11910*/  ISETP.GE.AND P1, PT, R21, R0, PT ;  /* 0x000000001500720c */ /* 0x000fe20003f26270 */
[C---:B------:R-:W-:Y:S01]  /*11920*/  VIADD R19, R10.reuse, 0x50 ;  /* 0x000000500a137836 */ /* 0x040fe20000000000 */
[C---:B------:R-:W-:Y:S01]  /*11930*/  IADD3 R17, R10.reuse, 0x60, RZ ;  /* 0x000000600a117810 */ /* 0x040fe20007ffe0ff */
[----:B-1234-:R-:W-:Y:S01]  /*11940*/  VIADD R13, R10, 0x70 ;  /* 0x000000700a0d7836 */ /* 0x01efe20000000000 */
        /* <DEDUP_REMOVED lines=14> */
.L_x_1640:
[----:B------:R-:W-:Y:S05]  /*11a30*/  BSYNC B0 ;  /* 0x0000000000007941 */ /* 0x000fea0003800000 */
.L_x_1639:
        /* <DEDUP_REMOVED lines=11> */
[----:B-1----:R-:W-:Y:S02]  /*11af0*/  P2R R14, PR, RZ, 0x10 ;  /* 0x00000010ff0e7803 */ /* 0x002fe40000000000 */
[----:B------:R-:W-:-:S02]  /*11b00*/  P2R R12, PR, RZ, 0x4 ;  /* 0x00000004ff0c7803 */ /* 0x000fc40000000000 */
[----:B------:R-:W-:-:S03]  /*11b10*/  P2R R8, PR, RZ, 0x2 ;  /* 0x00000002ff087803 */ /* 0x000fc60000000000 */
        /* <DEDUP_REMOVED lines=14> */
.L_x_1642:
[----:B------:R-:W-:Y:S05]  /*11c00*/  BSYNC B0 ;  /* 0x0000000000007941 */ /* 0x000fea0003800000 */
.L_x_1641:
[-C--:B------:R-:W-:Y:S01]  /*11c10*/  ISETP.GE.AND P0, PT, R17, R0.reuse, PT ;  /* 0x000000001100720c */ /* 0x080fe20003f06270 */
[----:B------:R-:W-:Y:S01]  /*11c20*/  BSSY B0, `(.L_x_1643) ;  /* 0x0000012000007945 */ /* 0x000fe20003800000 */
[-C--:B------:R-:W-:Y:S02]  /*11c30*/  ISETP.GE.OR P1, PT, R13, R0.reuse, P3 ;  /* 0x000000000d00720c */ /* 0x080fe40001f26670 */
[----:B------:R-:W-:Y:S02]  /*11c40*/  ISETP.NE.OR P4, PT, R123, RZ, P0 ;  /* 0x000000ff7b00720c */ /* 0x000fe40000785670 */
[----:B------:R-:W-:-:S13]  /*11c50*/  ISETP.GE.OR P0, PT, R17, R0, P3 ;  /* 0x000000001100720c */ /* 0x000fda0001f06670 */
        /* <DEDUP_REMOVED lines=14> */
.L_x_1644:
[----:B------:R-:W-:Y:S05]  /*11d40*/  BSYNC B0 ;  /* 0x0000000000007941 */ /* 0x000fea0003800000 */
.L_x_1643:
[----:B------:R-:W-:Y:S01]  /*11d50*/  ISETP.GE.AND P0, PT, R13, R0, PT ;  /* 0x000000000d00720c */ /* 0x000fe20003f06270 */
[----:B------:R-:W-:Y:S03]  /*11d60*/  BSSY B0, `(.L_x_1645) ;  /* 0x000000f000007945 */ /* 0x000fe60003800000 */
[----:B------:R-:W-:Y:S01]  /*11d70*/  ISETP.NE.OR P2, PT, R123, RZ, P0 ;  /* 0x000000ff7b00720c */ /* 0x000fe20000745670 */
[----:B------:R-:W-:-:S12]  /*11d80*/  @P1 BRA `(.L_x_1646) ;  /* 0x0000000000301947 */ /* 0x000fd80003800000 */
        /* <DEDUP_REMOVED lines=12> */
.L_x_1646:
[----:B------:R-:W-:Y:S05]  /*11e50*/  BSYNC B0 ;  /* 0x0000000000007941 */ /* 0x000fea0003800000 */
.L_x_1645:
[----:B------:R-:W-:Y:S01]  /*11e60*/  ISETP.NE.AND P0, PT, R16, RZ, PT ;  /* 0x000000ff1000720c */ /* 0x000fe20003f05270 */
[----:B------:R-:W-:-:S12]  /*11e70*/  BSSY B0, `(.L_x_1647) ;  /* 0x000000a000007945 */ /* 0x000fd80003800000 */
[----:B------:R-:W-:Y:S05]  /*11e80*/  @P0 BRA `(.L_x_1648) ;  /* 0x0000000000200947 */ /* 0x000fea0003800000 */
[----:B------:R-:W-:Y:S01]  /*11e90*/  IMAD R15, R10, R3, RZ ;  /* 0x000000030a0f7224 */ /* 0x000fe200078e02ff */
[----:B------:R-:W-:-:S04]  /*11ea0*/  ULDC.64 UR4, c[0x0][0x2b0] ;  /* 0x0000ac0000047ab9 */ /* 0x000fc80000000a00 */
[----:B------:R-:W-:-:S04]  /*11eb0*/  IADD3 R11, P0, R15, R4, RZ ;  /* 0x000000040f0b7210 */ /* 0x000fc80007f1e0ff */
[----:B------:R-:W-:Y:S01]  /*11ec0*/  LEA.HI.X.SX32 R0, R15, R2, 0x1, P0 ;  /* 0x000000020f007211 */ /* 0x000fe200000f0eff */
[----:B------:R-:W-:Y:S01]  /*11ed0*/  IMAD.MOV.U32 R15, RZ, RZ, 0x7f800000 ;  /* 0x7f800000ff0f7424 */ /* 0x000fe200078e00ff */
[----:B------:R-:W-:-:S04]  /*11ee0*/  LEA R10, P0, R11, UR4, 0x2 ;  /* 0x000000040b0a7c11 */ /* 0x000fc8000f8010ff */
[----:B------:R-:W-:-:S05]  /*11ef0*/  LEA.HI.X R11, R11, UR5, R0, 0x2, P0 ;  /* 0x000000050b0b7c11 */ /* 0x000fca00080f1400 */
[----:B------:R4:W-:Y:S04]  /*11f00*/  STG.E desc[UR20][R10.64], R15 ;  /* 0x0000000f0a007986 */ /* 0x0009e8000c101914 */
.L_x_1648:
[----:B------:R-:W-:Y:S05]  /*11f10*/  BSYNC B0 ;  /* 0x0000000000007941 */ /* 0x000fea0003800000 */
.L_x_1647:
[----:B------:R-:W-:Y:S04]  /*11f20*/  BSSY B0, `(.L_x_1649) ;  /* 0x000000a000007945 */ /* 0x000fe80003800000 */
[----:B------:R-:W-:Y:S05]  /*11f30*/  @P6 BRA `(.L_x_1650) ;  /* 0x0000000000206947 */ /* 0x000fea0003800000 */
[----:B----4-:R-:W-:Y:S01]  /*11f40*/  IMAD R11, R9, R3, RZ ;  /* 0x00000003090b7224 */ /* 0x010fe200078e02ff */
[----:B------:R-:W-:-:S04]  /*11f50*/  ULDC.64 UR4, c[0x0][0x2b0] ;  /* 0x0000ac0000047ab9 */ /* 0x000fc80000000a00 */
[----:B------:R-:W-:-:S04]  /*11f60*/  IADD3 R9, P0, R11, R4, RZ ;  /* 0x000000040b097210 */ /* 0x000fc80007f1e0ff */
[----:B------:R-:W-:Y:S02]  /*11f70*/  LEA.HI.X.SX32 R0, R11, R2, 0x1, P0 ;  /* 0x000000020b007211 */ /* 0x000fe400000f0eff */
[----:B------:R-:W-:-:S04]  /*11f80*/  LEA R10, P0, R9, UR4, 0x2 ;  /* 0x00000004090a7c11 */ /* 0x000fc8000f8010ff */
[----:B------:R-:W-:Y:S01]  /*11f90*/  LEA.HI.X R11, R9, UR5, R0, 0x2, P0 ;  /* 0x00000005090b7c11 */ /* 0x000fe200080f1400 */
[----:B------:R-:W-:-:S05]  /*11fa0*/  IMAD.MOV.U32 R9, RZ, RZ, 0x7f800000 ;  /* 0x7f800000ff097424 */ /* 0x000fca00078e00ff */
[----:B------:R4:W-:Y:S03]  /*11fb0*/  STG.E desc[UR20][R10.64], R9 ;  /* 0x000000090a007986 */ /* 0x0009e6000c101914 */
.L_x_1650:
[----:B------:R-:W-:Y:S05]  /*11fc0*/  BSYNC B0 ;  /* 0x0000000000007941 */ /* 0x000fea0003800000 */
.L_x_1649:
[----:B------:R-:W-:Y:S04]  /*11fd0*/  BSSY B0, `(.L_x_1651) ;  /* 0x000000a000007945 */ /* 0x000fe80003800000 */
[----:B------:R-:W-:Y:S05]  /*11fe0*/  @P5 BRA `(.L_x_1652) ;  /* 0x0000000000205947 */ /* 0x000fea0003800000 */
[----:B----4-:R-:W-:Y:S01]  /*11ff0*/  IMAD R9, R7, R3, RZ ;  /* 0x0000000307097224 */ /* 0x010fe200078e02ff */
[----:B------:R-:W-:-:S04]  /*12000*/  ULDC.64 UR4, c[0x0][0x2b0] ;  /* 0x0000ac0000047ab9 */ /* 0x000fc80000000a00 */
[----:B------:R-:W-:-:S04]  /*12010*/  IADD3 R7, P0, R9, R4, RZ ;  /* 0x0000000409077210 */ /* 0x000fc80007f1e0ff */
[----:B------:R-:W-:Y:S01]  /*12020*/  LEA.HI.X.SX32 R0, R9, R2, 0x1, P0 ;  /* 0x0000000209007211 */ /* 0x000fe200000f0eff */
[----:B------:R-:W-:Y:S01]  /*12030*/  IMAD.MOV.U32 R9, RZ, RZ, 0x7f800000 ;  /* 0x7f800000ff097424 */ /* 0x000fe200078e00ff */
[----:B------:R-:W-:-:S04]  /*12040*/  LEA R6, P0, R7, UR4, 0x2 ;  /* 0x0000000407067c11 */ /* 0x000fc8000f8010ff */
[----:B------:R-:W-:-:S05]  /*12050*/  LEA.HI.X R7, R7, UR5, R0, 0x2, P0 ;  /* 0x0000000507077c11 */ /* 0x000fca00080f1400 */
[----:B------:R4:W-:Y:S04]  /*12060*/  STG.E desc[UR20][R6.64], R9 ;  /* 0x0000000906007986 */ /* 0x0009e8000c101914 */
.L_x_1652:
[----:B------:R-:W-:Y:S05]  /*12070*/  BSYNC B0 ;  /* 0x0000000000007941 */ /* 0x000fea0003800000 */
.L_x_1651:
[----:B------:R-:W-:Y:S01]  /*12080*/  ISETP.NE.AND P0, PT, R14, RZ, PT ;  /* 0x000000ff0e00720c */ /* 0x000fe20003f05270 */
[----:B------:R-:W-:-:S12]  /*12090*/  BSSY B0, `(.L_x_1653) ;  /* 0x000000a000007945 */ /* 0x000fd80003800000 */
        /* <DEDUP_REMOVED lines=9> */
.L_x_1654:
[----:B------:R-:W-:Y:S05]  /*12130*/  BSYNC B0 ;  /* 0x0000000000007941 */ /* 0x000fea0003800000 */
.L_x_1653:
[----:B------:R-:W-:Y:S01]  /*12140*/  ISETP.NE.AND P0, PT, R12, RZ, PT ;  /* 0x000000ff0c00720c */ /* 0x000fe20003f05270 */
[----:B------:R-:W-:-:S12]  /*12150*/  BSSY B0, `(.L_x_1655) ;  /* 0x000000a000007945 */ /* 0x000fd80003800000 */
[----:B------:R-:W-:Y:S05]  /*12160*/  @P0 BRA `(.L_x_1656) ;  /* 0x0000000000200947 */ /* 0x000fea0003800000 */
[----:B------:R-:W-:Y:S01]  /*12170*/  IMAD R21, R21, R3, RZ ;  /* 0x0000000315157224 */ /* 0x000fe200078e02ff */
[----:B------:R-:W-:-:S04]  /*12180*/  ULDC.64 UR4, c[0x0][0x2b0] ;  /* 0x0000ac0000047ab9 */ /* 0x000fc80000000a00 */
[----:B----4-:R-:W-:-:S04]  /*12190*/  IADD3 R5, P0, R21, R4, RZ ;  /* 0x0000000415057210 */ /* 0x010fc80007f1e0ff */
[----:B------:R-:W-:Y:S02]  /*121a0*/  LEA.HI.X.SX32 R0, R21, R2, 0x1, P0 ;  /* 0x0000000215007211 */ /* 0x000fe400000f0eff */
[----:B------:R-:W-:-:S04]  /*121b0*/  LEA R6, P0, R5, UR4, 0x2 ;  /* 0x0000000405067c11 */ /* 0x000fc8000f8010ff */
[----:B------:R-:W-:Y:S01]  /*121c0*/  LEA.HI.X R7, R5, UR5, R0, 0x2, P0 ;  /* 0x0000000505077c11 */ /* 0x000fe200080f1400 */
[----:B------:R-:W-:-:S05]  /*121d0*/  IMAD.MOV.U32 R5, RZ, RZ, 0x7f800000 ;  /* 0x7f800000ff057424 */ /* 0x000fca00078e00ff */
[----:B------:R4:W-:Y:S03]  /*121e0*/  STG.E desc[UR20][R6.64], R5 ;  /* 0x0000000506007986 */ /* 0x0009e6000c101914 */
.L_x_1656:
[----:B------:R-:W-:Y:S05]  /*121f0*/  BSYNC B0 ;  /* 0x0000000000007941 */ /* 0x000fea0003800000 */
.L_x_1655:
        /* <DEDUP_REMOVED lines=11> */
.L_x_1658:
[----:B------:R-:W-:Y:S05]  /*122b0*/  BSYNC B0 ;  /* 0x0000000000007941 */ /* 0x000fea0003800000 */
.L_x_1657:
[----:B------:R-:W-:Y:S04]  /*122c0*/  BSSY B0, `(.L_x_1659) ;  /* 0x000000a000007945 */ /* 0x000fe80003800000 */
        /* <DEDUP_REMOVED lines=9> */
.L_x_1660:
[----:B------:R-:W-:Y:S05]  /*12360*/  BSYNC B0 ;  /* 0x0000000000007941 */ /* 0x000fea0003800000 */
.L_x_1659:
[----:B------:R-:W-:Y:S05]  /*12370*/  @P2 EXIT ;  /* 0x000000000000294d */ /* 0x000fea0003800000 */
[----:B------:R-:W-:Y:S01]  /*12380*/  IMAD R3, R13, R3, RZ ;  /* 0x000000030d037224 */ /* 0x000fe200078e02ff */
[----:B------:R-:W-:Y:S01]  /*12390*/  ULDC.64 UR4, c[0x0][0x2b0] ;  /* 0x0000ac0000047ab9 */ /* 0x000fe20000000a00 */
[----:B----4-:R-:W-:-:S03]  /*123a0*/  IMAD.MOV.U32 R5, RZ, RZ, 0x7f800000 ;  /* 0x7f800000ff057424 */ /* 0x010fc600078e00ff */
[----:B------:R-:W-:-:S04]  /*123b0*/  IADD3 R4, P0, R3, R4, RZ ;  /* 0x0000000403047210 */ /* 0x000fc80007f1e0ff */
[----:B------:R-:W-:Y:S02]  /*123c0*/  LEA.HI.X.SX32 R3, R3, R2, 0x1, P0 ;  /* 0x0000000203037211 */ /* 0x000fe400000f0eff */
[----:B------:R-:W-:-:S04]  /*123d0*/  LEA R2, P0, R4, UR4, 0x2 ;  /* 0x0000000404027c11 */ /* 0x000fc8000f8010ff */
[----:B------:R-:W-:-:S05]  /*123e0*/  LEA.HI.X R3, R4, UR5, R3, 0x2, P0 ;  /* 0x0000000504037c11 */ /* 0x000fca00080f1403 */
[----:B------:R-:W-:Y:S01]  /*123f0*/  STG.E desc[UR20][R2.64], R5 ;  /* 0x0000000502007986 */ /* 0x000fe2000c101914 */
[----:B------:R-:W-:Y:S05]  /*12400*/  EXIT ;  /* 0x000000000000794d */ /* 0x000fea0003800000 */
.L_x_1661:
        /* <DEDUP_REMOVED lines=15> */
.L_x_2591:


//--------------------- .text._ZN5flash16flash_fwd_kernelI23Flash_fwd_kernel_traitsILi64ELi128ELi64ELi4ELb0ELb0EN7cutlass6half_tE19Flash_kernel_traitsILi64ELi128ELi64ELi4ES3_EELb0ELb0ELb0ELb0ELb0ELb0ELb1ELb0EEEvNS_16Flash_fwd_paramsE --------------------------
	.section	.text._ZN5flash16flash_fwd_kernelI23Flash_fwd_kernel_traitsILi64ELi128ELi64ELi4ELb0ELb0EN7cutlass6half_tE19Flash_kernel_traitsILi64ELi128ELi64ELi4ES3_EELb0ELb0ELb0ELb0ELb0ELb0ELb1ELb0EEEvNS_16Flash_fwd_paramsE,"ax",@progbits
	.align	128
        .global         _ZN5flash16flash_fwd_kernelI23Flash_fwd_kernel_traitsILi64ELi128ELi64ELi4ELb0ELb0EN7cutlass6half_tE19Flash_kernel_traitsILi64ELi128ELi64ELi4ES3_EELb0ELb0ELb0ELb0ELb0ELb0ELb1ELb0EEEvNS_16Flash_fwd_paramsE
        .type           _ZN5flash16flash_fwd_kernelI23Flash_fwd_kernel_traitsILi64ELi128ELi64ELi4ELb0ELb0EN7cutlass6half_tE19Flash_kernel_traitsILi64ELi128ELi64ELi4ES3_EELb0ELb0ELb0ELb0ELb0ELb0ELb1ELb0EEEvNS_16Flash_fwd_paramsE,@function
        .size           _ZN5flash16flash_fwd_kernelI23Flash_fwd_kernel_traitsILi64ELi128ELi64ELi4ELb0ELb0EN7cutlass6half_tE19Flash_kernel_traitsILi64ELi128ELi64ELi4ES3_EELb0ELb0ELb0ELb0ELb0ELb0ELb1ELb0EEEvNS_16Flash_fwd_paramsE,(.L_x_2592 - _ZN5flash16flash_fwd_kernelI23Flash_fwd_kernel_traitsILi64ELi128ELi64ELi4ELb0ELb0EN7cutlass6half_tE19Flash_kernel_traitsILi64ELi128ELi64ELi4ES3_EELb0ELb0ELb0ELb0ELb0ELb0ELb1ELb0EEEvNS_16Flash_fwd_paramsE)
        .other          _ZN5flash16flash_fwd_kernelI23Flash_fwd_kernel_traitsILi64ELi128ELi64ELi4ELb0ELb0EN7cutlass6half_tE19Flash_kernel_traitsILi64ELi128ELi64ELi4ES3_EELb0ELb0ELb0ELb0ELb0ELb0ELb1ELb0EEEvNS_16Flash_fwd_paramsE,@"STO_CUDA_ENTRY STV_DEFAULT"
_ZN5flash16flash_fwd_kernelI23Flash_fwd_kernel_traitsILi64ELi128ELi64ELi4ELb0ELb0EN7cutlass6half_tE19Flash_kernel_traitsILi64ELi128ELi64ELi4ES3_EELb0ELb0ELb0ELb0ELb0ELb0ELb1ELb0EEEvNS_16Flash_fwd_paramsE:
.text._ZN5flash16flash_fwd_kernelI23Flash_fwd_kernel_traitsILi64ELi128ELi64ELi4ELb0ELb0EN7cutlass6half_tE19Flash_kernel_traitsILi64ELi128ELi64ELi4ES3_EELb0ELb0ELb0ELb0ELb0ELb0ELb1ELb0EEEvNS_16Flash_fwd_paramsE:
        /* <DEDUP_REMOVED lines=41> */
.L_x_1662:
[----:B-1----:R-:W1:Y:S02]  /*0290*/  LDC R4, c[0x0][0x2c8] ;  /* 0x0000b200ff047b82 */ /* 0x002e640000000800 */
.L_x_1663:
        /* <DEDUP_REMOVED lines=22> */
[----:B------:R-:W-:Y:S02]  /*0400*/  ISETP.NE.AND P4, PT, R31, -0x1, PT ;  /* 0xffffffff1f00780c */ /* 0x000fe40003f85270 */
[----:B------:R-:W-:Y:S02]  /*0410*/  ISETP.NE.AND P3, PT, R6, -0x1, PT ;  /* 0xffffffff0600780c */ /* 0x000fe40003f65270 */
[----:B------:R-:W-:Y:S02]  /*0420*/  SHF.R.S32.HI R27, RZ, 0x1f, R129 ;  /* 0x0000001fff1b7819 */ /* 0x000fe40000011481 */
[----:B------:R-:W-:Y:S02]  /*0430*/  IADD3 R15, -R18, R14, RZ ;  /* 0x0000000e120f7210 */ /* 0x000fe40007ffe1ff */
[----:B------:R-:W-:-:S03]  /*0440*/  LEA.HI R11, R27, R129, RZ, 0x3 ;  /* 0x000000811b0b7211 */ /* 0x000fc600078f18ff */
[----:B------:R2:W-:Y:S01]  /*0450*/  STL [R1+0x4c], R15 ;  /* 0x00004c0f01007387 */ /* 0x0005e20000100800 */
[----:B------:R-:W-:Y:S01]  /*0460*/  SHF.R.S32.HI R10, RZ, 0x3, R11 ;  /* 0x00000003ff0a7819 */ /* 0x000fe2000001140b */
[----:B------:R-:W3:Y:S03]  /*0470*/  @!P4 LDC.64 R16, c[0x0][0x228] ;  /* 0x00008a00ff10cb82 */ /* 0x000ee60000000a00 */
[C---:B------:R-:W-:Y:S01]  /*0480*/  IADD3 R5, R10.reuse, 0x70, RZ ;  /* 0x000000700a057810 */ /* 0x040fe20007ffe0ff */
[----:B------:R-:W-:-:S03]  /*0490*/  VIADD R4, R10, 0x40 ;  /* 0x000000400a047836 */ /* 0x000fc60000000000 */
[-C--:B------:R-:W-:Y:S01]  /*04a0*/  ISETP.GE.AND P1, PT, R5, R15.reuse, PT ;  /* 0x0000000f0500720c */ /* 0x080fe20003f26270 */
[----:B------:R-:W4:Y:S01]  /*04b0*/  @P3 LDC.64 R144, c[0x0][0x250] ;  /* 0x00009400ff903b82 */ /* 0x000f220000000a00 */
[----:B------:R-:W-:Y:S02]  /*04c0*/  ISETP.GE.AND P0, PT, R4, R15, PT ;  /* 0x0000000f0400720c */ /* 0x000fe40003f06270 */
[----:B-1----:R-:W-:Y:S02]  /*04d0*/  IABS R0, R29 ;  /* 0x0000001d00007213 */ /* 0x002fe40000000000 */
[C---:B------:R-:W-:Y:S01]  /*04e0*/  @P3 IADD3 R4, R8.reuse, R6, RZ ;  /* 0x0000000608043210 */ /* 0x040fe20007ffe0ff */
[----:B------:R-:W-:Y:S02]  /*04f0*/  @P3 IMAD.IADD R6, R8, 0x1, R6 ;  /* 0x0000000108063824 */ /* 0x000fe400078e0206 */
[----:B------:R-:W-:Y:S01]  /*0500*/  IMAD.MOV.U32 R26, RZ, RZ, R0 ;  /* 0x000000ffff1a7224 */ /* 0x000fe200078e0000 */
[----:B------:R-:W1:Y:S01]  /*0510*/  @P3 LDC.64 R46, c[0x0][0x248] ;  /* 0x00009200ff2e3b82 */ /* 0x000e620000000a00 */
[----:B------:R-:W-:-:S02]  /*0520*/  VIADD R0, R10, 0x60 ;  /* 0x000000600a007836 */ /* 0x000fc40000000000 */
[----:B------:R-:W5:Y:S03]  /*0530*/  I2F.RP R2, R26 ;  /* 0x0000001a00027306 */ /* 0x000f660000209400 */
[----:B------:R-:W-:Y:S02]  /*0540*/  ISETP.GE.AND P6, PT, R0, R15, PT ;  /* 0x0000000f0000720c */ /* 0x000fe40003fc6270 */
[----:B------:R-:W2:Y:S01]  /*0550*/  @P4 LDC.64 R18, c[0x0][0x240] ;  /* 0x00009000ff124b82 */ /* 0x000ea20000000a00 */
[C---:B----4-:R-:W-:Y:S02]  /*0560*/  @P3 IMAD R12, R4.reuse, R145, RZ ;  /* 0x00000091040c3224 */ /* 0x050fe400078e02ff */
[----:B------:R-:W-:Y:S01]  /*0570*/  @P3 IMAD.WIDE.U32 R4, R4, R144, RZ ;  /* 0x0000009004043225 */ /* 0x000fe200078e00ff */
[----:B-----5:R-:W4:Y:S03]  /*0580*/  MUFU.RCP R2, R2 ;  /* 0x0000000200027308 */ /* 0x020f260000001000 */
[----:B------:R-:W-:Y:S01]  /*0590*/  @P3 IMAD.IADD R23, R5, 0x1, R12 ;  /* 0x0000000105173824 */ /* 0x000fe200078e020c */
[----:B------:R-:W-:Y:S01]  /*05a0*/  @P3 MOV R22, R4 ;  /* 0x0000000400163202 */ /* 0x000fe20000000f00 */
[C---:B-1----:R-:W-:Y:S01]  /*05b0*/  @P3 IMAD R9, R6.reuse, R47, RZ ;  /* 0x0000002f06093224 */ /* 0x042fe200078e02ff */
[----:B------:R-:W-:Y:S01]  /*05c0*/  LOP3.LUT R12, R11, 0xfffffff8, RZ, 0xc0, !PT ;  /* 0xfffffff80b0c7812 */ /* 0x000fe200078ec0ff */
[----:B------:R-:W-:-:S04]  /*05d0*/  @P3 IMAD.WIDE.U32 R6, R6, R46, RZ ;  /* 0x0000002e06063225 */ /* 0x000fc800078e00ff */
[----:B------:R-:W-:Y:S01]  /*05e0*/  @P3 IMAD.IADD R21, R7, 0x1, R9 ;  /* 0x0000000107153824 */ /* 0x000fe200078e0209 */
[----:B------:R-:W-:Y:S01]  /*05f0*/  @P3 MOV R20, R6 ;  /* 0x0000000600143202 */ /* 0x000fe20000000f00 */
[----:B----4-:R-:W-:-:S04]  /*0600*/  VIADD R2, R2, 0xffffffe ;  /* 0x0ffffffe02027836 */ /* 0x010fc80000000000 */
[----:B------:R1:W4:Y:S02]  /*0610*/  F2I.FTZ.U32.TRUNC.NTZ R3, R2 ;  /* 0x0000000200037305 */ /* 0x000324000021f000 */
[----:B-1----:R-:W-:Y:S01]  /*0620*/  IADD3 R2, R10, 0x50, RZ ;  /* 0x000000500a027810 */ /* 0x002fe20007ffe0ff */
[----:B----4-:R-:W-:-:S03]  /*0630*/  IMAD.MOV R0, RZ, RZ, -R3 ;  /* 0x000000ffff007224 */ /* 0x010fc600078e0a03 */
[----:B------:R-:W-:Y:S01]  /*0640*/  ISETP.GE.AND P2, PT, R2, R15, PT ;  /* 0x0000000f0200720c */ /* 0x000fe20003f46270 */
[----:B------:R-:W-:Y:S01]  /*0650*/  IMAD R0, R0, R26, RZ ;  /* 0x0000001a00007224 */ /* 0x000fe200078e02ff */
[----:B------:R-:W-:-:S05]  /*0660*/  @!P4 SHF.R.S32.HI R2, RZ, 0x1f, R25 ;  /* 0x0000001fff02c819 */ /* 0x000fca0000011419 */
[----:B---3--:R-:W-:-:S04]  /*0670*/  @!P4 IMAD R2, R2, R16, RZ ;  /* 0x000000100202c224 */ /* 0x008fc800078e02ff */
[----:B------:R-:W-:Y:S01]  /*0680*/  @!P4 IMAD R17, R25, R17, R2 ;  /* 0x000000111911c224 */ /* 0x000fe200078e0202 */
[----:B------:R-:W-:-:S05]  /*0690*/  MOV R2, RZ ;  /* 0x000000ff00027202 */ /* 0x000fca0000000f00 */
[----:B------:R-:W-:Y:S01]  /*06a0*/  IMAD.HI.U32 R14, R3, R0, R2 ;  /* 0x00000000030e7227 */ /* 0x000fe200078e0002 */
        /* <DEDUP_REMOVED lines=14> */
.L_x_1665:
        /* <DEDUP_REMOVED lines=14> */
.L_x_1666:
[----:B------:R-:W-:Y:S01]  /*0870*/  IMAD.SHL.U32 R0, R10, 0x40, RZ ;  /* 0x000000400a007824 */ /* 0x000fe200078e00ff */
[----:B------:R-:W-:Y:S01]  /*0880*/  IABS R4, R28 ;  /* 0x0000001c00047213 */ /* 0x000fe20000000000 */
[----:B------:R-:W-:Y:S01]  /*0890*/  IMAD.IADD R24, R129, 0x1, -R12 ;  /* 0x0000000181187824 */ /* 0x000fe200078e0a0c */
[----:B------:R-:W1:Y:S01]  /*08a0*/  S2UR UR4, SR_CgaCtaId ;  /* 0x00000000000479c3 */ /* 0x000e620000008800 */
[----:B------:R-:W-:Y:S01]  /*08b0*/  @!P4 IMAD.WIDE.U32 R2, R25, R16, RZ ;  /* 0x000000101902c225 */ /* 0x000fe200078e00ff */
[----:B------:R-:W-:Y:S01]  /*08c0*/  LOP3.LUT R0, R0, 0x1c0, RZ, 0xc0, !PT ;  /* 0x000001c000007812 */ /* 0x000fe200078ec0ff */
[----:B------:R-:W-:Y:S01]  /*08d0*/  ULDC.64 UR6, c[0x0][0x258] ;  /* 0x0000960000067ab9 */ /* 0x000fe20000000a00 */
[----:B------:R-:W-:Y:S01]  /*08e0*/  SHF.L.U32 R228, R24, 0x3, RZ ;  /* 0x0000000318e47819 */ /* 0x000fe200000006ff */
[----:B------:R-:W-:Y:S01]  /*08f0*/  IMAD.MOV.U32 R16, RZ, RZ, R4 ;  /* 0x000000ffff107224 */ /* 0x000fe200078e0004 */
[----:B------:R-:W-:Y:S01]  /*0900*/  SHF.R.S32.HI R11, RZ, 0x1f, R10 ;  /* 0x0000001fff0b7819 */ /* 0x000fe2000001140a */
[C---:B------:R-:W-:Y:S01]  /*0910*/  @P4 IMAD.WIDE.U32 R4, R31.reuse, R18, RZ ;  /* 0x000000121f044225 */ /* 0x040fe200078e00ff */
[----:B------:R-:W-:Y:S01]  /*0920*/  LOP3.LUT R6, R0, 0x38, R228, 0xf8, !PT ;  /* 0x0000003800067812 */ /* 0x000fe200078ef8e4 */
[----:B------:R-:W-:Y:S01]  /*0930*/  UMOV UR5, 0x400 ;  /* 0x0000040000057882 */ /* 0x000fe20000000000 */
[----:B------:R-:W-:Y:S01]  /*0940*/  SHF.R.U32.HI R7, RZ, 0x3, R0 ;  /* 0x00000003ff077819 */ /* 0x000fe20000011600 */
[----:B------:R-:W-:Y:S01]  /*0950*/  @P4 IMAD R0, R31, R19, R5 ;  /* 0x000000131f004224 */ /* 0x000fe200078e0205 */
[----:B------:R-:W-:Y:S01]  /*0960*/  SHF.R.S32.HI R229, RZ, 0x1f, R228 ;  /* 0x0000001fffe57819 */ /* 0x000fe200000114e4 */
[----:B------:R-:W-:Y:S01]  /*0970*/  IMAD.WIDE R30, R30, 0x80, R10 ;  /* 0x000000801e1e7825 */ /* 0x000fe200078e020a */
[----:B------:R-:W-:Y:S01]  /*0980*/  @!P4 MOV R4, R2 ;  /* 0x000000020004c202 */ /* 0x000fe20000000f00 */
[----:B------:R-:W-:Y:S01]  /*0990*/  BSSY B0, `(.L_x_1667) ;  /* 0x000002c000007945 */ /* 0x000fe20003800000 */
[----:B------:R-:W-:Y:S01]  /*09a0*/  LEA.HI R8, R27, R129, RZ, 0x6 ;  /* 0x000000811b087211 */ /* 0x000fe200078f30ff */
[----:B------:R2:W-:Y:S01]  /*09b0*/  STL.64 [R1+0x30], R228 ;  /* 0x000030e401007387 */ /* 0x0005e20000100a00 */
[----:B------:R-:W-:Y:S01]  /*09c0*/  IADD3 R2, P3, R228, R4, RZ ;  /* 0x00000004e4027210 */ /* 0x000fe20007f7e0ff */
[----:B------:R-:W-:Y:S01]  /*09d0*/  @!P4 IMAD.IADD R0, R3, 0x1, R17 ;  /* 0x000000010300c824 */ /* 0x000fe200078e0211 */
[----:B------:R-:W-:Y:S01]  /*09e0*/  LOP3.LUT R5, R6, R7, RZ, 0x3c, !PT ;  /* 0x0000000706057212 */ /* 0x000fe200078e3cff */
[----:B------:R2:W-:Y:S01]  /*09f0*/  STL.64 [R1], R30 ;  /* 0x0000001e01007387 */ /* 0x0005e20000100a00 */
[----:B------:R-:W-:Y:S01]  /*0a00*/  IMAD.HI.U32 R14, R14, R16, RZ ;  /* 0x000000100e0e7227 */ /* 0x000fe200078e00ff */
[C---:B------:R-:W-:Y:S01]  /*0a10*/  IADD3 R12, R10.reuse, 0x10, RZ ;  /* 0x000000100a0c7810 */ /* 0x040fe20007ffe0ff */
[----:B-1----:R-:W-:Y:S01]  /*0a20*/  ULEA UR4, UR4, UR5, 0x18 ;  /* 0x0000000504047291 */ /* 0x002fe2000f8ec03f */
[C---:B------:R-:W-:Y:S01]  /*0a30*/  IADD3 R13, R10.reuse, 0x20, RZ ;  /* 0x000000200a0d7810 */ /* 0x040fe20007ffe0ff */
[----:B------:R-:W-:Y:S01]  /*0a40*/  IMAD.X R3, R229, 0x1, R0, P3 ;  /* 0x00000001e5037824 */ /* 0x000fe200018e0600 */
[-C--:B------:R-:W-:Y:S01]  /*0a50*/  ISETP.GE.AND P3, PT, R10, R15.reuse, PT ;  /* 0x0000000f0a00720c */ /* 0x080fe20003f66270 */
[----:B------:R-:W-:Y:S01]  /*0a60*/  IMAD.SHL.U32 R6, R8, 0x8, RZ ;  /* 0x0000000808067824 */ /* 0x000fe200078e00ff */
[----:B------:R-:W-:Y:S01]  /*0a70*/  SHF.R.S32.HI R0, RZ, 0x1f, R28 ;  /* 0x0000001fff007819 */ /* 0x000fe2000001141c */
[----:B------:R-:W-:Y:S01]  /*0a80*/  IMAD.MOV R7, RZ, RZ, -R14 ;  /* 0x000000ffff077224 */ /* 0x000fe200078e0a0e */
[----:B------:R-:W-:Y:S01]  /*0a90*/  ISETP.GE.AND P5, PT, R12, R15, PT ;  /* 0x0000000f0c00720c */ /* 0x000fe20003fa6270 */
[----:B------:R-:W-:Y:S01]  /*0aa0*/  IMAD.WIDE.U32 R8, R28, UR6, R2 ;  /* 0x000000061c087c25 */ /* 0x000fe2000f8e0002 */
[----:B------:R-:W-:-:S03]  /*0ab0*/  LOP3.LUT R5, R5, 0xfffffe00, R6, 0xf8, !PT ;  /* 0xfffffe0005057812 */ /* 0x000fc600078ef806 */
[----:B------:R-:W-:Y:S01]  /*0ac0*/  IMAD R0, R0, UR6, RZ ;  /* 0x0000000600007c24 */ /* 0x000fe2000f8e02ff */
[----:B------:R-:W-:Y:S01]  /*0ad0*/  LEA R207, R5, UR4, 0x1 ;  /* 0x0000000405cf7c11 */ /* 0x000fe2000f8e08ff */
[----:B------:R-:W-:Y:S02]  /*0ae0*/  IMAD R16, R26, R7, R16 ;  /* 0x000000071a107224 */ /* 0x000fe400078e0210 */
[----:B------:R-:W-:Y:S02]  /*0af0*/  IMAD R0, R28, UR7, R0 ;  /* 0x000000071c007c24 */ /* 0x000fe4000f8e0200 */
[----:B------:R-:W-:Y:S01]  /*0b00*/  VIADD R19, R10, 0x30 ;  /* 0x000000300a137836 */ /* 0x000fe20000000000 */
[----:B------:R-:W-:Y:S02]  /*0b10*/  ISETP.GT.U32.AND P4, PT, R26, R16, PT ;  /* 0x000000101a00720c */ /* 0x000fe40003f84070 */
[----:B------:R-:W-:Y:S01]  /*0b20*/  IADD3 R7, R9, R0, RZ ;  /* 0x0000000009077210 */ /* 0x000fe20007ffe0ff */
        /* <DEDUP_REMOVED lines=18> */
.L_x_1668:
[----:B------:R-:W-:Y:S05]  /*0c50*/  BSYNC B0 ;  /* 0x0000000000007941 */ /* 0x000fea0003800000 */
.L_x_1667:
[----:B------:R-:W-:Y:S01]  /*0c60*/  LEA.HI.SX32 R45, R208, 0xffffffff, 0x1a ;  /* 0xffffffffd02d7811 */ /* 0x000fe200078fd2ff */
[----:B------:R-:W-:Y:S01]  /*0c70*/  BSSY B0, `(.L_x_1669) ;  /* 0x000001b000007945 */ /* 0x000fe20003800000 */
[----:B------:R-:W-:Y:S01]  /*0c80*/  @!P4 IMAD.IADD R16, R16, 0x1, -R26 ;  /* 0x000000011010c824 */ /* 0x000fe200078e0a1a */
[-C--:B------:R-:W-:Y:S01]  /*0c90*/  ISETP.GE.AND P3, PT, R13, R15.reuse, PT ;  /* 0x0000000f0d00720c */ /* 0x080fe20003f66270 */
[----:B------:R-:W-:Y:S01]  /*0ca0*/  @!P4 VIADD R14, R14, 0x1 ;  /* 0x000000010e0ec836 */ /* 0x000fe20000000000 */
[----:B------:R-:W-:Y:S01]  /*0cb0*/  ISETP.GE.AND P4, PT, R19, R15, PT ;  /* 0x0000000f1300720c */ /* 0x000fe20003f86270 */
[----:B------:R-:W-:Y:S01]  /*0cc0*/  IMAD R15, R45, -0x40, R44 ;  /* 0xffffffc02d0f7824 */ /* 0x000fe200078e022c */
[----:B------:R-:W-:Y:S11]  /*0cd0*/  @P5 BRA `(.L_x_1670) ;  /* 0x0000000000505947 */ /* 0x000ff60003800000 */
        /* <DEDUP_REMOVED lines=20> */
.L_x_1670:
[----:B------:R-:W-:Y:S05]  /*0e20*/  BSYNC B0 ;  /* 0x0000000000007941 */ /* 0x000fea0003800000 */
.L_x_1669:
        /* <DEDUP_REMOVED lines=23> */
.L_x_1672:
[----:B------:R-:W-:Y:S05]  /*0fa0*/  BSYNC B0 ;  /* 0x0000000000007941 */ /* 0x000fea0003800000 */
.L_x_1671:
        /* <DEDUP_REMOVED lines=23> */
.L_x_1674:
[----:B------:R-:W-:Y:S05]  /*1120*/  BSYNC B0 ;  /* 0x0000000000007941 */ /* 0x000fea0003800000 */
.L_x_1673:
        /* <DEDUP_REMOVED lines=23> */
.L_x_1676:
[----:B------:R-:W-:Y:S05]  /*12a0*/  BSYNC B0 ;  /* 0x0000000000007941 */ /* 0x000fea0003800000 */
.L_x_1675:
        /* <DEDUP_REMOVED lines=24> */
.L_x_1678:
[----:B------:R-:W-:Y:S05]  /*1430*/  BSYNC B0 ;  /* 0x0000000000007941 */ /* 0x000fea0003800000 */
.L_x_1677:
[----:B------:R-:W-:Y:S01]  /*1440*/  BSSY B0, `(.L_x_1679) ;  /* 0x0000017000007945 */ /* 0x000fe20003800000 */
[----:B------:R-:W-:-:S03]  /*1450*/  ISETP.GE.AND P2, PT, R12, RZ, PT ;  /* 0x000000ff0c00720c */ /* 0x000fc60003f46270 */
        /* <DEDUP_REMOVED lines=21> */
.L_x_1680:
[----:B------:R-:W-:Y:S05]  /*15b0*/  BSYNC B0 ;  /* 0x0000000000007941 */ /* 0x000fea0003800000 */
.L_x_1679:
[----:B------:R-:W-:Y:S01]  /*15c0*/  BSSY B0, `(.L_x_1681) ;  /* 0x0000018000007945 */ /* 0x000fe20003800000 */
[----:B------:R-:W-:Y:S02]  /*15d0*/  ISETP.GE.U32.AND P6, PT, R16, R26, PT ;  /* 0x0000001a1000720c */ /* 0x000fe40003fc6070 */
        /* <DEDUP_REMOVED lines=22> */
.L_x_1682:
[----:B------:R-:W-:Y:S05]  /*1740*/  BSYNC B0 ;  /* 0x0000000000007941 */ /* 0x000fea0003800000 */
.L_x_1681:
[----:B------:R-:W-:Y:S01]  /*1750*/  @P6 VIADD R14, R14, 0x1 ;  /* 0x000000010e0e6836 */ /* 0x000fe20000000000 */
[----:B------:R-:W-:Y:S01]  /*1760*/  ISETP.NE.AND P1, PT, R29, RZ, PT ;  /* 0x000000ff1d00720c */ /* 0x000fe20003f25270 */
[-C--:B---3--:R-:W-:Y:S01]  /*1770*/  IMAD R4, R11, R46.reuse, RZ ;  /* 0x0000002e0b047224 */ /* 0x088fe200078e02ff */
[----:B------:R-:W-:Y:S01]  /*1780*/  LOP3.LUT R6, R12, 0xfffffff0, RZ, 0xc0, !PT ;  /* 0xfffffff00c067812 */ /* 0x000fe200078ec0ff */
[----:B------:R-:W-:Y:S01]  /*1790*/  IMAD.MOV.U32 R0, RZ, RZ, R14 ;  /* 0x000000ffff007224 */ /* 0x000fe200078e000e */
[----:B------:R-:W-:Y:S01]  /*17a0*/  SHF.R.S32.HI R13, RZ, 0x4, R12 ;  /* 0x00000004ff0d7819 */ /* 0x000fe2000001140c */
[----:B------:R-:W-:Y:S01]  /*17b0*/  IMAD.WIDE.U32 R2, R10, R46, R228 ;  /* 0x0000002e0a027225 */ /* 0x000fe200078e00e4 */
[----:B------:R-:W-:Y:S01]  /*17c0*/  ULDC.64 UR6, c[0x0][0x260] ;  /* 0x0000980000067ab9 */ /* 0x000fe20000000a00 */
[----:B------:R-:W-:Y:S01]  /*17d0*/  SHF.L.U64.HI R103, R46, 0x6, R47 ;  /* 0x000000062e677819 */ /* 0x000fe2000001022f */
[----:B------:R-:W-:Y:S01]  /*17e0*/  BSSY B0, `(.L_x_1683) ;  /* 0x000003b000007945 */ /* 0x000fe20003800000 */
[----:B------:R-:W-:Y:S01]  /*17f0*/  IMAD.IADD R6, R129, 0x1, -R6 ;  /* 0x0000000181067824 */ /* 0x000fe200078e0a06 */
[----:B------:R-:W-:Y:S01]  /*1800*/  @!P2 IADD3 R0, -R0, RZ, RZ ;  /* 0x000000ff0000a210 */ /* 0x000fe20007ffe1ff */
[----:B------:R-:W-:Y:S01]  /*1810*/  IMAD R5, R10, R47, R4 ;  /* 0x0000002f0a057224 */ /* 0x000fe200078e0204 */
[----:B------:R-:W-:Y:S01]  /*1820*/  IADD3 R4, P2, R20, R2, RZ ;  /* 0x0000000214047210 */ /* 0x000fe20007f5e0ff */
[----:B------:R-:W-:Y:S01]  /*1830*/  IMAD R8, R11, R144, RZ ;  /* 0x000000900b087224 */ /* 0x000fe200078e02ff */
[----:B------:R-:W-:Y:S01]  /*1840*/  SHF.R.S32.HI R2, RZ, 0x1f, R6 ;  /* 0x0000001fff027819 */ /* 0x000fe20000011406 */
[----:B------:R-:W-:Y:S01]  /*1850*/  IMAD.SHL.U32 R98, R46, 0x40, RZ ;  /* 0x000000402e627824 */ /* 0x000fe200078e00ff */
[----:B------:R-:W-:Y:S01]  /*1860*/  @!P1 LOP3.LUT R0, RZ, R29, RZ, 0x33, !PT ;  /* 0x0000001dff009212 */ /* 0x000fe200078e33ff */
[----:B------:R-:W-:Y:S01]  /*1870*/  IMAD R9, R10, R145, R8 ;  /* 0x000000910a097224 */ /* 0x000fe200078e0208 */
[----:B------:R-:W-:Y:S01]  /*1880*/  IADD3.X R5, R21, R3, R5, P2, !PT ;  /* 0x0000000315057210 */ /* 0x000fe200017fe405 */
[----:B------:R-:W-:Y:S01]  /*1890*/  IMAD.MOV.U32 R20, RZ, RZ, 0x20 ;  /* 0x00000020ff147424 */ /* 0x000fe200078e00ff */
[----:B------:R-:W-:Y:S01]  /*18a0*/  LEA.HI R16, R2, R6, RZ, 0x3 ;  /* 0x0000000602107211 */ /* 0x000fe200078f18ff */
[----:B------:R-:W-:Y:S01]  /*18b0*/  IMAD.WIDE.U32 R2, R10, R144, R228 ;  /* 0x000000900a027225 */ /* 0x000fe200078e00e4 */
[----:B------:R-:W-:-:S02]  /*18c0*/  LEA.HI R12, R12, R13, RZ, 0x1 ;  /* 0x0000000d0c0c7211 */ /* 0x000fc400078f08ff */
[----:B------:R-:W-:Y:S01]  /*18d0*/  SHF.R.S32.HI R7, RZ, 0x1f, R0 ;  /* 0x0000001fff077819 */ /* 0x000fe20000011400 */
[----:B------:R-:W-:Y:S01]  /*18e0*/  IMAD.WIDE.U32 R220, R0, UR6, R4 ;  /* 0x0000000600dc7c25 */ /* 0x000fe2000f8e0004 */
[----:B------:R-:W-:Y:S02]  /*18f0*/  LOP3.LUT R12, R12, 0xfffffffe, RZ, 0xc0, !PT ;  /* 0xfffffffe0c0c7812 */ /* 0x000fe400078ec0ff */
[----:B------:R-:W-:Y:S01]  /*1900*/  LOP3.LUT R11, R16, 0xfffffff8, RZ, 0xc0, !PT ;  /* 0xfffffff8100b7812 */ /* 0x000fe200078ec0ff */
[----:B------:R-:W-:Y:S01]  /*1910*/  IMAD.MOV.U32 R218, RZ, RZ, R220 ;  /* 0x000000ffffda7224 */ /* 0x000fe200078e00dc */
[----:B------:R-:W-:Y:S01]  /*1920*/  IADD3 R8, P1, R22, R2, RZ ;  /* 0x0000000216087210 */ /* 0x000fe20007f3e0ff */
[----:B------:R-:W-:Y:S01]  /*1930*/  IMAD R2, R7, UR6, RZ ;  /* 0x0000000607027c24 */ /* 0x000fe2000f8e02ff */
[----:B------:R-:W-:Y:S01]  /*1940*/  SHF.R.S32.HI R14, RZ, 0x1f, R45 ;  /* 0x0000001fff0e7819 */ /* 0x000fe2000001142d */
[----:B------:R-:W-:Y:S01]  /*1950*/  IMAD.IADD R17, R13, 0x1, -R12 ;  /* 0x000000010d117824 */ /* 0x000fe200078e0a0c */
[----:B------:R-:W-:Y:S01]  /*1960*/  IADD3.X R9, R23, R3, R9, P1, !PT ;  /* 0x0000000317097210 */ /* 0x000fe20000ffe409 */
[----:B------:R-:W-:Y:S01]  /*1970*/  IMAD.IADD R12, R6, 0x1, -R11 ;  /* 0x00000001060c7824 */ /* 0x000fe200078e0a0b */
[----:B------:R-:W-:Y:S01]  /*1980*/  SHF.L.U32 R13, R10, 0x3, RZ ;  /* 0x000000030a0d7819 */ /* 0x000fe200000006ff */
[----:B------:R-:W-:Y:S01]  /*1990*/  IMAD R6, R0, UR7, R2 ;  /* 0x0000000700067c24 */ /* 0x000fe2000f8e0202 */
[----:B------:R-:W-:Y:S01]  /*19a0*/  ULDC.64 UR6, c[0x0][0x268] ;  /* 0x00009a0000067ab9 */ /* 0x000fe20000000a00 */
[----:B------:R-:W-:Y:S01]  /*19b0*/  IMAD R3, R103, R45, RZ ;  /* 0x0000002d67037224 */ /* 0x000fe200078e02ff */
[----:B------:R-:W-:Y:S01]  /*19c0*/  R2P PR, R12, 0x6 ;  /* 0x000000060c007804 */ /* 0x000fe20000000000 */
[----:B--2---:R-:W-:Y:S01]  /*19d0*/  IMAD.WIDE.U32 R30, R0, UR6, R8 ;  /* 0x00000006001e7c25 */ /* 0x004fe2000f8e0008 */
[----:B------:R-:W-:-:S02]  /*19e0*/  ISETP.GE.AND P6, PT, R10, R15, PT ;  /* 0x0000000f0a00720c */ /* 0x000fc40003fc6270 */
[----:B------:R-:W-:Y:S01]  /*19f0*/  IADD3 R219, R221, R6, RZ ;  /* 0x00000006dddb7210 */ /* 0x000fe20007ffe0ff */
[----:B------:R-:W-:Y:S01]  /*1a00*/  IMAD R7, R7, UR6, RZ ;  /* 0x0000000607077c24 */ /* 0x000fe2000f8e02ff */
[----:B------:R2:W-:Y:S01]  /*1a10*/  STL.64 [R1+0x38], R30 ;  /* 0x0000381e01007387 */ /* 0x0005e20000100a00 */
[----:B------:R-:W-:Y:S01]  /*1a20*/  MOV R2, 0x10 ;  /* 0x0000001000027802 */ /* 0x000fe20000000f00 */
[----:B------:R-:W-:Y:S01]  /*1a30*/  IMAD.SHL.U32 R5, R24, 0x40, RZ ;  /* 0x0000004018057824 */ /* 0x000fe200078e00ff */
[----:B------:R-:W-:Y:S01]  /*1a40*/  SEL R4, R20, 0xffffffe0, !P2 ;  /* 0xffffffe014047807 */ /* 0x000fe20005000000 */
[----:B------:R-:W-:Y:S01]  /*1a50*/  IMAD R18, R0, UR7, R7 ;  /* 0x0000000700127c24 */ /* 0x000fe2000f8e0207 */
[----:B------:R-:W-:Y:S01]  /*1a60*/  SEL R2, R2, 0xfffffff0, !P1 ;  /* 0xfffffff002027807 */ /* 0x000fe20004800000 */
[-C--:B------:R-:W-:Y:S01]  /*1a70*/  IMAD R3, R14, R98.reuse, R3 ;  /* 0x000000620e037224 */ /* 0x080fe200078e0203 */
[-C--:B------:R-:W-:Y:S01]  /*1a80*/  ISETP.GE.AND P1, PT, R10, R15.reuse, PT ;  /* 0x0000000f0a00720c */ /* 0x080fe20003f26270 */
[----:B------:R-:W-:Y:S01]  /*1a90*/  IMAD.WIDE.U32 R6, R45, R98, R218 ;  /* 0x000000622d067225 */ /* 0x000fe200078e00da */
[----:B------:R-:W-:-:S02]  /*1aa0*/  ISETP.GE.AND P2, PT, R19, R15, PT ;  /* 0x0000000f1300720c */ /* 0x000fc40003f46270 */
[----:B------:R-:W-:Y:S01]  /*1ab0*/  LOP3.LUT R5, R5, 0x1c0, RZ, 0xc0, !PT ;  /* 0x000001c005057812 */ /* 0x000fe200078ec0ff */
[----:B------:R-:W-:Y:S01]  /*1ac0*/  IMAD.IADD R9, R7, 0x1, R3 ;  /* 0x0000000107097824 */ /* 0x000fe200078e0203 */
        /* <DEDUP_REMOVED lines=12> */
.L_x_1684:
[----:B------:R-:W-:Y:S05]  /*1b90*/  BSYNC B0 ;  /* 0x0000000000007941 */ /* 0x000fea0003800000 */
.L_x_1683:
[C---:B------:R-:W-:Y:S01]  /*1ba0*/  SHF.L.U64.HI R155, R46.reuse, 0x4, R47 ;  /* 0x000000042e9b7819 */ /* 0x040fe2000001022f */
[----:B------:R-:W-:Y:S01]  /*1bb0*/  BSSY B0, `(.L_x_1685) ;  /* 0x0000012000007945 */ /* 0x000fe20003800000 */
[----:B------:R-:W-:-:S03]  /*1bc0*/  SHF.L.U32 R156, R46, 0x4, RZ ;  /* 0x000000042e9c7819 */ /* 0x000fc600000006ff */
[----:B------:R1:W-:Y:S04]  /*1bd0*/  STL [R1+0x40], R155 ;  /* 0x0000409b01007387 */ /* 0x0003e80000100800 */
        /* <DEDUP_REMOVED lines=15> */
.L_x_1686:
[----:B------:R-:W-:Y:S05]  /*1cd0*/  BSYNC B0 ;  /* 0x0000000000007941 */ /* 0x000fea0003800000 */
.L_x_1685:
        /* <DEDUP_REMOVED lines=15> */
.L_x_1688:
[----:B------:R-:W-:Y:S05]  /*1dd0*/  BSYNC B0 ;  /* 0x0000000000007941 */ /* 0x000fea0003800000 */
.L_x_1687:
        /* <DEDUP_REMOVED lines=17> */
.L_x_1690:
[----:B------:R-:W-:Y:S05]  /*1ef0*/  BSYNC B0 ;  /* 0x0000000000007941 */ /* 0x000fea0003800000 */
.L_x_1689:
[----:B------:R-:W0:Y:S01]  /*1f00*/  LDGDEPBAR ;  /* 0x00000000000079af */ /* 0x000e220000000000 */
[----:B------:R-:W-:Y:S01]  /*1f10*/  IMAD.IADD R18, R31, 0x1, R18 ;  /* 0x000000011f127824 */ /* 0x000fe200078e0212 */
[----:B------:R-:W-:Y:S01]  /*1f20*/  LOP3.LUT R3, R5, 0x8, R13, 0xf8, !PT ;  /* 0x0000000805037812 */ /* 0x000fe200078ef80d */
[----:B------:R-:W-:Y:S01]  /*1f30*/  IMAD.SHL.U32 R0, R12, 0x40, RZ ;  /* 0x000000400c007824 */ /* 0x000fe200078e00ff */
[----:B-1----:R-:W-:Y:S01]  /*1f40*/  SHF.R.U32.HI R6, RZ, 0x3, R5 ;  /* 0x00000003ff067819 */ /* 0x002fe20000011605 */
[----:B------:R-:W-:Y:S01]  /*1f50*/  IMAD.SHL.U32 R5, R17, 0x8, RZ ;  /* 0x0000000811057824 */ /* 0x000fe200078e00ff */
[----:B------:R1:W-:Y:S01]  /*1f60*/  STL [R1+0x48], R18 ;  /* 0x0000481201007387 */ /* 0x0003e20000100800 */
[----:B------:R-:W-:Y:S01]  /*1f70*/  LEA.HI R10, R27, R129, RZ, 0x5 ;  /* 0x000000811b0a7211 */ /* 0x000fe200078f28ff */
[----:B------:R-:W-:Y:S01]  /*1f80*/  IMAD.WIDE.U32 R8, R45, R144, RZ ;  /* 0x000000902d087225 */ /* 0x000fe200078e00ff */
[----:B------:R-:W-:Y:S01]  /*1f90*/  LOP3.LUT R11, R3, R6, RZ, 0x3c, !PT ;  /* 0x00000006030b7212 */ /* 0x000fe200078e3cff */
[----:B------:R-:W-:Y:S01]  /*1fa0*/  BSSY B0, `(.L_x_1691) ;  /* 0x0000022000007945 */ /* 0x000fe20003800000 */
[----:B------:R-:W-:Y:S01]  /*1fb0*/  LOP3.LUT R0, R0, 0x1c0, RZ, 0xc0, !PT ;  /* 0x000001c000007812 */ /* 0x000fe200078ec0ff */
[----:B------:R-:W-:Y:S01]  /*1fc0*/  IMAD.SHL.U32 R3, R16, 0x40, RZ ;  /* 0x0000004010037824 */ /* 0x000fe200078e00ff */
[----:B------:R-:W-:-:S02]  /*1fd0*/  SHF.R.S32.HI R10, RZ, 0x5, R10 ;  /* 0x00000005ff0a7819 */ /* 0x000fc4000001140a */
[----:B------:R-:W-:Y:S01]  /*1fe0*/  LOP3.LUT R7, R0, 0x8, R5, 0xf8, !PT ;  /* 0x0000000800077812 */ /* 0x000fe200078ef805 */
[----:B------:R-:W-:Y:S01]  /*1ff0*/  IMAD R5, R14, R144, RZ ;  /* 0x000000900e057224 */ /* 0x000fe200078e02ff */
[----:B------:R-:W-:Y:S02]  /*2000*/  SHF.R.U32.HI R6, RZ, 0x3, R0 ;  /* 0x00000003ff067819 */ /* 0x000fe40000011600 */
[----:B------:R-:W-:Y:S01]  /*2010*/  LOP3.LUT R102, R3, 0xfffffe00, RZ, 0xc0, !PT ;  /* 0xfffffe0003667812 */ /* 0x000fe200078ec0ff */
[----:B------:R-:W-:Y:S01]  /*2020*/  IMAD R0, R45, R145, R5 ;  /* 0x000000912d007224 */ /* 0x000fe200078e0205 */
[----:B------:R-:W-:Y:S02]  /*2030*/  LOP3.LUT R101, R7, R6, RZ, 0x3c, !PT ;  /* 0x0000000607657212 */ /* 0x000fe400078e3cff */
[----:B------:R-:W-:Y:S01]  /*2040*/  LEA R6, P2, R8, R30, 0x6 ;  /* 0x0000001e08067211 */ /* 0x000fe200078430ff */
[----:B------:R-:W-:-:S04]  /*2050*/  DEPBAR.LE SB0, 0x0 ;  /* 0x000080000000791a */ /* 0x000fc80000000000 */
[----:B------:R-:W-:Y:S01]  /*2060*/  BAR.SYNC.DEFER_BLOCKING 0x0 ;  /* 0x0000000000007b1d */ /* 0x000fe20000010000 */
[----:B------:R-:W-:Y:S01]  /*2070*/  IMAD R3, R10, 0x400, R102 ;  /* 0x000004000a037824 */ /* 0x000fe200078e0266 */
[----:B------:R-:W-:Y:S01]  /*2080*/  ISETP.GE.AND P4, PT, R19, R15, PT ;  /* 0x0000000f1300720c */ /* 0x000fe20003f86270 */
[----:B------:R-:W-:Y:S02]  /*2090*/  IMAD.IADD R5, R9, 0x1, R0 ;  /* 0x0000000109057824 */ /* 0x000fe400078e0200 */
[----:B------:R-:W-:Y:S02]  /*20a0*/  IMAD R0, R17, 0x200, R11 ;  /* 0x0000020011007824 */ /* 0x000fe400078e020b */
[----:B------:R-:W-:Y:S01]  /*20b0*/  IMAD.IADD R3, R101, 0x1, R3 ;  /* 0x0000000165037824 */ /* 0x000fe200078e0203 */
[----:B------:R-:W-:Y:S02]  /*20c0*/  LEA.HI.X R7, R8, R18, R5, 0x6, P2 ;  /* 0x0000001208077211 */ /* 0x000fe400010f3405 */
[----:B------:R-:W-:-:S02]  /*20d0*/  LEA R192, R0, UR4, 0x1 ;  /* 0x0000000400c07c11 */ /* 0x000fc4000f8e08ff */
        /* <DEDUP_REMOVED lines=14> */
.L_x_1692:
[----:B------:R-:W-:Y:S05]  /*21c0*/  BSYNC B0 ;  /* 0x0000000000007941 */ /* 0x000fea0003800000 */
.L_x_1691:
        /* <DEDUP_REMOVED lines=16> */
.L_x_1694:
[----:B------:R-:W-:Y:S05]  /*22d0*/  BSYNC B0 ;  /* 0x0000000000007941 */ /* 0x000fea0003800000 */
.L_x_1693:
        /* <DEDUP_REMOVED lines=16> */
.L_x_1696:
[----:B------:R-:W-:Y:S05]  /*23e0*/  BSYNC B0 ;  /* 0x0000000000007941 */ /* 0x000fea0003800000 */
.L_x_1695:
        /* <DEDUP_REMOVED lines=17> */
.L_x_1698:
[----:B------:R-:W-:Y:S05]  /*2500*/  BSYNC B0 ;  /* 0x0000000000007941 */ /* 0x000fea0003800000 */
.L_x_1697:
[----:B------:R-:W-:Y:S01]  /*2510*/  LDSM.16.M88.4 R32, [R199] ;  /* 0x00000000c720783b */ /* 0x000fe20000000200 */
[----:B------:R-:W-:Y:S01]  /*2520*/  R2P PR, R24, 0x6 ;  /* 0x0000000618007804 */ /* 0x000fe20000000000 */
[----:B------:R-:W-:Y:S01]  /*2530*/  IMAD R202, R2, 0x2, R199 ;  /* 0x0000000202ca7824 */ /* 0x000fe200078e02c7 */
[----:B------:R-:W-:Y:S01]  /*2540*/  LEA R200, R4, R199, 0x1 ;  /* 0x000000c704c87211 */ /* 0x000fe200078e08ff */
[----:B------:R-:W5:Y:S01]  /*2550*/  LDSM.16.M88.4 R40, [R192+0x4000] ;  /* 0x00400000c028783b */ /* 0x000f620000000200 */
[----:B------:R-:W-:Y:S01]  /*2560*/  VIADD R3, R192, 0x4000 ;  /* 0x00004000c0037836 */ /* 0x000fe20000000000 */
[----:B------:R-:W-:Y:S01]  /*2570*/  SEL R0, R20, 0xffffffe0, !P1 ;  /* 0xffffffe014007807 */ /* 0x000fe20004800000 */
[----:B------:R-:W-:Y:S01]  /*2580*/  VIADD R203, R192, 0x4040 ;  /* 0x00004040c0cb7836 */ /* 0x000fe20000000000 */
[----:B--2---:R-:W2:Y:S01]  /*2590*/  LDSM.16.M88.4 R28, [R199+0x2000] ;  /* 0x00200000c71c783b */ /* 0x004ea20000000200 */
[----:B------:R-:W-:Y:S01]  /*25a0*/  IMAD R201, R2, 0x2, R200 ;  /* 0x0000000202c97824 */ /* 0x000fe200078e02c8 */
[----:B------:R-:W-:Y:S01]  /*25b0*/  ULDC UR5, c[0x0][0x39c] ;  /* 0x0000e70000057ab9 */ /* 0x000fe20000000800 */
[----:B------:R-:W-:Y:S01]  /*25c0*/  IMAD.IADD R198, R192, 0x1, R0 ;  /* 0x00000001c0c67824 */ /* 0x000fe200078e0200 */
[----:B------:R-:W-:Y:S01]  /*25d0*/  LDSM.16.M88.4 R24, [R202] ;  /* 0x00000000ca18783b */ /* 0x000fe20000000200 */
[----:B------:R-:W-:-:S02]  /*25e0*/  IMAD.SHL.U32 R129, R129, 0x2, RZ ;  /* 0x0000000281817824 */ /* 0x000fc400078e00ff */
[----:B------:R-:W-:Y:S01]  /*25f0*/  @P2 VIADD R203, R3, 0xffffffc0 ;  /* 0xffffffc003cb2836 */ /* 0x000fe20000000000 */
[----:B------:R-:W3:Y:S03]  /*2600*/  LDSM.16.M88.4 R52, [R198+0x4000] ;  /* 0x00400000c634783b */ /* 0x000ee60000000200 */
[----:B------:R-:W-:Y:S01]  /*2610*/  IMAD.IADD R197, R0, 0x1, R203 ;  /* 0x0000000100c57824 */ /* 0x000fe200078e02cb */
[----:B------:R-:W4:Y:S01]  /*2620*/  LDSM.16.M88.4 R20, [R202+0x2000] ;  /* 0x00200000ca14783b */ /* 0x000f220000000200 */
[C---:B------:R-:W-:Y:S01]  /*2630*/  IADD3 R206, R203.reuse, 0x800, RZ ;  /* 0x00000800cbce7810 */ /* 0x040fe20007ffe0ff */
[C---:B------:R-:W-:Y:S02]  /*2640*/  VIADD R205, R203.reuse, 0x1000 ;  /* 0x00001000cbcd7836 */ /* 0x040fe40000000000 */
[----:B-1----:R-:W-:Y:S01]  /*2650*/  LDSM.16.M88.4 R16, [R200] ;  /* 0x00000000c810783b */ /* 0x002fe20000000200 */
[----:B------:R-:W-:-:S03]  /*2660*/  VIADD R204, R203, 0x1800 ;  /* 0x00001800cbcc7836 */ /* 0x000fc60000000000 */
[----:B------:R-:W1:Y:S04]  /*2670*/  LDSM.16.M88.4 R56, [R203] ;  /* 0x00000000cb38783b */ /* 0x000e680000000200 */
[----:B------:R-:W1:Y:S04]  /*2680*/  LDSM.16.M88.4 R36, [R200+0x2000] ;  /* 0x00200000c824783b */ /* 0x000e680000000200 */
[----:B------:R-:W-:Y:S04]  /*2690*/  LDSM.16.M88.4 R12, [R201] ;  /* 0x00000000c90c783b */ /* 0x000fe80000000200 */
[----:B------:R-:W1:Y:S01]  /*26a0*/  LDSM.16.M88.4 R60, [R197] ;  /* 0x00000000c53c783b */ /* 0x000e620000000200 */
[-C--:B-----5:R-:W-:Y:S03]  /*26b0*/  HMMA.16816.F32 R8, R32, R40.reuse, RZ ;  /* 0x000000282008723c */ /* 0x0a0fe600000018ff */
[----:B------:R-:W0:Y:S03]  /*26c0*/  LDGDEPBAR ;  /* 0x00000000000079af */ /* 0x000e260000000000 */
[----:B--2---:R-:W-:Y:S06]  /*26d0*/  HMMA.16816.F32 R48, R28, R40, RZ ;  /* 0x000000281c30723c */ /* 0x004fec00000018ff */
[-C--:B------:R-:W-:Y:S06]  /*26e0*/  HMMA.16816.F32 R68, R32, R42.reuse, RZ ;  /* 0x0000002a2044723c */ /* 0x080fec00000018ff */
[----:B------:R-:W-:Y:S06]  /*26f0*/  HMMA.16816.F32 R76, R28, R42, RZ ;  /* 0x0000002a1c4c723c */ /* 0x000fec00000018ff */
[-C--:B---3--:R-:W-:Y:S01]  /*2700*/  HMMA.16816.F32 R64, R24, R52.reuse, R8 ;  /* 0x000000341840723c */ /* 0x088fe20000001808 */
[----:B------:R-:W2:Y:S05]  /*2710*/  LDSM.16.M88.4 R8, [R201+0x2000] ;  /* 0x00200000c908783b */ /* 0x000eaa0000000200 */
[----:B----4-:R-:W-:Y:S06]  /*2720*/  HMMA.16816.F32 R48, R20, R52, R48 ;  /* 0x000000341430723c */ /* 0x010fec0000001830 */
[-C--:B------:R-:W-:Y:S06]  /*2730*/  HMMA.16816.F32 R68, R24, R54.reuse, R68 ;  /* 0x000000361844723c */ /* 0x080fec0000001844 */
[----:B------:R-:W-:Y:S01]  /*2740*/  HMMA.16816.F32 R76, R20, R54, R76 ;  /* 0x00000036144c723c */ /* 0x000fe2000000184c */
[----:B------:R-:W-:Y:S05]  /*2750*/  LDSM.16.M88.4 R52, [R203+0x800] ;  /* 0x00080000cb34783b */ /* 0x000fea0000000200 */
[-C--:B-1----:R-:W-:Y:S01]  /*2760*/  HMMA.16816.F32 R72, R16, R56.reuse, R64 ;  /* 0x000000381048723c */ /* 0x082fe20000001840 */
[----:B------:R-:W1:Y:S05]  /*2770*/  LDSM.16.M88.4 R64, [R192+0x4800] ;  /* 0x00480000c040783b */ /* 0x000e6a0000000200 */
[----:B------:R-:W-:Y:S01]  /*2780*/  HMMA.16816.F32 R40, R36, R56, R48 ;  /* 0x000000382428723c */ /* 0x000fe20000001830 */
[----:B------:R-:W3:Y:S05]  /*2790*/  LDSM.16.M88.4 R48, [R198+0x4800] ;  /* 0x00480000c630783b */ /* 0x000eea0000000200 */
[-C--:B------:R-:W-:Y:S06]  /*27a0*/  HMMA.16816.F32 R68, R16, R58.reuse, R68 ;  /* 0x0000003a1044723c */ /* 0x080fec0000001844 */
[----:B------:R-:W-:Y:S06]  /*27b0*/  HMMA.16816.F32 R56, R36, R58, R76 ;  /* 0x0000003a2438723c */ /* 0x000fec000000184c */
[-C--:B------:R-:W-:Y:S06]  /*27c0*/  HMMA.16816.F32 R80, R12, R60.reuse, R72 ;  /* 0x0000003c0c50723c */ /* 0x080fec0000001848 */
[----:B--2---:R-:W-:Y:S06]  /*27d0*/  HMMA.16816.F32 R88, R8, R60, R40 ;  /* 0x0000003c0858723c */ /* 0x004fec0000001828 */
[----:B------:R-:W-:Y:S06]  /*27e0*/  HMMA.16816.F32 R84, R12, R62, R68 ;  /* 0x0000003e0c54723c */ /* 0x000fec0000001844 */
[-C--:B-1----:R-:W-:Y:S06]  /*27f0*/  HMMA.16816.F32 R72, R32, R64.reuse, RZ ;  /* 0x000000402048723c */ /* 0x082fec00000018ff */
[----:B------:R-:W-:Y:S01]  /*2800*/  HMMA.16816.F32 R40, R28, R64, RZ ;  /* 0x000000401c28723c */ /* 0x000fe200000018ff */
[----:B------:R-:W-:Y:S01]  /*2810*/  FMUL.FTZ R80, R80, UR5 ;  /* 0x0000000550507c20 */ /* 0x000fe20008410000 */
[----:B------:R-:W-:Y:S01]  /*2820*/  FMUL.FTZ R81, R81, UR5 ;  /* 0x0000000551517c20 */ /* 0x000fe20008410000 */
[----:B------:R-:W-:Y:S01]  /*2830*/  FMUL.FTZ R82, R82, UR5 ;  /* 0x0000000552527c20 */ /* 0x000fe20008410000 */
[----:B------:R-:W-:Y:S01]  /*2840*/  FMUL.FTZ R83, R83, UR5 ;  /* 0x0000000553537c20 */ /* 0x000fe20008410000 */
[----:B------:R-:W-:Y:S01]  /*2850*/  MUFU.TANH R126, R80 ;  /* 0x00000050007e7308 */ /* 0x000fe20000002400 */
[----:B------:R-:W-:Y:S01]  /*2860*/  HMMA.16816.F32 R92, R8, R62, R56 ;  /* 0x0000003e085c723c */ /* 0x000fe20000001838 */
[----:B------:R-:W1:Y:S01]  /*2870*/  LDSM.16.M88.4 R56, [R192+0x5000] ;  /* 0x00500000c038783b */ /* 0x000e620000000200 */
[----:B------:R-:W-:Y:S01]  /*2880*/  FMUL.FTZ R88, R88, UR5 ;  /* 0x0000000558587c20 */ /* 0x000fe20008410000 */
[----:B------:R-:W-:Y:S01]  /*2890*/  FMUL.FTZ R89, R89, UR5 ;  /* 0x0000000559597c20 */ /* 0x000fe20008410000 */
[----:B------:R-:W-:Y:S01]  /*28a0*/  FMUL.FTZ R90, R90, UR5 ;  /* 0x000000055a5a7c20 */ /* 0x000fe20008410000 */
[----:B------:R-:W-:Y:S01]  /*28b0*/  FMUL.FTZ R91, R91, UR5 ;  /* 0x000000055b5b7c20 */ /* 0x000fe20008410000 */
[----:B------:R-:W-:Y:S01]  /*28c0*/  FMUL.FTZ R84, R84, UR5 ;  /* 0x0000000554547c20 */ /* 0x000fe20008410000 */
[----:B------:R-:W-:Y:S01]  /*28d0*/  MUFU.TANH R127, R81 ;  /* 0x00000051007f7308 */ /* 0x000fe20000002400 */
[----:B------:R-:W-:Y:S01]  /*28e0*/  FMUL.FTZ R85, R85, UR5 ;  /* 0x0000000555557c20 */ /* 0x000fe20008410000 */
[----:B------:R-:W-:Y:S01]  /*28f0*/  FMUL.FTZ R86, R86, UR5 ;  /* 0x0000000556567c20 */ /* 0x000fe20008410000 */
[----:B------:R-:W-:-:S02]  /*2900*/  FMUL.FTZ R87, R87, UR5 ;  /* 0x0000000557577c20 */ /* 0x000fc40008410000 */
[-C--:B---3--:R-:W-:Y:S03]  /*2910*/  HMMA.16816.F32 R76, R24, R48.reuse, R72 ;  /* 0x00000030184c723c */ /* 0x088fe60000001848 */
[----:B------:R-:W-:Y:S03]  /*2920*/  MUFU.TANH R124, R82 ;  /* 0x00000052007c7308 */ /* 0x000fe60000002400 */
[----:B------:R-:W-:Y:S01]  /*2930*/  HMMA.16816.F32 R68, R20, R48, R40 ;  /* 0x000000301444723c */ /* 0x000fe20000001828 */
[----:B------:R-:W2:Y:S04]  /*2940*/  LDSM.16.M88.4 R40, [R197+0x800] ;  /* 0x00080000c528783b */ /* 0x000ea80000000200 */
[----:B------:R3:W-:Y:S01]  /*2950*/  MUFU.TANH R125, R83 ;  /* 0x00000053007d7308 */ /* 0x0007e20000002400 */
[----:B------:R-:W-:Y:S01]  /*2960*/  HMMA.16816.F32 R72, R32, R66, RZ ;  /* 0x000000422048723c */ /* 0x000fe200000018ff */
[----:B------:R-:W-:Y:S01]  /*2970*/  FMUL.FTZ R92, R92, UR5 ;  /* 0x000000055c5c7c20 */ /* 0x000fe20008410000 */
[----:B------:R-:W-:Y:S01]  /*2980*/  FMUL.FTZ R93, R93, UR5 ;  /* 0x000000055d5d7c20 */ /* 0x000fe20008410000 */
[----:B------:R-:W-:Y:S01]  /*2990*/  FMUL.FTZ R94, R94, UR5 ;  /* 0x000000055e5e7c20 */ /* 0x000fe20008410000 */
[----:B------:R-:W-:-:S03]  /*29a0*/  FMUL.FTZ R95, R95, UR5 ;  /* 0x000000055f5f7c20 */ /* 0x000fc60008410000 */
[----:B------:R-:W-:Y:S05]  /*29b0*/  MUFU.TANH R120, R84 ;  /* 0x0000005400787308 */ /* 0x000fea0000002400 */
[----:B------:R-:W-:Y:S03]  /*29c0*/  HMMA.16816.F32 R76, R16, R52, R76 ;  /* 0x00000034104c723c */ /* 0x000fe6000000184c */
[----:B------:R-:W-:Y:S03]  /*29d0*/  MUFU.TANH R121, R85 ;  /* 0x0000005500797308 */ /* 0x000fe60000002400 */
[----:B---3--:R-:W-:Y:S01]  /*29e0*/  HMMA.16816.F32 R80, R28, R66, RZ ;  /* 0x000000421c50723c */ /* 0x008fe200000018ff */
[----:B------:R-:W3:Y:S04]  /*29f0*/  LDSM.16.M88.4 R64, [R198+0x5000] ;  /* 0x00500000c640783b */ /* 0x000ee80000000200 */
[----:B------:R-:W-:Y:S01]  /*2a00*/  MUFU.TANH R116, R86 ;  /* 0x0000005600747308 */ /* 0x000fe20000002400 */
[----:B------:R-:W-:Y:S06]  /*2a10*/  HMMA.16816.F32 R60, R36, R52, R68 ;  /* 0x00000034243c723c */ /* 0x000fec0000001844 */
[----:B------:R-:W-:Y:S01]  /*2a20*/  HMMA.16816.F32 R68, R24, R50, R72 ;  /* 0x000000321844723c */ /* 0x000fe20000001848 */
[----:B------:R2:W-:Y:S05]  /*2a30*/  MUFU.TANH R118, R87 ;  /* 0x0000005700767308 */ /* 0x0005ea0000002400 */
[----:B-1----:R-:W-:Y:S03]  /*2a40*/  HMMA.16816.F32 R72, R32, R56, RZ ;  /* 0x000000382048723c */ /* 0x002fe600000018ff */
[----:B------:R-:W-:Y:S08]  /*2a50*/  MUFU.TANH R123, R88 ;  /* 0x00000058007b7308 */ /* 0x000ff00000002400 */
[----:B------:R-:W-:Y:S01]  /*2a60*/  MUFU.TANH R122, R89 ;  /* 0x00000059007a7308 */ /* 0x000fe20000002400 */
[----:B--2---:R-:W-:Y:S06]  /*2a70*/  HMMA.16816.F32 R84, R12, R40, R76 ;  /* 0x000000280c54723c */ /* 0x004fec000000184c */
[----:B------:R-:W-:Y:S01]  /*2a80*/  HMMA.16816.F32 R76, R20, R50, R80 ;  /* 0x00000032144c723c */ /* 0x000fe20000001850 */
[----:B------:R-:W1:Y:S01]  /*2a90*/  MUFU.TANH R117, R90 ;  /* 0x0000005a00757308 */ /* 0x000e620000002400 */
[----:B------:R-:W2:Y:S04]  /*2aa0*/  LDSM.16.M88.4 R48, [R203+0x1000] ;  /* 0x00100000cb30783b */ /* 0x000ea80000000200 */
[----:B------:R-:W-:Y:S03]  /*2ab0*/  HMMA.16816.F32 R68, R16, R54, R68 ;  /* 0x000000361044723c */ /* 0x000fe60000001844 */
[----:B------:R4:W5:Y:S03]  /*2ac0*/  MUFU.TANH R119, R91 ;  /* 0x0000005b00777308 */ /* 0x0009660000002400 */
[----:B---3--:R-:W-:Y:S05]  /*2ad0*/  HMMA.16816.F32 R72, R24, R64, R72 ;  /* 0x000000401848723c */ /* 0x008fea0000001848 */
[----:B------:R-:W3:Y:S01]  /*2ae0*/  MUFU.TANH R115, R92 ;  /* 0x0000005c00737308 */ /* 0x000ee20000002400 */
[----:B------:R-:W-:Y:S01]  /*2af0*/  FMUL.FTZ R84, R84, UR5 ;  /* 0x0000000554547c20 */ /* 0x000fe20008410000 */
[----:B------:R-:W-:Y:S01]  /*2b00*/  FMUL.FTZ R85, R85, UR5 ;  /* 0x0000000555557c20 */ /* 0x000fe20008410000 */
[----:B------:R-:W-:Y:S01]  /*2b10*/  FMUL.FTZ R86, R86, UR5 ;  /* 0x0000000556567c20 */ /* 0x000fe20008410000 */
[----:B------:R-:W-:-:S03]  /*2b20*/  FMUL.FTZ R87, R87, UR5 ;  /* 0x0000000557577c20 */ /* 0x000fc60008410000 */
[----:B------:R-:W-:Y:S01]  /*2b30*/  HMMA.16816.F32 R52, R36, R54, R76 ;  /* 0x000000362434723c */ /* 0x000fe2000000184c */
[----:B------:R-:W-:Y:S05]  /*2b40*/  MUFU.TANH R114, R93 ;  /* 0x0000005d00727308 */ /* 0x000fea0000002400 */
[----:B----4-:R-:W-:Y:S03]  /*2b50*/  HMMA.16816.F32 R88, R8, R40, R60 ;  /* 0x000000280858723c */ /* 0x010fe6000000183c */
[----:B------:R-:W-:Y:S03]  /*2b60*/  MUFU.TANH R110, R94 ;  /* 0x0000005e006e7308 */ /* 0x000fe60000002400 */
[----:B------:R-:W-:Y:S05]  /*2b70*/  HMMA.16816.F32 R60, R28, R56, RZ ;  /* 0x000000381c3c723c */ /* 0x000fea00000018ff */
[----:B------:R4:W3:Y:S01]  /*2b80*/  MUFU.TANH R111, R95 ;  /* 0x0000005f006f7308 */ /* 0x0008e20000002400 */
[----:B------:R-:W-:Y:S06]  /*2b90*/  HMMA.16816.F32 R80, R12, R42, R68 ;  /* 0x0000002a0c50723c */ /* 0x000fec0000001844 */
[----:B--2---:R-:W-:Y:S01]  /*2ba0*/  HMMA.16816.F32 R72, R16, R48, R72 ;  /* 0x000000301048723c */ /* 0x004fe20000001848 */
[----:B------:R-:W-:Y:S05]  /*2bb0*/  MUFU.TANH R112, R84 ;  /* 0x0000005400707308 */ /* 0x000fea0000002400 */
[----:B------:R-:W-:Y:S01]  /*2bc0*/  HMMA.16816.F32 R76, R28, R58, RZ ;  /* 0x0000003a1c4c723c */ /* 0x000fe200000018ff */
[----:B------:R-:W-:Y:S01]  /*2bd0*/  FMUL.FTZ R88, R88, UR5 ;  /* 0x0000000558587c20 */ /* 0x000fe20008410000 */
[----:B------:R-:W-:Y:S01]  /*2be0*/  FMUL.FTZ R89, R89, UR5 ;  /* 0x0000000559597c20 */ /* 0x000fe20008410000 */
[----:B------:R-:W-:Y:S01]  /*2bf0*/  MUFU.TANH R113, R85 ;  /* 0x0000005500717308 */ /* 0x000fe20000002400 */
[----:B------:R-:W-:Y:S01]  /*2c00*/  FMUL.FTZ R90, R90, UR5 ;  /* 0x000000055a5a7c20 */ /* 0x000fe20008410000 */
[----:B------:R-:W-:Y:S01]  /*2c10*/  FMUL.FTZ R91, R91, UR5 ;  /* 0x000000055b5b7c20 */ /* 0x000fe20008410000 */
[----:B------:R-:W-:Y:S01]  /*2c20*/  HMMA.16816.F32 R68, R20, R64, R60 ;  /* 0x000000401444723c */ /* 0x000fe2000000183c */
[----:B------:R-:W2:Y:S04]  /*2c30*/  LDSM.16.M88.4 R60, [R197+0x1000] ;  /* 0x00100000c53c783b */ /* 0x000ea80000000200 */
[----:B------:R-:W-:Y:S01]  /*2c40*/  MUFU.TANH R108, R86 ;  /* 0x00000056006c7308 */ /* 0x000fe20000002400 */
[----:B----4-:R-:W-:Y:S01]  /*2c50*/  HMMA.16816.F32 R92, R8, R42, R52 ;  /* 0x0000002a085c723c */ /* 0x010fe20000001834 */
[----:B------:R-:W4:Y:S01]  /*2c60*/  LDSM.16.M88.4 R52, [R192+0x5800] ;  /* 0x00580000c034783b */ /* 0x000f220000000200 */
[----:B------:R-:W-:Y:S01]  /*2c70*/  FMUL.FTZ R80, R80, UR5 ;  /* 0x0000000550507c20 */ /* 0x000fe20008410000 */
[----:B------:R-:W-:Y:S01]  /*2c80*/  FMUL.FTZ R81, R81, UR5 ;  /* 0x0000000551517c20 */ /* 0x000fe20008410000 */
[----:B------:R-:W-:Y:S01]  /*2c90*/  FMUL.FTZ R82, R82, UR5 ;  /* 0x0000000552527c20 */ /* 0x000fe20008410000 */
[----:B------:R-:W-:Y:S01]  /*2ca0*/  FMUL.FTZ R83, R83, UR5 ;  /* 0x0000000553537c20 */ /* 0x000fe20008410000 */
[----:B------:R-:W-:Y:S01]  /*2cb0*/  HMMA.16816.F32 R40, R32, R58, RZ ;  /* 0x0000003a2028723c */ /* 0x000fe200000018ff */
[----:B------:R2:W-:Y:S05]  /*2cc0*/  MUFU.TANH R109, R87 ;  /* 0x00000057006d7308 */ /* 0x0005ea0000002400 */
[----:B------:R-:W-:Y:S03]  /*2cd0*/  HMMA.16816.F32 R76, R20, R66, R76 ;  /* 0x00000042144c723c */ /* 0x000fe6000000184c */
[----:B------:R-:W-:Y:S03]  /*2ce0*/  MUFU.TANH R107, R88 ;  /* 0x00000058006b7308 */ /* 0x000fe60000002400 */
[----:B------:R-:W-:Y:S05]  /*2cf0*/  HMMA.16816.F32 R56, R36, R48, R68 ;  /* 0x000000302438723c */ /* 0x000fea0000001844 */
[----:B------:R-:W-:Y:S01]  /*2d00*/  MUFU.TANH R106, R89 ;  /* 0x00000059006a7308 */ /* 0x000fe20000002400 */
[----:B------:R-:W-:Y:S01]  /*2d10*/  FMUL.FTZ R94, R94, UR5 ;  /* 0x000000055e5e7c20 */ /* 0x000fe20008410000 */
[----:B------:R-:W-:Y:S01]  /*2d20*/  FMUL.FTZ R92, R92, UR5 ;  /* 0x000000055c5c7c20 */ /* 0x000fe20008410000 */
[----:B------:R-:W-:Y:S01]  /*2d30*/  FMUL.FTZ R93, R93, UR5 ;  /* 0x000000055d5d7c20 */ /* 0x000fe20008410000 */
[----:B------:R-:W-:-:S03]  /*2d40*/  FMUL.FTZ R95, R95, UR5 ;  /* 0x000000055f5f7c20 */ /* 0x000fc60008410000 */
[----:B------:R-:W-:Y:S01]  /*2d50*/  HMMA.16816.F32 R68, R24, R66, R40 ;  /* 0x000000421844723c */ /* 0x000fe20000001828 */
[----:B------:R-:W1:Y:S01]  /*2d60*/  LDSM.16.M88.4 R40, [R198+0x5800] ;  /* 0x00580000c628783b */ /* 0x000e620000000200 */
[----:B------:R-:W-:Y:S04]  /*2d70*/  MUFU.TANH R97, R90 ;  /* 0x0000005a00617308 */ /* 0x000fe80000002400 */
[----:B--2---:R-:W-:Y:S04]  /*2d80*/  HMMA.16816.F32 R84, R12, R60, R72 ;  /* 0x0000003c0c54723c */ /* 0x004fe80000001848 */
[----:B------:R2:W3:Y:S02]  /*2d90*/  MUFU.TANH R99, R91 ;  /* 0x0000005b00637308 */ /* 0x0004e40000002400 */
[----:B----4-:R-:W-:Y:S06]  /*2da0*/  HMMA.16816.F32 R72, R32, R52, RZ ;  /* 0x000000342048723c */ /* 0x010fec00000018ff */
[-C--:B------:R-:W-:Y:S01]  /*2db0*/  HMMA.16816.F32 R76, R36, R50.reuse, R76 ;  /* 0x00000032244c723c */ /* 0x080fe2000000184c */
[----:B------:R-:W-:Y:S05]  /*2dc0*/  MUFU.TANH R104, R80 ;  /* 0x0000005000687308 */ /* 0x000fea0000002400 */
[----:B------:R-:W-:Y:S01]  /*2dd0*/  HMMA.16816.F32 R64, R16, R50, R68 ;  /* 0x000000321040723c */ /* 0x000fe20000001844 */
[----:B------:R-:W-:Y:S02]  /*2de0*/  LDSM.16.M88.4 R48, [R197+0x1800] ;  /* 0x00180000c530783b */ /* 0x000fe40000000200 */
[----:B------:R-:W-:Y:S03]  /*2df0*/  MUFU.TANH R105, R81 ;  /* 0x0000005100697308 */ /* 0x000fe60000002400 */
[----:B--2---:R-:W-:Y:S01]  /*2e00*/  HMMA.16816.F32 R88, R8, R60, R56 ;  /* 0x0000003c0858723c */ /* 0x004fe20000001838 */
[----:B------:R-:W2:Y:S01]  /*2e10*/  LDSM.16.M88.4 R56, [R203+0x1800] ;  /* 0x00180000cb38783b */ /* 0x000ea20000000200 */
[----:B------:R-:W-:Y:S01]  /*2e20*/  FMUL.FTZ R84, R84, UR5 ;  /* 0x0000000554547c20 */ /* 0x000fe20008410000 */
[----:B------:R-:W-:Y:S01]  /*2e30*/  FMUL.FTZ R86, R86, UR5 ;  /* 0x0000000556567c20 */ /* 0x000fe20008410000 */
[----:B------:R-:W-:Y:S01]  /*2e40*/  FMUL.FTZ R85, R85, UR5 ;  /* 0x0000000555557c20 */ /* 0x000fe20008410000 */
[----:B------:R-:W-:Y:S01]  /*2e50*/  MUFU.TANH R100, R82 ;  /* 0x0000005200647308 */ /* 0x000fe20000002400 */
[----:B------:R-:W-:Y:S01]  /*2e60*/  FMUL.FTZ R87, R87, UR5 ;  /* 0x0000000557577c20 */ /* 0x000fe20008410000 */
[----:B------:R-:W-:-:S04]  /*2e70*/  DEPBAR.LE SB0, 0x0 ;  /* 0x000080000000791a */ /* 0x000fc80000000000 */
[----:B-1----:R-:W-:Y:S02]  /*2e80*/  HMMA.16816.F32 R68, R24, R40, R72 ;  /* 0x000000281844723c */ /* 0x002fe40000001848 */
[----:B------:R1:W-:Y:S04]  /*2e90*/  MUFU.TANH R128, R83 ;  /* 0x0000005300807308 */ /* 0x0003e80000002400 */
[-C--:B------:R-:W-:Y:S04]  /*2ea0*/  HMMA.16816.F32 R76, R8, R62.reuse, R76 ;  /* 0x0000003e084c723c */ /* 0x080fe8000000184c */
[----:B------:R-:W-:Y:S02]  /*2eb0*/  MUFU.TANH R96, R92 ;  /* 0x0000005c00607308 */ /* 0x000fe40000002400 */
[----:B------:R-:W-:Y:S01]  /*2ec0*/  HMMA.16816.F32 R72, R12, R62, R64 ;  /* 0x0000003e0c48723c */ /* 0x000fe20000001840 */
[----:B------:R-:W-:Y:S01]  /*2ed0*/  FMUL.FTZ R88, R88, UR5 ;  /* 0x0000000558587c20 */ /* 0x000fe20008410000 */
[----:B------:R-:W-:Y:S01]  /*2ee0*/  FMUL.FTZ R90, R90, UR5 ;  /* 0x000000055a5a7c20 */ /* 0x000fe20008410000 */
[----:B------:R-:W-:Y:S01]  /*2ef0*/  FMUL.FTZ R89, R89, UR5 ;  /* 0x0000000559597c20 */ /* 0x000fe20008410000 */
[----:B------:R-:W-:-:S02]  /*2f00*/  FMUL.FTZ R91, R91, UR5 ;  /* 0x000000055b5b7c20 */ /* 0x000fc40008410000 */
[----:B------:R-:W-:Y:S01]  /*2f10*/  HMMA.16816.F32 R60, R32, R54, RZ ;  /* 0x00000036203c723c */ /* 0x000fe200000018ff */
[----:B------:R-:W4:Y:S05]  /*2f20*/  MUFU.TANH R94, R94 ;  /* 0x0000005e005e7308 */ /* 0x000f2a0000002400 */
[----:B-1----:R-:W-:Y:S03]  /*2f30*/  HMMA.16816.F32 R80, R28, R52, RZ ;  /* 0x000000341c50723c */ /* 0x002fe600000018ff */
[----:B------:R-:W-:Y:S03]  /*2f40*/  MUFU.TANH R93, R93 ;  /* 0x0000005d005d7308 */ /* 0x000fe60000002400 */
[----:B--2---:R-:W-:Y:S01]  /*2f50*/  HMMA.16816.F32 R68, R16, R56, R68 ;  /* 0x000000381044723c */ /* 0x004fe20000001844 */
[----:B------:R-:W-:Y:S01]  /*2f60*/  FMUL.FTZ R76, R76, UR5 ;  /* 0x000000054c4c7c20 */ /* 0x000fe20008410000 */
[----:B------:R-:W-:Y:S01]  /*2f70*/  FMUL.FTZ R77, R77, UR5 ;  /* 0x000000054d4d7c20 */ /* 0x000fe20008410000 */
[----:B------:R-:W-:Y:S01]  /*2f80*/  FMUL.FTZ R78, R78, UR5 ;  /* 0x000000054e4e7c20 */ /* 0x000fe20008410000 */
[----:B------:R-:W-:Y:S01]  /*2f90*/  FMUL.FTZ R79, R79, UR5 ;  /* 0x000000054f4f7c20 */ /* 0x000fe20008410000 */
[----:B------:R-:W1:Y:S01]  /*2fa0*/  MUFU.TANH R95, R95 ;  /* 0x0000005f005f7308 */ /* 0x000e620000002400 */
[----:B------:R-:W-:Y:S01]  /*2fb0*/  HMMA.16816.F32 R28, R28, R54, RZ ;  /* 0x000000361c1c723c */ /* 0x000fe200000018ff */
[----:B------:R-:W-:Y:S01]  /*2fc0*/  FMUL.FTZ R72, R72, UR5 ;  /* 0x0000000548487c20 */ /* 0x000fe20008410000 */
[----:B------:R-:W-:Y:S01]  /*2fd0*/  FMUL.FTZ R73, R73, UR5 ;  /* 0x0000000549497c20 */ /* 0x000fe20008410000 */
[----:B------:R-:W-:Y:S01]  /*2fe0*/  FMUL.FTZ R74, R74, UR5 ;  /* 0x000000054a4a7c20 */ /* 0x000fe20008410000 */
[----:B------:R-:W-:-:S02]  /*2ff0*/  FMUL.FTZ R75, R75, UR5 ;  /* 0x000000054b4b7c20 */ /* 0x000fc40008410000 */
[----:B------:R-:W-:Y:S01]  /*3000*/  HMMA.16816.F32 R24, R24, R42, R60 ;  /* 0x0000002a1818723c */ /* 0x000fe2000000183c */
[----:B------:R-:W-:Y:S05]  /*3010*/  MUFU.TANH R92, R84 ;  /* 0x00000054005c7308 */ /* 0x000fea0000002400 */
[----:B------:R-:W-:Y:S03]  /*3020*/  HMMA.16816.F32 R64, R20, R40, R80 ;  /* 0x000000281440723c */ /* 0x000fe60000001850 */
[----:B------:R-:W-:Y:S03]  /*3030*/  MUFU.TANH R80, R72 ;  /* 0x0000004800507308 */ /* 0x000fe60000002400 */
[----:B------:R-:W-:Y:S05]  /*3040*/  HMMA.16816.F32 R68, R12, R48, R68 ;  /* 0x000000300c44723c */ /* 0x000fea0000001844 */
[----:B------:R-:W-:Y:S01]  /*3050*/  MUFU.TANH R72, R73 ;  /* 0x0000004900487308 */ /* 0x000fe20000002400 */
[----:B------:R-:W-:Y:S06]  /*3060*/  HMMA.16816.F32 R20, R20, R42, R28 ;  /* 0x0000002a1414723c */ /* 0x000fec000000181c */
[----:B------:R-:W-:Y:S01]  /*3070*/  HMMA.16816.F32 R16, R16, R58, R24 ;  /* 0x0000003a1010723c */ /* 0x000fe20000001818 */
[----:B------:R-:W-:Y:S05]  /*3080*/  MUFU.TANH R86, R86 ;  /* 0x0000005600567308 */ /* 0x000fea0000002400 */
[----:B------:R-:W-:Y:S03]  /*3090*/  HMMA.16816.F32 R32, R36, R56, R64 ;  /* 0x000000382420723c */ /* 0x000fe60000001840 */
[----:B------:R-:W-:Y:S03]  /*30a0*/  MUFU.TANH R88, R88 ;  /* 0x0000005800587308 */ /* 0x000fe60000002400 */
[----:B------:R-:W-:Y:S01]  /*30b0*/  FMUL.FTZ R0, R68, UR5 ;  /* 0x0000000544007c20 */ /* 0x000fe20008410000 */
[----:B------:R-:W-:-:S04]  /*30c0*/  FMUL.FTZ R3, R70, UR5 ;  /* 0x0000000546037c20 */ /* 0x000fc80008410000 */
[----:B------:R2:W-:Y:S01]  /*30d0*/  MUFU.TANH R53, R0 ;  /* 0x0000000000357308 */ /* 0x0005e20000002400 */
[----:B------:R-:W-:Y:S06]  /*30e0*/  HMMA.16816.F32 R36, R36, R58, R20 ;  /* 0x0000003a2424723c */ /* 0x000fec0000001814 */
[----:B------:R-:W-:Y:S01]  /*30f0*/  HMMA.16816.F32 R16, R12, R50, R16 ;  /* 0x000000320c10723c */ /* 0x000fe20000001810 */
[----:B------:R5:W-:Y:S05]  /*3100*/  MUFU.TANH R52, R3 ;  /* 0x0000000300347308 */ /* 0x000bea0000002400 */
[----:B------:R-:W-:Y:S03]  /*3110*/  HMMA.16816.F32 R32, R8, R48, R32 ;  /* 0x000000300820723c */ /* 0x000fe60000001820 */
[----:B------:R-:W1:Y:S01]  /*3120*/  MUFU.TANH R90, R90 ;  /* 0x0000005a005a7308 */ /* 0x000e620000002400 */
[----:B--2---:R-:W-:-:S04]  /*3130*/  LOP3.LUT R0, R129, 0x6, RZ, 0xc0, !PT ;  /* 0x0000000681007812 */ /* 0x004fc800078ec0ff */
[----:B------:R-:W-:-:S03]  /*3140*/  LEA R0, R45, R0, 0x6 ;  /* 0x000000002d007211 */ /* 0x000fc600078e30ff */
[----:B------:R-:W-:Y:S01]  /*3150*/  MUFU.TANH R85, R85 ;  /* 0x0000005500557308 */ /* 0x000fe20000002400 */
[CC--:B------:R-:W-:Y:S01]  /*3160*/  ISETP.GE.AND P2, PT, R0.reuse, R44.reuse, PT ;  /* 0x0000002c0000720c */ /* 0x0c0fe20003f46270 */
[C---:B-----5:R-:W-:Y:S01]  /*3170*/  VIADD R3, R0.reuse, 0x9 ;  /* 0x0000000900037836 */ /* 0x060fe20000000000 */
[----:B------:R-:W-:Y:S01]  /*3180*/  HMMA.16816.F32 R8, R8, R50, R36 ;  /* 0x000000320808723c */ /* 0x000fe20000001824 */
[C---:B------:R-:W-:Y:S01]  /*3190*/  VIADD R5, R0.reuse, 0x8 ;  /* 0x0000000800057836 */ /* 0x040fe20000000000 */
[----:B------:R-:W-:Y:S01]  /*31a0*/  FSEL R43, R117, -INF , !P2 ;  /* 0xff800000752b7808 */ /* 0x000fe20005000000 */
[C---:B------:R-:W-:Y:S01]  /*31b0*/  VIADD R6, R0.reuse, 0x1 ;  /* 0x0000000100067836 */ /* 0x040fe20000000000 */
[-C--:B------:R-:W-:Y:S01]  /*31c0*/  ISETP.GE.AND P6, PT, R3, R44.reuse, PT ;  /* 0x0000002c0300720c */ /* 0x080fe20003fc6270 */
[----:B------:R-:W-:Y:S01]  /*31d0*/  VIADD R3, R0, 0x18 ;  /* 0x0000001800037836 */ /* 0x000fe20000000000 */
[-C--:B------:R-:W-:Y:S01]  /*31e0*/  ISETP.GE.AND P0, PT, R5, R44.reuse, PT ;  /* 0x0000002c0500720c */ /* 0x080fe20003f06270 */
[----:B------:R-:W-:Y:S01]  /*31f0*/  FMUL.FTZ R16, R16, UR5 ;  /* 0x0000000510107c20 */ /* 0x000fe20008410000 */
[----:B------:R-:W-:Y:S01]  /*3200*/  IADD3 R5, R0, 0x11, RZ ;  /* 0x0000001100057810 */ /* 0x000fe20007ffe0ff */
[----:B------:R-:W-:Y:S01]  /*3210*/  FMUL.FTZ R18, R18, UR5 ;  /* 0x0000000512127c20 */ /* 0x000fe20008410000 */
[-C--:B------:R-:W-:Y:S01]  /*3220*/  ISETP.GE.AND P3, PT, R3, R44.reuse, PT ;  /* 0x0000002c0300720c */ /* 0x080fe20003f66270 */
[----:B------:R-:W-:Y:S01]  /*3230*/  VIADD R3, R0, 0x19 ;  /* 0x0000001900037836 */ /* 0x000fe20000000000 */
[----:B------:R-:W-:Y:S01]  /*3240*/  FSEL R41, R123, -INF , !P2 ;  /* 0xff8000007b297808 */ /* 0x000fe20005000000 */
[----:B------:R-:W-:Y:S01]  /*3250*/  FMUL.FTZ R7, R34, UR5 ;  /* 0x0000000522077c20 */ /* 0x000fe20008410000 */
[----:B------:R-:W-:Y:S01]  /*3260*/  FSEL R45, R124, -INF , !P2 ;  /* 0xff8000007c2d7808 */ /* 0x000fe20005000000 */
[----:B------:R-:W-:Y:S01]  /*3270*/  FMUL.FTZ R32, R32, UR5 ;  /* 0x0000000520207c20 */ /* 0x000fe20008410000 */
[----:B------:R-:W-:Y:S01]  /*3280*/  FSEL R22, R126, -INF , !P2 ;  /* 0xff8000007e167808 */ /* 0x000fe20005000000 */
[----:B------:R2:W-:Y:S01]  /*3290*/  MUFU.TANH R31, R7 ;  /* 0x00000007001f7308 */ /* 0x0005e20000002400 */
[-C--:B------:R-:W-:Y:S01]  /*32a0*/  ISETP.GE.AND P2, PT, R3, R44.reuse, PT ;  /* 0x0000002c0300720c */ /* 0x080fe20003f46270 */
[----:B------:R-:W-:Y:S01]  /*32b0*/  VIADD R3, R0, 0x20 ;  /* 0x0000002000037836 */ /* 0x000fe20000000000 */
[-C--:B------:R-:W-:Y:S01]  /*32c0*/  ISETP.GE.AND P1, PT, R6, R44.reuse, PT ;  /* 0x0000002c0600720c */ /* 0x080fe20003f26270 */
[----:B------:R-:W-:Y:S01]  /*32d0*/  VIADD R6, R0, 0x10 ;  /* 0x0000001000067836 */ /* 0x000fe20000000000 */
[-C--:B------:R-:W-:Y:S01]  /*32e0*/  ISETP.GE.AND P4, PT, R5, R44.reuse, PT ;  /* 0x0000002c0500720c */ /* 0x080fe20003f86270 */
[----:B------:R-:W-:Y:S01]  /*32f0*/  FMUL.FTZ R5, R69, UR5 ;  /* 0x0000000545057c20 */ /* 0x000fe20008410000 */
[----:B------:R-:W-:Y:S01]  /*3300*/  FSEL R42, R119, -INF , !P1 ;  /* 0xff800000772a7808 */ /* 0x000fe20004800000 */
[----:B------:R5:W-:Y:S01]  /*3310*/  MUFU.TANH R49, R32 ;  /* 0x0000002000317308 */ /* 0x000be20000002400 */
[----:B------:R-:W-:Y:S01]  /*3320*/  FSEL R40, R122, -INF , !P1 ;  /* 0xff8000007a287808 */ /* 0x000fe20004800000 */
[----:B------:R-:W-:Y:S01]  /*3330*/  FMUL.FTZ R8, R8, UR5 ;  /* 0x0000000508087c20 */ /* 0x000fe20008410000 */
[----:B------:R-:W-:Y:S01]  /*3340*/  FSEL R48, R125, -INF , !P1 ;  /* 0xff8000007d307808 */ /* 0x000fe20004800000 */
[----:B------:R-:W-:Y:S01]  /*3350*/  FMUL.FTZ R10, R10, UR5 ;  /* 0x000000050a0a7c20 */ /* 0x000fe20008410000 */
[----:B------:R-:W-:Y:S01]  /*3360*/  FSEL R23, R127, -INF , !P1 ;  /* 0xff8000007f177808 */ /* 0x000fe20004800000 */
[----:B------:R-:W-:Y:S01]  /*3370*/  FMUL.FTZ R9, R9, UR5 ;  /* 0x0000000509097c20 */ /* 0x000fe20008410000 */
[----:B------:R-:W-:Y:S01]  /*3380*/  ISETP.GE.AND P1, PT, R3, R44, PT ;  /* 0x0000002c0300720c */ /* 0x000fe20003f26270 */
[----:B------:R4:W-:Y:S01]  /*3390*/  MUFU.TANH R34, R5 ;  /* 0x0000000500227308 */ /* 0x0009e20000002400 */
[----:B------:R-:W-:Y:S01]  /*33a0*/  IADD3 R3, R0, 0x21, RZ ;  /* 0x0000002100037810 */ /* 0x000fe20007ffe0ff */
[----:B--2---:R-:W-:Y:S01]  /*33b0*/  FMUL.FTZ R7, R33, UR5 ;  /* 0x0000000521077c20 */ /* 0x004fe20008410000 */
[----:B---3--:R-:W-:-:S02]  /*33c0*/  FSEL R33, R115, -INF , !P0 ;  /* 0xff80000073217808 */ /* 0x008fc40004000000 */
[----:B------:R-:W-:Y:S02]  /*33d0*/  FSEL R37, R116, -INF , !P0 ;  /* 0xff80000074257808 */ /* 0x000fe40004000000 */
[----:B------:R-:W-:Y:S01]  /*33e0*/  FSEL R20, R120, -INF , !P0 ;  /* 0xff80000078147808 */ /* 0x000fe20004000000 */
[----:B------:R-:W-:Y:S01]  /*33f0*/  MUFU.TANH R12, R7 ;  /* 0x00000007000c7308 */ /* 0x000fe20000002400 */
[----:B------:R-:W-:Y:S02]  /*3400*/  FSEL R36, R111, -INF , !P6 ;  /* 0xff8000006f247808 */ /* 0x000fe40007000000 */
[----:B-----5:R-:W-:Y:S02]  /*3410*/  FSEL R32, R114, -INF , !P6 ;  /* 0xff80000072207808 */ /* 0x020fe40007000000 */
[----:B------:R-:W-:Y:S02]  /*3420*/  FSEL R38, R118, -INF , !P6 ;  /* 0xff80000076267808 */ /* 0x000fe40007000000 */
[----:B------:R-:W-:Y:S01]  /*3430*/  FSEL R21, R121, -INF , !P6 ;  /* 0xff80000079157808 */ /* 0x000fe20007000000 */
[----:B------:R-:W-:Y:S01]  /*3440*/  MUFU.TANH R87, R87 ;  /* 0x0000005700577308 */ /* 0x000fe20000002400 */
[----:B----4-:R-:W-:Y:S01]  /*3450*/  FMUL.FTZ R5, R35, UR5 ;  /* 0x0000000523057c20 */ /* 0x010fe20008410000 */
[----:B------:R-:W-:-:S02]  /*3460*/  FSEL R35, R110, -INF , !P0 ;  /* 0xff8000006e237808 */ /* 0x000fc40004000000 */
[-C--:B------:R-:W-:Y:S01]  /*3470*/  ISETP.GE.AND P0, PT, R3, R44.reuse, PT ;  /* 0x0000002c0300720c */ /* 0x080fe20003f06270 */
[----:B------:R-:W-:Y:S01]  /*3480*/  VIADD R3, R0, 0x28 ;  /* 0x0000002800037836 */ /* 0x000fe20000000000 */
[-C--:B------:R-:W-:Y:S01]  /*3490*/  ISETP.GE.AND P5, PT, R6, R44.reuse, PT ;  /* 0x0000002c0600720c */ /* 0x080fe20003fa6270 */
[----:B------:R-:W-:Y:S01]  /*34a0*/  FMUL.FTZ R6, R71, UR5 ;  /* 0x0000000547067c20 */ /* 0x000fe20008410000 */
[----:B------:R-:W-:Y:S01]  /*34b0*/  FSEL R73, R99, -INF , !P4 ;  /* 0xff80000063497808 */ /* 0x000fe20006000000 */
[----:B------:R2:W-:Y:S01]  /*34c0*/  MUFU.TANH R7, R5 ;  /* 0x0000000500077308 */ /* 0x0005e20000002400 */
[----:B------:R-:W-:Y:S01]  /*34d0*/  ISETP.GE.AND P6, PT, R3, R44, PT ;  /* 0x0000002c0300720c */ /* 0x000fe20003fc6270 */
[----:B------:R-:W-:Y:S01]  /*34e0*/  VIADD R3, R0, 0x29 ;  /* 0x0000002900037836 */ /* 0x000fe20000000000 */
[----:B------:R-:W-:Y:S02]  /*34f0*/  FSEL R69, R97, -INF , !P5 ;  /* 0xff80000061457808 */ /* 0x000fe40006800000 */
[----:B------:R-:W-:-:S02]  /*3500*/  FSEL R39, R107, -INF , !P5 ;  /* 0xff8000006b277808 */ /* 0x000fc40006800000 */
[----:B------:R-:W-:Y:S01]  /*3510*/  FSEL R97, R108, -INF , !P5 ;  /* 0xff8000006c617808 */ /* 0x000fe20006800000 */
[----:B------:R-:W-:Y:S01]  /*3520*/  MUFU.TANH R13, R6 ;  /* 0x00000006000d7308 */ /* 0x000fe20000002400 */
[----:B------:R-:W-:Y:S02]  /*3530*/  FSEL R24, R112, -INF , !P5 ;  /* 0xff80000070187808 */ /* 0x000fe40006800000 */
[-C--:B------:R-:W-:Y:S01]  /*3540*/  ISETP.GE.AND P5, PT, R3, R44.reuse, PT ;  /* 0x0000002c0300720c */ /* 0x080fe20003fa6270 */
[----:B------:R-:W-:Y:S01]  /*3550*/  VIADD R3, R0, 0x30 ;  /* 0x0000003000037836 */ /* 0x000fe20000000000 */
[----:B------:R-:W-:Y:S02]  /*3560*/  FSEL R64, R106, -INF , !P4 ;  /* 0xff8000006a407808 */ /* 0x000fe40006000000 */
[----:B------:R-:W-:Y:S01]  /*3570*/  FSEL R99, R109, -INF , !P4 ;  /* 0xff8000006d637808 */ /* 0x000fe20006000000 */
[----:B------:R-:W-:Y:S01]  /*3580*/  MUFU.TANH R89, R89 ;  /* 0x0000005900597308 */ /* 0x000fe20000002400 */
[----:B------:R-:W-:Y:S01]  /*3590*/  FSEL R25, R113, -INF , !P4 ;  /* 0xff80000071197808 */ /* 0x000fe20006000000 */
[----:B--2---:R-:W-:Y:S01]  /*35a0*/  FMUL.FTZ R5, R17, UR5 ;  /* 0x0000000511057c20 */ /* 0x004fe20008410000 */
[----:B------:R-:W-:-:S02]  /*35b0*/  ISETP.GE.AND P4, PT, R3, R44, PT ;  /* 0x0000002c0300720c */ /* 0x000fc40003f86270 */
[----:B------:R-:W-:Y:S02]  /*35c0*/  IADD3 R3, R0, 0x31, RZ ;  /* 0x0000003100037810 */ /* 0x000fe40007ffe0ff */
[----:B------:R-:W-:Y:S01]  /*35d0*/  FSEL R84, R94, -INF , !P3 ;  /* 0xff8000005e547808 */ /* 0x000fe20005800000 */
[----:B------:R-:W-:Y:S01]  /*35e0*/  MUFU.TANH R6, R5 ;  /* 0x0000000500067308 */ /* 0x000fe20000002400 */
[----:B------:R-:W-:Y:S02]  /*35f0*/  FSEL R65, R96, -INF , !P3 ;  /* 0xff80000060417808 */ /* 0x000fe40005800000 */
[----:B------:R-:W-:Y:S02]  /*3600*/  FSEL R100, R100, -INF , !P3 ;  /* 0xff80000064647808 */ /* 0x000fe40005800000 */
[----:B------:R-:W-:Y:S02]  /*3610*/  FSEL R26, R104, -INF , !P3 ;  /* 0xff800000681a7808 */ /* 0x000fe40005800000 */
[----:B------:R-:W-:Y:S01]  /*3620*/  ISETP.GE.AND P3, PT, R3, R44, PT ;  /* 0x0000002c0300720c */ /* 0x000fe20003f66270 */
[C---:B------:R-:W-:Y:S01]  /*3630*/  VIADD R3, R0.reuse, 0x38 ;  /* 0x0000003800037836 */ /* 0x040fe20000000000 */
[----:B-1----:R-:W-:Y:S01]  /*3640*/  FSEL R96, R95, -INF , !P2 ;  /* 0xff8000005f607808 */ /* 0x002fe20005000000 */
[----:B------:R-:W1:Y:S01]  /*3650*/  MUFU.TANH R91, R91 ;  /* 0x0000005b005b7308 */ /* 0x000e620000002400 */
[----:B------:R-:W-:Y:S01]  /*3660*/  FSEL R68, R93, -INF , !P2 ;  /* 0xff8000005d447808 */ /* 0x000fe20005000000 */
[----:B------:R-:W-:Y:S01]  /*3670*/  VIADD R0, R0, 0x39 ;  /* 0x0000003900007836 */ /* 0x000fe20000000000 */
[----:B------:R-:W-:-:S02]  /*3680*/  FSEL R128, R128, -INF , !P2 ;  /* 0xff80000080807808 */ /* 0x000fc40005000000 */
[----:B------:R-:W-:Y:S02]  /*3690*/  FSEL R28, R105, -INF , !P2 ;  /* 0xff800000691c7808 */ /* 0x000fe40005000000 */
[----:B------:R-:W-:Y:S01]  /*36a0*/  ISETP.GE.AND P2, PT, R3, R44, PT ;  /* 0x0000002c0300720c */ /* 0x000fe20003f46270 */
[----:B------:R-:W-:Y:S01]  /*36b0*/  FMUL.FTZ R3, R19, UR5 ;  /* 0x0000000513037c20 */ /* 0x000fe20008410000 */
[----:B------:R-:W2:Y:S01]  /*36c0*/  MUFU.TANH R74, R74 ;  /* 0x0000004a004a7308 */ /* 0x000ea20000002400 */
[----:B------:R-:W-:Y:S02]  /*36d0*/  FSEL R133, R90, -INF , !P1 ;  /* 0xff8000005a857808 */ /* 0x000fe40004800000 */
[----:B------:R-:W-:Y:S02]  /*36e0*/  FSEL R129, R88, -INF , !P1 ;  /* 0xff80000058817808 */ /* 0x000fe40004800000 */
[----:B------:R-:W-:Y:S02]  /*36f0*/  FSEL R137, R86, -INF , !P1 ;  /* 0xff80000056897808 */ /* 0x000fe40004800000 */
[----:B------:R-:W-:Y:S01]  /*3700*/  FSEL R27, R92, -INF , !P1 ;  /* 0xff8000005c1b7808 */ /* 0x000fe20004800000 */
[----:B------:R3:W-:Y:S01]  /*3710*/  MUFU.TANH R5, R3 ;  /* 0x0000000300057308 */ /* 0x0007e20000002400 */
[----:B------:R-:W-:-:S02]  /*3720*/  ISETP.GE.AND P1, PT, R44, 0x41, PT ;  /* 0x000000412c00780c */ /* 0x000fc40003f26270 */
[----:B-1----:R-:W-:Y:S02]  /*3730*/  FSEL R134, R91, -INF , !P0 ;  /* 0xff8000005b867808 */ /* 0x002fe40004000000 */
[----:B------:R-:W-:Y:S02]  /*3740*/  FSEL R131, R89, -INF , !P0 ;  /* 0xff80000059837808 */ /* 0x000fe40004000000 */
[----:B------:R-:W-:Y:S01]  /*3750*/  FSEL R138, R87, -INF , !P0 ;  /* 0xff800000578a7808 */ /* 0x000fe20004000000 */
[----:B------:R-:W1:Y:S01]  /*3760*/  MUFU.TANH R75, R75 ;  /* 0x0000004b004b7308 */ /* 0x000e620000002400 */
[----:B------:R-:W-:Y:S02]  /*3770*/  FSEL R29, R85, -INF , !P0 ;  /* 0xff800000551d7808 */ /* 0x000fe40004000000 */
[----:B------:R-:W-:Y:S01]  /*3780*/  ISETP.GE.AND P0, PT, R0, R44, PT ;  /* 0x0000002c0000720c */ /* 0x000fe20003f06270 */
[----:B------:R-:W-:Y:S01]  /*3790*/  IMAD.IADD R0, R102, 0x1, R101 ;  /* 0x0000000166007824 */ /* 0x000fe200078e0265 */
[----:B--2---:R-:W-:-:S02]  /*37a0*/  FSEL R139, R74, -INF , !P6 ;  /* 0xff8000004a8b7808 */ /* 0x004fc40007000000 */
[----:B------:R-:W-:Y:S01]  /*37b0*/  FSEL R149, R31, -INF , !P4 ;  /* 0xff8000001f957808 */ /* 0x000fe20006000000 */
[----:B------:R-:W2:Y:S01]  /*37c0*/  MUFU.TANH R76, R76 ;  /* 0x0000004c004c7308 */ /* 0x000ea20000002400 */
[----:B---3--:R-:W-:Y:S01]  /*37d0*/  FMUL.FTZ R3, R11, UR5 ;  /* 0x000000050b037c20 */ /* 0x008fe20008410000 */
[----:B------:R-:W-:Y:S02]  /*37e0*/  FSEL R19, R80, -INF , !P6 ;  /* 0xff80000050137808 */ /* 0x000fe40007000000 */
[----:B------:R-:W-:Y:S02]  /*37f0*/  FSEL R30, R72, -INF , !P5 ;  /* 0xff800000481e7808 */ /* 0x000fe40006800000 */
[----:B------:R-:W-:Y:S02]  /*3800*/  FSEL R143, R49, -INF , !P4 ;  /* 0xff800000318f7808 */ /* 0x000fe40006000000 */
[----:B------:R-:W3:Y:S01]  /*3810*/  MUFU.TANH R77, R77 ;  /* 0x0000004d004d7308 */ /* 0x000ee20000002400 */
[----:B-1----:R-:W-:-:S02]  /*3820*/  FSEL R140, R75, -INF , !P5 ;  /* 0xff8000004b8c7808 */ /* 0x002fc40006800000 */
[----:B------:R-:W-:Y:S02]  /*3830*/  FSEL R141, R52, -INF , !P4 ;  /* 0xff800000348d7808 */ /* 0x000fe40006000000 */
[----:B------:R-:W-:Y:S02]  /*3840*/  FSEL R31, R53, -INF , !P4 ;  /* 0xff800000351f7808 */ /* 0x000fe40006000000 */
[----:B------:R-:W-:Y:S01]  /*3850*/  FSEL R150, R7, -INF , !P3 ;  /* 0xff80000007967808 */ /* 0x000fe20005800000 */
[----:B------:R-:W1:Y:S01]  /*3860*/  MUFU.TANH R78, R78 ;  /* 0x0000004e004e7308 */ /* 0x000e620000002400 */
[----:B--2---:R-:W-:Y:S02]  /*3870*/  FSEL R130, R76, -INF , !P6 ;  /* 0xff8000004c827808 */ /* 0x004fe40007000000 */
[----:B------:R-:W-:Y:S02]  /*3880*/  FSEL R146, R12, -INF , !P3 ;  /* 0xff8000000c927808 */ /* 0x000fe40005800000 */
[----:B------:R-:W-:-:S02]  /*3890*/  FSEL R142, R13, -INF , !P3 ;  /* 0xff8000000d8e7808 */ /* 0x000fc40005800000 */
[----:B------:R-:W-:Y:S01]  /*38a0*/  FSEL R34, R34, -INF , !P3 ;  /* 0xff80000022227808 */ /* 0x000fe20005800000 */
[----:B------:R-:W2:Y:S01]  /*38b0*/  MUFU.TANH R79, R79 ;  /* 0x0000004f004f7308 */ /* 0x000ea20000002400 */
[----:B---3--:R-:W-:Y:S02]  /*38c0*/  FSEL R132, R77, -INF , !P5 ;  /* 0xff8000004d847808 */ /* 0x008fe40006800000 */
[----:B------:R-:W-:Y:S02]  /*38d0*/  FSEL R154, R5, -INF , !P0 ;  /* 0xff800000059a7808 */ /* 0x000fe40004000000 */
[----:B------:R-:W-:-:S03]  /*38e0*/  FSEL R75, R6, -INF , !P0 ;  /* 0xff800000064b7808 */ /* 0x000fc60004000000 */
        /* <DEDUP_REMOVED lines=11> */
[----:B---3--:R-:W-:Y:S02]  /*39a0*/  FSEL R152, R10, -INF , !P2 ;  /* 0xff8000000a987808 */ /* 0x008fe40005000000 */
[----:B-1----:R-:W-:Y:S02]  /*39b0*/  FSEL R148, R9, -INF , !P0 ;  /* 0xff80000009947808 */ /* 0x002fe40004000000 */
[----:B--2---:R-:W-:Y:S01]  /*39c0*/  FSEL R151, R3, -INF , !P0 ;  /* 0xff80000003977808 */ /* 0x004fe20004000000 */
[----:B------:R-:W-:Y:S06]  /*39d0*/  BAR.SYNC.DEFER_BLOCKING 0x0 ;  /* 0x0000000000007b1d */ /* 0x000fec0000010000 */
[----:B------:R-:W-:Y:S05]  /*39e0*/  @!P1 BRA `(.L_x_1699) ;  /* 0x0000000000d09947 */ /* 0x000fea0003800000 */
        /* <DEDUP_REMOVED lines=50> */
.L_x_1701:
[----:B------:R-:W-:Y:S05]  /*3d10*/  BSYNC B0 ;  /* 0x0000000000007941 */ /* 0x000fea0003800000 */
.L_x_1700:
[----:B------:R-:W0:Y:S02]  /*3d20*/  LDGDEPBAR ;  /* 0x00000000000079af */ /* 0x000e240000000000 */
.L_x_1699:
[----:B------:R-:W-:Y:S01]  /*3d30*/  FMNMX.FTZ R72, R22, R23, !PT ;  /* 0x0000001716487209 */ /* 0x000fe20007810000 */
[----:B------:R-:W-:Y:S01]  /*3d40*/  ULDC UR5, c[0x0][0x2ec] ;  /* 0x0000bb0000057ab9 */ /* 0x000fe20000000800 */
[----:B------:R-:W-:Y:S02]  /*3d50*/  LEA R193, R0, UR4, 0x1 ;  /* 0x0000000400c17c11 */ /* 0x000fe4000f8e08ff */
[----:B------:R-:W-:Y:S02]  /*3d60*/  FMNMX.FTZ R72, R20, R72, !PT ;  /* 0x0000004814487209 */ /* 0x000fe40007810000 */
[-C--:B------:R-:W-:Y:S02]  /*3d70*/  LEA R194, R4, R193.reuse, 0x1 ;  /* 0x000000c104c27211 */ /* 0x080fe400078e08ff */
[----:B------:R-:W-:Y:S02]  /*3d80*/  FMNMX.FTZ R72, R21, R72, !PT ;  /* 0x0000004815487209 */ /* 0x000fe40007810000 */
[----:B------:R-:W-:-:S02]  /*3d90*/  LEA R196, R2, R193, 0x1 ;  /* 0x000000c102c47211 */ /* 0x000fc400078e08ff */
[----:B------:R-:W-:Y:S02]  /*3da0*/  FMNMX.FTZ R72, R24, R72, !PT ;  /* 0x0000004818487209 */ /* 0x000fe40007810000 */
[----:B------:R-:W-:Y:S02]  /*3db0*/  LEA R195, R2, R194, 0x1 ;  /* 0x000000c202c37211 */ /* 0x000fe400078e08ff */
        /* <DEDUP_REMOVED lines=11> */
[----:B------:R-:W3:Y:S02]  /*3e70*/  SHFL.BFLY PT, R3, R72, 0x2, 0x1f ;  /* 0x0c401f0048037f89 */ /* 0x000ee400000e0000 */
[----:B---3--:R-:W-:Y:S02]  /*3e80*/  FMNMX.FTZ R72, R72, R3, !PT ;  /* 0x0000000348487209 */ /* 0x008fe40007810000 */
[----:B------:R-:W-:-:S03]  /*3e90*/  FMNMX.FTZ R3, R41, R40, !PT ;  /* 0x0000002829037209 */ /* 0x000fc60007810000 */
[----:B-1----:R-:W1:Y:S01]  /*3ea0*/  SHFL.BFLY PT, R6, R72, 0x1, 0x1f ;  /* 0x0c201f0048067f89 */ /* 0x002e6200000e0000 */
        /* <DEDUP_REMOVED lines=19> */
[----:B------:R-:W-:Y:S02]  /*3fe0*/  FMNMX.FTZ R5, R143, R5, !PT ;  /* 0x000000058f057209 */ /* 0x000fe40007810000 */
[----:B------:R-:W-:-:S02]  /*3ff0*/  FMNMX.FTZ R3, R133, R3, !PT ;  /* 0x0000000385037209 */ /* 0x000fc40007810000 */
[----:B------:R-:W-:Y:S02]  /*4000*/  FSETP.NEU.FTZ.AND P0, PT, R72, -INF , PT ;  /* 0xff8000004800780b */ /* 0x000fe40003f1d000 */
[----:B------:R-:W-:Y:S02]  /*4010*/  FMNMX.FTZ R5, R146, R5, !PT ;  /* 0x0000000592057209 */ /* 0x000fe40007810000 */
[----:B------:R-:W-:Y:S02]  /*4020*/  FMNMX.FTZ R8, R134, R3, !PT ;  /* 0x0000000386087209 */ /* 0x000fe40007810000 */
[----:B------:R-:W-:Y:S02]  /*4030*/  FSEL R7, R7, RZ, P0 ;  /* 0x000000ff07077208 */ /* 0x000fe40000000000 */
[----:B------:R-:W-:Y:S02]  /*4040*/  FMNMX.FTZ R3, R147, R5, !PT ;  /* 0x0000000593037209 */ /* 0x000fe40007810000 */
[----:B------:R-:W-:Y:S01]  /*4050*/  FMNMX.FTZ R5, R45, R48, !PT ;  /* 0x000000302d057209 */ /* 0x000fe20007810000 */
[--C-:B------:R-:W-:Y:S01]  /*4060*/  FFMA.FTZ R6, R22, UR5, -R7.reuse ;  /* 0x0000000516067c23 */ /* 0x100fe20008010807 */
[----:B------:R-:W-:Y:S01]  /*4070*/  FMNMX.FTZ R70, R148, R3, !PT ;  /* 0x0000000394467209 */ /* 0x000fe20007810000 */
[----:B------:R-:W-:Y:S01]  /*4080*/  FFMA.FTZ R3, R21, UR5, -R7 ;  /* 0x0000000515037c23 */ /* 0x000fe20008010807 */
[----:B------:R-:W-:Y:S01]  /*4090*/  FMNMX.FTZ R5, R37, R5, !PT ;  /* 0x0000000525057209 */ /* 0x000fe20007810000 */
[----:B------:R1:W-:Y:S01]  /*40a0*/  MUFU.EX2 R217, R6 ;  /* 0x0000000600d97308 */ /* 0x0003e20000000800 */
[----:B------:R-:W-:Y:S01]  /*40b0*/  FMNMX.FTZ R8, R135, R8, !PT ;  /* 0x0000000887087209 */ /* 0x000fe20007810000 */
[----:B------:R-:W3:Y:S01]  /*40c0*/  SHFL.BFLY PT, R9, R70, 0x2, 0x1f ;  /* 0x0c401f0046097f89 */ /* 0x000ee200000e0000 */
[----:B------:R-:W-:-:S04]  /*40d0*/  FMNMX.FTZ R5, R38, R5, !PT ;  /* 0x0000000526057209 */ /* 0x000fc80007810000 */
[----:B------:R-:W-:Y:S01]  /*40e0*/  FMNMX.FTZ R5, R97, R5, !PT ;  /* 0x0000000561057209 */ /* 0x000fe20007810000 */
[----:B------:R-:W-:Y:S03]  /*40f0*/  MUFU.EX2 R215, R3 ;  /* 0x0000000300d77308 */ /* 0x000fe60000000800 */
[----:B------:R-:W-:-:S04]  /*4100*/  FMNMX.FTZ R5, R99, R5, !PT ;  /* 0x0000000563057209 */ /* 0x000fc80007810000 */
[----:B------:R-:W-:Y:S01]  /*4110*/  FMNMX.FTZ R5, R100, R5, !PT ;  /* 0x0000000564057209 */ /* 0x000fe20007810000 */
[----:B-1----:R-:W-:-:S03]  /*4120*/  FFMA.FTZ R6, R23, UR5, -R7 ;  /* 0x0000000517067c23 */ /* 0x002fc60008010807 */
[----:B------:R-:W-:Y:S01]  /*4130*/  FMNMX.FTZ R5, R128, R5, !PT ;  /* 0x0000000580057209 */ /* 0x000fe20007810000 */
[----:B------:R1:W4:Y:S03]  /*4140*/  MUFU.EX2 R211, R6 ;  /* 0x0000000600d37308 */ /* 0x0003260000000800 */
[----:B------:R-:W-:Y:S02]  /*4150*/  FMNMX.FTZ R5, R137, R5, !PT ;  /* 0x0000000589057209 */ /* 0x000fe40007810000 */
[----:B---3--:R-:W-:Y:S02]  /*4160*/  FMNMX.FTZ R70, R70, R9, !PT ;  /* 0x0000000946467209 */ /* 0x008fe40007810000 */
[----:B------:R-:W-:-:S03]  /*4170*/  FMNMX.FTZ R5, R138, R5, !PT ;  /* 0x000000058a057209 */ /* 0x000fc60007810000 */
[----:B--2---:R-:W2:Y:S01]  /*4180*/  SHFL.BFLY PT, R10, R70, 0x1, 0x1f ;  /* 0x0c201f00460a7f89 */ /* 0x004ea200000e0000 */
[----:B------:R-:W-:-:S04]  /*4190*/  FMNMX.FTZ R5, R139, R5, !PT ;  /* 0x000000058b057209 */ /* 0x000fc80007810000 */
[----:B------:R-:W-:Y:S01]  /*41a0*/  FMNMX.FTZ R5, R140, R5, !PT ;  /* 0x000000058c057209 */ /* 0x000fe20007810000 */
[----:B-1----:R-:W-:Y:S01]  /*41b0*/  FFMA.FTZ R6, R20, UR5, -R7 ;  /* 0x0000000514067c23 */ /* 0x002fe20008010807 */
[----:B----4-:R-:W-:Y:S01]  /*41c0*/  F2FP.F16.F32.PACK_AB R12, R211, R217 ;  /* 0x000000d9d30c723e */ /* 0x010fe200000000ff */
[----:B------:R-:W-:Y:S01]  /*41d0*/  LDSM.16.MT88.4 R20, [R195+0x6000] ;  /* 0x00600000c314783b */ /* 0x000fe20000004200 */
[----:B------:R-:W-:Y:S01]  /*41e0*/  FMNMX.FTZ R5, R141, R5, !PT ;  /* 0x000000058d057209 */ /* 0x000fe20007810000 */
[----:B------:R1:W3:Y:S01]  /*41f0*/  MUFU.EX2 R212, R6 ;  /* 0x0000000600d47308 */ /* 0x0002e20000000800 */
[----:B--2---:R-:W-:Y:S02]  /*4200*/  FMNMX.FTZ R70, R70, R10, !PT ;  /* 0x0000000a46467209 */ /* 0x004fe40007810000 */
[----:B-1----:R-:W-:Y:S02]  /*4210*/  FMNMX.FTZ R6, R136, R8, !PT ;  /* 0x0000000888067209 */ /* 0x002fe40007810000 */
[----:B------:R-:W-:-:S02]  /*4220*/  FSETP.NEU.FTZ.AND P0, PT, R70, -INF , PT ;  /* 0xff8000004600780b */ /* 0x000fc40003f1d000 */
[----:B------:R-:W-:Y:S01]  /*4230*/  FMNMX.FTZ R3, R149, R6, !PT ;  /* 0x0000000695037209 */ /* 0x000fe20007810000 */
[----:B------:R-:W-:Y:S01]  /*4240*/  FFMA.FTZ R6, R24, UR5, -R7 ;  /* 0x0000000518067c23 */ /* 0x000fe20008010807 */
[----:B---3--:R-:W-:Y:S02]  /*4250*/  F2FP.F16.F32.PACK_AB R14, R215, R212 ;  /* 0x000000d4d70e723e */ /* 0x008fe400000000ff */
[----:B------:R-:W-:Y:S01]  /*4260*/  FMNMX.FTZ R3, R150, R3, !PT ;  /* 0x0000000396037209 */ /* 0x000fe20007810000 */
[----:B------:R1:W-:Y:S03]  /*4270*/  MUFU.EX2 R225, R6 ;  /* 0x0000000600e17308 */ /* 0x0003e60000000800 */
[----:B------:R-:W-:-:S04]  /*4280*/  FMNMX.FTZ R3, R152, R3, !PT ;  /* 0x0000000398037209 */ /* 0x000fc80007810000 */
[----:B------:R-:W-:-:S05]  /*4290*/  FMNMX.FTZ R3, R151, R3, !PT ;  /* 0x0000000397037209 */ /* 0x000fca0007810000 */
[----:B------:R-:W2:Y:S01]  /*42a0*/  SHFL.BFLY PT, R8, R3, 0x2, 0x1f ;  /* 0x0c401f0003087f89 */ /* 0x000ea200000e0000 */
[----:B-1----:R-:W-:-:S04]  /*42b0*/  FFMA.FTZ R6, R25, UR5, -R7 ;  /* 0x0000000519067c23 */ /* 0x002fc80008010807 */
[----:B------:R1:W-:Y:S01]  /*42c0*/  MUFU.EX2 R226, R6 ;  /* 0x0000000600e27308 */ /* 0x0003e20000000800 */
[----:B--2---:R-:W-:Y:S01]  /*42d0*/  FMNMX.FTZ R3, R3, R8, !PT ;  /* 0x0000000803037209 */ /* 0x004fe20007810000 */
[--C-:B------:R-:W-:Y:S01]  /*42e0*/  FFMA.FTZ R8, R30, UR5, -R7.reuse ;  /* 0x000000051e087c23 */ /* 0x100fe20008010807 */
[----:B-1----:R-:W-:-:S05]  /*42f0*/  FFMA.FTZ R6, R26, UR5, -R7 ;  /* 0x000000051a067c23 */ /* 0x002fca0008010807 */
[----:B------:R1:W-:Y:S01]  /*4300*/  MUFU.EX2 R216, R8 ;  /* 0x0000000800d87308 */ /* 0x0003e20000000800 */
[----:B------:R-:W2:Y:S07]  /*4310*/  SHFL.BFLY PT, R9, R3, 0x1, 0x1f ;  /* 0x0c201f0003097f89 */ /* 0x000eae00000e0000 */
[----:B------:R3:W-:Y:S01]  /*4320*/  MUFU.EX2 R248, R6 ;  /* 0x0000000600f87308 */ /* 0x0007e20000000800 */
[----:B-1----:R-:W-:-:S07]  /*4330*/  FFMA.FTZ R8, R31, UR5, -R7 ;  /* 0x000000051f087c23 */ /* 0x002fce0008010807 */
[----:B------:R-:W-:Y:S01]  /*4340*/  MUFU.EX2 R222, R8 ;  /* 0x0000000800de7308 */ /* 0x000fe20000000800 */
[----:B---3--:R-:W-:Y:S01]  /*4350*/  FFMA.FTZ R6, R28, UR5, -R7 ;  /* 0x000000051c067c23 */ /* 0x008fe20008010807 */
[----:B--2---:R-:W-:-:S06]  /*4360*/  FMNMX.FTZ R3, R3, R9, !PT ;  /* 0x0000000903037209 */ /* 0x004fcc0007810000 */
[----:B------:R1:W-:Y:S01]  /*4370*/  MUFU.EX2 R224, R6 ;  /* 0x0000000600e07308 */ /* 0x0003e20000000800 */
[----:B------:R-:W-:Y:S01]  /*4380*/  FMUL.FTZ R9, R3, UR5 ;  /* 0x0000000503097c20 */ /* 0x000fe20008410000 */
[--C-:B-1----:R-:W-:Y:S02]  /*4390*/  FFMA.FTZ R6, R27, UR5, -R7.reuse ;  /* 0x000000051b067c23 */ /* 0x102fe40008010807 */
[----:B------:R-:W-:Y:S04]  /*43a0*/  LDSM.16.MT88.4 R24, [R196+0x6000] ;  /* 0x00600000c418783b */ /* 0x000fe80000004200 */
[----:B------:R1:W-:Y:S02]  /*43b0*/  MUFU.EX2 R223, R6 ;  /* 0x0000000600df7308 */ /* 0x0003e40000000800 */
[----:B-1----:R-:W-:Y:S01]  /*43c0*/  FMNMX.FTZ R6, R142, R5, !PT ;  /* 0x000000058e067209 */ /* 0x002fe20007810000 */
[----:B------:R-:W-:-:S02]  /*43d0*/  FFMA.FTZ R5, R29, UR5, -R7 ;  /* 0x000000051d057c23 */ /* 0x000fc40008010807 */
[----:B------:R-:W-:Y:S01]  /*43e0*/  LDSM.16.MT88.4 R28, [R193+0x6000] ;  /* 0x00600000c11c783b */ /* 0x000fe20000004200 */
[----:B------:R-:W-:Y:S02]  /*43f0*/  FMNMX.FTZ R6, R153, R6, !PT ;  /* 0x0000000699067209 */ /* 0x000fe40007810000 */
[----:B------:R1:W-:Y:S02]  /*4400*/  MUFU.EX2 R214, R5 ;  /* 0x0000000500d67308 */ /* 0x0003e40000000800 */
[----:B-1----:R-:W-:Y:S01]  /*4410*/  FMNMX.FTZ R5, R154, R6, !PT ;  /* 0x000000069a057209 */ /* 0x002fe20007810000 */
[----:B------:R-:W-:Y:S02]  /*4420*/  FFMA.FTZ R6, R19, UR5, -R7 ;  /* 0x0000000513067c23 */ /* 0x000fe40008010807 */
[----:B------:R-:W-:Y:S03]  /*4430*/  LDSM.16.MT88.4 R16, [R194+0x6000] ;  /* 0x00600000c210783b */ /* 0x000fe60000004200 */
[----:B------:R1:W-:Y:S01]  /*4440*/  MUFU.EX2 R213, R6 ;  /* 0x0000000600d57308 */ /* 0x0003e20000000800 */
[----:B------:R-:W2:Y:S01]  /*4450*/  SHFL.BFLY PT, R11, R5, 0x2, 0x1f ;  /* 0x0c401f00050b7f89 */ /* 0x000ea200000e0000 */
[----:B-1----:R-:W-:-:S05]  /*4460*/  FMUL.FTZ R6, R70, UR5 ;  /* 0x0000000546067c20 */ /* 0x002fca0008410000 */
[----:B------:R-:W-:Y:S02]  /*4470*/  FSEL R6, R6, RZ, P0 ;  /* 0x000000ff06067208 */ /* 0x000fe40000000000 */
[----:B------:R-:W-:-:S03]  /*4480*/  FSETP.NEU.FTZ.AND P0, PT, R3, -INF , PT ;  /* 0xff8000000300780b */ /* 0x000fc60003f1d000 */
[--C-:B------:R-:W-:Y:S01]  /*4490*/  FFMA.FTZ R8, R41, UR5, -R6.reuse ;  /* 0x0000000529087c23 */ /* 0x100fe20008010806 */
[----:B------:R-:W-:-:S03]  /*44a0*/  FFMA.FTZ R10, R33, UR5, -R6 ;  /* 0x00000005210a7c23 */ /* 0x000fc60008010806 */
[----:B------:R1:W-:Y:S08]  /*44b0*/  MUFU.EX2 R191, R8 ;  /* 0x0000000800bf7308 */ /* 0x0003f00000000800 */
[----:B------:R-:W-:Y:S01]  /*44c0*/  MUFU.EX2 R190, R10 ;  /* 0x0000000a00be7308 */ /* 0x000fe20000000800 */
[----:B-1----:R-:W-:-:S07]  /*44d0*/  FFMA.FTZ R8, R40, UR5, -R6 ;  /* 0x0000000528087c23 */ /* 0x002fce0008010806 */
[----:B------:R2:W-:Y:S02]  /*44e0*/  MUFU.EX2 R189, R8 ;  /* 0x0000000800bd7308 */ /* 0x0005e40000000800 */
[----:B--2---:R-:W-:Y:S02]  /*44f0*/  FMNMX.FTZ R8, R5, R11, !PT ;  /* 0x0000000b05087209 */ /* 0x004fe40007810000 */
[----:B------:R-:W-:Y:S01]  /*4500*/  FSEL R5, R9, RZ, P0 ;  /* 0x000000ff09057208 */ /* 0x000fe20000000000 */
[----:B------:R-:W-:Y:S02]  /*4510*/  FFMA.FTZ R9, R32, UR5, -R6 ;  /* 0x0000000520097c23 */ /* 0x000fe40008010806 */
[----:B------:R-:W1:Y:S02]  /*4520*/  SHFL.BFLY PT, R71, R8, 0x1, 0x1f ;  /* 0x0c201f0008477f89 */ /* 0x000e6400000e0000 */
[--C-:B------:R-:W-:Y:S01]  /*4530*/  FFMA.FTZ R0, R42, UR5, -R5.reuse ;  /* 0x000000052a007c23 */ /* 0x100fe20008010805 */
[----:B------:R2:W3:Y:S08]  /*4540*/  MUFU.EX2 R209, R9 ;  /* 0x0000000900d17308 */ /* 0x0004f00000000800 */
[----:B------:R4:W-:Y:S01]  /*4550*/  MUFU.EX2 R180, R0 ;  /* 0x0000000000b47308 */ /* 0x0009e20000000800 */
[----:B--2---:R-:W-:Y:S01]  /*4560*/  FFMA.FTZ R9, R43, UR5, -R5 ;  /* 0x000000052b097c23 */ /* 0x004fe20008010805 */
[----:B---3--:R-:W-:Y:S01]  /*4570*/  F2FP.F16.F32.PACK_AB R10, R209, R190 ;  /* 0x000000bed10a723e */ /* 0x008fe200000000ff */
[----:B------:R-:W2:Y:S01]  /*4580*/  LDSM.16.MT88.4 R40, [R193+0x6800] ;  /* 0x00680000c128783b */ /* 0x000ea20000004200 */
[----:B-1----:R-:W-:-:S04]  /*4590*/  FMNMX.FTZ R71, R8, R71, !PT ;  /* 0x0000004708477209 */ /* 0x002fc80007810000 */
[----:B------:R-:W1:Y:S01]  /*45a0*/  MUFU.EX2 R181, R9 ;  /* 0x0000000900b57308 */ /* 0x000e620000000800 */
[----:B------:R-:W-:Y:S01]  /*45b0*/  F2FP.F16.F32.PACK_AB R8, R189, R191 ;  /* 0x000000bfbd08723e */ /* 0x000fe200000000ff */
[----:B----4-:R-:W-:Y:S01]  /*45c0*/  FFMA.FTZ R0, R35, UR5, -R5 ;  /* 0x0000000523007c23 */ /* 0x010fe20008010805 */
[C---:B------:R-:W-:Y:S01]  /*45d0*/  FMUL.FTZ R2, R71.reuse, UR5 ;  /* 0x0000000547027c20 */ /* 0x040fe20008410000 */
[----:B------:R-:W-:-:S04]  /*45e0*/  FSETP.NEU.FTZ.AND P0, PT, R71, -INF , PT ;  /* 0xff8000004700780b */ /* 0x000fc80003f1d000 */
[----:B------:R3:W-:Y:S01]  /*45f0*/  MUFU.EX2 R183, R0 ;  /* 0x0000000000b77308 */ /* 0x0007e20000000800 */
[----:B-1----:R-:W-:Y:S01]  /*4600*/  F2FP.F16.F32.PACK_AB R9, R180, R181 ;  /* 0x000000b5b409723e */ /* 0x002fe200000000ff */
[----:B---3--:R-:W-:-:S06]  /*4610*/  FFMA.FTZ R0, R36, UR5, -R5 ;  /* 0x0000000524007c23 */ /* 0x008fcc0008010805 */
[----:B------:R1:W3:Y:S02]  /*4620*/  MUFU.EX2 R186, R0 ;  /* 0x0000000000ba7308 */ /* 0x0002e40000000800 */
[----:B-1----:R-:W-:Y:S01]  /*4630*/  FSEL R0, R2, RZ, P0 ;  /* 0x000000ff02007208 */ /* 0x002fe20000000000 */
[----:B------:R-:W-:Y:S01]  /*4640*/  FFMA.FTZ R2, R34, UR5, -R7 ;  /* 0x0000000522027c23 */ /* 0x000fe20008010807 */
[----:B---3--:R-:W-:Y:S01]  /*4650*/  F2FP.F16.F32.PACK_AB R11, R186, R183 ;  /* 0x000000b7ba0b723e */ /* 0x008fe200000000ff */
[----:B------:R-:W1:Y:S03]  /*4660*/  LDSM.16.MT88.4 R32, [R194+0x6800] ;  /* 0x00680000c220783b */ /* 0x000e660000004200 */
[----:B------:R3:W-:Y:S03]  /*4670*/  MUFU.EX2 R210, R2 ;  /* 0x0000000200d27308 */ /* 0x0007e60000000800 */
[C---:B------:R-:W-:Y:S06]  /*4680*/  HMMA.16816.F32 R60, R8.reuse, R28, RZ ;  /* 0x0000001c083c723c */ /* 0x040fec00000018ff */
[C---:B------:R-:W-:Y:S06]  /*4690*/  HMMA.16816.F32 R56, R8.reuse, R24, RZ ;  /* 0x000000180838723c */ /* 0x040fec00000018ff */
[----:B------:R-:W-:Y:S01]  /*46a0*/  HMMA.16816.F32 R92, R8, R30, RZ ;  /* 0x0000001e085c723c */ /* 0x000fe200000018ff */
[----:B---3--:R-:W-:-:S02]  /*46b0*/  FFMA.FTZ R2, R45, UR5, -R0 ;  /* 0x000000052d027c23 */ /* 0x008fc40008010800 */
[----:B------:R-:W-:Y:S02]  /*46c0*/  LDSM.16.MT88.4 R44, [R195+0x6800] ;  /* 0x00680000c32c783b */ /* 0x000fe40000004200 */
[----:B------:R3:W-:Y:S01]  /*46d0*/  MUFU.EX2 R173, R2 ;  /* 0x0000000200ad7308 */ /* 0x0007e20000000800 */
[C---:B------:R-:W-:Y:S06]  /*46e0*/  HMMA.16816.F32 R76, R8.reuse, R18, RZ ;  /* 0x00000012084c723c */ /* 0x040fec00000018ff */
[C---:B------:R-:W-:Y:S06]  /*46f0*/  HMMA.16816.F32 R52, R8.reuse, R16, RZ ;  /* 0x000000100834723c */ /* 0x040fec00000018ff */
[----:B------:R-:W-:Y:S01]  /*4700*/  HMMA.16816.F32 R80, R8, R22, RZ ;  /* 0x000000160850723c */ /* 0x000fe200000018ff */
[----:B---3--:R-:W-:-:S05]  /*4710*/  FFMA.FTZ R2, R48, UR5, -R0 ;  /* 0x0000000530027c23 */ /* 0x008fca0008010800 */
[----:B------:R-:W-:Y:S01]  /*4720*/  HMMA.16816.F32 R48, R8, R20, RZ ;  /* 0x000000140830723c */ /* 0x000fe200000018ff */
[----:B------:R3:W4:Y:S02]  /*4730*/  MUFU.EX2 R171, R2 ;  /* 0x0000000200ab7308 */ /* 0x0007240000000800 */
[----:B---3--:R-:W-:Y:S01]  /*4740*/  FFMA.FTZ R2, R37, UR5, -R0 ;  /* 0x0000000525027c23 */ /* 0x008fe20008010800 */
[----:B----4-:R-:W-:-:S05]  /*4750*/  F2FP.F16.F32.PACK_AB R13, R171, R173 ;  /* 0x000000adab0d723e */ /* 0x010fca00000000ff */
[----:B------:R3:W-:Y:S02]  /*4760*/  MUFU.EX2 R172, R2 ;  /* 0x0000000200ac7308 */ /* 0x0007e40000000800 */
[----:B---3--:R-:W-:-:S06]  /*4770*/  FFMA.FTZ R2, R38, UR5, -R0 ;  /* 0x0000000526027c23 */ /* 0x008fcc0008010800 */
[----:B------:R3:W4:Y:S02]  /*4780*/  MUFU.EX2 R178, R2 ;  /* 0x0000000200b27308 */ /* 0x0007240000000800 */
[--C-:B---3--:R-:W-:Y:S01]  /*4790*/  FFMA.FTZ R2, R39, UR5, -R6.reuse ;  /* 0x0000000527027c23 */ /* 0x108fe20008010806 */
[----:B----4-:R-:W-:Y:S01]  /*47a0*/  F2FP.F16.F32.PACK_AB R15, R178, R172 ;  /* 0x000000acb20f723e */ /* 0x010fe200000000ff */
[----:B------:R-:W3:Y:S04]  /*47b0*/  LDSM.16.MT88.4 R36, [R196+0x6800] ;  /* 0x00680000c424783b */ /* 0x000ee80000004200 */
[----:B------:R4:W-:Y:S02]  /*47c0*/  MUFU.EX2 R179, R2 ;  /* 0x0000000200b37308 */ /* 0x0009e40000000800 */
[C---:B------:R-:W-:Y:S06]  /*47d0*/  HMMA.16816.F32 R88, R12.reuse, R28, RZ ;  /* 0x0000001c0c58723c */ /* 0x040fec00000018ff */
[C---:B------:R-:W-:Y:S06]  /*47e0*/  HMMA.16816.F32 R108, R12.reuse, R30, RZ ;  /* 0x0000001e0c6c723c */ /* 0x040fec00000018ff */
[----:B------:R-:W-:Y:S01]  /*47f0*/  HMMA.16816.F32 R124, R12, R26, RZ ;  /* 0x0000001a0c7c723c */ /* 0x000fe200000018ff */
[----:B----4-:R-:W-:-:S04]  /*4800*/  FFMA.FTZ R2, R64, UR5, -R6 ;  /* 0x0000000540027c23 */ /* 0x010fc80008010806 */
[----:B------:R4:W5:Y:S01]  /*4810*/  MUFU.EX2 R182, R2 ;  /* 0x0000000200b67308 */ /* 0x0009620000000800 */
[C---:B------:R-:W-:Y:S06]  /*4820*/  HMMA.16816.F32 R28, R12.reuse, R16, RZ ;  /* 0x000000100c1c723c */ /* 0x040fec00000018ff */
[C---:B------:R-:W-:Y:S01]  /*4830*/  HMMA.16816.F32 R120, R12.reuse, R18, RZ ;  /* 0x000000120c78723c */ /* 0x040fe200000018ff */
[----:B------:R-:W3:Y:S05]  /*4840*/  LDSM.16.MT88.4 R16, [R193+0x7000] ;  /* 0x00700000c110783b */ /* 0x000eea0000004200 */
[----:B------:R-:W-:Y:S01]  /*4850*/  HMMA.16816.F32 R116, R12, R22, RZ ;  /* 0x000000160c74723c */ /* 0x000fe200000018ff */
[----:B----4-:R-:W-:-:S05]  /*4860*/  FFMA.FTZ R2, R65, UR5, -R6 ;  /* 0x0000000541027c23 */ /* 0x010fca0008010806 */
[----:B------:R-:W-:Y:S01]  /*4870*/  HMMA.16816.F32 R64, R8, R26, RZ ;  /* 0x0000001a0840723c */ /* 0x000fe200000018ff */
[----:B------:R4:W-:Y:S06]  /*4880*/  MUFU.EX2 R184, R2 ;  /* 0x0000000200b87308 */ /* 0x0009ec0000000800 */
[----:B-----5:R-:W-:Y:S01]  /*4890*/  F2FP.F16.F32.PACK_AB R8, R182, R179 ;  /* 0x000000b3b608723e */ /* 0x020fe200000000ff */
[----:B----4-:R-:W-:-:S04]  /*48a0*/  FFMA.FTZ R2, R68, UR5, -R6 ;  /* 0x0000000544027c23 */ /* 0x010fc80008010806 */
[----:B------:R4:W5:Y:S02]  /*48b0*/  MUFU.EX2 R187, R2 ;  /* 0x0000000200bb7308 */ /* 0x0009640000000800 */
[----:B----4-:R-:W-:Y:S01]  /*48c0*/  FFMA.FTZ R2, R69, UR5, -R5 ;  /* 0x0000000545027c23 */ /* 0x010fe20008010805 */
[----:B-----5:R-:W-:-:S05]  /*48d0*/  F2FP.F16.F32.PACK_AB R10, R187, R184 ;  /* 0x000000b8bb0a723e */ /* 0x020fca00000000ff */
[----:B------:R4:W-:Y:S02]  /*48e0*/  MUFU.EX2 R174, R2 ;  /* 0x0000000200ae7308 */ /* 0x0009e40000000800 */
[----:B----4-:R-:W-:-:S06]  /*48f0*/  FFMA.FTZ R2, R73, UR5, -R5 ;  /* 0x0000000549027c23 */ /* 0x010fcc0008010805 */
[----:B------:R4:W5:Y:S02]  /*4900*/  MUFU.EX2 R177, R2 ;  /* 0x0000000200b17308 */ /* 0x0009640000000800 */
[----:B----4-:R-:W-:Y:S01]  /*4910*/  FFMA.FTZ R2, R84, UR5, -R5 ;  /* 0x0000000554027c23 */ /* 0x010fe20008010805 */
[----:B-----5:R-:W-:Y:S01]  /*4920*/  F2FP.F16.F32.PACK_AB R9, R177, R174 ;  /* 0x000000aeb109723e */ /* 0x020fe200000000ff */
[C---:B------:R-:W-:Y:S04]  /*4930*/  HMMA.16816.F32 R84, R12.reuse, R24, RZ ;  /* 0x000000180c54723c */ /* 0x040fe800000018ff */
[----:B------:R4:W-:Y:S02]  /*4940*/  MUFU.EX2 R176, R2 ;  /* 0x0000000200b07308 */ /* 0x0009e40000000800 */
[----:B------:R-:W-:Y:S01]  /*4950*/  HMMA.16816.F32 R24, R12, R20, RZ ;  /* 0x000000140c18723c */ /* 0x000fe200000018ff */
[----:B------:R-:W5:Y:S06]  /*4960*/  LDSM.16.MT88.4 R20, [R196+0x7000] ;  /* 0x00700000c414783b */ /* 0x000f6c0000004200 */
[----:B------:R-:W-:-:S02]  /*4970*/  F2FP.F16.F32.PACK_AB R12, R226, R225 ;  /* 0x000000e1e20c723e */ /* 0x000fc400000000ff */
[----:B------:R-:W-:Y:S01]  /*4980*/  F2FP.F16.F32.PACK_AB R14, R224, R248 ;  /* 0x000000f8e00e723e */ /* 0x000fe200000000ff */
[----:B----4-:R-:W-:-:S04]  /*4990*/  FFMA.FTZ R2, R96, UR5, -R5 ;  /* 0x0000000560027c23 */ /* 0x010fc80008010805 */
[----:B------:R4:W2:Y:S02]  /*49a0*/  MUFU.EX2 R175, R2 ;  /* 0x0000000200af7308 */ /* 0x0008a40000000800 */
[----:B----4-:R-:W-:Y:S01]  /*49b0*/  FFMA.FTZ R2, R74, UR5, -R7 ;  /* 0x000000054a027c23 */ /* 0x010fe20008010807 */
[----:B--2---:R-:W-:-:S05]  /*49c0*/  F2FP.F16.F32.PACK_AB R11, R175, R176 ;  /* 0x000000b0af0b723e */ /* 0x004fca00000000ff */
[----:B------:R2:W-:Y:S02]  /*49d0*/  MUFU.EX2 R188, R2 ;  /* 0x0000000200bc7308 */ /* 0x0005e40000000800 */
[C---:B------:R-:W-:Y:S06]  /*49e0*/  HMMA.16816.F32 R112, R8.reuse, R40, R60 ;  /* 0x000000280870723c */ /* 0x040fec000000183c */
[C---:B-1----:R-:W-:Y:S06]  /*49f0*/  HMMA.16816.F32 R60, R8.reuse, R34, R76 ;  /* 0x00000022083c723c */ /* 0x042fec000000184c */
[----:B---3--:R-:W-:Y:S01]  /*4a00*/  HMMA.16816.F32 R104, R8, R36, R56 ;  /* 0x000000240868723c */ /* 0x008fe20000001838 */
[----:B--2---:R-:W-:-:S04]  /*4a10*/  FFMA.FTZ R2, R75, UR5, -R7 ;  /* 0x000000054b027c23 */ /* 0x004fc80008010807 */
[----:B------:R1:W-:Y:S01]  /*4a20*/  MUFU.EX2 R185, R2 ;  /* 0x0000000200b97308 */ /* 0x0003e20000000800 */
[C---:B------:R-:W-:Y:S06]  /*4a30*/  HMMA.16816.F32 R92, R8.reuse, R42, R92 ;  /* 0x0000002a085c723c */ /* 0x040fec000000185c */
[----:B------:R-:W-:Y:S01]  /*4a40*/  HMMA.16816.F32 R56, R8, R38, R64 ;  /* 0x000000260838723c */ /* 0x000fe20000001840 */
[----:B-1----:R-:W-:-:S04]  /*4a50*/  FFMA.FTZ R2, R97, UR5, -R0 ;  /* 0x0000000561027c23 */ /* 0x002fc80008010800 */
[----:B------:R1:W-:Y:S02]  /*4a60*/  MUFU.EX2 R169, R2 ;  /* 0x0000000200a97308 */ /* 0x0003e40000000800 */
[--C-:B-1----:R-:W-:Y:S02]  /*4a70*/  FFMA.FTZ R2, R99, UR5, -R0.reuse ;  /* 0x0000000563027c23 */ /* 0x102fe40008010800 */
[C---:B------:R-:W-:Y:S04]  /*4a80*/  HMMA.16816.F32 R96, R8.reuse, R44, R48 ;  /* 0x0000002c0860723c */ /* 0x040fe80000001830 */
[----:B------:R1:W2:Y:S02]  /*4a90*/  MUFU.EX2 R170, R2 ;  /* 0x0000000200aa7308 */ /* 0x0002a40000000800 */
[--C-:B-1----:R-:W-:Y:S01]  /*4aa0*/  FFMA.FTZ R2, R100, UR5, -R0.reuse ;  /* 0x0000000564027c23 */ /* 0x102fe20008010800 */
[----:B--2---:R-:W-:Y:S01]  /*4ab0*/  F2FP.F16.F32.PACK_AB R13, R170, R169 ;  /* 0x000000a9aa0d723e */ /* 0x004fe200000000ff */
[C---:B------:R-:W-:Y:S04]  /*4ac0*/  HMMA.16816.F32 R100, R8.reuse, R32, R52 ;  /* 0x000000200864723c */ /* 0x040fe80000001834 */
[----:B------:R1:W-:Y:S02]  /*4ad0*/  MUFU.EX2 R168, R2 ;  /* 0x0000000200a87308 */ /* 0x0003e40000000800 */
[----:B------:R-:W-:Y:S01]  /*4ae0*/  HMMA.16816.F32 R52, R8, R46, R80 ;  /* 0x0000002e0834723c */ /* 0x000fe20000001850 */
[----:B-1----:R-:W-:-:S05]  /*4af0*/  FFMA.FTZ R2, R128, UR5, -R0 ;  /* 0x0000000580027c23 */ /* 0x002fca0008010800 */
[----:B------:R1:W2:Y:S02]  /*4b00*/  MUFU.EX2 R167, R2 ;  /* 0x0000000200a77308 */ /* 0x0002a40000000800 */
[----:B-1----:R-:W-:Y:S01]  /*4b10*/  FFMA.FTZ R2, R129, UR5, -R6 ;  /* 0x0000000581027c23 */ /* 0x002fe20008010806 */
[----:B--2---:R-:W-:-:S05]  /*4b20*/  F2FP.F16.F32.PACK_AB R15, R167, R168 ;  /* 0x000000a8a70f723e */ /* 0x004fca00000000ff */
[----:B------:R1:W-:Y:S02]  /*4b30*/  MUFU.EX2 R166, R2 ;  /* 0x0000000200a67308 */ /* 0x0003e40000000800 */
[C---:B------:R-:W-:Y:S01]  /*4b40*/  HMMA.16816.F32 R76, R12.reuse, R32, R28 ;  /* 0x000000200c4c723c */ /* 0x040fe2000000181c */
[----:B------:R-:W-:Y:S05]  /*4b50*/  LDSM.16.MT88.4 R28, [R195+0x7000] ;  /* 0x00700000c31c783b */ /* 0x000fea0000004200 */
[C---:B------:R-:W-:Y:S01]  /*4b60*/  HMMA.16816.F32 R48, R12.reuse, R40, R88 ;  /* 0x000000280c30723c */ /* 0x040fe20000001858 */
[----:B------:R-:W-:Y:S05]  /*4b70*/  LDSM.16.MT88.4 R88, [R193+0x7800] ;  /* 0x00780000c158783b */ /* 0x000fea0000004200 */
[----:B------:R-:W-:Y:S01]  /*4b80*/  HMMA.16816.F32 R84, R12, R36, R84 ;  /* 0x000000240c54723c */ /* 0x000fe20000001854 */
[----:B-1----:R-:W-:-:S04]  /*4b90*/  FFMA.FTZ R2, R131, UR5, -R6 ;  /* 0x0000000583027c23 */ /* 0x002fc80008010806 */
[----:B------:R1:W2:Y:S01]  /*4ba0*/  MUFU.EX2 R165, R2 ;  /* 0x0000000200a57308 */ /* 0x0002a20000000800 */
[C---:B------:R-:W-:Y:S06]  /*4bb0*/  HMMA.16816.F32 R40, R12.reuse, R42, R108 ;  /* 0x0000002a0c28723c */ /* 0x040fec000000186c */
[C---:B------:R-:W-:Y:S06]  /*4bc0*/  HMMA.16816.F32 R36, R12.reuse, R38, R124 ;  /* 0x000000260c24723c */ /* 0x040fec000000187c */
[----:B------:R-:W-:Y:S01]  /*4bd0*/  HMMA.16816.F32 R32, R12, R34, R120 ;  /* 0x000000220c20723c */ /* 0x000fe20000001878 */
[----:B------:R-:W-:Y:S01]  /*4be0*/  LDSM.16.MT88.4 R120, [R194+0x7800] ;  /* 0x00780000c278783b */ /* 0x000fe20000004200 */
[----:B-1----:R-:W-:Y:S01]  /*4bf0*/  FFMA.FTZ R2, R130, UR5, -R6 ;  /* 0x0000000582027c23 */ /* 0x002fe20008010806 */
[----:B--2---:R-:W-:-:S03]  /*4c00*/  F2FP.F16.F32.PACK_AB R8, R165, R166 ;  /* 0x000000a6a508723e */ /* 0x004fc600000000ff */
[C---:B------:R-:W-:Y:S01]  /*4c10*/  HMMA.16816.F32 R128, R12.reuse, R44, R24 ;  /* 0x0000002c0c80723c */ /* 0x040fe20000001818 */
[----:B------:R-:W1:Y:S01]  /*4c20*/  LDSM.16.MT88.4 R24, [R194+0x7000] ;  /* 0x00700000c218783b */ /* 0x000e620000004200 */
[----:B------:R2:W-:Y:S04]  /*4c30*/  MUFU.EX2 R164, R2 ;  /* 0x0000000200a47308 */ /* 0x0005e80000000800 */
[----:B------:R-:W-:Y:S07]  /*4c40*/  HMMA.16816.F32 R44, R12, R46, R116 ;  /* 0x0000002e0c2c723c */ /* 0x000fee0000001874 */
[----:B------:R-:W-:-:S02]  /*4c50*/  F2FP.F16.F32.PACK_AB R12, R214, R223 ;  /* 0x000000dfd60c723e */ /* 0x000fc400000000ff */
[----:B------:R-:W-:Y:S01]  /*4c60*/  F2FP.F16.F32.PACK_AB R14, R216, R213 ;  /* 0x000000d5d80e723e */ /* 0x000fe200000000ff */
[----:B--2---:R-:W-:-:S04]  /*4c70*/  FFMA.FTZ R2, R132, UR5, -R6 ;  /* 0x0000000584027c23 */ /* 0x004fc80008010806 */
[----:B------:R2:W3:Y:S02]  /*4c80*/  MUFU.EX2 R163, R2 ;  /* 0x0000000200a37308 */ /* 0x0004e40000000800 */
[----:B--2---:R-:W-:Y:S01]  /*4c90*/  FFMA.FTZ R2, R133, UR5, -R5 ;  /* 0x0000000585027c23 */ /* 0x004fe20008010805 */
[----:B---3--:R-:W-:-:S05]  /*4ca0*/  F2FP.F16.F32.PACK_AB R10, R163, R164 ;  /* 0x000000a4a30a723e */ /* 0x008fca00000000ff */
[----:B------:R2:W-:Y:S02]  /*4cb0*/  MUFU.EX2 R162, R2 ;  /* 0x0000000200a27308 */ /* 0x0005e40000000800 */
[----:B--2---:R-:W-:-:S06]  /*4cc0*/  FFMA.FTZ R2, R134, UR5, -R5 ;  /* 0x0000000586027c23 */ /* 0x004fcc0008010805 */
[----:B------:R2:W3:Y:S02]  /*4cd0*/  MUFU.EX2 R161, R2 ;  /* 0x0000000200a17308 */ /* 0x0004e40000000800 */
[----:B--2---:R-:W-:Y:S01]  /*4ce0*/  FFMA.FTZ R2, R135, UR5, -R5 ;  /* 0x0000000587027c23 */ /* 0x004fe20008010805 */
[----:B---3--:R-:W-:-:S05]  /*4cf0*/  F2FP.F16.F32.PACK_AB R9, R161, R162 ;  /* 0x000000a2a109723e */ /* 0x008fca00000000ff */
[----:B------:R2:W-:Y:S02]  /*4d00*/  MUFU.EX2 R160, R2 ;  /* 0x0000000200a07308 */ /* 0x0005e40000000800 */
[----:B--2---:R-:W-:Y:S01]  /*4d10*/  FFMA.FTZ R2, R136, UR5, -R5 ;  /* 0x0000000588027c23 */ /* 0x004fe20008010805 */
[----:B------:R-:W-:-:S05]  /*4d20*/  F2FP.F16.F32.PACK_AB R136, R210, R222 ;  /* 0x000000ded288723e */ /* 0x000fca00000000ff */
[----:B------:R2:W3:Y:S02]  /*4d30*/  MUFU.EX2 R159, R2 ;  /* 0x00000002009f7308 */ /* 0x0004e40000000800 */
[----:B--2---:R-:W-:Y:S01]  /*4d40*/  FFMA.FTZ R2, R137, UR5, -R0 ;  /* 0x0000000589027c23 */ /* 0x004fe20008010800 */
[----:B---3--:R-:W-:-:S05]  /*4d50*/  F2FP.F16.F32.PACK_AB R11, R159, R160 ;  /* 0x000000a09f0b723e */ /* 0x008fca00000000ff */
[----:B------:R2:W-:Y:S02]  /*4d60*/  MUFU.EX2 R158, R2 ;  /* 0x00000002009e7308 */ /* 0x0005e40000000800 */
[C---:B------:R-:W-:Y:S06]  /*4d70*/  HMMA.16816.F32 R80, R8.reuse, R16, R112 ;  /* 0x000000100850723c */ /* 0x040fec0000001870 */
[C---:B-----5:R-:W-:Y:S01]  /*4d80*/  HMMA.16816.F32 R64, R8.reuse, R20, R104 ;  /* 0x000000140840723c */ /* 0x060fe20000001868 */
[----:B------:R-:W-:Y:S05]  /*4d90*/  LDSM.16.MT88.4 R104, [R196+0x7800] ;  /* 0x00780000c468783b */ /* 0x000fea0000004200 */
[----:B-1----:R-:W-:Y:S01]  /*4da0*/  HMMA.16816.F32 R116, R8, R24, R100 ;  /* 0x000000180874723c */ /* 0x002fe20000001864 */
[----:B--2---:R-:W-:Y:S01]  /*4db0*/  FFMA.FTZ R2, R138, UR5, -R0 ;  /* 0x000000058a027c23 */ /* 0x004fe20008010800 */
[----:B------:R-:W-:-:S03]  /*4dc0*/  F2FP.F16.F32.PACK_AB R138, R185, R188 ;  /* 0x000000bcb98a723e */ /* 0x000fc600000000ff */
[----:B------:R1:W2:Y:S01]  /*4dd0*/  MUFU.EX2 R157, R2 ;  /* 0x00000002009d7308 */ /* 0x0002a20000000800 */
[C---:B------:R-:W-:Y:S06]  /*4de0*/  HMMA.16816.F32 R132, R8.reuse, R28, R96 ;  /* 0x0000001c0884723c */ /* 0x040fec0000001860 */
[C---:B------:R-:W-:Y:S06]  /*4df0*/  HMMA.16816.F32 R92, R8.reuse, R18, R92 ;  /* 0x00000012085c723c */ /* 0x040fec000000185c */
[----:B------:R-:W-:Y:S01]  /*4e00*/  HMMA.16816.F32 R56, R8, R22, R56 ;  /* 0x000000160838723c */ /* 0x000fe20000001838 */
[----:B-1----:R-:W-:Y:S01]  /*4e10*/  FFMA.FTZ R2, R139, UR5, -R0 ;  /* 0x000000058b027c23 */ /* 0x002fe20008010800 */
[----:B--2---:R-:W-:-:S04]  /*4e20*/  F2FP.F16.F32.PACK_AB R13, R157, R158 ;  /* 0x0000009e9d0d723e */ /* 0x004fc800000000ff */
[C---:B------:R-:W-:Y:S01]  /*4e30*/  HMMA.16816.F32 R60, R8.reuse, R26, R60 ;  /* 0x0000001a083c723c */ /* 0x040fe2000000183c */
[----:B------:R1:W-:Y:S05]  /*4e40*/  MUFU.EX2 R156, R2 ;  /* 0x00000002009c7308 */ /* 0x0003ea0000000800 */
[----:B------:R-:W-:Y:S07]  /*4e50*/  HMMA.16816.F32 R52, R8, R30, R52 ;  /* 0x0000001e0834723c */ /* 0x000fee0000001834 */
[----:B------:R-:W-:Y:S01]  /*4e60*/  FADD.FTZ R8, R191, R189 ;  /* 0x000000bdbf087221 */ /* 0x000fe20000010000 */
[----:B------:R-:W-:-:S03]  /*4e70*/  FADD.FTZ R9, R181, R180 ;  /* 0x000000b4b5097221 */ /* 0x000fc60000010000 */
[----:B------:R-:W-:Y:S01]  /*4e80*/  FADD.FTZ R8, R190, R8 ;  /* 0x00000008be087221 */ /* 0x000fe20000010000 */
[----:B------:R-:W-:Y:S01]  /*4e90*/  FADD.FTZ R9, R183, R9 ;  /* 0x00000009b7097221 */ /* 0x000fe20000010000 */
[----:B-1----:R-:W-:Y:S02]  /*4ea0*/  FFMA.FTZ R2, R140, UR5, -R0 ;  /* 0x000000058c027c23 */ /* 0x002fe40008010800 */
[----:B------:R-:W-:Y:S02]  /*4eb0*/  FADD.FTZ R8, R209, R8 ;  /* 0x00000008d1087221 */ /* 0x000fe40000010000 */
        /* <DEDUP_REMOVED lines=32> */
[----:B-1----:R-:W-:Y:S02]  /*50c0*/  FFMA.FTZ R2, R151, UR5, -R5 ;  /* 0x0000000597027c23 */ /* 0x002fe40008010805 */
[----:B------:R-:W1:Y:S04]  /*50d0*/  LDSM.16.MT88.4 R4, [R195+0x7800] ;  /* 0x00780000c304783b */ /* 0x000e680000004200 */
[----:B------:R2:W3:Y:S02]  /*50e0*/  MUFU.EX2 R251, R2 ;  /* 0x0000000200fb7308 */ /* 0x0004e40000000800 */
[--C-:B--2---:R-:W-:Y:S01]  /*50f0*/  FFMA.FTZ R2, R153, UR5, -R0.reuse ;  /* 0x0000000599027c23 */ /* 0x104fe20008010800 */
[----:B------:R-:W-:Y:S01]  /*5100*/  FFMA.FTZ R0, R154, UR5, -R0 ;  /* 0x000000059a007c23 */ /* 0x000fe20008010800 */
[----:B---3--:R-:W-:-:S04]  /*5110*/  F2FP.F16.F32.PACK_AB R143, R251, R11 ;  /* 0x0000000bfb8f723e */ /* 0x008fc800000000ff */
[----:B------:R2:W-:Y:S03]  /*5120*/  MUFU.EX2 R10, R2 ;  /* 0x00000002000a7308 */ /* 0x0005e60000000800 */
[C---:B------:R-:W-:Y:S05]  /*5130*/  HMMA.16816.F32 R80, R140.reuse, R88, R80 ;  /* 0x000000588c50723c */ /* 0x040fea0000001850 */
[----:B------:R3:W4:Y:S01]  /*5140*/  MUFU.EX2 R249, R0 ;  /* 0x0000000000f97308 */ /* 0x0007220000000800 */
[----:B------:R-:W-:Y:S01]  /*5150*/  HMMA.16816.F32 R92, R140, R90, R92 ;  /* 0x0000005a8c5c723c */ /* 0x000fe2000000185c */
[----:B--2---:R-:W-:-:S05]  /*5160*/  FADD.FTZ R2, R173, R171 ;  /* 0x000000abad027221 */ /* 0x004fca0000010000 */
[----:B-1----:R-:W-:Y:S01]  /*5170*/  HMMA.16816.F32 R132, R140, R4, R132 ;  /* 0x000000048c84723c */ /* 0x002fe20000001884 */
[----:B------:R-:W-:-:S05]  /*5180*/  FADD.FTZ R2, R172, R2 ;  /* 0x00000002ac027221 */ /* 0x000fca0000010000 */
[C---:B------:R-:W-:Y:S01]  /*5190*/  HMMA.16816.F32 R100, R140.reuse, R104, R64 ;  /* 0x000000688c64723c */ /* 0x040fe20000001840 */
[----:B---3--:R-:W-:Y:S01]  /*51a0*/  FADD.FTZ R0, R217, R211 ;  /* 0x000000d3d9007221 */ /* 0x008fe20000010000 */
[----:B----4-:R-:W-:Y:S01]  /*51b0*/  F2FP.F16.F32.PACK_AB R139, R249, R10 ;  /* 0x0000000af98b723e */ /* 0x010fe200000000ff */
[----:B------:R-:W-:Y:S02]  /*51c0*/  FADD.FTZ R2, R178, R2 ;  /* 0x00000002b2027221 */ /* 0x000fe40000010000 */
[----:B------:R-:W-:Y:S01]  /*51d0*/  FADD.FTZ R0, R212, R0 ;  /* 0x00000000d4007221 */ /* 0x000fe20000010000 */
[----:B------:R-:W-:Y:S01]  /*51e0*/  HMMA.16816.F32 R108, R140, R106, R56 ;  /* 0x0000006a8c6c723c */ /* 0x000fe20000001838 */
[----:B------:R-:W-:Y:S02]  /*51f0*/  FADD.FTZ R2, R169, R2 ;  /* 0x00000002a9027221 */ /* 0x000fe40000010000 */
[----:B------:R-:W-:Y:S02]  /*5200*/  FADD.FTZ R0, R215, R0 ;  /* 0x00000000d7007221 */ /* 0x000fe40000010000 */
[----:B------:R-:W-:Y:S01]  /*5210*/  FADD.FTZ R2, R170, R2 ;  /* 0x00000002aa027221 */ /* 0x000fe20000010000 */
[----:B------:R-:W-:Y:S01]  /*5220*/  HMMA.16816.F32 R128, R136, R4, R128 ;  /* 0x000000048880723c */ /* 0x000fe20000001880 */
[----:B------:R-:W-:-:S05]  /*5230*/  FADD.FTZ R0, R225, R0 ;  /* 0x00000000e1007221 */ /* 0x000fca0000010000 */
[----:B------:R-:W-:Y:S01]  /*5240*/  HMMA.16816.F32 R116, R140, R120, R116 ;  /* 0x000000788c74723c */ /* 0x000fe20000001874 */
[----:B------:R-:W-:Y:S01]  /*5250*/  FADD.FTZ R4, R186, R9 ;  /* 0x00000009ba047221 */ /* 0x000fe20000010000 */
[----:B------:R-:W-:-:S03]  /*5260*/  FADD.FTZ R5, R179, R8 ;  /* 0x00000008b3057221 */ /* 0x000fc60000010000 */
        /* <DEDUP_REMOVED lines=50> */
[----:B------:R-:W-:Y:S06]  /*5590*/  HMMA.16816.F32 R120, R136, R122, R24 ;  /* 0x0000007a8878723c */ /* 0x000fec0000001818 */
[-C--:B------:R-:W-:Y:S06]  /*55a0*/  HMMA.16816.F32 R140, R140, R6.reuse, R52 ;  /* 0x000000068c8c723c */ /* 0x080fec0000001834 */
[----:B------:R-:W-:Y:S01]  /*55b0*/  HMMA.16816.F32 R136, R136, R6, R12 ;  /* 0x000000068888723c */ /* 0x000fe2000000180c */
[----:B------:R-:W-:-:S08]  /*55c0*/  NOP ;  /* 0x0000000000007918 */ /* 0x000fd00000000000 */
[----:B------:R-:W-:-:S15]  /*55d0*/  @!P1 BRA `(.L_x_1702) ;  /* 0x0000003400609947 */ /* 0x000fde0003800000 */
[----:B------:R-:W-:Y:S01]  /*55e0*/  ULDC UR4, c[0x0][0x2d0] ;  /* 0x0000b40000047ab9 */ /* 0x000fe20000000800 */
[C---:B------:R-:W-:Y:S01]  /*55f0*/  SHF.L.U64.HI R2, R144.reuse, 0x4, R145 ;  /* 0x0000000490027819 */ /* 0x040fe20000010291 */
[----:B------:R-:W-:Y:S01]  /*5600*/  IMAD.SHL.U32 R0, R144, 0x10, RZ ;  /* 0x0000001090007824 */ /* 0x000fe200078e00ff */
[----:B------:R-:W-:Y:S01]  /*5610*/  ISETP.GE.AND P0, PT, R228, UR4, PT ;  /* 0x00000004e4007c0c */ /* 0x000fe2000bf06270 */
[----:B------:R-:W1:Y:S01]  /*5620*/  LDC.64 R216, c[0x0][0x250] ;  /* 0x00009400ffd87b82 */ /* 0x000e620000000a00 */
[----:B------:R-:W-:Y:S01]  /*5630*/  LEA.HI.SX32 R208, R208, 0xfffffffe, 0x1a ;  /* 0xfffffffed0d07811 */ /* 0x000fe200078fd2ff */
[----:B------:R-:W-:Y:S01]  /*5640*/  IMAD.MOV.U32 R68, RZ, RZ, R72 ;  /* 0x000000ffff447224 */ /* 0x000fe200078e0048 */
[----:B------:R-:W-:Y:S01]  /*5650*/  MOV R69, R71 ;  /* 0x0000004700457202 */ /* 0x000fe20000000f00 */
[----:B------:R-:W-:Y:S01]  /*5660*/  IMAD.MOV.U32 R73, RZ, RZ, R70 ;  /* 0x000000ffff497224 */ /* 0x000fe200078e0046 */
[----:B------:R-:W-:Y:S01]  /*5670*/  MOV R74, R3 ;  /* 0x00000003004a7202 */ /* 0x000fe20000000f00 */
[----:B------:R-:W-:Y:S01]  /*5680*/  ULDC UR5, c[0x0][0x39c] ;  /* 0x0000e70000057ab9 */ /* 0x000fe20000000800 */
[----:B------:R-:W-:-:S05]  /*5690*/  ULDC UR4, c[0x0][0x2ec] ;  /* 0x0000bb0000047ab9 */ /* 0x000fca0000000800 */
[----:B------:R-:W2:Y:S08]  /*56a0*/  @!P0 LDC.64 R4, c[0x0][0x220] ;  /* 0x00008800ff048b82 */ /* 0x000eb00000000a00 */
[----:B------:R-:W3:Y:S01]  /*56b0*/  @!P0 LDC.64 R8, c[0x0][0x220] ;  /* 0x00008800ff088b82 */ /* 0x000ee20000000a00 */
[----:B-1----:R-:W-:-:S07]  /*56c0*/  @!P0 IMAD R252, R217, 0x30, RZ ;  /* 0x00000030d9fc8824 */ /* 0x002fce00078e02ff */
[----:B------:R-:W1:Y:S01]  /*56d0*/  @!P0 LDC.64 R6, c[0x0][0x220] ;  /* 0x00008800ff068b82 */ /* 0x000e620000000a00 */
[----:B--2---:R2:W-:Y:S04]  /*56e0*/  @!P0 STL.64 [R1+0x20], R4 ;  /* 0x0000200401008387 */ /* 0x0045e80000100a00 */
[----:B---3--:R3:W-:Y:S04]  /*56f0*/  @!P0 STL.64 [R1+0x18], R8 ;  /* 0x0000180801008387 */ /* 0x0087e80000100a00 */
[----:B-1----:R3:W-:Y:S01]  /*5700*/  @!P0 STL.64 [R1+0x10], R6 ;  /* 0x0000100601008387 */ /* 0x0027e20000100a00 */
[----:B--2---:R-:W1:Y:S03]  /*5710*/  @!P0 LDC.64 R4, c[0x0][0x220] ;  /* 0x00008800ff048b82 */ /* 0x004e660000000a00 */
[----:B-1----:R3:W-:Y:S04]  /*5720*/  @!P0 STL.64 [R1+0x8], R4 ;  /* 0x0000080401008387 */ /* 0x0027e80000100a00 */
[----:B------:R3:W-:Y:S04]  /*5730*/  STL [R1+0x28], R2 ;  /* 0x0000280201007387 */ /* 0x0007e80000100800 */
[----:B------:R3:W-:Y:S01]  /*5740*/  STL [R1+0x2c], R0 ;  /* 0x00002c0001007387 */ /* 0x0007e20000100800 */
[----:B------:R-:W-:Y:S05]  /*5750*/  BRA `(.L_x_1703) ;  /* 0x0000000400387947 */ /* 0x000fea0003800000 */
.L_x_1705:
[----:B------:R-:W1:Y:S01]  /*5760*/  @!P0 LDC.64 R4, c[0x0][0x248] ;  /* 0x00009200ff048b82 */ /* 0x000e620000000a00 */
[----:B------:R-:W2:Y:S01]  /*5770*/  LDL R71, [R1+0x44] ;  /* 0x0000440001477983 */ /* 0x000ea20000100800 */
[C---:B------:R-:W-:Y:S02]  /*5780*/  @!P0 VIADD R0, R208.reuse, 0xffffffff ;  /* 0xffffffffd0008836 */ /* 0x040fe40000000000 */
[----:B------:R-:W-:Y:S02]  /*5790*/  @!P0 VIADD R10, R208, 0xffffffff ;  /* 0xffffffffd00a8836 */ /* 0x000fe40000000000 */
[----:B------:R-:W5:Y:S01]  /*57a0*/  LDL R70, [R1+0x40] ;  /* 0x0000400001467983 */ /* 0x000f620000100800 */
[----:B------:R-:W-:Y:S01]  /*57b0*/  @!P0 SHF.R.S32.HI R2, RZ, 0x1f, R0 ;  /* 0x0000001fff028819 */ /* 0x000fe20000011400 */
[----:B------:R-:W3:Y:S03]  /*57c0*/  @!P0 LDC.64 R12, c[0x0][0x248] ;  /* 0x00009200ff0c8b82 */ /* 0x000ee60000000a00 */
[----:B------:R1:W-:Y:S01]  /*57d0*/  @P0 STS.128 [R207+0x4000], RZ ;  /* 0x004000ffcf000388 */ /* 0x0003e20000000c00 */
[----:B------:R-:W-:Y:S04]  /*57e0*/  @!P0 SHF.R.S32.HI R11, RZ, 0x1f, R10 ;  /* 0x0000001fff0b8819 */ /* 0x000fe8000001140a */
[----:B------:R-:W4:Y:S01]  /*57f0*/  @!P0 LDC.64 R14, c[0x0][0x248] ;  /* 0x00009200ff0e8b82 */ /* 0x000f220000000a00 */
[-C--:B-1----:R-:W-:Y:S07]  /*5800*/  @!P0 IMAD R6, R2, R4.reuse, RZ ;  /* 0x0000000402068224 */ /* 0x082fee00078e02ff */
[----:B------:R-:W1:Y:S01]  /*5810*/  @!P0 LDC.64 R16, c[0x0][0x248] ;  /* 0x00009200ff108b82 */ /* 0x000e620000000a00 */
[C---:B------:R-:W-:Y:S04]  /*5820*/  @!P0 IMAD.WIDE.U32 R2, R0.reuse, R4, RZ ;  /* 0x0000000400028225 */ /* 0x040fe800078e00ff */
[----:B------:R-:W-:Y:S01]  /*5830*/  @!P0 IMAD R6, R0, R5, R6 ;  /* 0x0000000500068224 */ /* 0x000fe200078e0206 */
[C---:B------:R-:W-:Y:S01]  /*5840*/  @!P0 LEA R8, P2, R2.reuse, R220, 0x6 ;  /* 0x000000dc02088211 */ /* 0x040fe200078430ff */
[----:B------:R-:W-:Y:S01]  /*5850*/  @!P0 IMAD R26, R5, 0x30, RZ ;  /* 0x00000030051a8824 */ /* 0x000fe200078e02ff */
[----:B------:R-:W1:Y:S01]  /*5860*/  @!P0 LDC.64 R18, c[0x0][0x218] ;  /* 0x00008600ff128b82 */ /* 0x000e620000000a00 */
[----:B------:R-:W-:Y:S05]  /*5870*/  @!P0 IMAD.IADD R6, R3, 0x1, R6 ;  /* 0x0000000103068824 */ /* 0x000fea00078e0206 */
[----:B------:R-:W-:Y:S01]  /*5880*/  @!P0 LEA.HI.X R9, R2, R219, R6, 0x6, P2 ;  /* 0x000000db02098211 */ /* 0x000fe200010f3406 */
[----:B------:R-:W-:Y:S01]  /*5890*/  @!P0 VIADD R2, R208, 0xffffffff ;  /* 0xffffffffd0028836 */ /* 0x000fe20000000000 */
[----:B------:R-:W2:Y:S01]  /*58a0*/  @!P0 LDC.64 R22, c[0x0][0x218] ;  /* 0x00008600ff168b82 */ /* 0x000ea20000000a00 */
[----:B----4-:R-:W-:Y:S03]  /*58b0*/  @!P0 IMAD.WIDE.U32 R6, R0, R14, RZ ;  /* 0x0000000e00068225 */ /* 0x010fe600078e00ff */
[----:B------:R-:W-:Y:S01]  /*58c0*/  @!P0 SHF.R.S32.HI R3, RZ, 0x1f, R2 ;  /* 0x0000001fff038819 */ /* 0x000fe20000011402 */
[----:B------:R-:W-:Y:S01]  /*58d0*/  @!P0 IMAD.WIDE.U32 R8, R4, 0x30, R8 ;  /* 0x0000003004088825 */ /* 0x000fe200078e0008 */
[----:B------:R-:W-:Y:S02]  /*58e0*/  @!P0 SHF.R.S32.HI R4, RZ, 0x1f, R0 ;  /* 0x0000001fff048819 */ /* 0x000fe40000011400 */
[----:B------:R-:W4:Y:S01]  /*58f0*/  @!P0 LDC.64 R20, c[0x0][0x218] ;  /* 0x00008600ff148b82 */ /* 0x000f220000000a00 */
[----:B---3--:R-:W-:Y:S02]  /*5900*/  @!P0 IMAD R3, R3, R12, RZ ;  /* 0x0000000c03038224 */ /* 0x008fe400078e02ff */
[----:B------:R-:W-:Y:S02]  /*5910*/  @!P0 IMAD R4, R4, R14, RZ ;  /* 0x0000000e04048224 */ /* 0x000fe400078e02ff */
[C---:B------:R-:W-:Y:S02]  /*5920*/  @!P0 IMAD R5, R2.reuse, R13, R3 ;  /* 0x0000000d02058224 */ /* 0x040fe400078e0203 */
[----:B------:R-:W-:Y:S01]  /*5930*/  @!P0 IMAD.WIDE.U32 R2, R2, R12, RZ ;  /* 0x0000000c02028225 */ /* 0x000fe200078e00ff */
[----:B------:R-:W3:Y:S03]  /*5940*/  @!P0 LDC.64 R24, c[0x0][0x218] ;  /* 0x00008600ff188b82 */ /* 0x000ee60000000a00 */
[----:B-1----:R-:W-:Y:S01]  /*5950*/  @!P0 IMAD R11, R11, R16, RZ ;  /* 0x000000100b0b8224 */ /* 0x002fe200078e02ff */
[----:B------:R-:W-:Y:S01]  /*5960*/  @!P0 LEA R14, P2, R2, R220, 0x6 ;  /* 0x000000dc020e8211 */ /* 0x000fe200078430ff */
[----:B------:R-:W-:Y:S02]  /*5970*/  @!P0 IMAD.IADD R3, R3, 0x1, R5 ;  /* 0x0000000103038824 */ /* 0x000fe400078e0205 */
[----:B------:R-:W-:Y:S02]  /*5980*/  @!P0 IMAD R15, R0, R15, R4 ;  /* 0x0000000f000f8224 */ /* 0x000fe400078e0204 */
[C---:B------:R-:W-:Y:S04]  /*5990*/  @!P0 IMAD.WIDE.U32 R4, R10.reuse, R16, RZ ;  /* 0x000000100a048225 */ /* 0x040fe800078e00ff */
[----:B------:R-:W-:Y:S01]  /*59a0*/  @!P0 IMAD R17, R10, R17, R11 ;  /* 0x000000110a118224 */ /* 0x000fe200078e020b */
[-C--:B------:R-:W-:Y:S01]  /*59b0*/  @!P0 LEA.HI.X R10, R2, R219.reuse, R3, 0x6, P2 ;  /* 0x000000db020a8211 */ /* 0x080fe200010f3403 */
[----:B------:R-:W-:Y:S01]  /*59c0*/  @!P0 IMAD.IADD R7, R7, 0x1, R15 ;  /* 0x0000000107078824 */ /* 0x000fe200078e020f */
[----:B------:R-:W-:Y:S01]  /*59d0*/  @!P0 LEA R3, P3, R6, R220, 0x6 ;  /* 0x000000dc06038211 */ /* 0x000fe200078630ff */
[----:B------:R-:W-:Y:S01]  /*59e0*/  @!P0 IMAD.IADD R2, R5, 0x1, R17 ;  /* 0x0000000105028824 */ /* 0x000fe200078e0211 */
[----:B------:R-:W-:Y:S01]  /*59f0*/  @!P0 LEA R5, P4, R12, R14, 0x5 ;  /* 0x0000000e0c058211 */ /* 0x000fe200078828ff */
[----:B------:R-:W-:Y:S01]  /*5a00*/  @!P0 IMAD.IADD R9, R26, 0x1, R9 ;  /* 0x000000011a098824 */ /* 0x000fe200078e0209 */
[----:B------:R-:W-:Y:S02]  /*5a10*/  @!P0 LEA R0, P2, R4, R220, 0x6 ;  /* 0x000000dc04008211 */ /* 0x000fe400078430ff */
[----:B------:R-:W-:Y:S02]  /*5a20*/  @!P0 LEA.HI.X R12, R12, R10, R13, 0x5, P4 ;  /* 0x0000000a0c0c8211 */ /* 0x000fe400020f2c0d */
[C---:B------:R-:W-:Y:S02]  /*5a30*/  @!P0 LEA R10, P5, R3.reuse, R18, 0x1 ;  /* 0x00000012030a8211 */ /* 0x040fe400078a08ff */
[-C--:B------:R-:W-:Y:S02]  /*5a40*/  @!P0 LEA.HI.X R11, R6, R219.reuse, R7, 0x6, P3 ;  /* 0x000000db060b8211 */ /* 0x080fe400018f3407 */
[----:B------:R-:W-:Y:S02]  /*5a50*/  @!P0 LEA.HI.X R4, R4, R219, R2, 0x6, P2 ;  /* 0x000000db04048211 */ /* 0x000fe400010f3402 */
[----:B------:R-:W-:Y:S02]  /*5a60*/  @!P0 LEA.HI.X R11, R3, R19, R11, 0x1, P5 ;  /* 0x00000013030b8211 */ /* 0x000fe400028f0c0b */
[C---:B---3--:R-:W-:Y:S03]  /*5a70*/  @!P0 LEA R2, P2, R8.reuse, R24, 0x1 ;  /* 0x0000001808028211 */ /* 0x048fe600078408ff */
[----:B------:R-:W-:Y:S01]  /*5a80*/  @!PT LDS RZ, [RZ] ;  /* 0x00000000fffff984 */ /* 0x000fe20000000800 */
[----:B------:R-:W-:Y:S01]  /*5a90*/  @!PT LDS RZ, [RZ] ;  /* 0x00000000fffff984 */ /* 0x000fe20000000800 */
[----:B------:R-:W-:Y:S01]  /*5aa0*/  @!PT LDS RZ, [RZ] ;  /* 0x00000000fffff984 */ /* 0x000fe20000000800 */
[----:B------:R1:W-:Y:S01]  /*5ab0*/  @!P0 LDGSTS.E.BYPASS.LTC128B.128 [R207+0x4000], desc[UR8][R10.64] ;  /* 0x040000000acf8fae */ /* 0x0003e2000b901d48 */
[----:B------:R-:W-:Y:S04]  /*5ac0*/  @!P0 LEA.HI.X R3, R8, R25, R9, 0x1, P2 ;  /* 0x0000001908038211 */ /* 0x000fe800010f0c09 */
[----:B------:R1:W-:Y:S01]  /*5ad0*/  @P0 STS.128 [R207+0x4800], RZ ;  /* 0x004800ffcf000388 */ /* 0x0003e20000000c00 */
[----:B--2---:R-:W-:Y:S04]  /*5ae0*/  @!P0 IADD3 R0, P3, R71, R0, RZ ;  /* 0x0000000047008210 */ /* 0x004fe80007f7e0ff */
[----:B------:R-:W-:Y:S01]  /*5af0*/  @!P0 LEA R6, P4, R0, R22, 0x1 ;  /* 0x0000001600068211 */ /* 0x000fe200078808ff */
[----:B-----5:R-:W-:Y:S01]  /*5b00*/  @!P0 IMAD.X R7, R70, 0x1, R4, P3 ;  /* 0x0000000146078824 */ /* 0x020fe200018e0604 */
[C---:B----4-:R-:W-:Y:S04]  /*5b10*/  @!P0 LEA R4, P3, R5.reuse, R20, 0x1 ;  /* 0x0000001405048211 */ /* 0x050fe800078608ff */
[----:B------:R-:W-:Y:S02]  /*5b20*/  @!P0 LEA.HI.X R7, R0, R23, R7, 0x1, P4 ;  /* 0x0000001700078211 */ /* 0x000fe400020f0c07 */
[----:B------:R-:W-:Y:S03]  /*5b30*/  @!P0 LEA.HI.X R5, R5, R21, R12, 0x1, P3 ;  /* 0x0000001505058211 */ /* 0x000fe600018f0c0c */
[----:B------:R-:W-:Y:S01]  /*5b40*/  @!PT LDS RZ, [RZ] ;  /* 0x00000000fffff984 */ /* 0x000fe20000000800 */
[----:B------:R-:W-:Y:S01]  /*5b50*/  @!PT LDS RZ, [RZ] ;  /* 0x00000000fffff984 */ /* 0x000fe20000000800 */
[----:B------:R-:W-:Y:S01]  /*5b60*/  @!PT LDS RZ, [RZ] ;  /* 0x00000000fffff984 */ /* 0x000fe20000000800 */
[----:B------:R1:W-:Y:S05]  /*5b70*/  @!P0 LDGSTS.E.BYPASS.LTC128B.128 [R207+0x4800], desc[UR8][R6.64] ;  /* 0x0480000006cf8fae */ /* 0x0003ea000b901d48 */
[----:B------:R1:W-:Y:S05]  /*5b80*/  @P0 STS.128 [R207+0x5000], RZ ;  /* 0x005000ffcf000388 */ /* 0x0003ea0000000c00 */
        /* <DEDUP_REMOVED lines=9> */
[----:B------:R-:W0:Y:S01]  /*5c20*/  LDGDEPBAR ;  /* 0x00000000000079af */ /* 0x000e220000000000 */
[----:B------:R-:W-:Y:S05]  /*5c30*/  BRA `(.L_x_1704) ;  /* 0x0000001400307947 */ /* 0x000fea0003800000 */
.L_x_1703:
[----:B------:R-:W2:Y:S01]  /*5c40*/  LDL.64 R18, [R1+0x38] ;  /* 0x0000380001127983 */ /* 0x000ea20000100a00 */
[----:B------:R-:W-:Y:S04]  /*5c50*/  DEPBAR.LE SB0, 0x0 ;  /* 0x000080000000791a */ /* 0x000fe80000000000 */
[----:B---3--:R-:W-:Y:S01]  /*5c60*/  SHF.R.S32.HI R0, RZ, 0x1f, R208 ;  /* 0x0000001fff007819 */ /* 0x008fe200000114d0 */
[----:B------:R-:W3:Y:S01]  /*5c70*/  LDL R10, [R1+0x48] ;  /* 0x00004800010a7983 */ /* 0x000ee20000100800 */
[-C--:B------:R-:W-:Y:S03]  /*5c80*/  IMAD.WIDE.U32 R4, R208, R216.reuse, RZ ;  /* 0x000000d8d0047225 */ /* 0x080fe600078e00ff */
[----:B------:R-:W4:Y:S01]  /*5c90*/  LDL R9, [R1+0x20] ;  /* 0x0000200001097983 */ /* 0x000f220000100800 */
[----:B------:R-:W-:Y:S03]  /*5ca0*/  IMAD R0, R0, R216, RZ ;  /* 0x000000d800007224 */ /* 0x000fe600078e02ff */
[----:B------:R-:W5:Y:S01]  /*5cb0*/  LDL R11, [R1+0x2c] ;  /* 0x00002c00010b7983 */ /* 0x000f620000100800 */
[----:B------:R-:W-:Y:S03]  /*5cc0*/  IMAD R0, R208, R217, R0 ;  /* 0x000000d9d0007224 */ /* 0x000fe600078e0200 */
[----:B------:R-:W5:Y:S01]  /*5cd0*/  LDL R15, [R1+0x24] ;  /* 0x00002400010f7983 */ /* 0x000f620000100800 */
[----:B------:R-:W-:Y:S03]  /*5ce0*/  IMAD.IADD R0, R5, 0x1, R0 ;  /* 0x0000000105007824 */ /* 0x000fe600078e0200 */
        /* <DEDUP_REMOVED lines=9> */
[C---:B--2---:R-:W-:Y:S04]  /*5d80*/  LEA R2, P2, R4.reuse, R18, 0x6 ;  /* 0x0000001204027211 */ /* 0x044fe800078430ff */
[----:B---3--:R-:W-:Y:S02]  /*5d90*/  LEA.HI.X R3, R4, R10, R0, 0x6, P2 ;  /* 0x0000000a04037211 */ /* 0x008fe400010f3400 */
[----:B------:R-:W-:Y:S02]  /*5da0*/  @!P0 LEA R0, P2, R216, R2, 0x5 ;  /* 0x00000002d8008211 */ /* 0x000fe400078428ff */
[C---:B----4-:R-:W-:Y:S02]  /*5db0*/  @!P0 LEA R10, P4, R2.reuse, R9, 0x1 ;  /* 0x00000009020a8211 */ /* 0x050fe400078808ff */
[C---:B-----5:R-:W-:Y:S02]  /*5dc0*/  @!P0 IADD3 R5, P1, R2.reuse, R11, RZ ;  /* 0x0000000b02058210 */ /* 0x060fe40007f3e0ff */
[----:B------:R-:W-:Y:S03]  /*5dd0*/  @!P0 LEA.HI.X R11, R2, R15, R3, 0x1, P4 ;  /* 0x0000000f020b8211 */ /* 0x000fe600020f0c03 */
[----:B------:R-:W-:Y:S02]  /*5de0*/  @!P0 IMAD.X R4, R3, 0x1, R7, P1 ;  /* 0x0000000103048824 */ /* 0x000fe400008e0607 */
[----:B------:R-:W-:Y:S01]  /*5df0*/  @!PT LDS RZ, [RZ] ;  /* 0x00000000fffff984 */ /* 0x000fe20000000800 */
[----:B------:R-:W-:Y:S01]  /*5e00*/  @!PT LDS RZ, [RZ] ;  /* 0x00000000fffff984 */ /* 0x000fe20000000800 */
[----:B------:R-:W-:Y:S01]  /*5e10*/  @!PT LDS RZ, [RZ] ;  /* 0x00000000fffff984 */ /* 0x000fe20000000800 */
[----:B------:R-:W-:Y:S01]  /*5e20*/  @!P0 LDGSTS.E.BYPASS.LTC128B.128 [R207+0x6000], desc[UR8][R10.64] ;  /* 0x060000000acf8fae */ /* 0x000fe2000b901d48 */
[C---:B------:R-:W-:Y:S01]  /*5e30*/  @!P0 LEA.HI.X R7, R216.reuse, R3, R217, 0x5, P2 ;  /* 0x00000003d8078211 */ /* 0x040fe200010f2cd9 */
[----:B------:R-:W-:Y:S01]  /*5e40*/  @!P0 IMAD.WIDE.U32 R2, R216, 0x30, R2 ;  /* 0x00000030d8028825 */ /* 0x000fe200078e0002 */
[C---:B------:R-:W-:Y:S04]  /*5e50*/  @!P0 LEA R8, P3, R5.reuse, R8, 0x1 ;  /* 0x0000000805088211 */ /* 0x040fe800078608ff */
[----:B------:R-:W-:Y:S01]  /*5e60*/  @!P0 LEA.HI.X R9, R5, R16, R4, 0x1, P3 ;  /* 0x0000001005098211 */ /* 0x000fe200018f0c04 */
[----:B------:R-:W-:Y:S01]  /*5e70*/  @P0 STS.128 [R207+0x6800], RZ ;  /* 0x006800ffcf000388 */ /* 0x000fe20000000c00 */
[C---:B------:R-:W-:Y:S04]  /*5e80*/  @!P0 LEA R6, P1, R0.reuse, R6, 0x1 ;  /* 0x0000000600068211 */ /* 0x040fe800078208ff */
[----:B------:R-:W-:Y:S03]  /*5e90*/  @!P0 LEA.HI.X R7, R0, R14, R7, 0x1, P1 ;  /* 0x0000000e00078211 */ /* 0x000fe600008f0c07 */
[----:B------:R-:W-:Y:S01]  /*5ea0*/  @!PT LDS RZ, [RZ] ;  /* 0x00000000fffff984 */ /* 0x000fe20000000800 */
[----:B------:R-:W-:Y:S01]  /*5eb0*/  @!PT LDS RZ, [RZ] ;  /* 0x00000000fffff984 */ /* 0x000fe20000000800 */
[----:B------:R-:W-:Y:S01]  /*5ec0*/  @!PT LDS RZ, [RZ] ;  /* 0x00000000fffff984 */ /* 0x000fe20000000800 */
[----:B------:R-:W-:Y:S01]  /*5ed0*/  @!P0 LDGSTS.E.BYPASS.LTC128B.128 [R207+0x6800], desc[UR8][R8.64] ;  /* 0x0680000008cf8fae */ /* 0x000fe2000b901d48 */
[----:B------:R-:W-:Y:S01]  /*5ee0*/  @!P0 IMAD.IADD R0, R252, 0x1, R3 ;  /* 0x00000001fc008824 */ /* 0x000fe200078e0203 */
[C---:B------:R-:W-:Y:S04]  /*5ef0*/  @!P0 LEA R4, P1, R2.reuse, R13, 0x1 ;  /* 0x0000000d02048211 */ /* 0x040fe800078208ff */
[----:B------:R-:W-:Y:S02]  /*5f00*/  @!P0 LEA.HI.X R5, R2, R12, R0, 0x1, P1 ;  /* 0x0000000c02058211 */ /* 0x000fe400008f0c00 */
[----:B------:R-:W-:Y:S01]  /*5f10*/  @P0 STS.128 [R207+0x7000], RZ ;  /* 0x007000ffcf000388 */ /* 0x000fe20000000c00 */
[----:B------:R-:W-:Y:S07]  /*5f20*/  ISETP.GT.AND P1, PT, R208, RZ, PT ;  /* 0x000000ffd000720c */ /* 0x000fee0003f24270 */
        /* <DEDUP_REMOVED lines=14> */
[----:B------:R-:W0:Y:S08]  /*6010*/  LDGDEPBAR ;  /* 0x00000000000079af */ /* 0x000e300000000000 */
[----:B------:R-:W5:Y:S01]  /*6020*/  LDSM.16.M88.4 R76, [R192+0x5800] ;  /* 0x00580000c04c783b */ /* 0x000f620000000200 */
[-C--:B-1----:R-:W-:Y:S07]  /*6030*/  HMMA.16816.F32 R4, R64, R16.reuse, RZ ;  /* 0x000000104004723c */ /* 0x082fee00000018ff */
[----:B------:R-:W-:Y:S01]  /*6040*/  LDSM.16.M88.4 R144, [R202] ;  /* 0x00000000ca90783b */ /* 0x000fe20000000200 */
[C---:B--2---:R-:W-:Y:S07]  /*6050*/  HMMA.16816.F32 R8, R60.reuse, R16, RZ ;  /* 0x000000103c08723c */ /* 0x044fee00000018ff */
[----:B------:R-:W1:Y:S01]  /*6060*/  LDSM.16.M88.4 R148, [R198+0x4000] ;  /* 0x00400000c694783b */ /* 0x000e620000000200 */
[-C--:B------:R-:W-:Y:S07]  /*6070*/  HMMA.16816.F32 R12, R60, R18.reuse, RZ ;  /* 0x000000123c0c723c */ /* 0x080fee00000018ff */
[----:B------:R-:W2:Y:S01]  /*6080*/  LDSM.16.M88.4 R152, [R202+0x2000] ;  /* 0x00200000ca98783b */ /* 0x000ea20000000200 */
[C---:B------:R-:W-:Y:S06]  /*6090*/  HMMA.16816.F32 R16, R64.reuse, R18, RZ ;  /* 0x000000124010723c */ /* 0x040fec00000018ff */
[-C--:B---3--:R-:W-:Y:S01]  /*60a0*/  HMMA.16816.F32 R20, R64, R32.reuse, RZ ;  /* 0x000000204014723c */ /* 0x088fe200000018ff */
[----:B------:R-:W3:Y:S05]  /*60b0*/  LDSM.16.M88.4 R156, [R198+0x4800] ;  /* 0x00480000c69c783b */ /* 0x000eea0000000200 */
[C---:B------:R-:W-:Y:S03]  /*60c0*/  HMMA.16816.F32 R24, R60.reuse, R32, RZ ;  /* 0x000000203c18723c */ /* 0x040fe600000018ff */
[----:B------:R-:W3:Y:S03]  /*60d0*/  LDSM.16.M88.4 R160, [R198+0x5000] ;  /* 0x00500000c6a0783b */ /* 0x000ee60000000200 */
[-C--:B------:R-:W-:Y:S05]  /*60e0*/  HMMA.16816.F32 R28, R60, R34.reuse, RZ ;  /* 0x000000223c1c723c */ /* 0x080fea00000018ff */
[----:B------:R-:W3:Y:S01]  /*60f0*/  LDSM.16.M88.4 R164, [R198+0x5800] ;  /* 0x00580000c6a4783b */ /* 0x000ee20000000200 */
[C---:B------:R-:W-:Y:S06]  /*6100*/  HMMA.16816.F32 R32, R64.reuse, R34, RZ ;  /* 0x000000224020723c */ /* 0x040fec00000018ff */
[-C--:B----4-:R-:W-:Y:S01]  /*6110*/  HMMA.16816.F32 R36, R64, R48.reuse, RZ ;  /* 0x000000304024723c */ /* 0x090fe200000018ff */
[----:B------:R-:W-:Y:S05]  /*6120*/  LDSM.16.M88.4 R168, [R200] ;  /* 0x00000000c8a8783b */ /* 0x000fea0000000200 */
[C---:B------:R-:W-:Y:S03]  /*6130*/  HMMA.16816.F32 R40, R60.reuse, R48, RZ ;  /* 0x000000303c28723c */ /* 0x040fe600000018ff */
[----:B------:R-:W4:Y:S03]  /*6140*/  LDSM.16.M88.4 R172, [R203] ;  /* 0x00000000cbac783b */ /* 0x000f260000000200 */
[-C--:B------:R-:W-:Y:S05]  /*6150*/  HMMA.16816.F32 R44, R60, R50.reuse, RZ ;  /* 0x000000323c2c723c */ /* 0x080fea00000018ff */
[----:B------:R-:W-:Y:S01]  /*6160*/  LDSM.16.M88.4 R176, [R206] ;  /* 0x00000000ceb0783b */ /* 0x000fe20000000200 */
[C---:B------:R-:W-:Y:S06]  /*6170*/  HMMA.16816.F32 R48, R64.reuse, R50, RZ ;  /* 0x000000324030723c */ /* 0x040fec00000018ff */
[-C--:B-----5:R-:W-:Y:S01]  /*6180*/  HMMA.16816.F32 R52, R64, R76.reuse, RZ ;  /* 0x0000004c4034723c */ /* 0x0a0fe200000018ff */
[----:B------:R-:W-:Y:S05]  /*6190*/  LDSM.16.M88.4 R180, [R204] ;  /* 0x00000000ccb4783b */ /* 0x000fea0000000200 */
[C---:B------:R-:W-:Y:S03]  /*61a0*/  HMMA.16816.F32 R56, R60.reuse, R76, RZ ;  /* 0x0000004c3c38723c */ /* 0x040fe600000018ff */
[----:B------:R-:W-:Y:S03]  /*61b0*/  LDSM.16.M88.4 R184, [R201] ;  /* 0x00000000c9b8783b */ /* 0x000fe60000000200 */
[-C--:B------:R-:W-:Y:S05]  /*61c0*/  HMMA.16816.F32 R60, R60, R78.reuse, RZ ;  /* 0x0000004e3c3c723c */ /* 0x080fea00000018ff */
[----:B------:R-:W-:Y:S01]  /*61d0*/  LDSM.16.M88.4 R188, [R197] ;  /* 0x00000000c5bc783b */ /* 0x000fe20000000200 */
[----:B------:R-:W-:Y:S06]  /*61e0*/  HMMA.16816.F32 R64, R64, R78, RZ ;  /* 0x0000004e4040723c */ /* 0x000fec00000018ff */
[-C--:B-1----:R-:W-:Y:S01]  /*61f0*/  HMMA.16816.F32 R4, R144, R148.reuse, R4 ;  /* 0x000000949004723c */ /* 0x082fe20000001804 */
[----:B------:R-:W1:Y:S05]  /*6200*/  LDSM.16.M88.4 R76, [R200+0x2000] ;  /* 0x00200000c84c783b */ /* 0x000e6a0000000200 */
[C---:B--2---:R-:W-:Y:S06]  /*6210*/  HMMA.16816.F32 R8, R152.reuse, R148, R8 ;  /* 0x000000949808723c */ /* 0x044fec0000001808 */
[-C--:B------:R-:W-:Y:S06]  /*6220*/  HMMA.16816.F32 R12, R152, R150.reuse, R12 ;  /* 0x00000096980c723c */ /* 0x080fec000000180c */
[C---:B------:R-:W-:Y:S01]  /*6230*/  HMMA.16816.F32 R16, R144.reuse, R150, R16 ;  /* 0x000000969010723c */ /* 0x040fe20000001810 */
[----:B------:R-:W2:Y:S05]  /*6240*/  LDSM.16.M88.4 R148, [R205] ;  /* 0x00000000cd94783b */ /* 0x000eaa0000000200 */
[-C--:B---3--:R-:W-:Y:S06]  /*6250*/  HMMA.16816.F32 R20, R144, R156.reuse, R20 ;  /* 0x0000009c9014723c */ /* 0x088fec0000001814 */
        /* <DEDUP_REMOVED lines=10> */
[----:B------:R-:W-:Y:S01]  /*6300*/  HMMA.16816.F32 R64, R144, R166, R64 ;  /* 0x000000a69040723c */ /* 0x000fe20000001840 */
[----:B------:R-:W3:Y:S05]  /*6310*/  LDSM.16.M88.4 R144, [R201+0x2000] ;  /* 0x00200000c990783b */ /* 0x000eea0000000200 */
[-C--:B----4-:R-:W-:Y:S06]  /*6320*/  HMMA.16816.F32 R4, R168, R172.reuse, R4 ;  /* 0x000000aca804723c */ /* 0x090fec0000001804 */
[C---:B-1----:R-:W-:Y:S06]  /*6330*/  HMMA.16816.F32 R8, R76.reuse, R172, R8 ;  /* 0x000000ac4c08723c */ /* 0x042fec0000001808 */
        /* <DEDUP_REMOVED lines=13> */
[----:B------:R-:W-:Y:S06]  /*6410*/  HMMA.16816.F32 R64, R168, R182, R64 ;  /* 0x000000b6a840723c */ /* 0x000fec0000001840 */
[-C--:B------:R-:W-:Y:S06]  /*6420*/  HMMA.16816.F32 R4, R184, R188.reuse, R4 ;  /* 0x000000bcb804723c */ /* 0x080fec0000001804 */
[C---:B---3--:R-:W-:Y:S06]  /*6430*/  HMMA.16816.F32 R8, R144.reuse, R188, R8 ;  /* 0x000000bc9008723c */ /* 0x048fec0000001808 */
[-C--:B------:R-:W-:Y:S06]  /*6440*/  HMMA.16816.F32 R12, R144, R190.reuse, R12 ;  /* 0x000000be900c723c */ /* 0x080fec000000180c */
[C---:B------:R-:W-:Y:S06]  /*6450*/  HMMA.16816.F32 R16, R184.reuse, R190, R16 ;  /* 0x000000beb810723c */ /* 0x040fec0000001810 */
[----:B------:R-:W-:Y:S01]  /*6460*/  FMUL.FTZ R4, R4, UR5 ;  /* 0x0000000504047c20 */ /* 0x000fe20008410000 */
[----:B------:R-:W-:Y:S01]  /*6470*/  FMUL.FTZ R6, R6, UR5 ;  /* 0x0000000506067c20 */ /* 0x000fe20008410000 */
[----:B------:R-:W-:Y:S02]  /*6480*/  FMUL.FTZ R5, R5, UR5 ;  /* 0x0000000505057c20 */ /* 0x000fe40008410000 */
[----:B------:R-:W1:Y:S01]  /*6490*/  MUFU.TANH R156, R4 ;  /* 0x00000004009c7308 */ /* 0x000e620000002400 */
[----:B------:R-:W-:Y:S01]  /*64a0*/  FMUL.FTZ R0, R7, UR5 ;  /* 0x0000000507007c20 */ /* 0x000fe20008410000 */
[----:B------:R-:W-:Y:S01]  /*64b0*/  FMUL.FTZ R8, R8, UR5 ;  /* 0x0000000508087c20 */ /* 0x000fe20008410000 */
[----:B------:R-:W-:Y:S01]  /*64c0*/  FMUL.FTZ R10, R10, UR5 ;  /* 0x000000050a0a7c20 */ /* 0x000fe20008410000 */
[----:B------:R-:W-:Y:S01]  /*64d0*/  FMUL.FTZ R9, R9, UR5 ;  /* 0x0000000509097c20 */ /* 0x000fe20008410000 */
[----:B------:R-:W-:Y:S05]  /*64e0*/  FMUL.FTZ R11, R11, UR5 ;  /* 0x000000050b0b7c20 */ /* 0x000fea0008410000 */
[----:B------:R-:W2:Y:S01]  /*64f0*/  MUFU.TANH R158, R6 ;  /* 0x00000006009e7308 */ /* 0x000ea20000002400 */
[----:B------:R-:W-:Y:S01]  /*6500*/  FMUL.FTZ R12, R12, UR5 ;  /* 0x000000050c0c7c20 */ /* 0x000fe20008410000 */
[----:B------:R-:W-:Y:S01]  /*6510*/  FMUL.FTZ R14, R14, UR5 ;  /* 0x000000050e0e7c20 */ /* 0x000fe20008410000 */
[----:B------:R-:W-:Y:S01]  /*6520*/  FMUL.FTZ R13, R13, UR5 ;  /* 0x000000050d0d7c20 */ /* 0x000fe20008410000 */
[----:B------:R-:W-:Y:S01]  /*6530*/  FMUL.FTZ R15, R15, UR5 ;  /* 0x000000050f0f7c20 */ /* 0x000fe20008410000 */
[----:B------:R-:W-:Y:S01]  /*6540*/  FMUL.FTZ R16, R16, UR5 ;  /* 0x0000000510107c20 */ /* 0x000fe20008410000 */
[----:B------:R-:W-:Y:S04]  /*6550*/  FMUL.FTZ R18, R18, UR5 ;  /* 0x0000000512127c20 */ /* 0x000fe80008410000 */
[----:B------:R3:W-:Y:S01]  /*6560*/  MUFU.TANH R164, R5 ;  /* 0x0000000500a47308 */ /* 0x0007e20000002400 */
[----:B------:R-:W-:Y:S01]  /*6570*/  FMUL.FTZ R17, R17, UR5 ;  /* 0x0000000511117c20 */ /* 0x000fe20008410000 */
[----:B------:R-:W-:Y:S01]  /*6580*/  FMUL.FTZ R19, R19, UR5 ;  /* 0x0000000513137c20 */ /* 0x000fe20008410000 */
[----:B-1----:R-:W-:Y:S07]  /*6590*/  FMNMX.FTZ R3, R156, R68, !PT ;  /* 0x000000449c037209 */ /* 0x002fee0007810000 */
[----:B------:R-:W1:Y:S01]  /*65a0*/  MUFU.TANH R155, R8 ;  /* 0x00000008009b7308 */ /* 0x000e620000002400 */
[----:B--2---:R-:W-:Y:S09]  /*65b0*/  FMNMX.FTZ R2, R158, R69, !PT ;  /* 0x000000459e027209 */ /* 0x004ff20007810000 */
[----:B------:R-:W2:Y:S01]  /*65c0*/  MUFU.TANH R157, R10 ;  /* 0x0000000a009d7308 */ /* 0x000ea20000002400 */
[----:B---3--:R-:W3:Y:S09]  /*65d0*/  LDSM.16.M88.4 R4, [R197+0x800] ;  /* 0x00080000c504783b */ /* 0x008ef20000000200 */
[----:B------:R-:W-:Y:S10]  /*65e0*/  MUFU.TANH R163, R9 ;  /* 0x0000000900a37308 */ /* 0x000ff40000002400 */
[----:B------:R4:W-:Y:S10]  /*65f0*/  MUFU.TANH R161, R11 ;  /* 0x0000000b00a17308 */ /* 0x0009f40000002400 */
[----:B------:R-:W5:Y:S10]  /*6600*/  MUFU.TANH R162, R0 ;  /* 0x0000000000a27308 */ /* 0x000f740000002400 */
[----:B------:R-:W5:Y:S01]  /*6610*/  MUFU.TANH R148, R16 ;  /* 0x0000001000947308 */ /* 0x000f620000002400 */
[----:B----4-:R-:W4:Y:S09]  /*6620*/  LDSM.16.M88.4 R8, [R197+0x1000] ;  /* 0x00100000c508783b */ /* 0x010f320000000200 */
[----:B------:R-:W5:Y:S01]  /*6630*/  MUFU.TANH R79, R18 ;  /* 0x00000012004f7308 */ /* 0x000f620000002400 */
[-C--:B---3--:R-:W-:Y:S06]  /*6640*/  HMMA.16816.F32 R20, R184, R4.reuse, R20 ;  /* 0x00000004b814723c */ /* 0x088fec0000001814 */
[C---:B------:R-:W-:Y:S03]  /*6650*/  HMMA.16816.F32 R24, R144.reuse, R4, R24 ;  /* 0x000000049018723c */ /* 0x040fe60000001818 */
[----:B------:R-:W3:Y:S03]  /*6660*/  MUFU.TANH R160, R12 ;  /* 0x0000000c00a07308 */ /* 0x000ee60000002400 */
[-C--:B------:R-:W-:Y:S07]  /*6670*/  HMMA.16816.F32 R28, R144, R6.reuse, R28 ;  /* 0x00000006901c723c */ /* 0x080fee000000181c */
[----:B------:R-:W3:Y:S01]  /*6680*/  MUFU.TANH R77, R17 ;  /* 0x00000011004d7308 */ /* 0x000ee20000002400 */
[C---:B------:R-:W-:Y:S01]  /*6690*/  HMMA.16816.F32 R32, R184.reuse, R6, R32 ;  /* 0x00000006b820723c */ /* 0x040fe20000001820 */
[----:B------:R-:W1:Y:S01]  /*66a0*/  LDSM.16.M88.4 R4, [R197+0x1800] ;  /* 0x00180000c504783b */ /* 0x000e620000000200 */
[----:B------:R-:W-:Y:S07]  /*66b0*/  DEPBAR.LE SB0, 0x0 ;  /* 0x000080000000791a */ /* 0x000fee0000000000 */
[----:B------:R-:W3:Y:S02]  /*66c0*/  MUFU.TANH R159, R14 ;  /* 0x0000000e009f7308 */ /* 0x000ee40000002400 */
[----:B------:R-:W-:Y:S01]  /*66d0*/  FMUL.FTZ R20, R20, UR5 ;  /* 0x0000000514147c20 */ /* 0x000fe20008410000 */
[----:B------:R-:W-:Y:S01]  /*66e0*/  FMUL.FTZ R22, R22, UR5 ;  /* 0x0000000516167c20 */ /* 0x000fe20008410000 */
[----:B------:R-:W-:Y:S01]  /*66f0*/  FMUL.FTZ R21, R21, UR5 ;  /* 0x0000000515157c20 */ /* 0x000fe20008410000 */
[----:B------:R-:W-:Y:S01]  /*6700*/  FMUL.FTZ R24, R24, UR5 ;  /* 0x0000000518187c20 */ /* 0x000fe20008410000 */
[----:B------:R-:W-:Y:S04]  /*6710*/  FMUL.FTZ R26, R26, UR5 ;  /* 0x000000051a1a7c20 */ /* 0x000fe80008410000 */
[----:B------:R-:W-:Y:S01]  /*6720*/  MUFU.TANH R154, R13 ;  /* 0x0000000d009a7308 */ /* 0x000fe20000002400 */
[----:B------:R-:W-:Y:S01]  /*6730*/  BAR.SYNC.DEFER_BLOCKING 0x0 ;  /* 0x0000000000007b1d */ /* 0x000fe20000010000 */
[-C--:B----4-:R-:W-:Y:S05]  /*6740*/  HMMA.16816.F32 R36, R184, R8.reuse, R36 ;  /* 0x00000008b824723c */ /* 0x090fea0000001824 */
[----:B------:R-:W-:Y:S03]  /*6750*/  FMUL.FTZ R23, R23, UR5 ;  /* 0x0000000517177c20 */ /* 0x000fe60008410000 */
[----:B------:R-:W4:Y:S01]  /*6760*/  MUFU.TANH R78, R19 ;  /* 0x00000013004e7308 */ /* 0x000f220000002400 */
[C---:B------:R-:W-:Y:S04]  /*6770*/  HMMA.16816.F32 R40, R144.reuse, R8, R40 ;  /* 0x000000089028723c */ /* 0x040fe80000001828 */
[----:B------:R-:W-:Y:S01]  /*6780*/  FMUL.FTZ R32, R32, UR5 ;  /* 0x0000000520207c20 */ /* 0x000fe20008410000 */
[----:B------:R-:W-:Y:S01]  /*6790*/  FMUL.FTZ R25, R25, UR5 ;  /* 0x0000000519197c20 */ /* 0x000fe20008410000 */
[-C--:B------:R-:W-:Y:S03]  /*67a0*/  HMMA.16816.F32 R44, R144, R10.reuse, R44 ;  /* 0x0000000a902c723c */ /* 0x080fe6000000182c */
[----:B------:R-:W4:Y:S02]  /*67b0*/  MUFU.TANH R149, R20 ;  /* 0x0000001400957308 */ /* 0x000f240000002400 */
[----:B------:R-:W-:Y:S01]  /*67c0*/  FMUL.FTZ R34, R34, UR5 ;  /* 0x0000000522227c20 */ /* 0x000fe20008410000 */
[C---:B------:R-:W-:Y:S07]  /*67d0*/  HMMA.16816.F32 R48, R184.reuse, R10, R48 ;  /* 0x0000000ab830723c */ /* 0x040fee0000001830 */
[----:B------:R-:W4:Y:S01]  /*67e0*/  MUFU.TANH R153, R15 ;  /* 0x0000000f00997308 */ /* 0x000f220000002400 */
[----:B------:R-:W-:Y:S01]  /*67f0*/  FMUL.FTZ R33, R33, UR5 ;  /* 0x0000000521217c20 */ /* 0x000fe20008410000 */
[-C--:B-1----:R-:W-:Y:S08]  /*6800*/  HMMA.16816.F32 R52, R184, R4.reuse, R52 ;  /* 0x00000004b834723c */ /* 0x082ff00000001834 */
[----:B------:R-:W1:Y:S01]  /*6810*/  MUFU.TANH R165, R24 ;  /* 0x0000001800a57308 */ /* 0x000e620000002400 */
[C---:B------:R-:W-:Y:S04]  /*6820*/  HMMA.16816.F32 R56, R144.reuse, R4, R56 ;  /* 0x000000049038723c */ /* 0x040fe80000001838 */
[----:B------:R-:W-:Y:S02]  /*6830*/  FMUL.FTZ R27, R27, UR5 ;  /* 0x000000051b1b7c20 */ /* 0x000fe40008410000 */
[-C--:B------:R-:W-:Y:S03]  /*6840*/  HMMA.16816.F32 R60, R144, R6.reuse, R60 ;  /* 0x00000006903c723c */ /* 0x080fe6000000183c */
[----:B------:R-:W1:Y:S02]  /*6850*/  MUFU.TANH R152, R22 ;  /* 0x0000001600987308 */ /* 0x000e640000002400 */
[----:B------:R-:W-:Y:S01]  /*6860*/  FMNMX.FTZ R4, R155, R73, !PT ;  /* 0x000000499b047209 */ /* 0x000fe20007810000 */
[----:B------:R-:W-:Y:S07]  /*6870*/  HMMA.16816.F32 R64, R184, R6, R64 ;  /* 0x00000006b840723c */ /* 0x000fee0000001840 */
[----:B------:R-:W1:Y:S01]  /*6880*/  MUFU.TANH R151, R21 ;  /* 0x0000001500977308 */ /* 0x000e620000002400 */
[----:B--2---:R-:W-:Y:S03]  /*6890*/  FMNMX.FTZ R5, R157, R74, !PT ;  /* 0x0000004a9d057209 */ /* 0x004fe60007810000 */
[----:B------:R-:W-:Y:S01]  /*68a0*/  FMUL.FTZ R28, R28, UR5 ;  /* 0x000000051c1c7c20 */ /* 0x000fe20008410000 */
[----:B------:R-:W-:Y:S01]  /*68b0*/  FMNMX.FTZ R6, R164, R3, !PT ;  /* 0x00000003a4067209 */ /* 0x000fe20007810000 */
[----:B------:R-:W-:Y:S04]  /*68c0*/  FMUL.FTZ R35, R35, UR5 ;  /* 0x0000000523237c20 */ /* 0x000fe80008410000 */
[----:B------:R-:W2:Y:S01]  /*68d0*/  MUFU.TANH R167, R26 ;  /* 0x0000001a00a77308 */ /* 0x000ea20000002400 */
[----:B-----5:R-:W-:Y:S01]  /*68e0*/  FMNMX.FTZ R3, R162, R2, !PT ;  /* 0x00000002a2037209 */ /* 0x020fe20007810000 */
[----:B------:R-:W-:Y:S01]  /*68f0*/  FMUL.FTZ R30, R30, UR5 ;  /* 0x000000051e1e7c20 */ /* 0x000fe20008410000 */
[----:B------:R-:W-:Y:S01]  /*6900*/  FMNMX.FTZ R2, R163, R4, !PT ;  /* 0x00000004a3027209 */ /* 0x000fe20007810000 */
[----:B------:R-:W-:Y:S01]  /*6910*/  FMUL.FTZ R36, R36, UR5 ;  /* 0x0000000524247c20 */ /* 0x000fe20008410000 */
[----:B------:R-:W-:Y:S01]  /*6920*/  FMNMX.FTZ R6, R148, R6, !PT ;  /* 0x0000000694067209 */ /* 0x000fe20007810000 */
[----:B------:R-:W-:Y:S01]  /*6930*/  FMUL.FTZ R38, R38, UR5 ;  /* 0x0000000526267c20 */ /* 0x000fe20008410000 */
[----:B------:R-:W-:Y:S03]  /*6940*/  FMUL.FTZ R0, R63, UR5 ;  /* 0x000000053f007c20 */ /* 0x000fe60008410000 */
[----:B------:R-:W5:Y:S01]  /*6950*/  MUFU.TANH R150, R23 ;  /* 0x0000001700967308 */ /* 0x000f620000002400 */
[----:B------:R-:W-:Y:S01]  /*6960*/  FMNMX.FTZ R4, R161, R5, !PT ;  /* 0x00000005a1047209 */ /* 0x000fe20007810000 */
[----:B------:R-:W-:Y:S01]  /*6970*/  FMUL.FTZ R37, R37, UR5 ;  /* 0x0000000525257c20 */ /* 0x000fe20008410000 */
[----:B------:R-:W-:Y:S01]  /*6980*/  FMNMX.FTZ R5, R79, R3, !PT ;  /* 0x000000034f057209 */ /* 0x000fe20007810000 */
[----:B------:R-:W-:Y:S01]  /*6990*/  FMUL.FTZ R31, R31, UR5 ;  /* 0x000000051f1f7c20 */ /* 0x000fe20008410000 */
[----:B---3--:R-:W-:Y:S01]  /*69a0*/  FMNMX.FTZ R3, R160, R2, !PT ;  /* 0x00000002a0037209 */ /* 0x008fe20007810000 */
[----:B------:R-:W-:Y:S01]  /*69b0*/  FMUL.FTZ R29, R29, UR5 ;  /* 0x000000051d1d7c20 */ /* 0x000fe20008410000 */
[----:B------:R-:W-:Y:S03]  /*69c0*/  FMNMX.FTZ R6, R77, R6, !PT ;  /* 0x000000064d067209 */ /* 0x000fe60007810000 */
[----:B------:R2:W-:Y:S01]  /*69d0*/  MUFU.TANH R76, R0 ;  /* 0x00000000004c7308 */ /* 0x0005e20000002400 */
[----:B------:R-:W-:Y:S01]  /*69e0*/  FMNMX.FTZ R2, R159, R4, !PT ;  /* 0x000000049f027209 */ /* 0x000fe20007810000 */
[----:B------:R-:W-:Y:S01]  /*69f0*/  FMUL.FTZ R39, R39, UR5 ;  /* 0x0000000527277c20 */ /* 0x000fe20008410000 */
[----:B----4-:R-:W-:Y:S01]  /*6a00*/  FMNMX.FTZ R4, R78, R5, !PT ;  /* 0x000000054e047209 */ /* 0x010fe20007810000 */
[----:B------:R-:W-:Y:S01]  /*6a10*/  FMUL.FTZ R48, R48, UR5 ;  /* 0x0000000530307c20 */ /* 0x000fe20008410000 */
[----:B------:R-:W-:Y:S01]  /*6a20*/  FMNMX.FTZ R3, R154, R3, !PT ;  /* 0x000000039a037209 */ /* 0x000fe20007810000 */
[----:B------:R-:W-:Y:S01]  /*6a30*/  FMUL.FTZ R42, R42, UR5 ;  /* 0x000000052a2a7c20 */ /* 0x000fe20008410000 */
[----:B------:R-:W-:Y:S03]  /*6a40*/  FMNMX.FTZ R5, R149, R6, !PT ;  /* 0x0000000695057209 */ /* 0x000fe60007810000 */
[----:B------:R-:W3:Y:S01]  /*6a50*/  MUFU.TANH R32, R32 ;  /* 0x0000002000207308 */ /* 0x000ee20000002400 */
[----:B------:R-:W-:Y:S01]  /*6a60*/  FMNMX.FTZ R7, R153, R2, !PT ;  /* 0x0000000299077209 */ /* 0x000fe20007810000 */
[----:B------:R-:W-:Y:S01]  /*6a70*/  FMUL.FTZ R40, R40, UR5 ;  /* 0x0000000528287c20 */ /* 0x000fe20008410000 */
[----:B-1----:R-:W-:Y:S01]  /*6a80*/  FMNMX.FTZ R2, R165, R3, !PT ;  /* 0x00000003a5027209 */ /* 0x002fe20007810000 */
[----:B------:R-:W-:Y:S01]  /*6a90*/  FMUL.FTZ R50, R50, UR5 ;  /* 0x0000000532327c20 */ /* 0x000fe20008410000 */
[----:B------:R-:W-:Y:S01]  /*6aa0*/  FMNMX.FTZ R4, R152, R4, !PT ;  /* 0x0000000498047209 */ /* 0x000fe20007810000 */
[----:B------:R-:W-:Y:S01]  /*6ab0*/  FMUL.FTZ R49, R49, UR5 ;  /* 0x0000000531317c20 */ /* 0x000fe20008410000 */
[----:B------:R-:W-:Y:S03]  /*6ac0*/  FMNMX.FTZ R3, R151, R5, !PT ;  /* 0x0000000597037209 */ /* 0x000fe60007810000 */
[----:B------:R-:W1:Y:S01]  /*6ad0*/  MUFU.TANH R166, R25 ;  /* 0x0000001900a67308 */ /* 0x000e620000002400 */
[----:B--2---:R-:W-:Y:S01]  /*6ae0*/  FMNMX.FTZ R0, R167, R7, !PT ;  /* 0x00000007a7007209 */ /* 0x004fe20007810000 */
[----:B------:R-:W-:Y:S01]  /*6af0*/  FMUL.FTZ R43, R43, UR5 ;  /* 0x000000052b2b7c20 */ /* 0x000fe20008410000 */
[----:B-----5:R-:W-:Y:S01]  /*6b00*/  FMNMX.FTZ R4, R150, R4, !PT ;  /* 0x0000000496047209 */ /* 0x020fe20007810000 */
[----:B------:R-:W-:Y:S01]  /*6b10*/  FMUL.FTZ R41, R41, UR5 ;  /* 0x0000000529297c20 */ /* 0x000fe20008410000 */
[----:B------:R-:W-:Y:S01]  /*6b20*/  FMUL.FTZ R51, R51, UR5 ;  /* 0x0000000533337c20 */ /* 0x000fe20008410000 */
[----:B------:R-:W-:Y:S01]  /*6b30*/  FMUL.FTZ R52, R52, UR5 ;  /* 0x0000000534347c20 */ /* 0x000fe20008410000 */
[----:B------:R-:W-:Y:S03]  /*6b40*/  FMUL.FTZ R44, R44, UR5 ;  /* 0x000000052c2c7c20 */ /* 0x000fe60008410000 */
[----:B------:R-:W2:Y:S01]  /*6b50*/  MUFU.TANH R168, R27 ;  /* 0x0000001b00a87308 */ /* 0x000ea20000002400 */
        /* <DEDUP_REMOVED lines=15> */
[----:B------:R-:W1:Y:S01]  /*6c50*/  MUFU.TANH R33, R33 ;  /* 0x0000002100217308 */ /* 0x000e620000002400 */
[----:B--2---:R-:W-:Y:S01]  /*6c60*/  FMNMX.FTZ R0, R168, R0, !PT ;  /* 0x00000000a8007209 */ /* 0x004fe20007810000 */
[----:B------:R-:W-:Y:S01]  /*6c70*/  FMUL.FTZ R61, R61, UR5 ;  /* 0x000000053d3d7c20 */ /* 0x000fe20008410000 */
[----:B------:R-:W-:Y:S01]  /*6c80*/  FMUL.FTZ R62, R62, UR5 ;  /* 0x000000053e3e7c20 */ /* 0x000fe20008410000 */
[----:B------:R-:W-:Y:S01]  /*6c90*/  FMUL.FTZ R66, R66, UR5 ;  /* 0x0000000542427c20 */ /* 0x000fe20008410000 */
[----:B------:R-:W-:Y:S01]  /*6ca0*/  FMUL.FTZ R65, R65, UR5 ;  /* 0x0000000541417c20 */ /* 0x000fe20008410000 */
[----:B------:R-:W-:Y:S04]  /*6cb0*/  FMUL.FTZ R67, R67, UR5 ;  /* 0x0000000543437c20 */ /* 0x000fe80008410000 */
        /* <DEDUP_REMOVED lines=62> */
[----:B------:R-:W1:Y:S10]  /*70a0*/  MUFU.TANH R147, R66 ;  /* 0x0000004200937308 */ /* 0x000e740000002400 */
[----:B------:R-:W2:Y:S10]  /*70b0*/  MUFU.TANH R144, R65 ;  /* 0x0000004100907308 */ /* 0x000eb40000002400 */
[----:B------:R3:W4:Y:S01]  /*70c0*/  MUFU.TANH R146, R67 ;  /* 0x0000004300927308 */ /* 0x0007220000002400 */
[----:B-1----:R-:W-:Y:S02]  /*70d0*/  FMNMX.FTZ R28, R147, R0, !PT ;  /* 0x00000000931c7209 */ /* 0x002fe40007810000 */
[----:B--2---:R-:W-:Y:S01]  /*70e0*/  FMNMX.FTZ R72, R144, R72, !PT ;  /* 0x0000004890487209 */ /* 0x004fe20007810000 */
[----:B------:R-:W-:Y:S06]  /*70f0*/  @P1 BRA `(.L_x_1705) ;  /* 0xffffffe400981947 */ /* 0x000fec000383ffff */
.L_x_1704:
[----:B-1----:R-:W1:Y:S01]  /*7100*/  SHFL.BFLY PT, R5, R72, 0x2, 0x1f ;  /* 0x0c401f0048057f89 */ /* 0x002e6200000e0000 */
[----:B----4-:R-:W-:Y:S02]  /*7110*/  FMNMX.FTZ R4, R146, R28, !PT ;  /* 0x0000001c92047209 */ /* 0x010fe40007810000 */
[----:B------:R-:W-:Y:S05]  /*7120*/  FMNMX.FTZ R0, R186, R29, !PT ;  /* 0x0000001dba007209 */ /* 0x000fea0007810000 */
[----:B------:R-:W-:Y:S01]  /*7130*/  LDSM.16.MT88.4 R40, [R196+0x6000] ;  /* 0x00600000c428783b */ /* 0x000fe20000004200 */
[----:B------:R-:W-:Y:S02]  /*7140*/  FMNMX.FTZ R2, R185, R27, !PT ;  /* 0x0000001bb9027209 */ /* 0x000fe40007810000 */
[----:B------:R-:W-:Y:S02]  /*7150*/  FMNMX.FTZ R0, R214, R0, !PT ;  /* 0x00000000d6007209 */ /* 0x000fe40007810000 */
[----:B------:R-:W-:Y:S02]  /*7160*/  FMNMX.FTZ R2, R187, R2, !PT ;  /* 0x00000002bb027209 */ /* 0x000fe40007810000 */
[----:B------:R-:W-:Y:S01]  /*7170*/  FMNMX.FTZ R0, R75, R0, !PT ;  /* 0x000000004b007209 */ /* 0x000fe20007810000 */
[----:B------:R-:W2:Y:S01]  /*7180*/  SHFL.BFLY PT, R71, R4, 0x2, 0x1f ;  /* 0x0c401f0004477f89 */ /* 0x000ea200000e0000 */
[----:B------:R-:W-:Y:S02]  /*7190*/  FMNMX.FTZ R3, R215, R2, !PT ;  /* 0x00000002d7037209 */ /* 0x000fe40007810000 */
[----:B------:R-:W-:Y:S05]  /*71a0*/  FMNMX.FTZ R0, R76, R0, !PT ;  /* 0x000000004c007209 */ /* 0x000fea0007810000 */
[----:B------:R-:W-:Y:S01]  /*71b0*/  LDSM.16.MT88.4 R24, [R193+0x6000] ;  /* 0x00600000c118783b */ /* 0x000fe20000004200 */
[----:B------:R-:W-:Y:S07]  /*71c0*/  IADD3 R208, R208, -0x1, RZ ;  /* 0xffffffffd0d07810 */ /* 0x000fee0007ffe0ff */
[----:B------:R-:W4:Y:S08]  /*71d0*/  SHFL.BFLY PT, R2, R0, 0x2, 0x1f ;  /* 0x0c401f0000027f89 */ /* 0x000f3000000e0000 */
[----:B------:R-:W5:Y:S08]  /*71e0*/  SHFL.BFLY PT, R70, R3, 0x2, 0x1f ;  /* 0x0c401f0003467f89 */ /* 0x000f7000000e0000 */
[----:B------:R-:W-:Y:S01]  /*71f0*/  LDSM.16.MT88.4 R56, [R194+0x6000] ;  /* 0x00600000c238783b */ /* 0x000fe20000004200 */
[----:B-1----:R-:W-:Y:S02]  /*7200*/  FMNMX.FTZ R72, R72, R5, !PT ;  /* 0x0000000548487209 */ /* 0x002fe40007810000 */
[----:B--2---:R-:W-:Y:S05]  /*7210*/  FMNMX.FTZ R71, R4, R71, !PT ;  /* 0x0000004704477209 */ /* 0x004fea0007810000 */
[----:B------:R-:W1:Y:S08]  /*7220*/  SHFL.BFLY PT, R5, R72, 0x1, 0x1f ;  /* 0x0c201f0048057f89 */ /* 0x000e7000000e0000 */
[----:B------:R-:W2:Y:S01]  /*7230*/  SHFL.BFLY PT, R6, R71, 0x1, 0x1f ;  /* 0x0c201f0047067f89 */ /* 0x000ea200000e0000 */
[----:B----4-:R-:W-:Y:S02]  /*7240*/  FMNMX.FTZ R2, R0, R2, !PT ;  /* 0x0000000200027209 */ /* 0x010fe40007810000 */
[----:B-----5:R-:W-:Y:S05]  /*7250*/  FMNMX.FTZ R70, R3, R70, !PT ;  /* 0x0000004603467209 */ /* 0x020fea0007810000 */
[----:B------:R-:W-:Y:S08]  /*7260*/  SHFL.BFLY PT, R4, R2, 0x1, 0x1f ;  /* 0x0c201f0002047f89 */ /* 0x000ff000000e0000 */
[----:B------:R-:W4:Y:S01]  /*7270*/  SHFL.BFLY PT, R7, R70, 0x1, 0x1f ;  /* 0x0c201f0046077f89 */ /* 0x000f2200000e0000 */
[----:B-1----:R-:W-:Y:S02]  /*7280*/  FMNMX.FTZ R72, R72, R5, !PT ;  /* 0x0000000548487209 */ /* 0x002fe40007810000 */
[----:B--2---:R-:W-:Y:S03]  /*7290*/  FMNMX.FTZ R71, R71, R6, !PT ;  /* 0x0000000647477209 */ /* 0x004fe60007810000 */
[C---:B------:R-:W-:Y:S01]  /*72a0*/  FADD.FTZ R0, -R72.reuse, R68 ;  /* 0x0000004448007221 */ /* 0x040fe20000010100 */
[----:B------:R-:W-:Y:S03]  /*72b0*/  FSETP.NEU.FTZ.AND P2, PT, R72, -INF , PT ;  /* 0xff8000004800780b */ /* 0x000fe60003f5d000 */
[----:B------:R-:W-:Y:S01]  /*72c0*/  FMUL.FTZ R3, R0, UR4 ;  /* 0x0000000400037c20 */ /* 0x000fe20008410000 */
[----:B------:R-:W-:Y:S03]  /*72d0*/  FADD.FTZ R0, -R71, R69 ;  /* 0x0000004547007221 */ /* 0x000fe60000010100 */
[----:B------:R1:W2:Y:S01]  /*72e0*/  MUFU.EX2 R69, R3 ;  /* 0x0000000300457308 */ /* 0x0002a20000000800 */
[----:B----4-:R-:W-:Y:S01]  /*72f0*/  FMNMX.FTZ R70, R70, R7, !PT ;  /* 0x0000000746467209 */ /* 0x010fe20007810000 */
[----:B-1----:R-:W-:Y:S01]  /*7300*/  FMUL.FTZ R3, R0, UR4 ;  /* 0x0000000400037c20 */ /* 0x002fe20008410000 */
[C---:B--2---:R-:W-:Y:S01]  /*7310*/  FMUL.FTZ R17, R69.reuse, R89 ;  /* 0x0000005945117220 */ /* 0x044fe20000410000 */
[C---:B------:R-:W-:Y:S01]  /*7320*/  FMUL.FTZ R21, R69.reuse, R97 ;  /* 0x0000006145157220 */ /* 0x040fe20000410000 */
[C---:B------:R-:W-:Y:S05]  /*7330*/  FMUL.FTZ R49, R69.reuse, R121 ;  /* 0x0000007945317220 */ /* 0x040fea0000410000 */
[----:B------:R1:W2:Y:S01]  /*7340*/  MUFU.EX2 R68, R3 ;  /* 0x0000000300447308 */ /* 0x0002a20000000800 */
[----:B------:R-:W-:Y:S01]  /*7350*/  FADD.FTZ R0, -R70, R73 ;  /* 0x0000004946007221 */ /* 0x000fe20000010100 */
[----:B------:R-:W-:Y:S01]  /*7360*/  FMUL.FTZ R73, R72, UR4 ;  /* 0x0000000448497c20 */ /* 0x000fe20008410000 */
[C---:B------:R-:W-:Y:S01]  /*7370*/  FMUL.FTZ R37, R69.reuse, R113 ;  /* 0x0000007145257220 */ /* 0x040fe20000410000 */
[C---:B------:R-:W-:Y:S01]  /*7380*/  FMUL.FTZ R53, R69.reuse, R129 ;  /* 0x0000008145357220 */ /* 0x040fe20000410000 */
[C---:B------:R-:W-:Y:S01]  /*7390*/  FMUL.FTZ R64, R69.reuse, R136 ;  /* 0x0000008845407220 */ /* 0x040fe20000410000 */
[----:B------:R-:W-:Y:S01]  /*73a0*/  FMUL.FTZ R65, R69, R137 ;  /* 0x0000008945417220 */ /* 0x000fe20000410000 */
[----:B------:R-:W-:Y:S02]  /*73b0*/  FSEL R73, R73, RZ, P2 ;  /* 0x000000ff49497208 */ /* 0x000fe40001000000 */
[----:B------:R-:W-:Y:S03]  /*73c0*/  FSETP.NEU.FTZ.AND P2, PT, R71, -INF , PT ;  /* 0xff8000004700780b */ /* 0x000fe60003f5d000 */
[--C-:B------:R-:W-:Y:S01]  /*73d0*/  FFMA.FTZ R9, R33, UR4, -R73.reuse ;  /* 0x0000000421097c23 */ /* 0x100fe20008010849 */
[----:B------:R-:W-:Y:S01]  /*73e0*/  FMUL.FTZ R33, R69, R105 ;  /* 0x0000006945217220 */ /* 0x000fe20000410000 */
[--C-:B------:R-:W-:Y:S01]  /*73f0*/  FFMA.FTZ R48, R173, UR4, -R73.reuse ;  /* 0x00000004ad307c23 */ /* 0x100fe20008010849 */
[--C-:B------:R-:W-:Y:S01]  /*7400*/  FFMA.FTZ R52, R174, UR4, -R73.reuse ;  /* 0x00000004ae347c23 */ /* 0x100fe20008010849 */
[----:B------:R-:W-:Y:S01]  /*7410*/  MUFU.EX2 R235, R9 ;  /* 0x0000000900eb7308 */ /* 0x000fe20000000800 */
[----:B-1----:R-:W-:Y:S01]  /*7420*/  FMNMX.FTZ R3, R2, R4, !PT ;  /* 0x0000000402037209 */ /* 0x002fe20007810000 */
[--C-:B------:R-:W-:Y:S01]  /*7430*/  FFMA.FTZ R4, R156, UR4, -R73.reuse ;  /* 0x000000049c047c23 */ /* 0x100fe20008010849 */
[C---:B--2---:R-:W-:Y:S01]  /*7440*/  FMUL.FTZ R18, R68.reuse, R90 ;  /* 0x0000005a44127220 */ /* 0x044fe20000410000 */
[C---:B------:R-:W-:Y:S01]  /*7450*/  FMUL.FTZ R19, R68.reuse, R91 ;  /* 0x0000005b44137220 */ /* 0x040fe20000410000 */
[C---:B------:R-:W-:Y:S01]  /*7460*/  FMUL.FTZ R22, R68.reuse, R98 ;  /* 0x0000006244167220 */ /* 0x040fe20000410000 */
[C---:B------:R-:W-:Y:S01]  /*7470*/  FMUL.FTZ R23, R68.reuse, R99 ;  /* 0x0000006344177220 */ /* 0x040fe20000410000 */
[----:B------:R-:W-:Y:S03]  /*7480*/  FMUL.FTZ R50, R68, R122 ;  /* 0x0000007a44327220 */ /* 0x000fe60000410000 */
[----:B------:R1:W-:Y:S01]  /*7490*/  MUFU.EX2 R242, R4 ;  /* 0x0000000400f27308 */ /* 0x0003e20000000800 */
[----:B------:R-:W-:Y:S01]  /*74a0*/  FMUL.FTZ R2, R0, UR4 ;  /* 0x0000000400027c20 */ /* 0x000fe20008410000 */
[----:B------:R-:W-:Y:S01]  /*74b0*/  FADD.FTZ R0, -R3, R74 ;  /* 0x0000004a03007221 */ /* 0x000fe20000010100 */
[----:B------:R-:W-:Y:S01]  /*74c0*/  FMUL.FTZ R74, R71, UR4 ;  /* 0x00000004474a7c20 */ /* 0x000fe20008410000 */
[C---:B------:R-:W-:Y:S01]  /*74d0*/  FMUL.FTZ R51, R68.reuse, R123 ;  /* 0x0000007b44337220 */ /* 0x040fe20000410000 */
[----:B------:R-:W-:Y:S01]  /*74e0*/  FMUL.FTZ R55, R68, R131 ;  /* 0x0000008344377220 */ /* 0x000fe20000410000 */
[----:B------:R-:W-:Y:S01]  /*74f0*/  FMUL.FTZ R0, R0, UR4 ;  /* 0x0000000400007c20 */ /* 0x000fe20008410000 */
[----:B------:R-:W-:Y:S03]  /*7500*/  FMUL.FTZ R54, R68, R130 ;  /* 0x0000008244367220 */ /* 0x000fe60000410000 */
[----:B------:R-:W2:Y:S01]  /*7510*/  MUFU.EX2 R2, R2 ;  /* 0x0000000200027308 */ /* 0x000ea20000000800 */
[----:B------:R-:W-:Y:S01]  /*7520*/  FSEL R74, R74, RZ, P2 ;  /* 0x000000ff4a4a7208 */ /* 0x000fe20001000000 */
[----:B------:R-:W-:Y:S01]  /*7530*/  FMUL.FTZ R66, R68, R138 ;  /* 0x0000008a44427220 */ /* 0x000fe20000410000 */
[----:B------:R-:W-:Y:S01]  /*7540*/  FSETP.NEU.FTZ.AND P2, PT, R70, -INF , PT ;  /* 0xff8000004600780b */ /* 0x000fe20003f5d000 */
[C---:B---3--:R-:W-:Y:S01]  /*7550*/  FMUL.FTZ R67, R68.reuse, R139 ;  /* 0x0000008b44437220 */ /* 0x048fe20000410000 */
[----:B------:R-:W-:Y:S01]  /*7560*/  FMUL.FTZ R38, R68, R114 ;  /* 0x0000007244267220 */ /* 0x000fe20000410000 */
[--C-:B------:R-:W-:Y:S01]  /*7570*/  FFMA.FTZ R5, R78, UR4, -R74.reuse ;  /* 0x000000044e057c23 */ /* 0x100fe2000801084a */
[----:B------:R-:W-:Y:S03]  /*7580*/  FMUL.FTZ R78, R3, UR4 ;  /* 0x00000004034e7c20 */ /* 0x000fe60008410000 */
[----:B------:R-:W3:Y:S01]  /*7590*/  MUFU.EX2 R0, R0 ;  /* 0x0000000000007308 */ /* 0x000ee20000000800 */
[--C-:B-1----:R-:W-:Y:S01]  /*75a0*/  FFMA.FTZ R4, R164, UR4, -R73.reuse ;  /* 0x00000004a4047c23 */ /* 0x102fe20008010849 */
[--C-:B------:R-:W-:Y:S01]  /*75b0*/  FFMA.FTZ R12, R34, UR4, -R74.reuse ;  /* 0x00000004220c7c23 */ /* 0x100fe2000801084a */
[C---:B------:R-:W-:Y:S01]  /*75c0*/  FMUL.FTZ R34, R68.reuse, R106 ;  /* 0x0000006a44227220 */ /* 0x040fe20000410000 */
[----:B------:R-:W-:Y:S01]  /*75d0*/  FMUL.FTZ R39, R68, R115 ;  /* 0x0000007344277220 */ /* 0x000fe20000410000 */
[--C-:B------:R-:W-:Y:S01]  /*75e0*/  FFMA.FTZ R62, R172, UR4, -R73.reuse ;  /* 0x00000004ac3e7c23 */ /* 0x100fe20008010849 */
[--C-:B------:R-:W-:Y:S01]  /*75f0*/  FFMA.FTZ R7, R152, UR4, -R74.reuse ;  /* 0x0000000498077c23 */ /* 0x100fe2000801084a */
[--C-:B------:R-:W-:Y:S03]  /*7600*/  FFMA.FTZ R60, R176, UR4, -R74.reuse ;  /* 0x00000004b03c7c23 */ /* 0x100fe6000801084a */
[----:B------:R1:W-:Y:S01]  /*7610*/  MUFU.EX2 R244, R4 ;  /* 0x0000000400f47308 */ /* 0x0003e20000000800 */
[C---:B--2---:R-:W-:Y:S01]  /*7620*/  FMUL.FTZ R13, R2.reuse, R93 ;  /* 0x0000005d020d7220 */ /* 0x044fe20000410000 */
[C---:B------:R-:W-:Y:S01]  /*7630*/  FMUL.FTZ R61, R2.reuse, R141 ;  /* 0x0000008d023d7220 */ /* 0x040fe20000410000 */
[C---:B------:R-:W-:Y:S01]  /*7640*/  FMUL.FTZ R8, R2.reuse, R80 ;  /* 0x0000005002087220 */ /* 0x040fe20000410000 */
[C---:B------:R-:W-:Y:S01]  /*7650*/  FMUL.FTZ R9, R2.reuse, R81 ;  /* 0x0000005102097220 */ /* 0x040fe20000410000 */
[C---:B------:R-:W-:Y:S01]  /*7660*/  FMUL.FTZ R29, R2.reuse, R109 ;  /* 0x0000006d021d7220 */ /* 0x040fe20000410000 */
[----:B------:R-:W-:Y:S04]  /*7670*/  FMUL.FTZ R45, R2, R125 ;  /* 0x0000007d022d7220 */ /* 0x000fe80000410000 */
[----:B------:R-:W-:Y:S01]  /*7680*/  MUFU.EX2 R243, R5 ;  /* 0x0000000500f37308 */ /* 0x000fe20000000800 */
[C---:B---3--:R-:W-:Y:S01]  /*7690*/  FMUL.FTZ R14, R0.reuse, R94 ;  /* 0x0000005e000e7220 */ /* 0x048fe20000410000 */
[C---:B------:R-:W-:Y:S01]  /*76a0*/  FMUL.FTZ R15, R0.reuse, R95 ;  /* 0x0000005f000f7220 */ /* 0x040fe20000410000 */
[C---:B------:R-:W-:Y:S01]  /*76b0*/  FMUL.FTZ R63, R0.reuse, R143 ;  /* 0x0000008f003f7220 */ /* 0x040fe20000410000 */
[C---:B------:R-:W-:Y:S01]  /*76c0*/  FMUL.FTZ R10, R0.reuse, R82 ;  /* 0x00000052000a7220 */ /* 0x040fe20000410000 */
[C---:B------:R-:W-:Y:S01]  /*76d0*/  FMUL.FTZ R11, R0.reuse, R83 ;  /* 0x00000053000b7220 */ /* 0x040fe20000410000 */
[C---:B------:R-:W-:Y:S01]  /*76e0*/  FMUL.FTZ R30, R0.reuse, R110 ;  /* 0x0000006e001e7220 */ /* 0x040fe20000410000 */
[----:B------:R-:W-:Y:S03]  /*76f0*/  FMUL.FTZ R31, R0, R111 ;  /* 0x0000006f001f7220 */ /* 0x000fe60000410000 */
[----:B------:R2:W-:Y:S01]  /*7700*/  MUFU.EX2 R226, R12 ;  /* 0x0000000c00e27308 */ /* 0x0005e20000000800 */
[--C-:B-1----:R-:W-:Y:S01]  /*7710*/  FFMA.FTZ R4, R158, UR4, -R74.reuse ;  /* 0x000000049e047c23 */ /* 0x102fe2000801084a */
[C---:B------:R-:W-:Y:S01]  /*7720*/  FMUL.FTZ R46, R0.reuse, R126 ;  /* 0x0000007e002e7220 */ /* 0x040fe20000410000 */
[----:B------:R-:W-:Y:S07]  /*7730*/  FMUL.FTZ R47, R0, R127 ;  /* 0x0000007f002f7220 */ /* 0x000fee0000410000 */
[----:B------:R1:W-:Y:S10]  /*7740*/  MUFU.EX2 R240, R4 ;  /* 0x0000000400f07308 */ /* 0x0003f40000000800 */
[----:B------:R3:W-:Y:S01]  /*7750*/  MUFU.EX2 R227, R7 ;  /* 0x0000000700e37308 */ /* 0x0007e20000000800 */
[--C-:B--2---:R-:W-:Y:S01]  /*7760*/  FFMA.FTZ R12, R35, UR4, -R74.reuse ;  /* 0x00000004230c7c23 */ /* 0x104fe2000801084a */
[----:B------:R-:W-:Y:S08]  /*7770*/  FMUL.FTZ R35, R68, R107 ;  /* 0x0000006b44237220 */ /* 0x000ff00000410000 */
[----:B------:R2:W-:Y:S01]  /*7780*/  MUFU.EX2 R225, R12 ;  /* 0x0000000c00e17308 */ /* 0x0005e20000000800 */
[--C-:B-1----:R-:W-:Y:S09]  /*7790*/  FFMA.FTZ R4, R162, UR4, -R74.reuse ;  /* 0x00000004a2047c23 */ /* 0x102ff2000801084a */
[----:B------:R1:W4:Y:S01]  /*77a0*/  MUFU.EX2 R245, R4 ;  /* 0x0000000400f57308 */ /* 0x0003220000000800 */
[----:B---3--:R-:W-:Y:S09]  /*77b0*/  FMUL.FTZ R7, R68, R87 ;  /* 0x0000005744077220 */ /* 0x008ff20000410000 */
[----:B------:R3:W-:Y:S01]  /*77c0*/  MUFU.EX2 R131, R60 ;  /* 0x0000003c00837308 */ /* 0x0007e20000000800 */
[----:B--2---:R-:W-:Y:S02]  /*77d0*/  FMUL.FTZ R12, R2, R92 ;  /* 0x0000005c020c7220 */ /* 0x004fe40000410000 */
[----:B------:R-:W-:Y:S01]  /*77e0*/  LDSM.16.MT88.4 R92, [R193+0x6800] ;  /* 0x00680000c15c783b */ /* 0x000fe20000004200 */
[--C-:B-1----:R-:W-:Y:S06]  /*77f0*/  FFMA.FTZ R4, R148, UR4, -R73.reuse ;  /* 0x0000000494047c23 */ /* 0x102fec0008010849 */
[----:B------:R1:W-:Y:S01]  /*7800*/  MUFU.EX2 R246, R4 ;  /* 0x0000000400f67308 */ /* 0x0003e20000000800 */
[----:B---3--:R-:W-:Y:S09]  /*7810*/  FFMA.FTZ R60, R180, UR4, -R74 ;  /* 0x00000004b43c7c23 */ /* 0x008ff2000801084a */
[----:B------:R2:W-:Y:S01]  /*7820*/  MUFU.EX2 R130, R60 ;  /* 0x0000003c00827308 */ /* 0x0005e20000000800 */
[----:B-1----:R-:W-:Y:S01]  /*7830*/  FFMA.FTZ R4, R77, UR4, -R73 ;  /* 0x000000044d047c23 */ /* 0x002fe20008010849 */
[----:B------:R-:W-:Y:S08]  /*7840*/  FMUL.FTZ R77, R70, UR4 ;  /* 0x00000004464d7c20 */ /* 0x000ff00008410000 */
[----:B------:R1:W-:Y:S01]  /*7850*/  MUFU.EX2 R247, R4 ;  /* 0x0000000400f77308 */ /* 0x0003e20000000800 */
[----:B------:R-:W-:Y:S02]  /*7860*/  FSEL R77, R77, RZ, P2 ;  /* 0x000000ff4d4d7208 */ /* 0x000fe40001000000 */
[----:B------:R-:W-:Y:S01]  /*7870*/  FSETP.NEU.FTZ.AND P2, PT, R3, -INF , PT ;  /* 0xff8000000300780b */ /* 0x000fe20003f5d000 */
[----:B--2---:R-:W-:Y:S02]  /*7880*/  FMUL.FTZ R60, R2, R140 ;  /* 0x0000008c023c7220 */ /* 0x004fe40000410000 */
[--C-:B------:R-:W-:Y:S01]  /*7890*/  FFMA.FTZ R6, R155, UR4, -R77.reuse ;  /* 0x000000049b067c23 */ /* 0x100fe2000801084d */
[----:B------:R-:W-:Y:S01]  /*78a0*/  FSEL R78, R78, RZ, P2 ;  /* 0x000000ff4e4e7208 */ /* 0x000fe20001000000 */
[--C-:B------:R-:W-:Y:S01]  /*78b0*/  FFMA.FTZ R16, R165, UR4, -R77.reuse ;  /* 0x00000004a5107c23 */ /* 0x100fe2000801084d */
[--C-:B------:R-:W-:Y:S01]  /*78c0*/  FFMA.FTZ R20, R166, UR4, -R77.reuse ;  /* 0x00000004a6147c23 */ /* 0x100fe2000801084d */
[----:B------:R2:W-:Y:S01]  /*78d0*/  MUFU.EX2 R229, R6 ;  /* 0x0000000600e57308 */ /* 0x0005e20000000800 */
[--C-:B------:R-:W-:Y:S01]  /*78e0*/  FFMA.FTZ R5, R160, UR4, -R77.reuse ;  /* 0x00000004a0057c23 */ /* 0x100fe2000801084d */
[--C-:B------:R-:W-:Y:S01]  /*78f0*/  FFMA.FTZ R28, R167, UR4, -R78.reuse ;  /* 0x00000004a71c7c23 */ /* 0x100fe2000801084e */
[--C-:B------:R-:W-:Y:S01]  /*7900*/  FFMA.FTZ R44, R171, UR4, -R78.reuse ;  /* 0x00000004ab2c7c23 */ /* 0x100fe2000801084e */
[----:B------:R-:W-:Y:S01]  /*7910*/  FFMA.FTZ R36, R170, UR4, -R77 ;  /* 0x00000004aa247c23 */ /* 0x000fe2000801084d */
[----:B------:R-:W-:Y:S01]  /*7920*/  FFMA.FTZ R75, R75, UR4, -R78 ;  /* 0x000000044b4b7c23 */ /* 0x000fe2000801084e */
[----:B-1----:R-:W-:Y:S01]  /*7930*/  FFMA.FTZ R4, R79, UR4, -R74 ;  /* 0x000000044f047c23 */ /* 0x002fe2000801084a */
[--C-:B------:R-:W-:Y:S03]  /*7940*/  FFMA.FTZ R79, R175, UR4, -R73.reuse ;  /* 0x00000004af4f7c23 */ /* 0x100fe60008010849 */
[----:B------:R1:W-:Y:S10]  /*7950*/  MUFU.EX2 R236, R5 ;  /* 0x0000000500ec7308 */ /* 0x0003f40000000800 */
[----:B------:R3:W5:Y:S01]  /*7960*/  MUFU.EX2 R241, R4 ;  /* 0x0000000400f17308 */ /* 0x0007620000000800 */
[----:B--2---:R-:W-:Y:S09]  /*7970*/  FFMA.FTZ R6, R151, UR4, -R73 ;  /* 0x0000000497067c23 */ /* 0x004ff20008010849 */
[----:B------:R2:W-:Y:S01]  /*7980*/  MUFU.EX2 R237, R6 ;  /* 0x0000000600ed7308 */ /* 0x0005e20000000800 */
[----:B-1----:R-:W-:Y:S01]  /*7990*/  FMUL.FTZ R5, R69, R85 ;  /* 0x0000005545057220 */ /* 0x002fe20000410000 */
[----:B----4-:R-:W-:Y:S08]  /*79a0*/  F2FP.F16.F32.PACK_AB R85, R245, R240 ;  /* 0x000000f0f555723e */ /* 0x010ff000000000ff */
[----:B------:R1:W-:Y:S01]  /*79b0*/  MUFU.EX2 R167, R28 ;  /* 0x0000001c00a77308 */ /* 0x0003e20000000800 */
[--C-:B---3--:R-:W-:Y:S01]  /*79c0*/  FFMA.FTZ R4, R163, UR4, -R77.reuse ;  /* 0x00000004a3047c23 */ /* 0x108fe2000801084d */
[----:B-----5:R-:W-:Y:S08]  /*79d0*/  F2FP.F16.F32.PACK_AB R87, R243, R241 ;  /* 0x000000f1f357723e */ /* 0x020ff000000000ff */
[----:B------:R3:W4:Y:S01]  /*79e0*/  MUFU.EX2 R239, R4 ;  /* 0x0000000400ef7308 */ /* 0x0007220000000800 */
[C---:B--2---:R-:W-:Y:S01]  /*79f0*/  FMUL.FTZ R6, R68.reuse, R86 ;  /* 0x0000005644067220 */ /* 0x044fe20000410000 */
[----:B------:R-:W-:Y:S01]  /*7a00*/  F2FP.F16.F32.PACK_AB R86, R247, R246 ;  /* 0x000000f6f756723e */ /* 0x000fe200000000ff */
[----:B------:R-:W-:Y:S07]  /*7a10*/  FFMA.FTZ R68, R68, R249, R240 ;  /* 0x000000f944447223 */ /* 0x000fee00000100f0 */
[----:B------:R2:W-:Y:S01]  /*7a20*/  MUFU.EX2 R223, R16 ;  /* 0x0000001000df7308 */ /* 0x0005e20000000800 */
[--C-:B-1----:R-:W-:Y:S09]  /*7a30*/  FFMA.FTZ R28, R168, UR4, -R78.reuse ;  /* 0x00000004a81c7c23 */ /* 0x102ff2000801084e */
[----:B------:R1:W-:Y:S01]  /*7a40*/  MUFU.EX2 R222, R20 ;  /* 0x0000001400de7308 */ /* 0x0003e20000000800 */
[--C-:B---3--:R-:W-:Y:S01]  /*7a50*/  FFMA.FTZ R4, R157, UR4, -R78.reuse ;  /* 0x000000049d047c23 */ /* 0x108fe2000801084e */
[----:B----4-:R-:W-:Y:S08]  /*7a60*/  F2FP.F16.F32.PACK_AB R80, R239, R229 ;  /* 0x000000e5ef50723e */ /* 0x010ff000000000ff */
[----:B------:R3:W-:Y:S01]  /*7a70*/  MUFU.EX2 R224, R4 ;  /* 0x0000000400e07308 */ /* 0x0007e20000000800 */
[C---:B--2---:R-:W-:Y:S02]  /*7a80*/  FMUL.FTZ R16, R69.reuse, R88 ;  /* 0x0000005845107220 */ /* 0x044fe40000410000 */
[----:B------:R-:W2:Y:S07]  /*7a90*/  LDSM.16.MT88.4 R88, [R195+0x6000] ;  /* 0x00600000c358783b */ /* 0x000eae0000004200 */
[----:B------:R4:W-:Y:S01]  /*7aa0*/  MUFU.EX2 R166, R28 ;  /* 0x0000001c00a67308 */ /* 0x0009e20000000800 */
[----:B-1----:R-:W-:Y:S02]  /*7ab0*/  FMUL.FTZ R20, R69, R96 ;  /* 0x0000006045147220 */ /* 0x002fe40000410000 */
[----:B------:R-:W1:Y:S07]  /*7ac0*/  LDSM.16.MT88.4 R96, [R196+0x6800] ;  /* 0x00680000c460783b */ /* 0x000e6e0000004200 */
[----:B------:R5:W-:Y:S01]  /*7ad0*/  MUFU.EX2 R163, R44 ;  /* 0x0000002c00a37308 */ /* 0x000be20000000800 */
[--C-:B---3--:R-:W-:Y:S09]  /*7ae0*/  FFMA.FTZ R4, R161, UR4, -R78.reuse ;  /* 0x00000004a1047c23 */ /* 0x108ff2000801084e */
[----:B------:R3:W2:Y:S01]  /*7af0*/  MUFU.EX2 R234, R4 ;  /* 0x0000000400ea7308 */ /* 0x0006a20000000800 */
[----:B----4-:R-:W-:Y:S09]  /*7b00*/  FMUL.FTZ R28, R2, R108 ;  /* 0x0000006c021c7220 */ /* 0x010ff20000410000 */
[----:B------:R4:W-:Y:S01]  /*7b10*/  MUFU.EX2 R164, R36 ;  /* 0x0000002400a47308 */ /* 0x0009e20000000800 */
[--C-:B-----5:R-:W-:Y:S09]  /*7b20*/  FFMA.FTZ R44, R177, UR4, -R78.reuse ;  /* 0x00000004b12c7c23 */ /* 0x120ff2000801084e */
[----:B------:R5:W-:Y:S01]  /*7b30*/  MUFU.EX2 R162, R44 ;  /* 0x0000002c00a27308 */ /* 0x000be20000000800 */
[----:B---3--:R-:W-:Y:S01]  /*7b40*/  FFMA.FTZ R4, R154, UR4, -R77 ;  /* 0x000000049a047c23 */ /* 0x008fe2000801084d */
[----:B--2---:R-:W-:Y:S08]  /*7b50*/  F2FP.F16.F32.PACK_AB R81, R234, R224 ;  /* 0x000000e0ea51723e */ /* 0x004ff000000000ff */
[----:B------:R2:W3:Y:S01]  /*7b60*/  MUFU.EX2 R238, R4 ;  /* 0x0000000400ee7308 */ /* 0x0004e20000000800 */
[----:B----4-:R-:W-:Y:S09]  /*7b70*/  FMUL.FTZ R36, R69, R112 ;  /* 0x0000007045247220 */ /* 0x010ff20000410000 */
[----:B------:R4:W-:Y:S01]  /*7b80*/  MUFU.EX2 R161, R48 ;  /* 0x0000003000a17308 */ /* 0x0009e20000000800 */
[----:B-----5:R-:W-:Y:S09]  /*7b90*/  FMUL.FTZ R44, R2, R124 ;  /* 0x0000007c022c7220 */ /* 0x020ff20000410000 */
[----:B------:R5:W-:Y:S01]  /*7ba0*/  MUFU.EX2 R158, R79 ;  /* 0x0000004f009e7308 */ /* 0x000be20000000800 */
[----:B--2---:R-:W-:Y:S01]  /*7bb0*/  FFMA.FTZ R4, R159, UR4, -R78 ;  /* 0x000000049f047c23 */ /* 0x004fe2000801084e */
[----:B---3--:R-:W-:Y:S08]  /*7bc0*/  F2FP.F16.F32.PACK_AB R82, R238, R236 ;  /* 0x000000ecee52723e */ /* 0x008ff000000000ff */
[----:B------:R2:W-:Y:S01]  /*7bd0*/  MUFU.EX2 R228, R4 ;  /* 0x0000000400e47308 */ /* 0x0005e20000000800 */
[----:B----4-:R-:W-:Y:S02]  /*7be0*/  FMUL.FTZ R48, R69, R120 ;  /* 0x0000007845307220 */ /* 0x010fe40000410000 */
[----:B------:R-:W-:Y:S07]  /*7bf0*/  LDSM.16.MT88.4 R120, [R194+0x7800] ;  /* 0x00780000c278783b */ /* 0x000fee0000004200 */
[----:B------:R3:W-:Y:S01]  /*7c00*/  MUFU.EX2 R160, R52 ;  /* 0x0000003400a07308 */ /* 0x0007e20000000800 */
[----:B-----5:R-:W-:Y:S09]  /*7c10*/  FFMA.FTZ R79, R178, UR4, -R74 ;  /* 0x00000004b24f7c23 */ /* 0x020ff2000801084a */
[----:B------:R4:W-:Y:S01]  /*7c20*/  MUFU.EX2 R159, R62 ;  /* 0x0000003e009f7308 */ /* 0x0009e20000000800 */
[----:B--2---:R-:W-:Y:S09]  /*7c30*/  FFMA.FTZ R4, R153, UR4, -R78 ;  /* 0x0000000499047c23 */ /* 0x004ff2000801084e */
[----:B------:R2:W5:Y:S01]  /*7c40*/  MUFU.EX2 R233, R4 ;  /* 0x0000000400e97308 */ /* 0x0005620000000800 */
[----:B---3--:R-:W-:Y:S09]  /*7c50*/  FMUL.FTZ R52, R69, R128 ;  /* 0x0000008045347220 */ /* 0x008ff20000410000 */
[----:B------:R-:W-:Y:S01]  /*7c60*/  MUFU.EX2 R75, R75 ;  /* 0x0000004b004b7308 */ /* 0x000fe20000000800 */
[----:B----4-:R-:W-:Y:S01]  /*7c70*/  FMUL.FTZ R62, R0, R142 ;  /* 0x0000008e003e7220 */ /* 0x010fe20000410000 */
[--C-:B--2---:R-:W-:Y:S01]  /*7c80*/  FFMA.FTZ R4, R149, UR4, -R73.reuse ;  /* 0x0000000495047c23 */ /* 0x104fe20008010849 */
[----:B-----5:R-:W-:Y:S07]  /*7c90*/  F2FP.F16.F32.PACK_AB R83, R233, R228 ;  /* 0x000000e4e953723e */ /* 0x020fee00000000ff */
[----:B------:R2:W3:Y:S02]  /*7ca0*/  MUFU.EX2 R232, R4 ;  /* 0x0000000400e87308 */ /* 0x0004e40000000800 */
[----:B--2---:R-:W-:Y:S08]  /*7cb0*/  FFMA.FTZ R4, R150, UR4, -R74 ;  /* 0x0000000496047c23 */ /* 0x004ff0000801084a */
[----:B------:R2:W4:Y:S02]  /*7cc0*/  MUFU.EX2 R230, R4 ;  /* 0x0000000400e67308 */ /* 0x0005240000000800 */
[----:B--2---:R-:W-:Y:S01]  /*7cd0*/  FFMA.FTZ R4, R32, UR4, -R73 ;  /* 0x0000000420047c23 */ /* 0x004fe20008010849 */
[----:B------:R-:W-:Y:S07]  /*7ce0*/  FFMA.FTZ R32, R169, UR4, -R77 ;  /* 0x00000004a9207c23 */ /* 0x000fee000801084d */
[----:B------:R2:W5:Y:S10]  /*7cf0*/  MUFU.EX2 R231, R4 ;  /* 0x0000000400e77308 */ /* 0x0005740000000800 */
[----:B------:R1:W5:Y:S01]  /*7d00*/  MUFU.EX2 R165, R32 ;  /* 0x0000002000a57308 */ /* 0x0003620000000800 */
[C---:B--2---:R-:W-:Y:S01]  /*7d10*/  FMUL.FTZ R4, R69.reuse, R84 ;  /* 0x0000005445047220 */ /* 0x044fe20000410000 */
[----:B------:R-:W-:Y:S07]  /*7d20*/  F2FP.F16.F32.PACK_AB R84, R244, R242 ;  /* 0x000000f2f454723e */ /* 0x000fee00000000ff */
[-C--:B------:R-:W-:Y:S05]  /*7d30*/  HMMA.16816.F32 R4, R84, R24.reuse, R4 ;  /* 0x000000185404723c */ /* 0x080fea0000001804 */
[C---:B-1----:R-:W-:Y:S01]  /*7d40*/  FMUL.FTZ R32, R69.reuse, R104 ;  /* 0x0000006845207220 */ /* 0x042fe20000410000 */
[C---:B------:R-:W-:Y:S01]  /*7d50*/  HMMA.16816.F32 R8, R80.reuse, R24, R8 ;  /* 0x000000185008723c */ /* 0x040fe20000001808 */
[----:B------:R-:W-:Y:S04]  /*7d60*/  LDSM.16.MT88.4 R104, [R196+0x7800] ;  /* 0x00780000c468783b */ /* 0x000fe80000004200 */
[----:B------:R-:W-:Y:S01]  /*7d70*/  FFMA.FTZ R69, R69, R248, R242 ;  /* 0x000000f845457223 */ /* 0x000fe200000100f2 */
[-C--:B------:R-:W-:Y:S05]  /*7d80*/  HMMA.16816.F32 R12, R80, R26.reuse, R12 ;  /* 0x0000001a500c723c */ /* 0x080fea000000180c */
[C---:B------:R-:W-:Y:S01]  /*7d90*/  FMUL.FTZ R24, R2.reuse, R100 ;  /* 0x0000006402187220 */ /* 0x040fe20000410000 */
[C---:B------:R-:W-:Y:S05]  /*7da0*/  HMMA.16816.F32 R16, R84.reuse, R26, R16 ;  /* 0x0000001a5410723c */ /* 0x040fea0000001810 */
[----:B------:R-:W-:Y:S01]  /*7db0*/  FMUL.FTZ R25, R2, R101 ;  /* 0x0000006502197220 */ /* 0x000fe20000410000 */
[-C--:B------:R-:W-:Y:S05]  /*7dc0*/  HMMA.16816.F32 R20, R84, R40.reuse, R20 ;  /* 0x000000285414723c */ /* 0x080fea0000001814 */
[C---:B------:R-:W-:Y:S01]  /*7dd0*/  FMUL.FTZ R26, R0.reuse, R102 ;  /* 0x00000066001a7220 */ /* 0x040fe20000410000 */
[----:B------:R-:W-:Y:S07]  /*7de0*/  FMUL.FTZ R27, R0, R103 ;  /* 0x00000067001b7220 */ /* 0x000fee0000410000 */
[C---:B------:R-:W-:Y:S06]  /*7df0*/  HMMA.16816.F32 R24, R80.reuse, R40, R24 ;  /* 0x000000285018723c */ /* 0x040fec0000001818 */
        /* <DEDUP_REMOVED lines=14> */
[----:B------:R-:W-:Y:S01]  /*7ee0*/  FMUL.FTZ R58, R0, R134 ;  /* 0x00000086003a7220 */ /* 0x000fe20000410000 */
[----:B------:R1:W-:Y:S01]  /*7ef0*/  MUFU.EX2 R135, R79 ;  /* 0x0000004f00877308 */ /* 0x0003e20000000800 */
[----:B------:R-:W-:Y:S03]  /*7f00*/  FFMA.FTZ R2, R2, R250, R229 ;  /* 0x000000fa02027223 */ /* 0x000fe600000100e5 */
[----:B------:R-:W-:Y:S01]  /*7f10*/  FFMA.FTZ R0, R0, R251, R224 ;  /* 0x000000fb00007223 */ /* 0x000fe200000100e0 */
[----:B------:R-:W-:Y:S01]  /*7f20*/  FADD.FTZ R2, R239, R2 ;  /* 0x00000002ef027221 */ /* 0x000fe20000010000 */
[C---:B------:R-:W-:Y:S04]  /*7f30*/  HMMA.16816.F32 R56, R80.reuse, R88, R56 ;  /* 0x000000585038723c */ /* 0x040fe80000001838 */
[----:B------:R-:W-:Y:S02]  /*7f40*/  FADD.FTZ R0, R234, R0 ;  /* 0x00000000ea007221 */ /* 0x000fe40000010000 */
[-C--:B------:R-:W-:Y:S05]  /*7f50*/  HMMA.16816.F32 R60, R80, R90.reuse, R60 ;  /* 0x0000005a503c723c */ /* 0x080fea000000183c */
[----:B-1----:R-:W-:Y:S01]  /*7f60*/  FFMA.FTZ R79, R179, UR4, -R74 ;  /* 0x00000004b34f7c23 */ /* 0x002fe2000801084a */
[----:B------:R-:W-:Y:S01]  /*7f70*/  HMMA.16816.F32 R64, R84, R90, R64 ;  /* 0x0000005a5440723c */ /* 0x000fe20000001840 */
[----:B------:R-:W1:Y:S02]  /*7f80*/  LDSM.16.MT88.4 R88, [R194+0x6800] ;  /* 0x00680000c258783b */ /* 0x000e640000004200 */
[----:B------:R2:W1:Y:S02]  /*7f90*/  MUFU.EX2 R157, R79 ;  /* 0x0000004f009d7308 */ /* 0x0004640000000800 */
[----:B---3--:R-:W-:Y:S02]  /*7fa0*/  F2FP.F16.F32.PACK_AB R80, R237, R232 ;  /* 0x000000e8ed50723e */ /* 0x008fe400000000ff */
[----:B----4-:R-:W-:Y:S04]  /*7fb0*/  F2FP.F16.F32.PACK_AB R81, R230, R227 ;  /* 0x000000e3e651723e */ /* 0x010fe800000000ff */
[----:B-----5:R-:W-:Y:S02]  /*7fc0*/  F2FP.F16.F32.PACK_AB R82, R235, R231 ;  /* 0x000000e7eb52723e */ /* 0x020fe400000000ff */
[----:B------:R-:W-:Y:S02]  /*7fd0*/  F2FP.F16.F32.PACK_AB R83, R225, R226 ;  /* 0x000000e2e153723e */ /* 0x000fe400000000ff */
[----:B------:R-:W-:Y:S02]  /*7fe0*/  F2FP.F16.F32.PACK_AB R84, R222, R223 ;  /* 0x000000dfde54723e */ /* 0x000fe400000000ff */
[----:B------:R-:W-:Y:S02]  /*7ff0*/  F2FP.F16.F32.PACK_AB R85, R166, R167 ;  /* 0x000000a7a655723e */ /* 0x000fe400000000ff */
[----:B------:R-:W-:Y:S01]  /*8000*/  F2FP.F16.F32.PACK_AB R86, R164, R165 ;  /* 0x000000a5a456723e */ /* 0x000fe200000000ff */
[-C--:B------:R-:W-:Y:S05]  /*8010*/  HMMA.16816.F32 R4, R80, R92.reuse, R4 ;  /* 0x0000005c5004723c */ /* 0x080fea0000001804 */
[--C-:B--2---:R-:W-:Y:S01]  /*8020*/  FFMA.FTZ R79, R181, UR4, -R77.reuse ;  /* 0x00000004b54f7c23 */ /* 0x104fe2000801084d */
[----:B------:R-:W-:Y:S03]  /*8030*/  F2FP.F16.F32.PACK_AB R87, R162, R163 ;  /* 0x000000a3a257723e */ /* 0x000fe600000000ff */
[----:B------:R2:W-:Y:S04]  /*8040*/  MUFU.EX2 R129, R79 ;  /* 0x0000004f00817308 */ /* 0x0005e80000000800 */
[C---:B------:R-:W-:Y:S06]  /*8050*/  HMMA.16816.F32 R8, R84.reuse, R92, R8 ;  /* 0x0000005c5408723c */ /* 0x040fec0000001808 */
[-C--:B------:R-:W-:Y:S06]  /*8060*/  HMMA.16816.F32 R12, R84, R94.reuse, R12 ;  /* 0x0000005e540c723c */ /* 0x080fec000000180c */
[C---:B------:R-:W-:Y:S01]  /*8070*/  HMMA.16816.F32 R16, R80.reuse, R94, R16 ;  /* 0x0000005e5010723c */ /* 0x040fe20000001810 */
[----:B------:R-:W3:Y:S04]  /*8080*/  LDSM.16.MT88.4 R92, [R195+0x6800] ;  /* 0x00680000c35c783b */ /* 0x000ee80000004200 */
[----:B--2---:R-:W-:Y:S01]  /*8090*/  FFMA.FTZ R79, R182, UR4, -R77 ;  /* 0x00000004b64f7c23 */ /* 0x004fe2000801084d */
[-C--:B------:R-:W-:Y:S03]  /*80a0*/  HMMA.16816.F32 R20, R80, R96.reuse, R20 ;  /* 0x000000605014723c */ /* 0x080fe60000001814 */
[----:B------:R2:W4:Y:S03]  /*80b0*/  MUFU.EX2 R134, R79 ;  /* 0x0000004f00867308 */ /* 0x0005260000000800 */
[C---:B------:R-:W-:Y:S06]  /*80c0*/  HMMA.16816.F32 R24, R84.reuse, R96, R24 ;  /* 0x000000605418723c */ /* 0x040fec0000001818 */
[-C--:B------:R-:W-:Y:S06]  /*80d0*/  HMMA.16816.F32 R28, R84, R98.reuse, R28 ;  /* 0x00000062541c723c */ /* 0x080fec000000181c */
[C---:B------:R-:W-:Y:S01]  /*80e0*/  HMMA.16816.F32 R32, R80.reuse, R98, R32 ;  /* 0x000000625020723c */ /* 0x040fe20000001820 */
[----:B------:R-:W5:Y:S04]  /*80f0*/  LDSM.16.MT88.4 R96, [R193+0x7000] ;  /* 0x00700000c160783b */ /* 0x000f680000004200 */
[--C-:B--2---:R-:W-:Y:S01]  /*8100*/  FFMA.FTZ R79, R190, UR4, -R78.reuse ;  /* 0x00000004be4f7c23 */ /* 0x104fe2000801084e */
[-C--:B-1----:R-:W-:Y:S03]  /*8110*/  HMMA.16816.F32 R36, R80, R88.reuse, R36 ;  /* 0x000000585024723c */ /* 0x082fe60000001824 */
[----:B------:R1:W-:Y:S03]  /*8120*/  MUFU.EX2 R128, R79 ;  /* 0x0000004f00807308 */ /* 0x0003e60000000800 */
[C---:B------:R-:W-:Y:S06]  /*8130*/  HMMA.16816.F32 R40, R84.reuse, R88, R40 ;  /* 0x000000585428723c */ /* 0x040fec0000001828 */
[-C--:B------:R-:W-:Y:S05]  /*8140*/  HMMA.16816.F32 R44, R84, R90.reuse, R44 ;  /* 0x0000005a542c723c */ /* 0x080fea000000182c */
[----:B------:R-:W-:Y:S01]  /*8150*/  FFMA.FTZ R88, R188, UR4, -R73 ;  /* 0x00000004bc587c23 */ /* 0x000fe20008010849 */
[C---:B------:R-:W-:Y:S03]  /*8160*/  HMMA.16816.F32 R48, R80.reuse, R90, R48 ;  /* 0x0000005a5030723c */ /* 0x040fe60000001830 */
[----:B------:R2:W-:Y:S02]  /*8170*/  MUFU.EX2 R153, R88 ;  /* 0x0000005800997308 */ /* 0x0005e40000000800 */
[--C-:B-1----:R-:W-:Y:S01]  /*8180*/  FFMA.FTZ R79, R183, UR4, -R78.reuse ;  /* 0x00000004b74f7c23 */ /* 0x102fe2000801084e */
[-C--:B---3--:R-:W-:Y:S07]  /*8190*/  HMMA.16816.F32 R52, R80, R92.reuse, R52 ;  /* 0x0000005c5034723c */ /* 0x088fee0000001834 */
[----:B------:R1:W3:Y:S01]  /*81a0*/  MUFU.EX2 R133, R79 ;  /* 0x0000004f00857308 */ /* 0x0002e20000000800 */
[C---:B------:R-:W-:Y:S06]  /*81b0*/  HMMA.16816.F32 R56, R84.reuse, R92, R56 ;  /* 0x0000005c5438723c */ /* 0x040fec0000001838 */
[-C--:B------:R-:W-:Y:S01]  /*81c0*/  HMMA.16816.F32 R60, R84, R94.reuse, R60 ;  /* 0x0000005e543c723c */ /* 0x080fe2000000183c */
[----:B--2---:R-:W2:Y:S05]  /*81d0*/  LDSM.16.MT88.4 R88, [R196+0x7000] ;  /* 0x00700000c458783b */ /* 0x004eaa0000004200 */
[----:B------:R-:W-:Y:S03]  /*81e0*/  HMMA.16816.F32 R64, R80, R94, R64 ;  /* 0x0000005e5040723c */ /* 0x000fe60000001840 */
[----:B------:R-:W2:Y:S02]  /*81f0*/  LDSM.16.MT88.4 R92, [R194+0x7000] ;  /* 0x00700000c25c783b */ /* 0x000ea40000004200 */
[--C-:B-1----:R-:W-:Y:S01]  /*8200*/  FFMA.FTZ R79, R189, UR4, -R77.reuse ;  /* 0x00000004bd4f7c23 */ /* 0x102fe2000801084d */
[----:B------:R-:W-:Y:S02]  /*8210*/  F2FP.F16.F32.PACK_AB R84, R160, R161 ;  /* 0x000000a1a054723e */ /* 0x000fe400000000ff */
[----:B------:R-:W-:Y:S01]  /*8220*/  F2FP.F16.F32.PACK_AB R85, R130, R131 ;  /* 0x000000838255723e */ /* 0x000fe200000000ff */
[----:B------:R1:W-:Y:S02]  /*8230*/  MUFU.EX2 R132, R79 ;  /* 0x0000004f00847308 */ /* 0x0003e40000000800 */
[----:B------:R-:W-:Y:S02]  /*8240*/  F2FP.F16.F32.PACK_AB R86, R158, R159 ;  /* 0x0000009f9e56723e */ /* 0x000fe400000000ff */
[----:B------:R-:W-:Y:S02]  /*8250*/  F2FP.F16.F32.PACK_AB R87, R157, R135 ;  /* 0x000000879d57723e */ /* 0x000fe400000000ff */
[----:B----4-:R-:W-:Y:S02]  /*8260*/  F2FP.F16.F32.PACK_AB R80, R134, R129 ;  /* 0x000000818650723e */ /* 0x010fe400000000ff */
[----:B---3--:R-:W-:Y:S03]  /*8270*/  F2FP.F16.F32.PACK_AB R81, R133, R128 ;  /* 0x000000808551723e */ /* 0x008fe600000000ff */
[-C--:B-----5:R-:W-:Y:S05]  /*8280*/  HMMA.16816.F32 R4, R84, R96.reuse, R4 ;  /* 0x000000605404723c */ /* 0x0a0fea0000001804 */
[----:B-1----:R-:W-:Y:S04]  /*8290*/  FFMA.FTZ R79, R210, UR4, -R77 ;  /* 0x00000004d24f7c23 */ /* 0x002fe8000801084d */
[----:B------:R1:W3:Y:S02]  /*82a0*/  MUFU.EX2 R156, R79 ;  /* 0x0000004f009c7308 */ /* 0x0002e40000000800 */
[--C-:B-1----:R-:W-:Y:S01]  /*82b0*/  FFMA.FTZ R79, R213, UR4, -R78.reuse ;  /* 0x00000004d54f7c23 */ /* 0x102fe2000801084e */
[----:B---3--:R-:W-:Y:S07]  /*82c0*/  F2FP.F16.F32.PACK_AB R82, R156, R132 ;  /* 0x000000849c52723e */ /* 0x008fee00000000ff */
[----:B------:R1:W-:Y:S02]  /*82d0*/  MUFU.EX2 R155, R79 ;  /* 0x0000004f009b7308 */ /* 0x0003e40000000800 */
[----:B-1----:R-:W-:Y:S08]  /*82e0*/  FFMA.FTZ R79, R211, UR4, -R78 ;  /* 0x00000004d34f7c23 */ /* 0x002ff0000801084e */
[----:B------:R1:W3:Y:S02]  /*82f0*/  MUFU.EX2 R154, R79 ;  /* 0x0000004f009a7308 */ /* 0x0002e40000000800 */
[--C-:B-1----:R-:W-:Y:S01]  /*8300*/  FFMA.FTZ R79, R209, UR4, -R73.reuse ;  /* 0x00000004d14f7c23 */ /* 0x102fe20008010849 */
[----:B---3--:R-:W-:Y:S07]  /*8310*/  F2FP.F16.F32.PACK_AB R83, R154, R155 ;  /* 0x0000009b9a53723e */ /* 0x008fee00000000ff */
[----:B------:R1:W3:Y:S01]  /*8320*/  MUFU.EX2 R152, R79 ;  /* 0x0000004f00987308 */ /* 0x0002e20000000800 */
[C---:B------:R-:W-:Y:S06]  /*8330*/  HMMA.16816.F32 R8, R80.reuse, R96, R8 ;  /* 0x000000605008723c */ /* 0x040fec0000001808 */
[-C--:B------:R-:W-:Y:S06]  /*8340*/  HMMA.16816.F32 R12, R80, R98.reuse, R12 ;  /* 0x00000062500c723c */ /* 0x080fec000000180c */
[C---:B------:R-:W-:Y:S01]  /*8350*/  HMMA.16816.F32 R16, R84.reuse, R98, R16 ;  /* 0x000000625410723c */ /* 0x040fe20000001810 */
[----:B------:R-:W4:Y:S04]  /*8360*/  LDSM.16.MT88.4 R96, [R195+0x7000] ;  /* 0x00700000c360783b */ /* 0x000f280000004200 */
[--C-:B-1----:R-:W-:Y:S01]  /*8370*/  FFMA.FTZ R79, R212, UR4, -R74.reuse ;  /* 0x00000004d44f7c23 */ /* 0x102fe2000801084a */
[-C--:B--2---:R-:W-:Y:S03]  /*8380*/  HMMA.16816.F32 R20, R84, R88.reuse, R20 ;  /* 0x000000585414723c */ /* 0x084fe60000001814 */
[----:B------:R1:W-:Y:S02]  /*8390*/  MUFU.EX2 R150, R79 ;  /* 0x0000004f00967308 */ /* 0x0003e40000000800 */
[----:B---3--:R-:W-:Y:S01]  /*83a0*/  F2FP.F16.F32.PACK_AB R136, R152, R153 ;  /* 0x000000999888723e */ /* 0x008fe200000000ff */
[C---:B------:R-:W-:Y:S06]  /*83b0*/  HMMA.16816.F32 R24, R80.reuse, R88, R24 ;  /* 0x000000585018723c */ /* 0x040fec0000001818 */
[-C--:B------:R-:W-:Y:S06]  /*83c0*/  HMMA.16816.F32 R28, R80, R90.reuse, R28 ;  /* 0x0000005a501c723c */ /* 0x080fec000000181c */
[C---:B------:R-:W-:Y:S01]  /*83d0*/  HMMA.16816.F32 R32, R84.reuse, R90, R32 ;  /* 0x0000005a5420723c */ /* 0x040fe20000001820 */
[----:B------:R-:W2:Y:S04]  /*83e0*/  LDSM.16.MT88.4 R88, [R193+0x7800] ;  /* 0x00780000c158783b */ /* 0x000ea80000004200 */
[--C-:B-1----:R-:W-:Y:S01]  /*83f0*/  FFMA.FTZ R79, R191, UR4, -R74.reuse ;  /* 0x00000004bf4f7c23 */ /* 0x102fe2000801084a */
[-C--:B------:R-:W-:Y:S03]  /*8400*/  HMMA.16816.F32 R36, R84, R92.reuse, R36 ;  /* 0x0000005c5424723c */ /* 0x080fe60000001824 */
[----:B------:R1:W3:Y:S03]  /*8410*/  MUFU.EX2 R151, R79 ;  /* 0x0000004f00977308 */ /* 0x0002e60000000800 */
[C---:B------:R-:W-:Y:S06]  /*8420*/  HMMA.16816.F32 R40, R80.reuse, R92, R40 ;  /* 0x0000005c5028723c */ /* 0x040fec0000001828 */
[-C--:B------:R-:W-:Y:S06]  /*8430*/  HMMA.16816.F32 R44, R80, R94.reuse, R44 ;  /* 0x0000005e502c723c */ /* 0x080fec000000182c */
[C---:B------:R-:W-:Y:S05]  /*8440*/  HMMA.16816.F32 R48, R84.reuse, R94, R48 ;  /* 0x0000005e5430723c */ /* 0x040fea0000001830 */
[--C-:B-1----:R-:W-:Y:S01]  /*8450*/  FFMA.FTZ R79, R145, UR4, -R73.reuse ;  /* 0x00000004914f7c23 */ /* 0x102fe20008010849 */
[-C--:B----4-:R-:W-:Y:S03]  /*8460*/  HMMA.16816.F32 R52, R84, R96.reuse, R52 ;  /* 0x000000605434723c */ /* 0x090fe60000001834 */
[----:B------:R-:W-:Y:S02]  /*8470*/  MUFU.EX2 R149, R79 ;  /* 0x0000004f00957308 */ /* 0x000fe40000000800 */
[----:B------:R-:W-:Y:S01]  /*8480*/  FFMA.FTZ R73, R144, UR4, -R73 ;  /* 0x0000000490497c23 */ /* 0x000fe20008010849 */
[C---:B------:R-:W-:Y:S07]  /*8490*/  HMMA.16816.F32 R56, R80.reuse, R96, R56 ;  /* 0x000000605038723c */ /* 0x040fee0000001838 */
[----:B------:R1:W4:Y:S01]  /*84a0*/  MUFU.EX2 R148, R73 ;  /* 0x0000004900947308 */ /* 0x0003220000000800 */
[-C--:B------:R-:W-:Y:S03]  /*84b0*/  HMMA.16816.F32 R60, R80, R98.reuse, R60 ;  /* 0x00000062503c723c */ /* 0x080fe6000000183c */
[----:B---3--:R-:W-:Y:S03]  /*84c0*/  F2FP.F16.F32.PACK_AB R137, R151, R150 ;  /* 0x000000969789723e */ /* 0x008fe600000000ff */
[----:B------:R-:W-:Y:S05]  /*84d0*/  HMMA.16816.F32 R64, R84, R98, R64 ;  /* 0x000000625440723c */ /* 0x000fea0000001840 */
[--C-:B-1----:R-:W-:Y:S01]  /*84e0*/  FFMA.FTZ R73, R147, UR4, -R74.reuse ;  /* 0x0000000493497c23 */ /* 0x102fe2000801084a */
[----:B------:R-:W-:Y:S01]  /*84f0*/  FFMA.FTZ R74, R146, UR4, -R74 ;  /* 0x00000004924a7c23 */ /* 0x000fe2000801084a */
[----:B----4-:R-:W-:Y:S02]  /*8500*/  F2FP.F16.F32.PACK_AB R138, R148, R149 ;  /* 0x00000095948a723e */ /* 0x010fe400000000ff */
[----:B------:R1:W-:Y:S10]  /*8510*/  MUFU.EX2 R147, R73 ;  /* 0x0000004900937308 */ /* 0x0003f40000000800 */
[----:B------:R-:W3:Y:S01]  /*8520*/  MUFU.EX2 R146, R74 ;  /* 0x0000004a00927308 */ /* 0x000ee20000000800 */
[--C-:B-1----:R-:W-:Y:S09]  /*8530*/  FFMA.FTZ R73, R184, UR4, -R77.reuse ;  /* 0x00000004b8497c23 */ /* 0x102ff2000801084d */
[----:B------:R1:W-:Y:S01]  /*8540*/  MUFU.EX2 R145, R73 ;  /* 0x0000004900917308 */ /* 0x0003e20000000800 */
[----:B---3--:R-:W-:Y:S07]  /*8550*/  F2FP.F16.F32.PACK_AB R139, R146, R147 ;  /* 0x00000093928b723e */ /* 0x008fee00000000ff */
[-C--:B--2---:R-:W-:Y:S01]  /*8560*/  HMMA.16816.F32 R84, R136, R88.reuse, R4 ;  /* 0x000000588854723c */ /* 0x084fe20000001804 */
[----:B------:R-:W2:Y:S04]  /*8570*/  LDSM.16.MT88.4 R4, [R195+0x7800] ;  /* 0x00780000c304783b */ /* 0x000ea80000004200 */
[--C-:B-1----:R-:W-:Y:S04]  /*8580*/  FFMA.FTZ R73, R185, UR4, -R77.reuse ;  /* 0x00000004b9497c23 */ /* 0x102fe8000801084d */
[----:B------:R1:W3:Y:S02]  /*8590*/  MUFU.EX2 R144, R73 ;  /* 0x0000004900907308 */ /* 0x0002e40000000800 */
[--C-:B-1----:R-:W-:Y:S01]  /*85a0*/  FFMA.FTZ R73, R186, UR4, -R78.reuse ;  /* 0x00000004ba497c23 */ /* 0x102fe2000801084e */
[----:B---3--:R-:W-:Y:S07]  /*85b0*/  F2FP.F16.F32.PACK_AB R140, R144, R145 ;  /* 0x00000091908c723e */ /* 0x008fee00000000ff */
[----:B------:R1:W-:Y:S02]  /*85c0*/  MUFU.EX2 R79, R73 ;  /* 0x00000049004f7308 */ /* 0x0003e40000000800 */
[--C-:B-1----:R-:W-:Y:S01]  /*85d0*/  FFMA.FTZ R73, R214, UR4, -R78.reuse ;  /* 0x00000004d6497c23 */ /* 0x102fe2000801084e */
[----:B------:R-:W-:Y:S07]  /*85e0*/  FFMA.FTZ R78, R76, UR4, -R78 ;  /* 0x000000044c4e7c23 */ /* 0x000fee000801084e */
[----:B------:R1:W3:Y:S10]  /*85f0*/  MUFU.EX2 R74, R73 ;  /* 0x00000049004a7308 */ /* 0x0002f40000000800 */
[----:B------:R-:W4:Y:S01]  /*8600*/  MUFU.EX2 R78, R78 ;  /* 0x0000004e004e7308 */ /* 0x000f220000000800 */
[--C-:B-1----:R-:W-:Y:S01]  /*8610*/  FFMA.FTZ R73, R187, UR4, -R77.reuse ;  /* 0x00000004bb497c23 */ /* 0x102fe2000801084d */
[----:B------:R-:W-:Y:S01]  /*8620*/  FFMA.FTZ R77, R215, UR4, -R77 ;  /* 0x00000004d74d7c23 */ /* 0x000fe2000801084d */
[----:B---3--:R-:W-:Y:S07]  /*8630*/  F2FP.F16.F32.PACK_AB R141, R74, R79 ;  /* 0x0000004f4a8d723e */ /* 0x008fee00000000ff */
[----:B------:R-:W-:Y:S01]  /*8640*/  MUFU.EX2 R73, R73 ;  /* 0x0000004900497308 */ /* 0x000fe20000000800 */
[----:B----4-:R-:W-:Y:S09]  /*8650*/  F2FP.F16.F32.PACK_AB R143, R78, R75 ;  /* 0x0000004b4e8f723e */ /* 0x010ff200000000ff */
[----:B------:R-:W1:Y:S02]  /*8660*/  MUFU.EX2 R77, R77 ;  /* 0x0000004d004d7308 */ /* 0x000e640000000800 */
[----:B-1----:R-:W-:Y:S07]  /*8670*/  F2FP.F16.F32.PACK_AB R142, R77, R73 ;  /* 0x000000494d8e723e */ /* 0x002fee00000000ff */
[C---:B------:R-:W-:Y:S06]  /*8680*/  HMMA.16816.F32 R80, R140.reuse, R88, R8 ;  /* 0x000000588c50723c */ /* 0x040fec0000001808 */
        /* <DEDUP_REMOVED lines=76> */
[----:B------:R-:W-:Y:S06]  /*8b50*/  @P1 BRA `(.L_x_1703) ;  /* 0xffffffd000381947 */ /* 0x000fec000383ffff */
.L_x_1702:
[----:B------:R-:W2:Y:S01]  /*8b60*/  LDL R14, [R1+0x50] ;  /* 0x00005000010e7983 */ /* 0x000ea20000100800 */
[----:B------:R-:W1:Y:S01]  /*8b70*/  S2UR UR4, SR_CgaCtaId ;  /* 0x00000000000479c3 */ /* 0x000e620000008800 */
[----:B------:R-:W-:Y:S01]  /*8b80*/  UMOV UR5, 0x400 ;  /* 0x0000040000057882 */ /* 0x000fe20000000000 */
[----:B------:R-:W-:Y:S01]  /*8b90*/  MOV R37, 0x20 ;  /* 0x0000002000257802 */ /* 0x000fe20000000f00 */
[----:B------:R-:W3:Y:S01]  /*8ba0*/  S2R R13, SR_TID.X ;  /* 0x00000000000d7919 */ /* 0x000ee20000002100 */
[----:B------:R-:W4:Y:S04]  /*8bb0*/  SHFL.BFLY PT, R0, R248, 0x2, 0x1f ;  /* 0x0c401f00f8007f89 */ /* 0x000f2800000e0000 */
[----:B------:R-:W5:Y:S04]  /*8bc0*/  SHFL.BFLY PT, R8, R249, 0x2, 0x1f ;  /* 0x0c401f00f9087f89 */ /* 0x000f6800000e0000 */
[----:B------:R-:W5:Y:S04]  /*8bd0*/  SHFL.BFLY PT, R7, R250, 0x2, 0x1f ;  /* 0x0c401f00fa077f89 */ /* 0x000f6800000e0000 */
[----:B------:R-:W-:Y:S01]  /*8be0*/  SHFL.BFLY PT, R12, R251, 0x2, 0x1f ;  /* 0x0c401f00fb0c7f89 */ /* 0x000fe200000e0000 */
[----:B-1----:R-:W-:Y:S01]  /*8bf0*/  ULEA UR4, UR4, UR5, 0x18 ;  /* 0x0000000504047291 */ /* 0x002fe2000f8ec03f */
[----:B----4-:R-:W-:Y:S01]  /*8c00*/  FADD.FTZ R0, R0, R248 ;  /* 0x000000f800007221 */ /* 0x010fe20000010000 */
[----:B---3--:R-:W-:-:S04]  /*8c10*/  SHF.R.S32.HI R6, RZ, 0x1f, R13 ;  /* 0x0000001fff067819 */ /* 0x008fc8000001140d */
[----:B------:R-:W1:Y:S01]  /*8c20*/  SHFL.BFLY PT, R9, R0, 0x1, 0x1f ;  /* 0x0c201f0000097f89 */ /* 0x000e6200000e0000 */
[----:B-----5:R-:W-:Y:S01]  /*8c30*/  FADD.FTZ R8, R8, R249 ;  /* 0x000000f908087221 */ /* 0x020fe20000010000 */
[----:B------:R-:W-:Y:S01]  /*8c40*/  LEA.HI R4, R6, R13, RZ, 0x2 ;  /* 0x0000000d06047211 */ /* 0x000fe200078f10ff */
[----:B------:R-:W-:-:S03]  /*8c50*/  FADD.FTZ R7, R7, R250 ;  /* 0x000000fa07077221 */ /* 0x000fc60000010000 */
[----:B------:R3:W4:Y:S01]  /*8c60*/  SHFL.BFLY PT, R39, R8, 0x1, 0x1f ;  /* 0x0c201f0008277f89 */ /* 0x00072200000e0000 */
[--C-:B------:R-:W-:Y:S02]  /*8c70*/  SHF.R.S32.HI R5, RZ, 0x2, R4.reuse ;  /* 0x00000002ff057819 */ /* 0x100fe40000011404 */
[----:B------:R-:W-:Y:S01]  /*8c80*/  SHF.R.S32.HI R2, RZ, 0x1f, R4 ;  /* 0x0000001fff027819 */ /* 0x000fe20000011404 */
[----:B------:R3:W2:Y:S01]  /*8c90*/  SHFL.BFLY PT, R43, R7, 0x1, 0x1f ;  /* 0x0c201f00072b7f89 */ /* 0x0006a200000e0000 */
[----:B------:R-:W-:Y:S02]  /*8ca0*/  LOP3.LUT R4, R4, 0x3ffffffc, RZ, 0xc0, !PT ;  /* 0x3ffffffc04047812 */ /* 0x000fe400078ec0ff */
[----:B------:R-:W-:-:S04]  /*8cb0*/  LEA.HI R2, R2, R5, RZ, 0x3 ;  /* 0x0000000502027211 */ /* 0x000fc800078f18ff */
[----:B------:R-:W-:-:S05]  /*8cc0*/  LOP3.LUT R2, R2, 0xfffffff8, RZ, 0xc0, !PT ;  /* 0xfffffff802027812 */ /* 0x000fca00078ec0ff */
[----:B------:R-:W-:Y:S01]  /*8cd0*/  IMAD.IADD R2, R5, 0x1, -R2 ;  /* 0x0000000105027824 */ /* 0x000fe200078e0a02 */
[----:B------:R-:W-:Y:S01]  /*8ce0*/  LEA.HI R5, R6, R13, RZ, 0x5 ;  /* 0x0000000d06057211 */ /* 0x000fe200078f28ff */
[----:B-1----:R-:W-:Y:S01]  /*8cf0*/  FADD.FTZ R45, R0, R9 ;  /* 0x00000009002d7221 */ /* 0x002fe20000010000 */
[----:B------:R-:W-:Y:S02]  /*8d00*/  IMAD.IADD R0, R13, 0x1, -R4 ;  /* 0x000000010d007824 */ /* 0x000fe400078e0a04 */
[----:B------:R-:W-:Y:S01]  /*8d10*/  IMAD.SHL.U32 R6, R2, 0x40, RZ ;  /* 0x0000004002067824 */ /* 0x000fe200078e00ff */
[----:B------:R-:W-:-:S04]  /*8d20*/  SHF.R.S32.HI R42, RZ, 0x5, R5 ;  /* 0x00000005ff2a7819 */ /* 0x000fc80000011405 */
[----:B------:R-:W-:Y:S01]  /*8d30*/  LOP3.LUT R4, R6, 0x1c0, RZ, 0xc0, !PT ;  /* 0x000001c006047812 */ /* 0x000fe200078ec0ff */
[----:B------:R-:W-:-:S03]  /*8d40*/  IMAD R6, R42, 0x200, R0 ;  /* 0x000002002a067824 */ /* 0x000fc600078e0200 */
[----:B------:R-:W-:-:S05]  /*8d50*/  LEA.HI R0, R4, R4, RZ, 0x1d ;  /* 0x0000000404007211 */ /* 0x000fca00078fe8ff */
[----:B------:R-:W-:Y:S02]  /*8d60*/  IMAD.U32 R0, R6, 0x2, R0 ;  /* 0x0000000206007824 */ /* 0x000fe400078e0000 */
[----:B------:R-:W-:-:S03]  /*8d70*/  FADD.FTZ R6, R12, R251 ;  /* 0x000000fb0c067221 */ /* 0x000fc60000010000 */
[----:B------:R-:W-:Y:S02]  /*8d80*/  LEA R21, R0, UR4, 0x1 ;  /* 0x0000000400157c11 */ /* 0x000fe4000f8e08ff */
[----:B------:R3:W1:Y:S01]  /*8d90*/  SHFL.BFLY PT, R44, R6, 0x1, 0x1f ;  /* 0x0c201f00062c7f89 */ /* 0x00066200000e0000 */
[----:B------:R-:W-:Y:S02]  /*8da0*/  MOV R0, 0x3f800000 ;  /* 0x3f80000000007802 */ /* 0x000fe40000000f00 */
[----:B------:R-:W-:Y:S01]  /*8db0*/  VIADD R24, R21, 0x40 ;  /* 0x0000004015187836 */ /* 0x000fe20000000000 */
[----:B--2---:R-:W-:-:S04]  /*8dc0*/  ISETP.NE.AND P0, PT, R14, -0x1, PT ;  /* 0xffffffff0e00780c */ /* 0x004fc80003f05270 */
[----:B------:R-:W-:Y:S02]  /*8dd0*/  R2P PR, R2, 0x6 ;  /* 0x0000000602007804 */ /* 0x000fe40000000000 */
[----:B------:R-:W-:-:S03]  /*8de0*/  FSETP.NE.FTZ.AND P3, PT, R45, RZ, PT ;  /* 0x000000ff2d00720b */ /* 0x000fc60003f75000 */
[----:B------:R-:W-:-:S04]  /*8df0*/  SEL R37, R37, 0xffffffe0, !P1 ;  /* 0xffffffe025257807 */ /* 0x000fc80004800000 */
[----:B------:R-:W2:Y:S04]  /*8e00*/  @P0 LDC.64 R10, c[0x0][0x298] ;  /* 0x0000a600ff0a0b82 */ /* 0x000ea80000000a00 */
[----:B------:R-:W-:Y:S02]  /*8e10*/  @P2 VIADD R24, R21, 0xffffffc0 ;  /* 0xffffffc015182836 */ /* 0x000fe40000000000 */
[----:B--2---:R-:W-:-:S04]  /*8e20*/  @P0 IMAD.WIDE.U32 R4, R14, R10, RZ ;  /* 0x0000000a0e040225 */ /* 0x004fc800078e00ff */
[----:B------:R-:W-:Y:S02]  /*8e30*/  @P0 IMAD R47, R14, R11, R5 ;  /* 0x0000000b0e2f0224 */ /* 0x000fe400078e0205 */
[----:B------:R-:W-:Y:S01]  /*8e40*/  @P0 IMAD.MOV.U32 R46, RZ, RZ, R4 ;  /* 0x000000ffff2e0224 */ /* 0x000fe200078e0004 */
[----:B-1-34-:R-:W-:Y:S06]  /*8e50*/  @P0 BRA `(.L_x_1706) ;  /* 0x0000000000200947 */ /* 0x01afec0003800000 */
        /* <DEDUP_REMOVED lines=8> */
.L_x_1706:
        /* <DEDUP_REMOVED lines=18> */
[--C-:B------:R-:W-:Y:S01]  /*9000*/  SHF.R.S32.HI R41, RZ, 0x1f, R5.reuse ;  /* 0x0000001fff297819 */ /* 0x100fe20000011405 */
[----:B------:R-:W-:-:S07]  /*9010*/  IMAD.MOV.U32 R40, RZ, RZ, R5 ;  /* 0x000000ffff287224 */ /* 0x000fce00078e0005 */
.L_x_1707:
[----:B------:R1:W5:Y:S01]  /*9020*/  LDL R48, [R1+0x4c] ;  /* 0x00004c0001307983 */ /* 0x0003620000100800 */
[----:B------:R-:W-:Y:S01]  /*9030*/  ISETP.NE.AND P5, PT, RZ, UR4, PT ;  /* 0x00000004ff007c0c */ /* 0x000fe2000bfa5270 */
[----:B------:R-:W-:Y:S01]  /*9040*/  FMUL.FTZ R84, R0, R84 ;  /* 0x0000005400547220 */ /* 0x000fe20000410000 */
[----:B------:R-:W-:Y:S01]  /*9050*/  LOP3.LUT R2, R2, 0x1, RZ, 0xc0, !PT ;  /* 0x0000000102027812 */ /* 0x000fe200078ec0ff */
[C---:B------:R-:W-:Y:S01]  /*9060*/  FMUL.FTZ R7, R0.reuse, R85 ;  /* 0x0000005500077220 */ /* 0x040fe20000410000 */
        /* <DEDUP_REMOVED lines=22> */
[----:B------:R-:W2:Y:S01]  /*91d0*/  @P2 MUFU.RCP R4, R39 ;  /* 0x0000002700042308 */ /* 0x000ea20000001000 */
[----:B------:R-:W-:Y:S01]  /*91e0*/  MOV R0, 0x3f800000 ;  /* 0x3f80000000007802 */ /* 0x000fe20000000f00 */
[----:B------:R-:W3:Y:S01]  /*91f0*/  S2UR UR4, SR_CTAID.X ;  /* 0x00000000000479c3 */ /* 0x000ee20000002500 */
[----:B------:R-:W-:Y:S01]  /*9200*/  F2FP.F16.F32.PACK_AB R7, R7, R84 ;  /* 0x000000540707723e */ /* 0x000fe200000000ff */
[----:B------:R-:W-:Y:S01]  /*9210*/  BSSY B0, `(.L_x_1708) ;  /* 0x00000d9000007945 */ /* 0x000fe20003800000 */
[----:B------:R-:W-:-:S02]  /*9220*/  F2FP.F16.F32.PACK_AB R11, R11, R96 ;  /* 0x000000600b0b723e */ /* 0x000fc400000000ff */
[----:B------:R-:W-:Y:S01]  /*9230*/  F2FP.F16.F32.PACK_AB R9, R9, R104 ;  /* 0x000000680909723e */ /* 0x000fe200000000ff */
[----:B------:R-:W4:Y:S01]  /*9240*/  @P6 MUFU.RCP R2, R43 ;  /* 0x0000002b00026308 */ /* 0x000f220000001000 */
[----:B------:R1:W-:Y:S01]  /*9250*/  STS [R21], R7 ;  /* 0x0000000715007388 */ /* 0x0003e20000000800 */
[----:B------:R-:W-:Y:S02]  /*9260*/  F2FP.F16.F32.PACK_AB R20, R20, R112 ;  /* 0x000000701414723e */ /* 0x000fe400000000ff */
[----:B------:R-:W-:Y:S02]  /*9270*/  F2FP.F16.F32.PACK_AB R18, R18, R120 ;  /* 0x000000781212723e */ /* 0x000fe400000000ff */
[----:B------:R-:W-:Y:S02]  /*9280*/  F2FP.F16.F32.PACK_AB R30, R30, R128 ;  /* 0x000000801e1e723e */ /* 0x000fe400000000ff */
[----:B------:R-:W3:Y:S01]  /*9290*/  @P1 MUFU.RCP R0, R44 ;  /* 0x0000002c00001308 */ /* 0x000ee20000001000 */
[C---:B--2---:R-:W-:Y:S01]  /*92a0*/  FMUL.FTZ R86, R4.reuse, R86 ;  /* 0x0000005604567220 */ /* 0x044fe20000410000 */
[C---:B------:R-:W-:Y:S01]  /*92b0*/  FMUL.FTZ R6, R4.reuse, R87 ;  /* 0x0000005704067220 */ /* 0x040fe20000410000 */
[C---:B------:R-:W-:Y:S01]  /*92c0*/  FMUL.FTZ R90, R4.reuse, R90 ;  /* 0x0000005a045a7220 */ /* 0x040fe20000410000 */
[C---:B------:R-:W-:Y:S01]  /*92d0*/  FMUL.FTZ R91, R4.reuse, R91 ;  /* 0x0000005b045b7220 */ /* 0x040fe20000410000 */
[C---:B------:R-:W-:Y:S01]  /*92e0*/  FMUL.FTZ R98, R4.reuse, R98 ;  /* 0x0000006204627220 */ /* 0x040fe20000410000 */
[----:B------:R-:W-:Y:S01]  /*92f0*/  FMUL.FTZ R10, R4, R99 ;  /* 0x00000063040a7220 */ /* 0x000fe20000410000 */
[----:B------:R-:W-:Y:S01]  /*9300*/  F2FP.F16.F32.PACK_AB R6, R6, R86 ;  /* 0x000000560606723e */ /* 0x000fe200000000ff */
[----:B------:R-:W-:Y:S01]  /*9310*/  FMUL.FTZ R106, R4, R106 ;  /* 0x0000006a046a7220 */ /* 0x000fe20000410000 */
        /* <DEDUP_REMOVED lines=42> */
[----:B------:R-:W-:Y:S01]  /*95c0*/  STS [R21+0x400], R6 ;  /* 0x0004000615007388 */ /* 0x000fe20000000800 */
[----:B------:R-:W-:Y:S01]  /*95d0*/  IADD3 R0, R21, R38, RZ ;  /* 0x0000002615007210 */ /* 0x000fe20007ffe0ff */
[----:B-1----:R-:W1:Y:S01]  /*95e0*/  @!P5 LDC R7, c[0x0][0x2c4] ;  /* 0x0000b100ff07db82 */ /* 0x002e620000000800 */
        /* <DEDUP_REMOVED lines=19> */
[----:B-1----:R-:W1:Y:S01]  /*9720*/  @P0 LDC R7, c[0x0][0x2e4] ;  /* 0x0000b900ff070b82 */ /* 0x002e620000000800 */
[----:B------:R-:W-:-:S02]  /*9730*/  F2FP.F16.F32.PACK_AB R25, R25, R116 ;  /* 0x000000741919723e */ /* 0x000fc400000000ff */
[-C--:B--2---:R-:W-:Y:S02]  /*9740*/  IADD3 R2, R21, R37.reuse, RZ ;  /* 0x0000002515027210 */ /* 0x084fe40007ffe0ff */
[----:B------:R-:W-:Y:S02]  /*9750*/  F2FP.F16.F32.PACK_AB R26, R119, R26 ;  /* 0x0000001a771a723e */ /* 0x000fe400000000ff */
[----:B---3--:R-:W-:Y:S01]  /*9760*/  IADD3 R4, R0, R37, RZ ;  /* 0x0000002500047210 */ /* 0x008fe20007ffe0ff */
[----:B------:R2:W-:Y:S01]  /*9770*/  STS [R2], R11 ;  /* 0x0000000b02007388 */ /* 0x0005e20000000800 */
[----:B------:R-:W-:Y:S01]  /*9780*/  F2FP.F16.F32.PACK_AB R32, R32, R124 ;  /* 0x0000007c2020723e */ /* 0x000fe200000000ff */
[----:B------:R-:W3:Y:S01]  /*9790*/  @P5 LDC R6, c[0x0][0x2c0] ;  /* 0x0000b000ff065b82 */ /* 0x000ee20000000800 */
[----:B----4-:R-:W-:Y:S01]  /*97a0*/  IADD3 R5, R37, 0x400, R24 ;  /* 0x0000040025057810 */ /* 0x010fe20007ffe018 */
[----:B------:R-:W-:Y:S01]  /*97b0*/  STS [R2+0x400], R10 ;  /* 0x0004000a02007388 */ /* 0x000fe20000000800 */
[----:B------:R-:W-:-:S02]  /*97c0*/  F2FP.F16.F32.PACK_AB R31, R127, R31 ;  /* 0x0000001f7f1f723e */ /* 0x000fc400000000ff */
[----:B------:R-:W-:Y:S01]  /*97d0*/  F2FP.F16.F32.PACK_AB R29, R29, R130 ;  /* 0x000000821d1d723e */ /* 0x000fe200000000ff */
[----:B------:R4:W-:Y:S01]  /*97e0*/  STS [R4], R9 ;  /* 0x0000000904007388 */ /* 0x0009e20000000800 */
[----:B------:R-:W-:Y:S02]  /*97f0*/  F2FP.F16.F32.PACK_AB R28, R28, R136 ;  /* 0x000000881c1c723e */ /* 0x000fe400000000ff */
[----:B------:R-:W-:Y:S01]  /*9800*/  F2FP.F16.F32.PACK_AB R27, R27, R138 ;  /* 0x0000008a1b1b723e */ /* 0x000fe200000000ff */
[----:B------:R1:W-:Y:S01]  /*9810*/  STS [R4+0x400], R14 ;  /* 0x0004000e04007388 */ /* 0x0003e20000000800 */
[C---:B------:R-:W-:Y:S01]  /*9820*/  IADD3 R5, R38.reuse, R5, RZ ;  /* 0x0000000526057210 */ /* 0x040fe20007ffe0ff */
[----:B------:R-:W3:Y:S01]  /*9830*/  @P2 LDC R13, c[0x0][0x2e8] ;  /* 0x0000ba00ff0d2b82 */ /* 0x000ee20000000800 */
[----:B------:R-:W-:Y:S01]  /*9840*/  IADD3 R0, R38, R24, RZ ;  /* 0x0000001826007210 */ /* 0x000fe20007ffe0ff */
[----:B------:R-:W-:Y:S01]  /*9850*/  STS [R2+0x2000], R16 ;  /* 0x0020001002007388 */ /* 0x000fe20000000800 */
[----:B------:R-:W-:-:S02]  /*9860*/  F2FP.F16.F32.PACK_AB R35, R35, R132 ;  /* 0x000000842323723e */ /* 0x000fc400000000ff */
[----:B------:R-:W-:Y:S01]  /*9870*/  F2FP.F16.F32.PACK_AB R34, R135, R34 ;  /* 0x000000228722723e */ /* 0x000fe200000000ff */
[----:B------:R1:W-:Y:S01]  /*9880*/  STS [R2+0x2400], R15 ;  /* 0x0024000f02007388 */ /* 0x0003e20000000800 */
[----:B------:R-:W-:Y:S01]  /*9890*/  F2FP.F16.F32.PACK_AB R33, R33, R140 ;  /* 0x0000008c2121723e */ /* 0x000fe200000000ff */
[----:B------:R-:W3:Y:S01]  /*98a0*/  @P3 LDC R12, c[0x0][0x2e8] ;  /* 0x0000ba00ff0c3b82 */ /* 0x000ee20000000800 */
[----:B------:R-:W-:Y:S01]  /*98b0*/  F2FP.F16.F32.PACK_AB R36, R143, R36 ;  /* 0x000000248f24723e */ /* 0x000fe200000000ff */
[----:B------:R1:W-:Y:S01]  /*98c0*/  STS [R4+0x2000], R23 ;  /* 0x0020001704007388 */ /* 0x0003e20000000800 */
[----:B--2---:R-:W2:Y:S01]  /*98d0*/  @P3 MUFU.LG2 R11, R45 ;  /* 0x0000002d000b3308 */ /* 0x004ea20000000c00 */
[----:B------:R-:W-:Y:S02]  /*98e0*/  @!P5 MOV R6, 0x1 ;  /* 0x000000010006d802 */ /* 0x000fe40000000f00 */
[----:B------:R2:W-:Y:S04]  /*98f0*/  STS [R4+0x2400], R22 ;  /* 0x0024001604007388 */ /* 0x0005e80000000800 */
[----:B------:R-:W-:Y:S01]  /*9900*/  STS [R24], R20 ;  /* 0x0000001418007388 */ /* 0x000fe20000000800 */
[----:B----4-:R-:W4:Y:S01]  /*9910*/  @P5 LDC.64 R8, c[0x0][0x2c0] ;  /* 0x0000b000ff085b82 */ /* 0x010f220000000a00 */
[----:B------:R-:W3:Y:S02]  /*9920*/  @P2 MUFU.LG2 R10, R39 ;  /* 0x00000027000a2308 */ /* 0x000ee40000000c00 */
[----:B------:R-:W-:Y:S04]  /*9930*/  STS [R24+0x400], R19 ;  /* 0x0004001318007388 */ /* 0x000fe80000000800 */
[----:B------:R-:W-:Y:S01]  /*9940*/  STS [R0], R18 ;  /* 0x0000001200007388 */ /* 0x000fe20000000800 */
[----:B-1----:R-:W1:Y:S03]  /*9950*/  @!P5 LDC R14, c[0x0][0x270] ;  /* 0x00009c00ff0edb82 */ /* 0x002e660000000800 */
[----:B------:R-:W-:Y:S01]  /*9960*/  STS [R0+0x400], R17 ;  /* 0x0004001100007388 */ /* 0x000fe20000000800 */
[----:B------:R-:W-:-:S03]  /*9970*/  IADD3 R2, R37, R24, RZ ;  /* 0x0000001825027210 */ /* 0x000fc60007ffe0ff */
[----:B------:R3:W-:Y:S01]  /*9980*/  STS [R24+0x2000], R25 ;  /* 0x0020001918007388 */ /* 0x0007e20000000800 */
[----:B------:R-:W4:Y:S01]  /*9990*/  @P6 LDC R16, c[0x0][0x2e8] ;  /* 0x0000ba00ff106b82 */ /* 0x000f220000000800 */
[----:B------:R-:W-:Y:S02]  /*99a0*/  MOV R23, 0x7f800000 ;  /* 0x7f80000000177802 */ /* 0x000fe40000000f00 */
[----:B------:R3:W-:Y:S01]  /*99b0*/  STS [R24+0x2400], R26 ;  /* 0x0024001a18007388 */ /* 0x0007e20000000800 */
[----:B--2---:R-:W-:Y:S02]  /*99c0*/  IADD3 R4, R37, R0, RZ ;  /* 0x0000000025047210 */ /* 0x004fe40007ffe0ff */
[----:B------:R-:W-:Y:S01]  /*99d0*/  MOV R22, 0x7f800000 ;  /* 0x7f80000000167802 */ /* 0x000fe20000000f00 */
[----:B------:R-:W-:Y:S04]  /*99e0*/  STS [R0+0x2000], R32 ;  /* 0x0020002000007388 */ /* 0x000fe80000000800 */
[----:B------:R2:W-:Y:S04]  /*99f0*/  STS [R0+0x2400], R31 ;  /* 0x0024001f00007388 */ /* 0x0005e80000000800 */
[----:B------:R-:W-:Y:S04]  /*9a00*/  STS [R2], R30 ;  /* 0x0000001e02007388 */ /* 0x000fe80000000800 */
[----:B------:R-:W-:Y:S04]  /*9a10*/  STS [R2+0x400], R29 ;  /* 0x0004001d02007388 */ /* 0x000fe80000000800 */
[----:B------:R-:W-:Y:S01]  /*9a20*/  STS [R4], R28 ;  /* 0x0000001c04007388 */ /* 0x000fe20000000800 */
[----:B---3--:R-:W-:-:S03]  /*9a30*/  MOV R25, 0x7f800000 ;  /* 0x7f80000000197802 */ /* 0x008fc60000000f00 */
[----:B------:R-:W-:Y:S01]  /*9a40*/  STS [R5], R27 ;  /* 0x0000001b05007388 */ /* 0x000fe20000000800 */
[----:B------:R-:W-:Y:S01]  /*9a50*/  MOV R24, 0x7f800000 ;  /* 0x7f80000000187802 */ /* 0x000fe20000000f00 */
[----:B------:R-:W3:Y:S02]  /*9a60*/  S2R R18, SR_TID.X ;  /* 0x0000000000127919 */ /* 0x000ee40000002100 */
[----:B------:R-:W-:Y:S01]  /*9a70*/  STS [R2+0x2000], R35 ;  /* 0x0020002302007388 */ /* 0x000fe20000000800 */
[----:B--2---:R-:W-:Y:S01]  /*9a80*/  @P5 MOV R0, 0x1 ;  /* 0x0000000100005802 */ /* 0x004fe20000000f00 */
[----:B-1----:R-:W-:Y:S02]  /*9a90*/  @!P5 IMAD R0, R7, R14, RZ ;  /* 0x0000000e0700d224 */ /* 0x002fe400078e02ff */
[----:B------:R1:W-:Y:S04]  /*9aa0*/  STS [R2+0x2400], R34 ;  /* 0x0024002202007388 */ /* 0x0003e80000000800 */
[----:B------:R2:W-:Y:S04]  /*9ab0*/  STS [R4+0x2000], R33 ;  /* 0x0020002104007388 */ /* 0x0005e80000000800 */
[----:B------:R4:W-:Y:S01]  /*9ac0*/  STS [R5+0x2000], R36 ;  /* 0x0020002405007388 */ /* 0x0009e20000000800 */
[----:B------:R-:W-:Y:S06]  /*9ad0*/  BAR.SYNC.DEFER_BLOCKING 0x0 ;  /* 0x0000000000007b1d */ /* 0x000fec0000010000 */
[----:B------:R-:W4:Y:S01]  /*9ae0*/  S2R R15, SR_CTAID.Y ;  /* 0x00000000000f7919 */ /* 0x000f220000002600 */
[----:B------:R-:W4:Y:S01]  /*9af0*/  S2R R26, SR_CTAID.Z ;  /* 0x00000000001a7919 */ /* 0x000f220000002700 */
[----:B---3--:R-:W-:-:S04]  /*9b00*/  SHF.R.S32.HI R14, RZ, 0x1f, R18 ;  /* 0x0000001fff0e7819 */ /* 0x008fc80000011412 */
[CC--:B-1----:R-:W-:Y:S01]  /*9b10*/  LEA.HI R2, R14.reuse, R18.reuse, RZ, 0x5 ;  /* 0x000000120e027211 */ /* 0x0c2fe200078f28ff */
[----:B--2---:R-:W-:Y:S01]  /*9b20*/  @P3 FMUL.FTZ R4, R11, 0.69314718246459960938 ;  /* 0x3f3172180b043820 */ /* 0x004fe20000410000 */
[----:B------:R-:W-:Y:S01]  /*9b30*/  LEA.HI R14, R14, R18, RZ, 0x3 ;  /* 0x000000120e0e7211 */ /* 0x000fe200078f18ff */
[----:B----4-:R-:W-:Y:S01]  /*9b40*/  @P5 IMAD R5, R9, R8, RZ ;  /* 0x0000000809055224 */ /* 0x010fe200078e02ff */
[----:B------:R-:W-:Y:S01]  /*9b50*/  LOP3.LUT R2, R2, 0xffffffe0, RZ, 0xc0, !PT ;  /* 0xffffffe002027812 */ /* 0x000fe200078ec0ff */
[----:B------:R-:W-:Y:S01]  /*9b60*/  @P1 MUFU.LG2 R9, R44 ;  /* 0x0000002c00091308 */ /* 0x000fe20000000c00 */
[----:B------:R1:W2:Y:S01]  /*9b70*/  LDS.128 R28, [R207+0x3800] ;  /* 0x00380000cf1c7984 */ /* 0x0002a20000000c00 */
[----:B------:R-:W-:Y:S01]  /*9b80*/  @P3 FFMA.FTZ R24, R72, R12, R4 ;  /* 0x0000000c48183223 */ /* 0x000fe20000010004 */
[----:B------:R-:W-:Y:S01]  /*9b90*/  IADD3 R2, -R2, R18, RZ ;  /* 0x0000001202027210 */ /* 0x000fe20007ffe1ff */
[----:B------:R-:W-:Y:S01]  /*9ba0*/  IMAD R4, R6, UR4, RZ ;  /* 0x0000000406047c24 */ /* 0x000fe2000f8e02ff */
[----:B------:R-:W-:Y:S01]  /*9bb0*/  @!P5 MOV R5, R7 ;  /* 0x000000070005d202 */ /* 0x000fe20000000f00 */
[----:B------:R-:W-:Y:S01]  /*9bc0*/  @P2 FMUL.FTZ R7, R10, 0.69314718246459960938 ;  /* 0x3f3172180a072820 */ /* 0x000fe20000410000 */
[----:B------:R-:W-:Y:S01]  /*9bd0*/  LOP3.LUT P3, RZ, R2, 0x3, RZ, 0xc0, !PT ;  /* 0x0000000302ff7812 */ /* 0x000fe2000786c0ff */
[----:B------:R-:W3:Y:S01]  /*9be0*/  @P6 MUFU.LG2 R8, R43 ;  /* 0x0000002b00086308 */ /* 0x000ee20000000c00 */
[----:B------:R-:W-:Y:S01]  /*9bf0*/  SHF.L.U32 R4, R4, 0x7, RZ ;  /* 0x0000000704047819 */ /* 0x000fe200000006ff */
[----:B------:R-:W-:Y:S01]  /*9c00*/  @P2 FFMA.FTZ R25, R71, R13, R7 ;  /* 0x0000000d47192223 */ /* 0x000fe20000010007 */
[----:B------:R-:W-:Y:S01]  /*9c10*/  SHF.R.S32.HI R10, RZ, 0x3, R14 ;  /* 0x00000003ff0a7819 */ /* 0x000fe2000001140e */
[----:B------:R-:W-:-:S02]  /*9c20*/  IMAD R0, R15, R0, RZ ;  /* 0x000000000f007224 */ /* 0x000fc400078e02ff */
[----:B------:R-:W4:Y:S03]  /*9c30*/  @P1 LDC R15, c[0x0][0x2e8] ;  /* 0x0000ba00ff0f1b82 */ /* 0x000f260000000800 */
[----:B------:R-:W-:Y:S01]  /*9c40*/  SEL R0, R0, RZ, !P4 ;  /* 0x000000ff00007207 */ /* 0x000fe20006000000 */
[----:B---3--:R-:W-:-:S04]  /*9c50*/  @P6 FMUL.FTZ R8, R8, 0.69314718246459960938 ;  /* 0x3f31721808086820 */ /* 0x008fc80000410000 */
[----:B------:R-:W-:Y:S02]  /*9c60*/  IMAD R0, R26, R5, R0 ;  /* 0x000000051a007224 */ /* 0x000fe400078e0200 */
[----:B------:R-:W-:Y:S01]  /*9c70*/  @P1 FMUL.FTZ R5, R9, 0.69314718246459960938 ;  /* 0x3f31721809051820 */ /* 0x000fe20000410000 */
[----:B------:R-:W-:Y:S01]  /*9c80*/  SHF.R.S32.HI R9, RZ, 0x1f, R4 ;  /* 0x0000001fff097819 */ /* 0x000fe20000011404 */
[----:B------:R-:W-:Y:S01]  /*9c90*/  @P6 FFMA.FTZ R22, R70, R16, R8 ;  /* 0x0000001046166223 */ /* 0x000fe20000010008 */
[--C-:B------:R-:W-:Y:S02]  /*9ca0*/  IADD3 R7, P2, P0, R4, R40, R0.reuse ;  /* 0x0000002804077210 */ /* 0x100fe4000785e000 */
[----:B------:R-:W-:-:S04]  /*9cb0*/  SHF.R.S32.HI R0, RZ, 0x1f, R0 ;  /* 0x0000001fff007819 */ /* 0x000fc80000011400 */
[----:B------:R-:W-:Y:S01]  /*9cc0*/  IADD3.X R9, R9, R41, R0, P2, P0 ;  /* 0x0000002909097210 */ /* 0x000fe200017e0400 */
[----:B----4-:R-:W-:Y:S01]  /*9cd0*/  @P1 FFMA.FTZ R23, R3, R15, R5 ;  /* 0x0000000f03171223 */ /* 0x010fe20000010005 */
[----:B-12---:R-:W-:Y:S06]  /*9ce0*/  @P3 BRA `(.L_x_1709) ;  /* 0x0000000000ac3947 */ /* 0x006fec0003800000 */
        /* <DEDUP_REMOVED lines=43> */
.L_x_1709:
[----:B------:R-:W-:Y:S05]  /*9fa0*/  BSYNC B0 ;  /* 0x0000000000007941 */ /* 0x000fea0003800000 */
.L_x_1708:
[----:B-1----:R-:W2:Y:S01]  /*9fb0*/  LDL.LU.64 R6, [R1+0x30] ;  /* 0x0000300001067983 */ /* 0x002ea20000300a00 */
[----:B------:R-:W-:-:S03]  /*9fc0*/  ULDC UR4, c[0x0][0x2d0] ;  /* 0x0000b40000047ab9 */ /* 0x000fc60000000800 */
[----:B------:R1:W5:Y:S01]  /*9fd0*/  LDL.64 R16, [R1] ;  /* 0x0000000001107983 */ /* 0x0003620000100a00 */
[C---:B------:R-:W-:Y:S01]  /*9fe0*/  VIADD R0, R10.reuse, 0x10 ;  /* 0x000000100a007836 */ /* 0x040fe20000000000 */
[C---:B------:R-:W-:Y:S01]  /*9ff0*/  IADD3 R15, R10.reuse, 0x60, RZ ;  /* 0x000000600a0f7810 */ /* 0x040fe20007ffe0ff */
[C---:B------:R-:W-:Y:S01]  /*a000*/  VIADD R4, R10.reuse, 0x20 ;  /* 0x000000200a047836 */ /* 0x040fe20000000000 */
[----:B------:R-:W-:Y:S01]  /*a010*/  BSSY B0, `(.L_x_1710) ;  /* 0x0000020000007945 */ /* 0x000fe20003800000 */
[C---:B------:R-:W-:Y:S02]  /*a020*/  VIADD R5, R10.reuse, 0x40 ;  /* 0x000000400a057836 */ /* 0x040fe40000000000 */
[----:B------:R-:W-:Y:S01]  /*a030*/  VIADD R14, R10, 0x70 ;  /* 0x000000700a0e7836 */ /* 0x000fe20000000000 */
[C---:B--2---:R-:W-:Y:S02]  /*a040*/  IADD3 R2, P0, R6.reuse, R46, RZ ;  /* 0x0000002e06027210 */ /* 0x044fe40007f1e0ff */
[----:B------:R-:W-:Y:S01]  /*a050*/  ISETP.GE.AND P1, PT, R6, UR4, PT ;  /* 0x0000000406007c0c */ /* 0x000fe2000bf26270 */
[----:B------:R-:W-:Y:S01]  /*a060*/  ULDC.64 UR4, c[0x0][0x2a0] ;  /* 0x0000a80000047ab9 */ /* 0x000fe20000000a00 */
[----:B------:R-:W-:Y:S01]  /*a070*/  SHF.R.S32.HI R6, RZ, 0x1f, R26 ;  /* 0x0000001fff067819 */ /* 0x000fe2000001141a */
[----:B------:R-:W-:Y:S01]  /*a080*/  IMAD.X R3, R7, 0x1, R47, P0 ;  /* 0x0000000107037824 */ /* 0x000fe200000e062f */
[----:B-----5:R-:W-:-:S02]  /*a090*/  ISETP.GE.OR P0, PT, R0, R48, P1 ;  /* 0x000000300000720c */ /* 0x020fc40000f06670 */
[-C--:B------:R-:W-:Y:S01]  /*a0a0*/  ISETP.GE.OR P6, PT, R4, R48.reuse, P1 ;  /* 0x000000300400720c */ /* 0x080fe20000fc6670 */
[C---:B------:R-:W-:Y:S01]  /*a0b0*/  VIADD R4, R10.reuse, 0x50 ;  /* 0x000000500a047836 */ /* 0x040fe20000000000 */
[----:B------:R-:W-:Y:S01]  /*a0c0*/  IADD3 R0, R10, 0x30, RZ ;  /* 0x000000300a007810 */ /* 0x000fe20007ffe0ff */
[----:B------:R-:W-:Y:S01]  /*a0d0*/  IMAD.WIDE.U32 R12, R26, UR4, R2 ;  /* 0x000000041a0c7c25 */ /* 0x000fe2000f8e0002 */
[-C--:B------:R-:W-:Y:S02]  /*a0e0*/  ISETP.GE.OR P2, PT, R10, R48.reuse, P1 ;  /* 0x000000300a00720c */ /* 0x080fe40000f46670 */
[----:B------:R1:W2:Y:S01]  /*a0f0*/  LDS.128 R8, [R207] ;  /* 0x00000000cf087984 */ /* 0x0002a20000000c00 */
[-C--:B------:R-:W-:Y:S01]  /*a100*/  ISETP.GE.OR P5, PT, R0, R48.reuse, P1 ;  /* 0x000000300000720c */ /* 0x080fe20000fa6670 */
[----:B------:R-:W-:Y:S01]  /*a110*/  IMAD R0, R6, UR4, RZ ;  /* 0x0000000406007c24 */ /* 0x000fe2000f8e02ff */
[-C--:B------:R-:W-:Y:S02]  /*a120*/  ISETP.GE.OR P4, PT, R5, R48.reuse, P1 ;  /* 0x000000300500720c */ /* 0x080fe40000f86670 */
[----:B------:R-:W-:Y:S01]  /*a130*/  ISETP.GE.OR P3, PT, R4, R48, P1 ;  /* 0x000000300400720c */ /* 0x000fe20000f66670 */
[----:B------:R-:W-:-:S05]  /*a140*/  IMAD R0, R26, UR5, R0 ;  /* 0x000000051a007c24 */ /* 0x000fca000f8e0200 */
[----:B------:R-:W-:Y:S01]  /*a150*/  IADD3 R7, R13, R0, RZ ;  /* 0x000000000d077210 */ /* 0x000fe20007ffe0ff */
        /* <DEDUP_REMOVED lines=11> */
.L_x_1711:
[----:B------:R-:W-:Y:S05]  /*a210*/  BSYNC B0 ;  /* 0x0000000000007941 */ /* 0x000fea0003800000 */
.L_x_1710:
[----:B--23--:R2:W3:Y:S01]  /*a220*/  LDS.128 R8, [R207+0x800] ;  /* 0x00080000cf087984 */ /* 0x00c4e20000000c00 */
[----:B------:R-:W-:Y:S01]  /*a230*/  BSSY B0, `(.L_x_1712) ;  /* 0x0000011000007945 */ /* 0x000fe20003800000 */
[-C--:B------:R-:W-:Y:S02]  /*a240*/  ISETP.GE.OR P2, PT, R15, R48.reuse, P1 ;  /* 0x000000300f00720c */ /* 0x080fe40000f46670 */
[----:B------:R-:W-:Y:S01]  /*a250*/  ISETP.GE.OR P1, PT, R14, R48, P1 ;  /* 0x000000300e00720c */ /* 0x000fe20000f26670 */
        /* <DEDUP_REMOVED lines=14> */
.L_x_1713:
[----:B------:R-:W-:Y:S05]  /*a340*/  BSYNC B0 ;  /* 0x0000000000007941 */ /* 0x000fea0003800000 */
.L_x_1712:
        /* <DEDUP_REMOVED lines=16> */
.L_x_1715:
[----:B------:R-:W-:Y:S05]  /*a450*/  BSYNC B0 ;  /* 0x0000000000007941 */ /* 0x000fea0003800000 */
.L_x_1714:
        /* <DEDUP_REMOVED lines=16> */
.L_x_1717:
[----:B------:R-:W-:Y:S05]  /*a560*/  BSYNC B0 ;  /* 0x0000000000007941 */ /* 0x000fea0003800000 */
.L_x_1716:
        /* <DEDUP_REMOVED lines=16> */
.L_x_1719:
[----:B------:R-:W-:Y:S05]  /*a670*/  BSYNC B0 ;  /* 0x0000000000007941 */ /* 0x000fea0003800000 */
.L_x_1718:
        /* <DEDUP_REMOVED lines=16> */
.L_x_1721:
[----:B------:R-:W-:Y:S05]  /*a780*/  BSYNC B0 ;  /* 0x0000000000007941 */ /* 0x000fea0003800000 */
.L_x_1720:
        /* <DEDUP_REMOVED lines=16> */
.L_x_1723:
[----:B------:R-:W-:Y:S05]  /*a890*/  BSYNC B0 ;  /* 0x0000000000007941 */ /* 0x000fea0003800000 */
.L_x_1722:
        /* <DEDUP_REMOVED lines=15> */
.L_x_1664:
[----:B------:R-:W2:Y:S01]  /*a990*/  LDL.LU R20, [R1+0x50] ;  /* 0x0000500001147983 */ /* 0x000ea20000300800 */
[----:B------:R-:W1:Y:S01]  /*a9a0*/  LDC.U8 R0, c[0x0][0x3d9] ;  /* 0x0000f640ff007b82 */ /* 0x000e620000000000 */
[----:B------:R-:W-:Y:S01]  /*a9b0*/  SHF.R.S32.HI R19, RZ, 0x1f, R129 ;  /* 0x0000001fff137819 */ /* 0x000fe20000011481 */
[----:B------:R-:W-:Y:S01]  /*a9c0*/  IMAD.IADD R14, R14, 0x1, -R18 ;  /* 0x000000010e0e7824 */ /* 0x000fe200078e0a12 */
[----:B------:R-:W-:Y:S01]  /*a9d0*/  ULDC UR6, c[0x0][0x2d0] ;  /* 0x0000b40000067ab9 */ /* 0x000fe20000000800 */
[----:B------:R-:W-:Y:S01]  /*a9e0*/  ULDC.64 UR4, c[0x0][0x2a0] ;  /* 0x0000a80000047ab9 */ /* 0x000fe20000000a00 */
[----:B------:R-:W-:Y:S01]  /*a9f0*/  LEA.HI R19, R19, R129, RZ, 0x3 ;  /* 0x0000008113137211 */ /* 0x000fe200078f18ff */
[----:B------:R-:W-:Y:S02]  /*aa00*/  BSSY B0, `(.L_x_1724) ;  /* 0x000004d000007945 */ /* 0x000fe40003800000 */
[----:B------:R-:W3:Y:S01]  /*aa10*/  LDC.U8 R2, c[0x0][0x3d8] ;  /* 0x0000f600ff027b82 */ /* 0x000ee20000000000 */
[----:B------:R-:W-:-:S05]  /*aa20*/  LOP3.LUT R15, R19, 0xfffffff8, RZ, 0xc0, !PT ;  /* 0xfffffff8130f7812 */ /* 0x000fca00078ec0ff */
[----:B------:R-:W-:Y:S01]  /*aa30*/  IMAD.IADD R15, R129, 0x1, -R15 ;  /* 0x00000001810f7824 */ /* 0x000fe200078e0a0f */
[----:B-1----:R-:W-:-:S04]  /*aa40*/  ISETP.NE.AND P1, PT, R0, RZ, PT ;  /* 0x000000ff0000720c */ /* 0x002fc80003f25270 */
[C---:B---3--:R-:W-:Y:S02]  /*aa50*/  ISETP.NE.AND P0, PT, R2.reuse, RZ, !P1 ;  /* 0x000000ff0200720c */ /* 0x048fe40004f05270 */
[----:B------:R-:W-:-:S07]  /*aa60*/  ISETP.NE.AND P2, PT, R2, RZ, PT ;  /* 0x000000ff0200720c */ /* 0x000fce0003f45270 */
[----:B------:R-:W1:Y:S01]  /*aa70*/  @!P1 LDC R7, c[0x0][0x2c4] ;  /* 0x0000b100ff079b82 */ /* 0x000e620000000800 */
[----:B------:R-:W-:-:S07]  /*aa80*/  ISETP.NE.OR P2, PT, R0, RZ, !P2 ;  /* 0x000000ff0000720c */ /* 0x000fce0005745670 */
[----:B------:R-:W3:Y:S08]  /*aa90*/  @!P1 LDC R13, c[0x0][0x270] ;  /* 0x00009c00ff0d9b82 */ /* 0x000ef00000000800 */
[----:B------:R-:W4:Y:S08]  /*aaa0*/  @P1 LDC.64 R10, c[0x0][0x2c0] ;  /* 0x0000b000ff0a1b82 */ /* 0x000f300000000a00 */
[----:B-1----:R-:W3:Y:S08]  /*aab0*/  @P0 LDC R7, c[0x0][0x2e4] ;  /* 0x0000b900ff070b82 */ /* 0x002ef00000000800 */
[----:B------:R-:W1:Y:S08]  /*aac0*/  @!P2 LDC R17, c[0x0][0x2c4] ;  /* 0x0000b100ff11ab82 */ /* 0x000e700000000800 */
[----:B------:R-:W5:Y:S01]  /*aad0*/  @P1 LDC R16, c[0x0][0x2c0] ;  /* 0x0000b000ff101b82 */ /* 0x000f620000000800 */
[----:B------:R-:W-:Y:S01]  /*aae0*/  @!P1 IMAD.MOV.U32 R16, RZ, RZ, 0x1 ;  /* 0x00000001ff109424 */ /* 0x000fe200078e00ff */
[----:B--2---:R-:W-:-:S02]  /*aaf0*/  ISETP.NE.AND P3, PT, R20, -0x1, PT ;  /* 0xffffffff1400780c */ /* 0x004fc40003f65270 */
[----:B------:R-:W-:-:S11]  /*ab00*/  ISETP.NE.OR P0, PT, R20, -0x1, P2 ;  /* 0xffffffff1400780c */ /* 0x000fd60001705670 */
[----:B------:R-:W2:Y:S01]  /*ab10*/  @!P3 LDC.64 R4, c[0x0][0x290] ;  /* 0x0000a400ff04bb82 */ /* 0x000ea20000000a00 */
[----:B------:R-:W-:-:S07]  /*ab20*/  @!P3 SHF.R.S32.HI R0, RZ, 0x1f, R25 ;  /* 0x0000001fff00b819 */ /* 0x000fce0000011419 */
[----:B------:R-:W4:Y:S01]  /*ab30*/  @P3 LDC.64 R8, c[0x0][0x298] ;  /* 0x0000a600ff083b82 */ /* 0x000f220000000a00 */
[----:B--2---:R-:W-:Y:S02]  /*ab40*/  @!P3 IMAD R6, R0, R4, RZ ;  /* 0x000000040006b224 */ /* 0x004fe400078e02ff */
[----:B------:R-:W-:Y:S02]  /*ab50*/  @P1 IMAD.MOV.U32 R0, RZ, RZ, 0x1 ;  /* 0x00000001ff001424 */ /* 0x000fe400078e00ff */
[----:B---3--:R-:W-:Y:S02]  /*ab60*/  @!P1 IMAD R0, R7, R13, RZ ;  /* 0x0000000d07009224 */ /* 0x008fe400078e02ff */
[C---:B------:R-:W-:Y:S02]  /*ab70*/  @!P3 IMAD R12, R25.reuse, R5, R6 ;  /* 0x00000005190cb224 */ /* 0x040fe400078e0206 */
[----:B------:R-:W-:Y:S02]  /*ab80*/  IMAD R0, R25, R0, RZ ;  /* 0x0000000019007224 */ /* 0x000fe400078e02ff */
[----:B----4-:R-:W-:-:S03]  /*ab90*/  @P3 IMAD.WIDE.U32 R2, R20, R8, RZ ;  /* 0x0000000814023225 */ /* 0x010fc600078e00ff */
[----:B------:R-:W-:Y:S01]  /*aba0*/  SEL R0, R0, RZ, P2 ;  /* 0x000000ff00007207 */ /* 0x000fe20001000000 */
[----:B------:R-:W-:Y:S02]  /*abb0*/  @P3 IMAD R9, R20, R9, R3 ;  /* 0x0000000914093224 */ /* 0x000fe400078e0203 */
[----:B------:R-:W-:Y:S02]  /*abc0*/  @P1 IMAD R6, R11, R10, RZ ;  /* 0x0000000a0b061224 */ /* 0x000fe400078e02ff */
[----:B------:R-:W-:-:S04]  /*abd0*/  @!P3 IMAD.WIDE.U32 R4, R25, R4, RZ ;  /* 0x000000041904b225 */ /* 0x000fc800078e00ff */
[----:B-1----:R-:W-:Y:S02]  /*abe0*/  @!P0 IMAD R20, R25, R17, RZ ;  /* 0x0000001119148224 */ /* 0x002fe400078e02ff */
[----:B------:R-:W-:Y:S01]  /*abf0*/  @!P1 IMAD.MOV.U32 R6, RZ, RZ, R7 ;  /* 0x000000ffff069224 */ /* 0x000fe200078e0007 */
[----:B------:R-:W-:Y:S01]  /*ac00*/  SHF.R.S32.HI R7, RZ, 0x1f, R28 ;  /* 0x0000001fff077819 */ /* 0x000fe2000001141c */
[----:B------:R-:W-:Y:S01]  /*ac10*/  @P3 IMAD.MOV.U32 R8, RZ, RZ, R2 ;  /* 0x000000ffff083224 */ /* 0x000fe200078e0002 */
[----:B------:R-:W-:Y:S01]  /*ac20*/  CS2R R2, SRZ ;  /* 0x0000000000027805 */ /* 0x000fe2000001ff00 */
[----:B------:R-:W-:Y:S01]  /*ac30*/  @!P3 IMAD.MOV.U32 R8, RZ, RZ, R4 ;  /* 0x000000ffff08b224 */ /* 0x000fe200078e0004 */
[--C-:B------:R-:W-:Y:S01]  /*ac40*/  @!P2 SHF.R.S32.HI R3, RZ, 0x1f, R20.reuse ;  /* 0x0000001fff03a819 */ /* 0x100fe20000011414 */
[----:B------:R-:W-:Y:S01]  /*ac50*/  @!P2 IMAD.MOV.U32 R2, RZ, RZ, R20 ;  /* 0x000000ffff02a224 */ /* 0x000fe200078e0014 */
[----:B------:R1:W-:Y:S01]  /*ac60*/  @!P0 STL [R1+0x50], R20 ;  /* 0x0000501401008387 */ /* 0x0003e20000100800 */
[----:B------:R-:W-:-:S02]  /*ac70*/  IMAD R6, R28, R6, R0 ;  /* 0x000000061c067224 */ /* 0x000fc400078e0200 */
[----:B-----5:R-:W-:Y:S02]  /*ac80*/  IMAD R4, R18, R16, RZ ;  /* 0x0000001012047224 */ /* 0x020fe400078e02ff */
[----:B------:R-:W-:Y:S02]  /*ac90*/  IMAD.SHL.U32 R0, R15, 0x8, RZ ;  /* 0x000000080f007824 */ /* 0x000fe400078e00ff */
[----:B------:R-:W-:Y:S01]  /*aca0*/  @!P3 IMAD.IADD R9, R5, 0x1, R12 ;  /* 0x000000010509b824 */ /* 0x000fe200078e020c */
[----:B------:R-:W-:Y:S01]  /*acb0*/  IADD3 R18, P3, P2, R4, R2, R6 ;  /* 0x0000000204127210 */ /* 0x000fe20007a7e006 */
[----:B------:R-:W-:Y:S01]  /*acc0*/  IMAD R7, R7, UR4, RZ ;  /* 0x0000000407077c24 */ /* 0x000fe2000f8e02ff */
[----:B------:R-:W-:Y:S02]  /*acd0*/  SHF.R.S32.HI R5, RZ, 0x1f, R4 ;  /* 0x0000001fff057819 */ /* 0x000fe40000011404 */
[----:B------:R-:W-:Y:S02]  /*ace0*/  SHF.R.S32.HI R6, RZ, 0x1f, R6 ;  /* 0x0000001fff067819 */ /* 0x000fe40000011406 */
[----:B------:R-:W-:-:S02]  /*acf0*/  SHF.R.S32.HI R4, RZ, 0x3, R19 ;  /* 0x00000003ff047819 */ /* 0x000fc40000011413 */
[----:B------:R-:W-:Y:S02]  /*ad00*/  ISETP.GE.AND P0, PT, R0, UR6, PT ;  /* 0x0000000600007c0c */ /* 0x000fe4000bf06270 */
[----:B------:R-:W-:Y:S01]  /*ad10*/  IADD3.X R17, R5, R3, R6, P3, P2 ;  /* 0x0000000305117210 */ /* 0x000fe20001fe4406 */
[C---:B------:R-:W-:Y:S01]  /*ad20*/  VIADD R24, R4.reuse, 0x10 ;  /* 0x0000001004187836 */ /* 0x040fe20000000000 */
[C---:B------:R-:W-:Y:S01]  /*ad30*/  ISETP.GE.OR P3, PT, R4.reuse, R14, P0 ;  /* 0x0000000e0400720c */ /* 0x040fe20000766670 */
[----:B------:R-:W-:Y:S01]  /*ad40*/  VIADD R25, R4, 0x20 ;  /* 0x0000002004197836 */ /* 0x000fe20000000000 */
[----:B------:R-:W-:Y:S01]  /*ad50*/  IADD3 R8, P1, R0, R8, RZ ;  /* 0x0000000800087210 */ /* 0x000fe20007f3e0ff */
[----:B------:R-:W-:Y:S01]  /*ad60*/  VIADD R27, R4, 0x30 ;  /* 0x00000030041b7836 */ /* 0x000fe20000000000 */
[----:B------:R-:W-:Y:S01]  /*ad70*/  SHF.R.S32.HI R5, RZ, 0x1f, R4 ;  /* 0x0000001fff057819 */ /* 0x000fe20000011404 */
[----:B------:R-:W-:Y:S01]  /*ad80*/  IMAD R6, R28, UR5, R7 ;  /* 0x000000051c067c24 */ /* 0x000fe2000f8e0207 */
[----:B------:R-:W-:-:S02]  /*ad90*/  LEA.HI.X.SX32 R9, R0, R9, 0x1, P1 ;  /* 0x0000000900097211 */ /* 0x000fc400008f0eff */
[-C--:B------:R-:W-:Y:S01]  /*ada0*/  ISETP.GE.AND P2, PT, R4, R14.reuse, PT ;  /* 0x0000000e0400720c */ /* 0x080fe20003f46270 */
[----:B------:R-:W-:Y:S01]  /*adb0*/  IMAD.WIDE R2, R30, 0x80, R4 ;  /* 0x000000801e027825 */ /* 0x000fe200078e0204 */
[-C--:B------:R-:W-:Y:S02]  /*adc0*/  ISETP.GE.AND P1, PT, R24, R14.reuse, PT ;  /* 0x0000000e1800720c */ /* 0x080fe40003f26270 */
[-C--:B------:R-:W-:Y:S01]  /*add0*/  ISETP.GE.AND P6, PT, R25, R14.reuse, PT ;  /* 0x0000000e1900720c */ /* 0x080fe20003fc6270 */
[----:B------:R-:W-:Y:S01]  /*ade0*/  IMAD.WIDE.U32 R8, R28, UR4, R8 ;  /* 0x000000041c087c25 */ /* 0x000fe2000f8e0008 */
[-C--:B------:R-:W-:Y:S02]  /*adf0*/  ISETP.GE.AND P5, PT, R27, R14.reuse, PT ;  /* 0x0000000e1b00720c */ /* 0x080fe40003fa6270 */
[----:B------:R-:W-:Y:S01]  /*ae00*/  ISETP.GE.OR P4, PT, R24, R14, P0 ;  /* 0x0000000e1800720c */ /* 0x000fe20000786670 */
[----:B------:R-:W-:Y:S01]  /*ae10*/  IMAD.IADD R7, R6, 0x1, R9 ;  /* 0x0000000106077824 */ /* 0x000fe200078e0209 */
[----:B-1----:R-:W-:Y:S11]  /*ae20*/  @P3 BRA `(.L_x_1725) ;  /* 0x0000000000283947 */ /* 0x002ff60003800000 */
        /* <DEDUP_REMOVED lines=10> */
.L_x_1725:
[----:B------:R-:W-:Y:S05]  /*aed0*/  BSYNC B0 ;  /* 0x0000000000007941 */ /* 0x000fea0003800000 */
.L_x_1724:
        /* <DEDUP_REMOVED lines=16> */
.L_x_1727:
[----:B------:R-:W-:Y:S05]  /*afe0*/  BSYNC B0 ;  /* 0x0000000000007941 */ /* 0x000fea0003800000 */
.L_x_1726:
        /* <DEDUP_REMOVED lines=17> */
.L_x_1729:
[----:B------:R-:W-:Y:S05]  /*b100*/  BSYNC B0 ;  /* 0x0000000000007941 */ /* 0x000fea0003800000 */
.L_x_1728:
        /* <DEDUP_REMOVED lines=16> */
.L_x_1731:
[----:B------:R-:W-:Y:S05]  /*b210*/  BSYNC B0 ;  /* 0x0000000000007941 */ /* 0x000fea0003800000 */
.L_x_1730:
        /* <DEDUP_REMOVED lines=19> */
.L_x_1733:
[----:B------:R-:W-:Y:S05]  /*b350*/  BSYNC B0 ;  /* 0x0000000000007941 */ /* 0x000fea0003800000 */
.L_x_1732:
[----:B------:R-:W-:Y:S01]  /*b360*/  ISETP.NE.OR P1, PT, R15, RZ, P1 ;  /* 0x000000ff0f00720c */ /* 0x000fe20000f25670 */
[----:B------:R-:W-:Y:S01]  /*b370*/  BSSY B0, `(.L_x_1734) ;  /* 0x0000018000007945 */ /* 0x000fe20003800000 */
[CC--:B------:R-:W-:Y:S02]  /*b380*/  ISETP.GE.AND P3, PT, R19.reuse, R14.reuse, PT ;  /* 0x0000000e1300720c */ /* 0x0c0fe40003f66270 */
[----:B------:R-:W-:Y:S02]  /*b390*/  P2R R26, PR, RZ, 0x2 ;  /* 0x00000002ff1a7803 */ /* 0x000fe40000000000 */
[----:B------:R-:W-:Y:S02]  /*b3a0*/  ISETP.GE.OR P1, PT, R19, R14, P0 ;  /* 0x0000000e1300720c */ /* 0x000fe40000726670 */
        /* <DEDUP_REMOVED lines=20> */
.L_x_1735:
[----:B------:R-:W-:Y:S05]  /*b4f0*/  BSYNC B0 ;  /* 0x0000000000007941 */ /* 0x000fea0003800000 */
.L_x_1734:
[CC--:B------:R-:W-:Y:S01]  /*b500*/  ISETP.GE.OR P1, PT, R20.reuse, R14.reuse, P0 ;  /* 0x0000000e1400720c */ /* 0x0c0fe20000726670 */
[----:B------:R-:W-:Y:S01]  /*b510*/  BSSY B0, `(.L_x_1736) ;  /* 0x0000012000007945 */ /* 0x000fe20003800000 */
[-C--:B------:R-:W-:Y:S02]  /*b520*/  ISETP.GE.AND P2, PT, R20, R14.reuse, PT ;  /* 0x0000000e1400720c */ /* 0x080fe40003f46270 */
[----:B------:R-:W-:Y:S02]  /*b530*/  ISETP.GE.OR P0, PT, R21, R14, P0 ;  /* 0x0000000e1500720c */ /* 0x000fe40000706670 */
        /* <DEDUP_REMOVED lines=15> */
.L_x_1737:
[----:B------:R-:W-:Y:S05]  /*b630*/  BSYNC B0 ;  /* 0x0000000000007941 */ /* 0x000fea0003800000 */
.L_x_1736:
        /* <DEDUP_REMOVED lines=16> */
.L_x_1739:
[----:B------:R-:W-:Y:S05]  /*b740*/  BSYNC B0 ;  /* 0x0000000000007941 */ /* 0x000fea0003800000 */
.L_x_1738:
        /* <DEDUP_REMOVED lines=11> */
.L_x_1741:
[----:B------:R-:W-:Y:S05]  /*b800*/  BSYNC B0 ;  /* 0x0000000000007941 */ /* 0x000fea0003800000 */
.L_x_1740:
        /* <DEDUP_REMOVED lines=11> */
.L_x_1743:
[----:B------:R-:W-:Y:S05]  /*b8c0*/  BSYNC B0 ;  /* 0x0000000000007941 */ /* 0x000fea0003800000 */
.L_x_1742:
        /* <DEDUP_REMOVED lines=10> */
.L_x_1745:
[----:B------:R-:W-:Y:S05]  /*b970*/  BSYNC B0 ;  /* 0x0000000000007941 */ /* 0x000fea0003800000 */
.L_x_1744:
        /* <DEDUP_REMOVED lines=10> */
.L_x_1747:
[----:B------:R-:W-:Y:S05]  /*ba20*/  BSYNC B0 ;  /* 0x0000000000007941 */ /* 0x000fea0003800000 */
.L_x_1746:
        /* <DEDUP_REMOVED lines=10> */
.L_x_1749:
[----:B------:R-:W-:Y:S05]  /*bad0*/  BSYNC B0 ;  /* 0x0000000000007941 */ /* 0x000fea0003800000 */
.L_x_1748:
        /* <DEDUP_REMOVED lines=10> */
.L_x_1751:
[----:B------:R-:W-:Y:S05]  /*bb80*/  BSYNC B0 ;  /* 0x0000000000007941 */ /* 0x000fea0003800000 */
.L_x_1750:
        /* <DEDUP_REMOVED lines=10> */
.L_x_1753:
[----:B------:R-:W-:Y:S05]  /*bc30*/  BSYNC B0 ;  /* 0x0000000000007941 */ /* 0x000fea0003800000 */
.L_x_1752:
        /* <DEDUP_REMOVED lines=10> */
.L_x_1754:
        /* <DEDUP_REMOVED lines=10> */
.L_x_2592:


//--------------------- .text._ZN5flash16flash_fwd_kernelI23Flash_fwd_kernel_traitsILi64ELi128ELi64ELi4ELb0ELb0EN7cutlass6half_tE19Flash_kernel_traitsILi64ELi128ELi64ELi4ES3_EELb1ELb0ELb0ELb1ELb0ELb0ELb0ELb1EEEvNS_16Flash_fwd_paramsE --------------------------
	.section	.text._ZN5flash16flash_fwd_kernelI23Flash_fwd_kernel_traitsILi64ELi128ELi64ELi4ELb0ELb0EN7cutlass6half_tE19Flash_kernel_traitsILi64ELi128ELi64ELi4ES3_EELb1ELb0ELb0ELb1ELb0ELb0ELb0ELb1EEEvNS_16Flash_fwd_paramsE,"ax",@progbits
	.align	128
        .global         _ZN5flash16flash_fwd_kernelI23Flash_fwd_kernel_traitsILi64ELi128ELi64ELi4ELb0ELb0EN7cutlass6half_tE19Flash_kernel_traitsILi64ELi128ELi64ELi4ES3_EELb1ELb0ELb0ELb1ELb0ELb0ELb0ELb1EEEvNS_16Flash_fwd_paramsE
        .type           _ZN5flash16flash_fwd_kernelI23Flash_fwd_kernel_traitsILi64ELi128ELi64ELi4ELb0ELb0EN7cutlass6half_tE19Flash_kernel_traitsILi64ELi128ELi64ELi4ES3_EELb1ELb0ELb0ELb1ELb0ELb0ELb0ELb1EEEvNS_16Flash_fwd_paramsE,@function
        .size           _ZN5flash16flash_fwd_kernelI23Flash_fwd_kernel_traitsILi64ELi128ELi64ELi4ELb0ELb0EN7cutlass6half_tE19Flash_kernel_traitsILi64ELi128ELi64ELi4ES3_EELb1ELb0ELb0ELb1ELb0ELb0ELb0ELb1EEEvNS_16Flash_fwd_paramsE,(.L_x_2593 - _ZN5flash16flash_fwd_kernelI23Flash_fwd_kernel_traitsILi64ELi128ELi64ELi4ELb0ELb0EN7cutlass6half_tE19Flash_kernel_traitsILi64ELi128ELi64ELi4ES3_EELb1ELb0ELb0ELb1ELb0ELb0ELb0ELb1EEEvNS_16Flash_fwd_paramsE)
        .other          _ZN5flash16flash_fwd_kernelI23Flash_fwd_kernel_traitsILi64ELi128ELi64ELi4ELb0ELb0EN7cutlass6half_tE19Flash_kernel_traitsILi64ELi128ELi64ELi4ES3_EELb1ELb0ELb0ELb1ELb0ELb0ELb0ELb1EEEvNS_16Flash_fwd_paramsE,@"STO_CUDA_ENTRY STV_DEFAULT"
_ZN5flash16flash_fwd_kernelI23Flash_fwd_kernel_traitsILi64ELi128ELi64ELi4ELb0ELb0EN7cutlass6half_tE19Flash_kernel_traitsILi64ELi128ELi64ELi4ES3_EELb1ELb0ELb0ELb1ELb0ELb0ELb0ELb1EEEvNS_16Flash_fwd_paramsE:
.text._ZN5flash16flash_fwd_kernelI23Flash_fwd_kernel_traitsILi64ELi128ELi64ELi4ELb0ELb0EN7cutlass6half_tE19Flash_kernel_traitsILi64ELi128ELi64ELi4ES3_EELb1ELb0ELb0ELb1ELb0ELb0ELb0ELb1EEEvNS_16Flash_fwd_paramsE:
        /* <DEDUP_REMOVED lines=8> */
[----:B------:R-:W2:Y:S01]  /*0080*/  LDC R9, c[0x0][0x3ac] ;  /* 0x0000eb00ff097b82 */ /* 0x000ea20000000800 */
[----:B------:R-:W3:Y:S01]  /*0090*/  S2R R122, SR_TID.X ;  /* 0x00000000007a7919 */ /* 0x000ee20000002100 */
[----:B------:R-:W-:Y:S01]  /*00a0*/  ULDC.64 UR6, c[0x0][0x2f0] ;  /* 0x0000bc0000067ab9 */ /* 0x000fe20000000a00 */
[----:B------:R-:W-:Y:S01]  /*00b0*/  ULDC.64 UR8, c[0x0][0x2f0] ;  /* 0x0000bc0000087ab9 */ /* 0x000fe20000000a00 */
[----:B-1----:R-:W-:-:S04]  /*00c0*/  VIADD R1, R1, 0xffffff00 ;  /* 0xffffff0001017836 */ /* 0x002fc80000000000 */
[----:B------:R-:W-:Y:S01]  /*00d0*/  S2UR UR15, SR_CTAID.X ;  /* 0x00000000000f79c3 */ /* 0x000fe20000002500 */
[----:B------:R-:W4:Y:S07]  /*00e0*/  @P2 LDG.E.64 R4, desc[UR18][R4.64] ;  /* 0x0000001204042981 */ /* 0x000f2e000c1e1b00 */
[----:B------:R-:W1:Y:S08]  /*00f0*/  S2UR UR27, SR_CTAID.Y ;  /* 0x00000000001b79c3 */ /* 0x000e700000002600 */
[----:B------:R-:W5:Y:S01]  /*0100*/  S2UR UR28, SR_CTAID.Z ;  /* 0x00000000001c79c3 */ /* 0x000f620000002700 */
[----:B--2---:R-:W2:Y:S01]  /*0110*/  @P2 LDG.E.64 R2, desc[UR18][R8.64] ;  /* 0x0000001208022981 */ /* 0x004ea2000c1e1b00 */
[----:B------:R-:W-:Y:S01]  /*0120*/  UISETP.NE.U32.AND UP2, UPT, UR6, URZ, UPT ;  /* 0x0000003f0600728c */ /* 0x000fe2000bf45070 */
[----:B------:R-:W-:-:S02]  /*0130*/  UMOV UR14, 0xffffffff ;  /* 0xffffffff000e7882 */ /* 0x000fc40000000000 */
[----:B------:R-:W-:Y:S01]  /*0140*/  ULDC.U8 UR6, c[0x0][0x3c2] ;  /* 0x0000f08000067ab9 */ /* 0x000fe20000000000 */
[----:B------:R-:W-:Y:S02]  /*0150*/  UISETP.NE.AND.EX UP2, UPT, UR7, URZ, UPT, UP2 ;  /* 0x0000003f0700728c */ /* 0x000fe4000bf45320 */
[----:B------:R-:W2:Y:S01]  /*0160*/  @P2 LDC R0, c[0x0][0x3b0] ;  /* 0x0000ec00ff002b82 */ /* 0x000ea20000000800 */
[----:B------:R-:W-:Y:S01]  /*0170*/  UISETP.NE.AND UP3, UPT, UR6, URZ, UPT ;  /* 0x0000003f0600728c */ /* 0x000fe2000bf65270 */
[----:B------:R-:W-:Y:S02]  /*0180*/  UMOV UR10, URZ ;  /* 0x0000003f000a7c82 */ /* 0x000fe40008000000 */
[----:B------:R-:W-:Y:S01]  /*0190*/  PLOP3.LUT P0, PT, PT, PT, UP2, 0x80, 0x0 ;  /* 0x000000000000781c */ /* 0x000fe20003f0f028 */
[----:B------:R-:W-:Y:S01]  /*01a0*/  ULDC.64 UR6, c[0x0][0x2f8] ;  /* 0x0000be0000067ab9 */ /* 0x000fe20000000a00 */
[----:B------:R-:W-:Y:S01]  /*01b0*/  UMOV UR11, 0xffffffff ;  /* 0xffffffff000b7882 */ /* 0x000fe20000000000 */
[----:B------:R-:W-:Y:S01]  /*01c0*/  ULDC.U8 UR13, c[0x0][0x388] ;  /* 0x0000e200000d7ab9 */ /* 0x000fe20000000000 */
[----:B-1----:R-:W-:-:S06]  /*01d0*/  UIMAD.WIDE UR8, UR27, 0x4, UR8 ;  /* 0x000000041b0878a5 */ /* 0x002fcc000f8e0208 */
[----:B------:R-:W-:Y:S01]  /*01e0*/  IMAD.U32 R14, RZ, RZ, UR8 ;  /* 0x00000008ff0e7e24 */ /* 0x000fe2000f8e00ff */
[----:B-----5:R-:W-:Y:S01]  /*01f0*/  ULOP3.LUT UR4, UR28, UR15, UR27, 0xfe, !UPT ;  /* 0x0000000f1c047292 */ /* 0x020fe2000f8efe1b */
[----:B------:R-:W-:-:S05]  /*0200*/  IMAD.U32 R15, RZ, RZ, UR9 ;  /* 0x00000009ff0f7e24 */ /* 0x000fca000f8e00ff */
[----:B---3--:R-:W-:Y:S01]  /*0210*/  LOP3.LUT P3, RZ, R122, UR4, RZ, 0xfc, !PT ;  /* 0x000000047aff7c12 */ /* 0x008fe2000f86fcff */
[----:B------:R-:W-:Y:S02]  /*0220*/  ULDC.64 UR4, c[0x0][0x300] ;  /* 0x0000c00000047ab9 */ /* 0x000fe40000000a00 */
[----:B------:R-:W-:-:S04]  /*0230*/  UISETP.NE.U32.AND UP1, UPT, UR4, URZ, UPT ;  /* 0x0000003f0400728c */ /* 0x000fc8000bf25070 */
[----:B------:R-:W-:-:S03]  /*0240*/  UISETP.NE.AND.EX UP1, UPT, UR5, URZ, UPT, UP1 ;  /* 0x0000003f0500728c */ /* 0x000fc6000bf25310 */
[----:B------:R-:W-:Y:S02]  /*0250*/  ULDC.64 UR4, c[0x0][0x2f8] ;  /* 0x0000be0000047ab9 */ /* 0x000fe40000000a00 */
[----:B------:R-:W-:Y:S01]  /*0260*/  UISETP.EQ.U32.AND UP0, UPT, UR4, URZ, UPT ;  /* 0x0000003f0400728c */ /* 0x000fe2000bf02070 */
[----:B------:R-:W1:Y:S03]  /*0270*/  @!P3 LDC.64 R10, c[0x0][0x3b8] ;  /* 0x0000ee00ff0abb82 */ /* 0x000e660000000a00 */
[----:B------:R-:W-:Y:S02]  /*0280*/  UISETP.EQ.OR.EX UP0, UPT, UR5, URZ, !UP3, UP0 ;  /* 0x0000003f0500728c */ /* 0x000fe4000df02700 */
[----:B------:R-:W-:Y:S02]  /*0290*/  @UP1 ULDC.64 UR8, c[0x0][0x300] ;  /* 0x0000c00000081ab9 */ /* 0x000fe40000000a00 */
[----:B------:R-:W-:-:S02]  /*02a0*/  @UP1 UIMAD.WIDE UR8, UR27, 0x4, UR8 ;  /* 0x000000041b0818a5 */ /* 0x000fc4000f8e0208 */
[----:B------:R-:W-:-:S04]  /*02b0*/  UIMAD.WIDE UR6, UR27, 0x4, UR6 ;  /* 0x000000041b0678a5 */ /* 0x000fc8000f8e0206 */
[----:B------:R-:W-:Y:S02]  /*02c0*/  IMAD.U32 R12, RZ, RZ, UR8 ;  /* 0x00000008ff0c7e24 */ /* 0x000fe4000f8e00ff */
[----:B------:R-:W-:Y:S01]  /*02d0*/  IMAD.U32 R13, RZ, RZ, UR9 ;  /* 0x00000009ff0d7e24 */ /* 0x000fe2000f8e00ff */
[----:B----4-:R-:W-:Y:S02]  /*02e0*/  @P2 R2UR UR30, R4 ;  /* 0x00000000041e22ca */ /* 0x010fe400000e0000 */
[----:B------:R-:W-:-:S11]  /*02f0*/  @P2 R2UR UR31, R5 ;  /* 0x00000000051f22ca */ /* 0x000fd600000e0000 */
[----:B------:R-:W-:Y:S02]  /*0300*/  IMAD.U32 R4, RZ, RZ, UR30 ;  /* 0x0000001eff047e24 */ /* 0x000fe4000f8e00ff */
[----:B------:R-:W-:Y:S01]  /*0310*/  IMAD.U32 R5, RZ, RZ, UR31 ;  /* 0x0000001fff057e24 */ /* 0x000fe2000f8e00ff */
[----:B--2---:R-:W-:-:S04]  /*0320*/  @P2 IADD3 R8, P1, R2, R0, RZ ;  /* 0x0000000002082210 */ /* 0x004fc80007f3e0ff */
[----:B-1----:R1:W-:Y:S01]  /*0330*/  @!P3 STG.E.64 desc[UR18][R10.64], R4 ;  /* 0x000000040a00b986 */ /* 0x0023e2000c101b12 */
[----:B------:R-:W-:Y:S01]  /*0340*/  @P2 IMAD.X R9, RZ, RZ, R3, P1 ;  /* 0x000000ffff092224 */ /* 0x000fe200008e0603 */
[----:B------:R-:W-:-:S04]  /*0350*/  PLOP3.LUT P1, PT, PT, PT, UP1, 0x80, 0x0 ;  /* 0x000000000000781c */ /* 0x000fc80003f2f018 */
[----:B------:R2:W-:Y:S04]  /*0360*/  @!P3 STG.E.64 desc[UR18][R10.64+0x8], R8 ;  /* 0x000008080a00b986 */ /* 0x0005e8000c101b12 */
[----:B------:R-:W3:Y:S04]  /*0370*/  @P0 LDG.E R6, desc[UR18][R14.64] ;  /* 0x000000120e060981 */ /* 0x000ee8000c1e1900 */
[----:B------:R4:W5:Y:S01]  /*0380*/  @P0 LDG.E R2, desc[UR18][R14.64+0x4] ;  /* 0x000004120e020981 */ /* 0x000962000c1e1900 */
[----:B------:R-:W-:-:S03]  /*0390*/  PLOP3.LUT P2, PT, PT, PT, UP0, 0x80, 0x0 ;  /* 0x000000000000781c */ /* 0x000fc60003f4f008 */
[----:B------:R-:W2:Y:S01]  /*03a0*/  @P1 LDG.E R3, desc[UR18][R12.64] ;  /* 0x000000120c031981 */ /* 0x000ea2000c1e1900 */
[----:B-1----:R-:W-:Y:S02]  /*03b0*/  IMAD.U32 R4, RZ, RZ, UR6 ;  /* 0x00000006ff047e24 */ /* 0x002fe4000f8e00ff */
[----:B------:R-:W-:-:S07]  /*03c0*/  IMAD.U32 R5, RZ, RZ, UR7 ;  /* 0x00000007ff057e24 */ /* 0x000fce000f8e00ff */
[----:B------:R-:W2:Y:S01]  /*03d0*/  @!P2 LDG.E R0, desc[UR18][R4.64] ;  /* 0x000000120400a981 */ /* 0x000ea2000c1e1900 */
[----:B----4-:R-:W-:-:S04]  /*03e0*/  SHF.R.S32.HI R15, RZ, 0x1f, R122 ;  /* 0x0000001fff0f7819 */ /* 0x010fc8000001147a */
[----:B------:R-:W-:Y:S02]  /*03f0*/  LEA.HI R123, R15, R122, RZ, 0x5 ;  /* 0x0000007a0f7b7211 */ /* 0x000fe400078f28ff */
[----:B---3--:R-:W-:Y:S02]  /*0400*/  @P0 R2UR UR14, R6 ;  /* 0x00000000060e02ca */ /* 0x008fe400000e0000 */
[----:B-----5:R-:W-:Y:S02]  /*0410*/  @P0 R2UR UR16, R2 ;  /* 0x00000000021002ca */ /* 0x020fe400000e0000 */
[----:B------:R-:W-:Y:S02]  /*0420*/  ISETP.NE.U32.AND P0, PT, RZ, UR4, PT ;  /* 0x00000004ff007c0c */ /* 0x000fe4000bf05070 */
[----:B--2---:R-:W-:Y:S02]  /*0430*/  @P1 R2UR UR10, R3 ;  /* 0x00000000030a12ca */ /* 0x004fe400000e0000 */
[----:B------:R-:W-:-:S02]  /*0440*/  ISETP.NE.AND.EX P0, PT, RZ, UR5, PT, P0 ;  /* 0x00000005ff007c0c */ /* 0x000fc4000bf05300 */
[----:B------:R-:W-:-:S05]  /*0450*/  LOP3.LUT R3, R123, 0xffffffe0, RZ, 0xc0, !PT ;  /* 0xffffffe07b037812 */ /* 0x000fca00078ec0ff */
[----:B------:R-:W-:Y:S01]  /*0460*/  @UP2 UIADD3 UR16, UR16, -UR14, URZ ;  /* 0x8000000e10102290 */ /* 0x000fe2000fffe03f */
[----:B------:R-:W-:-:S06]  /*0470*/  IMAD.IADD R3, R122, 0x1, -R3 ;  /* 0x000000017a037824 */ /* 0x000fcc00078e0a03 */
[----:B------:R-:W-:Y:S01]  /*0480*/  @!UP2 ULDC UR16, c[0x0][0x2c4] ;  /* 0x0000b1000010aab9 */ /* 0x000fe20000000800 */
[----:B------:R-:W-:Y:S01]  /*0490*/  @!P2 R2UR UR11, R0 ;  /* 0x00000000000ba2ca */ /* 0x000fe200000e0000 */
[----:B------:R-:W-:-:S14]  /*04a0*/  @!P0 BRA `(.L_x_1755) ;  /* 0x00000000001c8947 */ /* 0x000fdc0003800000 */
[----:B------:R-:W-:-:S13]  /*04b0*/  PLOP3.LUT P0, PT, PT, PT, UP3, 0x80, 0x0 ;  /* 0x000000000000781c */ /* 0x000fda0003f0f038 */
[----:B------:R-:W2:Y:S04]  /*04c0*/  @P0 LDG.E R0, desc[UR18][R4.64+0x4] ;  /* 0x0000041204000981 */ /* 0x000ea8000c1e1900 */
[----:B------:R-:W3:Y:S01]  /*04d0*/  @!P0 LDG.E R2, desc[UR18][R4.64] ;  /* 0x0000001204028981 */ /* 0x000ee2000c1e1900 */
[----:B--2---:R-:W-:-:S13]  /*04e0*/  @P0 R2UR UR6, R0 ;  /* 0x00000000000602ca */ /* 0x004fda00000e0000 */
[----:B------:R-:W-:-:S07]  /*04f0*/  @UP3 UIADD3 UR6, UR6, -UR11, URZ ;  /* 0x8000000b06063290 */ /* 0x000fce000fffe03f */
[----:B---3--:R-:W-:Y:S01]  /*0500*/  @!P0 R2UR UR6, R2 ;  /* 0x00000000020682ca */ /* 0x008fe200000e0000 */
[----:B------:R-:W-:-:S14]  /*0510*/  BRA `(.L_x_1756) ;  /* 0x0000000000047947 */ /* 0x000fdc0003800000 */
.L_x_1755:
[----:B------:R-:W-:-:S05]  /*0520*/  ULDC UR6, c[0x0][0x2c8] ;  /* 0x0000b20000067ab9 */ /* 0x000fca0000000800 */
.L_x_1756:
        /* <DEDUP_REMOVED lines=27> */
[----:B------:R-:W-:Y:S01]  /*06e0*/  LEA.HI R18, R15, R122, RZ, 0x3 ;  /* 0x0000007a0f127211 */ /* 0x000fe200078f18ff */
[----:B------:R-:W-:Y:S01]  /*06f0*/  ULDC UR23, c[0x0][0x270] ;  /* 0x00009c0000177ab9 */ /* 0x000fe20000000800 */
[----:B------:R-:W-:Y:S02]  /*0700*/  UISETP.NE.AND UP0, UPT, UR11, -0x1, UPT ;  /* 0xffffffff0b00788c */ /* 0x000fe4000bf05270 */
[----:B------:R-:W-:Y:S01]  /*0710*/  UIMAD UR23, UR27, UR23, UR28 ;  /* 0x000000171b1772a4 */ /* 0x000fe2000f8e021c */
[----:B------:R-:W-:Y:S01]  /*0720*/  ULDC UR20, c[0x0][0x2d4] ;  /* 0x0000b50000147ab9 */ /* 0x000fe20000000800 */
[----:B------:R-:W-:Y:S02]  /*0730*/  ULDC UR17, c[0x0][0x2d8] ;  /* 0x0000b60000117ab9 */ /* 0x000fe40000000800 */
[----:B------:R-:W-:-:S02]  /*0740*/  UIMAD UR20, UR23, UR20, UR21 ;  /* 0x00000014171472a4 */ /* 0x000fc4000f8e0215 */
[----:B------:R-:W-:Y:S01]  /*0750*/  @!UP1 USHF.R.S32.HI UR8, URZ, 0x1f, UR27 ;  /* 0x0000001f3f089899 */ /* 0x000fe2000801141b */
[----:B------:R-:W-:Y:S01]  /*0760*/  @UP1 ULDC.64 UR6, c[0x0][0x240] ;  /* 0x0000900000061ab9 */ /* 0x000fe20000000a00 */
[----:B------:R-:W-:Y:S01]  /*0770*/  @!UP1 ULDC.64 UR4, c[0x0][0x228] ;  /* 0x00008a0000049ab9 */ /* 0x000fe20000000a00 */
[----:B------:R-:W-:Y:S02]  /*0780*/  @UP1 UIMAD.WIDE.U32 UR32, UR14, UR6, URZ ;  /* 0x000000060e2012a5 */ /* 0x000fe4000f8e003f */
[----:B------:R-:W-:Y:S02]  /*0790*/  @!UP1 UIMAD UR8, UR8, UR4, URZ ;  /* 0x00000004080892a4 */ /* 0x000fe4000f8e023f */
[----:B------:R-:W-:Y:S02]  /*07a0*/  @UP1 UIMAD UR29, UR14, UR7, UR33 ;  /* 0x000000070e1d12a4 */ /* 0x000fe4000f8e0221 */
[----:B------:R-:W-:Y:S01]  /*07b0*/  @!UP1 UIMAD.WIDE.U32 UR6, UR27, UR4, URZ ;  /* 0x000000041b0692a5 */ /* 0x000fe2000f8e003f */
[----:B-1----:R-:W-:Y:S01]  /*07c0*/  IABS R6, R0 ;  /* 0x0000000000067213 */ /* 0x002fe20000000000 */
[----:B------:R-:W-:-:S02]  /*07d0*/  @!UP1 UIMAD UR4, UR27, UR5, UR8 ;  /* 0x000000051b0492a4 */ /* 0x000fc4000f8e0208 */
[----:B------:R-:W-:Y:S01]  /*07e0*/  USHF.L.U32 UR8, UR23, 0x5, URZ ;  /* 0x0000000517087899 */ /* 0x000fe2000800063f */
[----:B------:R-:W1:Y:S01]  /*07f0*/  I2F.RP R5, R6 ;  /* 0x0000000600057306 */ /* 0x000e620000209400 */
[----:B------:R-:W-:Y:S02]  /*0800*/  USHF.R.S32.HI UR25, URZ, 0x1f, UR28 ;  /* 0x0000001f3f197899 */ /* 0x000fe4000801141c */
[----:B------:R-:W-:Y:S02]  /*0810*/  USHF.R.S32.HI UR5, URZ, 0x1f, UR8 ;  /* 0x0000001f3f057899 */ /* 0x000fe40008011408 */
[----:B------:R-:W-:Y:S01]  /*0820*/  IADD3 R136, P1, P0, R8, UR8, R3 ;  /* 0x0000000808887c10 */ /* 0x000fe2000f83e003 */
[----:B------:R-:W-:Y:S01]  /*0830*/  @UP0 ULDC.64 UR8, c[0x0][0x248] ;  /* 0x0000920000080ab9 */ /* 0x000fe20000000a00 */
[----:B--2---:R-:W-:Y:S01]  /*0840*/  IABS R4, R4 ;  /* 0x0000000400047213 */ /* 0x004fe20000000000 */
[----:B------:R-:W-:Y:S02]  /*0850*/  UIADD3 UR12, -UR21, UR16, URZ ;  /* 0x00000010150c7290 */ /* 0x000fe4000fffe13f */
[----:B------:R-:W-:-:S02]  /*0860*/  UIMAD UR20, UR20, UR17, URZ ;  /* 0x00000011141472a4 */ /* 0x000fc4000f8e023f */
        /* <DEDUP_REMOVED lines=9> */
[----:B------:R-:W-:-:S04]  /*0900*/  SHF.R.S32.HI R2, RZ, 0x1f, R3 ;  /* 0x0000001fff027819 */ /* 0x000fc80000011403 */
[----:B------:R-:W-:Y:S01]  /*0910*/  IADD3.X R2, R9, UR5, R2, P1, P0 ;  /* 0x0000000509027c10 */ /* 0x000fe20008fe0402 */
[----:B------:R-:W-:Y:S01]  /*0920*/  @UP0 UIADD3 UR5, UR10, UR11, URZ ;  /* 0x0000000b0a050290 */ /* 0x000fe2000fffe03f */
[----:B------:R-:W-:Y:S01]  /*0930*/  PLOP3.LUT P0, PT, PT, PT, UP0, 0x80, 0x0 ;  /* 0x000000000000781c */ /* 0x000fe20003f0f008 */
[----:B------:R-:W-:Y:S01]  /*0940*/  IMAD.HI.U32 R5, R5, R4, RZ ;  /* 0x0000000405057227 */ /* 0x000fe200078e00ff */
[----:B------:R-:W-:Y:S01]  /*0950*/  LOP3.LUT R9, R18, 0xfffffff8, RZ, 0xc0, !PT ;  /* 0xfffffff812097812 */ /* 0x000fe200078ec0ff */
[----:B------:R-:W-:Y:S01]  /*0960*/  @UP0 UIMAD.WIDE.U32 UR34, UR5, UR8, URZ ;  /* 0x00000008052202a5 */ /* 0x000fe2000f8e003f */
[----:B------:R-:W-:Y:S01]  /*0970*/  SHF.R.S32.HI R18, RZ, 0x3, R18 ;  /* 0x00000003ff127819 */ /* 0x000fe20000011412 */
[----:B------:R-:W-:Y:S01]  /*0980*/  @UP0 UIMAD UR5, UR5, UR9, URZ ;  /* 0x00000009050502a4 */ /* 0x000fe2000f8e023f */
[----:B------:R-:W-:Y:S01]  /*0990*/  IADD3 R7, -R5, RZ, RZ ;  /* 0x000000ff05077210 */ /* 0x000fe20007ffe1ff */
[----:B------:R-:W-:Y:S01]  /*09a0*/  IMAD.IADD R12, R122, 0x1, -R9 ;  /* 0x000000017a0c7824 */ /* 0x000fe200078e0a09 */
[----:B------:R-:W-:Y:S01]  /*09b0*/  SHF.L.U32 R11, R18, 0x6, RZ ;  /* 0x00000006120b7819 */ /* 0x000fe200000006ff */
[----:B------:R-:W-:Y:S01]  /*09c0*/  @UP0 UIADD3 UR5, UR35, UR5, URZ ;  /* 0x0000000523050290 */ /* 0x000fe2000fffe03f */
[----:B------:R-:W-:Y:S01]  /*09d0*/  @UP0 UMOV UR24, UR34 ;  /* 0x0000002200180c82 */ /* 0x000fe20008000000 */
[----:B------:R-:W-:-:S02]  /*09e0*/  IMAD R7, R6, R7, R4 ;  /* 0x0000000706077224 */ /* 0x000fc400078e0204 */
[----:B------:R-:W-:Y:S08]  /*09f0*/  @P0 BRA `(.L_x_1758) ;  /* 0x0000000000340947 */ /* 0x000ff00003800000 */
        /* <DEDUP_REMOVED lines=13> */
.L_x_1758:
[----:B------:R-:W-:Y:S01]  /*0ad0*/  @UP0 UIADD3 UR11, UR10, UR11, URZ ;  /* 0x0000000b0a0b0290 */ /* 0x000fe2000fffe03f */
[----:B------:R-:W-:Y:S01]  /*0ae0*/  LOP3.LUT R11, R11, 0x1c0, RZ, 0xc0, !PT ;  /* 0x000001c00b0b7812 */ /* 0x000fe200078ec0ff */
[----:B------:R-:W-:Y:S01]  /*0af0*/  @UP0 ULDC.64 UR6, c[0x0][0x250] ;  /* 0x0000940000060ab9 */ /* 0x000fe20000000a00 */
[----:B------:R-:W-:Y:S01]  /*0b00*/  IMAD.SHL.U32 R134, R12, 0x8, RZ ;  /* 0x000000080c867824 */ /* 0x000fe200078e00ff */
[----:B------:R-:W-:Y:S01]  /*0b10*/  @UP0 UIMAD.WIDE.U32 UR34, UR11, UR6, URZ ;  /* 0x000000060b2202a5 */ /* 0x000fe2000f8e003f */
[----:B------:R-:W-:Y:S01]  /*0b20*/  SHF.R.U32.HI R8, RZ, 0x3, R11 ;  /* 0x00000003ff087819 */ /* 0x000fe2000001160b */
[----:B------:R-:W-:Y:S01]  /*0b30*/  @UP0 UIMAD UR11, UR11, UR7, URZ ;  /* 0x000000070b0b02a4 */ /* 0x000fe2000f8e023f */
[C---:B------:R-:W-:Y:S01]  /*0b40*/  VIADD R9, R18.reuse, 0x40 ;  /* 0x0000004012097836 */ /* 0x040fe20000000000 */
[----:B------:R-:W-:Y:S01]  /*0b50*/  LOP3.LUT R11, R11, 0x38, R134, 0xf8, !PT ;  /* 0x000000380b0b7812 */ /* 0x000fe200078ef886 */
[----:B------:R-:W-:Y:S01]  /*0b60*/  VIADD R4, R18, 0x50 ;  /* 0x0000005012047836 */ /* 0x000fe20000000000 */
        /* <DEDUP_REMOVED lines=16> */
.L_x_1759:
[----:B------:R-:W1:Y:S01]  /*0c70*/  S2UR UR4, SR_CgaCtaId ;  /* 0x00000000000479c3 */ /* 0x000e620000008800 */
[----:B------:R-:W-:Y:S01]  /*0c80*/  ISETP.GE.AND P3, PT, R9, UR12, PT ;  /* 0x0000000c09007c0c */ /* 0x000fe2000bf66270 */
[----:B------:R-:W-:Y:S01]  /*0c90*/  ULDC.64 UR10, c[0x0][0x258] ;  /* 0x00009600000a7ab9 */ /* 0x000fe20000000a00 */
[----:B------:R-:W-:Y:S01]  /*0ca0*/  LEA.HI R9, R15, R122, RZ, 0x6 ;  /* 0x0000007a0f097211 */ /* 0x000fe200078f30ff */
[----:B------:R-:W-:Y:S01]  /*0cb0*/  IMAD.U32 R16, RZ, RZ, UR10 ;  /* 0x0000000aff107e24 */ /* 0x000fe2000f8e00ff */
[----:B------:R-:W-:Y:S01]  /*0cc0*/  SHF.R.S32.HI R135, RZ, 0x1f, R134 ;  /* 0x0000001fff877819 */ /* 0x000fe20000011486 */
[----:B------:R-:W-:Y:S01]  /*0cd0*/  UIMAD UR10, UR25, UR10, URZ ;  /* 0x0000000a190a72a4 */ /* 0x000fe2000f8e023f */
[----:B------:R-:W-:Y:S01]  /*0ce0*/  IADD3 R10, P0, R134, UR32, RZ ;  /* 0x00000020860a7c10 */ /* 0x000fe2000ff1e0ff */
[----:B------:R-:W-:Y:S01]  /*0cf0*/  IMAD.SHL.U32 R9, R9, 0x8, RZ ;  /* 0x0000000809097824 */ /* 0x000fe200078e00ff */
[----:B------:R-:W-:Y:S01]  /*0d00*/  ISETP.GE.AND P2, PT, R4, UR12, PT ;  /* 0x0000000c04007c0c */ /* 0x000fe2000bf46270 */
[----:B------:R-:W-:Y:S01]  /*0d10*/  VIADD R4, R18, 0x60 ;  /* 0x0000006012047836 */ /* 0x000fe20000000000 */
[----:B------:R-:W-:Y:S01]  /*0d20*/  LOP3.LUT R8, R11, R8, RZ, 0x3c, !PT ;  /* 0x000000080b087212 */ /* 0x000fe200078e3cff */
[----:B------:R-:W-:Y:S01]  /*0d30*/  UIMAD UR10, UR28, UR11, UR10 ;  /* 0x0000000b1c0a72a4 */ /* 0x000fe2000f8e020a */
[----:B------:R-:W-:Y:S01]  /*0d40*/  IADD3.X R11, R135, UR29, RZ, P0, !PT ;  /* 0x0000001d870b7c10 */ /* 0x000fe200087fe4ff */
[----:B------:R-:W-:Y:S01]  /*0d50*/  UMOV UR29, 0x400 ;  /* 0x00000400001d7882 */ /* 0x000fe20000000000 */
[----:B------:R-:W-:Y:S01]  /*0d60*/  ISETP.GE.AND P1, PT, R4, UR12, PT ;  /* 0x0000000c04007c0c */ /* 0x000fe2000bf26270 */
[----:B------:R-:W-:Y:S01]  /*0d70*/  IMAD.U32 R23, RZ, RZ, UR15 ;  /* 0x0000000fff177e24 */ /* 0x000fe2000f8e00ff */
[----:B------:R-:W-:Y:S01]  /*0d80*/  LOP3.LUT R4, R8, 0xfffffe00, R9, 0xf8, !PT ;  /* 0xfffffe0008047812 */ /* 0x000fe200078ef809 */
[----:B------:R-:W-:Y:S01]  /*0d90*/  IMAD.WIDE.U32 R16, R16, UR28, R10 ;  /* 0x0000001c10107c25 */ /* 0x000fe2000f8e000a */
[----:B------:R-:W-:Y:S01]  /*0da0*/  ISETP.GT.U32.AND P5, PT, R6, R7, PT ;  /* 0x000000070600720c */ /* 0x000fe20003fa4070 */
[----:B------:R-:W-:Y:S01]  /*0db0*/  BSSY B0, `(.L_x_1760) ;  /* 0x0000020000007945 */ /* 0x000fe20003800000 */
[C---:B------:R-:W-:Y:S01]  /*0dc0*/  ISETP.GE.AND P0, PT, R18.reuse, UR12, PT ;  /* 0x0000000c12007c0c */ /* 0x040fe2000bf06270 */
[----:B------:R-:W-:Y:S01]  /*0dd0*/  VIADD R11, R18, 0x10 ;  /* 0x00000010120b7836 */ /* 0x000fe20000000000 */
[----:B------:R-:W-:Y:S01]  /*0de0*/  SHF.R.S32.HI R19, RZ, 0x1f, R18 ;  /* 0x0000001fff137819 */ /* 0x000fe20000011412 */
[----:B-1----:R-:W-:Y:S01]  /*0df0*/  ULEA UR4, UR4, UR29, 0x18 ;  /* 0x0000001d04047291 */ /* 0x002fe2000f8ec03f */
[----:B------:R-:W-:Y:S01]  /*0e00*/  VIADD R21, R17, UR10 ;  /* 0x0000000a11157c36 */ /* 0x000fe20008000000 */
[----:B------:R-:W-:-:S02]  /*0e10*/  LOP3.LUT R10, R0, UR28, RZ, 0x3c, !PT ;  /* 0x0000001c000a7c12 */ /* 0x000fc4000f8e3cff */
[----:B------:R-:W-:Y:S01]  /*0e20*/  ISETP.GE.AND P4, PT, R11, UR12, PT ;  /* 0x0000000c0b007c0c */ /* 0x000fe2000bf86270 */
[----:B------:R-:W-:Y:S01]  /*0e30*/  IMAD.WIDE R22, R23, 0x80, R18 ;  /* 0x0000008017167825 */ /* 0x000fe200078e0212 */
[----:B------:R-:W-:-:S03]  /*0e40*/  LEA R124, R4, UR4, 0x1 ;  /* 0x00000004047c7c11 */ /* 0x000fc6000f8e08ff */
[----:B------:R-:W-:Y:S02]  /*0e50*/  @!P5 IMAD.IADD R7, R7, 0x1, -R6 ;  /* 0x000000010707d824 */ /* 0x000fe400078e0a06 */
[----:B------:R1:W-:Y:S03]  /*0e60*/  STL [R1+0x54], R124 ;  /* 0x0000547c01007387 */ /* 0x0003e60000100800 */
[----:B------:R-:W-:Y:S01]  /*0e70*/  ISETP.GE.U32.AND P6, PT, R7, R6, PT ;  /* 0x000000060700720c */ /* 0x000fe20003fc6070 */
[----:B------:R-:W-:Y:S01]  /*0e80*/  VIADD R7, R18, 0x20 ;  /* 0x0000002012077836 */ /* 0x000fe20000000000 */
[----:B------:R-:W-:Y:S11]  /*0e90*/  @P0 BRA `(.L_x_1761) ;  /* 0x0000000000440947 */ /* 0x000ff60003800000 */
        /* <DEDUP_REMOVED lines=17> */
.L_x_1761:
[----:B------:R-:W-:Y:S05]  /*0fb0*/  BSYNC B0 ;  /* 0x0000000000007941 */ /* 0x000fea0003800000 */
.L_x_1760:
[----:B------:R-:W-:Y:S01]  /*0fc0*/  BSSY B0, `(.L_x_1762) ;  /* 0x0000018000007945 */ /* 0x000fe20003800000 */
[----:B------:R-:W-:Y:S02]  /*0fd0*/  ISETP.GE.AND P0, PT, R7, UR12, PT ;  /* 0x0000000c07007c0c */ /* 0x000fe4000bf06270 */
[----:B---3--:R-:W-:Y:S01]  /*0fe0*/  IADD3 R8, R18, 0x30, RZ ;  /* 0x0000003012087810 */ /* 0x008fe20007ffe0ff */
        /* <DEDUP_REMOVED lines=21> */
.L_x_1763:
[----:B------:R-:W-:Y:S05]  /*1140*/  BSYNC B0 ;  /* 0x0000000000007941 */ /* 0x000fea0003800000 */
.L_x_1762:
[----:B------:R-:W-:Y:S01]  /*1150*/  LEA.HI R15, R15, R122, RZ, 0x4 ;  /* 0x0000007a0f0f7211 */ /* 0x000fe200078f20ff */
[----:B------:R-:W-:Y:S01]  /*1160*/  BSSY B0, `(.L_x_1764) ;  /* 0x0000019000007945 */ /* 0x000fe20003800000 */
[----:B------:R-:W-:Y:S01]  /*1170*/  ISETP.GE.AND P4, PT, R8, UR12, PT ;  /* 0x0000000c08007c0c */ /* 0x000fe2000bf86270 */
[----:B------:R-:W-:Y:S01]  /*1180*/  VIADD R6, R18, 0x70 ;  /* 0x0000007012067836 */ /* 0x000fe20000000000 */
        /* <DEDUP_REMOVED lines=18> */
[----:B------:R-:W-:Y:S01]  /*12b0*/  @!PT LDS RZ, [RZ] ;  /* 0x00000000fffff984 */ /* 0x000fe20000000800 */
[----:B------:R-:W-:Y:S01]  /*12c0*/  @!PT LDS RZ, [RZ] ;  /* 0x00000000fffff984 */ /* 0x000fe20000000800 */
[----:B------:R-:W-:Y:S01]  /*12d0*/  @!PT LDS RZ, [RZ] ;  /* 0x00000000fffff984 */ /* 0x000fe20000000800 */
[----:B------:R4:W-:Y:S02]  /*12e0*/  LDGSTS.E.BYPASS.LTC128B.128 [R124+0x1000], desc[UR18][R26.64] ;  /* 0x010000001a7c7fae */ /* 0x0009e4000b901d52 */
.L_x_1765:
[----:B------:R-:W-:Y:S05]  /*12f0*/  BSYNC B0 ;  /* 0x0000000000007941 */ /* 0x000fea0003800000 */
.L_x_1764:
        /* <DEDUP_REMOVED lines=22> */
.L_x_1767:
[----:B------:R-:W-:Y:S05]  /*1460*/  BSYNC B0 ;  /* 0x0000000000007941 */ /* 0x000fea0003800000 */
.L_x_1766:
        /* <DEDUP_REMOVED lines=22> */
.L_x_1769:
[----:B------:R-:W-:Y:S05]  /*15d0*/  BSYNC B0 ;  /* 0x0000000000007941 */ /* 0x000fea0003800000 */
.L_x_1768:
        /* <DEDUP_REMOVED lines=22> */
.L_x_1771:
[----:B------:R-:W-:Y:S05]  /*1740*/  BSYNC B0 ;  /* 0x0000000000007941 */ /* 0x000fea0003800000 */
.L_x_1770:
        /* <DEDUP_REMOVED lines=22> */
.L_x_1773:
[----:B------:R-:W-:Y:S05]  /*18b0*/  BSYNC B0 ;  /* 0x0000000000007941 */ /* 0x000fea0003800000 */
.L_x_1772:
[----:B------:R-:W-:Y:S01]  /*18c0*/  UIADD3 UR11, UR22, 0x3f, URZ ;  /* 0x0000003f160b7890 */ /* 0x000fe2000fffe03f */
[----:B------:R-:W-:Y:S01]  /*18d0*/  ISETP.GE.AND P0, PT, R6, UR12, PT ;  /* 0x0000000c06007c0c */ /* 0x000fe2000bf06270 */
[----:B------:R-:W-:Y:S01]  /*18e0*/  IMAD.IADD R14, R122, 0x1, -R13 ;  /* 0x000000017a0e7824 */ /* 0x000fe200078e0a0d */
[----:B------:R-:W-:Y:S01]  /*18f0*/  BSSY B0, `(.L_x_1774) ;  /* 0x000001e000007945 */ /* 0x000fe20003800000 */
[----:B------:R-:W-:Y:S01]  /*1900*/  USHF.R.S32.HI UR10, URZ, 0x1f, UR11 ;  /* 0x0000001f3f0a7899 */ /* 0x000fe2000801140b */
[----:B------:R-:W-:Y:S01]  /*1910*/  @!P5 VIADD R5, R5, 0x1 ;  /* 0x000000010505d836 */ /* 0x000fe20000000000 */
[----:B------:R-:W-:Y:S02]  /*1920*/  ISETP.GE.AND P1, PT, R10, RZ, PT ;  /* 0x000000ff0a00720c */ /* 0x000fe40003f26270 */
[----:B------:R-:W-:Y:S01]  /*1930*/  ULEA.HI UR10, UR10, UR11, URZ, 0x6 ;  /* 0x0000000b0a0a7291 */ /* 0x000fe2000f8f303f */
[----:B------:R-:W-:Y:S01]  /*1940*/  SHF.R.S32.HI R13, RZ, 0x1f, R14 ;  /* 0x0000001fff0d7819 */ /* 0x000fe2000001140e */
[----:B------:R-:W-:Y:S01]  /*1950*/  @P6 VIADD R5, R5, 0x1 ;  /* 0x0000000105056836 */ /* 0x000fe20000000000 */
[----:B------:R-:W-:Y:S01]  /*1960*/  ISETP.NE.AND P2, PT, R0, RZ, PT ;  /* 0x000000ff0000720c */ /* 0x000fe20003f45270 */
[----:B------:R-:W-:Y:S01]  /*1970*/  USHF.R.S32.HI UR29, URZ, 0x6, UR10 ;  /* 0x000000063f1d7899 */ /* 0x000fe2000801140a */
[----:B------:R-:W-:Y:S01]  /*1980*/  LEA.HI R13, R13, R14, RZ, 0x3 ;  /* 0x0000000e0d0d7211 */ /* 0x000fe200078f18ff */
[----:B------:R-:W-:Y:S10]  /*1990*/  @P0 BRA `(.L_x_1775) ;  /* 0x00000000004c0947 */ /* 0x000ff40003800000 */
        /* <DEDUP_REMOVED lines=19> */
.L_x_1775:
[----:B------:R-:W-:Y:S05]  /*1ad0*/  BSYNC B0 ;  /* 0x0000000000007941 */ /* 0x000fea0003800000 */
.L_x_1774:
[----:B------:R-:W-:Y:S01]  /*1ae0*/  LOP3.LUT R17, R13, 0xfffffff8, RZ, 0xc0, !PT ;  /* 0xfffffff80d117812 */ /* 0x000fe200078ec0ff */
[----:B------:R-:W-:Y:S01]  /*1af0*/  IMAD R9, R19, UR8, RZ ;  /* 0x0000000813097c24 */ /* 0x000fe2000f8e02ff */
[----:B------:R-:W-:Y:S01]  /*1b00*/  ULDC.64 UR10, c[0x0][0x260] ;  /* 0x00009800000a7ab9 */ /* 0x000fe20000000a00 */
[C---:B-1----:R-:W-:Y:S01]  /*1b10*/  IMAD.WIDE.U32 R20, R18.reuse, UR8, R134 ;  /* 0x0000000812147c25 */ /* 0x042fe2000f8e0086 */
[----:B------:R-:W-:Y:S01]  /*1b20*/  USHF.L.U64.HI UR34, UR8, 0x6, UR9 ;  /* 0x0000000608227899 */ /* 0x000fe20008010209 */
[----:B------:R-:W-:Y:S02]  /*1b30*/  BSSY B0, `(.L_x_1776) ;  /* 0x0000038000007945 */ /* 0x000fe40003800000 */
[----:B------:R-:W-:Y:S01]  /*1b40*/  @!P1 IMAD.MOV R5, RZ, RZ, -R5 ;  /* 0x000000ffff059224 */ /* 0x000fe200078e0a05 */
[----:B------:R-:W-:Y:S01]  /*1b50*/  @!P2 LOP3.LUT R5, RZ, R0, RZ, 0x33, !PT ;  /* 0x00000000ff05a212 */ /* 0x000fe200078e33ff */
[----:B------:R-:W-:Y:S01]  /*1b60*/  IMAD R4, R18, UR9, R9 ;  /* 0x0000000912047c24 */ /* 0x000fe2000f8e0209 */
[----:B------:R-:W-:Y:S01]  /*1b70*/  IADD3 R20, P0, R20, UR24, RZ ;  /* 0x0000001814147c10 */ /* 0x000fe2000ff1e0ff */
[----:B------:R-:W-:Y:S01]  /*1b80*/  IMAD.IADD R14, R14, 0x1, -R17 ;  /* 0x000000010e0e7824 */ /* 0x000fe200078e0a11 */
[----:B------:R-:W-:Y:S01]  /*1b90*/  SHF.R.S32.HI R10, RZ, 0x1f, R5 ;  /* 0x0000001fff0a7819 */ /* 0x000fe20000011405 */
[----:B------:R-:W-:Y:S01]  /*1ba0*/  IMAD.WIDE.U32 R16, R18, UR6, R134 ;  /* 0x0000000612107c25 */ /* 0x000fe2000f8e0086 */
[----:B------:R-:W-:Y:S01]  /*1bb0*/  IADD3.X R21, R21, UR5, R4, P0, !PT ;  /* 0x0000000515157c10 */ /* 0x000fe200087fe404 */
[----:B------:R-:W-:-:S02]  /*1bc0*/  UIADD3 UR24, UR29, -0x1, URZ ;  /* 0xffffffff1d187890 */ /* 0x000fc4000fffe03f */
[----:B------:R-:W-:Y:S01]  /*1bd0*/  IMAD R9, R19, UR6, RZ ;  /* 0x0000000613097c24 */ /* 0x000fe2000f8e02ff */
[----:B------:R-:W-:Y:S01]  /*1be0*/  IADD3 R16, P0, R16, UR26, RZ ;  /* 0x0000001a10107c10 */ /* 0x000fe2000ff1e0ff */
[----:B------:R-:W-:Y:S01]  /*1bf0*/  IMAD R4, R10, UR10, RZ ;  /* 0x0000000a0a047c24 */ /* 0x000fe2000f8e02ff */
[----:B------:R-:W-:Y:S01]  /*1c00*/  USHF.L.U32 UR26, UR8, 0x6, URZ ;  /* 0x00000006081a7899 */ /* 0x000fe2000800063f */
[----:B------:R-:W-:Y:S01]  /*1c10*/  IMAD R0, R18, UR7, R9 ;  /* 0x0000000712007c24 */ /* 0x000fe2000f8e0209 */
[----:B------:R-:W-:Y:S01]  /*1c20*/  R2P PR, R14, 0x6 ;  /* 0x000000060e007804 */ /* 0x000fe20000000000 */
[----:B------:R-:W-:Y:S01]  /*1c30*/  IMAD.WIDE.U32 R24, R5, UR10, R20 ;  /* 0x0000000a05187c25 */ /* 0x000fe2000f8e0014 */
[----:B------:R-:W-:Y:S02]  /*1c40*/  USHF.R.S32.HI UR5, URZ, 0x1f, UR24 ;  /* 0x0000001f3f057899 */ /* 0x000fe40008011418 */
[----:B------:R-:W-:Y:S01]  /*1c50*/  IADD3.X R17, R17, UR23, R0, P0, !PT ;  /* 0x0000001711117c10 */ /* 0x000fe200087fe400 */
[----:B------:R-:W-:Y:S01]  /*1c60*/  IMAD R9, R5, UR11, R4 ;  /* 0x0000000b05097c24 */ /* 0x000fe2000f8e0204 */
[----:B------:R-:W-:Y:S01]  /*1c70*/  ULDC.64 UR10, c[0x0][0x268] ;  /* 0x00009a00000a7ab9 */ /* 0x000fe20000000a00 */
[----:B------:R-:W-:Y:S01]  /*1c80*/  MOV R126, R24 ;  /* 0x00000018007e7202 */ /* 0x000fe20000000f00 */
[----:B------:R-:W-:Y:S01]  /*1c90*/  USHF.L.U32 UR23, UR24, 0x6, URZ ;  /* 0x0000000618177899 */ /* 0x000fe2000800063f */
[----:B------:R-:W-:Y:S01]  /*1ca0*/  IMAD.IADD R127, R25, 0x1, R9 ;  /* 0x00000001197f7824 */ /* 0x000fe200078e0209 */
[----:B------:R1:W-:Y:S01]  /*1cb0*/  STL.64 [R1+0x60], R24 ;  /* 0x0000601801007387 */ /* 0x0003e20000100a00 */
[----:B----4-:R-:W-:Y:S01]  /*1cc0*/  IMAD.WIDE.U32 R26, R5, UR10, R16 ;  /* 0x0000000a051a7c25 */ /* 0x010fe2000f8e0010 */
[----:B------:R-:W-:Y:S01]  /*1cd0*/  UIADD3 UR35, -UR23, UR22, URZ ;  /* 0x0000001617237290 */ /* 0x000fe2000fffe13f */
[----:B------:R-:W-:Y:S01]  /*1ce0*/  MOV R6, UR26 ;  /* 0x0000001a00067c02 */ /* 0x000fe20008000f00 */
[----:B------:R1:W-:Y:S01]  /*1cf0*/  STL.64 [R1+0x68], R126 ;  /* 0x0000687e01007387 */ /* 0x0003e20000100a00 */
[----:B------:R-:W-:Y:S01]  /*1d00*/  UIMAD UR32, UR34, UR24, URZ ;  /* 0x00000018222072a4 */ /* 0x000fe2000f8e023f */
[----:B------:R-:W-:Y:S01]  /*1d10*/  IMAD R10, R10, UR10, RZ ;  /* 0x0000000a0a0a7c24 */ /* 0x000fe2000f8e02ff */
[----:B------:R-:W-:Y:S01]  /*1d20*/  MOV R4, 0x10 ;  /* 0x0000001000047802 */ /* 0x000fe20000000f00 */
[----:B------:R1:W-:Y:S01]  /*1d30*/  STL.64 [R1+0x58], R26 ;  /* 0x0000581a01007387 */ /* 0x0003e20000100a00 */
[----:B------:R-:W-:Y:S01]  /*1d40*/  ISETP.GE.AND P5, PT, R18, UR35, PT ;  /* 0x0000002312007c0c */ /* 0x000fe2000bfa6270 */
[----:B------:R-:W-:Y:S01]  /*1d50*/  UIMAD UR32, UR5, UR26, UR32 ;  /* 0x0000001a052072a4 */ /* 0x000fe2000f8e0220 */
[----:B------:R-:W-:Y:S01]  /*1d60*/  IMAD.WIDE.U32 R20, R6, UR24, R126 ;  /* 0x0000001806147c25 */ /* 0x000fe2000f8e007e */
[----:B------:R-:W-:-:S02]  /*1d70*/  ISETP.GE.AND P4, PT, R11, UR35, PT ;  /* 0x000000230b007c0c */ /* 0x000fc4000bf86270 */
[----:B------:R-:W-:Y:S01]  /*1d80*/  ISETP.GE.AND P3, PT, R7, UR35, PT ;  /* 0x0000002307007c0c */ /* 0x000fe2000bf66270 */
[----:B------:R-:W-:Y:S01]  /*1d90*/  IMAD.MOV.U32 R0, RZ, RZ, 0x20 ;  /* 0x00000020ff007424 */ /* 0x000fe200078e00ff */
[----:B------:R-:W-:Y:S01]  /*1da0*/  IADD3 R23, R21, UR32, RZ ;  /* 0x0000002015177c10 */ /* 0x000fe2000fffe0ff */
[----:B------:R-:W-:Y:S01]  /*1db0*/  IMAD R9, R5, UR11, R10 ;  /* 0x0000000b05097c24 */ /* 0x000fe2000f8e020a */
[----:B------:R-:W-:Y:S02]  /*1dc0*/  ISETP.GE.AND P0, PT, R8, UR35, PT ;  /* 0x0000002308007c0c */ /* 0x000fe4000bf06270 */
[----:B------:R-:W-:Y:S02]  /*1dd0*/  SEL R4, R4, 0xfffffff0, !P1 ;  /* 0xfffffff004047807 */ /* 0x000fe40004800000 */
[----:B------:R-:W-:Y:S01]  /*1de0*/  SEL R5, R0, 0xffffffe0, !P2 ;  /* 0xffffffe000057807 */ /* 0x000fe20005000000 */
        /* <DEDUP_REMOVED lines=12> */
.L_x_1777:
[----:B------:R-:W-:Y:S05]  /*1eb0*/  BSYNC B0 ;  /* 0x0000000000007941 */ /* 0x000fea0003800000 */
.L_x_1776:
[----:B------:R-:W-:Y:S01]  /*1ec0*/  USHF.L.U64.HI UR36, UR8, 0x4, UR9 ;  /* 0x0000000408247899 */ /* 0x000fe20008010209 */
[----:B------:R-:W-:Y:S01]  /*1ed0*/  BSSY B0, `(.L_x_1778) ;  /* 0x0000010000007945 */ /* 0x000fe20003800000 */
[----:B------:R-:W-:-:S03]  /*1ee0*/  USHF.L.U32 UR37, UR8, 0x4, URZ ;  /* 0x0000000408257899 */ /* 0x000fc6000800063f */
[----:B------:R-:W-:Y:S09]  /*1ef0*/  @P4 BRA `(.L_x_1779) ;  /* 0x0000000000344947 */ /* 0x000ff20003800000 */
        /* <DEDUP_REMOVED lines=13> */
.L_x_1779:
[----:B------:R-:W-:Y:S05]  /*1fd0*/  BSYNC B0 ;  /* 0x0000000000007941 */ /* 0x000fea0003800000 */
.L_x_1778:
        /* <DEDUP_REMOVED lines=8> */
[----:B------:R-:W-:-:S03]  /*2060*/  IMAD.U32 R10, RZ, RZ, UR9 ;  /* 0x00000009ff0a7e24 */ /* 0x000fc6000f8e00ff */
        /* <DEDUP_REMOVED lines=8> */
.L_x_1781:
[----:B------:R-:W-:Y:S05]  /*20f0*/  BSYNC B0 ;  /* 0x0000000000007941 */ /* 0x000fea0003800000 */
.L_x_1780:
        /* <DEDUP_REMOVED lines=18> */
.L_x_1783:
[----:B------:R-:W-:Y:S05]  /*2220*/  BSYNC B0 ;  /* 0x0000000000007941 */ /* 0x000fea0003800000 */
.L_x_1782:
        /* <DEDUP_REMOVED lines=13> */
[----:B-1----:R-:W-:Y:S01]  /*2300*/  IMAD.SHL.U32 R16, R18, 0x8, RZ ;  /* 0x0000000812107824 */ /* 0x002fe200078e00ff */
[----:B------:R-:W-:Y:S01]  /*2310*/  @UP1 ULEA UR32, UP0, UR40, UR32, 0x2 ;  /* 0x0000002028201291 */ /* 0x000fe2000f80103f */
[----:B------:R-:W-:Y:S01]  /*2320*/  IMAD.SHL.U32 R17, R14, 0x40, RZ ;  /* 0x000000400e117824 */ /* 0x000fe200078e00ff */
[----:B------:R-:W-:Y:S01]  /*2330*/  @UP1 UIADD3 UR11, UR41, UR11, URZ ;  /* 0x0000000b290b1290 */ /* 0x000fe2000fffe03f */
[----:B------:R-:W-:-:S04]  /*2340*/  DEPBAR.LE SB0, 0x0 ;  /* 0x000080000000791a */ /* 0x000fc80000000000 */
[----:B------:R-:W-:Y:S01]  /*2350*/  @UP1 ULEA.HI.X UR33, UR40, UR33, UR11, 0x2, UP0 ;  /* 0x0000002128211291 */ /* 0x000fe200080f140b */
[----:B------:R-:W-:Y:S01]  /*2360*/  IMAD.U32 R22, RZ, RZ, UR32 ;  /* 0x00000020ff167e24 */ /* 0x000fe2000f8e00ff */
[----:B------:R-:W-:-:S04]  /*2370*/  @UP1 ULDC UR10, c[0x0][0x2e8] ;  /* 0x0000ba00000a1ab9 */ /* 0x000fc80000000800 */
[----:B------:R-:W-:-:S05]  /*2380*/  IMAD.U32 R23, RZ, RZ, UR33 ;  /* 0x00000021ff177e24 */ /* 0x000fca000f8e00ff */
[----:B------:R-:W5:Y:S01]  /*2390*/  @P0 LDG.E R10, desc[UR18][R22.64] ;  /* 0x00000012160a0981 */ /* 0x000f62000c1e1900 */
[----:B------:R-:W-:Y:S01]  /*23a0*/  LEA.HI R197, R15, R20, RZ, 0x1 ;  /* 0x000000140fc57211 */ /* 0x000fe200078f08ff */
[----:B------:R-:W-:Y:S01]  /*23b0*/  IMAD.SHL.U32 R15, R12, 0x40, RZ ;  /* 0x000000400c0f7824 */ /* 0x000fe200078e00ff */
[----:B------:R-:W-:Y:S01]  /*23c0*/  ISETP.GE.AND P4, PT, R18, UR35, PT ;  /* 0x0000002312007c0c */ /* 0x000fe2000bf86270 */
[----:B------:R-:W-:Y:S01]  /*23d0*/  BAR.SYNC.DEFER_BLOCKING 0x0 ;  /* 0x0000000000007b1d */ /* 0x000fe20000010000 */
[----:B------:R-:W-:Y:S01]  /*23e0*/  LOP3.LUT R197, R197, 0xfffffffe, RZ, 0xc0, !PT ;  /* 0xfffffffec5c57812 */ /* 0x000fe200078ec0ff */
[----:B------:R-:W-:Y:S01]  /*23f0*/  IMAD.IADD R21, R27, 0x1, R9 ;  /* 0x000000011b157824 */ /* 0x000fe200078e0209 */
[----:B------:R-:W-:Y:S01]  /*2400*/  LOP3.LUT R15, R15, 0x1c0, RZ, 0xc0, !PT ;  /* 0x000001c00f0f7812 */ /* 0x000fe200078ec0ff */
[----:B------:R-:W-:Y:S01]  /*2410*/  UIMAD UR5, UR5, UR6, URZ ;  /* 0x00000006050572a4 */ /* 0x000fe2000f8e023f */
[----:B------:R-:W-:Y:S01]  /*2420*/  LOP3.LUT R17, R17, 0x1c0, RZ, 0xc0, !PT ;  /* 0x000001c011117812 */ /* 0x000fe200078ec0ff */
[----:B------:R-:W-:Y:S01]  /*2430*/  IMAD.IADD R197, R20, 0x1, -R197 ;  /* 0x0000000114c57824 */ /* 0x000fe200078e0ac5 */
[----:B------:R-:W-:Y:S01]  /*2440*/  LOP3.LUT R14, R15, 0x8, R16, 0xf8, !PT ;  /* 0x000000080f0e7812 */ /* 0x000fe200078ef810 */
[----:B------:R1:W-:Y:S01]  /*2450*/  STL [R1+0x50], R21 ;  /* 0x0000501501007387 */ /* 0x0003e20000100800 */
[----:B------:R-:W-:Y:S01]  /*2460*/  SHF.R.U32.HI R15, RZ, 0x3, R15 ;  /* 0x00000003ff0f7819 */ /* 0x000fe2000001160f */
[----:B------:R-:W-:Y:S01]  /*2470*/  IMAD.SHL.U32 R120, R197, 0x8, RZ ;  /* 0x00000008c5787824 */ /* 0x000fe200078e00ff */
[----:B------:R-:W-:Y:S01]  /*2480*/  UIMAD UR5, UR24, UR7, UR5 ;  /* 0x00000007180572a4 */ /* 0x000fe2000f8e0205 */
[----:B------:R-:W-:Y:S01]  /*2490*/  IMAD.SHL.U32 R121, R13, 0x40, RZ ;  /* 0x000000400d797824 */ /* 0x000fe200078e00ff */
[----:B------:R-:W-:Y:S01]  /*24a0*/  LOP3.LUT R14, R14, R15, RZ, 0x3c, !PT ;  /* 0x0000000f0e0e7212 */ /* 0x000fe200078e3cff */
[----:B------:R-:W-:Y:S01]  /*24b0*/  BSSY B0, `(.L_x_1784) ;  /* 0x0000027000007945 */ /* 0x000fe20003800000 */
[----:B------:R-:W5:Y:S01]  /*24c0*/  @P0 MUFU.RCP R15, UR10 ;  /* 0x0000000a000f0d08 */ /* 0x000f620008001000 */
[----:B------:R-:W-:Y:S01]  /*24d0*/  UIMAD.WIDE.U32 UR10, UR24, UR6, URZ ;  /* 0x00000006180a72a5 */ /* 0x000fe2000f8e003f */
[----:B------:R-:W-:Y:S01]  /*24e0*/  LOP3.LUT R120, R17, 0x8, R120, 0xf8, !PT ;  /* 0x0000000811787812 */ /* 0x000fe200078ef878 */
[----:B------:R-:W-:Y:S01]  /*24f0*/  IMAD R197, R197, 0x200, R14 ;  /* 0x00000200c5c57824 */ /* 0x000fe200078e020e */
[----:B------:R-:W-:Y:S01]  /*2500*/  ISETP.GE.AND P2, PT, R7, UR35, PT ;  /* 0x0000002307007c0c */ /* 0x000fe2000bf46270 */
[----:B------:R-:W-:Y:S01]  /*2510*/  UIADD3 UR5, UR11, UR5, URZ ;  /* 0x000000050b057290 */ /* 0x000fe2000fffe03f */
[----:B------:R-:W-:Y:S01]  /*2520*/  SHF.R.U32.HI R17, RZ, 0x3, R17 ;  /* 0x00000003ff117819 */ /* 0x000fe20000011611 */
[----:B------:R-:W-:Y:S01]  /*2530*/  IMAD.U32 R16, RZ, RZ, UR10 ;  /* 0x0000000aff107e24 */ /* 0x000fe2000f8e00ff */
[----:B------:R-:W-:Y:S01]  /*2540*/  SHF.R.S32.HI R7, RZ, 0x5, R123 ;  /* 0x00000005ff077819 */ /* 0x000fe2000001147b */
[----:B------:R1:W-:Y:S01]  /*2550*/  @P4 STS.128 [R124+0x6000], RZ ;  /* 0x006000ff7c004388 */ /* 0x0003e20000000c00 */
[----:B------:R-:W-:Y:S01]  /*2560*/  LOP3.LUT R121, R121, 0xfffffe00, RZ, 0xc0, !PT ;  /* 0xfffffe0079797812 */ /* 0x000fe200078ec0ff */
[----:B------:R-:W-:Y:S01]  /*2570*/  IMAD.U32 R9, RZ, RZ, UR5 ;  /* 0x00000005ff097e24 */ /* 0x000fe2000f8e00ff */
[----:B------:R-:W-:Y:S01]  /*2580*/  LOP3.LUT R120, R120, R17, RZ, 0x3c, !PT ;  /* 0x0000001178787212 */ /* 0x000fe200078e3cff */
[----:B------:R-:W-:Y:S01]  /*2590*/  UMOV UR5, URZ ;  /* 0x0000003f00057c82 */ /* 0x000fe20008000000 */
[----:B------:R-:W-:Y:S01]  /*25a0*/  ISETP.GE.AND P3, PT, R11, UR35, PT ;  /* 0x000000230b007c0c */ /* 0x000fe2000bf66270 */
[----:B------:R-:W-:Y:S01]  /*25b0*/  IMAD R11, R7, 0x400, R121 ;  /* 0x00000400070b7824 */ /* 0x000fe200078e0279 */
[----:B------:R-:W-:Y:S01]  /*25c0*/  LEA R14, P1, R16, R26, 0x6 ;  /* 0x0000001a100e7211 */ /* 0x000fe200078230ff */
[----:B------:R-:W-:Y:S01]  /*25d0*/  IMAD.U32 R17, RZ, RZ, UR11 ;  /* 0x0000000bff117e24 */ /* 0x000fe2000f8e00ff */
[----:B------:R-:W-:Y:S01]  /*25e0*/  LEA R197, R197, UR4, 0x1 ;  /* 0x00000004c5c57c11 */ /* 0x000fe2000f8e08ff */
[----:B------:R-:W-:-:S05]  /*25f0*/  IMAD.IADD R198, R120, 0x1, R11 ;  /* 0x0000000178c67824 */ /* 0x000fca00078e020b */
[----:B------:R-:W-:Y:S01]  /*2600*/  LEA R198, R198, UR4, 0x1 ;  /* 0x00000004c6c67c11 */ /* 0x000fe2000f8e08ff */
[----:B-----5:R-:W-:Y:S01]  /*2610*/  @P0 FMUL.FTZ R10, R10, R15 ;  /* 0x0000000f0a0a0220 */ /* 0x020fe20000410000 */
[----:B------:R-:W-:-:S04]  /*2620*/  LEA.HI.X R15, R16, R21, R9, 0x6, P1 ;  /* 0x00000015100f7211 */ /* 0x000fc800008f3409 */
[----:B------:R-:W-:Y:S02]  /*2630*/  @P0 R2UR UR10, R10 ;  /* 0x000000000a0a02ca */ /* 0x000fe400000e0000 */
[----:B------:R-:W-:-:S11]  /*2640*/  ISETP.GE.AND P0, PT, R8, UR35, PT ;  /* 0x0000002308007c0c */ /* 0x000fd6000bf06270 */
[----:B------:R-:W-:Y:S01]  /*2650*/  @UP1 UMOV UR5, UR10 ;  /* 0x0000000a00051c82 */ /* 0x000fe20008000000 */
[----:B-1----:R-:W-:Y:S05]  /*2660*/  @P4 BRA `(.L_x_1785) ;  /* 0x00000000002c4947 */ /* 0x002fea0003800000 */
        /* <DEDUP_REMOVED lines=11> */
.L_x_1785:
[----:B------:R-:W-:Y:S05]  /*2720*/  BSYNC B0 ;  /* 0x0000000000007941 */ /* 0x000fea0003800000 */
.L_x_1784:
        /* <DEDUP_REMOVED lines=9> */
[----:B-1----:R-:W-:-:S03]  /*27c0*/  IMAD.U32 R9, RZ, RZ, UR7 ;  /* 0x00000007ff097e24 */ /* 0x002fc6000f8e00ff */
        /* <DEDUP_REMOVED lines=8> */
.L_x_1787:
[----:B------:R-:W-:Y:S05]  /*2850*/  BSYNC B0 ;  /* 0x0000000000007941 */ /* 0x000fea0003800000 */
.L_x_1786:
        /* <DEDUP_REMOVED lines=18> */
.L_x_1789:
[----:B------:R-:W-:Y:S05]  /*2980*/  BSYNC B0 ;  /* 0x0000000000007941 */ /* 0x000fea0003800000 */
.L_x_1788:
        /* <DEDUP_REMOVED lines=18> */
.L_x_1791:
[----:B------:R-:W-:Y:S05]  /*2ab0*/  BSYNC B0 ;  /* 0x0000000000007941 */ /* 0x000fea0003800000 */
.L_x_1790:
[----:B------:R-:W-:Y:S01]  /*2ac0*/  LDSM.16.M88.4 R116, [R198] ;  /* 0x00000000c674783b */ /* 0x000fe20000000200 */
[----:B------:R-:W-:Y:S01]  /*2ad0*/  R2P PR, R12, 0x6 ;  /* 0x000000060c007804 */ /* 0x000fe20000000000 */
[--C-:B------:R-:W-:Y:S01]  /*2ae0*/  IMAD R196, R4, 0x2, R198.reuse ;  /* 0x0000000204c47824 */ /* 0x100fe200078e02c6 */
[----:B------:R-:W-:Y:S01]  /*2af0*/  IADD3 R194, R197, 0x4040, RZ ;  /* 0x00004040c5c27810 */ /* 0x000fe20007ffe0ff */
[----:B------:R-:W5:Y:S01]  /*2b00*/  LDSM.16.M88.4 R44, [R197+0x4000] ;  /* 0x00400000c52c783b */ /* 0x000f620000000200 */
[----:B------:R-:W-:Y:S01]  /*2b10*/  IMAD R195, R5, 0x2, R198 ;  /* 0x0000000205c37824 */ /* 0x000fe200078e02c6 */
[----:B------:R-:W-:Y:S01]  /*2b20*/  SEL R0, R0, 0xffffffe0, !P1 ;  /* 0xffffffe000007807 */ /* 0x000fe20004800000 */
[----:B------:R-:W-:Y:S01]  /*2b30*/  UISETP.GE.AND UP0, UPT, UR22, 0x41, UPT ;  /* 0x000000411600788c */ /* 0x000fe2000bf06270 */
[----:B-1----:R-:W1:Y:S01]  /*2b40*/  LDSM.16.M88.4 R8, [R198+0x2000] ;  /* 0x00200000c608783b */ /* 0x002e620000000200 */
[----:B------:R-:W-:Y:S02]  /*2b50*/  IMAD R193, R4, 0x2, R195 ;  /* 0x0000000204c17824 */ /* 0x000fe400078e02c3 */
[----:B------:R-:W-:Y:S01]  /*2b60*/  IMAD.IADD R191, R197, 0x1, R0 ;  /* 0x00000001c5bf7824 */ /* 0x000fe200078e0200 */
[----:B------:R-:W2:Y:S01]  /*2b70*/  LDSM.16.M88.4 R32, [R197+0x4800] ;  /* 0x00480000c520783b */ /* 0x000ea20000000200 */
[----:B------:R-:W-:-:S03]  /*2b80*/  PLOP3.LUT P0, PT, PT, PT, UP0, 0x40, 0x0 ;  /* 0x000000000000781c */ /* 0x000fc60003f0e808 */
[----:B------:R-:W3:Y:S04]  /*2b90*/  LDSM.16.M88.4 R60, [R197+0x5800] ;  /* 0x00580000c53c783b */ /* 0x000ee80000000200 */
[----:B------:R-:W4:Y:S04]  /*2ba0*/  LDSM.16.M88.4 R20, [R197+0x5000] ;  /* 0x00500000c514783b */ /* 0x000f280000000200 */
[----:B------:R-:W-:Y:S04]  /*2bb0*/  LDSM.16.M88.4 R104, [R196+0x2000] ;  /* 0x00200000c468783b */ /* 0x000fe80000000200 */
[----:B------:R-:W4:Y:S04]  /*2bc0*/  LDSM.16.M88.4 R56, [R191+0x4000] ;  /* 0x00400000bf38783b */ /* 0x000f280000000200 */
[----:B------:R-:W4:Y:S04]  /*2bd0*/  LDSM.16.M88.4 R76, [R191+0x4800] ;  /* 0x00480000bf4c783b */ /* 0x000f280000000200 */
[----:B------:R-:W4:Y:S04]  /*2be0*/  LDSM.16.M88.4 R92, [R196] ;  /* 0x00000000c45c783b */ /* 0x000f280000000200 */
[----:B------:R-:W4:Y:S01]  /*2bf0*/  LDSM.16.M88.4 R96, [R191+0x5800] ;  /* 0x00580000bf60783b */ /* 0x000f220000000200 */
[-C--:B-----5:R-:W-:Y:S03]  /*2c00*/  HMMA.16816.F32 R52, R116, R44.reuse, RZ ;  /* 0x0000002c7434723c */ /* 0x0a0fe600000018ff */
[----:B------:R-:W5:Y:S04]  /*2c10*/  LDSM.16.M88.4 R100, [R191+0x5000] ;  /* 0x00500000bf64783b */ /* 0x000f680000000200 */
[----:B------:R-:W-:Y:S01]  /*2c20*/  LDSM.16.M88.4 R72, [R195+0x2000] ;  /* 0x00200000c348783b */ /* 0x000fe20000000200 */
[C---:B-1----:R-:W-:Y:S03]  /*2c30*/  HMMA.16816.F32 R88, R8.reuse, R44, RZ ;  /* 0x0000002c0858723c */ /* 0x042fe600000018ff */
[----:B------:R-:W-:Y:S03]  /*2c40*/  LDSM.16.M88.4 R108, [R193+0x2000] ;  /* 0x00200000c16c783b */ /* 0x000fe60000000200 */
[C---:B------:R-:W-:Y:S01]  /*2c50*/  HMMA.16816.F32 R48, R8.reuse, R46, RZ ;  /* 0x0000002e0830723c */ /* 0x040fe200000018ff */
[----:B------:R-:W-:Y:S04]  /*2c60*/  LDSM.16.M88.4 R112, [R193] ;  /* 0x00000000c170783b */ /* 0x000fe80000000200 */
[----:B------:R-:W0:Y:S01]  /*2c70*/  LDGDEPBAR ;  /* 0x00000000000079af */ /* 0x000e220000000000 */
[C---:B--2---:R-:W-:Y:S06]  /*2c80*/  HMMA.16816.F32 R84, R8.reuse, R32, RZ ;  /* 0x000000200854723c */ /* 0x044fec00000018ff */
[----:B------:R-:W-:Y:S06]  /*2c90*/  HMMA.16816.F32 R36, R8, R34, RZ ;  /* 0x000000220824723c */ /* 0x000fec00000018ff */
[C---:B------:R-:W-:Y:S06]  /*2ca0*/  HMMA.16816.F32 R40, R116.reuse, R32, RZ ;  /* 0x000000207428723c */ /* 0x040fec00000018ff */
[C---:B------:R-:W-:Y:S06]  /*2cb0*/  HMMA.16816.F32 R44, R116.reuse, R46, RZ ;  /* 0x0000002e742c723c */ /* 0x040fec00000018ff */
[----:B------:R-:W-:Y:S06]  /*2cc0*/  HMMA.16816.F32 R32, R116, R34, RZ ;  /* 0x000000227420723c */ /* 0x000fec00000018ff */
[-C--:B---3--:R-:W-:Y:S06]  /*2cd0*/  HMMA.16816.F32 R12, R8, R60.reuse, RZ ;  /* 0x0000003c080c723c */ /* 0x088fec00000018ff */
[----:B------:R-:W-:Y:S06]  /*2ce0*/  HMMA.16816.F32 R16, R116, R60, RZ ;  /* 0x0000003c7410723c */ /* 0x000fec00000018ff */
[----:B----4-:R-:W-:Y:S01]  /*2cf0*/  HMMA.16816.F32 R80, R8, R20, RZ ;  /* 0x000000140850723c */ /* 0x010fe200000018ff */
[----:B------:R-:W-:-:S04]  /*2d00*/  VIADD R60, R197, 0x4000 ;  /* 0x00004000c53c7836 */ /* 0x000fc80000000000 */
[----:B------:R-:W-:Y:S01]  /*2d10*/  @P2 VIADD R194, R60, 0xffffffc0 ;  /* 0xffffffc03cc22836 */ /* 0x000fe20000000000 */
[----:B------:R-:W-:Y:S03]  /*2d20*/  HMMA.16816.F32 R24, R8, R22, RZ ;  /* 0x000000160818723c */ /* 0x000fe600000018ff */
[----:B------:R-:W-:Y:S01]  /*2d30*/  VIADD R187, R194, 0x800 ;  /* 0x00000800c2bb7836 */ /* 0x000fe20000000000 */
[----:B------:R-:W-:Y:S01]  /*2d40*/  LDSM.16.M88.4 R68, [R194] ;  /* 0x00000000c244783b */ /* 0x000fe20000000200 */
[----:B------:R-:W-:Y:S01]  /*2d50*/  IADD3 R184, R0, R194, RZ ;  /* 0x000000c200b87210 */ /* 0x000fe20007ffe0ff */
[C---:B------:R-:W-:Y:S01]  /*2d60*/  HMMA.16816.F32 R28, R116.reuse, R20, RZ ;  /* 0x00000014741c723c */ /* 0x040fe200000018ff */
[----:B------:R-:W-:Y:S01]  /*2d70*/  SHF.R.S32.HI R0, RZ, 0x1f, R123 ;  /* 0x0000001fff007819 */ /* 0x000fe2000001147b */
[----:B------:R-:W-:Y:S01]  /*2d80*/  LDSM.16.M88.4 R64, [R194+0x800] ;  /* 0x00080000c240783b */ /* 0x000fe20000000200 */
[C---:B------:R-:W-:Y:S01]  /*2d90*/  IADD3 R186, R194.reuse, 0x1000, RZ ;  /* 0x00001000c2ba7810 */ /* 0x040fe20007ffe0ff */
[----:B------:R-:W-:Y:S01]  /*2da0*/  VIADD R185, R194, 0x1800 ;  /* 0x00001800c2b97836 */ /* 0x000fe20000000000 */
[----:B------:R-:W-:Y:S01]  /*2db0*/  LEA.HI R0, R0, R7, RZ, 0x2 ;  /* 0x0000000700007211 */ /* 0x000fe200078f10ff */
[C---:B------:R-:W-:Y:S06]  /*2dc0*/  HMMA.16816.F32 R20, R116.reuse, R22, RZ ;  /* 0x000000167414723c */ /* 0x040fec00000018ff */
[----:B------:R-:W-:Y:S06]  /*2dd0*/  HMMA.16816.F32 R116, R116, R62, RZ ;  /* 0x0000003e7474723c */ /* 0x000fec00000018ff */
[C---:B------:R-:W-:Y:S06]  /*2de0*/  HMMA.16816.F32 R88, R104.reuse, R56, R88 ;  /* 0x000000386858723c */ /* 0x040fec0000001858 */
[C---:B------:R-:W-:Y:S06]  /*2df0*/  HMMA.16816.F32 R84, R104.reuse, R76, R84 ;  /* 0x0000004c6854723c */ /* 0x040fec0000001854 */
[C---:B------:R-:W-:Y:S06]  /*2e00*/  HMMA.16816.F32 R48, R104.reuse, R58, R48 ;  /* 0x0000003a6830723c */ /* 0x040fec0000001830 */
[----:B------:R-:W-:Y:S06]  /*2e10*/  HMMA.16816.F32 R36, R104, R78, R36 ;  /* 0x0000004e6824723c */ /* 0x000fec0000001824 */
[C---:B------:R-:W-:Y:S06]  /*2e20*/  HMMA.16816.F32 R52, R92.reuse, R56, R52 ;  /* 0x000000385c34723c */ /* 0x040fec0000001834 */
[C---:B------:R-:W-:Y:S06]  /*2e30*/  HMMA.16816.F32 R40, R92.reuse, R76, R40 ;  /* 0x0000004c5c28723c */ /* 0x040fec0000001828 */
[C---:B------:R-:W-:Y:S01]  /*2e40*/  HMMA.16816.F32 R44, R92.reuse, R58, R44 ;  /* 0x0000003a5c2c723c */ /* 0x040fe2000000182c */
[----:B------:R-:W1:Y:S05]  /*2e50*/  LDSM.16.M88.4 R56, [R194+0x1800] ;  /* 0x00180000c238783b */ /* 0x000e6a0000000200 */
[----:B------:R-:W-:Y:S01]  /*2e60*/  HMMA.16816.F32 R32, R92, R78, R32 ;  /* 0x0000004e5c20723c */ /* 0x000fe20000001820 */
[----:B------:R-:W2:Y:S05]  /*2e70*/  LDSM.16.M88.4 R76, [R195] ;  /* 0x00000000c34c783b */ /* 0x000eaa0000000200 */
[----:B------:R-:W-:Y:S01]  /*2e80*/  HMMA.16816.F32 R8, R8, R62, RZ ;  /* 0x0000003e0808723c */ /* 0x000fe200000018ff */
[----:B------:R-:W3:Y:S05]  /*2e90*/  LDSM.16.M88.4 R60, [R194+0x1000] ;  /* 0x00100000c23c783b */ /* 0x000eea0000000200 */
[-C--:B------:R-:W-:Y:S06]  /*2ea0*/  HMMA.16816.F32 R12, R104, R96.reuse, R12 ;  /* 0x00000060680c723c */ /* 0x080fec000000180c */
[C---:B------:R-:W-:Y:S06]  /*2eb0*/  HMMA.16816.F32 R16, R92.reuse, R96, R16 ;  /* 0x000000605c10723c */ /* 0x040fec0000001810 */
[C---:B-----5:R-:W-:Y:S06]  /*2ec0*/  HMMA.16816.F32 R28, R92.reuse, R100, R28 ;  /* 0x000000645c1c723c */ /* 0x060fec000000181c */
[C---:B------:R-:W-:Y:S06]  /*2ed0*/  HMMA.16816.F32 R20, R92.reuse, R102, R20 ;  /* 0x000000665c14723c */ /* 0x040fec0000001814 */
[----:B------:R-:W-:Y:S01]  /*2ee0*/  HMMA.16816.F32 R116, R92, R98, R116 ;  /* 0x000000625c74723c */ /* 0x000fe20000001874 */
[----:B------:R-:W4:Y:S05]  /*2ef0*/  LDSM.16.M88.4 R92, [R184+0x1800] ;  /* 0x00180000b85c783b */ /* 0x000f2a0000000200 */
[C---:B------:R-:W-:Y:S06]  /*2f00*/  HMMA.16816.F32 R80, R104.reuse, R100, R80 ;  /* 0x000000646850723c */ /* 0x040fec0000001850 */
[C---:B------:R-:W-:Y:S01]  /*2f10*/  HMMA.16816.F32 R24, R104.reuse, R102, R24 ;  /* 0x000000666818723c */ /* 0x040fe20000001818 */
[----:B------:R-:W-:Y:S05]  /*2f20*/  LDSM.16.M88.4 R100, [R184+0x800] ;  /* 0x00080000b864783b */ /* 0x000fea0000000200 */
[----:B------:R-:W-:Y:S01]  /*2f30*/  HMMA.16816.F32 R8, R104, R98, R8 ;  /* 0x000000626808723c */ /* 0x000fe20000001808 */
[----:B------:R-:W5:Y:S04]  /*2f40*/  LDSM.16.M88.4 R104, [R184] ;  /* 0x00000000b868783b */ /* 0x000f680000000200 */
[----:B------:R-:W5:Y:S01]  /*2f50*/  LDSM.16.M88.4 R96, [R184+0x1000] ;  /* 0x00100000b860783b */ /* 0x000f620000000200 */
[----:B-1----:R-:W-:Y:S01]  /*2f60*/  HMMA.16816.F32 R12, R72, R56, R12 ;  /* 0x00000038480c723c */ /* 0x002fe2000000180c */
[----:B------:R-:W-:-:S05]  /*2f70*/  DEPBAR.LE SB0, 0x0 ;  /* 0x000080000000791a */ /* 0x000fca0000000000 */
[C---:B--2---:R-:W-:Y:S06]  /*2f80*/  HMMA.16816.F32 R16, R76.reuse, R56, R16 ;  /* 0x000000384c10723c */ /* 0x044fec0000001810 */
[----:B------:R-:W-:Y:S06]  /*2f90*/  HMMA.16816.F32 R52, R76, R68, R52 ;  /* 0x000000444c34723c */ /* 0x000fec0000001834 */
[----:B---3--:R-:W-:Y:S06]  /*2fa0*/  HMMA.16816.F32 R80, R72, R60, R80 ;  /* 0x0000003c4850723c */ /* 0x008fec0000001850 */
[-C--:B----4-:R-:W-:Y:S06]  /*2fb0*/  HMMA.16816.F32 R12, R108, R92.reuse, R12 ;  /* 0x0000005c6c0c723c */ /* 0x090fec000000180c */
[----:B------:R-:W-:Y:S06]  /*2fc0*/  HMMA.16816.F32 R16, R112, R92, R16 ;  /* 0x0000005c7010723c */ /* 0x000fec0000001810 */
[----:B------:R-:W-:Y:S01]  /*2fd0*/  HMMA.16816.F32 R24, R72, R62, R24 ;  /* 0x0000003e4818723c */ /* 0x000fe20000001818 */
[----:B------:R-:W-:-:S04]  /*2fe0*/  SHF.R.S32.HI R92, RZ, 0x1f, R3 ;  /* 0x0000001fff5c7819 */ /* 0x000fc80000011403 */
[----:B------:R-:W-:Y:S01]  /*2ff0*/  LEA.HI R92, R92, R3, RZ, 0x2 ;  /* 0x000000035c5c7211 */ /* 0x000fe200078f10ff */
[C---:B------:R-:W-:Y:S06]  /*3000*/  HMMA.16816.F32 R28, R76.reuse, R60, R28 ;  /* 0x0000003c4c1c723c */ /* 0x040fec000000181c */
[----:B------:R-:W-:Y:S06]  /*3010*/  HMMA.16816.F32 R20, R76, R62, R20 ;  /* 0x0000003e4c14723c */ /* 0x000fec0000001814 */
[----:B-----5:R-:W-:Y:S06]  /*3020*/  HMMA.16816.F32 R60, R112, R104, R52 ;  /* 0x00000068703c723c */ /* 0x020fec0000001834 */
[----:B------:R-:W-:Y:S01]  /*3030*/  HMMA.16816.F32 R88, R72, R68, R88 ;  /* 0x000000444858723c */ /* 0x000fe20000001858 */
[----:B------:R-:W-:-:S02]  /*3040*/  LOP3.LUT R52, R0, 0xffffffc, RZ, 0xc0, !PT ;  /* 0x0ffffffc00347812 */ /* 0x000fc400078ec0ff */
[----:B------:R-:W-:-:S03]  /*3050*/  SHF.R.S32.HI R0, RZ, 0x2, R92 ;  /* 0x00000002ff007819 */ /* 0x000fc6000001145c */
[C---:B------:R-:W-:Y:S01]  /*3060*/  IMAD.IADD R53, R7.reuse, 0x1, -R52 ;  /* 0x0000000107357824 */ /* 0x040fe200078e0a34 */
[----:B------:R-:W-:Y:S01]  /*3070*/  HMMA.16816.F32 R84, R72, R64, R84 ;  /* 0x000000404854723c */ /* 0x000fe20000001854 */
[----:B------:R-:W-:-:S03]  /*3080*/  IMAD R57, R7, 0x10, R0 ;  /* 0x0000001007397824 */ /* 0x000fc600078e0200 */
[----:B------:R-:W-:Y:S01]  /*3090*/  LEA R0, R53, R0, 0x4 ;  /* 0x0000000035007211 */ /* 0x000fe200078e20ff */
[----:B------:R-:W-:Y:S01]  /*30a0*/  VIADD R57, R57, UR21 ;  /* 0x0000001539397c36 */ /* 0x000fe20008000000 */
[C---:B------:R-:W-:Y:S03]  /*30b0*/  HMMA.16816.F32 R48, R72.reuse, R70, R48 ;  /* 0x000000464830723c */ /* 0x040fe60000001830 */
[----:B------:R1:W-:Y:S03]  /*30c0*/  STL [R1+0x70], R0 ;  /* 0x0000700001007387 */ /* 0x0003e60000100800 */
[C---:B------:R-:W-:Y:S06]  /*30d0*/  HMMA.16816.F32 R36, R72.reuse, R66, R36 ;  /* 0x000000424824723c */ /* 0x040fec0000001824 */
[----:B------:R-:W-:Y:S06]  /*30e0*/  HMMA.16816.F32 R8, R72, R58, R8 ;  /* 0x0000003a4808723c */ /* 0x000fec0000001808 */
[C---:B------:R-:W-:Y:S06]  /*30f0*/  HMMA.16816.F32 R44, R76.reuse, R70, R44 ;  /* 0x000000464c2c723c */ /* 0x040fec000000182c */
[C---:B------:R-:W-:Y:S06]  /*3100*/  HMMA.16816.F32 R40, R76.reuse, R64, R40 ;  /* 0x000000404c28723c */ /* 0x040fec0000001828 */
[C---:B------:R-:W-:Y:S06]  /*3110*/  HMMA.16816.F32 R32, R76.reuse, R66, R32 ;  /* 0x000000424c20723c */ /* 0x040fec0000001820 */
[----:B------:R-:W-:Y:S06]  /*3120*/  HMMA.16816.F32 R116, R76, R58, R116 ;  /* 0x0000003a4c74723c */ /* 0x000fec0000001874 */
[----:B------:R-:W-:Y:S01]  /*3130*/  HMMA.16816.F32 R88, R108, R104, R88 ;  /* 0x000000686c58723c */ /* 0x000fe20000001858 */
[----:B------:R-:W-:-:S05]  /*3140*/  LOP3.LUT R58, R122, 0x3, RZ, 0xc0, !PT ;  /* 0x000000037a3a7812 */ /* 0x000fca00078ec0ff */
        /* <DEDUP_REMOVED lines=14> */
[----:B-1----:R-:W-:-:S15]  /*3230*/  @P0 BRA `(.L_x_1792) ;  /* 0x0000000000dc0947 */ /* 0x002fde0003800000 */
        /* <DEDUP_REMOVED lines=9> */
[----:B------:R-:W-:-:S04]  /*32d0*/  UIMAD UR6, UR6, UR26, UR34 ;  /* 0x0000001a060672a4 */ /* 0x000fc8000f8e0222 */
[----:B------:R-:W1:Y:S01]  /*32e0*/  @!P0 LDC.64 R64, c[0x0][0x218] ;  /* 0x00008600ff408b82 */ /* 0x000e620000000a00 */
[----:B------:R-:W-:Y:S01]  /*32f0*/  @!P0 LEA R56, P2, R59, R66, 0x5 ;  /* 0x000000423b388211 */ /* 0x000fe200078428ff */
[----:B------:R-:W-:Y:S01]  /*3300*/  VIADD R69, R67, UR6 ;  /* 0x0000000643457c36 */ /* 0x000fe20008000000 */
[C---:B------:R-:W-:Y:S01]  /*3310*/  @!P0 IADD3 R6, P1, R66.reuse, UR37, RZ ;  /* 0x0000002542068c10 */ /* 0x040fe2000ff3e0ff */
[----:B------:R2:W-:Y:S03]  /*3320*/  @P0 STS.128 [R124+0x4000], RZ ;  /* 0x004000ff7c000388 */ /* 0x0005e60000000c00 */
[----:B------:R-:W-:Y:S01]  /*3330*/  @!P0 LEA.HI.X R0, R59, R69, R0, 0x5, P2 ;  /* 0x000000453b008211 */ /* 0x000fe200010f2c00 */
        /* <DEDUP_REMOVED lines=9> */
[----:B------:R-:W-:-:S03]  /*33d0*/  @!P0 IADD3.X R54, R69, UR36, RZ, P1, !PT ;  /* 0x0000002445368c10 */ /* 0x000fc60008ffe4ff */
[----:B------:R2:W-:Y:S01]  /*33e0*/  @P0 STS.128 [R124+0x4800], RZ ;  /* 0x004800ff7c000388 */ /* 0x0005e20000000c00 */
[----:B------:R-:W-:Y:S02]  /*33f0*/  @!P0 LEA.HI.X R71, R6, R55, R54, 0x1, P2 ;  /* 0x0000003706478211 */ /* 0x000fe400010f0c36 */
        /* <DEDUP_REMOVED lines=25> */
.L_x_1794:
[----:B------:R-:W-:Y:S05]  /*3590*/  BSYNC B0 ;  /* 0x0000000000007941 */ /* 0x000fea0003800000 */
.L_x_1793:
[----:B------:R-:W0:Y:S02]  /*35a0*/  LDGDEPBAR ;  /* 0x00000000000079af */ /* 0x000e240000000000 */
.L_x_1792:
[----:B------:R-:W-:Y:S01]  /*35b0*/  IMAD.U32 R0, RZ, RZ, UR22 ;  /* 0x00000016ff007e24 */ /* 0x000fe2000f8e00ff */
[----:B------:R-:W-:Y:S01]  /*35c0*/  LEA R94, R58, UR23, 0x1 ;  /* 0x000000173a5e7c11 */ /* 0x000fe2000f8e08ff */
[----:B------:R-:W-:Y:S01]  /*35d0*/  IMAD.IADD R6, R121, 0x1, R120 ;  /* 0x0000000179067824 */ /* 0x000fe200078e0278 */
[----:B------:R-:W-:Y:S01]  /*35e0*/  LOP3.LUT R92, R92, 0x7ffffffc, RZ, 0xc0, !PT ;  /* 0x7ffffffc5c5c7812 */ /* 0x000fe200078ec0ff */
[----:B------:R-:W-:Y:S01]  /*35f0*/  USHF.L.U32 UR24, UR24, 0x1, URZ ;  /* 0x0000000118187899 */ /* 0x000fe2000800063f */
[----:B------:R-:W-:Y:S01]  /*3600*/  IADD3 R147, R0, -UR16, R57 ;  /* 0x8000001000937c10 */ /* 0x000fe2000fffe039 */
[C---:B------:R-:W-:Y:S01]  /*3610*/  VIADD R110, R94.reuse, 0x10 ;  /* 0x000000105e6e7836 */ /* 0x040fe20000000000 */
[----:B------:R-:W-:Y:S01]  /*3620*/  ISETP.GE.AND P1, PT, R94, UR22, PT ;  /* 0x000000165e007c0c */ /* 0x000fe2000bf26270 */
[----:B------:R-:W-:Y:S01]  /*3630*/  IMAD.IADD R92, R3, 0x1, -R92 ;  /* 0x00000001035c7824 */ /* 0x000fe200078e0a5c */
[----:B------:R-:W-:Y:S01]  /*3640*/  UIADD3 UR6, UR24, 0x1, URZ ;  /* 0x0000000118067890 */ /* 0x000fe2000fffe03f */
[C---:B------:R-:W-:Y:S01]  /*3650*/  IMAD.IADD R3, R147.reuse, 0x1, -R110 ;  /* 0x0000000193037824 */ /* 0x040fe200078e0a6e */
[----:B------:R-:W-:Y:S01]  /*3660*/  ISETP.GE.AND P4, PT, R110, UR22, PT ;  /* 0x000000166e007c0c */ /* 0x000fe2000bf86270 */
[C---:B------:R-:W-:Y:S01]  /*3670*/  IMAD.IADD R59, R147.reuse, 0x1, -R94 ;  /* 0x00000001933b7824 */ /* 0x040fe200078e0a5e */
[----:B------:R-:W-:Y:S01]  /*3680*/  ULOP3.LUT UR6, UR6, UR31, URZ, 0x3c, !UPT ;  /* 0x0000001f06067292 */ /* 0x000fe2000f8e3c3f */
[C---:B------:R-:W-:Y:S01]  /*3690*/  VIADD R56, R94.reuse, 0x20 ;  /* 0x000000205e387836 */ /* 0x040fe20000000000 */
[----:B------:R-:W-:Y:S01]  /*36a0*/  IABS R3, R3 ;  /* 0x0000000300037213 */ /* 0x000fe20000000000 */
[C---:B------:R-:W-:Y:S01]  /*36b0*/  VIADD R122, R94.reuse, 0x8 ;  /* 0x000000085e7a7836 */ /* 0x040fe20000000000 */
[----:B------:R-:W-:Y:S01]  /*36c0*/  IABS R59, R59 ;  /* 0x0000003b003b7213 */ /* 0x000fe20000000000 */
[----:B------:R-:W-:Y:S01]  /*36d0*/  IMAD.U32 R0, RZ, RZ, UR15 ;  /* 0x0000000fff007e24 */ /* 0x000fe2000f8e00ff */
[----:B------:R-:W-:Y:S01]  /*36e0*/  I2FP.F32.S32 R3, R3 ;  /* 0x0000000300037245 */ /* 0x000fe20000201400 */
[----:B-12---:R-:W-:Y:S01]  /*36f0*/  VIADD R124, R94, 0x1 ;  /* 0x000000015e7c7836 */ /* 0x006fe20000000000 */
[----:B------:R-:W-:Y:S01]  /*3700*/  I2FP.F32.S32 R59, R59 ;  /* 0x0000003b003b7245 */ /* 0x000fe20000201400 */
[----:B------:R-:W-:Y:S01]  /*3710*/  VIADD R125, R147, 0x8 ;  /* 0x00000008937d7836 */ /* 0x000fe20000000000 */
[----:B------:R-:W-:Y:S01]  /*3720*/  ISETP.GE.AND P6, PT, R122, UR22, PT ;  /* 0x000000167a007c0c */ /* 0x000fe2000bfc6270 */
[----:B------:R-:W-:Y:S01]  /*3730*/  FFMA.FTZ R96, R3, -UR5, R40 ;  /* 0x8000000503607c23 */ /* 0x000fe20008010028 */
[----:B------:R-:W-:-:S02]  /*3740*/  IMAD.IADD R3, R147, 0x1, -R56 ;  /* 0x0000000193037824 */ /* 0x000fc400078e0a38 */
[----:B------:R-:W-:Y:S01]  /*3750*/  FFMA.FTZ R120, R59, -UR5, R60 ;  /* 0x800000053b787c23 */ /* 0x000fe2000801003c */
[C---:B------:R-:W-:Y:S01]  /*3760*/  IMAD.IADD R59, R147.reuse, 0x1, -R122 ;  /* 0x00000001933b7824 */ /* 0x040fe200078e0a7a */
[----:B------:R-:W-:Y:S01]  /*3770*/  ISETP.GE.AND P0, PT, R124, UR22, PT ;  /* 0x000000167c007c0c */ /* 0x000fe2000bf06270 */
[C---:B------:R-:W-:Y:S01]  /*3780*/  VIADD R72, R147.reuse, 0x40 ;  /* 0x0000004093487836 */ /* 0x040fe20000000000 */
[----:B------:R-:W-:Y:S01]  /*3790*/  IABS R3, R3 ;  /* 0x0000000300037213 */ /* 0x000fe20000000000 */
[----:B------:R-:W-:Y:S01]  /*37a0*/  IMAD R55, R0, 0x8, R7 ;  /* 0x0000000800377824 */ /* 0x000fe200078e0207 */
[----:B------:R-:W-:Y:S01]  /*37b0*/  IABS R59, R59 ;  /* 0x0000003b003b7213 */ /* 0x000fe20000000000 */
[--C-:B------:R-:W-:Y:S01]  /*37c0*/  IMAD.IADD R0, R147, 0x1, -R124.reuse ;  /* 0x0000000193007824 */ /* 0x100fe200078e0a7c */
[----:B------:R-:W-:Y:S01]  /*37d0*/  I2FP.F32.S32 R3, R3 ;  /* 0x0000000300037245 */ /* 0x000fe20000201400 */
[--C-:B------:R-:W-:Y:S01]  /*37e0*/  IMAD.IADD R128, R125, 0x1, -R124.reuse ;  /* 0x000000017d807824 */ /* 0x100fe200078e0a7c */
[----:B------:R-:W-:Y:S01]  /*37f0*/  I2FP.F32.S32 R59, R59 ;  /* 0x0000003b003b7245 */ /* 0x000fe20000201400 */
[----:B------:R-:W-:Y:S01]  /*3800*/  IMAD.IADD R126, R72, 0x1, -R124 ;  /* 0x00000001487e7824 */ /* 0x000fe200078e0a7c */
[----:B------:R-:W-:Y:S01]  /*3810*/  IABS R0, R0 ;  /* 0x0000000000007213 */ /* 0x000fe20000000000 */
[----:B------:R-:W-:Y:S01]  /*3820*/  FFMA.FTZ R102, R3, -UR5, R28 ;  /* 0x8000000503667c23 */ /* 0x000fe2000801001c */
[----:B------:R-:W-:-:S02]  /*3830*/  VIADD R3, R147, 0x48 ;  /* 0x0000004893037836 */ /* 0x000fc40000000000 */
[----:B------:R-:W-:Y:S01]  /*3840*/  FFMA.FTZ R114, R59, -UR5, R44 ;  /* 0x800000053b727c23 */ /* 0x000fe2000801002c */
[----:B------:R-:W-:Y:S01]  /*3850*/  IMAD.IADD R59, R72, 0x1, -R94 ;  /* 0x00000001483b7824 */ /* 0x000fe200078e0a5e */
[----:B------:R-:W-:Y:S01]  /*3860*/  IABS R128, R128 ;  /* 0x0000008000807213 */ /* 0x000fe20000000000 */
[----:B------:R-:W-:Y:S01]  /*3870*/  IMAD.IADD R124, R3, 0x1, -R124 ;  /* 0x00000001037c7824 */ /* 0x000fe200078e0a7c */
[----:B------:R-:W-:Y:S01]  /*3880*/  IABS R126, R126 ;  /* 0x0000007e007e7213 */ /* 0x000fe20000000000 */
[----:B------:R-:W-:Y:S01]  /*3890*/  VIADD R112, R94, 0x9 ;  /* 0x000000095e707836 */ /* 0x000fe20000000000 */
[----:B------:R-:W-:Y:S01]  /*38a0*/  IABS R59, R59 ;  /* 0x0000003b003b7213 */ /* 0x000fe20000000000 */
[--C-:B------:R-:W-:Y:S01]  /*38b0*/  IMAD.IADD R143, R125, 0x1, -R122.reuse ;  /* 0x000000017d8f7824 */ /* 0x100fe200078e0a7a */
[----:B------:R-:W-:Y:S01]  /*38c0*/  IABS R124, R124 ;  /* 0x0000007c007c7213 */ /* 0x000fe20000000000 */
[--C-:B------:R-:W-:Y:S01]  /*38d0*/  IMAD.IADD R159, R72, 0x1, -R122.reuse ;  /* 0x00000001489f7824 */ /* 0x100fe200078e0a7a */
[----:B------:R-:W-:Y:S01]  /*38e0*/  I2FP.F32.S32 R59, R59 ;  /* 0x0000003b003b7245 */ /* 0x000fe20000201400 */
[----:B------:R-:W-:Y:S01]  /*38f0*/  IMAD.IADD R107, R3, 0x1, -R122 ;  /* 0x00000001036b7824 */ /* 0x000fe200078e0a7a */
[----:B------:R-:W-:Y:S01]  /*3900*/  I2FP.F32.S32 R124, R124 ;  /* 0x0000007c007c7245 */ /* 0x000fe20000201400 */
[----:B------:R-:W-:Y:S01]  /*3910*/  IMAD.IADD R70, R147, 0x1, -R112 ;  /* 0x0000000193467824 */ /* 0x000fe200078e0a70 */
[----:B------:R-:W-:Y:S01]  /*3920*/  ISETP.GE.AND P5, PT, R112, UR22, PT ;  /* 0x0000001670007c0c */ /* 0x000fe2000bfa6270 */
[----:B------:R-:W-:Y:S01]  /*3930*/  FFMA.FTZ R88, R59, -UR5, R88 ;  /* 0x800000053b587c23 */ /* 0x000fe20008010058 */
[----:B------:R-:W-:-:S02]  /*3940*/  IMAD.IADD R121, R125, 0x1, -R94 ;  /* 0x000000017d797824 */ /* 0x000fc400078e0a5e */
[----:B------:R-:W-:Y:S01]  /*3950*/  FFMA.FTZ R75, R124, -UR5, R91 ;  /* 0x800000057c4b7c23 */ /* 0x000fe2000801005b */
[----:B------:R-:W-:Y:S01]  /*3960*/  IMAD.IADD R59, R3, 0x1, -R94 ;  /* 0x00000001033b7824 */ /* 0x000fe200078e0a5e */
[----:B------:R-:W-:Y:S01]  /*3970*/  I2FP.F32.S32 R0, R0 ;  /* 0x0000000000007245 */ /* 0x000fe20000201400 */
[--C-:B------:R-:W-:Y:S01]  /*3980*/  IMAD.IADD R124, R125, 0x1, -R112.reuse ;  /* 0x000000017d7c7824 */ /* 0x100fe200078e0a70 */
[----:B------:R-:W-:Y:S01]  /*3990*/  IABS R121, R121 ;  /* 0x0000007900797213 */ /* 0x000fe20000000000 */
[C-C-:B------:R-:W-:Y:S01]  /*39a0*/  IMAD.IADD R122, R72.reuse, 0x1, -R112.reuse ;  /* 0x00000001487a7824 */ /* 0x140fe200078e0a70 */
[----:B------:R-:W-:Y:S01]  /*39b0*/  IABS R59, R59 ;  /* 0x0000003b003b7213 */ /* 0x000fe20000000000 */
[C---:B------:R-:W-:Y:S01]  /*39c0*/  IMAD.IADD R112, R3.reuse, 0x1, -R112 ;  /* 0x0000000103707824 */ /* 0x040fe200078e0a70 */
[----:B------:R-:W-:Y:S01]  /*39d0*/  I2FP.F32.S32 R121, R121 ;  /* 0x0000007900797245 */ /* 0x000fe20000201400 */
[--C-:B------:R-:W-:Y:S01]  /*39e0*/  IMAD.IADD R155, R72, 0x1, -R110.reuse ;  /* 0x00000001489b7824 */ /* 0x100fe200078e0a6e */
[----:B------:R-:W-:Y:S01]  /*39f0*/  I2FP.F32.S32 R59, R59 ;  /* 0x0000003b003b7245 */ /* 0x000fe20000201400 */
[----:B------:R-:W-:Y:S01]  /*3a00*/  IMAD.IADD R71, R3, 0x1, -R110 ;  /* 0x0000000103477824 */ /* 0x000fe200078e0a6e */
[----:B------:R-:W-:Y:S01]  /*3a10*/  IABS R112, R112 ;  /* 0x0000007000707213 */ /* 0x000fe20000000000 */
[C---:B------:R-:W-:Y:S01]  /*3a20*/  VIADD R108, R94.reuse, 0x18 ;  /* 0x000000185e6c7836 */ /* 0x040fe20000000000 */
[----:B------:R-:W-:Y:S01]  /*3a30*/  IABS R155, R155 ;  /* 0x0000009b009b7213 */ /* 0x000fe20000000000 */
[C---:B------:R-:W-:Y:S01]  /*3a40*/  VIADD R100, R94.reuse, 0x11 ;  /* 0x000000115e647836 */ /* 0x040fe20000000000 */
[----:B------:R-:W-:Y:S01]  /*3a50*/  IABS R71, R71 ;  /* 0x0000004700477213 */ /* 0x000fe20000000000 */
[----:B------:R-:W-:Y:S01]  /*3a60*/  VIADD R74, R94, 0x19 ;  /* 0x000000195e4a7836 */ /* 0x000fe20000000000 */
[----:B------:R-:W-:Y:S01]  /*3a70*/  I2FP.F32.S32 R112, R112 ;  /* 0x0000007000707245 */ /* 0x000fe20000201400 */
[----:B------:R-:W-:Y:S01]  /*3a80*/  FFMA.FTZ R121, R121, -UR5, R62 ;  /* 0x8000000579797c23 */ /* 0x000fe2000801003e */
[----:B------:R-:W-:Y:S01]  /*3a90*/  I2FP.F32.S32 R155, R155 ;  /* 0x0000009b009b7245 */ /* 0x000fe20000201400 */
[----:B------:R-:W-:Y:S01]  /*3aa0*/  FFMA.FTZ R90, R59, -UR5, R90 ;  /* 0x800000053b5a7c23 */ /* 0x000fe2000801005a */
[----:B------:R-:W-:Y:S01]  /*3ab0*/  I2FP.F32.S32 R71, R71 ;  /* 0x0000004700477245 */ /* 0x000fe20000201400 */
[----:B------:R-:W-:Y:S01]  /*3ac0*/  IMAD.IADD R69, R147, 0x1, -R108 ;  /* 0x0000000193457824 */ /* 0x000fe200078e0a6c */
[----:B------:R-:W-:Y:S01]  /*3ad0*/  I2FP.F32.S32 R128, R128 ;  /* 0x0000008000807245 */ /* 0x000fe20000201400 */
[----:B------:R-:W-:Y:S01]  /*3ae0*/  FFMA.FTZ R105, R112, -UR5, R51 ;  /* 0x8000000570697c23 */ /* 0x000fe20008010033 */
[----:B------:R-:W-:Y:S01]  /*3af0*/  I2FP.F32.S32 R126, R126 ;  /* 0x0000007e007e7245 */ /* 0x000fe20000201400 */
[----:B------:R-:W-:-:S02]  /*3b00*/  IMAD.IADD R141, R125, 0x1, -R110 ;  /* 0x000000017d8d7824 */ /* 0x000fc400078e0a6e */
[----:B------:R-:W-:Y:S01]  /*3b10*/  FFMA.FTZ R155, R155, -UR5, R84 ;  /* 0x800000059b9b7c23 */ /* 0x000fe20008010054 */
[----:B------:R-:W-:Y:S01]  /*3b20*/  FFMA.FTZ R71, R71, -UR5, R86 ;  /* 0x8000000547477c23 */ /* 0x000fe20008010056 */
[--C-:B------:R-:W-:Y:S02]  /*3b30*/  IMAD.IADD R98, R147, 0x1, -R100.reuse ;  /* 0x0000000193627824 */ /* 0x100fe400078e0a64 */
[----:B------:R-:W-:Y:S01]  /*3b40*/  FFMA.FTZ R0, R0, -UR5, R61 ;  /* 0x8000000500007c23 */ /* 0x000fe2000801003d */
[--C-:B------:R-:W-:Y:S02]  /*3b50*/  IMAD.IADD R112, R125, 0x1, -R100.reuse ;  /* 0x000000017d707824 */ /* 0x100fe400078e0a64 */
[----:B------:R-:W-:Y:S01]  /*3b60*/  FFMA.FTZ R113, R128, -UR5, R63 ;  /* 0x8000000580717c23 */ /* 0x000fe2000801003f */
[--C-:B------:R-:W-:Y:S02]  /*3b70*/  IMAD.IADD R110, R72, 0x1, -R100.reuse ;  /* 0x00000001486e7824 */ /* 0x100fe400078e0a64 */
[----:B------:R-:W-:Y:S01]  /*3b80*/  FFMA.FTZ R89, R126, -UR5, R89 ;  /* 0x800000057e597c23 */ /* 0x000fe20008010059 */
[----:B------:R-:W-:Y:S01]  /*3b90*/  IMAD.IADD R86, R3, 0x1, -R100 ;  /* 0x0000000103567824 */ /* 0x000fe200078e0a64 */
[----:B------:R-:W-:Y:S01]  /*3ba0*/  FSEL R120, R120, -INF , !P1 ;  /* 0xff80000078787808 */ /* 0x000fe20004800000 */
[--C-:B------:R-:W-:Y:S01]  /*3bb0*/  IMAD.IADD R84, R125, 0x1, -R74.reuse ;  /* 0x000000017d547824 */ /* 0x100fe200078e0a4a */
[----:B------:R-:W-:Y:S01]  /*3bc0*/  FSEL R121, R121, -INF , !P1 ;  /* 0xff80000079797808 */ /* 0x000fe20004800000 */
[--C-:B------:R-:W-:Y:S01]  /*3bd0*/  IMAD.IADD R73, R72, 0x1, -R74.reuse ;  /* 0x0000000148497824 */ /* 0x100fe200078e0a4a */
[----:B------:R-:W-:Y:S01]  /*3be0*/  FSEL R91, R88, -INF , !P1 ;  /* 0xff800000585b7808 */ /* 0x000fe20004800000 */
[C---:B------:R-:W-:Y:S01]  /*3bf0*/  IMAD.IADD R59, R3.reuse, 0x1, -R74 ;  /* 0x00000001033b7824 */ /* 0x040fe200078e0a4a */
[----:B------:R-:W-:Y:S01]  /*3c00*/  FSEL R93, R90, -INF , !P1 ;  /* 0xff8000005a5d7808 */ /* 0x000fe20004800000 */
[----:B------:R-:W-:Y:S01]  /*3c10*/  IMAD.IADD R221, R3, 0x1, -R56 ;  /* 0x0000000103dd7824 */ /* 0x000fe200078e0a38 */
[----:B------:R-:W-:Y:S01]  /*3c20*/  IABS R69, R69 ;  /* 0x0000004500457213 */ /* 0x000fe20000000000 */
[----:B------:R-:W-:Y:S01]  /*3c30*/  IMAD.IADD R104, R147, 0x1, -R74 ;  /* 0x0000000193687824 */ /* 0x000fe200078e0a4a */
[----:B------:R-:W-:Y:S01]  /*3c40*/  ISETP.GE.AND P1, PT, R74, UR22, PT ;  /* 0x000000164a007c0c */ /* 0x000fe2000bf26270 */
[C-C-:B------:R-:W-:Y:S01]  /*3c50*/  IMAD.IADD R95, R125.reuse, 0x1, -R56.reuse ;  /* 0x000000017d5f7824 */ /* 0x140fe200078e0a38 */
[----:B------:R-:W-:Y:S01]  /*3c60*/  IABS R98, R98 ;  /* 0x0000006200627213 */ /* 0x000fe20000000000 */
[----:B------:R-:W-:Y:S01]  /*3c70*/  IMAD.IADD R223, R72, 0x1, -R56 ;  /* 0x0000000148df7824 */ /* 0x000fe200078e0a38 */
[----:B------:R-:W-:Y:S01]  /*3c80*/  IABS R112, R112 ;  /* 0x0000007000707213 */ /* 0x000fe20000000000 */
[----:B------:R-:W-:Y:S01]  /*3c90*/  IMAD.WIDE.U32 R160, R136, -0x2daee0ad, RZ ;  /* 0xd2511f5388a07825 */ /* 0x000fe200078e00ff */
[----:B------:R-:W-:Y:S01]  /*3ca0*/  IABS R110, R110 ;  /* 0x0000006e006e7213 */ /* 0x000fe20000000000 */
[----:B------:R-:W-:Y:S01]  /*3cb0*/  ULOP3.LUT UR7, UR24, UR31, URZ, 0x3c, !UPT ;  /* 0x0000001f18077292 */ /* 0x000fe2000f8e3c3f */
[----:B------:R-:W-:Y:S01]  /*3cc0*/  IABS R86, R86 ;  /* 0x0000005600567213 */ /* 0x000fe20000000000 */
[--C-:B------:R-:W-:Y:S01]  /*3cd0*/  IMAD.IADD R137, R125, 0x1, -R108.reuse ;  /* 0x000000017d897824 */ /* 0x100fe200078e0a6c */
[----:B------:R-:W-:Y:S01]  /*3ce0*/  IABS R84, R84 ;  /* 0x0000005400547213 */ /* 0x000fe20000000000 */
[--C-:B------:R-:W-:Y:S01]  /*3cf0*/  IMAD.IADD R131, R72, 0x1, -R108.reuse ;  /* 0x0000000148837824 */ /* 0x100fe200078e0a6c */
[----:B------:R-:W-:Y:S01]  /*3d00*/  IABS R74, R73 ;  /* 0x00000049004a7213 */ /* 0x000fe20000000000 */
[----:B------:R-:W-:Y:S01]  /*3d10*/  IMAD.IADD R99, R3, 0x1, -R108 ;  /* 0x0000000103637824 */ /* 0x000fe200078e0a6c */
[----:B------:R-:W-:Y:S01]  /*3d20*/  FSEL R0, R0, -INF , !P0 ;  /* 0xff80000000007808 */ /* 0x000fe20004000000 */
[C---:B------:R-:W-:Y:S01]  /*3d30*/  VIADD R128, R94.reuse, 0x29 ;  /* 0x000000295e807836 */ /* 0x040fe20000000000 */
[----:B------:R-:W-:Y:S01]  /*3d40*/  FSEL R113, R113, -INF , !P0 ;  /* 0xff80000071717808 */ /* 0x000fe20004000000 */
[----:B------:R-:W-:Y:S01]  /*3d50*/  VIADD R88, R94, 0x38 ;  /* 0x000000385e587836 */ /* 0x000fe20000000000 */
[----:B------:R-:W-:Y:S01]  /*3d60*/  FSEL R89, R89, -INF , !P0 ;  /* 0xff80000059597808 */ /* 0x000fe20004000000 */
[----:B------:R-:W-:Y:S01]  /*3d70*/  UIADD3 UR26, UR30, -0x61c88647, URZ ;  /* 0x9e3779b91e1a7890 */ /* 0x000fe2000fffe03f */
[----:B------:R-:W-:Y:S01]  /*3d80*/  FSEL R75, R75, -INF , !P0 ;  /* 0xff8000004b4b7808 */ /* 0x000fe20004000000 */
[C---:B------:R-:W-:Y:S01]  /*3d90*/  IMAD.IADD R156, R147.reuse, 0x1, -R128 ;  /* 0x00000001939c7824 */ /* 0x040fe200078e0a80 */
[----:B------:R-:W-:Y:S01]  /*3da0*/  ISETP.GE.AND P0, PT, R56, UR22, PT ;  /* 0x0000001638007c0c */ /* 0x000fe2000bf06270 */
[----:B------:R-:W-:Y:S01]  /*3db0*/  IMAD.IADD R149, R147, 0x1, -R88 ;  /* 0x0000000193957824 */ /* 0x000fe200078e0a58 */
[----:B------:R-:W-:Y:S01]  /*3dc0*/  I2FP.F32.S32 R69, R69 ;  /* 0x0000004500457245 */ /* 0x000fe20000201400 */
[----:B------:R-:W-:Y:S01]  /*3dd0*/  IMAD.WIDE.U32 R164, R55, -0x326172a9, RZ ;  /* 0xcd9e8d5737a47825 */ /* 0x000fe200078e00ff */
[----:B------:R-:W-:Y:S01]  /*3de0*/  IABS R56, R59 ;  /* 0x0000003b00387213 */ /* 0x000fe20000000000 */
[----:B------:R-:W-:Y:S01]  /*3df0*/  UIADD3 UR24, UR31, 0x76cf5d0a, URZ ;  /* 0x76cf5d0a1f187890 */ /* 0x000fe2000fffe03f */
[----:B------:R-:W-:Y:S01]  /*3e00*/  IABS R221, R221 ;  /* 0x000000dd00dd7213 */ /* 0x000fe20000000000 */
[----:B------:R-:W-:Y:S01]  /*3e10*/  FFMA.FTZ R106, R69, -UR5, R32 ;  /* 0x80000005456a7c23 */ /* 0x000fe20008010020 */
[----:B------:R-:W-:Y:S01]  /*3e20*/  I2FP.F32.S32 R98, R98 ;  /* 0x0000006200627245 */ /* 0x000fe20000201400 */
[----:B------:R-:W-:Y:S01]  /*3e30*/  VIADD R59, R55, 0x4 ;  /* 0x00000004373b7836 */ /* 0x000fe20000000000 */
[----:B------:R-:W-:Y:S01]  /*3e40*/  I2FP.F32.S32 R112, R112 ;  /* 0x0000007000707245 */ /* 0x000fe20000201400 */
[----:B------:R-:W-:Y:S01]  /*3e50*/  IMAD.IADD R140, R125, 0x1, -R128 ;  /* 0x000000017d8c7824 */ /* 0x000fe200078e0a80 */
        /* <DEDUP_REMOVED lines=8> */
[----:B------:R-:W-:Y:S01]  /*3ee0*/  IABS R95, R95 ;  /* 0x0000005f005f7213 */ /* 0x000fe20000000000 */
[----:B------:R-:W-:Y:S01]  /*3ef0*/  FFMA.FTZ R133, R84, -UR5, R35 ;  /* 0x8000000554857c23 */ /* 0x000fe20008010023 */
[----:B------:R-:W-:Y:S01]  /*3f00*/  IABS R223, R223 ;  /* 0x000000df00df7213 */ /* 0x000fe20000000000 */
[----:B------:R-:W-:Y:S01]  /*3f10*/  FFMA.FTZ R101, R74, -UR5, R37 ;  /* 0x800000054a657c23 */ /* 0x000fe20008010025 */
[----:B------:R-:W-:Y:S01]  /*3f20*/  I2FP.F32.S32 R56, R56 ;  /* 0x0000003800387245 */ /* 0x000fe20000201400 */
[C---:B------:R-:W-:Y:S01]  /*3f30*/  VIADD R74, R94.reuse, 0x28 ;  /* 0x000000285e4a7836 */ /* 0x040fe20000000000 */
[----:B------:R-:W-:Y:S01]  /*3f40*/  I2FP.F32.S32 R221, R221 ;  /* 0x000000dd00dd7245 */ /* 0x000fe20000201400 */
[----:B------:R-:W-:Y:S01]  /*3f50*/  VIADD R84, R94, 0x30 ;  /* 0x000000305e547836 */ /* 0x000fe20000000000 */
[----:B------:R-:W-:Y:S01]  /*3f60*/  IABS R122, R122 ;  /* 0x0000007a007a7213 */ /* 0x000fe20000000000 */
[----:B------:R-:W-:Y:S01]  /*3f70*/  FFMA.FTZ R73, R56, -UR5, R39 ;  /* 0x8000000538497c23 */ /* 0x000fe20008010027 */
[----:B------:R-:W-:Y:S01]  /*3f80*/  IABS R70, R70 ;  /* 0x0000004600467213 */ /* 0x000fe20000000000 */
[----:B------:R-:W-:Y:S01]  /*3f90*/  FFMA.FTZ R221, R221, -UR5, R82 ;  /* 0x80000005dddd7c23 */ /* 0x000fe20008010052 */
[----:B------:R-:W-:Y:S01]  /*3fa0*/  IABS R124, R124 ;  /* 0x0000007c007c7213 */ /* 0x000fe20000000000 */
[----:B------:R-:W-:Y:S01]  /*3fb0*/  VIADD R86, R94, 0x21 ;  /* 0x000000215e567836 */ /* 0x000fe20000000000 */
[----:B------:R-:W-:Y:S01]  /*3fc0*/  ISETP.GE.AND P3, PT, R100, UR22, PT ;  /* 0x0000001664007c0c */ /* 0x000fe2000bf66270 */
[C---:B------:R-:W-:Y:S01]  /*3fd0*/  VIADD R112, R94.reuse, 0x31 ;  /* 0x000000315e707836 */ /* 0x040fe20000000000 */
[----:B------:R-:W-:Y:S01]  /*3fe0*/  I2FP.F32.S32 R95, R95 ;  /* 0x0000005f005f7245 */ /* 0x000fe20000201400 */
[----:B------:R-:W-:Y:S01]  /*3ff0*/  VIADD R82, R94, 0x39 ;  /* 0x000000395e527836 */ /* 0x000fe20000000000 */
[----:B------:R-:W-:Y:S01]  /*4000*/  I2FP.F32.S32 R223, R223 ;  /* 0x000000df00df7245 */ /* 0x000fe20000201400 */
[----:B------:R-:W-:Y:S01]  /*4010*/  IMAD.IADD R154, R147, 0x1, -R84 ;  /* 0x00000001939a7824 */ /* 0x000fe200078e0a54 */
[----:B------:R-:W-:Y:S01]  /*4020*/  LOP3.LUT R110, R161, UR6, RZ, 0x3c, !PT ;  /* 0x00000006a16e7c12 */ /* 0x000fe2000f8e3cff */
[----:B------:R-:W-:Y:S01]  /*4030*/  FFMA.FTZ R95, R95, -UR5, R30 ;  /* 0x800000055f5f7c23 */ /* 0x000fe2000801001e */
[----:B------:R-:W-:Y:S01]  /*4040*/  IABS R104, R104 ;  /* 0x0000006800687213 */ /* 0x000fe20000000000 */
[----:B------:R-:W-:Y:S01]  /*4050*/  FFMA.FTZ R223, R223, -UR5, R80 ;  /* 0x80000005dfdf7c23 */ /* 0x000fe20008010050 */
[----:B------:R-:W-:Y:S01]  /*4060*/  IABS R143, R143 ;  /* 0x0000008f008f7213 */ /* 0x000fe20000000000 */
[--C-:B------:R-:W-:Y:S01]  /*4070*/  IMAD.IADD R138, R125, 0x1, -R84.reuse ;  /* 0x000000017d8a7824 */ /* 0x100fe200078e0a54 */
[----:B------:R-:W-:Y:S01]  /*4080*/  IABS R159, R159 ;  /* 0x0000009f009f7213 */ /* 0x000fe20000000000 */
[--C-:B------:R-:W-:Y:S01]  /*4090*/  IMAD.IADD R130, R72, 0x1, -R84.reuse ;  /* 0x0000000148827824 */ /* 0x100fe200078e0a54 */
[----:B------:R-:W-:Y:S01]  /*40a0*/  IABS R107, R107 ;  /* 0x0000006b006b7213 */ /* 0x000fe20000000000 */
[----:B------:R-:W-:Y:S01]  /*40b0*/  IMAD.IADD R127, R3, 0x1, -R84 ;  /* 0x00000001037f7824 */ /* 0x000fe200078e0a54 */
[----:B------:R-:W-:Y:S01]  /*40c0*/  I2FP.F32.S32 R122, R122 ;  /* 0x0000007a007a7245 */ /* 0x000fe20000201400 */
[C---:B------:R-:W-:Y:S01]  /*40d0*/  IMAD.IADD R150, R147.reuse, 0x1, -R86 ;  /* 0x0000000193967824 */ /* 0x040fe200078e0a56 */
[----:B------:R-:W-:Y:S01]  /*40e0*/  LOP3.LUT R56, R2, UR30, RZ, 0x3c, !PT ;  /* 0x0000001e02387c12 */ /* 0x000fe2000f8e3cff */
[C---:B------:R-:W-:Y:S01]  /*40f0*/  IMAD.IADD R2, R147.reuse, 0x1, -R74 ;  /* 0x0000000193027824 */ /* 0x040fe200078e0a4a */
[----:B------:R-:W-:Y:S01]  /*4100*/  I2FP.F32.S32 R70, R70 ;  /* 0x0000004600467245 */ /* 0x000fe20000201400 */
[C---:B------:R-:W-:Y:S01]  /*4110*/  IMAD.IADD R151, R147.reuse, 0x1, -R112 ;  /* 0x0000000193977824 */ /* 0x040fe200078e0a70 */
[----:B------:R-:W-:Y:S01]  /*4120*/  I2FP.F32.S32 R124, R124 ;  /* 0x0000007c007c7245 */ /* 0x000fe20000201400 */
[----:B------:R-:W-:Y:S01]  /*4130*/  IMAD.IADD R147, R147, 0x1, -R82 ;  /* 0x0000000193937824 */ /* 0x000fe200078e0a52 */
[----:B------:R-:W-:Y:S01]  /*4140*/  FSEL R98, R98, -INF , !P3 ;  /* 0xff80000062627808 */ /* 0x000fe20005800000 */
[----:B------:R-:W-:Y:S01]  /*4150*/  IMAD.WIDE.U32 R110, R110, -0x326172a9, RZ ;  /* 0xcd9e8d576e6e7825 */ /* 0x000fe200078e00ff */
[----:B------:R-:W-:-:S03]  /*4160*/  FSEL R139, R139, -INF , !P3 ;  /* 0xff8000008b8b7808 */ /* 0x000fc60005800000 */
[----:B------:R-:W-:Y:S01]  /*4170*/  FFMA.FTZ R157, R122, -UR5, R49 ;  /* 0x800000057a9d7c23 */ /* 0x000fe20008010031 */
[----:B------:R-:W-:Y:S01]  /*4180*/  FSEL R153, R85, -INF , !P3 ;  /* 0xff80000055997808 */ /* 0x000fe20005800000 */
[----:B------:R-:W-:Y:S01]  /*4190*/  FFMA.FTZ R70, R70, -UR5, R45 ;  /* 0x8000000546467c23 */ /* 0x000fe2000801002d */
[----:B------:R-:W-:Y:S01]  /*41a0*/  FSEL R69, R69, -INF , !P3 ;  /* 0xff80000045457808 */ /* 0x000fe20005800000 */
[----:B------:R-:W-:Y:S01]  /*41b0*/  FFMA.FTZ R103, R124, -UR5, R47 ;  /* 0x800000057c677c23 */ /* 0x000fe2000801002f */
[----:B------:R-:W-:Y:S01]  /*41c0*/  ISETP.GE.AND P3, PT, R84, UR22, PT ;  /* 0x0000001654007c0c */ /* 0x000fe2000bf66270 */
[----:B------:R-:W-:Y:S01]  /*41d0*/  IMAD.WIDE.U32 R84, R59, -0x326172a9, RZ ;  /* 0xcd9e8d573b547825 */ /* 0x000fe200078e00ff */
[----:B------:R-:W-:Y:S01]  /*41e0*/  IABS R137, R137 ;  /* 0x0000008900897213 */ /* 0x000fe20000000000 */
[----:B------:R-:W-:Y:S01]  /*41f0*/  UIADD3 UR25, UR30, 0x3c6ef372, URZ ;  /* 0x3c6ef3721e197890 */ /* 0x000fe2000fffe03f */
[----:B------:R-:W-:Y:S01]  /*4200*/  IABS R131, R131 ;  /* 0x0000008300837213 */ /* 0x000fe20000000000 */
[C---:B------:R-:W-:Y:S01]  /*4210*/  IMAD.IADD R144, R125.reuse, 0x1, -R86 ;  /* 0x000000017d907824 */ /* 0x040fe200078e0a56 */
[----:B------:R-:W-:Y:S01]  /*4220*/  IABS R99, R99 ;  /* 0x0000006300637213 */ /* 0x000fe20000000000 */
[C---:B------:R-:W-:Y:S01]  /*4230*/  IMAD.IADD R142, R125.reuse, 0x1, -R74 ;  /* 0x000000017d8e7824 */ /* 0x040fe200078e0a4a */
[----:B------:R-:W-:Y:S01]  /*4240*/  I2FP.F32.S32 R104, R104 ;  /* 0x0000006800687245 */ /* 0x000fe20000201400 */
[C---:B------:R-:W-:Y:S01]  /*4250*/  IMAD.IADD R132, R125.reuse, 0x1, -R112 ;  /* 0x000000017d847824 */ /* 0x040fe200078e0a70 */
[----:B------:R-:W-:Y:S01]  /*4260*/  I2FP.F32.S32 R143, R143 ;  /* 0x0000008f008f7245 */ /* 0x000fe20000201400 */
[C---:B------:R-:W-:Y:S01]  /*4270*/  IMAD.IADD R126, R125.reuse, 0x1, -R88 ;  /* 0x000000017d7e7824 */ /* 0x040fe200078e0a58 */
[----:B------:R-:W-:Y:S01]  /*4280*/  I2FP.F32.S32 R159, R159 ;  /* 0x0000009f009f7245 */ /* 0x000fe20000201400 */
[--C-:B------:R-:W-:Y:S01]  /*4290*/  IMAD.IADD R125, R125, 0x1, -R82.reuse ;  /* 0x000000017d7d7824 */ /* 0x100fe200078e0a52 */
[----:B------:R-:W-:Y:S01]  /*42a0*/  I2FP.F32.S32 R107, R107 ;  /* 0x0000006b006b7245 */ /* 0x000fe20000201400 */
[--C-:B------:R-:W-:Y:S01]  /*42b0*/  IMAD.IADD R90, R72, 0x1, -R82.reuse ;  /* 0x00000001485a7824 */ /* 0x100fe200078e0a52 */
[----:B------:R-:W-:Y:S01]  /*42c0*/  IABS R141, R141 ;  /* 0x0000008d008d7213 */ /* 0x000fe20000000000 */
[----:B------:R-:W-:Y:S01]  /*42d0*/  IMAD.IADD R87, R3, 0x1, -R82 ;  /* 0x0000000103577824 */ /* 0x000fe200078e0a52 */
[----:B------:R-:W-:Y:S01]  /*42e0*/  LOP3.LUT R122, R161, UR7, RZ, 0x3c, !PT ;  /* 0x00000007a17a7c12 */ /* 0x000fe2000f8e3cff */
[----:B------:R-:W-:Y:S01]  /*42f0*/  FFMA.FTZ R104, R104, -UR5, R33 ;  /* 0x8000000568687c23 */ /* 0x000fe20008010021 */
[----:B------:R-:W-:Y:S01]  /*4300*/  IABS R2, R2 ;  /* 0x0000000200027213 */ /* 0x000fe20000000000 */
[----:B------:R-:W-:Y:S01]  /*4310*/  FFMA.FTZ R143, R143, -UR5, R46 ;  /* 0x800000058f8f7c23 */ /* 0x000fe2000801002e */
[----:B------:R-:W-:Y:S01]  /*4320*/  I2FP.F32.S32 R137, R137 ;  /* 0x0000008900897245 */ /* 0x000fe20000201400 */
[----:B------:R-:W-:Y:S01]  /*4330*/  FFMA.FTZ R159, R159, -UR5, R48 ;  /* 0x800000059f9f7c23 */ /* 0x000fe20008010030 */
[----:B------:R-:W-:Y:S01]  /*4340*/  I2FP.F32.S32 R131, R131 ;  /* 0x0000008300837245 */ /* 0x000fe20000201400 */
[----:B------:R-:W-:Y:S01]  /*4350*/  FFMA.FTZ R107, R107, -UR5, R50 ;  /* 0x800000056b6b7c23 */ /* 0x000fe20008010032 */
[----:B------:R-:W-:Y:S01]  /*4360*/  I2FP.F32.S32 R99, R99 ;  /* 0x0000006300637245 */ /* 0x000fe20000201400 */
[----:B------:R-:W-:Y:S01]  /*4370*/  IMAD.WIDE.U32 R122, R122, -0x326172a9, RZ ;  /* 0xcd9e8d577a7a7825 */ /* 0x000fe200078e00ff */
[----:B------:R-:W-:-:S03]  /*4380*/  FSEL R102, R102, -INF , !P0 ;  /* 0xff80000066667808 */ /* 0x000fc60004000000 */
[----:B------:R-:W-:Y:S01]  /*4390*/  FFMA.FTZ R137, R137, -UR5, R34 ;  /* 0x8000000589897c23 */ /* 0x000fe20008010022 */
[----:B------:R-:W-:Y:S01]  /*43a0*/  FSEL R95, R95, -INF , !P0 ;  /* 0xff8000005f5f7808 */ /* 0x000fe20004000000 */
[----:B------:R-:W-:Y:S01]  /*43b0*/  FFMA.FTZ R131, R131, -UR5, R36 ;  /* 0x8000000583837c23 */ /* 0x000fe20008010024 */
[----:B------:R-:W-:Y:S01]  /*43c0*/  FSEL R223, R223, -INF , !P0 ;  /* 0xff800000dfdf7808 */ /* 0x000fe20004000000 */
[----:B------:R-:W-:Y:S01]  /*43d0*/  FFMA.FTZ R99, R99, -UR5, R38 ;  /* 0x8000000563637c23 */ /* 0x000fe20008010026 */
[----:B------:R-:W-:Y:S01]  /*43e0*/  FSEL R221, R221, -INF , !P0 ;  /* 0xff800000dddd7808 */ /* 0x000fe20004000000 */
[----:B------:R-:W-:Y:S01]  /*43f0*/  IMAD.IADD R129, R72, 0x1, -R74 ;  /* 0x0000000148817824 */ /* 0x000fe200078e0a4a */
[----:B------:R-:W-:Y:S01]  /*4400*/  ISETP.GE.AND P0, PT, R82, UR22, PT ;  /* 0x0000001652007c0c */ /* 0x000fe2000bf06270 */
[----:B------:R-:W-:Y:S01]  /*4410*/  IMAD.WIDE.U32 R162, R59, -0x326172a9, RZ ;  /* 0xcd9e8d573ba27825 */ /* 0x000fe200078e00ff */
[----:B------:R-:W-:Y:S01]  /*4420*/  LOP3.LUT R148, R85, R56, RZ, 0x3c, !PT ;  /* 0x0000003855947212 */ /* 0x000fe200078e3cff */
[----:B------:R-:W-:Y:S01]  /*4430*/  UIADD3 UR23, UR30, -0x255992d5, URZ ;  /* 0xdaa66d2b1e177890 */ /* 0x000fe2000fffe03f */
[C---:B------:R-:W-:Y:S01]  /*4440*/  LOP3.LUT R85, R111.reuse, UR26, R84, 0x96, !PT ;  /* 0x0000001a6f557c12 */ /* 0x040fe2000f8e9654 */
[C---:B------:R-:W-:Y:S01]  /*4450*/  IMAD.IADD R97, R72.reuse, 0x1, -R128 ;  /* 0x0000000148617824 */ /* 0x040fe200078e0a80 */
[----:B------:R-:W-:Y:S01]  /*4460*/  LOP3.LUT R82, R111, UR26, R164, 0x96, !PT ;  /* 0x0000001a6f527c12 */ /* 0x000fe2000f8e96a4 */
[C-C-:B------:R-:W-:Y:S01]  /*4470*/  IMAD.IADD R100, R72.reuse, 0x1, -R86.reuse ;  /* 0x0000000148647824 */ /* 0x140fe200078e0a56 */
[----:B------:R-:W-:Y:S01]  /*4480*/  IABS R147, R147 ;  /* 0x0000009300937213 */ /* 0x000fe20000000000 */
[----:B------:R-:W-:Y:S01]  /*4490*/  IMAD.IADD R94, R3, 0x1, -R86 ;  /* 0x00000001035e7824 */ /* 0x000fe200078e0a56 */
[----:B------:R-:W-:Y:S01]  /*44a0*/  I2FP.F32.S32 R141, R141 ;  /* 0x0000008d008d7245 */ /* 0x000fe20000201400 */
[C---:B------:R-:W-:Y:S01]  /*44b0*/  IMAD.IADD R115, R72.reuse, 0x1, -R88 ;  /* 0x0000000148737824 */ /* 0x040fe200078e0a58 */
[----:B------:R-:W-:Y:S01]  /*44c0*/  I2FP.F32.S32 R111, R2 ;  /* 0x00000002006f7245 */ /* 0x000fe20000201400 */
[----:B------:R-:W-:Y:S01]  /*44d0*/  IMAD.IADD R124, R72, 0x1, -R112 ;  /* 0x00000001487c7824 */ /* 0x000fe200078e0a70 */
[----:B------:R-:W-:Y:S01]  /*44e0*/  ISETP.GE.AND P2, PT, R108, UR22, PT ;  /* 0x000000166c007c0c */ /* 0x000fe2000bf46270 */
[----:B------:R-:W-:Y:S01]  /*44f0*/  FFMA.FTZ R141, R141, -UR5, R42 ;  /* 0x800000058d8d7c23 */ /* 0x000fe2000801002a */
[----:B------:R-:W-:Y:S01]  /*4500*/  FSEL R70, R70, -INF , !P5 ;  /* 0xff80000046467808 */ /* 0x000fe20006800000 */
[----:B------:R-:W-:Y:S01]  /*4510*/  FFMA.FTZ R152, R111, -UR5, R20 ;  /* 0x800000056f987c23 */ /* 0x000fe20008010014 */
[----:B------:R-:W-:Y:S01]  /*4520*/  FSEL R103, R103, -INF , !P5 ;  /* 0xff80000067677808 */ /* 0x000fe20006800000 */
[----:B------:R-:W-:Y:S01]  /*4530*/  IMAD.WIDE.U32 R172, R85, -0x2daee0ad, RZ ;  /* 0xd2511f5355ac7825 */ /* 0x000fe200078e00ff */
[----:B------:R-:W-:Y:S01]  /*4540*/  FSEL R157, R157, -INF , !P5 ;  /* 0xff8000009d9d7808 */ /* 0x000fe20006800000 */
[----:B------:R-:W-:Y:S01]  /*4550*/  UIADD3 UR21, UR31, 0x32370b8f, URZ ;  /* 0x32370b8f1f157890 */ /* 0x000fe2000fffe03f */
[----:B------:R-:W-:Y:S01]  /*4560*/  FSEL R105, R105, -INF , !P5 ;  /* 0xff80000069697808 */ /* 0x000fe20006800000 */
[----:B------:R-:W-:Y:S01]  /*4570*/  UIADD3 UR10, UR31, -0x126145ec, URZ ;  /* 0xed9eba141f0a7890 */ /* 0x000fe2000fffe03f */
[----:B------:R-:W-:Y:S01]  /*4580*/  LOP3.LUT R145, R165, R56, RZ, 0x3c, !PT ;  /* 0x00000038a5917212 */ /* 0x000fe200078e3cff */
[----:B------:R-:W-:Y:S01]  /*4590*/  UIADD3 UR11, UR30, 0x78dde6e4, URZ ;  /* 0x78dde6e41e0b7890 */ /* 0x000fe2000fffe03f */
[----:B------:R-:W-:Y:S01]  /*45a0*/  IABS R149, R149 ;  /* 0x0000009500957213 */ /* 0x000fe20000000000 */
[----:B------:R-:W-:Y:S01]  /*45b0*/  UIADD3 UR9, UR30, 0x1715609d, URZ ;  /* 0x1715609d1e097890 */ /* 0x000fe2000fffe03f */
[----:B------:R-:W-:Y:S01]  /*45c0*/  ISETP.GE.AND P5, PT, R74, UR22, PT ;  /* 0x000000164a007c0c */ /* 0x000fe2000bfa6270 */
[----:B------:R-:W-:Y:S01]  /*45d0*/  IMAD.IADD R74, R3, 0x1, -R74 ;  /* 0x00000001034a7824 */ /* 0x000fe200078e0a4a */
[----:B------:R-:W-:Y:S01]  /*45e0*/  LOP3.LUT R108, R161, UR6, RZ, 0x3c, !PT ;  /* 0x00000006a16c7c12 */ /* 0x000fe2000f8e3cff */
[----:B------:R-:W-:Y:S01]  /*45f0*/  UIADD3 UR6, UR31, -0x4498517b, URZ ;  /* 0xbb67ae851f067890 */ /* 0x000fe2000fffe03f */
[----:B------:R-:W-:Y:S01]  /*4600*/  IABS R154, R154 ;  /* 0x0000009a009a7213 */ /* 0x000fe20000000000 */
[----:B------:R-:W-:Y:S01]  /*4610*/  UIADD3 UR8, UR31, -0x56f99767, URZ ;  /* 0xa90668991f087890 */ /* 0x000fe2000fffe03f */
[----:B------:R-:W-:Y:S01]  /*4620*/  I2FP.F32.S32 R178, R147 ;  /* 0x0000009300b27245 */ /* 0x000fe20000201400 */
[----:B------:R-:W-:Y:S01]  /*4630*/  IMAD.WIDE.U32 R108, R108, -0x326172a9, RZ ;  /* 0xcd9e8d576c6c7825 */ /* 0x000fe200078e00ff */
[----:B------:R-:W-:Y:S01]  /*4640*/  FSEL R114, R114, -INF , !P6 ;  /* 0xff80000072727808 */ /* 0x000fe20007000000 */
[----:B------:R-:W-:Y:S01]  /*4650*/  UIADD3 UR27, UR31, 0x646e171e, URZ ;  /* 0x646e171e1f1b7890 */ /* 0x000fe2000fffe03f */
[----:B------:R-:W-:Y:S01]  /*4660*/  FSEL R143, R143, -INF , !P6 ;  /* 0xff8000008f8f7808 */ /* 0x000fe20007000000 */
[----:B------:R-:W-:Y:S01]  /*4670*/  FFMA.FTZ R178, R178, -UR5, R117 ;  /* 0x80000005b2b27c23 */ /* 0x000fe20008010075 */
[----:B------:R-:W-:Y:S01]  /*4680*/  FSEL R159, R159, -INF , !P6 ;  /* 0xff8000009f9f7808 */ /* 0x000fe20007000000 */
[----:B------:R-:W-:Y:S01]  /*4690*/  UIADD3 UR28, UR30, -0x4ab325aa, URZ ;  /* 0xb54cda561e1c7890 */ /* 0x000fe2000fffe03f */
[----:B------:R-:W-:Y:S01]  /*46a0*/  FSEL R107, R107, -INF , !P6 ;  /* 0xff8000006b6b7808 */ /* 0x000fe20007000000 */
[----:B------:R-:W-:Y:S01]  /*46b0*/  STL [R1+0xe8], R193 ;  /* 0x0000e8c101007387 */ /* 0x000fe20000100800 */
[----:B------:R-:W-:Y:S01]  /*46c0*/  FSEL R104, R104, -INF , !P1 ;  /* 0xff80000068687808 */ /* 0x000fe20004800000 */
[----:B------:R-:W-:Y:S01]  /*46d0*/  ULDC UR32, c[0x0][0x2ec] ;  /* 0x0000bb0000207ab9 */ /* 0x000fe20000000800 */
[----:B------:R-:W-:Y:S01]  /*46e0*/  FSEL R133, R133, -INF , !P1 ;  /* 0xff80000085857808 */ /* 0x000fe20004800000 */
[----:B------:R-:W-:Y:S01]  /*46f0*/  STL [R1+0xe4], R191 ;  /* 0x0000e4bf01007387 */ /* 0x000fe20000100800 */
[----:B------:R-:W-:-:S02]  /*4700*/  FSEL R101, R101, -INF , !P1 ;  /* 0xff80000065657808 */ /* 0x000fc40004800000 */
[----:B------:R-:W-:Y:S01]  /*4710*/  FSEL R73, R73, -INF , !P1 ;  /* 0xff80000049497808 */ /* 0x000fe20004800000 */
[----:B------:R-:W-:Y:S01]  /*4720*/  STL [R1+0xe0], R187 ;  /* 0x0000e0bb01007387 */ /* 0x000fe20000100800 */
[----:B------:R-:W-:Y:S02]  /*4730*/  ISETP.GE.AND P6, PT, R86, UR22, PT ;  /* 0x0000001656007c0c */ /* 0x000fe4000bfc6270 */
[----:B------:R-:W-:Y:S01]  /*4740*/  ISETP.GE.AND P1, PT, R88, UR22, PT ;  /* 0x0000001658007c0c */ /* 0x000fe2000bf26270 */
[----:B------:R-:W-:Y:S01]  /*4750*/  IMAD.IADD R88, R3, 0x1, -R88 ;  /* 0x0000000103587824 */ /* 0x000fe200078e0a58 */
[----:B------:R-:W-:Y:S01]  /*4760*/  IABS R156, R156 ;  /* 0x0000009c009c7213 */ /* 0x000fe20000000000 */
[----:B------:R-:W-:Y:S01]  /*4770*/  STL [R1+0xdc], R186 ;  /* 0x0000dcba01007387 */ /* 0x000fe20000100800 */
[----:B------:R-:W-:Y:S02]  /*4780*/  I2FP.F32.S32 R149, R149 ;  /* 0x0000009500957245 */ /* 0x000fe40000201400 */
[----:B------:R-:W-:Y:S01]  /*4790*/  IABS R158, R144 ;  /* 0x00000090009e7213 */ /* 0x000fe20000000000 */
[----:B------:R-:W-:Y:S01]  /*47a0*/  IMAD.WIDE.U32 R144, R145, -0x2daee0ad, RZ ;  /* 0xd2511f5391907825 */ /* 0x000fe200078e00ff */
[----:B------:R-:W-:-:S03]  /*47b0*/  IABS R142, R142 ;  /* 0x0000008e008e7213 */ /* 0x000fc60000000000 */
[----:B------:R-:W-:Y:S01]  /*47c0*/  FFMA.FTZ R180, R149, -UR5, R116 ;  /* 0x8000000595b47c23 */ /* 0x000fe20008010074 */
[----:B------:R-:W-:Y:S01]  /*47d0*/  IABS R127, R127 ;  /* 0x0000007f007f7213 */ /* 0x000fe20000000000 */
[----:B------:R-:W-:Y:S01]  /*47e0*/  IMAD.WIDE.U32 R148, R148, -0x2daee0ad, RZ ;  /* 0xd2511f5394947825 */ /* 0x000fe200078e00ff */
[----:B------:R-:W-:Y:S01]  /*47f0*/  LOP3.LUT R86, R123, UR26, R84, 0x96, !PT ;  /* 0x0000001a7b567c12 */ /* 0x000fe2000f8e9654 */
[----:B------:R-:W-:Y:S01]  /*4800*/  STL [R1+0xd8], R185 ;  /* 0x0000d8b901007387 */ /* 0x000fe20000100800 */
[----:B------:R-:W-:Y:S02]  /*4810*/  I2FP.F32.S32 R111, R154 ;  /* 0x0000009a006f7245 */ /* 0x000fe40000201400 */
[----:B------:R-:W-:Y:S01]  /*4820*/  FSEL R106, R106, -INF , !P2 ;  /* 0xff8000006a6a7808 */ /* 0x000fe20005000000 */
[----:B------:R-:W-:Y:S01]  /*4830*/  IMAD.WIDE.U32 R200, R86, -0x2daee0ad, RZ ;  /* 0xd2511f5356c87825 */ /* 0x000fe200078e00ff */
[----:B------:R-:W-:-:S03]  /*4840*/  FSEL R137, R137, -INF , !P2 ;  /* 0xff80000089897808 */ /* 0x000fc60005000000 */
[----:B------:R-:W-:Y:S01]  /*4850*/  FFMA.FTZ R190, R111, -UR5, R16 ;  /* 0x800000056fbe7c23 */ /* 0x000fe20008010010 */
[----:B------:R-:W-:Y:S01]  /*4860*/  FSEL R131, R131, -INF , !P2 ;  /* 0xff80000083837808 */ /* 0x000fe20005000000 */
[----:B------:R-:W-:Y:S01]  /*4870*/  STL [R1+0xd4], R184 ;  /* 0x0000d4b801007387 */ /* 0x000fe20000100800 */
[----:B------:R-:W-:Y:S02]  /*4880*/  FSEL R99, R99, -INF , !P2 ;  /* 0xff80000063637808 */ /* 0x000fe40005000000 */
[----:B------:R-:W-:Y:S01]  /*4890*/  LOP3.LUT R84, R123, UR26, R164, 0x96, !PT ;  /* 0x0000001a7b547c12 */ /* 0x000fe2000f8e96a4 */
[----:B------:R-:W-:Y:S01]  /*48a0*/  STL [R1+0xd0], R135 ;  /* 0x0000d08701007387 */ /* 0x000fe20000100800 */
[----:B------:R-:W-:Y:S02]  /*48b0*/  LOP3.LUT R146, R163, R56, RZ, 0x3c, !PT ;  /* 0x00000038a3927212 */ /* 0x000fe400078e3cff */
[----:B------:R-:W-:Y:S01]  /*48c0*/  ISETP.GE.AND P2, PT, R112, UR22, PT ;  /* 0x0000001670007c0c */ /* 0x000fe2000bf46270 */
[----:B------:R-:W-:Y:S01]  /*48d0*/  IMAD.IADD R112, R3, 0x1, -R112 ;  /* 0x0000000103707824 */ /* 0x000fe200078e0a70 */
[----:B------:R-:W-:Y:S01]  /*48e0*/  IABS R74, R74 ;  /* 0x0000004a004a7213 */ /* 0x000fe20000000000 */
[----:B------:R-:W-:Y:S01]  /*48f0*/  IMAD.WIDE.U32 R146, R146, -0x2daee0ad, RZ ;  /* 0xd2511f5392927825 */ /* 0x000fe200078e00ff */
[----:B------:R-:W-:Y:S01]  /*4900*/  I2FP.F32.S32 R156, R156 ;  /* 0x0000009c009c7245 */ /* 0x000fe20000201400 */
[----:B------:R-:W-:Y:S01]  /*4910*/  STL [R1+0xc8], R134 ;  /* 0x0000c88601007387 */ /* 0x000fe20000100800 */
[----:B------:R-:W-:Y:S01]  /*4920*/  IABS R97, R97 ;  /* 0x0000006100617213 */ /* 0x000fe20000000000 */
[----:B------:R-:W-:Y:S01]  /*4930*/  IMAD.WIDE.U32 R84, R84, -0x2daee0ad, RZ ;  /* 0xd2511f5354547825 */ /* 0x000fe200078e00ff */
[----:B------:R-:W-:-:S02]  /*4940*/  I2FP.F32.S32 R117, R142 ;  /* 0x0000008e00757245 */ /* 0x000fc40000201400 */
[----:B------:R-:W-:Y:S02]  /*4950*/  I2FP.F32.S32 R127, R127 ;  /* 0x0000007f007f7245 */ /* 0x000fe40000201400 */
[----:B------:R-:W-:Y:S02]  /*4960*/  FSEL R96, R96, -INF , !P4 ;  /* 0xff80000060607808 */ /* 0x000fe40006000000 */
[----:B------:R-:W-:Y:S01]  /*4970*/  FSEL R141, R141, -INF , !P4 ;  /* 0xff8000008d8d7808 */ /* 0x000fe20006000000 */
[----:B------:R-:W-:Y:S01]  /*4980*/  FFMA.FTZ R241, R127, -UR5, R14 ;  /* 0x800000057ff17c23 */ /* 0x000fe2000801000e */
[----:B------:R-:W-:Y:S02]  /*4990*/  FSEL R155, R155, -INF , !P4 ;  /* 0xff8000009b9b7808 */ /* 0x000fe40006000000 */
[----:B------:R-:W-:Y:S02]  /*49a0*/  FSEL R71, R71, -INF , !P4 ;  /* 0xff80000047477808 */ /* 0x000fe40006000000 */
[----:B------:R-:W-:Y:S01]  /*49b0*/  ISETP.GE.AND P4, PT, R128, UR22, PT ;  /* 0x0000001680007c0c */ /* 0x000fe2000bf86270 */
[----:B------:R-:W-:Y:S01]  /*49c0*/  IMAD.IADD R128, R3, 0x1, -R128 ;  /* 0x0000000103807824 */ /* 0x000fe200078e0a80 */
[----:B------:R-:W-:-:S02]  /*49d0*/  LOP3.LUT R116, R145, UR6, R160, 0x96, !PT ;  /* 0x0000000691747c12 */ /* 0x000fc4000f8e96a0 */
[----:B------:R-:W-:Y:S02]  /*49e0*/  IABS R126, R126 ;  /* 0x0000007e007e7213 */ /* 0x000fe40000000000 */
[----:B------:R-:W-:Y:S02]  /*49f0*/  IABS R88, R88 ;  /* 0x0000005800587213 */ /* 0x000fe40000000000 */
[----:B------:R-:W-:Y:S02]  /*4a00*/  LOP3.LUT R72, R109, UR26, R164, 0x96, !PT ;  /* 0x0000001a6d487c12 */ /* 0x000fe4000f8e96a4 */
[----:B------:R-:W-:Y:S02]  /*4a10*/  I2FP.F32.S32 R111, R74 ;  /* 0x0000004a006f7245 */ /* 0x000fe40000201400 */
[----:B------:R-:W-:Y:S02]  /*4a20*/  IABS R87, R87 ;  /* 0x0000005700577213 */ /* 0x000fe40000000000 */
[----:B------:R-:W-:Y:S01]  /*4a30*/  LOP3.LUT R3, R123, UR26, R162, 0x96, !PT ;  /* 0x0000001a7b037c12 */ /* 0x000fe2000f8e96a2 */
[----:B------:R-:W-:Y:S01]  /*4a40*/  FFMA.FTZ R250, R111, -UR5, R26 ;  /* 0x800000056ffa7c23 */ /* 0x000fe2000801001a */
[----:B------:R-:W-:Y:S01]  /*4a50*/  LOP3.LUT R2, R109, UR26, R162, 0x96, !PT ;  /* 0x0000001a6d027c12 */ /* 0x000fe2000f8e96a2 */
[----:B------:R-:W-:Y:S01]  /*4a60*/  FFMA.FTZ R109, R156, -UR5, R21 ;  /* 0x800000059c6d7c23 */ /* 0x000fe20008010015 */
[----:B------:R-:W-:Y:S01]  /*4a70*/  I2FP.F32.S32 R74, R97 ;  /* 0x00000061004a7245 */ /* 0x000fe20000201400 */
[----:B------:R-:W-:Y:S01]  /*4a80*/  FFMA.FTZ R97, R117, -UR5, R22 ;  /* 0x8000000575617c23 */ /* 0x000fe20008010016 */
[----:B------:R-:W-:Y:S01]  /*4a90*/  IABS R124, R124 ;  /* 0x0000007c007c7213 */ /* 0x000fe20000000000 */
[----:B------:R-:W-:Y:S01]  /*4aa0*/  IMAD.WIDE.U32 R162, R116, -0x326172a9, RZ ;  /* 0xcd9e8d5774a27825 */ /* 0x000fe200078e00ff */
[----:B------:R-:W-:-:S03]  /*4ab0*/  IABS R112, R112 ;  /* 0x0000007000707213 */ /* 0x000fc60000000000 */
[----:B------:R-:W-:Y:S01]  /*4ac0*/  FFMA.FTZ R74, R74, -UR5, R25 ;  /* 0x800000054a4a7c23 */ /* 0x000fe20008010019 */
[----:B------:R-:W-:Y:S02]  /*4ad0*/  IABS R115, R115 ;  /* 0x0000007300737213 */ /* 0x000fe40000000000 */
[----:B------:R-:W-:Y:S02]  /*4ae0*/  IABS R156, R100 ;  /* 0x00000064009c7213 */ /* 0x000fe40000000000 */
[----:B------:R-:W-:Y:S02]  /*4af0*/  I2FP.F32.S32 R117, R126 ;  /* 0x0000007e00757245 */ /* 0x000fe40000201400 */
[----:B------:R-:W-:Y:S02]  /*4b00*/  I2FP.F32.S32 R127, R88 ;  /* 0x00000058007f7245 */ /* 0x000fe40000201400 */
[----:B------:R-:W-:Y:S02]  /*4b10*/  IABS R154, R94 ;  /* 0x0000005e009a7213 */ /* 0x000fe40000000000 */
[----:B------:R-:W-:Y:S01]  /*4b20*/  LOP3.LUT R100, R149, UR6, R160, 0x96, !PT ;  /* 0x0000000695647c12 */ /* 0x000fe2000f8e96a0 */
[----:B------:R-:W-:Y:S01]  /*4b30*/  FFMA.FTZ R127, R127, -UR5, R10 ;  /* 0x800000057f7f7c23 */ /* 0x000fe2000801000a */
[----:B------:R-:W-:Y:S01]  /*4b40*/  I2FP.F32.S32 R88, R87 ;  /* 0x0000005700587245 */ /* 0x000fe20000201400 */
[----:B------:R-:W-:Y:S01]  /*4b50*/  IMAD.WIDE.U32 R86, R82, -0x2daee0ad, RZ ;  /* 0xd2511f5352567825 */ /* 0x000fe200078e00ff */
[----:B------:R-:W-:-:S02]  /*4b60*/  LOP3.LUT R214, R201, UR24, R148, 0x96, !PT ;  /* 0x00000018c9d67c12 */ /* 0x000fc4000f8e9694 */
[----:B------:R-:W-:Y:S01]  /*4b70*/  LOP3.LUT R188, R173, UR24, R148, 0x96, !PT ;  /* 0x00000018adbc7c12 */ /* 0x000fe2000f8e9694 */
[----:B------:R-:W-:Y:S01]  /*4b80*/  IMAD.WIDE.U32 R148, R72, -0x2daee0ad, RZ ;  /* 0xd2511f5348947825 */ /* 0x000fe200078e00ff */
[----:B------:R-:W-:Y:S02]  /*4b90*/  LOP3.LUT R94, R147, UR6, R160, 0x96, !PT ;  /* 0x00000006935e7c12 */ /* 0x000fe4000f8e96a0 */
[----:B------:R-:W-:Y:S01]  /*4ba0*/  I2FP.F32.S32 R244, R124 ;  /* 0x0000007c00f47245 */ /* 0x000fe20000201400 */
[----:B------:R-:W-:Y:S01]  /*4bb0*/  IMAD.WIDE.U32 R160, R3, -0x2daee0ad, RZ ;  /* 0xd2511f5303a07825 */ /* 0x000fe200078e00ff */
[----:B------:R-:W-:Y:S02]  /*4bc0*/  LOP3.LUT R224, R85, UR24, R144, 0x96, !PT ;  /* 0x0000001855e07c12 */ /* 0x000fe4000f8e9690 */
[----:B------:R-:W-:Y:S01]  /*4bd0*/  IABS R125, R125 ;  /* 0x0000007d007d7213 */ /* 0x000fe20000000000 */
[----:B------:R-:W-:Y:S01]  /*4be0*/  IMAD.WIDE.U32 R166, R100, -0x326172a9, RZ ;  /* 0xcd9e8d5764a67825 */ /* 0x000fe200078e00ff */
[----:B------:R-:W-:-:S03]  /*4bf0*/  I2FP.F32.S32 R124, R112 ;  /* 0x00000070007c7245 */ /* 0x000fc60000201400 */
[----:B------:R-:W-:Y:S01]  /*4c00*/  FFMA.FTZ R244, R244, -UR5, R13 ;  /* 0x80000005f4f47c23 */ /* 0x000fe2000801000d */
[----:B------:R-:W-:Y:S01]  /*4c10*/  LOP3.LUT R164, R85, UR24, R144, 0x96, !PT ;  /* 0x0000001855a47c12 */ /* 0x000fe2000f8e9690 */
[----:B------:R-:W-:Y:S02]  /*4c20*/  IMAD.MOV.U32 R112, RZ, RZ, R115 ;  /* 0x000000ffff707224 */ /* 0x000fe400078e0073 */
[----:B------:R-:W-:Y:S01]  /*4c30*/  FFMA.FTZ R115, R117, -UR5, R118 ;  /* 0x8000000575737c23 */ /* 0x000fe20008010076 */
[----:B------:R-:W-:Y:S01]  /*4c40*/  IMAD.WIDE.U32 R116, R2, -0x2daee0ad, RZ ;  /* 0xd2511f5302747825 */ /* 0x000fe200078e00ff */
[----:B------:R-:W-:-:S03]  /*4c50*/  LOP3.LUT R204, R163, UR25, R110, 0x96, !PT ;  /* 0x00000019a3cc7c12 */ /* 0x000fc6000f8e966e */
[----:B------:R-:W-:Y:S01]  /*4c60*/  FFMA.FTZ R239, R124, -UR5, R15 ;  /* 0x800000057cef7c23 */ /* 0x000fe2000801000f */
[----:B------:R-:W-:Y:S01]  /*4c70*/  I2FP.F32.S32 R126, R125 ;  /* 0x0000007d007e7245 */ /* 0x000fe20000201400 */
[----:B------:R-:W-:Y:S01]  /*4c80*/  IMAD.WIDE.U32 R224, R224, -0x326172a9, RZ ;  /* 0xcd9e8d57e0e07825 */ /* 0x000fe200078e00ff */
[----:B------:R-:W-:-:S03]  /*4c90*/  LOP3.LUT R2, R87, UR24, R144, 0x96, !PT ;  /* 0x0000001857027c12 */ /* 0x000fc6000f8e9690 */
[----:B------:R-:W-:Y:S01]  /*4ca0*/  FFMA.FTZ R125, R88, -UR5, R11 ;  /* 0x80000005587d7c23 */ /* 0x000fe2000801000b */
[----:B------:R-:W-:Y:S01]  /*4cb0*/  LOP3.LUT R226, R149, UR24, R144, 0x96, !PT ;  /* 0x0000001895e27c12 */ /* 0x000fe2000f8e9690 */
[----:B------:R-:W-:Y:S01]  /*4cc0*/  IMAD.WIDE.U32 R164, R164, -0x326172a9, RZ ;  /* 0xcd9e8d57a4a47825 */ /* 0x000fe200078e00ff */
[----:B------:R-:W-:Y:S02]  /*4cd0*/  LOP3.LUT R118, R161, UR24, R146, 0x96, !PT ;  /* 0x00000018a1767c12 */ /* 0x000fe4000f8e9692 */
[----:B------:R-:W-:Y:S01]  /*4ce0*/  I2FP.F32.S32 R245, R112 ;  /* 0x0000007000f57245 */ /* 0x000fe20000201400 */
[----:B------:R-:W-:Y:S01]  /*4cf0*/  IMAD.WIDE.U32 R214, R214, -0x326172a9, RZ ;  /* 0xcd9e8d57d6d67825 */ /* 0x000fe200078e00ff */
[----:B------:R-:W-:-:S03]  /*4d00*/  LOP3.LUT R202, R163, UR25, R122, 0x96, !PT ;  /* 0x00000019a3ca7c12 */ /* 0x000fc6000f8e967a */
[----:B------:R-:W-:Y:S01]  /*4d10*/  FFMA.FTZ R112, R126, -UR5, R119 ;  /* 0x800000057e707c23 */ /* 0x000fe20008010077 */
[----:B------:R-:W-:Y:S01]  /*4d20*/  LOP3.LUT R246, R163, UR25, R108, 0x96, !PT ;  /* 0x00000019a3f67c12 */ /* 0x000fe2000f8e966c */
[----:B------:R-:W-:Y:S01]  /*4d30*/  IMAD.WIDE.U32 R204, R204, -0x2daee0ad, RZ ;  /* 0xd2511f53cccc7825 */ /* 0x000fe200078e00ff */
[----:B------:R-:W-:-:S03]  /*4d40*/  LOP3.LUT R122, R167, UR25, R122, 0x96, !PT ;  /* 0x00000019a77a7c12 */ /* 0x000fc6000f8e967a */
[----:B------:R-:W-:Y:S01]  /*4d50*/  FFMA.FTZ R245, R245, -UR5, R8 ;  /* 0x80000005f5f57c23 */ /* 0x000fe20008010008 */
[--C-:B------:R-:W-:Y:S01]  /*4d60*/  LOP3.LUT R212, R225, UR23, R162.reuse, 0x96, !PT ;  /* 0x00000017e1d47c12 */ /* 0x100fe2000f8e96a2 */
[----:B------:R-:W-:Y:S01]  /*4d70*/  IMAD.WIDE.U32 R216, R2, -0x326172a9, RZ ;  /* 0xcd9e8d5702d87825 */ /* 0x000fe200078e00ff */
[----:B------:R-:W-:Y:S02]  /*4d80*/  LOP3.LUT R170, R165, UR23, R162, 0x96, !PT ;  /* 0x00000017a5aa7c12 */ /* 0x000fe4000f8e96a2 */
[----:B------:R-:W-:Y:S01]  /*4d90*/  LOP3.LUT R86, R205, UR21, R86, 0x96, !PT ;  /* 0x00000015cd567c12 */ /* 0x000fe2000f8e9656 */
[----:B------:R-:W-:Y:S01]  /*4da0*/  IMAD.WIDE.U32 R226, R226, -0x326172a9, RZ ;  /* 0xcd9e8d57e2e27825 */ /* 0x000fe200078e00ff */
[----:B------:R-:W-:Y:S02]  /*4db0*/  LOP3.LUT R168, R215, UR23, R166, 0x96, !PT ;  /* 0x00000017d7a87c12 */ /* 0x000fe4000f8e96a6 */
[----:B------:R-:W-:Y:S01]  /*4dc0*/  LOP3.LUT R110, R167, UR25, R110, 0x96, !PT ;  /* 0x00000019a76e7c12 */ /* 0x000fe2000f8e966e */
[----:B------:R-:W-:Y:S01]  /*4dd0*/  IMAD.WIDE.U32 R208, R94, -0x326172a9, RZ ;  /* 0xcd9e8d575ed07825 */ /* 0x000fe200078e00ff */
[----:B------:R-:W-:-:S02]  /*4de0*/  LOP3.LUT R210, R217, UR23, R162, 0x96, !PT ;  /* 0x00000017d9d27c12 */ /* 0x000fc4000f8e96a2 */
[----:B------:R-:W-:Y:S01]  /*4df0*/  LOP3.LUT R144, R227, UR23, R162, 0x96, !PT ;  /* 0x00000017e3907c12 */ /* 0x000fe2000f8e96a2 */
[----:B------:R-:W-:Y:S01]  /*4e00*/  IMAD.WIDE.U32 R118, R118, -0x326172a9, RZ ;  /* 0xcd9e8d5776767825 */ /* 0x000fe200078e00ff */
[----:B------:R-:W-:Y:S02]  /*4e10*/  LOP3.LUT R174, R117, UR24, R146, 0x96, !PT ;  /* 0x0000001875ae7c12 */ /* 0x000fe4000f8e9692 */
[----:B------:R-:W-:Y:S01]  /*4e20*/  LOP3.LUT R108, R209, UR25, R108, 0x96, !PT ;  /* 0x00000019d16c7c12 */ /* 0x000fe2000f8e966c */
[----:B------:R-:W-:Y:S01]  /*4e30*/  IMAD.WIDE.U32 R246, R246, -0x2daee0ad, RZ ;  /* 0xd2511f53f6f67825 */ /* 0x000fe200078e00ff */
[----:B------:R-:W-:Y:S02]  /*4e40*/  LOP3.LUT R162, R119, UR23, R208, 0x96, !PT ;  /* 0x0000001777a27c12 */ /* 0x000fe4000f8e96d0 */
[----:B------:R-:W-:Y:S01]  /*4e50*/  IABS R90, R90 ;  /* 0x0000005a005a7213 */ /* 0x000fe20000000000 */
[----:B------:R-:W-:Y:S01]  /*4e60*/  IMAD.WIDE.U32 R202, R202, -0x2daee0ad, RZ ;  /* 0xd2511f53caca7825 */ /* 0x000fe200078e00ff */
[----:B------:R-:W-:-:S02]  /*4e70*/  LOP3.LUT R148, R247, UR21, R148, 0x96, !PT ;  /* 0x00000015f7947c12 */ /* 0x000fc4000f8e9694 */
[----:B------:R-:W-:Y:S01]  /*4e80*/  I2FP.F32.S32 R90, R90 ;  /* 0x0000005a005a7245 */ /* 0x000fe20000201400 */
[----:B------:R-:W-:Y:S01]  /*4e90*/  IMAD.WIDE.U32 R218, R122, -0x2daee0ad, RZ ;  /* 0xd2511f537ada7825 */ /* 0x000fe200078e00ff */
[C-C-:B------:R-:W-:Y:S02]  /*4ea0*/  LOP3.LUT R85, R203.reuse, UR21, R84.reuse, 0x96, !PT ;  /* 0x00000015cb557c12 */ /* 0x140fe4000f8e9654 */
[----:B------:R-:W-:Y:S01]  /*4eb0*/  LOP3.LUT R84, R203, UR21, R84, 0x96, !PT ;  /* 0x00000015cb547c12 */ /* 0x000fe2000f8e9654 */
[----:B------:R-:W-:Y:S01]  /*4ec0*/  IMAD.WIDE.U32 R212, R212, -0x2daee0ad, RZ ;  /* 0xd2511f53d4d47825 */ /* 0x000fe200078e00ff */
[----:B------:R-:W-:-:S03]  /*4ed0*/  LOP3.LUT R2, R219, UR21, R200, 0x96, !PT ;  /* 0x00000015db027c12 */ /* 0x000fc6000f8e96c8 */
[----:B------:R-:W-:Y:S01]  /*4ee0*/  FFMA.FTZ R243, R90, -UR5, R9 ;  /* 0x800000055af37c23 */ /* 0x000fe20008010009 */
[----:B------:R-:W-:Y:S01]  /*4ef0*/  LOP3.LUT R3, R219, UR21, R160, 0x96, !PT ;  /* 0x00000015db037c12 */ /* 0x000fe2000f8e96a0 */
[----:B------:R-:W-:Y:S01]  /*4f00*/  IMAD.WIDE.U32 R170, R170, -0x2daee0ad, RZ ;  /* 0xd2511f53aaaa7825 */ /* 0x000fe200078e00ff */
[--C-:B------:R-:W-:Y:S02]  /*4f10*/  LOP3.LUT R206, R213, UR10, R202.reuse, 0x96, !PT ;  /* 0x0000000ad5ce7c12 */ /* 0x100fe4000f8e96ca */
[----:B------:R-:W-:Y:S01]  /*4f20*/  IABS R138, R138 ;  /* 0x0000008a008a7213 */ /* 0x000fe20000000000 */
[----:B------:R-:W-:Y:S01]  /*4f30*/  IMAD.WIDE.U32 R168, R168, -0x2daee0ad, RZ ;  /* 0xd2511f53a8a87825 */ /* 0x000fe200078e00ff */
[----:B------:R-:W-:Y:S02]  /*4f40*/  LOP3.LUT R122, R171, UR10, R202, 0x96, !PT ;  /* 0x0000000aab7a7c12 */ /* 0x000fe4000f8e96ca */
[----:B------:R-:W-:Y:S01]  /*4f50*/  I2FP.F32.S32 R177, R138 ;  /* 0x0000008a00b17245 */ /* 0x000fe20000201400 */
[----:B------:R-:W-:Y:S01]  /*4f60*/  IMAD.WIDE.U32 R86, R86, -0x326172a9, RZ ;  /* 0xcd9e8d5756567825 */ /* 0x000fe200078e00ff */
[----:B------:R-:W-:-:S02]  /*4f70*/  LOP3.LUT R202, R169, UR10, R218, 0x96, !PT ;  /* 0x0000000aa9ca7c12 */ /* 0x000fc4000f8e96da */
[----:B------:R-:W-:Y:S01]  /*4f80*/  IABS R151, R151 ;  /* 0x0000009700977213 */ /* 0x000fe20000000000 */
[----:B------:R-:W-:Y:S01]  /*4f90*/  IMAD.WIDE.U32 R232, R110, -0x2daee0ad, RZ ;  /* 0xd2511f536ee87825 */ /* 0x000fe200078e00ff */
[----:B------:R-:W-:-:S03]  /*4fa0*/  LOP3.LUT R160, R87, UR11, R216, 0x96, !PT ;  /* 0x0000000b57a07c12 */ /* 0x000fc6000f8e96d8 */
[----:B------:R-:W-:Y:S01]  /*4fb0*/  FFMA.FTZ R177, R177, -UR5, R18 ;  /* 0x80000005b1b17c23 */ /* 0x000fe20008010012 */
[----:B------:R-:W-:Y:S01]  /*4fc0*/  I2FP.F32.S32 R182, R151 ;  /* 0x0000009700b67245 */ /* 0x000fe20000201400 */
[----:B------:R-:W-:Y:S01]  /*4fd0*/  IMAD.WIDE.U32 R162, R162, -0x2daee0ad, RZ ;  /* 0xd2511f53a2a27825 */ /* 0x000fe200078e00ff */
[----:B------:R-:W-:Y:S02]  /*4fe0*/  LOP3.LUT R72, R233, UR21, R172, 0x96, !PT ;  /* 0x00000015e9487c12 */ /* 0x000fe4000f8e96ac */
[----:B------:R-:W-:Y:S01]  /*4ff0*/  I2FP.F32.S32 R154, R154 ;  /* 0x0000009a009a7245 */ /* 0x000fe20000201400 */
[----:B------:R-:W-:Y:S01]  /*5000*/  IMAD.WIDE.U32 R174, R174, -0x326172a9, RZ ;  /* 0xcd9e8d57aeae7825 */ /* 0x000fe200078e00ff */
[----:B------:R-:W-:-:S03]  /*5010*/  LOP3.LUT R172, R163, UR10, R218, 0x96, !PT ;  /* 0x0000000aa3ac7c12 */ /* 0x000fc6000f8e96da */
[----:B------:R-:W-:Y:S01]  /*5020*/  FFMA.FTZ R182, R182, -UR5, R17 ;  /* 0x80000005b6b67c23 */ /* 0x000fe20008010011 */
[----:B------:R-:W-:Y:S01]  /*5030*/  FMNMX.FTZ R124, R121, R113, !PT ;  /* 0x00000071797c7209 */ /* 0x000fe20007810000 */
[----:B------:R-:W-:Y:S01]  /*5040*/  IMAD.WIDE.U32 R148, R148, -0x326172a9, RZ ;  /* 0xcd9e8d5794947825 */ /* 0x000fe200078e00ff */
[----:B------:R-:W-:-:S03]  /*5050*/  LOP3.LUT R208, R175, UR23, R208, 0x96, !PT ;  /* 0x00000017afd07c12 */ /* 0x000fc6000f8e96d0 */
[----:B------:R-:W-:Y:S01]  /*5060*/  FFMA.FTZ R83, R154, -UR5, R83 ;  /* 0x800000059a537c23 */ /* 0x000fe20008010053 */
[----:B------:R-:W-:Y:S01]  /*5070*/  IABS R150, R150 ;  /* 0x0000009600967213 */ /* 0x000fe20000000000 */
[----:B------:R-:W-:Y:S01]  /*5080*/  IMAD.WIDE.U32 R248, R85, -0x326172a9, RZ ;  /* 0xcd9e8d5755f87825 */ /* 0x000fe200078e00ff */
[----:B------:R-:W-:Y:S02]  /*5090*/  LOP3.LUT R226, R149, UR11, R226, 0x96, !PT ;  /* 0x0000000b95e27c12 */ /* 0x000fe4000f8e96e2 */
[----:B------:R-:W-:Y:S01]  /*50a0*/  FMNMX.FTZ R124, R143, R124, !PT ;  /* 0x0000007c8f7c7209 */ /* 0x000fe20007810000 */
[----:B------:R-:W-:Y:S01]  /*50b0*/  IMAD.WIDE.U32 R206, R206, -0x326172a9, RZ ;  /* 0xcd9e8d57cece7825 */ /* 0x000fe200078e00ff */
[----:B------:R-:W-:Y:S02]  /*50c0*/  LOP3.LUT R85, R249, UR11, R224, 0x96, !PT ;  /* 0x0000000bf9557c12 */ /* 0x000fe4000f8e96e0 */
[----:B------:R-:W-:Y:S01]  /*50d0*/  IABS R128, R128 ;  /* 0x0000008000807213 */ /* 0x000fe20000000000 */
[----:B------:R-:W-:Y:S01]  /*50e0*/  IMAD.WIDE.U32 R216, R2, -0x326172a9, RZ ;  /* 0xcd9e8d5702d87825 */ /* 0x000fe200078e00ff */
[----:B------:R-:W-:-:S02]  /*50f0*/  LOP3.LUT R2, R207, UR9, R248, 0x96, !PT ;  /* 0x00000009cf027c12 */ /* 0x000fc4000f8e96f8 */
[----:B------:R-:W-:Y:S01]  /*5100*/  I2FP.F32.S32 R150, R150 ;  /* 0x0000009600967245 */ /* 0x000fe20000201400 */
[----:B------:R-:W-:Y:S01]  /*5110*/  IMAD.WIDE.U32 R230, R108, -0x2daee0ad, RZ ;  /* 0xd2511f536ce67825 */ /* 0x000fe200078e00ff */
[----:B------:R-:W-:Y:S02]  /*5120*/  FMNMX.FTZ R124, R103, R124, !PT ;  /* 0x0000007c677c7209 */ /* 0x000fe40007810000 */
[----:B------:R-:W-:Y:S01]  /*5130*/  I2FP.F32.S32 R128, R128 ;  /* 0x0000008000807245 */ /* 0x000fe20000201400 */
[----:B------:R-:W-:Y:S01]  /*5140*/  IMAD.WIDE.U32 R210, R210, -0x2daee0ad, RZ ;  /* 0xd2511f53d2d27825 */ /* 0x000fe200078e00ff */
[----:B------:R-:W-:-:S03]  /*5150*/  LOP3.LUT R82, R231, UR21, R116, 0x96, !PT ;  /* 0x00000015e7527c12 */ /* 0x000fc6000f8e9674 */
[----:B------:R-:W-:Y:S01]  /*5160*/  FFMA.FTZ R150, R150, -UR5, R29 ;  /* 0x8000000596967c23 */ /* 0x000fe2000801001d */
[----:B------:R-:W-:Y:S01]  /*5170*/  FSEL R231, R83, -INF , !P6 ;  /* 0xff80000053e77808 */ /* 0x000fe20007000000 */
[----:B------:R-:W-:Y:S01]  /*5180*/  IMAD.WIDE.U32 R218, R84, -0x326172a9, RZ ;  /* 0xcd9e8d5754da7825 */ /* 0x000fe200078e00ff */
[----:B------:R-:W-:-:S03]  /*5190*/  LOP3.LUT R84, R217, UR11, R214, 0x96, !PT ;  /* 0x0000000bd9547c12 */ /* 0x000fc6000f8e96d6 */
[----:B------:R-:W-:Y:S01]  /*51a0*/  FFMA.FTZ R229, R128, -UR5, R27 ;  /* 0x8000000580e57c23 */ /* 0x000fe2000801001b */
[----:B------:R-:W-:Y:S01]  /*51b0*/  LOP3.LUT R204, R211, UR10, R204, 0x96, !PT ;  /* 0x0000000ad3cc7c12 */ /* 0x000fe2000f8e96cc */
[----:B------:R-:W-:Y:S01]  /*51c0*/  IMAD.WIDE.U32 R202, R202, -0x326172a9, RZ ;  /* 0xcd9e8d57caca7825 */ /* 0x000fe200078e00ff */
[----:B------:R-:W-:Y:S02]  /*51d0*/  LOP3.LUT R164, R219, UR11, R164, 0x96, !PT ;  /* 0x0000000bdba47c12 */ /* 0x000fe4000f8e96a4 */
[----:B------:R-:W-:Y:S01]  /*51e0*/  FMNMX.FTZ R124, R141, R124, !PT ;  /* 0x0000007c8d7c7209 */ /* 0x000fe20007810000 */
[----:B------:R-:W-:Y:S01]  /*51f0*/  IMAD.WIDE.U32 R160, R160, -0x2daee0ad, RZ ;  /* 0xd2511f53a0a07825 */ /* 0x000fe200078e00ff */
[----:B------:R-:W-:Y:S02]  /*5200*/  FMNMX.FTZ R128, R91, R89, !PT ;  /* 0x000000595b807209 */ /* 0x000fe40007810000 */
[----:B------:R-:W-:Y:S01]  /*5210*/  FMNMX.FTZ R124, R139, R124, !PT ;  /* 0x0000007c8b7c7209 */ /* 0x000fe20007810000 */
[----:B------:R-:W-:Y:S01]  /*5220*/  IMAD.WIDE.U32 R214, R3, -0x326172a9, RZ ;  /* 0xcd9e8d5703d67825 */ /* 0x000fe200078e00ff */
[----:B------:R-:W-:-:S02]  /*5230*/  LOP3.LUT R108, R161, UR8, R210, 0x96, !PT ;  /* 0x00000008a16c7c12 */ /* 0x000fc4000f8e96d2 */
[----:B------:R-:W-:Y:S01]  /*5240*/  I2FP.F32.S32 R158, R158 ;  /* 0x0000009e009e7245 */ /* 0x000fe20000201400 */
[----:B------:R-:W-:Y:S01]  /*5250*/  IMAD.WIDE.U32 R172, R172, -0x326172a9, RZ ;  /* 0xcd9e8d57acac7825 */ /* 0x000fe200078e00ff */
[----:B------:R-:W-:Y:S02]  /*5260*/  LOP3.LUT R118, R215, UR11, R118, 0x96, !PT ;  /* 0x0000000bd7767c12 */ /* 0x000fe4000f8e9676 */
[----:B------:R-:W-:Y:S01]  /*5270*/  FSEL R150, R150, -INF , !P6 ;  /* 0xff80000096967808 */ /* 0x000fe20007000000 */
[----:B------:R-:W-:Y:S01]  /*5280*/  IMAD.WIDE.U32 R224, R72, -0x326172a9, RZ ;  /* 0xcd9e8d5748e07825 */ /* 0x000fe200078e00ff */
[----:B------:R-:W-:-:S03]  /*5290*/  LOP3.LUT R72, R203, UR9, R216, 0x96, !PT ;  /* 0x00000009cb487c12 */ /* 0x000fc6000f8e96d8 */
[----:B------:R-:W-:Y:S01]  /*52a0*/  FFMA.FTZ R147, R158, -UR5, R31 ;  /* 0x800000059e937c23 */ /* 0x000fe2000801001f */
[----:B------:R-:W-:Y:S01]  /*52b0*/  LOP3.LUT R94, R173, UR9, R214, 0x96, !PT ;  /* 0x00000009ad5e7c12 */ /* 0x000fe2000f8e96d6 */
[----:B------:R-:W-:Y:S01]  /*52c0*/  IMAD.WIDE.U32 R144, R144, -0x2daee0ad, RZ ;  /* 0xd2511f5390907825 */ /* 0x000fe200078e00ff */
[----:B------:R-:W-:Y:S02]  /*52d0*/  FMNMX.FTZ R124, R137, R124, !PT ;  /* 0x0000007c897c7209 */ /* 0x000fe40007810000 */
[----:B------:R-:W-:Y:S01]  /*52e0*/  FMNMX.FTZ R128, R159, R128, !PT ;  /* 0x000000809f807209 */ /* 0x000fe20007810000 */
[----:B------:R-:W-:Y:S01]  /*52f0*/  IMAD.WIDE.U32 R208, R208, -0x2daee0ad, RZ ;  /* 0xd2511f53d0d07825 */ /* 0x000fe200078e00ff */
[----:B------:R-:W-:Y:S02]  /*5300*/  LOP3.LUT R246, R145, UR10, R246, 0x96, !PT ;  /* 0x0000000a91f67c12 */ /* 0x000fe4000f8e96f6 */
[----:B------:R-:W-:Y:S01]  /*5310*/  IABS R129, R129 ;  /* 0x0000008100817213 */ /* 0x000fe20000000000 */
[----:B------:R-:W-:Y:S01]  /*5320*/  IMAD.WIDE.U32 R226, R226, -0x2daee0ad, RZ ;  /* 0xd2511f53e2e27825 */ /* 0x000fe200078e00ff */
[----:B------:R-:W-:-:S02]  /*5330*/  LOP3.LUT R116, R209, UR10, R230, 0x96, !PT ;  /* 0x0000000ad1747c12 */ /* 0x000fc4000f8e96e6 */
[----:B------:R-:W-:Y:S01]  /*5340*/  FMNMX.FTZ R126, R93, R75, !PT ;  /* 0x0000004b5d7e7209 */ /* 0x000fe20007810000 */
[----:B------:R-:W-:Y:S01]  /*5350*/  IMAD.WIDE.U32 R216, R85, -0x2daee0ad, RZ ;  /* 0xd2511f5355d87825 */ /* 0x000fe200078e00ff */
[----:B------:R-:W-:Y:S02]  /*5360*/  IABS R140, R140 ;  /* 0x0000008c008c7213 */ /* 0x000fe40000000000 */
[----:B------:R-:W-:Y:S01]  /*5370*/  FSEL R152, R152, -INF , !P5 ;  /* 0xff80000098987808 */ /* 0x000fe20006800000 */
[----:B------:R-:W-:Y:S01]  /*5380*/  IMAD.WIDE.U32 R210, R2, -0x2daee0ad, RZ ;  /* 0xd2511f5302d27825 */ /* 0x000fe200078e00ff */
[----:B------:R-:W-:Y:S02]  /*5390*/  LOP3.LUT R85, R217, UR8, R212, 0x96, !PT ;  /* 0x00000008d9557c12 */ /* 0x000fe4000f8e96d4 */
[----:B------:R-:W-:Y:S01]  /*53a0*/  FMNMX.FTZ R124, R133, R124, !PT ;  /* 0x0000007c857c7209 */ /* 0x000fe20007810000 */
[----:B------:R-:W-:Y:S01]  /*53b0*/  IMAD.WIDE.U32 R214, R82, -0x326172a9, RZ ;  /* 0xcd9e8d5752d67825 */ /* 0x000fe200078e00ff */
[----:B------:R-:W-:-:S02]  /*53c0*/  LOP3.LUT R82, R227, UR8, R144, 0x96, !PT ;  /* 0x00000008e3527c12 */ /* 0x000fc4000f8e9690 */
[----:B------:R-:W-:Y:S01]  /*53d0*/  LOP3.LUT R144, R211, UR27, R216, 0x96, !PT ;  /* 0x0000001bd3907c12 */ /* 0x000fe2000f8e96d8 */
[----:B------:R-:W-:Y:S01]  /*53e0*/  IMAD.WIDE.U32 R164, R164, -0x2daee0ad, RZ ;  /* 0xd2511f53a4a47825 */ /* 0x000fe200078e00ff */
[C---:B------:R-:W-:Y:S02]  /*53f0*/  LOP3.LUT R110, R210.reuse, 0xff, RZ, 0xc0, !PT ;  /* 0x000000ffd26e7812 */ /* 0x040fe400078ec0ff */
[----:B------:R-:W-:Y:S01]  /*5400*/  LOP3.LUT R149, R210, 0xffff, RZ, 0xc0, !PT ;  /* 0x0000ffffd2957812 */ /* 0x000fe200078ec0ff */
[----:B------:R-:W-:Y:S01]  /*5410*/  IMAD.WIDE.U32 R118, R118, -0x2daee0ad, RZ ;  /* 0xd2511f5376767825 */ /* 0x000fe200078e00ff */
[--C-:B------:R-:W-:Y:S02]  /*5420*/  SHF.R.U32.HI R138, RZ, 0x10, R210.reuse ;  /* 0x00000010ff8a7819 */ /* 0x100fe400000116d2 */
[----:B------:R-:W-:Y:S01]  /*5430*/  SHF.R.U32.HI R90, RZ, 0x18, R210 ;  /* 0x00000018ff5a7819 */ /* 0x000fe200000116d2 */
[----:B------:R-:W-:Y:S01]  /*5440*/  IMAD.WIDE.U32 R210, R94, -0x2daee0ad, RZ ;  /* 0xd2511f535ed27825 */ /* 0x000fe200078e00ff */
[----:B------:R-:W-:-:S02]  /*5450*/  LOP3.LUT R2, R165, UR8, R170, 0x96, !PT ;  /* 0x00000008a5027c12 */ /* 0x000fc4000f8e96aa */
[----:B------:R-:W-:Y:S01]  /*5460*/  LOP3.LUT R165, R119, UR8, R162, 0x96, !PT ;  /* 0x0000000877a57c12 */ /* 0x000fe2000f8e96a2 */
[----:B------:R-:W-:Y:S01]  /*5470*/  IMAD.WIDE.U32 R116, R116, -0x326172a9, RZ ;  /* 0xcd9e8d5774747825 */ /* 0x000fe200078e00ff */
[----:B------:R-:W-:Y:S02]  /*5480*/  LOP3.LUT R94, R211, UR27, R118, 0x96, !PT ;  /* 0x0000001bd35e7c12 */ /* 0x000fe4000f8e9676 */
[----:B------:R-:W-:Y:S01]  /*5490*/  FMNMX.FTZ R128, R157, R128, !PT ;  /* 0x000000809d807209 */ /* 0x000fe20007810000 */
[----:B------:R-:W-:Y:S01]  /*54a0*/  IMAD.WIDE.U32 R118, R85, -0x326172a9, RZ ;  /* 0xcd9e8d5755767825 */ /* 0x000fe200078e00ff */
[----:B------:R-:W-:Y:S02]  /*54b0*/  LOP3.LUT R151, R117, UR9, R214, 0x96, !PT ;  /* 0x0000000975977c12 */ /* 0x000fe4000f8e96d6 */
[----:B------:R-:W-:Y:S01]  /*54c0*/  FMNMX.FTZ R117, R120, R0, !PT ;  /* 0x0000000078757209 */ /* 0x000fe20007810000 */
[----:B------:R-:W-:Y:S01]  /*54d0*/  IMAD.WIDE.U32 R122, R122, -0x326172a9, RZ ;  /* 0xcd9e8d577a7a7825 */ /* 0x000fe200078e00ff */
[----:B------:R-:W-:-:S02]  /*54e0*/  LOP3.LUT R169, R118, 0xff, RZ, 0xc0, !PT ;  /* 0x000000ff76a97812 */ /* 0x000fc400078ec0ff */
[----:B------:R-:W-:Y:S01]  /*54f0*/  LOP3.LUT R146, R118, 0xffff, RZ, 0xc0, !PT ;  /* 0x0000ffff76927812 */ /* 0x000fe200078ec0ff */
[----:B------:R-:W-:Y:S01]  /*5500*/  IMAD.WIDE.U32 R188, R188, -0x326172a9, RZ ;  /* 0xcd9e8d57bcbc7825 */ /* 0x000fe200078e00ff */
[--C-:B------:R-:W-:Y:S02]  /*5510*/  SHF.R.U32.HI R145, RZ, 0x10, R118.reuse ;  /* 0x00000010ff917819 */ /* 0x100fe40000011676 */
[----:B------:R-:W-:Y:S01]  /*5520*/  SHF.R.U32.HI R142, RZ, 0x18, R118 ;  /* 0x00000018ff8e7819 */ /* 0x000fe20000011676 */
[----:B------:R-:W-:Y:S01]  /*5530*/  IMAD.WIDE.U32 R204, R204, -0x326172a9, RZ ;  /* 0xcd9e8d57cccc7825 */ /* 0x000fe200078e00ff */
[----:B------:R-:W-:Y:S02]  /*5540*/  FSEL R118, R109, -INF , !P4 ;  /* 0xff8000006d767808 */ /* 0x000fe40006000000 */
[----:B------:R-:W-:Y:S01]  /*5550*/  FMNMX.FTZ R109, R114, R117, !PT ;  /* 0x00000075726d7209 */ /* 0x000fe20007810000 */
[----:B------:R-:W-:Y:S01]  /*5560*/  IMAD.WIDE.U32 R212, R84, -0x2daee0ad, RZ ;  /* 0xd2511f5354d47825 */ /* 0x000fe200078e00ff */
[----:B------:R-:W-:-:S02]  /*5570*/  I2FP.F32.S32 R129, R129 ;  /* 0x0000008100817245 */ /* 0x000fc40000201400 */
[----:B------:R-:W-:Y:S01]  /*5580*/  FMNMX.FTZ R109, R70, R109, !PT ;  /* 0x0000006d466d7209 */ /* 0x000fe20007810000 */
[----:B------:R-:W-:Y:S01]  /*5590*/  IMAD.WIDE.U32 R170, R72, -0x2daee0ad, RZ ;  /* 0xd2511f5348aa7825 */ /* 0x000fe200078e00ff */
[----:B------:R-:W-:-:S03]  /*55a0*/  FMNMX.FTZ R126, R107, R126, !PT ;  /* 0x0000007e6b7e7209 */ /* 0x000fc60007810000 */
[----:B------:R-:W-:Y:S01]  /*55b0*/  FFMA.FTZ R235, R129, -UR5, R24 ;  /* 0x8000000581eb7c23 */ /* 0x000fe20008010018 */
[----:B------:R-:W-:Y:S01]  /*55c0*/  FMNMX.FTZ R109, R96, R109, !PT ;  /* 0x0000006d606d7209 */ /* 0x000fe20007810000 */
[----:B------:R-:W-:Y:S01]  /*55d0*/  IMAD.WIDE.U32 R246, R246, -0x326172a9, RZ ;  /* 0xcd9e8d57f6f67825 */ /* 0x000fe200078e00ff */
[----:B------:R-:W-:Y:S02]  /*55e0*/  I2FP.F32.S32 R140, R140 ;  /* 0x0000008c008c7245 */ /* 0x000fe40000201400 */
[----:B------:R-:W-:Y:S02]  /*55f0*/  FMNMX.FTZ R83, R98, R109, !PT ;  /* 0x0000006d62537209 */ /* 0x000fe40007810000 */
[----:B------:R-:W-:Y:S01]  /*5600*/  FSEL R147, R147, -INF , !P6 ;  /* 0xff80000093937808 */ /* 0x000fe20007000000 */
[----:B------:R-:W-:Y:S01]  /*5610*/  FFMA.FTZ R129, R140, -UR5, R23 ;  /* 0x800000058c817c23 */ /* 0x000fe20008010017 */
[----:B------:R-:W-:Y:S02]  /*5620*/  FMNMX.FTZ R83, R106, R83, !PT ;  /* 0x000000536a537209 */ /* 0x000fe40007810000 */
[----:B------:R-:W-:-:S02]  /*5630*/  FMNMX.FTZ R124, R95, R124, !PT ;  /* 0x0000007c5f7c7209 */ /* 0x000fc40007810000 */
[----:B------:R-:W-:Y:S02]  /*5640*/  FMNMX.FTZ R83, R104, R83, !PT ;  /* 0x0000005368537209 */ /* 0x000fe40007810000 */
[----:B------:R-:W-:Y:S02]  /*5650*/  FMNMX.FTZ R128, R155, R128, !PT ;  /* 0x000000809b807209 */ /* 0x000fe40007810000 */
[----:B------:R-:W-:Y:S02]  /*5660*/  FMNMX.FTZ R83, R102, R83, !PT ;  /* 0x0000005366537209 */ /* 0x000fe40007810000 */
[----:B------:R-:W-:Y:S02]  /*5670*/  IABS R130, R130 ;  /* 0x0000008200827213 */ /* 0x000fe40000000000 */
[----:B------:R-:W-:Y:S02]  /*5680*/  FMNMX.FTZ R83, R150, R83, !PT ;  /* 0x0000005396537209 */ /* 0x000fe40007810000 */
[----:B------:R-:W-:-:S02]  /*5690*/  FMNMX.FTZ R126, R105, R126, !PT ;  /* 0x0000007e697e7209 */ /* 0x000fc40007810000 */
[----:B------:R-:W-:Y:S02]  /*56a0*/  FMNMX.FTZ R83, R152, R83, !PT ;  /* 0x0000005398537209 */ /* 0x000fe40007810000 */
[----:B------:R-:W-:Y:S02]  /*56b0*/  IABS R132, R132 ;  /* 0x0000008400847213 */ /* 0x000fe40000000000 */
[----:B------:R-:W-:Y:S02]  /*56c0*/  FSEL R190, R190, -INF , !P3 ;  /* 0xff800000bebe7808 */ /* 0x000fe40005800000 */
[----:B------:R-:W-:Y:S02]  /*56d0*/  FMNMX.FTZ R83, R118, R83, !PT ;  /* 0x0000005376537209 */ /* 0x000fe40007810000 */
[----:B------:R-:W-:Y:S02]  /*56e0*/  FSEL R97, R97, -INF , !P5 ;  /* 0xff80000061617808 */ /* 0x000fe40006800000 */
[----:B------:R-:W-:-:S02]  /*56f0*/  FMNMX.FTZ R124, R147, R124, !PT ;  /* 0x0000007c937c7209 */ /* 0x000fc40007810000 */
[----:B------:R-:W-:Y:S02]  /*5700*/  FMNMX.FTZ R128, R153, R128, !PT ;  /* 0x0000008099807209 */ /* 0x000fe40007810000 */
[----:B------:R-:W-:Y:S02]  /*5710*/  I2FP.F32.S32 R111, R130 ;  /* 0x00000082006f7245 */ /* 0x000fe40000201400 */
[----:B------:R-:W-:Y:S02]  /*5720*/  FMNMX.FTZ R126, R71, R126, !PT ;  /* 0x0000007e477e7209 */ /* 0x000fe40007810000 */
[----:B------:R-:W-:Y:S01]  /*5730*/  I2FP.F32.S32 R156, R156 ;  /* 0x0000009c009c7245 */ /* 0x000fe20000201400 */
[----:B------:R-:W-:Y:S01]  /*5740*/  FFMA.FTZ R236, R111, -UR5, R12 ;  /* 0x800000056fec7c23 */ /* 0x000fe2000801000c */
[----:B------:R-:W-:Y:S02]  /*5750*/  I2FP.F32.S32 R132, R132 ;  /* 0x0000008400847245 */ /* 0x000fe40000201400 */
[----:B------:R-:W-:Y:S01]  /*5760*/  FSEL R182, R182, -INF , !P2 ;  /* 0xff800000b6b67808 */ /* 0x000fe20005000000 */
[----:B------:R-:W-:Y:S01]  /*5770*/  FFMA.FTZ R237, R156, -UR5, R81 ;  /* 0x800000059ced7c23 */ /* 0x000fe20008010051 */
[----:B------:R-:W-:Y:S01]  /*5780*/  FMNMX.FTZ R83, R190, R83, !PT ;  /* 0x00000053be537209 */ /* 0x000fe20007810000 */
[----:B------:R-:W-:Y:S01]  /*5790*/  FFMA.FTZ R111, R132, -UR5, R19 ;  /* 0x80000005846f7c23 */ /* 0x000fe20008010013 */
[----:B------:R-:W-:-:S02]  /*57a0*/  FSEL R129, R129, -INF , !P4 ;  /* 0xff80000081817808 */ /* 0x000fc40006000000 */
[----:B------:R-:W-:Y:S02]  /*57b0*/  FMNMX.FTZ R124, R97, R124, !PT ;  /* 0x0000007c617c7209 */ /* 0x000fe40007810000 */
[----:B------:R-:W-:Y:S02]  /*57c0*/  FMNMX.FTZ R128, R131, R128, !PT ;  /* 0x0000008083807209 */ /* 0x000fe40007810000 */
[----:B------:R-:W-:Y:S02]  /*57d0*/  FMNMX.FTZ R126, R69, R126, !PT ;  /* 0x0000007e457e7209 */ /* 0x000fe40007810000 */
[----:B------:R-:W-:Y:S02]  /*57e0*/  FSEL R180, R180, -INF , !P1 ;  /* 0xff800000b4b47808 */ /* 0x000fe40004800000 */
[----:B------:R-:W-:Y:S02]  /*57f0*/  FMNMX.FTZ R83, R182, R83, !PT ;  /* 0x00000053b6537209 */ /* 0x000fe40007810000 */
[----:B------:R-:W-:-:S02]  /*5800*/  FSEL R177, R177, -INF , !P3 ;  /* 0xff800000b1b17808 */ /* 0x000fc40005800000 */
[----:B------:R-:W-:Y:S02]  /*5810*/  FMNMX.FTZ R124, R129, R124, !PT ;  /* 0x0000007c817c7209 */ /* 0x000fe40007810000 */
[----:B------:R-:W-:Y:S02]  /*5820*/  FMNMX.FTZ R128, R101, R128, !PT ;  /* 0x0000008065807209 */ /* 0x000fe40007810000 */
[----:B------:R-:W-:Y:S02]  /*5830*/  FMNMX.FTZ R126, R99, R126, !PT ;  /* 0x0000007e637e7209 */ /* 0x000fe40007810000 */
[----:B------:R-:W-:Y:S02]  /*5840*/  FSEL R178, R178, -INF , !P0 ;  /* 0xff800000b2b27808 */ /* 0x000fe40004000000 */
[----:B------:R-:W-:Y:S02]  /*5850*/  FMNMX.FTZ R83, R180, R83, !PT ;  /* 0x00000053b4537209 */ /* 0x000fe40007810000 */
[----:B------:R-:W-:Y:S01]  /*5860*/  LOP3.LUT R173, R119, UR28, R206, 0x96, !PT ;  /* 0x0000001c77ad7c12 */ /* 0x000fe2000f8e96ce */
[----:B------:R-:W-:Y:S01]  /*5870*/  IMAD.WIDE.U32 R206, R108, -0x326172a9, RZ ;  /* 0xcd9e8d576cce7825 */ /* 0x000fe200078e00ff */
[----:B------:R-:W-:-:S02]  /*5880*/  FSEL R237, R237, -INF , !P6 ;  /* 0xff800000eded7808 */ /* 0x000fc40007000000 */
[----:B------:R-:W-:Y:S02]  /*5890*/  FSEL R119, R111, -INF , !P2 ;  /* 0xff8000006f777808 */ /* 0x000fe40005000000 */
[----:B------:R-:W-:Y:S02]  /*58a0*/  FMNMX.FTZ R124, R177, R124, !PT ;  /* 0x0000007cb17c7209 */ /* 0x000fe40007810000 */
[----:B------:R-:W-:Y:S02]  /*58b0*/  FMNMX.FTZ R128, R223, R128, !PT ;  /* 0x00000080df807209 */ /* 0x000fe40007810000 */
[----:B------:R-:W-:Y:S02]  /*58c0*/  FMNMX.FTZ R126, R73, R126, !PT ;  /* 0x0000007e497e7209 */ /* 0x000fe40007810000 */
[----:B------:R-:W-:Y:S02]  /*58d0*/  FMNMX.FTZ R132, R178, R83, !PT ;  /* 0x00000053b2847209 */ /* 0x000fe40007810000 */
[----:B------:R-:W-:-:S02]  /*58e0*/  FSEL R83, R112, -INF , !P0 ;  /* 0xff80000070537808 */ /* 0x000fc40004000000 */
[----:B------:R-:W-:Y:S01]  /*58f0*/  FSEL R235, R235, -INF , !P5 ;  /* 0xff800000ebeb7808 */ /* 0x000fe20006800000 */
[----:B------:R-:W1:Y:S01]  /*5900*/  SHFL.BFLY PT, R111, R132, 0x2, 0x1f ;  /* 0x0c401f00846f7f89 */ /* 0x000e6200000e0000 */
[----:B------:R-:W-:Y:S02]  /*5910*/  FSEL R109, R115, -INF , !P1 ;  /* 0xff800000736d7808 */ /* 0x000fe40004800000 */
[----:B------:R-:W-:Y:S02]  /*5920*/  FMNMX.FTZ R124, R119, R124, !PT ;  /* 0x0000007c777c7209 */ /* 0x000fe40007810000 */
[----:B------:R-:W-:Y:S02]  /*5930*/  FMNMX.FTZ R112, R237, R128, !PT ;  /* 0x00000080ed707209 */ /* 0x000fe40007810000 */
[----:B------:R-:W-:Y:S02]  /*5940*/  FSEL R227, R74, -INF , !P4 ;  /* 0xff8000004ae37808 */ /* 0x000fe40006000000 */
[----:B------:R-:W-:-:S02]  /*5950*/  FMNMX.FTZ R74, R221, R126, !PT ;  /* 0x0000007edd4a7209 */ /* 0x000fc40007810000 */
[----:B------:R-:W-:Y:S02]  /*5960*/  FMNMX.FTZ R124, R109, R124, !PT ;  /* 0x0000007c6d7c7209 */ /* 0x000fe40007810000 */
[----:B------:R-:W-:Y:S02]  /*5970*/  FMNMX.FTZ R112, R235, R112, !PT ;  /* 0x00000070eb707209 */ /* 0x000fe40007810000 */
[----:B------:R-:W-:Y:S02]  /*5980*/  FSEL R250, R250, -INF , !P5 ;  /* 0xff800000fafa7808 */ /* 0x000fe40006800000 */
[----:B------:R-:W-:Y:S02]  /*5990*/  FMNMX.FTZ R117, R231, R74, !PT ;  /* 0x0000004ae7757209 */ /* 0x000fe40007810000 */
[----:B------:R-:W-:Y:S02]  /*59a0*/  LOP3.LUT R3, R123, UR9, R218, 0x96, !PT ;  /* 0x000000097b037c12 */ /* 0x000fe4000f8e96da */
[----:B------:R-:W-:-:S02]  /*59b0*/  FMNMX.FTZ R123, R83, R124, !PT ;  /* 0x0000007c537b7209 */ /* 0x000fc40007810000 */
[----:B------:R-:W-:Y:S02]  /*59c0*/  FSEL R236, R236, -INF , !P3 ;  /* 0xff800000ecec7808 */ /* 0x000fe40005800000 */
[----:B------:R-:W-:Y:S01]  /*59d0*/  FMNMX.FTZ R115, R227, R112, !PT ;  /* 0x00000070e3737209 */ /* 0x000fe20007810000 */
[----:B------:R-:W2:Y:S01]  /*59e0*/  SHFL.BFLY PT, R74, R123, 0x2, 0x1f ;  /* 0x0c401f007b4a7f89 */ /* 0x000ea200000e0000 */
        /* <DEDUP_REMOVED lines=8> */
[----:B------:R-:W-:Y:S02]  /*5a70*/  ISETP.LE.U32.AND P5, PT, R110, UR13, PT ;  /* 0x0000000d6e007c0c */ /* 0x000fe4000bfa3070 */
[----:B------:R-:W-:-:S02]  /*5a80*/  FSEL R239, R239, -INF , !P2 ;  /* 0xff800000efef7808 */ /* 0x000fc40005000000 */
[----:B------:R-:W-:Y:S02]  /*5a90*/  FMNMX.FTZ R110, R241, R112, !PT ;  /* 0x00000070f16e7209 */ /* 0x000fe40007810000 */
[----:B------:R-:W-:Y:S02]  /*5aa0*/  FSEL R243, R243, -INF , !P0 ;  /* 0xff800000f3f37808 */ /* 0x000fe40004000000 */
[----:B------:R-:W-:Y:S02]  /*5ab0*/  FMNMX.FTZ R124, R245, R124, !PT ;  /* 0x0000007cf57c7209 */ /* 0x000fe40007810000 */
[----:B------:R-:W-:Y:S02]  /*5ac0*/  FSEL R127, R127, -INF , !P1 ;  /* 0xff8000007f7f7808 */ /* 0x000fe40004800000 */
[----:B------:R-:W-:Y:S02]  /*5ad0*/  FMNMX.FTZ R110, R239, R110, !PT ;  /* 0x0000006eef6e7209 */ /* 0x000fe40007810000 */
[----:B------:R-:W-:-:S02]  /*5ae0*/  LOP3.LUT R166, R189, UR23, R166, 0x96, !PT ;  /* 0x00000017bda67c12 */ /* 0x000fc4000f8e96a6 */
[----:B------:R-:W-:Y:S02]  /*5af0*/  LOP3.LUT R174, R215, UR11, R174, 0x96, !PT ;  /* 0x0000000bd7ae7c12 */ /* 0x000fe4000f8e96ae */
[----:B------:R-:W-:Y:S01]  /*5b00*/  FMNMX.FTZ R183, R243, R124, !PT ;  /* 0x0000007cf3b77209 */ /* 0x000fe20007810000 */
[----:B------:R-:W-:Y:S01]  /*5b10*/  IMAD.WIDE.U32 R166, R166, -0x2daee0ad, RZ ;  /* 0xd2511f53a6a67825 */ /* 0x000fe200078e00ff */
[----:B------:R-:W-:Y:S02]  /*5b20*/  FSEL R125, R125, -INF , !P0 ;  /* 0xff8000007d7d7808 */ /* 0x000fe40004000000 */
[----:B------:R-:W-:Y:S01]  /*5b30*/  FMNMX.FTZ R124, R127, R110, !PT ;  /* 0x0000006e7f7c7209 */ /* 0x000fe20007810000 */
[----:B------:R-:W-:Y:S01]  /*5b40*/  IMAD.WIDE.U32 R174, R174, -0x2daee0ad, RZ ;  /* 0xd2511f53aeae7825 */ /* 0x000fe200078e00ff */
[----:B------:R-:W3:Y:S01]  /*5b50*/  SHFL.BFLY PT, R154, R183, 0x2, 0x1f ;  /* 0x0c401f00b79a7f89 */ /* 0x000ee200000e0000 */
[----:B-1----:R-:W-:Y:S02]  /*5b60*/  FMNMX.FTZ R132, R132, R111, !PT ;  /* 0x0000006f84847209 */ /* 0x002fe40007810000 */
[----:B------:R-:W-:-:S02]  /*5b70*/  FMNMX.FTZ R124, R125, R124, !PT ;  /* 0x0000007c7d7c7209 */ /* 0x000fc40007810000 */
[----:B------:R-:W-:Y:S01]  /*5b80*/  LOP3.LUT R200, R167, UR10, R232, 0x96, !PT ;  /* 0x0000000aa7c87c12 */ /* 0x000fe2000f8e96e8 */
[----:B------:R-:W-:Y:S01]  /*5b90*/  SHFL.BFLY PT, R111, R132, 0x1, 0x1f ;  /* 0x0c201f00846f7f89 */ /* 0x000fe200000e0000 */
[----:B------:R-:W-:Y:S02]  /*5ba0*/  LOP3.LUT R85, R175, UR8, R208, 0x96, !PT ;  /* 0x00000008af557c12 */ /* 0x000fe4000f8e96d0 */
[----:B--2---:R-:W-:Y:S01]  /*5bb0*/  FMNMX.FTZ R123, R123, R74, !PT ;  /* 0x0000004a7b7b7209 */ /* 0x004fe20007810000 */
[----:B------:R-:W1:Y:S01]  /*5bc0*/  SHFL.BFLY PT, R175, R124, 0x2, 0x1f ;  /* 0x0c401f007caf7f89 */ /* 0x000e6200000e0000 */
[----:B------:R-:W-:Y:S01]  /*5bd0*/  IMAD.WIDE.U32 R200, R200, -0x326172a9, RZ ;  /* 0xcd9e8d57c8c87825 */ /* 0x000fe200078e00ff */
[----:B------:R-:W-:Y:S02]  /*5be0*/  LOP3.LUT R88, R205, UR9, R86, 0x96, !PT ;  /* 0x00000009cd587c12 */ /* 0x000fe4000f8e9656 */
[----:B------:R-:W2:Y:S01]  /*5bf0*/  SHFL.BFLY PT, R126, R123, 0x1, 0x1f ;  /* 0x0c201f007b7e7f89 */ /* 0x000ea200000e0000 */
        /* <DEDUP_REMOVED lines=9> */
[----:B------:R-:W-:-:S02]  /*5c90*/  SHF.R.U32.HI R2, RZ, 0x10, R204 ;  /* 0x00000010ff027819 */ /* 0x000fc400000116cc */
[----:B---3--:R-:W-:Y:S02]  /*5ca0*/  FMNMX.FTZ R183, R183, R154, !PT ;  /* 0x0000009ab7b77209 */ /* 0x008fe40007810000 */
[----:B------:R-:W-:Y:S01]  /*5cb0*/  LOP3.LUT R188, R225, UR11, R188, 0x96, !PT ;  /* 0x0000000be1bc7c12 */ /* 0x000fe2000f8e96bc */
[----:B------:R-:W-:Y:S01]  /*5cc0*/  STL [R1+0x14], R2 ;  /* 0x0000140201007387 */ /* 0x000fe20000100800 */
[----:B------:R-:W-:Y:S01]  /*5cd0*/  LOP3.LUT R100, R213, UR8, R168, 0x96, !PT ;  /* 0x00000008d5647c12 */ /* 0x000fe2000f8e96a8 */
[----:B------:R-:W-:Y:S01]  /*5ce0*/  IMAD.WIDE.U32 R224, R151, -0x2daee0ad, RZ ;  /* 0xd2511f5397e07825 */ /* 0x000fe200078e00ff */
[----:B-1----:R-:W-:Y:S01]  /*5cf0*/  FMNMX.FTZ R124, R124, R175, !PT ;  /* 0x000000af7c7c7209 */ /* 0x002fe20007810000 */
[----:B------:R-:W1:Y:S01]  /*5d00*/  SHFL.BFLY PT, R2, R183, 0x1, 0x1f ;  /* 0x0c201f00b7027f89 */ /* 0x000e6200000e0000 */
[----:B------:R-:W-:Y:S01]  /*5d10*/  LOP3.LUT R87, R171, UR27, R212, 0x96, !PT ;  /* 0x0000001bab577c12 */ /* 0x000fe2000f8e96d4 */
[----:B------:R-:W-:Y:S01]  /*5d20*/  IMAD.WIDE.U32 R212, R3, -0x2daee0ad, RZ ;  /* 0xd2511f5303d47825 */ /* 0x000fe200078e00ff */
[----:B------:R-:W-:Y:S01]  /*5d30*/  FMNMX.FTZ R132, R132, R111, !PT ;  /* 0x0000006f84847209 */ /* 0x000fe20007810000 */
[----:B------:R-:W3:Y:S01]  /*5d40*/  SHFL.BFLY PT, R175, R124, 0x1, 0x1f ;  /* 0x0c201f007caf7f89 */ /* 0x000ee200000e0000 */
[----:B------:R-:W-:Y:S01]  /*5d50*/  SHF.R.U32.HI R3, RZ, 0x18, R170 ;  /* 0x00000018ff037819 */ /* 0x000fe200000116aa */
[----:B------:R-:W-:Y:S01]  /*5d60*/  IMAD.WIDE.U32 R188, R188, -0x2daee0ad, RZ ;  /* 0xd2511f53bcbc7825 */ /* 0x000fe200078e00ff */
[----:B------:R-:W-:-:S03]  /*5d70*/  FSETP.NEU.FTZ.AND P1, PT, R132, -INF , PT ;  /* 0xff8000008400780b */ /* 0x000fc60003f3d000 */
[----:B------:R-:W-:Y:S01]  /*5d80*/  FMUL.FTZ R111, R132, UR32 ;  /* 0x00000020846f7c20 */ /* 0x000fe20008410000 */
[----:B------:R-:W-:Y:S02]  /*5d90*/  ISETP.LE.U32.AND P3, PT, R3, UR13, PT ;  /* 0x0000000d03007c0c */ /* 0x000fe4000bf63070 */
[----:B--2---:R-:W-:Y:S02]  /*5da0*/  FMNMX.FTZ R3, R123, R126, !PT ;  /* 0x0000007e7b037209 */ /* 0x004fe40007810000 */
[----:B------:R-:W-:Y:S02]  /*5db0*/  LOP3.LUT R188, R205, UR27, R188, 0x96, !PT ;  /* 0x0000001bcdbc7c12 */ /* 0x000fe4000f8e96bc */
[C---:B------:R-:W-:Y:S02]  /*5dc0*/  LOP3.LUT R88, R204.reuse, 0xff, RZ, 0xc0, !PT ;  /* 0x000000ffcc587812 */ /* 0x040fe400078ec0ff */
[----:B------:R-:W-:Y:S02]  /*5dd0*/  LOP3.LUT R232, R204, 0xffff, RZ, 0xc0, !PT ;  /* 0x0000ffffcce87812 */ /* 0x000fe400078ec0ff */
[----:B------:R-:W-:Y:S01]  /*5de0*/  SHF.R.U32.HI R86, RZ, 0x18, R204 ;  /* 0x00000018ff567819 */ /* 0x000fe200000116cc */
[----:B------:R-:W-:Y:S01]  /*5df0*/  IMAD.WIDE.U32 R204, R82, -0x326172a9, RZ ;  /* 0xcd9e8d5752cc7825 */ /* 0x000fe200078e00ff */
[----:B------:R-:W-:-:S03]  /*5e00*/  FSEL R111, R111, RZ, P1 ;  /* 0x000000ff6f6f7208 */ /* 0x000fc60000800000 */
[C---:B------:R-:W-:Y:S01]  /*5e10*/  FMUL.FTZ R82, R3.reuse, UR32 ;  /* 0x0000002003527c20 */ /* 0x040fe20008410000 */
[----:B------:R-:W-:Y:S02]  /*5e20*/  FSETP.NEU.FTZ.AND P1, PT, R3, -INF , PT ;  /* 0xff8000000300780b */ /* 0x000fe40003f3d000 */
[----:B------:R-:W-:Y:S01]  /*5e30*/  LOP3.LUT R72, R170, 0xff, RZ, 0xc0, !PT ;  /* 0x000000ffaa487812 */ /* 0x000fe200078ec0ff */
[--C-:B------:R-:W-:Y:S01]  /*5e40*/  FFMA.FTZ R126, R120, UR32, -R111.reuse ;  /* 0x00000020787e7c23 */ /* 0x100fe2000801086f */
[--C-:B------:R-:W-:Y:S01]  /*5e50*/  FFMA.FTZ R123, R0, UR32, -R111.reuse ;  /* 0x00000020007b7c23 */ /* 0x100fe2000801086f */
[----:B------:R-:W-:Y:S01]  /*5e60*/  FSEL R82, R82, RZ, P1 ;  /* 0x000000ff52527208 */ /* 0x000fe20000800000 */
[--C-:B------:R-:W-:Y:S01]  /*5e70*/  FFMA.FTZ R220, R98, UR32, -R111.reuse ;  /* 0x0000002062dc7c23 */ /* 0x100fe2000801086f */
[----:B------:R-:W-:Y:S01]  /*5e80*/  LOP3.LUT R0, R173, 0xffff, RZ, 0xc0, !PT ;  /* 0x0000ffffad007812 */ /* 0x000fe200078ec0ff */
[--C-:B------:R-:W-:Y:S01]  /*5e90*/  FFMA.FTZ R214, R106, UR32, -R111.reuse ;  /* 0x000000206ad67c23 */ /* 0x100fe2000801086f */
[----:B------:R-:W-:Y:S01]  /*5ea0*/  ISETP.LE.U32.AND P0, PT, R72, UR13, PT ;  /* 0x0000000d48007c0c */ /* 0x000fe2000bf03070 */
[----:B------:R-:W-:Y:S01]  /*5eb0*/  MUFU.EX2 R126, R126 ;  /* 0x0000007e007e7308 */ /* 0x000fe20000000800 */
[----:B------:R-:W-:Y:S01]  /*5ec0*/  LOP3.LUT R72, R207, UR28, R122, 0x96, !PT ;  /* 0x0000001ccf487c12 */ /* 0x000fe2000f8e967a */
[--C-:B------:R-:W-:Y:S01]  /*5ed0*/  FFMA.FTZ R122, R121, UR32, -R82.reuse ;  /* 0x00000020797a7c23 */ /* 0x100fe20008010852 */
[----:B-1----:R-:W-:Y:S01]  /*5ee0*/  FMNMX.FTZ R2, R183, R2, !PT ;  /* 0x00000002b7027209 */ /* 0x002fe20007810000 */
[----:B------:R-:W-:Y:S01]  /*5ef0*/  FFMA.FTZ R176, R113, UR32, -R82 ;  /* 0x0000002071b07c23 */ /* 0x000fe20008010852 */
[----:B------:R-:W-:Y:S01]  /*5f00*/  SHF.R.U32.HI R121, RZ, 0x8, R0 ;  /* 0x00000008ff797819 */ /* 0x000fe20000011600 */
[--C-:B------:R-:W-:Y:S01]  /*5f10*/  FFMA.FTZ R251, R103, UR32, -R82.reuse ;  /* 0x0000002067fb7c23 */ /* 0x100fe20008010852 */
[----:B------:R-:W-:Y:S01]  /*5f20*/  LOP3.LUT R120, R173, 0xff, RZ, 0xc0, !PT ;  /* 0x000000ffad787812 */ /* 0x000fe200078ec0ff */
[----:B------:R-:W1:Y:S01]  /*5f30*/  MUFU.EX2 R123, R123 ;  /* 0x0000007b007b7308 */ /* 0x000e620000000800 */
[----:B---3--:R-:W-:Y:S01]  /*5f40*/  FMNMX.FTZ R0, R124, R175, !PT ;  /* 0x000000af7c007209 */ /* 0x008fe20007810000 */
[----:B------:R-:W-:Y:S01]  /*5f50*/  FMUL.FTZ R242, R2, UR32 ;  /* 0x0000002002f27c20 */ /* 0x000fe20008410000 */
[----:B------:R-:W-:Y:S01]  /*5f60*/  LOP3.LUT R113, R121, 0xffff, RZ, 0xc0, !PT ;  /* 0x0000ffff79717812 */ /* 0x000fe200078ec0ff */
[--C-:B------:R-:W-:Y:S01]  /*5f70*/  FFMA.FTZ R124, R114, UR32, -R111.reuse ;  /* 0x00000020727c7c23 */ /* 0x100fe2000801086f */
[----:B------:R-:W-:Y:S01]  /*5f80*/  FSETP.NEU.FTZ.AND P2, PT, R2, -INF , PT ;  /* 0xff8000000200780b */ /* 0x000fe20003f5d000 */
[--C-:B------:R-:W-:Y:S01]  /*5f90*/  FFMA.FTZ R103, R96, UR32, -R111.reuse ;  /* 0x0000002060677c23 */ /* 0x100fe2000801086f */
[----:B------:R-:W-:Y:S01]  /*5fa0*/  ISETP.LE.U32.AND P4, PT, R120, UR13, PT ;  /* 0x0000000d78007c0c */ /* 0x000fe2000bf83070 */
[----:B------:R-:W-:Y:S01]  /*5fb0*/  MUFU.EX2 R122, R122 ;  /* 0x0000007a007a7308 */ /* 0x000fe20000000800 */
[----:B------:R-:W-:Y:S01]  /*5fc0*/  FMUL.FTZ R120, R0, UR32 ;  /* 0x0000002000787c20 */ /* 0x000fe20008410000 */
[----:B------:R-:W-:Y:S01]  /*5fd0*/  FSEL R242, R242, RZ, P2 ;  /* 0x000000fff2f27208 */ /* 0x000fe20001000000 */
[--C-:B------:R-:W-:Y:S01]  /*5fe0*/  FFMA.FTZ R219, R141, UR32, -R82.reuse ;  /* 0x000000208ddb7c23 */ /* 0x100fe20008010852 */
[----:B------:R-:W-:Y:S01]  /*5ff0*/  ISETP.LE.U32.AND P1, PT, R113, UR13, PT ;  /* 0x0000000d71007c0c */ /* 0x000fe2000bf23070 */
[--C-:B------:R-:W-:Y:S01]  /*6000*/  FFMA.FTZ R175, R104, UR32, -R111.reuse ;  /* 0x0000002068af7c23 */ /* 0x100fe2000801086f */
[----:B------:R-:W-:Y:S01]  /*6010*/  FSETP.NEU.FTZ.AND P2, PT, R0, -INF , PT ;  /* 0xff8000000000780b */ /* 0x000fe20003f5d000 */
[----:B------:R-:W-:Y:S01]  /*6020*/  FFMA.FTZ R151, R150, UR32, -R111 ;  /* 0x0000002096977c23 */ /* 0x000fe2000801086f */
[----:B------:R2:W3:Y:S01]  /*6030*/  MUFU.EX2 R121, R176 ;  /* 0x000000b000797308 */ /* 0x0004e20000000800 */
[----:B------:R-:W-:Y:S01]  /*6040*/  SHF.R.U32.HI R113, RZ, 0x18, R173 ;  /* 0x00000018ff717819 */ /* 0x000fe200000116ad */
[--C-:B------:R-:W-:Y:S01]  /*6050*/  FFMA.FTZ R150, R95, UR32, -R82.reuse ;  /* 0x000000205f967c23 */ /* 0x100fe20008010852 */
[----:B------:R-:W-:Y:S01]  /*6060*/  FSEL R120, R120, RZ, P2 ;  /* 0x000000ff78787208 */ /* 0x000fe20001000000 */
[----:B------:R-:W-:Y:S01]  /*6070*/  FFMA.FTZ R147, R147, UR32, -R82 ;  /* 0x0000002093937c23 */ /* 0x000fe20008010852 */
[----:B-1----:R-:W-:Y:S01]  /*6080*/  F2FP.F16.F32.PACK_AB R215, R123, R126 ;  /* 0x0000007e7bd7723e */ /* 0x002fe200000000ff */
[--C-:B------:R-:W-:Y:S01]  /*6090*/  FFMA.FTZ R152, R152, UR32, -R111.reuse ;  /* 0x0000002098987c23 */ /* 0x100fe2000801086f */
[----:B------:R-:W-:Y:S01]  /*60a0*/  ISETP.LE.U32.AND P2, PT, R113, UR13, PT ;  /* 0x0000000d71007c0c */ /* 0x000fe2000bf43070 */
[----:B------:R-:W-:Y:S01]  /*60b0*/  FFMA.FTZ R113, R70, UR32, -R111 ;  /* 0x0000002046717c23 */ /* 0x000fe2000801086f */
[----:B------:R-:W-:Y:S01]  /*60c0*/  SHF.R.U32.HI R114, RZ, 0x10, R173 ;  /* 0x00000010ff727819 */ /* 0x000fe200000116ad */
[----:B------:R-:W-:Y:S01]  /*60d0*/  @!P4 HADD2 R68, -R215.H0_H0, -RZ.H0_H0 ;  /* 0xa00000ffd744c230 */ /* 0x000fe20000000900 */
[----:B------:R-:W-:Y:S01]  /*60e0*/  LOP3.LUT R130, R213, UR27, R164, 0x96, !PT ;  /* 0x0000001bd5827c12 */ /* 0x000fe2000f8e96a4 */
[----:B------:R-:W-:Y:S01]  /*60f0*/  MUFU.EX2 R124, R124 ;  /* 0x0000007c007c7308 */ /* 0x000fe20000000800 */
[----:B------:R-:W-:Y:S01]  /*6100*/  LOP3.LUT R168, R212, 0xffff, RZ, 0xc0, !PT ;  /* 0x0000ffffd4a87812 */ /* 0x000fe200078ec0ff */
[--C-:B------:R-:W-:Y:S01]  /*6110*/  FFMA.FTZ R95, R89, UR32, -R242.reuse ;  /* 0x00000020595f7c23 */ /* 0x100fe200080108f2 */
[----:B------:R-:W-:Y:S01]  /*6120*/  PRMT R213, R215, 0x7632, R213 ;  /* 0x00007632d7d57816 */ /* 0x000fe200000000d5 */
[----:B------:R-:W-:Y:S01]  /*6130*/  FFMA.FTZ R252, R159, UR32, -R242 ;  /* 0x000000209ffc7c23 */ /* 0x000fe200080108f2 */
[C---:B------:R-:W-:Y:S01]  /*6140*/  LOP3.LUT R164, R210.reuse, 0xffff, RZ, 0xc0, !PT ;  /* 0x0000ffffd2a47812 */ /* 0x040fe200078ec0ff */
[----:B--2---:R-:W-:Y:S01]  /*6150*/  FFMA.FTZ R176, R137, UR32, -R82 ;  /* 0x0000002089b07c23 */ /* 0x004fe20008010852 */
[----:B------:R-:W-:Y:S01]  /*6160*/  LOP3.LUT R163, R210, 0xff, RZ, 0xc0, !PT ;  /* 0x000000ffd2a37812 */ /* 0x000fe200078ec0ff */
[----:B------:R-:W1:Y:S01]  /*6170*/  MUFU.EX2 R113, R113 ;  /* 0x0000007100717308 */ /* 0x000e620000000800 */
[--C-:B------:R-:W-:Y:S01]  /*6180*/  SHF.R.U32.HI R162, RZ, 0x10, R210.reuse ;  /* 0x00000010ffa27819 */ /* 0x100fe200000116d2 */
[----:B------:R-:W-:Y:S01]  /*6190*/  @!P1 HADD2 R67, -R213.H0_H0, -RZ.H0_H0 ;  /* 0xa00000ffd5439230 */ /* 0x000fe20000000900 */
[----:B------:R-:W-:Y:S01]  /*61a0*/  SHF.R.U32.HI R161, RZ, 0x18, R210 ;  /* 0x00000018ffa17819 */ /* 0x000fe200000116d2 */
[----:B------:R-:W-:Y:S01]  /*61b0*/  FFMA.FTZ R217, R157, UR32, -R242 ;  /* 0x000000209dd97c23 */ /* 0x000fe200080108f2 */
[----:B---3--:R-:W-:Y:S01]  /*61c0*/  F2FP.F16.F32.PACK_AB R210, R121, R122 ;  /* 0x0000007a79d2723e */ /* 0x008fe200000000ff */
[--C-:B------:R-:W-:Y:S01]  /*61d0*/  FFMA.FTZ R249, R107, UR32, -R120.reuse ;  /* 0x000000206bf97c23 */ /* 0x100fe20008010878 */
[----:B------:R-:W-:Y:S01]  /*61e0*/  LOP3.LUT R114, R114, 0xff, RZ, 0xc0, !PT ;  /* 0x000000ff72727812 */ /* 0x000fe200078ec0ff */
[----:B------:R-:W-:Y:S01]  /*61f0*/  MUFU.EX2 R251, R251 ;  /* 0x000000fb00fb7308 */ /* 0x000fe20000000800 */
[----:B------:R-:W-:Y:S01]  /*6200*/  PRMT R70, R215, 0x5410, R213 ;  /* 0x00005410d7467816 */ /* 0x000fe200000000d5 */
[----:B------:R-:W-:Y:S01]  /*6210*/  FFMA.FTZ R216, R105, UR32, -R120 ;  /* 0x0000002069d87c23 */ /* 0x000fe20008010878 */
[----:B------:R-:W-:Y:S01]  /*6220*/  LOP3.LUT R158, R206, 0xffff, RZ, 0xc0, !PT ;  /* 0x0000ffffce9e7812 */ /* 0x000fe200078ec0ff */
[--C-:B------:R-:W-:Y:S01]  /*6230*/  FFMA.FTZ R218, R155, UR32, -R242.reuse ;  /* 0x000000209bda7c23 */ /* 0x100fe200080108f2 */
[----:B------:R-:W-:Y:S01]  /*6240*/  @!P4 PRMT R215, R68, 0x5410, RZ ;  /* 0x0000541044d7c816 */ /* 0x000fe200000000ff */
[----:B------:R-:W-:Y:S01]  /*6250*/  FFMA.FTZ R173, R131, UR32, -R242 ;  /* 0x0000002083ad7c23 */ /* 0x000fe200080108f2 */
[----:B------:R-:W-:Y:S01]  /*6260*/  PRMT R207, R210, 0x7632, R207 ;  /* 0x00007632d2cf7816 */ /* 0x000fe200000000cf */
[----:B------:R-:W-:Y:S01]  /*6270*/  MUFU.EX2 R103, R103 ;  /* 0x0000006700677308 */ /* 0x000fe20000000800 */
[----:B------:R-:W-:Y:S01]  /*6280*/  ISETP.LE.U32.AND P4, PT, R114, UR13, PT ;  /* 0x0000000d72007c0c */ /* 0x000fe2000bf83070 */
[----:B------:R-:W-:Y:S01]  /*6290*/  FFMA.FTZ R114, R143, UR32, -R82 ;  /* 0x000000208f727c23 */ /* 0x000fe20008010852 */
[----:B------:R-:W-:Y:S01]  /*62a0*/  SHF.R.U32.HI R143, RZ, 0x8, R146 ;  /* 0x00000008ff8f7819 */ /* 0x000fe20000011692 */
[----:B------:R-:W-:Y:S01]  /*62b0*/  @!P2 HADD2 R66, -R207.H0_H0, -RZ.H0_H0 ;  /* 0xa00000ffcf42a230 */ /* 0x000fe20000000900 */
[----:B------:R-:W-:Y:S01]  /*62c0*/  @!P1 PRMT R213, R67, 0x5410, RZ ;  /* 0x0000541043d59816 */ /* 0x000fe200000000ff */
[----:B------:R-:W-:Y:S01]  /*62d0*/  FFMA.FTZ R222, R71, UR32, -R120 ;  /* 0x0000002047de7c23 */ /* 0x000fe20008010878 */
[----:B------:R-:W-:Y:S01]  /*62e0*/  ISETP.LE.U32.AND P1, PT, R169, UR13, PT ;  /* 0x0000000da9007c0c */ /* 0x000fe2000bf23070 */
[----:B------:R-:W2:Y:S01]  /*62f0*/  MUFU.EX2 R114, R114 ;  /* 0x0000007200727308 */ /* 0x000ea20000000800 */
[----:B------:R-:W-:Y:S01]  /*6300*/  LOP3.LUT R143, R143, 0xffff, RZ, 0xc0, !PT ;  /* 0x0000ffff8f8f7812 */ /* 0x000fe200078ec0ff */
[----:B------:R-:W-:Y:S01]  /*6310*/  FFMA.FTZ R169, R133, UR32, -R82 ;  /* 0x0000002085a97c23 */ /* 0x000fe20008010852 */
[----:B------:R-:W-:Y:S01]  /*6320*/  PRMT R68, R210, 0x5410, R207 ;  /* 0x00005410d2447816 */ /* 0x000fe200000000cf */
[----:B------:R-:W-:Y:S01]  /*6330*/  FFMA.FTZ R211, R69, UR32, -R120 ;  /* 0x0000002045d37c23 */ /* 0x000fe20008010878 */
[----:B------:R-:W-:Y:S01]  /*6340*/  @!P2 PRMT R207, R66, 0x5410, RZ ;  /* 0x0000541042cfa816 */ /* 0x000fe200000000ff */
[----:B------:R-:W-:Y:S01]  /*6350*/  @!P4 HADD2 R65, -R210.H0_H0, -RZ.H0_H0 ;  /* 0xa00000ffd241c230 */ /* 0x000fe20000000900 */
[----:B------:R-:W-:Y:S01]  /*6360*/  ISETP.LE.U32.AND P2, PT, R143, UR13, PT ;  /* 0x0000000d8f007c0c */ /* 0x000fe2000bf43070 */
[----:B------:R-:W3:Y:S01]  /*6370*/  MUFU.EX2 R220, R220 ;  /* 0x000000dc00dc7308 */ /* 0x000ee20000000800 */
[----:B-1----:R-:W-:-:S02]  /*6380*/  F2FP.F16.F32.PACK_AB R146, R113, R124 ;  /* 0x0000007c7192723e */ /* 0x002fc400000000ff */
[----:B------:R-:W-:Y:S02]  /*6390*/  LOP3.LUT R148, R247, UR9, R148, 0x96, !PT ;  /* 0x00000009f7947c12 */ /* 0x000fe4000f8e9694 */
[----:B------:R-:W-:Y:S01]  /*63a0*/  PRMT R143, R146, 0x7632, R143 ;  /* 0x00007632928f7816 */ /* 0x000fe2000000008f */
[----:B------:R-:W-:Y:S01]  /*63b0*/  @!P1 HADD2 R64, -R146.H0_H0, -RZ.H0_H0 ;  /* 0xa00000ff92409230 */ /* 0x000fe20000000900 */
[----:B------:R-:W-:Y:S01]  /*63c0*/  @!P4 PRMT R210, R65, 0x5410, RZ ;  /* 0x0000541041d2c816 */ /* 0x000fe200000000ff */
[----:B------:R-:W-:Y:S01]  /*63d0*/  IMAD.WIDE.U32 R66, R148, -0x2daee0ad, RZ ;  /* 0xd2511f5394427825 */ /* 0x000fe200078e00ff */
[----:B------:R-:W-:Y:S01]  /*63e0*/  ISETP.LE.U32.AND P4, PT, R142, UR13, PT ;  /* 0x0000000d8e007c0c */ /* 0x000fe2000bf83070 */
[----:B------:R-:W-:Y:S01]  /*63f0*/  MUFU.EX2 R219, R219 ;  /* 0x000000db00db7308 */ /* 0x000fe20000000800 */
[----:B------:R-:W-:Y:S01]  /*6400*/  LOP3.LUT R145, R145, 0xff, RZ, 0xc0, !PT ;  /* 0x000000ff91917812 */ /* 0x000fe200078ec0ff */
[----:B------:R-:W-:Y:S01]  /*6410*/  @!P2 HADD2 R63, -R143.H0_H0, -RZ.H0_H0 ;  /* 0xa00000ff8f3fa230 */ /* 0x000fe20000000900 */
[----:B------:R-:W-:-:S02]  /*6420*/  PRMT R96, R146, 0x5410, R143 ;  /* 0x0000541092607816 */ /* 0x000fc4000000008f */
[----:B------:R-:W-:Y:S02]  /*6430*/  @!P1 PRMT R146, R64, 0x5410, RZ ;  /* 0x0000541040929816 */ /* 0x000fe400000000ff */
[----:B------:R-:W-:Y:S01]  /*6440*/  LOP3.LUT R84, R170, 0xffff, RZ, 0xc0, !PT ;  /* 0x0000ffffaa547812 */ /* 0x000fe200078ec0ff */
[----:B------:R-:W-:Y:S01]  /*6450*/  MUFU.EX2 R214, R214 ;  /* 0x000000d600d67308 */ /* 0x000fe20000000800 */
[----:B------:R-:W-:Y:S02]  /*6460*/  ISETP.LE.U32.AND P1, PT, R145, UR13, PT ;  /* 0x0000000d91007c0c */ /* 0x000fe4000bf23070 */
[----:B--2---:R-:W-:Y:S02]  /*6470*/  F2FP.F16.F32.PACK_AB R148, R251, R114 ;  /* 0x00000072fb94723e */ /* 0x004fe400000000ff */
[----:B------:R-:W-:Y:S02]  /*6480*/  SHF.R.U32.HI R171, RZ, 0x10, R170 ;  /* 0x00000010ffab7819 */ /* 0x000fe400000116aa */
[----:B------:R-:W-:Y:S01]  /*6490*/  LOP3.LUT R181, R189, UR8, R166, 0x96, !PT ;  /* 0x00000008bdb57c12 */ /* 0x000fe2000f8e96a6 */
[----:B------:R-:W-:Y:S01]  /*64a0*/  MUFU.EX2 R175, R175 ;  /* 0x000000af00af7308 */ /* 0x000fe20000000800 */
[----:B------:R-:W-:-:S02]  /*64b0*/  LOP3.LUT R167, R212, 0xff, RZ, 0xc0, !PT ;  /* 0x000000ffd4a77812 */ /* 0x000fc400078ec0ff */
[--C-:B------:R-:W-:Y:S02]  /*64c0*/  SHF.R.U32.HI R170, RZ, 0x10, R212.reuse ;  /* 0x00000010ffaa7819 */ /* 0x100fe400000116d4 */
[----:B------:R-:W-:Y:S01]  /*64d0*/  SHF.R.U32.HI R166, RZ, 0x18, R212 ;  /* 0x00000018ffa67819 */ /* 0x000fe200000116d4 */
[----:B------:R-:W-:Y:S01]  /*64e0*/  FFMA.FTZ R212, R139, UR32, -R82 ;  /* 0x000000208bd47c23 */ /* 0x000fe20008010852 */
[----:B------:R-:W-:Y:S01]  /*64f0*/  LOP3.LUT R64, R144, 0xff, RZ, 0xc0, !PT ;  /* 0x000000ff90407812 */ /* 0x000fe200078ec0ff */
[----:B------:R-:W-:Y:S01]  /*6500*/  @!P1 HADD2 R62, -R148.H0_H0, -RZ.H0_H0 ;  /* 0xa00000ff943e9230 */ /* 0x000fe20000000900 */
[----:B------:R-:W-:Y:S01]  /*6510*/  PRMT R145, R148, 0x7632, R145 ;  /* 0x0000763294917816 */ /* 0x000fe20000000091 */
[----:B------:R-:W-:Y:S01]  /*6520*/  MUFU.EX2 R176, R176 ;  /* 0x000000b000b07308 */ /* 0x000fe20000000800 */
[----:B------:R-:W-:Y:S02]  /*6530*/  @!P2 PRMT R143, R63, 0x5410, RZ ;  /* 0x000054103f8fa816 */ /* 0x000fe400000000ff */
[----:B------:R-:W-:Y:S01]  /*6540*/  ISETP.LE.U32.AND P2, PT, R64, UR13, PT ;  /* 0x0000000d40007c0c */ /* 0x000fe2000bf43070 */
[----:B------:R-:W-:Y:S01]  /*6550*/  @!P4 HADD2 R61, -R145.H0_H0, -RZ.H0_H0 ;  /* 0xa00000ff913dc230 */ /* 0x000fe20000000900 */
[----:B------:R-:W-:-:S02]  /*6560*/  LOP3.LUT R64, R144, 0xffff, RZ, 0xc0, !PT ;  /* 0x0000ffff90407812 */ /* 0x000fc400078ec0ff */
[----:B------:R-:W-:Y:S01]  /*6570*/  PRMT R98, R148, 0x5410, R145 ;  /* 0x0000541094627816 */ /* 0x000fe20000000091 */
[----:B------:R-:W1:Y:S01]  /*6580*/  MUFU.EX2 R212, R212 ;  /* 0x000000d400d47308 */ /* 0x000e620000000800 */
[----:B------:R-:W-:Y:S02]  /*6590*/  SHF.R.U32.HI R64, RZ, 0x8, R64 ;  /* 0x00000008ff407819 */ /* 0x000fe40000011640 */
[----:B------:R-:W-:Y:S02]  /*65a0*/  @!P4 PRMT R145, R61, 0x5410, RZ ;  /* 0x000054103d91c816 */ /* 0x000fe400000000ff */
[----:B------:R-:W-:Y:S02]  /*65b0*/  LOP3.LUT R61, R64, 0xffff, RZ, 0xc0, !PT ;  /* 0x0000ffff403d7812 */ /* 0x000fe400078ec0ff */
[----:B------:R-:W-:Y:S01]  /*65c0*/  SHF.R.U32.HI R63, RZ, 0x18, R144 ;  /* 0x00000018ff3f7819 */ /* 0x000fe20000011690 */
[----:B------:R-:W2:Y:S01]  /*65d0*/  MUFU.EX2 R169, R169 ;  /* 0x000000a900a97308 */ /* 0x000ea20000000800 */
[----:B------:R-:W-:-:S02]  /*65e0*/  @!P1 PRMT R148, R62, 0x5410, RZ ;  /* 0x000054103e949816 */ /* 0x000fc400000000ff */
[----:B---3--:R-:W-:Y:S02]  /*65f0*/  F2FP.F16.F32.PACK_AB R142, R220, R103 ;  /* 0x00000067dc8e723e */ /* 0x008fe400000000ff */
[----:B------:R-:W-:Y:S02]  /*6600*/  ISETP.LE.U32.AND P1, PT, R61, UR13, PT ;  /* 0x0000000d3d007c0c */ /* 0x000fe4000bf23070 */
[----:B------:R-:W-:Y:S01]  /*6610*/  ISETP.LE.U32.AND P4, PT, R63, UR13, PT ;  /* 0x0000000d3f007c0c */ /* 0x000fe2000bf83070 */
[----:B------:R-:W-:Y:S01]  /*6620*/  @!P2 HADD2 R60, -R142.H0_H0, -RZ.H0_H0 ;  /* 0xa00000ff8e3ca230 */ /* 0x000fe20000000900 */
[----:B------:R-:W-:Y:S01]  /*6630*/  PRMT R139, R142, 0x7632, R139 ;  /* 0x000076328e8b7816 */ /* 0x000fe2000000008b */
[----:B------:R-:W-:Y:S01]  /*6640*/  MUFU.EX2 R151, R151 ;  /* 0x0000009700977308 */ /* 0x000fe20000000800 */
[----:B------:R-:W-:Y:S02]  /*6650*/  SHF.R.U32.HI R61, RZ, 0x10, R144 ;  /* 0x00000010ff3d7819 */ /* 0x000fe40000011690 */
[----:B-1----:R-:W-:-:S02]  /*6660*/  F2FP.F16.F32.PACK_AB R144, R212, R219 ;  /* 0x000000dbd490723e */ /* 0x002fc400000000ff */
[----:B------:R-:W-:Y:S02]  /*6670*/  PRMT R104, R142, 0x5410, R139 ;  /* 0x000054108e687816 */ /* 0x000fe4000000008b */
[----:B------:R-:W-:Y:S01]  /*6680*/  @!P2 PRMT R142, R60, 0x5410, RZ ;  /* 0x000054103c8ea816 */ /* 0x000fe200000000ff */
[----:B------:R-:W-:Y:S01]  /*6690*/  @!P1 HADD2 R51, -R139.H0_H0, -RZ.H0_H0 ;  /* 0xa00000ff8b339230 */ /* 0x000fe20000000900 */
[----:B------:R-:W-:Y:S01]  /*66a0*/  LOP3.LUT R61, R61, 0xff, RZ, 0xc0, !PT ;  /* 0x000000ff3d3d7812 */ /* 0x000fe200078ec0ff */
[----:B------:R-:W-:Y:S01]  /*66b0*/  MUFU.EX2 R150, R150 ;  /* 0x0000009600967308 */ /* 0x000fe20000000800 */
[----:B------:R-:W-:Y:S02]  /*66c0*/  PRMT R141, R144, 0x7632, R141 ;  /* 0x00007632908d7816 */ /* 0x000fe4000000008d */
[----:B------:R-:W-:Y:S01]  /*66d0*/  SHF.R.U32.HI R60, RZ, 0x8, R149 ;  /* 0x00000008ff3c7819 */ /* 0x000fe20000011695 */
[----:B------:R-:W-:Y:S01]  /*66e0*/  FFMA.FTZ R149, R118, UR32, -R111 ;  /* 0x0000002076957c23 */ /* 0x000fe2000801086f */
[----:B------:R-:W-:Y:S01]  /*66f0*/  ISETP.LE.U32.AND P2, PT, R61, UR13, PT ;  /* 0x0000000d3d007c0c */ /* 0x000fe2000bf43070 */
[----:B------:R-:W-:Y:S01]  /*6700*/  @!P4 HADD2 R50, -R141.H0_H0, -RZ.H0_H0 ;  /* 0xa00000ff8d32c230 */ /* 0x000fe20000000900 */
[----:B------:R-:W-:Y:S01]  /*6710*/  LOP3.LUT R60, R60, 0xffff, RZ, 0xc0, !PT ;  /* 0x0000ffff3c3c7812 */ /* 0x000fe200078ec0ff */
[----:B------:R-:W-:Y:S01]  /*6720*/  MUFU.EX2 R147, R147 ;  /* 0x0000009300937308 */ /* 0x000fe20000000800 */
[----:B------:R-:W-:-:S02]  /*6730*/  @!P1 PRMT R139, R51, 0x5410, RZ ;  /* 0x00005410338b9816 */ /* 0x000fc400000000ff */
[----:B------:R-:W-:Y:S02]  /*6740*/  ISETP.LE.U32.AND P1, PT, R60, UR13, PT ;  /* 0x0000000d3c007c0c */ /* 0x000fe4000bf23070 */
[----:B------:R-:W-:Y:S02]  /*6750*/  PRMT R51, R144, 0x5410, R141 ;  /* 0x0000541090337816 */ /* 0x000fe4000000008d */
[----:B------:R-:W-:Y:S01]  /*6760*/  @!P4 PRMT R141, R50, 0x5410, RZ ;  /* 0x00005410328dc816 */ /* 0x000fe200000000ff */
[----:B------:R-:W-:Y:S01]  /*6770*/  MUFU.EX2 R152, R152 ;  /* 0x0000009800987308 */ /* 0x000fe20000000800 */
[----:B------:R-:W-:Y:S01]  /*6780*/  LOP3.LUT R50, R138, 0xff, RZ, 0xc0, !PT ;  /* 0x000000ff8a327812 */ /* 0x000fe200078ec0ff */
[----:B------:R-:W-:Y:S01]  /*6790*/  @!P2 HADD2 R49, -R144.H0_H0, -RZ.H0_H0 ;  /* 0xa00000ff9031a230 */ /* 0x000fe20000000900 */
[----:B------:R-:W-:Y:S02]  /*67a0*/  F2FP.F16.F32.PACK_AB R138, R175, R214 ;  /* 0x000000d6af8a723e */ /* 0x000fe400000000ff */
[----:B------:R-:W-:Y:S01]  /*67b0*/  LOP3.LUT R233, R225, UR27, R174, 0x96, !PT ;  /* 0x0000001be1e97c12 */ /* 0x000fe2000f8e96ae */
[----:B------:R-:W-:Y:S01]  /*67c0*/  FFMA.FTZ R174, R102, UR32, -R111 ;  /* 0x0000002066ae7c23 */ /* 0x000fe2000801086f */
[----:B------:R-:W-:Y:S01]  /*67d0*/  PRMT R133, R138, 0x7632, R133 ;  /* 0x000076328a857816 */ /* 0x000fe20000000085 */
[----:B------:R-:W-:Y:S01]  /*67e0*/  @!P5 HADD2 R48, -R138.H0_H0, -RZ.H0_H0 ;  /* 0xa00000ff8a30d230 */ /* 0x000fe20000000900 */
[----:B------:R-:W-:Y:S01]  /*67f0*/  ISETP.LE.U32.AND P4, PT, R50, UR13, PT ;  /* 0x0000000d32007c0c */ /* 0x000fe2000bf83070 */
[----:B------:R-:W-:Y:S01]  /*6800*/  MUFU.EX2 R149, R149 ;  /* 0x0000009500957308 */ /* 0x000fe20000000800 */
[----:B------:R-:W-:Y:S01]  /*6810*/  ISETP.LE.U32.AND P6, PT, R90, UR13, PT ;  /* 0x0000000d5a007c0c */ /* 0x000fe2000bfc3070 */
[----:B------:R-:W-:Y:S01]  /*6820*/  @!P1 HADD2 R19, -R133.H0_H0, -RZ.H0_H0 ;  /* 0xa00000ff85139230 */ /* 0x000fe20000000900 */
[----:B------:R-:W-:-:S02]  /*6830*/  @!P2 PRMT R144, R49, 0x5410, RZ ;  /* 0x000054103190a816 */ /* 0x000fc400000000ff */
[----:B------:R-:W-:Y:S02]  /*6840*/  ISETP.LE.U32.AND P2, PT, R140, UR13, PT ;  /* 0x0000000d8c007c0c */ /* 0x000fe4000bf43070 */
[----:B--2---:R-:W-:Y:S01]  /*6850*/  F2FP.F16.F32.PACK_AB R140, R169, R176 ;  /* 0x000000b0a98c723e */ /* 0x004fe200000000ff */
[----:B------:R-:W1:Y:S01]  /*6860*/  MUFU.EX2 R174, R174 ;  /* 0x000000ae00ae7308 */ /* 0x000e620000000800 */
[----:B------:R-:W-:Y:S02]  /*6870*/  PRMT R106, R138, 0x5410, R133 ;  /* 0x000054108a6a7816 */ /* 0x000fe40000000085 */
[----:B------:R-:W-:Y:S01]  /*6880*/  @!P1 PRMT R133, R19, 0x5410, RZ ;  /* 0x0000541013859816 */ /* 0x000fe200000000ff */
[----:B------:R-:W-:Y:S01]  /*6890*/  @!P4 HADD2 R17, -R140.H0_H0, -RZ.H0_H0 ;  /* 0xa00000ff8c11c230 */ /* 0x000fe20000000900 */
[C---:B------:R-:W-:Y:S02]  /*68a0*/  LOP3.LUT R49, R117.reuse, 0xff, RZ, 0xc0, !PT ;  /* 0x000000ff75317812 */ /* 0x040fe400078ec0ff */
[----:B------:R-:W-:Y:S01]  /*68b0*/  LOP3.LUT R19, R117, 0xffff, RZ, 0xc0, !PT ;  /* 0x0000ffff75137812 */ /* 0x000fe200078ec0ff */
[----:B------:R-:W-:Y:S01]  /*68c0*/  MUFU.EX2 R252, R252 ;  /* 0x000000fc00fc7308 */ /* 0x000fe20000000800 */
[----:B------:R-:W-:-:S02]  /*68d0*/  PRMT R137, R140, 0x7632, R137 ;  /* 0x000076328c897816 */ /* 0x000fc40000000089 */
[----:B------:R-:W-:Y:S02]  /*68e0*/  @!P5 PRMT R138, R48, 0x5410, RZ ;  /* 0x00005410308ad816 */ /* 0x000fe400000000ff */
[----:B------:R-:W-:Y:S01]  /*68f0*/  ISETP.LE.U32.AND P5, PT, R49, UR13, PT ;  /* 0x0000000d31007c0c */ /* 0x000fe2000bfa3070 */
[----:B------:R-:W-:Y:S01]  /*6900*/  @!P6 HADD2 R18, -R137.H0_H0, -RZ.H0_H0 ;  /* 0xa00000ff8912e230 */ /* 0x000fe20000000900 */
[----:B------:R-:W-:Y:S01]  /*6910*/  SHF.R.U32.HI R19, RZ, 0x8, R19 ;  /* 0x00000008ff137819 */ /* 0x000fe20000011613 */
[----:B------:R-:W-:Y:S01]  /*6920*/  IMAD.WIDE.U32 R48, R165, -0x326172a9, RZ ;  /* 0xcd9e8d57a5307825 */ /* 0x000fe200078e00ff */
[----:B------:R-:W-:Y:S01]  /*6930*/  ISETP.LE.U32.AND P1, PT, R128, UR13, PT ;  /* 0x0000000d80007c0c */ /* 0x000fe2000bf23070 */
[----:B------:R-:W2:Y:S01]  /*6940*/  MUFU.EX2 R217, R217 ;  /* 0x000000d900d97308 */ /* 0x000ea20000000800 */
[----:B------:R-:W-:Y:S02]  /*6950*/  LOP3.LUT R19, R19, 0xffff, RZ, 0xc0, !PT ;  /* 0x0000ffff13137812 */ /* 0x000fe400078ec0ff */
[----:B------:R-:W-:-:S02]  /*6960*/  PRMT R128, R140, 0x5410, R137 ;  /* 0x000054108c807816 */ /* 0x000fc40000000089 */
[----:B------:R-:W-:Y:S02]  /*6970*/  @!P4 PRMT R140, R17, 0x5410, RZ ;  /* 0x00005410118cc816 */ /* 0x000fe400000000ff */
[----:B------:R-:W-:Y:S01]  /*6980*/  SHF.R.U32.HI R17, RZ, 0x18, R117 ;  /* 0x00000018ff117819 */ /* 0x000fe20000011675 */
[----:B------:R-:W-:Y:S01]  /*6990*/  MUFU.EX2 R249, R249 ;  /* 0x000000f900f97308 */ /* 0x000fe20000000800 */
[----:B------:R-:W-:Y:S02]  /*69a0*/  @!P6 PRMT R137, R18, 0x5410, RZ ;  /* 0x000054101289e816 */ /* 0x000fe400000000ff */
[----:B-1----:R-:W-:Y:S02]  /*69b0*/  F2FP.F16.F32.PACK_AB R65, R151, R174 ;  /* 0x000000ae9741723e */ /* 0x002fe400000000ff */
[----:B------:R-:W-:Y:S01]  /*69c0*/  ISETP.LE.U32.AND P6, PT, R19, UR13, PT ;  /* 0x0000000d13007c0c */ /* 0x000fe2000bfc3070 */
[----:B------:R-:W-:Y:S01]  /*69d0*/  IMAD.WIDE.U32 R18, R100, -0x326172a9, RZ ;  /* 0xcd9e8d5764127825 */ /* 0x000fe200078e00ff */
[----:B------:R-:W-:-:S03]  /*69e0*/  ISETP.LE.U32.AND P4, PT, R17, UR13, PT ;  /* 0x0000000d11007c0c */ /* 0x000fc6000bf83070 */
[----:B------:R-:W-:Y:S01]  /*69f0*/  @!P5 HADD2 R16, -R65.H0_H0, -RZ.H0_H0 ;  /* 0xa00000ff4110d230 */ /* 0x000fe20000000900 */
[----:B------:R-:W-:Y:S01]  /*6a00*/  LOP3.LUT R226, R67, UR27, R226, 0x96, !PT ;  /* 0x0000001b43e27c12 */ /* 0x000fe2000f8e96e2 */
[----:B------:R-:W1:Y:S01]  /*6a10*/  MUFU.EX2 R216, R216 ;  /* 0x000000d800d87308 */ /* 0x000e620000000800 */
[C---:B------:R-:W-:Y:S02]  /*6a20*/  LOP3.LUT R234, R66.reuse, 0xffff, RZ, 0xc0, !PT ;  /* 0x0000ffff42ea7812 */ /* 0x040fe400078ec0ff */
[----:B------:R-:W-:Y:S02]  /*6a30*/  PRMT R64, R65, 0x7632, R64 ;  /* 0x0000763241407816 */ /* 0x000fe40000000040 */
[----:B------:R-:W-:Y:S02]  /*6a40*/  F2FP.F16.F32.PACK_AB R67, R147, R150 ;  /* 0x000000969343723e */ /* 0x000fe400000000ff */
[----:B------:R-:W-:Y:S01]  /*6a50*/  SHF.R.U32.HI R117, RZ, 0x10, R117 ;  /* 0x00000010ff757819 */ /* 0x000fe20000011675 */
[----:B------:R-:W-:Y:S01]  /*6a60*/  @!P6 HADD2 R15, -R64.H0_H0, -RZ.H0_H0 ;  /* 0xa00000ff400fe230 */ /* 0x000fe20000000900 */
[----:B------:R-:W-:Y:S01]  /*6a70*/  LOP3.LUT R185, R66, 0xff, RZ, 0xc0, !PT ;  /* 0x000000ff42b97812 */ /* 0x000fe200078ec0ff */
[----:B------:R-:W-:Y:S01]  /*6a80*/  MUFU.EX2 R95, R95 ;  /* 0x0000005f005f7308 */ /* 0x000fe20000000800 */
[----:B------:R-:W-:-:S02]  /*6a90*/  SHF.R.U32.HI R240, RZ, 0x10, R66 ;  /* 0x00000010fff07819 */ /* 0x000fc40000011642 */
[----:B------:R-:W-:Y:S02]  /*6aa0*/  SHF.R.U32.HI R230, RZ, 0x18, R66 ;  /* 0x00000018ffe67819 */ /* 0x000fe40000011642 */
[----:B------:R-:W-:Y:S02]  /*6ab0*/  PRMT R102, R65, 0x5410, R64 ;  /* 0x0000541041667816 */ /* 0x000fe40000000040 */
[----:B------:R-:W-:Y:S01]  /*6ac0*/  @!P5 PRMT R65, R16, 0x5410, RZ ;  /* 0x000054101041d816 */ /* 0x000fe200000000ff */
[----:B------:R-:W-:Y:S01]  /*6ad0*/  MUFU.EX2 R173, R173 ;  /* 0x000000ad00ad7308 */ /* 0x000fe20000000800 */
[----:B------:R-:W-:Y:S02]  /*6ae0*/  PRMT R66, R67, 0x7632, R66 ;  /* 0x0000763243427816 */ /* 0x000fe40000000042 */
[----:B------:R-:W-:Y:S02]  /*6af0*/  LOP3.LUT R16, R117, 0xff, RZ, 0xc0, !PT ;  /* 0x000000ff75107812 */ /* 0x000fe400078ec0ff */
[----:B------:R-:W-:Y:S01]  /*6b00*/  LOP3.LUT R112, R208, 0xff, RZ, 0xc0, !PT ;  /* 0x000000ffd0707812 */ /* 0x000fe200078ec0ff */
[----:B------:R-:W-:Y:S01]  /*6b10*/  @!P4 HADD2 R14, -R66.H0_H0, -RZ.H0_H0 ;  /* 0xa00000ff420ec230 */ /* 0x000fe20000000900 */
[----:B------:R-:W-:Y:S01]  /*6b20*/  ISETP.LE.U32.AND P5, PT, R16, UR13, PT ;  /* 0x0000000d10007c0c */ /* 0x000fe2000bfa3070 */
[----:B------:R-:W-:Y:S01]  /*6b30*/  FFMA.FTZ R16, R91, UR32, -R242 ;  /* 0x000000205b107c23 */ /* 0x000fe200080108f2 */
[----:B------:R-:W-:Y:S01]  /*6b40*/  @!P6 PRMT R64, R15, 0x5410, RZ ;  /* 0x000054100f40e816 */ /* 0x000fe200000000ff */
[----:B------:R-:W-:Y:S01]  /*6b50*/  MUFU.EX2 R218, R218 ;  /* 0x000000da00da7308 */ /* 0x000fe20000000800 */
[----:B------:R-:W-:-:S02]  /*6b60*/  ISETP.LE.U32.AND P6, PT, R112, UR13, PT ;  /* 0x0000000d70007c0c */ /* 0x000fc4000bfc3070 */
[----:B------:R-:W-:Y:S02]  /*6b70*/  PRMT R100, R67, 0x5410, R66 ;  /* 0x0000541043647816 */ /* 0x000fe40000000042 */
[----:B------:R-:W-:Y:S02]  /*6b80*/  @!P4 PRMT R66, R14, 0x5410, RZ ;  /* 0x000054100e42c816 */ /* 0x000fe400000000ff */
[C---:B------:R-:W-:Y:S01]  /*6b90*/  LOP3.LUT R118, R18.reuse, 0xff, RZ, 0xc0, !PT ;  /* 0x000000ff12767812 */ /* 0x040fe200078ec0ff */
[----:B------:R3:W4:Y:S01]  /*6ba0*/  MUFU.EX2 R112, R16 ;  /* 0x0000001000707308 */ /* 0x0007220000000800 */
[----:B------:R-:W-:Y:S01]  /*6bb0*/  LOP3.LUT R91, R18, 0xffff, RZ, 0xc0, !PT ;  /* 0x0000ffff125b7812 */ /* 0x000fe200078ec0ff */
[----:B------:R-:W-:Y:S01]  /*6bc0*/  @!P5 HADD2 R13, -R67.H0_H0, -RZ.H0_H0 ;  /* 0xa00000ff430dd230 */ /* 0x000fe20000000900 */
[--C-:B------:R-:W-:Y:S02]  /*6bd0*/  SHF.R.U32.HI R89, RZ, 0x10, R18.reuse ;  /* 0x00000010ff597819 */ /* 0x100fe40000011612 */
[----:B------:R-:W-:-:S02]  /*6be0*/  SHF.R.U32.HI R117, RZ, 0x18, R18 ;  /* 0x00000018ff757819 */ /* 0x000fc40000011612 */
[C---:B------:R-:W-:Y:S01]  /*6bf0*/  LOP3.LUT R18, R48.reuse, 0xffff, RZ, 0xc0, !PT ;  /* 0x0000ffff30127812 */ /* 0x040fe200078ec0ff */
[----:B------:R-:W-:Y:S01]  /*6c00*/  MUFU.EX2 R222, R222 ;  /* 0x000000de00de7308 */ /* 0x000fe20000000800 */
[----:B------:R-:W-:Y:S02]  /*6c10*/  LOP3.LUT R201, R48, 0xff, RZ, 0xc0, !PT ;  /* 0x000000ff30c97812 */ /* 0x000fe400078ec0ff */
[----:B------:R-:W-:Y:S02]  /*6c20*/  SHF.R.U32.HI R14, RZ, 0x18, R48 ;  /* 0x00000018ff0e7819 */ /* 0x000fe40000011630 */
[----:B------:R-:W-:Y:S02]  /*6c30*/  SHF.R.U32.HI R164, RZ, 0x8, R164 ;  /* 0x00000008ffa47819 */ /* 0x000fe400000116a4 */
[----:B------:R-:W-:Y:S01]  /*6c40*/  LOP3.LUT R172, R49, UR28, R172, 0x96, !PT ;  /* 0x0000001c31ac7c12 */ /* 0x000fe2000f8e96ac */
[----:B------:R-:W-:Y:S01]  /*6c50*/  MUFU.EX2 R211, R211 ;  /* 0x000000d300d37308 */ /* 0x000fe20000000800 */
[----:B---3--:R-:W-:-:S02]  /*6c60*/  SHF.R.U32.HI R16, RZ, 0x10, R48 ;  /* 0x00000010ff107819 */ /* 0x008fc40000011630 */
[C---:B------:R-:W-:Y:S02]  /*6c70*/  LOP3.LUT R48, R130.reuse, 0xffff, RZ, 0xc0, !PT ;  /* 0x0000ffff82307812 */ /* 0x040fe400078ec0ff */
[----:B------:R-:W-:Y:S01]  /*6c80*/  PRMT R189, R163, 0x5410, R164 ;  /* 0x00005410a3bd7816 */ /* 0x000fe200000000a4 */
[----:B------:R-:W-:Y:S01]  /*6c90*/  FFMA.FTZ R164, R97, UR32, -R82 ;  /* 0x0000002061a47c23 */ /* 0x000fe20008010852 */
[----:B------:R-:W-:Y:S02]  /*6ca0*/  LOP3.LUT R49, R130, 0xff, RZ, 0xc0, !PT ;  /* 0x000000ff82317812 */ /* 0x000fe400078ec0ff */
[----:B------:R-:W-:Y:S02]  /*6cb0*/  SHF.R.U32.HI R48, RZ, 0x8, R48 ;  /* 0x00000008ff307819 */ /* 0x000fe40000011630 */
[----:B------:R-:W-:Y:S01]  /*6cc0*/  SHF.R.U32.HI R163, RZ, 0x10, R94 ;  /* 0x00000010ffa37819 */ /* 0x000fe2000001165e */
[----:B------:R-:W-:Y:S01]  /*6cd0*/  MUFU.EX2 R164, R164 ;  /* 0x000000a400a47308 */ /* 0x000fe20000000800 */
[----:B------:R-:W-:-:S02]  /*6ce0*/  F2FP.F16.F32.PACK_AB R63, R149, R152 ;  /* 0x00000098953f723e */ /* 0x000fc400000000ff */
[----:B------:R-:W-:Y:S02]  /*6cf0*/  PRMT R49, R49, 0x5410, R48 ;  /* 0x0000541031317816 */ /* 0x000fe40000000030 */
[----:B------:R-:W-:Y:S01]  /*6d00*/  SHF.R.U32.HI R48, RZ, 0x18, R94 ;  /* 0x00000018ff307819 */ /* 0x000fe2000001165e */
[----:B------:R-:W-:Y:S01]  /*6d10*/  @!P2 HADD2 R12, -R63.H0_H0, -RZ.H0_H0 ;  /* 0xa00000ff3f0ca230 */ /* 0x000fe20000000900 */
[----:B------:R-:W-:Y:S02]  /*6d20*/  LOP3.LUT R163, R163, 0xff, RZ, 0xc0, !PT ;  /* 0x000000ffa3a37812 */ /* 0x000fe400078ec0ff */
[----:B------:R-:W-:Y:S02]  /*6d30*/  SHF.R.U32.HI R168, RZ, 0x8, R168 ;  /* 0x00000008ffa87819 */ /* 0x000fe400000116a8 */
[----:B------:R-:W-:Y:S02]  /*6d40*/  PRMT R62, R63, 0x7632, R62 ;  /* 0x000076323f3e7816 */ /* 0x000fe4000000003e */
[----:B------:R-:W-:-:S02]  /*6d50*/  PRMT R163, R163, 0x5410, R48 ;  /* 0x00005410a3a37816 */ /* 0x000fc40000000030 */
[----:B------:R-:W-:Y:S01]  /*6d60*/  PRMT R15, R167, 0x5410, R168 ;  /* 0x00005410a70f7816 */ /* 0x000fe200000000a8 */
[----:B------:R-:W-:Y:S01]  /*6d70*/  FFMA.FTZ R168, R101, UR32, -R242 ;  /* 0x0000002065a87c23 */ /* 0x000fe200080108f2 */
[----:B------:R-:W-:Y:S01]  /*6d80*/  SHF.R.U32.HI R48, RZ, 0x10, R72 ;  /* 0x00000010ff307819 */ /* 0x000fe20000011648 */
[----:B------:R-:W-:Y:S01]  /*6d90*/  FFMA.FTZ R167, R73, UR32, -R120 ;  /* 0x0000002049a77c23 */ /* 0x000fe20008010878 */
[----:B------:R-:W-:Y:S02]  /*6da0*/  LOP3.LUT R50, R94, 0xffff, RZ, 0xc0, !PT ;  /* 0x0000ffff5e327812 */ /* 0x000fe400078ec0ff */
[----:B------:R-:W-:Y:S01]  /*6db0*/  PRMT R101, R63, 0x5410, R62 ;  /* 0x000054103f657816 */ /* 0x000fe2000000003e */
[----:B------:R-:W-:Y:S01]  /*6dc0*/  MUFU.EX2 R168, R168 ;  /* 0x000000a800a87308 */ /* 0x000fe20000000800 */
[----:B------:R-:W-:Y:S02]  /*6dd0*/  @!P2 PRMT R63, R12, 0x5410, RZ ;  /* 0x000054100c3fa816 */ /* 0x000fe400000000ff */
[----:B------:R-:W-:-:S02]  /*6de0*/  SHF.R.U32.HI R12, RZ, 0x8, R74 ;  /* 0x00000008ff0c7819 */ /* 0x000fc4000001164a */
[----:B------:R-:W-:Y:S02]  /*6df0*/  SHF.R.U32.HI R203, RZ, 0x18, R72 ;  /* 0x00000018ffcb7819 */ /* 0x000fe40000011648 */
[----:B------:R-:W-:Y:S01]  /*6e00*/  LOP3.LUT R48, R48, 0xff, RZ, 0xc0, !PT ;  /* 0x000000ff30307812 */ /* 0x000fe200078ec0ff */
[----:B------:R-:W-:Y:S01]  /*6e10*/  MUFU.EX2 R167, R167 ;  /* 0x000000a700a77308 */ /* 0x000fe20000000800 */
[----:B------:R-:W-:Y:S01]  /*6e20*/  LOP3.LUT R183, R94, 0xff, RZ, 0xc0, !PT ;  /* 0x000000ff5eb77812 */ /* 0x000fe200078ec0ff */
[----:B------:R-:W-:Y:S01]  /*6e30*/  FFMA.FTZ R94, R93, UR32, -R120 ;  /* 0x000000205d5e7c23 */ /* 0x000fe20008010878 */
[----:B------:R-:W-:Y:S01]  /*6e40*/  SHF.R.U32.HI R50, RZ, 0x8, R50 ;  /* 0x00000008ff327819 */ /* 0x000fe20000011632 */
[----:B------:R-:W-:Y:S01]  /*6e50*/  FFMA.FTZ R93, R75, UR32, -R120 ;  /* 0x000000204b5d7c23 */ /* 0x000fe20008010878 */
[----:B------:R-:W-:Y:S02]  /*6e60*/  SHF.R.U32.HI R18, RZ, 0x8, R18 ;  /* 0x00000008ff127819 */ /* 0x000fe40000011612 */
[----:B------:R-:W-:Y:S01]  /*6e70*/  LEA R192, R6, UR4, 0x1 ;  /* 0x0000000406c07c11 */ /* 0x000fe2000f8e08ff */
[----:B------:R-:W-:Y:S01]  /*6e80*/  MUFU.EX2 R94, R94 ;  /* 0x0000005e005e7308 */ /* 0x000fe20000000800 */
[----:B------:R-:W-:-:S02]  /*6e90*/  LOP3.LUT R12, R12, 0xffff, RZ, 0xc0, !PT ;  /* 0x0000ffff0c0c7812 */ /* 0x000fc400078ec0ff */
[----:B------:R-:W-:Y:S02]  /*6ea0*/  PRMT R203, R48, 0x5410, R203 ;  /* 0x0000541030cb7816 */ /* 0x000fe400000000cb */
[----:B------:R-:W-:Y:S02]  /*6eb0*/  SHF.R.U32.HI R48, RZ, 0x10, R172 ;  /* 0x00000010ff307819 */ /* 0x000fe400000116ac */
[----:B------:R-:W-:Y:S01]  /*6ec0*/  PRMT R183, R183, 0x5410, R50 ;  /* 0x00005410b7b77816 */ /* 0x000fe20000000032 */
[----:B------:R-:W3:Y:S01]  /*6ed0*/  MUFU.EX2 R93, R93 ;  /* 0x0000005d005d7308 */ /* 0x000ee20000000800 */
[C---:B------:R-:W-:Y:S02]  /*6ee0*/  LOP3.LUT R50, R72.reuse, 0xffff, RZ, 0xc0, !PT ;  /* 0x0000ffff48327812 */ /* 0x040fe400078ec0ff */
[----:B------:R-:W-:Y:S02]  /*6ef0*/  LOP3.LUT R155, R72, 0xff, RZ, 0xc0, !PT ;  /* 0x000000ff489b7812 */ /* 0x000fe400078ec0ff */
[----:B------:R-:W-:Y:S01]  /*6f00*/  PRMT R201, R201, 0x5410, R18 ;  /* 0x00005410c9c97816 */ /* 0x000fe20000000012 */
[----:B------:R-:W-:Y:S01]  /*6f10*/  FFMA.FTZ R18, R99, UR32, -R120 ;  /* 0x0000002063127c23 */ /* 0x000fe20008010878 */
[----:B------:R-:W-:Y:S01]  /*6f20*/  ISETP.LE.U32.AND P2, PT, R12, UR13, PT ;  /* 0x0000000d0c007c0c */ /* 0x000fe2000bf43070 */
[----:B------:R-:W3:Y:S01]  /*6f30*/  LDSM.16.MT88.4 R72, [R192+0x6000] ;  /* 0x00600000c048783b */ /* 0x000ee20000004200 */
[----:B------:R-:W-:-:S02]  /*6f40*/  SHF.R.U32.HI R90, RZ, 0x18, R208 ;  /* 0x00000018ff5a7819 */ /* 0x000fc400000116d0 */
[----:B------:R-:W-:Y:S02]  /*6f50*/  SHF.R.U32.HI R12, RZ, 0x18, R172 ;  /* 0x00000018ff0c7819 */ /* 0x000fe400000116ac */
[----:B------:R-:W-:Y:S02]  /*6f60*/  LOP3.LUT R99, R48, 0xff, RZ, 0xc0, !PT ;  /* 0x000000ff30637812 */ /* 0x000fe400078ec0ff */
[----:B------:R-:W-:Y:S02]  /*6f70*/  ISETP.LE.U32.AND P4, PT, R90, UR13, PT ;  /* 0x0000000d5a007c0c */ /* 0x000fe4000bf83070 */
[----:B------:R-:W-:Y:S02]  /*6f80*/  SHF.R.U32.HI R60, RZ, 0x10, R130 ;  /* 0x00000010ff3c7819 */ /* 0x000fe40000011682 */
[----:B------:R-:W-:Y:S01]  /*6f90*/  PRMT R99, R99, 0x5410, R12 ;  /* 0x0000541063637816 */ /* 0x000fe2000000000c */
[----:B------:R-:W-:Y:S01]  /*6fa0*/  IMAD.U32 R12, RZ, RZ, UR13 ;  /* 0x0000000dff0c7e24 */ /* 0x000fe2000f8e00ff */
[----:B------:R-:W-:Y:S01]  /*6fb0*/  LOP3.LUT R90, R19, UR28, R202, 0x96, !PT ;  /* 0x0000001c135a7c12 */ /* 0x000fe2000f8e96ca */
[----:B------:R-:W-:Y:S01]  /*6fc0*/  @!P2 HADD2 R81, -R62.H0_H0, -RZ.H0_H0 ;  /* 0xa00000ff3e51a230 */ /* 0x000fe20000000900 */
[----:B------:R-:W-:-:S02]  /*6fd0*/  LOP3.LUT R156, R206, 0xff, RZ, 0xc0, !PT ;  /* 0x000000ffce9c7812 */ /* 0x000fc400078ec0ff */
[----:B------:R-:W-:Y:S02]  /*6fe0*/  SHF.R.U32.HI R19, RZ, 0x8, R158 ;  /* 0x00000008ff137819 */ /* 0x000fe4000001169e */
[----:B------:R-:W-:Y:S02]  /*6ff0*/  LOP3.LUT R115, R209, UR27, R160, 0x96, !PT ;  /* 0x0000001bd1737c12 */ /* 0x000fe4000f8e96a0 */
[----:B------:R-:W-:Y:S02]  /*7000*/  SHF.R.U32.HI R50, RZ, 0x8, R50 ;  /* 0x00000008ff327819 */ /* 0x000fe40000011632 */
[----:B------:R-:W-:Y:S02]  /*7010*/  SHF.R.U32.HI R160, RZ, 0x10, R206 ;  /* 0x00000010ffa07819 */ /* 0x000fe400000116ce */
[----:B------:R-:W-:Y:S02]  /*7020*/  SHF.R.U32.HI R199, RZ, 0x18, R130 ;  /* 0x00000018ffc77819 */ /* 0x000fe40000011682 */
[----:B------:R-:W-:-:S02]  /*7030*/  LOP3.LUT R60, R60, 0xff, RZ, 0xc0, !PT ;  /* 0x000000ff3c3c7812 */ /* 0x000fc400078ec0ff */
[----:B------:R-:W-:Y:S02]  /*7040*/  PRMT R19, R156, 0x5410, R19 ;  /* 0x000054109c137816 */ /* 0x000fe40000000013 */
[----:B------:R-:W-:Y:S02]  /*7050*/  LOP3.LUT R131, R16, 0xff, RZ, 0xc0, !PT ;  /* 0x000000ff10837812 */ /* 0x000fe400078ec0ff */
[----:B------:R-:W-:Y:S02]  /*7060*/  LEA R6, R12, UR13, 0x10 ;  /* 0x0000000d0c067c11 */ /* 0x000fe4000f8e80ff */
[----:B------:R-:W-:Y:S02]  /*7070*/  PRMT R155, R155, 0x5410, R50 ;  /* 0x000054109b9b7816 */ /* 0x000fe40000000032 */
[----:B------:R-:W-:Y:S02]  /*7080*/  LOP3.LUT R16, R172, 0xffff, RZ, 0xc0, !PT ;  /* 0x0000ffffac107812 */ /* 0x000fe400078ec0ff */
[----:B------:R-:W-:Y:S01]  /*7090*/  SHF.R.U32.HI R154, RZ, 0x18, R206 ;  /* 0x00000018ff9a7819 */ /* 0x000fe200000116ce */
[----:B------:R-:W-:Y:S01]  /*70a0*/  FFMA.FTZ R206, R180, UR32, -R111 ;  /* 0x00000020b4ce7c23 */ /* 0x000fe2000801086f */
[----:B------:R-:W-:-:S02]  /*70b0*/  LOP3.LUT R17, R160, 0xff, RZ, 0xc0, !PT ;  /* 0x000000ffa0117812 */ /* 0x000fc400078ec0ff */
[----:B------:R-:W-:Y:S02]  /*70c0*/  PRMT R199, R60, 0x5410, R199 ;  /* 0x000054103cc77816 */ /* 0x000fe400000000c7 */
[----:B------:R-:W-:Y:S01]  /*70d0*/  @!P5 PRMT R67, R13, 0x5410, RZ ;  /* 0x000054100d43d816 */ /* 0x000fe200000000ff */
[----:B------:R-:W-:Y:S01]  /*70e0*/  MUFU.EX2 R206, R206 ;  /* 0x000000ce00ce7308 */ /* 0x000fe20000000800 */
[----:B------:R-:W-:Y:S02]  /*70f0*/  LOP3.LUT R171, R171, 0xff, RZ, 0xc0, !PT ;  /* 0x000000ffabab7812 */ /* 0x000fe400078ec0ff */
[----:B------:R-:W-:Y:S02]  /*7100*/  LOP3.LUT R13, R170, 0xff, RZ, 0xc0, !PT ;  /* 0x000000ffaa0d7812 */ /* 0x000fe400078ec0ff */
[----:B------:R-:W-:Y:S02]  /*7110*/  LOP3.LUT R107, R172, 0xff, RZ, 0xc0, !PT ;  /* 0x000000ffac6b7812 */ /* 0x000fe400078ec0ff */
[----:B------:R-:W-:Y:S01]  /*7120*/  SHF.R.U32.HI R16, RZ, 0x8, R16 ;  /* 0x00000008ff107819 */ /* 0x000fe20000011610 */
[----:B------:R3:W3:Y:S01]  /*7130*/  MUFU.EX2 R172, R18 ;  /* 0x0000001200ac7308 */ /* 0x0006e20000000800 */
[----:B--2---:R-:W-:-:S02]  /*7140*/  F2FP.F16.F32.PACK_AB R61, R217, R252 ;  /* 0x000000fcd93d723e */ /* 0x004fc400000000ff */
[----:B-1----:R-:W-:Y:S02]  /*7150*/  F2FP.F16.F32.PACK_AB R160, R216, R249 ;  /* 0x000000f9d8a0723e */ /* 0x002fe400000000ff */
[--C-:B------:R-:W-:Y:S02]  /*7160*/  HSET2.LE.AND R19, R19, R6.reuse, PT ;  /* 0x0000000613137233 */ /* 0x100fe40003803000 */
[----:B------:R-:W-:Y:S02]  /*7170*/  PRMT R17, R17, 0x5410, R154 ;  /* 0x0000541011117816 */ /* 0x000fe4000000009a */
[--C-:B------:R-:W-:Y:S02]  /*7180*/  HSET2.LE.AND R105, R155, R6.reuse, PT ;  /* 0x000000069b697233 */ /* 0x100fe40003803000 */
[----:B------:R-:W-:Y:S02]  /*7190*/  HSET2.LE.AND R15, R15, R6, PT ;  /* 0x000000060f0f7233 */ /* 0x000fe40003803000 */
[----:B------:R-:W-:-:S02]  /*71a0*/  PRMT R131, R131, 0x5410, R14 ;  /* 0x0000541083837816 */ /* 0x000fc4000000000e */
[--C-:B------:R-:W-:Y:S02]  /*71b0*/  HSET2.LE.AND R49, R49, R6.reuse, PT ;  /* 0x0000000631317233 */ /* 0x100fe40003803000 */
[--C-:B------:R-:W-:Y:S02]  /*71c0*/  HSET2.LE.AND R203, R203, R6.reuse, PT ;  /* 0x00000006cbcb7233 */ /* 0x100fe40003803000 */
[----:B------:R-:W-:Y:S01]  /*71d0*/  HSET2.LE.AND R12, R199, R6, PT ;  /* 0x00000006c70c7233 */ /* 0x000fe20003803000 */
[----:B------:R-:W-:Y:S01]  /*71e0*/  FFMA.FTZ R199, R109, UR32, -R82 ;  /* 0x000000206dc77c23 */ /* 0x000fe20008010852 */
[----:B------:R-:W-:Y:S02]  /*71f0*/  ISETP.LE.U32.AND P5, PT, R171, UR13, PT ;  /* 0x0000000dab007c0c */ /* 0x000fe4000bfa3070 */
[----:B------:R-:W-:Y:S02]  /*7200*/  PRMT R13, R13, 0x5410, R166 ;  /* 0x000054100d0d7816 */ /* 0x000fe400000000a6 */
[----:B------:R-:W-:Y:S01]  /*7210*/  PRMT R107, R107, 0x5410, R16 ;  /* 0x000054106b6b7816 */ /* 0x000fe20000000010 */
[----:B------:R-:W-:Y:S01]  /*7220*/  MUFU.EX2 R199, R199 ;  /* 0x000000c700c77308 */ /* 0x000fe20000000800 */
[----:B------:R-:W-:-:S02]  /*7230*/  PRMT R60, R61, 0x7632, R60 ;  /* 0x000076323d3c7816 */ /* 0x000fc4000000003c */
[----:B------:R-:W-:Y:S02]  /*7240*/  PRMT R159, R160, 0x7632, R159 ;  /* 0x00007632a09f7816 */ /* 0x000fe4000000009f */
[----:B------:R-:W-:Y:S01]  /*7250*/  LOP3.LUT R108, R208, 0xffff, RZ, 0xc0, !PT ;  /* 0x0000ffffd06c7812 */ /* 0x000fe200078ec0ff */
[----:B------:R-:W-:Y:S01]  /*7260*/  FFMA.FTZ R209, R153, UR32, -R242 ;  /* 0x0000002099d17c23 */ /* 0x000fe200080108f2 */
[----:B----4-:R-:W-:Y:S02]  /*7270*/  F2FP.F16.F32.PACK_AB R171, R95, R112 ;  /* 0x000000705fab723e */ /* 0x010fe400000000ff */
[----:B---3--:R-:W-:Y:S02]  /*7280*/  F2FP.F16.F32.PACK_AB R166, R93, R94 ;  /* 0x0000005e5da6723e */ /* 0x008fe400000000ff */
[----:B------:R-:W-:Y:S01]  /*7290*/  LOP3.LUT R18, R19, R96, RZ, 0xc0, !PT ;  /* 0x0000006013127212 */ /* 0x000fe200078ec0ff */
[----:B------:R-:W1:Y:S01]  /*72a0*/  MUFU.EX2 R209, R209 ;  /* 0x000000d100d17308 */ /* 0x000e620000000800 */
[----:B------:R-:W-:-:S02]  /*72b0*/  LOP3.LUT R16, R105, R70, RZ, 0xc0, !PT ;  /* 0x0000004669107212 */ /* 0x000fc400078ec0ff */
[--C-:B------:R-:W-:Y:S02]  /*72c0*/  HSET2.LE.AND R19, R17, R6.reuse, PT ;  /* 0x0000000611137233 */ /* 0x100fe40003803000 */
[----:B------:R-:W-:Y:S02]  /*72d0*/  LOP3.LUT R106, R15, R106, RZ, 0xc0, !PT ;  /* 0x0000006a0f6a7212 */ /* 0x000fe400078ec0ff */
[----:B------:R-:W-:Y:S02]  /*72e0*/  LOP3.LUT R104, R49, R104, RZ, 0xc0, !PT ;  /* 0x0000006831687212 */ /* 0x000fe400078ec0ff */
[----:B------:R-:W-:Y:S01]  /*72f0*/  LOP3.LUT R17, R203, R68, RZ, 0xc0, !PT ;  /* 0x00000044cb117212 */ /* 0x000fe200078ec0ff */
[----:B------:R-:W-:Y:S01]  /*7300*/  FFMA.FTZ R203, R178, UR32, -R111 ;  /* 0x00000020b2cb7c23 */ /* 0x000fe2000801086f */
[----:B------:R-:W-:Y:S02]  /*7310*/  LOP3.LUT R105, R12, R51, RZ, 0xc0, !PT ;  /* 0x000000330c697212 */ /* 0x000fe400078ec0ff */
[--C-:B------:R-:W-:Y:S01]  /*7320*/  HSET2.LE.AND R14, R201, R6.reuse, PT ;  /* 0x00000006c90e7233 */ /* 0x100fe20003803000 */
[----:B------:R-:W2:Y:S01]  /*7330*/  LDSM.16.MT88.4 R48, [R192+0x6800] ;  /* 0x00680000c030783b */ /* 0x000ea20000004200 */
[----:B------:R-:W-:Y:S01]  /*7340*/  HSET2.LE.AND R15, R131, R6, PT ;  /* 0x00000006830f7233 */ /* 0x000fe20003803000 */
[----:B------:R-:W-:Y:S01]  /*7350*/  FFMA.FTZ R201, R119, UR32, -R82 ;  /* 0x0000002077c97c23 */ /* 0x000fe20008010852 */
[----:B------:R-:W-:Y:S01]  /*7360*/  PRMT R69, R61, 0x5410, R60 ;  /* 0x000054103d457816 */ /* 0x000fe2000000003c */
[----:B------:R-:W-:Y:S01]  /*7370*/  MUFU.EX2 R203, R203 ;  /* 0x000000cb00cb7308 */ /* 0x000fe20000000800 */
[----:B------:R-:W-:-:S02]  /*7380*/  PRMT R68, R160, 0x5410, R159 ;  /* 0x00005410a0447816 */ /* 0x000fc4000000009f */
[----:B------:R-:W-:Y:S02]  /*7390*/  PRMT R170, R171, 0x7632, R170 ;  /* 0x00007632abaa7816 */ /* 0x000fe400000000aa */
[----:B------:R-:W-:Y:S02]  /*73a0*/  PRMT R165, R166, 0x7632, R165 ;  /* 0x00007632a6a57816 */ /* 0x000fe400000000a5 */
[--C-:B------:R-:W-:Y:S01]  /*73b0*/  HSET2.LE.AND R12, R107, R6.reuse, PT ;  /* 0x000000066b0c7233 */ /* 0x100fe20003803000 */
[----:B------:R-:W-:Y:S01]  /*73c0*/  MUFU.EX2 R201, R201 ;  /* 0x000000c900c97308 */ /* 0x000fe20000000800 */
[----:B------:R-:W-:Y:S02]  /*73d0*/  HSET2.LE.AND R107, R13, R6, PT ;  /* 0x000000060d6b7233 */ /* 0x000fe40003803000 */
[----:B------:R-:W-:Y:S02]  /*73e0*/  F2FP.F16.F32.PACK_AB R154, R168, R173 ;  /* 0x000000ada89a723e */ /* 0x000fe400000000ff */
[----:B------:R-:W-:-:S02]  /*73f0*/  LOP3.LUT R14, R14, R69, RZ, 0xc0, !PT ;  /* 0x000000450e0e7212 */ /* 0x000fc400078ec0ff */
[----:B------:R-:W-:Y:S02]  /*7400*/  LOP3.LUT R15, R15, R68, RZ, 0xc0, !PT ;  /* 0x000000440f0f7212 */ /* 0x000fe400078ec0ff */
[----:B------:R-:W-:Y:S02]  /*7410*/  HSET2.LE.AND R99, R99, R6, PT ;  /* 0x0000000663637233 */ /* 0x000fe40003803000 */
[----:B------:R-:W-:Y:S02]  /*7420*/  PRMT R69, R171, 0x5410, R170 ;  /* 0x00005410ab457816 */ /* 0x000fe400000000aa */
[----:B------:R-:W-:Y:S02]  /*7430*/  PRMT R68, R166, 0x5410, R165 ;  /* 0x00005410a6447816 */ /* 0x000fe400000000a5 */
[----:B------:R-:W-:Y:S02]  /*7440*/  PRMT R153, R154, 0x7632, R153 ;  /* 0x000076329a997816 */ /* 0x000fe40000000099 */
[----:B------:R-:W-:-:S02]  /*7450*/  LOP3.LUT R107, R107, R128, RZ, 0xc0, !PT ;  /* 0x000000806b6b7212 */ /* 0x000fc400078ec0ff */
[--C-:B------:R-:W-:Y:S01]  /*7460*/  HSET2.LE.AND R128, R183, R6.reuse, PT ;  /* 0x00000006b7807233 */ /* 0x100fe20003803000 */
[----:B------:R-:W-:Y:S01]  /*7470*/  FFMA.FTZ R183, R129, UR32, -R82 ;  /* 0x0000002081b77c23 */ /* 0x000fe20008010852 */
[----:B------:R-:W-:Y:S02]  /*7480*/  LOP3.LUT R19, R19, R98, RZ, 0xc0, !PT ;  /* 0x0000006213137212 */ /* 0x000fe400078ec0ff */
[----:B------:R-:W-:Y:S02]  /*7490*/  LOP3.LUT R12, R12, R69, RZ, 0xc0, !PT ;  /* 0x000000450c0c7212 */ /* 0x000fe400078ec0ff */
[----:B------:R-:W-:Y:S02]  /*74a0*/  LOP3.LUT R13, R99, R68, RZ, 0xc0, !PT ;  /* 0x00000044630d7212 */ /* 0x000fe400078ec0ff */
[----:B------:R-:W-:Y:S01]  /*74b0*/  HSET2.LE.AND R130, R189, R6, PT ;  /* 0x00000006bd827233 */ /* 0x000fe20003803000 */
[----:B------:R-:W-:Y:S01]  /*74c0*/  HMMA.16816.F32 R68, R16, R72, RZ ;  /* 0x000000481044723c */ /* 0x000fe200000018ff */
[----:B------:R-:W-:-:S02]  /*74d0*/  PRMT R99, R154, 0x5410, R153 ;  /* 0x000054109a637816 */ /* 0x000fc40000000099 */
[----:B------:R-:W-:Y:S02]  /*74e0*/  HSET2.LE.AND R129, R163, R6, PT ;  /* 0x00000006a3817233 */ /* 0x000fe40003803000 */
[----:B------:R-:W3:Y:S01]  /*74f0*/  MUFU.EX2 R163, R183 ;  /* 0x000000b700a37308 */ /* 0x000ee20000000800 */
[----:B------:R-:W-:Y:S02]  /*7500*/  LOP3.LUT R162, R162, 0xff, RZ, 0xc0, !PT ;  /* 0x000000ffa2a27812 */ /* 0x000fe400078ec0ff */
[----:B------:R-:W-:Y:S02]  /*7510*/  LOP3.LUT R130, R130, R99, RZ, 0xc0, !PT ;  /* 0x0000006382827212 */ /* 0x000fe400078ec0ff */
[----:B------:R-:W-:Y:S01]  /*7520*/  F2FP.F16.F32.PACK_AB R156, R167, R172 ;  /* 0x000000aca79c723e */ /* 0x000fe200000000ff */
[----:B------:R-:W-:Y:S01]  /*7530*/  HMMA.16816.F32 R96, R12, R72, RZ ;  /* 0x000000480c60723c */ /* 0x000fe200000018ff */
[----:B------:R-:W-:Y:S02]  /*7540*/  PRMT R161, R162, 0x5410, R161 ;  /* 0x00005410a2a17816 */ /* 0x000fe400000000a1 */
[----:B------:R-:W-:-:S02]  /*7550*/  PRMT R155, R156, 0x7632, R155 ;  /* 0x000076329c9b7816 */ /* 0x000fc4000000009b */
[----:B-1----:R-:W-:Y:S02]  /*7560*/  F2FP.F16.F32.PACK_AB R158, R209, R218 ;  /* 0x000000dad19e723e */ /* 0x002fe400000000ff */
[----:B------:R-:W-:Y:S02]  /*7570*/  F2FP.F16.F32.PACK_AB R162, R211, R222 ;  /* 0x000000ded3a2723e */ /* 0x000fe400000000ff */
[----:B------:R-:W-:Y:S02]  /*7580*/  HSET2.LE.AND R131, R161, R6, PT ;  /* 0x00000006a1837233 */ /* 0x000fe40003803000 */
[----:B------:R-:W-:Y:S02]  /*7590*/  PRMT R72, R156, 0x5410, R155 ;  /* 0x000054109c487816 */ /* 0x000fe4000000009b */
[----:B------:R-:W-:Y:S01]  /*75a0*/  PRMT R157, R158, 0x7632, R157 ;  /* 0x000076329e9d7816 */ /* 0x000fe2000000009d */
[----:B--2---:R-:W-:Y:S01]  /*75b0*/  HMMA.16816.F32 R68, R104, R48, R68 ;  /* 0x000000306844723c */ /* 0x004fe20000001844 */
[----:B------:R-:W-:-:S02]  /*75c0*/  PRMT R161, R162, 0x7632, R161 ;  /* 0x00007632a2a17816 */ /* 0x000fc400000000a1 */
[----:B------:R-:W-:Y:S02]  /*75d0*/  LOP3.LUT R131, R131, R72, RZ, 0xc0, !PT ;  /* 0x0000004883837212 */ /* 0x000fe400078ec0ff */
[----:B------:R-:W-:Y:S01]  /*75e0*/  SHF.R.U32.HI R110, RZ, 0x10, R208 ;  /* 0x00000010ff6e7819 */ /* 0x000fe200000116d0 */
[--C-:B------:R-:W-:Y:S01]  /*75f0*/  FFMA.FTZ R208, R190, UR32, -R111.reuse ;  /* 0x00000020bed07c23 */ /* 0x100fe2000801086f */
[----:B------:R-:W-:Y:S01]  /*7600*/  LOP3.LUT R246, R205, UR28, R246, 0x96, !PT ;  /* 0x0000001ccdf67c12 */ /* 0x000fe2000f8e96f6 */
[----:B------:R-:W-:Y:S01]  /*7610*/  IMAD R190, R4, 0x2, R192 ;  /* 0x0000000204be7824 */ /* 0x000fe200078e02c0 */
[----:B------:R-:W-:Y:S01]  /*7620*/  LOP3.LUT R238, R204, 0xffff, RZ, 0xc0, !PT ;  /* 0x0000ffffccee7812 */ /* 0x000fe200078ec0ff */
[----:B------:R-:W-:Y:S01]  /*7630*/  FFMA.FTZ R205, R182, UR32, -R111 ;  /* 0x00000020b6cd7c23 */ /* 0x000fe2000801086f */
[----:B------:R-:W-:Y:S01]  /*7640*/  PRMT R73, R158, 0x5410, R157 ;  /* 0x000054109e497816 */ /* 0x000fe2000000009d */
[----:B------:R-:W-:Y:S01]  /*7650*/  MUFU.EX2 R208, R208 ;  /* 0x000000d000d07308 */ /* 0x000fe20000000800 */
[----:B------:R-:W-:-:S02]  /*7660*/  PRMT R72, R162, 0x5410, R161 ;  /* 0x00005410a2487816 */ /* 0x000fc400000000a1 */
[----:B---3--:R-:W-:Y:S02]  /*7670*/  F2FP.F16.F32.PACK_AB R202, R163, R164 ;  /* 0x000000a4a3ca723e */ /* 0x008fe400000000ff */
[----:B------:R-:W-:Y:S02]  /*7680*/  LOP3.LUT R128, R128, R73, RZ, 0xc0, !PT ;  /* 0x0000004980807212 */ /* 0x000fe400078ec0ff */
[----:B------:R-:W-:Y:S01]  /*7690*/  LOP3.LUT R129, R129, R72, RZ, 0xc0, !PT ;  /* 0x0000004881817212 */ /* 0x000fe200078ec0ff */
[----:B------:R-:W1:Y:S01]  /*76a0*/  MUFU.EX2 R205, R205 ;  /* 0x000000cd00cd7308 */ /* 0x000e620000000800 */
[----:B------:R-:W-:Y:S01]  /*76b0*/  PRMT R183, R202, 0x7632, R183 ;  /* 0x00007632cab77816 */ /* 0x000fe200000000b7 */
[----:B------:R-:W-:Y:S01]  /*76c0*/  IMAD.WIDE.U32 R72, R181, -0x326172a9, RZ ;  /* 0xcd9e8d57b5487825 */ /* 0x000fe200078e00ff */
[----:B------:R-:W-:Y:S02]  /*76d0*/  LOP3.LUT R179, R179, 0xff, RZ, 0xc0, !PT ;  /* 0x000000ffb3b37812 */ /* 0x000fe400078ec0ff */
[----:B------:R-:W-:Y:S01]  /*76e0*/  @!P2 PRMT R62, R81, 0x5410, RZ ;  /* 0x00005410513ea816 */ /* 0x000fe200000000ff */
[----:B------:R-:W-:Y:S01]  /*76f0*/  @!P1 HADD2 R79, -R183.H0_H0, -RZ.H0_H0 ;  /* 0xa00000ffb74f9230 */ /* 0x000fe20000000900 */
[----:B------:R-:W-:Y:S01]  /*7700*/  ISETP.LE.U32.AND P2, PT, R179, UR13, PT ;  /* 0x0000000db3007c0c */ /* 0x000fe2000bf43070 */
[----:B------:R-:W-:Y:S01]  /*7710*/  HMMA.16816.F32 R96, R128, R48, R96 ;  /* 0x000000308060723c */ /* 0x000fe20000001860 */
[----:B------:R-:W-:-:S02]  /*7720*/  LOP3.LUT R189, R72, 0xff, RZ, 0xc0, !PT ;  /* 0x000000ff48bd7812 */ /* 0x000fc400078ec0ff */
[----:B------:R-:W-:Y:S02]  /*7730*/  LOP3.LUT R135, R72, 0xffff, RZ, 0xc0, !PT ;  /* 0x0000ffff48877812 */ /* 0x000fe400078ec0ff */
[--C-:B------:R-:W-:Y:S02]  /*7740*/  SHF.R.U32.HI R58, RZ, 0x10, R72.reuse ;  /* 0x00000010ff3a7819 */ /* 0x100fe40000011648 */
[----:B------:R-:W-:Y:S02]  /*7750*/  LOP3.LUT R49, R115, 0xff, RZ, 0xc0, !PT ;  /* 0x000000ff73317812 */ /* 0x000fe400078ec0ff */
[----:B------:R-:W-:Y:S02]  /*7760*/  SHF.R.U32.HI R193, RZ, 0x18, R72 ;  /* 0x00000018ffc17819 */ /* 0x000fe40000011648 */
[----:B------:R-:W-:Y:S01]  /*7770*/  PRMT R72, R202, 0x5410, R183 ;  /* 0x00005410ca487816 */ /* 0x000fe200000000b7 */
[----:B------:R-:W-:Y:S01]  /*7780*/  @!P2 HADD2 R80, -R202.H0_H0, -RZ.H0_H0 ;  /* 0xa00000ffca50a230 */ /* 0x000fe20000000900 */
[----:B------:R-:W-:-:S02]  /*7790*/  @!P1 PRMT R183, R79, 0x5410, RZ ;  /* 0x000054104fb79816 */ /* 0x000fc400000000ff */
[----:B------:R-:W-:Y:S02]  /*77a0*/  ISETP.LE.U32.AND P1, PT, R49, UR13, PT ;  /* 0x0000000d31007c0c */ /* 0x000fe4000bf23070 */
[----:B------:R-:W-:Y:S02]  /*77b0*/  LOP3.LUT R48, R115, 0xffff, RZ, 0xc0, !PT ;  /* 0x0000ffff73307812 */ /* 0x000fe400078ec0ff */
[----:B-1----:R-:W-:Y:S02]  /*77c0*/  F2FP.F16.F32.PACK_AB R182, R205, R208 ;  /* 0x000000d0cdb6723e */ /* 0x002fe400000000ff */
[----:B------:R-:W-:Y:S02]  /*77d0*/  SHF.R.U32.HI R48, RZ, 0x8, R48 ;  /* 0x00000008ff307819 */ /* 0x000fe40000011630 */
[----:B------:R-:W-:Y:S02]  /*77e0*/  @!P2 PRMT R202, R80, 0x5410, RZ ;  /* 0x0000541050caa816 */ /* 0x000fe400000000ff */
[----:B------:R-:W-:-:S02]  /*77f0*/  LOP3.LUT R48, R48, 0xffff, RZ, 0xc0, !PT ;  /* 0x0000ffff30307812 */ /* 0x000fc400078ec0ff */
[----:B------:R-:W-:Y:S01]  /*7800*/  PRMT R179, R182, 0x7632, R179 ;  /* 0x00007632b6b37816 */ /* 0x000fe200000000b3 */
[----:B------:R-:W-:Y:S01]  /*7810*/  @!P1 HADD2 R78, -R182.H0_H0, -RZ.H0_H0 ;  /* 0xa00000ffb64e9230 */ /* 0x000fe20000000900 */
[----:B------:R-:W-:Y:S02]  /*7820*/  ISETP.LE.U32.AND P2, PT, R48, UR13, PT ;  /* 0x0000000d30007c0c */ /* 0x000fe4000bf43070 */
[----:B------:R-:W-:Y:S02]  /*7830*/  SHF.R.U32.HI R48, RZ, 0x18, R115 ;  /* 0x00000018ff307819 */ /* 0x000fe40000011673 */
[----:B------:R-:W-:Y:S02]  /*7840*/  LOP3.LUT R184, R73, UR28, R200, 0x96, !PT ;  /* 0x0000001c49b87c12 */ /* 0x000fe4000f8e96c8 */
[----:B------:R-:W-:Y:S02]  /*7850*/  PRMT R73, R182, 0x5410, R179 ;  /* 0x00005410b6497816 */ /* 0x000fe400000000b3 */
[----:B------:R-:W-:-:S02]  /*7860*/  @!P1 PRMT R182, R78, 0x5410, RZ ;  /* 0x000054104eb69816 */ /* 0x000fc400000000ff */
[----:B------:R-:W-:Y:S01]  /*7870*/  ISETP.LE.U32.AND P1, PT, R48, UR13, PT ;  /* 0x0000000d30007c0c */ /* 0x000fe2000bf23070 */
[----:B------:R-:W-:Y:S01]  /*7880*/  FFMA.FTZ R48, R83, UR32, -R82 ;  /* 0x0000002053307c23 */ /* 0x000fe20008010852 */
[----:B------:R-:W-:Y:S01]  /*7890*/  LOP3.LUT R187, R204, 0xff, RZ, 0xc0, !PT ;  /* 0x000000ffccbb7812 */ /* 0x000fe200078ec0ff */
[----:B------:R-:W-:Y:S01]  /*78a0*/  @!P2 HADD2 R77, -R179.H0_H0, -RZ.H0_H0 ;  /* 0xa00000ffb34da230 */ /* 0x000fe20000000900 */
[--C-:B------:R-:W-:Y:S02]  /*78b0*/  SHF.R.U32.HI R191, RZ, 0x10, R204.reuse ;  /* 0x00000010ffbf7819 */ /* 0x100fe400000116cc */
[----:B------:R-:W-:Y:S01]  /*78c0*/  SHF.R.U32.HI R186, RZ, 0x18, R204 ;  /* 0x00000018ffba7819 */ /* 0x000fe200000116cc */
[----:B------:R-:W1:Y:S01]  /*78d0*/  MUFU.EX2 R48, R48 ;  /* 0x0000003000307308 */ /* 0x000e620000000800 */
[----:B------:R-:W-:Y:S01]  /*78e0*/  FFMA.FTZ R204, R177, UR32, -R82 ;  /* 0x00000020b1cc7c23 */ /* 0x000fe20008010852 */
[----:B------:R-:W-:Y:S01]  /*78f0*/  SHF.R.U32.HI R115, RZ, 0x10, R115 ;  /* 0x00000010ff737819 */ /* 0x000fe20000011673 */
[----:B------:R-:W2:Y:S01]  /*7900*/  LDSM.16.MT88.4 R80, [R190+0x6000] ;  /* 0x00600000be50783b */ /* 0x000ea20000004200 */
[----:B------:R-:W-:-:S02]  /*7910*/  @!P2 PRMT R179, R77, 0x5410, RZ ;  /* 0x000054104db3a816 */ /* 0x000fc400000000ff */
[----:B------:R-:W-:Y:S02]  /*7920*/  LOP3.LUT R115, R115, 0xff, RZ, 0xc0, !PT ;  /* 0x000000ff73737812 */ /* 0x000fe400078ec0ff */
[----:B------:R-:W3:Y:S01]  /*7930*/  MUFU.EX2 R204, R204 ;  /* 0x000000cc00cc7308 */ /* 0x000ee20000000800 */
[----:B------:R-:W-:Y:S02]  /*7940*/  SHF.R.U32.HI R108, RZ, 0x8, R108 ;  /* 0x00000008ff6c7819 */ /* 0x000fe4000001166c */
[----:B------:R-:W-:Y:S02]  /*7950*/  ISETP.LE.U32.AND P2, PT, R115, UR13, PT ;  /* 0x0000000d73007c0c */ /* 0x000fe4000bf43070 */
[----:B------:R-:W-:Y:S02]  /*7960*/  LOP3.LUT R108, R108, 0xffff, RZ, 0xc0, !PT ;  /* 0x0000ffff6c6c7812 */ /* 0x000fe400078ec0ff */
[----:B------:R-:W-:Y:S02]  /*7970*/  F2FP.F16.F32.PACK_AB R178, R203, R206 ;  /* 0x000000cecbb2723e */ /* 0x000fe400000000ff */
[----:B-1----:R-:W-:-:S02]  /*7980*/  F2FP.F16.F32.PACK_AB R180, R48, R199 ;  /* 0x000000c730b4723e */ /* 0x002fc400000000ff */
[----:B------:R-:W-:Y:S01]  /*7990*/  PRMT R49, R178, 0x7632, R49 ;  /* 0x00007632b2317816 */ /* 0x000fe20000000031 */
[----:B------:R-:W-:Y:S01]  /*79a0*/  @!P6 HADD2 R41, -R178.H0_H0, -RZ.H0_H0 ;  /* 0xa00000ffb229e230 */ /* 0x000fe20000000900 */
[----:B------:R-:W-:Y:S02]  /*79b0*/  PRMT R177, R180, 0x7632, R177 ;  /* 0x00007632b4b17816 */ /* 0x000fe400000000b1 */
[----:B------:R-:W-:Y:S02]  /*79c0*/  LOP3.LUT R110, R110, 0xff, RZ, 0xc0, !PT ;  /* 0x000000ff6e6e7812 */ /* 0x000fe400078ec0ff */
[----:B------:R-:W-:Y:S01]  /*79d0*/  PRMT R248, R180, 0x5410, R177 ;  /* 0x00005410b4f87816 */ /* 0x000fe200000000b1 */
[----:B------:R-:W-:Y:S01]  /*79e0*/  @!P4 HADD2 R39, -R177.H0_H0, -RZ.H0_H0 ;  /* 0xa00000ffb127c230 */ /* 0x000fe20000000900 */
[----:B---3--:R-:W-:Y:S02]  /*79f0*/  F2FP.F16.F32.PACK_AB R200, R201, R204 ;  /* 0x000000ccc9c8723e */ /* 0x008fe400000000ff */
[----:B------:R-:W-:-:S02]  /*7a00*/  PRMT R247, R178, 0x5410, R49 ;  /* 0x00005410b2f77816 */ /* 0x000fc40000000031 */
[----:B------:R-:W-:Y:S01]  /*7a10*/  @!P4 PRMT R177, R39, 0x5410, RZ ;  /* 0x0000541027b1c816 */ /* 0x000fe200000000ff */
[----:B------:R-:W-:Y:S01]  /*7a20*/  @!P2 HADD2 R42, -R200.H0_H0, -RZ.H0_H0 ;  /* 0xa00000ffc82aa230 */ /* 0x000fe20000000900 */
[----:B------:R-:W3:Y:S01]  /*7a30*/  LDL.LU R39, [R1+0x14] ;  /* 0x0000140001277983 */ /* 0x000ee20000300800 */
[C---:B------:R-:W-:Y:S02]  /*7a40*/  PRMT R181, R200.reuse, 0x7632, R181 ;  /* 0x00007632c8b57816 */ /* 0x040fe400000000b5 */
[----:B------:R-:W-:Y:S02]  /*7a50*/  SHF.R.U32.HI R77, RZ, 0x10, R90 ;  /* 0x00000010ff4d7819 */ /* 0x000fe4000001165a */
[----:B------:R-:W-:Y:S01]  /*7a60*/  PRMT R115, R200, 0x5410, R181 ;  /* 0x00005410c8737816 */ /* 0x000fe200000000b5 */
[----:B------:R-:W-:Y:S01]  /*7a70*/  @!P1 HADD2 R43, -R181.H0_H0, -RZ.H0_H0 ;  /* 0xa00000ffb52b9230 */ /* 0x000fe20000000900 */
[----:B------:R-:W-:Y:S02]  /*7a80*/  @!P2 PRMT R200, R42, 0x5410, RZ ;  /* 0x000054102ac8a816 */ /* 0x000fe400000000ff */
[----:B------:R-:W-:-:S02]  /*7a90*/  ISETP.LE.U32.AND P2, PT, R108, UR13, PT ;  /* 0x0000000d6c007c0c */ /* 0x000fc4000bf43070 */
[----:B------:R-:W-:Y:S02]  /*7aa0*/  LOP3.LUT R42, R90, 0xffff, RZ, 0xc0, !PT ;  /* 0x0000ffff5a2a7812 */ /* 0x000fe400078ec0ff */
[----:B------:R-:W-:Y:S02]  /*7ab0*/  @!P1 PRMT R181, R43, 0x5410, RZ ;  /* 0x000054102bb59816 */ /* 0x000fe400000000ff */
[----:B------:R-:W-:Y:S02]  /*7ac0*/  SHF.R.U32.HI R42, RZ, 0x8, R42 ;  /* 0x00000008ff2a7819 */ /* 0x000fe4000001162a */
[----:B------:R-:W-:Y:S02]  /*7ad0*/  ISETP.LE.U32.AND P1, PT, R110, UR13, PT ;  /* 0x0000000d6e007c0c */ /* 0x000fe4000bf23070 */
[----:B------:R-:W-:Y:S02]  /*7ae0*/  LOP3.LUT R42, R42, 0xffff, RZ, 0xc0, !PT ;  /* 0x0000ffff2a2a7812 */ /* 0x000fe400078ec0ff */
[----:B------:R-:W-:Y:S01]  /*7af0*/  @!P6 PRMT R178, R41, 0x5410, RZ ;  /* 0x0000541029b2e816 */ /* 0x000fe200000000ff */
[----:B------:R-:W-:Y:S01]  /*7b00*/  @!P2 HADD2 R40, -R49.H0_H0, -RZ.H0_H0 ;  /* 0xa00000ff3128a230 */ /* 0x000fe20000000900 */
[----:B------:R-:W-:-:S02]  /*7b10*/  ISETP.LE.U32.AND P6, PT, R42, UR13, PT ;  /* 0x0000000d2a007c0c */ /* 0x000fc4000bfc3070 */
[----:B------:R-:W-:Y:S02]  /*7b20*/  LOP3.LUT R77, R77, 0xff, RZ, 0xc0, !PT ;  /* 0x000000ff4d4d7812 */ /* 0x000fe400078ec0ff */
[----:B------:R-:W-:Y:S02]  /*7b30*/  @!P2 PRMT R49, R40, 0x5410, RZ ;  /* 0x000054102831a816 */ /* 0x000fe400000000ff */
[----:B------:R-:W-:Y:S01]  /*7b40*/  LOP3.LUT R40, R90, 0xff, RZ, 0xc0, !PT ;  /* 0x000000ff5a287812 */ /* 0x000fe200078ec0ff */
[----:B------:R-:W-:Y:S01]  /*7b50*/  @!P1 HADD2 R76, -R180.H0_H0, -RZ.H0_H0 ;  /* 0xa00000ffb44c9230 */ /* 0x000fe20000000900 */
[----:B------:R-:W-:Y:S02]  /*7b60*/  SHF.R.U32.HI R90, RZ, 0x18, R90 ;  /* 0x00000018ff5a7819 */ /* 0x000fe4000001165a */
[----:B------:R-:W-:Y:S02]  /*7b70*/  ISETP.LE.U32.AND P2, PT, R40, UR13, PT ;  /* 0x0000000d28007c0c */ /* 0x000fe4000bf43070 */
[----:B------:R-:W-:Y:S01]  /*7b80*/  ISETP.LE.U32.AND P4, PT, R90, UR13, PT ;  /* 0x0000000d5a007c0c */ /* 0x000fe2000bf83070 */
[----:B------:R-:W-:Y:S01]  /*7b90*/  @!P6 HADD2 R37, -R170.H0_H0, -RZ.H0_H0 ;  /* 0xa00000ffaa25e230 */ /* 0x000fe20000000900 */
[----:B------:R-:W-:-:S02]  /*7ba0*/  @!P1 PRMT R180, R76, 0x5410, RZ ;  /* 0x000054104cb49816 */ /* 0x000fc400000000ff */
[----:B------:R-:W-:Y:S02]  /*7bb0*/  LOP3.LUT R89, R89, 0xff, RZ, 0xc0, !PT ;  /* 0x000000ff59597812 */ /* 0x000fe400078ec0ff */
[----:B------:R-:W-:Y:S01]  /*7bc0*/  SHF.R.U32.HI R91, RZ, 0x8, R91 ;  /* 0x00000008ff5b7819 */ /* 0x000fe2000001165b */
[----:B--2---:R-:W-:Y:S01]  /*7bd0*/  HMMA.16816.F32 R108, R12, R80, RZ ;  /* 0x000000500c6c723c */ /* 0x004fe200000018ff */
[----:B------:R-:W-:Y:S01]  /*7be0*/  ISETP.LE.U32.AND P1, PT, R77, UR13, PT ;  /* 0x0000000d4d007c0c */ /* 0x000fe2000bf23070 */
[----:B------:R-:W-:Y:S01]  /*7bf0*/  FFMA.FTZ R237, R237, UR32, -R242 ;  /* 0x00000020eded7c23 */ /* 0x000fe200080108f2 */
[----:B------:R-:W-:Y:S01]  /*7c00*/  @!P3 HADD2 R23, -R155.H0_H0, -RZ.H0_H0 ;  /* 0xa00000ff9b17b230 */ /* 0x000fe20000000900 */
[C---:B------:R-:W-:Y:S01]  /*7c10*/  LOP3.LUT R225, R224.reuse, 0xffff, RZ, 0xc0, !PT ;  /* 0x0000ffffe0e17812 */ /* 0x040fe200078ec0ff */
[----:B------:R-:W-:Y:S01]  /*7c20*/  @!P2 HADD2 R38, -R171.H0_H0, -RZ.H0_H0 ;  /* 0xa00000ffab26a230 */ /* 0x000fe20000000900 */
[----:B------:R-:W-:Y:S01]  /*7c30*/  LOP3.LUT R228, R224, 0xff, RZ, 0xc0, !PT ;  /* 0x000000ffe0e47812 */ /* 0x000fe200078ec0ff */
[----:B------:R-:W-:Y:S01]  /*7c40*/  @!P4 HADD2 R35, -R165.H0_H0, -RZ.H0_H0 ;  /* 0xa00000ffa523c230 */ /* 0x000fe20000000900 */
[----:B------:R-:W-:Y:S01]  /*7c50*/  @!P6 PRMT R170, R37, 0x5410, RZ ;  /* 0x0000541025aae816 */ /* 0x000fe200000000ff */
[----:B------:R-:W-:Y:S01]  /*7c60*/  @!P5 HADD2 R24, -R156.H0_H0, -RZ.H0_H0 ;  /* 0xa00000ff9c18d230 */ /* 0x000fe20000000900 */
[----:B------:R-:W-:Y:S01]  /*7c70*/  @!P2 PRMT R171, R38, 0x5410, RZ ;  /* 0x0000541026aba816 */ /* 0x000fe200000000ff */
[----:B------:R-:W-:Y:S01]  /*7c80*/  @!P0 HADD2 R25, -R154.H0_H0, -RZ.H0_H0 ;  /* 0xa00000ff9a198230 */ /* 0x000fe20000000900 */
[----:B------:R-:W-:-:S02]  /*7c90*/  ISETP.LE.U32.AND P2, PT, R118, UR13, PT ;  /* 0x0000000d76007c0c */ /* 0x000fc4000bf43070 */
[----:B------:R-:W-:Y:S01]  /*7ca0*/  SHF.R.U32.HI R134, RZ, 0x10, R224 ;  /* 0x00000010ff867819 */ /* 0x000fe200000116e0 */
[--C-:B------:R-:W-:Y:S01]  /*7cb0*/  FFMA.FTZ R231, R231, UR32, -R120.reuse ;  /* 0x00000020e7e77c23 */ /* 0x100fe20008010878 */
[----:B------:R-:W-:Y:S01]  /*7cc0*/  ISETP.LE.U32.AND P6, PT, R117, UR13, PT ;  /* 0x0000000d75007c0c */ /* 0x000fe2000bfc3070 */
[----:B------:R-:W-:Y:S01]  /*7cd0*/  FFMA.FTZ R229, R229, UR32, -R120 ;  /* 0x00000020e5e57c23 */ /* 0x000fe20008010878 */
[----:B------:R-:W-:Y:S01]  /*7ce0*/  @!P4 PRMT R165, R35, 0x5410, RZ ;  /* 0x0000541023a5c816 */ /* 0x000fe200000000ff */
[----:B------:R-:W-:Y:S01]  /*7cf0*/  LDSM.16.MT88.4 R40, [R190+0x6800] ;  /* 0x00680000be28783b */ /* 0x000fe20000004200 */
[----:B------:R-:W-:Y:S01]  /*7d00*/  ISETP.LE.U32.AND P4, PT, R89, UR13, PT ;  /* 0x0000000d59007c0c */ /* 0x000fe2000bf83070 */
[----:B------:R-:W-:Y:S01]  /*7d10*/  @!P1 HADD2 R36, -R166.H0_H0, -RZ.H0_H0 ;  /* 0xa00000ffa6249230 */ /* 0x000fe20000000900 */
[----:B------:R-:W-:Y:S01]  /*7d20*/  LOP3.LUT R91, R91, 0xffff, RZ, 0xc0, !PT ;  /* 0x0000ffff5b5b7812 */ /* 0x000fe200078ec0ff */
[----:B------:R-:W-:Y:S01]  /*7d30*/  HMMA.16816.F32 R76, R16, R80, RZ ;  /* 0x00000050104c723c */ /* 0x000fe200000018ff */
[----:B------:R-:W-:-:S02]  /*7d40*/  @!P3 PRMT R155, R23, 0x5410, RZ ;  /* 0x00005410179bb816 */ /* 0x000fc400000000ff */
[----:B------:R-:W-:Y:S01]  /*7d50*/  @!P1 PRMT R166, R36, 0x5410, RZ ;  /* 0x0000541024a69816 */ /* 0x000fe200000000ff */
[----:B------:R-:W-:Y:S01]  /*7d60*/  @!P2 HADD2 R34, -R61.H0_H0, -RZ.H0_H0 ;  /* 0xa00000ff3d22a230 */ /* 0x000fe20000000900 */
[----:B------:R-:W-:Y:S01]  /*7d70*/  ISETP.LE.U32.AND P1, PT, R91, UR13, PT ;  /* 0x0000000d5b007c0c */ /* 0x000fe2000bf23070 */
[----:B------:R-:W-:Y:S02]  /*7d80*/  @!P6 HADD2 R31, -R159.H0_H0, -RZ.H0_H0 ;  /* 0xa00000ff9f1fe230 */ /* 0x000fe40000000900 */
[----:B------:R-:W-:Y:S01]  /*7d90*/  IMAD.MOV.U32 R81, RZ, RZ, R189 ;  /* 0x000000ffff517224 */ /* 0x000fe200078e00bd */
[----:B------:R-:W-:Y:S01]  /*7da0*/  MUFU.EX2 R237, R237 ;  /* 0x000000ed00ed7308 */ /* 0x000fe20000000800 */
[----:B------:R-:W-:Y:S01]  /*7db0*/  @!P5 PRMT R156, R24, 0x5410, RZ ;  /* 0x00005410189cd816 */ /* 0x000fe200000000ff */
[----:B------:R-:W-:Y:S02]  /*7dc0*/  @!P4 HADD2 R32, -R160.H0_H0, -RZ.H0_H0 ;  /* 0xa00000ffa020c230 */ /* 0x000fe40000000900 */
[----:B------:R-:W-:Y:S01]  /*7dd0*/  IMAD R189, R5, 0x2, R192 ;  /* 0x0000000205bd7824 */ /* 0x000fe200078e02c0 */
[----:B------:R-:W-:-:S02]  /*7de0*/  LOP3.LUT R35, R87, 0xff, RZ, 0xc0, !PT ;  /* 0x000000ff57237812 */ /* 0x000fc400078ec0ff */
[----:B------:R-:W-:Y:S02]  /*7df0*/  @!P2 PRMT R61, R34, 0x5410, RZ ;  /* 0x00005410223da816 */ /* 0x000fe400000000ff */
[----:B------:R-:W-:Y:S02]  /*7e00*/  @!P6 PRMT R159, R31, 0x5410, RZ ;  /* 0x000054101f9fe816 */ /* 0x000fe400000000ff */
[----:B------:R-:W-:Y:S02]  /*7e10*/  LOP3.LUT R34, R87, 0xffff, RZ, 0xc0, !PT ;  /* 0x0000ffff57227812 */ /* 0x000fe400078ec0ff */
[----:B------:R-:W-:Y:S02]  /*7e20*/  @!P4 PRMT R160, R32, 0x5410, RZ ;  /* 0x0000541020a0c816 */ /* 0x000fe400000000ff */
[----:B------:R-:W-:Y:S02]  /*7e30*/  SHF.R.U32.HI R31, RZ, 0x18, R87 ;  /* 0x00000018ff1f7819 */ /* 0x000fe40000011657 */
[----:B------:R-:W-:-:S02]  /*7e40*/  ISETP.LE.U32.AND P4, PT, R88, UR13, PT ;  /* 0x0000000d58007c0c */ /* 0x000fc4000bf83070 */
[----:B------:R-:W-:Y:S01]  /*7e50*/  ISETP.LE.U32.AND P2, PT, R35, UR13, PT ;  /* 0x0000000d23007c0c */ /* 0x000fe2000bf43070 */
[----:B------:R-:W1:Y:S01]  /*7e60*/  LDSM.16.MT88.4 R88, [R189+0x6000] ;  /* 0x00600000bd58783b */ /* 0x000e620000004200 */
[----:B------:R-:W-:Y:S02]  /*7e70*/  SHF.R.U32.HI R34, RZ, 0x8, R34 ;  /* 0x00000008ff227819 */ /* 0x000fe40000011622 */
[----:B------:R-:W-:Y:S01]  /*7e80*/  ISETP.LE.U32.AND P6, PT, R31, UR13, PT ;  /* 0x0000000d1f007c0c */ /* 0x000fe2000bfc3070 */
[----:B------:R-:W-:Y:S01]  /*7e90*/  @!P1 HADD2 R33, -R60.H0_H0, -RZ.H0_H0 ;  /* 0xa00000ff3c219230 */ /* 0x000fe20000000900 */
[----:B------:R-:W-:Y:S02]  /*7ea0*/  LOP3.LUT R34, R34, 0xffff, RZ, 0xc0, !PT ;  /* 0x0000ffff22227812 */ /* 0x000fe400078ec0ff */
[----:B------:R-:W-:Y:S02]  /*7eb0*/  SHF.R.U32.HI R31, RZ, 0x10, R87 ;  /* 0x00000010ff1f7819 */ /* 0x000fe40000011657 */
[----:B------:R-:W-:-:S02]  /*7ec0*/  @!P1 PRMT R60, R33, 0x5410, RZ ;  /* 0x00005410213c9816 */ /* 0x000fc400000000ff */
[----:B------:R-:W-:Y:S01]  /*7ed0*/  ISETP.LE.U32.AND P1, PT, R34, UR13, PT ;  /* 0x0000000d22007c0c */ /* 0x000fe2000bf23070 */
[----:B------:R-:W-:Y:S01]  /*7ee0*/  @!P2 HADD2 R30, -R158.H0_H0, -RZ.H0_H0 ;  /* 0xa00000ff9e1ea230 */ /* 0x000fe20000000900 */
[----:B------:R-:W-:Y:S02]  /*7ef0*/  LOP3.LUT R31, R31, 0xff, RZ, 0xc0, !PT ;  /* 0x000000ff1f1f7812 */ /* 0x000fe400078ec0ff */
[----:B------:R-:W-:Y:S01]  /*7f00*/  @!P0 PRMT R154, R25, 0x5410, RZ ;  /* 0x00005410199a8816 */ /* 0x000fe200000000ff */
[----:B------:R-:W-:Y:S01]  /*7f10*/  @!P6 HADD2 R26, -R161.H0_H0, -RZ.H0_H0 ;  /* 0xa00000ffa11ae230 */ /* 0x000fe20000000900 */
[----:B------:R-:W-:Y:S01]  /*7f20*/  @!P2 PRMT R158, R30, 0x5410, RZ ;  /* 0x000054101e9ea816 */ /* 0x000fe200000000ff */
[----:B------:R-:W-:Y:S01]  /*7f30*/  MUFU.EX2 R231, R231 ;  /* 0x000000e700e77308 */ /* 0x000fe20000000800 */
[----:B------:R-:W-:Y:S01]  /*7f40*/  ISETP.LE.U32.AND P2, PT, R31, UR13, PT ;  /* 0x0000000d1f007c0c */ /* 0x000fe2000bf43070 */
[----:B------:R-:W2:Y:S01]  /*7f50*/  LDSM.16.MT88.4 R32, [R189+0x6800] ;  /* 0x00680000bd20783b */ /* 0x000ea20000004200 */
[----:B------:R-:W-:-:S02]  /*7f60*/  @!P6 PRMT R161, R26, 0x5410, RZ ;  /* 0x000054101aa1e816 */ /* 0x000fc400000000ff */
[----:B------:R-:W-:Y:S01]  /*7f70*/  ISETP.LE.U32.AND P6, PT, R81, UR13, PT ;  /* 0x0000000d51007c0c */ /* 0x000fe2000bfc3070 */
[----:B------:R-:W-:Y:S01]  /*7f80*/  @!P1 HADD2 R29, -R157.H0_H0, -RZ.H0_H0 ;  /* 0xa00000ff9d1d9230 */ /* 0x000fe20000000900 */
[----:B------:R-:W-:Y:S01]  /*7f90*/  LOP3.LUT R81, R240, 0xff, RZ, 0xc0, !PT ;  /* 0x000000fff0517812 */ /* 0x000fe200078ec0ff */
[----:B------:R-:W-:Y:S01]  /*7fa0*/  FFMA.FTZ R240, R223, UR32, -R242 ;  /* 0x00000020dff07c23 */ /* 0x000fe200080108f2 */
[----:B------:R-:W-:Y:S01]  /*7fb0*/  IMAD.WIDE.U32 R30, R85, -0x326172a9, RZ ;  /* 0xcd9e8d57551e7825 */ /* 0x000fe200078e00ff */
[----:B------:R-:W-:Y:S02]  /*7fc0*/  SHF.R.U32.HI R224, RZ, 0x18, R224 ;  /* 0x00000018ffe07819 */ /* 0x000fe400000116e0 */
[----:B------:R-:W-:Y:S02]  /*7fd0*/  @!P1 PRMT R157, R29, 0x5410, RZ ;  /* 0x000054101d9d9816 */ /* 0x000fe400000000ff */
[----:B------:R-:W-:Y:S01]  /*7fe0*/  LOP3.LUT R29, R31, UR28, R116, 0x96, !PT ;  /* 0x0000001c1f1d7c12 */ /* 0x000fe2000f8e9674 */
[----:B------:R-:W4:Y:S01]  /*7ff0*/  MUFU.EX2 R240, R240 ;  /* 0x000000f000f07308 */ /* 0x000f220000000800 */
[----:B------:R-:W-:-:S02]  /*8000*/  LOP3.LUT R37, R30, 0xffff, RZ, 0xc0, !PT ;  /* 0x0000ffff1e257812 */ /* 0x000fc400078ec0ff */
[----:B------:R-:W-:Y:S02]  /*8010*/  SHF.R.U32.HI R31, RZ, 0x8, R84 ;  /* 0x00000008ff1f7819 */ /* 0x000fe40000011654 */
[----:B------:R-:W-:Y:S01]  /*8020*/  LOP3.LUT R23, R184, 0xffff, RZ, 0xc0, !PT ;  /* 0x0000ffffb8177812 */ /* 0x000fe200078ec0ff */
[----:B------:R-:W-:Y:S01]  /*8030*/  @!P2 HADD2 R28, -R162.H0_H0, -RZ.H0_H0 ;  /* 0xa00000ffa21ca230 */ /* 0x000fe20000000900 */
[----:B------:R-:W-:Y:S02]  /*8040*/  LOP3.LUT R31, R31, 0xffff, RZ, 0xc0, !PT ;  /* 0x0000ffff1f1f7812 */ /* 0x000fe400078ec0ff */
[----:B------:R-:W-:Y:S02]  /*8050*/  SHF.R.U32.HI R23, RZ, 0x8, R23 ;  /* 0x00000008ff177819 */ /* 0x000fe40000011617 */
[----:B------:R-:W-:Y:S02]  /*8060*/  @!P2 PRMT R162, R28, 0x5410, RZ ;  /* 0x000054101ca2a816 */ /* 0x000fe400000000ff */
[----:B------:R-:W-:-:S02]  /*8070*/  ISETP.LE.U32.AND P2, PT, R31, UR13, PT ;  /* 0x0000000d1f007c0c */ /* 0x000fc4000bf43070 */
[----:B------:R-:W-:Y:S01]  /*8080*/  LOP3.LUT R23, R23, 0xffff, RZ, 0xc0, !PT ;  /* 0x0000ffff17177812 */ /* 0x000fe200078ec0ff */
[----:B-1----:R-:W-:Y:S01]  /*8090*/  HMMA.16816.F32 R116, R12, R88, RZ ;  /* 0x000000580c74723c */ /* 0x002fe200000018ff */
[----:B------:R-:W-:Y:S02]  /*80a0*/  ISETP.LE.U32.AND P1, PT, R86, UR13, PT ;  /* 0x0000000d56007c0c */ /* 0x000fe4000bf23070 */
[----:B------:R-:W-:-:S03]  /*80b0*/  ISETP.LE.U32.AND P5, PT, R23, UR13, PT ;  /* 0x0000000d17007c0c */ /* 0x000fc6000bfa3070 */
[----:B------:R-:W-:Y:S01]  /*80c0*/  HMMA.16816.F32 R84, R16, R88, RZ ;  /* 0x000000581054723c */ /* 0x000fe200000018ff */
[----:B------:R-:W-:-:S06]  /*80d0*/  LOP3.LUT R24, R184, 0xff, RZ, 0xc0, !PT ;  /* 0x000000ffb8187812 */ /* 0x000fcc00078ec0ff */
[----:B------:R-:W-:Y:S02]  /*80e0*/  SHF.R.U32.HI R89, RZ, 0x8, R225 ;  /* 0x00000008ff597819 */ /* 0x000fe400000116e1 */
[----:B------:R-:W-:Y:S02]  /*80f0*/  ISETP.LE.U32.AND P3, PT, R24, UR13, PT ;  /* 0x0000000d18007c0c */ /* 0x000fe4000bf63070 */
[----:B------:R-:W-:Y:S02]  /*8100*/  PRMT R89, R228, 0x5410, R89 ;  /* 0x00005410e4597816 */ /* 0x000fe40000000059 */
[----:B----4-:R-:W-:Y:S01]  /*8110*/  F2FP.F16.F32.PACK_AB R228, R237, R240 ;  /* 0x000000f0ede4723e */ /* 0x010fe200000000ff */
[----:B------:R-:W-:-:S03]  /*8120*/  @!P2 HADD2 R27, -R153.H0_H0, -RZ.H0_H0 ;  /* 0xa00000ff991ba230 */ /* 0x000fc60000000900 */
[----:B------:R-:W-:Y:S02]  /*8130*/  PRMT R225, R228, 0x7632, R225 ;  /* 0x00007632e4e17816 */ /* 0x000fe400000000e1 */
[----:B------:R-:W-:-:S03]  /*8140*/  @!P2 PRMT R153, R27, 0x5410, RZ ;  /* 0x000054101b99a816 */ /* 0x000fc600000000ff */
[----:B------:R-:W-:Y:S01]  /*8150*/  @!P5 HADD2 R21, -R225.H0_H0, -RZ.H0_H0 ;  /* 0xa00000ffe115d230 */ /* 0x000fe20000000900 */
[----:B------:R-:W-:Y:S01]  /*8160*/  SHF.R.U32.HI R23, RZ, 0x10, R184 ;  /* 0x00000010ff177819 */ /* 0x000fe200000116b8 */
[----:B------:R-:W-:Y:S01]  /*8170*/  @!P3 HADD2 R22, -R228.H0_H0, -RZ.H0_H0 ;  /* 0xa00000ffe416b230 */ /* 0x000fe20000000900 */
[----:B------:R-:W-:Y:S02]  /*8180*/  LOP3.LUT R27, R191, 0xff, RZ, 0xc0, !PT ;  /* 0x000000ffbf1b7812 */ /* 0x000fe400078ec0ff */
[----:B------:R-:W-:Y:S02]  /*8190*/  PRMT R28, R228, 0x5410, R225 ;  /* 0x00005410e41c7816 */ /* 0x000fe400000000e1 */
[----:B------:R-:W-:Y:S02]  /*81a0*/  ISETP.LE.U32.AND P0, PT, R193, UR13, PT ;  /* 0x0000000dc1007c0c */ /* 0x000fe4000bf03070 */
[----:B------:R-:W-:Y:S01]  /*81b0*/  SHF.R.U32.HI R31, RZ, 0x8, R234 ;  /* 0x00000008ff1f7819 */ /* 0x000fe200000116ea */
[----:B------:R1:W5:Y:S01]  /*81c0*/  LDL.LU R193, [R1+0xe8] ;  /* 0x0000e80001c17983 */ /* 0x0003620000300800 */
[----:B------:R-:W-:-:S02]  /*81d0*/  @!P5 PRMT R225, R21, 0x5410, RZ ;  /* 0x0000541015e1d816 */ /* 0x000fc400000000ff */
[----:B------:R-:W-:Y:S01]  /*81e0*/  SHF.R.U32.HI R21, RZ, 0x18, R184 ;  /* 0x00000018ff157819 */ /* 0x000fe200000116b8 */
[----:B------:R1:W5:Y:S01]  /*81f0*/  LDL.LU R191, [R1+0xe4] ;  /* 0x0000e40001bf7983 */ /* 0x0003620000300800 */
[----:B------:R-:W-:Y:S02]  /*8200*/  LOP3.LUT R23, R23, 0xff, RZ, 0xc0, !PT ;  /* 0x000000ff17177812 */ /* 0x000fe400078ec0ff */
[----:B------:R-:W-:Y:S02]  /*8210*/  PRMT R27, R27, 0x5410, R186 ;  /* 0x000054101b1b7816 */ /* 0x000fe400000000ba */
[----:B------:R-:W-:Y:S02]  /*8220*/  PRMT R31, R185, 0x5410, R31 ;  /* 0x00005410b91f7816 */ /* 0x000fe4000000001f */
[----:B------:R-:W-:Y:S02]  /*8230*/  @!P3 PRMT R228, R22, 0x5410, RZ ;  /* 0x0000541016e4b816 */ /* 0x000fe400000000ff */
[----:B------:R-:W-:-:S02]  /*8240*/  ISETP.LE.U32.AND P5, PT, R21, UR13, PT ;  /* 0x0000000d15007c0c */ /* 0x000fc4000bfa3070 */
[----:B------:R-:W-:Y:S02]  /*8250*/  ISETP.LE.U32.AND P3, PT, R23, UR13, PT ;  /* 0x0000000d17007c0c */ /* 0x000fe4000bf63070 */
[----:B------:R-:W-:Y:S02]  /*8260*/  SHF.R.U32.HI R21, RZ, 0x8, R135 ;  /* 0x00000008ff157819 */ /* 0x000fe40000011687 */
[----:B------:R-:W-:Y:S02]  /*8270*/  LOP3.LUT R23, R134, 0xff, RZ, 0xc0, !PT ;  /* 0x000000ff86177812 */ /* 0x000fe400078ec0ff */
[----:B---3--:R-:W-:-:S04]  /*8280*/  LOP3.LUT R25, R39, 0xff, RZ, 0xc0, !PT ;  /* 0x000000ff27197812 */ /* 0x008fc800078ec0ff */
[----:B------:R-:W-:Y:S02]  /*8290*/  ISETP.LE.U32.AND P2, PT, R25, UR13, PT ;  /* 0x0000000d19007c0c */ /* 0x000fe4000bf43070 */
[----:B------:R-:W-:-:S04]  /*82a0*/  SHF.R.U32.HI R25, RZ, 0x8, R238 ;  /* 0x00000008ff197819 */ /* 0x000fc800000116ee */
[----:B------:R-:W-:Y:S02]  /*82b0*/  PRMT R25, R187, 0x5410, R25 ;  /* 0x00005410bb197816 */ /* 0x000fe40000000019 */
[----:B------:R1:W5:Y:S04]  /*82c0*/  LDL.LU R187, [R1+0xe0] ;  /* 0x0000e00001bb7983 */ /* 0x0003680000300800 */
[----:B------:R1:W5:Y:S04]  /*82d0*/  LDL.LU R186, [R1+0xdc] ;  /* 0x0000dc0001ba7983 */ /* 0x0003680000300800 */
[----:B------:R1:W5:Y:S04]  /*82e0*/  LDL.LU R185, [R1+0xd8] ;  /* 0x0000d80001b97983 */ /* 0x0003680000300800 */
[----:B------:R1:W5:Y:S04]  /*82f0*/  LDL.LU R184, [R1+0xd4] ;  /* 0x0000d40001b87983 */ /* 0x0003680000300800 */
[----:B------:R1:W5:Y:S04]  /*8300*/  LDL.LU R135, [R1+0xd0] ;  /* 0x0000d00001877983 */ /* 0x0003680000300800 */
[----:B------:R1:W5:Y:S04]  /*8310*/  LDL.LU R134, [R1+0xc8] ;  /* 0x0000c80001867983 */ /* 0x0003680000300800 */
[----:B------:R-:W3:Y:S01]  /*8320*/  LDL R39, [R1+0x70] ;  /* 0x0000700001277983 */ /* 0x000ee20000100800 */
[----:B------:R-:W-:-:S06]  /*8330*/  FFMA.FTZ R234, R221, UR32, -R120 ;  /* 0x00000020ddea7c23 */ /* 0x000fcc0008010878 */
[----:B------:R-:W4:Y:S01]  /*8340*/  MUFU.EX2 R234, R234 ;  /* 0x000000ea00ea7308 */ /* 0x000f220000000800 */
[--C-:B------:R-:W-:Y:S01]  /*8350*/  FFMA.FTZ R238, R235, UR32, -R242.reuse ;  /* 0x00000020ebee7c23 */ /* 0x100fe200080108f2 */
[----:B------:R-:W-:Y:S01]  /*8360*/  FFMA.FTZ R235, R227, UR32, -R242 ;  /* 0x00000020e3eb7c23 */ /* 0x000fe200080108f2 */
[----:B------:R-:W-:-:S05]  /*8370*/  PRMT R81, R81, 0x5410, R230 ;  /* 0x0000541051517816 */ /* 0x000fca00000000e6 */
[----:B------:R-:W-:Y:S08]  /*8380*/  MUFU.EX2 R238, R238 ;  /* 0x000000ee00ee7308 */ /* 0x000ff00000000800 */
[----:B------:R-:W2:Y:S01]  /*8390*/  MUFU.EX2 R235, R235 ;  /* 0x000000eb00eb7308 */ /* 0x000ea20000000800 */
[----:B----4-:R-:W-:Y:S02]  /*83a0*/  F2FP.F16.F32.PACK_AB R230, R231, R234 ;  /* 0x000000eae7e6723e */ /* 0x010fe400000000ff */
[----:B------:R-:W-:-:S02]  /*83b0*/  LOP3.LUT R21, R21, 0xffff, RZ, 0xc0, !PT ;  /* 0x0000ffff15157812 */ /* 0x000fc400078ec0ff */
[----:B------:R-:W-:Y:S01]  /*83c0*/  PRMT R227, R230, 0x7632, R227 ;  /* 0x00007632e6e37816 */ /* 0x000fe200000000e3 */
[----:B------:R-:W-:-:S03]  /*83d0*/  @!P3 HADD2 R20, -R230.H0_H0, -RZ.H0_H0 ;  /* 0xa00000ffe614b230 */ /* 0x000fc60000000900 */
[----:B------:R-:W-:Y:S02]  /*83e0*/  PRMT R24, R230, 0x5410, R227 ;  /* 0x00005410e6187816 */ /* 0x000fe400000000e3 */
[----:B------:R-:W-:Y:S02]  /*83f0*/  @!P3 PRMT R230, R20, 0x5410, RZ ;  /* 0x0000541014e6b816 */ /* 0x000fe400000000ff */
[----:B------:R-:W-:Y:S02]  /*8400*/  ISETP.LE.U32.AND P3, PT, R21, UR13, PT ;  /* 0x0000000d15007c0c */ /* 0x000fe4000bf63070 */
[----:B------:R-:W-:Y:S02]  /*8410*/  PRMT R80, R23, 0x5410, R224 ;  /* 0x0000541017507816 */ /* 0x000fe400000000e0 */
[----:B--2---:R-:W-:-:S04]  /*8420*/  F2FP.F16.F32.PACK_AB R224, R235, R238 ;  /* 0x000000eeebe0723e */ /* 0x004fc800000000ff */
[----:B------:R-:W-:Y:S02]  /*8430*/  PRMT R221, R224, 0x7632, R221 ;  /* 0x00007632e0dd7816 */ /* 0x000fe400000000dd */
[----:B------:R-:W-:Y:S01]  /*8440*/  SHF.R.U32.HI R20, RZ, 0x8, R232 ;  /* 0x00000008ff147819 */ /* 0x000fe200000116e8 */
[----:B------:R-:W-:Y:S01]  /*8450*/  FFMA.FTZ R232, R250, UR32, -R120 ;  /* 0x00000020fae87c23 */ /* 0x000fe20008010878 */
[----:B------:R-:W-:Y:S02]  /*8460*/  @!P6 HADD2 R10, -R224.H0_H0, -RZ.H0_H0 ;  /* 0xa00000ffe00ae230 */ /* 0x000fe40000000900 */
[----:B------:R-:W-:Y:S01]  /*8470*/  @!P3 HADD2 R9, -R221.H0_H0, -RZ.H0_H0 ;  /* 0xa00000ffdd09b230 */ /* 0x000fe20000000900 */
[----:B------:R-:W-:Y:S01]  /*8480*/  PRMT R26, R224, 0x5410, R221 ;  /* 0x00005410e01a7816 */ /* 0x000fe200000000dd */
[----:B------:R-:W-:Y:S01]  /*8490*/  MUFU.EX2 R229, R229 ;  /* 0x000000e500e57308 */ /* 0x000fe20000000800 */
[----:B------:R-:W-:Y:S02]  /*84a0*/  @!P6 PRMT R224, R10, 0x5410, RZ ;  /* 0x000054100ae0e816 */ /* 0x000fe400000000ff */
[----:B------:R-:W-:-:S02]  /*84b0*/  @!P3 PRMT R221, R9, 0x5410, RZ ;  /* 0x0000541009ddb816 */ /* 0x000fc400000000ff */
[----:B------:R-:W-:-:S03]  /*84c0*/  LOP3.LUT R9, R246, 0xffff, RZ, 0xc0, !PT ;  /* 0x0000fffff6097812 */ /* 0x000fc600078ec0ff */
[----:B------:R-:W2:Y:S01]  /*84d0*/  MUFU.EX2 R232, R232 ;  /* 0x000000e800e87308 */ /* 0x000ea20000000800 */
[----:B------:R-:W-:Y:S02]  /*84e0*/  SHF.R.U32.HI R10, RZ, 0x10, R246 ;  /* 0x00000010ff0a7819 */ /* 0x000fe400000116f6 */
[----:B------:R-:W-:Y:S02]  /*84f0*/  LOP3.LUT R21, R226, 0xffff, RZ, 0xc0, !PT ;  /* 0x0000ffffe2157812 */ /* 0x000fe400078ec0ff */
[----:B------:R-:W-:Y:S02]  /*8500*/  SHF.R.U32.HI R22, RZ, 0x8, R9 ;  /* 0x00000008ff167819 */ /* 0x000fe40000011609 */
[----:B------:R-:W-:Y:S02]  /*8510*/  LOP3.LUT R9, R10, 0xff, RZ, 0xc0, !PT ;  /* 0x000000ff0a097812 */ /* 0x000fe400078ec0ff */
[----:B------:R-:W-:Y:S02]  /*8520*/  SHF.R.U32.HI R21, RZ, 0x8, R21 ;  /* 0x00000008ff157819 */ /* 0x000fe40000011615 */
[----:B------:R-:W-:-:S02]  /*8530*/  LOP3.LUT R10, R226, 0xff, RZ, 0xc0, !PT ;  /* 0x000000ffe20a7812 */ /* 0x000fc400078ec0ff */
[----:B------:R-:W-:Y:S02]  /*8540*/  SHF.R.U32.HI R23, RZ, 0x10, R226 ;  /* 0x00000010ff177819 */ /* 0x000fe400000116e2 */
[----:B------:R-:W-:Y:S02]  /*8550*/  SHF.R.U32.HI R38, RZ, 0x10, R30 ;  /* 0x00000010ff267819 */ /* 0x000fe4000001161e */
[----:B------:R-:W-:Y:S02]  /*8560*/  LOP3.LUT R36, R30, 0xff, RZ, 0xc0, !PT ;  /* 0x000000ff1e247812 */ /* 0x000fe400078ec0ff */
[----:B------:R-:W-:Y:S02]  /*8570*/  PRMT R10, R10, 0x5410, R21 ;  /* 0x000054100a0a7816 */ /* 0x000fe40000000015 */
[----:B------:R-:W-:Y:S02]  /*8580*/  SHF.R.U32.HI R226, RZ, 0x18, R226 ;  /* 0x00000018ffe27819 */ /* 0x000fe400000116e2 */
[----:B------:R-:W-:-:S02]  /*8590*/  LOP3.LUT R23, R23, 0xff, RZ, 0xc0, !PT ;  /* 0x000000ff17177812 */ /* 0x000fc400078ec0ff */
[----:B------:R-:W-:Y:S02]  /*85a0*/  SHF.R.U32.HI R30, RZ, 0x18, R30 ;  /* 0x00000018ff1e7819 */ /* 0x000fe4000001161e */
[----:B------:R-:W-:Y:S01]  /*85b0*/  LOP3.LUT R21, R38, 0xff, RZ, 0xc0, !PT ;  /* 0x000000ff26157812 */ /* 0x000fe200078ec0ff */
[----:B------:R-:W-:Y:S01]  /*85c0*/  HMMA.16816.F32 R84, R104, R32, R84 ;  /* 0x000000206854723c */ /* 0x000fe20000001854 */
[----:B------:R-:W-:-:S05]  /*85d0*/  @!P5 HADD2 R11, -R227.H0_H0, -RZ.H0_H0 ;  /* 0xa00000ffe30bd230 */ /* 0x000fca0000000900 */
[----:B------:R-:W-:Y:S01]  /*85e0*/  HMMA.16816.F32 R116, R128, R32, R116 ;  /* 0x000000208074723c */ /* 0x000fe20000001874 */
[----:B------:R-:W-:-:S06]  /*85f0*/  @!P5 PRMT R227, R11, 0x5410, RZ ;  /* 0x000054100be3d816 */ /* 0x000fcc00000000ff */
[----:B------:R-:W-:Y:S02]  /*8600*/  PRMT R32, R23, 0x5410, R226 ;  /* 0x0000541017207816 */ /* 0x000fe400000000e2 */
[----:B------:R-:W-:Y:S02]  /*8610*/  PRMT R23, R21, 0x5410, R30 ;  /* 0x0000541015177816 */ /* 0x000fe4000000001e */
[----:B------:R-:W-:Y:S02]  /*8620*/  LOP3.LUT R21, R233, 0xffff, RZ, 0xc0, !PT ;  /* 0x0000ffffe9157812 */ /* 0x000fe400078ec0ff */
[----:B--2---:R-:W-:Y:S01]  /*8630*/  F2FP.F16.F32.PACK_AB R226, R229, R232 ;  /* 0x000000e8e5e2723e */ /* 0x004fe200000000ff */
[----:B------:R-:W-:Y:S01]  /*8640*/  FFMA.FTZ R236, R236, UR32, -R242 ;  /* 0x00000020ecec7c23 */ /* 0x000fe200080108f2 */
[----:B------:R-:W-:Y:S02]  /*8650*/  LOP3.LUT R20, R20, 0xffff, RZ, 0xc0, !PT ;  /* 0x0000ffff14147812 */ /* 0x000fe400078ec0ff */
[----:B------:R-:W-:-:S02]  /*8660*/  SHF.R.U32.HI R21, RZ, 0x8, R21 ;  /* 0x00000008ff157819 */ /* 0x000fc40000011615 */
[----:B------:R-:W-:Y:S02]  /*8670*/  LOP3.LUT R30, R233, 0xff, RZ, 0xc0, !PT ;  /* 0x000000ffe91e7812 */ /* 0x000fe400078ec0ff */
[----:B------:R-:W-:Y:S01]  /*8680*/  PRMT R223, R226, 0x7632, R223 ;  /* 0x00007632e2df7816 */ /* 0x000fe200000000df */
[----:B------:R-:W-:Y:S01]  /*8690*/  FFMA.FTZ R244, R244, UR32, -R242 ;  /* 0x00000020f4f47c23 */ /* 0x000fe200080108f2 */
[----:B------:R-:W-:Y:S02]  /*86a0*/  LOP3.LUT R11, R58, 0xff, RZ, 0xc0, !PT ;  /* 0x000000ff3a0b7812 */ /* 0x000fe400078ec0ff */
[----:B------:R-:W-:Y:S01]  /*86b0*/  ISETP.LE.U32.AND P3, PT, R20, UR13, PT ;  /* 0x0000000d14007c0c */ /* 0x000fe2000bf63070 */
[----:B------:R-:W-:Y:S01]  /*86c0*/  @!P0 HADD2 R7, -R223.H0_H0, -RZ.H0_H0 ;  /* 0xa00000ffdf078230 */ /* 0x000fe20000000900 */
[----:B------:R-:W-:Y:S01]  /*86d0*/  PRMT R30, R30, 0x5410, R21 ;  /* 0x000054101e1e7816 */ /* 0x000fe20000000015 */
[----:B------:R-:W-:Y:S01]  /*86e0*/  MUFU.EX2 R236, R236 ;  /* 0x000000ec00ec7308 */ /* 0x000fe20000000800 */
[----:B------:R-:W-:-:S02]  /*86f0*/  ISETP.LE.U32.AND P5, PT, R11, UR13, PT ;  /* 0x0000000d0b007c0c */ /* 0x000fc4000bfa3070 */
[--C-:B------:R-:W-:Y:S02]  /*8700*/  SHF.R.U32.HI R20, RZ, 0x10, R233.reuse ;  /* 0x00000010ff147819 */ /* 0x100fe400000116e9 */
[----:B------:R-:W-:-:S03]  /*8710*/  SHF.R.U32.HI R21, RZ, 0x18, R233 ;  /* 0x00000018ff157819 */ /* 0x000fc600000116e9 */
[----:B------:R-:W2:Y:S01]  /*8720*/  MUFU.EX2 R233, R244 ;  /* 0x000000f400e97308 */ /* 0x000ea20000000800 */
[----:B------:R-:W-:Y:S02]  /*8730*/  PRMT R88, R226, 0x5410, R223 ;  /* 0x00005410e2587816 */ /* 0x000fe400000000df */
[----:B------:R-:W-:Y:S02]  /*8740*/  @!P0 PRMT R223, R7, 0x5410, RZ ;  /* 0x0000541007df8816 */ /* 0x000fe400000000ff */
[----:B------:R-:W-:Y:S01]  /*8750*/  LOP3.LUT R7, R188, 0xff, RZ, 0xc0, !PT ;  /* 0x000000ffbc077812 */ /* 0x000fe200078ec0ff */
[----:B------:R-:W-:-:S03]  /*8760*/  @!P5 HADD2 R8, -R226.H0_H0, -RZ.H0_H0 ;  /* 0xa00000ffe208d230 */ /* 0x000fc60000000900 */
[----:B------:R-:W-:Y:S02]  /*8770*/  ISETP.LE.U32.AND P0, PT, R7, UR13, PT ;  /* 0x0000000d07007c0c */ /* 0x000fe4000bf03070 */
[----:B------:R-:W-:Y:S02]  /*8780*/  LOP3.LUT R20, R20, 0xff, RZ, 0xc0, !PT ;  /* 0x000000ff14147812 */ /* 0x000fe400078ec0ff */
[----:B------:R-:W-:Y:S01]  /*8790*/  SHF.R.U32.HI R7, RZ, 0x18, R188 ;  /* 0x00000018ff077819 */ /* 0x000fe200000116bc */
[----:B------:R-:W-:Y:S01]  /*87a0*/  HMMA.16816.F32 R76, R104, R40, R76 ;  /* 0x00000028684c723c */ /* 0x000fe2000000184c */
[----:B------:R-:W-:Y:S01]  /*87b0*/  @!P5 PRMT R226, R8, 0x5410, RZ ;  /* 0x0000541008e2d816 */ /* 0x000fe200000000ff */
[----:B------:R-:W-:Y:S01]  /*87c0*/  ULEA UR6, UR29, UR20, 0x6 ;  /* 0x000000141d067291 */ /* 0x000fe2000f8e303f */
[----:B------:R-:W-:-:S03]  /*87d0*/  PRMT R21, R20, 0x5410, R21 ;  /* 0x0000541014157816 */ /* 0x000fc60000000015 */
[----:B------:R-:W-:Y:S01]  /*87e0*/  HMMA.16816.F32 R108, R128, R40, R108 ;  /* 0x00000028806c723c */ /* 0x000fe2000000186c */
[----:B------:R-:W-:Y:S01]  /*87f0*/  ISETP.LE.U32.AND P5, PT, R7, UR13, PT ;  /* 0x0000000d07007c0c */ /* 0x000fe2000bfa3070 */
[----:B------:R-:W-:Y:S01]  /*8800*/  IMAD.SHL.U32 R7, R92, 0x2, RZ ;  /* 0x000000025c077824 */ /* 0x000fe200078e00ff */
[----:B------:R-:W-:Y:S02]  /*8810*/  SHF.R.U32.HI R11, RZ, 0x10, R188 ;  /* 0x00000010ff0b7819 */ /* 0x000fe400000116bc */
[----:B------:R-:W-:Y:S02]  /*8820*/  SHF.R.U32.HI R37, RZ, 0x8, R37 ;  /* 0x00000008ff257819 */ /* 0x000fe40000011625 */
[----:B--2---:R-:W-:Y:S02]  /*8830*/  F2FP.F16.F32.PACK_AB R41, R233, R236 ;  /* 0x000000ece929723e */ /* 0x004fe400000000ff */
[----:B------:R-:W-:Y:S01]  /*8840*/  LOP3.LUT R20, R188, 0xffff, RZ, 0xc0, !PT ;  /* 0x0000ffffbc147812 */ /* 0x000fe200078ec0ff */
[----:B------:R-:W-:Y:S01]  /*8850*/  IMAD R188, R4, 0x2, R189 ;  /* 0x0000000204bc7824 */ /* 0x000fe200078e02bd */
[----:B------:R-:W-:Y:S01]  /*8860*/  PRMT R40, R41, 0x7632, R40 ;  /* 0x0000763229287816 */ /* 0x000fe20000000028 */
[----:B------:R-:W-:Y:S01]  /*8870*/  @!P0 HADD2 R5, -R41.H0_H0, -RZ.H0_H0 ;  /* 0xa00000ff29058230 */ /* 0x000fe20000000900 */
[----:B------:R-:W-:Y:S01]  /*8880*/  UIADD3 UR6, UR6, -0x40, URZ ;  /* 0xffffffc006067890 */ /* 0x000fe2000fffe03f */
[----:B------:R-:W-:-:S02]  /*8890*/  PRMT R33, R36, 0x5410, R37 ;  /* 0x0000541024217816 */ /* 0x000fc40000000025 */
[----:B------:R-:W-:Y:S01]  /*88a0*/  PRMT R250, R41, 0x5410, R40 ;  /* 0x0000541029fa7816 */ /* 0x000fe20000000028 */
[----:B------:R-:W-:Y:S01]  /*88b0*/  USHF.R.S32.HI UR4, URZ, 0x1f, UR6 ;  /* 0x0000001f3f047899 */ /* 0x000fe20008011406 */
[----:B------:R-:W-:Y:S01]  /*88c0*/  @!P0 PRMT R41, R5, 0x5410, RZ ;  /* 0x0000541005298816 */ /* 0x000fe200000000ff */
[----:B------:R-:W-:Y:S01]  /*88d0*/  IMAD.MOV.U32 R92, RZ, RZ, R32 ;  /* 0x000000ffff5c7224 */ /* 0x000fe200078e0020 */
[----:B------:R-:W-:Y:S01]  /*88e0*/  LOP3.LUT R11, R11, 0xff, RZ, 0xc0, !PT ;  /* 0x000000ff0b0b7812 */ /* 0x000fe200078ec0ff */
[----:B------:R-:W-:Y:S01]  /*88f0*/  IMAD.MOV.U32 R244, RZ, RZ, R33 ;  /* 0x000000fffff47224 */ /* 0x000fe200078e0021 */
[----:B------:R-:W-:Y:S02]  /*8900*/  SHF.R.U32.HI R20, RZ, 0x8, R20 ;  /* 0x00000008ff147819 */ /* 0x000fe40000011614 */
[----:B------:R-:W-:Y:S02]  /*8910*/  ISETP.LE.U32.AND P6, PT, R11, UR13, PT ;  /* 0x0000000d0b007c0c */ /* 0x000fe4000bfc3070 */
[----:B------:R-:W-:Y:S01]  /*8920*/  LOP3.LUT R11, R246, 0xff, RZ, 0xc0, !PT ;  /* 0x000000fff60b7812 */ /* 0x000fe200078ec0ff */
[----:B------:R-:W-:Y:S01]  /*8930*/  FADD.FTZ R123, R126, R123 ;  /* 0x0000007b7e7b7221 */ /* 0x000fe20000010000 */
[----:B------:R-:W-:-:S02]  /*8940*/  LOP3.LUT R20, R20, 0xffff, RZ, 0xc0, !PT ;  /* 0x0000ffff14147812 */ /* 0x000fc400078ec0ff */
[----:B------:R-:W-:Y:S01]  /*8950*/  PRMT R11, R11, 0x5410, R22 ;  /* 0x000054100b0b7816 */ /* 0x000fe20000000016 */
[----:B------:R-:W-:Y:S01]  /*8960*/  FADD.FTZ R121, R122, R121 ;  /* 0x000000797a797221 */ /* 0x000fe20000010000 */
[----:B------:R-:W-:Y:S01]  /*8970*/  IMAD.MOV.U32 R122, RZ, RZ, R23 ;  /* 0x000000ffff7a7224 */ /* 0x000fe200078e0017 */
[----:B------:R-:W-:Y:S01]  /*8980*/  SHF.R.U32.HI R246, RZ, 0x18, R246 ;  /* 0x00000018fff67819 */ /* 0x000fe200000116f6 */
[----:B------:R-:W-:Y:S02]  /*8990*/  IMAD.MOV.U32 R126, RZ, RZ, R244 ;  /* 0x000000ffff7e7224 */ /* 0x000fe400078e00f4 */
[----:B------:R-:W-:Y:S01]  /*89a0*/  FFMA.FTZ R244, R241, UR32, -R120 ;  /* 0x00000020f1f47c23 */ /* 0x000fe20008010878 */
[----:B------:R-:W-:Y:S01]  /*89b0*/  PRMT R9, R9, 0x5410, R246 ;  /* 0x0000541009097816 */ /* 0x000fe200000000f6 */
[--C-:B------:R-:W-:Y:S01]  /*89c0*/  FFMA.FTZ R246, R245, UR32, -R242.reuse ;  /* 0x00000020f5f67c23 */ /* 0x100fe200080108f2 */
[----:B------:R-:W-:Y:S01]  /*89d0*/  FFMA.FTZ R242, R243, UR32, -R242 ;  /* 0x00000020f3f27c23 */ /* 0x000fe200080108f2 */
[--C-:B------:R-:W-:Y:S01]  /*89e0*/  FFMA.FTZ R243, R239, UR32, -R120.reuse ;  /* 0x00000020eff37c23 */ /* 0x100fe20008010878 */
[--C-:B------:R-:W-:Y:S01]  /*89f0*/  FFMA.FTZ R241, R127, UR32, -R120.reuse ;  /* 0x000000207ff17c23 */ /* 0x100fe20008010878 */
[----:B------:R-:W-:Y:S01]  /*8a00*/  FADD.FTZ R114, R114, R121 ;  /* 0x0000007972727221 */ /* 0x000fe20000010000 */
[----:B------:R-:W-:Y:S01]  /*8a10*/  FFMA.FTZ R120, R125, UR32, -R120 ;  /* 0x000000207d787c23 */ /* 0x000fe20008010878 */
[----:B------:R-:W-:Y:S01]  /*8a20*/  FADD.FTZ R4, R94, R93 ;  /* 0x0000005d5e047221 */ /* 0x000fe20000010000 */
[----:B------:R-:W-:Y:S01]  /*8a30*/  IMAD.MOV.U32 R121, RZ, RZ, R92 ;  /* 0x000000ffff797224 */ /* 0x000fe200078e005c */
[----:B------:R-:W-:-:S02]  /*8a40*/  HSET2.LE.AND R11, R11, R6, PT ;  /* 0x000000060b0b7233 */ /* 0x000fc40003803000 */
[----:B------:R-:W-:Y:S01]  /*8a50*/  HSET2.LE.AND R9, R9, R6, PT ;  /* 0x0000000609097233 */ /* 0x000fe20003803000 */
[----:B------:R-:W-:Y:S01]  /*8a60*/  MUFU.EX2 R246, R246 ;  /* 0x000000f600f67308 */ /* 0x000fe20000000800 */
[----:B------:R-:W-:Y:S01]  /*8a70*/  FADD.FTZ R249, R249, R4 ;  /* 0x00000004f9f97221 */ /* 0x000fe20000010000 */
[----:B------:R-:W-:Y:S02]  /*8a80*/  FADD.FTZ R251, R251, R114 ;  /* 0x00000072fbfb7221 */ /* 0x000fe40000010000 */
[----:B------:R-:W-:-:S04]  /*8a90*/  LOP3.LUT R9, R9, R100, RZ, 0xc0, !PT ;  /* 0x0000006409097212 */ /* 0x000fc800078ec0ff */
[----:B------:R-:W-:Y:S01]  /*8aa0*/  MUFU.EX2 R244, R244 ;  /* 0x000000f400f47308 */ /* 0x000fe20000000800 */
[----:B------:R-:W-:-:S07]  /*8ab0*/  HSET2.LE.AND R81, R81, R6, PT ;  /* 0x0000000651517233 */ /* 0x000fce0003803000 */
[----:B------:R-:W-:Y:S01]  /*8ac0*/  MUFU.EX2 R243, R243 ;  /* 0x000000f300f37308 */ /* 0x000fe20000000800 */
[----:B---3--:R-:W-:Y:S02]  /*8ad0*/  IMAD R7, R39, UR17, R7 ;  /* 0x0000001127077c24 */ /* 0x008fe4000f8e0207 */
[----:B------:R-:W2:Y:S03]  /*8ae0*/  LDSM.16.MT88.4 R36, [R188+0x6000] ;  /* 0x00600000bc24783b */ /* 0x000ea60000004200 */
[----:B------:R-:W-:Y:S01]  /*8af0*/  IADD3 R8, P0, R7, UR6, RZ ;  /* 0x0000000607087c10 */ /* 0x000fe2000ff1e0ff */
[----:B------:R-:W-:-:S03]  /*8b00*/  ULDC.64 UR6, c[0x0][0x2a8] ;  /* 0x0000aa0000067ab9 */ /* 0x000fc60000000a00 */
[----:B------:R-:W-:Y:S02]  /*8b10*/  LEA.HI.X.SX32 R5, R7, UR4, 0x1, P0 ;  /* 0x0000000407057c11 */ /* 0x000fe400080f0eff */
[C---:B------:R-:W-:Y:S02]  /*8b20*/  LEA R32, P0, R8.reuse, UR6, 0x1 ;  /* 0x0000000608207c11 */ /* 0x040fe4000f8008ff */
[----:B------:R-:W-:Y:S02]  /*8b30*/  SHF.R.U32.HI R7, RZ, 0x10, R29 ;  /* 0x00000010ff077819 */ /* 0x000fe4000001161d */
[----:B------:R-:W-:Y:S02]  /*8b40*/  LEA.HI.X R33, R8, UR7, R5, 0x1, P0 ;  /* 0x0000000708217c11 */ /* 0x000fe400080f0c05 */
[C---:B------:R-:W-:Y:S02]  /*8b50*/  LOP3.LUT R5, R29.reuse, 0xffff, RZ, 0xc0, !PT ;  /* 0x0000ffff1d057812 */ /* 0x040fe400078ec0ff */
[----:B------:R-:W-:-:S02]  /*8b60*/  LOP3.LUT R8, R29, 0xff, RZ, 0xc0, !PT ;  /* 0x000000ff1d087812 */ /* 0x000fc400078ec0ff */
[----:B------:R-:W-:Y:S02]  /*8b70*/  SHF.R.U32.HI R5, RZ, 0x8, R5 ;  /* 0x00000008ff057819 */ /* 0x000fe40000011605 */
[----:B------:R-:W-:Y:S02]  /*8b80*/  LOP3.LUT R22, R7, 0xff, RZ, 0xc0, !PT ;  /* 0x000000ff07167812 */ /* 0x000fe400078ec0ff */
[----:B------:R-:W-:Y:S02]  /*8b90*/  SHF.R.U32.HI R29, RZ, 0x18, R29 ;  /* 0x00000018ff1d7819 */ /* 0x000fe4000001161d */
[----:B------:R-:W-:Y:S01]  /*8ba0*/  PRMT R7, R8, 0x5410, R5 ;  /* 0x0000541008077816 */ /* 0x000fe20000000005 */
[----:B------:R-:W-:Y:S01]  /*8bb0*/  FADD.FTZ R8, R124, R123 ;  /* 0x0000007b7c087221 */ /* 0x000fe20000010000 */
[----:B------:R-:W-:Y:S01]  /*8bc0*/  ISETP.LE.U32.AND P0, PT, R20, UR13, PT ;  /* 0x0000000d14007c0c */ /* 0x000fe2000bf03070 */
[----:B------:R-:W-:Y:S01]  /*8bd0*/  IMAD.MOV.U32 R123, RZ, RZ, R21 ;  /* 0x000000ffff7b7224 */ /* 0x000fe200078e0015 */
[----:B------:R-:W-:-:S02]  /*8be0*/  PRMT R5, R22, 0x5410, R29 ;  /* 0x0000541016057816 */ /* 0x000fc4000000001d */
[----:B------:R-:W3:Y:S01]  /*8bf0*/  LDSM.16.MT88.4 R20, [R188+0x6800] ;  /* 0x00680000bc14783b */ /* 0x000ee20000004200 */
[----:B------:R-:W-:Y:S01]  /*8c00*/  FADD.FTZ R8, R113, R8 ;  /* 0x0000000871087221 */ /* 0x000fe20000010000 */
[----:B------:R-:W-:Y:S01]  /*8c10*/  FADD.FTZ R29, R112, R95 ;  /* 0x0000005f701d7221 */ /* 0x000fe20000010000 */
[----:B------:R-:W-:Y:S01]  /*8c20*/  IMAD.MOV.U32 R113, RZ, RZ, R126 ;  /* 0x000000ffff717224 */ /* 0x000fe200078e007e */
[-C--:B--2---:R-:W-:Y:S06]  /*8c30*/  HMMA.16816.F32 R92, R16, R36.reuse, RZ ;  /* 0x00000024105c723c */ /* 0x084fec00000018ff */
[----:B------:R-:W-:Y:S01]  /*8c40*/  HMMA.16816.F32 R124, R12, R36, RZ ;  /* 0x000000240c7c723c */ /* 0x000fe200000018ff */
[----:B------:R-:W-:Y:S01]  /*8c50*/  FADD.FTZ R252, R252, R29 ;  /* 0x0000001dfcfc7221 */ /* 0x000fe20000010000 */
[--C-:B------:R-:W-:Y:S01]  /*8c60*/  HSET2.LE.AND R29, R7, R6.reuse, PT ;  /* 0x00000006071d7233 */ /* 0x100fe20003803000 */
[----:B------:R-:W-:Y:S01]  /*8c70*/  FADD.FTZ R103, R103, R8 ;  /* 0x0000000867677221 */ /* 0x000fe20000010000 */
[----:B------:R-:W-:-:S03]  /*8c80*/  HSET2.LE.AND R112, R10, R6, PT ;  /* 0x000000060a707233 */ /* 0x000fc60003803000 */
[--C-:B------:R-:W-:Y:S02]  /*8c90*/  HSET2.LE.AND R36, R25, R6.reuse, PT ;  /* 0x0000000619247233 */ /* 0x100fe40003803000 */
[--C-:B------:R-:W-:Y:S02]  /*8ca0*/  HSET2.LE.AND R25, R123, R6.reuse, PT ;  /* 0x000000067b197233 */ /* 0x100fe40003803000 */
[----:B------:R-:W-:Y:S01]  /*8cb0*/  HSET2.LE.AND R123, R5, R6, PT ;  /* 0x00000006057b7233 */ /* 0x000fe20003803000 */
[----:B------:R-:W2:Y:S01]  /*8cc0*/  MUFU.EX2 R37, R242 ;  /* 0x000000f200257308 */ /* 0x000ea20000000800 */
[----:B------:R-:W-:Y:S02]  /*8cd0*/  LOP3.LUT R28, R29, R28, RZ, 0xc0, !PT ;  /* 0x0000001c1d1c7212 */ /* 0x000fe400078ec0ff */
[----:B------:R-:W-:-:S03]  /*8ce0*/  LOP3.LUT R8, R11, R102, RZ, 0xc0, !PT ;  /* 0x000000660b087212 */ /* 0x000fc600078ec0ff */
[-C--:B---3--:R-:W-:Y:S06]  /*8cf0*/  HMMA.16816.F32 R92, R104, R20.reuse, R92 ;  /* 0x00000014685c723c */ /* 0x088fec000000185c */
[----:B------:R-:W-:Y:S07]  /*8d00*/  HMMA.16816.F32 R124, R128, R20, R124 ;  /* 0x00000014807c723c */ /* 0x000fee000000187c */
[----:B------:R-:W-:-:S02]  /*8d10*/  HSET2.LE.AND R21, R27, R6, PT ;  /* 0x000000061b157233 */ /* 0x000fc40003803000 */
[--C-:B------:R-:W-:Y:S02]  /*8d20*/  HSET2.LE.AND R20, R31, R6.reuse, PT ;  /* 0x000000061f147233 */ /* 0x100fe40003803000 */
[--C-:B------:R-:W-:Y:S02]  /*8d30*/  HSET2.LE.AND R27, R80, R6.reuse, PT ;  /* 0x00000006501b7233 */ /* 0x100fe40003803000 */
[--C-:B------:R-:W-:Y:S02]  /*8d40*/  HSET2.LE.AND R80, R121, R6.reuse, PT ;  /* 0x0000000679507233 */ /* 0x100fe40003803000 */
[--C-:B------:R-:W-:Y:S02]  /*8d50*/  HSET2.LE.AND R31, R122, R6.reuse, PT ;  /* 0x000000067a1f7233 */ /* 0x100fe40003803000 */
[--C-:B------:R-:W-:Y:S02]  /*8d60*/  HSET2.LE.AND R121, R113, R6.reuse, PT ;  /* 0x0000000671797233 */ /* 0x100fe40003803000 */
[----:B------:R-:W-:-:S02]  /*8d70*/  HSET2.LE.AND R113, R30, R6, PT ;  /* 0x000000061e717233 */ /* 0x000fc40003803000 */
[----:B------:R-:W-:Y:S01]  /*8d80*/  LOP3.LUT R31, R31, R88, RZ, 0xc0, !PT ;  /* 0x000000581f1f7212 */ /* 0x000fe200078ec0ff */
[----:B------:R-:W-:Y:S01]  /*8d90*/  IMAD.MOV.U32 R88, RZ, RZ, R103 ;  /* 0x000000ffff587224 */ /* 0x000fe200078e0067 */
[----:B------:R-:W-:Y:S02]  /*8da0*/  LOP3.LUT R10, R36, R101, RZ, 0xc0, !PT ;  /* 0x00000065240a7212 */ /* 0x000fe400078ec0ff */
[----:B------:R-:W-:Y:S01]  /*8db0*/  LOP3.LUT R29, R123, R24, RZ, 0xc0, !PT ;  /* 0x000000187b1d7212 */ /* 0x000fe200078ec0ff */
[----:B------:R3:W-:Y:S01]  /*8dc0*/  MUFU.EX2 R36, R120 ;  /* 0x0000007800247308 */ /* 0x0007e20000000800 */
[----:B------:R-:W-:Y:S01]  /*8dd0*/  LOP3.LUT R4, R112, R73, RZ, 0xc0, !PT ;  /* 0x0000004970047212 */ /* 0x000fe200078ec0ff */
[----:B------:R-:W-:Y:S01]  /*8de0*/  HMMA.16816.F32 R100, R12, R74, RZ ;  /* 0x0000004a0c64723c */ /* 0x000fe200000018ff */
[----:B------:R-:W-:Y:S02]  /*8df0*/  LOP3.LUT R11, R21, R72, RZ, 0xc0, !PT ;  /* 0x00000048150b7212 */ /* 0x000fe400078ec0ff */
[----:B------:R-:W-:-:S02]  /*8e00*/  LOP3.LUT R5, R80, R115, RZ, 0xc0, !PT ;  /* 0x0000007350057212 */ /* 0x000fc400078ec0ff */
[----:B------:R-:W-:Y:S01]  /*8e10*/  LOP3.LUT R30, R121, R26, RZ, 0xc0, !PT ;  /* 0x0000001a791e7212 */ /* 0x000fe200078ec0ff */
[----:B------:R-:W-:Y:S01]  /*8e20*/  HMMA.16816.F32 R72, R16, R74, RZ ;  /* 0x0000004a1048723c */ /* 0x000fe200000018ff */
[----:B------:R-:W-:-:S05]  /*8e30*/  LOP3.LUT R24, R113, R250, RZ, 0xc0, !PT ;  /* 0x000000fa71187212 */ /* 0x000fca00078ec0ff */
[C---:B------:R-:W-:Y:S06]  /*8e40*/  HMMA.16816.F32 R112, R12.reuse, R82, RZ ;  /* 0x000000520c70723c */ /* 0x040fec00000018ff */
[C---:B---3--:R-:W-:Y:S06]  /*8e50*/  HMMA.16816.F32 R120, R12.reuse, R90, RZ ;  /* 0x0000005a0c78723c */ /* 0x048fec00000018ff */
[----:B------:R-:W-:Y:S01]  /*8e60*/  HMMA.16816.F32 R12, R12, R38, RZ ;  /* 0x000000260c0c723c */ /* 0x000fe200000018ff */
[----:B--2---:R-:W-:-:S02]  /*8e70*/  F2FP.F16.F32.PACK_AB R21, R37, R246 ;  /* 0x000000f62515723e */ /* 0x004fc400000000ff */
[----:B------:R-:W-:Y:S02]  /*8e80*/  LOP3.LUT R7, R81, R248, RZ, 0xc0, !PT ;  /* 0x000000f851077212 */ /* 0x000fe400078ec0ff */
[C---:B------:R-:W-:Y:S02]  /*8e90*/  PRMT R245, R21.reuse, 0x7610, R245 ;  /* 0x0000761015f57816 */ /* 0x040fe400000000f5 */
[----:B------:R-:W-:Y:S01]  /*8ea0*/  PRMT R248, R21, 0x7632, R248 ;  /* 0x0000763215f87816 */ /* 0x000fe200000000f8 */
[----:B------:R-:W2:Y:S01]  /*8eb0*/  MUFU.EX2 R241, R241 ;  /* 0x000000f100f17308 */ /* 0x000ea20000000800 */
[----:B------:R-:W-:Y:S02]  /*8ec0*/  HSET2.LE.AND R89, R89, R6, PT ;  /* 0x0000000659597233 */ /* 0x000fe40003803000 */
[----:B------:R-:W-:Y:S01]  /*8ed0*/  PRMT R26, R245, 0x5410, R248 ;  /* 0x00005410f51a7816 */ /* 0x000fe200000000f8 */
[----:B------:R-:W-:Y:S01]  /*8ee0*/  HMMA.16816.F32 R100, R128, R50, R100 ;  /* 0x000000328064723c */ /* 0x000fe20000001864 */
[----:B------:R-:W-:-:S02]  /*8ef0*/  F2FP.F16.F32.PACK_AB R242, R243, R244 ;  /* 0x000000f4f3f2723e */ /* 0x000fc400000000ff */
[----:B------:R-:W-:-:S03]  /*8f00*/  LOP3.LUT R26, R89, R26, RZ, 0xc0, !PT ;  /* 0x0000001a591a7212 */ /* 0x000fc600078ec0ff */
[----:B------:R-:W-:Y:S01]  /*8f10*/  HMMA.16816.F32 R112, R128, R42, R112 ;  /* 0x0000002a8070723c */ /* 0x000fe20000001870 */
[----:B------:R-:W-:-:S05]  /*8f20*/  PRMT R239, R242, 0x7632, R239 ;  /* 0x00007632f2ef7816 */ /* 0x000fca00000000ef */
[----:B------:R-:W-:Y:S06]  /*8f30*/  HMMA.16816.F32 R120, R128, R34, R120 ;  /* 0x000000228078723c */ /* 0x000fec0000001878 */
[----:B------:R-:W-:Y:S06]  /*8f40*/  HMMA.16816.F32 R72, R104, R50, R72 ;  /* 0x000000326848723c */ /* 0x000fec0000001848 */
[----:B------:R-:W-:Y:S01]  /*8f50*/  HMMA.16816.F32 R128, R128, R22, R12 ;  /* 0x000000168080723c */ /* 0x000fe2000000180c */
[----:B------:R-:W-:Y:S01]  /*8f60*/  IMAD.MOV.U32 R51, RZ, RZ, R88 ;  /* 0x000000ffff337224 */ /* 0x000fe200078e0058 */
[----:B------:R-:W3:Y:S04]  /*8f70*/  LDSM.16.MT88.4 R12, [R192+0x7000] ;  /* 0x00700000c00c783b */ /* 0x000ee80000004200 */
[C---:B------:R-:W-:Y:S06]  /*8f80*/  HMMA.16816.F32 R80, R16.reuse, R82, RZ ;  /* 0x000000521050723c */ /* 0x040fec00000018ff */
[----:B------:R-:W-:Y:S01]  /*8f90*/  HMMA.16816.F32 R88, R16, R90, RZ ;  /* 0x0000005a1058723c */ /* 0x000fe200000018ff */
[----:B------:R-:W-:-:S05]  /*8fa0*/  LOP3.LUT R6, R20, R247, RZ, 0xc0, !PT ;  /* 0x000000f714067212 */ /* 0x000fca00078ec0ff */
[----:B------:R-:W-:Y:S01]  /*8fb0*/  HMMA.16816.F32 R16, R16, R38, RZ ;  /* 0x000000261010723c */ /* 0x000fe200000018ff */
[----:B------:R-:W-:-:S04]  /*8fc0*/  PRMT R20, R242, 0x5410, R239 ;  /* 0x00005410f2147816 */ /* 0x000fc800000000ef */
[----:B------:R-:W-:Y:S02]  /*8fd0*/  LOP3.LUT R25, R25, R20, RZ, 0xc0, !PT ;  /* 0x0000001419197212 */ /* 0x000fe400078ec0ff */
[----:B--2---:R-:W-:-:S04]  /*8fe0*/  F2FP.F16.F32.PACK_AB R20, R36, R241 ;  /* 0x000000f12414723e */ /* 0x004fc800000000ff */
[C---:B------:R-:W-:Y:S02]  /*8ff0*/  PRMT R247, R20.reuse, 0x7610, R247 ;  /* 0x0000761014f77816 */ /* 0x040fe400000000f7 */
[----:B------:R-:W-:-:S04]  /*9000*/  PRMT R250, R20, 0x7632, R250 ;  /* 0x0000763214fa7816 */ /* 0x000fc800000000fa */
[----:B------:R-:W-:Y:S01]  /*9010*/  PRMT R20, R247, 0x5410, R250 ;  /* 0x00005410f7147816 */ /* 0x000fe200000000fa */
[----:B------:R-:W-:Y:S03]  /*9020*/  HMMA.16816.F32 R80, R104, R42, R80 ;  /* 0x0000002a6850723c */ /* 0x000fe60000001850 */
[----:B------:R-:W-:-:S03]  /*9030*/  LOP3.LUT R27, R27, R20, RZ, 0xc0, !PT ;  /* 0x000000141b1b7212 */ /* 0x000fc600078ec0ff */
[C---:B------:R-:W-:Y:S06]  /*9040*/  HMMA.16816.F32 R88, R104.reuse, R34, R88 ;  /* 0x000000226858723c */ /* 0x040fec0000001858 */
[----:B------:R-:W-:Y:S01]  /*9050*/  HMMA.16816.F32 R104, R104, R22, R16 ;  /* 0x000000166868723c */ /* 0x000fe20000001810 */
[----:B------:R-:W2:Y:S04]  /*9060*/  LDSM.16.MT88.4 R20, [R190+0x7000] ;  /* 0x00700000be14783b */ /* 0x000ea80000004200 */
[----:B------:R-:W4:Y:S01]  /*9070*/  LDSM.16.MT88.4 R16, [R189+0x7000] ;  /* 0x00700000bd10783b */ /* 0x000f220000004200 */
[-C--:B---3--:R-:W-:Y:S06]  /*9080*/  HMMA.16816.F32 R68, R8, R12.reuse, R68 ;  /* 0x0000000c0844723c */ /* 0x088fec0000001844 */
[C---:B------:R-:W-:Y:S06]  /*9090*/  HMMA.16816.F32 R96, R28.reuse, R12, R96 ;  /* 0x0000000c1c60723c */ /* 0x040fec0000001860 */
[-C--:B------:R-:W-:Y:S06]  /*90a0*/  HMMA.16816.F32 R100, R28, R14.reuse, R100 ;  /* 0x0000000e1c64723c */ /* 0x080fec0000001864 */
[----:B------:R-:W-:Y:S01]  /*90b0*/  HMMA.16816.F32 R72, R8, R14, R72 ;  /* 0x0000000e0848723c */ /* 0x000fe20000001848 */
[----:B------:R-:W3:Y:S05]  /*90c0*/  LDSM.16.MT88.4 R12, [R188+0x7000] ;  /* 0x00700000bc0c783b */ /* 0x000eea0000004200 */
[C---:B--2---:R-:W-:Y:S06]  /*90d0*/  HMMA.16816.F32 R108, R28.reuse, R20, R108 ;  /* 0x000000141c6c723c */ /* 0x044fec000000186c */
[----:B------:R-:W-:Y:S06]  /*90e0*/  HMMA.16816.F32 R112, R28, R22, R112 ;  /* 0x000000161c70723c */ /* 0x000fec0000001870 */
[C---:B------:R-:W-:Y:S06]  /*90f0*/  HMMA.16816.F32 R76, R8.reuse, R20, R76 ;  /* 0x00000014084c723c */ /* 0x040fec000000184c */
[----:B------:R-:W-:Y:S01]  /*9100*/  HMMA.16816.F32 R80, R8, R22, R80 ;  /* 0x000000160850723c */ /* 0x000fe20000001850 */
[----:B------:R-:W2:Y:S05]  /*9110*/  LDSM.16.MT88.4 R20, [R192+0x7800] ;  /* 0x00780000c014783b */ /* 0x000eaa0000004200 */
[C---:B----4-:R-:W-:Y:S06]  /*9120*/  HMMA.16816.F32 R116, R28.reuse, R16, R116 ;  /* 0x000000101c74723c */ /* 0x050fec0000001874 */
[----:B------:R-:W-:Y:S06]  /*9130*/  HMMA.16816.F32 R120, R28, R18, R120 ;  /* 0x000000121c78723c */ /* 0x000fec0000001878 */
[C---:B------:R-:W-:Y:S06]  /*9140*/  HMMA.16816.F32 R84, R8.reuse, R16, R84 ;  /* 0x000000100854723c */ /* 0x040fec0000001854 */
[----:B------:R-:W-:Y:S01]  /*9150*/  HMMA.16816.F32 R88, R8, R18, R88 ;  /* 0x000000120858723c */ /* 0x000fe20000001858 */
[----:B------:R-:W4:Y:S05]  /*9160*/  LDSM.16.MT88.4 R16, [R190+0x7800] ;  /* 0x00780000be10783b */ /* 0x000f2a0000004200 */
[C---:B---3--:R-:W-:Y:S06]  /*9170*/  HMMA.16816.F32 R124, R28.reuse, R12, R124 ;  /* 0x0000000c1c7c723c */ /* 0x048fec000000187c */
[----:B------:R-:W-:Y:S06]  /*9180*/  HMMA.16816.F32 R128, R28, R14, R128 ;  /* 0x0000000e1c80723c */ /* 0x000fec0000001880 */
[C---:B------:R-:W-:Y:S06]  /*9190*/  HMMA.16816.F32 R92, R8.reuse, R12, R92 ;  /* 0x0000000c085c723c */ /* 0x040fec000000185c */
[----:B------:R-:W-:Y:S01]  /*91a0*/  HMMA.16816.F32 R104, R8, R14, R104 ;  /* 0x0000000e0868723c */ /* 0x000fe20000001868 */
[----:B------:R-:W3:Y:S01]  /*91b0*/  LDSM.16.MT88.4 R12, [R189+0x7800] ;  /* 0x00780000bd0c783b */ /* 0x000ee20000004200 */
[----:B------:R-:W-:Y:S01]  /*91c0*/  FADD.FTZ R249, R216, R249 ;  /* 0x000000f9d8f97221 */ /* 0x000fe20000010000 */
[----:B------:R-:W-:-:S02]  /*91d0*/  FADD.FTZ R217, R217, R252 ;  /* 0x000000fcd9d97221 */ /* 0x000fc40000010000 */
[----:B------:R-:W1:Y:S01]  /*91e0*/  LDSM.16.MT88.4 R8, [R188+0x7800] ;  /* 0x00780000bc08783b */ /* 0x000e620000004200 */
[----:B--2---:R-:W-:Y:S01]  /*91f0*/  HMMA.16816.F32 R96, R24, R20, R96 ;  /* 0x000000141860723c */ /* 0x004fe20000001860 */
[----:B------:R-:W-:Y:S01]  /*9200*/  FADD.FTZ R251, R219, R251 ;  /* 0x000000fbdbfb7221 */ /* 0x000fe20000010000 */
[----:B------:R-:W-:Y:S01]  /*9210*/  USHF.L.U32 UR4, UR17, 0x3, URZ ;  /* 0x0000000311047899 */ /* 0x000fe2000800063f */
[----:B------:R-:W-:-:S03]  /*9220*/  FADD.FTZ R222, R222, R249 ;  /* 0x000000f9dede7221 */ /* 0x000fc60000010000 */
[----:B------:R-:W-:Y:S01]  /*9230*/  HMMA.16816.F32 R68, R4, R20, R68 ;  /* 0x000000140444723c */ /* 0x000fe20000001844 */
[----:B------:R-:W-:Y:S01]  /*9240*/  FADD.FTZ R218, R218, R217 ;  /* 0x000000d9dada7221 */ /* 0x000fe20000010000 */
[----:B------:R-:W-:-:S05]  /*9250*/  FADD.FTZ R251, R212, R251 ;  /* 0x000000fbd4fb7221 */ /* 0x000fca0000010000 */
[----:B------:R-:W-:Y:S01]  /*9260*/  FADD.FTZ R21, R220, R51 ;  /* 0x00000033dc157221 */ /* 0x000fe20000010000 */
[-C--:B------:R-:W-:Y:S01]  /*9270*/  HMMA.16816.F32 R100, R24, R22.reuse, R100 ;  /* 0x000000161864723c */ /* 0x080fe20000001864 */
[----:B------:R-:W-:Y:S02]  /*9280*/  FADD.FTZ R211, R211, R222 ;  /* 0x000000ded3d37221 */ /* 0x000fe40000010000 */
[----:B------:R-:W-:Y:S01]  /*9290*/  FADD.FTZ R214, R214, R21 ;  /* 0x00000015d6d67221 */ /* 0x000fe20000010000 */
[----:B------:R-:W-:Y:S02]  /*92a0*/  FADD.FTZ R218, R209, R218 ;  /* 0x000000dad1da7221 */ /* 0x000fe40000010000 */
[----:B------:R-:W-:Y:S01]  /*92b0*/  HMMA.16816.F32 R72, R4, R22, R72 ;  /* 0x000000160448723c */ /* 0x000fe20000001848 */
[----:B------:R-:W-:Y:S01]  /*92c0*/  FADD.FTZ R175, R175, R214 ;  /* 0x000000d6afaf7221 */ /* 0x000fe20000010000 */
[----:B------:R-:W-:Y:S01]  /*92d0*/  FADD.FTZ R176, R176, R251 ;  /* 0x000000fbb0b07221 */ /* 0x000fe20000010000 */
[----:B------:R-:W-:-:S04]  /*92e0*/  FADD.FTZ R172, R172, R211 ;  /* 0x000000d3acac7221 */ /* 0x000fc80000010000 */
[----:B------:R-:W-:Y:S01]  /*92f0*/  IMAD.U32 R23, RZ, RZ, UR4 ;  /* 0x00000004ff177e24 */ /* 0x000fe2000f8e00ff */
[----:B------:R-:W-:Y:S02]  /*9300*/  USHF.L.U32 UR4, UR17, 0x6, URZ ;  /* 0x0000000611047899 */ /* 0x000fe4000800063f */
[----:B------:R-:W-:Y:S01]  /*9310*/  UIMAD UR17, UR17, 0x48, URZ ;  /* 0x00000048111178a4 */ /* 0x000fe2000f8e023f */
[----:B------:R-:W-:Y:S01]  /*9320*/  FADD.FTZ R173, R173, R218 ;  /* 0x000000daadad7221 */ /* 0x000fe20000010000 */
[----:B------:R-:W-:Y:S01]  /*9330*/  FADD.FTZ R174, R174, R175 ;  /* 0x000000afaeae7221 */ /* 0x000fe20000010000 */
[----:B----4-:R-:W-:Y:S01]  /*9340*/  HMMA.16816.F32 R112, R24, R18, R112 ;  /* 0x000000121870723c */ /* 0x010fe20000001870 */
[----:B------:R-:W-:Y:S01]  /*9350*/  FADD.FTZ R169, R169, R176 ;  /* 0x000000b0a9a97221 */ /* 0x000fe20000010000 */
[----:B------:R-:W-:Y:S01]  /*9360*/  FADD.FTZ R167, R167, R172 ;  /* 0x000000aca7a77221 */ /* 0x000fe20000010000 */
[----:B------:R-:W-:-:S03]  /*9370*/  FADD.FTZ R173, R168, R173 ;  /* 0x000000ada8ad7221 */ /* 0x000fc60000010000 */
[----:B------:R-:W-:Y:S01]  /*9380*/  HMMA.16816.F32 R80, R4, R18, R80 ;  /* 0x000000120450723c */ /* 0x000fe20000001850 */
[----:B------:R-:W-:Y:S01]  /*9390*/  FADD.FTZ R151, R151, R174 ;  /* 0x000000ae97977221 */ /* 0x000fe20000010000 */
[----:B------:R-:W-:-:S04]  /*93a0*/  FADD.FTZ R150, R150, R169 ;  /* 0x000000a996967221 */ /* 0x000fc80000010000 */
[----:B---3--:R-:W-:Y:S01]  /*93b0*/  HMMA.16816.F32 R120, R24, R14, R120 ;  /* 0x0000000e1878723c */ /* 0x008fe20000001878 */
[----:B------:R-:W-:Y:S02]  /*93c0*/  IMAD.U32 R19, RZ, RZ, UR4 ;  /* 0x00000004ff137e24 */ /* 0x000fe4000f8e00ff */
[----:B------:R-:W-:-:S03]  /*93d0*/  FADD.FTZ R234, R234, R167 ;  /* 0x000000a7eaea7221 */ /* 0x000fc60000010000 */
[----:B------:R-:W-:Y:S01]  /*93e0*/  HMMA.16816.F32 R88, R4, R14, R88 ;  /* 0x0000000e0458723c */ /* 0x000fe20000001858 */
[----:B------:R-:W-:Y:S01]  /*93f0*/  FADD.FTZ R240, R240, R173 ;  /* 0x000000adf0f07221 */ /* 0x000fe20000010000 */
[----:B------:R-:W-:-:S04]  /*9400*/  FADD.FTZ R152, R152, R151 ;  /* 0x0000009798987221 */ /* 0x000fc80000010000 */
[----:B------:R-:W-:Y:S01]  /*9410*/  HMMA.16816.F32 R108, R24, R16, R108 ;  /* 0x00000010186c723c */ /* 0x000fe2000000186c */
[----:B------:R-:W-:-:S05]  /*9420*/  IMAD.U32 R15, RZ, RZ, UR17 ;  /* 0x00000011ff0f7e24 */ /* 0x000fca000f8e00ff */
[----:B------:R-:W-:Y:S01]  /*9430*/  HMMA.16816.F32 R76, R4, R16, R76 ;  /* 0x00000010044c723c */ /* 0x000fe2000000184c */
[--C-:B------:R-:W-:Y:S01]  /*9440*/  IMAD.WIDE R14, R15, 0x2, R32.reuse ;  /* 0x000000020f0e7825 */ /* 0x100fe200078e0220 */
[----:B------:R-:W-:Y:S04]  /*9450*/  STG.E.U16 desc[UR18][R32.64], R215 ;  /* 0x000000d720007986 */ /* 0x000fe8000c101512 */
[-C--:B------:R-:W-:Y:S01]  /*9460*/  HMMA.16816.F32 R116, R24, R12.reuse, R116 ;  /* 0x0000000c1874723c */ /* 0x080fe20000001874 */
[----:B------:R-:W-:Y:S01]  /*9470*/  IMAD.WIDE R16, R23, 0x2, R32 ;  /* 0x0000000217107825 */ /* 0x000fe200078e0220 */
[----:B------:R-:W-:Y:S04]  /*9480*/  STG.E.U16 desc[UR18][R32.64+0x2], R213 ;  /* 0x000002d520007986 */ /* 0x000fe8000c101512 */
[----:B------:R-:W-:Y:S01]  /*9490*/  HMMA.16816.F32 R84, R4, R12, R84 ;  /* 0x0000000c0454723c */ /* 0x000fe20000001854 */
[----:B------:R-:W-:Y:S01]  /*94a0*/  FADD.FTZ R147, R147, R150 ;  /* 0x0000009693937221 */ /* 0x000fe20000010000 */
[----:B------:R-:W-:Y:S01]  /*94b0*/  STG.E.U16 desc[UR18][R16.64], R210 ;  /* 0x000000d210007986 */ /* 0x000fe2000c101512 */
[----:B------:R-:W-:-:S04]  /*94c0*/  FADD.FTZ R231, R231, R234 ;  /* 0x000000eae7e77221 */ /* 0x000fc80000010000 */
[----:B------:R-:W-:Y:S01]  /*94d0*/  IMAD.WIDE R12, R19, 0x2, R32 ;  /* 0x00000002130c7825 */ /* 0x000fe200078e0220 */
[----:B------:R-:W-:Y:S03]  /*94e0*/  STG.E.U16 desc[UR18][R16.64+0x2], R207 ;  /* 0x000002cf10007986 */ /* 0x000fe6000c101512 */
[----:B------:R-:W-:Y:S01]  /*94f0*/  FADD.FTZ R237, R237, R240 ;  /* 0x000000f0eded7221 */ /* 0x000fe20000010000 */
[----:B------:R-:W-:Y:S01]  /*9500*/  FADD.FTZ R149, R149, R152 ;  /* 0x0000009895957221 */ /* 0x000fe20000010000 */
[----:B------:R-:W-:Y:S01]  /*9510*/  STG.E.U16 desc[UR18][R12.64], R171 ;  /* 0x000000ab0c007986 */ /* 0x000fe2000c101512 */
[----:B------:R-:W-:-:S03]  /*9520*/  FADD.FTZ R164, R164, R147 ;  /* 0x00000093a4a47221 */ /* 0x000fc60000010000 */
[----:B------:R-:W-:Y:S01]  /*9530*/  STG.E.U16 desc[UR18][R12.64+0x2], R170 ;  /* 0x000002aa0c007986 */ /* 0x000fe2000c101512 */
[----:B------:R-:W-:-:S03]  /*9540*/  FADD.FTZ R232, R232, R231 ;  /* 0x000000e7e8e87221 */ /* 0x000fc60000010000 */
[----:B------:R-:W-:Y:S01]  /*9550*/  STG.E.U16 desc[UR18][R14.64], R166 ;  /* 0x000000a60e007986 */ /* 0x000fe2000c101512 */
[----:B------:R-:W-:-:S03]  /*9560*/  FADD.FTZ R238, R238, R237 ;  /* 0x000000edeeee7221 */ /* 0x000fc60000010000 */
[----:B------:R-:W-:Y:S01]  /*9570*/  STG.E.U16 desc[UR18][R14.64+0x2], R165 ;  /* 0x000002a50e007986 */ /* 0x000fe2000c101512 */
[----:B------:R-:W-:-:S03]  /*9580*/  FADD.FTZ R208, R208, R149 ;  /* 0x00000095d0d07221 */ /* 0x000fc60000010000 */
[----:B------:R-:W-:Y:S04]  /*9590*/  STG.E.U16 desc[UR18][R32.64+0x10], R146 ;  /* 0x0000109220007986 */ /* 0x000fe8000c101512 */
        /* <DEDUP_REMOVED lines=25> */
[----:B------:R-:W-:-:S03]  /*9730*/  @!P0 HADD2 R54, -R40.H0_H0, -RZ.H0_H0 ;  /* 0xa00000ff28368230 */ /* 0x000fc60000000900 */
[----:B------:R-:W-:Y:S01]  /*9740*/  STG.E.U16 desc[UR18][R16.64+0x30], R140 ;  /* 0x0000308c10007986 */ /* 0x000fe2000c101512 */
[----:B------:R-:W-:-:S03]  /*9750*/  FADD.FTZ R204, R201, R204 ;  /* 0x000000ccc9cc7221 */ /* 0x000fc60000010000 */
[----:B------:R-:W-:Y:S01]  /*9760*/  STG.E.U16 desc[UR18][R16.64+0x32], R137 ;  /* 0x0000328910007986 */ /* 0x000fe2000c101512 */
[----:B------:R-:W-:-:S03]  /*9770*/  @!P6 HADD2 R53, -R242.H0_H0, -RZ.H0_H0 ;  /* 0xa00000fff235e230 */ /* 0x000fc60000000900 */
[----:B------:R-:W-:Y:S01]  /*9780*/  STG.E.U16 desc[UR18][R12.64+0x30], R154 ;  /* 0x0000309a0c007986 */ /* 0x000fe2000c101512 */
[----:B------:R-:W-:-:S03]  /*9790*/  @!P5 HADD2 R52, -R239.H0_H0, -RZ.H0_H0 ;  /* 0xa00000ffef34d230 */ /* 0x000fc60000000900 */
[----:B------:R-:W-:Y:S01]  /*97a0*/  STG.E.U16 desc[UR18][R12.64+0x32], R153 ;  /* 0x000032990c007986 */ /* 0x000fe2000c101512 */
[----:B------:R-:W-:-:S03]  /*97b0*/  FADD.FTZ R244, R243, R244 ;  /* 0x000000f4f3f47221 */ /* 0x000fc60000010000 */
[----:B------:R-:W-:Y:S01]  /*97c0*/  STG.E.U16 desc[UR18][R14.64+0x30], R156 ;  /* 0x0000309c0e007986 */ /* 0x000fe2000c101512 */
[----:B-1----:R-:W-:Y:S03]  /*97d0*/  HMMA.16816.F32 R92, R4, R8, R92 ;  /* 0x00000008045c723c */ /* 0x002fe6000000185c */
[----:B------:R-:W-:Y:S01]  /*97e0*/  STG.E.U16 desc[UR18][R14.64+0x32], R155 ;  /* 0x0000329b0e007986 */ /* 0x000fe2000c101512 */
[----:B------:R-:W-:-:S03]  /*97f0*/  FADD.FTZ R233, R233, R236 ;  /* 0x000000ece9e97221 */ /* 0x000fc60000010000 */
[----:B------:R-:W-:Y:S01]  /*9800*/  STG.E.U16 desc[UR18][R32.64+0x40], R65 ;  /* 0x0000404120007986 */ /* 0x000fe2000c101512 */
[----:B------:R-:W-:Y:S03]  /*9810*/  HMMA.16816.F32 R104, R4, R10, R104 ;  /* 0x0000000a0468723c */ /* 0x000fe60000001868 */
[----:B------:R-:W-:Y:S01]  /*9820*/  STG.E.U16 desc[UR18][R32.64+0x42], R64 ;  /* 0x0000424020007986 */ /* 0x000fe2000c101512 */
[----:B------:R-:W-:-:S03]  /*9830*/  @!P4 HADD2 R47, -R245.H0_H0, -RZ.H0_H0 ;  /* 0xa00000fff52fc230 */ /* 0x000fc60000000900 */
[----:B------:R-:W-:Y:S01]  /*9840*/  STG.E.U16 desc[UR18][R16.64+0x40], R67 ;  /* 0x0000404310007986 */ /* 0x000fe2000c101512 */
[----:B------:R-:W-:-:S03]  /*9850*/  FADD.FTZ R4, R203, R206 ;  /* 0x000000cecb047221 */ /* 0x000fc60000010000 */
[----:B------:R-:W-:Y:S01]  /*9860*/  STG.E.U16 desc[UR18][R16.64+0x42], R66 ;  /* 0x0000424210007986 */ /* 0x000fe2000c101512 */
[----:B------:R-:W-:Y:S02]  /*9870*/  @!P3 HADD2 R46, -R248.H0_H0, -RZ.H0_H0 ;  /* 0xa00000fff82eb230 */ /* 0x000fe40000000900 */
[----:B------:R-:W-:Y:S01]  /*9880*/  FADD.FTZ R199, R199, R204 ;  /* 0x000000ccc7c77221 */ /* 0x000fe20000010000 */
[----:B------:R-:W-:Y:S01]  /*9890*/  STG.E.U16 desc[UR18][R12.64+0x40], R228 ;  /* 0x000040e40c007986 */ /* 0x000fe2000c101512 */
[----:B------:R-:W-:-:S03]  /*98a0*/  @!P0 PRMT R40, R54, 0x5410, RZ ;  /* 0x0000541036288816 */ /* 0x000fc600000000ff */
[----:B------:R-:W-:Y:S01]  /*98b0*/  STG.E.U16 desc[UR18][R12.64+0x42], R225 ;  /* 0x000042e10c007986 */ /* 0x000fe2000c101512 */
[----:B------:R-:W-:Y:S02]  /*98c0*/  @!P2 HADD2 R45, -R247.H0_H0, -RZ.H0_H0 ;  /* 0xa00000fff72da230 */ /* 0x000fe40000000900 */
[----:B------:R-:W-:Y:S01]  /*98d0*/  FADD.FTZ R241, R241, R244 ;  /* 0x000000f4f1f17221 */ /* 0x000fe20000010000 */
[----:B------:R-:W1:Y:S01]  /*98e0*/  S2R R58, SR_TID.X ;  /* 0x00000000003a7919 */ /* 0x000e620000002100 */
[----:B------:R-:W-:Y:S01]  /*98f0*/  @!P1 HADD2 R44, -R250.H0_H0, -RZ.H0_H0 ;  /* 0xa00000fffa2c9230 */ /* 0x000fe20000000900 */
[----:B------:R-:W-:Y:S01]  /*9900*/  STG.E.U16 desc[UR18][R14.64+0x40], R230 ;  /* 0x000040e60e007986 */ /* 0x000fe2000c101512 */
[----:B------:R-:W-:-:S03]  /*9910*/  @!P6 PRMT R242, R53, 0x5410, RZ ;  /* 0x0000541035f2e816 */ /* 0x000fc600000000ff */
[----:B------:R-:W-:Y:S01]  /*9920*/  STG.E.U16 desc[UR18][R14.64+0x42], R227 ;  /* 0x000042e30e007986 */ /* 0x000fe2000c101512 */
[----:B------:R-:W-:Y:S01]  /*9930*/  @!P5 PRMT R239, R52, 0x5410, RZ ;  /* 0x0000541034efd816 */ /* 0x000fe200000000ff */
[----:B------:R-:W-:Y:S02]  /*9940*/  FADD.FTZ R246, R246, R233 ;  /* 0x000000e9f6f67221 */ /* 0x000fe40000010000 */
[----:B------:R-:W-:Y:S04]  /*9950*/  STG.E.U16 desc[UR18][R32.64+0x50], R63 ;  /* 0x0000503f20007986 */ /* 0x000fe8000c101512 */
[----:B------:R-:W-:Y:S01]  /*9960*/  STG.E.U16 desc[UR18][R32.64+0x52], R62 ;  /* 0x0000523e20007986 */ /* 0x000fe2000c101512 */
[----:B------:R-:W-:-:S03]  /*9970*/  FADD.FTZ R6, R48, R199 ;  /* 0x000000c730067221 */ /* 0x000fc60000010000 */
[----:B------:R-:W-:Y:S04]  /*9980*/  STG.E.U16 desc[UR18][R16.64+0x50], R202 ;  /* 0x000050ca10007986 */ /* 0x000fe8000c101512 */
[----:B------:R-:W-:Y:S01]  /*9990*/  STG.E.U16 desc[UR18][R16.64+0x52], R183 ;  /* 0x000052b710007986 */ /* 0x000fe2000c101512 */
[----:B------:R-:W-:-:S03]  /*99a0*/  @!P4 PRMT R245, R47, 0x5410, RZ ;  /* 0x000054102ff5c816 */ /* 0x000fc600000000ff */
[----:B------:R-:W-:Y:S01]  /*99b0*/  STG.E.U16 desc[UR18][R12.64+0x50], R224 ;  /* 0x000050e00c007986 */ /* 0x000fe2000c101512 */
[----:B------:R-:W-:-:S03]  /*99c0*/  @!P3 PRMT R248, R46, 0x5410, RZ ;  /* 0x000054102ef8b816 */ /* 0x000fc600000000ff */
[----:B------:R-:W-:Y:S01]  /*99d0*/  STG.E.U16 desc[UR18][R12.64+0x52], R221 ;  /* 0x000052dd0c007986 */ /* 0x000fe2000c101512 */
[----:B------:R-:W-:-:S03]  /*99e0*/  @!P2 PRMT R247, R45, 0x5410, RZ ;  /* 0x000054102df7a816 */ /* 0x000fc600000000ff */
[----:B------:R-:W-:Y:S01]  /*99f0*/  STG.E.U16 desc[UR18][R14.64+0x50], R226 ;  /* 0x000050e20e007986 */ /* 0x000fe2000c101512 */
[----:B------:R-:W-:-:S03]  /*9a00*/  @!P1 PRMT R250, R44, 0x5410, RZ ;  /* 0x000054102cfa9816 */ /* 0x000fc600000000ff */
[----:B------:R-:W-:Y:S01]  /*9a10*/  STG.E.U16 desc[UR18][R14.64+0x52], R223 ;  /* 0x000052df0e007986 */ /* 0x000fe2000c101512 */
[----:B------:R-:W-:-:S03]  /*9a20*/  FADD.FTZ R5, R37, R246 ;  /* 0x000000f625057221 */ /* 0x000fc60000010000 */
[----:B------:R-:W-:Y:S04]  /*9a30*/  STG.E.U16 desc[UR18][R32.64+0x60], R182 ;  /* 0x000060b620007986 */ /* 0x000fe8000c101512 */
[----:B------:R-:W-:Y:S04]  /*9a40*/  STG.E.U16 desc[UR18][R32.64+0x62], R179 ;  /* 0x000062b320007986 */ /* 0x000fe8000c101512 */
[----:B------:R2:W-:Y:S04]  /*9a50*/  STL [R1+0xb4], R4 ;  /* 0x0000b40401007387 */ /* 0x0005e80000100800 */
[----:B------:R3:W-:Y:S04]  /*9a60*/  STG.E.U16 desc[UR18][R16.64+0x60], R200 ;  /* 0x000060c810007986 */ /* 0x0007e8000c101512 */
[----:B------:R3:W-:Y:S04]  /*9a70*/  STG.E.U16 desc[UR18][R16.64+0x62], R181 ;  /* 0x000062b510007986 */ /* 0x0007e8000c101512 */
[----:B------:R3:W-:Y:S04]  /*9a80*/  STG.E.U16 desc[UR18][R12.64+0x60], R41 ;  /* 0x000060290c007986 */ /* 0x0007e8000c101512 */
[----:B------:R3:W-:Y:S04]  /*9a90*/  STG.E.U16 desc[UR18][R12.64+0x62], R40 ;  /* 0x000062280c007986 */ /* 0x0007e8000c101512 */
[----:B------:R3:W-:Y:S01]  /*9aa0*/  STG.E.U16 desc[UR18][R14.64+0x60], R242 ;  /* 0x000060f20e007986 */ /* 0x0007e2000c101512 */
[----:B--2---:R-:W-:-:S03]  /*9ab0*/  FADD.FTZ R4, R36, R241 ;  /* 0x000000f124047221 */ /* 0x004fc60000010000 */
[----:B------:R3:W-:Y:S04]  /*9ac0*/  STG.E.U16 desc[UR18][R14.64+0x62], R239 ;  /* 0x000062ef0e007986 */ /* 0x0007e8000c101512 */
[----:B------:R3:W-:Y:S04]  /*9ad0*/  STG.E.U16 desc[UR18][R32.64+0x70], R178 ;  /* 0x000070b220007986 */ /* 0x0007e8000c101512 */
[----:B------:R3:W-:Y:S04]  /*9ae0*/  STG.E.U16 desc[UR18][R32.64+0x72], R49 ;  /* 0x0000723120007986 */ /* 0x0007e8000c101512 */
[----:B------:R3:W-:Y:S04]  /*9af0*/  STG.E.U16 desc[UR18][R16.64+0x70], R180 ;  /* 0x000070b410007986 */ /* 0x0007e8000c101512 */
[----:B------:R3:W-:Y:S04]  /*9b00*/  STG.E.U16 desc[UR18][R16.64+0x72], R177 ;  /* 0x000072b110007986 */ /* 0x0007e8000c101512 */
[----:B------:R3:W-:Y:S04]  /*9b10*/  STL [R1+0xb0], R6 ;  /* 0x0000b00601007387 */ /* 0x0007e80000100800 */
[----:B------:R3:W-:Y:S04]  /*9b20*/  STG.E.U16 desc[UR18][R12.64+0x70], R245 ;  /* 0x000070f50c007986 */ /* 0x0007e8000c101512 */
[----:B------:R3:W-:Y:S04]  /*9b30*/  STG.E.U16 desc[UR18][R12.64+0x72], R248 ;  /* 0x000072f80c007986 */ /* 0x0007e8000c101512 */
[----:B------:R3:W-:Y:S04]  /*9b40*/  STL [R1+0xb8], R4 ;  /* 0x0000b80401007387 */ /* 0x0007e80000100800 */
[----:B------:R3:W-:Y:S04]  /*9b50*/  STG.E.U16 desc[UR18][R14.64+0x70], R247 ;  /* 0x000070f70e007986 */ /* 0x0007e8000c101512 */
[----:B------:R3:W-:Y:S04]  /*9b60*/  STG.E.U16 desc[UR18][R14.64+0x72], R250 ;  /* 0x000072fa0e007986 */ /* 0x0007e8000c101512 */
[----:B------:R3:W-:Y:S01]  /*9b70*/  STL [R1+0xc4], R5 ;  /* 0x0000c40501007387 */ /* 0x0007e20000100800 */
[----:B------:R-:W-:Y:S01]  /*9b80*/  PLOP3.LUT P0, PT, PT, PT, UP0, 0x40, 0x0 ;  /* 0x000000000000781c */ /* 0x000fe20003f0e808 */
[----:B------:R-:W-:Y:S01]  /*9b90*/  HMMA.16816.F32 R124, R24, R8, R124 ;  /* 0x00000008187c723c */ /* 0x000fe2000000187c */
[----:B-1----:R-:W-:-:S05]  /*9ba0*/  LOP3.LUT R58, R58, 0x3, RZ, 0xc0, !PT ;  /* 0x000000033a3a7812 */ /* 0x002fca00078ec0ff */
[----:B------:R-:W-:Y:S06]  /*9bb0*/  HMMA.16816.F32 R128, R24, R10, R128 ;  /* 0x0000000a1880723c */ /* 0x000fec0000001880 */
[----:B------:R-:W-:-:S03]  /*9bc0*/  NOP ;  /* 0x0000000000007918 */ /* 0x000fc60000000000 */
[----:B------:R-:W-:-:S15]  /*9bd0*/  @P0 BRA `(.L_x_1795) ;  /* 0x0000007400000947 */ /* 0x000fde0003800000 */
[----:B------:R-:W-:Y:S01]  /*9be0*/  IMAD R57, R58, -0x2, R57 ;  /* 0xfffffffe3a397824 */ /* 0x000fe200078e0239 */
[----:B---3--:R-:W-:Y:S01]  /*9bf0*/  MOV R4, UR22 ;  /* 0x0000001600047c02 */ /* 0x008fe20008000f00 */
[----:B------:R-:W1:Y:S01]  /*9c00*/  LDC.64 R208, c[0x0][0x250] ;  /* 0x00009400ffd07b82 */ /* 0x000e620000000a00 */
[----:B------:R-:W-:Y:S01]  /*9c10*/  ULDC UR4, c[0x0][0x2d0] ;  /* 0x0000b40000047ab9 */ /* 0x000fe20000000800 */
[----:B------:R-:W-:Y:S01]  /*9c20*/  MOV R137, R0 ;  /* 0x0000000000897202 */ /* 0x000fe20000000f00 */
[C---:B------:R-:W-:Y:S01]  /*9c30*/  IMAD.WIDE.U32 R6, R55.reuse, -0x326172a9, RZ ;  /* 0xcd9e8d5737067825 */ /* 0x040fe200078e00ff */
[----:B------:R-:W-:Y:S01]  /*9c40*/  IADD3 R4, R4, -UR16, R57 ;  /* 0x8000001004047c10 */ /* 0x000fe2000fffe039 */
[----:B------:R-:W-:Y:S01]  /*9c50*/  UIADD3 UR29, UR29, -0x2, URZ ;  /* 0xfffffffe1d1d7890 */ /* 0x000fe2000fffe03f */
[----:B-----5:R-:W-:Y:S01]  /*9c60*/  ISETP.GE.AND P1, PT, R134, UR4, PT ;  /* 0x0000000486007c0c */ /* 0x020fe2000bf26270 */
[----:B------:R-:W-:Y:S01]  /*9c70*/  IMAD R0, R55, -0x326172a9, RZ ;  /* 0xcd9e8d5737007824 */ /* 0x000fe200078e02ff */
[----:B------:R-:W-:Y:S01]  /*9c80*/  MOV R134, R3 ;  /* 0x0000000300867202 */ /* 0x000fe20000000f00 */
[----:B------:R2:W-:Y:S01]  /*9c90*/  STL [R1+0x7c], R4 ;  /* 0x00007c0401007387 */ /* 0x0005e20000100800 */
[----:B------:R-:W-:Y:S01]  /*9ca0*/  MOV R135, R2 ;  /* 0x0000000200877202 */ /* 0x000fe20000000f00 */
[----:B------:R-:W-:Y:S01]  /*9cb0*/  IMAD.WIDE.U32 R2, R136, -0x2daee0ad, RZ ;  /* 0xd2511f5388027825 */ /* 0x000fe200078e00ff */
[----:B------:R-:W-:Y:S01]  /*9cc0*/  MOV R133, R132 ;  /* 0x0000008400857202 */ /* 0x000fe20000000f00 */
[----:B------:R-:W-:Y:S01]  /*9cd0*/  ULDC UR4, c[0x0][0x2ec] ;  /* 0x0000bb0000047ab9 */ /* 0x000fe20000000800 */
[----:B------:R-:W-:-:S05]  /*9ce0*/  UMOV UR6, 0xffffffc0 ;  /* 0xffffffc000067882 */ /* 0x000fca0000000000 */
[----:B------:R-:W3:Y:S08]  /*9cf0*/  @!P1 LDC.64 R206, c[0x0][0x220] ;  /* 0x00008800ffce9b82 */ /* 0x000ef00000000a00 */
[----:B------:R-:W4:Y:S01]  /*9d00*/  @!P1 LDC.64 R204, c[0x0][0x220] ;  /* 0x00008800ffcc9b82 */ /* 0x000f220000000a00 */
[----:B--2---:R-:W-:-:S07]  /*9d10*/  IADD3 R4, P0, R32, -0x80, RZ ;  /* 0xffffff8020047810 */ /* 0x004fce0007f1e0ff */
[----:B------:R-:W2:Y:S01]  /*9d20*/  @!P1 LDC.64 R202, c[0x0][0x220] ;  /* 0x00008800ffca9b82 */ /* 0x000ea20000000a00 */
[----:B------:R1:W-:Y:S04]  /*9d30*/  STL [R1+0xbc], R4 ;  /* 0x0000bc0401007387 */ /* 0x0003e80000100800 */
[----:B------:R-:W-:Y:S03]  /*9d40*/  STL.64 [R1+0xa0], R6 ;  /* 0x0000a00601007387 */ /* 0x000fe60000100a00 */
[----:B------:R-:W2:Y:S01]  /*9d50*/  @!P1 LDC.64 R200, c[0x0][0x220] ;  /* 0x00008800ffc89b82 */ /* 0x000ea20000000a00 */
[----:B------:R3:W-:Y:S01]  /*9d60*/  STL [R1+0x74], R0 ;  /* 0x0000740001007387 */ /* 0x0007e20000100800 */
[----:B-1----:R-:W-:-:S05]  /*9d70*/  IMAD.WIDE.U32 R4, R59, -0x326172a9, RZ ;  /* 0xcd9e8d573b047825 */ /* 0x002fca00078e00ff */
[----:B------:R1:W-:Y:S01]  /*9d80*/  STL.64 [R1+0x90], R4 ;  /* 0x0000900401007387 */ /* 0x0003e20000100a00 */
[----:B---3--:R-:W-:-:S03]  /*9d90*/  LOP3.LUT R0, R7, R56, RZ, 0x3c, !PT ;  /* 0x0000003807007212 */ /* 0x008fc600078e3cff */
[----:B------:R3:W-:Y:S01]  /*9da0*/  STL.64 [R1+0xa8], R2 ;  /* 0x0000a80201007387 */ /* 0x0007e20000100a00 */
[----:B------:R-:W-:Y:S01]  /*9db0*/  LOP3.LUT R56, R5, R56, RZ, 0x3c, !PT ;  /* 0x0000003805387212 */ /* 0x000fe200078e3cff */
[----:B-1----:R-:W-:Y:S01]  /*9dc0*/  IMAD.WIDE.U32 R4, R0, -0x2daee0ad, RZ ;  /* 0xd2511f5300047825 */ /* 0x002fe200078e00ff */
[----:B---3--:R-:W-:-:S03]  /*9dd0*/  IADD3.X R2, R33, -0x1, RZ, P0, !PT ;  /* 0xffffffff21027810 */ /* 0x008fc600007fe4ff */
[----:B------:R-:W-:Y:S02]  /*9de0*/  @!P1 IMAD R0, R209, 0x30, RZ ;  /* 0x00000030d1009824 */ /* 0x000fe400078e02ff */
[----:B------:R1:W-:Y:S04]  /*9df0*/  STL [R1+0xc0], R2 ;  /* 0x0000c00201007387 */ /* 0x0003e80000100800 */
[----:B------:R3:W-:Y:S01]  /*9e00*/  STL.64 [R1+0x98], R4 ;  /* 0x0000980401007387 */ /* 0x0007e20000100a00 */
[----:B-1----:R-:W-:-:S05]  /*9e10*/  IMAD.WIDE.U32 R2, R56, -0x2daee0ad, RZ ;  /* 0xd2511f5338027825 */ /* 0x002fca00078e00ff */
[----:B------:R3:W-:Y:S04]  /*9e20*/  STL.64 [R1+0x88], R2 ;  /* 0x0000880201007387 */ /* 0x0007e80000100a00 */
[----:B------:R3:W-:Y:S01]  /*9e30*/  @!P1 STL [R1+0x78], R0 ;  /* 0x0000780001009387 */ /* 0x0007e20000100800 */
[----:B--2-4-:R-:W-:Y:S05]  /*9e40*/  BRA `(.L_x_1796) ;  /* 0x0000000000d47947 */ /* 0x014fea0003800000 */
.L_x_1798:
[----:B------:R-:W2:Y:S01]  /*9e50*/  LDL.64 R150, [R1+0x60] ;  /* 0x0000600001967983 */ /* 0x000ea20000100a00 */
[----:B------:R-:W1:Y:S01]  /*9e60*/  LDC.64 R144, c[0x0][0x248] ;  /* 0x00009200ff907b82 */ /* 0x000e620000000a00 */
[----:B------:R-:W-:Y:S02]  /*9e70*/  UIADD3 UR20, UR29, -0x1, URZ ;  /* 0xffffffff1d147890 */ /* 0x000fe4000fffe03f */
[----:B------:R-:W3:Y:S02]  /*9e80*/  LDL.64 R160, [R1+0x68] ;  /* 0x0000680001a07983 */ /* 0x000ee40000100a00 */
[----:B------:R-:W-:Y:S02]  /*9e90*/  USHF.R.S32.HI UR7, URZ, 0x1f, UR20 ;  /* 0x0000001f3f077899 */ /* 0x000fe40008011414 */
[----:B------:R-:W4:Y:S01]  /*9ea0*/  LDL R176, [R1+0x54] ;  /* 0x0000540001b07983 */ /* 0x000f220000100800 */
[----:B------:R-:W5:Y:S08]  /*9eb0*/  @!P1 LDC.64 R142, c[0x0][0x218] ;  /* 0x00008600ff8e9b82 */ /* 0x000f700000000a00 */
[----:B------:R-:W3:Y:S08]  /*9ec0*/  @!P1 LDC.64 R140, c[0x0][0x218] ;  /* 0x00008600ff8c9b82 */ /* 0x000ef00000000a00 */
[----:B------:R-:W3:Y:S08]  /*9ed0*/  @!P1 LDC.64 R138, c[0x0][0x218] ;  /* 0x00008600ff8a9b82 */ /* 0x000ef00000000a00 */
[----:B------:R-:W3:Y:S01]  /*9ee0*/  @!P1 LDC.64 R2, c[0x0][0x218] ;  /* 0x00008600ff029b82 */ /* 0x000ee20000000a00 */
[----:B----4-:R4:W-:Y:S01]  /*9ef0*/  @P1 STS.128 [R176+0x4000], RZ ;  /* 0x004000ffb0001388 */ /* 0x0109e20000000c00 */
[C---:B-1----:R-:W-:Y:S02]  /*9f00*/  IMAD R146, R144.reuse, UR7, RZ ;  /* 0x0000000790927c24 */ /* 0x042fe4000f8e02ff */
[----:B------:R-:W-:Y:S04]  /*9f10*/  IMAD.WIDE.U32 R148, R144, UR20, RZ ;  /* 0x0000001490947c25 */ /* 0x000fe8000f8e00ff */
[----:B------:R-:W-:Y:S01]  /*9f20*/  IMAD R146, R145, UR20, R146 ;  /* 0x0000001491927c24 */ /* 0x000fe2000f8e0292 */
[----:B--2---:R-:W-:Y:S03]  /*9f30*/  LEA R150, P0, R148, R150, 0x6 ;  /* 0x0000009694967211 */ /* 0x004fe600078030ff */
[----:B------:R-:W-:Y:S01]  /*9f40*/  IMAD.IADD R146, R149, 0x1, R146 ;  /* 0x0000000195927824 */ /* 0x000fe200078e0292 */
[----:B-----5:R-:W-:Y:S04]  /*9f50*/  @!P1 LEA R142, P3, R150, R142, 0x1 ;  /* 0x0000008e968e9211 */ /* 0x020fe800078608ff */
[----:B---3--:R-:W-:Y:S01]  /*9f60*/  LEA.HI.X R151, R148, R161, R146, 0x6, P0 ;  /* 0x000000a194977211 */ /* 0x008fe200000f3492 */
[----:B------:R-:W-:Y:S01]  /*9f70*/  @!P1 IMAD R146, R145, 0x30, RZ ;  /* 0x0000003091929824 */ /* 0x000fe200078e02ff */
[----:B------:R-:W-:Y:S02]  /*9f80*/  @!P1 LEA R148, P2, R144, R150, 0x5 ;  /* 0x0000009690949211 */ /* 0x000fe400078428ff */
[----:B------:R-:W-:Y:S01]  /*9f90*/  @!P1 IADD3 R147, P0, R150, UR37, RZ ;  /* 0x0000002596939c10 */ /* 0x000fe2000ff1e0ff */
[----:B------:R-:W-:Y:S01]  /*9fa0*/  @!P1 IMAD.WIDE.U32 R154, R144, 0x30, R150 ;  /* 0x00000030909a9825 */ /* 0x000fe200078e0096 */
[----:B------:R-:W-:Y:S02]  /*9fb0*/  @!P1 LEA.HI.X R143, R150, R143, R151, 0x1, P3 ;  /* 0x0000008f968f9211 */ /* 0x000fe400018f0c97 */
[----:B------:R-:W-:Y:S01]  /*9fc0*/  @!P1 LEA.HI.X R145, R144, R151, R145, 0x5, P2 ;  /* 0x0000009790919211 */ /* 0x000fe200010f2c91 */
[----:B------:R-:W-:Y:S01]  /*9fd0*/  @!P1 IMAD.IADD R146, R146, 0x1, R155 ;  /* 0x0000000192929824 */ /* 0x000fe200078e029b */
[----:B------:R-:W-:Y:S01]  /*9fe0*/  @!P1 LEA R160, P2, R147, R140, 0x1 ;  /* 0x0000008c93a09211 */ /* 0x000fe200078408ff */
[----:B------:R-:W-:Y:S01]  /*9ff0*/  @!PT LDS RZ, [RZ] ;  /* 0x00000000fffff984 */ /* 0x000fe20000000800 */
[----:B------:R-:W-:Y:S01]  /*a000*/  @!PT LDS RZ, [RZ] ;  /* 0x00000000fffff984 */ /* 0x000fe20000000800 */
[----:B------:R-:W-:Y:S01]  /*a010*/  @!PT LDS RZ, [RZ] ;  /* 0x00000000fffff984 */ /* 0x000fe20000000800 */
[----:B------:R4:W-:Y:S01]  /*a020*/  @!P1 LDGSTS.E.BYPASS.LTC128B.128 [R176+0x4000], desc[UR18][R142.64] ;  /* 0x040000008eb09fae */ /* 0x0009e2000b901d52 */
[----:B------:R-:W-:Y:S02]  /*a030*/  @!P1 IADD3.X R140, R151, UR36, RZ, P0, !PT ;  /* 0x00000024978c9c10 */ /* 0x000fe400087fe4ff */
[C---:B------:R-:W-:Y:S01]  /*a040*/  @!P1 LEA R138, P0, R148.reuse, R138, 0x1 ;  /* 0x0000008a948a9211 */ /* 0x040fe200078008ff */
[----:B------:R4:W-:Y:S01]  /*a050*/  @P1 STS.128 [R176+0x4800], RZ ;  /* 0x004800ffb0001388 */ /* 0x0009e20000000c00 */
[----:B------:R-:W-:Y:S02]  /*a060*/  @!P1 LEA.HI.X R161, R147, R141, R140, 0x1, P2 ;  /* 0x0000008d93a19211 */ /* 0x000fe400010f0c8c */
[----:B------:R-:W-:Y:S02]  /*a070*/  @!P1 LEA.HI.X R139, R148, R139, R145, 0x1, P0 ;  /* 0x0000008b948b9211 */ /* 0x000fe400000f0c91 */
        /* <DEDUP_REMOVED lines=18> */
.L_x_1796:
[----:B--2---:R-:W2:Y:S01]  /*a1a0*/  LDL.64 R10, [R1+0x58] ;  /* 0x00005800010a7983 */ /* 0x004ea20000100a00 */
[----:B------:R-:W-:Y:S04]  /*a1b0*/  DEPBAR.LE SB0, 0x0 ;  /* 0x000080000000791a */ /* 0x000fe80000000000 */
[----:B------:R-:W-:Y:S01]  /*a1c0*/  USHF.R.S32.HI UR7, URZ, 0x1f, UR29 ;  /* 0x0000001f3f077899 */ /* 0x000fe2000801141d */
[----:B------:R-:W4:Y:S01]  /*a1d0*/  LDL R8, [R1+0x50] ;  /* 0x0000500001087983 */ /* 0x000f220000100800 */
[C---:B---3--:R-:W-:Y:S01]  /*a1e0*/  IMAD.WIDE.U32 R2, R208.reuse, UR29, RZ ;  /* 0x0000001dd0027c25 */ /* 0x048fe2000f8e00ff */
[----:B------:R-:W-:Y:S02]  /*a1f0*/  USHF.L.U32 UR17, UR29, 0x1, URZ ;  /* 0x000000011d117899 */ /* 0x000fe4000800063f */
[----:B------:R-:W3:Y:S01]  /*a200*/  LDL R4, [R1+0x54] ;  /* 0x0000540001047983 */ /* 0x000ee20000100800 */
[----:B------:R-:W-:Y:S01]  /*a210*/  IMAD R0, R208, UR7, RZ ;  /* 0x00000007d0007c24 */ /* 0x000fe2000f8e02ff */
[----:B------:R-:W-:Y:S02]  /*a220*/  UIMAD UR7, UR29, UR6, 0x40 ;  /* 0x000000401d0774a4 */ /* 0x000fe4000f8e0206 */
[----:B-----5:R-:W5:Y:S01]  /*a230*/  LDL R5, [R1+0x78] ;  /* 0x0000780001057983 */ /* 0x020f620000100800 */
[----:B------:R-:W-:Y:S01]  /*a240*/  IMAD R0, R209, UR29, R0 ;  /* 0x0000001dd1007c24 */ /* 0x000fe2000f8e0200 */
[----:B------:R-:W-:Y:S01]  /*a250*/  UISETP.GE.AND UP0, UPT, UR29, 0x1, UPT ;  /* 0x000000011d00788c */ /* 0x000fe2000bf06270 */
[----:B------:R-:W-:Y:S02]  /*a260*/  BAR.SYNC.DEFER_BLOCKING 0x0 ;  /* 0x0000000000007b1d */ /* 0x000fe40000010000 */
[----:B------:R-:W-:Y:S01]  /*a270*/  IMAD.IADD R0, R3, 0x1, R0 ;  /* 0x0000000103007824 */ /* 0x000fe200078e0200 */
[----:B--2---:R-:W-:Y:S04]  /*a280*/  LEA R6, P2, R2, R10, 0x6 ;  /* 0x0000000a02067211 */ /* 0x004fe800078430ff */
[----:B------:R-:W-:Y:S02]  /*a290*/  @!P1 LEA R14, P4, R6, R206, 0x1 ;  /* 0x000000ce060e9211 */ /* 0x000fe400078808ff */
[----:B----4-:R-:W-:Y:S02]  /*a2a0*/  LEA.HI.X R7, R2, R8, R0, 0x6, P2 ;  /* 0x0000000802077211 */ /* 0x010fe400010f3400 */
[----:B------:R-:W-:Y:S01]  /*a2b0*/  @!P1 LEA R3, P0, R208, R6, 0x4 ;  /* 0x00000006d0039211 */ /* 0x000fe200078020ff */
[----:B---3--:R-:W-:Y:S01]  /*a2c0*/  @P1 STS.128 [R4+0x6000], RZ ;  /* 0x006000ff04001388 */ /* 0x008fe20000000c00 */
[----:B------:R-:W-:Y:S02]  /*a2d0*/  @!P1 LEA.HI.X R15, R6, R207, R7, 0x1, P4 ;  /* 0x000000cf060f9211 */ /* 0x000fe400020f0c07 */
[C---:B------:R-:W-:Y:S02]  /*a2e0*/  @!P1 LEA R10, P3, R3.reuse, R204, 0x1 ;  /* 0x000000cc030a9211 */ /* 0x040fe400078608ff */
[C-C-:B------:R-:W-:Y:S02]  /*a2f0*/  @!P1 LEA.HI.X R0, R208.reuse, R7, R209.reuse, 0x4, P0 ;  /* 0x00000007d0009211 */ /* 0x140fe400000f24d1 */
[C---:B------:R-:W-:Y:S01]  /*a300*/  @!P1 LEA R139, P2, R208.reuse, R6, 0x5 ;  /* 0x00000006d08b9211 */ /* 0x040fe200078428ff */
[----:B------:R-:W-:Y:S01]  /*a310*/  @!PT LDS RZ, [RZ] ;  /* 0x00000000fffff984 */ /* 0x000fe20000000800 */
[----:B------:R-:W-:Y:S01]  /*a320*/  @!PT LDS RZ, [RZ] ;  /* 0x00000000fffff984 */ /* 0x000fe20000000800 */
[----:B------:R-:W-:Y:S01]  /*a330*/  @!PT LDS RZ, [RZ] ;  /* 0x00000000fffff984 */ /* 0x000fe20000000800 */
[----:B------:R-:W-:Y:S01]  /*a340*/  @!P1 LDGSTS.E.BYPASS.LTC128B.128 [R4+0x6000], desc[UR18][R14.64] ;  /* 0x060000000e049fae */ /* 0x000fe2000b901d52 */
[----:B------:R-:W-:Y:S02]  /*a350*/  @!P1 LEA.HI.X R11, R3, R205, R0, 0x1, P3 ;  /* 0x000000cd030b9211 */ /* 0x000fe400018f0c00 */
[C---:B------:R-:W-:Y:S02]  /*a360*/  @!P1 LEA R138, P0, R139.reuse, R202, 0x1 ;  /* 0x000000ca8b8a9211 */ /* 0x040fe400078008ff */
[C---:B------:R-:W-:Y:S01]  /*a370*/  @!P1 LEA.HI.X R2, R208.reuse, R7, R209, 0x5, P2 ;  /* 0x00000007d0029211 */ /* 0x040fe200010f2cd1 */
[----:B------:R-:W-:Y:S02]  /*a380*/  @!P1 IMAD.WIDE.U32 R6, R208, 0x30, R6 ;  /* 0x00000030d0069825 */ /* 0x000fe400078e0006 */
[----:B------:R-:W-:Y:S01]  /*a390*/  @P1 STS.128 [R4+0x6800], RZ ;  /* 0x006800ff04001388 */ /* 0x000fe20000000c00 */
[----:B------:R-:W-:Y:S01]  /*a3a0*/  @!P1 LEA.HI.X R139, R139, R203, R2, 0x1, P0 ;  /* 0x000000cb8b8b9211 */ /* 0x000fe200000f0c02 */
[----:B-----5:R-:W-:Y:S01]  /*a3b0*/  @!P1 IMAD.IADD R0, R5, 0x1, R7 ;  /* 0x0000000105009824 */ /* 0x020fe200078e0207 */
[C---:B------:R-:W-:Y:S04]  /*a3c0*/  @!P1 LEA R2, P0, R6.reuse, R200, 0x1 ;  /* 0x000000c806029211 */ /* 0x040fe800078008ff */
[----:B------:R-:W-:Y:S01]  /*a3d0*/  @!P1 LEA.HI.X R3, R6, R201, R0, 0x1, P0 ;  /* 0x000000c906039211 */ /* 0x000fe200000f0c00 */
[----:B------:R-:W-:Y:S01]  /*a3e0*/  @!PT LDS RZ, [RZ] ;  /* 0x00000000fffff984 */ /* 0x000fe20000000800 */
[----:B------:R-:W-:Y:S01]  /*a3f0*/  @!PT LDS RZ, [RZ] ;  /* 0x00000000fffff984 */ /* 0x000fe20000000800 */
[----:B------:R-:W-:Y:S01]  /*a400*/  @!PT LDS RZ, [RZ] ;  /* 0x00000000fffff984 */ /* 0x000fe20000000800 */
[----:B------:R-:W-:Y:S01]  /*a410*/  @!P1 LDGSTS.E.BYPASS.LTC128B.128 [R4+0x6800], desc[UR18][R10.64] ;  /* 0x068000000a049fae */ /* 0x000fe2000b901d52 */
[----:B------:R-:W-:Y:S07]  /*a420*/  IMAD.U32 R0, RZ, RZ, UR29 ;  /* 0x0000001dff007e24 */ /* 0x000fee000f8e00ff */
        /* <DEDUP_REMOVED lines=30> */
[----:B------:R-:W3:Y:S05]  /*a610*/  LDSM.16.M88.4 R180, [R191+0x5800] ;  /* 0x00580000bfb4783b */ /* 0x000eea0000000200 */
[-C--:B----4-:R-:W-:Y:S03]  /*a620*/  HMMA.16816.F32 R36, R140, R156.reuse, RZ ;  /* 0x0000009c8c24723c */ /* 0x090fe600000018ff */
[----:B------:R-:W-:Y:S03]  /*a630*/  LDSM.16.M88.4 R152, [R195+0x2000] ;  /* 0x00200000c398783b */ /* 0x000fe60000000200 */
[C---:B------:R-:W-:Y:S06]  /*a640*/  HMMA.16816.F32 R40, R148.reuse, R156, RZ ;  /* 0x0000009c9428723c */ /* 0x040fec00000018ff */
[-C--:B------:R-:W-:Y:S06]  /*a650*/  HMMA.16816.F32 R44, R148, R158.reuse, RZ ;  /* 0x0000009e942c723c */ /* 0x080fec00000018ff */
[C---:B------:R-:W-:Y:S01]  /*a660*/  HMMA.16816.F32 R48, R140.reuse, R158, RZ ;  /* 0x0000009e8c30723c */ /* 0x040fe200000018ff */
[----:B------:R-:W-:Y:S05]  /*a670*/  LDSM.16.M88.4 R156, [R186] ;  /* 0x00000000ba9c783b */ /* 0x000fea0000000200 */
[-C--:B-----5:R-:W-:Y:S06]  /*a680*/  HMMA.16816.F32 R52, R140, R160.reuse, RZ ;  /* 0x000000a08c34723c */ /* 0x0a0fec00000018ff */
[C---:B------:R-:W-:Y:S06]  /*a690*/  HMMA.16816.F32 R56, R148.reuse, R160, RZ ;  /* 0x000000a09438723c */ /* 0x040fec00000018ff */
[-C--:B------:R-:W-:Y:S01]  /*a6a0*/  HMMA.16816.F32 R60, R148, R162.reuse, RZ ;  /* 0x000000a2943c723c */ /* 0x080fe200000018ff */
[----:B------:R-:W-:Y:S05]  /*a6b0*/  LDSM.16.M88.4 R148, [R194] ;  /* 0x00000000c294783b */ /* 0x000fea0000000200 */
[----:B------:R-:W-:Y:S03]  /*a6c0*/  HMMA.16816.F32 R64, R140, R162, RZ ;  /* 0x000000a28c40723c */ /* 0x000fe600000018ff */
[----:B------:R-:W4:Y:S03]  /*a6d0*/  LDSM.16.M88.4 R140, [R195] ;  /* 0x00000000c38c783b */ /* 0x000f260000000200 */
[-C--:B-1----:R-:W-:Y:S05]  /*a6e0*/  HMMA.16816.F32 R4, R164, R168.reuse, R4 ;  /* 0x000000a8a404723c */ /* 0x082fea0000001804 */
[----:B------:R-:W-:Y:S01]  /*a6f0*/  LDSM.16.M88.4 R160, [R185] ;  /* 0x00000000b9a0783b */ /* 0x000fe20000000200 */
[C---:B--2---:R-:W-:Y:S06]  /*a700*/  HMMA.16816.F32 R8, R172.reuse, R168, R8 ;  /* 0x000000a8ac08723c */ /* 0x044fec0000001808 */
[-C--:B------:R-:W-:Y:S06]  /*a710*/  HMMA.16816.F32 R12, R172, R170.reuse, R12 ;  /* 0x000000aaac0c723c */ /* 0x080fec000000180c */
[C---:B------:R-:W-:Y:S01]  /*a720*/  HMMA.16816.F32 R16, R164.reuse, R170, R16 ;  /* 0x000000aaa410723c */ /* 0x040fe20000001810 */
[----:B------:R-:W-:Y:S05]  /*a730*/  LDSM.16.M88.4 R168, [R184] ;  /* 0x00000000b8a8783b */ /* 0x000fea0000000200 */
[-C--:B---3--:R-:W-:Y:S06]  /*a740*/  HMMA.16816.F32 R20, R164, R176.reuse, R20 ;  /* 0x000000b0a414723c */ /* 0x088fec0000001814 */
[C---:B------:R-:W-:Y:S01]  /*a750*/  HMMA.16816.F32 R24, R172.reuse, R176, R24 ;  /* 0x000000b0ac18723c */ /* 0x040fe20000001818 */
[----:B------:R-:W2:Y:S05]  /*a760*/  LDL R177, [R1+0x7c] ;  /* 0x00007c0001b17983 */ /* 0x000eaa0000100800 */
[-C--:B------:R-:W-:Y:S06]  /*a770*/  HMMA.16816.F32 R28, R172, R178.reuse, R28 ;  /* 0x000000b2ac1c723c */ /* 0x080fec000000181c */
[C---:B------:R-:W-:Y:S06]  /*a780*/  HMMA.16816.F32 R32, R164.reuse, R178, R32 ;  /* 0x000000b2a420723c */ /* 0x040fec0000001820 */
        /* <DEDUP_REMOVED lines=8> */
[----:B------:R-:W-:Y:S01]  /*a810*/  HMMA.16816.F32 R64, R164, R182, R64 ;  /* 0x000000b6a440723c */ /* 0x000fe20000001840 */
[----:B------:R-:W3:Y:S05]  /*a820*/  LDSM.16.M88.4 R164, [R193] ;  /* 0x00000000c1a4783b */ /* 0x000eea0000000200 */
[-C--:B----4-:R-:W-:Y:S06]  /*a830*/  HMMA.16816.F32 R4, R140, R148.reuse, R4 ;  /* 0x000000948c04723c */ /* 0x090fec0000001804 */
[C---:B------:R-:W-:Y:S06]  /*a840*/  HMMA.16816.F32 R8, R152.reuse, R148, R8 ;  /* 0x000000949808723c */ /* 0x040fec0000001808 */
[-C--:B------:R-:W-:Y:S06]  /*a850*/  HMMA.16816.F32 R12, R152, R150.reuse, R12 ;  /* 0x00000096980c723c */ /* 0x080fec000000180c */
[C---:B------:R-:W-:Y:S01]  /*a860*/  HMMA.16816.F32 R16, R140.reuse, R150, R16 ;  /* 0x000000968c10723c */ /* 0x040fe20000001810 */
[----:B------:R-:W4:Y:S05]  /*a870*/  LDSM.16.M88.4 R148, [R193+0x2000] ;  /* 0x00200000c194783b */ /* 0x000f2a0000000200 */
[-C--:B-1----:R-:W-:Y:S06]  /*a880*/  HMMA.16816.F32 R20, R140, R144.reuse, R20 ;  /* 0x000000908c14723c */ /* 0x082fec0000001814 */
[C---:B------:R-:W-:Y:S06]  /*a890*/  HMMA.16816.F32 R24, R152.reuse, R144, R24 ;  /* 0x000000909818723c */ /* 0x040fec0000001818 */
[-C--:B------:R-:W-:Y:S06]  /*a8a0*/  HMMA.16816.F32 R28, R152, R146.reuse, R28 ;  /* 0x00000092981c723c */ /* 0x080fec000000181c */
[C---:B------:R-:W-:Y:S01]  /*a8b0*/  HMMA.16816.F32 R32, R140.reuse, R146, R32 ;  /* 0x000000928c20723c */ /* 0x040fe20000001820 */
[----:B------:R-:W-:Y:S05]  /*a8c0*/  LDSM.16.M88.4 R144, [R184+0x1000] ;  /* 0x00100000b890783b */ /* 0x000fea0000000200 */
[-C--:B------:R-:W-:Y:S06]  /*a8d0*/  HMMA.16816.F32 R36, R140, R156.reuse, R36 ;  /* 0x0000009c8c24723c */ /* 0x080fec0000001824 */
[C---:B------:R-:W-:Y:S06]  /*a8e0*/  HMMA.16816.F32 R40, R152.reuse, R156, R40 ;  /* 0x0000009c9828723c */ /* 0x040fec0000001828 */
[-C--:B------:R-:W-:Y:S06]  /*a8f0*/  HMMA.16816.F32 R44, R152, R158.reuse, R44 ;  /* 0x0000009e982c723c */ /* 0x080fec000000182c */
[C---:B------:R-:W-:Y:S06]  /*a900*/  HMMA.16816.F32 R48, R140.reuse, R158, R48 ;  /* 0x0000009e8c30723c */ /* 0x040fec0000001830 */
[-C--:B------:R-:W-:Y:S06]  /*a910*/  HMMA.16816.F32 R52, R140, R160.reuse, R52 ;  /* 0x000000a08c34723c */ /* 0x080fec0000001834 */
[C---:B------:R-:W-:Y:S06]  /*a920*/  HMMA.16816.F32 R56, R152.reuse, R160, R56 ;  /* 0x000000a09838723c */ /* 0x040fec0000001838 */
[-C--:B------:R-:W-:Y:S01]  /*a930*/  HMMA.16816.F32 R60, R152, R162.reuse, R60 ;  /* 0x000000a2983c723c */ /* 0x080fe2000000183c */
[----:B------:R-:W-:Y:S05]  /*a940*/  LDSM.16.M88.4 R152, [R184+0x1800] ;  /* 0x00180000b898783b */ /* 0x000fea0000000200 */
[----:B------:R-:W-:Y:S03]  /*a950*/  HMMA.16816.F32 R64, R140, R162, R64 ;  /* 0x000000a28c40723c */ /* 0x000fe60000001840 */
[----:B------:R-:W1:Y:S03]  /*a960*/  LDSM.16.M88.4 R140, [R184+0x800] ;  /* 0x00080000b88c783b */ /* 0x000e660000000200 */
[-C--:B---3--:R-:W-:Y:S01]  /*a970*/  HMMA.16816.F32 R4, R164, R168.reuse, R4 ;  /* 0x000000a8a404723c */ /* 0x088fe20000001804 */
[----:B------:R-:W-:Y:S04]  /*a980*/  DEPBAR.LE SB0, 0x0 ;  /* 0x000080000000791a */ /* 0x000fe80000000000 */
[----:B------:R-:W-:Y:S01]  /*a990*/  BAR.SYNC.DEFER_BLOCKING 0x0 ;  /* 0x0000000000007b1d */ /* 0x000fe20000010000 */
[C---:B----4-:R-:W-:Y:S06]  /*a9a0*/  HMMA.16816.F32 R8, R148.reuse, R168, R8 ;  /* 0x000000a89408723c */ /* 0x050fec0000001808 */
[-C--:B------:R-:W-:Y:S06]  /*a9b0*/  HMMA.16816.F32 R12, R148, R170.reuse, R12 ;  /* 0x000000aa940c723c */ /* 0x080fec000000180c */
[C---:B------:R-:W-:Y:S06]  /*a9c0*/  HMMA.16816.F32 R16, R164.reuse, R170, R16 ;  /* 0x000000aaa410723c */ /* 0x040fec0000001810 */
[-C--:B-1----:R-:W-:Y:S06]  /*a9d0*/  HMMA.16816.F32 R20, R164, R140.reuse, R20 ;  /* 0x0000008ca414723c */ /* 0x082fec0000001814 */
[C---:B------:R-:W-:Y:S01]  /*a9e0*/  HMMA.16816.F32 R24, R148.reuse, R140, R24 ;  /* 0x0000008c9418723c */ /* 0x040fe20000001818 */
[----:B------:R-:W3:Y:S05]  /*a9f0*/  LDL.64 R140, [R1+0xa0] ;  /* 0x0000a000018c7983 */ /* 0x000eea0000100a00 */
[-C--:B------:R-:W-:Y:S06]  /*aa00*/  HMMA.16816.F32 R28, R148, R142.reuse, R28 ;  /* 0x0000008e941c723c */ /* 0x080fec000000181c */
[C---:B------:R-:W-:Y:S01]  /*aa10*/  HMMA.16816.F32 R32, R164.reuse, R142, R32 ;  /* 0x0000008ea420723c */ /* 0x040fe20000001820 */
[----:B------:R-:W4:Y:S05]  /*aa20*/  LDL.64 R142, [R1+0x88] ;  /* 0x00008800018e7983 */ /* 0x000f2a0000100a00 */
[-C--:B------:R-:W-:Y:S06]  /*aa30*/  HMMA.16816.F32 R36, R164, R144.reuse, R36 ;  /* 0x00000090a424723c */ /* 0x080fec0000001824 */
[C---:B------:R-:W-:Y:S06]  /*aa40*/  HMMA.16816.F32 R40, R148.reuse, R144, R40 ;  /* 0x000000909428723c */ /* 0x040fec0000001828 */
[-C--:B------:R-:W-:Y:S06]  /*aa50*/  HMMA.16816.F32 R44, R148, R146.reuse, R44 ;  /* 0x00000092942c723c */ /* 0x080fec000000182c */
[C---:B------:R-:W-:Y:S06]  /*aa60*/  HMMA.16816.F32 R48, R164.reuse, R146, R48 ;  /* 0x00000092a430723c */ /* 0x040fec0000001830 */
[-C--:B------:R-:W-:Y:S06]  /*aa70*/  HMMA.16816.F32 R52, R164, R152.reuse, R52 ;  /* 0x00000098a434723c */ /* 0x080fec0000001834 */
[C---:B------:R-:W-:Y:S06]  /*aa80*/  HMMA.16816.F32 R56, R148.reuse, R152, R56 ;  /* 0x000000989438723c */ /* 0x040fec0000001838 */
[-C--:B------:R-:W-:Y:S01]  /*aa90*/  HMMA.16816.F32 R60, R148, R154.reuse, R60 ;  /* 0x0000009a943c723c */ /* 0x080fe2000000183c */
[----:B------:R-:W5:Y:S05]  /*aaa0*/  LDL.64 R150, [R1+0xa8] ;  /* 0x0000a80001967983 */ /* 0x000f6a0000100a00 */
[----:B------:R-:W-:Y:S01]  /*aab0*/  HMMA.16816.F32 R64, R164, R154, R64 ;  /* 0x0000009aa440723c */ /* 0x000fe20000001840 */
[----:B------:R-:W3:Y:S04]  /*aac0*/  LDL.64 R148, [R1+0x98] ;  /* 0x0000980001947983 */ /* 0x000ee80000100a00 */
[----:B--2---:R-:W-:Y:S06]  /*aad0*/  IMAD R0, R0, -0x40, R177 ;  /* 0xffffffc000007824 */ /* 0x004fec00078e02b1 */
[C---:B------:R-:W-:Y:S01]  /*aae0*/  VIADD R136, R0.reuse, 0x8 ;  /* 0x0000000800887836 */ /* 0x040fe20000000000 */
[C---:B------:R-:W-:Y:S01]  /*aaf0*/  IADD3 R139, -R0.reuse, -0x8, RZ ;  /* 0xfffffff8008b7810 */ /* 0x040fe20007ffe1ff */
[C---:B------:R-:W-:Y:S01]  /*ab00*/  VIADD R132, R0.reuse, 0x7 ;  /* 0x0000000700847836 */ /* 0x040fe20000000000 */
[C---:B------:R-:W-:Y:S01]  /*ab10*/  IADD3 R3, -R0.reuse, -0x7, RZ ;  /* 0xfffffff900037810 */ /* 0x040fe20007ffe1ff */
[----:B------:R-:W-:Y:S01]  /*ab20*/  VIADD R157, R0, 0xffffffe7 ;  /* 0xffffffe7009d7836 */ /* 0x000fe20000000000 */
[----:B------:R-:W-:Y:S01]  /*ab30*/  ISETP.GE.AND P4, PT, R136, RZ, PT ;  /* 0x000000ff8800720c */ /* 0x000fe20003f86270 */
[----:B------:R-:W-:Y:S01]  /*ab40*/  VIADD R174, R0, 0x48 ;  /* 0x0000004800ae7836 */ /* 0x000fe20000000000 */
[----:B------:R-:W-:Y:S01]  /*ab50*/  ISETP.GE.AND P3, PT, R132, RZ, PT ;  /* 0x000000ff8400720c */ /* 0x000fe20003f66270 */
[C---:B------:R-:W-:Y:S01]  /*ab60*/  VIADD R173, R0.reuse, 0x3f ;  /* 0x0000003f00ad7836 */ /* 0x040fe20000000000 */
[----:B------:R-:W-:Y:S01]  /*ab70*/  SEL R2, R139, R136, !P4 ;  /* 0x000000888b027207 */ /* 0x000fe20006000000 */
[C---:B------:R-:W-:Y:S01]  /*ab80*/  VIADD R181, R0.reuse, 0x47 ;  /* 0x0000004700b57836 */ /* 0x040fe20000000000 */
[----:B------:R-:W-:Y:S01]  /*ab90*/  SEL R139, R3, R132, !P3 ;  /* 0x00000084038b7207 */ /* 0x000fe20005800000 */
[----:B------:R-:W-:Y:S01]  /*aba0*/  VIADD R179, R0, 0xfffffff0 ;  /* 0xfffffff000b37836 */ /* 0x000fe20000000000 */
[----:B------:R-:W-:Y:S01]  /*abb0*/  ISETP.GE.AND P0, PT, R174, RZ, PT ;  /* 0x000000ffae00720c */ /* 0x000fe20003f06270 */
[C---:B------:R-:W-:Y:S01]  /*abc0*/  VIADD R178, R0.reuse, 0xffffffef ;  /* 0xffffffef00b27836 */ /* 0x040fe20000000000 */
[----:B------:R-:W-:Y:S01]  /*abd0*/  I2FP.F32.S32 R3, R2 ;  /* 0x0000000200037245 */ /* 0x000fe20000201400 */
[C---:B------:R-:W-:Y:S01]  /*abe0*/  VIADD R183, R0.reuse, 0x30 ;  /* 0x0000003000b77836 */ /* 0x040fe20000000000 */
[----:B------:R-:W-:Y:S01]  /*abf0*/  I2FP.F32.S32 R2, R139 ;  /* 0x0000008b00027245 */ /* 0x000fe20000201400 */
[----:B------:R-:W-:Y:S01]  /*ac00*/  VIADD R139, R0, 0x38 ;  /* 0x00000038008b7836 */ /* 0x000fe20000000000 */
[----:B------:R-:W-:Y:S01]  /*ac10*/  ISETP.GE.AND P5, PT, R173, RZ, PT ;  /* 0x000000ffad00720c */ /* 0x000fe20003fa6270 */
[----:B------:R-:W-:Y:S01]  /*ac20*/  FFMA.FTZ R6, R3, -UR5, R6 ;  /* 0x8000000503067c23 */ /* 0x000fe20008010006 */
[----:B------:R-:W-:Y:S01]  /*ac30*/  IABS R169, R0 ;  /* 0x0000000000a97213 */ /* 0x000fe20000000000 */
[----:B------:R-:W-:Y:S01]  /*ac40*/  VIADD R3, R177, UR7 ;  /* 0x00000007b1037c36 */ /* 0x000fe20008000000 */
[----:B------:R-:W-:Y:S01]  /*ac50*/  ISETP.GE.AND P2, PT, R139, RZ, PT ;  /* 0x000000ff8b00720c */ /* 0x000fe20003f46270 */
[----:B------:R-:W-:Y:S01]  /*ac60*/  FFMA.FTZ R7, R2, -UR5, R7 ;  /* 0x8000000502077c23 */ /* 0x000fe20008010007 */
[----:B------:R-:W-:Y:S01]  /*ac70*/  I2FP.F32.S32 R169, R169 ;  /* 0x000000a900a97245 */ /* 0x000fe20000201400 */
[C---:B------:R-:W-:Y:S01]  /*ac80*/  VIADD R2, R0.reuse, 0x37 ;  /* 0x0000003700027836 */ /* 0x040fe20000000000 */
[C---:B------:R-:W-:Y:S01]  /*ac90*/  @!P0 IADD3 R174, -R3.reuse, -0x8, RZ ;  /* 0xfffffff803ae8810 */ /* 0x040fe20007ffe1ff */
[C---:B------:R-:W-:Y:S01]  /*aca0*/  VIADD R159, R0.reuse, 0x2f ;  /* 0x0000002f009f7836 */ /* 0x040fe20000000000 */
[----:B------:R-:W-:Y:S01]  /*acb0*/  IABS R171, R3 ;  /* 0x0000000300ab7213 */ /* 0x000fe20000000000 */
[----:B------:R-:W-:Y:S01]  /*acc0*/  VIADD R162, R0, 0x28 ;  /* 0x0000002800a27836 */ /* 0x000fe20000000000 */
[----:B------:R-:W-:Y:S01]  /*acd0*/  ISETP.GE.AND P0, PT, R2, RZ, PT ;  /* 0x000000ff0200720c */ /* 0x000fe20003f06270 */
[C---:B------:R-:W-:Y:S01]  /*ace0*/  VIADD R138, R0.reuse, 0xffffffff ;  /* 0xffffffff008a7836 */ /* 0x040fe20000000000 */
[----:B------:R-:W-:Y:S01]  /*acf0*/  I2FP.F32.S32 R171, R171 ;  /* 0x000000ab00ab7245 */ /* 0x000fe20000201400 */
[C---:B------:R-:W-:Y:S01]  /*ad00*/  VIADD R170, R0.reuse, 0xfffffff7 ;  /* 0xfffffff700aa7836 */ /* 0x040fe20000000000 */
[C---:B------:R-:W-:Y:S01]  /*ad10*/  @!P5 IADD3 R173, -R3.reuse, 0x1, RZ ;  /* 0x0000000103add810 */ /* 0x040fe20007ffe1ff */
[----:B------:R-:W-:Y:S01]  /*ad20*/  VIADD R153, R0, 0x27 ;  /* 0x0000002700997836 */ /* 0x000fe20000000000 */
[----:B------:R-:W-:Y:S01]  /*ad30*/  ISETP.GE.AND P6, PT, R138, RZ, PT ;  /* 0x000000ff8a00720c */ /* 0x000fe20003fc6270 */
[C---:B------:R-:W-:Y:S01]  /*ad40*/  VIADD R161, R0.reuse, 0x1f ;  /* 0x0000001f00a17836 */ /* 0x040fe20000000000 */
[C---:B------:R-:W-:Y:S01]  /*ad50*/  @!P2 IADD3 R139, -R3.reuse, 0x8, RZ ;  /* 0x00000008038ba810 */ /* 0x040fe20007ffe1ff */
[----:B------:R-:W-:Y:S01]  /*ad60*/  VIADD R145, R0, 0x18 ;  /* 0x0000001800917836 */ /* 0x000fe20000000000 */
[----:B------:R-:W-:Y:S01]  /*ad70*/  ISETP.GE.AND P5, PT, R178, RZ, PT ;  /* 0x000000ffb200720c */ /* 0x000fe20003fa6270 */
[C---:B------:R-:W-:Y:S01]  /*ad80*/  VIADD R182, R0.reuse, 0xffffffe8 ;  /* 0xffffffe800b67836 */ /* 0x040fe20000000000 */
[----:B------:R-:W-:Y:S01]  /*ad90*/  I2FP.F32.S32 R175, R174 ;  /* 0x000000ae00af7245 */ /* 0x000fe20000201400 */
[----:B------:R-:W-:Y:S01]  /*ada0*/  VIADD R177, R0, 0xffffffe0 ;  /* 0xffffffe000b17836 */ /* 0x000fe20000000000 */
[----:B------:R-:W-:Y:S01]  /*adb0*/  @!P0 IADD3 R2, -R3, 0x9, RZ ;  /* 0x0000000903028810 */ /* 0x000fe20007ffe1ff */
[C---:B------:R-:W-:Y:S01]  /*adc0*/  FFMA.FTZ R8, R171.reuse, -UR5, R8 ;  /* 0x80000005ab087c23 */ /* 0x040fe20008010008 */
[----:B------:R-:W-:Y:S01]  /*add0*/  ISETP.GE.AND P0, PT, R170, RZ, PT ;  /* 0x000000ffaa00720c */ /* 0x000fe20003f06270 */
[----:B------:R-:W-:Y:S01]  /*ade0*/  FFMA.FTZ R14, R171, -UR5, R14 ;  /* 0x80000005ab0e7c23 */ /* 0x000fe2000801000e */
[----:B------:R-:W-:Y:S01]  /*adf0*/  I2FP.F32.S32 R174, R173 ;  /* 0x000000ad00ae7245 */ /* 0x000fe20000201400 */
[C---:B------:R-:W-:Y:S01]  /*ae00*/  VIADD R171, R0.reuse, 0xfffffff8 ;  /* 0xfffffff800ab7836 */ /* 0x040fe20000000000 */
[C---:B------:R-:W-:Y:S01]  /*ae10*/  @!P6 IADD3 R138, -R0.reuse, 0x1, RZ ;  /* 0x00000001008ae810 */ /* 0x040fe20007ffe1ff */
[C---:B------:R-:W-:Y:S01]  /*ae20*/  VIADD R173, R0.reuse, 0xffffffcf ;  /* 0xffffffcf00ad7836 */ /* 0x040fe20000000000 */
[----:B------:R-:W-:Y:S01]  /*ae30*/  ISETP.GE.AND P6, PT, R179, RZ, PT ;  /* 0x000000ffb300720c */ /* 0x000fe20003fc6270 */
[----:B------:R-:W-:Y:S01]  /*ae40*/  FFMA.FTZ R10, R175, -UR5, R10 ;  /* 0x80000005af0a7c23 */ /* 0x000fe2000801000a */
[----:B------:R-:W-:Y:S01]  /*ae50*/  ISETP.GE.AND P2, PT, R171, RZ, PT ;  /* 0x000000ffab00720c */ /* 0x000fe20003f46270 */
[C---:B------:R-:W-:Y:S01]  /*ae60*/  VIADD R175, R0.reuse, 0xffffffdf ;  /* 0xffffffdf00af7836 */ /* 0x040fe20000000000 */
[----:B------:R-:W-:Y:S01]  /*ae70*/  @!P5 IADD3 R178, -R0, 0x11, RZ ;  /* 0x0000001100b2d810 */ /* 0x000fe20007ffe1ff */
[----:B------:R-:W-:Y:S01]  /*ae80*/  FFMA.FTZ R4, R169, -UR5, R4 ;  /* 0x80000005a9047c23 */ /* 0x000fe20008010004 */
[----:B------:R-:W-:Y:S01]  /*ae90*/  ISETP.GE.AND P5, PT, R157, RZ, PT ;  /* 0x000000ff9d00720c */ /* 0x000fe20003fa6270 */
[----:B------:R-:W-:Y:S01]  /*aea0*/  FFMA.FTZ R9, R174, -UR5, R9 ;  /* 0x80000005ae097c23 */ /* 0x000fe20008010009 */
[----:B------:R-:W-:Y:S01]  /*aeb0*/  @!P0 IADD3 R170, -R0, 0x9, RZ ;  /* 0x0000000900aa8810 */ /* 0x000fe20007ffe1ff */
[----:B------:R-:W-:Y:S01]  /*aec0*/  FFMA.FTZ R15, R174, -UR5, R15 ;  /* 0x80000005ae0f7c23 */ /* 0x000fe2000801000f */
[----:B------:R-:W-:Y:S01]  /*aed0*/  ISETP.GE.AND P0, PT, R181, RZ, PT ;  /* 0x000000ffb500720c */ /* 0x000fe20003f06270 */
[C---:B------:R-:W-:Y:S01]  /*aee0*/  VIADD R174, R0.reuse, 0xffffffd0 ;  /* 0xffffffd000ae7836 */ /* 0x040fe20000000000 */
[----:B------:R-:W-:Y:S01]  /*aef0*/  I2FP.F32.S32 R138, R138 ;  /* 0x0000008a008a7245 */ /* 0x000fe20000201400 */
[----:B------:R-:W-:Y:S01]  /*af00*/  FFMA.FTZ R18, R169, -UR5, R18 ;  /* 0x80000005a9127c23 */ /* 0x000fe20008010012 */
[C---:B------:R-:W-:Y:S01]  /*af10*/  @!P6 IADD3 R179, -R0.reuse, 0x10, RZ ;  /* 0x0000001000b3e810 */ /* 0x040fe20007ffe1ff */
[C---:B------:R-:W-:Y:S01]  /*af20*/  VIADD R169, R0.reuse, 0xffffffc8 ;  /* 0xffffffc800a97836 */ /* 0x040fe20000000000 */
[----:B------:R-:W-:Y:S01]  /*af30*/  @!P2 IADD3 R171, -R0, 0x8, RZ ;  /* 0x0000000800aba810 */ /* 0x000fe20007ffe1ff */
[C---:B------:R-:W-:Y:S01]  /*af40*/  FFMA.FTZ R5, R138.reuse, -UR5, R5 ;  /* 0x800000058a057c23 */ /* 0x040fe20008010005 */
[----:B------:R-:W-:Y:S01]  /*af50*/  ISETP.GE.AND P2, PT, R183, RZ, PT ;  /* 0x000000ffb700720c */ /* 0x000fe20003f46270 */
[----:B------:R-:W-:Y:S01]  /*af60*/  FFMA.FTZ R19, R138, -UR5, R19 ;  /* 0x800000058a137c23 */ /* 0x000fe20008010013 */
[----:B------:R-:W-:Y:S01]  /*af70*/  ISETP.GE.AND P6, PT, R182, RZ, PT ;  /* 0x000000ffb600720c */ /* 0x000fe20003fc6270 */
[----:B------:R-:W-:Y:S01]  /*af80*/  UIADD3 UR7, UR31, -0x4498517b, URZ ;  /* 0xbb67ae851f077890 */ /* 0x000fe2000fffe03f */
[----:B------:R-:W-:Y:S01]  /*af90*/  I2FP.F32.S32 R138, R171 ;  /* 0x000000ab008a7245 */ /* 0x000fe20000201400 */
[----:B------:R-:W-:Y:S01]  /*afa0*/  VIADD R171, R0, 0xffffffd8 ;  /* 0xffffffd800ab7836 */ /* 0x000fe20000000000 */
[----:B------:R-:W-:Y:S02]  /*afb0*/  @!P0 IADD3 R181, -R3, -0x7, RZ ;  /* 0xfffffff903b58810 */ /* 0x000fe40007ffe1ff */
[----:B------:R-:W-:Y:S01]  /*afc0*/  ISETP.GE.AND P0, PT, R159, RZ, PT ;  /* 0x000000ff9f00720c */ /* 0x000fe20003f06270 */
[----:B------:R-:W-:Y:S01]  /*afd0*/  FFMA.FTZ R16, R138, -UR5, R16 ;  /* 0x800000058a107c23 */ /* 0x000fe20008010010 */
[----:B------:R-:W-:Y:S01]  /*afe0*/  I2FP.F32.S32 R158, R170 ;  /* 0x000000aa009e7245 */ /* 0x000fe20000201400 */
[C---:B------:R-:W-:Y:S01]  /*aff0*/  VIADD R170, R0.reuse, 0xffffffd7 ;  /* 0xffffffd700aa7836 */ /* 0x040fe20000000000 */
[----:B------:R-:W-:Y:S01]  /*b000*/  @!P5 IADD3 R157, -R0, 0x19, RZ ;  /* 0x00000019009dd810 */ /* 0x000fe20007ffe1ff */
[----:B------:R-:W-:Y:S01]  /*b010*/  FFMA.FTZ R22, R138, -UR5, R22 ;  /* 0x800000058a167c23 */ /* 0x000fe20008010016 */
[----:B------:R-:W-:Y:S01]  /*b020*/  @!P2 IADD3 R183, -R3, 0x10, RZ ;  /* 0x0000001003b7a810 */ /* 0x000fe20007ffe1ff */
[C---:B------:R-:W-:Y:S01]  /*b030*/  VIADD R138, R0.reuse, 0xffffffc7 ;  /* 0xffffffc7008a7836 */ /* 0x040fe20000000000 */
[----:B------:R-:W-:Y:S01]  /*b040*/  @!P6 IADD3 R182, -R0, 0x18, RZ ;  /* 0x0000001800b6e810 */ /* 0x000fe20007ffe1ff */
[C---:B------:R-:W-:Y:S01]  /*b050*/  FFMA.FTZ R17, R158.reuse, -UR5, R17 ;  /* 0x800000059e117c23 */ /* 0x040fe20008010011 */
[----:B------:R-:W-:Y:S01]  /*b060*/  ISETP.GE.AND P2, PT, R177, RZ, PT ;  /* 0x000000ffb100720c */ /* 0x000fe20003f46270 */
[----:B------:R-:W-:Y:S01]  /*b070*/  FFMA.FTZ R23, R158, -UR5, R23 ;  /* 0x800000059e177c23 */ /* 0x000fe20008010017 */
[----:B------:R-:W-:Y:S01]  /*b080*/  ISETP.GE.AND P6, PT, R171, RZ, PT ;  /* 0x000000ffab00720c */ /* 0x000fe20003fc6270 */
[----:B------:R-:W-:Y:S01]  /*b090*/  VIADD R158, R0, 0x20 ;  /* 0x00000020009e7836 */ /* 0x000fe20000000000 */
[----:B------:R-:W-:Y:S02]  /*b0a0*/  @!P0 IADD3 R159, -R3, 0x11, RZ ;  /* 0x00000011039f8810 */ /* 0x000fe40007ffe1ff */
[----:B------:R-:W-:Y:S02]  /*b0b0*/  ISETP.GE.AND P0, PT, R175, RZ, PT ;  /* 0x000000ffaf00720c */ /* 0x000fe40003f06270 */
[----:B------:R-:W-:Y:S02]  /*b0c0*/  ISETP.GE.AND P5, PT, R170, RZ, PT ;  /* 0x000000ffaa00720c */ /* 0x000fe40003fa6270 */
[----:B------:R-:W-:Y:S02]  /*b0d0*/  I2FP.F32.S32 R139, R139 ;  /* 0x0000008b008b7245 */ /* 0x000fe40000201400 */
[----:B------:R-:W-:Y:S02]  /*b0e0*/  I2FP.F32.S32 R2, R2 ;  /* 0x0000000200027245 */ /* 0x000fe40000201400 */
[C---:B------:R-:W-:Y:S01]  /*b0f0*/  @!P2 IADD3 R177, -R0.reuse, 0x20, RZ ;  /* 0x0000002000b1a810 */ /* 0x040fe20007ffe1ff */
[C---:B------:R-:W-:Y:S01]  /*b100*/  FFMA.FTZ R12, R139.reuse, -UR5, R12 ;  /* 0x800000058b0c7c23 */ /* 0x040fe2000801000c */
[----:B------:R-:W-:Y:S01]  /*b110*/  @!P6 IADD3 R171, -R0, 0x28, RZ ;  /* 0x0000002800abe810 */ /* 0x000fe20007ffe1ff */
[----:B------:R-:W-:Y:S01]  /*b120*/  FFMA.FTZ R13, R2, -UR5, R13 ;  /* 0x80000005020d7c23 */ /* 0x000fe2000801000d */
[----:B------:R-:W-:Y:S01]  /*b130*/  ISETP.GE.AND P2, PT, R174, RZ, PT ;  /* 0x000000ffae00720c */ /* 0x000fe20003f46270 */
[----:B------:R-:W-:Y:S01]  /*b140*/  FFMA.FTZ R26, R139, -UR5, R26 ;  /* 0x800000058b1a7c23 */ /* 0x000fe2000801001a */
[C---:B------:R-:W-:Y:S01]  /*b150*/  @!P0 IADD3 R175, -R0.reuse, 0x21, RZ ;  /* 0x0000002100af8810 */ /* 0x040fe20007ffe1ff */
[C---:B------:R-:W-:Y:S01]  /*b160*/  VIADD R139, R0.reuse, 0x17 ;  /* 0x00000017008b7836 */ /* 0x040fe20000000000 */
[----:B------:R-:W-:Y:S01]  /*b170*/  @!P5 IADD3 R170, -R0, 0x29, RZ ;  /* 0x0000002900aad810 */ /* 0x000fe20007ffe1ff */
[----:B------:R-:W-:Y:S01]  /*b180*/  FFMA.FTZ R27, R2, -UR5, R27 ;  /* 0x80000005021b7c23 */ /* 0x000fe2000801001b */
[----:B------:R-:W-:Y:S01]  /*b190*/  ISETP.GE.AND P0, PT, R173, RZ, PT ;  /* 0x000000ffad00720c */ /* 0x000fe20003f06270 */
[----:B------:R-:W-:Y:S01]  /*b1a0*/  VIADD R2, R0, 0x10 ;  /* 0x0000001000027836 */ /* 0x000fe20000000000 */
[----:B------:R-:W-:Y:S02]  /*b1b0*/  ISETP.GE.AND P6, PT, R169, RZ, PT ;  /* 0x000000ffa900720c */ /* 0x000fe40003fc6270 */
[----:B------:R-:W-:Y:S02]  /*b1c0*/  ISETP.GE.AND P5, PT, R138, RZ, PT ;  /* 0x000000ff8a00720c */ /* 0x000fe40003fa6270 */
[----:B------:R-:W-:Y:S02]  /*b1d0*/  I2FP.F32.S32 R181, R181 ;  /* 0x000000b500b57245 */ /* 0x000fe40000201400 */
[----:B------:R-:W-:Y:S02]  /*b1e0*/  @!P2 IADD3 R174, -R0, 0x30, RZ ;  /* 0x0000003000aea810 */ /* 0x000fe40007ffe1ff */
[----:B------:R-:W-:Y:S01]  /*b1f0*/  ISETP.GE.AND P2, PT, R162, RZ, PT ;  /* 0x000000ffa200720c */ /* 0x000fe20003f46270 */
[----:B------:R-:W-:Y:S01]  /*b200*/  FFMA.FTZ R11, R181, -UR5, R11 ;  /* 0x80000005b50b7c23 */ /* 0x000fe2000801000b */
[----:B------:R-:W-:Y:S01]  /*b210*/  @!P4 IADD3 R136, -R3, 0x38, RZ ;  /* 0x000000380388c810 */ /* 0x000fe20007ffe1ff */
[----:B------:R-:W-:Y:S01]  /*b220*/  IMAD.U32 R181, RZ, RZ, UR31 ;  /* 0x0000001fffb57e24 */ /* 0x000fe2000f8e00ff */
[C---:B------:R-:W-:Y:S02]  /*b230*/  @!P0 IADD3 R173, -R0.reuse, 0x31, RZ ;  /* 0x0000003100ad8810 */ /* 0x040fe40007ffe1ff */
[C---:B------:R-:W-:Y:S02]  /*b240*/  @!P6 IADD3 R169, -R0.reuse, 0x38, RZ ;  /* 0x0000003800a9e810 */ /* 0x040fe40007ffe1ff */
[C---:B------:R-:W-:Y:S01]  /*b250*/  @!P5 IADD3 R138, -R0.reuse, 0x39, RZ ;  /* 0x00000039008ad810 */ /* 0x040fe20007ffe1ff */
[----:B------:R-:W-:Y:S01]  /*b260*/  VIADD R0, R0, 0xf ;  /* 0x0000000f00007836 */ /* 0x000fe20000000000 */
[----:B------:R-:W-:Y:S02]  /*b270*/  ISETP.GE.AND P0, PT, R153, RZ, PT ;  /* 0x000000ff9900720c */ /* 0x000fe40003f06270 */
[----:B------:R-:W-:Y:S02]  /*b280*/  ISETP.GE.AND P6, PT, R158, RZ, PT ;  /* 0x000000ff9e00720c */ /* 0x000fe40003fc6270 */
[----:B------:R-:W-:Y:S02]  /*b290*/  ISETP.GE.AND P5, PT, R161, RZ, PT ;  /* 0x000000ffa100720c */ /* 0x000fe40003fa6270 */
[----:B------:R-:W-:Y:S02]  /*b2a0*/  @!P2 IADD3 R162, -R3, 0x18, RZ ;  /* 0x0000001803a2a810 */ /* 0x000fe40007ffe1ff */
[----:B------:R-:W-:Y:S02]  /*b2b0*/  ISETP.GE.AND P2, PT, R145, RZ, PT ;  /* 0x000000ff9100720c */ /* 0x000fe40003f46270 */
[C---:B------:R-:W-:Y:S02]  /*b2c0*/  @!P3 IADD3 R132, -R3.reuse, 0x39, RZ ;  /* 0x000000390384b810 */ /* 0x040fe40007ffe1ff */
[----:B------:R-:W-:Y:S02]  /*b2d0*/  I2FP.F32.S32 R136, R136 ;  /* 0x0000008800887245 */ /* 0x000fe40000201400 */
[C---:B------:R-:W-:Y:S02]  /*b2e0*/  @!P0 IADD3 R153, -R3.reuse, 0x19, RZ ;  /* 0x0000001903998810 */ /* 0x040fe40007ffe1ff */
[C---:B------:R-:W-:Y:S01]  /*b2f0*/  @!P6 IADD3 R158, -R3.reuse, 0x20, RZ ;  /* 0x00000020039ee810 */ /* 0x040fe20007ffe1ff */
[----:B------:R-:W-:Y:S01]  /*b300*/  FFMA.FTZ R60, R136, -UR5, R60 ;  /* 0x80000005883c7c23 */ /* 0x000fe2000801003c */
[----:B------:R-:W-:Y:S02]  /*b310*/  @!P5 IADD3 R161, -R3, 0x21, RZ ;  /* 0x0000002103a1d810 */ /* 0x000fe40007ffe1ff */
[----:B------:R-:W-:Y:S02]  /*b320*/  ISETP.GE.AND P0, PT, R139, RZ, PT ;  /* 0x000000ff8b00720c */ /* 0x000fe40003f06270 */
[----:B------:R-:W-:Y:S02]  /*b330*/  ISETP.GE.AND P6, PT, R2, RZ, PT ;  /* 0x000000ff0200720c */ /* 0x000fe40003fc6270 */
[----:B------:R-:W-:Y:S02]  /*b340*/  ISETP.GE.AND P5, PT, R0, RZ, PT ;  /* 0x000000ff0000720c */ /* 0x000fe40003fa6270 */
[C---:B------:R-:W-:Y:S02]  /*b350*/  @!P2 IADD3 R145, -R3.reuse, 0x28, RZ ;  /* 0x000000280391a810 */ /* 0x040fe40007ffe1ff */
[----:B------:R-:W-:Y:S02]  /*b360*/  I2FP.F32.S32 R132, R132 ;  /* 0x0000008400847245 */ /* 0x000fe40000201400 */
[----:B------:R-:W-:Y:S02]  /*b370*/  I2FP.F32.S32 R183, R183 ;  /* 0x000000b700b77245 */ /* 0x000fe40000201400 */
[----:B------:R-:W-:Y:S01]  /*b380*/  I2FP.F32.S32 R178, R178 ;  /* 0x000000b200b27245 */ /* 0x000fe20000201400 */
[----:B------:R-:W-:Y:S01]  /*b390*/  FFMA.FTZ R61, R132, -UR5, R61 ;  /* 0x80000005843d7c23 */ /* 0x000fe2000801003d */
[----:B------:R-:W-:Y:S01]  /*b3a0*/  @!P0 IADD3 R139, -R3, 0x29, RZ ;  /* 0x00000029038b8810 */ /* 0x000fe20007ffe1ff */
[----:B------:R-:W-:Y:S01]  /*b3b0*/  FFMA.FTZ R24, R183, -UR5, R24 ;  /* 0x80000005b7187c23 */ /* 0x000fe20008010018 */
[C---:B------:R-:W-:Y:S01]  /*b3c0*/  @!P6 IADD3 R2, -R3.reuse, 0x30, RZ ;  /* 0x000000300302e810 */ /* 0x040fe20007ffe1ff */
[C---:B------:R-:W-:Y:S01]  /*b3d0*/  FFMA.FTZ R21, R178.reuse, -UR5, R21 ;  /* 0x80000005b2157c23 */ /* 0x040fe20008010015 */
[----:B------:R-:W-:Y:S01]  /*b3e0*/  @!P5 IADD3 R0, -R3, 0x31, RZ ;  /* 0x000000310300d810 */ /* 0x000fe20007ffe1ff */
[----:B------:R-:W-:Y:S01]  /*b3f0*/  FFMA.FTZ R35, R178, -UR5, R35 ;  /* 0x80000005b2237c23 */ /* 0x000fe20008010023 */
[----:B------:R-:W-:Y:S01]  /*b400*/  I2FP.F32.S32 R3, R179 ;  /* 0x000000b300037245 */ /* 0x000fe20000201400 */
[----:B------:R-:W-:Y:S01]  /*b410*/  FFMA.FTZ R30, R183, -UR5, R30 ;  /* 0x80000005b71e7c23 */ /* 0x000fe2000801001e */
[----:B------:R-:W-:Y:S02]  /*b420*/  I2FP.F32.S32 R139, R139 ;  /* 0x0000008b008b7245 */ /* 0x000fe40000201400 */
[----:B------:R-:W-:Y:S01]  /*b430*/  I2FP.F32.S32 R0, R0 ;  /* 0x0000000000007245 */ /* 0x000fe20000201400 */
[C---:B------:R-:W-:Y:S01]  /*b440*/  FFMA.FTZ R20, R3.reuse, -UR5, R20 ;  /* 0x8000000503147c23 */ /* 0x040fe20008010014 */
[----:B------:R-:W-:Y:S01]  /*b450*/  FMNMX.FTZ R132, R4, R133, !PT ;  /* 0x0000008504847209 */ /* 0x000fe20007810000 */
[----:B------:R-:W-:Y:S01]  /*b460*/  FFMA.FTZ R34, R3, -UR5, R34 ;  /* 0x8000000503227c23 */ /* 0x000fe20008010022 */
[----:B------:R-:W-:Y:S01]  /*b470*/  I2FP.F32.S32 R3, R157 ;  /* 0x0000009d00037245 */ /* 0x000fe20000201400 */
[----:B------:R-:W-:Y:S01]  /*b480*/  FFMA.FTZ R45, R139, -UR5, R45 ;  /* 0x800000058b2d7c23 */ /* 0x000fe2000801002d */
[----:B------:R-:W-:Y:S01]  /*b490*/  FMNMX.FTZ R132, R5, R132, !PT ;  /* 0x0000008405847209 */ /* 0x000fe20007810000 */
[----:B------:R-:W-:Y:S01]  /*b4a0*/  FFMA.FTZ R59, R139, -UR5, R59 ;  /* 0x800000058b3b7c23 */ /* 0x000fe2000801003b */
[----:B------:R-:W-:Y:S01]  /*b4b0*/  I2FP.F32.S32 R139, R169 ;  /* 0x000000a9008b7245 */ /* 0x000fe20000201400 */
[C---:B------:R-:W-:Y:S01]  /*b4c0*/  FFMA.FTZ R33, R3.reuse, -UR5, R33 ;  /* 0x8000000503217c23 */ /* 0x040fe20008010021 */
[----:B------:R-:W-:Y:S01]  /*b4d0*/  I2FP.F32.S32 R179, R159 ;  /* 0x0000009f00b37245 */ /* 0x000fe20000201400 */
[----:B------:R-:W-:Y:S01]  /*b4e0*/  FFMA.FTZ R39, R3, -UR5, R39 ;  /* 0x8000000503277c23 */ /* 0x000fe20008010027 */
[----:B------:R-:W-:Y:S01]  /*b4f0*/  I2FP.F32.S32 R3, R158 ;  /* 0x0000009e00037245 */ /* 0x000fe20000201400 */
[----:B------:R-:W-:Y:S01]  /*b500*/  FFMA.FTZ R57, R0, -UR5, R57 ;  /* 0x8000000500397c23 */ /* 0x000fe20008010039 */
[----:B------:R-:W-:Y:S01]  /*b510*/  FMNMX.FTZ R132, R16, R132, !PT ;  /* 0x0000008410847209 */ /* 0x000fe20007810000 */
[----:B------:R-:W-:Y:S01]  /*b520*/  FFMA.FTZ R63, R0, -UR5, R63 ;  /* 0x80000005003f7c23 */ /* 0x000fe2000801003f */
[----:B------:R-:W-:Y:S01]  /*b530*/  FMNMX.FTZ R0, R6, R134, !PT ;  /* 0x0000008606007209 */ /* 0x000fe20007810000 */
[----:B------:R-:W-:Y:S01]  /*b540*/  FFMA.FTZ R40, R3, -UR5, R40 ;  /* 0x8000000503287c23 */ /* 0x000fe20008010028 */
[----:B------:R-:W-:Y:S01]  /*b550*/  FMNMX.FTZ R132, R17, R132, !PT ;  /* 0x0000008411847209 */ /* 0x000fe20007810000 */
[----:B------:R-:W-:Y:S01]  /*b560*/  FFMA.FTZ R46, R3, -UR5, R46 ;  /* 0x80000005032e7c23 */ /* 0x000fe2000801002e */
[----:B------:R-:W-:Y:S01]  /*b570*/  I2FP.F32.S32 R3, R145 ;  /* 0x0000009100037245 */ /* 0x000fe20000201400 */
        /* <DEDUP_REMOVED lines=15> */
[----:B------:R-:W-:Y:S01]  /*b670*/  FMNMX.FTZ R3, R7, R0, !PT ;  /* 0x0000000007037209 */ /* 0x000fe20007810000 */
[C---:B------:R-:W-:Y:S01]  /*b680*/  FFMA.FTZ R32, R179.reuse, -UR5, R32 ;  /* 0x80000005b3207c23 */ /* 0x040fe20008010020 */
        /* <DEDUP_REMOVED lines=15> */
[----:B------:R-:W-:Y:S01]  /*b780*/  FMNMX.FTZ R3, R23, R0, !PT ;  /* 0x0000000017037209 */ /* 0x000fe20007810000 */
[----:B------:R-:W-:Y:S01]  /*b790*/  FFMA.FTZ R43, R179, -UR5, R43 ;  /* 0x80000005b32b7c23 */ /* 0x000fe2000801002b */
[----:B------:R-:W-:Y:S02]  /*b7a0*/  FMNMX.FTZ R2, R26, R2, !PT ;  /* 0x000000021a027209 */ /* 0x000fe40007810000 */
[----:B------:R-:W-:Y:S02]  /*b7b0*/  FMNMX.FTZ R132, R32, R132, !PT ;  /* 0x0000008420847209 */ /* 0x000fe40007810000 */
[----:B------:R-:W-:Y:S02]  /*b7c0*/  FMNMX.FTZ R0, R34, R3, !PT ;  /* 0x0000000322007209 */ /* 0x000fe40007810000 */
[----:B------:R-:W-:Y:S02]  /*b7d0*/  I2FP.F32.S32 R175, R175 ;  /* 0x000000af00af7245 */ /* 0x000fe40000201400 */
[----:B------:R-:W-:Y:S02]  /*b7e0*/  I2FP.F32.S32 R161, R161 ;  /* 0x000000a100a17245 */ /* 0x000fe40000201400 */
[----:B------:R-:W-:Y:S01]  /*b7f0*/  FMNMX.FTZ R2, R27, R2, !PT ;  /* 0x000000021b027209 */ /* 0x000fe20007810000 */
[----:B------:R-:W-:Y:S01]  /*b800*/  FFMA.FTZ R37, R175, -UR5, R37 ;  /* 0x80000005af257c23 */ /* 0x000fe20008010025 */
[----:B------:R-:W-:Y:S01]  /*b810*/  FMNMX.FTZ R132, R33, R132, !PT ;  /* 0x0000008421847209 */ /* 0x000fe20007810000 */
[----:B------:R-:W-:Y:S01]  /*b820*/  FFMA.FTZ R41, R161, -UR5, R41 ;  /* 0x80000005a1297c23 */ /* 0x000fe20008010029 */
[----:B-----5:R-:W-:Y:S01]  /*b830*/  LOP3.LUT R181, R151, UR17, R181, 0x96, !PT ;  /* 0x0000001197b57c12 */ /* 0x020fe2000f8e96b5 */
[----:B------:R-:W-:Y:S01]  /*b840*/  FFMA.FTZ R51, R175, -UR5, R51 ;  /* 0x80000005af337c23 */ /* 0x000fe20008010033 */
[----:B------:R-:W-:Y:S01]  /*b850*/  FMNMX.FTZ R3, R35, R0, !PT ;  /* 0x0000000023037209 */ /* 0x000fe20007810000 */
[----:B------:R-:W-:Y:S01]  /*b860*/  FFMA.FTZ R47, R161, -UR5, R47 ;  /* 0x80000005a12f7c23 */ /* 0x000fe2000801002f */
[----:B------:R-:W-:Y:S01]  /*b870*/  I2FP.F32.S32 R171, R171 ;  /* 0x000000ab00ab7245 */ /* 0x000fe20000201400 */
[----:B------:R-:W-:Y:S01]  /*b880*/  IMAD.WIDE.U32 R146, R181, -0x326172a9, RZ ;  /* 0xcd9e8d57b5927825 */ /* 0x000fe200078e00ff */
[----:B------:R-:W-:Y:S02]  /*b890*/  I2FP.F32.S32 R181, R162 ;  /* 0x000000a200b57245 */ /* 0x000fe40000201400 */
[----:B---3--:R-:W-:Y:S01]  /*b8a0*/  LOP3.LUT R183, R149, UR7, R150, 0x96, !PT ;  /* 0x0000000795b77c12 */ /* 0x008fe2000f8e9696 */
[----:B------:R-:W-:Y:S01]  /*b8b0*/  FFMA.FTZ R48, R171, -UR5, R48 ;  /* 0x80000005ab307c23 */ /* 0x000fe20008010030 */
[----:B------:R-:W-:Y:S01]  /*b8c0*/  LOP3.LUT R157, R147, UR26, R140, 0x96, !PT ;  /* 0x0000001a939d7c12 */ /* 0x000fe2000f8e968c */
[C---:B------:R-:W-:Y:S01]  /*b8d0*/  FFMA.FTZ R28, R181.reuse, -UR5, R28 ;  /* 0x80000005b51c7c23 */ /* 0x040fe2000801001c */
[----:B------:R-:W-:Y:S01]  /*b8e0*/  FMNMX.FTZ R2, R30, R2, !PT ;  /* 0x000000021e027209 */ /* 0x000fe20007810000 */
[----:B------:R-:W2:Y:S01]  /*b8f0*/  LDL.64 R140, [R1+0x90] ;  /* 0x00009000018c7983 */ /* 0x000ea20000100a00 */
[----:B------:R-:W-:Y:S01]  /*b900*/  FMNMX.FTZ R132, R36, R132, !PT ;  /* 0x0000008424847209 */ /* 0x000fe20007810000 */
[----:B------:R-:W-:Y:S01]  /*b910*/  FFMA.FTZ R42, R181, -UR5, R42 ;  /* 0x80000005b52a7c23 */ /* 0x000fe2000801002a */
[----:B------:R-:W-:Y:S01]  /*b920*/  FMNMX.FTZ R136, R28, R139, !PT ;  /* 0x0000008b1c887209 */ /* 0x000fe20007810000 */
[----:B------:R-:W-:Y:S01]  /*b930*/  IMAD.WIDE.U32 R182, R183, -0x326172a9, RZ ;  /* 0xcd9e8d57b7b67825 */ /* 0x000fe200078e00ff */
[----:B------:R-:W-:Y:S02]  /*b940*/  FMNMX.FTZ R0, R38, R3, !PT ;  /* 0x0000000326007209 */ /* 0x000fe40007810000 */
[----:B------:R-:W-:Y:S01]  /*b950*/  FMNMX.FTZ R139, R29, R136, !PT ;  /* 0x000000881d8b7209 */ /* 0x000fe20007810000 */
[----:B------:R-:W-:Y:S01]  /*b960*/  FFMA.FTZ R54, R171, -UR5, R54 ;  /* 0x80000005ab367c23 */ /* 0x000fe20008010036 */
[----:B------:R-:W-:Y:S01]  /*b970*/  I2FP.F32.S32 R170, R170 ;  /* 0x000000aa00aa7245 */ /* 0x000fe20000201400 */
[----:B------:R-:W-:Y:S01]  /*b980*/  IMAD.WIDE.U32 R156, R157, -0x2daee0ad, RZ ;  /* 0xd2511f539d9c7825 */ /* 0x000fe200078e00ff */
[----:B------:R-:W-:Y:S02]  /*b990*/  FMNMX.FTZ R136, R40, R139, !PT ;  /* 0x0000008b28887209 */ /* 0x000fe40007810000 */
[----:B------:R-:W-:Y:S01]  /*b9a0*/  FMNMX.FTZ R2, R31, R2, !PT ;  /* 0x000000021f027209 */ /* 0x000fe20007810000 */
[C---:B------:R-:W-:Y:S01]  /*b9b0*/  FFMA.FTZ R49, R170.reuse, -UR5, R49 ;  /* 0x80000005aa317c23 */ /* 0x040fe20008010031 */
[----:B------:R-:W-:Y:S01]  /*b9c0*/  FMNMX.FTZ R132, R37, R132, !PT ;  /* 0x0000008425847209 */ /* 0x000fe20007810000 */
[----:B------:R-:W-:Y:S01]  /*b9d0*/  FFMA.FTZ R55, R170, -UR5, R55 ;  /* 0x80000005aa377c23 */ /* 0x000fe20008010037 */
[----:B------:R-:W-:Y:S02]  /*b9e0*/  FMNMX.FTZ R139, R41, R136, !PT ;  /* 0x00000088298b7209 */ /* 0x000fe40007810000 */
[----:B------:R-:W-:Y:S02]  /*b9f0*/  FMNMX.FTZ R3, R39, R0, !PT ;  /* 0x0000000027037209 */ /* 0x000fe40007810000 */
[----:B------:R-:W-:Y:S02]  /*ba00*/  I2FP.F32.S32 R165, R174 ;  /* 0x000000ae00a57245 */ /* 0x000fe40000201400 */
[----:B------:R-:W-:Y:S02]  /*ba10*/  FMNMX.FTZ R2, R42, R2, !PT ;  /* 0x000000022a027209 */ /* 0x000fe40007810000 */
[----:B------:R-:W-:Y:S01]  /*ba20*/  FMNMX.FTZ R132, R48, R132, !PT ;  /* 0x0000008430847209 */ /* 0x000fe20007810000 */
[C---:B------:R-:W-:Y:S01]  /*ba30*/  FFMA.FTZ R52, R165.reuse, -UR5, R52 ;  /* 0x80000005a5347c23 */ /* 0x040fe20008010034 */
[----:B------:R-:W-:Y:S01]  /*ba40*/  FMNMX.FTZ R136, R44, R139, !PT ;  /* 0x0000008b2c887209 */ /* 0x000fe20007810000 */
[----:B------:R-:W-:Y:S01]  /*ba50*/  FFMA.FTZ R66, R165, -UR5, R66 ;  /* 0x80000005a5427c23 */ /* 0x000fe20008010042 */
[----:B------:R-:W-:Y:S02]  /*ba60*/  FMNMX.FTZ R0, R50, R3, !PT ;  /* 0x0000000332007209 */ /* 0x000fe40007810000 */
[----:B------:R-:W-:Y:S02]  /*ba70*/  LOP3.LUT R178, R183, UR25, R146, 0x96, !PT ;  /* 0x00000019b7b27c12 */ /* 0x000fe4000f8e9692 */
[----:B------:R-:W-:Y:S02]  /*ba80*/  I2FP.F32.S32 R166, R173 ;  /* 0x000000ad00a67245 */ /* 0x000fe40000201400 */
[----:B------:R-:W-:Y:S01]  /*ba90*/  FMNMX.FTZ R2, R43, R2, !PT ;  /* 0x000000022b027209 */ /* 0x000fe20007810000 */
[----:B------:R-:W-:Y:S01]  /*baa0*/  IMAD.WIDE.U32 R162, R178, -0x2daee0ad, RZ ;  /* 0xd2511f53b2a27825 */ /* 0x000fe200078e00ff */
[----:B------:R-:W-:Y:S02]  /*bab0*/  FMNMX.FTZ R132, R49, R132, !PT ;  /* 0x0000008431847209 */ /* 0x000fe40007810000 */
[----:B------:R-:W-:Y:S01]  /*bac0*/  FMNMX.FTZ R139, R45, R136, !PT ;  /* 0x000000882d8b7209 */ /* 0x000fe20007810000 */
[C---:B------:R-:W-:Y:S01]  /*bad0*/  FFMA.FTZ R53, R166.reuse, -UR5, R53 ;  /* 0x80000005a6357c23 */ /* 0x040fe20008010035 */
[----:B------:R-:W-:Y:S01]  /*bae0*/  FMNMX.FTZ R3, R51, R0, !PT ;  /* 0x0000000033037209 */ /* 0x000fe20007810000 */
[----:B------:R-:W-:Y:S01]  /*baf0*/  FFMA.FTZ R67, R166, -UR5, R67 ;  /* 0x80000005a6437c23 */ /* 0x000fe20008010043 */
[----:B------:R-:W-:Y:S02]  /*bb00*/  PLOP3.LUT P0, PT, PT, PT, UP0, 0x80, 0x0 ;  /* 0x000000000000781c */ /* 0x000fe40003f0f008 */
[----:B----4-:R-:W-:Y:S02]  /*bb10*/  LOP3.LUT R178, R143, UR7, R150, 0x96, !PT ;  /* 0x000000078fb27c12 */ /* 0x010fe4000f8e9696 */
[----:B------:R-:W-:Y:S02]  /*bb20*/  FMNMX.FTZ R2, R46, R2, !PT ;  /* 0x000000022e027209 */ /* 0x000fe40007810000 */
[----:B------:R-:W-:Y:S01]  /*bb30*/  FMNMX.FTZ R132, R52, R132, !PT ;  /* 0x0000008434847209 */ /* 0x000fe20007810000 */
[----:B------:R-:W-:Y:S01]  /*bb40*/  IMAD.WIDE.U32 R178, R178, -0x326172a9, RZ ;  /* 0xcd9e8d57b2b27825 */ /* 0x000fe200078e00ff */
[----:B------:R-:W-:Y:S02]  /*bb50*/  FMNMX.FTZ R136, R56, R139, !PT ;  /* 0x0000008b38887209 */ /* 0x000fe40007810000 */
[----:B------:R-:W-:Y:S02]  /*bb60*/  FMNMX.FTZ R0, R54, R3, !PT ;  /* 0x0000000336007209 */ /* 0x000fe40007810000 */
        /* <DEDUP_REMOVED lines=10> */
[----:B------:R-:W-:Y:S02]  /*bc10*/  LOP3.LUT R153, R157, UR24, R148, 0x96, !PT ;  /* 0x000000189d997c12 */ /* 0x000fe4000f8e9694 */
[----:B------:R-:W-:Y:S02]  /*bc20*/  LOP3.LUT R181, R163, UR21, R156, 0x96, !PT ;  /* 0x00000015a3b57c12 */ /* 0x000fe4000f8e969c */
[----:B------:R-:W-:Y:S02]  /*bc30*/  LOP3.LUT R157, R179, UR25, R146, 0x96, !PT ;  /* 0x00000019b39d7c12 */ /* 0x000fe4000f8e9692 */
[----:B------:R-:W-:Y:S02]  /*bc40*/  FMNMX.FTZ R165, R59, R2, !PT ;  /* 0x000000023ba57209 */ /* 0x000fe40007810000 */
[----:B------:R-:W-:Y:S02]  /*bc50*/  FMNMX.FTZ R132, R65, R132, !PT ;  /* 0x0000008441847209 */ /* 0x000fe40007810000 */
[----:B------:R-:W-:Y:S02]  /*bc60*/  FMNMX.FTZ R0, R61, R0, !PT ;  /* 0x000000003d007209 */ /* 0x000fe40007810000 */
[----:B------:R-:W-:Y:S02]  /*bc70*/  FMNMX.FTZ R136, R67, R136, !PT ;  /* 0x0000008843887209 */ /* 0x000fe40007810000 */
[----:B--2---:R-:W-:Y:S01]  /*bc80*/  LOP3.LUT R158, R147, UR26, R140, 0x96, !PT ;  /* 0x0000001a939e7c12 */ /* 0x004fe2000f8e968c */
[----:B------:R-:W-:Y:S06]  /*bc90*/  @P0 BRA `(.L_x_1798) ;  /* 0xffffffe0006c0947 */ /* 0x000fec000383ffff */
.L_x_1797:
[----:B----4-:R-:W-:Y:S01]  /*bca0*/  FMNMX.FTZ R2, R62, R165, !PT ;  /* 0x000000a53e027209 */ /* 0x010fe20007810000 */
[----:B------:R1:W2:Y:S01]  /*bcb0*/  LDL.S16 R166, [R1+0x48] ;  /* 0x0000480001a67983 */ /* 0x0002a20000100600 */
[----:B------:R-:W-:Y:S01]  /*bcc0*/  IMAD.WIDE.U32 R158, R158, -0x2daee0ad, RZ ;  /* 0xd2511f539e9e7825 */ /* 0x000fe200078e00ff */
[----:B------:R-:W-:Y:S02]  /*bcd0*/  ULEA UR7, UR29, 0x1, 0x1 ;  /* 0x000000011d077891 */ /* 0x000fe4000f8e083f */
[----:B------:R-:W-:Y:S01]  /*bce0*/  FMNMX.FTZ R139, R63, R2, !PT ;  /* 0x000000023f8b7209 */ /* 0x000fe20007810000 */
[----:B------:R3:W-:Y:S01]  /*bcf0*/  STL.64 [R1+0xf8], R202 ;  /* 0x0000f8ca01007387 */ /* 0x0007e20000100a00 */
[----:B------:R-:W-:Y:S01]  /*bd00*/  IMAD.WIDE.U32 R148, R157, -0x2daee0ad, RZ ;  /* 0xd2511f539d947825 */ /* 0x000fe200078e00ff */
[----:B------:R-:W-:Y:S03]  /*bd10*/  UIADD3 UR17, UR17, 0x1, URZ ;  /* 0x0000000111117890 */ /* 0x000fe6000fffe03f */
[----:B------:R-:W-:Y:S01]  /*bd20*/  IMAD.WIDE.U32 R150, R153, -0x326172a9, RZ ;  /* 0xcd9e8d5799967825 */ /* 0x000fe200078e00ff */
[----:B------:R-:W-:Y:S01]  /*bd30*/  LOP3.LUT R142, R149, UR21, R158, 0x96, !PT ;  /* 0x00000015958e7c12 */ /* 0x000fe2000f8e969e */
[----:B------:R-:W4:Y:S02]  /*bd40*/  SHFL.BFLY PT, R145, R132, 0x2, 0x1f ;  /* 0x0c401f0084917f89 */ /* 0x000f2400000e0000 */
[----:B------:R-:W-:Y:S01]  /*bd50*/  IMAD.WIDE.U32 R146, R181, -0x326172a9, RZ ;  /* 0xcd9e8d57b5927825 */ /* 0x000fe200078e00ff */
[----:B------:R-:W-:Y:S05]  /*bd60*/  LOP3.LUT R2, R151, UR23, R182, 0x96, !PT ;  /* 0x0000001797027c12 */ /* 0x000fea000f8e96b6 */
[----:B------:R-:W1:Y:S01]  /*bd70*/  SHFL.BFLY PT, R141, R0, 0x2, 0x1f ;  /* 0x0c401f00008d7f89 */ /* 0x000e6200000e0000 */
[----:B------:R-:W-:Y:S01]  /*bd80*/  IMAD.WIDE.U32 R142, R142, -0x326172a9, RZ ;  /* 0xcd9e8d578e8e7825 */ /* 0x000fe200078e00ff */
[----:B------:R-:W-:Y:S06]  /*bd90*/  LOP3.LUT R180, R147, UR11, R150, 0x96, !PT ;  /* 0x0000000b93b47c12 */ /* 0x000fec000f8e9696 */
[----:B------:R-:W1:Y:S01]  /*bda0*/  SHFL.BFLY PT, R3, R136, 0x2, 0x1f ;  /* 0x0c401f0088037f89 */ /* 0x000e6200000e0000 */
[----:B------:R-:W-:Y:S07]  /*bdb0*/  IMAD.WIDE.U32 R150, R2, -0x2daee0ad, RZ ;  /* 0xd2511f5302967825 */ /* 0x000fee00078e00ff */
[----:B------:R-:W1:Y:S01]  /*bdc0*/  SHFL.BFLY PT, R138, R139, 0x2, 0x1f ;  /* 0x0c401f008b8a7f89 */ /* 0x000e6200000e0000 */
[----:B------:R-:W-:Y:S01]  /*bdd0*/  IMAD.WIDE.U32 R180, R180, -0x2daee0ad, RZ ;  /* 0xd2511f53b4b47825 */ /* 0x000fe200078e00ff */
[----:B------:R-:W-:Y:S04]  /*bde0*/  LOP3.LUT R176, R151, UR10, R162, 0x96, !PT ;  /* 0x0000000a97b07c12 */ /* 0x000fe8000f8e96a2 */
[----:B------:R-:W-:Y:S02]  /*bdf0*/  LOP3.LUT R162, R181, UR8, R150, 0x96, !PT ;  /* 0x00000008b5a27c12 */ /* 0x000fe4000f8e9696 */
[----:B---3--:R-:W3:Y:S01]  /*be00*/  LDL.LU R203, [R1+0x80] ;  /* 0x0000800001cb7983 */ /* 0x008ee20000300800 */
[----:B------:R-:W-:Y:S01]  /*be10*/  IMAD.WIDE.U32 R176, R176, -0x326172a9, RZ ;  /* 0xcd9e8d57b0b07825 */ /* 0x000fe200078e00ff */
[----:B----4-:R-:W-:Y:S02]  /*be20*/  FMNMX.FTZ R145, R132, R145, !PT ;  /* 0x0000009184917209 */ /* 0x010fe40007810000 */
[----:B------:R-:W-:Y:S02]  /*be30*/  STL.64 [R1+0xf0], R200 ;  /* 0x0000f0c801007387 */ /* 0x000fe40000100a00 */
[----:B------:R-:W-:Y:S01]  /*be40*/  LOP3.LUT R169, R177, UR9, R146, 0x96, !PT ;  /* 0x00000009b1a97c12 */ /* 0x000fe2000f8e9692 */
[----:B------:R-:W-:Y:S01]  /*be50*/  IMAD.WIDE.U32 R162, R162, -0x326172a9, RZ ;  /* 0xcd9e8d57a2a27825 */ /* 0x000fe200078e00ff */
[----:B-1----:R-:W-:Y:S02]  /*be60*/  FMNMX.FTZ R141, R0, R141, !PT ;  /* 0x0000008d008d7209 */ /* 0x002fe40007810000 */
[----:B------:R-:W-:Y:S01]  /*be70*/  STL.64 [R1+0xe8], R196 ;  /* 0x0000e8c401007387 */ /* 0x000fe20000100a00 */
[----:B------:R-:W-:Y:S02]  /*be80*/  FMNMX.FTZ R136, R136, R3, !PT ;  /* 0x0000000388887209 */ /* 0x000fe40007810000 */
[--C-:B------:R-:W-:Y:S02]  /*be90*/  LOP3.LUT R132, R163, UR28, R176.reuse, 0x96, !PT ;  /* 0x0000001ca3847c12 */ /* 0x100fe4000f8e96b0 */
[----:B------:R-:W-:Y:S01]  /*bea0*/  FMNMX.FTZ R139, R139, R138, !PT ;  /* 0x0000008a8b8b7209 */ /* 0x000fe20007810000 */
[----:B------:R-:W-:Y:S01]  /*beb0*/  STL.64 [R1+0xe0], R194 ;  /* 0x0000e0c201007387 */ /* 0x000fe20000100a00 */
[----:B------:R-:W-:Y:S05]  /*bec0*/  LOP3.LUT R176, R163, UR28, R176, 0x96, !PT ;  /* 0x0000001ca3b07c12 */ /* 0x000fea000f8e96b0 */
[----:B------:R-:W-:Y:S06]  /*bed0*/  STL.64 [R1+0xd8], R186 ;  /* 0x0000d8ba01007387 */ /* 0x000fec0000100a00 */
[----:B------:R1:W-:Y:S06]  /*bee0*/  STL.64 [R1+0xd0], R184 ;  /* 0x0000d0b801007387 */ /* 0x0003ec0000100a00 */
[----:B------:R-:W-:Y:S08]  /*bef0*/  SHFL.BFLY PT, R144, R145, 0x1, 0x1f ;  /* 0x0c201f0091907f89 */ /* 0x000ff000000e0000 */
[----:B------:R-:W4:Y:S08]  /*bf00*/  SHFL.BFLY PT, R3, R136, 0x1, 0x1f ;  /* 0x0c201f0088037f89 */ /* 0x000f3000000e0000 */
[----:B------:R-:W4:Y:S08]  /*bf10*/  SHFL.BFLY PT, R0, R139, 0x1, 0x1f ;  /* 0x0c201f008b007f89 */ /* 0x000f3000000e0000 */
[----:B-1----:R-:W2:Y:S01]  /*bf20*/  LDL.64 R184, [R1+0x88] ;  /* 0x0000880001b87983 */ /* 0x002ea20000100a00 */
[----:B----4-:R-:W-:Y:S02]  /*bf30*/  FMNMX.FTZ R3, R136, R3, !PT ;  /* 0x0000000388037209 */ /* 0x010fe40007810000 */
[----:B------:R-:W-:Y:S03]  /*bf40*/  FMNMX.FTZ R0, R139, R0, !PT ;  /* 0x000000008b007209 */ /* 0x000fe60007810000 */
[----:B------:R-:W-:Y:S01]  /*bf50*/  FMUL.FTZ R139, R3, UR4 ;  /* 0x00000004038b7c20 */ /* 0x000fe20008410000 */
[----:B---3--:R-:W-:Y:S04]  /*bf60*/  LOP3.LUT R203, R203, 0xffffffdf, RZ, 0xc0, !PT ;  /* 0xffffffdfcbcb7812 */ /* 0x008fe800078ec0ff */
[----:B------:R-:W-:Y:S02]  /*bf70*/  @P1 LOP3.LUT R203, R203, 0x20, RZ, 0xfc, !PT ;  /* 0x00000020cbcb1812 */ /* 0x000fe400078efcff */
[----:B--2---:R-:W-:Y:S05]  /*bf80*/  LOP3.LUT R140, R159, UR24, R184, 0x96, !PT ;  /* 0x000000189f8c7c12 */ /* 0x004fea000f8e96b8 */
[----:B------:R-:W-:Y:S01]  /*bf90*/  IMAD.WIDE.U32 R164, R140, -0x326172a9, RZ ;  /* 0xcd9e8d578ca47825 */ /* 0x000fe200078e00ff */
[----:B------:R-:W-:Y:S04]  /*bfa0*/  SHF.R.U32.HI R140, RZ, 0x18, R132 ;  /* 0x00000018ff8c7819 */ /* 0x000fe80000011684 */
[----:B------:R-:W-:Y:S02]  /*bfb0*/  LOP3.LUT R2, R165, UR23, R178, 0x96, !PT ;  /* 0x00000017a5027c12 */ /* 0x000fe4000f8e96b2 */
[----:B------:R-:W-:Y:S02]  /*bfc0*/  LOP3.LUT R164, R143, UR11, R164, 0x96, !PT ;  /* 0x0000000b8fa47c12 */ /* 0x000fe4000f8e96a4 */
[----:B------:R-:W-:Y:S01]  /*bfd0*/  LOP3.LUT R143, R132, 0xff, RZ, 0xc0, !PT ;  /* 0x000000ff848f7812 */ /* 0x000fe200078ec0ff */
[----:B------:R-:W-:Y:S01]  /*bfe0*/  IMAD.WIDE.U32 R160, R2, -0x2daee0ad, RZ ;  /* 0xd2511f5302a07825 */ /* 0x000fe200078e00ff */
[----:B------:R-:W-:Y:S01]  /*bff0*/  ISETP.LE.U32.AND P3, PT, R140, UR13, PT ;  /* 0x0000000d8c007c0c */ /* 0x000fe2000bf63070 */
[----:B------:R-:W1:Y:S01]  /*c000*/  SHFL.BFLY PT, R2, R141, 0x1, 0x1f ;  /* 0x0c201f008d027f89 */ /* 0x000e6200000e0000 */
[----:B------:R-:W-:Y:S01]  /*c010*/  ISETP.LE.U32.AND P6, PT, R143, UR13, PT ;  /* 0x0000000d8f007c0c */ /* 0x000fe2000bfc3070 */
[----:B------:R-:W-:Y:S01]  /*c020*/  IMAD.WIDE.U32 R164, R164, -0x2daee0ad, RZ ;  /* 0xd2511f53a4a47825 */ /* 0x000fe200078e00ff */
[----:B------:R-:W-:Y:S04]  /*c030*/  LOP3.LUT R152, R161, UR10, R148, 0x96, !PT ;  /* 0x0000000aa1987c12 */ /* 0x000fe8000f8e9694 */
[----:B------:R-:W-:Y:S01]  /*c040*/  LOP3.LUT R160, R165, UR8, R160, 0x96, !PT ;  /* 0x00000008a5a07c12 */ /* 0x000fe2000f8e96a0 */
[----:B------:R-:W-:Y:S04]  /*c050*/  IMAD.WIDE.U32 R152, R152, -0x326172a9, RZ ;  /* 0xcd9e8d5798987825 */ /* 0x000fe800078e00ff */
[----:B------:R-:W-:Y:S01]  /*c060*/  IMAD.WIDE.U32 R160, R160, -0x326172a9, RZ ;  /* 0xcd9e8d57a0a07825 */ /* 0x000fe200078e00ff */
[----:B------:R-:W-:Y:S02]  /*c070*/  LOP3.LUT R154, R153, UR9, R142, 0x96, !PT ;  /* 0x00000009999a7c12 */ /* 0x000fe4000f8e968e */
[----:B------:R-:W-:Y:S02]  /*c080*/  SHF.R.U32.HI R142, RZ, 0x10, R132 ;  /* 0x00000010ff8e7819 */ /* 0x000fe40000011684 */
[----:B------:R-:W-:Y:S02]  /*c090*/  LOP3.LUT R170, R161, UR28, R152, 0x96, !PT ;  /* 0x0000001ca1aa7c12 */ /* 0x000fe4000f8e9698 */
[----:B------:R-:W-:Y:S02]  /*c0a0*/  LOP3.LUT R142, R142, 0xff, RZ, 0xc0, !PT ;  /* 0x000000ff8e8e7812 */ /* 0x000fe400078ec0ff */
[----:B------:R-:W-:Y:S02]  /*c0b0*/  LOP3.LUT R138, R170, 0xff, RZ, 0xc0, !PT ;  /* 0x000000ffaa8a7812 */ /* 0x000fe400078ec0ff */
[----:B------:R-:W-:Y:S02]  /*c0c0*/  ISETP.LE.U32.AND P4, PT, R142, UR13, PT ;  /* 0x0000000d8e007c0c */ /* 0x000fe4000bf83070 */
[----:B------:R-:W-:Y:S02]  /*c0d0*/  ISETP.LE.U32.AND P2, PT, R138, UR13, PT ;  /* 0x0000000d8a007c0c */ /* 0x000fe4000bf43070 */
[----:B------:R-:W-:Y:S02]  /*c0e0*/  LOP3.LUT R138, R132, 0xffff, RZ, 0xc0, !PT ;  /* 0x0000ffff848a7812 */ /* 0x000fe400078ec0ff */
[----:B------:R-:W-:Y:S02]  /*c0f0*/  FMNMX.FTZ R132, R145, R144, !PT ;  /* 0x0000009091847209 */ /* 0x000fe40007810000 */
[----:B-1----:R-:W-:Y:S02]  /*c100*/  FMNMX.FTZ R2, R141, R2, !PT ;  /* 0x000000028d027209 */ /* 0x002fe40007810000 */
[C---:B------:R-:W-:Y:S01]  /*c110*/  FSETP.NEU.FTZ.AND P5, PT, R132.reuse, -INF , PT ;  /* 0xff8000008400780b */ /* 0x040fe20003fbd000 */
[----:B------:R-:W-:Y:S01]  /*c120*/  FMUL.FTZ R158, R132, UR4 ;  /* 0x00000004849e7c20 */ /* 0x000fe20008410000 */
[----:B------:R-:W-:Y:S02]  /*c130*/  SHF.R.U32.HI R138, RZ, 0x8, R138 ;  /* 0x00000008ff8a7819 */ /* 0x000fe4000001168a */
[----:B------:R-:W-:Y:S02]  /*c140*/  FSETP.NEU.FTZ.AND P0, PT, R2, -INF , PT ;  /* 0xff8000000200780b */ /* 0x000fe40003f1d000 */
[----:B------:R-:W-:Y:S02]  /*c150*/  FSEL R158, R158, RZ, P5 ;  /* 0x000000ff9e9e7208 */ /* 0x000fe40002800000 */
[----:B------:R-:W-:Y:S01]  /*c160*/  LOP3.LUT R136, R138, 0xffff, RZ, 0xc0, !PT ;  /* 0x0000ffff8a887812 */ /* 0x000fe200078ec0ff */
[----:B------:R-:W-:Y:S01]  /*c170*/  FMUL.FTZ R138, R2, UR4 ;  /* 0x00000004028a7c20 */ /* 0x000fe20008410000 */
[----:B------:R-:W-:Y:S01]  /*c180*/  LOP3.LUT R152, R161, UR28, R152, 0x96, !PT ;  /* 0x0000001ca1987c12 */ /* 0x000fe2000f8e9698 */
[--C-:B------:R-:W-:Y:S01]  /*c190*/  FFMA.FTZ R146, R5, UR4, -R158.reuse ;  /* 0x0000000405927c23 */ /* 0x100fe2000801089e */
[----:B------:R-:W-:Y:S01]  /*c1a0*/  ISETP.LE.U32.AND P5, PT, R136, UR13, PT ;  /* 0x0000000d88007c0c */ /* 0x000fe2000bfa3070 */
[--C-:B------:R-:W-:Y:S01]  /*c1b0*/  FFMA.FTZ R142, R53, UR4, -R158.reuse ;  /* 0x00000004358e7c23 */ /* 0x100fe2000801089e */
[----:B------:R-:W-:Y:S01]  /*c1c0*/  FSEL R138, R138, RZ, P0 ;  /* 0x000000ff8a8a7208 */ /* 0x000fe20000000000 */
[--C-:B------:R-:W-:Y:S01]  /*c1d0*/  FFMA.FTZ R148, R4, UR4, -R158.reuse ;  /* 0x0000000404947c23 */ /* 0x100fe2000801089e */
[----:B------:R-:W-:Y:S01]  /*c1e0*/  FSETP.NEU.FTZ.AND P0, PT, R3, -INF , PT ;  /* 0xff8000000300780b */ /* 0x000fe20003f1d000 */
[----:B------:R1:W-:Y:S01]  /*c1f0*/  MUFU.EX2 R53, R146 ;  /* 0x0000009200357308 */ /* 0x0003e20000000800 */
[--C-:B------:R-:W-:Y:S01]  /*c200*/  FFMA.FTZ R171, R16, UR4, -R158.reuse ;  /* 0x0000000410ab7c23 */ /* 0x100fe2000801089e */
[--C-:B------:R-:W-:Y:S01]  /*c210*/  FFMA.FTZ R143, R49, UR4, -R158.reuse ;  /* 0x00000004318f7c23 */ /* 0x100fe2000801089e */
[----:B------:R-:W-:Y:S01]  /*c220*/  FSEL R139, R139, RZ, P0 ;  /* 0x000000ff8b8b7208 */ /* 0x000fe20000000000 */
[C---:B------:R-:W-:Y:S01]  /*c230*/  FMUL.FTZ R136, R0.reuse, UR4 ;  /* 0x0000000400887c20 */ /* 0x040fe20008410000 */
[----:B------:R-:W-:Y:S01]  /*c240*/  FSETP.NEU.FTZ.AND P0, PT, R0, -INF , PT ;  /* 0xff8000000000780b */ /* 0x000fe20003f1d000 */
[----:B------:R-:W2:Y:S01]  /*c250*/  LDL.LU R49, [R1+0xc4] ;  /* 0x0000c40001317983 */ /* 0x000ea20000300800 */
[----:B------:R-:W-:Y:S03]  /*c260*/  FFMA.FTZ R200, R36, UR4, -R158 ;  /* 0x0000000424c87c23 */ /* 0x000fe6000801089e */
[----:B------:R3:W-:Y:S01]  /*c270*/  MUFU.EX2 R16, R148 ;  /* 0x0000009400107308 */ /* 0x0007e20000000800 */
[----:B------:R-:W-:Y:S01]  /*c280*/  FSEL R136, R136, RZ, P0 ;  /* 0x000000ff88887208 */ /* 0x000fe20000000000 */
[----:B------:R-:W-:Y:S01]  /*c290*/  FADD.FTZ R5, -R2, R135 ;  /* 0x0000008702057221 */ /* 0x000fe20000010100 */
[--C-:B------:R-:W-:Y:S01]  /*c2a0*/  FFMA.FTZ R135, R55, UR4, -R139.reuse ;  /* 0x0000000437877c23 */ /* 0x100fe2000801088b */
[----:B------:R-:W-:Y:S01]  /*c2b0*/  FFMA.FTZ R36, R9, UR4, -R138 ;  /* 0x0000000409247c23 */ /* 0x000fe2000801088a */
[----:B------:R4:W4:Y:S01]  /*c2c0*/  LDL.S16 R55, [R1+0x44] ;  /* 0x0000440001377983 */ /* 0x0009220000100600 */
[--C-:B------:R-:W-:Y:S01]  /*c2d0*/  FFMA.FTZ R141, R54, UR4, -R139.reuse ;  /* 0x00000004368d7c23 */ /* 0x100fe2000801088b */
[--C-:B------:R-:W-:Y:S03]  /*c2e0*/  FFMA.FTZ R165, R43, UR4, -R136.reuse ;  /* 0x000000042ba57c23 */ /* 0x100fe60008010888 */
[----:B------:R3:W-:Y:S01]  /*c2f0*/  MUFU.EX2 R54, R36 ;  /* 0x0000002400367308 */ /* 0x0007e20000000800 */
[--C-:B-1----:R-:W-:Y:S01]  /*c300*/  FFMA.FTZ R146, R47, UR4, -R136.reuse ;  /* 0x000000042f927c23 */ /* 0x102fe20008010888 */
[----:B------:R-:W-:Y:S01]  /*c310*/  FFMA.FTZ R174, R42, UR4, -R136 ;  /* 0x000000042aae7c23 */ /* 0x000fe20008010888 */
[----:B------:R-:W4:Y:S01]  /*c320*/  LDL.LU R47, [R1+0xc0] ;  /* 0x0000c000012f7983 */ /* 0x000f220000300800 */
[----:B------:R-:W-:Y:S01]  /*c330*/  FMUL.FTZ R4, R5, UR4 ;  /* 0x0000000405047c20 */ /* 0x000fe20008410000 */
[--C-:B------:R-:W-:Y:S01]  /*c340*/  FFMA.FTZ R7, R7, UR4, -R139.reuse ;  /* 0x0000000407077c23 */ /* 0x100fe2000801088b */
[----:B------:R-:W-:Y:S01]  /*c350*/  FFMA.FTZ R33, R33, UR4, -R158 ;  /* 0x0000000421217c23 */ /* 0x000fe2000801089e */
[--C-:B------:R-:W-:Y:S01]  /*c360*/  FFMA.FTZ R151, R51, UR4, -R139.reuse ;  /* 0x0000000433977c23 */ /* 0x100fe2000801088b */
[----:B------:R-:W-:Y:S01]  /*c370*/  FFMA.FTZ R6, R6, UR4, -R139 ;  /* 0x0000000406067c23 */ /* 0x000fe2000801088b */
[----:B---3--:R-:W-:Y:S01]  /*c380*/  FFMA.FTZ R148, R46, UR4, -R136 ;  /* 0x000000042e947c23 */ /* 0x008fe20008010888 */
[----:B------:R-:W1:Y:S01]  /*c390*/  MUFU.EX2 R4, R4 ;  /* 0x0000000400047308 */ /* 0x000e620000000800 */
[----:B------:R-:W3:Y:S01]  /*c3a0*/  LDL.LU R46, [R1+0xbc] ;  /* 0x0000bc00012e7983 */ /* 0x000ee20000300800 */
[----:B------:R-:W-:Y:S01]  /*c3b0*/  FFMA.FTZ R149, R48, UR4, -R158 ;  /* 0x0000000430957c23 */ /* 0x000fe2000801089e */
[----:B------:R-:W-:Y:S02]  /*c3c0*/  IMAD.MOV.U32 R48, RZ, RZ, R33 ;  /* 0x000000ffff307224 */ /* 0x000fe400078e0021 */
[--C-:B------:R-:W-:Y:S01]  /*c3d0*/  FFMA.FTZ R33, R18, UR4, -R139.reuse ;  /* 0x0000000412217c23 */ /* 0x100fe2000801088b */
[----:B------:R2:W3:Y:S01]  /*c3e0*/  LDL.S16 R43, [R1+0x40] ;  /* 0x00004000012b7983 */ /* 0x0004e20000100600 */
[--C-:B------:R-:W-:Y:S01]  /*c3f0*/  FFMA.FTZ R153, R57, UR4, -R138.reuse ;  /* 0x0000000439997c23 */ /* 0x100fe2000801088a */
[----:B------:R-:W-:Y:S02]  /*c400*/  FFMA.FTZ R8, R8, UR4, -R138 ;  /* 0x0000000408087c23 */ /* 0x000fe4000801088a */
[----:B------:R1:W-:Y:S01]  /*c410*/  MUFU.EX2 R51, R7 ;  /* 0x0000000700337308 */ /* 0x0003e20000000800 */
[----:B------:R2:W3:Y:S01]  /*c420*/  LDL.S16 R42, [R1+0x3c] ;  /* 0x00003c00012a7983 */ /* 0x0004e20000100600 */
[--C-:B------:R-:W-:Y:S01]  /*c430*/  FFMA.FTZ R187, R35, UR4, -R139.reuse ;  /* 0x0000000423bb7c23 */ /* 0x100fe2000801088b */
[----:B------:R-:W-:Y:S01]  /*c440*/  FFMA.FTZ R140, R52, UR4, -R158 ;  /* 0x00000004348c7c23 */ /* 0x000fe2000801089e */
[--C-:B------:R-:W-:Y:S01]  /*c450*/  FFMA.FTZ R52, R23, UR4, -R139.reuse ;  /* 0x0000000417347c23 */ /* 0x100fe2000801088b */
[----:B------:R2:W3:Y:S01]  /*c460*/  LDL.S16 R36, [R1+0x34] ;  /* 0x0000340001247983 */ /* 0x0004e20000100600 */
[--C-:B------:R-:W-:Y:S01]  /*c470*/  FFMA.FTZ R23, R11, UR4, -R136.reuse ;  /* 0x000000040b177c23 */ /* 0x100fe20008010888 */
[----:B------:R-:W-:Y:S03]  /*c480*/  FFMA.FTZ R186, R34, UR4, -R139 ;  /* 0x0000000422ba7c23 */ /* 0x000fe6000801088b */
[----:B------:R1:W1:Y:S02]  /*c490*/  MUFU.EX2 R18, R6 ;  /* 0x0000000600127308 */ /* 0x0002640000000800 */
[----:B-1----:R-:W-:Y:S01]  /*c4a0*/  FMUL.FTZ R57, R4, R125 ;  /* 0x0000007d04397220 */ /* 0x002fe20000410000 */
[----:B------:R-:W-:Y:S02]  /*c4b0*/  IMAD.MOV.U32 R125, RZ, RZ, R53 ;  /* 0x000000ffff7d7224 */ /* 0x000fe400078e0035 */
[--C-:B------:R-:W-:Y:S01]  /*c4c0*/  FFMA.FTZ R197, R31, UR4, -R136.reuse ;  /* 0x000000041fc57c23 */ /* 0x100fe20008010888 */
[----:B------:R-:W-:Y:S01]  /*c4d0*/  FFMA.FTZ R196, R30, UR4, -R136 ;  /* 0x000000041ec47c23 */ /* 0x000fe20008010888 */
[----:B------:R-:W-:Y:S01]  /*c4e0*/  FFMA.FTZ R201, R37, UR4, -R158 ;  /* 0x0000000425c97c23 */ /* 0x000fe2000801089e */
[--C-:B------:R-:W-:Y:S01]  /*c4f0*/  FFMA.FTZ R194, R28, UR4, -R138.reuse ;  /* 0x000000041cc27c23 */ /* 0x100fe2000801088a */
[--C-:B------:R-:W-:Y:S01]  /*c500*/  FFMA.FTZ R195, R29, UR4, -R138.reuse ;  /* 0x000000041dc37c23 */ /* 0x100fe2000801088a */
[----:B------:R-:W1:Y:S01]  /*c510*/  MUFU.EX2 R35, R8 ;  /* 0x0000000800237308 */ /* 0x000e620000000800 */
[----:B------:R-:W-:Y:S01]  /*c520*/  F2FP.F16.F32.PACK_AB R7, R125, R16 ;  /* 0x000000107d07723e */ /* 0x000fe200000000ff */
[----:B------:R-:W-:Y:S01]  /*c530*/  FFMA.FTZ R150, R60, UR4, -R138 ;  /* 0x000000043c967c23 */ /* 0x000fe2000801088a */
[----:B------:R-:W-:Y:S01]  /*c540*/  FFMA.FTZ R34, R10, UR4, -R136 ;  /* 0x000000040a227c23 */ /* 0x000fe20008010888 */
[----:B------:R-:W-:Y:S01]  /*c550*/  FMUL.FTZ R60, R4, R128 ;  /* 0x00000080043c7220 */ /* 0x000fe20000410000 */
[----:B------:R-:W-:Y:S01]  /*c560*/  FFMA.FTZ R172, R17, UR4, -R158 ;  /* 0x0000000411ac7c23 */ /* 0x000fe2000801089e */
[----:B------:R-:W-:Y:S02]  /*c570*/  @!P6 HADD2 R166, -R7.H0_H0, -RZ.H0_H0 ;  /* 0xa00000ff07a6e230 */ /* 0x000fe40000000900 */
[----:B------:R-:W-:Y:S02]  /*c580*/  FFMA.FTZ R17, R14, UR4, -R136 ;  /* 0x000000040e117c23 */ /* 0x000fe40008010888 */
[----:B------:R-:W-:Y:S01]  /*c590*/  MUFU.EX2 R128, R23 ;  /* 0x0000001700807308 */ /* 0x000fe20000000800 */
[----:B------:R-:W-:Y:S01]  /*c5a0*/  PRMT R6, R7, 0x7632, R6 ;  /* 0x0000763207067816 */ /* 0x000fe20000000006 */
[----:B------:R-:W-:Y:S01]  /*c5b0*/  FFMA.FTZ R168, R32, UR4, -R158 ;  /* 0x0000000420a87c23 */ /* 0x000fe2000801089e */
[----:B------:R-:W-:Y:S01]  /*c5c0*/  F2FP.F16.F32.PACK_AB R11, R51, R18 ;  /* 0x00000012330b723e */ /* 0x000fe200000000ff */
[----:B------:R3:W-:Y:S01]  /*c5d0*/  @!P6 STL.S16 [R1+0x48], R166 ;  /* 0x000048a60100e387 */ /* 0x0007e20000100600 */
[--C-:B------:R-:W-:Y:S01]  /*c5e0*/  FFMA.FTZ R32, R19, UR4, -R139.reuse ;  /* 0x0000000413207c23 */ /* 0x100fe2000801088b */
[----:B------:R-:W-:Y:S01]  /*c5f0*/  FFMA.FTZ R19, R15, UR4, -R136 ;  /* 0x000000040f137c23 */ /* 0x000fe20008010888 */
[----:B------:R-:W-:Y:S01]  /*c600*/  PRMT R10, R11, 0x7632, R10 ;  /* 0x000076320b0a7816 */ /* 0x000fe2000000000a */
[----:B------:R-:W1:Y:S02]  /*c610*/  LDC R15, c[0x0][0x2d8] ;  /* 0x0000b600ff0f7b82 */ /* 0x000e640000000800 */
[----:B-1----:R-:W-:Y:S01]  /*c620*/  F2FP.F16.F32.PACK_AB R14, R54, R35 ;  /* 0x00000023360e723e */ /* 0x002fe200000000ff */
[----:B------:R-:W-:Y:S01]  /*c630*/  FMUL.FTZ R9, R4, R97 ;  /* 0x0000006104097220 */ /* 0x000fe20000410000 */
[--C-:B------:R-:W-:Y:S01]  /*c640*/  FFMA.FTZ R181, R39, UR4, -R139.reuse ;  /* 0x0000000427b57c23 */ /* 0x100fe2000801088b */
[----:B------:R-:W-:Y:S01]  /*c650*/  FFMA.FTZ R167, R20, UR4, -R158 ;  /* 0x0000000414a77c23 */ /* 0x000fe2000801089e */
[----:B------:R-:W-:Y:S01]  /*c660*/  FFMA.FTZ R39, R27, UR4, -R136 ;  /* 0x000000041b277c23 */ /* 0x000fe20008010888 */
[----:B------:R-:W-:Y:S01]  /*c670*/  FFMA.FTZ R145, R44, UR4, -R138 ;  /* 0x000000042c917c23 */ /* 0x000fe2000801088a */
[----:B------:R-:W-:Y:S01]  /*c680*/  FFMA.FTZ R202, R38, UR4, -R139 ;  /* 0x0000000426ca7c23 */ /* 0x000fe2000801088b */
[C---:B------:R-:W-:Y:S01]  /*c690*/  FMUL.FTZ R44, R4.reuse, R120 ;  /* 0x00000078042c7220 */ /* 0x040fe20000410000 */
[----:B------:R-:W-:Y:S01]  /*c6a0*/  PRMT R120, R7, 0x5410, R6 ;  /* 0x0000541007787816 */ /* 0x000fe20000000006 */
[----:B------:R-:W-:Y:S02]  /*c6b0*/  IMAD.MOV.U32 R53, RZ, RZ, R167 ;  /* 0x000000ffff357224 */ /* 0x000fe400078e00a7 */
[----:B------:R-:W-:Y:S01]  /*c6c0*/  FFMA.FTZ R175, R41, UR4, -R138 ;  /* 0x0000000429af7c23 */ /* 0x000fe2000801088a */
[----:B------:R-:W-:Y:S02]  /*c6d0*/  IMAD.MOV.U32 R38, RZ, RZ, R168 ;  /* 0x000000ffff267224 */ /* 0x000fe400078e00a8 */
[----:B------:R-:W-:Y:S01]  /*c6e0*/  FMUL.FTZ R41, R4, R117 ;  /* 0x0000007504297220 */ /* 0x000fe20000410000 */
[----:B------:R-:W-:Y:S01]  /*c6f0*/  PRMT R117, R11, 0x5410, R10 ;  /* 0x000054100b757816 */ /* 0x000fe2000000000a */
[----:B------:R-:W-:Y:S01]  /*c700*/  FFMA.FTZ R159, R64, UR4, -R158 ;  /* 0x00000004409f7c23 */ /* 0x000fe2000801089e */
[----:B------:R-:W-:Y:S01]  /*c710*/  FFMA.FTZ R64, R26, UR4, -R136 ;  /* 0x000000041a407c23 */ /* 0x000fe20008010888 */
[----:B------:R-:W-:Y:S01]  /*c720*/  FFMA.FTZ R173, R21, UR4, -R158 ;  /* 0x0000000415ad7c23 */ /* 0x000fe2000801089e */
[--C-:B------:R-:W-:Y:S01]  /*c730*/  FFMA.FTZ R147, R50, UR4, -R139.reuse ;  /* 0x0000000432937c23 */ /* 0x100fe2000801088b */
[----:B------:R-:W-:Y:S01]  /*c740*/  FFMA.FTZ R157, R66, UR4, -R139 ;  /* 0x00000004429d7c23 */ /* 0x000fe2000801088b */
[----:B------:R-:W-:Y:S02]  /*c750*/  IMAD.MOV.U32 R37, RZ, RZ, R154 ;  /* 0x000000ffff257224 */ /* 0x000fe400078e009a */
[--C-:B------:R-:W-:Y:S01]  /*c760*/  FFMA.FTZ R21, R12, UR4, -R138.reuse ;  /* 0x000000040c157c23 */ /* 0x100fe2000801088a */
[--C-:B------:R-:W-:Y:S01]  /*c770*/  FFMA.FTZ R20, R13, UR4, -R138.reuse ;  /* 0x000000040d147c23 */ /* 0x100fe2000801088a */
[--C-:B------:R-:W-:Y:S01]  /*c780*/  FFMA.FTZ R50, R24, UR4, -R138.reuse ;  /* 0x0000000418327c23 */ /* 0x100fe2000801088a */
[----:B------:R-:W-:Y:S02]  /*c790*/  IMAD.SHL.U32 R27, R15, 0x8, RZ ;  /* 0x000000080f1b7824 */ /* 0x000fe400078e00ff */
[--C-:B------:R-:W-:Y:S01]  /*c7a0*/  FFMA.FTZ R66, R25, UR4, -R138.reuse ;  /* 0x0000000419427c23 */ /* 0x100fe2000801088a */
[--C-:B------:R-:W-:Y:S01]  /*c7b0*/  FFMA.FTZ R177, R40, UR4, -R138.reuse ;  /* 0x0000000428b17c23 */ /* 0x100fe2000801088a */
[--C-:B------:R-:W-:Y:S01]  /*c7c0*/  FFMA.FTZ R144, R45, UR4, -R138.reuse ;  /* 0x000000042d907c23 */ /* 0x100fe2000801088a */
[--C-:B------:R-:W-:Y:S01]  /*c7d0*/  FFMA.FTZ R154, R56, UR4, -R138.reuse ;  /* 0x00000004389a7c23 */ /* 0x100fe2000801088a */
[----:B------:R-:W-:Y:S01]  /*c7e0*/  FFMA.FTZ R138, R61, UR4, -R138 ;  /* 0x000000043d8a7c23 */ /* 0x000fe2000801088a */
[C---:B------:R-:W-:Y:S01]  /*c7f0*/  FMUL.FTZ R8, R4.reuse, R96 ;  /* 0x0000006004087220 */ /* 0x040fe20000410000 */
[C---:B------:R-:W-:Y:S01]  /*c800*/  FMUL.FTZ R12, R4.reuse, R100 ;  /* 0x00000064040c7220 */ /* 0x040fe20000410000 */
[C---:B------:R-:W-:Y:S01]  /*c810*/  FMUL.FTZ R13, R4.reuse, R101 ;  /* 0x00000065040d7220 */ /* 0x040fe20000410000 */
[C---:B------:R-:W-:Y:S01]  /*c820*/  FMUL.FTZ R24, R4.reuse, R108 ;  /* 0x0000006c04187220 */ /* 0x040fe20000410000 */
[----:B------:R-:W-:Y:S01]  /*c830*/  FMUL.FTZ R25, R4, R109 ;  /* 0x0000006d04197220 */ /* 0x000fe20000410000 */
[----:B------:R-:W-:Y:S01]  /*c840*/  PRMT R109, R14, 0x7632, R109 ;  /* 0x000076320e6d7816 */ /* 0x000fe2000000006d */
[C---:B------:R-:W-:Y:S01]  /*c850*/  FMUL.FTZ R28, R4.reuse, R112 ;  /* 0x00000070041c7220 */ /* 0x040fe20000410000 */
[C---:B------:R-:W-:Y:S01]  /*c860*/  FMUL.FTZ R29, R4.reuse, R113 ;  /* 0x00000071041d7220 */ /* 0x040fe20000410000 */
[----:B------:R-:W-:Y:S01]  /*c870*/  FMUL.FTZ R40, R4, R116 ;  /* 0x0000007404287220 */ /* 0x000fe20000410000 */
[----:B------:R-:W-:Y:S01]  /*c880*/  PRMT R116, R14, 0x5410, R109 ;  /* 0x000054100e747816 */ /* 0x000fe2000000006d */
[C---:B------:R-:W-:Y:S01]  /*c890*/  FMUL.FTZ R45, R4.reuse, R121 ;  /* 0x00000079042d7220 */ /* 0x040fe20000410000 */
[C---:B------:R-:W-:Y:S01]  /*c8a0*/  FMUL.FTZ R56, R4.reuse, R124 ;  /* 0x0000007c04387220 */ /* 0x040fe20000410000 */
[----:B------:R-:W-:Y:S01]  /*c8b0*/  FMUL.FTZ R61, R4, R129 ;  /* 0x00000081043d7220 */ /* 0x000fe20000410000 */
[----:B------:R-:W-:Y:S01]  /*c8c0*/  FFMA.FTZ R158, R65, UR4, -R158 ;  /* 0x00000004419e7c23 */ /* 0x000fe2000801089e */
[--C-:B------:R-:W-:Y:S01]  /*c8d0*/  FFMA.FTZ R22, R22, UR4, -R139.reuse ;  /* 0x0000000416167c23 */ /* 0x100fe2000801088b */
[----:B------:R-:W-:Y:S01]  /*c8e0*/  FFMA.FTZ R139, R67, UR4, -R139 ;  /* 0x00000004438b7c23 */ /* 0x000fe2000801088b */
[----:B------:R-:W-:Y:S01]  /*c8f0*/  MUFU.EX2 R129, R171 ;  /* 0x000000ab00817308 */ /* 0x000fe20000000800 */
[----:B------:R-:W-:Y:S01]  /*c900*/  FADD.FTZ R5, -R0, R137 ;  /* 0x0000008900057221 */ /* 0x000fe20000010100 */
[--C-:B------:R-:W-:Y:S01]  /*c910*/  FFMA.FTZ R137, R62, UR4, -R136.reuse ;  /* 0x000000043e897c23 */ /* 0x100fe20008010888 */
[--C-:B------:R-:W-:Y:S01]  /*c920*/  FFMA.FTZ R156, R58, UR4, -R136.reuse ;  /* 0x000000043a9c7c23 */ /* 0x100fe20008010888 */
[--C-:B------:R-:W-:Y:S01]  /*c930*/  FFMA.FTZ R155, R59, UR4, -R136.reuse ;  /* 0x000000043b9b7c23 */ /* 0x100fe20008010888 */
[----:B------:R-:W-:Y:S01]  /*c940*/  FMUL.FTZ R5, R5, UR4 ;  /* 0x0000000405057c20 */ /* 0x000fe20008410000 */
[----:B------:R-:W-:Y:S01]  /*c950*/  FFMA.FTZ R136, R63, UR4, -R136 ;  /* 0x000000043f887c23 */ /* 0x000fe20008010888 */
[----:B------:R-:W-:Y:S03]  /*c960*/  IMAD.MOV.U32 R124, RZ, RZ, R64 ;  /* 0x000000ffff7c7224 */ /* 0x000fe600078e0040 */
[----:B------:R-:W1:Y:S10]  /*c970*/  MUFU.EX2 R34, R34 ;  /* 0x0000002200227308 */ /* 0x000e740000000800 */
[----:B------:R-:W-:Y:S10]  /*c980*/  MUFU.EX2 R112, R21 ;  /* 0x0000001500707308 */ /* 0x000ff40000000800 */
[----:B------:R-:W-:Y:S01]  /*c990*/  MUFU.EX2 R108, R172 ;  /* 0x000000ac006c7308 */ /* 0x000fe20000000800 */
[----:B-1----:R-:W-:Y:S04]  /*c9a0*/  F2FP.F16.F32.PACK_AB R121, R128, R34 ;  /* 0x000000228079723e */ /* 0x002fe800000000ff */
[----:B------:R-:W-:Y:S05]  /*c9b0*/  PRMT R96, R121, 0x7632, R96 ;  /* 0x0000763279607816 */ /* 0x000fea0000000060 */
[----:B------:R-:W1:Y:S10]  /*c9c0*/  MUFU.EX2 R5, R5 ;  /* 0x0000000500057308 */ /* 0x000e740000000800 */
[----:B------:R-:W-:Y:S10]  /*c9d0*/  MUFU.EX2 R100, R32 ;  /* 0x0000002000647308 */ /* 0x000ff40000000800 */
[----:B------:R-:W-:Y:S01]  /*c9e0*/  MUFU.EX2 R113, R33 ;  /* 0x0000002100717308 */ /* 0x000fe20000000800 */
[C---:B-1----:R-:W-:Y:S01]  /*c9f0*/  FMUL.FTZ R58, R5.reuse, R126 ;  /* 0x0000007e053a7220 */ /* 0x042fe20000410000 */
[C---:B------:R-:W-:Y:S01]  /*ca00*/  FMUL.FTZ R59, R5.reuse, R127 ;  /* 0x0000007f053b7220 */ /* 0x040fe20000410000 */
[C---:B------:R-:W-:Y:S01]  /*ca10*/  FMUL.FTZ R62, R5.reuse, R130 ;  /* 0x00000082053e7220 */ /* 0x040fe20000410000 */
[----:B------:R-:W-:Y:S01]  /*ca20*/  FMUL.FTZ R63, R5, R131 ;  /* 0x00000083053f7220 */ /* 0x000fe20000410000 */
[----:B------:R-:W-:Y:S05]  /*ca30*/  IMAD.MOV.U32 R126, RZ, RZ, R50 ;  /* 0x000000ffff7e7224 */ /* 0x000fea00078e0032 */
        /* <DEDUP_REMOVED lines=12> */
[--C-:B--2---:R-:W-:Y:S01]  /*cb00*/  FFMA.FTZ R97, R4, R49, R35.reuse ;  /* 0x0000003104617223 */ /* 0x104fe20000010023 */
[----:B------:R-:W-:Y:S01]  /*cb10*/  PRMT R35, R166, 0x7610, R35 ;  /* 0x00007610a6237816 */ /* 0x000fe20000000023 */
[----:B------:R-:W-:Y:S02]  /*cb20*/  IMAD.MOV.U32 R49, RZ, RZ, R169 ;  /* 0x000000ffff317224 */ /* 0x000fe400078e00a9 */
[----:B------:R-:W-:Y:S01]  /*cb30*/  FADD.FTZ R4, -R132, R133 ;  /* 0x0000008584047221 */ /* 0x000fe20000010100 */
[----:B------:R-:W-:Y:S01]  /*cb40*/  @!P6 PRMT R7, R35, 0x5410, RZ ;  /* 0x000054102307e816 */ /* 0x000fe200000000ff */
[----:B------:R-:W-:Y:S02]  /*cb50*/  IMAD.MOV.U32 R35, RZ, RZ, R52 ;  /* 0x000000ffff237224 */ /* 0x000fe400078e0034 */
[----:B----4-:R-:W-:Y:S02]  /*cb60*/  @!P5 HADD2 R55, -R6.H0_H0, -RZ.H0_H0 ;  /* 0xa00000ff0637d230 */ /* 0x010fe40000000900 */
[----:B------:R-:W-:Y:S01]  /*cb70*/  FMUL.FTZ R65, R4, UR4 ;  /* 0x0000000404417c20 */ /* 0x000fe20008410000 */
[----:B------:R-:W-:Y:S01]  /*cb80*/  FADD.FTZ R4, -R3, R134 ;  /* 0x0000008603047221 */ /* 0x000fe20000010100 */
[----:B------:R-:W-:Y:S01]  /*cb90*/  IMAD.MOV.U32 R127, RZ, RZ, R35 ;  /* 0x000000ffff7f7224 */ /* 0x000fe200078e0023 */
[----:B------:R-:W-:Y:S01]  /*cba0*/  PRMT R31, R55, 0x7610, R31 ;  /* 0x00007610371f7816 */ /* 0x000fe2000000001f */
[----:B------:R-:W-:Y:S01]  /*cbb0*/  @!P5 STL.S16 [R1+0x44], R55 ;  /* 0x000044370100d387 */ /* 0x000fe20000100600 */
[----:B------:R-:W-:Y:S01]  /*cbc0*/  IMAD.MOV.U32 R167, RZ, RZ, R47 ;  /* 0x000000ffffa77224 */ /* 0x000fe200078e002f */
[----:B------:R-:W1:Y:S01]  /*cbd0*/  MUFU.EX2 R65, R65 ;  /* 0x0000004100417308 */ /* 0x000e620000000800 */
[----:B------:R-:W-:Y:S01]  /*cbe0*/  @!P5 PRMT R6, R31, 0x5410, RZ ;  /* 0x000054101f06d816 */ /* 0x000fe200000000ff */
[----:B------:R-:W-:Y:S01]  /*cbf0*/  FMUL.FTZ R67, R4, UR4 ;  /* 0x0000000404437c20 */ /* 0x000fe20008410000 */
[C---:B------:R-:W-:Y:S01]  /*cc00*/  FMUL.FTZ R47, R5.reuse, R123 ;  /* 0x0000007b052f7220 */ /* 0x040fe20000410000 */
[----:B------:R-:W-:Y:S02]  /*cc10*/  IMAD.MOV.U32 R123, RZ, RZ, R51 ;  /* 0x000000ffff7b7224 */ /* 0x000fe400078e0033 */
[----:B---3--:R-:W-:Y:S02]  /*cc20*/  IMAD.MOV.U32 R166, RZ, RZ, R46 ;  /* 0x000000ffffa67224 */ /* 0x008fe400078e002e */
[----:B------:R-:W-:Y:S02]  /*cc30*/  FMUL.FTZ R46, R5, R122 ;  /* 0x0000007a052e7220 */ /* 0x000fe40000410000 */
[----:B------:R-:W2:Y:S01]  /*cc40*/  MUFU.EX2 R67, R67 ;  /* 0x0000004300437308 */ /* 0x000ea20000000800 */
[----:B------:R-:W-:Y:S02]  /*cc50*/  IMAD.MOV.U32 R122, RZ, RZ, R54 ;  /* 0x000000ffff7a7224 */ /* 0x000fe400078e0036 */
[----:B------:R-:W-:Y:S01]  /*cc60*/  @!P4 HADD2 R43, -R11.H0_H0, -RZ.H0_H0 ;  /* 0xa00000ff0b2bc230 */ /* 0x000fe20000000900 */
[----:B------:R-:W-:Y:S01]  /*cc70*/  LEA R168, P0, R27, R166, 0x1 ;  /* 0x000000a61ba87211 */ /* 0x000fe200078008ff */
[----:B------:R3:W-:Y:S01]  /*cc80*/  STG.E.U16 desc[UR18][R166.64], R7 ;  /* 0x00000007a6007986 */ /* 0x0007e2000c101512 */
[----:B------:R-:W-:Y:S01]  /*cc90*/  FADD.FTZ R97, R122, R97 ;  /* 0x000000617a617221 */ /* 0x000fe20000010000 */
[----:B------:R-:W-:Y:S01]  /*cca0*/  @!P3 HADD2 R42, -R10.H0_H0, -RZ.H0_H0 ;  /* 0xa00000ff0a2ab230 */ /* 0x000fe20000000900 */
[----:B------:R-:W-:Y:S01]  /*ccb0*/  PRMT R30, R43, 0x7610, R30 ;  /* 0x000076102b1e7816 */ /* 0x000fe2000000001e */
[----:B------:R4:W-:Y:S01]  /*ccc0*/  @!P4 STL.S16 [R1+0x40], R43 ;  /* 0x0000402b0100c387 */ /* 0x0009e20000100600 */
[----:B------:R-:W-:Y:S01]  /*ccd0*/  LEA.HI.X.SX32 R169, R27, R167, 0x1, P0 ;  /* 0x000000a71ba97211 */ /* 0x000fe200000f0eff */
[----:B------:R-:W-:Y:S01]  /*cce0*/  @!P2 HADD2 R36, -R14.H0_H0, -RZ.H0_H0 ;  /* 0xa00000ff0e24a230 */ /* 0x000fe20000000900 */
[----:B------:R-:W-:Y:S01]  /*ccf0*/  PRMT R26, R42, 0x7610, R26 ;  /* 0x000076102a1a7816 */ /* 0x000fe2000000001a */
[----:B------:R4:W-:Y:S01]  /*cd00*/  @!P3 STL.S16 [R1+0x3c], R42 ;  /* 0x00003c2a0100b387 */ /* 0x0009e20000100600 */
[----:B------:R-:W-:Y:S01]  /*cd10*/  @!P4 PRMT R11, R30, 0x5410, RZ ;  /* 0x000054101e0bc816 */ /* 0x000fe200000000ff */
[----:B------:R-:W-:Y:S01]  /*cd20*/  IMAD.WIDE R30, R15, 0x70, R168 ;  /* 0x000000700f1e7825 */ /* 0x000fe200078e02a8 */
[----:B------:R-:W-:Y:S01]  /*cd30*/  @!P3 PRMT R10, R26, 0x5410, RZ ;  /* 0x000054101a0ab816 */ /* 0x000fe200000000ff */
[----:B------:R4:W-:Y:S01]  /*cd40*/  @!P2 STL.S16 [R1+0x34], R36 ;  /* 0x000034240100a387 */ /* 0x0009e20000100600 */
[----:B------:R-:W-:Y:S01]  /*cd50*/  PRMT R4, R36, 0x7610, R4 ;  /* 0x0000761024047816 */ /* 0x000fe20000000004 */
[----:B-1----:R-:W-:Y:S01]  /*cd60*/  FMUL.FTZ R52, R65, R92 ;  /* 0x0000005c41347220 */ /* 0x002fe20000410000 */
[C---:B--2---:R-:W-:Y:S01]  /*cd70*/  FMUL.FTZ R51, R67.reuse, R91 ;  /* 0x0000005b43337220 */ /* 0x044fe20000410000 */
[----:B------:R1:W2:Y:S01]  /*cd80*/  LDL.S16 R23, [R1+0x4c] ;  /* 0x00004c0001177983 */ /* 0x0002a20000100600 */
[----:B------:R-:W-:Y:S01]  /*cd90*/  @!P2 PRMT R14, R4, 0x5410, RZ ;  /* 0x00005410040ea816 */ /* 0x000fe200000000ff */
[----:B------:R-:W-:Y:S01]  /*cda0*/  FMUL.FTZ R54, R67, R94 ;  /* 0x0000005e43367220 */ /* 0x000fe20000410000 */
[----:B------:R-:W-:Y:S01]  /*cdb0*/  SHF.R.U32.HI R4, RZ, 0x18, R170 ;  /* 0x00000018ff047819 */ /* 0x000fe200000116aa */
[----:B------:R1:W-:Y:S01]  /*cdc0*/  STG.E.U16 desc[UR18][R166.64+0x2], R6 ;  /* 0x00000206a6007986 */ /* 0x0003e2000c101512 */
[----:B------:R-:W-:Y:S01]  /*cdd0*/  FMUL.FTZ R64, R65, R104 ;  /* 0x0000006841407220 */ /* 0x000fe20000410000 */
[----:B------:R-:W-:Y:S01]  /*cde0*/  FMUL.FTZ R26, R5, R110 ;  /* 0x0000006e051a7220 */ /* 0x000fe20000410000 */
[----:B------:R-:W-:Y:S01]  /*cdf0*/  ISETP.LE.U32.AND P0, PT, R4, UR13, PT ;  /* 0x0000000d04007c0c */ /* 0x000fe2000bf03070 */
[----:B------:R1:W-:Y:S01]  /*ce00*/  STG.E.U16 desc[UR18][R168.64], R11 ;  /* 0x0000000ba8007986 */ /* 0x0003e2000c101512 */
[----:B------:R-:W-:Y:S01]  /*ce10*/  LOP3.LUT R4, R162, 0xff, RZ, 0xc0, !PT ;  /* 0x000000ffa2047812 */ /* 0x000fe200078ec0ff */
[----:B------:R-:W-:Y:S01]  /*ce20*/  FMUL.FTZ R32, R65, R80 ;  /* 0x0000005041207220 */ /* 0x000fe20000410000 */
[----:B---3--:R-:W-:Y:S01]  /*ce30*/  IMAD R7, R15, 0x48, RZ ;  /* 0x000000480f077824 */ /* 0x008fe200078e02ff */
[----:B------:R3:W-:Y:S01]  /*ce40*/  STG.E.U16 desc[UR18][R168.64+0x2], R10 ;  /* 0x0000020aa8007986 */ /* 0x0007e2000c101512 */
[----:B------:R-:W-:Y:S01]  /*ce50*/  ISETP.LE.U32.AND P5, PT, R4, UR13, PT ;  /* 0x0000000d04007c0c */ /* 0x000fe2000bfa3070 */
[C---:B----4-:R-:W-:Y:S01]  /*ce60*/  FMUL.FTZ R43, R5.reuse, R119 ;  /* 0x00000077052b7220 */ /* 0x050fe20000410000 */
[----:B------:R-:W-:Y:S01]  /*ce70*/  LOP3.LUT R4, R162, 0xffff, RZ, 0xc0, !PT ;  /* 0x0000ffffa2047812 */ /* 0x000fe200078ec0ff */
[----:B------:R4:W-:Y:S01]  /*ce80*/  STG.E.U16 desc[UR18][R30.64], R14 ;  /* 0x0000000e1e007986 */ /* 0x0009e2000c101512 */
[----:B------:R-:W-:Y:S01]  /*ce90*/  FMUL.FTZ R42, R5, R118 ;  /* 0x00000076052a7220 */ /* 0x000fe20000410000 */
[----:B------:R-:W-:Y:S01]  /*cea0*/  FMUL.FTZ R20, R65, R76 ;  /* 0x0000004c41147220 */ /* 0x000fe20000410000 */
[----:B------:R-:W-:Y:S01]  /*ceb0*/  SHF.R.U32.HI R4, RZ, 0x8, R4 ;  /* 0x00000008ff047819 */ /* 0x000fe20000011604 */
[----:B------:R-:W-:Y:S01]  /*cec0*/  FMUL.FTZ R50, R67, R90 ;  /* 0x0000005a43327220 */ /* 0x000fe20000410000 */
[----:B------:R-:W-:Y:S01]  /*ced0*/  F2FP.F16.F32.PACK_AB R90, R101, R112 ;  /* 0x00000070655a723e */ /* 0x000fe200000000ff */
[C---:B------:R-:W-:Y:S01]  /*cee0*/  FMUL.FTZ R36, R65.reuse, R84 ;  /* 0x0000005441247220 */ /* 0x040fe20000410000 */
[----:B------:R-:W-:Y:S01]  /*cef0*/  LOP3.LUT R4, R4, 0xffff, RZ, 0xc0, !PT ;  /* 0x0000ffff04047812 */ /* 0x000fe200078ec0ff */
[----:B------:R-:W-:Y:S01]  /*cf00*/  FMUL.FTZ R33, R65, R81 ;  /* 0x0000005141217220 */ /* 0x000fe20000410000 */
[----:B------:R-:W-:Y:S01]  /*cf10*/  FMUL.FTZ R35, R67, R83 ;  /* 0x0000005343237220 */ /* 0x000fe20000410000 */
[----:B------:R-:W-:Y:S02]  /*cf20*/  IMAD R27, R15, 0x38, R27 ;  /* 0x000000380f1b7824 */ /* 0x000fe400078e021b */
[----:B------:R-:W-:Y:S01]  /*cf30*/  FMUL.FTZ R15, R5, R103 ;  /* 0x00000067050f7220 */ /* 0x000fe20000410000 */
[----:B------:R-:W-:Y:S01]  /*cf40*/  IMAD.MOV.U32 R55, RZ, RZ, R38 ;  /* 0x000000ffff377224 */ /* 0x000fe200078e0026 */
[----:B------:R4:W-:Y:S01]  /*cf50*/  MUFU.EX2 R84, R22 ;  /* 0x0000001600547308 */ /* 0x0009e20000000800 */
[----:B------:R-:W-:Y:S01]  /*cf60*/  VIADD R27, R27, 0x1 ;  /* 0x000000011b1b7836 */ /* 0x000fe20000000000 */
[----:B-1----:R-:W-:Y:S01]  /*cf70*/  LOP3.LUT R6, R170, 0xffff, RZ, 0xc0, !PT ;  /* 0x0000ffffaa067812 */ /* 0x002fe200078ec0ff */
[----:B------:R-:W-:Y:S01]  /*cf80*/  IMAD.MOV.U32 R38, RZ, RZ, R49 ;  /* 0x000000ffff267224 */ /* 0x000fe200078e0031 */
[----:B------:R-:W-:Y:S01]  /*cf90*/  SHF.R.U32.HI R170, RZ, 0x10, R170 ;  /* 0x00000010ffaa7819 */ /* 0x000fe200000116aa */
[----:B------:R-:W-:Y:S01]  /*cfa0*/  IMAD.MOV.U32 R49, RZ, RZ, R48 ;  /* 0x000000ffff317224 */ /* 0x000fe200078e0030 */
[----:B------:R-:W-:Y:S01]  /*cfb0*/  SHF.R.U32.HI R6, RZ, 0x8, R6 ;  /* 0x00000008ff067819 */ /* 0x000fe20000011606 */
[----:B------:R-:W2:Y:S01]  /*cfc0*/  LDL.LU R11, [R1+0xb8] ;  /* 0x0000b800010b7983 */ /* 0x000ea20000300800 */
[----:B------:R-:W-:Y:S01]  /*cfd0*/  LOP3.LUT R170, R170, 0xff, RZ, 0xc0, !PT ;  /* 0x000000ffaaaa7812 */ /* 0x000fe200078ec0ff */
[----:B------:R-:W-:Y:S01]  /*cfe0*/  IMAD.MOV.U32 R48, RZ, RZ, R37 ;  /* 0x000000ffff307224 */ /* 0x000fe200078e0025 */
[----:B------:R-:W-:Y:S01]  /*cff0*/  LOP3.LUT R6, R6, 0xffff, RZ, 0xc0, !PT ;  /* 0x0000ffff06067812 */ /* 0x000fe200078ec0ff */
[----:B---3--:R1:W3:Y:S01]  /*d000*/  LDL.S16 R10, [R1+0x30] ;  /* 0x00003000010a7983 */ /* 0x0082e20000100600 */
[----:B------:R-:W-:Y:S01]  /*d010*/  ISETP.LE.U32.AND P4, PT, R170, UR13, PT ;  /* 0x0000000daa007c0c */ /* 0x000fe2000bf83070 */
[----:B------:R-:W-:Y:S01]  /*d020*/  IMAD.MOV.U32 R37, RZ, RZ, R173 ;  /* 0x000000ffff257224 */ /* 0x000fe200078e00ad */
[----:B------:R-:W-:Y:S01]  /*d030*/  ISETP.LE.U32.AND P2, PT, R6, UR13, PT ;  /* 0x0000000d06007c0c */ /* 0x000fe2000bf43070 */
[----:B----4-:R-:W-:Y:S01]  /*d040*/  FMUL.FTZ R14, R5, R102 ;  /* 0x00000066050e7220 */ /* 0x010fe20000410000 */
[----:B------:R-:W-:Y:S01]  /*d050*/  LEA R170, P3, R7, R166, 0x1 ;  /* 0x000000a607aa7211 */ /* 0x000fe200078608ff */
[C---:B------:R-:W-:Y:S01]  /*d060*/  FMUL.FTZ R30, R5.reuse, R114 ;  /* 0x00000072051e7220 */ /* 0x040fe20000410000 */
[--C-:B------:R-:W-:Y:S01]  /*d070*/  SHF.R.U32.HI R6, RZ, 0x10, R162.reuse ;  /* 0x00000010ff067819 */ /* 0x100fe200000116a2 */
[----:B------:R-:W-:Y:S01]  /*d080*/  FMUL.FTZ R31, R5, R115 ;  /* 0x00000073051f7220 */ /* 0x000fe20000410000 */
[----:B------:R-:W-:Y:S01]  /*d090*/  LEA.HI.X.SX32 R171, R7, R167, 0x1, P3 ;  /* 0x000000a707ab7211 */ /* 0x000fe200018f0eff */
[----:B------:R-:W-:Y:S01]  /*d0a0*/  IMAD.MOV.U32 R110, RZ, RZ, R37 ;  /* 0x000000ffff6e7224 */ /* 0x000fe200078e0025 */
[----:B------:R-:W-:Y:S01]  /*d0b0*/  LEA R172, P3, R27, R166, 0x1 ;  /* 0x000000a61bac7211 */ /* 0x000fe200078608ff */
[----:B------:R-:W-:Y:S01]  /*d0c0*/  FMUL.FTZ R37, R65, R85 ;  /* 0x0000005541257220 */ /* 0x000fe20000410000 */
[----:B------:R-:W-:Y:S01]  /*d0d0*/  LOP3.LUT R6, R6, 0xff, RZ, 0xc0, !PT ;  /* 0x000000ff06067812 */ /* 0x000fe200078ec0ff */
[----:B------:R-:W-:Y:S01]  /*d0e0*/  MUFU.EX2 R80, R110 ;  /* 0x0000006e00507308 */ /* 0x000fe20000000800 */
[----:B------:R-:W-:Y:S01]  /*d0f0*/  LEA.HI.X.SX32 R173, R27, R167, 0x1, P3 ;  /* 0x000000a71bad7211 */ /* 0x000fe200018f0eff */
[----:B------:R-:W-:Y:S01]  /*d100*/  FMUL.FTZ R27, R5, R111 ;  /* 0x0000006f051b7220 */ /* 0x000fe20000410000 */
[----:B------:R-:W-:Y:S01]  /*d110*/  ISETP.LE.U32.AND P6, PT, R6, UR13, PT ;  /* 0x0000000d06007c0c */ /* 0x000fe2000bfc3070 */
[----:B------:R-:W-:Y:S01]  /*d120*/  FMUL.FTZ R22, R67, R78 ;  /* 0x0000004e43167220 */ /* 0x000fe20000410000 */
[----:B------:R-:W-:Y:S01]  /*d130*/  ISETP.LE.U32.AND P3, PT, R4, UR13, PT ;  /* 0x0000000d04007c0c */ /* 0x000fe2000bf63070 */
[----:B------:R-:W-:Y:S01]  /*d140*/  IMAD.MOV.U32 R134, RZ, RZ, R49 ;  /* 0x000000ffff867224 */ /* 0x000fe200078e0031 */
[----:B------:R-:W-:Y:S01]  /*d150*/  SHF.R.U32.HI R4, RZ, 0x18, R162 ;  /* 0x00000018ff047819 */ /* 0x000fe200000116a2 */
[----:B------:R-:W-:Y:S01]  /*d160*/  FMUL.FTZ R49, R65, R89 ;  /* 0x0000005941317220 */ /* 0x000fe20000410000 */
[----:B------:R-:W-:Y:S01]  /*d170*/  PRMT R115, R121, 0x5410, R96 ;  /* 0x0000541079737816 */ /* 0x000fe20000000060 */
[----:B------:R-:W-:Y:S01]  /*d180*/  IMAD.MOV.U32 R118, RZ, RZ, R53 ;  /* 0x000000ffff767224 */ /* 0x000fe200078e0035 */
[----:B------:R-:W-:Y:S01]  /*d190*/  F2FP.F16.F32.PACK_AB R102, R100, R113 ;  /* 0x000000716466723e */ /* 0x000fe200000000ff */
[----:B------:R-:W-:Y:S01]  /*d1a0*/  FMUL.FTZ R53, R65, R93 ;  /* 0x0000005d41357220 */ /* 0x000fe20000410000 */
[----:B------:R-:W-:Y:S01]  /*d1b0*/  MUFU.EX2 R83, R127 ;  /* 0x0000007f00537308 */ /* 0x000fe20000000800 */
[----:B------:R-:W-:Y:S01]  /*d1c0*/  FADD.FTZ R112, R112, R97 ;  /* 0x0000006170707221 */ /* 0x000fe20000010000 */
[----:B------:R-:W-:Y:S01]  /*d1d0*/  PRMT R89, R102, 0x7632, R89 ;  /* 0x0000763266597816 */ /* 0x000fe20000000059 */
[----:B------:R-:W-:Y:S02]  /*d1e0*/  IMAD.MOV.U32 R119, RZ, RZ, R66 ;  /* 0x000000ffff777224 */ /* 0x000fe400078e0042 */
[C---:B------:R-:W-:Y:S05]  /*d1f0*/  FMUL.FTZ R66, R67.reuse, R106 ;  /* 0x0000006a43427220 */ /* 0x040fea0000410000 */
[----:B------:R4:W-:Y:S02]  /*d200*/  MUFU.EX2 R81, R118 ;  /* 0x0000007600517308 */ /* 0x0009e40000000800 */
[----:B----4-:R-:W-:Y:S02]  /*d210*/  IMAD.MOV.U32 R118, RZ, RZ, R124 ;  /* 0x000000ffff767224 */ /* 0x010fe400078e007c */
[----:B------:R-:W-:Y:S02]  /*d220*/  IMAD.MOV.U32 R124, RZ, RZ, R38 ;  /* 0x000000ffff7c7224 */ /* 0x000fe400078e0026 */
[----:B------:R-:W-:Y:S04]  /*d230*/  FMUL.FTZ R38, R67, R86 ;  /* 0x0000005643267220 */ /* 0x000fe80000410000 */
[----:B------:R-:W-:Y:S01]  /*d240*/  MUFU.EX2 R86, R118 ;  /* 0x0000007600567308 */ /* 0x000fe20000000800 */
[----:B--2---:R-:W-:Y:S05]  /*d250*/  @!P2 HADD2 R23, -R109.H0_H0, -RZ.H0_H0 ;  /* 0xa00000ff6d17a230 */ /* 0x004fea0000000900 */
[----:B------:R-:W-:Y:S01]  /*d260*/  PRMT R7, R23, 0x7610, R7 ;  /* 0x0000761017077816 */ /* 0x000fe20000000007 */
[----:B------:R2:W-:Y:S03]  /*d270*/  @!P2 STL.S16 [R1+0x4c], R23 ;  /* 0x00004c170100a387 */ /* 0x0005e60000100600 */
[----:B------:R-:W-:Y:S02]  /*d280*/  @!P2 PRMT R109, R7, 0x5410, RZ ;  /* 0x00005410076da816 */ /* 0x000fe400000000ff */
[----:B------:R-:W-:Y:S01]  /*d290*/  ISETP.LE.U32.AND P2, PT, R4, UR13, PT ;  /* 0x0000000d04007c0c */ /* 0x000fe2000bf43070 */
[----:B------:R-:W4:Y:S01]  /*d2a0*/  LDL.LU R7, [R1+0xb4] ;  /* 0x0000b40001077983 */ /* 0x000f220000300800 */
[----:B------:R-:W-:Y:S03]  /*d2b0*/  LOP3.LUT R4, R160, 0xff, RZ, 0xc0, !PT ;  /* 0x000000ffa0047812 */ /* 0x000fe600078ec0ff */
[----:B------:R1:W4:Y:S04]  /*d2c0*/  LDL.S16 R21, [R1+0x2c] ;  /* 0x00002c0001157983 */ /* 0x0003280000100600 */
[----:B------:R-:W-:Y:S01]  /*d2d0*/  STG.E.U16 desc[UR18][R172.64], R109 ;  /* 0x0000006dac007986 */ /* 0x000fe2000c101512 */
[----:B--2---:R-:W-:Y:S02]  /*d2e0*/  IMAD.MOV.U32 R23, RZ, RZ, R48 ;  /* 0x000000ffff177224 */ /* 0x004fe400078e0030 */
[----:B------:R-:W-:Y:S02]  /*d2f0*/  FMUL.FTZ R48, R65, R88 ;  /* 0x0000005841307220 */ /* 0x000fe40000410000 */
[----:B------:R-:W-:Y:S02]  /*d300*/  IMAD.MOV.U32 R110, RZ, RZ, R23 ;  /* 0x000000ffff6e7224 */ /* 0x000fe400078e0017 */
[C---:B------:R-:W-:Y:S01]  /*d310*/  FFMA.FTZ R133, R5.reuse, R11, R34 ;  /* 0x0000000b05857223 */ /* 0x040fe20000010022 */
[----:B------:R-:W-:Y:S01]  /*d320*/  FMUL.FTZ R11, R5, R99 ;  /* 0x00000063050b7220 */ /* 0x000fe20000410000 */
[----:B------:R-:W-:Y:S01]  /*d330*/  FMUL.FTZ R23, R67, R79 ;  /* 0x0000004f43177220 */ /* 0x000fe20000410000 */
[----:B------:R2:W1:Y:S01]  /*d340*/  MUFU.EX2 R99, R17 ;  /* 0x0000001100637308 */ /* 0x0004620000000800 */
[----:B---3--:R-:W-:Y:S02]  /*d350*/  @!P4 HADD2 R10, -R121.H0_H0, -RZ.H0_H0 ;  /* 0xa00000ff790ac230 */ /* 0x008fe40000000900 */
[----:B------:R-:W-:Y:S03]  /*d360*/  FADD.FTZ R128, R128, R133 ;  /* 0x0000008580807221 */ /* 0x000fe60000010000 */
[----:B------:R-:W-:Y:S01]  /*d370*/  PRMT R6, R10, 0x7610, R6 ;  /* 0x000076100a067816 */ /* 0x000fe20000000006 */
[----:B------:R3:W-:Y:S03]  /*d380*/  @!P4 STL.S16 [R1+0x30], R10 ;  /* 0x0000300a0100c387 */ /* 0x0007e60000100600 */
[----:B------:R-:W-:Y:S01]  /*d390*/  @!P4 PRMT R121, R6, 0x5410, RZ ;  /* 0x000054100679c816 */ /* 0x000fe200000000ff */
[----:B------:R4:W4:Y:S01]  /*d3a0*/  LDL.S16 R111, [R1+0x38] ;  /* 0x00003800016f7983 */ /* 0x0009220000100600 */
[----:B------:R-:W-:Y:S01]  /*d3b0*/  ISETP.LE.U32.AND P4, PT, R4, UR13, PT ;  /* 0x0000000d04007c0c */ /* 0x000fe2000bf83070 */
[C---:B------:R-:W-:Y:S01]  /*d3c0*/  FMUL.FTZ R4, R65.reuse, R68 ;  /* 0x0000004441047220 */ /* 0x040fe20000410000 */
[----:B------:R-:W-:Y:S01]  /*d3d0*/  LOP3.LUT R6, R160, 0xffff, RZ, 0xc0, !PT ;  /* 0x0000ffffa0067812 */ /* 0x000fe200078ec0ff */
[----:B------:R-:W4:Y:S01]  /*d3e0*/  LDL.LU R34, [R1+0xb0] ;  /* 0x0000b00001227983 */ /* 0x000f220000300800 */
[----:B--2---:R-:W-:Y:S02]  /*d3f0*/  FMUL.FTZ R17, R65, R73 ;  /* 0x0000004941117220 */ /* 0x004fe40000410000 */
[----:B------:R-:W-:Y:S01]  /*d400*/  SHF.R.U32.HI R6, RZ, 0x8, R6 ;  /* 0x00000008ff067819 */ /* 0x000fe20000011606 */
[----:B------:R-:W-:Y:S01]  /*d410*/  STG.E.U16 desc[UR18][R170.64], R121 ;  /* 0x00000079aa007986 */ /* 0x000fe2000c101512 */
[----:B-1----:R-:W-:Y:S02]  /*d420*/  FADD.FTZ R97, R99, R128 ;  /* 0x0000008063617221 */ /* 0x002fe40000010000 */
[----:B------:R-:W-:Y:S01]  /*d430*/  LOP3.LUT R6, R6, 0xffff, RZ, 0xc0, !PT ;  /* 0x0000ffff06067812 */ /* 0x000fe200078ec0ff */
[----:B---3--:R-:W-:Y:S01]  /*d440*/  FMUL.FTZ R10, R5, R98 ;  /* 0x00000062050a7220 */ /* 0x008fe20000410000 */
[----:B------:R-:W-:Y:S01]  /*d450*/  FMUL.FTZ R5, R65, R69 ;  /* 0x0000004541057220 */ /* 0x000fe20000410000 */
[----:B------:R-:W-:Y:S01]  /*d460*/  F2FP.F16.F32.PACK_AB R69, R108, R129 ;  /* 0x000000816c45723e */ /* 0x000fe200000000ff */
[----:B------:R-:W1:Y:S03]  /*d470*/  MUFU.EX2 R98, R19 ;  /* 0x0000001300627308 */ /* 0x000e660000000800 */
[----:B------:R-:W-:Y:S01]  /*d480*/  PRMT R68, R69, 0x7632, R68 ;  /* 0x0000763245447816 */ /* 0x000fe20000000044 */
[----:B-1----:R-:W-:Y:S01]  /*d490*/  FADD.FTZ R97, R98, R97 ;  /* 0x0000006162617221 */ /* 0x002fe20000010000 */
[C---:B----4-:R-:W-:Y:S01]  /*d4a0*/  FFMA.FTZ R103, R65.reuse, R7, R16 ;  /* 0x0000000741677223 */ /* 0x050fe20000010010 */
[----:B------:R-:W-:Y:S01]  /*d4b0*/  FMUL.FTZ R16, R65, R72 ;  /* 0x0000004841107220 */ /* 0x000fe20000410000 */
[----:B------:R-:W-:Y:S01]  /*d4c0*/  PRMT R72, R69, 0x5410, R68 ;  /* 0x0000541045487816 */ /* 0x000fe20000000044 */
[----:B------:R1:W2:Y:S01]  /*d4d0*/  LDL.S16 R7, [R1+0x28] ;  /* 0x0000280001077983 */ /* 0x0002a20000100600 */
[----:B------:R-:W-:Y:S05]  /*d4e0*/  @!P0 HADD2 R21, -R96.H0_H0, -RZ.H0_H0 ;  /* 0xa00000ff60158230 */ /* 0x000fea0000000900 */
[----:B------:R-:W-:Y:S01]  /*d4f0*/  PRMT R114, R21, 0x7610, R114 ;  /* 0x0000761015727816 */ /* 0x000fe20000000072 */
[----:B------:R3:W-:Y:S03]  /*d500*/  @!P0 STL.S16 [R1+0x2c], R21 ;  /* 0x00002c1501008387 */ /* 0x0007e60000100600 */
[----:B------:R-:W-:Y:S01]  /*d510*/  @!P0 PRMT R96, R114, 0x5410, RZ ;  /* 0x0000541072608816 */ /* 0x000fe200000000ff */
[----:B------:R-:W-:Y:S01]  /*d520*/  IMAD.MOV.U32 R114, RZ, RZ, R39 ;  /* 0x000000ffff727224 */ /* 0x000fe200078e0027 */
[----:B------:R-:W-:Y:S01]  /*d530*/  ISETP.LE.U32.AND P0, PT, R6, UR13, PT ;  /* 0x0000000d06007c0c */ /* 0x000fe2000bf03070 */
[----:B------:R-:W-:Y:S01]  /*d540*/  FMUL.FTZ R39, R67, R87 ;  /* 0x0000005743277220 */ /* 0x000fe20000410000 */
[----:B------:R-:W-:Y:S01]  /*d550*/  SHF.R.U32.HI R6, RZ, 0x10, R160 ;  /* 0x00000010ff067819 */ /* 0x000fe200000116a0 */
[----:B------:R-:W-:Y:S03]  /*d560*/  STG.E.U16 desc[UR18][R170.64+0x2], R96 ;  /* 0x00000260aa007986 */ /* 0x000fe6000c101512 */
[----:B------:R-:W-:Y:S01]  /*d570*/  LOP3.LUT R6, R6, 0xff, RZ, 0xc0, !PT ;  /* 0x000000ff06067812 */ /* 0x000fe200078ec0ff */
[C---:B---3--:R-:W-:Y:S01]  /*d580*/  FMUL.FTZ R21, R65.reuse, R77 ;  /* 0x0000004d41157220 */ /* 0x048fe20000410000 */
[----:B------:R-:W-:Y:S01]  /*d590*/  PRMT R77, R90, 0x7632, R77 ;  /* 0x000076325a4d7816 */ /* 0x000fe2000000004d */
[----:B------:R-:W-:Y:S01]  /*d5a0*/  FMUL.FTZ R65, R65, R105 ;  /* 0x0000006941417220 */ /* 0x000fe20000410000 */
[----:B------:R-:W-:Y:S02]  /*d5b0*/  @!P5 HADD2 R111, -R69.H0_H0, -RZ.H0_H0 ;  /* 0xa00000ff456fd230 */ /* 0x000fe40000000900 */
[----:B------:R-:W-:Y:S03]  /*d5c0*/  FFMA.FTZ R73, R67, R34, R18 ;  /* 0x0000002243497223 */ /* 0x000fe60000010012 */
[----:B------:R-:W-:Y:S01]  /*d5d0*/  PRMT R19, R111, 0x7610, R19 ;  /* 0x000076106f137816 */ /* 0x000fe20000000013 */
[----:B------:R3:W-:Y:S01]  /*d5e0*/  @!P5 STL.S16 [R1+0x38], R111 ;  /* 0x0000386f0100d387 */ /* 0x0007e20000100600 */
[C---:B------:R-:W-:Y:S01]  /*d5f0*/  FMUL.FTZ R18, R67.reuse, R74 ;  /* 0x0000004a43127220 */ /* 0x040fe20000410000 */
[----:B------:R-:W-:Y:S01]  /*d600*/  FMUL.FTZ R34, R67, R82 ;  /* 0x0000005243227220 */ /* 0x000fe20000410000 */
[----:B------:R-:W-:Y:S01]  /*d610*/  @!P5 PRMT R69, R19, 0x5410, RZ ;  /* 0x000054101345d816 */ /* 0x000fe200000000ff */
[----:B------:R1:W4:Y:S01]  /*d620*/  LDL.S16 R85, [R1+0x24] ;  /* 0x0000240001557983 */ /* 0x0003220000100600 */
[----:B------:R-:W-:Y:S01]  /*d630*/  ISETP.LE.U32.AND P5, PT, R6, UR13, PT ;  /* 0x0000000d06007c0c */ /* 0x000fe2000bfa3070 */
[----:B------:R-:W-:Y:S01]  /*d640*/  FMUL.FTZ R6, R67, R70 ;  /* 0x0000004643067220 */ /* 0x000fe20000410000 */
[----:B------:R-:W-:Y:S01]  /*d650*/  SHF.R.U32.HI R70, RZ, 0x18, R160 ;  /* 0x00000018ff467819 */ /* 0x000fe200000116a0 */
[----:B------:R-:W-:Y:S01]  /*d660*/  FADD.FTZ R74, R125, R103 ;  /* 0x000000677d4a7221 */ /* 0x000fe20000010000 */
[----:B------:R-:W-:Y:S01]  /*d670*/  IMAD.WIDE.U32 R124, R124, -0x2daee0ad, RZ ;  /* 0xd2511f537c7c7825 */ /* 0x000fe200078e00ff */
[----:B------:R1:W1:Y:S01]  /*d680*/  MUFU.EX2 R82, R126 ;  /* 0x0000007e00527308 */ /* 0x0002620000000800 */
[----:B------:R-:W-:Y:S02]  /*d690*/  STG.E.U16 desc[UR18][R166.64+0x10], R69 ;  /* 0x00001045a6007986 */ /* 0x000fe4000c101512 */
[----:B------:R-:W-:Y:S01]  /*d6a0*/  FMUL.FTZ R19, R67, R75 ;  /* 0x0000004b43137220 */ /* 0x000fe20000410000 */
[----:B------:R-:W-:Y:S01]  /*d6b0*/  F2FP.F16.F32.PACK_AB R75, R80, R81 ;  /* 0x00000051504b723e */ /* 0x000fe200000000ff */
[----:B------:R-:W-:Y:S01]  /*d6c0*/  FADD.FTZ R129, R129, R74 ;  /* 0x0000004a81817221 */ /* 0x000fe20000010000 */
[----:B------:R-:W-:Y:S01]  /*d6d0*/  F2FP.F16.F32.PACK_AB R74, R83, R84 ;  /* 0x00000054534a723e */ /* 0x000fe200000000ff */
[----:B------:R-:W-:Y:S02]  /*d6e0*/  FADD.FTZ R103, R101, R112 ;  /* 0x0000007065677221 */ /* 0x000fe40000010000 */
[----:B------:R-:W-:Y:S01]  /*d6f0*/  FADD.FTZ R108, R108, R129 ;  /* 0x000000816c6c7221 */ /* 0x000fe20000010000 */
[----:B------:R-:W-:Y:S01]  /*d700*/  MUFU.EX2 R101, R186 ;  /* 0x000000ba00657308 */ /* 0x000fe20000000800 */
[----:B------:R-:W-:Y:S02]  /*d710*/  IMAD.MOV.U32 R129, RZ, RZ, R203 ;  /* 0x000000ffff817224 */ /* 0x000fe400078e00cb */
[----:B------:R-:W-:Y:S03]  /*d720*/  FADD.FTZ R81, R81, R108 ;  /* 0x0000006c51517221 */ /* 0x000fe60000010000 */
[----:B------:R-:W-:Y:S01]  /*d730*/  LOP3.LUT R129, R129, 0xffffffbf, RZ, 0xc0, !PT ;  /* 0xffffffbf81817812 */ /* 0x000fe200078ec0ff */
[----:B---3--:R-:W-:Y:S02]  /*d740*/  IMAD.MOV.U32 R111, RZ, RZ, R55 ;  /* 0x000000ffff6f7224 */ /* 0x008fe400078e0037 */
[----:B------:R-:W-:Y:S01]  /*d750*/  FMUL.FTZ R55, R67, R95 ;  /* 0x0000005f43377220 */ /* 0x000fe20000410000 */
[----:B-1----:R-:W-:Y:S04]  /*d760*/  IMAD.WIDE.U32 R126, R110, -0x2daee0ad, RZ ;  /* 0xd2511f536e7e7825 */ /* 0x002fe800078e00ff */
[----:B------:R-:W-:Y:S01]  /*d770*/  FADD.FTZ R106, R80, R81 ;  /* 0x00000051506a7221 */ /* 0x000fe20000010000 */
[----:B------:R1:W-:Y:S01]  /*d780*/  MUFU.EX2 R112, R151 ;  /* 0x0000009700707308 */ /* 0x0003e20000000800 */
[----:B------:R-:W-:Y:S01]  /*d790*/  FADD.FTZ R108, R82, R103 ;  /* 0x00000067526c7221 */ /* 0x000fe20000010000 */
[----:B------:R-:W-:Y:S04]  /*d7a0*/  SHF.R.U32.HI R103, RZ, 0x10, R126 ;  /* 0x00000010ff677819 */ /* 0x000fe8000001167e */
[----:B------:R-:W-:Y:S02]  /*d7b0*/  LOP3.LUT R103, R103, 0xff, RZ, 0xc0, !PT ;  /* 0x000000ff67677812 */ /* 0x000fe400078ec0ff */
[----:B-1----:R-:W-:Y:S01]  /*d7c0*/  F2FP.F16.F32.PACK_AB R151, R135, R141 ;  /* 0x0000008d8797723e */ /* 0x002fe200000000ff */
[----:B--2---:R-:W-:Y:S05]  /*d7d0*/  @!P3 HADD2 R7, -R68.H0_H0, -RZ.H0_H0 ;  /* 0xa00000ff4407b230 */ /* 0x004fea0000000900 */
[----:B------:R-:W-:Y:S01]  /*d7e0*/  PRMT R76, R7, 0x7610, R76 ;  /* 0x00007610074c7816 */ /* 0x000fe2000000004c */
[----:B------:R1:W-:Y:S03]  /*d7f0*/  @!P3 STL.S16 [R1+0x28], R7 ;  /* 0x000028070100b387 */ /* 0x0003e60000100600 */
[----:B------:R-:W-:Y:S01]  /*d800*/  @!P3 PRMT R68, R76, 0x5410, RZ ;  /* 0x000054104c44b816 */ /* 0x000fe200000000ff */
[----:B------:R2:W3:Y:S01]  /*d810*/  LDL.S16 R92, [R1+0x20] ;  /* 0x00002000015c7983 */ /* 0x0004e20000100600 */
[----:B------:R-:W-:Y:S01]  /*d820*/  ISETP.LE.U32.AND P3, PT, R70, UR13, PT ;  /* 0x0000000d46007c0c */ /* 0x000fe2000bf63070 */
[----:B------:R-:W-:Y:S01]  /*d830*/  FADD.FTZ R76, R123, R73 ;  /* 0x000000497b4c7221 */ /* 0x000fe20000010000 */
[C-C-:B------:R-:W-:Y:S01]  /*d840*/  LOP3.LUT R70, R125.reuse, UR27, R180.reuse, 0x96, !PT ;  /* 0x0000001b7d467c12 */ /* 0x140fe2000f8e96b4 */
[----:B------:R2:W2:Y:S01]  /*d850*/  LDL.S16 R91, [R1+0x1c] ;  /* 0x00001c00015b7983 */ /* 0x0004a20000100600 */
[----:B------:R-:W-:Y:S01]  /*d860*/  LOP3.LUT R180, R125, UR27, R180, 0x96, !PT ;  /* 0x0000001b7db47c12 */ /* 0x000fe2000f8e96b4 */
[----:B------:R-:W-:Y:S01]  /*d870*/  FADD.FTZ R113, R113, R76 ;  /* 0x0000004c71717221 */ /* 0x000fe20000010000 */
[----:B------:R-:W-:Y:S01]  /*d880*/  F2FP.F16.F32.PACK_AB R76, R98, R99 ;  /* 0x00000063624c723e */ /* 0x000fe200000000ff */
[----:B------:R-:W-:Y:S01]  /*d890*/  STG.E.U16 desc[UR18][R166.64+0x12], R68 ;  /* 0x00001244a6007986 */ /* 0x000fe2000c101512 */
[----:B------:R-:W-:Y:S01]  /*d8a0*/  LOP3.LUT R73, R70, 0xff, RZ, 0xc0, !PT ;  /* 0x000000ff46497812 */ /* 0x000fe200078ec0ff */
[----:B------:R-:W-:Y:S04]  /*d8b0*/  FADD.FTZ R113, R100, R113 ;  /* 0x0000007164717221 */ /* 0x000fe80000010000 */
[----:B------:R-:W-:Y:S04]  /*d8c0*/  FADD.FTZ R100, R84, R113 ;  /* 0x0000007154647221 */ /* 0x000fe80000010000 */
[----:B------:R-:W-:Y:S01]  /*d8d0*/  FADD.FTZ R100, R83, R100 ;  /* 0x0000006453647221 */ /* 0x000fe20000010000 */
[----:B------:R-:W-:Y:S01]  /*d8e0*/  PRMT R83, R74, 0x7632, R83 ;  /* 0x000076324a537816 */ /* 0x000fe20000000053 */
[C---:B-1----:R-:W-:Y:S01]  /*d8f0*/  FMUL.FTZ R7, R67.reuse, R71 ;  /* 0x0000004743077220 */ /* 0x042fe20000410000 */
[----:B------:R-:W-:Y:S01]  /*d900*/  PRMT R71, R102, 0x5410, R89 ;  /* 0x0000541066477816 */ /* 0x000fe20000000059 */
[----:B------:R-:W-:Y:S01]  /*d910*/  FMUL.FTZ R67, R67, R107 ;  /* 0x0000006b43437220 */ /* 0x000fe20000410000 */
[----:B----4-:R-:W-:Y:S05]  /*d920*/  @!P6 HADD2 R85, -R102.H0_H0, -RZ.H0_H0 ;  /* 0xa00000ff6655e230 */ /* 0x010fea0000000900 */
[----:B------:R-:W-:Y:S01]  /*d930*/  PRMT R79, R85, 0x7610, R79 ;  /* 0x00007610554f7816 */ /* 0x000fe2000000004f */
[----:B------:R1:W-:Y:S03]  /*d940*/  @!P6 STL.S16 [R1+0x24], R85 ;  /* 0x000024550100e387 */ /* 0x0003e60000100600 */
[----:B------:R-:W-:Y:S01]  /*d950*/  @!P6 PRMT R102, R79, 0x5410, RZ ;  /* 0x000054104f66e816 */ /* 0x000fe200000000ff */
[----:B------:R4:W4:Y:S01]  /*d960*/  LDL.S16 R88, [R1+0x18] ;  /* 0x0000180001587983 */ /* 0x0009220000100600 */
[----:B------:R-:W-:Y:S02]  /*d970*/  ISETP.LE.U32.AND P6, PT, R73, UR13, PT ;  /* 0x0000000d49007c0c */ /* 0x000fe4000bfc3070 */
[----:B------:R-:W-:Y:S01]  /*d980*/  LOP3.LUT R73, R70, 0xffff, RZ, 0xc0, !PT ;  /* 0x0000ffff46497812 */ /* 0x000fe200078ec0ff */
[----:B------:R2:W4:Y:S03]  /*d990*/  LDL.S16 R79, [R1+0x14] ;  /* 0x00001400014f7983 */ /* 0x0005260000100600 */
[----:B------:R-:W-:Y:S01]  /*d9a0*/  SHF.R.U32.HI R73, RZ, 0x8, R73 ;  /* 0x00000008ff497819 */ /* 0x000fe20000011649 */
[----:B------:R-:W-:Y:S03]  /*d9b0*/  STG.E.U16 desc[UR18][R168.64+0x10], R102 ;  /* 0x00001066a8007986 */ /* 0x000fe6000c101512 */
[----:B------:R-:W-:Y:S01]  /*d9c0*/  LOP3.LUT R73, R73, 0xffff, RZ, 0xc0, !PT ;  /* 0x0000ffff49497812 */ /* 0x000fe200078ec0ff */
[----:B-1----:R-:W1:Y:S02]  /*d9d0*/  MUFU.EX2 R85, R119 ;  /* 0x0000007700557308 */ /* 0x002e640000000800 */
[C---:B-1----:R-:W-:Y:S01]  /*d9e0*/  F2FP.F16.F32.PACK_AB R82, R85.reuse, R82 ;  /* 0x000000525552723e */ /* 0x042fe200000000ff */
[----:B------:R-:W-:Y:S01]  /*d9f0*/  FADD.FTZ R108, R85, R108 ;  /* 0x0000006c556c7221 */ /* 0x000fe20000010000 */
[----:B------:R-:W-:Y:S04]  /*da00*/  LOP3.LUT R85, R124, 0xffff, RZ, 0xc0, !PT ;  /* 0x0000ffff7c557812 */ /* 0x000fe800078ec0ff */
[----:B------:R-:W-:Y:S04]  /*da10*/  SHF.R.U32.HI R85, RZ, 0x8, R85 ;  /* 0x00000008ff557819 */ /* 0x000fe80000011655 */
[----:B------:R-:W-:Y:S01]  /*da20*/  LOP3.LUT R85, R85, 0xffff, RZ, 0xc0, !PT ;  /* 0x0000ffff55557812 */ /* 0x000fe200078ec0ff */
[----:B---3--:R-:W-:Y:S02]  /*da30*/  @!P2 HADD2 R92, -R89.H0_H0, -RZ.H0_H0 ;  /* 0xa00000ff595ca230 */ /* 0x008fe40000000900 */
[----:B--2---:R-:W-:Y:S03]  /*da40*/  @!P4 HADD2 R91, -R90.H0_H0, -RZ.H0_H0 ;  /* 0xa00000ff5a5bc230 */ /* 0x004fe60000000900 */
[----:B------:R-:W-:Y:S01]  /*da50*/  PRMT R78, R92, 0x7610, R78 ;  /* 0x000076105c4e7816 */ /* 0x000fe2000000004e */
[----:B------:R1:W-:Y:S03]  /*da60*/  @!P2 STL.S16 [R1+0x20], R92 ;  /* 0x0000205c0100a387 */ /* 0x0003e60000100600 */
[----:B------:R-:W-:Y:S01]  /*da70*/  @!P2 PRMT R89, R78, 0x5410, RZ ;  /* 0x000054104e59a816 */ /* 0x000fe200000000ff */
[----:B------:R2:W-:Y:S01]  /*da80*/  @!P4 STL.S16 [R1+0x1c], R91 ;  /* 0x00001c5b0100c387 */ /* 0x0005e20000100600 */
[----:B------:R-:W-:Y:S02]  /*da90*/  PRMT R87, R91, 0x7610, R87 ;  /* 0x000076105b577816 */ /* 0x000fe40000000057 */
[----:B------:R-:W-:Y:S01]  /*daa0*/  ISETP.LE.U32.AND P2, PT, R73, UR13, PT ;  /* 0x0000000d49007c0c */ /* 0x000fe2000bf43070 */
[----:B------:R3:W-:Y:S01]  /*dab0*/  STG.E.U16 desc[UR18][R168.64+0x12], R89 ;  /* 0x00001259a8007986 */ /* 0x0007e2000c101512 */
[--C-:B------:R-:W-:Y:S02]  /*dac0*/  SHF.R.U32.HI R73, RZ, 0x18, R70.reuse ;  /* 0x00000018ff497819 */ /* 0x100fe40000011646 */
[----:B------:R-:W-:Y:S02]  /*dad0*/  PRMT R78, R90, 0x5410, R77 ;  /* 0x000054105a4e7816 */ /* 0x000fe4000000004d */
[----:B------:R-:W-:Y:S02]  /*dae0*/  @!P4 PRMT R90, R87, 0x5410, RZ ;  /* 0x00005410575ac816 */ /* 0x000fe400000000ff */
[----:B------:R-:W-:Y:S01]  /*daf0*/  ISETP.LE.U32.AND P4, PT, R73, UR13, PT ;  /* 0x0000000d49007c0c */ /* 0x000fe2000bf83070 */
[----:B------:R-:W-:Y:S01]  /*db00*/  MUFU.EX2 R87, R111 ;  /* 0x0000006f00577308 */ /* 0x000fe20000000800 */
[----:B------:R-:W-:Y:S01]  /*db10*/  PRMT R73, R76, 0x7632, R73 ;  /* 0x000076324c497816 */ /* 0x000fe20000000049 */
[----:B------:R-:W-:Y:S01]  /*db20*/  STG.E.U16 desc[UR18][R172.64+0xe], R90 ;  /* 0x00000e5aac007986 */ /* 0x000fe2000c101512 */
[----:B------:R-:W-:Y:S04]  /*db30*/  SHF.R.U32.HI R70, RZ, 0x10, R70 ;  /* 0x00000010ff467819 */ /* 0x000fe80000011646 */
[----:B------:R-:W-:Y:S01]  /*db40*/  LOP3.LUT R70, R70, 0xff, RZ, 0xc0, !PT ;  /* 0x000000ff46467812 */ /* 0x000fe200078ec0ff */
[----:B-1----:R1:W4:Y:S02]  /*db50*/  LDL.S16 R92, [R1+0x10] ;  /* 0x00001000015c7983 */ /* 0x0023240000100600 */
[----:B--2---:R2:W1:Y:S01]  /*db60*/  MUFU.EX2 R91, R114 ;  /* 0x00000072005b7308 */ /* 0x0044620000000800 */
[----:B---3--:R-:W-:Y:S02]  /*db70*/  IMAD.U32 R89, RZ, RZ, UR31 ;  /* 0x0000001fff597e24 */ /* 0x008fe4000f8e00ff */
[----:B----4-:R-:W-:Y:S02]  /*db80*/  @!P0 HADD2 R88, -R77.H0_H0, -RZ.H0_H0 ;  /* 0xa00000ff4d588230 */ /* 0x010fe40000000900 */
[----:B------:R-:W-:Y:S03]  /*db90*/  @!P5 HADD2 R79, -R76.H0_H0, -RZ.H0_H0 ;  /* 0xa00000ff4c4fd230 */ /* 0x000fe60000000900 */
[----:B------:R-:W-:Y:S01]  /*dba0*/  PRMT R93, R88, 0x7610, R93 ;  /* 0x00007610585d7816 */ /* 0x000fe2000000005d */
[----:B------:R3:W-:Y:S01]  /*dbb0*/  @!P0 STL.S16 [R1+0x18], R88 ;  /* 0x0000185801008387 */ /* 0x0007e20000100600 */
[----:B--2---:R-:W-:Y:S02]  /*dbc0*/  PRMT R114, R74, 0x5410, R83 ;  /* 0x000054104a727816 */ /* 0x004fe40000000053 */
[----:B------:R-:W-:Y:S01]  /*dbd0*/  PRMT R95, R79, 0x7610, R95 ;  /* 0x000076104f5f7816 */ /* 0x000fe2000000005f */
[----:B------:R2:W4:Y:S01]  /*dbe0*/  LDL.S16 R94, [R1+0xc] ;  /* 0x00000c00015e7983 */ /* 0x0005220000100600 */
[----:B------:R-:W-:Y:S02]  /*dbf0*/  @!P0 PRMT R77, R93, 0x5410, RZ ;  /* 0x000054105d4d8816 */ /* 0x000fe400000000ff */
[--C-:B------:R-:W-:Y:S01]  /*dc00*/  LOP3.LUT R93, R127, UR27, R164.reuse, 0x96, !PT ;  /* 0x0000001b7f5d7c12 */ /* 0x100fe2000f8e96a4 */
[----:B------:R1:W-:Y:S01]  /*dc10*/  @!P5 STL.S16 [R1+0x14], R79 ;  /* 0x0000144f0100d387 */ /* 0x0003e20000100600 */
[----:B------:R-:W-:Y:S02]  /*dc20*/  ISETP.LE.U32.AND P0, PT, R70, UR13, PT ;  /* 0x0000000d46007c0c */ /* 0x000fe4000bf03070 */
[----:B------:R-:W-:Y:S01]  /*dc30*/  LOP3.LUT R70, R93, 0xff, RZ, 0xc0, !PT ;  /* 0x000000ff5d467812 */ /* 0x000fe200078ec0ff */
[----:B------:R2:W2:Y:S01]  /*dc40*/  LDL.S16 R104, [R1+0x8] ;  /* 0x0000080001687983 */ /* 0x0004a20000100600 */
[----:B------:R-:W-:Y:S02]  /*dc50*/  SHF.R.U32.HI R81, RZ, 0x18, R93 ;  /* 0x00000018ff517819 */ /* 0x000fe4000001165d */
[----:B------:R-:W-:Y:S01]  /*dc60*/  LOP3.LUT R164, R127, UR27, R164, 0x96, !PT ;  /* 0x0000001b7fa47c12 */ /* 0x000fe2000f8e96a4 */
[----:B------:R-:W-:Y:S01]  /*dc70*/  STG.E.U16 desc[UR18][R172.64+0x10], R77 ;  /* 0x0000104dac007986 */ /* 0x000fe2000c101512 */
[----:B---3--:R-:W3:Y:S01]  /*dc80*/  MUFU.EX2 R88, R134 ;  /* 0x0000008600587308 */ /* 0x008ee20000000800 */
[----:B-1----:R-:W-:Y:S09]  /*dc90*/  PRMT R79, R76, 0x5410, R73 ;  /* 0x000054104c4f7816 */ /* 0x002ff20000000049 */
[----:B------:R-:W-:Y:S01]  /*dca0*/  MUFU.EX2 R134, R145 ;  /* 0x0000009100867308 */ /* 0x000fe20000000800 */
[----:B------:R-:W-:Y:S02]  /*dcb0*/  @!P5 PRMT R76, R95, 0x5410, RZ ;  /* 0x000054105f4cd816 */ /* 0x000fe400000000ff */
[----:B------:R-:W-:Y:S01]  /*dcc0*/  ISETP.LE.U32.AND P5, PT, R70, UR13, PT ;  /* 0x0000000d46007c0c */ /* 0x000fe2000bfa3070 */
[----:B------:R1:W3:Y:S01]  /*dcd0*/  LDL.S16 R95, [R1+0x4] ;  /* 0x00000400015f7983 */ /* 0x0002e20000100600 */
[----:B------:R-:W-:Y:S02]  /*dce0*/  LOP3.LUT R70, R93, 0xffff, RZ, 0xc0, !PT ;  /* 0x0000ffff5d467812 */ /* 0x000fe400078ec0ff */
[----:B------:R-:W-:Y:S01]  /*dcf0*/  SHF.R.U32.HI R93, RZ, 0x10, R93 ;  /* 0x00000010ff5d7819 */ /* 0x000fe2000001165d */
[----:B------:R-:W-:Y:S01]  /*dd00*/  STG.E.U16 desc[UR18][R170.64+0x10], R76 ;  /* 0x0000104caa007986 */ /* 0x000fe2000c101512 */
[----:B------:R-:W-:Y:S04]  /*dd10*/  SHF.R.U32.HI R70, RZ, 0x8, R70 ;  /* 0x00000008ff467819 */ /* 0x000fe80000011646 */
[----:B------:R-:W-:Y:S03]  /*dd20*/  LOP3.LUT R70, R70, 0xffff, RZ, 0xc0, !PT ;  /* 0x0000ffff46467812 */ /* 0x000fe600078ec0ff */
[----:B------:R-:W-:Y:S02]  /*dd30*/  @!P5 HADD2 R252, -R82.H0_H0, -RZ.H0_H0 ;  /* 0xa00000ff52fcd230 */ /* 0x000fe40000000900 */
[----:B------:R-:W-:Y:S05]  /*dd40*/  @!P3 HADD2 R92, -R73.H0_H0, -RZ.H0_H0 ;  /* 0xa00000ff495cb230 */ /* 0x000fea0000000900 */
[----:B------:R-:W-:Y:S01]  /*dd50*/  PRMT R99, R92, 0x7610, R99 ;  /* 0x000076105c637816 */ /* 0x000fe20000000063 */
[----:B------:R1:W-:Y:S03]  /*dd60*/  @!P3 STL.S16 [R1+0x10], R92 ;  /* 0x0000105c0100b387 */ /* 0x0003e60000100600 */
[----:B------:R-:W-:Y:S01]  /*dd70*/  @!P3 PRMT R73, R99, 0x5410, RZ ;  /* 0x000054106349b816 */ /* 0x000fe200000000ff */
[----:B------:R2:W3:Y:S01]  /*dd80*/  LDL.S16 R105, [R1] ;  /* 0x0000000001697983 */ /* 0x0004e20000100600 */
[----:B------:R-:W-:Y:S01]  /*dd90*/  ISETP.LE.U32.AND P3, PT, R70, UR13, PT ;  /* 0x0000000d46007c0c */ /* 0x000fe2000bf63070 */
[----:B------:R-:W-:Y:S01]  /*dda0*/  MUFU.EX2 R99, R194 ;  /* 0x000000c200637308 */ /* 0x000fe20000000800 */
[C---:B------:R-:W-:Y:S01]  /*ddb0*/  PRMT R70, R75.reuse, 0x7632, R70 ;  /* 0x000076324b467816 */ /* 0x040fe20000000046 */
[----:B------:R2:W-:Y:S03]  /*ddc0*/  STG.E.U16 desc[UR18][R170.64+0x12], R73 ;  /* 0x00001249aa007986 */ /* 0x0005e6000c101512 */
[----:B------:R-:W-:Y:S01]  /*ddd0*/  PRMT R80, R75, 0x5410, R70 ;  /* 0x000054104b507816 */ /* 0x000fe20000000046 */
[----:B----4-:R-:W-:Y:S05]  /*dde0*/  @!P6 HADD2 R94, -R75.H0_H0, -RZ.H0_H0 ;  /* 0xa00000ff4b5ee230 */ /* 0x010fea0000000900 */
[----:B------:R-:W-:Y:S01]  /*ddf0*/  PRMT R107, R94, 0x7610, R107 ;  /* 0x000076105e6b7816 */ /* 0x000fe2000000006b */
[----:B------:R4:W-:Y:S01]  /*de00*/  @!P6 STL.S16 [R1+0xc], R94 ;  /* 0x00000c5e0100e387 */ /* 0x0009e20000100600 */
[----:B-1----:R1:W1:Y:S01]  /*de10*/  MUFU.EX2 R92, R187 ;  /* 0x000000bb005c7308 */ /* 0x0022620000000800 */
[----:B--2---:R-:W-:Y:S01]  /*de20*/  @!P2 HADD2 R104, -R70.H0_H0, -RZ.H0_H0 ;  /* 0xa00000ff4668a230 */ /* 0x004fe20000000900 */
[----:B------:R-:W-:Y:S02]  /*de30*/  @!P6 PRMT R75, R107, 0x5410, RZ ;  /* 0x000054106b4be816 */ /* 0x000fe400000000ff */
[----:B------:R-:W-:Y:S02]  /*de40*/  ISETP.LE.U32.AND P6, PT, R81, UR13, PT ;  /* 0x0000000d51007c0c */ /* 0x000fe4000bfc3070 */
[----:B------:R-:W-:Y:S01]  /*de50*/  PRMT R98, R104, 0x7610, R98 ;  /* 0x0000761068627816 */ /* 0x000fe20000000062 */
[----:B------:R2:W-:Y:S01]  /*de60*/  @!P2 STL.S16 [R1+0x8], R104 ;  /* 0x000008680100a387 */ /* 0x0005e20000100600 */
[----:B------:R-:W-:Y:S02]  /*de70*/  LOP3.LUT R81, R124, 0xff, RZ, 0xc0, !PT ;  /* 0x000000ff7c517812 */ /* 0x000fe400078ec0ff */
[----:B------:R-:W-:Y:S01]  /*de80*/  @!P2 PRMT R70, R98, 0x5410, RZ ;  /* 0x000054106246a816 */ /* 0x000fe200000000ff */
[----:B------:R-:W-:Y:S01]  /*de90*/  STG.E.U16 desc[UR18][R166.64+0x20], R75 ;  /* 0x0000204ba6007986 */ /* 0x000fe2000c101512 */
[----:B------:R-:W-:Y:S01]  /*dea0*/  ISETP.LE.U32.AND P2, PT, R81, UR13, PT ;  /* 0x0000000d51007c0c */ /* 0x000fe2000bf43070 */
[----:B------:R-:W-:Y:S01]  /*deb0*/  MUFU.EX2 R98, R197 ;  /* 0x000000c500627308 */ /* 0x000fe20000000800 */
[----:B------:R-:W-:Y:S01]  /*dec0*/  LOP3.LUT R81, R93, 0xff, RZ, 0xc0, !PT ;  /* 0x000000ff5d517812 */ /* 0x000fe200078ec0ff */
[----:B------:R-:W-:Y:S01]  /*ded0*/  STG.E.U16 desc[UR18][R166.64+0x22], R70 ;  /* 0x00002246a6007986 */ /* 0x000fe2000c101512 */
[----:B------:R-:W-:Y:S07]  /*dee0*/  SHF.R.U32.HI R73, RZ, 0x18, R176 ;  /* 0x00000018ff497819 */ /* 0x000fee00000116b0 */
[----:B------:R-:W-:Y:S01]  /*def0*/  MUFU.EX2 R93, R200 ;  /* 0x000000c8005d7308 */ /* 0x000fe20000000800 */
[----:B---3--:R-:W-:Y:S09]  /*df00*/  @!P0 HADD2 R95, -R74.H0_H0, -RZ.H0_H0 ;  /* 0xa00000ff4a5f8230 */ /* 0x008ff20000000900 */
[----:B----4-:R-:W3:Y:S01]  /*df10*/  MUFU.EX2 R94, R195 ;  /* 0x000000c3005e7308 */ /* 0x010ee20000000800 */
[----:B------:R-:W-:Y:S01]  /*df20*/  PRMT R84, R95, 0x7610, R84 ;  /* 0x000076105f547816 */ /* 0x000fe20000000054 */
[----:B------:R4:W-:Y:S01]  /*df30*/  @!P0 STL.S16 [R1+0x4], R95 ;  /* 0x0000045f01008387 */ /* 0x0009e20000100600 */
[----:B--2---:R-:W-:Y:S01]  /*df40*/  FADD.FTZ R104, R86, R97 ;  /* 0x0000006156687221 */ /* 0x004fe20000010000 */
[C---:B------:R-:W-:Y:S02]  /*df50*/  F2FP.F16.F32.PACK_AB R86, R91.reuse, R86 ;  /* 0x000000565b56723e */ /* 0x040fe400000000ff */
[----:B------:R-:W-:Y:S01]  /*df60*/  @!P0 PRMT R74, R84, 0x5410, RZ ;  /* 0x00005410544a8816 */ /* 0x000fe200000000ff */
[----:B------:R-:W-:Y:S01]  /*df70*/  FADD.FTZ R104, R91, R104 ;  /* 0x000000685b687221 */ /* 0x000fe20000010000 */
[----:B------:R-:W-:Y:S01]  /*df80*/  ISETP.LE.U32.AND P0, PT, R81, UR13, PT ;  /* 0x0000000d51007c0c */ /* 0x000fe2000bf03070 */
[----:B------:R-:W-:Y:S01]  /*df90*/  FADD.FTZ R91, R87, R106 ;  /* 0x0000006a575b7221 */ /* 0x000fe20000010000 */
[C---:B------:R-:W-:Y:S01]  /*dfa0*/  PRMT R81, R82.reuse, 0x7632, R81 ;  /* 0x0000763252517816 */ /* 0x040fe20000000051 */
[----:B------:R2:W-:Y:S01]  /*dfb0*/  MUFU.EX2 R106, R201 ;  /* 0x000000c9006a7308 */ /* 0x0005e20000000800 */
[--C-:B------:R-:W-:Y:S01]  /*dfc0*/  SHF.R.U32.HI R84, RZ, 0x10, R124.reuse ;  /* 0x00000010ff547819 */ /* 0x100fe2000001167c */
[----:B------:R1:W-:Y:S01]  /*dfd0*/  STG.E.U16 desc[UR18][R168.64+0x20], R74 ;  /* 0x0000204aa8007986 */ /* 0x0003e2000c101512 */
[----:B------:R-:W-:Y:S01]  /*dfe0*/  PRMT R111, R82, 0x5410, R81 ;  /* 0x00005410526f7816 */ /* 0x000fe20000000051 */
[----:B------:R-:W-:Y:S01]  /*dff0*/  @!P3 HADD2 R251, -R81.H0_H0, -RZ.H0_H0 ;  /* 0xa00000ff51fbb230 */ /* 0x000fe20000000900 */
[----:B------:R-:W-:Y:S02]  /*e000*/  @!P5 PRMT R82, R252, 0x5410, RZ ;  /* 0x00005410fc52d816 */ /* 0x000fe400000000ff */
[----:B------:R-:W-:Y:S02]  /*e010*/  ISETP.LE.U32.AND P5, PT, R85, UR13, PT ;  /* 0x0000000d55007c0c */ /* 0x000fe4000bfa3070 */
[----:B------:R-:W-:Y:S01]  /*e020*/  SHF.R.U32.HI R85, RZ, 0x18, R124 ;  /* 0x00000018ff557819 */ /* 0x000fe2000001167c */
[----:B------:R-:W-:Y:S01]  /*e030*/  @!P0 HADD2 R250, -R86.H0_H0, -RZ.H0_H0 ;  /* 0xa00000ff56fa8230 */ /* 0x000fe20000000900 */
[----:B------:R-:W-:Y:S02]  /*e040*/  LOP3.LUT R84, R84, 0xff, RZ, 0xc0, !PT ;  /* 0x000000ff54547812 */ /* 0x000fe400078ec0ff */
[----:B------:R-:W-:Y:S02]  /*e050*/  @!P3 PRMT R81, R251, 0x5410, RZ ;  /* 0x00005410fb51b816 */ /* 0x000fe400000000ff */
[----:B------:R-:W-:Y:S01]  /*e060*/  ISETP.LE.U32.AND P3, PT, R85, UR13, PT ;  /* 0x0000000d55007c0c */ /* 0x000fe2000bf63070 */
[----:B----4-:R4:W3:Y:S01]  /*e070*/  MUFU.EX2 R95, R196 ;  /* 0x000000c4005f7308 */ /* 0x0108e20000000800 */
[----:B------:R-:W-:Y:S02]  /*e080*/  PRMT R85, R86, 0x7632, R85 ;  /* 0x0000763256557816 */ /* 0x000fe40000000055 */
[----:B------:R-:W-:Y:S02]  /*e090*/  LOP3.LUT R75, R152, 0xff, RZ, 0xc0, !PT ;  /* 0x000000ff984b7812 */ /* 0x000fe400078ec0ff */
[----:B------:R-:W-:Y:S01]  /*e0a0*/  PRMT R110, R86, 0x5410, R85 ;  /* 0x00005410566e7816 */ /* 0x000fe20000000055 */
[----:B------:R-:W-:Y:S01]  /*e0b0*/  @!P6 HADD2 R247, -R85.H0_H0, -RZ.H0_H0 ;  /* 0xa00000ff55f7e230 */ /* 0x000fe20000000900 */
[----:B------:R-:W-:Y:S04]  /*e0c0*/  @!P0 PRMT R86, R250, 0x5410, RZ ;  /* 0x00005410fa568816 */ /* 0x000fe800000000ff */
[----:B------:R-:W-:Y:S02]  /*e0d0*/  @!P6 PRMT R85, R247, 0x5410, RZ ;  /* 0x00005410f755e816 */ /* 0x000fe400000000ff */
[----:B-1----:R-:W-:Y:S04]  /*e0e0*/  SHF.R.U32.HI R74, RZ, 0x10, R160 ;  /* 0x00000010ff4a7819 */ /* 0x002fe800000116a0 */
[----:B------:R-:W-:Y:S01]  /*e0f0*/  LOP3.LUT R74, R74, 0xff, RZ, 0xc0, !PT ;  /* 0x000000ff4a4a7812 */ /* 0x000fe200078ec0ff */
[----:B------:R-:W-:Y:S05]  /*e100*/  @!P4 HADD2 R105, -R83.H0_H0, -RZ.H0_H0 ;  /* 0xa00000ff5369c230 */ /* 0x000fea0000000900 */
[----:B------:R-:W-:Y:S01]  /*e110*/  PRMT R97, R105, 0x7610, R97 ;  /* 0x0000761069617816 */ /* 0x000fe20000000061 */
[----:B------:R-:W-:Y:S03]  /*e120*/  @!P4 STL.S16 [R1], R105 ;  /* 0x000000690100c387 */ /* 0x000fe60000100600 */
[----:B------:R-:W-:Y:S01]  /*e130*/  @!P4 PRMT R83, R97, 0x5410, RZ ;  /* 0x000054106153c816 */ /* 0x000fe200000000ff */
[----:B------:R-:W3:Y:S01]  /*e140*/  LDL.64 R186, [R1+0xa8] ;  /* 0x0000a80001ba7983 */ /* 0x000ee20000100a00 */
[----:B------:R-:W-:Y:S01]  /*e150*/  ISETP.LE.U32.AND P4, PT, R84, UR13, PT ;  /* 0x0000000d54007c0c */ /* 0x000fe2000bf83070 */
[----:B------:R-:W1:Y:S01]  /*e160*/  MUFU.EX2 R97, R202 ;  /* 0x000000ca00617308 */ /* 0x000e620000000800 */
[C---:B------:R-:W-:Y:S01]  /*e170*/  F2FP.F16.F32.PACK_AB R84, R88.reuse, R87 ;  /* 0x000000575854723e */ /* 0x040fe200000000ff */
[----:B------:R-:W-:Y:S01]  /*e180*/  FADD.FTZ R88, R88, R91 ;  /* 0x0000005b58587221 */ /* 0x000fe20000010000 */
[----:B------:R-:W-:Y:S01]  /*e190*/  LOP3.LUT R87, R126, 0xff, RZ, 0xc0, !PT ;  /* 0x000000ff7e577812 */ /* 0x000fe200078ec0ff */
[----:B--2---:R-:W2:Y:S01]  /*e1a0*/  LDL.64 R200, [R1+0xa0] ;  /* 0x0000a00001c87983 */ /* 0x004ea20000100a00 */
[----:B------:R-:W-:Y:S01]  /*e1b0*/  FADD.FTZ R91, R101, R100 ;  /* 0x00000064655b7221 */ /* 0x000fe20000010000 */
[C---:B------:R-:W-:Y:S01]  /*e1c0*/  F2FP.F16.F32.PACK_AB R101, R92.reuse, R101 ;  /* 0x000000655c65723e */ /* 0x040fe200000000ff */
[----:B------:R-:W-:Y:S01]  /*e1d0*/  @!P2 HADD2 R244, -R84.H0_H0, -RZ.H0_H0 ;  /* 0xa00000ff54f4a230 */ /* 0x000fe20000000900 */
[----:B------:R-:W-:Y:S01]  /*e1e0*/  ISETP.LE.U32.AND P0, PT, R87, UR13, PT ;  /* 0x0000000d57007c0c */ /* 0x000fe2000bf03070 */
[----:B------:R-:W-:Y:S01]  /*e1f0*/  FADD.FTZ R92, R92, R91 ;  /* 0x0000005b5c5c7221 */ /* 0x000fe20000010000 */
[----:B------:R-:W-:Y:S01]  /*e200*/  LOP3.LUT R87, R126, 0xffff, RZ, 0xc0, !PT ;  /* 0x0000ffff7e577812 */ /* 0x000fe200078ec0ff */
[----:B----4-:R-:W4:Y:S01]  /*e210*/  LDL.64 R196, [R1+0x98] ;  /* 0x0000980001c47983 */ /* 0x010f220000100a00 */
[----:B------:R-:W-:Y:S02]  /*e220*/  @!P4 HADD2 R242, -R101.H0_H0, -RZ.H0_H0 ;  /* 0xa00000ff65f2c230 */ /* 0x000fe40000000900 */
[----:B------:R-:W-:Y:S01]  /*e230*/  FADD.FTZ R91, R99, R108 ;  /* 0x0000006c635b7221 */ /* 0x000fe20000010000 */
[----:B------:R-:W-:Y:S01]  /*e240*/  SHF.R.U32.HI R87, RZ, 0x8, R87 ;  /* 0x00000008ff577819 */ /* 0x000fe20000011657 */
[----:B------:R-:W1:Y:S01]  /*e250*/  MUFU.EX2 R100, R181 ;  /* 0x000000b500647308 */ /* 0x000e620000000800 */
[C---:B---3--:R-:W-:Y:S01]  /*e260*/  F2FP.F16.F32.PACK_AB R99, R94.reuse, R99 ;  /* 0x000000635e63723e */ /* 0x048fe200000000ff */
[----:B------:R-:W3:Y:S01]  /*e270*/  LDL.64 R194, [R1+0x90] ;  /* 0x0000900001c27983 */ /* 0x000ee20000100a00 */
[----:B------:R-:W-:Y:S01]  /*e280*/  LOP3.LUT R87, R87, 0xffff, RZ, 0xc0, !PT ;  /* 0x0000ffff57577812 */ /* 0x000fe200078ec0ff */
[--C-:B------:R-:W-:Y:S01]  /*e290*/  FADD.FTZ R108, R94, R91.reuse ;  /* 0x0000005b5e6c7221 */ /* 0x100fe20000010000 */
[----:B------:R-:W-:Y:S01]  /*e2a0*/  PRMT R91, R84, 0x7632, R91 ;  /* 0x00007632545b7816 */ /* 0x000fe2000000005b */
[----:B------:R-:W-:Y:S01]  /*e2b0*/  @!P0 HADD2 R238, -R99.H0_H0, -RZ.H0_H0 ;  /* 0xa00000ff63ee8230 */ /* 0x000fe20000000900 */
[----:B------:R-:W-:Y:S01]  /*e2c0*/  ISETP.LE.U32.AND P6, PT, R87, UR13, PT ;  /* 0x0000000d57007c0c */ /* 0x000fe2000bfc3070 */
[----:B------:R-:W-:Y:S01]  /*e2d0*/  FADD.FTZ R87, R95, R104 ;  /* 0x000000685f577221 */ /* 0x000fe20000010000 */
[----:B------:R-:W-:Y:S01]  /*e2e0*/  F2FP.F16.F32.PACK_AB R95, R98, R95 ;  /* 0x0000005f625f723e */ /* 0x000fe200000000ff */
[----:B------:R-:W-:Y:S01]  /*e2f0*/  @!P5 HADD2 R243, -R91.H0_H0, -RZ.H0_H0 ;  /* 0xa00000ff5bf3d230 */ /* 0x000fe20000000900 */
[----:B------:R-:W-:Y:S01]  /*e300*/  PRMT R113, R84, 0x5410, R91 ;  /* 0x0000541054717816 */ /* 0x000fe2000000005b */
[----:B------:R-:W-:Y:S01]  /*e310*/  FADD.FTZ R87, R98, R87 ;  /* 0x0000005762577221 */ /* 0x000fe20000010000 */
[----:B------:R-:W-:Y:S01]  /*e320*/  SHF.R.U32.HI R98, RZ, 0x18, R126 ;  /* 0x00000018ff627819 */ /* 0x000fe2000001167e */
[----:B------:R1:W-:Y:S01]  /*e330*/  STG.E.U16 desc[UR18][R168.64+0x22], R83 ;  /* 0x00002253a8007986 */ /* 0x0003e2000c101512 */
[----:B------:R-:W-:Y:S01]  /*e340*/  @!P2 PRMT R84, R244, 0x5410, RZ ;  /* 0x00005410f454a816 */ /* 0x000fe200000000ff */
[----:B------:R-:W-:Y:S01]  /*e350*/  MUFU.EX2 R181, R158 ;  /* 0x0000009e00b57308 */ /* 0x000fe20000000800 */
[----:B------:R-:W-:Y:S01]  /*e360*/  ISETP.LE.U32.AND P2, PT, R103, UR13, PT ;  /* 0x0000000d67007c0c */ /* 0x000fe2000bf43070 */
[----:B------:R-:W-:Y:S01]  /*e370*/  STG.E.U16 desc[UR18][R172.64+0x20], R81 ;  /* 0x00002051ac007986 */ /* 0x000fe2000c101512 */
[----:B------:R-:W-:Y:S01]  /*e380*/  @!P5 PRMT R91, R243, 0x5410, RZ ;  /* 0x00005410f35bd816 */ /* 0x000fe200000000ff */
[----:B------:R-:W-:Y:S01]  /*e390*/  FADD.FTZ R103, R93, R88 ;  /* 0x000000585d677221 */ /* 0x000fe20000010000 */
[----:B------:R-:W-:Y:S01]  /*e3a0*/  ISETP.LE.U32.AND P5, PT, R98, UR13, PT ;  /* 0x0000000d62007c0c */ /* 0x000fe2000bfa3070 */
[----:B------:R-:W-:Y:S01]  /*e3b0*/  IMAD.U32 R98, RZ, RZ, UR31 ;  /* 0x0000001fff627e24 */ /* 0x000fe2000f8e00ff */
[C---:B------:R-:W-:Y:S01]  /*e3c0*/  F2FP.F16.F32.PACK_AB R93, R106.reuse, R93 ;  /* 0x0000005d6a5d723e */ /* 0x040fe200000000ff */
[----:B------:R-:W-:Y:S02]  /*e3d0*/  FADD.FTZ R106, R106, R103 ;  /* 0x000000676a6a7221 */ /* 0x000fe40000010000 */
[----:B------:R-:W-:Y:S01]  /*e3e0*/  MUFU.EX2 R94, R175 ;  /* 0x000000af005e7308 */ /* 0x000fe20000000800 */
[----:B-1----:R-:W-:Y:S01]  /*e3f0*/  FADD.FTZ R103, R97, R92 ;  /* 0x0000005c61677221 */ /* 0x002fe20000010000 */
[C---:B------:R-:W-:Y:S01]  /*e400*/  F2FP.F16.F32.PACK_AB R97, R100.reuse, R97 ;  /* 0x000000616461723e */ /* 0x040fe200000000ff */
[----:B------:R-:W-:Y:S01]  /*e410*/  STG.E.U16 desc[UR18][R172.64+0x1e], R82 ;  /* 0x00001e52ac007986 */ /* 0x000fe2000c101512 */
[----:B------:R-:W-:Y:S02]  /*e420*/  @!P2 HADD2 R236, -R95.H0_H0, -RZ.H0_H0 ;  /* 0xa00000ff5feca230 */ /* 0x000fe40000000900 */
[----:B------:R-:W-:Y:S01]  /*e430*/  PRMT R96, R97, 0x7632, R96 ;  /* 0x0000763261607816 */ /* 0x000fe20000000060 */
[----:B------:R-:W-:Y:S03]  /*e440*/  STG.E.U16 desc[UR18][R170.64+0x22], R85 ;  /* 0x00002255aa007986 */ /* 0x000fe6000c101512 */
[----:B------:R-:W-:Y:S01]  /*e450*/  MUFU.EX2 R158, R136 ;  /* 0x00000088009e7308 */ /* 0x000fe20000000800 */
[----:B------:R-:W-:Y:S01]  /*e460*/  FADD.FTZ R100, R100, R103 ;  /* 0x0000006764647221 */ /* 0x000fe20000010000 */
[----:B------:R-:W-:Y:S04]  /*e470*/  STG.E.U16 desc[UR18][R170.64+0x20], R86 ;  /* 0x00002056aa007986 */ /* 0x000fe8000c101512 */
[----:B------:R-:W-:Y:S01]  /*e480*/  STG.E.U16 desc[UR18][R166.64+0x30], R84 ;  /* 0x00003054a6007986 */ /* 0x000fe2000c101512 */
[----:B------:R-:W-:Y:S03]  /*e490*/  LOP3.LUT R83, R164, 0xffff, RZ, 0xc0, !PT ;  /* 0x0000ffffa4537812 */ /* 0x000fe600078ec0ff */
[----:B------:R1:W1:Y:S01]  /*e4a0*/  MUFU.EX2 R88, R143 ;  /* 0x0000008f00587308 */ /* 0x0002620000000800 */
[----:B------:R-:W-:Y:S01]  /*e4b0*/  STG.E.U16 desc[UR18][R166.64+0x32], R91 ;  /* 0x0000325ba6007986 */ /* 0x000fe2000c101512 */
[----:B------:R-:W-:Y:S08]  /*e4c0*/  SHF.R.U32.HI R83, RZ, 0x8, R83 ;  /* 0x00000008ff537819 */ /* 0x000ff00000011653 */
[----:B------:R1:W2:Y:S02]  /*e4d0*/  MUFU.EX2 R103, R147 ;  /* 0x0000009300677308 */ /* 0x0002a40000000800 */
[----:B-1----:R-:W-:Y:S02]  /*e4e0*/  F2FP.F16.F32.PACK_AB R143, R165, R174 ;  /* 0x000000aea58f723e */ /* 0x002fe400000000ff */
[----:B------:R-:W-:Y:S02]  /*e4f0*/  F2FP.F16.F32.PACK_AB R147, R88, R149 ;  /* 0x000000955893723e */ /* 0x000fe400000000ff */
[C---:B------:R-:W-:Y:S01]  /*e500*/  LOP3.LUT R98, R187.reuse, UR7, R98, 0x96, !PT ;  /* 0x00000007bb627c12 */ /* 0x040fe2000f8e9662 */
[----:B------:R-:W-:Y:S04]  /*e510*/  ULEA UR7, UR29, 0x1, 0x1 ;  /* 0x000000011d077891 */ /* 0x000fe8000f8e083f */
[----:B------:R-:W-:Y:S03]  /*e520*/  IMAD.WIDE.U32 R104, R98, -0x326172a9, RZ ;  /* 0xcd9e8d5762687825 */ /* 0x000fe600078e00ff */
[----:B------:R-:W-:Y:S02]  /*e530*/  LOP3.LUT R89, R187, UR7, R89, 0x96, !PT ;  /* 0x00000007bb597c12 */ /* 0x000fe4000f8e9659 */
[----:B--2---:R-:W-:Y:S01]  /*e540*/  LOP3.LUT R98, R105, UR26, R200, 0x96, !PT ;  /* 0x0000001a69627c12 */ /* 0x004fe2000f8e96c8 */
[----:B------:R-:W-:Y:S01]  /*e550*/  FADD.FTZ R105, R177, R108 ;  /* 0x0000006cb1697221 */ /* 0x000fe20000010000 */
[----:B------:R-:W-:Y:S01]  /*e560*/  LOP3.LUT R92, R183, UR25, R104, 0x96, !PT ;  /* 0x00000019b75c7c12 */ /* 0x000fe2000f8e9668 */
[----:B------:R-:W-:Y:S01]  /*e570*/  FADD.FTZ R104, R174, R87 ;  /* 0x00000057ae687221 */ /* 0x000fe20000010000 */
[----:B------:R-:W-:Y:S01]  /*e580*/  F2FP.F16.F32.PACK_AB R108, R94, R177 ;  /* 0x000000b15e6c723e */ /* 0x000fe200000000ff */
[----:B------:R-:W-:Y:S04]  /*e590*/  IMAD.WIDE.U32 R118, R98, -0x2daee0ad, RZ ;  /* 0xd2511f5362767825 */ /* 0x000fe800078e00ff */
[----:B------:R-:W-:Y:S01]  /*e5a0*/  FADD.FTZ R87, R94, R105 ;  /* 0x000000695e577221 */ /* 0x000fe20000010000 */
[----:B------:R-:W-:Y:S01]  /*e5b0*/  FADD.FTZ R105, R149, R106 ;  /* 0x0000006a95697221 */ /* 0x000fe20000010000 */
[----:B------:R-:W-:Y:S01]  /*e5c0*/  F2FP.F16.F32.PACK_AB R149, R112, R103 ;  /* 0x000000677095723e */ /* 0x000fe200000000ff */
[----:B------:R-:W-:Y:S01]  /*e5d0*/  IMAD.WIDE.U32 R122, R92, -0x2daee0ad, RZ ;  /* 0xd2511f535c7a7825 */ /* 0x000fe200078e00ff */
[----:B----4-:R-:W-:Y:S03]  /*e5e0*/  LOP3.LUT R92, R119, UR24, R196, 0x96, !PT ;  /* 0x00000018775c7c12 */ /* 0x010fe6000f8e96c4 */
[----:B------:R-:W-:Y:S01]  /*e5f0*/  FADD.FTZ R94, R88, R105 ;  /* 0x00000069585e7221 */ /* 0x000fe20000010000 */
[----:B------:R-:W-:Y:S01]  /*e600*/  FADD.FTZ R98, R165, R104 ;  /* 0x00000068a5627221 */ /* 0x000fe20000010000 */
[----:B------:R-:W-:Y:S01]  /*e610*/  LOP3.LUT R104, R123, UR21, R118, 0x96, !PT ;  /* 0x000000157b687c12 */ /* 0x000fe2000f8e9676 */
[--C-:B------:R-:W-:Y:S01]  /*e620*/  FADD.FTZ R105, R103, R100.reuse ;  /* 0x0000006467697221 */ /* 0x100fe20000010000 */
[C---:B------:R-:W-:Y:S01]  /*e630*/  PRMT R100, R101.reuse, 0x7632, R100 ;  /* 0x0000763265647816 */ /* 0x040fe20000000064 */
[----:B------:R-:W-:Y:S01]  /*e640*/  IMAD.WIDE.U32 R118, R92, -0x326172a9, RZ ;  /* 0xcd9e8d575c767825 */ /* 0x000fe200078e00ff */
[----:B------:R-:W1:Y:S03]  /*e650*/  MUFU.EX2 R103, R140 ;  /* 0x0000008c00677308 */ /* 0x000e660000000800 */
[----:B------:R-:W-:Y:S01]  /*e660*/  FADD.FTZ R92, R112, R105 ;  /* 0x00000069705c7221 */ /* 0x000fe20000010000 */
[----:B------:R-:W-:Y:S01]  /*e670*/  PRMT R112, R101, 0x5410, R100 ;  /* 0x0000541065707816 */ /* 0x000fe20000000064 */
[----:B------:R-:W-:Y:S01]  /*e680*/  IMAD.WIDE.U32 R104, R104, -0x326172a9, RZ ;  /* 0xcd9e8d5768687825 */ /* 0x000fe200078e00ff */
[----:B------:R-:W-:Y:S02]  /*e690*/  LOP3.LUT R88, R119, UR23, R182, 0x96, !PT ;  /* 0x0000001777587c12 */ /* 0x000fe4000f8e96b6 */
[----:B------:R-:W-:Y:S01]  /*e6a0*/  @!P4 PRMT R101, R242, 0x5410, RZ ;  /* 0x00005410f265c816 */ /* 0x000fe200000000ff */
[----:B------:R-:W-:Y:S01]  /*e6b0*/  IMAD.MOV.U32 R76, RZ, RZ, R196 ;  /* 0x000000ffff4c7224 */ /* 0x000fe200078e00c4 */
[----:B------:R-:W-:Y:S01]  /*e6c0*/  LOP3.LUT R118, R105, UR11, R118, 0x96, !PT ;  /* 0x0000000b69767c12 */ /* 0x000fe2000f8e9676 */
[----:B------:R-:W-:Y:S01]  /*e6d0*/  IMAD.WIDE.U32 R106, R88, -0x2daee0ad, RZ ;  /* 0xd2511f53586a7825 */ /* 0x000fe200078e00ff */
[----:B------:R-:W2:Y:S01]  /*e6e0*/  MUFU.EX2 R105, R148 ;  /* 0x0000009400697308 */ /* 0x000ea20000000800 */
[----:B------:R-:W-:Y:S02]  /*e6f0*/  STG.E.U16 desc[UR18][R168.64+0x30], R101 ;  /* 0x00003065a8007986 */ /* 0x000fe4000c101512 */
[----:B------:R-:W-:Y:S02]  /*e700*/  @!P3 HADD2 R241, -R100.H0_H0, -RZ.H0_H0 ;  /* 0xa00000ff64f1b230 */ /* 0x000fe40000000900 */
[----:B------:R-:W-:Y:S01]  /*e710*/  IMAD.WIDE.U32 R118, R118, -0x2daee0ad, RZ ;  /* 0xd2511f5376767825 */ /* 0x000fe200078e00ff */
[----:B------:R-:W-:Y:S02]  /*e720*/  LOP3.LUT R88, R107, UR10, R122, 0x96, !PT ;  /* 0x0000000a6b587c12 */ /* 0x000fe4000f8e967a */
[----:B-1----:R-:W-:Y:S01]  /*e730*/  F2FP.F16.F32.PACK_AB R145, R142, R103 ;  /* 0x000000678e91723e */ /* 0x002fe200000000ff */
[----:B------:R-:W-:Y:S01]  /*e740*/  FADD.FTZ R87, R134, R87 ;  /* 0x0000005786577221 */ /* 0x000fe20000010000 */
[----:B------:R-:W-:Y:S01]  /*e750*/  LOP3.LUT R106, R119, UR8, R106, 0x96, !PT ;  /* 0x00000008776a7c12 */ /* 0x000fe2000f8e966a */
[----:B------:R-:W-:Y:S01]  /*e760*/  IMAD.WIDE.U32 R122, R88, -0x326172a9, RZ ;  /* 0xcd9e8d57587a7825 */ /* 0x000fe200078e00ff */
[----:B------:R-:W-:Y:S02]  /*e770*/  @!P3 PRMT R100, R241, 0x5410, RZ ;  /* 0x00005410f164b816 */ /* 0x000fe400000000ff */
[----:B------:R-:W-:Y:S01]  /*e780*/  F2FP.F16.F32.PACK_AB R134, R144, R134 ;  /* 0x000000869086723e */ /* 0x000fe200000000ff */
[----:B------:R-:W-:Y:S01]  /*e790*/  IMAD.WIDE.U32 R106, R106, -0x326172a9, RZ ;  /* 0xcd9e8d576a6a7825 */ /* 0x000fe200078e00ff */
[----:B------:R-:W-:Y:S01]  /*e7a0*/  LOP3.LUT R88, R123, UR9, R104, 0x96, !PT ;  /* 0x000000097b587c12 */ /* 0x000fe2000f8e9668 */
[----:B------:R-:W-:Y:S01]  /*e7b0*/  STG.E.U16 desc[UR18][R168.64+0x32], R100 ;  /* 0x00003264a8007986 */ /* 0x000fe2000c101512 */
[----:B------:R-:W-:Y:S01]  /*e7c0*/  PRMT R133, R134, 0x7632, R133 ;  /* 0x0000763286857816 */ /* 0x000fe20000000085 */
[----:B------:R-:W-:Y:S01]  /*e7d0*/  FADD.FTZ R177, R144, R87 ;  /* 0x0000005790b17221 */ /* 0x000fe20000010000 */
[----:B------:R-:W-:Y:S01]  /*e7e0*/  LOP3.LUT R87, R107, UR28, R122, 0x96, !PT ;  /* 0x0000001c6b577c12 */ /* 0x000fe2000f8e967a */
[----:B--2---:R-:W-:Y:S01]  /*e7f0*/  FADD.FTZ R119, R105, R98 ;  /* 0x0000006269777221 */ /* 0x004fe20000010000 */
[----:B------:R-:W-:Y:S01]  /*e800*/  F2FP.F16.F32.PACK_AB R140, R146, R105 ;  /* 0x00000069928c723e */ /* 0x000fe200000000ff */
[----:B------:R-:W-:Y:S01]  /*e810*/  IMAD.WIDE.U32 R122, R88, -0x2daee0ad, RZ ;  /* 0xd2511f53587a7825 */ /* 0x000fe200078e00ff */
[----:B------:R-:W-:Y:S02]  /*e820*/  LOP3.LUT R98, R87, 0xff, RZ, 0xc0, !PT ;  /* 0x000000ff57627812 */ /* 0x000fe400078ec0ff */
[----:B------:R-:W-:Y:S01]  /*e830*/  SHF.R.U32.HI R105, RZ, 0x18, R106 ;  /* 0x00000018ff697819 */ /* 0x000fe2000001166a */
[----:B------:R-:W-:Y:S01]  /*e840*/  FADD.FTZ R92, R141, R92 ;  /* 0x0000005c8d5c7221 */ /* 0x000fe20000010000 */
[----:B------:R-:W-:Y:S01]  /*e850*/  ISETP.LE.U32.AND P4, PT, R98, UR13, PT ;  /* 0x0000000d62007c0c */ /* 0x000fe2000bf83070 */
[----:B------:R-:W-:Y:S01]  /*e860*/  FADD.FTZ R165, R103, R94 ;  /* 0x0000005e67a57221 */ /* 0x000fe20000010000 */
[----:B------:R-:W-:Y:S01]  /*e870*/  LOP3.LUT R98, R87, 0xffff, RZ, 0xc0, !PT ;  /* 0x0000ffff57627812 */ /* 0x000fe200078ec0ff */
[----:B------:R-:W-:Y:S01]  /*e880*/  FADD.FTZ R174, R135, R92 ;  /* 0x0000005c87ae7221 */ /* 0x000fe20000010000 */
[C---:B------:R-:W-:Y:S01]  /*e890*/  PRMT R94, R99.reuse, 0x7632, R94 ;  /* 0x00007632635e7816 */ /* 0x040fe2000000005e */
[----:B------:R-:W-:Y:S01]  /*e8a0*/  FADD.FTZ R119, R146, R119 ;  /* 0x0000007792777221 */ /* 0x000fe20000010000 */
[----:B------:R-:W-:Y:S01]  /*e8b0*/  SHF.R.U32.HI R98, RZ, 0x8, R98 ;  /* 0x00000008ff627819 */ /* 0x000fe20000011662 */
[----:B------:R-:W-:Y:S01]  /*e8c0*/  FADD.FTZ R165, R142, R165 ;  /* 0x000000a58ea57221 */ /* 0x000fe20000010000 */
[----:B------:R-:W-:Y:S01]  /*e8d0*/  SHF.R.U32.HI R92, RZ, 0x18, R87 ;  /* 0x00000018ff5c7819 */ /* 0x000fe20000011657 */
[----:B------:R-:W-:Y:S01]  /*e8e0*/  @!P6 HADD2 R237, -R94.H0_H0, -RZ.H0_H0 ;  /* 0xa00000ff5eede230 */ /* 0x000fe20000000900 */
[----:B------:R-:W-:Y:S01]  /*e8f0*/  PRMT R109, R99, 0x5410, R94 ;  /* 0x00005410636d7816 */ /* 0x000fe2000000005e */
[----:B------:R-:W-:Y:S01]  /*e900*/  FADD.FTZ R177, R154, R177 ;  /* 0x000000b19ab17221 */ /* 0x000fe20000010000 */
[----:B------:R-:W-:Y:S01]  /*e910*/  LOP3.LUT R98, R98, 0xffff, RZ, 0xc0, !PT ;  /* 0x0000ffff62627812 */ /* 0x000fe200078ec0ff */
[----:B------:R-:W-:Y:S01]  /*e920*/  @!P4 HADD2 R234, -R93.H0_H0, -RZ.H0_H0 ;  /* 0xa00000ff5deac230 */ /* 0x000fe20000000900 */
[----:B------:R-:W-:Y:S02]  /*e930*/  @!P0 PRMT R99, R238, 0x5410, RZ ;  /* 0x00005410ee638816 */ /* 0x000fe400000000ff */
[----:B------:R-:W-:Y:S02]  /*e940*/  ISETP.LE.U32.AND P0, PT, R92, UR13, PT ;  /* 0x0000000d5c007c0c */ /* 0x000fe4000bf03070 */
[----:B------:R-:W-:Y:S01]  /*e950*/  PRMT R92, R95, 0x7632, R92 ;  /* 0x000076325f5c7816 */ /* 0x000fe2000000005c */
[----:B------:R-:W-:Y:S01]  /*e960*/  STG.E.U16 desc[UR18][R172.64+0x2e], R99 ;  /* 0x00002e63ac007986 */ /* 0x000fe2000c101512 */
[----:B------:R-:W-:Y:S02]  /*e970*/  ISETP.LE.U32.AND P3, PT, R98, UR13, PT ;  /* 0x0000000d62007c0c */ /* 0x000fe4000bf63070 */
[----:B------:R-:W-:Y:S01]  /*e980*/  SHF.R.U32.HI R98, RZ, 0x10, R87 ;  /* 0x00000010ff627819 */ /* 0x000fe20000011657 */
[----:B------:R-:W-:Y:S01]  /*e990*/  @!P5 HADD2 R235, -R92.H0_H0, -RZ.H0_H0 ;  /* 0xa00000ff5cebd230 */ /* 0x000fe20000000900 */
[----:B------:R-:W-:Y:S02]  /*e9a0*/  LOP3.LUT R118, R123, UR27, R118, 0x96, !PT ;  /* 0x0000001b7b767c12 */ /* 0x000fe4000f8e9676 */
[C---:B------:R-:W-:Y:S02]  /*e9b0*/  LOP3.LUT R103, R106.reuse, 0xff, RZ, 0xc0, !PT ;  /* 0x000000ff6a677812 */ /* 0x040fe400078ec0ff */
[----:B------:R-:W-:Y:S01]  /*e9c0*/  LOP3.LUT R107, R106, 0xffff, RZ, 0xc0, !PT ;  /* 0x0000ffff6a6b7812 */ /* 0x000fe200078ec0ff */
[----:B------:R-:W-:Y:S01]  /*e9d0*/  @!P0 HADD2 R231, -R96.H0_H0, -RZ.H0_H0 ;  /* 0xa00000ff60e78230 */ /* 0x000fe20000000900 */
[----:B------:R-:W-:Y:S02]  /*e9e0*/  SHF.R.U32.HI R104, RZ, 0x10, R106 ;  /* 0x00000010ff687819 */ /* 0x000fe4000001166a */
[----:B------:R-:W-:Y:S02]  /*e9f0*/  LOP3.LUT R98, R98, 0xff, RZ, 0xc0, !PT ;  /* 0x000000ff62627812 */ /* 0x000fe400078ec0ff */
[----:B------:R-:W-:Y:S02]  /*ea00*/  LOP3.LUT R106, R118, 0xff, RZ, 0xc0, !PT ;  /* 0x000000ff766a7812 */ /* 0x000fe400078ec0ff */
[----:B------:R-:W-:Y:S02]  /*ea10*/  SHF.R.U32.HI R69, RZ, 0x18, R118 ;  /* 0x00000018ff457819 */ /* 0x000fe40000011676 */
[----:B------:R-:W-:Y:S02]  /*ea20*/  PRMT R87, R95, 0x5410, R92 ;  /* 0x000054105f577816 */ /* 0x000fe4000000005c */
[----:B------:R-:W-:Y:S02]  /*ea30*/  @!P2 PRMT R95, R236, 0x5410, RZ ;  /* 0x00005410ec5fa816 */ /* 0x000fe400000000ff */
[----:B------:R-:W-:Y:S02]  /*ea40*/  @!P5 PRMT R92, R235, 0x5410, RZ ;  /* 0x00005410eb5cd816 */ /* 0x000fe400000000ff */
[----:B------:R-:W-:Y:S02]  /*ea50*/  ISETP.LE.U32.AND P2, PT, R98, UR13, PT ;  /* 0x0000000d62007c0c */ /* 0x000fe4000bf43070 */
[----:B------:R-:W-:Y:S02]  /*ea60*/  ISETP.LE.U32.AND P1, PT, R106, UR13, PT ;  /* 0x0000000d6a007c0c */ /* 0x000fe4000bf23070 */
[----:B------:R-:W-:Y:S02]  /*ea70*/  ISETP.LE.U32.AND P5, PT, R69, UR13, PT ;  /* 0x0000000d45007c0c */ /* 0x000fe4000bfa3070 */
[----:B------:R-:W-:Y:S02]  /*ea80*/  PRMT R98, R93, 0x7632, R98 ;  /* 0x000076325d627816 */ /* 0x000fe40000000062 */
[C---:B------:R-:W-:Y:S02]  /*ea90*/  LOP3.LUT R106, R122.reuse, 0xff, RZ, 0xc0, !PT ;  /* 0x000000ff7a6a7812 */ /* 0x040fe400078ec0ff */
[----:B------:R-:W-:Y:S01]  /*eaa0*/  LOP3.LUT R69, R122, 0xffff, RZ, 0xc0, !PT ;  /* 0x0000ffff7a457812 */ /* 0x000fe200078ec0ff */
[----:B------:R-:W-:Y:S01]  /*eab0*/  @!P3 HADD2 R233, -R98.H0_H0, -RZ.H0_H0 ;  /* 0xa00000ff62e9b230 */ /* 0x000fe20000000900 */
[--C-:B------:R-:W-:Y:S01]  /*eac0*/  SHF.R.U32.HI R68, RZ, 0x10, R122.reuse ;  /* 0x00000010ff447819 */ /* 0x100fe2000001167a */
[----:B------:R-:W-:Y:S01]  /*ead0*/  @!P2 HADD2 R232, -R97.H0_H0, -RZ.H0_H0 ;  /* 0xa00000ff61e8a230 */ /* 0x000fe20000000900 */
[----:B------:R-:W-:Y:S01]  /*eae0*/  SHF.R.U32.HI R175, RZ, 0x18, R122 ;  /* 0x00000018ffaf7819 */ /* 0x000fe2000001167a */
[----:B------:R-:W-:Y:S01]  /*eaf0*/  IMAD.WIDE.U32 R122, R89, -0x326172a9, RZ ;  /* 0xcd9e8d57597a7825 */ /* 0x000fe200078e00ff */
[----:B------:R-:W-:Y:S02]  /*eb00*/  PRMT R88, R93, 0x5410, R98 ;  /* 0x000054105d587816 */ /* 0x000fe40000000062 */
[----:B------:R-:W-:Y:S01]  /*eb10*/  @!P3 PRMT R98, R233, 0x5410, RZ ;  /* 0x00005410e962b816 */ /* 0x000fe200000000ff */
[----:B------:R-:W-:Y:S01]  /*eb20*/  @!P1 HADD2 R219, -R145.H0_H0, -RZ.H0_H0 ;  /* 0xa00000ff91db9230 */ /* 0x000fe20000000900 */
[----:B---3--:R-:W-:Y:S02]  /*eb30*/  LOP3.LUT R102, R123, UR26, R194, 0x96, !PT ;  /* 0x0000001a7b667c12 */ /* 0x008fe4000f8e96c2 */
[----:B------:R-:W-:Y:S02]  /*eb40*/  LOP3.LUT R89, R179, UR25, R122, 0x96, !PT ;  /* 0x00000019b3597c12 */ /* 0x000fe4000f8e967a */
[----:B------:R-:W-:Y:S01]  /*eb50*/  ISETP.LE.U32.AND P3, PT, R103, UR13, PT ;  /* 0x0000000d67007c0c */ /* 0x000fe2000bf63070 */
[----:B------:R-:W-:Y:S01]  /*eb60*/  IMAD.WIDE.U32 R122, R102, -0x2daee0ad, RZ ;  /* 0xd2511f53667a7825 */ /* 0x000fe200078e00ff */
[----:B------:R-:W-:Y:S02]  /*eb70*/  SHF.R.U32.HI R69, RZ, 0x8, R69 ;  /* 0x00000008ff457819 */ /* 0x000fe40000011645 */
[----:B------:R-:W-:Y:S01]  /*eb80*/  SHF.R.U32.HI R107, RZ, 0x8, R107 ;  /* 0x00000008ff6b7819 */ /* 0x000fe2000001166b */
[----:B------:R-:W-:Y:S01]  /*eb90*/  IMAD.WIDE.U32 R130, R89, -0x2daee0ad, RZ ;  /* 0xd2511f5359827825 */ /* 0x000fe200078e00ff */
[----:B------:R-:W-:Y:S02]  /*eba0*/  LOP3.LUT R89, R123, UR24, R184, 0x96, !PT ;  /* 0x000000187b597c12 */ /* 0x000fe4000f8e96b8 */
[----:B------:R-:W-:Y:S01]  /*ebb0*/  LOP3.LUT R69, R69, 0xffff, RZ, 0xc0, !PT ;  /* 0x0000ffff45457812 */ /* 0x000fe200078ec0ff */
[----:B------:R-:W-:Y:S01]  /*ebc0*/  IMAD.MOV.U32 R102, RZ, RZ, R194 ;  /* 0x000000ffff667224 */ /* 0x000fe200078e00c2 */
[----:B------:R-:W-:Y:S01]  /*ebd0*/  LOP3.LUT R77, R131, UR21, R122, 0x96, !PT ;  /* 0x00000015834d7c12 */ /* 0x000fe2000f8e967a */
[----:B------:R-:W-:Y:S01]  /*ebe0*/  IMAD.WIDE.U32 R122, R89, -0x326172a9, RZ ;  /* 0xcd9e8d57597a7825 */ /* 0x000fe200078e00ff */
[----:B------:R-:W-:Y:S02]  /*ebf0*/  LOP3.LUT R128, R107, 0xffff, RZ, 0xc0, !PT ;  /* 0x0000ffff6b807812 */ /* 0x000fe400078ec0ff */
[----:B------:R-:W-:Y:S01]  /*ec00*/  PRMT R107, R97, 0x5410, R96 ;  /* 0x00005410616b7816 */ /* 0x000fe20000000060 */
[----:B------:R-:W-:Y:S01]  /*ec10*/  IMAD.WIDE.U32 R202, R77, -0x326172a9, RZ ;  /* 0xcd9e8d574dca7825 */ /* 0x000fe200078e00ff */
[----:B------:R-:W-:Y:S02]  /*ec20*/  @!P0 PRMT R96, R231, 0x5410, RZ ;  /* 0x00005410e7608816 */ /* 0x000fe400000000ff */
[----:B------:R-:W-:Y:S01]  /*ec30*/  @!P4 PRMT R93, R234, 0x5410, RZ ;  /* 0x00005410ea5dc816 */ /* 0x000fe200000000ff */
[----:B------:R-:W-:Y:S01]  /*ec40*/  @!P3 HADD2 R229, -R147.H0_H0, -RZ.H0_H0 ;  /* 0xa00000ff93e5b230 */ /* 0x000fe20000000900 */
[----:B------:R-:W-:Y:S02]  /*ec50*/  ISETP.LE.U32.AND P3, PT, R69, UR13, PT ;  /* 0x0000000d45007c0c */ /* 0x000fe4000bf63070 */
[----:B------:R-:W-:Y:S02]  /*ec60*/  LOP3.LUT R69, R123, UR23, R178, 0x96, !PT ;  /* 0x000000177b457c12 */ /* 0x000fe4000f8e96b2 */
[----:B------:R-:W-:Y:S02]  /*ec70*/  LOP3.LUT R122, R203, UR11, R122, 0x96, !PT ;  /* 0x0000000bcb7a7c12 */ /* 0x000fe4000f8e967a */
[----:B------:R-:W-:Y:S01]  /*ec80*/  ISETP.LE.U32.AND P4, PT, R128, UR13, PT ;  /* 0x0000000d80007c0c */ /* 0x000fe2000bf83070 */
[----:B------:R-:W-:Y:S01]  /*ec90*/  IMAD.WIDE.U32 R200, R69, -0x2daee0ad, RZ ;  /* 0xd2511f5345c87825 */ /* 0x000fe200078e00ff */
[----:B------:R-:W-:Y:S02]  /*eca0*/  PRMT R146, R147, 0x7632, R146 ;  /* 0x0000763293927816 */ /* 0x000fe40000000092 */
[----:B------:R-:W-:Y:S01]  /*ecb0*/  PRMT R141, R108, 0x7632, R141 ;  /* 0x000076326c8d7816 */ /* 0x000fe2000000008d */
[----:B------:R-:W-:Y:S01]  /*ecc0*/  IMAD.WIDE.U32 R122, R122, -0x2daee0ad, RZ ;  /* 0xd2511f537a7a7825 */ /* 0x000fe200078e00ff */
[----:B------:R-:W-:Y:S02]  /*ecd0*/  LOP3.LUT R69, R201, UR10, R130, 0x96, !PT ;  /* 0x0000000ac9457c12 */ /* 0x000fe4000f8e9682 */
[----:B------:R-:W-:Y:S02]  /*ece0*/  LOP3.LUT R104, R104, 0xff, RZ, 0xc0, !PT ;  /* 0x000000ff68687812 */ /* 0x000fe400078ec0ff */
[----:B------:R-:W-:Y:S01]  /*ecf0*/  LOP3.LUT R130, R123, UR8, R200, 0x96, !PT ;  /* 0x000000087b827c12 */ /* 0x000fe2000f8e96c8 */
[----:B------:R-:W-:Y:S01]  /*ed00*/  IMAD.WIDE.U32 R200, R69, -0x326172a9, RZ ;  /* 0xcd9e8d5745c87825 */ /* 0x000fe200078e00ff */
[----:B------:R-:W-:Y:S02]  /*ed10*/  @!P2 PRMT R97, R232, 0x5410, RZ ;  /* 0x00005410e861a816 */ /* 0x000fe400000000ff */
[----:B------:R-:W-:Y:S01]  /*ed20*/  @!P6 PRMT R94, R237, 0x5410, RZ ;  /* 0x00005410ed5ee816 */ /* 0x000fe200000000ff */
[----:B------:R-:W-:Y:S01]  /*ed30*/  IMAD.WIDE.U32 R130, R130, -0x326172a9, RZ ;  /* 0xcd9e8d5782827825 */ /* 0x000fe200078e00ff */
[----:B------:R-:W-:Y:S02]  /*ed40*/  ISETP.LE.U32.AND P6, PT, R104, UR13, PT ;  /* 0x0000000d68007c0c */ /* 0x000fe4000bfc3070 */
[----:B------:R-:W-:Y:S01]  /*ed50*/  @P5 LOP3.LUT R129, R129, 0x40, RZ, 0xfc, !PT ;  /* 0x0000004081815812 */ /* 0x000fe200078efcff */
[----:B------:R-:W-:Y:S01]  /*ed60*/  STG.E.U16 desc[UR18][R172.64+0x30], R94 ;  /* 0x0000305eac007986 */ /* 0x000fe2000c101512 */
[----:B------:R-:W-:Y:S01]  /*ed70*/  LOP3.LUT R69, R131, UR28, R200, 0x96, !PT ;  /* 0x0000001c83457c12 */ /* 0x000fe2000f8e96c8 */
[----:B------:R-:W-:Y:S01]  /*ed80*/  @!P4 HADD2 R228, -R146.H0_H0, -RZ.H0_H0 ;  /* 0xa00000ff92e4c230 */ /* 0x000fe20000000900 */
[----:B------:R-:W-:Y:S01]  /*ed90*/  ISETP.LE.U32.AND P4, PT, R106, UR13, PT ;  /* 0x0000000d6a007c0c */ /* 0x000fe2000bf83070 */
[----:B------:R1:W-:Y:S01]  /*eda0*/  STL [R1+0x80], R129 ;  /* 0x0000808101007387 */ /* 0x0003e20000100800 */
[----:B------:R-:W-:Y:S01]  /*edb0*/  LOP3.LUT R77, R69, 0xff, RZ, 0xc0, !PT ;  /* 0x000000ff454d7812 */ /* 0x000fe200078ec0ff */
[----:B------:R-:W-:Y:S01]  /*edc0*/  IMAD.MOV.U32 R90, RZ, RZ, R129 ;  /* 0x000000ffff5a7224 */ /* 0x000fe200078e0081 */
[----:B------:R-:W-:Y:S01]  /*edd0*/  PRMT R106, R108, 0x5410, R141 ;  /* 0x000054106c6a7816 */ /* 0x000fe2000000008d */
[----:B------:R-:W-:Y:S01]  /*ede0*/  STG.E.U16 desc[UR18][R170.64+0x30], R95 ;  /* 0x0000305faa007986 */ /* 0x000fe2000c101512 */
[----:B------:R-:W-:Y:S01]  /*edf0*/  ISETP.LE.U32.AND P0, PT, R77, UR13, PT ;  /* 0x0000000d4d007c0c */ /* 0x000fe2000bf03070 */
[----:B------:R-:W-:Y:S01]  /*ee00*/  @!P6 HADD2 R227, -R149.H0_H0, -RZ.H0_H0 ;  /* 0xa00000ff95e3e230 */ /* 0x000fe20000000900 */
[----:B------:R-:W-:Y:S01]  /*ee10*/  LOP3.LUT R77, R69, 0xffff, RZ, 0xc0, !PT ;  /* 0x0000ffff454d7812 */ /* 0x000fe200078ec0ff */
[----:B------:R-:W-:Y:S01]  /*ee20*/  STG.E.U16 desc[UR18][R170.64+0x32], R92 ;  /* 0x0000325caa007986 */ /* 0x000fe2000c101512 */
[----:B------:R-:W-:Y:S01]  /*ee30*/  ISETP.LE.U32.AND P5, PT, R105, UR13, PT ;  /* 0x0000000d69007c0c */ /* 0x000fe2000bfa3070 */
[----:B------:R-:W-:Y:S01]  /*ee40*/  IMAD.MOV.U32 R123, RZ, RZ, R90 ;  /* 0x000000ffff7b7224 */ /* 0x000fe200078e005a */
[----:B------:R-:W-:Y:S01]  /*ee50*/  SHF.R.U32.HI R77, RZ, 0x8, R77 ;  /* 0x00000008ff4d7819 */ /* 0x000fe2000001164d */
[----:B------:R-:W-:Y:S01]  /*ee60*/  STG.E.U16 desc[UR18][R166.64+0x42], R98 ;  /* 0x00004262a6007986 */ /* 0x000fe2000c101512 */
[----:B------:R-:W-:Y:S02]  /*ee70*/  SHF.R.U32.HI R105, RZ, 0x10, R118 ;  /* 0x00000010ff697819 */ /* 0x000fe40000011676 */
[----:B------:R-:W-:Y:S01]  /*ee80*/  LOP3.LUT R77, R77, 0xffff, RZ, 0xc0, !PT ;  /* 0x0000ffff4d4d7812 */ /* 0x000fe200078ec0ff */
[----:B------:R-:W-:Y:S01]  /*ee90*/  STG.E.U16 desc[UR18][R166.64+0x40], R93 ;  /* 0x0000405da6007986 */ /* 0x000fe2000c101512 */
[----:B------:R-:W-:Y:S01]  /*eea0*/  LOP3.LUT R105, R105, 0xff, RZ, 0xc0, !PT ;  /* 0x000000ff69697812 */ /* 0x000fe200078ec0ff */
[----:B------:R-:W-:Y:S01]  /*eeb0*/  @!P0 HADD2 R230, -R108.H0_H0, -RZ.H0_H0 ;  /* 0xa00000ff6ce68230 */ /* 0x000fe20000000900 */
[----:B------:R-:W-:Y:S01]  /*eec0*/  PRMT R142, R143, 0x7632, R142 ;  /* 0x000076328f8e7816 */ /* 0x000fe2000000008e */
[----:B------:R-:W-:Y:S01]  /*eed0*/  LDSM.16.MT88.4 R92, [R189+0x7800] ;  /* 0x00780000bd5c783b */ /* 0x000fe20000004200 */
[----:B------:R-:W-:Y:S02]  /*eee0*/  ISETP.LE.U32.AND P6, PT, R105, UR13, PT ;  /* 0x0000000d69007c0c */ /* 0x000fe4000bfc3070 */
[----:B------:R-:W-:Y:S02]  /*eef0*/  @!P0 PRMT R108, R230, 0x5410, RZ ;  /* 0x00005410e66c8816 */ /* 0x000fe400000000ff */
[----:B------:R-:W-:Y:S02]  /*ef00*/  ISETP.LE.U32.AND P0, PT, R77, UR13, PT ;  /* 0x0000000d4d007c0c */ /* 0x000fe4000bf03070 */
[--C-:B------:R-:W-:Y:S01]  /*ef10*/  SHF.R.U32.HI R77, RZ, 0x10, R69.reuse ;  /* 0x00000010ff4d7819 */ /* 0x100fe20000011645 */
[----:B------:R-:W-:Y:S01]  /*ef20*/  STG.E.U16 desc[UR18][R168.64+0x40], R97 ;  /* 0x00004061a8007986 */ /* 0x000fe2000c101512 */
[----:B------:R-:W-:Y:S02]  /*ef30*/  PRMT R105, R143, 0x5410, R142 ;  /* 0x000054108f697816 */ /* 0x000fe4000000008e */
[----:B------:R-:W-:Y:S01]  /*ef40*/  LOP3.LUT R77, R77, 0xff, RZ, 0xc0, !PT ;  /* 0x000000ff4d4d7812 */ /* 0x000fe200078ec0ff */
[----:B------:R-:W-:Y:S01]  /*ef50*/  STG.E.U16 desc[UR18][R168.64+0x42], R96 ;  /* 0x00004260a8007986 */ /* 0x000fe2000c101512 */
[----:B------:R-:W-:Y:S01]  /*ef60*/  PRMT R90, R147, 0x5410, R146 ;  /* 0x00005410935a7816 */ /* 0x000fe20000000092 */
[----:B------:R-:W-:Y:S01]  /*ef70*/  @!P6 HADD2 R215, -R151.H0_H0, -RZ.H0_H0 ;  /* 0xa00000ff97d7e230 */ /* 0x000fe20000000900 */
[----:B------:R-:W-:Y:S01]  /*ef80*/  ISETP.LE.U32.AND P2, PT, R77, UR13, PT ;  /* 0x0000000d4d007c0c */ /* 0x000fe2000bf43070 */
[----:B------:R-:W-:Y:S01]  /*ef90*/  STG.E.U16 desc[UR18][R172.64+0x3e], R108 ;  /* 0x00003e6cac007986 */ /* 0x000fe2000c101512 */
[----:B------:R-:W-:Y:S01]  /*efa0*/  SHF.R.U32.HI R69, RZ, 0x18, R69 ;  /* 0x00000018ff457819 */ /* 0x000fe20000011645 */
[----:B------:R-:W-:Y:S01]  /*efb0*/  @!P0 HADD2 R223, -R141.H0_H0, -RZ.H0_H0 ;  /* 0xa00000ff8ddf8230 */ /* 0x000fe20000000900 */
[----:B------:R-:W-:Y:S01]  /*efc0*/  PRMT R148, R149, 0x7632, R148 ;  /* 0x0000763295947816 */ /* 0x000fe20000000094 */
[----:B------:R-:W-:Y:S01]  /*efd0*/  IMAD.MOV.U32 R77, RZ, RZ, R197 ;  /* 0x000000ffff4d7224 */ /* 0x000fe200078e00c5 */
[----:B------:R-:W-:Y:S02]  /*efe0*/  LOP3.LUT R68, R68, 0xff, RZ, 0xc0, !PT ;  /* 0x000000ff44447812 */ /* 0x000fe400078ec0ff */
[----:B------:R-:W-:Y:S01]  /*eff0*/  @!P0 PRMT R141, R223, 0x5410, RZ ;  /* 0x00005410df8d8816 */ /* 0x000fe200000000ff */
[----:B------:R-:W-:Y:S01]  /*f000*/  @!P5 HADD2 R226, -R148.H0_H0, -RZ.H0_H0 ;  /* 0xa00000ff94e2d230 */ /* 0x000fe20000000900 */
[----:B------:R-:W-:Y:S02]  /*f010*/  ISETP.LE.U32.AND P0, PT, R69, UR13, PT ;  /* 0x0000000d45007c0c */ /* 0x000fe4000bf03070 */
[----:B------:R-:W-:Y:S01]  /*f020*/  LOP3.LUT R69, R130, 0xff, RZ, 0xc0, !PT ;  /* 0x000000ff82457812 */ /* 0x000fe200078ec0ff */
[----:B------:R-:W-:Y:S01]  /*f030*/  @!P2 HADD2 R222, -R143.H0_H0, -RZ.H0_H0 ;  /* 0xa00000ff8fdea230 */ /* 0x000fe20000000900 */
[----:B------:R-:W-:Y:S01]  /*f040*/  PRMT R89, R149, 0x5410, R148 ;  /* 0x0000541095597816 */ /* 0x000fe20000000094 */
[----:B------:R-:W-:Y:S01]  /*f050*/  STG.E.U16 desc[UR18][R172.64+0x40], R141 ;  /* 0x0000408dac007986 */ /* 0x000fe2000c101512 */
[----:B------:R-:W-:Y:S02]  /*f060*/  LOP3.LUT R118, R118, 0xffff, RZ, 0xc0, !PT ;  /* 0x0000ffff76767812 */ /* 0x000fe400078ec0ff */
[----:B------:R-:W-:Y:S02]  /*f070*/  @!P2 PRMT R143, R222, 0x5410, RZ ;  /* 0x00005410de8fa816 */ /* 0x000fe400000000ff */
[----:B------:R-:W-:Y:S01]  /*f080*/  ISETP.LE.U32.AND P2, PT, R128, UR13, PT ;  /* 0x0000000d80007c0c */ /* 0x000fe2000bf43070 */
[----:B------:R-:W-:Y:S01]  /*f090*/  IMAD.MOV.U32 R128, RZ, RZ, R102 ;  /* 0x000000ffff807224 */ /* 0x000fe200078e0066 */
[----:B------:R-:W-:Y:S01]  /*f0a0*/  LOP3.LUT R121, R201, UR9, R202, 0x96, !PT ;  /* 0x00000009c9797c12 */ /* 0x000fe2000f8e96ca */
[----:B------:R-:W-:Y:S01]  /*f0b0*/  STG.E.U16 desc[UR18][R170.64+0x40], R143 ;  /* 0x0000408faa007986 */ /* 0x000fe2000c101512 */
[----:B------:R-:W-:Y:S01]  /*f0c0*/  @!P5 PRMT R148, R226, 0x5410, RZ ;  /* 0x00005410e294d816 */ /* 0x000fe200000000ff */
[----:B------:R-:W-:Y:S01]  /*f0d0*/  @!P0 HADD2 R220, -R142.H0_H0, -RZ.H0_H0 ;  /* 0xa00000ff8edc8230 */ /* 0x000fe20000000900 */
[----:B------:R-:W-:Y:S01]  /*f0e0*/  PRMT R135, R140, 0x7632, R135 ;  /* 0x000076328c877816 */ /* 0x000fe20000000087 */
[----:B------:R2:W5:Y:S01]  /*f0f0*/  LDL.LU.64 R202, [R1+0xf8] ;  /* 0x0000f80001ca7983 */ /* 0x0005620000300a00 */
[----:B------:R-:W-:Y:S02]  /*f100*/  PRMT R144, R145, 0x7632, R144 ;  /* 0x0000763291907816 */ /* 0x000fe40000000090 */
[----:B------:R-:W-:Y:S02]  /*f110*/  @!P0 PRMT R142, R220, 0x5410, RZ ;  /* 0x00005410dc8e8816 */ /* 0x000fe400000000ff */
[----:B------:R-:W-:Y:S01]  /*f120*/  ISETP.LE.U32.AND P0, PT, R103, UR13, PT ;  /* 0x0000000d67007c0c */ /* 0x000fe2000bf03070 */
[----:B------:R2:W5:Y:S01]  /*f130*/  LDL.LU.64 R200, [R1+0xf0] ;  /* 0x0000f00001c87983 */ /* 0x0005620000300a00 */
[----:B------:R-:W-:Y:S01]  /*f140*/  @!P2 PRMT R146, R228, 0x5410, RZ ;  /* 0x00005410e492a816 */ /* 0x000fe200000000ff */
[----:B------:R-:W-:Y:S01]  /*f150*/  IMAD.MOV.U32 R103, RZ, RZ, R195 ;  /* 0x000000ffff677224 */ /* 0x000fe200078e00c3 */
[----:B------:R-:W-:Y:S02]  /*f160*/  ISETP.LE.U32.AND P2, PT, R104, UR13, PT ;  /* 0x0000000d68007c0c */ /* 0x000fe4000bf43070 */
[----:B------:R-:W-:Y:S01]  /*f170*/  PRMT R102, R140, 0x5410, R135 ;  /* 0x000054108c667816 */ /* 0x000fe20000000087 */
[----:B------:R-:W-:Y:S01]  /*f180*/  STG.E.U16 desc[UR18][R170.64+0x42], R142 ;  /* 0x0000428eaa007986 */ /* 0x000fe2000c101512 */
[----:B------:R-:W-:Y:S01]  /*f190*/  PRMT R104, R145, 0x5410, R144 ;  /* 0x0000541091687816 */ /* 0x000fe20000000090 */
[----:B-1----:R-:W-:Y:S01]  /*f1a0*/  IMAD.MOV.U32 R129, RZ, RZ, R103 ;  /* 0x000000ffff817224 */ /* 0x002fe200078e0067 */
[----:B------:R-:W-:Y:S01]  /*f1b0*/  PRMT R103, R134, 0x5410, R133 ;  /* 0x0000541086677816 */ /* 0x000fe20000000085 */
[----:B------:R2:W5:Y:S01]  /*f1c0*/  LDL.LU.64 R196, [R1+0xe8] ;  /* 0x0000e80001c47983 */ /* 0x0005620000300a00 */
[----:B------:R-:W-:Y:S02]  /*f1d0*/  @!P1 PRMT R145, R219, 0x5410, RZ ;  /* 0x00005410db919816 */ /* 0x000fe400000000ff */
[----:B------:R-:W-:Y:S02]  /*f1e0*/  @!P0 PRMT R147, R229, 0x5410, RZ ;  /* 0x00005410e5938816 */ /* 0x000fe400000000ff */
[----:B------:R-:W-:Y:S01]  /*f1f0*/  ISETP.LE.U32.AND P0, PT, R68, UR13, PT ;  /* 0x0000000d44007c0c */ /* 0x000fe2000bf03070 */
[----:B------:R-:W-:Y:S01]  /*f200*/  STG.E.U16 desc[UR18][R166.64+0x52], R146 ;  /* 0x00005292a6007986 */ /* 0x000fe2000c101512 */
[----:B------:R-:W-:Y:S02]  /*f210*/  @!P2 PRMT R149, R227, 0x5410, RZ ;  /* 0x00005410e395a816 */ /* 0x000fe400000000ff */
[----:B------:R-:W-:Y:S01]  /*f220*/  ISETP.LE.U32.AND P2, PT, R69, UR13, PT ;  /* 0x0000000d45007c0c */ /* 0x000fe2000bf43070 */
[----:B------:R2:W5:Y:S01]  /*f230*/  LDL.LU.64 R194, [R1+0xe0] ;  /* 0x0000e00001c27983 */ /* 0x0005620000300a00 */
[----:B------:R-:W-:Y:S01]  /*f240*/  LOP3.LUT R69, R130, 0xffff, RZ, 0xc0, !PT ;  /* 0x0000ffff82457812 */ /* 0x000fe200078ec0ff */
[----:B------:R-:W-:Y:S01]  /*f250*/  IMAD.MOV.U32 R131, RZ, RZ, R77 ;  /* 0x000000ffff837224 */ /* 0x000fe200078e004d */
[----:B------:R-:W-:Y:S01]  /*f260*/  SHF.R.U32.HI R68, RZ, 0x8, R118 ;  /* 0x00000008ff447819 */ /* 0x000fe20000011676 */
[----:B------:R-:W-:Y:S01]  /*f270*/  IMAD.U32 R118, RZ, RZ, UR13 ;  /* 0x0000000dff767e24 */ /* 0x000fe2000f8e00ff */
[----:B------:R-:W-:Y:S01]  /*f280*/  SHF.R.U32.HI R69, RZ, 0x8, R69 ;  /* 0x00000008ff457819 */ /* 0x000fe20000011645 */
[----:B------:R-:W-:Y:S01]  /*f290*/  STG.E.U16 desc[UR18][R166.64+0x50], R147 ;  /* 0x00005093a6007986 */ /* 0x000fe2000c101512 */
[----:B------:R-:W-:Y:S02]  /*f2a0*/  LOP3.LUT R68, R68, 0xffff, RZ, 0xc0, !PT ;  /* 0x0000ffff44447812 */ /* 0x000fe400078ec0ff */
[----:B------:R-:W-:Y:S01]  /*f2b0*/  LOP3.LUT R69, R69, 0xffff, RZ, 0xc0, !PT ;  /* 0x0000ffff45457812 */ /* 0x000fe200078ec0ff */
[----:B------:R-:W-:Y:S01]  /*f2c0*/  STG.E.U16 desc[UR18][R168.64+0x50], R149 ;  /* 0x00005095a8007986 */ /* 0x000fe2000c101512 */
[----:B------:R-:W-:Y:S01]  /*f2d0*/  ISETP.LE.U32.AND P5, PT, R68, UR13, PT ;  /* 0x0000000d44007c0c */ /* 0x000fe2000bfa3070 */
[----:B------:R-:W-:Y:S01]  /*f2e0*/  @!P2 HADD2 R216, -R134.H0_H0, -RZ.H0_H0 ;  /* 0xa00000ff86d8a230 */ /* 0x000fe20000000900 */
[----:B------:R-:W-:Y:S01]  /*f2f0*/  LOP3.LUT P1, RZ, R123, 0x20, RZ, 0xc0, !PT ;  /* 0x000000207bff7812 */ /* 0x000fe2000782c0ff */
[----:B------:R-:W-:Y:S01]  /*f300*/  STG.E.U16 desc[UR18][R168.64+0x52], R148 ;  /* 0x00005294a8007986 */ /* 0x000fe2000c101512 */
[----:B------:R-:W-:Y:S02]  /*f310*/  SHF.R.U32.HI R77, RZ, 0x18, R152 ;  /* 0x00000018ff4d7819 */ /* 0x000fe40000011698 */
[----:B------:R-:W-:Y:S02]  /*f320*/  @!P2 PRMT R134, R216, 0x5410, RZ ;  /* 0x00005410d886a816 */ /* 0x000fe400000000ff */
[----:B------:R-:W-:Y:S02]  /*f330*/  ISETP.LE.U32.AND P2, PT, R69, UR13, PT ;  /* 0x0000000d45007c0c */ /* 0x000fe4000bf43070 */
[--C-:B------:R-:W-:Y:S01]  /*f340*/  SHF.R.U32.HI R69, RZ, 0x10, R130.reuse ;  /* 0x00000010ff457819 */ /* 0x100fe20000011682 */
[----:B------:R1:W-:Y:S01]  /*f350*/  STG.E.U16 desc[UR18][R172.64+0x4e], R134 ;  /* 0x00004e86ac007986 */ /* 0x0003e2000c101512 */
[----:B------:R-:W-:Y:S01]  /*f360*/  SHF.R.U32.HI R130, RZ, 0x18, R130 ;  /* 0x00000018ff827819 */ /* 0x000fe20000011682 */
[----:B------:R-:W-:Y:S01]  /*f370*/  @!P5 HADD2 R218, -R144.H0_H0, -RZ.H0_H0 ;  /* 0xa00000ff90dad230 */ /* 0x000fe20000000900 */
[----:B------:R-:W-:Y:S04]  /*f380*/  LOP3.LUT R69, R69, 0xff, RZ, 0xc0, !PT ;  /* 0x000000ff45457812 */ /* 0x000fe800078ec0ff */
[----:B------:R-:W-:Y:S02]  /*f390*/  ISETP.LE.U32.AND P5, PT, R69, UR13, PT ;  /* 0x0000000d45007c0c */ /* 0x000fe4000bfa3070 */
[----:B------:R-:W-:Y:S01]  /*f3a0*/  LOP3.LUT R69, R176, 0xff, RZ, 0xc0, !PT ;  /* 0x000000ffb0457812 */ /* 0x000fe200078ec0ff */
[----:B------:R-:W-:Y:S05]  /*f3b0*/  @!P2 HADD2 R214, -R133.H0_H0, -RZ.H0_H0 ;  /* 0xa00000ff85d6a230 */ /* 0x000fea0000000900 */
[----:B------:R-:W-:Y:S02]  /*f3c0*/  @!P2 PRMT R133, R214, 0x5410, RZ ;  /* 0x00005410d685a816 */ /* 0x000fe400000000ff */
[----:B------:R-:W-:Y:S01]  /*f3d0*/  ISETP.LE.U32.AND P2, PT, R130, UR13, PT ;  /* 0x0000000d82007c0c */ /* 0x000fe2000bf43070 */
[----:B------:R-:W-:Y:S02]  /*f3e0*/  IMAD.MOV.U32 R130, RZ, RZ, R76 ;  /* 0x000000ffff827224 */ /* 0x000fe400078e004c */
[----:B------:R-:W-:Y:S01]  /*f3f0*/  @!P5 HADD2 R212, -R140.H0_H0, -RZ.H0_H0 ;  /* 0xa00000ff8cd4d230 */ /* 0x000fe20000000900 */
[----:B------:R3:W-:Y:S04]  /*f400*/  STG.E.U16 desc[UR18][R172.64+0x50], R133 ;  /* 0x00005085ac007986 */ /* 0x0007e8000c101512 */
[----:B------:R-:W-:Y:S02]  /*f410*/  @!P5 PRMT R140, R212, 0x5410, RZ ;  /* 0x00005410d48cd816 */ /* 0x000fe400000000ff */
[----:B------:R-:W-:Y:S01]  /*f420*/  LOP3.LUT P5, RZ, R123, 0x40, RZ, 0xc0, !PT ;  /* 0x000000407bff7812 */ /* 0x000fe200078ac0ff */
[----:B------:R-:W-:Y:S02]  /*f430*/  IMAD.MOV.U32 R123, RZ, RZ, 0x7054 ;  /* 0x00007054ff7b7424 */ /* 0x000fe400078e00ff */
[----:B------:R-:W-:Y:S01]  /*f440*/  @!P2 HADD2 R210, -R135.H0_H0, -RZ.H0_H0 ;  /* 0xa00000ff87d2a230 */ /* 0x000fe20000000900 */
[----:B------:R-:W-:Y:S01]  /*f450*/  STG.E.U16 desc[UR18][R170.64+0x50], R140 ;  /* 0x0000508caa007986 */ /* 0x000fe2000c101512 */
[----:B-1----:R-:W-:Y:S01]  /*f460*/  IMAD.MOV.U32 R134, RZ, RZ, R3 ;  /* 0x000000ffff867224 */ /* 0x002fe200078e0003 */
[----:B------:R-:W-:Y:S02]  /*f470*/  PRMT R118, R118, R123, UR13 ;  /* 0x0000000d76767e16 */ /* 0x000fe4000800007b */
[----:B------:R-:W-:Y:S02]  /*f480*/  @!P2 PRMT R135, R210, 0x5410, RZ ;  /* 0x00005410d287a816 */ /* 0x000fe400000000ff */
[----:B------:R-:W-:Y:S02]  /*f490*/  ISETP.LE.U32.AND P2, PT, R68, UR13, PT ;  /* 0x0000000d44007c0c */ /* 0x000fe4000bf43070 */
[----:B------:R-:W-:Y:S01]  /*f4a0*/  LOP3.LUT R68, R176, 0xffff, RZ, 0xc0, !PT ;  /* 0x0000ffffb0447812 */ /* 0x000fe200078ec0ff */
[----:B------:R1:W-:Y:S01]  /*f4b0*/  STG.E.U16 desc[UR18][R170.64+0x52], R135 ;  /* 0x00005287aa007986 */ /* 0x0003e2000c101512 */
[----:B------:R-:W-:Y:S02]  /*f4c0*/  LOP3.LUT R123, R124, 0xffff, RZ, 0xc0, !PT ;  /* 0x0000ffff7c7b7812 */ /* 0x000fe400078ec0ff */
[----:B------:R-:W-:Y:S01]  /*f4d0*/  SHF.R.U32.HI R68, RZ, 0x8, R68 ;  /* 0x00000008ff447819 */ /* 0x000fe20000011644 */
[----:B------:R-:W-:Y:S01]  /*f4e0*/  STG.E.U16 desc[UR18][R166.64+0x60], R145 ;  /* 0x00006091a6007986 */ /* 0x000fe2000c101512 */
[----:B------:R-:W-:Y:S02]  /*f4f0*/  SHF.R.U32.HI R123, RZ, 0x8, R123 ;  /* 0x00000008ff7b7819 */ /* 0x000fe4000001167b */
[----:B------:R-:W-:Y:S01]  /*f500*/  PRMT R69, R69, 0x5410, R68 ;  /* 0x0000541045457816 */ /* 0x000fe20000000044 */
[----:B---3--:R-:W-:Y:S01]  /*f510*/  IMAD.MOV.U32 R133, RZ, RZ, R132 ;  /* 0x000000ffff857224 */ /* 0x008fe200078e0084 */
[----:B------:R-:W-:Y:S02]  /*f520*/  SHF.R.U32.HI R68, RZ, 0x10, R176 ;  /* 0x00000010ff447819 */ /* 0x000fe400000116b0 */
[----:B------:R-:W-:Y:S01]  /*f530*/  @!P2 PRMT R144, R218, 0x5410, RZ ;  /* 0x00005410da90a816 */ /* 0x000fe200000000ff */
[----:B------:R-:W3:Y:S01]  /*f540*/  LDL R176, [R1+0x74] ;  /* 0x0000740001b07983 */ /* 0x000ee20000100800 */
[----:B------:R-:W-:Y:S02]  /*f550*/  LOP3.LUT R68, R68, 0xff, RZ, 0xc0, !PT ;  /* 0x000000ff44447812 */ /* 0x000fe400078ec0ff */
[--C-:B------:R-:W-:Y:S01]  /*f560*/  HSET2.LE.AND R69, R69, R118.reuse, PT ;  /* 0x0000007645457233 */ /* 0x100fe20003803000 */
[----:B------:R-:W-:Y:S01]  /*f570*/  STG.E.U16 desc[UR18][R166.64+0x62], R144 ;  /* 0x00006290a6007986 */ /* 0x000fe2000c101512 */
[----:B------:R-:W-:Y:S03]  /*f580*/  PRMT R73, R68, 0x5410, R73 ;  /* 0x0000541044497816 */ /* 0x000fe60000000049 */
[----:B------:R-:W-:Y:S02]  /*f590*/  LOP3.LUT R68, R69, R120, RZ, 0xc0, !PT ;  /* 0x0000007845447212 */ /* 0x000fe400078ec0ff */
[--C-:B------:R-:W-:Y:S02]  /*f5a0*/  HSET2.LE.AND R70, R73, R118.reuse, PT ;  /* 0x0000007649467233 */ /* 0x100fe40003803000 */
[----:B------:R-:W-:Y:S02]  /*f5b0*/  LOP3.LUT R73, R162, 0xff, RZ, 0xc0, !PT ;  /* 0x000000ffa2497812 */ /* 0x000fe400078ec0ff */
[----:B------:R-:W-:Y:S01]  /*f5c0*/  LOP3.LUT R120, R124, 0xff, RZ, 0xc0, !PT ;  /* 0x000000ff7c787812 */ /* 0x000fe200078ec0ff */
[----:B-1----:R-:W-:Y:S01]  /*f5d0*/  IMAD.MOV.U32 R135, RZ, RZ, R2 ;  /* 0x000000ffff877224 */ /* 0x002fe200078e0002 */
[----:B------:R-:W-:Y:S02]  /*f5e0*/  LOP3.LUT R69, R70, R117, RZ, 0xc0, !PT ;  /* 0x0000007546457212 */ /* 0x000fe400078ec0ff */
[----:B------:R-:W-:Y:S02]  /*f5f0*/  LOP3.LUT R70, R162, 0xffff, RZ, 0xc0, !PT ;  /* 0x0000ffffa2467812 */ /* 0x000fe400078ec0ff */
[----:B------:R-:W-:Y:S02]  /*f600*/  LOP3.LUT R117, R160, 0xff, RZ, 0xc0, !PT ;  /* 0x000000ffa0757812 */ /* 0x000fe400078ec0ff */
[----:B------:R-:W-:Y:S02]  /*f610*/  SHF.R.U32.HI R70, RZ, 0x8, R70 ;  /* 0x00000008ff467819 */ /* 0x000fe40000011646 */
[----:B------:R-:W-:Y:S01]  /*f620*/  PRMT R81, R120, 0x5410, R123 ;  /* 0x0000541078517816 */ /* 0x000fe2000000007b */
[----:B------:R-:W-:Y:S01]  /*f630*/  IMAD.WIDE.U32 R120, R121, -0x2daee0ad, RZ ;  /* 0xd2511f5379787825 */ /* 0x000fe200078e00ff */
[----:B------:R-:W-:Y:S02]  /*f640*/  PRMT R73, R73, 0x5410, R70 ;  /* 0x0000541049497816 */ /* 0x000fe40000000046 */
[----:B------:R-:W-:Y:S02]  /*f650*/  SHF.R.U32.HI R123, RZ, 0x10, R180 ;  /* 0x00000010ff7b7819 */ /* 0x000fe400000116b4 */
[----:B------:R-:W-:Y:S02]  /*f660*/  LOP3.LUT R122, R121, UR27, R122, 0x96, !PT ;  /* 0x0000001b797a7c12 */ /* 0x000fe4000f8e967a */
[--C-:B------:R-:W-:Y:S02]  /*f670*/  HSET2.LE.AND R73, R73, R118.reuse, PT ;  /* 0x0000007649497233 */ /* 0x100fe40003803000 */
[----:B------:R-:W-:Y:S02]  /*f680*/  LOP3.LUT R123, R123, 0xff, RZ, 0xc0, !PT ;  /* 0x000000ff7b7b7812 */ /* 0x000fe400078ec0ff */
[----:B------:R-:W-:Y:S02]  /*f690*/  LOP3.LUT R85, R122, 0xffff, RZ, 0xc0, !PT ;  /* 0x0000ffff7a557812 */ /* 0x000fe400078ec0ff */
[----:B------:R-:W-:Y:S02]  /*f6a0*/  LOP3.LUT R70, R73, R72, RZ, 0xc0, !PT ;  /* 0x0000004849467212 */ /* 0x000fe400078ec0ff */
[--C-:B------:R-:W-:Y:S02]  /*f6b0*/  SHF.R.U32.HI R72, RZ, 0x10, R162.reuse ;  /* 0x00000010ff487819 */ /* 0x100fe400000116a2 */
[----:B------:R-:W-:Y:S02]  /*f6c0*/  SHF.R.U32.HI R73, RZ, 0x18, R162 ;  /* 0x00000018ff497819 */ /* 0x000fe400000116a2 */
[----:B------:R-:W-:Y:S02]  /*f6d0*/  LOP3.LUT R72, R72, 0xff, RZ, 0xc0, !PT ;  /* 0x000000ff48487812 */ /* 0x000fe400078ec0ff */
[--C-:B------:R-:W-:Y:S02]  /*f6e0*/  SHF.R.U32.HI R162, RZ, 0x10, R124.reuse ;  /* 0x00000010ffa27819 */ /* 0x100fe4000001167c */
[----:B------:R-:W-:Y:S02]  /*f6f0*/  PRMT R73, R72, 0x5410, R73 ;  /* 0x0000541048497816 */ /* 0x000fe40000000049 */
[----:B------:R-:W-:Y:S02]  /*f700*/  LOP3.LUT R72, R152, 0xffff, RZ, 0xc0, !PT ;  /* 0x0000ffff98487812 */ /* 0x000fe400078ec0ff */
[----:B------:R-:W-:Y:S02]  /*f710*/  SHF.R.U32.HI R124, RZ, 0x18, R124 ;  /* 0x00000018ff7c7819 */ /* 0x000fe4000001167c */
[----:B------:R-:W-:Y:S04]  /*f720*/  SHF.R.U32.HI R72, RZ, 0x8, R72 ;  /* 0x00000008ff487819 */ /* 0x000fe80000011648 */
[----:B------:R-:W-:Y:S02]  /*f730*/  PRMT R75, R75, 0x5410, R72 ;  /* 0x000054104b4b7816 */ /* 0x000fe40000000048 */
[----:B------:R-:W-:Y:S02]  /*f740*/  SHF.R.U32.HI R72, RZ, 0x10, R152 ;  /* 0x00000010ff487819 */ /* 0x000fe40000011698 */
[----:B------:R-:W-:Y:S02]  /*f750*/  LOP3.LUT R152, R126, 0xff, RZ, 0xc0, !PT ;  /* 0x000000ff7e987812 */ /* 0x000fe400078ec0ff */
[----:B------:R-:W-:Y:S04]  /*f760*/  LOP3.LUT R72, R72, 0xff, RZ, 0xc0, !PT ;  /* 0x000000ff48487812 */ /* 0x000fe800078ec0ff */
[----:B------:R-:W-:Y:S02]  /*f770*/  PRMT R77, R72, 0x5410, R77 ;  /* 0x00005410484d7816 */ /* 0x000fe4000000004d */
[----:B------:R-:W-:Y:S02]  /*f780*/  LOP3.LUT R72, R160, 0xffff, RZ, 0xc0, !PT ;  /* 0x0000ffffa0487812 */ /* 0x000fe400078ec0ff */
[----:B------:R-:W-:Y:S02]  /*f790*/  SHF.R.U32.HI R161, RZ, 0x18, R160 ;  /* 0x00000018ffa17819 */ /* 0x000fe400000116a0 */
[----:B------:R-:W-:Y:S02]  /*f7a0*/  SHF.R.U32.HI R72, RZ, 0x8, R72 ;  /* 0x00000008ff487819 */ /* 0x000fe40000011648 */
[----:B------:R-:W-:Y:S02]  /*f7b0*/  SHF.R.U32.HI R160, RZ, 0x18, R126 ;  /* 0x00000018ffa07819 */ /* 0x000fe4000001167e */
[----:B------:R-:W-:Y:S02]  /*f7c0*/  PRMT R117, R117, 0x5410, R72 ;  /* 0x0000541075757816 */ /* 0x000fe40000000048 */
[--C-:B------:R-:W-:Y:S02]  /*f7d0*/  HSET2.LE.AND R72, R73, R118.reuse, PT ;  /* 0x0000007649487233 */ /* 0x100fe40003803000 */
[--C-:B------:R-:W-:Y:S02]  /*f7e0*/  HSET2.LE.AND R73, R75, R118.reuse, PT ;  /* 0x000000764b497233 */ /* 0x100fe40003803000 */
[----:B------:R-:W-:Y:S01]  /*f7f0*/  PRMT R75, R74, 0x5410, R161 ;  /* 0x000054104a4b7816 */ /* 0x000fe200000000a1 */
[----:B------:R-:W-:Y:S01]  /*f800*/  IMAD.U32 R74, RZ, RZ, UR31 ;  /* 0x0000001fff4a7e24 */ /* 0x000fe2000f8e00ff */
[----:B------:R-:W-:Y:S02]  /*f810*/  LOP3.LUT R71, R72, R71, RZ, 0xc0, !PT ;  /* 0x0000004748477212 */ /* 0x000fe400078ec0ff */
[--C-:B------:R-:W-:Y:S02]  /*f820*/  HSET2.LE.AND R72, R77, R118.reuse, PT ;  /* 0x000000764d487233 */ /* 0x100fe40003803000 */
[----:B------:R-:W-:Y:S02]  /*f830*/  LOP3.LUT R74, R187, UR17, R74, 0x96, !PT ;  /* 0x00000011bb4a7c12 */ /* 0x000fe4000f8e964a */
[----:B------:R-:W-:Y:S01]  /*f840*/  LOP3.LUT R76, R73, R116, RZ, 0xc0, !PT ;  /* 0x00000074494c7212 */ /* 0x000fe200078ec0ff */
[----:B------:R2:W5:Y:S01]  /*f850*/  LDL.LU.64 R186, [R1+0xd8] ;  /* 0x0000d80001ba7983 */ /* 0x0005620000300a00 */
[----:B------:R-:W-:Y:S02]  /*f860*/  LOP3.LUT R77, R72, R115, RZ, 0xc0, !PT ;  /* 0x00000073484d7212 */ /* 0x000fe400078ec0ff */
[--C-:B------:R-:W-:Y:S01]  /*f870*/  HSET2.LE.AND R72, R75, R118.reuse, PT ;  /* 0x000000764b487233 */ /* 0x100fe20003803000 */
[----:B------:R-:W-:Y:S01]  /*f880*/  IMAD.WIDE.U32 R74, R74, -0x326172a9, RZ ;  /* 0xcd9e8d574a4a7825 */ /* 0x000fe200078e00ff */
[--C-:B------:R-:W-:Y:S02]  /*f890*/  HSET2.LE.AND R73, R117, R118.reuse, PT ;  /* 0x0000007675497233 */ /* 0x100fe40003803000 */
[----:B------:R-:W-:Y:S02]  /*f8a0*/  LOP3.LUT R161, R126, 0xffff, RZ, 0xc0, !PT ;  /* 0x0000ffff7ea17812 */ /* 0x000fe400078ec0ff */
[----:B------:R-:W-:Y:S02]  /*f8b0*/  LOP3.LUT R79, R72, R79, RZ, 0xc0, !PT ;  /* 0x0000004f484f7212 */ /* 0x000fe400078ec0ff */
[----:B------:R-:W-:Y:S02]  /*f8c0*/  LOP3.LUT R78, R73, R78, RZ, 0xc0, !PT ;  /* 0x0000004e494e7212 */ /* 0x000fe400078ec0ff */
[----:B------:R-:W-:Y:S02]  /*f8d0*/  SHF.R.U32.HI R127, RZ, 0x10, R126 ;  /* 0x00000010ff7f7819 */ /* 0x000fe4000001167e */
[----:B---3--:R-:W-:Y:S02]  /*f8e0*/  LOP3.LUT R72, R75, UR26, R176, 0x96, !PT ;  /* 0x0000001a4b487c12 */ /* 0x008fe4000f8e96b0 */
[----:B------:R-:W1:Y:S03]  /*f8f0*/  MUFU.EX2 R176, R153 ;  /* 0x0000009900b07308 */ /* 0x000e660000000800 */
[----:B------:R-:W-:Y:S05]  /*f900*/  IMAD.WIDE.U32 R116, R72, -0x2daee0ad, RZ ;  /* 0xd2511f5348747825 */ /* 0x000fea00078e00ff */
[----:B------:R-:W-:Y:S02]  /*f910*/  LOP3.LUT R72, R117, UR24, R130, 0x96, !PT ;  /* 0x0000001875487c12 */ /* 0x000fe4000f8e9682 */
[----:B------:R-:W-:Y:S03]  /*f920*/  LOP3.LUT R130, R183, UR25, R74, 0x96, !PT ;  /* 0x00000019b7827c12 */ /* 0x000fe6000f8e964a */
[----:B------:R-:W-:Y:S01]  /*f930*/  IMAD.WIDE.U32 R72, R72, -0x326172a9, RZ ;  /* 0xcd9e8d5748487825 */ /* 0x000fe200078e00ff */
[----:B-1----:R-:W-:Y:S03]  /*f940*/  F2FP.F16.F32.PACK_AB R154, R176, R154 ;  /* 0x0000009ab09a723e */ /* 0x002fe600000000ff */
[----:B------:R-:W-:Y:S01]  /*f950*/  IMAD.WIDE.U32 R130, R130, -0x2daee0ad, RZ ;  /* 0xd2511f5382827825 */ /* 0x000fe200078e00ff */
[----:B------:R-:W-:Y:S02]  /*f960*/  LOP3.LUT R182, R73, UR23, R182, 0x96, !PT ;  /* 0x0000001749b67c12 */ /* 0x000fe4000f8e96b6 */
[----:B------:R-:W-:Y:S01]  /*f970*/  PRMT R153, R154, 0x7632, R153 ;  /* 0x000076329a997816 */ /* 0x000fe20000000099 */
[----:B------:R-:W-:Y:S01]  /*f980*/  FADD.FTZ R177, R176, R177 ;  /* 0x000000b1b0b17221 */ /* 0x000fe20000010000 */
[----:B------:R-:W-:Y:S01]  /*f990*/  LOP3.LUT R116, R131, UR21, R116, 0x96, !PT ;  /* 0x0000001583747c12 */ /* 0x000fe2000f8e9674 */
[----:B------:R-:W-:Y:S04]  /*f9a0*/  IMAD.WIDE.U32 R182, R182, -0x2daee0ad, RZ ;  /* 0xd2511f53b6b67825 */ /* 0x000fe800078e00ff */
[----:B------:R-:W-:Y:S05]  /*f9b0*/  IMAD.WIDE.U32 R116, R116, -0x326172a9, RZ ;  /* 0xcd9e8d5774747825 */ /* 0x000fea00078e00ff */
[----:B------:R-:W-:Y:S02]  /*f9c0*/  LOP3.LUT R126, R117, UR11, R72, 0x96, !PT ;  /* 0x0000000b757e7c12 */ /* 0x000fe4000f8e9648 */
[----:B------:R-:W-:Y:S01]  /*f9d0*/  LOP3.LUT R72, R75, UR26, R128, 0x96, !PT ;  /* 0x0000001a4b487c12 */ /* 0x000fe2000f8e9680 */
[----:B------:R-:W-:Y:S01]  /*f9e0*/  IMAD.MOV.U32 R75, RZ, RZ, R185 ;  /* 0x000000ffff4b7224 */ /* 0x000fe200078e00b9 */
[----:B------:R-:W-:Y:S01]  /*f9f0*/  LOP3.LUT R128, R179, UR25, R74, 0x96, !PT ;  /* 0x00000019b3807c12 */ /* 0x000fe2000f8e964a */
[----:B------:R-:W-:Y:S01]  /*fa00*/  IMAD.MOV.U32 R74, RZ, RZ, R184 ;  /* 0x000000ffff4a7224 */ /* 0x000fe200078e00b8 */
[----:B------:R-:W-:Y:S01]  /*fa10*/  LOP3.LUT R117, R127, 0xff, RZ, 0xc0, !PT ;  /* 0x000000ff7f757812 */ /* 0x000fe200078ec0ff */
[----:B------:R-:W-:Y:S01]  /*fa20*/  IMAD.WIDE.U32 R72, R72, -0x2daee0ad, RZ ;  /* 0xd2511f5348487825 */ /* 0x000fe200078e00ff */
[----:B------:R2:W5:Y:S02]  /*fa30*/  LDL.LU.64 R184, [R1+0xd0] ;  /* 0x0000d00001b87983 */ /* 0x0005640000300a00 */
[----:B------:R-:W-:Y:S01]  /*fa40*/  PRMT R117, R117, 0x5410, R160 ;  /* 0x0000541075757816 */ /* 0x000fe200000000a0 */
[----:B------:R-:W-:Y:S01]  /*fa50*/  IMAD.WIDE.U32 R128, R128, -0x2daee0ad, RZ ;  /* 0xd2511f5380807825 */ /* 0x000fe200078e00ff */
[----:B------:R-:W-:Y:S03]  /*fa60*/  LOP3.LUT R115, R73, UR24, R74, 0x96, !PT ;  /* 0x0000001849737c12 */ /* 0x000fe6000f8e964a */
[----:B------:R-:W-:Y:S01]  /*fa70*/  IMAD.WIDE.U32 R126, R126, -0x2daee0ad, RZ ;  /* 0xd2511f537e7e7825 */ /* 0x000fe200078e00ff */
[----:B------:R-:W-:Y:S02]  /*fa80*/  LOP3.LUT R125, R129, UR21, R72, 0x96, !PT ;  /* 0x00000015817d7c12 */ /* 0x000fe4000f8e9648 */
[----:B------:R-:W1:Y:S02]  /*fa90*/  LDSM.16.MT88.4 R72, [R192+0x6000] ;  /* 0x00600000c048783b */ /* 0x000e640000004200 */
        /* <DEDUP_REMOVED lines=20> */
[----:B------:R-:W-:Y:S02]  /*fbe0*/  SHF.R.U32.HI R77, RZ, 0x10, R164 ;  /* 0x00000010ff4d7819 */ /* 0x000fe400000116a4 */
[C---:B------:R-:W-:Y:S04]  /*fbf0*/  LOP3.LUT R69, R180.reuse, 0xffff, RZ, 0xc0, !PT ;  /* 0x0000ffffb4457812 */ /* 0x040fe800078ec0ff */
[----:B------:R-:W-:Y:S02]  /*fc00*/  LOP3.LUT R68, R180, 0xff, RZ, 0xc0, !PT ;  /* 0x000000ffb4447812 */ /* 0x000fe400078ec0ff */
[----:B------:R-:W-:Y:S02]  /*fc10*/  SHF.R.U32.HI R69, RZ, 0x8, R69 ;  /* 0x00000008ff457819 */ /* 0x000fe40000011645 */
[----:B------:R-:W-:Y:S02]  /*fc20*/  LOP3.LUT R71, R162, 0xff, RZ, 0xc0, !PT ;  /* 0x000000ffa2477812 */ /* 0x000fe400078ec0ff */
[----:B------:R-:W-:Y:S02]  /*fc30*/  PRMT R69, R68, 0x5410, R69 ;  /* 0x0000541044457816 */ /* 0x000fe40000000045 */
[----:B------:R-:W-:Y:S02]  /*fc40*/  LOP3.LUT R68, R164, 0xff, RZ, 0xc0, !PT ;  /* 0x000000ffa4447812 */ /* 0x000fe400078ec0ff */
[----:B------:R-:W-:Y:S02]  /*fc50*/  SHF.R.U32.HI R180, RZ, 0x18, R180 ;  /* 0x00000018ffb47819 */ /* 0x000fe400000116b4 */
[--C-:B------:R-:W-:Y:S02]  /*fc60*/  HSET2.LE.AND R69, R69, R118.reuse, PT ;  /* 0x0000007645457233 */ /* 0x100fe40003803000 */
[----:B------:R-:W-:Y:S02]  /*fc70*/  PRMT R83, R68, 0x5410, R83 ;  /* 0x0000541044537816 */ /* 0x000fe40000000053 */
[--C-:B------:R-:W-:Y:S02]  /*fc80*/  HSET2.LE.AND R70, R81, R118.reuse, PT ;  /* 0x0000007651467233 */ /* 0x100fe40003803000 */
[----:B------:R-:W-:Y:S02]  /*fc90*/  LOP3.LUT R68, R69, R80, RZ, 0xc0, !PT ;  /* 0x0000005045447212 */ /* 0x000fe400078ec0ff */
[--C-:B------:R-:W-:Y:S02]  /*fca0*/  HSET2.LE.AND R76, R83, R118.reuse, PT ;  /* 0x00000076534c7233 */ /* 0x100fe40003803000 */
[----:B------:R-:W-:Y:S01]  /*fcb0*/  PRMT R71, R71, 0x5410, R124 ;  /* 0x0000541047477816 */ /* 0x000fe2000000007c */
[----:B------:R-:W3:Y:S01]  /*fcc0*/  LDSM.16.MT88.4 R80, [R190+0x6800] ;  /* 0x00680000be50783b */ /* 0x000ee20000004200 */
[----:B------:R-:W-:Y:S01]  /*fcd0*/  PRMT R123, R123, 0x5410, R180 ;  /* 0x000054107b7b7816 */ /* 0x000fe200000000b4 */
[----:B------:R-:W-:Y:S01]  /*fce0*/  IMAD.WIDE.U32 R124, R125, -0x326172a9, RZ ;  /* 0xcd9e8d577d7c7825 */ /* 0x000fe200078e00ff */
[----:B------:R-:W-:Y:S01]  /*fcf0*/  SHF.R.U32.HI R79, RZ, 0x8, R161 ;  /* 0x00000008ff4f7819 */ /* 0x000fe200000116a1 */
[----:B------:R-:W4:Y:S01]  /*fd00*/  MUFU.EX2 R180, R159 ;  /* 0x0000009f00b47308 */ /* 0x000f220000000800 */
[----:B------:R-:W-:Y:S02]  /*fd10*/  SHF.R.U32.HI R164, RZ, 0x18, R164 ;  /* 0x00000018ffa47819 */ /* 0x000fe400000116a4 */
[----:B------:R-:W-:Y:S02]  /*fd20*/  LOP3.LUT R77, R77, 0xff, RZ, 0xc0, !PT ;  /* 0x000000ff4d4d7812 */ /* 0x000fe400078ec0ff */
[--C-:B------:R-:W-:Y:S02]  /*fd30*/  HSET2.LE.AND R69, R123, R118.reuse, PT ;  /* 0x000000767b457233 */ /* 0x100fe40003803000 */
[--C-:B------:R-:W-:Y:S02]  /*fd40*/  HSET2.LE.AND R71, R71, R118.reuse, PT ;  /* 0x0000007647477233 */ /* 0x100fe40003803000 */
[----:B------:R-:W-:Y:S02]  /*fd50*/  PRMT R79, R152, 0x5410, R79 ;  /* 0x00005410984f7816 */ /* 0x000fe4000000004f */
[----:B------:R-:W-:Y:S02]  /*fd60*/  PRMT R77, R77, 0x5410, R164 ;  /* 0x000054104d4d7816 */ /* 0x000fe400000000a4 */
[----:B------:R-:W-:Y:S01]  /*fd70*/  LOP3.LUT R69, R69, R114, RZ, 0xc0, !PT ;  /* 0x0000007245457212 */ /* 0x000fe200078ec0ff */
[----:B------:R-:W-:Y:S01]  /*fd80*/  IMAD.WIDE.U32 R114, R115, -0x326172a9, RZ ;  /* 0xcd9e8d5773727825 */ /* 0x000fe200078e00ff */
[----:B------:R-:W-:Y:S02]  /*fd90*/  LOP3.LUT R70, R70, R113, RZ, 0xc0, !PT ;  /* 0x0000007146467212 */ /* 0x000fe400078ec0ff */
[----:B------:R-:W-:Y:S02]  /*fda0*/  LOP3.LUT R71, R71, R112, RZ, 0xc0, !PT ;  /* 0x0000007047477212 */ /* 0x000fe400078ec0ff */
[--C-:B------:R-:W-:Y:S02]  /*fdb0*/  HSET2.LE.AND R77, R77, R118.reuse, PT ;  /* 0x000000764d4d7233 */ /* 0x100fe40003803000 */
[--C-:B------:R-:W-:Y:S02]  /*fdc0*/  HSET2.LE.AND R78, R79, R118.reuse, PT ;  /* 0x000000764f4e7233 */ /* 0x100fe40003803000 */
[--C-:B------:R-:W-:Y:S01]  /*fdd0*/  HSET2.LE.AND R112, R117, R118.reuse, PT ;  /* 0x0000007675707233 */ /* 0x100fe20003803000 */
[-C--:B-1----:R-:W-:Y:S03]  /*fde0*/  HMMA.16816.F32 R4, R68, R72.reuse, R4 ;  /* 0x000000484404723c */ /* 0x082fe60000001804 */
[----:B------:R-:W-:Y:S02]  /*fdf0*/  LOP3.LUT R76, R76, R111, RZ, 0xc0, !PT ;  /* 0x0000006f4c4c7212 */ /* 0x000fe400078ec0ff */
[----:B------:R-:W-:Y:S02]  /*fe00*/  LOP3.LUT R77, R77, R110, RZ, 0xc0, !PT ;  /* 0x0000006e4d4d7212 */ /* 0x000fe400078ec0ff */
[----:B------:R-:W-:Y:S04]  /*fe10*/  LOP3.LUT R78, R78, R109, RZ, 0xc0, !PT ;  /* 0x0000006d4e4e7212 */ /* 0x000fe800078ec0ff */
[----:B------:R-:W-:Y:S02]  /*fe20*/  LOP3.LUT R79, R112, R87, RZ, 0xc0, !PT ;  /* 0x00000057704f7212 */ /* 0x000fe400078ec0ff */
[----:B------:R-:W-:Y:S02]  /*fe30*/  LOP3.LUT R178, R115, UR23, R178, 0x96, !PT ;  /* 0x0000001773b27c12 */ /* 0x000fe4000f8e96b2 */
[----:B------:R-:W-:Y:S02]  /*fe40*/  LOP3.LUT R114, R125, UR11, R114, 0x96, !PT ;  /* 0x0000000b7d727c12 */ /* 0x000fe4000f8e9672 */
[----:B------:R-:W-:Y:S01]  /*fe50*/  LOP3.LUT R112, R183, UR10, R130, 0x96, !PT ;  /* 0x0000000ab7707c12 */ /* 0x000fe2000f8e9682 */
[C---:B------:R-:W-:Y:S01]  /*fe60*/  HMMA.16816.F32 R8, R76.reuse, R72, R8 ;  /* 0x000000484c08723c */ /* 0x040fe20000001808 */
[----:B------:R-:W-:Y:S03]  /*fe70*/  MUFU.EX2 R183, R157 ;  /* 0x0000009d00b77308 */ /* 0x000fe60000000800 */
[----:B------:R-:W-:Y:S01]  /*fe80*/  PRMT R152, R151, 0x7632, R152 ;  /* 0x0000763297987816 */ /* 0x000fe20000000098 */
[----:B------:R-:W-:Y:S01]  /*fe90*/  IMAD.WIDE.U32 R114, R114, -0x2daee0ad, RZ ;  /* 0xd2511f5372727825 */ /* 0x000fe200078e00ff */
[----:B----4-:R-:W-:Y:S01]  /*fea0*/  F2FP.F16.F32.PACK_AB R160, R181, R180 ;  /* 0x000000b4b5a0723e */ /* 0x010fe200000000ff */
[-C--:B------:R-:W-:Y:S04]  /*feb0*/  HMMA.16816.F32 R12, R76, R74.reuse, R12 ;  /* 0x0000004a4c0c723c */ /* 0x080fe8000000180c */
[----:B------:R-:W-:Y:S01]  /*fec0*/  MUFU.EX2 R157, R137 ;  /* 0x00000089009d7308 */ /* 0x000fe20000000800 */
[----:B------:R-:W-:Y:S01]  /*fed0*/  LOP3.LUT R73, R127, UR8, R182, 0x96, !PT ;  /* 0x000000087f497c12 */ /* 0x000fe2000f8e96b6 */
[----:B------:R-:W-:Y:S01]  /*fee0*/  IMAD.WIDE.U32 R178, R178, -0x2daee0ad, RZ ;  /* 0xd2511f53b2b27825 */ /* 0x000fe200078e00ff */
[----:B------:R-:W-:Y:S01]  /*fef0*/  PRMT R159, R160, 0x7632, R159 ;  /* 0x00007632a09f7816 */ /* 0x000fe2000000009f */
[C---:B------:R-:W-:Y:S06]  /*ff00*/  HMMA.16816.F32 R16, R68.reuse, R74, R16 ;  /* 0x0000004a4410723c */ /* 0x040fec0000001810 */
[----:B------:R-:W-:Y:S01]  /*ff10*/  MUFU.EX2 R182, R139 ;  /* 0x0000008b00b67308 */ /* 0x000fe20000000800 */
[----:B------:R-:W-:Y:S04]  /*ff20*/  LOP3.LUT R72, R115, UR8, R178, 0x96, !PT ;  /* 0x0000000873487c12 */ /* 0x000fe8000f8e96b2 */
[----:B------:R-:W-:Y:S01]  /*ff30*/  IMAD.WIDE.U32 R130, R73, -0x326172a9, RZ ;  /* 0xcd9e8d5749827825 */ /* 0x000fe200078e00ff */
[----:B------:R-:W-:Y:S01]  /*ff40*/  LOP3.LUT R110, R179, UR10, R128, 0x96, !PT ;  /* 0x0000000ab36e7c12 */ /* 0x000fe2000f8e9680 */
[-C--:B---3--:R-:W-:Y:S03]  /*ff50*/  HMMA.16816.F32 R20, R68, R80.reuse, R20 ;  /* 0x000000504414723c */ /* 0x088fe60000001814 */
[----:B------:R-:W-:Y:S01]  /*ff60*/  SHF.R.U32.HI R125, RZ, 0x10, R130 ;  /* 0x00000010ff7d7819 */ /* 0x000fe20000011682 */
[----:B------:R-:W-:Y:S01]  /*ff70*/  IMAD.WIDE.U32 R112, R112, -0x326172a9, RZ ;  /* 0xcd9e8d5770707825 */ /* 0x000fe200078e00ff */
[----:B------:R-:W-:Y:S01]  /*ff80*/  LOP3.LUT R123, R130, 0xffff, RZ, 0xc0, !PT ;  /* 0x0000ffff827b7812 */ /* 0x000fe200078ec0ff */
[C---:B------:R-:W-:Y:S01]  /*ff90*/  HMMA.16816.F32 R24, R76.reuse, R80, R24 ;  /* 0x000000504c18723c */ /* 0x040fe20000001818 */
[----:B------:R-:W1:Y:S04]  /*ffa0*/  MUFU.EX2 R178, R155 ;  /* 0x0000009b00b27308 */ /* 0x000e680000000800 */
[----:B------:R-:W-:Y:S01]  /*ffb0*/  LOP3.LUT R109, R131, UR28, R112, 0x96, !PT ;  /* 0x0000001c836d7c12 */ /* 0x000fe2000f8e9670 */
[----:B------:R-:W-:Y:S01]  /*ffc0*/  IMAD.WIDE.U32 R72, R72, -0x326172a9, RZ ;  /* 0xcd9e8d5748487825 */ /* 0x000fe200078e00ff */
[----:B------:R-:W-:Y:S01]  /*ffd0*/  LOP3.LUT R128, R130, 0xff, RZ, 0xc0, !PT ;  /* 0x000000ff82807812 */ /* 0x000fe200078ec0ff */
[-C--:B------:R-:W-:Y:S03]  /*ffe0*/  HMMA.16816.F32 R28, R76, R82.reuse, R28 ;  /* 0x000000524c1c723c */ /* 0x080fe6000000181c */
[----:B------:R-:W-:Y:S01]  /*fff0*/  LOP3.LUT R112, R72, 0xffff, RZ, 0xc0, !PT ;  /* 0x0000ffff48707812 */ /* 0x000fe200078ec0ff */
[----:B------:R-:W-:Y:S01]  /*10000*/  IMAD.WIDE.U32 R110, R110, -0x326172a9, RZ ;  /* 0xcd9e8d576e6e7825 */ /* 0x000fe200078e00ff */
[--C-:B------:R-:W-:Y:S01]  /*10010*/  SHF.R.U32.HI R129, RZ, 0x10, R72.reuse ;  /* 0x00000010ff817819 */ /* 0x100fe20000011648 */
[C---:B------:R-:W-:Y:S05]  /*10020*/  HMMA.16816.F32 R32, R68.reuse, R82, R32 ;  /* 0x000000524420723c */ /* 0x040fea0000001820 */
[----:B------:R-:W-:Y:S01]  /*10030*/  LOP3.LUT R117, R72, 0xff, RZ, 0xc0, !PT ;  /* 0x000000ff48757812 */ /* 0x000fe200078ec0ff */
[----:B------:R-:W-:Y:S01]  /*10040*/  @!P5 HADD2 R217, -R152.H0_H0, -RZ.H0_H0 ;  /* 0xa00000ff98d9d230 */ /* 0x000fe20000000900 */
[----:B------:R-:W-:Y:S01]  /*10050*/  SHF.R.U32.HI R115, RZ, 0x18, R72 ;  /* 0x00000018ff737819 */ /* 0x000fe20000011648 */
[----:B------:R-:W-:Y:S03]  /*10060*/  @!P3 HADD2 R224, -R159.H0_H0, -RZ.H0_H0 ;  /* 0xa00000ff9fe0b230 */ /* 0x000fe60000000900 */
[----:B------:R-:W-:Y:S02]  /*10070*/  LOP3.LUT R87, R73, UR28, R110, 0x96, !PT ;  /* 0x0000001c49577c12 */ /* 0x000fe4000f8e966e */
[----:B------:R-:W3:Y:S01]  /*10080*/  LDSM.16.MT88.4 R72, [R189+0x6800] ;  /* 0x00680000bd48783b */ /* 0x000ee20000004200 */
[----:B------:R-:W-:Y:S01]  /*10090*/  LOP3.LUT R80, R129, 0xff, RZ, 0xc0, !PT ;  /* 0x000000ff81507812 */ /* 0x000fe200078ec0ff */
[----:B------:R-:W-:Y:S01]  /*100a0*/  @!P4 HADD2 R225, -R160.H0_H0, -RZ.H0_H0 ;  /* 0xa00000ffa0e1c230 */ /* 0x000fe20000000900 */
[----:B------:R-:W-:Y:S01]  /*100b0*/  SHF.R.U32.HI R129, RZ, 0x10, R109 ;  /* 0x00000010ff817819 */ /* 0x000fe2000001166d */
[----:B------:R-:W-:Y:S01]  /*100c0*/  FADD.FTZ R180, R180, R165 ;  /* 0x000000a5b4b47221 */ /* 0x000fe20000010000 */
[----:B------:R-:W-:Y:S01]  /*100d0*/  PRMT R115, R80, 0x5410, R115 ;  /* 0x0000541050737816 */ /* 0x000fe20000000073 */
[----:B------:R-:W-:Y:S01]  /*100e0*/  FADD.FTZ R179, R156, R119 ;  /* 0x000000779cb37221 */ /* 0x000fe20000010000 */
[----:B------:R-:W-:Y:S01]  /*100f0*/  LOP3.LUT R80, R87, 0xffff, RZ, 0xc0, !PT ;  /* 0x0000ffff57507812 */ /* 0x000fe200078ec0ff */
[----:B------:R-:W-:Y:S01]  /*10100*/  MUFU.EX2 R119, R150 ;  /* 0x0000009600777308 */ /* 0x000fe20000000800 */
[----:B------:R-:W-:Y:S02]  /*10110*/  LOP3.LUT R110, R125, 0xff, RZ, 0xc0, !PT ;  /* 0x000000ff7d6e7812 */ /* 0x000fe400078ec0ff */
[----:B------:R-:W-:Y:S02]  /*10120*/  SHF.R.U32.HI R82, RZ, 0x18, R109 ;  /* 0x00000018ff527819 */ /* 0x000fe4000001166d */
[----:B------:R-:W-:Y:S02]  /*10130*/  LOP3.LUT R125, R87, 0xff, RZ, 0xc0, !PT ;  /* 0x000000ff577d7812 */ /* 0x000fe400078ec0ff */
[----:B------:R-:W-:Y:S02]  /*10140*/  LOP3.LUT R129, R129, 0xff, RZ, 0xc0, !PT ;  /* 0x000000ff81817812 */ /* 0x000fe400078ec0ff */
[----:B------:R-:W-:Y:S02]  /*10150*/  LOP3.LUT R81, R122, 0xff, RZ, 0xc0, !PT ;  /* 0x000000ff7a517812 */ /* 0x000fe400078ec0ff */
[----:B------:R-:W-:Y:S02]  /*10160*/  SHF.R.U32.HI R80, RZ, 0x8, R80 ;  /* 0x00000008ff507819 */ /* 0x000fe40000011650 */
[----:B------:R-:W-:Y:S02]  /*10170*/  ISETP.LE.U32.AND P2, PT, R81, UR13, PT ;  /* 0x0000000d51007c0c */ /* 0x000fe4000bf43070 */
[----:B------:R-:W-:Y:S02]  /*10180*/  PRMT R129, R129, 0x5410, R82 ;  /* 0x0000541081817816 */ /* 0x000fe40000000052 */
[----:B------:R-:W-:Y:S02]  /*10190*/  PRMT R125, R125, 0x5410, R80 ;  /* 0x000054107d7d7816 */ /* 0x000fe40000000050 */
[C---:B------:R-:W-:Y:S01]  /*101a0*/  LOP3.LUT R86, R109.reuse, 0xffff, RZ, 0xc0, !PT ;  /* 0x0000ffff6d567812 */ /* 0x040fe200078ec0ff */
[----:B------:R-:W4:Y:S01]  /*101b0*/  LDSM.16.MT88.4 R80, [R188+0x6800] ;  /* 0x00680000bc50783b */ /* 0x000f220000004200 */
[----:B------:R-:W-:Y:S02]  /*101c0*/  LOP3.LUT R161, R109, 0xff, RZ, 0xc0, !PT ;  /* 0x000000ff6da17812 */ /* 0x000fe400078ec0ff */
[----:B------:R-:W-:Y:S02]  /*101d0*/  SHF.R.U32.HI R86, RZ, 0x8, R86 ;  /* 0x00000008ff567819 */ /* 0x000fe40000011656 */
[----:B------:R-:W-:Y:S01]  /*101e0*/  PRMT R109, R151, 0x5410, R152 ;  /* 0x00005410976d7816 */ /* 0x000fe20000000098 */
[----:B------:R-:W-:Y:S01]  /*101f0*/  @!P2 HADD2 R213, -R154.H0_H0, -RZ.H0_H0 ;  /* 0xa00000ff9ad5a230 */ /* 0x000fe20000000900 */
[----:B------:R-:W-:Y:S02]  /*10200*/  @!P5 PRMT R152, R217, 0x5410, RZ ;  /* 0x00005410d998d816 */ /* 0x000fe400000000ff */
[----:B------:R-:W-:Y:S02]  /*10210*/  PRMT R161, R161, 0x5410, R86 ;  /* 0x00005410a1a17816 */ /* 0x000fe40000000056 */
[----:B------:R-:W-:Y:S01]  /*10220*/  SHF.R.U32.HI R131, RZ, 0x10, R87 ;  /* 0x00000010ff837819 */ /* 0x000fe20000011657 */
[-C--:B---3--:R-:W-:Y:S01]  /*10230*/  HMMA.16816.F32 R36, R68, R72.reuse, R36 ;  /* 0x000000484424723c */ /* 0x088fe20000001824 */
[----:B------:R-:W-:Y:S02]  /*10240*/  STG.E.U16 desc[UR18][R168.64+0x62], R152 ;  /* 0x00006298a8007986 */ /* 0x000fe4000c101512 */
[----:B------:R-:W-:Y:S02]  /*10250*/  LOP3.LUT R131, R131, 0xff, RZ, 0xc0, !PT ;  /* 0x000000ff83837812 */ /* 0x000fe400078ec0ff */
[----:B------:R-:W-:Y:S01]  /*10260*/  SHF.R.U32.HI R123, RZ, 0x8, R123 ;  /* 0x00000008ff7b7819 */ /* 0x000fe2000001167b */
[C---:B------:R-:W-:Y:S05]  /*10270*/  HMMA.16816.F32 R40, R76.reuse, R72, R40 ;  /* 0x000000484c28723c */ /* 0x040fea0000001828 */
[----:B------:R-:W-:Y:S01]  /*10280*/  SHF.R.U32.HI R127, RZ, 0x18, R130 ;  /* 0x00000018ff7f7819 */ /* 0x000fe20000011682 */
[-C--:B------:R-:W-:Y:S05]  /*10290*/  HMMA.16816.F32 R44, R76, R74.reuse, R44 ;  /* 0x0000004a4c2c723c */ /* 0x080fea000000182c */
[----:B------:R-:W-:Y:S01]  /*102a0*/  SHF.R.U32.HI R72, RZ, 0x8, R85 ;  /* 0x00000008ff487819 */ /* 0x000fe20000011655 */
[C---:B------:R-:W-:Y:S05]  /*102b0*/  HMMA.16816.F32 R48, R68.reuse, R74, R48 ;  /* 0x0000004a4430723c */ /* 0x040fea0000001830 */
[----:B------:R-:W-:Y:S02]  /*102c0*/  LOP3.LUT R72, R72, 0xffff, RZ, 0xc0, !PT ;  /* 0x0000ffff48487812 */ /* 0x000fe400078ec0ff */
[----:B------:R-:W-:Y:S02]  /*102d0*/  SHF.R.U32.HI R73, RZ, 0x10, R122 ;  /* 0x00000010ff497819 */ /* 0x000fe4000001167a */
[----:B------:R-:W-:Y:S01]  /*102e0*/  ISETP.LE.U32.AND P5, PT, R72, UR13, PT ;  /* 0x0000000d48007c0c */ /* 0x000fe2000bfa3070 */
[-C--:B----4-:R-:W-:Y:S03]  /*102f0*/  HMMA.16816.F32 R52, R68, R80.reuse, R52 ;  /* 0x000000504434723c */ /* 0x090fe60000001834 */
[----:B------:R-:W-:Y:S02]  /*10300*/  SHF.R.U32.HI R72, RZ, 0x18, R87 ;  /* 0x00000018ff487819 */ /* 0x000fe40000011657 */
[----:B------:R-:W-:Y:S01]  /*10310*/  PRMT R123, R128, 0x5410, R123 ;  /* 0x00005410807b7816 */ /* 0x000fe2000000007b */
[----:B------:R-:W3:Y:S01]  /*10320*/  LDSM.16.MT88.4 R84, [R192+0x7000] ;  /* 0x00700000c054783b */ /* 0x000ee20000004200 */
[----:B------:R-:W-:Y:S01]  /*10330*/  PRMT R131, R131, 0x5410, R72 ;  /* 0x0000541083837816 */ /* 0x000fe20000000048 */
[C---:B------:R-:W-:Y:S04]  /*10340*/  HMMA.16816.F32 R56, R76.reuse, R80, R56 ;  /* 0x000000504c38723c */ /* 0x040fe80000001838 */
[----:B------:R-:W-:Y:S01]  /*10350*/  LOP3.LUT R72, R73, 0xff, RZ, 0xc0, !PT ;  /* 0x000000ff49487812 */ /* 0x000fe200078ec0ff */
[----:B------:R-:W-:Y:S01]  /*10360*/  @!P5 HADD2 R211, -R153.H0_H0, -RZ.H0_H0 ;  /* 0xa00000ff99d3d230 */ /* 0x000fe20000000900 */
[----:B------:R-:W-:Y:S01]  /*10370*/  PRMT R127, R110, 0x5410, R127 ;  /* 0x000054106e7f7816 */ /* 0x000fe2000000007f */
[-C--:B------:R-:W-:Y:S04]  /*10380*/  HMMA.16816.F32 R60, R76, R82.reuse, R60 ;  /* 0x000000524c3c723c */ /* 0x080fe8000000183c */
[----:B------:R-:W-:Y:S02]  /*10390*/  PRMT R128, R154, 0x5410, R153 ;  /* 0x000054109a807816 */ /* 0x000fe40000000099 */
[----:B------:R-:W-:Y:S01]  /*103a0*/  @!P2 PRMT R154, R213, 0x5410, RZ ;  /* 0x00005410d59aa816 */ /* 0x000fe200000000ff */
[----:B------:R-:W-:Y:S04]  /*103b0*/  HMMA.16816.F32 R64, R68, R82, R64 ;  /* 0x000000524440723c */ /* 0x000fe80000001840 */
[----:B------:R-:W-:Y:S02]  /*103c0*/  ISETP.LE.U32.AND P2, PT, R72, UR13, PT ;  /* 0x0000000d48007c0c */ /* 0x000fe4000bf43070 */
[--C-:B------:R-:W-:Y:S02]  /*103d0*/  HSET2.LE.AND R75, R123, R118.reuse, PT ;  /* 0x000000767b4b7233 */ /* 0x100fe40003803000 */
[--C-:B------:R-:W-:Y:S03]  /*103e0*/  HSET2.LE.AND R72, R127, R118.reuse, PT ;  /* 0x000000767f487233 */ /* 0x100fe60003803000 */
[--C-:B------:R-:W-:Y:S02]  /*103f0*/  HSET2.LE.AND R73, R161, R118.reuse, PT ;  /* 0x00000076a1497233 */ /* 0x100fe40003803000 */
[----:B------:R-:W-:Y:S02]  /*10400*/  LOP3.LUT R74, R75, R90, RZ, 0xc0, !PT ;  /* 0x0000005a4b4a7212 */ /* 0x000fe400078ec0ff */
[----:B------:R-:W-:Y:S02]  /*10410*/  LOP3.LUT R75, R72, R89, RZ, 0xc0, !PT ;  /* 0x00000059484b7212 */ /* 0x000fe400078ec0ff */
[C---:B-1----:R-:W-:Y:S01]  /*10420*/  F2FP.F16.F32.PACK_AB R155, R178.reuse, R156 ;  /* 0x0000009cb29b723e */ /* 0x042fe200000000ff */
[----:B------:R-:W-:Y:S01]  /*10430*/  FADD.FTZ R178, R178, R179 ;  /* 0x000000b3b2b27221 */ /* 0x000fe20000010000 */
[----:B------:R-:W-:Y:S02]  /*10440*/  LOP3.LUT R72, R73, R88, RZ, 0xc0, !PT ;  /* 0x0000005849487212 */ /* 0x000fe400078ec0ff */
[----:B------:R-:W-:Y:S01]  /*10450*/  SHF.R.U32.HI R122, RZ, 0x18, R122 ;  /* 0x00000018ff7a7819 */ /* 0x000fe2000001167a */
[----:B------:R-:W1:Y:S01]  /*10460*/  LDSM.16.MT88.4 R88, [R190+0x7000] ;  /* 0x00700000be58783b */ /* 0x000e620000004200 */
[----:B------:R-:W-:Y:S01]  /*10470*/  SHF.R.U32.HI R112, RZ, 0x8, R112 ;  /* 0x00000008ff707819 */ /* 0x000fe20000011670 */
[----:B------:R-:W-:Y:S01]  /*10480*/  @!P2 HADD2 R199, -R155.H0_H0, -RZ.H0_H0 ;  /* 0xa00000ff9bc7a230 */ /* 0x000fe20000000900 */
[----:B------:R-:W-:Y:S02]  /*10490*/  @!P5 PRMT R153, R211, 0x5410, RZ ;  /* 0x00005410d399d816 */ /* 0x000fe400000000ff */
[----:B------:R-:W-:Y:S02]  /*104a0*/  ISETP.LE.U32.AND P5, PT, R122, UR13, PT ;  /* 0x0000000d7a007c0c */ /* 0x000fe4000bfa3070 */
[----:B------:R-:W-:Y:S01]  /*104b0*/  PRMT R156, R155, 0x7632, R156 ;  /* 0x000076329b9c7816 */ /* 0x000fe2000000009c */
[----:B------:R4:W2:Y:S01]  /*104c0*/  MUFU.EX2 R122, R138 ;  /* 0x0000008a007a7308 */ /* 0x0008a20000000800 */
[--C-:B------:R-:W-:Y:S02]  /*104d0*/  HSET2.LE.AND R80, R129, R118.reuse, PT ;  /* 0x0000007681507233 */ /* 0x100fe40003803000 */
[----:B------:R-:W-:Y:S02]  /*104e0*/  PRMT R117, R117, 0x5410, R112 ;  /* 0x0000541075757816 */ /* 0x000fe40000000070 */
[----:B------:R-:W-:Y:S02]  /*104f0*/  LOP3.LUT R68, R120, 0xff, RZ, 0xc0, !PT ;  /* 0x000000ff78447812 */ /* 0x000fe400078ec0ff */
[----:B------:R-:W-:Y:S02]  /*10500*/  PRMT R129, R155, 0x5410, R156 ;  /* 0x000054109b817816 */ /* 0x000fe4000000009c */
[----:B------:R-:W-:Y:S01]  /*10510*/  @!P2 PRMT R155, R199, 0x5410, RZ ;  /* 0x00005410c79ba816 */ /* 0x000fe200000000ff */
[----:B------:R-:W-:Y:S01]  /*10520*/  @!P5 HADD2 R221, -R156.H0_H0, -RZ.H0_H0 ;  /* 0xa00000ff9cddd230 */ /* 0x000fe20000000900 */
[----:B------:R-:W-:Y:S02]  /*10530*/  LOP3.LUT R73, R80, R107, RZ, 0xc0, !PT ;  /* 0x0000006b50497212 */ /* 0x000fe400078ec0ff */
[----:B------:R-:W-:Y:S02]  /*10540*/  ISETP.LE.U32.AND P2, PT, R68, UR13, PT ;  /* 0x0000000d44007c0c */ /* 0x000fe4000bf43070 */
[--C-:B------:R-:W-:Y:S02]  /*10550*/  HSET2.LE.AND R77, R125, R118.reuse, PT ;  /* 0x000000767d4d7233 */ /* 0x100fe40003803000 */
[----:B------:R-:W-:Y:S01]  /*10560*/  LOP3.LUT R68, R120, 0xffff, RZ, 0xc0, !PT ;  /* 0x0000ffff78447812 */ /* 0x000fe200078ec0ff */
[-C--:B---3--:R-:W-:Y:S01]  /*10570*/  HMMA.16816.F32 R4, R72, R84.reuse, R4 ;  /* 0x000000544804723c */ /* 0x088fe20000001804 */
[----:B----4-:R-:W-:Y:S04]  /*10580*/  LDSM.16.MT88.4 R136, [R188+0x7800] ;  /* 0x00780000bc88783b */ /* 0x010fe80000004200 */
[--C-:B------:R-:W-:Y:S02]  /*10590*/  HSET2.LE.AND R110, R131, R118.reuse, PT ;  /* 0x00000076836e7233 */ /* 0x100fe40003803000 */
[--C-:B------:R-:W-:Y:S04]  /*105a0*/  HSET2.LE.AND R78, R117, R118.reuse, PT ;  /* 0x00000076754e7233 */ /* 0x100fe80003803000 */
[--C-:B------:R-:W-:Y:S02]  /*105b0*/  HSET2.LE.AND R79, R115, R118.reuse, PT ;  /* 0x00000076734f7233 */ /* 0x100fe40003803000 */
[----:B------:R-:W-:Y:S02]  /*105c0*/  LOP3.LUT R76, R77, R106, RZ, 0xc0, !PT ;  /* 0x0000006a4d4c7212 */ /* 0x000fe400078ec0ff */
[----:B------:R-:W-:Y:S02]  /*105d0*/  SHF.R.U32.HI R68, RZ, 0x8, R68 ;  /* 0x00000008ff447819 */ /* 0x000fe40000011644 */
[----:B------:R-:W-:Y:S02]  /*105e0*/  LOP3.LUT R77, R110, R105, RZ, 0xc0, !PT ;  /* 0x000000696e4d7212 */ /* 0x000fe400078ec0ff */
[----:B------:R-:W-:Y:S02]  /*105f0*/  LOP3.LUT R78, R78, R103, RZ, 0xc0, !PT ;  /* 0x000000674e4e7212 */ /* 0x000fe400078ec0ff */
[----:B------:R-:W-:Y:S02]  /*10600*/  LOP3.LUT R79, R79, R102, RZ, 0xc0, !PT ;  /* 0x000000664f4f7212 */ /* 0x000fe400078ec0ff */
[----:B------:R-:W-:Y:S02]  /*10610*/  LOP3.LUT R68, R68, 0xffff, RZ, 0xc0, !PT ;  /* 0x0000ffff44447812 */ /* 0x000fe400078ec0ff */
[----:B------:R-:W-:Y:S02]  /*10620*/  @!P5 PRMT R156, R221, 0x5410, RZ ;  /* 0x00005410dd9cd816 */ /* 0x000fe400000000ff */
[----:B------:R-:W-:Y:S01]  /*10630*/  ISETP.LE.U32.AND P5, PT, R68, UR13, PT ;  /* 0x0000000d44007c0c */ /* 0x000fe2000bfa3070 */
[C---:B------:R-:W-:Y:S01]  /*10640*/  HMMA.16816.F32 R8, R76.reuse, R84, R8 ;  /* 0x000000544c08723c */ /* 0x040fe20000001808 */
[----:B------:R-:W3:Y:S03]  /*10650*/  LDSM.16.MT88.4 R68, [R189+0x7000] ;  /* 0x00700000bd44783b */ /* 0x000ee60000004200 */
[----:B------:R-:W-:Y:S02]  /*10660*/  LOP3.LUT R112, R113, UR9, R116, 0x96, !PT ;  /* 0x0000000971707c12 */ /* 0x000fe4000f8e9674 */
[-C--:B------:R-:W-:Y:S05]  /*10670*/  HMMA.16816.F32 R12, R76, R86.reuse, R12 ;  /* 0x000000564c0c723c */ /* 0x080fea000000180c */
[----:B------:R-:W-:Y:S01]  /*10680*/  LOP3.LUT R110, R111, UR9, R124, 0x96, !PT ;  /* 0x000000096f6e7c12 */ /* 0x000fe2000f8e967c */
[C---:B------:R-:W-:Y:S05]  /*10690*/  HMMA.16816.F32 R16, R72.reuse, R86, R16 ;  /* 0x000000564810723c */ /* 0x040fea0000001810 */
[----:B------:R-:W-:Y:S01]  /*106a0*/  IMAD.WIDE.U32 R82, R112, -0x2daee0ad, RZ ;  /* 0xd2511f5370527825 */ /* 0x000fe200078e00ff */
[-C--:B-1----:R-:W-:Y:S05]  /*106b0*/  HMMA.16816.F32 R20, R72, R88.reuse, R20 ;  /* 0x000000584814723c */ /* 0x082fea0000001814 */
[----:B------:R-:W-:Y:S01]  /*106c0*/  IMAD.WIDE.U32 R110, R110, -0x2daee0ad, RZ ;  /* 0xd2511f536e6e7825 */ /* 0x000fe200078e00ff */
[C---:B------:R-:W-:Y:S05]  /*106d0*/  HMMA.16816.F32 R24, R76.reuse, R88, R24 ;  /* 0x000000584c18723c */ /* 0x040fea0000001818 */
[C---:B------:R-:W-:Y:S01]  /*106e0*/  LOP3.LUT R80, R82.reuse, 0xffff, RZ, 0xc0, !PT ;  /* 0x0000ffff52507812 */ /* 0x040fe200078ec0ff */
[-C--:B------:R-:W-:Y:S05]  /*106f0*/  HMMA.16816.F32 R28, R76, R90.reuse, R28 ;  /* 0x0000005a4c1c723c */ /* 0x080fea000000181c */
[----:B------:R-:W-:Y:S01]  /*10700*/  SHF.R.U32.HI R81, RZ, 0x10, R82 ;  /* 0x00000010ff517819 */ /* 0x000fe20000011652 */
[C---:B------:R-:W-:Y:S05]  /*10710*/  HMMA.16816.F32 R32, R72.reuse, R90, R32 ;  /* 0x0000005a4820723c */ /* 0x040fea0000001820 */
[----:B------:R-:W-:Y:S01]  /*10720*/  SHF.R.U32.HI R131, RZ, 0x10, R110 ;  /* 0x00000010ff837819 */ /* 0x000fe2000001166e */
[-C--:B---3--:R-:W-:Y:S05]  /*10730*/  HMMA.16816.F32 R36, R72, R68.reuse, R36 ;  /* 0x000000444824723c */ /* 0x088fea0000001824 */
[----:B------:R-:W-:Y:S01]  /*10740*/  LOP3.LUT R85, R82, 0xff, RZ, 0xc0, !PT ;  /* 0x000000ff52557812 */ /* 0x000fe200078ec0ff */
[C---:B------:R-:W-:Y:S05]  /*10750*/  HMMA.16816.F32 R40, R76.reuse, R68, R40 ;  /* 0x000000444c28723c */ /* 0x040fea0000001828 */
[----:B------:R-:W-:Y:S01]  /*10760*/  SHF.R.U32.HI R107, RZ, 0x18, R82 ;  /* 0x00000018ff6b7819 */ /* 0x000fe20000011652 */
[-C--:B------:R-:W-:Y:S05]  /*10770*/  HMMA.16816.F32 R44, R76, R70.reuse, R44 ;  /* 0x000000464c2c723c */ /* 0x080fea000000182c */
[----:B------:R-:W-:Y:S01]  /*10780*/  SHF.R.U32.HI R86, RZ, 0x8, R80 ;  /* 0x00000008ff567819 */ /* 0x000fe20000011650 */
[C---:B------:R-:W-:Y:S05]  /*10790*/  HMMA.16816.F32 R48, R72.reuse, R70, R48 ;  /* 0x000000464830723c */ /* 0x040fea0000001830 */
[----:B------:R-:W-:Y:S02]  /*107a0*/  SHF.R.U32.HI R82, RZ, 0x18, R110 ;  /* 0x00000018ff527819 */ /* 0x000fe4000001166e */
[----:B------:R-:W-:Y:S04]  /*107b0*/  LOP3.LUT R131, R131, 0xff, RZ, 0xc0, !PT ;  /* 0x000000ff83837812 */ /* 0x000fe800078ec0ff */
[----:B------:R-:W-:Y:S02]  /*107c0*/  LOP3.LUT R80, R81, 0xff, RZ, 0xc0, !PT ;  /* 0x000000ff51507812 */ /* 0x000fe400078ec0ff */
[----:B------:R-:W-:Y:S02]  /*107d0*/  LOP3.LUT R126, R83, UR27, R126, 0x96, !PT ;  /* 0x0000001b537e7c12 */ /* 0x000fe4000f8e967e */
[----:B------:R-:W-:Y:S02]  /*107e0*/  PRMT R131, R131, 0x5410, R82 ;  /* 0x0000541083837816 */ /* 0x000fe40000000052 */
[----:B------:R-:W-:Y:S02]  /*107f0*/  PRMT R107, R80, 0x5410, R107 ;  /* 0x00005410506b7816 */ /* 0x000fe4000000006b */
[----:B------:R-:W-:Y:S01]  /*10800*/  LOP3.LUT R114, R111, UR27, R114, 0x96, !PT ;  /* 0x0000001b6f727c12 */ /* 0x000fe2000f8e9672 */
[----:B------:R-:W1:Y:S01]  /*10810*/  LDSM.16.MT88.4 R80, [R188+0x7000] ;  /* 0x00700000bc50783b */ /* 0x000e620000004200 */
[----:B------:R-:W-:Y:S02]  /*10820*/  PRMT R85, R85, 0x5410, R86 ;  /* 0x0000541055557816 */ /* 0x000fe40000000056 */
[--C-:B------:R-:W-:Y:S02]  /*10830*/  SHF.R.U32.HI R87, RZ, 0x10, R114.reuse ;  /* 0x00000010ff577819 */ /* 0x100fe40000011672 */
[C---:B------:R-:W-:Y:S02]  /*10840*/  LOP3.LUT R86, R114.reuse, 0xffff, RZ, 0xc0, !PT ;  /* 0x0000ffff72567812 */ /* 0x040fe400078ec0ff */
[----:B------:R-:W-:Y:S02]  /*10850*/  LOP3.LUT R89, R114, 0xff, RZ, 0xc0, !PT ;  /* 0x000000ff72597812 */ /* 0x000fe400078ec0ff */
[----:B------:R-:W-:Y:S02]  /*10860*/  SHF.R.U32.HI R114, RZ, 0x18, R114 ;  /* 0x00000018ff727819 */ /* 0x000fe40000011672 */
[----:B------:R-:W-:Y:S02]  /*10870*/  LOP3.LUT R87, R87, 0xff, RZ, 0xc0, !PT ;  /* 0x000000ff57577812 */ /* 0x000fe400078ec0ff */
[C---:B------:R-:W-:Y:S02]  /*10880*/  LOP3.LUT R103, R110.reuse, 0xffff, RZ, 0xc0, !PT ;  /* 0x0000ffff6e677812 */ /* 0x040fe400078ec0ff */
[----:B------:R-:W-:Y:S02]  /*10890*/  PRMT R87, R87, 0x5410, R114 ;  /* 0x0000541057577816 */ /* 0x000fe40000000072 */
[----:B------:R-:W-:Y:S02]  /*108a0*/  LOP3.LUT R84, R110, 0xff, RZ, 0xc0, !PT ;  /* 0x000000ff6e547812 */ /* 0x000fe400078ec0ff */
[----:B------:R-:W-:Y:S02]  /*108b0*/  SHF.R.U32.HI R86, RZ, 0x8, R86 ;  /* 0x00000008ff567819 */ /* 0x000fe40000011656 */
[----:B------:R-:W-:Y:S02]  /*108c0*/  SHF.R.U32.HI R103, RZ, 0x8, R103 ;  /* 0x00000008ff677819 */ /* 0x000fe40000011667 */
[----:B------:R-:W-:Y:S02]  /*108d0*/  PRMT R89, R89, 0x5410, R86 ;  /* 0x0000541059597816 */ /* 0x000fe40000000056 */
[----:B------:R-:W-:Y:S02]  /*108e0*/  PRMT R103, R84, 0x5410, R103 ;  /* 0x0000541054677816 */ /* 0x000fe40000000067 */
[--C-:B------:R-:W-:Y:S02]  /*108f0*/  HSET2.LE.AND R106, R85, R118.reuse, PT ;  /* 0x00000076556a7233 */ /* 0x100fe40003803000 */
[--C-:B------:R-:W-:Y:S02]  /*10900*/  HSET2.LE.AND R100, R87, R118.reuse, PT ;  /* 0x0000007657647233 */ /* 0x100fe40003803000 */
[----:B------:R-:W3:Y:S01]  /*10910*/  LDSM.16.MT88.4 R84, [R192+0x7800] ;  /* 0x00780000c054783b */ /* 0x000ee20000004200 */
[----:B------:R-:W-:Y:S02]  /*10920*/  LOP3.LUT R90, R126, 0xffff, RZ, 0xc0, !PT ;  /* 0x0000ffff7e5a7812 */ /* 0x000fe400078ec0ff */
[----:B------:R-:W-:Y:S02]  /*10930*/  SHF.R.U32.HI R88, RZ, 0x10, R126 ;  /* 0x00000010ff587819 */ /* 0x000fe4000001167e */
[----:B------:R-:W-:Y:S02]  /*10940*/  SHF.R.U32.HI R90, RZ, 0x8, R90 ;  /* 0x00000008ff5a7819 */ /* 0x000fe4000001165a */
[----:B------:R-:W-:Y:S01]  /*10950*/  LOP3.LUT R88, R88, 0xff, RZ, 0xc0, !PT ;  /* 0x000000ff58587812 */ /* 0x000fe200078ec0ff */
[-C--:B-1----:R-:W-:Y:S03]  /*10960*/  HMMA.16816.F32 R52, R72, R80.reuse, R52 ;  /* 0x000000504834723c */ /* 0x082fe60000001834 */
[----:B------:R-:W-:Y:S02]  /*10970*/  LOP3.LUT R101, R126, 0xff, RZ, 0xc0, !PT ;  /* 0x000000ff7e657812 */ /* 0x000fe400078ec0ff */
[----:B------:R-:W-:Y:S01]  /*10980*/  SHF.R.U32.HI R91, RZ, 0x18, R126 ;  /* 0x00000018ff5b7819 */ /* 0x000fe2000001167e */
[C---:B------:R-:W-:Y:S05]  /*10990*/  HMMA.16816.F32 R56, R76.reuse, R80, R56 ;  /* 0x000000504c38723c */ /* 0x040fea0000001838 */
[----:B------:R-:W-:Y:S01]  /*109a0*/  F2FP.F16.F32.PACK_AB R162, R182, R183 ;  /* 0x000000b7b6a2723e */ /* 0x000fe200000000ff */
[-C--:B------:R-:W-:Y:S05]  /*109b0*/  HMMA.16816.F32 R60, R76, R82.reuse, R60 ;  /* 0x000000524c3c723c */ /* 0x080fea000000183c */
[----:B------:R-:W-:Y:S01]  /*109c0*/  PRMT R101, R101, 0x5410, R90 ;  /* 0x0000541065657816 */ /* 0x000fe2000000005a */
[----:B------:R-:W-:Y:S05]  /*109d0*/  HMMA.16816.F32 R64, R72, R82, R64 ;  /* 0x000000524840723c */ /* 0x000fea0000001840 */
[----:B------:R-:W-:Y:S01]  /*109e0*/  PRMT R91, R88, 0x5410, R91 ;  /* 0x00005410585b7816 */ /* 0x000fe2000000005b */
[----:B------:R-:W-:Y:S01]  /*109f0*/  @!P0 HADD2 R249, -R162.H0_H0, -RZ.H0_H0 ;  /* 0xa00000ffa2f98230 */ /* 0x000fe20000000900 */
[----:B------:R-:W-:Y:S01]  /*10a00*/  PRMT R161, R162, 0x7632, R161 ;  /* 0x00007632a2a17816 */ /* 0x000fe200000000a1 */
[----:B------:R-:W-:Y:S03]  /*10a10*/  FADD.FTZ R183, R183, R174 ;  /* 0x000000aeb7b77221 */ /* 0x000fe60000010000 */
[----:B--2---:R-:W-:Y:S02]  /*10a20*/  F2FP.F16.F32.PACK_AB R164, R122, R119 ;  /* 0x000000777aa4723e */ /* 0x004fe400000000ff */
[--C-:B------:R-:W-:Y:S02]  /*10a30*/  HSET2.LE.AND R68, R91, R118.reuse, PT ;  /* 0x000000765b447233 */ /* 0x100fe40003803000 */
[--C-:B------:R-:W-:Y:S01]  /*10a40*/  HSET2.LE.AND R69, R89, R118.reuse, PT ;  /* 0x0000007659457233 */ /* 0x100fe20003803000 */
[----:B------:R-:W-:Y:S01]  /*10a50*/  @!P2 HADD2 R246, -R164.H0_H0, -RZ.H0_H0 ;  /* 0xa00000ffa4f6a230 */ /* 0x000fe20000000900 */
[--C-:B------:R-:W-:Y:S01]  /*10a60*/  HSET2.LE.AND R107, R107, R118.reuse, PT ;  /* 0x000000766b6b7233 */ /* 0x100fe20003803000 */
[----:B------:R-:W1:Y:S01]  /*10a70*/  LDSM.16.MT88.4 R88, [R190+0x7800] ;  /* 0x00780000be58783b */ /* 0x000e620000004200 */
[--C-:B------:R-:W-:Y:S02]  /*10a80*/  HSET2.LE.AND R101, R101, R118.reuse, PT ;  /* 0x0000007665657233 */ /* 0x100fe40003803000 */
[----:B------:R-:W-:Y:S02]  /*10a90*/  PRMT R71, R160, 0x5410, R159 ;  /* 0x00005410a0477816 */ /* 0x000fe4000000009f */
[----:B------:R-:W-:Y:S02]  /*10aa0*/  PRMT R70, R162, 0x5410, R161 ;  /* 0x00005410a2467816 */ /* 0x000fe400000000a1 */
[----:B------:R-:W-:Y:S02]  /*10ab0*/  PRMT R163, R164, 0x7632, R163 ;  /* 0x00007632a4a37816 */ /* 0x000fe400000000a3 */
[----:B------:R-:W-:Y:S02]  /*10ac0*/  LOP3.LUT R106, R106, R71, RZ, 0xc0, !PT ;  /* 0x000000476a6a7212 */ /* 0x000fe400078ec0ff */
[----:B------:R-:W-:Y:S01]  /*10ad0*/  LOP3.LUT R107, R107, R70, RZ, 0xc0, !PT ;  /* 0x000000466b6b7212 */ /* 0x000fe200078ec0ff */
[----:B------:R-:W-:Y:S01]  /*10ae0*/  @!P5 HADD2 R245, -R163.H0_H0, -RZ.H0_H0 ;  /* 0xa00000ffa3f5d230 */ /* 0x000fe20000000900 */
[----:B------:R-:W-:Y:S02]  /*10af0*/  LOP3.LUT R104, R101, R104, RZ, 0xc0, !PT ;  /* 0x0000006865687212 */ /* 0x000fe400078ec0ff */
[----:B------:R-:W-:Y:S02]  /*10b00*/  LOP3.LUT R105, R68, R109, RZ, 0xc0, !PT ;  /* 0x0000006d44697212 */ /* 0x000fe400078ec0ff */
[----:B------:R-:W-:Y:S02]  /*10b10*/  LOP3.LUT R128, R69, R128, RZ, 0xc0, !PT ;  /* 0x0000008045807212 */ /* 0x000fe400078ec0ff */
[--C-:B------:R-:W-:Y:S02]  /*10b20*/  HSET2.LE.AND R130, R103, R118.reuse, PT ;  /* 0x0000007667827233 */ /* 0x100fe40003803000 */
[----:B------:R-:W-:Y:S02]  /*10b30*/  PRMT R69, R164, 0x5410, R163 ;  /* 0x00005410a4457816 */ /* 0x000fe400000000a3 */
[----:B------:R-:W-:Y:S02]  /*10b40*/  @!P6 PRMT R151, R215, 0x5410, RZ ;  /* 0x00005410d797e816 */ /* 0x000fe400000000ff */
[----:B------:R-:W-:Y:S02]  /*10b50*/  LOP3.LUT R130, R130, R69, RZ, 0xc0, !PT ;  /* 0x0000004582827212 */ /* 0x000fe400078ec0ff */
[-C--:B---3--:R-:W-:Y:S01]  /*10b60*/  HMMA.16816.F32 R68, R104, R84.reuse, R4 ;  /* 0x000000546844723c */ /* 0x088fe20000001804 */
[----:B------:R-:W-:Y:S04]  /*10b70*/  STG.E.U16 desc[UR18][R168.64+0x60], R151 ;  /* 0x00006097a8007986 */ /* 0x000fe8000c101512 */
[----:B------:R-:W-:Y:S01]  /*10b80*/  ISETP.LE.U32.AND P6, PT, R175, UR13, PT ;  /* 0x0000000daf007c0c */ /* 0x000fe2000bfc3070 */
[----:B------:R-:W-:Y:S01]  /*10b90*/  STG.E.U16 desc[UR18][R172.64+0x5e], R154 ;  /* 0x00005e9aac007986 */ /* 0x000fe2000c101512 */
[----:B------:R-:W-:Y:S01]  /*10ba0*/  @!P0 PRMT R162, R249, 0x5410, RZ ;  /* 0x00005410f9a28816 */ /* 0x000fe200000000ff */
[----:B------:R-:W-:Y:S02]  /*10bb0*/  IMAD.MOV.U32 R6, RZ, RZ, R119 ;  /* 0x000000ffff067224 */ /* 0x000fe400078e0077 */
[----:B------:R-:W-:Y:S01]  /*10bc0*/  STG.E.U16 desc[UR18][R172.64+0x60], R153 ;  /* 0x00006099ac007986 */ /* 0x000fe2000c101512 */
[----:B------:R-:W-:Y:S01]  /*10bd0*/  IADD3 R4, P0, R166, -0x80, RZ ;  /* 0xffffff80a6047810 */ /* 0x000fe20007f1e0ff */
[----:B------:R-:W-:Y:S01]  /*10be0*/  FADD.FTZ R177, R6, R177 ;  /* 0x000000b106b17221 */ /* 0x000fe20000010000 */
[----:B------:R-:W-:Y:S01]  /*10bf0*/  HSET2.LE.AND R131, R131, R118, PT ;  /* 0x0000007683837233 */ /* 0x000fe20003803000 */
[----:B------:R-:W-:Y:S01]  /*10c00*/  STG.E.U16 desc[UR18][R170.64+0x60], R155 ;  /* 0x0000609baa007986 */ /* 0x000fe2000c101512 */
[----:B------:R-:W-:Y:S01]  /*10c10*/  F2FP.F16.F32.PACK_AB R150, R158, R157 ;  /* 0x0000009d9e96723e */ /* 0x000fe200000000ff */
[----:B------:R-:W-:Y:S01]  /*10c20*/  FADD.FTZ R6, R181, R180 ;  /* 0x000000b4b5067221 */ /* 0x000fe20000010000 */
[----:B------:R-:W-:Y:S01]  /*10c30*/  SHF.R.U32.HI R116, RZ, 0x18, R120 ;  /* 0x00000018ff747819 */ /* 0x000fe20000011678 */
[----:B------:R2:W-:Y:S01]  /*10c40*/  STL [R1+0xbc], R4 ;  /* 0x0000bc0401007387 */ /* 0x0005e20000100800 */
[----:B------:R-:W-:Y:S01]  /*10c50*/  @!P3 PRMT R159, R224, 0x5410, RZ ;  /* 0x00005410e09fb816 */ /* 0x000fe200000000ff */
[----:B------:R-:W-:Y:S01]  /*10c60*/  @!P6 HADD2 R248, -R161.H0_H0, -RZ.H0_H0 ;  /* 0xa00000ffa1f8e230 */ /* 0x000fe20000000900 */
[----:B------:R-:W-:Y:S01]  /*10c70*/  LOP3.LUT R131, R131, R150, RZ, 0xc0, !PT ;  /* 0x0000009683837212 */ /* 0x000fe200078ec0ff */
[----:B------:R-:W-:Y:S01]  /*10c80*/  STG.E.U16 desc[UR18][R170.64+0x62], R156 ;  /* 0x0000629caa007986 */ /* 0x000fe2000c101512 */
[----:B------:R-:W-:Y:S01]  /*10c90*/  ISETP.LE.U32.AND P3, PT, R116, UR13, PT ;  /* 0x0000000d74007c0c */ /* 0x000fe2000bf63070 */
[----:B------:R-:W-:Y:S01]  /*10ca0*/  IMAD.MOV.U32 R7, RZ, RZ, R122 ;  /* 0x000000ffff077224 */ /* 0x000fe200078e007a */
[----:B------:R-:W-:Y:S01]  /*10cb0*/  LOP3.LUT R129, R100, R129, RZ, 0xc0, !PT ;  /* 0x0000008164817212 */ /* 0x000fe200078ec0ff */
[----:B------:R-:W-:Y:S01]  /*10cc0*/  STG.E.U16 desc[UR18][R166.64+0x72], R159 ;  /* 0x0000729fa6007986 */ /* 0x000fe2000c101512 */
[----:B------:R-:W-:Y:S01]  /*10cd0*/  @!P4 PRMT R160, R225, 0x5410, RZ ;  /* 0x00005410e1a0c816 */ /* 0x000fe200000000ff */
[----:B------:R-:W-:Y:S01]  /*10ce0*/  FADD.FTZ R157, R157, R178 ;  /* 0x000000b29d9d7221 */ /* 0x000fe20000010000 */
[----:B------:R-:W-:Y:S02]  /*10cf0*/  @!P6 PRMT R161, R248, 0x5410, RZ ;  /* 0x00005410f8a1e816 */ /* 0x000fe400000000ff */
[----:B------:R-:W-:Y:S01]  /*10d00*/  @!P2 PRMT R164, R246, 0x5410, RZ ;  /* 0x00005410f6a4a816 */ /* 0x000fe200000000ff */
[C---:B------:R-:W-:Y:S01]  /*10d10*/  HMMA.16816.F32 R96, R128.reuse, R84, R8 ;  /* 0x000000548060723c */ /* 0x040fe20000001808 */
[----:B------:R-:W-:Y:S03]  /*10d20*/  STG.E.U16 desc[UR18][R166.64+0x70], R160 ;  /* 0x000070a0a6007986 */ /* 0x000fe6000c101512 */
[----:B------:R-:W-:Y:S01]  /*10d30*/  @!P5 PRMT R163, R245, 0x5410, RZ ;  /* 0x00005410f5a3d816 */ /* 0x000fe200000000ff */
[----:B------:R-:W-:Y:S01]  /*10d40*/  STG.E.U16 desc[UR18][R168.64+0x70], R162 ;  /* 0x000070a2a8007986 */ /* 0x000fe2000c101512 */
[-C--:B------:R-:W-:Y:S03]  /*10d50*/  HMMA.16816.F32 R100, R128, R86.reuse, R12 ;  /* 0x000000568064723c */ /* 0x080fe6000000180c */
[----:B------:R-:W-:Y:S02]  /*10d60*/  STG.E.U16 desc[UR18][R168.64+0x72], R161 ;  /* 0x000072a1a8007986 */ /* 0x000fe4000c101512 */
[C---:B------:R-:W-:Y:S01]  /*10d70*/  @!P3 HADD2 R239, -R150.reuse.H1_H1, -RZ.H0_H0 ;  /* 0xa00000ff96efb230 */ /* 0x040fe20000000d00 */
[C---:B------:R-:W-:Y:S01]  /*10d80*/  HMMA.16816.F32 R72, R104.reuse, R86, R16 ;  /* 0x000000566848723c */ /* 0x040fe20000001810 */
[----:B------:R-:W-:Y:S04]  /*10d90*/  STG.E.U16 desc[UR18][R172.64+0x6e], R164 ;  /* 0x00006ea4ac007986 */ /* 0x000fe8000c101512 */
[----:B------:R-:W-:Y:S01]  /*10da0*/  @P3 PRMT R5, R150, 0x7632, R5 ;  /* 0x0000763296053816 */ /* 0x000fe20000000005 */
[-C--:B-1----:R-:W-:Y:S01]  /*10db0*/  HMMA.16816.F32 R76, R104, R88.reuse, R20 ;  /* 0x00000058684c723c */ /* 0x082fe20000001814 */
[----:B------:R-:W-:Y:S04]  /*10dc0*/  STG.E.U16 desc[UR18][R172.64+0x70], R163 ;  /* 0x000070a3ac007986 */ /* 0x000fe8000c101512 */
[----:B------:R-:W-:Y:S01]  /*10dd0*/  @!P3 PRMT R5, R239, 0x5410, RZ ;  /* 0x00005410ef05b816 */ /* 0x000fe200000000ff */
[C---:B------:R-:W-:Y:S04]  /*10de0*/  HMMA.16816.F32 R108, R128.reuse, R88, R24 ;  /* 0x00000058806c723c */ /* 0x040fe80000001818 */
[----:B------:R1:W-:Y:S01]  /*10df0*/  STG.E.U16 desc[UR18][R170.64+0x72], R5 ;  /* 0x00007205aa007986 */ /* 0x0003e2000c101512 */
[----:B--2---:R-:W-:Y:S02]  /*10e00*/  IADD3.X R4, R167, -0x1, RZ, P0, !PT ;  /* 0xffffffffa7047810 */ /* 0x004fe400007fe4ff */
[----:B------:R-:W-:Y:S02]  /*10e10*/  SHF.R.U32.HI R112, RZ, 0x10, R120 ;  /* 0x00000010ff707819 */ /* 0x000fe40000011678 */
[----:B------:R-:W-:Y:S01]  /*10e20*/  ISETP.LT.AND P0, PT, RZ, UR29, PT ;  /* 0x0000001dff007c0c */ /* 0x000fe2000bf01270 */
[----:B------:R2:W-:Y:S01]  /*10e30*/  STL [R1+0xc0], R4 ;  /* 0x0000c00401007387 */ /* 0x0005e20000100800 */
[----:B------:R-:W-:Y:S01]  /*10e40*/  LOP3.LUT R112, R112, 0xff, RZ, 0xc0, !PT ;  /* 0x000000ff70707812 */ /* 0x000fe200078ec0ff */
[----:B------:R-:W-:Y:S02]  /*10e50*/  UIADD3 UR29, UR29, -0x1, URZ ;  /* 0xffffffff1d1d7890 */ /* 0x000fe4000fffe03f */
[----:B------:R-:W-:Y:S01]  /*10e60*/  STL [R1+0xb4], R6 ;  /* 0x0000b40601007387 */ /* 0x000fe20000100800 */
[----:B------:R-:W-:Y:S02]  /*10e70*/  ISETP.LE.U32.AND P4, PT, R112, UR13, PT ;  /* 0x0000000d70007c0c */ /* 0x000fe4000bf83070 */
[-C--:B------:R-:W-:Y:S06]  /*10e80*/  HMMA.16816.F32 R112, R128, R90.reuse, R28 ;  /* 0x0000005a8070723c */ /* 0x080fec000000181c */
[C---:B------:R-:W-:Y:S05]  /*10e90*/  HMMA.16816.F32 R80, R104.reuse, R90, R32 ;  /* 0x0000005a6850723c */ /* 0x040fea0000001820 */
[----:B------:R-:W-:Y:S01]  /*10ea0*/  @!P4 HADD2 R240, -R150.H0_H0, -RZ.H0_H0 ;  /* 0xa00000ff96f0c230 */ /* 0x000fe20000000900 */
[-C--:B------:R-:W-:Y:S05]  /*10eb0*/  HMMA.16816.F32 R84, R104, R92.reuse, R36 ;  /* 0x0000005c6854723c */ /* 0x080fea0000001824 */
[----:B-1----:R-:W-:Y:S01]  /*10ec0*/  FADD.FTZ R5, R182, R183 ;  /* 0x000000b7b6057221 */ /* 0x002fe20000010000 */
[C---:B------:R-:W-:Y:S04]  /*10ed0*/  HMMA.16816.F32 R116, R128.reuse, R92, R40 ;  /* 0x0000005c8074723c */ /* 0x040fe80000001828 */
[----:B------:R-:W-:Y:S01]  /*10ee0*/  STL [R1+0xb0], R5 ;  /* 0x0000b00501007387 */ /* 0x000fe20000100800 */
[----:B--2---:R-:W-:Y:S01]  /*10ef0*/  FADD.FTZ R4, R7, R177 ;  /* 0x000000b107047221 */ /* 0x004fe20000010000 */
[-C--:B------:R-:W-:Y:S04]  /*10f00*/  HMMA.16816.F32 R120, R128, R94.reuse, R44 ;  /* 0x0000005e8078723c */ /* 0x080fe8000000182c */
[----:B------:R1:W-:Y:S01]  /*10f10*/  STL [R1+0xc4], R4 ;  /* 0x0000c40401007387 */ /* 0x0003e20000100800 */
[----:B------:R-:W-:Y:S01]  /*10f20*/  @!P4 PRMT R150, R240, 0x5410, RZ ;  /* 0x00005410f096c816 */ /* 0x000fe200000000ff */
[C---:B------:R-:W-:Y:S04]  /*10f30*/  HMMA.16816.F32 R88, R104.reuse, R94, R48 ;  /* 0x0000005e6858723c */ /* 0x040fe80000001830 */
[----:B------:R2:W-:Y:S02]  /*10f40*/  STG.E.U16 desc[UR18][R170.64+0x70], R150 ;  /* 0x00007096aa007986 */ /* 0x0005e4000c101512 */
[-C--:B------:R-:W-:Y:S06]  /*10f50*/  HMMA.16816.F32 R92, R104, R136.reuse, R52 ;  /* 0x00000088685c723c */ /* 0x080fec0000001834 */
[C---:B------:R-:W-:Y:S06]  /*10f60*/  HMMA.16816.F32 R124, R128.reuse, R136, R56 ;  /* 0x00000088807c723c */ /* 0x040fec0000001838 */
[-C--:B------:R-:W-:Y:S05]  /*10f70*/  HMMA.16816.F32 R128, R128, R138.reuse, R60 ;  /* 0x0000008a8080723c */ /* 0x080fea000000183c */
[----:B-1----:R-:W-:Y:S01]  /*10f80*/  FADD.FTZ R4, R158, R157 ;  /* 0x0000009d9e047221 */ /* 0x002fe20000010000 */
[----:B------:R-:W-:Y:S04]  /*10f90*/  HMMA.16816.F32 R104, R104, R138, R64 ;  /* 0x0000008a6868723c */ /* 0x000fe80000001840 */
[----:B------:R2:W-:Y:S01]  /*10fa0*/  STL [R1+0xb8], R4 ;  /* 0x0000b80401007387 */ /* 0x0005e20000100800 */
[----:B------:R-:W-:Y:S01]  /*10fb0*/  IMAD.MOV.U32 R137, RZ, RZ, R0 ;  /* 0x000000ffff897224 */ /* 0x000fe200078e0000 */
[----:B------:R-:W-:Y:S07]  /*10fc0*/  @!UPT UIADD3 URZ, URZ, URZ, URZ ;  /* 0x0000003f3f3ff290 */ /* 0x000fee000fffe03f */
[----:B------:R-:W-:Y:S11]  /*10fd0*/  @P0 BRA `(.L_x_1796) ;  /* 0xffffff9000700947 */ /* 0x000ff6000383ffff */
.L_x_1795:
[----:B--23--:R-:W2:Y:S04]  /*10fe0*/  LDL.LU R4, [R1+0xb4] ;  /* 0x0000b40001047983 */ /* 0x00cea80000300800 */
[----:B------:R-:W3:Y:S04]  /*10ff0*/  LDL.LU R10, [R1+0xb0] ;  /* 0x0000b000010a7983 */ /* 0x000ee80000300800 */
[----:B------:R-:W4:Y:S04]  /*11000*/  LDL.LU R9, [R1+0xc4] ;  /* 0x0000c40001097983 */ /* 0x000f280000300800 */
[----:B------:R-:W4:Y:S01]  /*11010*/  LDL.LU R8, [R1+0xb8] ;  /* 0x0000b80001087983 */ /* 0x000f220000300800 */
[----:B------:R-:W1:Y:S01]  /*11020*/  S2UR UR6, SR_CgaCtaId ;  /* 0x00000000000679c3 */ /* 0x000e620000008800 */
[----:B------:R-:W-:Y:S01]  /*11030*/  IMAD.MOV.U32 R22, RZ, RZ, 0x3f800000 ;  /* 0x3f800000ff167424 */ /* 0x000fe200078e00ff */
[----:B------:R-:W-:Y:S01]  /*11040*/  MOV R20, 0x3f800000 ;  /* 0x3f80000000147802 */ /* 0x000fe20000000f00 */
[----:B------:R-:W-:Y:S01]  /*11050*/  IMAD.MOV.U32 R21, RZ, RZ, 0x3f800000 ;  /* 0x3f800000ff157424 */ /* 0x000fe200078e00ff */
[----:B------:R-:W-:Y:S01]  /*11060*/  MOV R19, 0x3f800000 ;  /* 0x3f80000000137802 */ /* 0x000fe20000000f00 */
[----:B------:R-:W-:Y:S01]  /*11070*/  UISETP.NE.AND UP0, UPT, UR14, -0x1, UPT ;  /* 0xffffffff0e00788c */ /* 0x000fe2000bf05270 */
[----:B------:R-:W-:Y:S01]  /*11080*/  MOV R16, 0x20 ;  /* 0x0000002000107802 */ /* 0x000fe20000000f00 */
[----:B------:R-:W-:-:S09]  /*11090*/  UMOV UR7, 0x400 ;  /* 0x0000040000077882 */ /* 0x000fd20000000000 */
[----:B------:R-:W-:Y:S02]  /*110a0*/  @UP0 ULDC.64 UR4, c[0x0][0x298] ;  /* 0x0000a60000040ab9 */ /* 0x000fe40000000a00 */
[----:B------:R-:W-:-:S03]  /*110b0*/  @UP0 UIMAD.WIDE.U32 UR8, UR14, UR4, URZ ;  /* 0x000000040e0802a5 */ /* 0x000fc6000f8e003f */
[----:B------:R-:W-:Y:S01]  /*110c0*/  ULDC UR4, c[0x0][0x38c] ;  /* 0x0000e30000047ab9 */ /* 0x000fe20000000800 */
[----:B-1----:R-:W-:Y:S02]  /*110d0*/  ULEA UR7, UR6, UR7, 0x18 ;  /* 0x0000000706077291 */ /* 0x002fe4000f8ec03f */
[----:B------:R-:W-:Y:S01]  /*110e0*/  @UP0 UIMAD UR6, UR14, UR5, UR9 ;  /* 0x000000050e0602a4 */ /* 0x000fe2000f8e0209 */
[----:B--2---:R-:W1:Y:S04]  /*110f0*/  SHFL.BFLY PT, R6, R4, 0x2, 0x1f ;  /* 0x0c401f0004067f89 */ /* 0x004e6800000e0000 */
[----:B---3--:R-:W2:Y:S04]  /*11100*/  SHFL.BFLY PT, R5, R10, 0x2, 0x1f ;  /* 0x0c401f000a057f89 */ /* 0x008ea800000e0000 */
[----:B----4-:R-:W3:Y:S04]  /*11110*/  SHFL.BFLY PT, R11, R9, 0x2, 0x1f ;  /* 0x0c401f00090b7f89 */ /* 0x010ee800000e0000 */
        /* <DEDUP_REMOVED lines=19> */
[----:B------:R-:W-:Y:S02]  /*11250*/  SHF.R.S32.HI R5, RZ, 0x1f, R15 ;  /* 0x0000001fff057819 */ /* 0x000fe4000001140f */
[----:B------:R-:W-:-:S02]  /*11260*/  FSETP.NE.FTZ.AND P3, PT, R11, RZ, PT ;  /* 0x000000ff0b00720b */ /* 0x000fc40003f75000 */
[----:B------:R-:W-:Y:S01]  /*11270*/  LEA.HI R5, R5, R6, RZ, 0x3 ;  /* 0x0000000605057211 */ /* 0x000fe200078f18ff */
[----:B------:R-:W1:Y:S01]  /*11280*/  @P5 MUFU.RCP R22, R13 ;  /* 0x0000000d00165308 */ /* 0x000e620000001000 */
[----:B------:R-:W-:Y:S02]  /*11290*/  FSETP.NE.FTZ.AND P0, PT, R10, RZ, PT ;  /* 0x000000ff0a00720b */ /* 0x000fe40003f15000 */
[----:B------:R-:W-:Y:S02]  /*112a0*/  LOP3.LUT R5, R5, 0xfffffff8, RZ, 0xc0, !PT ;  /* 0xfffffff805057812 */ /* 0x000fe400078ec0ff */
[----:B------:R-:W-:Y:S02]  /*112b0*/  LEA.HI R7, R9, R4, RZ, 0x5 ;  /* 0x0000000409077211 */ /* 0x000fe400078f28ff */
[----:B------:R-:W-:Y:S01]  /*112c0*/  LOP3.LUT R15, R15, 0x3ffffffc, RZ, 0xc0, !PT ;  /* 0x3ffffffc0f0f7812 */ /* 0x000fe200078ec0ff */
[----:B------:R-:W-:Y:S01]  /*112d0*/  IMAD.IADD R5, R6, 0x1, -R5 ;  /* 0x0000000106057824 */ /* 0x000fe200078e0a05 */
[----:B------:R-:W-:Y:S01]  /*112e0*/  SHF.R.S32.HI R6, RZ, 0x5, R7 ;  /* 0x00000005ff067819 */ /* 0x000fe20000011407 */
[----:B------:R-:W2:Y:S02]  /*112f0*/  @P4 MUFU.RCP R21, R12 ;  /* 0x0000000c00154308 */ /* 0x000ea40000001000 */
[C---:B------:R-:W-:Y:S01]  /*11300*/  IMAD.SHL.U32 R8, R5.reuse, 0x40, RZ ;  /* 0x0000004005087824 */ /* 0x040fe200078e00ff */
[----:B------:R-:W-:Y:S01]  /*11310*/  R2P PR, R5, 0x6 ;  /* 0x0000000605007804 */ /* 0x000fe20000000000 */
[----:B------:R-:W-:Y:S01]  /*11320*/  IMAD.IADD R15, R4, 0x1, -R15 ;  /* 0x00000001040f7824 */ /* 0x000fe200078e0a0f */
[----:B------:R-:W-:-:S02]  /*11330*/  PLOP3.LUT P6, PT, PT, PT, UP0, 0x80, 0x0 ;  /* 0x000000000000781c */ /* 0x000fc40003fcf008 */
[----:B------:R-:W-:Y:S01]  /*11340*/  LOP3.LUT R8, R8, 0x1c0, RZ, 0xc0, !PT ;  /* 0x000001c008087812 */ /* 0x000fe200078ec0ff */
[----:B------:R-:W3:Y:S01]  /*11350*/  @P3 MUFU.RCP R20, R11 ;  /* 0x0000000b00143308 */ /* 0x000ee20000001000 */
[----:B------:R-:W-:Y:S02]  /*11360*/  IMAD R6, R6, 0x200, R15 ;  /* 0x0000020006067824 */ /* 0x000fe400078e020f */
[----:B-1----:R-:W-:Y:S01]  /*11370*/  FMUL.FTZ R22, R22, UR4 ;  /* 0x0000000416167c20 */ /* 0x002fe20008410000 */
[----:B------:R-:W-:Y:S02]  /*11380*/  LEA.HI R15, R8, R8, RZ, 0x1d ;  /* 0x00000008080f7211 */ /* 0x000fe400078fe8ff */
[----:B------:R-:W-:Y:S02]  /*11390*/  SEL R16, R16, 0xffffffe0, !P1 ;  /* 0xffffffe010107807 */ /* 0x000fe40004800000 */
[----:B------:R-:W1:Y:S01]  /*113a0*/  @P0 MUFU.RCP R19, R10 ;  /* 0x0000000a00130308 */ /* 0x000e620000001000 */
[----:B------:R-:W-:-:S02]  /*113b0*/  IMAD.U32 R6, R6, 0x2, R15 ;  /* 0x0000000206067824 */ /* 0x000fc400078e000f */
[----:B--2---:R-:W-:-:S03]  /*113c0*/  FMUL.FTZ R21, R21, UR4 ;  /* 0x0000000415157c20 */ /* 0x004fc60008410000 */
[----:B------:R-:W-:Y:S01]  /*113d0*/  LEA R17, R6, UR7, 0x1 ;  /* 0x0000000706117c11 */ /* 0x000fe2000f8e08ff */
[----:B---3--:R-:W-:-:S04]  /*113e0*/  FMUL.FTZ R20, R20, UR4 ;  /* 0x0000000414147c20 */ /* 0x008fc80008410000 */
[C---:B------:R-:W-:Y:S01]  /*113f0*/  VIADD R15, R17.reuse, 0x40 ;  /* 0x00000040110f7836 */ /* 0x040fe20000000000 */
[----:B------:R-:W-:Y:S01]  /*11400*/  @P2 IADD3 R15, R17, -0x40, RZ ;  /* 0xffffffc0110f2810 */ /* 0x000fe20007ffe0ff */
[----:B-1----:R-:W-:Y:S01]  /*11410*/  FMUL.FTZ R19, R19, UR4 ;  /* 0x0000000413137c20 */ /* 0x002fe20008410000 */
        /* <DEDUP_REMOVED lines=8> */
.L_x_1799:
[----:B------:R-:W-:Y:S01]  /*114a0*/  ULDC.U8 UR4, c[0x0][0x3d8] ;  /* 0x0000f60000047ab9 */ /* 0x000fe20000000000 */
[----:B------:R-:W-:Y:S01]  /*114b0*/  ULDC.U8 UR7, c[0x0][0x3d9] ;  /* 0x0000f64000077ab9 */ /* 0x000fe20000000000 */
[----:B------:R-:W-:Y:S01]  /*114c0*/  ISETP.NE.AND P6, PT, RZ, UR4, PT ;  /* 0x00000004ff007c0c */ /* 0x000fe2000bfc5270 */
[----:B------:R-:W-:Y:S01]  /*114d0*/  IMAD.MOV.U32 R18, RZ, RZ, -0x10 ;  /* 0xfffffff0ff127424 */ /* 0x000fe200078e00ff */
[----:B------:R-:W-:Y:S02]  /*114e0*/  LOP3.LUT R5, R5, 0x1, RZ, 0xc0, !PT ;  /* 0x0000000105057812 */ /* 0x000fe400078ec0ff */
[----:B------:R-:W-:Y:S02]  /*114f0*/  CS2R R24, SRZ ;  /* 0x0000000000187805 */ /* 0x000fe4000001ff00 */
[----:B------:R-:W-:Y:S02]  /*11500*/  ISETP.NE.OR P1, PT, RZ, UR7, !P6 ;  /* 0x00000007ff007c0c */ /* 0x000fe4000f725670 */
[----:B------:R-:W-:-:S04]  /*11510*/  ISETP.NE.U32.AND P2, PT, R5, 0x1, PT ;  /* 0x000000010500780c */ /* 0x000fc80003f45070 */
[----:B------:R-:W-:Y:S02]  /*11520*/  SEL R18, R18, 0x10, !P2 ;  /* 0x0000001012127807 */ /* 0x000fe40005000000 */
[----:B------:R-:W-:-:S04]  /*11530*/  PLOP3.LUT P2, PT, PT, PT, PT, 0x8, 0x0 ;  /* 0x000000000000781c */ /* 0x000fc80003f4e170 */
[----:B------:R-:W-:Y:S01]  /*11540*/  P2R R5, PR, RZ, 0x4 ;  /* 0x00000004ff057803 */ /* 0x000fe20000000000 */
[----:B------:R-:W-:Y:S08]  /*11550*/  @P1 BRA `(.L_x_1800) ;  /* 0x0000000000241947 */ /* 0x000ff00003800000 */
[----:B------:R-:W1:Y:S01]  /*11560*/  S2UR UR4, SR_CTAID.Y ;  /* 0x00000000000479c3 */ /* 0x000e620000002600 */
[----:B------:R-:W-:Y:S01]  /*11570*/  ULDC UR5, c[0x0][0x2c4] ;  /* 0x0000b10000057ab9 */ /* 0x000fe20000000800 */
[----:B------:R-:W-:-:S04]  /*11580*/  PLOP3.LUT P1, PT, PT, PT, PT, 0x80, 0x0 ;  /* 0x000000000000781c */ /* 0x000fc80003f2f070 */
[----:B------:R-:W-:Y:S01]  /*11590*/  P2R R5, PR, RZ, 0x2 ;  /* 0x00000002ff057803 */ /* 0x000fe20000000000 */
[----:B-1----:R-:W-:-:S04]  /*115a0*/  UIMAD UR4, UR4, UR5, URZ ;  /* 0x00000005040472a4 */ /* 0x002fc8000f8e023f */
[----:B------:R-:W-:-:S04]  /*115b0*/  USEL UR14, UR4, UR14, !UP0 ;  /* 0x0000000e040e7287 */ /* 0x000fc8000c000000 */
[----:B------:R-:W-:Y:S02]  /*115c0*/  USHF.R.S32.HI UR4, URZ, 0x1f, UR14 ;  /* 0x0000001f3f047899 */ /* 0x000fe4000801140e */
[----:B------:R-:W-:-:S04]  /*115d0*/  IMAD.U32 R24, RZ, RZ, UR14 ;  /* 0x0000000eff187e24 */ /* 0x000fc8000f8e00ff */
[----:B------:R-:W-:-:S07]  /*115e0*/  IMAD.U32 R25, RZ, RZ, UR4 ;  /* 0x00000004ff197e24 */ /* 0x000fce000f8e00ff */
.L_x_1800:
[----:B------:R-:W-:Y:S01]  /*115f0*/  ISETP.NE.AND P2, PT, RZ, UR7, PT ;  /* 0x00000007ff007c0c */ /* 0x000fe2000bf45270 */
[----:B------:R-:W1:Y:S01]  /*11600*/  S2R R8, SR_TID.X ;  /* 0x0000000000087919 */ /* 0x000e620000002100 */
[----:B------:R-:W-:Y:S01]  /*11610*/  PLOP3.LUT P1, PT, PT, PT, PT, 0x8, 0x0 ;  /* 0x000000000000781c */ /* 0x000fe20003f2e170 */
[C---:B------:R-:W-:Y:S01]  /*11620*/  FMUL.FTZ R68, R22.reuse, R68 ;  /* 0x0000004416447220 */ /* 0x040fe20000410000 */
[----:B------:R-:W-:Y:S01]  /*11630*/  LOP3.LUT R7, R7, 0xffffffe0, RZ, 0xc0, !PT ;  /* 0xffffffe007077812 */ /* 0x000fe200078ec0ff */
[C---:B------:R-:W-:Y:S01]  /*11640*/  FMUL.FTZ R69, R22.reuse, R69 ;  /* 0x0000004516457220 */ /* 0x040fe20000410000 */
[C---:B------:R-:W-:Y:S01]  /*11650*/  FMUL.FTZ R70, R21.reuse, R70 ;  /* 0x0000004615467220 */ /* 0x040fe20000410000 */
[----:B------:R-:W-:Y:S01]  /*11660*/  FMUL.FTZ R71, R21, R71 ;  /* 0x0000004715477220 */ /* 0x000fe20000410000 */
[----:B------:R-:W-:Y:S01]  /*11670*/  IADD3 R7, -R7, R4, RZ ;  /* 0x0000000407077210 */ /* 0x000fe20007ffe1ff */
[C---:B------:R-:W-:Y:S01]  /*11680*/  FMUL.FTZ R72, R22.reuse, R72 ;  /* 0x0000004816487220 */ /* 0x040fe20000410000 */
[----:B------:R-:W-:Y:S01]  /*11690*/  FMUL.FTZ R73, R22, R73 ;  /* 0x0000004916497220 */ /* 0x000fe20000410000 */
[C---:B------:R-:W-:Y:S01]  /*116a0*/  FMUL.FTZ R74, R21.reuse, R74 ;  /* 0x0000004a154a7220 */ /* 0x040fe20000410000 */
[----:B------:R-:W-:Y:S01]  /*116b0*/  FMUL.FTZ R75, R21, R75 ;  /* 0x0000004b154b7220 */ /* 0x000fe20000410000 */
[----:B------:R-:W2:Y:S01]  /*116c0*/  @!P2 LDC R14, c[0x0][0x2c4] ;  /* 0x0000b100ff0eab82 */ /* 0x000ea20000000800 */
[----:B------:R-:W-:Y:S01]  /*116d0*/  @!P2 PLOP3.LUT P1, PT, P6, PT, PT, 0x80, 0x0 ;  /* 0x000000000000a81c */ /* 0x000fe2000372f070 */
        /* <DEDUP_REMOVED lines=11> */
[----:B------:R-:W-:Y:S01]  /*11790*/  STS [R17], R68 ;  /* 0x0000004411007388 */ /* 0x000fe20000000800 */
[----:B------:R-:W-:Y:S01]  /*117a0*/  F2FP.F16.F32.PACK_AB R74, R75, R74 ;  /* 0x0000004a4b4a723e */ /* 0x000fe200000000ff */
[C---:B------:R-:W-:Y:S01]  /*117b0*/  FMUL.FTZ R108, R20.reuse, R108 ;  /* 0x0000006c146c7220 */ /* 0x040fe20000410000 */
[----:B------:R-:W-:Y:S01]  /*117c0*/  F2FP.F16.F32.PACK_AB R96, R97, R96 ;  /* 0x000000606160723e */ /* 0x000fe200000000ff */
[----:B------:R-:W-:Y:S01]  /*117d0*/  STS [R17+0x400], R70 ;  /* 0x0004004611007388 */ /* 0x000fe20000000800 */
[----:B------:R-:W-:Y:S01]  /*117e0*/  F2FP.F16.F32.PACK_AB R98, R99, R98 ;  /* 0x000000626362723e */ /* 0x000fe200000000ff */
[C---:B------:R-:W-:Y:S01]  /*117f0*/  FMUL.FTZ R109, R20.reuse, R109 ;  /* 0x0000006d146d7220 */ /* 0x040fe20000410000 */
[----:B------:R-:W-:Y:S01]  /*11800*/  ISETP.NE.AND P6, PT, R5, RZ, PT ;  /* 0x000000ff0500720c */ /* 0x000fe20003fc5270 */
[C---:B------:R-:W-:Y:S01]  /*11810*/  FMUL.FTZ R112, R20.reuse, R112 ;  /* 0x0000007014707220 */ /* 0x040fe20000410000 */
[----:B-1----:R-:W-:Y:S01]  /*11820*/  SHF.R.S32.HI R5, RZ, 0x1f, R8 ;  /* 0x0000001fff057819 */ /* 0x002fe20000011408 */
[C---:B------:R-:W-:Y:S01]  /*11830*/  FMUL.FTZ R113, R20.reuse, R113 ;  /* 0x0000007114717220 */ /* 0x040fe20000410000 */
[----:B--2---:R-:W1:Y:S01]  /*11840*/  @P1 LDC R14, c[0x0][0x2e4] ;  /* 0x0000b900ff0e1b82 */ /* 0x004e620000000800 */
[----:B------:R-:W-:Y:S01]  /*11850*/  LOP3.LUT P1, RZ, R7, 0x3, RZ, 0xc0, !PT ;  /* 0x0000000307ff7812 */ /* 0x000fe2000782c0ff */
[C---:B------:R-:W-:Y:S01]  /*11860*/  FMUL.FTZ R116, R20.reuse, R116 ;  /* 0x0000007414747220 */ /* 0x040fe20000410000 */
[----:B------:R-:W-:Y:S01]  /*11870*/  IADD3 R7, R17, R18, RZ ;  /* 0x0000001211077210 */ /* 0x000fe20007ffe0ff */
[C---:B------:R-:W-:Y:S01]  /*11880*/  FMUL.FTZ R117, R20.reuse, R117 ;  /* 0x0000007514757220 */ /* 0x040fe20000410000 */
[----:B------:R-:W-:Y:S01]  /*11890*/  F2FP.F16.F32.PACK_AB R100, R101, R100 ;  /* 0x000000646564723e */ /* 0x000fe200000000ff */
[C---:B------:R-:W-:Y:S01]  /*118a0*/  FMUL.FTZ R120, R20.reuse, R120 ;  /* 0x0000007814787220 */ /* 0x040fe20000410000 */
[----:B------:R-:W-:Y:S01]  /*118b0*/  F2FP.F16.F32.PACK_AB R102, R103, R102 ;  /* 0x000000666766723e */ /* 0x000fe200000000ff */
[----:B------:R-:W-:Y:S01]  /*118c0*/  STS [R7], R72 ;  /* 0x0000004807007388 */ /* 0x000fe20000000800 */
[----:B------:R-:W-:Y:S01]  /*118d0*/  IADD3 R23, R17, R16, RZ ;  /* 0x0000001011177210 */ /* 0x000fe20007ffe0ff */
[C---:B------:R-:W-:Y:S01]  /*118e0*/  FMUL.FTZ R121, R20.reuse, R121 ;  /* 0x0000007914797220 */ /* 0x040fe20000410000 */
[----:B------:R-:W-:Y:S01]  /*118f0*/  LEA.HI R6, R5, R8, RZ, 0x3 ;  /* 0x0000000805067211 */ /* 0x000fe200078f18ff */
[----:B------:R-:W-:Y:S01]  /*11900*/  STS [R7+0x400], R74 ;  /* 0x0004004a07007388 */ /* 0x000fe20000000800 */
[----:B------:R-:W-:Y:S01]  /*11910*/  LEA.HI R4, R9, R4, RZ, 0x3 ;  /* 0x0000000409047211 */ /* 0x000fe200078f18ff */
[----:B------:R-:W-:Y:S01]  /*11920*/  FMUL.FTZ R124, R20, R124 ;  /* 0x0000007c147c7220 */ /* 0x000fe20000410000 */
[----:B------:R-:W-:Y:S01]  /*11930*/  IADD3 R27, R7, R16, RZ ;  /* 0x00000010071b7210 */ /* 0x000fe20007ffe0ff */
[----:B------:R-:W-:Y:S01]  /*11940*/  STS [R17+0x2000], R96 ;  /* 0x0020006011007388 */ /* 0x000fe20000000800 */
[----:B------:R-:W-:Y:S01]  /*11950*/  IADD3 R9, R16, 0x400, R15 ;  /* 0x0000040010097810 */ /* 0x000fe20007ffe00f */
[----:B------:R-:W-:Y:S01]  /*11960*/  FMUL.FTZ R125, R20, R125 ;  /* 0x0000007d147d7220 */ /* 0x000fe20000410000 */
[----:B------:R-:W-:Y:S01]  /*11970*/  LOP3.LUT R5, R6, 0xfffffff8, RZ, 0xc0, !PT ;  /* 0xfffffff806057812 */ /* 0x000fe200078ec0ff */
[----:B------:R2:W-:Y:S01]  /*11980*/  STS [R17+0x2400], R98 ;  /* 0x0024006211007388 */ /* 0x0005e20000000800 */
[C---:B------:R-:W-:Y:S01]  /*11990*/  FMUL.FTZ R128, R20.reuse, R128 ;  /* 0x0000008014807220 */ /* 0x040fe20000410000 */
[----:B------:R-:W-:Y:S01]  /*119a0*/  FMUL.FTZ R129, R20, R129 ;  /* 0x0000008114817220 */ /* 0x000fe20000410000 */
[----:B------:R-:W-:Y:S01]  /*119b0*/  IADD3 R5, -R5, R8, RZ ;  /* 0x0000000805057210 */ /* 0x000fe20007ffe1ff */
[----:B------:R-:W-:Y:S01]  /*119c0*/  STS [R7+0x2000], R100 ;  /* 0x0020006407007388 */ /* 0x000fe20000000800 */
[----:B------:R-:W-:Y:S01]  /*119d0*/  IADD3 R20, R18, R9, RZ ;  /* 0x0000000912147210 */ /* 0x000fe20007ffe0ff */
[C---:B------:R-:W-:Y:S01]  /*119e0*/  FMUL.FTZ R76, R22.reuse, R76 ;  /* 0x0000004c164c7220 */ /* 0x040fe20000410000 */
[----:B------:R-:W3:Y:S01]  /*119f0*/  @P2 LDC.64 R8, c[0x0][0x2c0] ;  /* 0x0000b000ff082b82 */ /* 0x000ee20000000a00 */
[----:B------:R4:W-:Y:S01]  /*11a00*/  STS [R7+0x2400], R102 ;  /* 0x0024006607007388 */ /* 0x0009e20000000800 */
        /* <DEDUP_REMOVED lines=16> */
[----:B--2---:R-:W2:Y:S01]  /*11b10*/  S2R R17, SR_CTAID.Y ;  /* 0x0000000000117919 */ /* 0x004ea20000002600 */
[C---:B------:R-:W-:Y:S01]  /*11b20*/  FMUL.FTZ R111, R19.reuse, R111 ;  /* 0x0000006f136f7220 */ /* 0x040fe20000410000 */
[C---:B------:R-:W-:Y:S01]  /*11b30*/  FMUL.FTZ R114, R19.reuse, R114 ;  /* 0x0000007213727220 */ /* 0x040fe20000410000 */
[----:B------:R-:W-:Y:S01]  /*11b40*/  FMUL.FTZ R115, R19, R115 ;  /* 0x0000007313737220 */ /* 0x000fe20000410000 */
[----:B------:R-:W-:Y:S01]  /*11b50*/  IADD3 R29, R18, R15, RZ ;  /* 0x0000000f121d7210 */ /* 0x000fe20007ffe0ff */
[----:B------:R-:W3:Y:S01]  /*11b60*/  @P2 LDC R22, c[0x0][0x2c0] ;  /* 0x0000b000ff162b82 */ /* 0x000ee20000000800 */
[----:B------:R-:W3:Y:S01]  /*11b70*/  S2R R18, SR_CTAID.Z ;  /* 0x0000000000127919 */ /* 0x000ee20000002700 */
[----:B------:R-:W-:Y:S01]  /*11b80*/  F2FP.F16.F32.PACK_AB R76, R77, R76 ;  /* 0x0000004c4d4c723e */ /* 0x000fe200000000ff */
[----:B------:R-:W-:Y:S01]  /*11b90*/  FMUL.FTZ R86, R21, R86 ;  /* 0x0000005615567220 */ /* 0x000fe20000410000 */
[----:B------:R-:W-:Y:S01]  /*11ba0*/  F2FP.F16.F32.PACK_AB R78, R79, R78 ;  /* 0x0000004e4f4e723e */ /* 0x000fe200000000ff */
[----:B------:R-:W-:Y:S01]  /*11bb0*/  FMUL.FTZ R87, R21, R87 ;  /* 0x0000005715577220 */ /* 0x000fe20000410000 */
[----:B------:R-:W-:Y:S01]  /*11bc0*/  F2FP.F16.F32.PACK_AB R80, R81, R80 ;  /* 0x000000505150723e */ /* 0x000fe200000000ff */
[----:B------:R-:W-:Y:S01]  /*11bd0*/  FMUL.FTZ R90, R21, R90 ;  /* 0x0000005a155a7220 */ /* 0x000fe20000410000 */
[----:B----4-:R-:W1:Y:S01]  /*11be0*/  @!P2 LDC R7, c[0x0][0x270] ;  /* 0x00009c00ff07ab82 */ /* 0x010e620000000800 */
[----:B------:R-:W-:Y:S01]  /*11bf0*/  F2FP.F16.F32.PACK_AB R82, R83, R82 ;  /* 0x000000525352723e */ /* 0x000fe200000000ff */
[----:B------:R-:W-:Y:S01]  /*11c00*/  FMUL.FTZ R91, R21, R91 ;  /* 0x0000005b155b7220 */ /* 0x000fe20000410000 */
[----:B------:R-:W-:Y:S01]  /*11c10*/  F2FP.F16.F32.PACK_AB R108, R109, R108 ;  /* 0x0000006c6d6c723e */ /* 0x000fe200000000ff */
[----:B------:R-:W-:Y:S01]  /*11c20*/  STS [R23], R76 ;  /* 0x0000004c17007388 */ /* 0x000fe20000000800 */
[----:B------:R-:W-:Y:S01]  /*11c30*/  F2FP.F16.F32.PACK_AB R110, R111, R110 ;  /* 0x0000006e6f6e723e */ /* 0x000fe200000000ff */
[----:B------:R-:W4:Y:S01]  /*11c40*/  @P5 MUFU.LG2 R13, R13 ;  /* 0x0000000d000d5308 */ /* 0x000f220000000c00 */
[----:B------:R-:W-:Y:S01]  /*11c50*/  F2FP.F16.F32.PACK_AB R112, R113, R112 ;  /* 0x000000707170723e */ /* 0x000fe200000000ff */
[----:B------:R-:W2:Y:S01]  /*11c60*/  @P5 LDC R31, c[0x0][0x2e8] ;  /* 0x0000ba00ff1f5b82 */ /* 0x000ea20000000800 */
[----:B------:R-:W-:Y:S01]  /*11c70*/  F2FP.F16.F32.PACK_AB R114, R115, R114 ;  /* 0x000000727372723e */ /* 0x000fe200000000ff */
[----:B------:R-:W-:Y:S01]  /*11c80*/  STS [R23+0x400], R78 ;  /* 0x0004004e17007388 */ /* 0x000fe20000000800 */
[C---:B------:R-:W-:Y:S01]  /*11c90*/  FMUL.FTZ R118, R19.reuse, R118 ;  /* 0x0000007613767220 */ /* 0x040fe20000410000 */
[----:B------:R-:W-:Y:S01]  /*11ca0*/  FMUL.FTZ R119, R19, R119 ;  /* 0x0000007713777220 */ /* 0x000fe20000410000 */
[----:B------:R-:W-:Y:S01]  /*11cb0*/  F2FP.F16.F32.PACK_AB R84, R85, R84 ;  /* 0x000000545554723e */ /* 0x000fe200000000ff */
[----:B------:R-:W-:Y:S01]  /*11cc0*/  STS [R27], R80 ;  /* 0x000000501b007388 */ /* 0x000fe20000000800 */
[----:B------:R-:W-:Y:S01]  /*11cd0*/  F2FP.F16.F32.PACK_AB R86, R87, R86 ;  /* 0x000000565756723e */ /* 0x000fe200000000ff */
[----:B------:R-:W3:Y:S01]  /*11ce0*/  S2UR UR4, SR_CTAID.X ;  /* 0x00000000000479c3 */ /* 0x000ee20000002500 */
        /* <DEDUP_REMOVED lines=8> */
[C---:B------:R-:W-:Y:S01]  /*11d70*/  FMUL.FTZ R94, R21.reuse, R94 ;  /* 0x0000005e155e7220 */ /* 0x040fe20000410000 */
[----:B------:R3:W-:Y:S01]  /*11d80*/  STS [R23+0x2400], R110 ;  /* 0x0024006e17007388 */ /* 0x0007e20000000800 */
[C---:B------:R-:W-:Y:S01]  /*11d90*/  FMUL.FTZ R95, R21.reuse, R95 ;  /* 0x0000005f155f7220 */ /* 0x040fe20000410000 */
[C---:B------:R-:W-:Y:S01]  /*11da0*/  FMUL.FTZ R106, R21.reuse, R106 ;  /* 0x0000006a156a7220 */ /* 0x040fe20000410000 */
[----:B------:R-:W-:Y:S01]  /*11db0*/  FMUL.FTZ R21, R21, R107 ;  /* 0x0000006b15157220 */ /* 0x000fe20000410000 */
[----:B------:R-:W-:Y:S01]  /*11dc0*/  STS [R27+0x2000], R112 ;  /* 0x002000701b007388 */ /* 0x000fe20000000800 */
[----:B------:R-:W1:Y:S01]  /*11dd0*/  @P4 MUFU.LG2 R12, R12 ;  /* 0x0000000c000c4308 */ /* 0x000e620000000c00 */
[----:B------:R-:W-:Y:S01]  /*11de0*/  F2FP.F16.F32.PACK_AB R120, R121, R120 ;  /* 0x000000787978723e */ /* 0x000fe200000000ff */
[----:B----4-:R-:W-:Y:S01]  /*11df0*/  @P5 FMUL.FTZ R13, R13, 0.69314718246459960938 ;  /* 0x3f3172180d0d5820 */ /* 0x010fe20000410000 */
[----:B------:R4:W-:Y:S01]  /*11e00*/  STS [R27+0x2400], R114 ;  /* 0x002400721b007388 */ /* 0x0009e20000000800 */
[----:B------:R-:W-:Y:S01]  /*11e10*/  F2FP.F16.F32.PACK_AB R122, R123, R122 ;  /* 0x0000007a7b7a723e */ /* 0x000fe200000000ff */
[C---:B------:R-:W-:Y:S01]  /*11e20*/  FMUL.FTZ R126, R19.reuse, R126 ;  /* 0x0000007e137e7220 */ /* 0x040fe20000410000 */
[----:B------:R-:W-:Y:S01]  /*11e30*/  @!P2 MOV R22, 0x1 ;  /* 0x000000010016a802 */ /* 0x000fe20000000f00 */
[----:B------:R-:W-:Y:S01]  /*11e40*/  STS [R15], R84 ;  /* 0x000000540f007388 */ /* 0x000fe20000000800 */
[----:B------:R-:W2:Y:S01]  /*11e50*/  @P3 MUFU.LG2 R11, R11 ;  /* 0x0000000b000b3308 */ /* 0x000ea20000000c00 */
[----:B------:R-:W-:Y:S01]  /*11e60*/  FMUL.FTZ R127, R19, R127 ;  /* 0x0000007f137f7220 */ /* 0x000fe20000410000 */
[----:B------:R-:W-:Y:S01]  /*11e70*/  F2FP.F16.F32.PACK_AB R92, R93, R92 ;  /* 0x0000005c5d5c723e */ /* 0x000fe200000000ff */
[----:B------:R-:W-:Y:S01]  /*11e80*/  STS [R15+0x400], R86 ;  /* 0x000400560f007388 */ /* 0x000fe20000000800 */
[----:B------:R-:W-:Y:S01]  /*11e90*/  F2FP.F16.F32.PACK_AB R94, R95, R94 ;  /* 0x0000005e5f5e723e */ /* 0x000fe200000000ff */
[----:B------:R-:W-:Y:S01]  /*11ea0*/  FMUL.FTZ R130, R19, R130 ;  /* 0x0000008213827220 */ /* 0x000fe20000410000 */
[----:B------:R-:W-:Y:S01]  /*11eb0*/  F2FP.F16.F32.PACK_AB R104, R105, R104 ;  /* 0x000000686968723e */ /* 0x000fe200000000ff */
[----:B------:R-:W-:Y:S01]  /*11ec0*/  STS [R29], R88 ;  /* 0x000000581d007388 */ /* 0x000fe20000000800 */
[----:B------:R-:W4:Y:S01]  /*11ed0*/  @P0 MUFU.LG2 R10, R10 ;  /* 0x0000000a000a0308 */ /* 0x000f220000000c00 */
[----:B------:R-:W-:Y:S01]  /*11ee0*/  FMUL.FTZ R19, R19, R131 ;  /* 0x0000008313137220 */ /* 0x000fe20000410000 */
[----:B------:R-:W-:Y:S01]  /*11ef0*/  F2FP.F16.F32.PACK_AB R21, R21, R106 ;  /* 0x0000006a1515723e */ /* 0x000fe200000000ff */
[----:B------:R-:W-:Y:S01]  /*11f00*/  STS [R29+0x400], R90 ;  /* 0x0004005a1d007388 */ /* 0x000fe20000000800 */
[----:B---3--:R-:W-:Y:S01]  /*11f10*/  IADD3 R23, R16, R15, RZ ;  /* 0x0000000f10177210 */ /* 0x008fe20007ffe0ff */
[----:B-1----:R-:W-:Y:S01]  /*11f20*/  @P4 FMUL.FTZ R12, R12, 0.69314718246459960938 ;  /* 0x3f3172180c0c4820 */ /* 0x002fe20000410000 */
[----:B------:R-:W-:Y:S01]  /*11f30*/  F2FP.F16.F32.PACK_AB R124, R125, R124 ;  /* 0x0000007c7d7c723e */ /* 0x000fe200000000ff */
[----:B------:R-:W-:Y:S01]  /*11f40*/  STS [R15+0x2000], R116 ;  /* 0x002000740f007388 */ /* 0x000fe20000000800 */
[----:B------:R-:W-:Y:S01]  /*11f50*/  F2FP.F16.F32.PACK_AB R126, R127, R126 ;  /* 0x0000007e7f7e723e */ /* 0x000fe200000000ff */
[----:B--2---:R-:W-:Y:S01]  /*11f60*/  @P3 FMUL.FTZ R11, R11, 0.69314718246459960938 ;  /* 0x3f3172180b0b3820 */ /* 0x004fe20000410000 */
[----:B------:R-:W-:Y:S01]  /*11f70*/  F2FP.F16.F32.PACK_AB R128, R129, R128 ;  /* 0x000000808180723e */ /* 0x000fe200000000ff */
[----:B------:R1:W-:Y:S01]  /*11f80*/  STS [R15+0x2400], R118 ;  /* 0x002400760f007388 */ /* 0x0003e20000000800 */
[----:B----4-:R-:W-:Y:S01]  /*11f90*/  IADD3 R27, R16, R29, RZ ;  /* 0x0000001d101b7210 */ /* 0x010fe20007ffe0ff */
[----:B------:R-:W-:Y:S01]  /*11fa0*/  BSSY B0, `(.L_x_1801) ;  /* 0x000004b000007945 */ /* 0x000fe20003800000 */
[----:B------:R-:W-:Y:S01]  /*11fb0*/  @P2 MOV R16, 0x1 ;  /* 0x0000000100102802 */ /* 0x000fe20000000f00 */
[----:B------:R-:W-:Y:S01]  /*11fc0*/  @!P2 IMAD R16, R14, R7, RZ ;  /* 0x000000070e10a224 */ /* 0x000fe200078e02ff */
[----:B------:R-:W-:Y:S01]  /*11fd0*/  MOV R7, 0x7f800000 ;  /* 0x7f80000000077802 */ /* 0x000fe20000000f00 */
[----:B------:R-:W-:Y:S01]  /*11fe0*/  @P5 FFMA.FTZ R7, R132, R31, R13 ;  /* 0x0000001f84075223 */ /* 0x000fe2000001000d */
[----:B------:R-:W-:Y:S01]  /*11ff0*/  STS [R29+0x2000], R120 ;  /* 0x002000781d007388 */ /* 0x000fe20000000800 */
[----:B------:R-:W-:Y:S01]  /*12000*/  IMAD R16, R17, R16, RZ ;  /* 0x0000001011107224 */ /* 0x000fe200078e02ff */
[----:B------:R-:W-:Y:S01]  /*12010*/  F2FP.F16.F32.PACK_AB R19, R19, R130 ;  /* 0x000000821313723e */ /* 0x000fe200000000ff */
[----:B------:R-:W-:Y:S01]  /*12020*/  @P2 IMAD R17, R9, R8, RZ ;  /* 0x0000000809112224 */ /* 0x000fe200078e02ff */
[----:B------:R-:W-:Y:S01]  /*12030*/  @!P2 MOV R17, R14 ;  /* 0x0000000e0011a202 */ /* 0x000fe20000000f00 */
[----:B------:R-:W2:Y:S01]  /*12040*/  @P4 LDC R8, c[0x0][0x2e8] ;  /* 0x0000ba00ff084b82 */ /* 0x000ea20000000800 */
[----:B------:R-:W-:Y:S01]  /*12050*/  SEL R16, R16, RZ, !P6 ;  /* 0x000000ff10107207 */ /* 0x000fe20007000000 */
[----:B------:R-:W-:Y:S01]  /*12060*/  STS [R29+0x2400], R122 ;  /* 0x0024007a1d007388 */ /* 0x000fe20000000800 */
[----:B------:R-:W-:Y:S01]  /*12070*/  IMAD R13, R22, UR4, RZ ;  /* 0x00000004160d7c24 */ /* 0x000fe2000f8e02ff */
[----:B------:R-:W-:-:S02]  /*12080*/  MOV R14, 0x7f800000 ;  /* 0x7f800000000e7802 */ /* 0x000fc40000000f00 */
[----:B------:R-:W-:Y:S02]  /*12090*/  STS [R23], R92 ;  /* 0x0000005c17007388 */ /* 0x000fe40000000800 */
[----:B------:R-:W3:Y:S01]  /*120a0*/  @P0 LDC R9, c[0x0][0x2e8] ;  /* 0x0000ba00ff090b82 */ /* 0x000ee20000000800 */
[----:B------:R-:W-:Y:S01]  /*120b0*/  SHF.L.U32 R13, R13, 0x7, RZ ;  /* 0x000000070d0d7819 */ /* 0x000fe200000006ff */
[----:B------:R-:W-:Y:S04]  /*120c0*/  STS [R23+0x400], R94 ;  /* 0x0004005e17007388 */ /* 0x000fe80000000800 */
[----:B------:R-:W-:Y:S02]  /*120d0*/  STS [R27], R104 ;  /* 0x000000681b007388 */ /* 0x000fe40000000800 */
[----:B-1----:R-:W1:Y:S02]  /*120e0*/  @P3 LDC R15, c[0x0][0x2e8] ;  /* 0x0000ba00ff0f3b82 */ /* 0x002e640000000800 */
[----:B------:R4:W-:Y:S04]  /*120f0*/  STS [R20], R21 ;  /* 0x0000001514007388 */ /* 0x0009e80000000800 */
[----:B------:R-:W-:Y:S04]  /*12100*/  STS [R23+0x2000], R124 ;  /* 0x0020007c17007388 */ /* 0x000fe80000000800 */
[----:B------:R2:W-:Y:S04]  /*12110*/  STS [R23+0x2400], R126 ;  /* 0x0024007e17007388 */ /* 0x0005e80000000800 */
[----:B------:R3:W-:Y:S04]  /*12120*/  STS [R27+0x2000], R128 ;  /* 0x002000801b007388 */ /* 0x0007e80000000800 */
[----:B------:R3:W-:Y:S01]  /*12130*/  STS [R20+0x2000], R19 ;  /* 0x0020001314007388 */ /* 0x0007e20000000800 */
[----:B-1----:R-:W-:Y:S01]  /*12140*/  @P3 FFMA.FTZ R14, R2, R15, R11 ;  /* 0x0000000f020e3223 */ /* 0x002fe2000001000b */
[----:B----4-:R-:W-:Y:S01]  /*12150*/  IMAD R21, R18, R17, R16 ;  /* 0x0000001112157224 */ /* 0x010fe200078e0210 */
[----:B------:R-:W-:Y:S01]  /*12160*/  MOV R17, 0x7f800000 ;  /* 0x7f80000000117802 */ /* 0x000fe20000000f00 */
[----:B--2---:R-:W-:Y:S01]  /*12170*/  @P4 FFMA.FTZ R17, R3, R8, R12 ;  /* 0x0000000803114223 */ /* 0x004fe2000001000c */
[----:B------:R-:W-:-:S02]  /*12180*/  MOV R16, 0x7f800000 ;  /* 0x7f80000000107802 */ /* 0x000fc40000000f00 */
[----:B------:R-:W-:Y:S01]  /*12190*/  SHF.R.S32.HI R23, RZ, 0x1f, R13 ;  /* 0x0000001fff177819 */ /* 0x000fe2000001140d */
[----:B---3--:R-:W-:Y:S01]  /*121a0*/  @P0 FMUL.FTZ R27, R10, 0.69314718246459960938 ;  /* 0x3f3172180a1b0820 */ /* 0x008fe20000410000 */
[----:B------:R-:W-:Y:S01]  /*121b0*/  BAR.SYNC.DEFER_BLOCKING 0x0 ;  /* 0x0000000000007b1d */ /* 0x000fe20000010000 */
[----:B------:R-:W-:Y:S02]  /*121c0*/  IADD3 R19, P5, P2, R13, R24, R21 ;  /* 0x000000180d137210 */ /* 0x000fe40007abe015 */
[----:B------:R-:W-:Y:S01]  /*121d0*/  @P0 FFMA.FTZ R16, R0, R9, R27 ;  /* 0x0000000900100223 */ /* 0x000fe2000001001b */
[----:B------:R-:W-:-:S04]  /*121e0*/  SHF.R.S32.HI R24, RZ, 0x1f, R21 ;  /* 0x0000001fff187819 */ /* 0x000fc80000011415 */
[----:B------:R-:W-:Y:S01]  /*121f0*/  IADD3.X R24, R23, R25, R24, P5, P2 ;  /* 0x0000001917187210 */ /* 0x000fe20002fe4418 */
[----:B------:R-:W-:Y:S06]  /*12200*/  @P1 BRA `(.L_x_1802) ;  /* 0x0000000000901947 */ /* 0x000fec0003800000 */
[----:B------:R-:W2:Y:S02]  /*12210*/  LDL.LU R26, [R1+0x70] ;  /* 0x00007000011a7983 */ /* 0x000ea40000300800 */
[C---:B--2---:R-:W-:Y:S01]  /*12220*/  VIADD R23, R26.reuse, 0x8 ;  /* 0x000000081a177836 */ /* 0x044fe20000000000 */
        /* <DEDUP_REMOVED lines=34> */
.L_x_1802:
[----:B------:R-:W-:Y:S05]  /*12450*/  BSYNC B0 ;  /* 0x0000000000007941 */ /* 0x000fea0003800000 */
.L_x_1801:
[----:B------:R-:W2:Y:S01]  /*12460*/  LDL R22, [R1+0x54] ;  /* 0x0000540001167983 */ /* 0x000ea20000100800 */
[----:B------:R-:W-:Y:S01]  /*12470*/  IMAD.SHL.U32 R5, R5, 0x8, RZ ;  /* 0x0000000805057824 */ /* 0x000fe200078e00ff */
[----:B------:R-:W-:Y:S01]  /*12480*/  UIMAD UR16, UR4, -0x80, UR16 ;  /* 0xffffff80041078a4 */ /* 0x000fe2000f8e0210 */
[----:B------:R-:W-:Y:S01]  /*12490*/  SHF.R.S32.HI R0, RZ, 0x3, R4 ;  /* 0x00000003ff007819 */ /* 0x000fe20000011404 */
[----:B-1----:R-:W-:Y:S01]  /*124a0*/  IMAD.U32 R12, RZ, RZ, UR15 ;  /* 0x0000000fff0c7e24 */ /* 0x002fe2000f8e00ff */
[----:B------:R-:W-:Y:S01]  /*124b0*/  ULDC UR4, c[0x0][0x2d0] ;  /* 0x0000b40000047ab9 */ /* 0x000fe20000000800 */
[C---:B------:R-:W-:Y:S01]  /*124c0*/  LEA.HI.SX32 R3, R4.reuse, 0x20, 0x1d ;  /* 0x0000002004037811 */ /* 0x040fe200078feaff */
[----:B------:R-:W-:Y:S01]  /*124d0*/  BSSY B0, `(.L_x_1803) ;  /* 0x0000027000007945 */ /* 0x000fe20003800000 */
[----:B------:R-:W-:Y:S01]  /*124e0*/  ISETP.GE.AND P1, PT, R5, UR4, PT ;  /* 0x0000000405007c0c */ /* 0x000fe2000bf26270 */
[----:B------:R-:W-:Y:S01]  /*124f0*/  ULDC.64 UR4, c[0x0][0x2a0] ;  /* 0x0000a80000047ab9 */ /* 0x000fe20000000a00 */
[----:B------:R-:W-:-:S02]  /*12500*/  LEA.HI.SX32 R2, R4, 0x30, 0x1d ;  /* 0x0000003004027811 */ /* 0x000fc400078feaff */
[----:B------:R-:W-:Y:S02]  /*12510*/  ISETP.GE.OR P2, PT, R0, UR16, P1 ;  /* 0x0000001000007c0c */ /* 0x000fe40008f46670 */
[----:B------:R-:W-:Y:S02]  /*12520*/  LEA.HI.SX32 R0, R4, 0x40, 0x1d ;  /* 0x0000004004007811 */ /* 0x000fe400078feaff */
[----:B------:R-:W-:Y:S02]  /*12530*/  ISETP.GE.OR P6, PT, R3, UR16, P1 ;  /* 0x0000001003007c0c */ /* 0x000fe40008fc6670 */
[----:B------:R-:W-:Y:S02]  /*12540*/  ISETP.GE.OR P4, PT, R0, UR16, P1 ;  /* 0x0000001000007c0c */ /* 0x000fe40008f86670 */
[----:B------:R-:W-:Y:S02]  /*12550*/  ISETP.GE.OR P5, PT, R2, UR16, P1 ;  /* 0x0000001002007c0c */ /* 0x000fe40008fa6670 */
[----:B------:R-:W-:-:S02]  /*12560*/  SHF.R.S32.HI R0, RZ, 0x1f, R5 ;  /* 0x0000001fff007819 */ /* 0x000fc40000011405 */
[----:B------:R-:W-:Y:S02]  /*12570*/  IADD3 R14, P3, R5, UR8, RZ ;  /* 0x00000008050e7c10 */ /* 0x000fe4000ff7e0ff */
[C---:B------:R-:W-:Y:S02]  /*12580*/  LEA.HI.SX32 R7, R4.reuse, 0x10, 0x1d ;  /* 0x0000001004077811 */ /* 0x040fe400078feaff */
[----:B------:R-:W-:Y:S02]  /*12590*/  SHF.R.S32.HI R2, RZ, 0x1f, R18 ;  /* 0x0000001fff027819 */ /* 0x000fe40000011412 */
[----:B------:R-:W-:Y:S02]  /*125a0*/  LEA.HI.SX32 R3, R4, 0x50, 0x1d ;  /* 0x0000005004037811 */ /* 0x000fe400078feaff */
[----:B------:R-:W-:Y:S02]  /*125b0*/  SHF.R.S32.HI R6, RZ, 0x3, R6 ;  /* 0x00000003ff067819 */ /* 0x000fe40000011406 */
[----:B------:R-:W-:-:S02]  /*125c0*/  IADD3.X R15, R0, UR6, RZ, P3, !PT ;  /* 0x00000006000f7c10 */ /* 0x000fc40009ffe4ff */
[----:B------:R-:W-:Y:S02]  /*125d0*/  ISETP.GE.OR P0, PT, R7, UR16, P1 ;  /* 0x0000001007007c0c */ /* 0x000fe40008f06670 */
[----:B------:R-:W-:Y:S01]  /*125e0*/  ISETP.GE.OR P3, PT, R3, UR16, P1 ;  /* 0x0000001003007c0c */ /* 0x000fe20008f66670 */
[----:B------:R-:W-:Y:S01]  /*125f0*/  IMAD R3, R2, UR4, RZ ;  /* 0x0000000402037c24 */ /* 0x000fe2000f8e02ff */
[----:B------:R-:W-:Y:S01]  /*12600*/  SHF.R.S32.HI R7, RZ, 0x1f, R6 ;  /* 0x0000001fff077819 */ /* 0x000fe20000011406 */
[----:B------:R-:W-:Y:S01]  /*12610*/  IMAD.WIDE.U32 R14, R18, UR4, R14 ;  /* 0x00000004120e7c25 */ /* 0x000fe2000f8e000e */
[----:B------:R-:W-:-:S03]  /*12620*/  LEA.HI.SX32 R2, R4, 0x60, 0x1d ;  /* 0x0000006004027811 */ /* 0x000fc600078feaff */
[----:B------:R-:W-:Y:S01]  /*12630*/  IMAD R0, R18, UR5, R3 ;  /* 0x0000000512007c24 */ /* 0x000fe2000f8e0203 */
[----:B------:R-:W-:Y:S01]  /*12640*/  LEA.HI.SX32 R3, R4, 0x70, 0x1d ;  /* 0x0000007004037811 */ /* 0x000fe200078feaff */
[----:B------:R-:W-:-:S04]  /*12650*/  IMAD.WIDE R12, R12, 0x80, R6 ;  /* 0x000000800c0c7825 */ /* 0x000fc800078e0206 */
        /* <DEDUP_REMOVED lines=14> */
.L_x_1804:
[----:B------:R-:W-:Y:S05]  /*12740*/  BSYNC B0 ;  /* 0x0000000000007941 */ /* 0x000fea0003800000 */
.L_x_1803:
        /* <DEDUP_REMOVED lines=18> */
.L_x_1806:
[----:B------:R-:W-:Y:S05]  /*12870*/  BSYNC B0 ;  /* 0x0000000000007941 */ /* 0x000fea0003800000 */
.L_x_1805:
        /* <DEDUP_REMOVED lines=16> */
.L_x_1808:
[----:B------:R-:W-:Y:S05]  /*12980*/  BSYNC B0 ;  /* 0x0000000000007941 */ /* 0x000fea0003800000 */
.L_x_1807:
        /* <DEDUP_REMOVED lines=16> */
.L_x_1810:
[----:B------:R-:W-:Y:S05]  /*12a90*/  BSYNC B0 ;  /* 0x0000000000007941 */ /* 0x000fea0003800000 */
.L_x_1809:
        /* <DEDUP_REMOVED lines=16> */
.L_x_1812:
[----:B------:R-:W-:Y:S05]  /*12ba0*/  BSYNC B0 ;  /* 0x0000000000007941 */ /* 0x000fea0003800000 */
.L_x_1811:
        /* <DEDUP_REMOVED lines=16> */
.L_x_1814:
[----:B------:R-:W-:Y:S05]  /*12cb0*/  BSYNC B0 ;  /* 0x0000000000007941 */ /* 0x000fea0003800000 */
.L_x_1813:
        /* <DEDUP_REMOVED lines=16> */
.L_x_1816:
[----:B------:R-:W-:Y:S05]  /*12dc0*/  BSYNC B0 ;  /* 0x0000000000007941 */ /* 0x000fea0003800000 */
.L_x_1815:
        /* <DEDUP_REMOVED lines=15> */
.L_x_1757:
[----:B------:R-:W-:Y:S01]  /*12ec0*/  UISETP.NE.AND UP2, UPT, UR14, -0x1, UPT ;  /* 0xffffffff0e00788c */ /* 0x000fe2000bf45270 */
[----:B------:R-:W-:Y:S01]  /*12ed0*/  LEA.HI R10, R15, R122, RZ, 0x3 ;  /* 0x0000007a0f0a7211 */ /* 0x000fe200078f18ff */
[----:B------:R-:W-:Y:S01]  /*12ee0*/  ULDC.U8 UR6, c[0x0][0x3d8] ;  /* 0x0000f60000067ab9 */ /* 0x000fe20000000000 */
[----:B------:R-:W-:Y:S01]  /*12ef0*/  ULDC.U8 UR10, c[0x0][0x3d9] ;  /* 0x0000f640000a7ab9 */ /* 0x000fe20000000000 */
[----:B------:R-:W-:Y:S01]  /*12f00*/  UISETP.NE.AND UP3, UPT, UR6, URZ, UPT ;  /* 0x0000003f0600728c */ /* 0x000fe2000bf65270 */
[----:B------:R-:W-:Y:S01]  /*12f10*/  LOP3.LUT R3, R10, 0xfffffff8, RZ, 0xc0, !PT ;  /* 0xfffffff80a037812 */ /* 0x000fe200078ec0ff */
[----:B------:R-:W-:Y:S01]  /*12f20*/  UISETP.NE.AND UP1, UPT, UR10, URZ, UPT ;  /* 0x0000003f0a00728c */ /* 0x000fe2000bf25270 */
[----:B------:R-:W-:Y:S01]  /*12f30*/  IMAD.U32 R15, RZ, RZ, UR15 ;  /* 0x0000000fff0f7e24 */ /* 0x000fe2000f8e00ff */
[----:B------:R-:W-:Y:S01]  /*12f40*/  UISETP.EQ.AND UP3, UPT, UR10, URZ, UP3 ;  /* 0x0000003f0a00728c */ /* 0x000fe20009f62270 */
[----:B------:R-:W-:Y:S02]  /*12f50*/  SHF.R.S32.HI R10, RZ, 0x3, R10 ;  /* 0x00000003ff0a7819 */ /* 0x000fe4000001140a */
[----:B------:R-:W-:Y:S01]  /*12f60*/  @UP2 ULDC.64 UR4, c[0x0][0x298] ;  /* 0x0000a60000042ab9 */ /* 0x000fe20000000a00 */
[----:B------:R-:W-:Y:S01]  /*12f70*/  UISETP.NE.OR UP0, UPT, UR14, -0x1, !UP3 ;  /* 0xffffffff0e00788c */ /* 0x000fe2000df05670 */
[----:B------:R-:W-:Y:S01]  /*12f80*/  PLOP3.LUT P0, PT, PT, PT, UP1, 0x80, 0x0 ;  /* 0x000000000000781c */ /* 0x000fe20003f0f018 */
[----:B------:R-:W-:-:S03]  /*12f90*/  @UP2 UIMAD.WIDE.U32 UR8, UR14, UR4, URZ ;  /* 0x000000040e0822a5 */ /* 0x000fc6000f8e003f */
[----:B------:R-:W-:Y:S01]  /*12fa0*/  @UP1 ULDC UR11, c[0x0][0x2c0] ;  /* 0x0000b000000b1ab9 */ /* 0x000fe20000000800 */
[----:B------:R-:W-:Y:S02]  /*12fb0*/  @UP2 UIMAD UR7, UR14, UR5, UR9 ;  /* 0x000000050e0722a4 */ /* 0x000fe4000f8e0209 */
[----:B------:R-:W-:Y:S01]  /*12fc0*/  @!UP2 USHF.R.S32.HI UR9, URZ, 0x1f, UR27 ;  /* 0x0000001f3f09a899 */ /* 0x000fe2000801141b */
[----:B------:R-:W-:Y:S01]  /*12fd0*/  @!UP2 ULDC.64 UR4, c[0x0][0x290] ;  /* 0x0000a4000004aab9 */ /* 0x000fe20000000a00 */
[----:B------:R-:W-:Y:S02]  /*12fe0*/  @!UP3 UMOV UR24, URZ ;  /* 0x0000003f0018bc82 */ /* 0x000fe40008000000 */
[----:B------:R-:W-:Y:S02]  /*12ff0*/  @!UP2 UIMAD UR9, UR9, UR4, URZ ;  /* 0x000000040909a2a4 */ /* 0x000fe4000f8e023f */
[----:B------:R-:W-:Y:S02]  /*13000*/  @!UP2 UIMAD.WIDE.U32 UR22, UR27, UR4, URZ ;  /* 0x000000041b16a2a5 */ /* 0x000fe4000f8e003f */
[----:B------:R-:W-:Y:S01]  /*13010*/  @!UP2 UIMAD UR9, UR27, UR5, UR9 ;  /* 0x000000051b09a2a4 */ /* 0x000fe2000f8e0209 */
[----:B------:R-:W-:-:S02]  /*13020*/  @!UP3 UMOV UR25, URZ ;  /* 0x0000003f0019bc82 */ /* 0x000fc40008000000 */
[----:B------:R-:W-:Y:S01]  /*13030*/  @UP1 ULDC.64 UR4, c[0x0][0x2c0] ;  /* 0x0000b00000041ab9 */ /* 0x000fe20000000a00 */
[----:B------:R-:W-:Y:S01]  /*13040*/  @UP1 UMOV UR12, 0x1 ;  /* 0x00000001000c1882 */ /* 0x000fe20000000000 */
[----:B------:R-:W-:Y:S02]  /*13050*/  @UP1 UIMAD UR10, UR5, UR4, URZ ;  /* 0x00000004050a12a4 */ /* 0x000fe4000f8e023f */
[----:B------:R-:W-:Y:S01]  /*13060*/  @!UP2 UIADD3 UR7, UR23, UR9, URZ ;  /* 0x000000091707a290 */ /* 0x000fe2000fffe03f */
[----:B------:R-:W-:Y:S01]  /*13070*/  @UP3 ULDC UR4, c[0x0][0x2c4] ;  /* 0x0000b10000043ab9 */ /* 0x000fe20000000800 */
[----:B------:R-:W-:Y:S01]  /*13080*/  @!UP2 UMOV UR8, UR22 ;  /* 0x000000160008ac82 */ /* 0x000fe20008000000 */
[----:B------:R-:W-:-:S04]  /*13090*/  @!UP0 UIMAD UR14, UR27, UR4, URZ ;  /* 0x000000041b0e82a4 */ /* 0x000fc8000f8e023f */
[----:B------:R-:W-:-:S03]  /*130a0*/  @UP3 USHF.R.S32.HI UR4, URZ, 0x1f, UR14 ;  /* 0x0000001f3f043899 */ /* 0x000fc6000801140e */
[----:B------:R-:W-:-:S04]  /*130b0*/  @UP3 UMOV UR24, UR14 ;  /* 0x0000000e00183c82 */ /* 0x000fc80008000000 */
[----:B------:R-:W-:Y:S01]  /*130c0*/  @UP3 UMOV UR25, UR4 ;  /* 0x0000000400193c82 */ /* 0x000fe20008000000 */
[----:B------:R-:W-:Y:S05]  /*130d0*/  @P0 BRA `(.L_x_1817) ;  /* 0x0000000000180947 */ /* 0x000fea0003800000 */
[----:B------:R-:W-:Y:S01]  /*130e0*/  UISETP.NE.AND UP0, UPT, UR6, URZ, UPT ;  /* 0x0000003f0600728c */ /* 0x000fe2000bf05270 */
[----:B------:R-:W-:Y:S01]  /*130f0*/  ULDC UR10, c[0x0][0x2c4] ;  /* 0x0000b100000a7ab9 */ /* 0x000fe20000000800 */
[----:B------:R-:W-:Y:S01]  /*13100*/  ULDC UR12, c[0x0][0x270] ;  /* 0x00009c00000c7ab9 */ /* 0x000fe20000000800 */
[----:B------:R-:W-:-:S08]  /*13110*/  UMOV UR11, 0x1 ;  /* 0x00000001000b7882 */ /* 0x000fd00000000000 */
[----:B------:R-:W-:Y:S02]  /*13120*/  @UP0 ULDC UR10, c[0x0][0x2e4] ;  /* 0x0000b900000a0ab9 */ /* 0x000fe40000000800 */
[----:B------:R-:W-:-:S12]  /*13130*/  UIMAD UR12, UR10, UR12, URZ ;  /* 0x0000000c0a0c72a4 */ /* 0x000fd8000f8e023f */
.L_x_1817:
[----:B------:R-:W-:Y:S01]  /*13140*/  IMAD.IADD R122, R122, 0x1, -R3 ;  /* 0x000000017a7a7824 */ /* 0x000fe200078e0a03 */
[----:B------:R-:W-:Y:S01]  /*13150*/  USHF.R.S32.HI UR6, URZ, 0x1f, UR28 ;  /* 0x0000001f3f067899 */ /* 0x000fe2000801141c */
[----:B------:R-:W-:Y:S01]  /*13160*/  SHF.R.S32.HI R11, RZ, 0x1f, R10 ;  /* 0x0000001fff0b7819 */ /* 0x000fe2000001140a */
[----:B------:R-:W-:Y:S01]  /*13170*/  ULDC.64 UR4, c[0x0][0x2a0] ;  /* 0x0000a80000047ab9 */ /* 0x000fe20000000a00 */
[----:B------:R-:W-:Y:S01]  /*13180*/  IMAD.SHL.U32 R0, R122, 0x8, RZ ;  /* 0x000000087a007824 */ /* 0x000fe200078e00ff */
[----:B------:R-:W-:Y:S01]  /*13190*/  UIMAD UR6, UR6, UR4, URZ ;  /* 0x00000004060672a4 */ /* 0x000fe2000f8e023f */
[----:B------:R-:W-:Y:S01]  /*131a0*/  IMAD.U32 R16, RZ, RZ, UR4 ;  /* 0x00000004ff107e24 */ /* 0x000fe2000f8e00ff */
[----:B------:R-:W-:Y:S01]  /*131b0*/  UIADD3 UR16, -UR21, UR16, URZ ;  /* 0x0000001015107290 */ /* 0x000fe2000fffe13f */
[----:B------:R-:W-:Y:S01]  /*131c0*/  VIADD R9, R10, 0x10 ;  /* 0x000000100a097836 */ /* 0x000fe20000000000 */
[----:B------:R-:W-:Y:S01]  /*131d0*/  ULDC UR4, c[0x0][0x2d0] ;  /* 0x0000b40000047ab9 */ /* 0x000fe20000000800 */
[----:B------:R-:W-:Y:S01]  /*131e0*/  UIMAD UR12, UR27, UR12, URZ ;  /* 0x0000000c1b0c72a4 */ /* 0x000fe2000f8e023f */
[C---:B------:R-:W-:Y:S01]  /*131f0*/  ISETP.GE.AND P0, PT, R0.reuse, UR4, PT ;  /* 0x0000000400007c0c */ /* 0x040fe2000bf06270 */
[----:B------:R-:W-:Y:S01]  /*13200*/  UIMAD UR5, UR28, UR5, UR6 ;  /* 0x000000051c0572a4 */ /* 0x000fe2000f8e0206 */
[----:B------:R-:W-:Y:S01]  /*13210*/  IADD3 R2, P1, R0, UR8, RZ ;  /* 0x0000000800027c10 */ /* 0x000fe2000ff3e0ff */
[----:B------:R-:W-:Y:S01]  /*13220*/  USEL UR12, UR12, URZ, !UP3 ;  /* 0x0000003f0c0c7287 */ /* 0x000fe2000d800000 */
[----:B------:R-:W-:Y:S01]  /*13230*/  ISETP.GE.OR P2, PT, R10, UR16, P0 ;  /* 0x000000100a007c0c */ /* 0x000fe20008746670 */
[----:B------:R-:W-:Y:S01]  /*13240*/  UIMAD UR6, UR21, UR11, URZ ;  /* 0x0000000b150672a4 */ /* 0x000fe2000f8e023f */
[----:B------:R-:W-:Y:S01]  /*13250*/  LEA.HI.X.SX32 R3, R0, UR7, 0x1, P1 ;  /* 0x0000000700037c11 */ /* 0x000fe200088f0eff */
[----:B------:R-:W-:Y:S01]  /*13260*/  UIMAD UR12, UR28, UR10, UR12 ;  /* 0x0000000a1c0c72a4 */ /* 0x000fe2000f8e020c */
[C---:B------:R-:W-:Y:S01]  /*13270*/  VIADD R7, R10.reuse, 0x30 ;  /* 0x000000300a077836 */ /* 0x040fe20000000000 */
[----:B------:R-:W-:Y:S01]  /*13280*/  USHF.R.S32.HI UR4, URZ, 0x1f, UR6 ;  /* 0x0000001f3f047899 */ /* 0x000fe20008011406 */
[----:B------:R-:W-:Y:S01]  /*13290*/  IADD3 R8, R10, 0x20, RZ ;  /* 0x000000200a087810 */ /* 0x000fe20007ffe0ff */
[----:B------:R-:W-:Y:S01]  /*132a0*/  USHF.R.S32.HI UR7, URZ, 0x1f, UR12 ;  /* 0x0000001f3f077899 */ /* 0x000fe2000801140c */
[----:B------:R-:W-:Y:S01]  /*132b0*/  IMAD.WIDE.U32 R16, R16, UR28, R2 ;  /* 0x0000001c10107c25 */ /* 0x000fe2000f8e0002 */
[----:B------:R-:W-:Y:S01]  /*132c0*/  UIADD3 UR6, UP1, UP0, UR6, UR24, UR12 ;  /* 0x0000001806067290 */ /* 0x000fe2000f83e00c */
[----:B------:R-:W-:Y:S01]  /*132d0*/  IADD3 R6, R10, 0x40, RZ ;  /* 0x000000400a067810 */ /* 0x000fe20007ffe0ff */
[----:B------:R-:W-:Y:S01]  /*132e0*/  BSSY B0, `(.L_x_1818) ;  /* 0x0000017000007945 */ /* 0x000fe20003800000 */
[----:B------:R-:W-:Y:S01]  /*132f0*/  VIADD R19, R17, UR5 ;  /* 0x0000000511137c36 */ /* 0x000fe20008000000 */
[----:B------:R-:W-:Y:S01]  /*13300*/  UIADD3.X UR24, UR4, UR25, UR7, UP1, UP0 ;  /* 0x0000001904187290 */ /* 0x000fe20008fe0407 */
[----:B------:R-:W-:Y:S01]  /*13310*/  IMAD.WIDE R14, R15, 0x80, R10 ;  /* 0x000000800f0e7825 */ /* 0x000fe200078e020a */
[----:B------:R-:W-:-:S02]  /*13320*/  ISETP.GE.AND P4, PT, R6, UR16, PT ;  /* 0x0000001006007c0c */ /* 0x000fc4000bf86270 */
[----:B------:R-:W-:Y:S01]  /*13330*/  ISETP.GE.OR P1, PT, R9, UR16, P0 ;  /* 0x0000001009007c0c */ /* 0x000fe20008726670 */
[----:B------:R-:W-:Y:S01]  /*13340*/  VIADD R5, R10, 0x50 ;  /* 0x000000500a057836 */ /* 0x000fe20000000000 */
[----:B------:R-:W-:Y:S01]  /*13350*/  ISETP.GE.OR P6, PT, R8, UR16, P0 ;  /* 0x0000001008007c0c */ /* 0x000fe200087c6670 */
[----:B------:R-:W-:Y:S01]  /*13360*/  VIADD R4, R10, 0x60 ;  /* 0x000000600a047836 */ /* 0x000fe20000000000 */
[----:B------:R-:W-:Y:S02]  /*13370*/  ISETP.GE.OR P5, PT, R7, UR16, P0 ;  /* 0x0000001007007c0c */ /* 0x000fe400087a6670 */
[----:B------:R-:W-:Y:S02]  /*13380*/  ISETP.GE.OR P3, PT, R6, UR16, P0 ;  /* 0x0000001006007c0c */ /* 0x000fe40008766670 */
[----:B------:R-:W-:Y:S01]  /*13390*/  IADD3 R0, R10, 0x70, RZ ;  /* 0x000000700a007810 */ /* 0x000fe20007ffe0ff */
[----:B------:R-:W-:Y:S10]  /*133a0*/  @P2 BRA `(.L_x_1819) ;  /* 0x0000000000282947 */ /* 0x000ff40003800000 */
        /* <DEDUP_REMOVED lines=10> */
.L_x_1819:
[----:B------:R-:W-:Y:S05]  /*13450*/  BSYNC B0 ;  /* 0x0000000000007941 */ /* 0x000fea0003800000 */
.L_x_1818:
        /* <DEDUP_REMOVED lines=16> */
.L_x_1821:
[----:B------:R-:W-:Y:S05]  /*13560*/  BSYNC B0 ;  /* 0x0000000000007941 */ /* 0x000fea0003800000 */
.L_x_1820:
        /* <DEDUP_REMOVED lines=16> */
.L_x_1823:
[----:B------:R-:W-:Y:S05]  /*13670*/  BSYNC B0 ;  /* 0x0000000000007941 */ /* 0x000fea0003800000 */
.L_x_1822:
        /* <DEDUP_REMOVED lines=16> */
.L_x_1825:
[----:B------:R-:W-:Y:S05]  /*13780*/  BSYNC B0 ;  /* 0x0000000000007941 */ /* 0x000fea0003800000 */
.L_x_1824:
        /* <DEDUP_REMOVED lines=16> */
.L_x_1827:
[----:B------:R-:W-:Y:S05]  /*13890*/  BSYNC B0 ;  /* 0x0000000000007941 */ /* 0x000fea0003800000 */
.L_x_1826:
        /* <DEDUP_REMOVED lines=25> */
.L_x_1829:
[----:B------:R-:W-:Y:S05]  /*13a30*/  BSYNC B0 ;  /* 0x0000000000007941 */ /* 0x000fea0003800000 */
.L_x_1828:
        /* <DEDUP_REMOVED lines=19> */
.L_x_1831:
[----:B------:R-:W-:Y:S05]  /*13b70*/  BSYNC B0 ;  /* 0x0000000000007941 */ /* 0x000fea0003800000 */
.L_x_1830:
        /* <DEDUP_REMOVED lines=17> */
.L_x_1833:
[----:B------:R-:W-:Y:S05]  /*13c90*/  BSYNC B0 ;  /* 0x0000000000007941 */ /* 0x000fea0003800000 */
.L_x_1832:
        /* <DEDUP_REMOVED lines=11> */
.L_x_1835:
[----:B------:R-:W-:Y:S05]  /*13d50*/  BSYNC B0 ;  /* 0x0000000000007941 */ /* 0x000fea0003800000 */
.L_x_1834:
        /* <DEDUP_REMOVED lines=11> */
.L_x_1837:
[----:B------:R-:W-:Y:S05]  /*13e10*/  BSYNC B0 ;  /* 0x0000000000007941 */ /* 0x000fea0003800000 */
.L_x_1836:
        /* <DEDUP_REMOVED lines=10> */
.L_x_1839:
[----:B------:R-:W-:Y:S05]  /*13ec0*/  BSYNC B0 ;  /* 0x0000000000007941 */ /* 0x000fea0003800000 */
.L_x_1838:
        /* <DEDUP_REMOVED lines=10> */
.L_x_1841:
[----:B------:R-:W-:Y:S05]  /*13f70*/  BSYNC B0 ;  /* 0x0000000000007941 */ /* 0x000fea0003800000 */
.L_x_1840:
        /* <DEDUP_REMOVED lines=10> */
.L_x_1843:
[----:B------:R-:W-:Y:S05]  /*14020*/  BSYNC B0 ;  /* 0x0000000000007941 */ /* 0x000fea0003800000 */
.L_x_1842:
        /* <DEDUP_REMOVED lines=10> */
.L_x_1845:
[----:B------:R-:W-:Y:S05]  /*140d0*/  BSYNC B0 ;  /* 0x0000000000007941 */ /* 0x000fea0003800000 */
.L_x_1844:
        /* <DEDUP_REMOVED lines=10> */
.L_x_1847:
[----:B------:R-:W-:Y:S05]  /*14180*/  BSYNC B0 ;  /* 0x0000000000007941 */ /* 0x000fea0003800000 */
.L_x_1846:
        /* <DEDUP_REMOVED lines=10> */
.L_x_1848:
        /* <DEDUP_REMOVED lines=13> */
.L_x_2593:


//--------------------- .text._ZN5flash16flash_fwd_kernelI23Flash_fwd_kernel_traitsILi64ELi128ELi64ELi4ELb0ELb0EN7cutlass6half_tE19Flash_kernel_traitsILi64ELi128ELi64ELi4ES3_EELb0ELb0ELb0ELb1ELb0ELb0ELb1ELb0EEEvNS_16Flash_fwd_paramsE --------------------------
	.section	.text._ZN5flash16flash_fwd_kernelI23Flash_fwd_kernel_traitsILi64ELi128ELi64ELi4ELb0ELb0EN7cutlass6half_tE19Flash_kernel_traitsILi64ELi128ELi64ELi4ES3_EELb0ELb0ELb0ELb1ELb0ELb0ELb1ELb0EEEvNS_16Flash_fwd_paramsE,"ax",@progbits
	.align	128
        .global         _ZN5flash16flash_fwd_kernelI23Flash_fwd_kernel_traitsILi64ELi128ELi64ELi4ELb0ELb0EN7cutlass6half_tE19Flash_kernel_traitsILi64ELi128ELi64ELi4ES3_EELb0ELb0ELb0ELb1ELb0ELb0ELb1ELb0EEEvNS_16Flash_fwd_paramsE
        .type           _ZN5flash16flash_fwd_kernelI23Flash_fwd_kernel_traitsILi64ELi128ELi64ELi4ELb0ELb0EN7cutlass6half_tE19Flash_kernel_traitsILi64ELi128ELi64ELi4ES3_EELb0ELb0ELb0ELb1ELb0ELb0ELb1ELb0EEEvNS_16Flash_fwd_paramsE,@function
        .size           _ZN5flash16flash_fwd_kernelI23Flash_fwd_kernel_traitsILi64ELi128ELi64ELi4ELb0ELb0EN7cutlass6half_tE19Flash_kernel_traitsILi64ELi128ELi64ELi4ES3_EELb0ELb0ELb0ELb1ELb0ELb0ELb1ELb0EEEvNS_16Flash_fwd_paramsE,(.L_x_2594 - _ZN5flash16flash_fwd_kernelI23Flash_fwd_kernel_traitsILi64ELi128ELi64ELi4ELb0ELb0EN7cutlass6half_tE19Flash_kernel_traitsILi64ELi128ELi64ELi4ES3_EELb0ELb0ELb0ELb1ELb0ELb0ELb1ELb0EEEvNS_16Flash_fwd_paramsE)
        .other          _ZN5flash16flash_fwd_kernelI23Flash_fwd_kernel_traitsILi64ELi128ELi64ELi4ELb0ELb0EN7cutlass6half_tE19Flash_kernel_traitsILi64ELi128ELi64ELi4ES3_EELb0ELb0ELb0ELb1ELb0ELb0ELb1ELb0EEEvNS_16Flash_fwd_paramsE,@"STO_CUDA_ENTRY STV_DEFAULT"
_ZN5flash16flash_fwd_kernelI23Flash_fwd_kernel_traitsILi64ELi128ELi64ELi4ELb0ELb0EN7cutlass6half_tE19Flash_kernel_traitsILi64ELi128ELi64ELi4ES3_EELb0ELb0ELb0ELb1ELb0ELb0ELb1ELb0EEEvNS_16Flash_fwd_paramsE:
.text._ZN5flash16flash_fwd_kernelI23Flash_fwd_kernel_traitsILi64ELi128ELi64ELi4ELb0ELb0EN7cutlass6half_tE19Flash_kernel_traitsILi64ELi128ELi64ELi4ES3_EELb0ELb0ELb0ELb1ELb0ELb0ELb1ELb0EEEvNS_16Flash_fwd_paramsE:
        /* <DEDUP_REMOVED lines=25> */
[----:B------:R-:W-:Y:S02]  /*0190*/  IMAD.MOV.U32 R9, RZ, RZ, -0x1 ;  /* 0xffffffffff097424 */ /* 0x000fe400078e00ff */
[----:B------:R-:W-:Y:S01]  /*01a0*/  IMAD.WIDE R6, R32, 0x4, R10 ;  /* 0x0000000420067825 */ /* 0x000fe200078e020a */
        /* <DEDUP_REMOVED lines=14> */
.L_x_1849:
[----:B-1----:R-:W1:Y:S02]  /*0290*/  LDC R4, c[0x0][0x2c8] ;  /* 0x0000b200ff047b82 */ /* 0x002e640000000800 */
.L_x_1850:
        /* <DEDUP_REMOVED lines=16> */
[----:B------:R-:W-:-:S13]  /*03a0*/  ISETP.GE.AND P0, PT, R77, 0x1, PT ;  /* 0x000000014d00780c */ /* 0x000fda0003f06270 */
[----:B------:R-:W-:Y:S05]  /*03b0*/  @!P0 BRA `(.L_x_1851) ;  /* 0x000000c400e48947 */ /* 0x000fea0003800000 */
[----:B------:R-:W1:Y:S01]  /*03c0*/  LDC R34, c[0x0][0x278] ;  /* 0x00009e00ff227b82 */ /* 0x000e620000000800 */
[----:B------:R-:W-:Y:S01]  /*03d0*/  SHF.R.S32.HI R98, RZ, 0x1f, R171 ;  /* 0x0000001fff627819 */ /* 0x000fe200000114ab */
[----:B------:R-:W-:Y:S01]  /*03e0*/  IMAD.IADD R27, R166, 0x1, -R211 ;  /* 0x00000001a61b7824 */ /* 0x000fe200078e0ad3 */
[----:B------:R-:W-:Y:S02]  /*03f0*/  ISETP.NE.AND P3, PT, R18, -0x1, PT ;  /* 0xffffffff1200780c */ /* 0x000fe40003f65270 */
[----:B------:R-:W-:Y:S02]  /*0400*/  LEA.HI R3, R98, R171, RZ, 0x3 ;  /* 0x000000ab62037211 */ /* 0x000fe400078f18ff */
[----:B------:R-:W-:Y:S01]  /*0410*/  ISETP.NE.AND P4, PT, R9, -0x1, PT ;  /* 0xffffffff0900780c */ /* 0x000fe20003f85270 */
[----:B------:R2:W-:Y:S01]  /*0420*/  STL [R1+0x44], R27 ;  /* 0x0000441b01007387 */ /* 0x0005e20000100800 */
[----:B------:R-:W-:Y:S01]  /*0430*/  SHF.R.S32.HI R10, RZ, 0x3, R3 ;  /* 0x00000003ff0a7819 */ /* 0x000fe20000011403 */
[----:B------:R-:W3:Y:S01]  /*0440*/  LDC.64 R30, c[0x0][0x3c8] ;  /* 0x0000f200ff1e7b82 */ /* 0x000ee20000000a00 */
[----:B------:R-:W-:-:S03]  /*0450*/  MOV R225, R23 ;  /* 0x0000001700e17202 */ /* 0x000fc60000000f00 */
[C---:B------:R-:W-:Y:S02]  /*0460*/  IMAD.SHL.U32 R4, R10.reuse, 0x40, RZ ;  /* 0x000000400a047824 */ /* 0x040fe400078e00ff */
[----:B------:R-:W-:Y:S01]  /*0470*/  @!P3 SHF.R.S32.HI R7, RZ, 0x1f, R32 ;  /* 0x0000001fff07b819 */ /* 0x000fe20000011420 */
[----:B------:R-:W-:Y:S01]  /*0480*/  VIADD R5, R10, 0x50 ;  /* 0x000000500a057836 */ /* 0x000fe20000000000 */
[----:B------:R-:W4:Y:S04]  /*0490*/  @!P3 LDC.64 R14, c[0x0][0x228] ;  /* 0x00008a00ff0ebb82 */ /* 0x000f280000000a00 */
[----:B------:R-:W-:Y:S02]  /*04a0*/  ISETP.GE.AND P5, PT, R5, R27, PT ;  /* 0x0000001b0500720c */ /* 0x000fe40003fa6270 */
[----:B-1----:R-:W-:-:S02]  /*04b0*/  IABS R0, R34 ;  /* 0x0000002200007213 */ /* 0x002fc40000000000 */
[----:B------:R-:W1:Y:S03]  /*04c0*/  @P3 LDC.64 R12, c[0x0][0x240] ;  /* 0x00009000ff0c3b82 */ /* 0x000e660000000a00 */
[----:B------:R-:W-:-:S04]  /*04d0*/  IMAD.MOV.U32 R33, RZ, RZ, R0 ;  /* 0x000000ffff217224 */ /* 0x000fc800078e0000 */
[----:B------:R-:W5:Y:S01]  /*04e0*/  I2F.RP R0, R33 ;  /* 0x0000002100007306 */ /* 0x000f620000209400 */
[----:B------:R-:W2:Y:S08]  /*04f0*/  @P4 LDC.64 R164, c[0x0][0x250] ;  /* 0x00009400ffa44b82 */ /* 0x000eb00000000a00 */
[----:B------:R-:W3:Y:S01]  /*0500*/  @P4 LDC.64 R96, c[0x0][0x248] ;  /* 0x00009200ff604b82 */ /* 0x000ee20000000a00 */
[----:B-----5:R5:W4:Y:S02]  /*0510*/  MUFU.RCP R2, R0 ;  /* 0x0000000000027308 */ /* 0x020b240000001000 */
[----:B-----5:R-:W-:Y:S01]  /*0520*/  IADD3 R0, R10, 0x40, RZ ;  /* 0x000000400a007810 */ /* 0x020fe20007ffe0ff */
[----:B----4-:R-:W-:-:S03]  /*0530*/  VIADD R2, R2, 0xffffffe ;  /* 0x0ffffffe02027836 */ /* 0x010fc60000000000 */
[----:B------:R-:W-:Y:S02]  /*0540*/  ISETP.GE.AND P2, PT, R0, R27, PT ;  /* 0x0000001b0000720c */ /* 0x000fe40003f46270 */
[----:B------:R-:W-:Y:S02]  /*0550*/  LOP3.LUT R0, R3, 0xfffffff8, RZ, 0xc0, !PT ;  /* 0xfffffff803007812 */ /* 0x000fe400078ec0ff */
[----:B------:R4:W5:Y:S02]  /*0560*/  F2I.FTZ.U32.TRUNC.NTZ R3, R2 ;  /* 0x0000000200037305 */ /* 0x000964000021f000 */
[----:B------:R-:W-:Y:S02]  /*0570*/  IADD3 R36, -R0, R171, RZ ;  /* 0x000000ab00247210 */ /* 0x000fe40007ffe1ff */
[----:B------:R-:W-:Y:S01]  /*0580*/  LOP3.LUT R0, R4, 0x1c0, RZ, 0xc0, !PT ;  /* 0x000001c004007812 */ /* 0x000fe200078ec0ff */
[----:B------:R-:W-:Y:S02]  /*0590*/  VIADD R4, R10, 0x60 ;  /* 0x000000600a047836 */ /* 0x000fe40000000000 */
[----:B------:R-:W-:-:S03]  /*05a0*/  IMAD.SHL.U32 R22, R36, 0x8, RZ ;  /* 0x0000000824167824 */ /* 0x000fc600078e00ff */
[----:B------:R-:W-:Y:S01]  /*05b0*/  ISETP.GE.AND P0, PT, R4, R27, PT ;  /* 0x0000001b0400720c */ /* 0x000fe20003f06270 */
[--C-:B------:R-:W-:Y:S01]  /*05c0*/  IMAD.MOV.U32 R224, RZ, RZ, R22.reuse ;  /* 0x000000ffffe07224 */ /* 0x100fe200078e0016 */
[----:B------:R2:W-:Y:S01]  /*05d0*/  STL [R1+0x28], R22 ;  /* 0x0000281601007387 */ /* 0x0005e20000100800 */
[----:B------:R-:W-:Y:S01]  /*05e0*/  IMAD.MOV.U32 R224, RZ, RZ, R22 ;  /* 0x000000ffffe07224 */ /* 0x000fe200078e0016 */
[----:B----4-:R-:W-:Y:S01]  /*05f0*/  IADD3 R2, R10, 0x70, RZ ;  /* 0x000000700a027810 */ /* 0x010fe20007ffe0ff */
[----:B-1----:R-:W-:-:S03]  /*0600*/  @P3 IMAD.WIDE.U32 R4, R18, R12, RZ ;  /* 0x0000000c12043225 */ /* 0x002fc600078e00ff */
[----:B------:R-:W-:Y:S02]  /*0610*/  LOP3.LUT R6, R0, 0x38, R224, 0xf8, !PT ;  /* 0x0000003800067812 */ /* 0x000fe400078ef8e0 */
[----:B------:R-:W-:Y:S02]  /*0620*/  SHF.R.U32.HI R0, RZ, 0x3, R0 ;  /* 0x00000003ff007819 */ /* 0x000fe40000011600 */
[----:B------:R-:W-:Y:S02]  /*0630*/  ISETP.GE.AND P1, PT, R2, R27, PT ;  /* 0x0000001b0200720c */ /* 0x000fe40003f26270 */
[----:B------:R-:W-:Y:S01]  /*0640*/  LOP3.LUT R20, R6, R0, RZ, 0x3c, !PT ;  /* 0x0000000006147212 */ /* 0x000fe200078e3cff */
[----:B------:R-:W-:Y:S01]  /*0650*/  @!P3 IMAD R0, R7, R14, RZ ;  /* 0x0000000e0700b224 */ /* 0x000fe200078e02ff */
[----:B-----5:R-:W-:Y:S02]  /*0660*/  IADD3 R2, RZ, -R3, RZ ;  /* 0x80000003ff027210 */ /* 0x020fe40007ffe0ff */
[----:B------:R-:W-:Y:S01]  /*0670*/  @P4 IADD3 R6, R8, R9, RZ ;  /* 0x0000000908064210 */ /* 0x000fe20007ffe0ff */
[----:B------:R-:W-:-:S02]  /*0680*/  @!P3 IMAD R19, R32, R15, R0 ;  /* 0x0000000f2013b224 */ /* 0x000fc400078e0200 */
[----:B------:R-:W-:Y:S02]  /*0690*/  @P4 IMAD.IADD R0, R8, 0x1, R9 ;  /* 0x0000000108004824 */ /* 0x000fe400078e0209 */
[----:B------:R-:W-:Y:S02]  /*06a0*/  @P3 IMAD R15, R18, R13, R5 ;  /* 0x0000000d120f3224 */ /* 0x000fe400078e0205 */
[----:B------:R-:W-:Y:S02]  /*06b0*/  @P3 IMAD.MOV.U32 R13, RZ, RZ, R4 ;  /* 0x000000ffff0d3224 */ /* 0x000fe400078e0004 */
[C---:B--2---:R-:W-:Y:S02]  /*06c0*/  @P4 IMAD R12, R0.reuse, R165, RZ ;  /* 0x000000a5000c4224 */ /* 0x044fe400078e02ff */
[----:B------:R-:W-:-:S04]  /*06d0*/  @P4 IMAD.WIDE.U32 R4, R0, R164, RZ ;  /* 0x000000a400044225 */ /* 0x000fc800078e00ff */
[----:B------:R-:W-:Y:S01]  /*06e0*/  IMAD R0, R2, R33, RZ ;  /* 0x0000002102007224 */ /* 0x000fe200078e02ff */
[----:B------:R-:W-:Y:S01]  /*06f0*/  MOV R2, RZ ;  /* 0x000000ff00027202 */ /* 0x000fe20000000f00 */
[C---:B---3--:R-:W-:Y:S01]  /*0700*/  @P4 IMAD R9, R6.reuse, R97, RZ ;  /* 0x0000006106094224 */ /* 0x048fe200078e02ff */
[----:B------:R-:W-:Y:S01]  /*0710*/  @P4 MOV R24, R4 ;  /* 0x0000000400184202 */ /* 0x000fe20000000f00 */
[----:B------:R-:W-:-:S04]  /*0720*/  @P4 IMAD.WIDE.U32 R6, R6, R96, RZ ;  /* 0x0000006006064225 */ /* 0x000fc800078e00ff */
[----:B------:R-:W-:Y:S01]  /*0730*/  IMAD.HI.U32 R18, R3, R0, R2 ;  /* 0x0000000003127227 */ /* 0x000fe200078e0002 */
[----:B------:R-:W-:-:S03]  /*0740*/  @P4 MOV R23, R6 ;  /* 0x0000000600174202 */ /* 0x000fc60000000f00 */
[----:B------:R-:W-:Y:S02]  /*0750*/  @P4 IMAD.IADD R26, R5, 0x1, R12 ;  /* 0x00000001051a4824 */ /* 0x000fe400078e020c */
        /* <DEDUP_REMOVED lines=15> */
.L_x_1852:
        /* <DEDUP_REMOVED lines=14> */
.L_x_1853:
[----:B------:R-:W-:Y:S01]  /*0930*/  ISETP.NE.U32.AND P4, PT, R30, RZ, PT ;  /* 0x000000ff1e00720c */ /* 0x000fe20003f85070 */
[----:B------:R-:W1:Y:S01]  /*0940*/  S2UR UR4, SR_CgaCtaId ;  /* 0x00000000000479c3 */ /* 0x000e620000008800 */
[--C-:B------:R-:W-:Y:S01]  /*0950*/  SHF.R.S32.HI R11, RZ, 0x1f, R10.reuse ;  /* 0x0000001fff0b7819 */ /* 0x100fe2000001140a */
[----:B------:R-:W-:Y:S01]  /*0960*/  @!P3 IMAD.WIDE.U32 R2, R32, R14, RZ ;  /* 0x0000000e2002b225 */ /* 0x000fe200078e00ff */
[----:B------:R-:W-:Y:S01]  /*0970*/  ISETP.NE.AND.EX P4, PT, R31, RZ, PT, P4 ;  /* 0x000000ff1f00720c */ /* 0x000fe20003f85340 */
[----:B------:R-:W-:Y:S01]  /*0980*/  ULDC.64 UR6, c[0x0][0x258] ;  /* 0x0000960000067ab9 */ /* 0x000fe20000000a00 */
[----:B------:R-:W-:Y:S01]  /*0990*/  IABS R0, R16 ;  /* 0x0000001000007213 */ /* 0x000fe20000000000 */
[----:B------:R-:W-:Y:S01]  /*09a0*/  IMAD.WIDE R38, R21, 0x80, R10 ;  /* 0x0000008015267825 */ /* 0x000fe200078e020a */
[----:B------:R-:W-:Y:S01]  /*09b0*/  SHF.R.S32.HI R225, RZ, 0x1f, R224 ;  /* 0x0000001fffe17819 */ /* 0x000fe200000114e0 */
[----:B------:R-:W-:Y:S01]  /*09c0*/  UMOV UR5, 0x400 ;  /* 0x0000040000057882 */ /* 0x000fe20000000000 */
[----:B------:R-:W-:Y:S01]  /*09d0*/  @!P3 MOV R13, R2 ;  /* 0x00000002000db202 */ /* 0x000fe20000000f00 */
[----:B------:R-:W-:Y:S01]  /*09e0*/  IMAD.MOV.U32 R5, RZ, RZ, R0 ;  /* 0x000000ffff057224 */ /* 0x000fe200078e0000 */
[----:B------:R-:W-:Y:S01]  /*09f0*/  LEA.HI R4, R98, R171, RZ, 0x6 ;  /* 0x000000ab62047211 */ /* 0x000fe200078f30ff */
[----:B------:R-:W-:Y:S01]  /*0a00*/  @!P3 IMAD.IADD R15, R3, 0x1, R19 ;  /* 0x00000001030fb824 */ /* 0x000fe200078e0213 */
[----:B------:R2:W-:Y:S01]  /*0a10*/  STL [R1+0x2c], R225 ;  /* 0x00002ce101007387 */ /* 0x0005e20000100800 */
[----:B------:R-:W-:Y:S01]  /*0a20*/  IADD3 R2, P3, R224, R13, RZ ;  /* 0x0000000de0027210 */ /* 0x000fe20007f7e0ff */
[----:B------:R-:W-:Y:S01]  /*0a30*/  IMAD.HI.U32 R14, R18, R5, RZ ;  /* 0x00000005120e7227 */ /* 0x000fe200078e00ff */
[----:B------:R-:W3:Y:S01]  /*0a40*/  @P4 LDC.64 R28, c[0x0][0x3d0] ;  /* 0x0000f400ff1c4b82 */ /* 0x000ee20000000a00 */
[----:B------:R2:W-:Y:S01]  /*0a50*/  STL.64 [R1+0x20], R38 ;  /* 0x0000202601007387 */ /* 0x0005e20000100a00 */
[----:B------:R-:W-:Y:S01]  /*0a60*/  IADD3.X R3, R225, R15, RZ, P3, !PT ;  /* 0x0000000fe1037210 */ /* 0x000fe20001ffe4ff */
[----:B------:R-:W-:Y:S01]  /*0a70*/  IMAD.MOV R0, RZ, RZ, -R14 ;  /* 0x000000ffff007224 */ /* 0x000fe200078e0a0e */
[----:B------:R-:W-:Y:S01]  /*0a80*/  ISETP.GE.AND P3, PT, R10, R27, PT ;  /* 0x0000001b0a00720c */ /* 0x000fe20003f66270 */
[----:B------:R-:W-:Y:S01]  /*0a90*/  IMAD.SHL.U32 R4, R4, 0x8, RZ ;  /* 0x0000000804047824 */ /* 0x000fe200078e00ff */
[----:B------:R-:W-:Y:S01]  /*0aa0*/  SHF.R.S32.HI R17, RZ, 0x1f, R16 ;  /* 0x0000001fff117819 */ /* 0x000fe20000011410 */
[C---:B------:R-:W-:Y:S01]  /*0ab0*/  IMAD R15, R33.reuse, R0, R5 ;  /* 0x00000000210f7224 */ /* 0x040fe200078e0205 */
[----:B-1----:R-:W-:Y:S01]  /*0ac0*/  ULEA UR4, UR4, UR5, 0x18 ;  /* 0x0000000504047291 */ /* 0x002fe2000f8ec03f */
[----:B------:R-:W-:Y:S01]  /*0ad0*/  IMAD.WIDE.U32 R8, R16, UR6, R2 ;  /* 0x0000000610087c25 */ /* 0x000fe2000f8e0002 */
[----:B------:R-:W-:Y:S01]  /*0ae0*/  LOP3.LUT R4, R20, 0xfffffe00, R4, 0xf8, !PT ;  /* 0xfffffe0014047812 */ /* 0x000fe200078ef804 */
[----:B------:R-:W-:Y:S01]  /*0af0*/  BSSY B0, `(.L_x_1854) ;  /* 0x000001b000007945 */ /* 0x000fe20003800000 */
[----:B------:R-:W-:Y:S01]  /*0b00*/  ISETP.GT.U32.AND P6, PT, R33, R15, PT ;  /* 0x0000000f2100720c */ /* 0x000fe20003fc4070 */
[----:B------:R-:W-:Y:S01]  /*0b10*/  IMAD R0, R17, UR6, RZ ;  /* 0x0000000611007c24 */ /* 0x000fe2000f8e02ff */
[----:B------:R-:W-:Y:S01]  /*0b20*/  IADD3 R13, R10, 0x10, RZ ;  /* 0x000000100a0d7810 */ /* 0x000fe20007ffe0ff */
[----:B------:R-:W-:Y:S01]  /*0b30*/  VIADD R12, R77, 0x3f ;  /* 0x0000003f4d0c7836 */ /* 0x000fe20000000000 */
[----:B------:R-:W-:Y:S01]  /*0b40*/  LEA R209, R4, UR4, 0x1 ;  /* 0x0000000404d17c11 */ /* 0x000fe2000f8e08ff */
[----:B------:R-:W-:-:S02]  /*0b50*/  IMAD R0, R16, UR7, R0 ;  /* 0x0000000710007c24 */ /* 0x000fc4000f8e0200 */
[----:B------:R-:W-:-:S03]  /*0b60*/  VIADD R19, R10, 0x20 ;  /* 0x000000200a137836 */ /* 0x000fc60000000000 */
[----:B------:R-:W-:Y:S01]  /*0b70*/  IADD3 R7, R9, R0, RZ ;  /* 0x0000000009077210 */ /* 0x000fe20007ffe0ff */
        /* <DEDUP_REMOVED lines=18> */
.L_x_1855:
[----:B------:R-:W-:Y:S05]  /*0ca0*/  BSYNC B0 ;  /* 0x0000000000007941 */ /* 0x000fea0003800000 */
.L_x_1854:
[-C--:B------:R-:W-:Y:S01]  /*0cb0*/  ISETP.GE.AND P3, PT, R13, R27.reuse, PT ;  /* 0x0000001b0d00720c */ /* 0x080fe20003f66270 */
[----:B------:R-:W-:Y:S01]  /*0cc0*/  BSSY B0, `(.L_x_1856) ;  /* 0x000001c000007945 */ /* 0x000fe20003800000 */
[----:B------:R-:W-:Y:S01]  /*0cd0*/  SHF.R.S32.HI R0, RZ, 0x1f, R12 ;  /* 0x0000001fff007819 */ /* 0x000fe2000001140c */
[----:B------:R-:W-:Y:S02]  /*0ce0*/  @!P6 IMAD.IADD R15, R15, 0x1, -R33 ;  /* 0x000000010f0fe824 */ /* 0x000fe400078e0a21 */
[----:B------:R-:W-:Y:S01]  /*0cf0*/  @!P6 VIADD R14, R14, 0x1 ;  /* 0x000000010e0ee836 */ /* 0x000fe20000000000 */
[----:B------:R-:W-:Y:S01]  /*0d00*/  ISETP.GE.AND P6, PT, R19, R27, PT ;  /* 0x0000001b1300720c */ /* 0x000fe20003fc6270 */
[----:B------:R-:W-:Y:S01]  /*0d10*/  VIADD R22, R10, 0x30 ;  /* 0x000000300a167836 */ /* 0x000fe20000000000 */
[----:B------:R-:W-:-:S05]  /*0d20*/  LEA.HI R210, R0, R12, RZ, 0x6 ;  /* 0x0000000c00d27211 */ /* 0x000fca00078f30ff */
[----:B------:R-:W-:Y:S06]  /*0d30*/  @P3 BRA `(.L_x_1857) ;  /* 0x0000000000503947 */ /* 0x000fec0003800000 */
        /* <DEDUP_REMOVED lines=20> */
.L_x_1857:
[----:B------:R-:W-:Y:S05]  /*0e80*/  BSYNC B0 ;  /* 0x0000000000007941 */ /* 0x000fea0003800000 */
.L_x_1856:
[----:B------:R-:W-:Y:S01]  /*0e90*/  LEA.HI.SX32 R76, R210, 0xffffffff, 0x1a ;  /* 0xffffffffd24c7811 */ /* 0x000fe200078fd2ff */
[----:B------:R-:W-:Y:S01]  /*0ea0*/  BSSY B0, `(.L_x_1858) ;  /* 0x0000018000007945 */ /* 0x000fe20003800000 */
[----:B------:R-:W-:-:S03]  /*0eb0*/  ISETP.GE.AND P3, PT, R22, R27, PT ;  /* 0x0000001b1600720c */ /* 0x000fc60003f66270 */
[----:B------:R-:W-:Y:S01]  /*0ec0*/  IMAD R18, R76, -0x40, R77 ;  /* 0xffffffc04c127824 */ /* 0x000fe200078e024d */
        /* <DEDUP_REMOVED lines=21> */
.L_x_1859:
[----:B------:R-:W-:Y:S05]  /*1020*/  BSYNC B0 ;  /* 0x0000000000007941 */ /* 0x000fea0003800000 */
.L_x_1858:
[----:B------:R-:W-:Y:S01]  /*1030*/  BSSY B0, `(.L_x_1860) ;  /* 0x0000018000007945 */ /* 0x000fe20003800000 */
[----:B------:R-:W-:Y:S02]  /*1040*/  ISETP.GE.AND P6, PT, R13, R18, PT ;  /* 0x000000120d00720c */ /* 0x000fe40003fc6270 */
[----:B------:R-:W-:Y:S01]  /*1050*/  LEA.HI R27, R98, R171, RZ, 0x4 ;  /* 0x000000ab621b7211 */ /* 0x000fe200078f20ff */
        /* <DEDUP_REMOVED lines=21> */
.L_x_1861:
[----:B------:R-:W-:Y:S05]  /*11b0*/  BSYNC B0 ;  /* 0x0000000000007941 */ /* 0x000fea0003800000 */
.L_x_1860:
[----:B------:R-:W-:Y:S01]  /*11c0*/  LOP3.LUT R12, R27, 0xfffffff0, RZ, 0xc0, !PT ;  /* 0xfffffff01b0c7812 */ /* 0x000fe200078ec0ff */
[----:B------:R-:W-:Y:S01]  /*11d0*/  BSSY B0, `(.L_x_1862) ;  /* 0x0000019000007945 */ /* 0x000fe20003800000 */
[----:B------:R-:W-:Y:S02]  /*11e0*/  ISETP.GE.AND P3, PT, R13, R18, PT ;  /* 0x000000120d00720c */ /* 0x000fe40003f66270 */
[----:B------:R-:W-:Y:S01]  /*11f0*/  LOP3.LUT R13, R16, R34, RZ, 0x3c, !PT ;  /* 0x00000022100d7212 */ /* 0x000fe200078e3cff */
        /* <DEDUP_REMOVED lines=22> */
.L_x_1863:
[----:B------:R-:W-:Y:S05]  /*1360*/  BSYNC B0 ;  /* 0x0000000000007941 */ /* 0x000fea0003800000 */
.L_x_1862:
[----:B------:R-:W-:Y:S01]  /*1370*/  SHF.R.S32.HI R0, RZ, 0x1f, R12 ;  /* 0x0000001fff007819 */ /* 0x000fe2000001140c */
[----:B------:R-:W-:Y:S01]  /*1380*/  BSSY B0, `(.L_x_1864) ;  /* 0x0000018000007945 */ /* 0x000fe20003800000 */
[----:B------:R-:W-:Y:S02]  /*1390*/  ISETP.GE.AND P2, PT, R13, RZ, PT ;  /* 0x000000ff0d00720c */ /* 0x000fe40003f46270 */
        /* <DEDUP_REMOVED lines=22> */
.L_x_1865:
[----:B------:R-:W-:Y:S05]  /*1500*/  BSYNC B0 ;  /* 0x0000000000007941 */ /* 0x000fea0003800000 */
.L_x_1864:
[----:B------:R-:W-:Y:S01]  /*1510*/  LOP3.LUT R0, R21, 0xfffffff8, RZ, 0xc0, !PT ;  /* 0xfffffff815007812 */ /* 0x000fe200078ec0ff */
[----:B------:R-:W-:Y:S01]  /*1520*/  BSSY B0, `(.L_x_1866) ;  /* 0x0000018000007945 */ /* 0x000fe20003800000 */
[----:B------:R-:W-:-:S03]  /*1530*/  ISETP.GE.U32.AND P5, PT, R15, R33, PT ;  /* 0x000000210f00720c */ /* 0x000fc60003fa6070 */
        /* <DEDUP_REMOVED lines=22> */
.L_x_1867:
[----:B------:R-:W-:Y:S05]  /*16a0*/  BSYNC B0 ;  /* 0x0000000000007941 */ /* 0x000fea0003800000 */
.L_x_1866:
        /* <DEDUP_REMOVED lines=11> */
[----:B----4-:R-:W-:-:S04]  /*1760*/  IMAD.WIDE.U32 R4, R6, UR6, R2 ;  /* 0x0000000606047c25 */ /* 0x010fc8000f8e0002 */
        /* <DEDUP_REMOVED lines=10> */
.L_x_1869:
[----:B------:R-:W-:Y:S05]  /*1810*/  BSYNC B0 ;  /* 0x0000000000007941 */ /* 0x000fea0003800000 */
.L_x_1868:
[----:B------:R-:W-:Y:S01]  /*1820*/  ISETP.NE.AND P0, PT, R34, RZ, PT ;  /* 0x000000ff2200720c */ /* 0x000fe20003f05270 */
[----:B------:R-:W-:Y:S01]  /*1830*/  @P5 VIADD R14, R14, 0x1 ;  /* 0x000000010e0e5836 */ /* 0x000fe20000000000 */
[----:B------:R-:W-:Y:S01]  /*1840*/  @P4 SHF.R.S32.HI R12, RZ, 0x1f, R32 ;  /* 0x0000001fff0c4819 */ /* 0x000fe20000011420 */
[----:B------:R-:W-:Y:S01]  /*1850*/  IMAD R6, R11, R96, RZ ;  /* 0x000000600b067224 */ /* 0x000fe200078e02ff */
[----:B------:R-:W-:Y:S01]  /*1860*/  ULDC.64 UR6, c[0x0][0x260] ;  /* 0x0000980000067ab9 */ /* 0x000fe20000000a00 */
[----:B------:R-:W-:Y:S01]  /*1870*/  IMAD.MOV.U32 R0, RZ, RZ, R14 ;  /* 0x000000ffff007224 */ /* 0x000fe200078e000e */
[----:B------:R-:W-:Y:S01]  /*1880*/  ISETP.GE.AND P5, PT, R19, R18, PT ;  /* 0x000000121300720c */ /* 0x000fe20003fa6270 */
[----:B----4-:R-:W-:Y:S01]  /*1890*/  IMAD.WIDE.U32 R4, R10, R96, R224 ;  /* 0x000000600a047225 */ /* 0x010fe200078e00e0 */
[----:B------:R-:W-:Y:S01]  /*18a0*/  SHF.L.U64.HI R170, R96, 0x6, R97 ;  /* 0x0000000660aa7819 */ /* 0x000fe20000010261 */
[----:B------:R-:W-:Y:S01]  /*18b0*/  BSSY B0, `(.L_x_1870) ;  /* 0x000003c000007945 */ /* 0x000fe20003800000 */
[----:B------:R-:W-:Y:S01]  /*18c0*/  @!P2 IADD3 R0, -R0, RZ, RZ ;  /* 0x000000ff0000a210 */ /* 0x000fe20007ffe1ff */
[----:B------:R-:W-:Y:S01]  /*18d0*/  IMAD R7, R11, R164, RZ ;  /* 0x000000a40b077224 */ /* 0x000fe200078e02ff */
[----:B------:R-:W-:Y:S01]  /*18e0*/  IADD3 R4, P2, R23, R4, RZ ;  /* 0x0000000417047210 */ /* 0x000fe20007f5e0ff */
[----:B------:R-:W-:Y:S01]  /*18f0*/  IMAD.WIDE.U32 R2, R10, R164, R224 ;  /* 0x000000a40a027225 */ /* 0x000fe200078e00e0 */
[----:B------:R-:W-:-:S02]  /*1900*/  @!P0 LOP3.LUT R0, RZ, R34, RZ, 0x33, !PT ;  /* 0x00000022ff008212 */ /* 0x000fc400078e33ff */
[----:B------:R-:W-:Y:S01]  /*1910*/  SHF.R.S32.HI R15, RZ, 0x1f, R76 ;  /* 0x0000001fff0f7819 */ /* 0x000fe2000001144c */
[----:B------:R-:W-:Y:S01]  /*1920*/  IMAD R9, R10, R97, R6 ;  /* 0x000000610a097224 */ /* 0x000fe200078e0206 */
[----:B------:R-:W-:Y:S01]  /*1930*/  IADD3 R8, P1, R24, R2, RZ ;  /* 0x0000000218087210 */ /* 0x000fe20007f3e0ff */
[----:B------:R-:W-:Y:S01]  /*1940*/  IMAD R6, R10, R165, R7 ;  /* 0x000000a50a067224 */ /* 0x000fe200078e0207 */
[----:B------:R-:W-:Y:S01]  /*1950*/  SHF.L.U32 R99, R96, 0x6, RZ ;  /* 0x0000000660637819 */ /* 0x000fe200000006ff */
[-C--:B---3--:R-:W-:Y:S01]  /*1960*/  @P4 IMAD R7, R12, R28.reuse, RZ ;  /* 0x0000001c0c074224 */ /* 0x088fe200078e02ff */
[----:B------:R-:W-:Y:S01]  /*1970*/  IADD3.X R5, R25, R5, R9, P2, !PT ;  /* 0x0000000519057210 */ /* 0x000fe200017fe409 */
[----:B------:R-:W-:Y:S01]  /*1980*/  IMAD.MOV.U32 R13, RZ, RZ, 0x10 ;  /* 0x00000010ff0d7424 */ /* 0x000fe200078e00ff */
[----:B------:R-:W-:Y:S01]  /*1990*/  IADD3.X R9, R26, R3, R6, P1, !PT ;  /* 0x000000031a097210 */ /* 0x000fe20000ffe406 */
[----:B------:R-:W-:Y:S01]  /*19a0*/  @P4 IMAD.WIDE.U32 R2, R32, R28, R16 ;  /* 0x0000001c20024225 */ /* 0x000fe200078e0010 */
[----:B------:R-:W-:-:S02]  /*19b0*/  SHF.R.S32.HI R6, RZ, 0x1f, R0 ;  /* 0x0000001fff067819 */ /* 0x000fc40000011400 */
[----:B------:R-:W-:Y:S01]  /*19c0*/  R2P PR, R20, 0x6 ;  /* 0x0000000614007804 */ /* 0x000fe20000000000 */
[----:B------:R-:W-:Y:S01]  /*19d0*/  @P4 IMAD R7, R32, R29, R7 ;  /* 0x0000001d20074224 */ /* 0x000fe200078e0207 */
[----:B------:R-:W-:Y:S01]  /*19e0*/  @P4 LEA R12, P0, R2, R30, 0x2 ;  /* 0x0000001e020c4211 */ /* 0x000fe200078010ff */
[----:B------:R-:W-:Y:S01]  /*19f0*/  IMAD.WIDE.U32 R244, R0, UR6, R4 ;  /* 0x0000000600f47c25 */ /* 0x000fe2000f8e0004 */
[----:B------:R-:W-:-:S03]  /*1a00*/  SHF.R.S32.HI R14, RZ, 0x4, R27 ;  /* 0x00000004ff0e7819 */ /* 0x000fc6000001141b */
[----:B------:R-:W-:Y:S01]  /*1a10*/  @P4 IMAD.IADD R11, R3, 0x1, R7 ;  /* 0x00000001030b4824 */ /* 0x000fe200078e0207 */
[----:B------:R-:W-:Y:S01]  /*1a20*/  SEL R3, R13, 0xfffffff0, !P1 ;  /* 0xfffffff00d037807 */ /* 0x000fe20004800000 */
[----:B------:R-:W-:Y:S01]  /*1a30*/  IMAD R7, R6, UR6, RZ ;  /* 0x0000000606077c24 */ /* 0x000fe2000f8e02ff */
[----:B------:R-:W-:Y:S01]  /*1a40*/  ISETP.GE.AND P1, PT, R19, R18, PT ;  /* 0x000000121300720c */ /* 0x000fe20003f26270 */
[----:B------:R-:W-:Y:S01]  /*1a50*/  IMAD.SHL.U32 R16, R36, 0x40, RZ ;  /* 0x0000004024107824 */ /* 0x000fe200078e00ff */
[----:B------:R-:W-:Y:S01]  /*1a60*/  MOV R19, 0x20 ;  /* 0x0000002000137802 */ /* 0x000fe20000000f00 */
[----:B------:R-:W-:Y:S01]  /*1a70*/  IMAD R7, R0, UR7, R7 ;  /* 0x0000000700077c24 */ /* 0x000fe2000f8e0207 */
[----:B------:R-:W-:Y:S01]  /*1a80*/  ULDC.64 UR6, c[0x0][0x268] ;  /* 0x00009a0000067ab9 */ /* 0x000fe20000000a00 */
[----:B------:R-:W-:Y:S01]  /*1a90*/  @P4 LEA.HI.X R13, R2, R31, R11, 0x2, P0 ;  /* 0x0000001f020d4211 */ /* 0x000fe200000f140b */
[----:B--2---:R-:W-:Y:S01]  /*1aa0*/  IMAD.WIDE.U32 R38, R0, UR6, R8 ;  /* 0x0000000600267c25 */ /* 0x004fe2000f8e0008 */
[----:B------:R-:W-:-:S02]  /*1ab0*/  SEL R4, R19, 0xffffffe0, !P2 ;  /* 0xffffffe013047807 */ /* 0x000fc40005000000 */
[----:B------:R-:W-:Y:S01]  /*1ac0*/  ISETP.GE.AND P2, PT, R10, R18, PT ;  /* 0x000000120a00720c */ /* 0x000fe20003f46270 */
[----:B------:R-:W-:Y:S01]  /*1ad0*/  IMAD R6, R6, UR6, RZ ;  /* 0x0000000606067c24 */ /* 0x000fe2000f8e02ff */
[----:B------:R2:W-:Y:S01]  /*1ae0*/  STL.64 [R1+0x30], R38 ;  /* 0x0000302601007387 */ /* 0x0005e20000100a00 */
[----:B------:R-:W-:Y:S01]  /*1af0*/  MOV R236, R244 ;  /* 0x000000f400ec7202 */ /* 0x000fe20000000f00 */
[----:B------:R-:W-:Y:S01]  /*1b00*/  IMAD R2, R170, R76, RZ ;  /* 0x0000004caa027224 */ /* 0x000fe200078e02ff */
[----:B------:R-:W-:Y:S01]  /*1b10*/  LEA.HI R5, R27, R14, RZ, 0x1 ;  /* 0x0000000e1b057211 */ /* 0x000fe200078f08ff */
[----:B------:R-:W-:Y:S01]  /*1b20*/  IMAD.IADD R237, R245, 0x1, R7 ;  /* 0x00000001f5ed7824 */ /* 0x000fe200078e0207 */
[----:B------:R-:W-:Y:S01]  /*1b30*/  ISETP.GE.AND P0, PT, R10, R18, PT ;  /* 0x000000120a00720c */ /* 0x000fe20003f06270 */
[----:B------:R-:W-:Y:S01]  /*1b40*/  IMAD R17, R0, UR7, R6 ;  /* 0x0000000700117c24 */ /* 0x000fe2000f8e0206 */
[----:B------:R-:W-:Y:S01]  /*1b50*/  LOP3.LUT R5, R5, 0xfffffffe, RZ, 0xc0, !PT ;  /* 0xfffffffe05057812 */ /* 0x000fe200078ec0ff */
[-C--:B------:R-:W-:Y:S01]  /*1b60*/  IMAD R11, R15, R99.reuse, R2 ;  /* 0x000000630f0b7224 */ /* 0x080fe200078e0202 */
[----:B------:R-:W-:Y:S01]  /*1b70*/  LOP3.LUT R0, R16, 0x1c0, RZ, 0xc0, !PT ;  /* 0x000001c010007812 */ /* 0x000fe200078ec0ff */
[----:B------:R-:W-:-:S04]  /*1b80*/  IMAD.WIDE.U32 R6, R76, R99, R236 ;  /* 0x000000634c067225 */ /* 0x000fc800078e00ec */
[----:B------:R-:W-:Y:S01]  /*1b90*/  IMAD.SHL.U32 R2, R10, 0x8, RZ ;  /* 0x000000080a027824 */ /* 0x000fe200078e00ff */
[----:B------:R-:W-:Y:S01]  /*1ba0*/  IADD3 R9, R7, R11, RZ ;  /* 0x0000000b07097210 */ /* 0x000fe20007ffe0ff */
        /* <DEDUP_REMOVED lines=12> */
.L_x_1871:
[----:B------:R-:W-:Y:S05]  /*1c70*/  BSYNC B0 ;  /* 0x0000000000007941 */ /* 0x000fea0003800000 */
.L_x_1870:
[C---:B------:R-:W-:Y:S01]  /*1c80*/  SHF.L.U64.HI R172, R96.reuse, 0x4, R97 ;  /* 0x0000000460ac7819 */ /* 0x040fe20000010261 */
[----:B------:R-:W-:Y:S01]  /*1c90*/  IMAD.SHL.U32 R173, R96, 0x10, RZ ;  /* 0x0000001060ad7824 */ /* 0x000fe200078e00ff */
[----:B------:R-:W-:Y:S01]  /*1ca0*/  LOP3.LUT R2, R0, 0x8, R2, 0xf8, !PT ;  /* 0x0000000800027812 */ /* 0x000fe200078ef802 */
[----:B------:R-:W-:Y:S01]  /*1cb0*/  BSSY B0, `(.L_x_1872) ;  /* 0x0000015000007945 */ /* 0x000fe20003800000 */
[----:B------:R-:W-:Y:S01]  /*1cc0*/  SHF.R.U32.HI R0, RZ, 0x3, R0 ;  /* 0x00000003ff007819 */ /* 0x000fe20000011600 */
[----:B------:R1:W-:Y:S01]  /*1cd0*/  STL [R1+0x38], R172 ;  /* 0x000038ac01007387 */ /* 0x0003e20000100800 */
[----:B------:R-:W-:Y:S01]  /*1ce0*/  ISETP.GE.AND P2, PT, R22, R18, PT ;  /* 0x000000121600720c */ /* 0x000fe20003f46270 */
[----:B------:R-:W-:Y:S01]  /*1cf0*/  IMAD.IADD R14, R14, 0x1, -R5 ;  /* 0x000000010e0e7824 */ /* 0x000fe200078e0a05 */
[----:B------:R-:W-:Y:S01]  /*1d00*/  LOP3.LUT R16, R2, R0, RZ, 0x3c, !PT ;  /* 0x0000000002107212 */ /* 0x000fe200078e3cff */
        /* <DEDUP_REMOVED lines=9> */
[----:B----4-:R-:W-:-:S04]  /*1da0*/  LEA R10, P6, R0, UR6, 0x1 ;  /* 0x00000006000a7c11 */ /* 0x010fc8000f8c08ff */
[----:B------:R-:W-:-:S05]  /*1db0*/  LEA.HI.X R11, R0, UR7, R2, 0x1, P6 ;  /* 0x00000007000b7c11 */ /* 0x000fca000b0f0c02 */
[----:B------:R-:W-:Y:S01]  /*1dc0*/  @!PT LDS RZ, [RZ] ;  /* 0x00000000fffff984 */ /* 0x000fe20000000800 */
[----:B------:R-:W-:Y:S01]  /*1dd0*/  @!PT LDS RZ, [RZ] ;  /* 0x00000000fffff984 */ /* 0x000fe20000000800 */
[----:B------:R-:W-:Y:S01]  /*1de0*/  @!PT LDS RZ, [RZ] ;  /* 0x00000000fffff984 */ /* 0x000fe20000000800 */
[----:B------:R4:W-:Y:S04]  /*1df0*/  LDGSTS.E.BYPASS.LTC128B.128 [R209+0x4800], desc[UR8][R10.64] ;  /* 0x048000000ad17fae */ /* 0x0009e8000b901d48 */
.L_x_1873:
[----:B------:R-:W-:Y:S05]  /*1e00*/  BSYNC B0 ;  /* 0x0000000000007941 */ /* 0x000fea0003800000 */
.L_x_1872:
        /* <DEDUP_REMOVED lines=9> */
[----:B----4-:R-:W-:-:S04]  /*1ea0*/  LEA R10, P5, R0, UR6, 0x1 ;  /* 0x00000006000a7c11 */ /* 0x010fc8000f8a08ff */
[----:B------:R-:W-:-:S05]  /*1eb0*/  LEA.HI.X R11, R0, UR7, R2, 0x1, P5 ;  /* 0x00000007000b7c11 */ /* 0x000fca000a8f0c02 */
[----:B------:R-:W-:Y:S01]  /*1ec0*/  @!PT LDS RZ, [RZ] ;  /* 0x00000000fffff984 */ /* 0x000fe20000000800 */
[----:B------:R-:W-:Y:S01]  /*1ed0*/  @!PT LDS RZ, [RZ] ;  /* 0x00000000fffff984 */ /* 0x000fe20000000800 */
[----:B------:R-:W-:Y:S01]  /*1ee0*/  @!PT LDS RZ, [RZ] ;  /* 0x00000000fffff984 */ /* 0x000fe20000000800 */
[----:B------:R4:W-:Y:S04]  /*1ef0*/  LDGSTS.E.BYPASS.LTC128B.128 [R209+0x5000], desc[UR8][R10.64] ;  /* 0x050000000ad17fae */ /* 0x0009e8000b901d48 */
.L_x_1875:
[----:B------:R-:W-:Y:S05]  /*1f00*/  BSYNC B0 ;  /* 0x0000000000007941 */ /* 0x000fea0003800000 */
.L_x_1874:
        /* <DEDUP_REMOVED lines=17> */
.L_x_1877:
[----:B------:R-:W-:Y:S05]  /*2020*/  BSYNC B0 ;  /* 0x0000000000007941 */ /* 0x000fea0003800000 */
.L_x_1876:
[----:B----4-:R-:W-:Y:S01]  /*2030*/  IMAD.IADD R10, R39, 0x1, R17 ;  /* 0x00000001270a7824 */ /* 0x010fe200078e0211 */
[----:B------:R-:W0:Y:S01]  /*2040*/  LDGDEPBAR ;  /* 0x00000000000079af */ /* 0x000e220000000000 */
[----:B------:R-:W-:Y:S01]  /*2050*/  IMAD.SHL.U32 R0, R20, 0x40, RZ ;  /* 0x0000004014007824 */ /* 0x000fe200078e00ff */
[----:B------:R-:W-:Y:S01]  /*2060*/  LEA.HI R98, R98, R171, RZ, 0x5 ;  /* 0x000000ab62627211 */ /* 0x000fe200078f28ff */
[----:B------:R-:W-:Y:S01]  /*2070*/  IMAD.SHL.U32 R5, R14, 0x8, RZ ;  /* 0x000000080e057824 */ /* 0x000fe200078e00ff */
[----:B------:R4:W5:Y:S01]  /*2080*/  @P4 LDG.E R167, desc[UR8][R12.64] ;  /* 0x000000080ca74981 */ /* 0x000962000c1e1900 */
[----:B------:R-:W-:Y:S01]  /*2090*/  IMAD.SHL.U32 R2, R21, 0x40, RZ ;  /* 0x0000004015027824 */ /* 0x000fe200078e00ff */
[----:B------:R-:W-:Y:S01]  /*20a0*/  LOP3.LUT R0, R0, 0x1c0, RZ, 0xc0, !PT ;  /* 0x000001c000007812 */ /* 0x000fe200078ec0ff */
[----:B------:R-:W-:-:S04]  /*20b0*/  DEPBAR.LE SB0, 0x0 ;  /* 0x000080000000791a */ /* 0x000fc80000000000 */
[----:B------:R-:W-:Y:S01]  /*20c0*/  BAR.SYNC.DEFER_BLOCKING 0x0 ;  /* 0x0000000000007b1d */ /* 0x000fe20000010000 */
[----:B-1----:R-:W-:Y:S01]  /*20d0*/  LOP3.LUT R7, R0, 0x8, R5, 0xf8, !PT ;  /* 0x0000000800077812 */ /* 0x002fe200078ef805 */
[----:B------:R-:W-:-:S04]  /*20e0*/  IMAD R5, R15, R164, RZ ;  /* 0x000000a40f057224 */ /* 0x000fc800078e02ff */
[----:B------:R4:W-:Y:S01]  /*20f0*/  STL [R1+0x40], R10 ;  /* 0x0000400a01007387 */ /* 0x0009e20000100800 */
[----:B------:R-:W-:Y:S02]  /*2100*/  SHF.R.S32.HI R79, RZ, 0x5, R98 ;  /* 0x00000005ff4f7819 */ /* 0x000fe40000011462 */
[----:B------:R-:W-:Y:S02]  /*2110*/  SHF.R.U32.HI R6, RZ, 0x3, R0 ;  /* 0x00000003ff067819 */ /* 0x000fe40000011600 */
[----:B------:R-:W-:Y:S01]  /*2120*/  LOP3.LUT R169, R2, 0xfffffe00, RZ, 0xc0, !PT ;  /* 0xfffffe0002a97812 */ /* 0x000fe200078ec0ff */
[C---:B------:R-:W-:Y:S01]  /*2130*/  IMAD.WIDE.U32 R8, R76.reuse, R164, RZ ;  /* 0x000000a44c087225 */ /* 0x040fe200078e00ff */
[----:B------:R4:W-:Y:S03]  /*2140*/  @P0 STS.128 [R209+0x6000], RZ ;  /* 0x006000ffd1000388 */ /* 0x0009e60000000c00 */
[----:B------:R-:W-:Y:S01]  /*2150*/  IMAD R0, R76, R165, R5 ;  /* 0x000000a54c007224 */ /* 0x000fe200078e0205 */
[----:B------:R-:W-:Y:S01]  /*2160*/  LOP3.LUT R168, R7, R6, RZ, 0x3c, !PT ;  /* 0x0000000607a87212 */ /* 0x000fe200078e3cff */
[----:B------:R-:W-:-:S02]  /*2170*/  IMAD R2, R79, 0x400, R169 ;  /* 0x000004004f027824 */ /* 0x000fc400078e02a9 */
[----:B------:R-:W-:Y:S01]  /*2180*/  IMAD.IADD R5, R9, 0x1, R0 ;  /* 0x0000000109057824 */ /* 0x000fe200078e0200 */
[----:B------:R-:W-:Y:S01]  /*2190*/  LEA R6, P2, R8, R38, 0x6 ;  /* 0x0000002608067211 */ /* 0x000fe200078430ff */
[----:B------:R-:W-:Y:S02]  /*21a0*/  IMAD R0, R14, 0x200, R16 ;  /* 0x000002000e007824 */ /* 0x000fe400078e0210 */
[----:B------:R-:W-:Y:S01]  /*21b0*/  IMAD.IADD R2, R168, 0x1, R2 ;  /* 0x00000001a8027824 */ /* 0x000fe200078e0202 */
[----:B------:R-:W-:Y:S01]  /*21c0*/  BSSY B0, `(.L_x_1878) ;  /* 0x0000011000007945 */ /* 0x000fe20003800000 */
[----:B------:R-:W-:Y:S02]  /*21d0*/  ISETP.GE.AND P5, PT, R22, R18, PT ;  /* 0x000000121600720c */ /* 0x000fe40003fa6270 */
[----:B------:R-:W-:Y:S02]  /*21e0*/  LEA.HI.X R7, R8, R10, R5, 0x6, P2 ;  /* 0x0000000a08077211 */ /* 0x000fe400010f3405 */
[----:B------:R-:W-:-:S02]  /*21f0*/  LEA R78, R0, UR4, 0x1 ;  /* 0x00000004004e7c11 */ /* 0x000fc4000f8e08ff */
[----:B------:R-:W-:Y:S01]  /*2200*/  LEA R201, R2, UR4, 0x1 ;  /* 0x0000000402c97c11 */ /* 0x000fe2000f8e08ff */
        /* <DEDUP_REMOVED lines=12> */
.L_x_1879:
[----:B------:R-:W-:Y:S05]  /*22d0*/  BSYNC B0 ;  /* 0x0000000000007941 */ /* 0x000fea0003800000 */
.L_x_1878:
        /* <DEDUP_REMOVED lines=16> */
.L_x_1881:
[----:B------:R-:W-:Y:S05]  /*23e0*/  BSYNC B0 ;  /* 0x0000000000007941 */ /* 0x000fea0003800000 */
.L_x_1880:
        /* <DEDUP_REMOVED lines=16> */
.L_x_1883:
[----:B------:R-:W-:Y:S05]  /*24f0*/  BSYNC B0 ;  /* 0x0000000000007941 */ /* 0x000fea0003800000 */
.L_x_1882:
        /* <DEDUP_REMOVED lines=17> */
.L_x_1885:
[----:B------:R-:W-:Y:S05]  /*2610*/  BSYNC B0 ;  /* 0x0000000000007941 */ /* 0x000fea0003800000 */
.L_x_1884:
[----:B----4-:R-:W-:Y:S01]  /*2620*/  LDSM.16.M88.4 R12, [R201] ;  /* 0x00000000c90c783b */ /* 0x010fe20000000200 */
[----:B------:R-:W-:Y:S01]  /*2630*/  R2P PR, R36, 0x6 ;  /* 0x0000000624007804 */ /* 0x000fe20000000000 */
[--C-:B------:R-:W-:Y:S01]  /*2640*/  IMAD R204, R3, 0x2, R201.reuse ;  /* 0x0000000203cc7824 */ /* 0x100fe200078e02c9 */
[----:B------:R-:W-:Y:S01]  /*2650*/  ULDC UR5, c[0x0][0x39c] ;  /* 0x0000e70000057ab9 */ /* 0x000fe20000000800 */
[----:B------:R-:W4:Y:S01]  /*2660*/  LDSM.16.M88.4 R28, [R78+0x4000] ;  /* 0x004000004e1c783b */ /* 0x000f220000000200 */
[C---:B------:R-:W-:Y:S01]  /*2670*/  VIADD R2, R78.reuse, 0x4000 ;  /* 0x000040004e027836 */ /* 0x040fe20000000000 */
[----:B------:R-:W-:Y:S01]  /*2680*/  SEL R0, R19, 0xffffffe0, !P1 ;  /* 0xffffffe013007807 */ /* 0x000fe20004800000 */
[----:B------:R-:W-:Y:S01]  /*2690*/  VIADD R205, R78, 0x4040 ;  /* 0x000040404ecd7836 */ /* 0x000fe20000000000 */
[----:B-1----:R-:W1:Y:S01]  /*26a0*/  LDSM.16.M88.4 R8, [R201+0x2000] ;  /* 0x00200000c908783b */ /* 0x002e620000000200 */
[----:B------:R-:W-:Y:S01]  /*26b0*/  IMAD R202, R4, 0x2, R201 ;  /* 0x0000000204ca7824 */ /* 0x000fe200078e02c9 */
[----:B------:R-:W-:Y:S01]  /*26c0*/  LOP3.LUT R222, R171, 0x3, RZ, 0xc0, !PT ;  /* 0x00000003abde7812 */ /* 0x000fe200078ec0ff */
[----:B------:R-:W-:Y:S01]  /*26d0*/  IMAD.IADD R200, R78, 0x1, R0 ;  /* 0x000000014ec87824 */ /* 0x000fe200078e0200 */
[----:B------:R-:W2:Y:S01]  /*26e0*/  LDSM.16.M88.4 R20, [R78+0x5000] ;  /* 0x005000004e14783b */ /* 0x000ea20000000200 */
[----:B------:R-:W-:Y:S01]  /*26f0*/  IMAD R203, R3, 0x2, R202 ;  /* 0x0000000203cb7824 */ /* 0x000fe200078e02ca */
[----:B------:R-:W-:-:S02]  /*2700*/  @P2 IADD3 R205, R2, -0x40, RZ ;  /* 0xffffffc002cd2810 */ /* 0x000fc40007ffe0ff */
[----:B------:R-:W3:Y:S01]  /*2710*/  LDSM.16.M88.4 R24, [R78+0x4800] ;  /* 0x004800004e18783b */ /* 0x000ee20000000200 */
[----:B------:R-:W4:Y:S01]  /*2720*/  @P4 LDC R2, c[0x0][0x2e8] ;  /* 0x0000ba00ff024b82 */ /* 0x000f220000000800 */
[C---:B------:R-:W-:Y:S01]  /*2730*/  IADD3 R208, R205.reuse, 0x800, RZ ;  /* 0x00000800cdd07810 */ /* 0x040fe20007ffe0ff */
[----:B------:R-:W-:Y:S01]  /*2740*/  IMAD.IADD R199, R0, 0x1, R205 ;  /* 0x0000000100c77824 */ /* 0x000fe200078e02cd */
[----:B------:R-:W3:Y:S01]  /*2750*/  LDSM.16.M88.4 R32, [R78+0x5800] ;  /* 0x005800004e20783b */ /* 0x000ee20000000200 */
[----:B------:R-:W-:Y:S01]  /*2760*/  LOP3.LUT R0, R98, 0xffffffe0, RZ, 0xc0, !PT ;  /* 0xffffffe062007812 */ /* 0x000fe200078ec0ff */
[C---:B------:R-:W-:Y:S02]  /*2770*/  VIADD R207, R205.reuse, 0x1000 ;  /* 0x00001000cdcf7836 */ /* 0x040fe40000000000 */
[----:B------:R-:W-:Y:S01]  /*2780*/  LDSM.16.M88.4 R16, [R204+0x2000] ;  /* 0x00200000cc10783b */ /* 0x000fe20000000200 */
[----:B------:R-:W-:Y:S02]  /*2790*/  VIADD R206, R205, 0x1800 ;  /* 0x00001800cdce7836 */ /* 0x000fe40000000000 */
[----:B------:R-:W-:Y:S01]  /*27a0*/  IMAD.IADD R0, R171, 0x1, -R0 ;  /* 0x00000001ab007824 */ /* 0x000fe200078e0a00 */
[----:B------:R-:W3:Y:S04]  /*27b0*/  LDSM.16.M88.4 R60, [R200+0x5000] ;  /* 0x00500000c83c783b */ /* 0x000ee80000000200 */
[----:B------:R-:W3:Y:S04]  /*27c0*/  LDSM.16.M88.4 R48, [R200+0x4000] ;  /* 0x00400000c830783b */ /* 0x000ee80000000200 */
[----:B------:R-:W3:Y:S04]  /*27d0*/  LDSM.16.M88.4 R52, [R200+0x4800] ;  /* 0x00480000c834783b */ /* 0x000ee80000000200 */
[----:B------:R-:W3:Y:S01]  /*27e0*/  LDSM.16.M88.4 R56, [R200+0x5800] ;  /* 0x00580000c838783b */ /* 0x000ee20000000200 */
[----:B----4-:R4:W3:Y:S01]  /*27f0*/  @P4 MUFU.RCP R7, R2 ;  /* 0x0000000200074308 */ /* 0x0108e20000001000 */
[-C--:B------:R-:W-:Y:S02]  /*2800*/  HMMA.16816.F32 R108, R12, R28.reuse, RZ ;  /* 0x0000001c0c6c723c */ /* 0x080fe400000018ff */
[----:B------:R-:W0:Y:S04]  /*2810*/  LDGDEPBAR ;  /* 0x00000000000079af */ /* 0x000e280000000000 */
[C---:B-1----:R-:W-:Y:S06]  /*2820*/  HMMA.16816.F32 R64, R8.reuse, R28, RZ ;  /* 0x0000001c0840723c */ /* 0x042fec00000018ff */
[----:B--2---:R-:W-:Y:S01]  /*2830*/  HMMA.16816.F32 R40, R8, R20, RZ ;  /* 0x000000140828723c */ /* 0x004fe200000018ff */
[----:B----4-:R-:W-:-:S05]  /*2840*/  SHF.R.S32.HI R2, RZ, 0x1f, R0 ;  /* 0x0000001fff027819 */ /* 0x010fca0000011400 */
[-C--:B------:R-:W-:Y:S01]  /*2850*/  HMMA.16816.F32 R68, R8, R30.reuse, RZ ;  /* 0x0000001e0844723c */ /* 0x080fe200000018ff */
[----:B------:R-:W-:Y:S02]  /*2860*/  LEA.HI R2, R2, R0, RZ, 0x2 ;  /* 0x0000000002027211 */ /* 0x000fe400078f10ff */
[----:B------:R-:W-:Y:S02]  /*2870*/  SHF.R.S32.HI R0, RZ, 0x1f, R79 ;  /* 0x0000001fff007819 */ /* 0x000fe4000001144f */
[----:B------:R-:W-:Y:S01]  /*2880*/  SHF.R.S32.HI R6, RZ, 0x2, R2 ;  /* 0x00000002ff067819 */ /* 0x000fe20000011402 */
[----:B------:R-:W-:Y:S01]  /*2890*/  HMMA.16816.F32 R104, R12, R30, RZ ;  /* 0x0000001e0c68723c */ /* 0x000fe200000018ff */
[----:B------:R-:W1:Y:S01]  /*28a0*/  LDSM.16.M88.4 R28, [R204] ;  /* 0x00000000cc1c783b */ /* 0x000e620000000200 */
[----:B------:R-:W-:Y:S02]  /*28b0*/  LEA.HI R0, R0, R79, RZ, 0x2 ;  /* 0x0000004f00007211 */ /* 0x000fe400078f10ff */
[----:B------:R-:W-:Y:S01]  /*28c0*/  LEA R2, R79, R6, 0x4 ;  /* 0x000000064f027211 */ /* 0x000fe200078e20ff */
[----:B------:R-:W-:Y:S01]  /*28d0*/  STL [R1+0x4c], R6 ;  /* 0x00004c0601007387 */ /* 0x000fe20000100800 */
[----:B---3--:R-:W-:Y:S01]  /*28e0*/  HMMA.16816.F32 R44, R8, R24, RZ ;  /* 0x00000018082c723c */ /* 0x008fe200000018ff */
[----:B------:R-:W-:-:S02]  /*28f0*/  LOP3.LUT R0, R0, 0xfffffffc, RZ, 0xc0, !PT ;  /* 0xfffffffc00007812 */ /* 0x000fc400078ec0ff */
[----:B------:R-:W-:-:S03]  /*2900*/  IMAD.IADD R211, R211, 0x1, R2 ;  /* 0x00000001d3d37824 */ /* 0x000fc600078e0202 */
[C---:B------:R-:W-:Y:S06]  /*2910*/  HMMA.16816.F32 R36, R8.reuse, R32, RZ ;  /* 0x000000200824723c */ /* 0x040fec00000018ff */
[C---:B------:R-:W-:Y:S06]  /*2920*/  HMMA.16816.F32 R72, R8.reuse, R26, RZ ;  /* 0x0000001a0848723c */ /* 0x040fec00000018ff */
[C---:B------:R-:W-:Y:S06]  /*2930*/  HMMA.16816.F32 R80, R8.reuse, R22, RZ ;  /* 0x000000160850723c */ /* 0x040fec00000018ff */
[----:B------:R-:W-:Y:S06]  /*2940*/  HMMA.16816.F32 R8, R8, R34, RZ ;  /* 0x000000220808723c */ /* 0x000fec00000018ff */
[C---:B------:R-:W-:Y:S06]  /*2950*/  HMMA.16816.F32 R92, R12.reuse, R24, RZ ;  /* 0x000000180c5c723c */ /* 0x040fec00000018ff */
[----:B------:R-:W-:Y:S01]  /*2960*/  HMMA.16816.F32 R100, R12, R26, RZ ;  /* 0x0000001a0c64723c */ /* 0x000fe200000018ff */
[----:B------:R-:W-:Y:S05]  /*2970*/  LDSM.16.M88.4 R24, [R202] ;  /* 0x00000000ca18783b */ /* 0x000fea0000000200 */
[----:B------:R-:W-:Y:S01]  /*2980*/  HMMA.16816.F32 R152, R16, R60, R40 ;  /* 0x0000003c1098723c */ /* 0x000fe20000001828 */
[----:B------:R-:W2:Y:S05]  /*2990*/  LDSM.16.M88.4 R40, [R205] ;  /* 0x00000000cd28783b */ /* 0x000eaa0000000200 */
[C---:B------:R-:W-:Y:S06]  /*29a0*/  HMMA.16816.F32 R84, R12.reuse, R32, RZ ;  /* 0x000000200c54723c */ /* 0x040fec00000018ff */
[C---:B------:R-:W-:Y:S06]  /*29b0*/  HMMA.16816.F32 R88, R12.reuse, R20, RZ ;  /* 0x000000140c58723c */ /* 0x040fec00000018ff */
[C---:B------:R-:W-:Y:S01]  /*29c0*/  HMMA.16816.F32 R120, R12.reuse, R22, RZ ;  /* 0x000000160c78723c */ /* 0x040fe200000018ff */
[----:B------:R-:W3:Y:S05]  /*29d0*/  LDSM.16.M88.4 R20, [R202+0x2000] ;  /* 0x00200000ca14783b */ /* 0x000eea0000000200 */
[----:B------:R-:W-:Y:S01]  /*29e0*/  HMMA.16816.F32 R112, R12, R34, RZ ;  /* 0x000000220c70723c */ /* 0x000fe200000018ff */
[----:B------:R-:W4:Y:S04]  /*29f0*/  LDSM.16.M88.4 R32, [R205+0x800] ;  /* 0x00080000cd20783b */ /* 0x000f280000000200 */
[----:B------:R-:W-:Y:S01]  /*2a00*/  LDSM.16.M88.4 R12, [R203] ;  /* 0x00000000cb0c783b */ /* 0x000fe20000000200 */
[C---:B------:R-:W-:Y:S06]  /*2a10*/  HMMA.16816.F32 R116, R16.reuse, R48, R64 ;  /* 0x000000301074723c */ /* 0x040fec0000001840 */
[C---:B------:R-:W-:Y:S01]  /*2a20*/  HMMA.16816.F32 R156, R16.reuse, R52, R44 ;  /* 0x00000034109c723c */ /* 0x040fe2000000182c */
[----:B------:R-:W-:Y:S05]  /*2a30*/  LDSM.16.M88.4 R44, [R199] ;  /* 0x00000000c72c783b */ /* 0x000fea0000000200 */
[C---:B------:R-:W-:Y:S01]  /*2a40*/  HMMA.16816.F32 R148, R16.reuse, R56, R36 ;  /* 0x000000381094723c */ /* 0x040fe20000001824 */
[----:B------:R-:W-:Y:S05]  /*2a50*/  LDSM.16.M88.4 R36, [R205+0x1800] ;  /* 0x00180000cd24783b */ /* 0x000fea0000000200 */
[C---:B------:R-:W-:Y:S06]  /*2a60*/  HMMA.16816.F32 R160, R16.reuse, R50, R68 ;  /* 0x0000003210a0723c */ /* 0x040fec0000001844 */
[C---:B------:R-:W-:Y:S06]  /*2a70*/  HMMA.16816.F32 R144, R16.reuse, R54, R72 ;  /* 0x000000361090723c */ /* 0x040fec0000001848 */
[C---:B------:R-:W-:Y:S06]  /*2a80*/  HMMA.16816.F32 R140, R16.reuse, R62, R80 ;  /* 0x0000003e108c723c */ /* 0x040fec0000001850 */
[----:B------:R-:W-:Y:S01]  /*2a90*/  HMMA.16816.F32 R132, R16, R58, R8 ;  /* 0x0000003a1084723c */ /* 0x000fe20000001808 */
[----:B------:R-:W4:Y:S04]  /*2aa0*/  LDSM.16.M88.4 R16, [R205+0x1000] ;  /* 0x00100000cd10783b */ /* 0x000f280000000200 */
[----:B------:R-:W-:Y:S01]  /*2ab0*/  LDSM.16.M88.4 R8, [R203+0x2000] ;  /* 0x00200000cb08783b */ /* 0x000fe20000000200 */
[C---:B-1----:R-:W-:Y:S06]  /*2ac0*/  HMMA.16816.F32 R64, R28.reuse, R48, R108 ;  /* 0x000000301c40723c */ /* 0x042fec000000186c */
[C---:B------:R-:W-:Y:S01]  /*2ad0*/  HMMA.16816.F32 R68, R28.reuse, R50, R104 ;  /* 0x000000321c44723c */ /* 0x040fe20000001868 */
[----:B------:R-:W1:Y:S05]  /*2ae0*/  LDSM.16.M88.4 R48, [R199+0x1000] ;  /* 0x00100000c730783b */ /* 0x000e6a0000000200 */
[C---:B------:R-:W-:Y:S06]  /*2af0*/  HMMA.16816.F32 R124, R28.reuse, R52, R92 ;  /* 0x000000341c7c723c */ /* 0x040fec000000185c */
[C---:B------:R-:W-:Y:S06]  /*2b00*/  HMMA.16816.F32 R136, R28.reuse, R56, R84 ;  /* 0x000000381c88723c */ /* 0x040fec0000001854 */
[C---:B------:R-:W-:Y:S06]  /*2b10*/  HMMA.16816.F32 R128, R28.reuse, R60, R88 ;  /* 0x0000003c1c80723c */ /* 0x040fec0000001858 */
[C---:B------:R-:W-:Y:S06]  /*2b20*/  HMMA.16816.F32 R84, R28.reuse, R62, R120 ;  /* 0x0000003e1c54723c */ /* 0x040fec0000001878 */
[C---:B------:R-:W-:Y:S01]  /*2b30*/  HMMA.16816.F32 R80, R28.reuse, R54, R100 ;  /* 0x000000361c50723c */ /* 0x040fe20000001864 */
[----:B------:R-:W-:Y:S05]  /*2b40*/  LDSM.16.M88.4 R52, [R199+0x1800] ;  /* 0x00180000c734783b */ /* 0x000fea0000000200 */
[----:B------:R-:W-:Y:S01]  /*2b50*/  HMMA.16816.F32 R72, R28, R58, R112 ;  /* 0x0000003a1c48723c */ /* 0x000fe20000001870 */
[----:B------:R-:W1:Y:S01]  /*2b60*/  LDSM.16.M88.4 R28, [R199+0x800] ;  /* 0x00080000c71c783b */ /* 0x000e620000000200 */
[----:B------:R-:W-:-:S04]  /*2b70*/  DEPBAR.LE SB0, 0x0 ;  /* 0x000080000000791a */ /* 0x000fc80000000000 */
[-C--:B--2---:R-:W-:Y:S06]  /*2b80*/  HMMA.16816.F32 R64, R24, R40.reuse, R64 ;  /* 0x000000281840723c */ /* 0x084fec0000001840 */
[C---:B---3--:R-:W-:Y:S06]  /*2b90*/  HMMA.16816.F32 R88, R20.reuse, R40, R116 ;  /* 0x000000281458723c */ /* 0x048fec0000001874 */
[-C--:B------:R-:W-:Y:S06]  /*2ba0*/  HMMA.16816.F32 R60, R20, R42.reuse, R160 ;  /* 0x0000002a143c723c */ /* 0x080fec00000018a0 */
[----:B------:R-:W-:Y:S06]  /*2bb0*/  HMMA.16816.F32 R68, R24, R42, R68 ;  /* 0x0000002a1844723c */ /* 0x000fec0000001844 */
        /* <DEDUP_REMOVED lines=9> */
[----:B------:R-:W-:Y:S06]  /*2c50*/  HMMA.16816.F32 R16, R24, R36, R136 ;  /* 0x000000241810723c */ /* 0x000fec0000001888 */
[----:B------:R-:W-:Y:S06]  /*2c60*/  HMMA.16816.F32 R64, R12, R44, R64 ;  /* 0x0000002c0c40723c */ /* 0x000fec0000001840 */
[C---:B------:R-:W-:Y:S06]  /*2c70*/  HMMA.16816.F32 R80, R24.reuse, R34, R80 ;  /* 0x000000221850723c */ /* 0x040fec0000001850 */
[----:B------:R-:W-:Y:S06]  /*2c80*/  HMMA.16816.F32 R72, R24, R38, R72 ;  /* 0x000000261848723c */ /* 0x000fec0000001848 */
[----:B-1----:R-:W-:Y:S06]  /*2c90*/  HMMA.16816.F32 R116, R8, R50, R112 ;  /* 0x000000320874723c */ /* 0x002fec0000001870 */
[----:B------:R-:W-:Y:S01]  /*2ca0*/  HMMA.16816.F32 R40, R12, R28, R40 ;  /* 0x0000001c0c28723c */ /* 0x000fe20000001828 */
[----:B------:R-:W-:Y:S01]  /*2cb0*/  FMUL.FTZ R5, R64, UR5 ;  /* 0x0000000540057c20 */ /* 0x000fe20008410000 */
[----:B------:R-:W-:-:S04]  /*2cc0*/  FMUL.FTZ R6, R67, UR5 ;  /* 0x0000000543067c20 */ /* 0x000fc80008410000 */
[C---:B------:R-:W-:Y:S01]  /*2cd0*/  HMMA.16816.F32 R88, R8.reuse, R44, R88 ;  /* 0x0000002c0858723c */ /* 0x040fe20000001858 */
[----:B------:R-:W-:Y:S05]  /*2ce0*/  MUFU.TANH R64, R6 ;  /* 0x0000000600407308 */ /* 0x000fea0000002400 */
[C---:B------:R-:W-:Y:S06]  /*2cf0*/  HMMA.16816.F32 R60, R8.reuse, R46, R60 ;  /* 0x0000002e083c723c */ /* 0x040fec000000183c */
[C---:B------:R-:W-:Y:S06]  /*2d00*/  HMMA.16816.F32 R56, R8.reuse, R28, R56 ;  /* 0x0000001c0838723c */ /* 0x040fec0000001838 */
[----:B------:R-:W-:Y:S01]  /*2d10*/  HMMA.16816.F32 R32, R8, R30, R92 ;  /* 0x0000001e0820723c */ /* 0x000fe2000000185c */
[----:B------:R-:W-:-:S05]  /*2d20*/  FMUL.FTZ R2, R42, UR5 ;  /* 0x000000052a027c20 */ /* 0x000fca0008410000 */
[C---:B------:R-:W-:Y:S06]  /*2d30*/  HMMA.16816.F32 R36, R8.reuse, R48, R104 ;  /* 0x000000300824723c */ /* 0x040fec0000001868 */
[----:B------:R-:W-:Y:S01]  /*2d40*/  HMMA.16816.F32 R120, R8, R52, R108 ;  /* 0x000000340878723c */ /* 0x000fe2000000186c */
[----:B------:R-:W-:Y:S01]  /*2d50*/  FMUL.FTZ R63, R63, UR5 ;  /* 0x000000053f3f7c20 */ /* 0x000fe20008410000 */
[----:B------:R-:W-:-:S04]  /*2d60*/  FMUL.FTZ R62, R62, UR5 ;  /* 0x000000053e3e7c20 */ /* 0x000fc80008410000 */
[----:B------:R-:W-:Y:S01]  /*2d70*/  HMMA.16816.F32 R112, R8, R54, R100 ;  /* 0x000000360870723c */ /* 0x000fe20000001864 */
[----:B------:R-:W-:Y:S01]  /*2d80*/  FMUL.FTZ R57, R57, UR5 ;  /* 0x0000000539397c20 */ /* 0x000fe20008410000 */
[----:B------:R-:W-:Y:S01]  /*2d90*/  FMUL.FTZ R58, R58, UR5 ;  /* 0x000000053a3a7c20 */ /* 0x000fe20008410000 */
[----:B------:R-:W-:-:S03]  /*2da0*/  FMUL.FTZ R56, R56, UR5 ;  /* 0x0000000538387c20 */ /* 0x000fc60008410000 */
[----:B------:R-:W-:Y:S01]  /*2db0*/  HMMA.16816.F32 R8, R12, R52, R16 ;  /* 0x000000340c08723c */ /* 0x000fe20000001810 */
[----:B------:R-:W-:-:S05]  /*2dc0*/  FMUL.FTZ R67, R33, UR5 ;  /* 0x0000000521437c20 */ /* 0x000fca0008410000 */
[----:B------:R-:W-:Y:S01]  /*2dd0*/  HMMA.16816.F32 R16, R12, R46, R68 ;  /* 0x0000002e0c10723c */ /* 0x000fe20000001844 */
[----:B------:R-:W-:-:S05]  /*2de0*/  FMUL.FTZ R95, R39, UR5 ;  /* 0x00000005275f7c20 */ /* 0x000fca0008410000 */
[C---:B------:R-:W-:Y:S01]  /*2df0*/  HMMA.16816.F32 R24, R12.reuse, R48, R20 ;  /* 0x000000300c18723c */ /* 0x040fe20000001814 */
[----:B------:R1:W2:Y:S01]  /*2e00*/  MUFU.TANH R23, R5 ;  /* 0x0000000500177308 */ /* 0x0002a20000002400 */
[----:B------:R-:W-:Y:S02]  /*2e10*/  IMAD.MOV.U32 R68, RZ, RZ, RZ ;  /* 0x000000ffff447224 */ /* 0x000fe400078e00ff */
[----:B-----5:R-:W-:Y:S01]  /*2e20*/  @P4 FMUL.FTZ R68, R167, R7 ;  /* 0x00000007a7444220 */ /* 0x020fe20000410000 */
[----:B------:R-:W-:Y:S01]  /*2e30*/  FMUL.FTZ R70, R35, UR5 ;  /* 0x0000000523467c20 */ /* 0x000fe20008410000 */
[----:B------:R-:W-:Y:S01]  /*2e40*/  FMUL.FTZ R69, R36, UR5 ;  /* 0x0000000524457c20 */ /* 0x000fe20008410000 */
[----:B------:R-:W-:Y:S01]  /*2e50*/  HMMA.16816.F32 R48, R12, R50, R84 ;  /* 0x000000320c30723c */ /* 0x000fe20000001854 */
[----:B------:R-:W-:Y:S02]  /*2e60*/  IMAD.SHL.U32 R21, R171, 0x2, RZ ;  /* 0x00000002ab157824 */ /* 0x000fe400078e00ff */
[----:B------:R-:W-:-:S03]  /*2e70*/  FMUL.FTZ R71, R38, UR5 ;  /* 0x0000000526477c20 */ /* 0x000fc60008410000 */
[----:B------:R-:W-:Y:S01]  /*2e80*/  LOP3.LUT R21, R21, 0x6, RZ, 0xc0, !PT ;  /* 0x0000000615157812 */ /* 0x000fe200078ec0ff */
[C---:B------:R-:W-:Y:S01]  /*2e90*/  HMMA.16816.F32 R108, R12.reuse, R54, R72 ;  /* 0x000000360c6c723c */ /* 0x040fe20000001848 */
[----:B------:R-:W-:Y:S01]  /*2ea0*/  FMUL.FTZ R94, R10, UR5 ;  /* 0x000000050a5e7c20 */ /* 0x000fe20008410000 */
[----:B------:R-:W-:Y:S02]  /*2eb0*/  FMUL.FTZ R106, R11, UR5 ;  /* 0x000000050b6a7c20 */ /* 0x000fe40008410000 */
[----:B------:R-:W-:Y:S02]  /*2ec0*/  IMAD R21, R76, 0x40, R21 ;  /* 0x000000404c157824 */ /* 0x000fe400078e0215 */
[----:B-1----:R-:W-:Y:S01]  /*2ed0*/  FMUL.FTZ R5, R65, UR5 ;  /* 0x0000000541057c20 */ /* 0x002fe20008410000 */
[----:B------:R-:W-:Y:S01]  /*2ee0*/  HMMA.16816.F32 R28, R12, R30, R80 ;  /* 0x0000001e0c1c723c */ /* 0x000fe20000001850 */
[----:B------:R-:W-:Y:S01]  /*2ef0*/  FMUL.FTZ R75, R8, UR5 ;  /* 0x00000005084b7c20 */ /* 0x000fe20008410000 */
[----:B------:R-:W-:Y:S01]  /*2f00*/  FMUL.FTZ R8, R17, UR5 ;  /* 0x0000000511087c20 */ /* 0x000fe20008410000 */
[----:B------:R1:W3:Y:S01]  /*2f10*/  MUFU.TANH R22, R5 ;  /* 0x0000000500167308 */ /* 0x0002e20000002400 */
[----:B------:R-:W-:Y:S01]  /*2f20*/  FMUL.FTZ R54, R60, UR5 ;  /* 0x000000053c367c20 */ /* 0x000fe20008410000 */
[----:B------:R-:W-:Y:S01]  /*2f30*/  FMUL.FTZ R60, R59, UR5 ;  /* 0x000000053b3c7c20 */ /* 0x000fe20008410000 */
[----:B------:R-:W-:Y:S01]  /*2f40*/  FMUL.FTZ R10, R16, UR5 ;  /* 0x00000005100a7c20 */ /* 0x000fe20008410000 */
[----:B------:R-:W-:-:S02]  /*2f50*/  VIADD R14, R21, 0x1 ;  /* 0x00000001150e7836 */ /* 0x000fc40000000000 */
[----:B------:R-:W-:Y:S01]  /*2f60*/  FMUL.FTZ R15, R25, UR5 ;  /* 0x00000005190f7c20 */ /* 0x000fe20008410000 */
[----:B------:R-:W-:Y:S02]  /*2f70*/  VIADD R16, R21, 0x9 ;  /* 0x0000000915107836 */ /* 0x000fe40000000000 */
[----:B------:R-:W-:Y:S01]  /*2f80*/  FMUL.FTZ R12, R43, UR5 ;  /* 0x000000052b0c7c20 */ /* 0x000fe20008410000 */
[----:B------:R-:W-:Y:S01]  /*2f90*/  MUFU.TANH R59, R2 ;  /* 0x00000002003b7308 */ /* 0x000fe20000002400 */
[----:B------:R-:W-:Y:S01]  /*2fa0*/  FMUL.FTZ R76, R48, UR5 ;  /* 0x00000005304c7c20 */ /* 0x000fe20008410000 */
[----:B------:R-:W-:Y:S01]  /*2fb0*/  FMUL.FTZ R43, R19, UR5 ;  /* 0x00000005132b7c20 */ /* 0x000fe20008410000 */
[----:B------:R-:W-:Y:S01]  /*2fc0*/  IADD3 R19, R21, 0x10, RZ ;  /* 0x0000001015137810 */ /* 0x000fe20007ffe0ff */
[----:B------:R-:W-:Y:S01]  /*2fd0*/  FMUL.FTZ R125, R51, UR5 ;  /* 0x00000005337d7c20 */ /* 0x000fe20008410000 */
[----:B------:R-:W-:Y:S01]  /*2fe0*/  FMUL.FTZ R55, R61, UR5 ;  /* 0x000000053d377c20 */ /* 0x000fe20008410000 */
[----:B------:R-:W-:Y:S01]  /*2ff0*/  FMUL.FTZ R124, R50, UR5 ;  /* 0x00000005327c7c20 */ /* 0x000fe20008410000 */
[----:B------:R-:W-:Y:S01]  /*3000*/  FMUL.FTZ R107, R49, UR5 ;  /* 0x00000005316b7c20 */ /* 0x000fe20008410000 */
[----:B------:R4:W-:Y:S01]  /*3010*/  MUFU.TANH R126, R15 ;  /* 0x0000000f007e7308 */ /* 0x0009e20000002400 */
[----:B-1----:R-:W-:-:S02]  /*3020*/  IMAD.IADD R5, R79, 0x1, -R0 ;  /* 0x000000014f057824 */ /* 0x002fc400078e0a00 */
[----:B------:R-:W-:Y:S01]  /*3030*/  FMUL.FTZ R0, R66, UR5 ;  /* 0x0000000542007c20 */ /* 0x000fe20008410000 */
[----:B------:R-:W-:Y:S01]  /*3040*/  FMUL.FTZ R66, R34, UR5 ;  /* 0x0000000522427c20 */ /* 0x000fe20008410000 */
[----:B------:R-:W-:Y:S01]  /*3050*/  FMUL.FTZ R79, R9, UR5 ;  /* 0x00000005094f7c20 */ /* 0x000fe20008410000 */
[----:B------:R-:W-:Y:S01]  /*3060*/  FMUL.FTZ R11, R28, UR5 ;  /* 0x000000051c0b7c20 */ /* 0x000fe20008410000 */
[----:B------:R1:W-:Y:S01]  /*3070*/  STL [R1+0x50], R5 ;  /* 0x0000500501007387 */ /* 0x0003e20000100800 */
[----:B------:R-:W-:Y:S01]  /*3080*/  FMUL.FTZ R61, R31, UR5 ;  /* 0x000000051f3d7c20 */ /* 0x000fe20008410000 */
[----:B------:R2:W-:Y:S01]  /*3090*/  MUFU.TANH R44, R0 ;  /* 0x00000000002c7308 */ /* 0x0005e20000002400 */
[----:B------:R-:W-:Y:S02]  /*30a0*/  VIADD R31, R21, 0x20 ;  /* 0x00000020151f7836 */ /* 0x000fe40000000000 */
[----:B------:R-:W-:Y:S01]  /*30b0*/  FMUL.FTZ R13, R24, UR5 ;  /* 0x00000005180d7c20 */ /* 0x000fe20008410000 */
[----:B------:R-:W-:Y:S01]  /*30c0*/  FMUL.FTZ R24, R88, UR5 ;  /* 0x0000000558187c20 */ /* 0x000fe20008410000 */
[----:B------:R-:W-:Y:S01]  /*30d0*/  FMUL.FTZ R72, R26, UR5 ;  /* 0x000000051a487c20 */ /* 0x000fe20008410000 */
[----:B------:R-:W-:Y:S01]  /*30e0*/  FMUL.FTZ R26, R90, UR5 ;  /* 0x000000055a1a7c20 */ /* 0x000fe20008410000 */
[----:B------:R-:W-:Y:S01]  /*30f0*/  FMUL.FTZ R20, R29, UR5 ;  /* 0x000000051d147c20 */ /* 0x000fe20008410000 */
[----:B------:R-:W-:Y:S01]  /*3100*/  FMUL.FTZ R73, R27, UR5 ;  /* 0x000000051b497c20 */ /* 0x000fe20008410000 */
[----:B------:R-:W3:Y:S01]  /*3110*/  MUFU.TANH R10, R10 ;  /* 0x0000000a000a7308 */ /* 0x000ee20000002400 */
[----:B----4-:R-:W-:-:S02]  /*3120*/  VIADD R15, R21, 0x8 ;  /* 0x00000008150f7836 */ /* 0x010fc40000000000 */
[----:B------:R-:W-:Y:S01]  /*3130*/  FMUL.FTZ R27, R89, UR5 ;  /* 0x00000005591b7c20 */ /* 0x000fe20008410000 */
[----:B------:R-:W-:Y:S01]  /*3140*/  FMUL.FTZ R65, R32, UR5 ;  /* 0x0000000520417c20 */ /* 0x000fe20008410000 */
[-C--:B------:R-:W-:Y:S01]  /*3150*/  ISETP.GE.AND P0, PT, R14, R77.reuse, PT ;  /* 0x0000004d0e00720c */ /* 0x080fe20003f06270 */
[----:B------:R-:W-:Y:S01]  /*3160*/  FMUL.FTZ R74, R37, UR5 ;  /* 0x00000005254a7c20 */ /* 0x000fe20008410000 */
[-C--:B------:R-:W-:Y:S01]  /*3170*/  ISETP.GE.AND P1, PT, R15, R77.reuse, PT ;  /* 0x0000004d0f00720c */ /* 0x080fe20003f26270 */
[----:B------:R-:W-:Y:S01]  /*3180*/  FMUL.FTZ R30, R30, UR5 ;  /* 0x000000051e1e7c20 */ /* 0x000fe20008410000 */
[----:B------:R-:W-:Y:S01]  /*3190*/  MUFU.TANH R34, R12 ;  /* 0x0000000c00227308 */ /* 0x000fe20000002400 */
[----:B--2---:R-:W-:Y:S01]  /*31a0*/  FMUL.FTZ R0, R41, UR5 ;  /* 0x0000000529007c20 */ /* 0x004fe20008410000 */
[----:B------:R-:W-:Y:S01]  /*31b0*/  FMUL.FTZ R41, R91, UR5 ;  /* 0x000000055b297c20 */ /* 0x000fe20008410000 */
[-C--:B------:R-:W-:Y:S02]  /*31c0*/  ISETP.GE.AND P6, PT, R16, R77.reuse, PT ;  /* 0x0000004d1000720c */ /* 0x080fe40003fc6270 */
[----:B------:R-:W-:Y:S01]  /*31d0*/  ISETP.GE.AND P5, PT, R19, R77, PT ;  /* 0x0000004d1300720c */ /* 0x000fe20003fa6270 */
[----:B-1----:R-:W-:-:S02]  /*31e0*/  FMUL.FTZ R5, R40, UR5 ;  /* 0x0000000528057c20 */ /* 0x002fc40008410000 */
[----:B------:R1:W-:Y:S01]  /*31f0*/  MUFU.TANH R17, R0 ;  /* 0x0000000000117308 */ /* 0x0003e20000002400 */
[----:B------:R-:W-:Y:S01]  /*3200*/  FMUL.FTZ R40, R18, UR5 ;  /* 0x0000000512287c20 */ /* 0x000fe20008410000 */
[----:B------:R-:W-:-:S06]  /*3210*/  ISETP.GE.AND P2, PT, R21, R77, PT ;  /* 0x0000004d1500720c */ /* 0x000fcc0003f46270 */
[----:B------:R2:W-:Y:S08]  /*3220*/  MUFU.TANH R25, R5 ;  /* 0x0000000500197308 */ /* 0x0005f00000002400 */
[----:B------:R4:W4:Y:S01]  /*3230*/  MUFU.TANH R12, R8 ;  /* 0x00000008000c7308 */ /* 0x0009220000002400 */
[----:B-1----:R-:W-:-:S04]  /*3240*/  IADD3 R0, R77, R211, -R166 ;  /* 0x000000d34d007210 */ /* 0x002fc80007ffe8a6 */
[----:B------:R-:W-:Y:S01]  /*3250*/  IADD3 R2, -R21, R0, RZ ;  /* 0x0000000015027210 */ /* 0x000fe20007ffe1ff */
[C---:B------:R-:W-:Y:S01]  /*3260*/  IMAD.IADD R6, R0.reuse, 0x1, -R14 ;  /* 0x0000000100067824 */ /* 0x040fe200078e0a0e */
[C---:B------:R-:W-:Y:S01]  /*3270*/  IADD3 R7, R0.reuse, -R19, RZ ;  /* 0x8000001300077210 */ /* 0x040fe20007ffe0ff */
[----:B------:R-:W1:Y:S01]  /*3280*/  MUFU.TANH R11, R11 ;  /* 0x0000000b000b7308 */ /* 0x000e620000002400 */
[----:B--2---:R-:W-:Y:S02]  /*3290*/  IABS R5, R2 ;  /* 0x0000000200057213 */ /* 0x004fe40000000000 */
[----:B------:R-:W-:Y:S02]  /*32a0*/  IABS R2, R6 ;  /* 0x0000000600027213 */ /* 0x000fe40000000000 */
[----:B------:R-:W-:Y:S02]  /*32b0*/  I2FP.F32.S32 R5, R5 ;  /* 0x0000000500057245 */ /* 0x000fe40000201400 */
[----:B------:R-:W-:Y:S01]  /*32c0*/  I2FP.F32.S32 R2, R2 ;  /* 0x0000000200027245 */ /* 0x000fe20000201400 */
[----:B------:R2:W-:Y:S01]  /*32d0*/  MUFU.TANH R28, R13 ;  /* 0x0000000d001c7308 */ /* 0x0005e20000002400 */
[----:B------:R-:W-:Y:S01]  /*32e0*/  IABS R7, R7 ;  /* 0x0000000700077213 */ /* 0x000fe20000000000 */
[----:B------:R-:W-:Y:S01]  /*32f0*/  FFMA.FTZ R48, R5, -R68, R23 ;  /* 0x8000004405307223 */ /* 0x000fe20000010017 */
[----:B------:R-:W-:-:S02]  /*3300*/  IMAD.IADD R5, R0, 0x1, -R16 ;  /* 0x0000000100057824 */ /* 0x000fc400078e0a10 */
[----:B---3--:R-:W-:Y:S01]  /*3310*/  FFMA.FTZ R47, R2, -R68, R22 ;  /* 0x80000044022f7223 */ /* 0x008fe20000010016 */
[C---:B------:R-:W-:Y:S02]  /*3320*/  VIADD R22, R21.reuse, 0x11 ;  /* 0x0000001115167836 */ /* 0x040fe40000000000 */
[C---:B------:R-:W-:Y:S01]  /*3330*/  IMAD.IADD R2, R0.reuse, 0x1, -R15 ;  /* 0x0000000100027824 */ /* 0x040fe200078e0a0f */
[----:B------:R-:W-:Y:S01]  /*3340*/  IABS R5, R5 ;  /* 0x0000000500057213 */ /* 0x000fe20000000000 */
[C---:B------:R-:W-:Y:S01]  /*3350*/  IMAD.IADD R6, R0.reuse, 0x1, -R22 ;  /* 0x0000000100067824 */ /* 0x040fe200078e0a16 */
[----:B------:R-:W-:Y:S01]  /*3360*/  MUFU.TANH R24, R24 ;  /* 0x0000001800187308 */ /* 0x000fe20000002400 */
[----:B------:R-:W-:Y:S01]  /*3370*/  VIADD R23, R21, 0x18 ;  /* 0x0000001815177836 */ /* 0x000fe20000000000 */
[----:B------:R-:W-:Y:S02]  /*3380*/  IABS R2, R2 ;  /* 0x0000000200027213 */ /* 0x000fe40000000000 */
[----:B------:R-:W-:Y:S01]  /*3390*/  IABS R9, R6 ;  /* 0x0000000600097213 */ /* 0x000fe20000000000 */
[----:B----4-:R-:W-:Y:S01]  /*33a0*/  IMAD.IADD R8, R0, 0x1, -R23 ;  /* 0x0000000100087824 */ /* 0x010fe200078e0a17 */
[----:B------:R-:W-:Y:S01]  /*33b0*/  BAR.SYNC.DEFER_BLOCKING 0x0 ;  /* 0x0000000000007b1d */ /* 0x000fe20000010000 */
[----:B------:R-:W-:Y:S01]  /*33c0*/  IMAD.MOV.U32 R6, RZ, RZ, R5 ;  /* 0x000000ffff067224 */ /* 0x000fe200078e0005 */
[----:B------:R-:W-:-:S02]  /*33d0*/  I2FP.F32.S32 R5, R2 ;  /* 0x0000000200057245 */ /* 0x000fc40000201400 */
[----:B------:R-:W-:Y:S02]  /*33e0*/  IABS R2, R8 ;  /* 0x0000000800027213 */ /* 0x000fe40000000000 */
[----:B------:R-:W-:Y:S01]  /*33f0*/  I2FP.F32.S32 R8, R6 ;  /* 0x0000000600087245 */ /* 0x000fe20000201400 */
[----:B------:R-:W-:Y:S01]  /*3400*/  FFMA.FTZ R53, R5, -R68, R10 ;  /* 0x8000004405357223 */ /* 0x000fe2000001000a */
[----:B------:R-:W-:Y:S01]  /*3410*/  I2FP.F32.S32 R6, R7 ;  /* 0x0000000700067245 */ /* 0x000fe20000201400 */
[----:B------:R-:W-:Y:S01]  /*3420*/  IMAD.MOV.U32 R5, RZ, RZ, R9 ;  /* 0x000000ffff057224 */ /* 0x000fe200078e0009 */
[----:B------:R-:W-:Y:S01]  /*3430*/  I2FP.F32.S32 R2, R2 ;  /* 0x0000000200027245 */ /* 0x000fe20000201400 */
[-C--:B------:R-:W-:Y:S01]  /*3440*/  FFMA.FTZ R52, R8, -R68.reuse, R12 ;  /* 0x8000004408347223 */ /* 0x080fe2000001000c */
[----:B------:R-:W-:Y:S02]  /*3450*/  IMAD.IADD R7, R0, 0x1, -R31 ;  /* 0x0000000100077824 */ /* 0x000fe400078e0a1f */
[-C--:B------:R-:W-:Y:S01]  /*3460*/  FFMA.FTZ R51, R6, -R68.reuse, R25 ;  /* 0x8000004406337223 */ /* 0x080fe20000010019 */
[----:B------:R-:W-:Y:S01]  /*3470*/  IADD3 R25, R21, 0x19, RZ ;  /* 0x0000001915197810 */ /* 0x000fe20007ffe0ff */
[----:B------:R-:W-:Y:S01]  /*3480*/  VIADD R6, R0, 0x8 ;  /* 0x0000000800067836 */ /* 0x000fe20000000000 */
[----:B------:R-:W-:Y:S01]  /*3490*/  I2FP.F32.S32 R5, R5 ;  /* 0x0000000500057245 */ /* 0x000fe20000201400 */
[----:B-1----:R-:W-:Y:S01]  /*34a0*/  FFMA.FTZ R49, R2, -R68, R11 ;  /* 0x8000004402317223 */ /* 0x002fe2000001000b */
[C---:B------:R-:W-:Y:S01]  /*34b0*/  VIADD R2, R0.reuse, 0x48 ;  /* 0x0000004800027836 */ /* 0x040fe20000000000 */
[----:B------:R-:W-:Y:S01]  /*34c0*/  IABS R7, R7 ;  /* 0x0000000700077213 */ /* 0x000fe20000000000 */
[----:B------:R-:W-:-:S02]  /*34d0*/  IMAD.IADD R8, R0, 0x1, -R25 ;  /* 0x0000000100087824 */ /* 0x000fc400078e0a19 */
[----:B------:R-:W-:Y:S01]  /*34e0*/  FFMA.FTZ R50, R5, -R68, R17 ;  /* 0x8000004405327223 */ /* 0x000fe20000010011 */
[----:B------:R-:W-:Y:S01]  /*34f0*/  IADD3 R5, R0, 0x40, RZ ;  /* 0x0000004000057810 */ /* 0x000fe20007ffe0ff */
[--C-:B------:R-:W-:Y:S01]  /*3500*/  IMAD.IADD R12, R2, 0x1, -R21.reuse ;  /* 0x00000001020c7824 */ /* 0x100fe200078e0a15 */
[----:B------:R-:W-:Y:S01]  /*3510*/  MUFU.TANH R18, R26 ;  /* 0x0000001a00127308 */ /* 0x000fe20000002400 */
[----:B------:R-:W-:Y:S01]  /*3520*/  IABS R9, R8 ;  /* 0x0000000800097213 */ /* 0x000fe20000000000 */
[--C-:B------:R-:W-:Y:S01]  /*3530*/  IMAD.IADD R8, R6, 0x1, -R21.reuse ;  /* 0x0000000106087824 */ /* 0x100fe200078e0a15 */
[----:B------:R-:W-:Y:S01]  /*3540*/  ISETP.GE.AND P4, PT, R22, R77, PT ;  /* 0x0000004d1600720c */ /* 0x000fe20003f86270 */
[----:B------:R-:W-:Y:S01]  /*3550*/  IMAD.IADD R10, R5, 0x1, -R21 ;  /* 0x00000001050a7824 */ /* 0x000fe200078e0a15 */
[----:B------:R-:W-:Y:S01]  /*3560*/  MOV R11, R9 ;  /* 0x00000009000b7202 */ /* 0x000fe20000000f00 */
[----:B--2---:R-:W-:Y:S01]  /*3570*/  IMAD.MOV.U32 R13, RZ, RZ, R7 ;  /* 0x000000ffff0d7224 */ /* 0x004fe200078e0007 */
[----:B------:R-:W-:Y:S01]  /*3580*/  IABS R8, R8 ;  /* 0x0000000800087213 */ /* 0x000fe20000000000 */
[----:B------:R-:W1:Y:S01]  /*3590*/  MUFU.TANH R17, R20 ;  /* 0x0000001400117308 */ /* 0x000e620000002400 */
[----:B------:R-:W-:-:S02]  /*35a0*/  IABS R7, R10 ;  /* 0x0000000a00077213 */ /* 0x000fc40000000000 */
[----:B------:R-:W-:Y:S01]  /*35b0*/  IABS R9, R12 ;  /* 0x0000000c00097213 */ /* 0x000fe20000000000 */
[----:B------:R-:W-:Y:S01]  /*35c0*/  IMAD.MOV.U32 R10, RZ, RZ, R8 ;  /* 0x000000ffff0a7224 */ /* 0x000fe200078e0008 */
[----:B------:R-:W-:Y:S01]  /*35d0*/  I2FP.F32.S32 R11, R11 ;  /* 0x0000000b000b7245 */ /* 0x000fe20000201400 */
[----:B------:R-:W-:Y:S01]  /*35e0*/  IMAD.MOV.U32 R8, RZ, RZ, R7 ;  /* 0x000000ffff087224 */ /* 0x000fe200078e0007 */
[----:B------:R-:W-:Y:S01]  /*35f0*/  ISETP.GE.AND P3, PT, R23, R77, PT ;  /* 0x0000004d1700720c */ /* 0x000fe20003f66270 */
[----:B------:R-:W-:Y:S01]  /*3600*/  IMAD.MOV.U32 R7, RZ, RZ, R9 ;  /* 0x000000ffff077224 */ /* 0x000fe200078e0009 */
[----:B------:R-:W-:Y:S01]  /*3610*/  I2FP.F32.S32 R10, R10 ;  /* 0x0000000a000a7245 */ /* 0x000fe20000201400 */
[----:B------:R2:W3:Y:S01]  /*3620*/  MUFU.TANH R26, R41 ;  /* 0x00000029001a7308 */ /* 0x0004e20000002400 */
[----:B------:R-:W-:Y:S01]  /*3630*/  I2FP.F32.S32 R8, R8 ;  /* 0x0000000800087245 */ /* 0x000fe20000201400 */
[----:B------:R-:W-:Y:S01]  /*3640*/  IMAD.IADD R12, R5, 0x1, -R15 ;  /* 0x00000001050c7824 */ /* 0x000fe200078e0a0f */
[----:B------:R-:W-:Y:S01]  /*3650*/  I2FP.F32.S32 R7, R7 ;  /* 0x0000000700077245 */ /* 0x000fe20000201400 */
[----:B------:R-:W-:Y:S01]  /*3660*/  FFMA.FTZ R42, R10, -R68, R44 ;  /* 0x800000440a2a7223 */ /* 0x000fe2000001002c */
[----:B------:R-:W-:Y:S01]  /*3670*/  I2FP.F32.S32 R9, R13 ;  /* 0x0000000d00097245 */ /* 0x000fe20000201400 */
[----:B------:R-:W-:-:S02]  /*3680*/  IMAD.IADD R10, R2, 0x1, -R14 ;  /* 0x00000001020a7824 */ /* 0x000fc400078e0a0e */
[-C--:B-1----:R-:W-:Y:S01]  /*3690*/  FFMA.FTZ R46, R11, -R68.reuse, R17 ;  /* 0x800000440b2e7223 */ /* 0x082fe20000010011 */
[----:B------:R1:W4:Y:S01]  /*36a0*/  MUFU.TANH R20, R40 ;  /* 0x0000002800147308 */ /* 0x0003220000002400 */
[----:B------:R-:W-:Y:S02]  /*36b0*/  IMAD.IADD R11, R6, 0x1, -R15 ;  /* 0x00000001060b7824 */ /* 0x000fe400078e0a0f */
[-C--:B------:R-:W-:Y:S01]  /*36c0*/  FFMA.FTZ R45, R9, -R68.reuse, R28 ;  /* 0x80000044092d7223 */ /* 0x080fe2000001001c */
[----:B------:R-:W-:Y:S02]  /*36d0*/  FSEL R92, R42, -INF , !P2 ;  /* 0xff8000002a5c7808 */ /* 0x000fe40005000000 */
[----:B------:R-:W-:Y:S02]  /*36e0*/  IABS R11, R11 ;  /* 0x0000000b000b7213 */ /* 0x000fe40000000000 */
[----:B------:R-:W-:Y:S01]  /*36f0*/  MUFU.TANH R13, R54 ;  /* 0x00000036000d7308 */ /* 0x000fe20000002400 */
[----:B--2---:R-:W-:Y:S01]  /*3700*/  FFMA.FTZ R41, R8, -R68, R24 ;  /* 0x8000004408297223 */ /* 0x004fe20000010018 */
[----:B------:R-:W-:-:S04]  /*3710*/  IADD3 R8, -R14, R6, RZ ;  /* 0x000000060e087210 */ /* 0x000fc80007ffe1ff */
[----:B------:R-:W-:Y:S02]  /*3720*/  IABS R9, R8 ;  /* 0x0000000800097213 */ /* 0x000fe40000000000 */
[----:B------:R-:W2:Y:S01]  /*3730*/  MUFU.TANH R27, R27 ;  /* 0x0000001b001b7308 */ /* 0x000ea20000002400 */
[-C--:B-1----:R-:W-:Y:S01]  /*3740*/  FFMA.FTZ R40, R7, -R68.reuse, R18 ;  /* 0x8000004407287223 */ /* 0x082fe20000010012 */
[----:B------:R-:W-:Y:S01]  /*3750*/  IMAD.IADD R7, R5, 0x1, -R14 ;  /* 0x0000000105077824 */ /* 0x000fe200078e0a0e */
[----:B------:R-:W-:Y:S02]  /*3760*/  I2FP.F32.S32 R9, R9 ;  /* 0x0000000900097245 */ /* 0x000fe40000201400 */
[----:B------:R-:W-:Y:S02]  /*3770*/  FSEL R83, R41, -INF , !P2 ;  /* 0xff80000029537808 */ /* 0x000fe40005000000 */
[----:B------:R-:W-:Y:S01]  /*3780*/  IABS R8, R7 ;  /* 0x0000000700087213 */ /* 0x000fe20000000000 */
[----:B------:R-:W-:Y:S01]  /*3790*/  FFMA.FTZ R35, R9, -R68, R64 ;  /* 0x8000004409237223 */ /* 0x000fe20000010040 */
[----:B------:R-:W-:Y:S01]  /*37a0*/  IABS R7, R10 ;  /* 0x0000000a00077213 */ /* 0x000fe20000000000 */
[----:B------:R1:W1:Y:S01]  /*37b0*/  MUFU.TANH R24, R43 ;  /* 0x0000002b00187308 */ /* 0x0002620000002400 */
[----:B------:R-:W-:-:S02]  /*37c0*/  IABS R10, R12 ;  /* 0x0000000c000a7213 */ /* 0x000fc40000000000 */
[----:B------:R-:W-:Y:S01]  /*37d0*/  MOV R12, R8 ;  /* 0x00000008000c7202 */ /* 0x000fe20000000f00 */
[----:B------:R-:W-:Y:S01]  /*37e0*/  IMAD.MOV.U32 R8, RZ, RZ, R11 ;  /* 0x000000ffff087224 */ /* 0x000fe200078e000b */
[----:B------:R-:W-:Y:S02]  /*37f0*/  I2FP.F32.S32 R9, R7 ;  /* 0x0000000700097245 */ /* 0x000fe40000201400 */
[----:B------:R-:W-:Y:S01]  /*3800*/  I2FP.F32.S32 R7, R10 ;  /* 0x0000000a00077245 */ /* 0x000fe20000201400 */
[----:B------:R-:W1:Y:S01]  /*3810*/  MUFU.TANH R17, R55 ;  /* 0x0000003700117308 */ /* 0x000e620000002400 */
[----:B------:R-:W-:Y:S01]  /*3820*/  I2FP.F32.S32 R8, R8 ;  /* 0x0000000800087245 */ /* 0x000fe20000201400 */
[----:B---3--:R-:W-:Y:S01]  /*3830*/  FFMA.FTZ R32, R9, -R68, R26 ;  /* 0x8000004409207223 */ /* 0x008fe2000001001a */
[----:B------:R-:W-:Y:S01]  /*3840*/  I2FP.F32.S32 R11, R12 ;  /* 0x0000000c000b7245 */ /* 0x000fe20000201400 */
[----:B------:R-:W-:Y:S01]  /*3850*/  IMAD.IADD R9, R5, 0x1, -R16 ;  /* 0x0000000105097824 */ /* 0x000fe200078e0a10 */
[----:B------:R-:W-:Y:S01]  /*3860*/  FSEL R85, R40, -INF , !P2 ;  /* 0xff80000028557808 */ /* 0x000fe20005000000 */
[----:B----4-:R-:W-:Y:S01]  /*3870*/  FFMA.FTZ R44, R8, -R68, R20 ;  /* 0x80000044082c7223 */ /* 0x010fe20000010014 */
[----:B------:R-:W-:-:S02]  /*3880*/  IMAD.IADD R8, R6, 0x1, -R16 ;  /* 0x0000000106087824 */ /* 0x000fc400078e0a10 */
[-C--:B--2---:R-:W-:Y:S01]  /*3890*/  FFMA.FTZ R33, R11, -R68.reuse, R27 ;  /* 0x800000440b217223 */ /* 0x084fe2000001001b */
[----:B-1----:R-:W-:Y:S01]  /*38a0*/  FFMA.FTZ R43, R7, -R68, R13 ;  /* 0x80000044072b7223 */ /* 0x002fe2000001000d */
[----:B------:R-:W-:Y:S01]  /*38b0*/  IMAD.IADD R7, R2, 0x1, -R15 ;  /* 0x0000000102077824 */ /* 0x000fe200078e0a0f */
[----:B------:R-:W-:Y:S01]  /*38c0*/  IADD3 R11, -R16, R2, RZ ;  /* 0x00000002100b7210 */ /* 0x000fe20007ffe1ff */
[----:B------:R1:W2:Y:S01]  /*38d0*/  MUFU.TANH R12, R63 ;  /* 0x0000003f000c7308 */ /* 0x0002a20000002400 */
[----:B------:R-:W-:Y:S02]  /*38e0*/  IABS R8, R8 ;  /* 0x0000000800087213 */ /* 0x000fe40000000000 */
[----:B------:R-:W-:Y:S02]  /*38f0*/  IABS R10, R7 ;  /* 0x00000007000a7213 */ /* 0x000fe40000000000 */
[----:B------:R-:W-:Y:S02]  /*3900*/  IABS R7, R9 ;  /* 0x0000000900077213 */ /* 0x000fe40000000000 */
[----:B------:R-:W-:Y:S01]  /*3910*/  IABS R9, R11 ;  /* 0x0000000b00097213 */ /* 0x000fe20000000000 */
[----:B------:R-:W3:Y:S01]  /*3920*/  MUFU.TANH R14, R62 ;  /* 0x0000003e000e7308 */ /* 0x000ee20000002400 */
        /* <DEDUP_REMOVED lines=8> */
[----:B------:R-:W-:Y:S01]  /*39b0*/  IMAD.IADD R9, R2, 0x1, -R19 ;  /* 0x0000000102097824 */ /* 0x000fe200078e0a13 */
[----:B------:R-:W-:Y:S01]  /*39c0*/  I2FP.F32.S32 R8, R8 ;  /* 0x0000000800087245 */ /* 0x000fe20000201400 */
[----:B------:R-:W-:Y:S01]  /*39d0*/  MUFU.TANH R15, R57 ;  /* 0x00000039000f7308 */ /* 0x000fe20000002400 */
[----:B------:R-:W-:Y:S01]  /*39e0*/  I2FP.F32.S32 R7, R7 ;  /* 0x0000000700077245 */ /* 0x000fe20000201400 */
[-C--:B------:R-:W-:Y:S01]  /*39f0*/  FFMA.FTZ R38, R10, -R68.reuse, R24 ;  /* 0x800000440a267223 */ /* 0x080fe20000010018 */
[----:B-1----:R-:W-:Y:S01]  /*3a00*/  FSEL R63, R48, -INF , !P2 ;  /* 0xff800000303f7808 */ /* 0x002fe20005000000 */
[----:B------:R-:W-:Y:S01]  /*3a10*/  FFMA.FTZ R37, R8, -R68, R17 ;  /* 0x8000004408257223 */ /* 0x000fe20000010011 */
[----:B------:R-:W-:Y:S01]  /*3a20*/  IADD3 R8, -R19, R6, RZ ;  /* 0x0000000613087210 */ /* 0x000fe20007ffe1ff */
[----:B--2---:R-:W-:Y:S01]  /*3a30*/  FFMA.FTZ R36, R7, -R68, R12 ;  /* 0x8000004407247223 */ /* 0x004fe2000001000c */
[----:B------:R-:W-:-:S02]  /*3a40*/  IMAD.IADD R7, R5, 0x1, -R19 ;  /* 0x0000000105077824 */ /* 0x000fc400078e0a13 */
[----:B---3--:R-:W-:Y:S01]  /*3a50*/  FFMA.FTZ R39, R11, -R68, R14 ;  /* 0x800000440b277223 */ /* 0x008fe2000001000e */
[--C-:B------:R-:W-:Y:S01]  /*3a60*/  IMAD.IADD R11, R6, 0x1, -R22.reuse ;  /* 0x00000001060b7824 */ /* 0x100fe200078e0a16 */
[----:B------:R-:W-:Y:S01]  /*3a70*/  IABS R10, R8 ;  /* 0x00000008000a7213 */ /* 0x000fe20000000000 */
[----:B------:R-:W-:Y:S01]  /*3a80*/  IMAD.IADD R12, R5, 0x1, -R22 ;  /* 0x00000001050c7824 */ /* 0x000fe200078e0a16 */
[----:B------:R-:W-:Y:S01]  /*3a90*/  IABS R8, R7 ;  /* 0x0000000700087213 */ /* 0x000fe20000000000 */
[----:B------:R-:W1:Y:S01]  /*3aa0*/  MUFU.TANH R14, R58 ;  /* 0x0000003a000e7308 */ /* 0x000e620000002400 */
[----:B------:R-:W-:Y:S01]  /*3ab0*/  IABS R7, R9 ;  /* 0x0000000900077213 */ /* 0x000fe20000000000 */
[----:B------:R-:W-:Y:S01]  /*3ac0*/  FMUL.FTZ R35, R120, UR5 ;  /* 0x0000000578237c20 */ /* 0x000fe20008410000 */
[----:B------:R-:W-:Y:S02]  /*3ad0*/  IABS R9, R11 ;  /* 0x0000000b00097213 */ /* 0x000fe40000000000 */
[----:B------:R-:W-:Y:S01]  /*3ae0*/  MOV R11, R10 ;  /* 0x0000000a000b7202 */ /* 0x000fe20000000f00 */
[----:B------:R-:W-:Y:S01]  /*3af0*/  IMAD.MOV.U32 R10, RZ, RZ, R7 ;  /* 0x000000ffff0a7224 */ /* 0x000fe200078e0007 */
[----:B------:R-:W-:Y:S01]  /*3b00*/  IABS R13, R12 ;  /* 0x0000000c000d7213 */ /* 0x000fe20000000000 */
[----:B------:R-:W-:Y:S01]  /*3b10*/  IMAD.MOV.U32 R12, RZ, RZ, R8 ;  /* 0x000000ffff0c7224 */ /* 0x000fe200078e0008 */
[----:B------:R-:W-:Y:S01]  /*3b20*/  I2FP.F32.S32 R8, R11 ;  /* 0x0000000b00087245 */ /* 0x000fe20000201400 */
[----:B------:R-:W-:Y:S01]  /*3b30*/  IMAD.MOV.U32 R7, RZ, RZ, R9 ;  /* 0x000000ffff077224 */ /* 0x000fe200078e0009 */
[----:B------:R-:W2:Y:S01]  /*3b40*/  MUFU.TANH R18, R56 ;  /* 0x0000003800127308 */ /* 0x000ea20000002400 */
[----:B------:R-:W-:Y:S01]  /*3b50*/  IMAD.MOV.U32 R9, RZ, RZ, R13 ;  /* 0x000000ffff097224 */ /* 0x000fe200078e000d */
[----:B------:R-:W-:Y:S01]  /*3b60*/  I2FP.F32.S32 R10, R10 ;  /* 0x0000000a000a7245 */ /* 0x000fe20000201400 */
[----:B------:R-:W-:Y:S01]  /*3b70*/  IMAD.IADD R13, R6, 0x1, -R25 ;  /* 0x00000001060d7824 */ /* 0x000fe200078e0a19 */
[----:B------:R-:W-:Y:S01]  /*3b80*/  I2FP.F32.S32 R11, R12 ;  /* 0x0000000c000b7245 */ /* 0x000fe20000201400 */
[----:B------:R-:W-:Y:S01]  /*3b90*/  IMAD.IADD R12, R2, 0x1, -R23 ;  /* 0x00000001020c7824 */ /* 0x000fe200078e0a17 */
[----:B------:R-:W-:Y:S01]  /*3ba0*/  ISETP.GE.AND P2, PT, R25, R77, PT ;  /* 0x0000004d1900720c */ /* 0x000fe20003f46270 */
[----:B-1----:R-:W-:Y:S01]  /*3bb0*/  FFMA.FTZ R28, R10, -R68, R14 ;  /* 0x800000440a1c7223 */ /* 0x002fe2000001000e */
[----:B------:R1:W-:Y:S01]  /*3bc0*/  MUFU.TANH R16, R30 ;  /* 0x0000001e00107308 */ /* 0x0003e20000002400 */
[----:B------:R-:W-:-:S02]  /*3bd0*/  IABS R13, R13 ;  /* 0x0000000d000d7213 */ /* 0x000fc40000000000 */
[----:B------:R-:W-:Y:S02]  /*3be0*/  FSEL R82, R33, -INF , !P0 ;  /* 0xff80000021527808 */ /* 0x000fe40004000000 */
[----:B------:R-:W-:Y:S01]  /*3bf0*/  FSEL R84, R32, -INF , !P0 ;  /* 0xff80000020547808 */ /* 0x000fe20004000000 */
[----:B------:R-:W-:Y:S01]  /*3c00*/  FMUL.FTZ R32, R119, UR5 ;  /* 0x0000000577207c20 */ /* 0x000fe20008410000 */
[----:B------:R-:W-:Y:S01]  /*3c10*/  ISETP.GE.AND P0, PT, R31, R77, PT ;  /* 0x0000004d1f00720c */ /* 0x000fe20003f06270 */
[----:B------:R-:W3:Y:S01]  /*3c20*/  MUFU.TANH R17, R60 ;  /* 0x0000003c00117308 */ /* 0x000ee20000002400 */
[----:B--2---:R-:W-:Y:S01]  /*3c30*/  FFMA.FTZ R29, R11, -R68, R18 ;  /* 0x800000440b1d7223 */ /* 0x004fe20000010012 */
[----:B------:R-:W-:Y:S02]  /*3c40*/  FSEL R80, R39, -INF , !P1 ;  /* 0xff80000027507808 */ /* 0x000fe40004800000 */
[----:B------:R-:W-:Y:S02]  /*3c50*/  FSEL R98, R28, -INF , !P5 ;  /* 0xff8000001c627808 */ /* 0x000fe40006800000 */
[----:B------:R-:W-:-:S02]  /*3c60*/  FSEL R62, R46, -INF , !P2 ;  /* 0xff8000002e3e7808 */ /* 0x000fc40005000000 */
[----:B------:R2:W4:Y:S01]  /*3c70*/  MUFU.TANH R14, R66 ;  /* 0x00000042000e7308 */ /* 0x0005220000002400 */
[-C--:B-1----:R-:W-:Y:S01]  /*3c80*/  FFMA.FTZ R30, R8, -R68.reuse, R59 ;  /* 0x80000044081e7223 */ /* 0x082fe2000001003b */
[----:B------:R-:W-:Y:S02]  /*3c90*/  I2FP.F32.S32 R8, R7 ;  /* 0x0000000700087245 */ /* 0x000fe40000201400 */
[----:B------:R-:W-:Y:S01]  /*3ca0*/  I2FP.F32.S32 R7, R9 ;  /* 0x0000000900077245 */ /* 0x000fe20000201400 */
[--C-:B------:R-:W-:Y:S01]  /*3cb0*/  IMAD.IADD R9, R6, 0x1, -R23.reuse ;  /* 0x0000000106097824 */ /* 0x100fe200078e0a17 */
[----:B------:R-:W-:Y:S01]  /*3cc0*/  FSEL R103, R30, -INF , !P5 ;  /* 0xff8000001e677808 */ /* 0x000fe20006800000 */
[-C--:B------:R-:W-:Y:S01]  /*3cd0*/  FFMA.FTZ R27, R8, -R68.reuse, R34 ;  /* 0x80000044081b7223 */ /* 0x080fe20000010022 */
[----:B------:R-:W-:Y:S02]  /*3ce0*/  IMAD.IADD R8, R5, 0x1, -R23 ;  /* 0x0000000105087824 */ /* 0x000fe400078e0a17 */
[----:B------:R-:W-:Y:S01]  /*3cf0*/  FFMA.FTZ R26, R7, -R68, R15 ;  /* 0x80000044071a7223 */ /* 0x000fe2000001000f */
[----:B------:R-:W-:Y:S01]  /*3d00*/  IADD3 R7, -R22, R2, RZ ;  /* 0x0000000216077210 */ /* 0x000fe20007ffe1ff */
[----:B------:R-:W1:Y:S01]  /*3d10*/  MUFU.TANH R19, R61 ;  /* 0x0000003d00137308 */ /* 0x000e620000002400 */
[----:B------:R-:W-:-:S02]  /*3d20*/  IABS R11, R9 ;  /* 0x00000009000b7213 */ /* 0x000fc40000000000 */
[----:B------:R-:W-:Y:S02]  /*3d30*/  IABS R10, R7 ;  /* 0x00000007000a7213 */ /* 0x000fe40000000000 */
[----:B------:R-:W-:Y:S01]  /*3d40*/  IABS R8, R8 ;  /* 0x0000000800087213 */ /* 0x000fe20000000000 */
[----:B--2---:R-:W-:Y:S01]  /*3d50*/  FMUL.FTZ R66, R123, UR5 ;  /* 0x000000057b427c20 */ /* 0x004fe20008410000 */
[----:B------:R-:W-:Y:S01]  /*3d60*/  MOV R9, R10 ;  /* 0x0000000a00097202 */ /* 0x000fe20000000f00 */
[----:B------:R-:W2:Y:S01]  /*3d70*/  MUFU.TANH R15, R65 ;  /* 0x00000041000f7308 */ /* 0x000ea20000002400 */
[----:B------:R-:W-:Y:S01]  /*3d80*/  IABS R7, R12 ;  /* 0x0000000c00077213 */ /* 0x000fe20000000000 */
[----:B------:R-:W-:Y:S01]  /*3d90*/  IMAD.MOV.U32 R12, RZ, RZ, R8 ;  /* 0x000000ffff0c7224 */ /* 0x000fe200078e0008 */
[----:B------:R-:W-:Y:S01]  /*3da0*/  I2FP.F32.S32 R8, R9 ;  /* 0x0000000900087245 */ /* 0x000fe20000201400 */
[----:B------:R-:W-:Y:S01]  /*3db0*/  IMAD.MOV.U32 R10, RZ, RZ, R13 ;  /* 0x000000ffff0a7224 */ /* 0x000fe200078e000d */
[----:B------:R-:W-:-:S02]  /*3dc0*/  I2FP.F32.S32 R7, R7 ;  /* 0x0000000700077245 */ /* 0x000fc40000201400 */
[----:B------:R-:W-:Y:S01]  /*3dd0*/  I2FP.F32.S32 R9, R11 ;  /* 0x0000000b00097245 */ /* 0x000fe20000201400 */
[----:B---3--:R-:W-:Y:S01]  /*3de0*/  FFMA.FTZ R24, R8, -R68, R17 ;  /* 0x8000004408187223 */ /* 0x008fe20000010011 */
[----:B------:R-:W-:Y:S01]  /*3df0*/  I2FP.F32.S32 R8, R10 ;  /* 0x0000000a00087245 */ /* 0x000fe20000201400 */
[----:B----4-:R-:W-:Y:S01]  /*3e00*/  FFMA.FTZ R20, R7, -R68, R14 ;  /* 0x8000004407147223 */ /* 0x010fe2000001000e */
[----:B------:R-:W-:Y:S01]  /*3e10*/  I2FP.F32.S32 R11, R12 ;  /* 0x0000000c000b7245 */ /* 0x000fe20000201400 */
[----:B------:R-:W3:Y:S01]  /*3e20*/  MUFU.TANH R18, R67 ;  /* 0x0000004300127308 */ /* 0x000ee20000002400 */
[----:B------:R-:W-:Y:S02]  /*3e30*/  IMAD.IADD R7, R2, 0x1, -R25 ;  /* 0x0000000102077824 */ /* 0x000fe400078e0a19 */
[-C--:B-1----:R-:W-:Y:S01]  /*3e40*/  FFMA.FTZ R19, R8, -R68.reuse, R19 ;  /* 0x8000004408137223 */ /* 0x082fe20000010013 */
[----:B------:R-:W-:Y:S02]  /*3e50*/  IMAD.IADD R8, R5, 0x1, -R25 ;  /* 0x0000000105087824 */ /* 0x000fe400078e0a19 */
[-C--:B------:R-:W-:Y:S01]  /*3e60*/  FFMA.FTZ R23, R9, -R68.reuse, R16 ;  /* 0x8000004409177223 */ /* 0x080fe20000010010 */
[----:B--2---:R-:W-:Y:S01]  /*3e70*/  FFMA.FTZ R22, R11, -R68, R15 ;  /* 0x800000440b167223 */ /* 0x004fe2000001000f */
[--C-:B------:R-:W-:Y:S01]  /*3e80*/  IMAD.IADD R11, R5, 0x1, -R31.reuse ;  /* 0x00000001050b7824 */ /* 0x100fe200078e0a1f */
[----:B------:R-:W-:Y:S01]  /*3e90*/  IADD3 R9, -R31, R6, RZ ;  /* 0x000000061f097210 */ /* 0x000fe20007ffe1ff */
[----:B------:R-:W-:Y:S01]  /*3ea0*/  IMAD.IADD R12, R2, 0x1, -R31 ;  /* 0x00000001020c7824 */ /* 0x000fe200078e0a1f */
[----:B------:R-:W-:Y:S01]  /*3eb0*/  IABS R7, R7 ;  /* 0x0000000700077213 */ /* 0x000fe20000000000 */
[----:B------:R-:W1:Y:S01]  /*3ec0*/  MUFU.TANH R15, R70 ;  /* 0x00000046000f7308 */ /* 0x000e620000002400 */
[----:B------:R-:W-:-:S02]  /*3ed0*/  IABS R10, R8 ;  /* 0x00000008000a7213 */ /* 0x000fc40000000000 */
[----:B------:R-:W-:Y:S02]  /*3ee0*/  IABS R8, R11 ;  /* 0x0000000b00087213 */ /* 0x000fe40000000000 */
[----:B------:R-:W-:Y:S02]  /*3ef0*/  IABS R9, R9 ;  /* 0x0000000900097213 */ /* 0x000fe40000000000 */
[----:B------:R-:W-:Y:S01]  /*3f00*/  IABS R13, R12 ;  /* 0x0000000c000d7213 */ /* 0x000fe20000000000 */
[----:B------:R-:W2:Y:S01]  /*3f10*/  MUFU.TANH R14, R71 ;  /* 0x00000047000e7308 */ /* 0x000ea20000002400 */
[----:B------:R-:W-:Y:S01]  /*3f20*/  IMAD.MOV.U32 R12, RZ, RZ, R7 ;  /* 0x000000ffff0c7224 */ /* 0x000fe200078e0007 */
[----:B------:R-:W-:Y:S01]  /*3f30*/  MOV R7, R8 ;  /* 0x0000000800077202 */ /* 0x000fe20000000f00 */
[----:B------:R-:W-:Y:S01]  /*3f40*/  IMAD.MOV.U32 R11, RZ, RZ, R9 ;  /* 0x000000ffff0b7224 */ /* 0x000fe200078e0009 */
[----:B------:R-:W-:Y:S01]  /*3f50*/  I2FP.F32.S32 R8, R10 ;  /* 0x0000000a00087245 */ /* 0x000fe20000201400 */
[----:B------:R-:W-:Y:S01]  /*3f60*/  IMAD.MOV.U32 R9, RZ, RZ, R13 ;  /* 0x000000ffff097224 */ /* 0x000fe200078e000d */
[----:B------:R-:W-:Y:S01]  /*3f70*/  I2FP.F32.S32 R10, R12 ;  /* 0x0000000c000a7245 */ /* 0x000fe20000201400 */
[C---:B------:R-:W-:Y:S01]  /*3f80*/  VIADD R12, R21.reuse, 0x28 ;  /* 0x00000028150c7836 */ /* 0x040fe20000000000 */
[----:B------:R-:W4:Y:S01]  /*3f90*/  MUFU.TANH R34, R72 ;  /* 0x0000004800227308 */ /* 0x000f220000002400 */
[-C--:B---3--:R-:W-:Y:S01]  /*3fa0*/  FFMA.FTZ R18, R8, -R68.reuse, R18 ;  /* 0x8000004408127223 */ /* 0x088fe20000010012 */
[----:B------:R-:W-:Y:S01]  /*3fb0*/  I2FP.F32.S32 R8, R7 ;  /* 0x0000000700087245 */ /* 0x000fe20000201400 */
[-C--:B-1----:R-:W-:Y:S01]  /*3fc0*/  FFMA.FTZ R17, R10, -R68.reuse, R15 ;  /* 0x800000440a117223 */ /* 0x082fe2000001000f */
[----:B------:R-:W-:Y:S01]  /*3fd0*/  I2FP.F32.S32 R7, R9 ;  /* 0x0000000900077245 */ /* 0x000fe20000201400 */
[C---:B------:R-:W-:Y:S01]  /*3fe0*/  VIADD R13, R21.reuse, 0x21 ;  /* 0x00000021150d7836 */ /* 0x040fe20000000000 */
[----:B------:R-:W-:Y:S01]  /*3ff0*/  I2FP.F32.S32 R11, R11 ;  /* 0x0000000b000b7245 */ /* 0x000fe20000201400 */
[----:B------:R-:W-:Y:S01]  /*4000*/  VIADD R9, R21, 0x31 ;  /* 0x0000003115097836 */ /* 0x000fe20000000000 */
[----:B------:R-:W1:Y:S01]  /*4010*/  MUFU.TANH R25, R69 ;  /* 0x0000004500197308 */ /* 0x000e620000002400 */
[-C--:B--2---:R-:W-:Y:S01]  /*4020*/  FFMA.FTZ R14, R7, -R68.reuse, R14 ;  /* 0x80000044070e7223 */ /* 0x084fe2000001000e */
[C---:B------:R-:W-:Y:S01]  /*4030*/  IADD3 R10, R21.reuse, 0x30, RZ ;  /* 0x00000030150a7810 */ /* 0x040fe20007ffe0ff */
[----:B------:R-:W-:Y:S01]  /*4040*/  VIADD R7, R21, 0x39 ;  /* 0x0000003915077836 */ /* 0x000fe20000000000 */
[----:B------:R-:W-:Y:S01]  /*4050*/  FSEL R100, R24, -INF , !P4 ;  /* 0xff80000018647808 */ /* 0x000fe20006000000 */
[C---:B------:R-:W-:Y:S01]  /*4060*/  IMAD.IADD R39, R5.reuse, 0x1, -R9 ;  /* 0x0000000105277824 */ /* 0x040fe200078e0a09 */
[----:B------:R-:W-:Y:S01]  /*4070*/  FSEL R90, R22, -INF , !P3 ;  /* 0xff800000165a7808 */ /* 0x000fe20005800000 */
[--C-:B------:R-:W-:Y:S01]  /*4080*/  IMAD.IADD R22, R5, 0x1, -R13.reuse ;  /* 0x0000000105167824 */ /* 0x100fe200078e0a0d */
[----:B------:R2:W-:Y:S01]  /*4090*/  MUFU.TANH R72, R73 ;  /* 0x0000004900487308 */ /* 0x0005e20000002400 */
[-C--:B----4-:R-:W-:Y:S01]  /*40a0*/  FFMA.FTZ R16, R11, -R68.reuse, R34 ;  /* 0x800000440b107223 */ /* 0x090fe20000010022 */
[----:B------:R-:W-:Y:S01]  /*40b0*/  VIADD R11, R21, 0x29 ;  /* 0x00000029150b7836 */ /* 0x000fe20000000000 */
[----:B------:R-:W-:Y:S01]  /*40c0*/  FSEL R60, R45, -INF , !P0 ;  /* 0xff8000002d3c7808 */ /* 0x000fe20004000000 */
[----:B------:R-:W-:Y:S01]  /*40d0*/  IMAD.IADD R30, R5, 0x1, -R10 ;  /* 0x00000001051e7824 */ /* 0x000fe200078e0a0a */
[----:B------:R-:W-:Y:S01]  /*40e0*/  FSEL R153, R14, -INF , !P0 ;  /* 0xff8000000e997808 */ /* 0x000fe20004000000 */
[----:B------:R-:W-:Y:S01]  /*40f0*/  IMAD.IADD R14, R0, 0x1, -R13 ;  /* 0x00000001000e7824 */ /* 0x000fe200078e0a0d */
[----:B------:R-:W-:Y:S01]  /*4100*/  FSEL R56, R53, -INF , !P1 ;  /* 0xff80000035387808 */ /* 0x000fe20004800000 */
[----:B------:R3:W-:Y:S01]  /*4110*/  MUFU.TANH R67, R79 ;  /* 0x0000004f00437308 */ /* 0x0007e20000002400 */
[----:B-1----:R-:W-:Y:S01]  /*4120*/  FFMA.FTZ R15, R8, -R68, R25 ;  /* 0x80000044080f7223 */ /* 0x002fe20000010019 */
[----:B------:R-:W-:Y:S01]  /*4130*/  VIADD R8, R21, 0x38 ;  /* 0x0000003815087836 */ /* 0x000fe20000000000 */
[----:B------:R-:W-:Y:S01]  /*4140*/  FSEL R86, R44, -INF , !P1 ;  /* 0xff8000002c567808 */ /* 0x000fe20004800000 */
[C---:B------:R-:W-:Y:S01]  /*4150*/  IMAD.IADD R28, R5.reuse, 0x1, -R11 ;  /* 0x00000001051c7824 */ /* 0x040fe200078e0a0b */
[----:B------:R-:W-:Y:S01]  /*4160*/  FSEL R57, R52, -INF , !P6 ;  /* 0xff80000034397808 */ /* 0x000fe20007000000 */
[C---:B------:R-:W-:Y:S01]  /*4170*/  IMAD.IADD R46, R5.reuse, 0x1, -R8 ;  /* 0x00000001052e7824 */ /* 0x040fe200078e0a08 */
[----:B------:R-:W-:Y:S01]  /*4180*/  FSEL R88, R38, -INF , !P6 ;  /* 0xff80000026587808 */ /* 0x000fe20007000000 */
[----:B------:R-:W-:Y:S01]  /*4190*/  IMAD.IADD R45, R5, 0x1, -R7 ;  /* 0x00000001052d7824 */ /* 0x000fe200078e0a07 */
[----:B--2---:R-:W-:Y:S01]  /*41a0*/  FSEL R73, R37, -INF , !P6 ;  /* 0xff80000025497808 */ /* 0x004fe20007000000 */
[----:B------:R-:W-:Y:S01]  /*41b0*/  IMAD.IADD R21, R6, 0x1, -R13 ;  /* 0x0000000106157824 */ /* 0x000fe200078e0a0d */
[----:B------:R-:W-:Y:S01]  /*41c0*/  FSEL R81, R36, -INF , !P6 ;  /* 0xff80000024517808 */ /* 0x000fe20007000000 */
[----:B------:R-:W-:Y:S01]  /*41d0*/  IMAD.IADD R33, R2, 0x1, -R10 ;  /* 0x0000000102217824 */ /* 0x000fe200078e0a0a */
[----:B------:R-:W-:Y:S01]  /*41e0*/  FSEL R105, R23, -INF , !P3 ;  /* 0xff80000017697808 */ /* 0x000fe20005800000 */
[--C-:B------:R-:W-:Y:S01]  /*41f0*/  IMAD.IADD R23, R6, 0x1, -R12.reuse ;  /* 0x0000000106177824 */ /* 0x100fe200078e0a0c */
[----:B------:R-:W-:Y:S01]  /*4200*/  FSEL R151, R15, -INF , !P0 ;  /* 0xff8000000f977808 */ /* 0x000fe20004000000 */
[C---:B------:R-:W-:Y:S01]  /*4210*/  IMAD.IADD R44, R2.reuse, 0x1, -R9 ;  /* 0x00000001022c7824 */ /* 0x040fe200078e0a09 */
[----:B---3--:R-:W-:Y:S01]  /*4220*/  FSEL R79, R43, -INF , !P1 ;  /* 0xff8000002b4f7808 */ /* 0x008fe20004800000 */
[----:B------:R-:W-:Y:S01]  /*4230*/  IMAD.IADD R42, R2, 0x1, -R7 ;  /* 0x00000001022a7824 */ /* 0x000fe200078e0a07 */
[----:B------:R-:W-:Y:S01]  /*4240*/  IADD3 R24, -R12, R5, RZ ;  /* 0x000000050c187210 */ /* 0x000fe20007ffe1ff */
[----:B------:R-:W-:Y:S01]  /*4250*/  FMUL.FTZ R5, R116, UR5 ;  /* 0x0000000574057c20 */ /* 0x000fe20008410000 */
[-C--:B------:R-:W-:Y:S01]  /*4260*/  ISETP.GE.AND P1, PT, R13, R77.reuse, PT ;  /* 0x0000004d0d00720c */ /* 0x080fe20003f26270 */
[----:B------:R-:W-:Y:S01]  /*4270*/  IMAD.IADD R13, R2, 0x1, -R13 ;  /* 0x00000001020d7824 */ /* 0x000fe200078e0a0d */
[-C--:B------:R-:W-:Y:S01]  /*4280*/  ISETP.GE.AND P6, PT, R12, R77.reuse, PT ;  /* 0x0000004d0c00720c */ /* 0x080fe20003fc6270 */
[----:B------:R1:W2:Y:S01]  /*4290*/  MUFU.TANH R31, R76 ;  /* 0x0000004c001f7308 */ /* 0x0002a20000002400 */
[----:B------:R-:W-:Y:S01]  /*42a0*/  FSEL R104, R27, -INF , !P4 ;  /* 0xff8000001b687808 */ /* 0x000fe20006000000 */
[--C-:B------:R-:W-:Y:S01]  /*42b0*/  IMAD.IADD R27, R2, 0x1, -R11.reuse ;  /* 0x00000001021b7824 */ /* 0x100fe200078e0a0b */
[----:B------:R-:W-:Y:S01]  /*42c0*/  IADD3 R15, R0, -R12, RZ ;  /* 0x8000000c000f7210 */ /* 0x000fe20007ffe0ff */
[----:B------:R-:W-:Y:S01]  /*42d0*/  IMAD.IADD R12, R2, 0x1, -R12 ;  /* 0x00000001020c7824 */ /* 0x000fe200078e0a0c */
[----:B------:R-:W-:Y:S01]  /*42e0*/  FSEL R102, R17, -INF , !P2 ;  /* 0xff80000011667808 */ /* 0x000fe20005000000 */
[----:B------:R-:W-:Y:S01]  /*42f0*/  IMAD.IADD R17, R0, 0x1, -R10 ;  /* 0x0000000100117824 */ /* 0x000fe200078e0a0a */
[----:B------:R-:W-:Y:S01]  /*4300*/  FSEL R154, R16, -INF , !P0 ;  /* 0xff800000109a7808 */ /* 0x000fe20004000000 */
[--C-:B------:R-:W-:Y:S01]  /*4310*/  IMAD.IADD R16, R0, 0x1, -R11.reuse ;  /* 0x0000000100107824 */ /* 0x100fe200078e0a0b */
[----:B------:R-:W-:Y:S01]  /*4320*/  IADD3 R43, -R8, R2, RZ ;  /* 0x00000002082b7210 */ /* 0x000fe20007ffe1ff */
[----:B------:R-:W-:Y:S01]  /*4330*/  FMUL.FTZ R2, R117, UR5 ;  /* 0x0000000575027c20 */ /* 0x000fe20008410000 */
[----:B------:R-:W-:Y:S01]  /*4340*/  FSEL R87, R29, -INF , !P5 ;  /* 0xff8000001d577808 */ /* 0x000fe20006800000 */
[----:B------:R-:W-:Y:S01]  /*4350*/  IMAD.IADD R25, R6, 0x1, -R11 ;  /* 0x0000000106197824 */ /* 0x000fe200078e0a0b */
[----:B------:R-:W-:Y:S01]  /*4360*/  FSEL R89, R26, -INF , !P4 ;  /* 0xff8000001a597808 */ /* 0x000fe20006000000 */
[--C-:B------:R-:W-:Y:S01]  /*4370*/  IMAD.IADD R34, R6, 0x1, -R9.reuse ;  /* 0x0000000106227824 */ /* 0x100fe200078e0a09 */
[-C--:B------:R-:W-:Y:S01]  /*4380*/  IADD3 R29, -R10, R6.reuse, RZ ;  /* 0x000000060a1d7210 */ /* 0x080fe20007ffe1ff */
[--C-:B------:R-:W-:Y:S01]  /*4390*/  IMAD.IADD R36, R6, 0x1, -R8.reuse ;  /* 0x0000000106247824 */ /* 0x100fe200078e0a08 */
[----:B------:R-:W-:Y:S01]  /*43a0*/  IADD3 R37, -R7, R6, RZ ;  /* 0x0000000607257210 */ /* 0x000fe20007ffe1ff */
[----:B------:R-:W3:Y:S01]  /*43b0*/  MUFU.TANH R26, R107 ;  /* 0x0000006b001a7308 */ /* 0x000ee20000002400 */
[----:B------:R-:W-:Y:S01]  /*43c0*/  IABS R6, R14 ;  /* 0x0000000e00067213 */ /* 0x000fe20000000000 */
[----:B------:R-:W-:Y:S01]  /*43d0*/  FMUL.FTZ R53, R122, UR5 ;  /* 0x000000057a357c20 */ /* 0x000fe20008410000 */
[----:B------:R-:W-:Y:S01]  /*43e0*/  FSEL R152, R19, -INF , !P2 ;  /* 0xff80000013987808 */ /* 0x000fe20005000000 */
[----:B------:R-:W-:Y:S01]  /*43f0*/  FMUL.FTZ R71, R111, UR5 ;  /* 0x000000056f477c20 */ /* 0x000fe20008410000 */
[----:B------:R-:W-:Y:S01]  /*4400*/  ISETP.GE.AND P0, PT, R7, R77, PT ;  /* 0x0000004d0700720c */ /* 0x000fe20003f06270 */
[----:B------:R-:W-:Y:S01]  /*4410*/  FMUL.FTZ R69, R110, UR5 ;  /* 0x000000056e457c20 */ /* 0x000fe20008410000 */
[----:B------:R-:W-:Y:S01]  /*4420*/  IADD3 R19, R0, -R7, RZ ;  /* 0x8000000700137210 */ /* 0x000fe20007ffe0ff */
[----:B------:R4:W-:Y:S01]  /*4430*/  MUFU.TANH R52, R5 ;  /* 0x0000000500347308 */ /* 0x0009e20000002400 */
[----:B------:R-:W-:Y:S01]  /*4440*/  FSEL R101, R20, -INF , !P3 ;  /* 0xff80000014657808 */ /* 0x000fe20005800000 */
[----:B------:R-:W-:Y:S01]  /*4450*/  IMAD.IADD R20, R0, 0x1, -R8 ;  /* 0x0000000100147824 */ /* 0x000fe200078e0a08 */
[----:B------:R-:W-:Y:S01]  /*4460*/  FSEL R91, R18, -INF , !P2 ;  /* 0xff800000125b7808 */ /* 0x000fe20005000000 */
[----:B------:R-:W-:Y:S01]  /*4470*/  IMAD.IADD R18, R0, 0x1, -R9 ;  /* 0x0000000100127824 */ /* 0x000fe200078e0a09 */
[----:B------:R-:W-:Y:S01]  /*4480*/  IABS R7, R17 ;  /* 0x0000001100077213 */ /* 0x000fe20000000000 */
[----:B-1----:R-:W-:Y:S01]  /*4490*/  FMUL.FTZ R76, R114, UR5 ;  /* 0x00000005724c7c20 */ /* 0x002fe20008410000 */
[-C--:B------:R-:W-:Y:S01]  /*44a0*/  ISETP.GE.AND P2, PT, R8, R77.reuse, PT ;  /* 0x0000004d0800720c */ /* 0x080fe20003f46270 */
[----:B------:R1:W3:Y:S01]  /*44b0*/  MUFU.TANH R40, R75 ;  /* 0x0000004b00287308 */ /* 0x0002e20000002400 */
[----:B------:R-:W-:Y:S01]  /*44c0*/  IMAD.MOV.U32 R8, RZ, RZ, R6 ;  /* 0x000000ffff087224 */ /* 0x000fe200078e0006 */
[----:B------:R-:W-:Y:S01]  /*44d0*/  FSEL R59, R50, -INF , !P4 ;  /* 0xff800000323b7808 */ /* 0x000fe20006000000 */
[----:B------:R-:W-:Y:S01]  /*44e0*/  FMUL.FTZ R50, R121, UR5 ;  /* 0x0000000579327c20 */ /* 0x000fe20008410000 */
[----:B------:R-:W-:Y:S01]  /*44f0*/  FSEL R58, R51, -INF , !P5 ;  /* 0xff800000333a7808 */ /* 0x000fe20006800000 */
[----:B------:R-:W-:Y:S01]  /*4500*/  IMAD.IADD R0, R169, 0x1, R168 ;  /* 0x00000001a9007824 */ /* 0x000fe200078e02a8 */
[----:B------:R-:W-:Y:S01]  /*4510*/  ISETP.GE.AND P4, PT, R10, R77, PT ;  /* 0x0000004d0a00720c */ /* 0x000fe20003f86270 */
[----:B------:R-:W-:Y:S01]  /*4520*/  FMUL.FTZ R10, R109, UR5 ;  /* 0x000000056d0a7c20 */ /* 0x000fe20008410000 */
[----:B------:R3:W-:Y:S01]  /*4530*/  MUFU.TANH R70, R2 ;  /* 0x0000000200467308 */ /* 0x0007e20000002400 */
[----:B----4-:R-:W-:-:S02]  /*4540*/  IABS R5, R15 ;  /* 0x0000000f00057213 */ /* 0x010fc40000000000 */
[-C--:B------:R-:W-:Y:S01]  /*4550*/  ISETP.GE.AND P5, PT, R11, R77.reuse, PT ;  /* 0x0000004d0b00720c */ /* 0x080fe20003fa6270 */
[----:B------:R-:W-:Y:S01]  /*4560*/  FMUL.FTZ R11, R108, UR5 ;  /* 0x000000056c0b7c20 */ /* 0x000fe20008410000 */
[----:B------:R-:W-:Y:S01]  /*4570*/  FSEL R61, R49, -INF , !P3 ;  /* 0xff800000313d7808 */ /* 0x000fe20005800000 */
[----:B------:R-:W-:Y:S01]  /*4580*/  IMAD.MOV.U32 R6, RZ, RZ, R5 ;  /* 0x000000ffff067224 */ /* 0x000fe200078e0005 */
[----:B------:R-:W-:Y:S01]  /*4590*/  I2FP.F32.S32 R8, R8 ;  /* 0x0000000800087245 */ /* 0x000fe20000201400 */
[----:B------:R-:W-:Y:S01]  /*45a0*/  MUFU.TANH R10, R10 ;  /* 0x0000000a000a7308 */ /* 0x000fe20000002400 */
[----:B------:R-:W-:Y:S01]  /*45b0*/  ISETP.GE.AND P3, PT, R9, R77, PT ;  /* 0x0000004d0900720c */ /* 0x000fe20003f66270 */
[----:B------:R-:W-:Y:S01]  /*45c0*/  FMUL.FTZ R9, R118, UR5 ;  /* 0x0000000576097c20 */ /* 0x000fe20008410000 */
[----:B------:R-:W-:Y:S01]  /*45d0*/  I2FP.F32.S32 R6, R6 ;  /* 0x0000000600067245 */ /* 0x000fe20000201400 */
[----:B------:R-:W-:Y:S01]  /*45e0*/  FFMA.FTZ R41, R8, -R68, R126 ;  /* 0x8000004408297223 */ /* 0x000fe2000001007e */
[----:B-1----:R-:W-:-:S03]  /*45f0*/  FMUL.FTZ R75, R113, UR5 ;  /* 0x00000005714b7c20 */ /* 0x002fc60008410000 */
[----:B--2---:R-:W-:Y:S01]  /*4600*/  FFMA.FTZ R49, R6, -R68, R31 ;  /* 0x8000004406317223 */ /* 0x004fe2000001001f */
[----:B---3--:R-:W-:Y:S01]  /*4610*/  IABS R2, R16 ;  /* 0x0000001000027213 */ /* 0x008fe20000000000 */
[----:B------:R-:W1:Y:S01]  /*4620*/  MUFU.TANH R11, R11 ;  /* 0x0000000b000b7308 */ /* 0x000e620000002400 */
[----:B------:R-:W-:Y:S02]  /*4630*/  IABS R6, R18 ;  /* 0x0000001200067213 */ /* 0x000fe40000000000 */
[----:B------:R-:W-:Y:S01]  /*4640*/  MOV R5, R2 ;  /* 0x0000000200057202 */ /* 0x000fe20000000f00 */
[----:B------:R-:W-:Y:S02]  /*4650*/  IMAD.MOV.U32 R2, RZ, RZ, R7 ;  /* 0x000000ffff027224 */ /* 0x000fe400078e0007 */
[----:B------:R-:W-:Y:S01]  /*4660*/  IMAD.MOV.U32 R7, RZ, RZ, R6 ;  /* 0x000000ffff077224 */ /* 0x000fe200078e0006 */
[----:B------:R-:W-:Y:S01]  /*4670*/  I2FP.F32.S32 R5, R5 ;  /* 0x0000000500057245 */ /* 0x000fe20000201400 */
[----:B------:R2:W-:Y:S01]  /*4680*/  MUFU.TANH R14, R9 ;  /* 0x00000009000e7308 */ /* 0x0005e20000002400 */
[----:B------:R-:W-:-:S02]  /*4690*/  I2FP.F32.S32 R2, R2 ;  /* 0x0000000200027245 */ /* 0x000fc40000201400 */
[----:B------:R-:W-:Y:S01]  /*46a0*/  I2FP.F32.S32 R7, R7 ;  /* 0x0000000700077245 */ /* 0x000fe20000201400 */
[----:B------:R-:W-:Y:S01]  /*46b0*/  FFMA.FTZ R48, R5, -R68, R26 ;  /* 0x8000004405307223 */ /* 0x000fe2000001001a */
[----:B------:R-:W-:Y:S01]  /*46c0*/  IABS R5, R20 ;  /* 0x0000001400057213 */ /* 0x000fe20000000000 */
[-C--:B------:R-:W-:Y:S01]  /*46d0*/  FFMA.FTZ R47, R2, -R68.reuse, R40 ;  /* 0x80000044022f7223 */ /* 0x080fe20000010028 */
[----:B------:R-:W-:Y:S01]  /*46e0*/  IABS R2, R19 ;  /* 0x0000001300027213 */ /* 0x000fe20000000000 */
[----:B------:R3:W-:Y:S01]  /*46f0*/  MUFU.TANH R65, R95 ;  /* 0x0000005f00417308 */ /* 0x0007e20000002400 */
[----:B------:R-:W-:Y:S01]  /*4700*/  FFMA.FTZ R40, R7, -R68, R67 ;  /* 0x8000004407287223 */ /* 0x000fe20000010043 */
[----:B------:R-:W-:Y:S01]  /*4710*/  IMAD.MOV.U32 R6, RZ, RZ, R5 ;  /* 0x000000ffff067224 */ /* 0x000fe200078e0005 */
[----:B------:R-:W-:Y:S01]  /*4720*/  IABS R5, R21 ;  /* 0x0000001500057213 */ /* 0x000fe20000000000 */
[----:B------:R-:W-:Y:S01]  /*4730*/  IMAD.MOV.U32 R8, RZ, RZ, R2 ;  /* 0x000000ffff087224 */ /* 0x000fe200078e0002 */
[----:B------:R-:W-:-:S02]  /*4740*/  IABS R7, R23 ;  /* 0x0000001700077213 */ /* 0x000fc40000000000 */
[----:B------:R-:W-:Y:S01]  /*4750*/  I2FP.F32.S32 R5, R5 ;  /* 0x0000000500057245 */ /* 0x000fe20000201400 */
[----:B------:R4:W4:Y:S01]  /*4760*/  MUFU.TANH R51, R74 ;  /* 0x0000004a00337308 */ /* 0x0009220000002400 */
[----:B--2---:R-:W-:Y:S02]  /*4770*/  I2FP.F32.S32 R9, R6 ;  /* 0x0000000600097245 */ /* 0x004fe40000201400 */
[----:B------:R-:W-:Y:S02]  /*4780*/  I2FP.F32.S32 R6, R8 ;  /* 0x0000000800067245 */ /* 0x000fe40000201400 */
[----:B------:R-:W-:Y:S01]  /*4790*/  MOV R8, R7 ;  /* 0x0000000700087202 */ /* 0x000fe20000000f00 */
[----:B-1----:R-:W-:Y:S01]  /*47a0*/  FFMA.FTZ R38, R9, -R68, R11 ;  /* 0x8000004409267223 */ /* 0x002fe2000001000b */
[----:B------:R-:W-:Y:S01]  /*47b0*/  IABS R9, R25 ;  /* 0x0000001900097213 */ /* 0x000fe20000000000 */
[----:B------:R1:W-:Y:S01]  /*47c0*/  MUFU.TANH R16, R35 ;  /* 0x0000002300107308 */ /* 0x0003e20000002400 */
[----:B------:R-:W-:Y:S01]  /*47d0*/  IABS R2, R22 ;  /* 0x0000001600027213 */ /* 0x000fe20000000000 */
[----:B---3--:R-:W-:Y:S01]  /*47e0*/  FMUL.FTZ R95, R115, UR5 ;  /* 0x00000005735f7c20 */ /* 0x008fe20008410000 */
[----:B------:R-:W-:-:S02]  /*47f0*/  I2FP.F32.S32 R8, R8 ;  /* 0x0000000800087245 */ /* 0x000fc40000201400 */
[----:B------:R-:W-:-:S03]  /*4800*/  I2FP.F32.S32 R2, R2 ;  /* 0x0000000200027245 */ /* 0x000fc60000201400 */
[----:B------:R-:W-:Y:S01]  /*4810*/  MUFU.TANH R54, R125 ;  /* 0x0000007d00367308 */ /* 0x000fe20000002400 */
[----:B----4-:R-:W-:Y:S01]  /*4820*/  FMUL.FTZ R74, R112, UR5 ;  /* 0x00000005704a7c20 */ /* 0x010fe20008410000 */
[----:B------:R-:W-:Y:S01]  /*4830*/  FFMA.FTZ R31, R2, -R68, R51 ;  /* 0x80000044021f7223 */ /* 0x000fe20000010033 */
[----:B------:R-:W-:-:S04]  /*4840*/  IABS R2, R12 ;  /* 0x0000000c00027213 */ /* 0x000fc80000000000 */
[----:B------:R-:W-:Y:S01]  /*4850*/  I2FP.F32.S32 R2, R2 ;  /* 0x0000000200027245 */ /* 0x000fe20000201400 */
[----:B------:R2:W-:Y:S01]  /*4860*/  MUFU.TANH R18, R32 ;  /* 0x0000002000127308 */ /* 0x0005e20000002400 */
[----:B-1----:R-:W-:Y:S01]  /*4870*/  FFMA.FTZ R35, R6, -R68, R10 ;  /* 0x8000004406237223 */ /* 0x002fe2000001000a */
[----:B------:R-:W-:Y:S02]  /*4880*/  IABS R6, R24 ;  /* 0x0000001800067213 */ /* 0x000fe40000000000 */
[----:B------:R-:W-:Y:S01]  /*4890*/  FFMA.FTZ R22, R2, -R68, R14 ;  /* 0x8000004402167223 */ /* 0x000fe2000001000e */
[----:B------:R-:W-:Y:S02]  /*48a0*/  IABS R2, R27 ;  /* 0x0000001b00027213 */ /* 0x000fe40000000000 */
[----:B------:R-:W-:Y:S01]  /*48b0*/  IMAD.MOV.U32 R7, RZ, RZ, R6 ;  /* 0x000000ffff077224 */ /* 0x000fe200078e0006 */
[----:B------:R-:W1:Y:S01]  /*48c0*/  MUFU.TANH R55, R124 ;  /* 0x0000007c00377308 */ /* 0x000e620000002400 */
[----:B------:R-:W-:Y:S01]  /*48d0*/  IMAD.MOV.U32 R6, RZ, RZ, R9 ;  /* 0x000000ffff067224 */ /* 0x000fe200078e0009 */
[----:B------:R-:W-:-:S02]  /*48e0*/  FSEL R134, R22, -INF , !P6 ;  /* 0xff80000016867808 */ /* 0x000fc40007000000 */
[----:B------:R-:W-:Y:S02]  /*48f0*/  I2FP.F32.S32 R7, R7 ;  /* 0x0000000700077245 */ /* 0x000fe40000201400 */
[----:B------:R-:W-:Y:S02]  /*4900*/  FSEL R22, R48, -INF , !P5 ;  /* 0xff80000030167808 */ /* 0x000fe40006800000 */
[----:B------:R-:W3:Y:S01]  /*4910*/  MUFU.TANH R94, R94 ;  /* 0x0000005e005e7308 */ /* 0x000ee20000002400 */
[-C--:B--2---:R-:W-:Y:S01]  /*4920*/  FFMA.FTZ R32, R5, -R68.reuse, R72 ;  /* 0x8000004405207223 */ /* 0x084fe20000010048 */
[----:B------:R-:W-:Y:S01]  /*4930*/  IABS R5, R13 ;  /* 0x0000000d00057213 */ /* 0x000fe20000000000 */
[----:B------:R-:W-:Y:S01]  /*4940*/  FFMA.FTZ R24, R7, -R68, R52 ;  /* 0x8000004407187223 */ /* 0x000fe20000010034 */
[----:B------:R-:W-:Y:S02]  /*4950*/  IABS R7, R30 ;  /* 0x0000001e00077213 */ /* 0x000fe40000000000 */
[----:B------:R-:W-:-:S02]  /*4960*/  I2FP.F32.S32 R5, R5 ;  /* 0x0000000500057245 */ /* 0x000fc40000201400 */
[----:B------:R-:W2:Y:S01]  /*4970*/  MUFU.TANH R15, R53 ;  /* 0x00000035000f7308 */ /* 0x000ea20000002400 */
[-C--:B-1----:R-:W-:Y:S01]  /*4980*/  FFMA.FTZ R26, R8, -R68.reuse, R55 ;  /* 0x80000044081a7223 */ /* 0x082fe20000010037 */
[----:B------:R-:W-:Y:S01]  /*4990*/  FSEL R136, R32, -INF , !P1 ;  /* 0xff80000020887808 */ /* 0x000fe20004800000 */
[----:B------:R-:W-:Y:S01]  /*49a0*/  FFMA.FTZ R25, R5, -R68, R65 ;  /* 0x8000004405197223 */ /* 0x000fe20000010041 */
[----:B------:R-:W-:Y:S02]  /*49b0*/  I2FP.F32.S32 R5, R6 ;  /* 0x0000000600057245 */ /* 0x000fe40000201400 */
[----:B------:R-:W-:Y:S02]  /*49c0*/  IABS R6, R29 ;  /* 0x0000001d00067213 */ /* 0x000fe40000000000 */
[----:B------:R-:W-:Y:S01]  /*49d0*/  MUFU.TANH R11, R50 ;  /* 0x00000032000b7308 */ /* 0x000fe20000002400 */
[----:B------:R-:W-:Y:S01]  /*49e0*/  FFMA.FTZ R21, R5, -R68, R54 ;  /* 0x8000004405157223 */ /* 0x000fe20000010036 */
[----:B------:R-:W-:-:S02]  /*49f0*/  IABS R5, R28 ;  /* 0x0000001c00057213 */ /* 0x000fc40000000000 */
[----:B------:R-:W-:Y:S02]  /*4a00*/  FSEL R133, R25, -INF , !P1 ;  /* 0xff80000019857808 */ /* 0x000fe40004800000 */
[----:B------:R-:W-:Y:S01]  /*4a10*/  FSEL R137, R26, -INF , !P6 ;  /* 0xff8000001a897808 */ /* 0x000fe20007000000 */
[----:B------:R-:W-:Y:S01]  /*4a20*/  IMAD.MOV.U32 R8, RZ, RZ, R5 ;  /* 0x000000ffff087224 */ /* 0x000fe200078e0005 */
[----:B------:R-:W-:Y:S01]  /*4a30*/  MUFU.TANH R12, R71 ;  /* 0x00000047000c7308 */ /* 0x000fe20000002400 */
[----:B------:R-:W-:Y:S01]  /*4a40*/  IMAD.MOV.U32 R5, RZ, RZ, R6 ;  /* 0x000000ffff057224 */ /* 0x000fe200078e0006 */
[----:B------:R-:W-:Y:S02]  /*4a50*/  MOV R6, R7 ;  /* 0x0000000700067202 */ /* 0x000fe40000000f00 */
[----:B------:R-:W-:Y:S02]  /*4a60*/  I2FP.F32.S32 R7, R2 ;  /* 0x0000000200077245 */ /* 0x000fe40000201400 */
[----:B------:R-:W-:-:S02]  /*4a70*/  I2FP.F32.S32 R5, R5 ;  /* 0x0000000500057245 */ /* 0x000fc40000201400 */
[----:B------:R-:W-:Y:S01]  /*4a80*/  I2FP.F32.S32 R8, R8 ;  /* 0x0000000800087245 */ /* 0x000fe20000201400 */
[----:B------:R-:W1:Y:S01]  /*4a90*/  MUFU.TANH R13, R69 ;  /* 0x00000045000d7308 */ /* 0x000e620000002400 */
[----:B------:R-:W-:Y:S01]  /*4aa0*/  I2FP.F32.S32 R2, R6 ;  /* 0x0000000600027245 */ /* 0x000fe20000201400 */
[----:B---3--:R-:W-:Y:S01]  /*4ab0*/  FFMA.FTZ R17, R5, -R68, R94 ;  /* 0x8000004405117223 */ /* 0x008fe2000001005e */
[----:B------:R-:W-:Y:S01]  /*4ac0*/  IABS R6, R34 ;  /* 0x0000002200067213 */ /* 0x000fe20000000000 */
[----:B------:R-:W-:Y:S01]  /*4ad0*/  FFMA.FTZ R19, R8, -R68, R70 ;  /* 0x8000004408137223 */ /* 0x000fe20000010046 */
[----:B------:R-:W-:Y:S01]  /*4ae0*/  IABS R5, R36 ;  /* 0x0000002400057213 */ /* 0x000fe20000000000 */
[----:B------:R-:W-:Y:S01]  /*4af0*/  FFMA.FTZ R16, R2, -R68, R16 ;  /* 0x8000004402107223 */ /* 0x000fe20000010010 */
[----:B------:R-:W-:Y:S01]  /*4b00*/  IABS R2, R33 ;  /* 0x0000002100027213 */ /* 0x000fe20000000000 */
[----:B------:R-:W-:Y:S01]  /*4b10*/  IMAD.MOV.U32 R9, RZ, RZ, R6 ;  /* 0x000000ffff097224 */ /* 0x000fe200078e0006 */
[----:B------:R-:W-:Y:S01]  /*4b20*/  IABS R8, R37 ;  /* 0x0000002500087213 */ /* 0x000fe20000000000 */
[----:B------:R-:W3:Y:S01]  /*4b30*/  MUFU.TANH R106, R106 ;  /* 0x0000006a006a7308 */ /* 0x000ee20000002400 */
[----:B------:R-:W-:Y:S01]  /*4b40*/  IMAD.MOV.U32 R6, RZ, RZ, R5 ;  /* 0x000000ffff067224 */ /* 0x000fe200078e0005 */
[----:B------:R-:W-:Y:S01]  /*4b50*/  I2FP.F32.S32 R5, R2 ;  /* 0x0000000200057245 */ /* 0x000fe20000201400 */
[----:B------:R-:W-:Y:S01]  /*4b60*/  FFMA.FTZ R18, R7, -R68, R18 ;  /* 0x8000004407127223 */ /* 0x000fe20000010012 */
[----:B------:R-:W-:Y:S01]  /*4b70*/  IMAD.MOV.U32 R2, RZ, RZ, R8 ;  /* 0x000000ffff027224 */ /* 0x000fe200078e0008 */
[----:B------:R-:W-:-:S02]  /*4b80*/  IABS R7, R39 ;  /* 0x0000002700077213 */ /* 0x000fc40000000000 */
[----:B--2---:R-:W-:Y:S01]  /*4b90*/  FFMA.FTZ R15, R5, -R68, R15 ;  /* 0x80000044050f7223 */ /* 0x004fe2000001000f */
[----:B------:R-:W-:Y:S01]  /*4ba0*/  I2FP.F32.S32 R6, R6 ;  /* 0x0000000600067245 */ /* 0x000fe20000201400 */
[----:B------:R-:W-:Y:S01]  /*4bb0*/  MUFU.TANH R20, R95 ;  /* 0x0000005f00147308 */ /* 0x000fe20000002400 */
[----:B------:R-:W-:Y:S02]  /*4bc0*/  I2FP.F32.S32 R5, R2 ;  /* 0x0000000200057245 */ /* 0x000fe40000201400 */
[----:B------:R-:W-:Y:S01]  /*4bd0*/  I2FP.F32.S32 R2, R7 ;  /* 0x0000000700027245 */ /* 0x000fe20000201400 */
[-C--:B-1----:R-:W-:Y:S01]  /*4be0*/  FFMA.FTZ R13, R6, -R68.reuse, R13 ;  /* 0x80000044060d7223 */ /* 0x082fe2000001000d */
[----:B------:R-:W-:Y:S01]  /*4bf0*/  I2FP.F32.S32 R8, R9 ;  /* 0x0000000900087245 */ /* 0x000fe20000201400 */
[-C--:B------:R-:W-:Y:S01]  /*4c00*/  FFMA.FTZ R12, R5, -R68.reuse, R12 ;  /* 0x80000044050c7223 */ /* 0x080fe2000001000c */
[----:B------:R-:W-:Y:S01]  /*4c10*/  IABS R5, R45 ;  /* 0x0000002d00057213 */ /* 0x000fe20000000000 */
[----:B------:R-:W-:Y:S01]  /*4c20*/  FFMA.FTZ R11, R2, -R68, R11 ;  /* 0x80000044020b7223 */ /* 0x000fe2000001000b */
[----:B------:R-:W-:Y:S01]  /*4c30*/  IABS R2, R44 ;  /* 0x0000002c00027213 */ /* 0x000fe20000000000 */
[----:B---3--:R-:W-:Y:S01]  /*4c40*/  FFMA.FTZ R14, R8, -R68, R106 ;  /* 0x80000044080e7223 */ /* 0x008fe2000001006a */
[----:B------:R-:W-:Y:S01]  /*4c50*/  IABS R6, R46 ;  /* 0x0000002e00067213 */ /* 0x000fe20000000000 */
[----:B------:R-:W1:Y:S01]  /*4c60*/  MUFU.TANH R50, R66 ;  /* 0x0000004200327308 */ /* 0x000e620000002400 */
[----:B------:R-:W-:-:S02]  /*4c70*/  IABS R7, R43 ;  /* 0x0000002b00077213 */ /* 0x000fc40000000000 */
[----:B------:R-:W-:Y:S01]  /*4c80*/  IABS R9, R42 ;  /* 0x0000002a00097213 */ /* 0x000fe20000000000 */
[----:B------:R-:W-:Y:S01]  /*4c90*/  IMAD.MOV.U32 R10, RZ, RZ, R6 ;  /* 0x000000ffff0a7224 */ /* 0x000fe200078e0006 */
[----:B------:R-:W-:Y:S01]  /*4ca0*/  MOV R8, R5 ;  /* 0x0000000500087202 */ /* 0x000fe20000000f00 */
[----:B------:R-:W-:Y:S01]  /*4cb0*/  IMAD.MOV.U32 R5, RZ, RZ, R2 ;  /* 0x000000ffff057224 */ /* 0x000fe200078e0002 */
[----:B------:R-:W-:Y:S01]  /*4cc0*/  FSEL R135, R18, -INF , !P5 ;  /* 0xff80000012877808 */ /* 0x000fe20006800000 */
[----:B------:R-:W-:Y:S01]  /*4cd0*/  IMAD.MOV.U32 R2, RZ, RZ, R7 ;  /* 0x000000ffff027224 */ /* 0x000fe200078e0007 */
[----:B------:R-:W2:Y:S01]  /*4ce0*/  MUFU.TANH R28, R74 ;  /* 0x0000004a001c7308 */ /* 0x000ea20000002400 */
[----:B------:R-:W-:Y:S01]  /*4cf0*/  IMAD.MOV.U32 R6, RZ, RZ, R9 ;  /* 0x000000ffff067224 */ /* 0x000fe200078e0009 */
[----:B------:R-:W-:Y:S02]  /*4d00*/  I2FP.F32.S32 R7, R5 ;  /* 0x0000000500077245 */ /* 0x000fe40000201400 */
[----:B------:R-:W-:-:S02]  /*4d10*/  I2FP.F32.S32 R5, R2 ;  /* 0x0000000200057245 */ /* 0x000fc40000201400 */
[----:B------:R-:W-:Y:S02]  /*4d20*/  I2FP.F32.S32 R2, R6 ;  /* 0x0000000600027245 */ /* 0x000fe40000201400 */
[----:B------:R-:W3:Y:S01]  /*4d30*/  MUFU.TANH R27, R75 ;  /* 0x0000004b001b7308 */ /* 0x000ee20000002400 */
[----:B------:R-:W-:Y:S01]  /*4d40*/  I2FP.F32.S32 R10, R10 ;  /* 0x0000000a000a7245 */ /* 0x000fe20000201400 */
[-C--:B-1----:R-:W-:Y:S01]  /*4d50*/  FFMA.FTZ R7, R7, -R68.reuse, R50 ;  /* 0x8000004407077223 */ /* 0x082fe20000010032 */
[----:B------:R-:W-:Y:S01]  /*4d60*/  FFMA.FTZ R2, R2, -R68, R20 ;  /* 0x8000004402027223 */ /* 0x000fe20000010014 */
[----:B------:R-:W-:Y:S02]  /*4d70*/  FSEL R20, R41, -INF , !P1 ;  /* 0xff80000029147808 */ /* 0x000fe40004800000 */
[----:B------:R-:W-:Y:S02]  /*4d80*/  I2FP.F32.S32 R8, R8 ;  /* 0x0000000800087245 */ /* 0x000fe40000201400 */
[----:B------:R-:W1:Y:S01]  /*4d90*/  MUFU.TANH R23, R76 ;  /* 0x0000004c00177308 */ /* 0x000e620000002400 */
[----:B--2---:R-:W-:Y:S01]  /*4da0*/  FFMA.FTZ R10, R10, -R68, R28 ;  /* 0x800000440a0a7223 */ /* 0x004fe2000001001c */
[----:B------:R-:W-:-:S02]  /*4db0*/  FSEL R138, R21, -INF , !P5 ;  /* 0xff800000158a7808 */ /* 0x000fc40006800000 */
[----:B------:R-:W-:Y:S02]  /*4dc0*/  FSEL R132, R19, -INF , !P5 ;  /* 0xff80000013847808 */ /* 0x000fe40006800000 */
[----:B------:R-:W-:Y:S02]  /*4dd0*/  FSEL R18, R47, -INF , !P4 ;  /* 0xff8000002f127808 */ /* 0x000fe40006000000 */
[----:B------:R-:W-:Y:S01]  /*4de0*/  FSEL R139, R17, -INF , !P4 ;  /* 0xff800000118b7808 */ /* 0x000fe20006000000 */
[----:B---3--:R-:W-:Y:S01]  /*4df0*/  FFMA.FTZ R8, R8, -R68, R27 ;  /* 0x8000004408087223 */ /* 0x008fe2000001001b */
[----:B------:R-:W-:Y:S02]  /*4e00*/  FSEL R75, R31, -INF , !P1 ;  /* 0xff8000001f4b7808 */ /* 0x000fe40004800000 */
[----:B------:R-:W-:Y:S02]  /*4e10*/  ISETP.GE.AND P1, PT, R77, 0x41, PT ;  /* 0x000000414d00780c */ /* 0x000fe40003f26270 */
[----:B------:R-:W-:-:S02]  /*4e20*/  FSEL R141, R16, -INF , !P4 ;  /* 0xff800000108d7808 */ /* 0x000fc40006000000 */
[----:B------:R-:W-:Y:S01]  /*4e30*/  FSEL R145, R15, -INF , !P4 ;  /* 0xff8000000f917808 */ /* 0x000fe20006000000 */
[----:B-1----:R-:W-:Y:S01]  /*4e40*/  FFMA.FTZ R5, R5, -R68, R23 ;  /* 0x8000004405057223 */ /* 0x002fe20000010017 */
        /* <DEDUP_REMOVED lines=65> */
.L_x_1888:
[----:B------:R-:W-:Y:S05]  /*5260*/  BSYNC B0 ;  /* 0x0000000000007941 */ /* 0x000fea0003800000 */
.L_x_1887:
[----:B------:R-:W0:Y:S02]  /*5270*/  LDGDEPBAR ;  /* 0x00000000000079af */ /* 0x000e240000000000 */
.L_x_1886:
[----:B------:R-:W-:Y:S01]  /*5280*/  FMNMX.FTZ R74, R63, R64, !PT ;  /* 0x000000403f4a7209 */ /* 0x000fe20007810000 */
[----:B------:R-:W-:-:S03]  /*5290*/  ULDC UR5, c[0x0][0x2ec] ;  /* 0x0000bb0000057ab9 */ /* 0x000fc60000000800 */
        /* <DEDUP_REMOVED lines=59> */
[----:B------:R1:W2:Y:S03]  /*5650*/  MUFU.EX2 R194, R7 ;  /* 0x0000000700c27308 */ /* 0x0002a60000000800 */
[----:B------:R-:W-:Y:S02]  /*5660*/  FMNMX.FTZ R5, R154, R5, !PT ;  /* 0x000000059a057209 */ /* 0x000fe40007810000 */
[----:B---3--:R-:W-:Y:S02]  /*5670*/  FMNMX.FTZ R72, R72, R9, !PT ;  /* 0x0000000948487209 */ /* 0x008fe40007810000 */
[----:B------:R-:W-:-:S03]  /*5680*/  FMNMX.FTZ R5, R136, R5, !PT ;  /* 0x0000000588057209 */ /* 0x000fc60007810000 */
[----:B------:R-:W3:Y:S01]  /*5690*/  SHFL.BFLY PT, R9, R72, 0x1, 0x1f ;  /* 0x0c201f0048097f89 */ /* 0x000ee200000e0000 */
[----:B------:R-:W-:-:S04]  /*56a0*/  FMNMX.FTZ R5, R137, R5, !PT ;  /* 0x0000000589057209 */ /* 0x000fc80007810000 */
[----:B------:R-:W-:Y:S01]  /*56b0*/  FMNMX.FTZ R5, R138, R5, !PT ;  /* 0x000000058a057209 */ /* 0x000fe20007810000 */
[----:B-1----:R-:W-:Y:S01]  /*56c0*/  FFMA.FTZ R7, R56, UR5, -R6 ;  /* 0x0000000538077c23 */ /* 0x002fe20008010806 */
[----:B--2---:R-:W-:Y:S02]  /*56d0*/  F2FP.F16.F32.PACK_AB R12, R194, R216 ;  /* 0x000000d8c20c723e */ /* 0x004fe400000000ff */
[----:B------:R-:W-:Y:S01]  /*56e0*/  FMNMX.FTZ R5, R139, R5, !PT ;  /* 0x000000058b057209 */ /* 0x000fe20007810000 */
[----:B------:R1:W2:Y:S01]  /*56f0*/  MUFU.EX2 R195, R7 ;  /* 0x0000000700c37308 */ /* 0x0002a20000000800 */
[----:B---3--:R-:W-:Y:S02]  /*5700*/  FMNMX.FTZ R72, R72, R9, !PT ;  /* 0x0000000948487209 */ /* 0x008fe40007810000 */
[----:B-1----:R-:W-:Y:S02]  /*5710*/  FMNMX.FTZ R7, R135, R8, !PT ;  /* 0x0000000887077209 */ /* 0x002fe40007810000 */
[----:B------:R-:W-:-:S02]  /*5720*/  FSETP.NEU.FTZ.AND P0, PT, R72, -INF , PT ;  /* 0xff8000004800780b */ /* 0x000fc40003f1d000 */
[----:B------:R-:W-:Y:S01]  /*5730*/  FMNMX.FTZ R2, R145, R7, !PT ;  /* 0x0000000791027209 */ /* 0x000fe20007810000 */
[----:B------:R-:W-:Y:S01]  /*5740*/  FFMA.FTZ R7, R58, UR5, -R6 ;  /* 0x000000053a077c23 */ /* 0x000fe20008010806 */
[----:B--2---:R-:W-:Y:S02]  /*5750*/  F2FP.F16.F32.PACK_AB R14, R214, R195 ;  /* 0x000000c3d60e723e */ /* 0x004fe400000000ff */
        /* <DEDUP_REMOVED lines=9> */
[----:B-1----:R-:W-:-:S03]  /*57f0*/  FFMA.FTZ R7, R61, UR5, -R6 ;  /* 0x000000053d077c23 */ /* 0x002fc60008010806 */
[----:B------:R-:W1:Y:S02]  /*5800*/  SHFL.BFLY PT, R69, R2, 0x1, 0x1f ;  /* 0x0c201f0002457f89 */ /* 0x000e6400000e0000 */
[----:B------:R2:W-:Y:S08]  /*5810*/  MUFU.EX2 R246, R7 ;  /* 0x0000000700f67308 */ /* 0x0005f00000000800 */
[----:B------:R3:W-:Y:S01]  /*5820*/  MUFU.EX2 R215, R8 ;  /* 0x0000000800d77308 */ /* 0x0007e20000000800 */
[----:B--2---:R-:W-:-:S07]  /*5830*/  FFMA.FTZ R7, R62, UR5, -R6 ;  /* 0x000000053e077c23 */ /* 0x004fce0008010806 */
[----:B------:R2:W-:Y:S01]  /*5840*/  MUFU.EX2 R219, R7 ;  /* 0x0000000700db7308 */ /* 0x0005e20000000800 */
[----:B-1----:R-:W-:Y:S01]  /*5850*/  FMNMX.FTZ R69, R2, R69, !PT ;  /* 0x0000004502457209 */ /* 0x002fe20007810000 */
[----:B---3--:R-:W-:-:S06]  /*5860*/  FFMA.FTZ R8, R18, UR5, -R6 ;  /* 0x0000000512087c23 */ /* 0x008fcc0008010806 */
[----:B------:R-:W-:Y:S01]  /*5870*/  MUFU.EX2 R217, R8 ;  /* 0x0000000800d97308 */ /* 0x000fe20000000800 */
[----:B--2---:R-:W-:-:S07]  /*5880*/  FFMA.FTZ R7, R60, UR5, -R6 ;  /* 0x000000053c077c23 */ /* 0x004fce0008010806 */
[----:B------:R1:W-:Y:S02]  /*5890*/  MUFU.EX2 R218, R7 ;  /* 0x0000000700da7308 */ /* 0x0003e40000000800 */
[----:B-1----:R-:W-:Y:S01]  /*58a0*/  FMNMX.FTZ R7, R140, R5, !PT ;  /* 0x000000058c077209 */ /* 0x002fe20007810000 */
[----:B------:R-:W-:-:S03]  /*58b0*/  FFMA.FTZ R5, R20, UR5, -R6 ;  /* 0x0000000514057c23 */ /* 0x000fc60008010806 */
[----:B------:R-:W-:Y:S02]  /*58c0*/  FMNMX.FTZ R7, R149, R7, !PT ;  /* 0x0000000795077209 */ /* 0x000fe40007810000 */
[----:B------:R1:W-:Y:S02]  /*58d0*/  MUFU.EX2 R213, R5 ;  /* 0x0000000500d57308 */ /* 0x0003e40000000800 */
[----:B------:R-:W-:-:S05]  /*58e0*/  FMNMX.FTZ R7, R150, R7, !PT ;  /* 0x0000000796077209 */ /* 0x000fca0007810000 */
[----:B------:R-:W2:Y:S01]  /*58f0*/  SHFL.BFLY PT, R9, R7, 0x2, 0x1f ;  /* 0x0c401f0007097f89 */ /* 0x000ea200000e0000 */
[----:B-1----:R-:W-:-:S04]  /*5900*/  FFMA.FTZ R5, R23, UR5, -R6 ;  /* 0x0000000517057c23 */ /* 0x002fc80008010806 */
[----:B------:R1:W-:Y:S01]  /*5910*/  MUFU.EX2 R212, R5 ;  /* 0x0000000500d47308 */ /* 0x0003e20000000800 */
[----:B--2---:R-:W-:Y:S01]  /*5920*/  FMNMX.FTZ R7, R7, R9, !PT ;  /* 0x0000000907077209 */ /* 0x004fe20007810000 */
[----:B-1----:R-:W-:-:S05]  /*5930*/  FMUL.FTZ R5, R72, UR5 ;  /* 0x0000000548057c20 */ /* 0x002fca0008410000 */
[----:B------:R-:W-:Y:S02]  /*5940*/  FSEL R5, R5, RZ, P0 ;  /* 0x000000ff05057208 */ /* 0x000fe40000000000 */
[----:B------:R-:W-:-:S03]  /*5950*/  FSETP.NEU.FTZ.AND P0, PT, R69, -INF , PT ;  /* 0xff8000004500780b */ /* 0x000fc60003f1d000 */
[--C-:B------:R-:W-:Y:S01]  /*5960*/  FFMA.FTZ R8, R83, UR5, -R5.reuse ;  /* 0x0000000553087c23 */ /* 0x100fe20008010805 */
[----:B------:R-:W-:-:S03]  /*5970*/  FFMA.FTZ R2, R82, UR5, -R5 ;  /* 0x0000000552027c23 */ /* 0x000fc60008010805 */
[----:B------:R1:W-:Y:S08]  /*5980*/  MUFU.EX2 R191, R8 ;  /* 0x0000000800bf7308 */ /* 0x0003f00000000800 */
[----:B------:R2:W-:Y:S01]  /*5990*/  MUFU.EX2 R189, R2 ;  /* 0x0000000200bd7308 */ /* 0x0005e20000000800 */
[----:B-1----:R-:W-:Y:S01]  /*59a0*/  FFMA.FTZ R8, R79, UR5, -R5 ;  /* 0x000000054f087c23 */ /* 0x002fe20008010805 */
[----:B------:R-:W-:-:S06]  /*59b0*/  LEA R79, R0, UR4, 0x1 ;  /* 0x00000004004f7c11 */ /* 0x000fcc000f8e08ff */
[----:B------:R1:W-:Y:S01]  /*59c0*/  MUFU.EX2 R190, R8 ;  /* 0x0000000800be7308 */ /* 0x0003e20000000800 */
[-C--:B------:R-:W-:Y:S01]  /*59d0*/  LEA R196, R4, R79.reuse, 0x1 ;  /* 0x0000004f04c47211 */ /* 0x080fe200078e08ff */
[----:B------:R-:W-:Y:S01]  /*59e0*/  LDSM.16.MT88.4 R28, [R79+0x6000] ;  /* 0x006000004f1c783b */ /* 0x000fe20000004200 */
[----:B------:R-:W-:Y:S01]  /*59f0*/  LEA R198, R3, R79, 0x1 ;  /* 0x0000004f03c67211 */ /* 0x000fe200078e08ff */
[----:B--2---:R-:W-:Y:S01]  /*5a00*/  FMUL.FTZ R2, R69, UR5 ;  /* 0x0000000545027c20 */ /* 0x004fe20008410000 */
[----:B------:R-:W-:Y:S01]  /*5a10*/  LEA R197, R3, R196, 0x1 ;  /* 0x000000c403c57211 */ /* 0x000fe200078e08ff */
[----:B------:R-:W-:Y:S03]  /*5a20*/  LDSM.16.MT88.4 R16, [R196+0x6000] ;  /* 0x00600000c410783b */ /* 0x000fe60000004200 */
[----:B------:R-:W-:Y:S01]  /*5a30*/  FSEL R2, R2, RZ, P0 ;  /* 0x000000ff02027208 */ /* 0x000fe20000000000 */
[----:B------:R-:W-:Y:S04]  /*5a40*/  LDSM.16.MT88.4 R24, [R198+0x6000] ;  /* 0x00600000c618783b */ /* 0x000fe80000004200 */
[----:B------:R-:W-:Y:S01]  /*5a50*/  FFMA.FTZ R0, R84, UR5, -R2 ;  /* 0x0000000554007c23 */ /* 0x000fe20008010802 */
[----:B------:R-:W-:Y:S01]  /*5a60*/  LDSM.16.MT88.4 R20, [R197+0x6000] ;  /* 0x00600000c514783b */ /* 0x000fe20000004200 */
[----:B-1----:R-:W-:-:S02]  /*5a70*/  FFMA.FTZ R8, R73, UR5, -R5 ;  /* 0x0000000549087c23 */ /* 0x002fc40008010805 */
[----:B------:R1:W-:Y:S01]  /*5a80*/  MUFU.EX2 R180, R0 ;  /* 0x0000000000b47308 */ /* 0x0003e20000000800 */
[----:B------:R-:W2:Y:S04]  /*5a90*/  SHFL.BFLY PT, R73, R7, 0x1, 0x1f ;  /* 0x0c201f0007497f89 */ /* 0x000ea800000e0000 */
[----:B------:R-:W3:Y:S03]  /*5aa0*/  LDSM.16.MT88.4 R36, [R198+0x6800] ;  /* 0x00680000c624783b */ /* 0x000ee60000004200 */
[----:B------:R4:W5:Y:S01]  /*5ab0*/  MUFU.EX2 R192, R8 ;  /* 0x0000000800c07308 */ /* 0x0009620000000800 */
[----:B------:R-:W-:Y:S04]  /*5ac0*/  LDSM.16.MT88.4 R44, [R197+0x6800] ;  /* 0x00680000c52c783b */ /* 0x000fe80000004200 */
[----:B------:R-:W3:Y:S01]  /*5ad0*/  LDSM.16.MT88.4 R40, [R79+0x6800] ;  /* 0x006800004f28783b */ /* 0x000ee20000004200 */
[----:B-1----:R-:W-:-:S04]  /*5ae0*/  FFMA.FTZ R0, R80, UR5, -R2 ;  /* 0x0000000550007c23 */ /* 0x002fc80008010802 */
[----:B------:R1:W-:Y:S01]  /*5af0*/  MUFU.EX2 R183, R0 ;  /* 0x0000000000b77308 */ /* 0x0003e20000000800 */
[----:B--2---:R-:W-:Y:S01]  /*5b00*/  FMNMX.FTZ R73, R7, R73, !PT ;  /* 0x0000004907497209 */ /* 0x004fe20007810000 */
[--C-:B----4-:R-:W-:Y:S01]  /*5b10*/  FFMA.FTZ R8, R85, UR5, -R2.reuse ;  /* 0x0000000555087c23 */ /* 0x110fe20008010802 */
[----:B-----5:R-:W-:Y:S02]  /*5b20*/  F2FP.F16.F32.PACK_AB R10, R192, R190 ;  /* 0x000000bec00a723e */ /* 0x020fe400000000ff */
[C---:B------:R-:W-:Y:S01]  /*5b30*/  FSETP.NEU.FTZ.AND P0, PT, R73.reuse, -INF , PT ;  /* 0xff8000004900780b */ /* 0x040fe20003f1d000 */
[----:B------:R-:W-:Y:S02]  /*5b40*/  FMUL.FTZ R3, R73, UR5 ;  /* 0x0000000549037c20 */ /* 0x000fe40008410000 */
[----:B------:R2:W4:Y:S01]  /*5b50*/  MUFU.EX2 R181, R8 ;  /* 0x0000000800b57308 */ /* 0x0005220000000800 */
[----:B-1----:R-:W-:-:S07]  /*5b60*/  FFMA.FTZ R0, R81, UR5, -R2 ;  /* 0x0000000551007c23 */ /* 0x002fce0008010802 */
[----:B------:R1:W5:Y:S01]  /*5b70*/  MUFU.EX2 R186, R0 ;  /* 0x0000000000ba7308 */ /* 0x0003620000000800 */
[----:B--2---:R-:W-:Y:S02]  /*5b80*/  F2FP.F16.F32.PACK_AB R8, R189, R191 ;  /* 0x000000bfbd08723e */ /* 0x004fe400000000ff */
[----:B----4-:R-:W-:Y:S02]  /*5b90*/  F2FP.F16.F32.PACK_AB R9, R180, R181 ;  /* 0x000000b5b409723e */ /* 0x010fe400000000ff */
[----:B-1----:R-:W-:Y:S01]  /*5ba0*/  FSEL R0, R3, RZ, P0 ;  /* 0x000000ff03007208 */ /* 0x002fe20000000000 */
[----:B------:R-:W-:Y:S01]  /*5bb0*/  FFMA.FTZ R3, R32, UR5, -R6 ;  /* 0x0000000520037c23 */ /* 0x000fe20008010806 */
[----:B-----5:R-:W-:Y:S01]  /*5bc0*/  F2FP.F16.F32.PACK_AB R11, R186, R183 ;  /* 0x000000b7ba0b723e */ /* 0x020fe200000000ff */
[----:B------:R-:W1:Y:S02]  /*5bd0*/  LDSM.16.MT88.4 R32, [R196+0x6800] ;  /* 0x00680000c420783b */ /* 0x000e640000004200 */
[----:B------:R2:W-:Y:S04]  /*5be0*/  MUFU.EX2 R193, R3 ;  /* 0x0000000300c17308 */ /* 0x0005e80000000800 */
[C---:B------:R-:W-:Y:S06]  /*5bf0*/  HMMA.16816.F32 R56, R8.reuse, R24, RZ ;  /* 0x000000180838723c */ /* 0x040fec00000018ff */
[C---:B------:R-:W-:Y:S06]  /*5c00*/  HMMA.16816.F32 R52, R8.reuse, R16, RZ ;  /* 0x000000100834723c */ /* 0x040fec00000018ff */
[----:B------:R-:W-:Y:S01]  /*5c10*/  HMMA.16816.F32 R60, R8, R28, RZ ;  /* 0x0000001c083c723c */ /* 0x000fe200000018ff */
[----:B--2---:R-:W-:-:S04]  /*5c20*/  FFMA.FTZ R3, R92, UR5, -R0 ;  /* 0x000000055c037c23 */ /* 0x004fc80008010800 */
[----:B------:R2:W-:Y:S01]  /*5c30*/  MUFU.EX2 R173, R3 ;  /* 0x0000000300ad7308 */ /* 0x0005e20000000800 */
[C---:B------:R-:W-:Y:S06]  /*5c40*/  HMMA.16816.F32 R64, R8.reuse, R26, RZ ;  /* 0x0000001a0840723c */ /* 0x040fec00000018ff */
[C---:B------:R-:W-:Y:S06]  /*5c50*/  HMMA.16816.F32 R48, R8.reuse, R20, RZ ;  /* 0x000000140830723c */ /* 0x040fec00000018ff */
[----:B------:R-:W-:Y:S01]  /*5c60*/  HMMA.16816.F32 R80, R8, R18, RZ ;  /* 0x000000120850723c */ /* 0x000fe200000018ff */
[----:B--2---:R-:W-:-:S05]  /*5c70*/  FFMA.FTZ R3, R93, UR5, -R0 ;  /* 0x000000055d037c23 */ /* 0x004fca0008010800 */
[----:B------:R-:W-:Y:S01]  /*5c80*/  HMMA.16816.F32 R92, R8, R30, RZ ;  /* 0x0000001e085c723c */ /* 0x000fe200000018ff */
[----:B------:R2:W4:Y:S02]  /*5c90*/  MUFU.EX2 R171, R3 ;  /* 0x0000000300ab7308 */ /* 0x0005240000000800 */
[----:B--2---:R-:W-:Y:S01]  /*5ca0*/  FFMA.FTZ R3, R86, UR5, -R0 ;  /* 0x0000000556037c23 */ /* 0x004fe20008010800 */
[----:B----4-:R-:W-:-:S05]  /*5cb0*/  F2FP.F16.F32.PACK_AB R13, R171, R173 ;  /* 0x000000adab0d723e */ /* 0x010fca00000000ff */
[----:B------:R2:W-:Y:S02]  /*5cc0*/  MUFU.EX2 R172, R3 ;  /* 0x0000000300ac7308 */ /* 0x0005e40000000800 */
[----:B--2---:R-:W-:-:S06]  /*5cd0*/  FFMA.FTZ R3, R88, UR5, -R0 ;  /* 0x0000000558037c23 */ /* 0x004fcc0008010800 */
[----:B------:R2:W4:Y:S02]  /*5ce0*/  MUFU.EX2 R178, R3 ;  /* 0x0000000300b27308 */ /* 0x0005240000000800 */
[--C-:B--2---:R-:W-:Y:S01]  /*5cf0*/  FFMA.FTZ R3, R87, UR5, -R5.reuse ;  /* 0x0000000557037c23 */ /* 0x104fe20008010805 */
[----:B----4-:R-:W-:Y:S01]  /*5d00*/  F2FP.F16.F32.PACK_AB R15, R178, R172 ;  /* 0x000000acb20f723e */ /* 0x010fe200000000ff */
[----:B------:R-:W-:Y:S04]  /*5d10*/  HMMA.16816.F32 R84, R8, R22, RZ ;  /* 0x000000160854723c */ /* 0x000fe800000018ff */
[----:B------:R2:W-:Y:S02]  /*5d20*/  MUFU.EX2 R179, R3 ;  /* 0x0000000300b37308 */ /* 0x0005e40000000800 */
[C---:B------:R-:W-:Y:S06]  /*5d30*/  HMMA.16816.F32 R120, R12.reuse, R30, RZ ;  /* 0x0000001e0c78723c */ /* 0x040fec00000018ff */
[C---:B------:R-:W-:Y:S06]  /*5d40*/  HMMA.16816.F32 R128, R12.reuse, R26, RZ ;  /* 0x0000001a0c80723c */ /* 0x040fec00000018ff */
[----:B------:R-:W-:Y:S01]  /*5d50*/  HMMA.16816.F32 R124, R12, R18, RZ ;  /* 0x000000120c7c723c */ /* 0x000fe200000018ff */
[----:B--2---:R-:W-:-:S04]  /*5d60*/  FFMA.FTZ R3, R89, UR5, -R5 ;  /* 0x0000000559037c23 */ /* 0x004fc80008010805 */
[----:B------:R2:W4:Y:S01]  /*5d70*/  MUFU.EX2 R182, R3 ;  /* 0x0000000300b67308 */ /* 0x0005220000000800 */
[----:B------:R-:W-:Y:S01]  /*5d80*/  HMMA.16816.F32 R116, R12, R22, RZ ;  /* 0x000000160c74723c */ /* 0x000fe200000018ff */
[----:B--2---:R-:W-:Y:S01]  /*5d90*/  FFMA.FTZ R3, R90, UR5, -R5 ;  /* 0x000000055a037c23 */ /* 0x004fe20008010805 */
[----:B----4-:R-:W-:-:S05]  /*5da0*/  F2FP.F16.F32.PACK_AB R8, R182, R179 ;  /* 0x000000b3b608723e */ /* 0x010fca00000000ff */
[----:B------:R2:W-:Y:S02]  /*5db0*/  MUFU.EX2 R184, R3 ;  /* 0x0000000300b87308 */ /* 0x0005e40000000800 */
[----:B--2---:R-:W-:Y:S02]  /*5dc0*/  FFMA.FTZ R3, R91, UR5, -R5 ;  /* 0x000000055b037c23 */ /* 0x004fe40008010805 */
[C---:B------:R-:W-:Y:S04]  /*5dd0*/  HMMA.16816.F32 R88, R12.reuse, R24, RZ ;  /* 0x000000180c58723c */ /* 0x040fe800000018ff */
[----:B------:R2:W4:Y:S02]  /*5de0*/  MUFU.EX2 R187, R3 ;  /* 0x0000000300bb7308 */ /* 0x0005240000000800 */
[----:B------:R-:W-:Y:S01]  /*5df0*/  HMMA.16816.F32 R24, R12, R20, RZ ;  /* 0x000000140c18723c */ /* 0x000fe200000018ff */
[----:B------:R-:W-:Y:S01]  /*5e00*/  LDSM.16.MT88.4 R20, [R198+0x7000] ;  /* 0x00700000c614783b */ /* 0x000fe20000004200 */
[----:B--2---:R-:W-:Y:S01]  /*5e10*/  FFMA.FTZ R3, R98, UR5, -R2 ;  /* 0x0000000562037c23 */ /* 0x004fe20008010802 */
[----:B----4-:R-:W-:-:S03]  /*5e20*/  F2FP.F16.F32.PACK_AB R10, R187, R184 ;  /* 0x000000b8bb0a723e */ /* 0x010fc600000000ff */
[C---:B------:R-:W-:Y:S01]  /*5e30*/  HMMA.16816.F32 R96, R12.reuse, R28, RZ ;  /* 0x0000001c0c60723c */ /* 0x040fe200000018ff */
[----:B------:R2:W-:Y:S05]  /*5e40*/  MUFU.EX2 R174, R3 ;  /* 0x0000000300ae7308 */ /* 0x0005ea0000000800 */
[----:B------:R-:W-:Y:S01]  /*5e50*/  HMMA.16816.F32 R28, R12, R16, RZ ;  /* 0x000000100c1c723c */ /* 0x000fe200000018ff */
[----:B------:R-:W4:Y:S06]  /*5e60*/  LDSM.16.MT88.4 R16, [R79+0x7000] ;  /* 0x007000004f10783b */ /* 0x000f2c0000004200 */
[----:B------:R-:W-:-:S02]  /*5e70*/  F2FP.F16.F32.PACK_AB R12, R221, R220 ;  /* 0x000000dcdd0c723e */ /* 0x000fc400000000ff */
[----:B------:R-:W-:Y:S01]  /*5e80*/  F2FP.F16.F32.PACK_AB R14, R219, R246 ;  /* 0x000000f6db0e723e */ /* 0x000fe200000000ff */
[----:B--2---:R-:W-:-:S04]  /*5e90*/  FFMA.FTZ R3, R100, UR5, -R2 ;  /* 0x0000000564037c23 */ /* 0x004fc80008010802 */
[----:B------:R2:W5:Y:S02]  /*5ea0*/  MUFU.EX2 R177, R3 ;  /* 0x0000000300b17308 */ /* 0x0005640000000800 */
[----:B--2---:R-:W-:Y:S01]  /*5eb0*/  FFMA.FTZ R3, R101, UR5, -R2 ;  /* 0x0000000565037c23 */ /* 0x004fe20008010802 */
[----:B-----5:R-:W-:-:S05]  /*5ec0*/  F2FP.F16.F32.PACK_AB R9, R177, R174 ;  /* 0x000000aeb109723e */ /* 0x020fca00000000ff */
[----:B------:R2:W-:Y:S02]  /*5ed0*/  MUFU.EX2 R176, R3 ;  /* 0x0000000300b07308 */ /* 0x0005e40000000800 */
[----:B--2---:R-:W-:-:S06]  /*5ee0*/  FFMA.FTZ R3, R102, UR5, -R2 ;  /* 0x0000000566037c23 */ /* 0x004fcc0008010802 */
[----:B------:R2:W5:Y:S02]  /*5ef0*/  MUFU.EX2 R175, R3 ;  /* 0x0000000300af7308 */ /* 0x0005640000000800 */
[----:B--2---:R-:W-:Y:S01]  /*5f00*/  FFMA.FTZ R3, R71, UR5, -R6 ;  /* 0x0000000547037c23 */ /* 0x004fe20008010806 */
[----:B-----5:R-:W-:-:S05]  /*5f10*/  F2FP.F16.F32.PACK_AB R11, R175, R176 ;  /* 0x000000b0af0b723e */ /* 0x020fca00000000ff */
[----:B------:R2:W-:Y:S02]  /*5f20*/  MUFU.EX2 R188, R3 ;  /* 0x0000000300bc7308 */ /* 0x0005e40000000800 */
[C---:B---3--:R-:W-:Y:S06]  /*5f30*/  HMMA.16816.F32 R108, R8.reuse, R36, R56 ;  /* 0x00000024086c723c */ /* 0x048fec0000001838 */
[C---:B------:R-:W-:Y:S06]  /*5f40*/  HMMA.16816.F32 R56, R8.reuse, R38, R64 ;  /* 0x000000260838723c */ /* 0x040fec0000001840 */
[----:B------:R-:W-:Y:S01]  /*5f50*/  HMMA.16816.F32 R112, R8, R40, R60 ;  /* 0x000000280870723c */ /* 0x000fe2000000183c */
[----:B--2---:R-:W-:-:S04]  /*5f60*/  FFMA.FTZ R3, R70, UR5, -R6 ;  /* 0x0000000546037c23 */ /* 0x004fc80008010806 */
[----:B------:R2:W-:Y:S01]  /*5f70*/  MUFU.EX2 R185, R3 ;  /* 0x0000000300b97308 */ /* 0x0005e20000000800 */
[C---:B------:R-:W-:Y:S06]  /*5f80*/  HMMA.16816.F32 R92, R8.reuse, R42, R92 ;  /* 0x0000002a085c723c */ /* 0x040fec000000185c */
[----:B-1----:R-:W-:Y:S01]  /*5f90*/  HMMA.16816.F32 R60, R8, R34, R80 ;  /* 0x00000022083c723c */ /* 0x002fe20000001850 */
[----:B--2---:R-:W-:-:S05]  /*5fa0*/  FFMA.FTZ R3, R103, UR5, -R0 ;  /* 0x0000000567037c23 */ /* 0x004fca0008010800 */
[----:B------:R-:W-:Y:S01]  /*5fb0*/  HMMA.16816.F32 R100, R8, R44, R48 ;  /* 0x0000002c0864723c */ /* 0x000fe20000001830 */
[----:B------:R1:W-:Y:S02]  /*5fc0*/  MUFU.EX2 R169, R3 ;  /* 0x0000000300a97308 */ /* 0x0003e40000000800 */
[----:B-1----:R-:W-:-:S06]  /*5fd0*/  FFMA.FTZ R3, R104, UR5, -R0 ;  /* 0x0000000568037c23 */ /* 0x002fcc0008010800 */
        /* <DEDUP_REMOVED lines=14> */
[----:B------:R-:W2:Y:S05]  /*60c0*/  LDSM.16.MT88.4 R24, [R196+0x7000] ;  /* 0x00700000c418783b */ /* 0x000eaa0000004200 */
[----:B------:R-:W-:Y:S01]  /*60d0*/  HMMA.16816.F32 R48, R12, R40, R96 ;  /* 0x000000280c30723c */ /* 0x000fe20000001860 */
[----:B-1----:R-:W-:-:S04]  /*60e0*/  FFMA.FTZ R3, R75, UR5, -R5 ;  /* 0x000000054b037c23 */ /* 0x002fc80008010805 */
[----:B------:R1:W3:Y:S01]  /*60f0*/  MUFU.EX2 R162, R3 ;  /* 0x0000000300a27308 */ /* 0x0002e20000000800 */
[C---:B------:R-:W-:Y:S01]  /*6100*/  HMMA.16816.F32 R96, R12.reuse, R36, R88 ;  /* 0x000000240c60723c */ /* 0x040fe20000001858 */
[----:B------:R-:W-:Y:S05]  /*6110*/  LDSM.16.MT88.4 R88, [R79+0x7800] ;  /* 0x007800004f58783b */ /* 0x000fea0000004200 */
[C---:B------:R-:W-:Y:S01]  /*6120*/  HMMA.16816.F32 R40, R12.reuse, R42, R120 ;  /* 0x0000002a0c28723c */ /* 0x040fe20000001878 */
[----:B------:R-:W-:Y:S05]  /*6130*/  LDSM.16.MT88.4 R120, [R196+0x7800] ;  /* 0x00780000c478783b */ /* 0x000fea0000004200 */
[----:B------:R-:W-:Y:S01]  /*6140*/  HMMA.16816.F32 R36, R12, R38, R128 ;  /* 0x000000260c24723c */ /* 0x000fe20000001880 */
[----:B-1----:R-:W-:Y:S01]  /*6150*/  FFMA.FTZ R3, R76, UR5, -R5 ;  /* 0x000000054c037c23 */ /* 0x002fe20008010805 */
[----:B---3--:R-:W-:-:S04]  /*6160*/  F2FP.F16.F32.PACK_AB R8, R162, R163 ;  /* 0x000000a3a208723e */ /* 0x008fc800000000ff */
[C---:B------:R-:W-:Y:S01]  /*6170*/  HMMA.16816.F32 R32, R12.reuse, R34, R124 ;  /* 0x000000220c20723c */ /* 0x040fe2000000187c */
[----:B------:R1:W-:Y:S05]  /*6180*/  MUFU.EX2 R161, R3 ;  /* 0x0000000300a17308 */ /* 0x0003ea0000000800 */
[----:B------:R-:W-:Y:S07]  /*6190*/  HMMA.16816.F32 R44, R12, R46, R116 ;  /* 0x0000002e0c2c723c */ /* 0x000fee0000001874 */
[----:B------:R-:W-:-:S02]  /*61a0*/  F2FP.F16.F32.PACK_AB R12, R213, R218 ;  /* 0x000000dad50c723e */ /* 0x000fc400000000ff */
        /* <DEDUP_REMOVED lines=16> */
[C---:B----4-:R-:W-:Y:S06]  /*62b0*/  HMMA.16816.F32 R80, R8.reuse, R16, R112 ;  /* 0x000000100850723c */ /* 0x050fec0000001870 */
[C---:B------:R-:W-:Y:S06]  /*62c0*/  HMMA.16816.F32 R108, R8.reuse, R20, R108 ;  /* 0x00000014086c723c */ /* 0x040fec000000186c */
[C---:B--2---:R-:W-:Y:S01]  /*62d0*/  HMMA.16816.F32 R116, R8.reuse, R24, R104 ;  /* 0x000000180874723c */ /* 0x044fe20000001868 */
[--C-:B-1----:R-:W-:Y:S01]  /*62e0*/  FFMA.FTZ R3, R136, UR5, -R0.reuse ;  /* 0x0000000588037c23 */ /* 0x102fe20008010800 */
[----:B------:R-:W-:Y:S01]  /*62f0*/  F2FP.F16.F32.PACK_AB R136, R193, R217 ;  /* 0x000000d9c188723e */ /* 0x000fe200000000ff */
[----:B------:R-:W-:Y:S02]  /*6300*/  LDSM.16.MT88.4 R104, [R198+0x7800] ;  /* 0x00780000c668783b */ /* 0x000fe40000004200 */
        /* <DEDUP_REMOVED lines=9> */
[----:B------:R-:W-:-:S04]  /*63a0*/  FADD.FTZ R8, R181, R180 ;  /* 0x000000b4b5087221 */ /* 0x000fc80000010000 */
[----:B------:R-:W-:Y:S01]  /*63b0*/  FADD.FTZ R8, R183, R8 ;  /* 0x00000008b7087221 */ /* 0x000fe20000010000 */
[----:B-1----:R-:W-:Y:S01]  /*63c0*/  FFMA.FTZ R3, R138, UR5, -R0 ;  /* 0x000000058a037c23 */ /* 0x002fe20008010800 */
[----:B------:R-:W-:-:S03]  /*63d0*/  F2FP.F16.F32.PACK_AB R138, R185, R188 ;  /* 0x000000bcb98a723e */ /* 0x000fc600000000ff */
        /* <DEDUP_REMOVED lines=22> */
[----:B-1----:R-:W-:Y:S02]  /*6540*/  FFMA.FTZ R3, R144, UR5, -R5 ;  /* 0x0000000590037c23 */ /* 0x002fe40008010805 */
[----:B------:R-:W1:Y:S04]  /*6550*/  LDSM.16.MT88.4 R4, [R197+0x7800] ;  /* 0x00780000c504783b */ /* 0x000e680000004200 */
[----:B------:R2:W3:Y:S02]  /*6560*/  MUFU.EX2 R248, R3 ;  /* 0x0000000300f87308 */ /* 0x0004e40000000800 */
[----:B--2---:R-:W-:Y:S01]  /*6570*/  FFMA.FTZ R3, R145, UR5, -R2 ;  /* 0x0000000591037c23 */ /* 0x004fe20008010802 */
[----:B---3--:R-:W-:-:S05]  /*6580*/  F2FP.F16.F32.PACK_AB R142, R248, R70 ;  /* 0x00000046f88e723e */ /* 0x008fca00000000ff */
[----:B------:R2:W-:Y:S02]  /*6590*/  MUFU.EX2 R16, R3 ;  /* 0x0000000300107308 */ /* 0x0005e40000000800 */
[----:B--2---:R-:W-:-:S06]  /*65a0*/  FFMA.FTZ R3, R146, UR5, -R2 ;  /* 0x0000000592037c23 */ /* 0x004fcc0008010802 */
[----:B------:R2:W3:Y:S02]  /*65b0*/  MUFU.EX2 R11, R3 ;  /* 0x00000003000b7308 */ /* 0x0004e40000000800 */
[--C-:B--2---:R-:W-:Y:S01]  /*65c0*/  FFMA.FTZ R3, R148, UR5, -R2.reuse ;  /* 0x0000000594037c23 */ /* 0x104fe20008010802 */
[----:B------:R-:W-:Y:S01]  /*65d0*/  FFMA.FTZ R2, R147, UR5, -R2 ;  /* 0x0000000593027c23 */ /* 0x000fe20008010802 */
[----:B---3--:R-:W-:-:S04]  /*65e0*/  F2FP.F16.F32.PACK_AB R141, R11, R16 ;  /* 0x000000100b8d723e */ /* 0x008fc800000000ff */
[----:B------:R2:W-:Y:S08]  /*65f0*/  MUFU.EX2 R10, R3 ;  /* 0x00000003000a7308 */ /* 0x0005f00000000800 */
[----:B------:R3:W4:Y:S01]  /*6600*/  MUFU.EX2 R249, R2 ;  /* 0x0000000200f97308 */ /* 0x0007220000000800 */
[----:B--2---:R-:W-:-:S04]  /*6610*/  FADD.FTZ R3, R216, R194 ;  /* 0x000000c2d8037221 */ /* 0x004fc80000010000 */
[----:B------:R-:W-:Y:S01]  /*6620*/  FADD.FTZ R3, R195, R3 ;  /* 0x00000003c3037221 */ /* 0x000fe20000010000 */
[--C-:B---3--:R-:W-:Y:S01]  /*6630*/  FFMA.FTZ R2, R149, UR5, -R0.reuse ;  /* 0x0000000595027c23 */ /* 0x108fe20008010800 */
[----:B------:R-:W-:Y:S01]  /*6640*/  FFMA.FTZ R0, R150, UR5, -R0 ;  /* 0x0000000596007c23 */ /* 0x000fe20008010800 */
[----:B----4-:R-:W-:Y:S01]  /*6650*/  F2FP.F16.F32.PACK_AB R143, R249, R10 ;  /* 0x0000000af98f723e */ /* 0x010fe200000000ff */
[----:B------:R-:W-:Y:S01]  /*6660*/  FADD.FTZ R3, R214, R3 ;  /* 0x00000003d6037221 */ /* 0x000fe20000010000 */
[----:B------:R2:W-:Y:S03]  /*6670*/  MUFU.EX2 R9, R2 ;  /* 0x0000000200097308 */ /* 0x0005e60000000800 */
[----:B------:R-:W-:Y:S02]  /*6680*/  FADD.FTZ R3, R220, R3 ;  /* 0x00000003dc037221 */ /* 0x000fe40000010000 */
[C---:B-1----:R-:W-:Y:S02]  /*6690*/  HMMA.16816.F32 R132, R140.reuse, R4, R132 ;  /* 0x000000048c84723c */ /* 0x042fe40000001884 */
[----:B------:R-:W-:Y:S01]  /*66a0*/  FADD.FTZ R3, R221, R3 ;  /* 0x00000003dd037221 */ /* 0x000fe20000010000 */
[----:B------:R1:W3:Y:S03]  /*66b0*/  MUFU.EX2 R247, R0 ;  /* 0x0000000000f77308 */ /* 0x0002e60000000800 */
[----:B------:R-:W-:Y:S01]  /*66c0*/  FADD.FTZ R246, R246, R3 ;  /* 0x00000003f6f67221 */ /* 0x000fe20000010000 */
[----:B------:R-:W-:Y:S03]  /*66d0*/  HMMA.16816.F32 R100, R140, R104, R108 ;  /* 0x000000688c64723c */ /* 0x000fe6000000186c */
[----:B------:R-:W-:Y:S01]  /*66e0*/  FADD.FTZ R246, R219, R246 ;  /* 0x000000f6dbf67221 */ /* 0x000fe20000010000 */
[----:B--2---:R-:W-:-:S02]  /*66f0*/  FADD.FTZ R2, R173, R171 ;  /* 0x000000abad027221 */ /* 0x004fc40000010000 */
[----:B------:R-:W-:Y:S01]  /*6700*/  HMMA.16816.F32 R80, R140, R88, R80 ;  /* 0x000000588c50723c */ /* 0x000fe20000001850 */
[----:B------:R-:W-:Y:S01]  /*6710*/  FADD.FTZ R246, R218, R246 ;  /* 0x000000f6daf67221 */ /* 0x000fe20000010000 */
[----:B------:R-:W-:-:S03]  /*6720*/  FADD.FTZ R2, R172, R2 ;  /* 0x00000002ac027221 */ /* 0x000fc60000010000 */
[----:B------:R-:W-:Y:S01]  /*6730*/  FADD.FTZ R246, R213, R246 ;  /* 0x000000f6d5f67221 */ /* 0x000fe20000010000 */
[C---:B------:R-:W-:Y:S01]  /*6740*/  HMMA.16816.F32 R92, R140.reuse, R90, R92 ;  /* 0x0000005a8c5c723c */ /* 0x040fe2000000185c */
[----:B-1----:R-:W-:Y:S01]  /*6750*/  FADD.FTZ R0, R191, R189 ;  /* 0x000000bdbf007221 */ /* 0x002fe20000010000 */
[----:B---3--:R-:W-:Y:S01]  /*6760*/  F2FP.F16.F32.PACK_AB R139, R247, R9 ;  /* 0x00000009f78b723e */ /* 0x008fe200000000ff */
        /* <DEDUP_REMOVED lines=8> */
[----:B------:R-:W-:Y:S01]  /*67f0*/  HMMA.16816.F32 R128, R136, R4, R128 ;  /* 0x000000048880723c */ /* 0x000fe20000001880 */
        /* <DEDUP_REMOVED lines=36> */
[----:B------:R-:W-:Y:S01]  /*6a40*/  HMMA.16816.F32 R112, R136, R120, R112 ;  /* 0x000000788870723c */ /* 0x000fe20000001870 */
[----:B------:R-:W-:Y:S01]  /*6a50*/  FADD.FTZ R2, R70, R2 ;  /* 0x0000000246027221 */ /* 0x000fe20000010000 */
[----:B------:R-:W-:Y:S01]  /*6a60*/  FADD.FTZ R247, R247, R3 ;  /* 0x00000003f7f77221 */ /* 0x000fe20000010000 */
[----:B------:R-:W-:-:S02]  /*6a70*/  FADD.FTZ R0, R16, R0 ;  /* 0x0000000010007221 */ /* 0x000fc40000010000 */
[----:B------:R-:W-:Y:S01]  /*6a80*/  FADD.FTZ R248, R248, R2 ;  /* 0x00000002f8f87221 */ /* 0x000fe20000010000 */
[----:B------:R-:W-:Y:S01]  /*6a90*/  HMMA.16816.F32 R88, R136, R90, R40 ;  /* 0x0000005a8858723c */ /* 0x000fe20000001828 */
[----:B------:R-:W-:-:S04]  /*6aa0*/  FADD.FTZ R0, R11, R0 ;  /* 0x000000000b007221 */ /* 0x000fc80000010000 */
[----:B------:R-:W-:Y:S01]  /*6ab0*/  FADD.FTZ R0, R10, R0 ;  /* 0x000000000a007221 */ /* 0x000fe20000010000 */
[----:B------:R-:W-:Y:S03]  /*6ac0*/  HMMA.16816.F32 R104, R136, R106, R36 ;  /* 0x0000006a8868723c */ /* 0x000fe60000001824 */
[----:B------:R-:W-:-:S03]  /*6ad0*/  FADD.FTZ R249, R249, R0 ;  /* 0x00000000f9f97221 */ /* 0x000fc60000010000 */
[----:B------:R-:W-:Y:S06]  /*6ae0*/  HMMA.16816.F32 R120, R136, R122, R24 ;  /* 0x0000007a8878723c */ /* 0x000fec0000001818 */
[-C--:B------:R-:W-:Y:S06]  /*6af0*/  HMMA.16816.F32 R140, R140, R6.reuse, R52 ;  /* 0x000000068c8c723c */ /* 0x080fec0000001834 */
[----:B------:R-:W-:Y:S01]  /*6b00*/  HMMA.16816.F32 R136, R136, R6, R12 ;  /* 0x000000068888723c */ /* 0x000fe2000000180c */
[----:B------:R-:W-:-:S08]  /*6b10*/  NOP ;  /* 0x0000000000007918 */ /* 0x000fd00000000000 */
[----:B------:R-:W-:-:S15]  /*6b20*/  @!P1 BRA `(.L_x_1889) ;  /* 0x0000004000949947 */ /* 0x000fde0003800000 */
[----:B------:R-:W-:Y:S01]  /*6b30*/  ULDC UR4, c[0x0][0x2d0] ;  /* 0x0000b40000047ab9 */ /* 0x000fe20000000800 */
[----:B------:R-:W1:Y:S01]  /*6b40*/  LDC.64 R212, c[0x0][0x250] ;  /* 0x00009400ffd47b82 */ /* 0x000e620000000a00 */
[----:B------:R-:W-:Y:S01]  /*6b50*/  ISETP.GE.AND P0, PT, R224, UR4, PT ;  /* 0x00000004e0007c0c */ /* 0x000fe2000bf06270 */
[----:B------:R-:W-:Y:S01]  /*6b60*/  IMAD R211, R222, -0x2, R211 ;  /* 0xfffffffeded37824 */ /* 0x000fe200078e02d3 */
[C---:B------:R-:W-:Y:S01]  /*6b70*/  SHF.L.U64.HI R251, R164.reuse, 0x4, R165 ;  /* 0x00000004a4fb7819 */ /* 0x040fe200000102a5 */
[----:B------:R-:W-:Y:S01]  /*6b80*/  IMAD.SHL.U32 R252, R164, 0x10, RZ ;  /* 0x00000010a4fc7824 */ /* 0x000fe200078e00ff */
[----:B------:R-:W-:Y:S01]  /*6b90*/  LEA.HI.SX32 R210, R210, 0xfffffffe, 0x1a ;  /* 0xfffffffed2d27811 */ /* 0x000fe200078fd2ff */
[----:B------:R-:W-:Y:S01]  /*6ba0*/  IMAD.MOV.U32 R70, RZ, RZ, R74 ;  /* 0x000000ffff467224 */ /* 0x000fe200078e004a */
[----:B------:R-:W-:Y:S01]  /*6bb0*/  IADD3 R211, R77, R211, -R166 ;  /* 0x000000d34dd37210 */ /* 0x000fe20007ffe8a6 */
[----:B------:R-:W-:Y:S01]  /*6bc0*/  IMAD.MOV.U32 R75, RZ, RZ, R72 ;  /* 0x000000ffff4b7224 */ /* 0x000fe200078e0048 */
[----:B------:R-:W-:Y:S01]  /*6bd0*/  MOV R71, R73 ;  /* 0x0000004900477202 */ /* 0x000fe20000000f00 */
[----:B------:R-:W-:Y:S01]  /*6be0*/  ULDC UR5, c[0x0][0x39c] ;  /* 0x0000e70000057ab9 */ /* 0x000fe20000000800 */
[----:B------:R-:W-:Y:S01]  /*6bf0*/  MOV R76, R69 ;  /* 0x00000045004c7202 */ /* 0x000fe20000000f00 */
[----:B------:R-:W-:-:S02]  /*6c00*/  ULDC UR4, c[0x0][0x2ec] ;  /* 0x0000bb0000047ab9 */ /* 0x000fc40000000800 */
        /* <DEDUP_REMOVED lines=8> */
[----:B-1----:R3:W-:Y:S01]  /*6c90*/  @!P0 STL.64 [R1], R2 ;  /* 0x0000000201008387 */ /* 0x0027e20000100a00 */
[----:B------:R-:W-:Y:S05]  /*6ca0*/  BRA `(.L_x_1890) ;  /* 0x0000000400387947 */ /* 0x000fea0003800000 */
.L_x_1892:
[----:B------:R-:W1:Y:S01]  /*6cb0*/  @!P0 LDC.64 R6, c[0x0][0x248] ;  /* 0x00009200ff068b82 */ /* 0x000e620000000a00 */
[----:B------:R-:W2:Y:S01]  /*6cc0*/  LDL R193, [R1+0x3c] ;  /* 0x00003c0001c17983 */ /* 0x000ea20000100800 */
[C---:B------:R-:W-:Y:S02]  /*6cd0*/  @!P0 VIADD R3, R210.reuse, 0xffffffff ;  /* 0xffffffffd2038836 */ /* 0x040fe40000000000 */
[----:B------:R-:W-:Y:S02]  /*6ce0*/  @!P0 VIADD R12, R210, 0xffffffff ;  /* 0xffffffffd20c8836 */ /* 0x000fe40000000000 */
[----:B------:R-:W3:Y:S01]  /*6cf0*/  LDL R192, [R1+0x38] ;  /* 0x0000380001c07983 */ /* 0x000ee20000100800 */
[----:B------:R-:W-:Y:S01]  /*6d00*/  @!P0 SHF.R.S32.HI R4, RZ, 0x1f, R3 ;  /* 0x0000001fff048819 */ /* 0x000fe20000011403 */
[----:B------:R-:W4:Y:S03]  /*6d10*/  @!P0 LDC.64 R14, c[0x0][0x248] ;  /* 0x00009200ff0e8b82 */ /* 0x000f260000000a00 */
[----:B------:R1:W-:Y:S01]  /*6d20*/  @P0 STS.128 [R209+0x4000], RZ ;  /* 0x004000ffd1000388 */ /* 0x0003e20000000c00 */
[----:B------:R-:W-:Y:S04]  /*6d30*/  @!P0 SHF.R.S32.HI R13, RZ, 0x1f, R12 ;  /* 0x0000001fff0d8819 */ /* 0x000fe8000001140c */
[----:B------:R-:W5:Y:S01]  /*6d40*/  @!P0 LDC.64 R16, c[0x0][0x248] ;  /* 0x00009200ff108b82 */ /* 0x000f620000000a00 */
        /* <DEDUP_REMOVED lines=11> */
[----:B-----5:R-:W-:Y:S03]  /*6e00*/  @!P0 IMAD.WIDE.U32 R8, R3, R16, RZ ;  /* 0x0000001003088225 */ /* 0x020fe600078e00ff */
[----:B------:R-:W-:Y:S01]  /*6e10*/  @!P0 SHF.R.S32.HI R5, RZ, 0x1f, R4 ;  /* 0x0000001fff058819 */ /* 0x000fe20000011404 */
[----:B------:R-:W-:Y:S01]  /*6e20*/  @!P0 IMAD.WIDE.U32 R10, R6, 0x30, R10 ;  /* 0x00000030060a8825 */ /* 0x000fe200078e000a */
[----:B------:R-:W-:Y:S02]  /*6e30*/  @!P0 SHF.R.S32.HI R6, RZ, 0x1f, R3 ;  /* 0x0000001fff068819 */ /* 0x000fe40000011403 */
[----:B------:R-:W5:Y:S01]  /*6e40*/  @!P0 LDC.64 R22, c[0x0][0x218] ;  /* 0x00008600ff168b82 */ /* 0x000f620000000a00 */
[----:B----4-:R-:W-:Y:S02]  /*6e50*/  @!P0 IMAD R5, R5, R14, RZ ;  /* 0x0000000e05058224 */ /* 0x010fe400078e02ff */
[----:B------:R-:W-:Y:S02]  /*6e60*/  @!P0 IMAD R6, R6, R16, RZ ;  /* 0x0000001006068224 */ /* 0x000fe400078e02ff */
[C---:B------:R-:W-:Y:S02]  /*6e70*/  @!P0 IMAD R7, R4.reuse, R15, R5 ;  /* 0x0000000f04078224 */ /* 0x040fe400078e0205 */
[----:B------:R-:W-:Y:S01]  /*6e80*/  @!P0 IMAD.WIDE.U32 R4, R4, R14, RZ ;  /* 0x0000000e04048225 */ /* 0x000fe200078e00ff */
[----:B------:R-:W4:Y:S03]  /*6e90*/  @!P0 LDC.64 R26, c[0x0][0x218] ;  /* 0x00008600ff1a8b82 */ /* 0x000f260000000a00 */
        /* <DEDUP_REMOVED lines=18> */
[C---:B----4-:R-:W-:Y:S03]  /*6fc0*/  @!P0 LEA R4, P2, R10.reuse, R26, 0x1 ;  /* 0x0000001a0a048211 */ /* 0x050fe600078408ff */
        /* <DEDUP_REMOVED lines=8> */
[----:B---3--:R-:W-:Y:S01]  /*7050*/  @!P0 IMAD.X R9, R192, 0x1, R6, P3 ;  /* 0x00000001c0098824 */ /* 0x008fe200018e0606 */
[----:B-----5:R-:W-:Y:S04]  /*7060*/  @!P0 LEA R6, P3, R7, R22, 0x1 ;  /* 0x0000001607068211 */ /* 0x020fe800078608ff */
        /* <DEDUP_REMOVED lines=18> */
.L_x_1890:
[----:B------:R-:W2:Y:S01]  /*7190*/  LDL.64 R10, [R1+0x30] ;  /* 0x00003000010a7983 */ /* 0x000ea20000100a00 */
[----:B------:R-:W-:Y:S04]  /*71a0*/  DEPBAR.LE SB0, 0x0 ;  /* 0x000080000000791a */ /* 0x000fe80000000000 */
[----:B------:R-:W-:Y:S01]  /*71b0*/  SHF.R.S32.HI R0, RZ, 0x1f, R210 ;  /* 0x0000001fff007819 */ /* 0x000fe200000114d2 */
[----:B------:R-:W4:Y:S01]  /*71c0*/  LDL R9, [R1+0x40] ;  /* 0x0000400001097983 */ /* 0x000f220000100800 */
[-C--:B---3--:R-:W-:Y:S03]  /*71d0*/  IMAD.WIDE.U32 R4, R210, R212.reuse, RZ ;  /* 0x000000d4d2047225 */ /* 0x088fe600078e00ff */
[----:B------:R-:W3:Y:S01]  /*71e0*/  LDL R8, [R1+0x18] ;  /* 0x0000180001087983 */ /* 0x000ee20000100800 */
[----:B------:R-:W-:Y:S02]  /*71f0*/  IMAD R0, R0, R212, RZ ;  /* 0x000000d400007224 */ /* 0x000fe400078e02ff */
[----:B------:R-:W-:Y:S01]  /*7200*/  IMAD.MOV.U32 R69, RZ, RZ, -0x40 ;  /* 0xffffffc0ff457424 */ /* 0x000fe200078e00ff */
[----:B------:R-:W5:Y:S01]  /*7210*/  LDL R15, [R1+0x1c] ;  /* 0x00001c00010f7983 */ /* 0x000f620000100800 */
[----:B------:R-:W-:Y:S03]  /*7220*/  IMAD R0, R210, R213, R0 ;  /* 0x000000d5d2007224 */ /* 0x000fe600078e0200 */
[----:B------:R-:W5:Y:S01]  /*7230*/  LDL R7, [R1+0x10] ;  /* 0x0000100001077983 */ /* 0x000f620000100800 */
[----:B------:R-:W-:Y:S03]  /*7240*/  IMAD.IADD R0, R5, 0x1, R0 ;  /* 0x0000000105007824 */ /* 0x000fe600078e0200 */
[----:B------:R-:W5:Y:S04]  /*7250*/  LDL R16, [R1+0x14] ;  /* 0x0000140001107983 */ /* 0x000f680000100800 */
[----:B------:R-:W5:Y:S04]  /*7260*/  LDL R6, [R1+0x8] ;  /* 0x0000080001067983 */ /* 0x000f680000100800 */
[----:B------:R-:W5:Y:S04]  /*7270*/  LDL R14, [R1+0xc] ;  /* 0x00000c00010e7983 */ /* 0x000f680000100800 */
[----:B------:R-:W5:Y:S04]  /*7280*/  LDL R13, [R1] ;  /* 0x00000000010d7983 */ /* 0x000f680000100800 */
[----:B------:R-:W5:Y:S01]  /*7290*/  LDL R12, [R1+0x4] ;  /* 0x00000400010c7983 */ /* 0x000f620000100800 */
[----:B------:R-:W-:Y:S06]  /*72a0*/  BAR.SYNC.DEFER_BLOCKING 0x0 ;  /* 0x0000000000007b1d */ /* 0x000fec0000010000 */
[----:B------:R-:W-:Y:S01]  /*72b0*/  @P0 STS.128 [R209+0x6000], RZ ;  /* 0x006000ffd1000388 */ /* 0x000fe20000000c00 */
[----:B--2---:R-:W-:Y:S04]  /*72c0*/  LEA R2, P2, R4, R10, 0x6 ;  /* 0x0000000a04027211 */ /* 0x004fe800078430ff */
[----:B------:R-:W-:Y:S02]  /*72d0*/  @!P0 IADD3 R5, P1, R2, R252, RZ ;  /* 0x000000fc02058210 */ /* 0x000fe40007f3e0ff */
[----:B----4-:R-:W-:Y:S02]  /*72e0*/  LEA.HI.X R3, R4, R9, R0, 0x6, P2 ;  /* 0x0000000904037211 */ /* 0x010fe400010f3400 */
[----:B------:R-:W-:Y:S02]  /*72f0*/  @!P0 LEA R0, P2, R212, R2, 0x5 ;  /* 0x00000002d4008211 */ /* 0x000fe400078428ff */
[C---:B---3--:R-:W-:Y:S01]  /*7300*/  @!P0 LEA R10, P4, R2.reuse, R8, 0x1 ;  /* 0x00000008020a8211 */ /* 0x048fe200078808ff */
[----:B------:R-:W-:Y:S03]  /*7310*/  @!P0 IMAD.X R4, R3, 0x1, R251, P1 ;  /* 0x0000000103048824 */ /* 0x000fe600008e06fb */
[----:B-----5:R-:W-:Y:S02]  /*7320*/  @!P0 LEA.HI.X R11, R2, R15, R3, 0x1, P4 ;  /* 0x0000000f020b8211 */ /* 0x020fe400020f0c03 */
[C---:B------:R-:W-:Y:S03]  /*7330*/  @!P0 LEA R8, P3, R5.reuse, R7, 0x1 ;  /* 0x0000000705088211 */ /* 0x040fe600078608ff */
[----:B------:R-:W-:Y:S01]  /*7340*/  @!PT LDS RZ, [RZ] ;  /* 0x00000000fffff984 */ /* 0x000fe20000000800 */
[----:B------:R-:W-:Y:S01]  /*7350*/  @!PT LDS RZ, [RZ] ;  /* 0x00000000fffff984 */ /* 0x000fe20000000800 */
[----:B------:R-:W-:Y:S01]  /*7360*/  @!PT LDS RZ, [RZ] ;  /* 0x00000000fffff984 */ /* 0x000fe20000000800 */
[----:B------:R-:W-:Y:S01]  /*7370*/  @!P0 LDGSTS.E.BYPASS.LTC128B.128 [R209+0x6000], desc[UR8][R10.64] ;  /* 0x060000000ad18fae */ /* 0x000fe2000b901d48 */
[C---:B------:R-:W-:Y:S01]  /*7380*/  @!P0 LEA.HI.X R7, R212.reuse, R3, R213, 0x5, P2 ;  /* 0x00000003d4078211 */ /* 0x040fe200010f2cd5 */
[----:B------:R-:W-:Y:S01]  /*7390*/  @!P0 IMAD.WIDE.U32 R2, R212, 0x30, R2 ;  /* 0x00000030d4028825 */ /* 0x000fe200078e0002 */
[----:B------:R-:W-:Y:S02]  /*73a0*/  @!P0 LEA.HI.X R9, R5, R16, R4, 0x1, P3 ;  /* 0x0000001005098211 */ /* 0x000fe400018f0c04 */
[C---:B------:R-:W-:Y:S03]  /*73b0*/  @!P0 LEA R6, P1, R0.reuse, R6, 0x1 ;  /* 0x0000000600068211 */ /* 0x040fe600078208ff */
[----:B------:R-:W-:Y:S01]  /*73c0*/  @P0 STS.128 [R209+0x6800], RZ ;  /* 0x006800ffd1000388 */ /* 0x000fe20000000c00 */
[----:B------:R-:W-:Y:S01]  /*73d0*/  @!P0 LEA.HI.X R7, R0, R14, R7, 0x1, P1 ;  /* 0x0000000e00078211 */ /* 0x000fe200008f0c07 */
[----:B------:R-:W-:Y:S01]  /*73e0*/  @!P0 IMAD.IADD R0, R250, 0x1, R3 ;  /* 0x00000001fa008824 */ /* 0x000fe200078e0203 */
[C---:B------:R-:W-:Y:S05]  /*73f0*/  @!P0 LEA R4, P1, R2.reuse, R13, 0x1 ;  /* 0x0000000d02048211 */ /* 0x040fea00078208ff */
[----:B------:R-:W-:Y:S01]  /*7400*/  @!PT LDS RZ, [RZ] ;  /* 0x00000000fffff984 */ /* 0x000fe20000000800 */
[----:B------:R-:W-:Y:S01]  /*7410*/  @!PT LDS RZ, [RZ] ;  /* 0x00000000fffff984 */ /* 0x000fe20000000800 */
[----:B------:R-:W-:Y:S01]  /*7420*/  @!PT LDS RZ, [RZ] ;  /* 0x00000000fffff984 */ /* 0x000fe20000000800 */
[----:B------:R-:W-:Y:S01]  /*7430*/  @!P0 LDGSTS.E.BYPASS.LTC128B.128 [R209+0x6800], desc[UR8][R8.64] ;  /* 0x0680000008d18fae */ /* 0x000fe2000b901d48 */
[----:B------:R-:W-:Y:S01]  /*7440*/  @!P0 LEA.HI.X R5, R2, R12, R0, 0x1, P1 ;  /* 0x0000000c02058211 */ /* 0x000fe200008f0c00 */
[----:B------:R-:W-:Y:S06]  /*7450*/  IMAD R2, R210, -0x40, R211 ;  /* 0xffffffc0d2027824 */ /* 0x000fec00078e02d3 */
[----:B------:R-:W-:Y:S01]  /*7460*/  @P0 STS.128 [R209+0x7000], RZ ;  /* 0x007000ffd1000388 */ /* 0x000fe20000000c00 */
[C---:B------:R-:W-:Y:S02]  /*7470*/  IADD3 R3, -R2.reuse, -0x8, RZ ;  /* 0xfffffff802037810 */ /* 0x040fe40007ffe1ff */
[----:B------:R-:W-:Y:S05]  /*7480*/  IADD3 R0, -R2, -0x7, RZ ;  /* 0xfffffff902007810 */ /* 0x000fea0007ffe1ff */
        /* <DEDUP_REMOVED lines=16> */
[----:B------:R-:W-:Y:S01]  /*7590*/  LDSM.16.M88.4 R148, [R204] ;  /* 0x00000000cc94783b */ /* 0x000fe20000000200 */
[C---:B--2---:R-:W-:Y:S07]  /*75a0*/  HMMA.16816.F32 R8, R60.reuse, R16, RZ ;  /* 0x000000103c08723c */ /* 0x044fee00000018ff */
[----:B------:R-:W1:Y:S01]  /*75b0*/  LDSM.16.M88.4 R152, [R200+0x4000] ;  /* 0x00400000c898783b */ /* 0x000e620000000200 */
[-C--:B------:R-:W-:Y:S07]  /*75c0*/  HMMA.16816.F32 R12, R60, R18.reuse, RZ ;  /* 0x000000123c0c723c */ /* 0x080fee00000018ff */
[----:B------:R-:W2:Y:S01]  /*75d0*/  LDSM.16.M88.4 R156, [R204+0x2000] ;  /* 0x00200000cc9c783b */ /* 0x000ea20000000200 */
[C---:B------:R-:W-:Y:S07]  /*75e0*/  HMMA.16816.F32 R16, R64.reuse, R18, RZ ;  /* 0x000000124010723c */ /* 0x040fee00000018ff */
[----:B------:R-:W2:Y:S01]  /*75f0*/  LDSM.16.M88.4 R160, [R200+0x4800] ;  /* 0x00480000c8a0783b */ /* 0x000ea20000000200 */
[-C--:B---3--:R-:W-:Y:S06]  /*7600*/  HMMA.16816.F32 R20, R64, R32.reuse, RZ ;  /* 0x000000204014723c */ /* 0x088fec00000018ff */
[C---:B------:R-:W-:Y:S01]  /*7610*/  HMMA.16816.F32 R24, R60.reuse, R32, RZ ;  /* 0x000000203c18723c */ /* 0x040fe200000018ff */
[----:B------:R-:W3:Y:S05]  /*7620*/  LDSM.16.M88.4 R164, [R200+0x5000] ;  /* 0x00500000c8a4783b */ /* 0x000eea0000000200 */
[-C--:B------:R-:W-:Y:S03]  /*7630*/  HMMA.16816.F32 R28, R60, R34.reuse, RZ ;  /* 0x000000223c1c723c */ /* 0x080fe600000018ff */
[----:B------:R-:W3:Y:S03]  /*7640*/  LDSM.16.M88.4 R168, [R200+0x5800] ;  /* 0x00580000c8a8783b */ /* 0x000ee60000000200 */
[C---:B------:R-:W-:Y:S05]  /*7650*/  HMMA.16816.F32 R32, R64.reuse, R34, RZ ;  /* 0x000000224020723c */ /* 0x040fea00000018ff */
[----:B------:R-:W-:Y:S01]  /*7660*/  LDSM.16.M88.4 R172, [R202] ;  /* 0x00000000caac783b */ /* 0x000fe20000000200 */
[-C--:B----4-:R-:W-:Y:S06]  /*7670*/  HMMA.16816.F32 R36, R64, R48.reuse, RZ ;  /* 0x000000304024723c */ /* 0x090fec00000018ff */
[C---:B------:R-:W-:Y:S01]  /*7680*/  HMMA.16816.F32 R40, R60.reuse, R48, RZ ;  /* 0x000000303c28723c */ /* 0x040fe200000018ff */
[----:B------:R-:W4:Y:S05]  /*7690*/  LDSM.16.M88.4 R176, [R205] ;  /* 0x00000000cdb0783b */ /* 0x000f2a0000000200 */
[-C--:B------:R-:W-:Y:S03]  /*76a0*/  HMMA.16816.F32 R44, R60, R50.reuse, RZ ;  /* 0x000000323c2c723c */ /* 0x080fe600000018ff */
[----:B------:R-:W0:Y:S03]  /*76b0*/  LDGDEPBAR ;  /* 0x00000000000079af */ /* 0x000e260000000000 */
[C---:B------:R-:W-:Y:S05]  /*76c0*/  HMMA.16816.F32 R48, R64.reuse, R50, RZ ;  /* 0x000000324030723c */ /* 0x040fea00000018ff */
[----:B------:R-:W-:Y:S01]  /*76d0*/  LDSM.16.M88.4 R180, [R208] ;  /* 0x00000000d0b4783b */ /* 0x000fe20000000200 */
[-C--:B-----5:R-:W-:Y:S07]  /*76e0*/  HMMA.16816.F32 R52, R64, R144.reuse, RZ ;  /* 0x000000904034723c */ /* 0x0a0fee00000018ff */
[----:B------:R-:W-:Y:S01]  /*76f0*/  LDSM.16.M88.4 R184, [R206] ;  /* 0x00000000ceb8783b */ /* 0x000fe20000000200 */
[C---:B------:R-:W-:Y:S07]  /*7700*/  HMMA.16816.F32 R56, R60.reuse, R144, RZ ;  /* 0x000000903c38723c */ /* 0x040fee00000018ff */
[----:B------:R-:W-:Y:S01]  /*7710*/  LDSM.16.M88.4 R188, [R203] ;  /* 0x00000000cbbc783b */ /* 0x000fe20000000200 */
[-C--:B------:R-:W-:Y:S06]  /*7720*/  HMMA.16816.F32 R60, R60, R146.reuse, RZ ;  /* 0x000000923c3c723c */ /* 0x080fec00000018ff */
[----:B------:R-:W-:Y:S01]  /*7730*/  HMMA.16816.F32 R64, R64, R146, RZ ;  /* 0x000000924040723c */ /* 0x000fe200000018ff */
[----:B------:R-:W5:Y:S05]  /*7740*/  LDSM.16.M88.4 R144, [R202+0x2000] ;  /* 0x00200000ca90783b */ /* 0x000f6a0000000200 */
[-C--:B-1----:R-:W-:Y:S03]  /*7750*/  HMMA.16816.F32 R4, R148, R152.reuse, R4 ;  /* 0x000000989404723c */ /* 0x082fe60000001804 */
[----:B------:R-:W-:Y:S03]  /*7760*/  LDSM.16.M88.4 R192, [R199] ;  /* 0x00000000c7c0783b */ /* 0x000fe60000000200 */
[C---:B--2---:R-:W-:Y:S06]  /*7770*/  HMMA.16816.F32 R8, R156.reuse, R152, R8 ;  /* 0x000000989c08723c */ /* 0x044fec0000001808 */
[-C--:B------:R-:W-:Y:S06]  /*7780*/  HMMA.16816.F32 R12, R156, R154.reuse, R12 ;  /* 0x0000009a9c0c723c */ /* 0x080fec000000180c */
[C---:B------:R-:W-:Y:S01]  /*7790*/  HMMA.16816.F32 R16, R148.reuse, R154, R16 ;  /* 0x0000009a9410723c */ /* 0x040fe20000001810 */
[----:B------:R-:W1:Y:S05]  /*77a0*/  LDSM.16.M88.4 R152, [R207] ;  /* 0x00000000cf98783b */ /* 0x000e6a0000000200 */
[-C--:B------:R-:W-:Y:S06]  /*77b0*/  HMMA.16816.F32 R20, R148, R160.reuse, R20 ;  /* 0x000000a09414723c */ /* 0x080fec0000001814 */
        /* <DEDUP_REMOVED lines=10> */
[----:B------:R-:W-:Y:S01]  /*7860*/  HMMA.16816.F32 R64, R148, R170, R64 ;  /* 0x000000aa9440723c */ /* 0x000fe20000001840 */
[----:B------:R-:W2:Y:S05]  /*7870*/  LDSM.16.M88.4 R148, [R203+0x2000] ;  /* 0x00200000cb94783b */ /* 0x000eaa0000000200 */
        /* <DEDUP_REMOVED lines=17> */
[C---:B--2---:R-:W-:Y:S06]  /*7990*/  HMMA.16816.F32 R8, R148.reuse, R192, R8 ;  /* 0x000000c09408723c */ /* 0x044fec0000001808 */
        /* <DEDUP_REMOVED lines=18> */
[----:B------:R-:W-:Y:S01]  /*7ac0*/  MUFU.TANH R163, R4 ;  /* 0x0000000400a37308 */ /* 0x000fe20000002400 */
[----:B------:R-:W-:Y:S01]  /*7ad0*/  FMUL.FTZ R17, R17, UR5 ;  /* 0x0000000511117c20 */ /* 0x000fe20008410000 */
[----:B------:R-:W-:Y:S08]  /*7ae0*/  FMUL.FTZ R19, R19, UR5 ;  /* 0x0000000513137c20 */ /* 0x000ff00008410000 */
[----:B------:R3:W-:Y:S10]  /*7af0*/  MUFU.TANH R187, R5 ;  /* 0x0000000500bb7308 */ /* 0x0007f40000002400 */
[----:B------:R-:W-:Y:S10]  /*7b00*/  MUFU.TANH R156, R10 ;  /* 0x0000000a009c7308 */ /* 0x000ff40000002400 */
[----:B------:R-:W-:Y:S01]  /*7b10*/  MUFU.TANH R155, R11 ;  /* 0x0000000b009b7308 */ /* 0x000fe20000002400 */
[----:B---3--:R-:W3:Y:S09]  /*7b20*/  LDSM.16.M88.4 R4, [R199+0x800] ;  /* 0x00080000c704783b */ /* 0x008ef20000000200 */
[----:B------:R-:W4:Y:S10]  /*7b30*/  MUFU.TANH R146, R8 ;  /* 0x0000000800927308 */ /* 0x000f340000002400 */
[----:B------:R5:W-:Y:S10]  /*7b40*/  MUFU.TANH R147, R9 ;  /* 0x0000000900937308 */ /* 0x000bf40000002400 */
[----:B------:R1:W-:Y:S10]  /*7b50*/  MUFU.TANH R176, R16 ;  /* 0x0000001000b07308 */ /* 0x0003f40000002400 */
[----:B------:R2:W4:Y:S01]  /*7b60*/  MUFU.TANH R154, R14 ;  /* 0x0000000e009a7308 */ /* 0x0005220000002400 */
[----:B-----5:R-:W5:Y:S09]  /*7b70*/  LDSM.16.M88.4 R8, [R199+0x1000] ;  /* 0x00100000c708783b */ /* 0x020f720000000200 */
[----:B------:R4:W-:Y:S01]  /*7b80*/  MUFU.TANH R153, R15 ;  /* 0x0000000f00997308 */ /* 0x0009e20000002400 */
[-C--:B---3--:R-:W-:Y:S03]  /*7b90*/  HMMA.16816.F32 R20, R188, R4.reuse, R20 ;  /* 0x00000004bc14723c */ /* 0x088fe60000001814 */
[----:B-1----:R-:W-:Y:S03]  /*7ba0*/  VIADD R16, R2, 0x3f ;  /* 0x0000003f02107836 */ /* 0x002fe60000000000 */
[C---:B------:R-:W-:Y:S03]  /*7bb0*/  HMMA.16816.F32 R24, R148.reuse, R4, R24 ;  /* 0x000000049418723c */ /* 0x040fe60000001818 */
[----:B------:R-:W-:Y:S01]  /*7bc0*/  MUFU.TANH R184, R12 ;  /* 0x0000000c00b87308 */ /* 0x000fe20000002400 */
[----:B------:R-:W-:Y:S01]  /*7bd0*/  ISETP.GE.AND P3, PT, R16, RZ, PT ;  /* 0x000000ff1000720c */ /* 0x000fe20003f66270 */
[C---:B--2---:R-:W-:Y:S01]  /*7be0*/  VIADD R14, R2.reuse, 0x37 ;  /* 0x00000037020e7836 */ /* 0x044fe20000000000 */
[-C--:B------:R-:W-:Y:S07]  /*7bf0*/  HMMA.16816.F32 R28, R148, R6.reuse, R28 ;  /* 0x00000006941c723c */ /* 0x080fee000000181c */
[----:B------:R1:W-:Y:S01]  /*7c00*/  MUFU.TANH R186, R13 ;  /* 0x0000000d00ba7308 */ /* 0x0003e20000002400 */
[----:B----4-:R-:W-:Y:S01]  /*7c10*/  VIADD R15, R2, 0x38 ;  /* 0x00000038020f7836 */ /* 0x010fe20000000000 */
[C---:B------:R-:W-:Y:S08]  /*7c20*/  HMMA.16816.F32 R32, R188.reuse, R6, R32 ;  /* 0x00000006bc20723c */ /* 0x040ff00000001820 */
[----:B------:R2:W-:Y:S03]  /*7c30*/  MUFU.TANH R144, R18 ;  /* 0x0000001200907308 */ /* 0x0005e60000002400 */
[----:B------:R-:W-:Y:S01]  /*7c40*/  FMUL.FTZ R21, R21, UR5 ;  /* 0x0000000515157c20 */ /* 0x000fe20008410000 */
[----:B------:R-:W-:Y:S01]  /*7c50*/  FMUL.FTZ R23, R23, UR5 ;  /* 0x0000000517177c20 */ /* 0x000fe20008410000 */
[----:B------:R-:W-:Y:S01]  /*7c60*/  FMUL.FTZ R22, R22, UR5 ;  /* 0x0000000516167c20 */ /* 0x000fe20008410000 */
[----:B------:R-:W-:Y:S01]  /*7c70*/  FMUL.FTZ R20, R20, UR5 ;  /* 0x0000000514147c20 */ /* 0x000fe20008410000 */
[----:B------:R-:W-:Y:S03]  /*7c80*/  FMUL.FTZ R24, R24, UR5 ;  /* 0x0000000518187c20 */ /* 0x000fe60008410000 */
[----:B------:R3:W-:Y:S01]  /*7c90*/  MUFU.TANH R185, R21 ;  /* 0x0000001500b97308 */ /* 0x0007e20000002400 */
[-C--:B-----5:R-:W-:Y:S03]  /*7ca0*/  HMMA.16816.F32 R36, R188, R8.reuse, R36 ;  /* 0x00000008bc24723c */ /* 0x0a0fe60000001824 */
[----:B-1----:R-:W-:Y:S02]  /*7cb0*/  VIADD R13, R2, 0x30 ;  /* 0x00000030020d7836 */ /* 0x002fe40000000000 */
[----:B------:R-:W-:Y:S01]  /*7cc0*/  FMUL.FTZ R26, R26, UR5 ;  /* 0x000000051a1a7c20 */ /* 0x000fe20008410000 */
[C---:B------:R-:W-:Y:S01]  /*7cd0*/  VIADD R12, R2.reuse, 0x2f ;  /* 0x0000002f020c7836 */ /* 0x040fe20000000000 */
[C---:B------:R-:W-:Y:S02]  /*7ce0*/  HMMA.16816.F32 R40, R148.reuse, R8, R40 ;  /* 0x000000089428723c */ /* 0x040fe40000001828 */
[----:B------:R1:W-:Y:S02]  /*7cf0*/  MUFU.TANH R174, R23 ;  /* 0x0000001700ae7308 */ /* 0x0003e40000002400 */
[C---:B--2---:R-:W-:Y:S02]  /*7d00*/  VIADD R18, R2.reuse, 0xffffffef ;  /* 0xffffffef02127836 */ /* 0x044fe40000000000 */
[-C--:B------:R-:W-:Y:S06]  /*7d10*/  HMMA.16816.F32 R44, R148, R10.reuse, R44 ;  /* 0x0000000a942c723c */ /* 0x080fec000000182c */
[----:B------:R2:W-:Y:S01]  /*7d20*/  MUFU.TANH R182, R17 ;  /* 0x0000001100b67308 */ /* 0x0005e20000002400 */
[C---:B---3--:R-:W-:Y:S01]  /*7d30*/  VIADD R21, R2.reuse, 0x8 ;  /* 0x0000000802157836 */ /* 0x048fe20000000000 */
[C---:B------:R-:W-:Y:S04]  /*7d40*/  HMMA.16816.F32 R48, R188.reuse, R10, R48 ;  /* 0x0000000abc30723c */ /* 0x040fe80000001830 */
[----:B------:R-:W-:Y:S04]  /*7d50*/  ISETP.GE.AND P5, PT, R21, RZ, PT ;  /* 0x000000ff1500720c */ /* 0x000fe80003fa6270 */
[----:B------:R-:W-:Y:S03]  /*7d60*/  MUFU.TANH R175, R19 ;  /* 0x0000001300af7308 */ /* 0x000fe60000002400 */
[----:B------:R-:W-:Y:S01]  /*7d70*/  FMUL.FTZ R4, R39, UR5 ;  /* 0x0000000527047c20 */ /* 0x000fe20008410000 */
[----:B------:R-:W-:Y:S01]  /*7d80*/  FMUL.FTZ R27, R27, UR5 ;  /* 0x000000051b1b7c20 */ /* 0x000fe20008410000 */
[C---:B-1----:R-:W-:Y:S01]  /*7d90*/  VIADD R23, R2.reuse, 0x7 ;  /* 0x0000000702177836 */ /* 0x042fe20000000000 */
[----:B------:R-:W-:Y:S01]  /*7da0*/  SEL R3, R3, R21, !P5 ;  /* 0x0000001503037207 */ /* 0x000fe20006800000 */
[----:B------:R-:W-:Y:S03]  /*7db0*/  FMUL.FTZ R5, R41, UR5 ;  /* 0x0000000529057c20 */ /* 0x000fe60008410000 */
[----:B------:R-:W-:Y:S01]  /*7dc0*/  MUFU.TANH R165, R4 ;  /* 0x0000000400a57308 */ /* 0x000fe20000002400 */
[----:B------:R-:W-:Y:S01]  /*7dd0*/  FMUL.FTZ R25, R25, UR5 ;  /* 0x0000000519197c20 */ /* 0x000fe20008410000 */
[----:B------:R-:W-:Y:S01]  /*7de0*/  I2FP.F32.S32 R3, R3 ;  /* 0x0000000300037245 */ /* 0x000fe20000201400 */
[C---:B------:R-:W-:Y:S01]  /*7df0*/  VIADD R11, R2.reuse, 0x47 ;  /* 0x00000047020b7836 */ /* 0x040fe20000000000 */
[----:B------:R-:W-:Y:S01]  /*7e00*/  ISETP.GE.AND P4, PT, R23, RZ, PT ;  /* 0x000000ff1700720c */ /* 0x000fe20003f86270 */
[----:B------:R-:W-:Y:S02]  /*7e10*/  VIADD R10, R2, 0xffffffff ;  /* 0xffffffff020a7836 */ /* 0x000fe40000000000 */
[----:B------:R-:W-:Y:S01]  /*7e20*/  FMUL.FTZ R31, R31, UR5 ;  /* 0x000000051f1f7c20 */ /* 0x000fe20008410000 */
[----:B------:R-:W-:Y:S02]  /*7e30*/  FFMA.FTZ R145, R3, -R68, R145 ;  /* 0x8000004403917223 */ /* 0x000fe40000010091 */
[----:B------:R1:W-:Y:S01]  /*7e40*/  MUFU.TANH R172, R5 ;  /* 0x0000000500ac7308 */ /* 0x0003e20000002400 */
[----:B------:R-:W-:Y:S01]  /*7e50*/  SEL R0, R0, R23, !P4 ;  /* 0x0000001700007207 */ /* 0x000fe20006000000 */
[C---:B------:R-:W-:Y:S01]  /*7e60*/  VIADD R3, R2.reuse, 0x48 ;  /* 0x0000004802037836 */ /* 0x040fe20000000000 */
[----:B------:R-:W-:Y:S01]  /*7e70*/  ISETP.GE.AND P1, PT, R11, RZ, PT ;  /* 0x000000ff0b00720c */ /* 0x000fe20003f26270 */
[C---:B------:R-:W-:Y:S01]  /*7e80*/  VIADD R9, R2.reuse, 0xfffffff8 ;  /* 0xfffffff802097836 */ /* 0x040fe20000000000 */
[----:B------:R-:W-:Y:S01]  /*7e90*/  I2FP.F32.S32 R0, R0 ;  /* 0x0000000000007245 */ /* 0x000fe20000201400 */
[----:B------:R-:W-:Y:S01]  /*7ea0*/  VIADD R8, R2, 0xfffffff7 ;  /* 0xfffffff702087836 */ /* 0x000fe20000000000 */
[----:B------:R-:W-:Y:S03]  /*7eb0*/  ISETP.GE.AND P2, PT, R3, RZ, PT ;  /* 0x000000ff0300720c */ /* 0x000fe60003f46270 */
[----:B------:R3:W4:Y:S01]  /*7ec0*/  MUFU.TANH R152, R22 ;  /* 0x0000001600987308 */ /* 0x0007220000002400 */
[----:B------:R-:W-:Y:S01]  /*7ed0*/  ISETP.GE.AND P6, PT, R10, RZ, PT ;  /* 0x000000ff0a00720c */ /* 0x000fe20003fc6270 */
[----:B------:R-:W-:Y:S01]  /*7ee0*/  FFMA.FTZ R158, R0, -R68, R158 ;  /* 0x80000044009e7223 */ /* 0x000fe2000001009e */
[----:B------:R-:W-:Y:S02]  /*7ef0*/  IMAD R0, R210, R69, 0x40 ;  /* 0x00000040d2007424 */ /* 0x000fe400078e0245 */
[----:B------:R-:W-:Y:S01]  /*7f00*/  FMUL.FTZ R28, R28, UR5 ;  /* 0x000000051c1c7c20 */ /* 0x000fe20008410000 */
[----:B--2---:R-:W-:Y:S02]  /*7f10*/  VIADD R17, R2, 0xfffffff0 ;  /* 0xfffffff002117836 */ /* 0x004fe40000000000 */
[----:B------:R-:W-:Y:S01]  /*7f20*/  FMUL.FTZ R32, R32, UR5 ;  /* 0x0000000520207c20 */ /* 0x000fe20008410000 */
[----:B------:R-:W-:Y:S01]  /*7f30*/  IMAD.IADD R0, R211, 0x1, R0 ;  /* 0x00000001d3007824 */ /* 0x000fe200078e0200 */
[----:B------:R2:W5:Y:S01]  /*7f40*/  MUFU.TANH R183, R20 ;  /* 0x0000001400b77308 */ /* 0x0005620000002400 */
[----:B-1----:R-:W1:Y:S01]  /*7f50*/  LDSM.16.M88.4 R4, [R199+0x1800] ;  /* 0x00180000c704783b */ /* 0x002e620000000200 */
[----:B------:R-:W-:Y:S04]  /*7f60*/  DEPBAR.LE SB0, 0x0 ;  /* 0x000080000000791a */ /* 0x000fe80000000000 */
[----:B------:R-:W-:Y:S01]  /*7f70*/  @!P2 IADD3 R3, -R0, -0x8, RZ ;  /* 0xfffffff80003a810 */ /* 0x000fe20007ffe1ff */
[----:B------:R-:W-:Y:S03]  /*7f80*/  VIADD R19, R2, 0xffffffe8 ;  /* 0xffffffe802137836 */ /* 0x000fe60000000000 */
[----:B------:R4:W-:Y:S01]  /*7f90*/  MUFU.TANH R173, R24 ;  /* 0x0000001800ad7308 */ /* 0x0009e20000002400 */
[----:B------:R-:W-:Y:S01]  /*7fa0*/  BAR.SYNC.DEFER_BLOCKING 0x0 ;  /* 0x0000000000007b1d */ /* 0x000fe20000010000 */
[----:B------:R-:W-:Y:S01]  /*7fb0*/  @!P1 IADD3 R11, -R0, -0x7, RZ ;  /* 0xfffffff9000b9810 */ /* 0x000fe20007ffe1ff */
[----:B---3--:R-:W-:Y:S01]  /*7fc0*/  VIADD R22, R2, 0x28 ;  /* 0x0000002802167836 */ /* 0x008fe20000000000 */
[----:B------:R-:W-:Y:S01]  /*7fd0*/  @!P3 IADD3 R16, -R0, 0x1, RZ ;  /* 0x000000010010b810 */ /* 0x000fe20007ffe1ff */
[----:B------:R-:W-:Y:S01]  /*7fe0*/  FMUL.FTZ R38, R38, UR5 ;  /* 0x0000000526267c20 */ /* 0x000fe20008410000 */
[C---:B------:R-:W-:Y:S01]  /*7ff0*/  @!P6 IADD3 R10, -R2.reuse, 0x1, RZ ;  /* 0x00000001020ae810 */ /* 0x040fe20007ffe1ff */
[----:B------:R-:W-:Y:S03]  /*8000*/  FMUL.FTZ R37, R37, UR5 ;  /* 0x0000000525257c20 */ /* 0x000fe60008410000 */
[----:B------:R3:W-:Y:S01]  /*8010*/  MUFU.TANH R157, R26 ;  /* 0x0000001a009d7308 */ /* 0x0007e20000002400 */
[----:B------:R-:W-:Y:S01]  /*8020*/  ISETP.GE.AND P2, PT, R9, RZ, PT ;  /* 0x000000ff0900720c */ /* 0x000fe20003f46270 */
[----:B--2---:R-:W-:Y:S01]  /*8030*/  VIADD R20, R2, 0xffffffe7 ;  /* 0xffffffe702147836 */ /* 0x004fe20000000000 */
[----:B------:R-:W-:Y:S01]  /*8040*/  ISETP.GE.AND P1, PT, R8, RZ, PT ;  /* 0x000000ff0800720c */ /* 0x000fe20003f26270 */
[----:B------:R-:W-:Y:S01]  /*8050*/  FMUL.FTZ R30, R30, UR5 ;  /* 0x000000051e1e7c20 */ /* 0x000fe20008410000 */
[----:B------:R-:W-:Y:S01]  /*8060*/  ISETP.GE.AND P3, PT, R15, RZ, PT ;  /* 0x000000ff0f00720c */ /* 0x000fe20003f66270 */
[----:B------:R-:W-:Y:S01]  /*8070*/  FMUL.FTZ R29, R29, UR5 ;  /* 0x000000051d1d7c20 */ /* 0x000fe20008410000 */
[----:B------:R-:W-:Y:S03]  /*8080*/  ISETP.GE.AND P6, PT, R14, RZ, PT ;  /* 0x000000ff0e00720c */ /* 0x000fe60003fc6270 */
[----:B------:R2:W-:Y:S01]  /*8090*/  MUFU.TANH R159, R27 ;  /* 0x0000001b009f7308 */ /* 0x0005e20000002400 */
[----:B----4-:R-:W-:Y:S02]  /*80a0*/  VIADD R24, R2, 0x27 ;  /* 0x0000002702187836 */ /* 0x010fe40000000000 */
[----:B------:R-:W-:Y:S01]  /*80b0*/  FMUL.FTZ R34, R34, UR5 ;  /* 0x0000000522227c20 */ /* 0x000fe20008410000 */
[----:B------:R-:W-:Y:S01]  /*80c0*/  FMUL.FTZ R35, R35, UR5 ;  /* 0x0000000523237c20 */ /* 0x000fe20008410000 */
[----:B------:R-:W-:Y:S01]  /*80d0*/  FMUL.FTZ R33, R33, UR5 ;  /* 0x0000000521217c20 */ /* 0x000fe20008410000 */
[----:B------:R-:W-:Y:S01]  /*80e0*/  FMUL.FTZ R36, R36, UR5 ;  /* 0x0000000524247c20 */ /* 0x000fe20008410000 */
[----:B------:R-:W-:Y:S01]  /*80f0*/  @!P2 IADD3 R9, -R2, 0x8, RZ ;  /* 0x000000080209a810 */ /* 0x000fe20007ffe1ff */
[----:B------:R-:W-:Y:S02]  /*8100*/  FMUL.FTZ R41, R44, UR5 ;  /* 0x000000052c297c20 */ /* 0x000fe40008410000 */
[----:B------:R4:W-:Y:S01]  /*8110*/  MUFU.TANH R178, R25 ;  /* 0x0000001900b27308 */ /* 0x0009e20000002400 */
[C---:B------:R-:W-:Y:S01]  /*8120*/  @!P1 IADD3 R8, -R2.reuse, 0x9, RZ ;  /* 0x0000000902089810 */ /* 0x040fe20007ffe1ff */
[----:B---3--:R-:W-:Y:S01]  /*8130*/  VIADD R26, R2, 0x1f ;  /* 0x0000001f021a7836 */ /* 0x008fe20000000000 */
[----:B------:R-:W-:Y:S01]  /*8140*/  @!P3 IADD3 R15, -R0, 0x8, RZ ;  /* 0x00000008000fb810 */ /* 0x000fe20007ffe1ff */
[----:B------:R-:W-:Y:S01]  /*8150*/  FMUL.FTZ R48, R48, UR5 ;  /* 0x0000000530307c20 */ /* 0x000fe20008410000 */
[----:B------:R-:W-:Y:S01]  /*8160*/  @!P6 IADD3 R14, -R0, 0x9, RZ ;  /* 0x00000009000ee810 */ /* 0x000fe20007ffe1ff */
[----:B------:R-:W-:Y:S01]  /*8170*/  FMUL.FTZ R43, R43, UR5 ;  /* 0x000000052b2b7c20 */ /* 0x000fe20008410000 */
[----:B------:R-:W-:Y:S03]  /*8180*/  ISETP.GE.AND P2, PT, R13, RZ, PT ;  /* 0x000000ff0d00720c */ /* 0x000fe60003f46270 */
[----:B------:R3:W-:Y:S01]  /*8190*/  MUFU.TANH R161, R31 ;  /* 0x0000001f00a17308 */ /* 0x0007e20000002400 */
[----:B------:R-:W-:Y:S01]  /*81a0*/  ISETP.GE.AND P1, PT, R12, RZ, PT ;  /* 0x000000ff0c00720c */ /* 0x000fe20003f26270 */
[----:B--2---:R-:W-:Y:S01]  /*81b0*/  VIADD R27, R2, 0xffffffe0 ;  /* 0xffffffe0021b7836 */ /* 0x004fe20000000000 */
[----:B------:R-:W-:Y:S01]  /*81c0*/  ISETP.GE.AND P3, PT, R17, RZ, PT ;  /* 0x000000ff1100720c */ /* 0x000fe20003f66270 */
[-C--:B-1----:R-:W-:Y:S06]  /*81d0*/  HMMA.16816.F32 R52, R188, R4.reuse, R52 ;  /* 0x00000004bc34723c */ /* 0x082fec0000001834 */
[----:B------:R1:W-:Y:S01]  /*81e0*/  MUFU.TANH R181, R28 ;  /* 0x0000001c00b57308 */ /* 0x0003e20000002400 */
[----:B------:R-:W-:Y:S01]  /*81f0*/  ISETP.GE.AND P6, PT, R18, RZ, PT ;  /* 0x000000ff1200720c */ /* 0x000fe20003fc6270 */
[----:B----4-:R-:W-:Y:S03]  /*8200*/  VIADD R25, R2, 0x20 ;  /* 0x0000002002197836 */ /* 0x010fe60000000000 */
[C---:B------:R-:W-:Y:S01]  /*8210*/  @!P5 IADD3 R21, -R0.reuse, 0x38, RZ ;  /* 0x000000380015d810 */ /* 0x040fe20007ffe1ff */
[----:B------:R-:W-:Y:S01]  /*8220*/  FMUL.FTZ R45, R45, UR5 ;  /* 0x000000052d2d7c20 */ /* 0x000fe20008410000 */
[C---:B------:R-:W-:Y:S03]  /*8230*/  HMMA.16816.F32 R56, R148.reuse, R4, R56 ;  /* 0x000000049438723c */ /* 0x040fe60000001838 */
[----:B------:R2:W-:Y:S01]  /*8240*/  MUFU.TANH R39, R32 ;  /* 0x0000002000277308 */ /* 0x0005e20000002400 */
[----:B------:R-:W-:Y:S01]  /*8250*/  @!P2 IADD3 R13, -R0, 0x10, RZ ;  /* 0x00000010000da810 */ /* 0x000fe20007ffe1ff */
[----:B---3--:R-:W-:Y:S01]  /*8260*/  VIADD R31, R2, 0x18 ;  /* 0x00000018021f7836 */ /* 0x008fe20000000000 */
[----:B------:R-:W-:Y:S01]  /*8270*/  @!P1 IADD3 R12, -R0, 0x11, RZ ;  /* 0x00000011000c9810 */ /* 0x000fe20007ffe1ff */
[-C--:B------:R-:W-:Y:S03]  /*8280*/  HMMA.16816.F32 R60, R148, R6.reuse, R60 ;  /* 0x00000006943c723c */ /* 0x080fe6000000183c */
[----:B------:R-:W-:Y:S03]  /*8290*/  ISETP.GE.AND P2, PT, R19, RZ, PT ;  /* 0x000000ff1300720c */ /* 0x000fe60003f46270 */
[----:B------:R3:W-:Y:S01]  /*82a0*/  MUFU.TANH R69, R38 ;  /* 0x0000002600457308 */ /* 0x0007e20000002400 */
[C---:B------:R-:W-:Y:S01]  /*82b0*/  @!P3 IADD3 R17, -R2.reuse, 0x10, RZ ;  /* 0x000000100211b810 */ /* 0x040fe20007ffe1ff */
[C---:B-1----:R-:W-:Y:S03]  /*82c0*/  VIADD R28, R2.reuse, 0xffffffdf ;  /* 0xffffffdf021c7836 */ /* 0x042fe60000000000 */
[----:B------:R-:W-:Y:S01]  /*82d0*/  @!P6 IADD3 R18, -R2, 0x11, RZ ;  /* 0x000000110212e810 */ /* 0x000fe20007ffe1ff */
[----:B------:R-:W-:Y:S01]  /*82e0*/  FMUL.FTZ R42, R42, UR5 ;  /* 0x000000052a2a7c20 */ /* 0x000fe20008410000 */
[----:B------:R-:W-:Y:S01]  /*82f0*/  ISETP.GE.AND P1, PT, R20, RZ, PT ;  /* 0x000000ff1400720c */ /* 0x000fe20003f26270 */
[----:B------:R-:W-:Y:S02]  /*8300*/  HMMA.16816.F32 R64, R188, R6, R64 ;  /* 0x00000006bc40723c */ /* 0x000fe40000001840 */
[----:B------:R1:W-:Y:S02]  /*8310*/  MUFU.TANH R171, R37 ;  /* 0x0000002500ab7308 */ /* 0x0003e40000002400 */
[----:B------:R-:W-:Y:S01]  /*8320*/  ISETP.GE.AND P3, PT, R22, RZ, PT ;  /* 0x000000ff1600720c */ /* 0x000fe20003f66270 */
[----:B--2---:R-:W-:Y:S01]  /*8330*/  VIADD R32, R2, 0x17 ;  /* 0x0000001702207836 */ /* 0x004fe20000000000 */
[----:B------:R-:W-:Y:S01]  /*8340*/  ISETP.GE.AND P6, PT, R24, RZ, PT ;  /* 0x000000ff1800720c */ /* 0x000fe20003fc6270 */
[----:B------:R-:W-:Y:S01]  /*8350*/  FMUL.FTZ R53, R53, UR5 ;  /* 0x0000000535357c20 */ /* 0x000fe20008410000 */
[C---:B------:R-:W-:Y:S04]  /*8360*/  @!P2 IADD3 R19, -R2.reuse, 0x18, RZ ;  /* 0x000000180213a810 */ /* 0x040fe80007ffe1ff */
[----:B------:R2:W-:Y:S01]  /*8370*/  MUFU.TANH R160, R30 ;  /* 0x0000001e00a07308 */ /* 0x0005e20000002400 */
[----:B------:R-:W-:Y:S01]  /*8380*/  ISETP.GE.AND P2, PT, R25, RZ, PT ;  /* 0x000000ff1900720c */ /* 0x000fe20003f46270 */
[C---:B---3--:R-:W-:Y:S01]  /*8390*/  VIADD R38, R2.reuse, 0x10 ;  /* 0x0000001002267836 */ /* 0x048fe20000000000 */
[----:B------:R-:W-:Y:S01]  /*83a0*/  @!P1 IADD3 R20, -R2, 0x19, RZ ;  /* 0x0000001902149810 */ /* 0x000fe20007ffe1ff */
[----:B------:R-:W-:Y:S01]  /*83b0*/  FMUL.FTZ R40, R40, UR5 ;  /* 0x0000000528287c20 */ /* 0x000fe20008410000 */
[----:B------:R-:W-:Y:S01]  /*83c0*/  ISETP.GE.AND P1, PT, R26, RZ, PT ;  /* 0x000000ff1a00720c */ /* 0x000fe20003f26270 */
[----:B------:R-:W-:Y:S01]  /*83d0*/  FMUL.FTZ R46, R46, UR5 ;  /* 0x000000052e2e7c20 */ /* 0x000fe20008410000 */
[C---:B------:R-:W-:Y:S03]  /*83e0*/  @!P3 IADD3 R22, -R0.reuse, 0x18, RZ ;  /* 0x000000180016b810 */ /* 0x040fe60007ffe1ff */
[----:B------:R3:W-:Y:S01]  /*83f0*/  MUFU.TANH R179, R29 ;  /* 0x0000001d00b37308 */ /* 0x0007e20000002400 */
[----:B------:R-:W-:Y:S01]  /*8400*/  @!P6 IADD3 R24, -R0, 0x19, RZ ;  /* 0x000000190018e810 */ /* 0x000fe20007ffe1ff */
[----:B-1----:R-:W-:Y:S01]  /*8410*/  VIADD R37, R2, 0xf ;  /* 0x0000000f02257836 */ /* 0x002fe20000000000 */
[----:B------:R-:W-:Y:S01]  /*8420*/  ISETP.GE.AND P3, PT, R27, RZ, PT ;  /* 0x000000ff1b00720c */ /* 0x000fe20003f66270 */
[----:B------:R-:W-:Y:S01]  /*8430*/  FMUL.FTZ R51, R51, UR5 ;  /* 0x0000000533337c20 */ /* 0x000fe20008410000 */
[----:B------:R-:W-:Y:S01]  /*8440*/  ISETP.GE.AND P6, PT, R31, RZ, PT ;  /* 0x000000ff1f00720c */ /* 0x000fe20003fc6270 */
[----:B------:R-:W-:Y:S01]  /*8450*/  FMUL.FTZ R49, R49, UR5 ;  /* 0x0000000531317c20 */ /* 0x000fe20008410000 */
[----:B------:R-:W-:Y:S03]  /*8460*/  @!P2 IADD3 R25, -R0, 0x20, RZ ;  /* 0x000000200019a810 */ /* 0x000fe60007ffe1ff */
[----:B------:R1:W4:Y:S01]  /*8470*/  MUFU.TANH R77, R34 ;  /* 0x00000022004d7308 */ /* 0x0003220000002400 */
[----:B------:R-:W-:Y:S01]  /*8480*/  ISETP.GE.AND P2, PT, R32, RZ, PT ;  /* 0x000000ff2000720c */ /* 0x000fe20003f46270 */
[----:B--2---:R-:W-:Y:S01]  /*8490*/  VIADD R30, R2, 0xffffffd7 ;  /* 0xffffffd7021e7836 */ /* 0x004fe20000000000 */
[----:B------:R-:W-:Y:S01]  /*84a0*/  @!P1 IADD3 R26, -R0, 0x21, RZ ;  /* 0x00000021001a9810 */ /* 0x000fe20007ffe1ff */
[----:B------:R-:W-:Y:S01]  /*84b0*/  FMUL.FTZ R50, R50, UR5 ;  /* 0x0000000532327c20 */ /* 0x000fe20008410000 */
[----:B------:R-:W-:Y:S01]  /*84c0*/  ISETP.GE.AND P1, PT, R38, RZ, PT ;  /* 0x000000ff2600720c */ /* 0x000fe20003f26270 */
[----:B------:R-:W-:Y:S01]  /*84d0*/  FMUL.FTZ R54, R54, UR5 ;  /* 0x0000000536367c20 */ /* 0x000fe20008410000 */
[----:B------:R-:W-:Y:S03]  /*84e0*/  @!P4 IADD3 R23, -R0, 0x39, RZ ;  /* 0x000000390017c810 */ /* 0x000fe60007ffe1ff */
[----:B------:R2:W-:Y:S01]  /*84f0*/  MUFU.TANH R74, R35 ;  /* 0x00000023004a7308 */ /* 0x0005e20000002400 */
[C---:B------:R-:W-:Y:S01]  /*8500*/  @!P3 IADD3 R27, -R2.reuse, 0x20, RZ ;  /* 0x00000020021bb810 */ /* 0x040fe20007ffe1ff */
[----:B---3--:R-:W-:Y:S01]  /*8510*/  VIADD R29, R2, 0xffffffd8 ;  /* 0xffffffd8021d7836 */ /* 0x008fe20000000000 */
[----:B------:R-:W-:Y:S01]  /*8520*/  @!P6 IADD3 R31, -R0, 0x28, RZ ;  /* 0x00000028001fe810 */ /* 0x000fe20007ffe1ff */
[----:B------:R-:W-:Y:S01]  /*8530*/  FMUL.FTZ R55, R55, UR5 ;  /* 0x0000000537377c20 */ /* 0x000fe20008410000 */
[----:B------:R-:W-:Y:S01]  /*8540*/  ISETP.GE.AND P3, PT, R37, RZ, PT ;  /* 0x000000ff2500720c */ /* 0x000fe20003f66270 */
[----:B------:R-:W-:Y:S01]  /*8550*/  FMUL.FTZ R58, R58, UR5 ;  /* 0x000000053a3a7c20 */ /* 0x000fe20008410000 */
[----:B------:R-:W-:Y:S03]  /*8560*/  ISETP.GE.AND P6, PT, R28, RZ, PT ;  /* 0x000000ff1c00720c */ /* 0x000fe60003fc6270 */
[----:B------:R3:W4:Y:S01]  /*8570*/  MUFU.TANH R44, R33 ;  /* 0x00000021002c7308 */ /* 0x0007220000002400 */
[----:B-1----:R-:W-:Y:S01]  /*8580*/  VIADD R34, R2, 0xffffffd0 ;  /* 0xffffffd002227836 */ /* 0x002fe20000000000 */
[C---:B------:R-:W-:Y:S01]  /*8590*/  @!P2 IADD3 R32, -R0.reuse, 0x29, RZ ;  /* 0x000000290020a810 */ /* 0x040fe20007ffe1ff */
[----:B------:R-:W-:Y:S01]  /*85a0*/  FMUL.FTZ R47, R47, UR5 ;  /* 0x000000052f2f7c20 */ /* 0x000fe20008410000 */
[----:B------:R-:W-:Y:S01]  /*85b0*/  @!P1 IADD3 R38, -R0, 0x30, RZ ;  /* 0x0000003000269810 */ /* 0x000fe20007ffe1ff */
[----:B------:R-:W-:Y:S01]  /*85c0*/  FMUL.FTZ R59, R59, UR5 ;  /* 0x000000053b3b7c20 */ /* 0x000fe20008410000 */
[----:B------:R-:W-:Y:S01]  /*85d0*/  ISETP.GE.AND P2, PT, R29, RZ, PT ;  /* 0x000000ff1d00720c */ /* 0x000fe20003f46270 */
[----:B------:R-:W-:Y:S03]  /*85e0*/  FMUL.FTZ R64, R64, UR5 ;  /* 0x0000000540407c20 */ /* 0x000fe60008410000 */
[----:B------:R1:W-:Y:S01]  /*85f0*/  MUFU.TANH R164, R36 ;  /* 0x0000002400a47308 */ /* 0x0003e20000002400 */
[----:B--2---:R-:W-:Y:S01]  /*8600*/  VIADD R35, R2, 0xffffffc7 ;  /* 0xffffffc702237836 */ /* 0x004fe20000000000 */
[----:B------:R-:W-:Y:S01]  /*8610*/  @!P3 IADD3 R37, -R0, 0x31, RZ ;  /* 0x000000310025b810 */ /* 0x000fe20007ffe1ff */
[----:B------:R-:W-:Y:S01]  /*8620*/  FMUL.FTZ R52, R52, UR5 ;  /* 0x0000000534347c20 */ /* 0x000fe20008410000 */
[----:B------:R-:W-:Y:S01]  /*8630*/  @!P6 IADD3 R28, -R2, 0x21, RZ ;  /* 0x00000021021ce810 */ /* 0x000fe20007ffe1ff */
[----:B------:R-:W-:Y:S01]  /*8640*/  FMUL.FTZ R65, R65, UR5 ;  /* 0x0000000541417c20 */ /* 0x000fe20008410000 */
[----:B------:R-:W-:Y:S01]  /*8650*/  ISETP.GE.AND P1, PT, R30, RZ, PT ;  /* 0x000000ff1e00720c */ /* 0x000fe20003f26270 */
[----:B------:R-:W-:Y:S03]  /*8660*/  FMUL.FTZ R66, R66, UR5 ;  /* 0x0000000542427c20 */ /* 0x000fe60008410000 */
[----:B------:R2:W-:Y:S01]  /*8670*/  MUFU.TANH R162, R48 ;  /* 0x0000003000a27308 */ /* 0x0005e20000002400 */
[----:B---3--:R-:W-:Y:S01]  /*8680*/  VIADD R33, R2, 0xffffffc8 ;  /* 0xffffffc802217836 */ /* 0x008fe20000000000 */
[----:B------:R-:W-:Y:S01]  /*8690*/  ISETP.GE.AND P5, PT, R34, RZ, PT ;  /* 0x000000ff2200720c */ /* 0x000fe20003fa6270 */
[----:B------:R-:W-:Y:S01]  /*86a0*/  FMUL.FTZ R5, R67, UR5 ;  /* 0x0000000543057c20 */ /* 0x000fe20008410000 */
[----:B------:R-:W-:Y:S01]  /*86b0*/  ISETP.GE.AND P4, PT, R35, RZ, PT ;  /* 0x000000ff2300720c */ /* 0x000fe20003f86270 */
[----:B------:R-:W-:Y:S01]  /*86c0*/  FMUL.FTZ R60, R60, UR5 ;  /* 0x000000053c3c7c20 */ /* 0x000fe20008410000 */
[----:B------:R-:W-:Y:S01]  /*86d0*/  ISETP.GE.AND P3, PT, R33, RZ, PT ;  /* 0x000000ff2100720c */ /* 0x000fe20003f66270 */
[----:B------:R-:W-:Y:S03]  /*86e0*/  FMUL.FTZ R7, R57, UR5 ;  /* 0x0000000539077c20 */ /* 0x000fe60008410000 */
[----:B------:R3:W4:Y:S01]  /*86f0*/  MUFU.TANH R177, R43 ;  /* 0x0000002b00b17308 */ /* 0x0007220000002400 */
[----:B-1----:R-:W-:Y:S01]  /*8700*/  VIADD R36, R2, 0xffffffcf ;  /* 0xffffffcf02247836 */ /* 0x002fe20000000000 */
[----:B------:R-:W-:Y:S01]  /*8710*/  IABS R0, R0 ;  /* 0x0000000000007213 */ /* 0x000fe20000000000 */
[----:B------:R-:W-:Y:S01]  /*8720*/  FMUL.FTZ R62, R62, UR5 ;  /* 0x000000053e3e7c20 */ /* 0x000fe20008410000 */
[----:B------:R-:W-:Y:S01]  /*8730*/  @!P2 IADD3 R29, -R2, 0x28, RZ ;  /* 0x00000028021da810 */ /* 0x000fe20007ffe1ff */
[----:B------:R-:W-:Y:S01]  /*8740*/  FMUL.FTZ R63, R63, UR5 ;  /* 0x000000053f3f7c20 */ /* 0x000fe20008410000 */
[----:B------:R-:W-:Y:S04]  /*8750*/  ISETP.GE.AND P6, PT, R36, RZ, PT ;  /* 0x000000ff2400720c */ /* 0x000fe80003fc6270 */
[----:B------:R5:W-:Y:S01]  /*8760*/  MUFU.TANH R168, R41 ;  /* 0x0000002900a87308 */ /* 0x000be20000002400 */
[----:B------:R-:W-:Y:S02]  /*8770*/  I2FP.F32.S32 R0, R0 ;  /* 0x0000000000007245 */ /* 0x000fe40000201400 */
[C---:B------:R-:W-:Y:S02]  /*8780*/  @!P1 IADD3 R30, -R2.reuse, 0x29, RZ ;  /* 0x00000029021e9810 */ /* 0x040fe40007ffe1ff */
[----:B------:R-:W-:Y:S01]  /*8790*/  @!P3 IADD3 R33, -R2, 0x38, RZ ;  /* 0x000000380221b810 */ /* 0x000fe20007ffe1ff */
[-C--:B------:R-:W-:Y:S01]  /*87a0*/  FFMA.FTZ R146, R0, -R68.reuse, R146 ;  /* 0x8000004400927223 */ /* 0x080fe20000010092 */
[C---:B------:R-:W-:Y:S03]  /*87b0*/  @!P5 IADD3 R34, -R2.reuse, 0x30, RZ ;  /* 0x000000300222d810 */ /* 0x040fe60007ffe1ff */
[----:B------:R4:W-:Y:S01]  /*87c0*/  MUFU.TANH R169, R45 ;  /* 0x0000002d00a97308 */ /* 0x0009e20000002400 */
[----:B------:R-:W-:Y:S01]  /*87d0*/  @!P4 IADD3 R35, -R2, 0x39, RZ ;  /* 0x000000390223c810 */ /* 0x000fe20007ffe1ff */
[----:B------:R-:W-:Y:S01]  /*87e0*/  FFMA.FTZ R154, R0, -R68, R154 ;  /* 0x80000044009a7223 */ /* 0x000fe2000001009a */
[----:B------:R-:W-:Y:S02]  /*87f0*/  @!P6 IADD3 R36, -R2, 0x31, RZ ;  /* 0x000000310224e810 */ /* 0x000fe40007ffe1ff */
[----:B------:R-:W-:Y:S02]  /*8800*/  IABS R2, R2 ;  /* 0x0000000200027213 */ /* 0x000fe40000000000 */
[----:B------:R-:W-:Y:S03]  /*8810*/  I2FP.F32.S32 R9, R9 ;  /* 0x0000000900097245 */ /* 0x000fe60000201400 */
[----:B------:R-:W1:Y:S01]  /*8820*/  MUFU.TANH R72, R42 ;  /* 0x0000002a00487308 */ /* 0x000e620000002400 */
[----:B------:R-:W-:Y:S02]  /*8830*/  I2FP.F32.S32 R0, R2 ;  /* 0x0000000200007245 */ /* 0x000fe40000201400 */
[----:B------:R-:W-:Y:S01]  /*8840*/  I2FP.F32.S32 R11, R11 ;  /* 0x0000000b000b7245 */ /* 0x000fe20000201400 */
[CC--:B--2---:R-:W-:Y:S01]  /*8850*/  FFMA.FTZ R48, R9.reuse, -R68.reuse, R176 ;  /* 0x8000004409307223 */ /* 0x0c4fe200000100b0 */
[-C--:B------:R-:W-:Y:S01]  /*8860*/  FFMA.FTZ R152, R9, -R68.reuse, R152 ;  /* 0x8000004409987223 */ /* 0x080fe20000010098 */
[CC--:B---3--:R-:W-:Y:S01]  /*8870*/  FFMA.FTZ R43, R0.reuse, -R68.reuse, R163 ;  /* 0x80000044002b7223 */ /* 0x0c8fe200000100a3 */
[-C--:B------:R-:W-:Y:S03]  /*8880*/  FFMA.FTZ R144, R0, -R68.reuse, R144 ;  /* 0x8000004400907223 */ /* 0x080fe60000010090 */
[----:B------:R2:W-:Y:S01]  /*8890*/  MUFU.TANH R9, R53 ;  /* 0x0000003500097308 */ /* 0x0005e20000002400 */
[----:B------:R-:W-:Y:S01]  /*88a0*/  I2FP.F32.S32 R0, R17 ;  /* 0x0000001100007245 */ /* 0x000fe20000201400 */
[----:B------:R-:W-:Y:S01]  /*88b0*/  FFMA.FTZ R155, R11, -R68, R155 ;  /* 0x800000440b9b7223 */ /* 0x000fe2000001009b */
[----:B------:R-:W-:Y:S02]  /*88c0*/  I2FP.F32.S32 R2, R20 ;  /* 0x0000001400027245 */ /* 0x000fe40000201400 */
[----:B------:R-:W-:Y:S01]  /*88d0*/  I2FP.F32.S32 R10, R10 ;  /* 0x0000000a000a7245 */ /* 0x000fe20000201400 */
[CC--:B-----5:R-:W-:Y:S01]  /*88e0*/  FFMA.FTZ R41, R0.reuse, -R68.reuse, R183 ;  /* 0x8000004400297223 */ /* 0x0e0fe200000100b7 */
[-C--:B----4-:R-:W-:Y:S03]  /*88f0*/  FFMA.FTZ R45, R0, -R68.reuse, R77 ;  /* 0x80000044002d7223 */ /* 0x090fe6000001004d */
[----:B------:R-:W3:Y:S01]  /*8900*/  MUFU.TANH R170, R40 ;  /* 0x0000002800aa7308 */ /* 0x000ee20000002400 */
[----:B------:R-:W-:Y:S01]  /*8910*/  I2FP.F32.S32 R0, R19 ;  /* 0x0000001300007245 */ /* 0x000fe20000201400 */
[CC--:B------:R-:W-:Y:S01]  /*8920*/  FFMA.FTZ R44, R2.reuse, -R68.reuse, R44 ;  /* 0x80000044022c7223 */ /* 0x0c0fe2000001002c */
[----:B------:R-:W-:Y:S01]  /*8930*/  I2FP.F32.S32 R3, R3 ;  /* 0x0000000300037245 */ /* 0x000fe20000201400 */
[----:B------:R-:W-:Y:S01]  /*8940*/  FFMA.FTZ R165, R2, -R68, R165 ;  /* 0x8000004402a57223 */ /* 0x000fe200000100a5 */
[----:B------:R-:W-:Y:S01]  /*8950*/  I2FP.F32.S32 R2, R24 ;  /* 0x0000001800027245 */ /* 0x000fe20000201400 */
[C---:B------:R-:W-:Y:S01]  /*8960*/  FFMA.FTZ R39, R0.reuse, -R68, R39 ;  /* 0x8000004400277223 */ /* 0x040fe20000010027 */
[----:B------:R-:W-:Y:S03]  /*8970*/  I2FP.F32.S32 R8, R8 ;  /* 0x0000000800087245 */ /* 0x000fe60000201400 */
[----:B------:R-:W4:Y:S01]  /*8980*/  MUFU.TANH R73, R46 ;  /* 0x0000002e00497308 */ /* 0x000f220000002400 */
[----:B------:R-:W-:Y:S01]  /*8990*/  I2FP.F32.S32 R14, R14 ;  /* 0x0000000e000e7245 */ /* 0x000fe20000201400 */
[----:B------:R-:W-:Y:S01]  /*89a0*/  FFMA.FTZ R151, R0, -R68, R69 ;  /* 0x8000004400977223 */ /* 0x000fe20000010045 */
[----:B------:R-:W-:Y:S01]  /*89b0*/  I2FP.F32.S32 R0, R22 ;  /* 0x0000001600007245 */ /* 0x000fe20000201400 */
[C---:B------:R-:W-:Y:S01]  /*89c0*/  FFMA.FTZ R148, R2.reuse, -R68, R179 ;  /* 0x8000004402947223 */ /* 0x040fe200000100b3 */
[----:B------:R-:W-:Y:S01]  /*89d0*/  I2FP.F32.S32 R12, R12 ;  /* 0x0000000c000c7245 */ /* 0x000fe20000201400 */
[-C--:B------:R-:W-:Y:S01]  /*89e0*/  FFMA.FTZ R177, R2, -R68.reuse, R177 ;  /* 0x8000004402b17223 */ /* 0x080fe200000100b1 */
[----:B------:R-:W-:Y:S03]  /*89f0*/  I2FP.F32.S32 R2, R27 ;  /* 0x0000001b00027245 */ /* 0x000fe60000201400 */
[----:B------:R5:W5:Y:S01]  /*8a00*/  MUFU.TANH R167, R51 ;  /* 0x0000003300a77308 */ /* 0x000b620000002400 */
[----:B------:R-:W-:Y:S01]  /*8a10*/  I2FP.F32.S32 R15, R15 ;  /* 0x0000000f000f7245 */ /* 0x000fe20000201400 */
[C---:B--2---:R-:W-:Y:S01]  /*8a20*/  FFMA.FTZ R53, R0.reuse, -R68, R181 ;  /* 0x8000004400357223 */ /* 0x044fe200000100b5 */
[----:B------:R-:W-:Y:S01]  /*8a30*/  I2FP.F32.S32 R16, R16 ;  /* 0x0000001000107245 */ /* 0x000fe20000201400 */
[-C--:B-1----:R-:W-:Y:S01]  /*8a40*/  FFMA.FTZ R176, R0, -R68.reuse, R72 ;  /* 0x8000004400b07223 */ /* 0x082fe20000010048 */
[----:B------:R-:W-:Y:S01]  /*8a50*/  I2FP.F32.S32 R0, R25 ;  /* 0x0000001900007245 */ /* 0x000fe20000201400 */
[----:B------:R-:W-:Y:S01]  /*8a60*/  FFMA.FTZ R149, R2, -R68, R164 ;  /* 0x8000004402957223 */ /* 0x000fe200000100a4 */
[----:B------:R-:W-:Y:S03]  /*8a70*/  I2FP.F32.S32 R18, R18 ;  /* 0x0000001200127245 */ /* 0x000fe60000201400 */
[----:B------:R1:W2:Y:S01]  /*8a80*/  MUFU.TANH R163, R49 ;  /* 0x0000003100a37308 */ /* 0x0002a20000002400 */
[----:B------:R-:W-:Y:S01]  /*8a90*/  I2FP.F32.S32 R13, R13 ;  /* 0x0000000d000d7245 */ /* 0x000fe20000201400 */
[-C--:B---3--:R-:W-:Y:S01]  /*8aa0*/  FFMA.FTZ R170, R0, -R68.reuse, R170 ;  /* 0x8000004400aa7223 */ /* 0x088fe200000100aa */
[----:B------:R-:W-:Y:S01]  /*8ab0*/  ISETP.GT.AND P1, PT, R210, RZ, PT ;  /* 0x000000ffd200720c */ /* 0x000fe20003f24270 */
[----:B----4-:R-:W-:Y:S01]  /*8ac0*/  FFMA.FTZ R181, R0, -R68, R73 ;  /* 0x8000004400b57223 */ /* 0x010fe20000010049 */
[----:B------:R-:W-:Y:S01]  /*8ad0*/  I2FP.F32.S32 R0, R28 ;  /* 0x0000001c00007245 */ /* 0x000fe20000201400 */
[----:B------:R-:W-:Y:S01]  /*8ae0*/  FFMA.FTZ R156, R3, -R68, R156 ;  /* 0x80000044039c7223 */ /* 0x000fe2000001009c */
[----:B------:R-:W-:Y:S03]  /*8af0*/  I2FP.F32.S32 R3, R26 ;  /* 0x0000001a00037245 */ /* 0x000fe60000201400 */
[----:B------:R-:W3:Y:S01]  /*8b00*/  MUFU.TANH R166, R50 ;  /* 0x0000003200a67308 */ /* 0x000ee20000002400 */
[----:B------:R-:W-:Y:S01]  /*8b10*/  I2FP.F32.S32 R38, R38 ;  /* 0x0000002600267245 */ /* 0x000fe20000201400 */
[-C--:B-----5:R-:W-:Y:S01]  /*8b20*/  FFMA.FTZ R51, R10, -R68.reuse, R175 ;  /* 0x800000440a337223 */ /* 0x0a0fe200000100af */
[----:B------:R-:W-:Y:S01]  /*8b30*/  I2FP.F32.S32 R21, R21 ;  /* 0x0000001500157245 */ /* 0x000fe20000201400 */
[CC--:B------:R-:W-:Y:S01]  /*8b40*/  FFMA.FTZ R150, R0.reuse, -R68.reuse, R171 ;  /* 0x8000004400967223 */ /* 0x0c0fe200000100ab */
[----:B------:R-:W-:Y:S01]  /*8b50*/  FFMA.FTZ R167, R0, -R68, R167 ;  /* 0x8000004400a77223 */ /* 0x000fe200000100a7 */
[----:B------:R-:W-:Y:S01]  /*8b60*/  I2FP.F32.S32 R0, R30 ;  /* 0x0000001e00007245 */ /* 0x000fe20000201400 */
[-C--:B------:R-:W-:Y:S03]  /*8b70*/  FFMA.FTZ R42, R8, -R68.reuse, R182 ;  /* 0x80000044082a7223 */ /* 0x080fe600000100b6 */
[----:B------:R-:W4:Y:S01]  /*8b80*/  MUFU.TANH R11, R54 ;  /* 0x00000036000b7308 */ /* 0x000f220000002400 */
[-C--:B-1----:R-:W-:Y:S01]  /*8b90*/  FFMA.FTZ R49, R10, -R68.reuse, R187 ;  /* 0x800000440a317223 */ /* 0x082fe200000100bb */
[-C--:B------:R-:W-:Y:S01]  /*8ba0*/  FFMA.FTZ R46, R14, -R68.reuse, R186 ;  /* 0x800000440e2e7223 */ /* 0x080fe200000100ba */
[-C--:B--2---:R-:W-:Y:S01]  /*8bb0*/  FFMA.FTZ R163, R0, -R68.reuse, R163 ;  /* 0x8000004400a37223 */ /* 0x084fe200000100a3 */
[-C--:B------:R-:W-:Y:S01]  /*8bc0*/  FFMA.FTZ R172, R3, -R68.reuse, R172 ;  /* 0x8000004403ac7223 */ /* 0x080fe200000100ac */
[-C--:B------:R-:W-:Y:S01]  /*8bd0*/  FFMA.FTZ R147, R16, -R68.reuse, R147 ;  /* 0x8000004410937223 */ /* 0x080fe20000010093 */
[-C--:B------:R-:W-:Y:S01]  /*8be0*/  FFMA.FTZ R40, R18, -R68.reuse, R185 ;  /* 0x8000004412287223 */ /* 0x080fe200000100b9 */
[-C--:B------:R-:W-:Y:S03]  /*8bf0*/  FFMA.FTZ R153, R16, -R68.reuse, R153 ;  /* 0x8000004410997223 */ /* 0x080fe60000010099 */
[----:B------:R-:W1:Y:S01]  /*8c00*/  MUFU.TANH R4, R55 ;  /* 0x0000003700047308 */ /* 0x000e620000002400 */
[-C--:B---3--:R-:W-:Y:S01]  /*8c10*/  FFMA.FTZ R166, R2, -R68.reuse, R166 ;  /* 0x8000004402a67223 */ /* 0x088fe200000100a6 */
[----:B------:R-:W-:Y:S01]  /*8c20*/  I2FP.F32.S32 R2, R29 ;  /* 0x0000001d00027245 */ /* 0x000fe20000201400 */
[-C--:B------:R-:W-:Y:S01]  /*8c30*/  FFMA.FTZ R157, R15, -R68.reuse, R157 ;  /* 0x800000440f9d7223 */ /* 0x080fe2000001009d */
[-C--:B------:R-:W-:Y:S01]  /*8c40*/  FFMA.FTZ R159, R14, -R68.reuse, R159 ;  /* 0x800000440e9f7223 */ /* 0x080fe2000001009f */
[-C--:B------:R-:W-:Y:S01]  /*8c50*/  FFMA.FTZ R160, R13, -R68.reuse, R160 ;  /* 0x800000440da07223 */ /* 0x080fe200000100a0 */
[-C--:B------:R-:W-:Y:S01]  /*8c60*/  FFMA.FTZ R50, R18, -R68.reuse, R74 ;  /* 0x8000004412327223 */ /* 0x080fe2000001004a */
[CC--:B------:R-:W-:Y:S03]  /*8c70*/  FFMA.FTZ R162, R2.reuse, -R68.reuse, R162 ;  /* 0x8000004402a27223 */ /* 0x0c0fe600000100a2 */
[----:B------:R-:W2:Y:S01]  /*8c80*/  MUFU.TANH R180, R47 ;  /* 0x0000002f00b47308 */ /* 0x000ea20000002400 */
[-C--:B----4-:R-:W-:Y:S01]  /*8c90*/  FFMA.FTZ R182, R2, -R68.reuse, R11 ;  /* 0x8000004402b67223 */ /* 0x090fe2000001000b */
[----:B------:R-:W-:Y:S01]  /*8ca0*/  I2FP.F32.S32 R2, R31 ;  /* 0x0000001f00027245 */ /* 0x000fe20000201400 */
[-C--:B------:R-:W-:Y:S01]  /*8cb0*/  FFMA.FTZ R54, R8, -R68.reuse, R174 ;  /* 0x8000004408367223 */ /* 0x080fe200000100ae */
[-C--:B------:R-:W-:Y:S01]  /*8cc0*/  FFMA.FTZ R161, R12, -R68.reuse, R161 ;  /* 0x800000440ca17223 */ /* 0x080fe200000100a1 */
[----:B------:R-:W-:Y:S01]  /*8cd0*/  FMUL.FTZ R8, R56, UR5 ;  /* 0x0000000538087c20 */ /* 0x000fe20008410000 */
[----:B------:R-:W-:Y:S01]  /*8ce0*/  FMUL.FTZ R31, R61, UR5 ;  /* 0x000000053d1f7c20 */ /* 0x000fe20008410000 */
[-C--:B------:R-:W-:Y:S03]  /*8cf0*/  FFMA.FTZ R168, R2, -R68.reuse, R168 ;  /* 0x8000004402a87223 */ /* 0x080fe600000100a8 */
[----:B------:R-:W3:Y:S01]  /*8d00*/  MUFU.TANH R58, R58 ;  /* 0x0000003a003a7308 */ /* 0x000ee20000002400 */
[----:B-1----:R-:W-:Y:S01]  /*8d10*/  FFMA.FTZ R183, R0, -R68, R4 ;  /* 0x8000004400b77223 */ /* 0x002fe20000010004 */
[----:B------:R-:W-:Y:S01]  /*8d20*/  I2FP.F32.S32 R0, R32 ;  /* 0x0000002000007245 */ /* 0x000fe20000201400 */
[-C--:B------:R-:W-:Y:S01]  /*8d30*/  FFMA.FTZ R55, R13, -R68.reuse, R173 ;  /* 0x800000440d377223 */ /* 0x080fe200000100ad */
[----:B------:R-:W-:Y:S02]  /*8d40*/  I2FP.F32.S32 R4, R33 ;  /* 0x0000002100047245 */ /* 0x000fe40000201400 */
[----:B------:R-:W-:Y:S01]  /*8d50*/  I2FP.F32.S32 R32, R23 ;  /* 0x0000001700207245 */ /* 0x000fe20000201400 */
[-C--:B------:R-:W-:Y:S03]  /*8d60*/  FFMA.FTZ R169, R0, -R68.reuse, R169 ;  /* 0x8000004400a97223 */ /* 0x080fe600000100a9 */
[----:B------:R-:W1:Y:S01]  /*8d70*/  MUFU.TANH R59, R59 ;  /* 0x0000003b003b7308 */ /* 0x000e620000002400 */
[-C--:B--2---:R-:W-:Y:S01]  /*8d80*/  FFMA.FTZ R180, R3, -R68.reuse, R180 ;  /* 0x8000004403b47223 */ /* 0x084fe200000100b4 */
[----:B------:R-:W-:Y:S01]  /*8d90*/  I2FP.F32.S32 R3, R35 ;  /* 0x0000002300037245 */ /* 0x000fe20000201400 */
[-C--:B------:R-:W-:Y:S07]  /*8da0*/  FFMA.FTZ R47, R15, -R68.reuse, R184 ;  /* 0x800000440f2f7223 */ /* 0x080fee00000100b8 */
[----:B------:R2:W4:Y:S01]  /*8db0*/  MUFU.TANH R10, R52 ;  /* 0x00000034000a7308 */ /* 0x0005220000002400 */
[----:B---3--:R-:W-:Y:S01]  /*8dc0*/  FFMA.FTZ R186, R2, -R68, R58 ;  /* 0x8000004402ba7223 */ /* 0x008fe2000001003a */
[----:B------:R-:W-:Y:S08]  /*8dd0*/  I2FP.F32.S32 R2, R34 ;  /* 0x0000002200027245 */ /* 0x000ff00000201400 */
[----:B------:R-:W3:Y:S01]  /*8de0*/  MUFU.TANH R64, R64 ;  /* 0x0000004000407308 */ /* 0x000ee20000002400 */
[----:B-1----:R-:W-:Y:S01]  /*8df0*/  FFMA.FTZ R187, R0, -R68, R59 ;  /* 0x8000004400bb7223 */ /* 0x002fe2000001003b */
[----:B------:R-:W-:Y:S05]  /*8e00*/  I2FP.F32.S32 R0, R36 ;  /* 0x0000002400007245 */ /* 0x000fea0000201400 */
[-C--:B------:R-:W-:Y:S03]  /*8e10*/  FFMA.FTZ R173, R0, -R68.reuse, R9 ;  /* 0x8000004400ad7223 */ /* 0x080fe60000010009 */
[----:B------:R-:W1:Y:S01]  /*8e20*/  MUFU.TANH R65, R65 ;  /* 0x0000004100417308 */ /* 0x000e620000002400 */
[-C--:B--2---:R-:W-:Y:S01]  /*8e30*/  FFMA.FTZ R52, R12, -R68.reuse, R178 ;  /* 0x800000440c347223 */ /* 0x084fe200000100b2 */
[-C--:B----4-:R-:W-:Y:S08]  /*8e40*/  FFMA.FTZ R171, R2, -R68.reuse, R10 ;  /* 0x8000004402ab7223 */ /* 0x090ff0000001000a */
[----:B------:R-:W2:Y:S01]  /*8e50*/  MUFU.TANH R66, R66 ;  /* 0x0000004200427308 */ /* 0x000ea20000002400 */
[----:B---3--:R-:W-:Y:S01]  /*8e60*/  FFMA.FTZ R178, R4, -R68, R64 ;  /* 0x8000004404b27223 */ /* 0x008fe20000010040 */
[----:B------:R-:W-:Y:S04]  /*8e70*/  FMNMX.FTZ R4, R43, R70, !PT ;  /* 0x000000462b047209 */ /* 0x000fe80007810000 */
[----:B------:R-:W-:Y:S04]  /*8e80*/  FMNMX.FTZ R6, R49, R4, !PT ;  /* 0x0000000431067209 */ /* 0x000fe80007810000 */
[----:B------:R-:W3:Y:S01]  /*8e90*/  MUFU.TANH R5, R5 ;  /* 0x0000000500057308 */ /* 0x000ee20000002400 */
[-C--:B-1----:R-:W-:Y:S01]  /*8ea0*/  FFMA.FTZ R179, R3, -R68.reuse, R65 ;  /* 0x8000004403b37223 */ /* 0x082fe20000010041 */
[----:B------:R-:W-:Y:S04]  /*8eb0*/  FMNMX.FTZ R3, R145, R71, !PT ;  /* 0x0000004791037209 */ /* 0x000fe80007810000 */
[----:B------:R-:W-:Y:S04]  /*8ec0*/  FMNMX.FTZ R4, R158, R3, !PT ;  /* 0x000000039e047209 */ /* 0x000fe80007810000 */
[----:B------:R-:W1:Y:S01]  /*8ed0*/  MUFU.TANH R8, R8 ;  /* 0x0000000800087308 */ /* 0x000e620000002400 */
[----:B--2---:R-:W-:Y:S01]  /*8ee0*/  FFMA.FTZ R184, R2, -R68, R66 ;  /* 0x8000004402b87223 */ /* 0x004fe20000010042 */
[----:B------:R-:W-:Y:S02]  /*8ef0*/  FMNMX.FTZ R2, R146, R75, !PT ;  /* 0x0000004b92027209 */ /* 0x000fe40007810000 */
[----:B------:R-:W-:Y:S02]  /*8f00*/  FMNMX.FTZ R4, R144, R4, !PT ;  /* 0x0000000490047209 */ /* 0x000fe40007810000 */
[----:B------:R-:W-:Y:S02]  /*8f10*/  FMNMX.FTZ R3, R147, R2, !PT ;  /* 0x0000000293037209 */ /* 0x000fe40007810000 */
[----:B------:R-:W-:Y:S01]  /*8f20*/  FMNMX.FTZ R4, R51, R4, !PT ;  /* 0x0000000433047209 */ /* 0x000fe20007810000 */
[----:B---3--:R-:W-:Y:S01]  /*8f30*/  FFMA.FTZ R185, R0, -R68, R5 ;  /* 0x8000004400b97223 */ /* 0x008fe20000010005 */
[----:B------:R-:W-:Y:S01]  /*8f40*/  FMNMX.FTZ R5, R156, R76, !PT ;  /* 0x0000004c9c057209 */ /* 0x000fe20007810000 */
[----:B------:R-:W2:Y:S01]  /*8f50*/  MUFU.TANH R60, R60 ;  /* 0x0000003c003c7308 */ /* 0x000ea20000002400 */
[----:B------:R-:W-:Y:S02]  /*8f60*/  FMNMX.FTZ R3, R47, R3, !PT ;  /* 0x000000032f037209 */ /* 0x000fe40007810000 */
[----:B------:R-:W-:Y:S02]  /*8f70*/  FMNMX.FTZ R2, R155, R5, !PT ;  /* 0x000000059b027209 */ /* 0x000fe40007810000 */
[----:B------:R-:W-:Y:S01]  /*8f80*/  FMNMX.FTZ R5, R48, R6, !PT ;  /* 0x0000000630057209 */ /* 0x000fe20007810000 */
[----:B-1----:R-:W-:Y:S01]  /*8f90*/  FFMA.FTZ R175, R38, -R68, R8 ;  /* 0x8000004426af7223 */ /* 0x002fe20000010008 */
[----:B------:R-:W-:Y:S03]  /*8fa0*/  FMNMX.FTZ R2, R154, R2, !PT ;  /* 0x000000029a027209 */ /* 0x000fe60007810000 */
[----:B------:R-:W1:Y:S01]  /*8fb0*/  MUFU.TANH R7, R7 ;  /* 0x0000000700077308 */ /* 0x000e620000002400 */
[----:B------:R-:W-:Y:S02]  /*8fc0*/  FMNMX.FTZ R5, R42, R5, !PT ;  /* 0x000000052a057209 */ /* 0x000fe40007810000 */
[----:B------:R-:W-:Y:S02]  /*8fd0*/  FMNMX.FTZ R3, R46, R3, !PT ;  /* 0x000000032e037209 */ /* 0x000fe40007810000 */
[----:B------:R-:W-:Y:S02]  /*8fe0*/  FMNMX.FTZ R2, R153, R2, !PT ;  /* 0x0000000299027209 */ /* 0x000fe40007810000 */
[----:B------:R-:W-:Y:S03]  /*8ff0*/  FMNMX.FTZ R5, R41, R5, !PT ;  /* 0x0000000529057209 */ /* 0x000fe60007810000 */
[----:B------:R-:W3:Y:S01]  /*9000*/  MUFU.TANH R31, R31 ;  /* 0x0000001f001f7308 */ /* 0x000ee20000002400 */
[----:B------:R-:W-:Y:S01]  /*9010*/  FMNMX.FTZ R4, R152, R4, !PT ;  /* 0x0000000498047209 */ /* 0x000fe20007810000 */
[----:B--2---:R-:W-:Y:S01]  /*9020*/  FFMA.FTZ R188, R21, -R68, R60 ;  /* 0x8000004415bc7223 */ /* 0x004fe2000001003c */
[----:B------:R-:W-:Y:S02]  /*9030*/  FMNMX.FTZ R3, R55, R3, !PT ;  /* 0x0000000337037209 */ /* 0x000fe40007810000 */
[----:B------:R-:W-:Y:S02]  /*9040*/  FMNMX.FTZ R2, R157, R2, !PT ;  /* 0x000000029d027209 */ /* 0x000fe40007810000 */
[----:B------:R-:W-:Y:S03]  /*9050*/  FMNMX.FTZ R5, R40, R5, !PT ;  /* 0x0000000528057209 */ /* 0x000fe60007810000 */
[----:B------:R2:W4:Y:S01]  /*9060*/  MUFU.TANH R77, R62 ;  /* 0x0000003e004d7308 */ /* 0x0005220000002400 */
        /* <DEDUP_REMOVED lines=22> */
[----:B------:R2:W1:Y:S01]  /*91d0*/  MUFU.TANH R2, R63 ;  /* 0x0000003f00027308 */ /* 0x0004620000002400 */
        /* <DEDUP_REMOVED lines=9> */
[----:B-1----:R-:W-:Y:S01]  /*9270*/  FFMA.FTZ R174, R0, -R68, R7 ;  /* 0x8000004400ae7223 */ /* 0x002fe20000010007 */
[----:B------:R-:W-:Y:S02]  /*9280*/  FMNMX.FTZ R74, R178, R74, !PT ;  /* 0x0000004ab24a7209 */ /* 0x000fe40007810000 */
[----:B------:R-:W-:Y:S02]  /*9290*/  FMNMX.FTZ R30, R180, R5, !PT ;  /* 0x00000005b41e7209 */ /* 0x000fe40007810000 */
[----:B------:R-:W-:Y:S02]  /*92a0*/  FMNMX.FTZ R29, R175, R4, !PT ;  /* 0x00000004af1d7209 */ /* 0x000fe40007810000 */
[----:B------:R-:W-:Y:S02]  /*92b0*/  FMNMX.FTZ R73, R184, R3, !PT ;  /* 0x00000003b8497209 */ /* 0x000fe40007810000 */
[----:B------:R-:W-:Y:S01]  /*92c0*/  FMNMX.FTZ R74, R179, R74, !PT ;  /* 0x0000004ab34a7209 */ /* 0x000fe20007810000 */
[----:B--234-:R-:W-:Y:S06]  /*92d0*/  @P1 BRA `(.L_x_1892) ;  /* 0xffffffd800741947 */ /* 0x01cfec000383ffff */
.L_x_1891:
[----:B-1----:R-:W1:Y:S01]  /*92e0*/  SHFL.BFLY PT, R6, R74, 0x2, 0x1f ;  /* 0x0c401f004a067f89 */ /* 0x002e6200000e0000 */
[----:B------:R-:W-:Y:S01]  /*92f0*/  FMNMX.FTZ R73, R185, R73, !PT ;  /* 0x00000049b9497209 */ /* 0x000fe20007810000 */
[-C--:B------:R-:W-:Y:S01]  /*9300*/  FFMA.FTZ R77, R38, -R68.reuse, R77 ;  /* 0x80000044264d7223 */ /* 0x080fe2000001004d */
[----:B------:R-:W-:Y:S01]  /*9310*/  FMNMX.FTZ R3, R174, R29, !PT ;  /* 0x0000001dae037209 */ /* 0x000fe20007810000 */
[----:B------:R-:W-:Y:S01]  /*9320*/  FFMA.FTZ R2, R0, -R68, R2 ;  /* 0x8000004400027223 */ /* 0x000fe20000010002 */
[----:B------:R-:W-:Y:S03]  /*9330*/  FMNMX.FTZ R4, R186, R30, !PT ;  /* 0x0000001eba047209 */ /* 0x000fe60007810000 */
[----:B------:R-:W2:Y:S01]  /*9340*/  SHFL.BFLY PT, R7, R73, 0x2, 0x1f ;  /* 0x0c401f0049077f89 */ /* 0x000ea200000e0000 */
[----:B------:R-:W-:Y:S01]  /*9350*/  FMNMX.FTZ R5, R188, R3, !PT ;  /* 0x00000003bc057209 */ /* 0x000fe20007810000 */
[----:B------:R-:W-:Y:S01]  /*9360*/  FFMA.FTZ R164, R32, -R68, R31 ;  /* 0x8000004420a47223 */ /* 0x000fe2000001001f */
[----:B------:R-:W-:Y:S05]  /*9370*/  FMNMX.FTZ R3, R187, R4, !PT ;  /* 0x00000004bb037209 */ /* 0x000fea0007810000 */
[----:B------:R-:W-:Y:S01]  /*9380*/  LDSM.16.MT88.4 R24, [R79+0x6000] ;  /* 0x006000004f18783b */ /* 0x000fe20000004200 */
[----:B------:R-:W-:Y:S02]  /*9390*/  FMNMX.FTZ R0, R77, R3, !PT ;  /* 0x000000034d007209 */ /* 0x000fe40007810000 */
[----:B------:R-:W-:Y:S02]  /*93a0*/  FMNMX.FTZ R5, R164, R5, !PT ;  /* 0x00000005a4057209 */ /* 0x000fe40007810000 */
[----:B------:R-:W-:Y:S03]  /*93b0*/  FMNMX.FTZ R0, R2, R0, !PT ;  /* 0x0000000002007209 */ /* 0x000fe60007810000 */
[----:B------:R-:W-:Y:S08]  /*93c0*/  LDSM.16.MT88.4 R56, [R196+0x6000] ;  /* 0x00600000c438783b */ /* 0x000ff00000004200 */
[----:B------:R-:W3:Y:S08]  /*93d0*/  SHFL.BFLY PT, R3, R0, 0x2, 0x1f ;  /* 0x0c401f0000037f89 */ /* 0x000ef000000e0000 */
[----:B------:R-:W4:Y:S01]  /*93e0*/  SHFL.BFLY PT, R4, R5, 0x2, 0x1f ;  /* 0x0c401f0005047f89 */ /* 0x000f2200000e0000 */
[----:B-1----:R-:W-:Y:S02]  /*93f0*/  FMNMX.FTZ R74, R74, R6, !PT ;  /* 0x000000064a4a7209 */ /* 0x002fe40007810000 */
[----:B--2---:R-:W-:Y:S05]  /*9400*/  FMNMX.FTZ R73, R73, R7, !PT ;  /* 0x0000000749497209 */ /* 0x004fea0007810000 */
[----:B------:R-:W1:Y:S08]  /*9410*/  SHFL.BFLY PT, R6, R74, 0x1, 0x1f ;  /* 0x0c201f004a067f89 */ /* 0x000e7000000e0000 */
[----:B------:R-:W2:Y:S01]  /*9420*/  SHFL.BFLY PT, R7, R73, 0x1, 0x1f ;  /* 0x0c201f0049077f89 */ /* 0x000ea200000e0000 */
[----:B---3--:R-:W-:Y:S02]  /*9430*/  FMNMX.FTZ R3, R0, R3, !PT ;  /* 0x0000000300037209 */ /* 0x008fe40007810000 */
[----:B----4-:R-:W-:Y:S05]  /*9440*/  FMNMX.FTZ R8, R5, R4, !PT ;  /* 0x0000000405087209 */ /* 0x010fea0007810000 */
[----:B------:R-:W3:Y:S01]  /*9450*/  SHFL.BFLY PT, R5, R3, 0x1, 0x1f ;  /* 0x0c201f0003057f89 */ /* 0x000ee200000e0000 */
[----:B-1----:R-:W-:Y:S07]  /*9460*/  FMNMX.FTZ R74, R74, R6, !PT ;  /* 0x000000064a4a7209 */ /* 0x002fee0007810000 */
[----:B------:R-:W1:Y:S01]  /*9470*/  SHFL.BFLY PT, R72, R8, 0x1, 0x1f ;  /* 0x0c201f0008487f89 */ /* 0x000e6200000e0000 */
[----:B--2---:R-:W-:Y:S01]  /*9480*/  FMNMX.FTZ R73, R73, R7, !PT ;  /* 0x0000000749497209 */ /* 0x004fe20007810000 */
[C---:B------:R-:W-:Y:S01]  /*9490*/  FADD.FTZ R0, -R74.reuse, R70 ;  /* 0x000000464a007221 */ /* 0x040fe20000010100 */
[----:B------:R-:W-:Y:S03]  /*94a0*/  FSETP.NEU.FTZ.AND P2, PT, R74, -INF , PT ;  /* 0xff8000004a00780b */ /* 0x000fe60003f5d000 */
[----:B------:R-:W-:Y:S01]  /*94b0*/  FMUL.FTZ R4, R0, UR4 ;  /* 0x0000000400047c20 */ /* 0x000fe20008410000 */
[----:B------:R-:W-:Y:S03]  /*94c0*/  FADD.FTZ R0, -R73, R71 ;  /* 0x0000004749007221 */ /* 0x000fe60000010100 */
[----:B------:R2:W4:Y:S01]  /*94d0*/  MUFU.EX2 R71, R4 ;  /* 0x0000000400477308 */ /* 0x0005220000000800 */
[----:B---3--:R-:W-:Y:S02]  /*94e0*/  FMNMX.FTZ R69, R3, R5, !PT ;  /* 0x0000000503457209 */ /* 0x008fe40007810000 */
[----:B-1----:R-:W-:Y:S01]  /*94f0*/  FMNMX.FTZ R72, R8, R72, !PT ;  /* 0x0000004808487209 */ /* 0x002fe20007810000 */
[----:B--2---:R-:W-:Y:S01]  /*9500*/  FMUL.FTZ R4, R0, UR4 ;  /* 0x0000000400047c20 */ /* 0x004fe20008410000 */
[C---:B----4-:R-:W-:Y:S01]  /*9510*/  FMUL.FTZ R17, R71.reuse, R89 ;  /* 0x0000005947117220 */ /* 0x050fe20000410000 */
[C---:B------:R-:W-:Y:S01]  /*9520*/  FMUL.FTZ R21, R71.reuse, R97 ;  /* 0x0000006147157220 */ /* 0x040fe20000410000 */
[C---:B------:R-:W-:Y:S03]  /*9530*/  FMUL.FTZ R33, R71.reuse, R105 ;  /* 0x0000006947217220 */ /* 0x040fe60000410000 */
[----:B------:R1:W2:Y:S01]  /*9540*/  MUFU.EX2 R70, R4 ;  /* 0x0000000400467308 */ /* 0x0002a20000000800 */
[----:B------:R-:W-:Y:S01]  /*9550*/  FADD.FTZ R0, -R72, R75 ;  /* 0x0000004b48007221 */ /* 0x000fe20000010100 */
[----:B------:R-:W-:Y:S01]  /*9560*/  FMUL.FTZ R75, R74, UR4 ;  /* 0x000000044a4b7c20 */ /* 0x000fe20008410000 */
[C---:B------:R-:W-:Y:S01]  /*9570*/  FMUL.FTZ R64, R71.reuse, R136 ;  /* 0x0000008847407220 */ /* 0x040fe20000410000 */
[----:B------:R-:W-:Y:S01]  /*9580*/  FMUL.FTZ R65, R71, R137 ;  /* 0x0000008947417220 */ /* 0x000fe20000410000 */
[----:B------:R-:W-:Y:S01]  /*9590*/  FMUL.FTZ R3, R0, UR4 ;  /* 0x0000000400037c20 */ /* 0x000fe20008410000 */
[----:B------:R-:W-:Y:S01]  /*95a0*/  FADD.FTZ R0, -R69, R76 ;  /* 0x0000004c45007221 */ /* 0x000fe20000010100 */
[----:B------:R-:W-:Y:S01]  /*95b0*/  FSEL R75, R75, RZ, P2 ;  /* 0x000000ff4b4b7208 */ /* 0x000fe20001000000 */
[C---:B------:R-:W-:Y:S01]  /*95c0*/  FMUL.FTZ R76, R73.reuse, UR4 ;  /* 0x00000004494c7c20 */ /* 0x040fe20008410000 */
[----:B------:R-:W-:Y:S01]  /*95d0*/  FSETP.NEU.FTZ.AND P2, PT, R73, -INF , PT ;  /* 0xff8000004900780b */ /* 0x000fe20003f5d000 */
[----:B------:R-:W-:Y:S01]  /*95e0*/  FMUL.FTZ R0, R0, UR4 ;  /* 0x0000000400007c20 */ /* 0x000fe20008410000 */
[----:B------:R-:W3:Y:S01]  /*95f0*/  MUFU.EX2 R3, R3 ;  /* 0x0000000300037308 */ /* 0x000ee20000000800 */
[--C-:B------:R-:W-:Y:S01]  /*9600*/  FFMA.FTZ R9, R44, UR4, -R75.reuse ;  /* 0x000000042c097c23 */ /* 0x100fe2000801084b */
[----:B------:R-:W-:Y:S01]  /*9610*/  FSEL R76, R76, RZ, P2 ;  /* 0x000000ff4c4c7208 */ /* 0x000fe20001000000 */
[----:B------:R-:W-:Y:S01]  /*9620*/  FMUL.FTZ R37, R71, R113 ;  /* 0x0000007147257220 */ /* 0x000fe20000410000 */
[----:B------:R-:W-:Y:S01]  /*9630*/  FSETP.NEU.FTZ.AND P2, PT, R72, -INF , PT ;  /* 0xff8000004800780b */ /* 0x000fe20003f5d000 */
[--C-:B------:R-:W-:Y:S01]  /*9640*/  FFMA.FTZ R62, R162, UR4, -R75.reuse ;  /* 0x00000004a23e7c23 */ /* 0x100fe2000801084b */
[--C-:B-1----:R-:W-:Y:S01]  /*9650*/  FFMA.FTZ R4, R43, UR4, -R75.reuse ;  /* 0x000000042b047c23 */ /* 0x102fe2000801084b */
[C---:B--2---:R-:W-:Y:S03]  /*9660*/  FMUL.FTZ R18, R70.reuse, R90 ;  /* 0x0000005a46127220 */ /* 0x044fe60000410000 */
[----:B------:R-:W1:Y:S01]  /*9670*/  MUFU.EX2 R0, R0 ;  /* 0x0000000000007308 */ /* 0x000e620000000800 */
[C---:B------:R-:W-:Y:S01]  /*9680*/  FMUL.FTZ R19, R70.reuse, R91 ;  /* 0x0000005b46137220 */ /* 0x040fe20000410000 */
[C---:B------:R-:W-:Y:S01]  /*9690*/  FMUL.FTZ R22, R70.reuse, R98 ;  /* 0x0000006246167220 */ /* 0x040fe20000410000 */
[C---:B------:R-:W-:Y:S01]  /*96a0*/  FMUL.FTZ R23, R70.reuse, R99 ;  /* 0x0000006346177220 */ /* 0x040fe20000410000 */
[C---:B------:R-:W-:Y:S01]  /*96b0*/  FMUL.FTZ R34, R70.reuse, R106 ;  /* 0x0000006a46227220 */ /* 0x040fe20000410000 */
[C---:B------:R-:W-:Y:S01]  /*96c0*/  FMUL.FTZ R35, R70.reuse, R107 ;  /* 0x0000006b46237220 */ /* 0x040fe20000410000 */
[--C-:B------:R-:W-:Y:S01]  /*96d0*/  FFMA.FTZ R5, R51, UR4, -R76.reuse ;  /* 0x0000000433057c23 */ /* 0x100fe2000801084c */
[----:B------:R-:W-:Y:S03]  /*96e0*/  FMUL.FTZ R51, R70, R123 ;  /* 0x0000007b46337220 */ /* 0x000fe60000410000 */
[----:B------:R2:W-:Y:S01]  /*96f0*/  MUFU.EX2 R239, R4 ;  /* 0x0000000400ef7308 */ /* 0x0005e20000000800 */
[C---:B---3--:R-:W-:Y:S01]  /*9700*/  FMUL.FTZ R13, R3.reuse, R93 ;  /* 0x0000005d030d7220 */ /* 0x048fe20000410000 */
[--C-:B------:R-:W-:Y:S01]  /*9710*/  FFMA.FTZ R7, R152, UR4, -R76.reuse ;  /* 0x0000000498077c23 */ /* 0x100fe2000801084c */
[----:B------:R-:W-:Y:S01]  /*9720*/  FMUL.FTZ R61, R3, R141 ;  /* 0x0000008d033d7220 */ /* 0x000fe20000410000 */
[C---:B------:R-:W-:Y:S01]  /*9730*/  FMUL.FTZ R66, R70.reuse, R138 ;  /* 0x0000008a46427220 */ /* 0x040fe20000410000 */
[----:B------:R-:W-:Y:S01]  /*9740*/  FMUL.FTZ R67, R70, R139 ;  /* 0x0000008b46437220 */ /* 0x000fe20000410000 */
[--C-:B------:R-:W-:Y:S01]  /*9750*/  FFMA.FTZ R12, R45, UR4, -R76.reuse ;  /* 0x000000042d0c7c23 */ /* 0x100fe2000801084c */
[C---:B------:R-:W-:Y:S03]  /*9760*/  FMUL.FTZ R8, R3.reuse, R80 ;  /* 0x0000005003087220 */ /* 0x040fe60000410000 */
[----:B------:R-:W-:Y:S01]  /*9770*/  MUFU.EX2 R240, R5 ;  /* 0x0000000500f07308 */ /* 0x000fe20000000800 */
[C---:B-1----:R-:W-:Y:S01]  /*9780*/  FMUL.FTZ R14, R0.reuse, R94 ;  /* 0x0000005e000e7220 */ /* 0x042fe20000410000 */
[C---:B------:R-:W-:Y:S01]  /*9790*/  FMUL.FTZ R15, R0.reuse, R95 ;  /* 0x0000005f000f7220 */ /* 0x040fe20000410000 */
[C---:B------:R-:W-:Y:S01]  /*97a0*/  FMUL.FTZ R63, R0.reuse, R143 ;  /* 0x0000008f003f7220 */ /* 0x040fe20000410000 */
[C---:B------:R-:W-:Y:S01]  /*97b0*/  FMUL.FTZ R10, R0.reuse, R82 ;  /* 0x00000052000a7220 */ /* 0x040fe20000410000 */
[C---:B------:R-:W-:Y:S01]  /*97c0*/  FMUL.FTZ R11, R0.reuse, R83 ;  /* 0x00000053000b7220 */ /* 0x040fe20000410000 */
[----:B------:R-:W-:Y:S01]  /*97d0*/  FMUL.FTZ R29, R3, R109 ;  /* 0x0000006d031d7220 */ /* 0x000fe20000410000 */
[C---:B------:R-:W-:Y:S03]  /*97e0*/  FMUL.FTZ R30, R0.reuse, R110 ;  /* 0x0000006e001e7220 */ /* 0x040fe60000410000 */
[----:B------:R1:W-:Y:S01]  /*97f0*/  MUFU.EX2 R220, R12 ;  /* 0x0000000c00dc7308 */ /* 0x0003e20000000800 */
[--C-:B--2---:R-:W-:Y:S01]  /*9800*/  FFMA.FTZ R4, R49, UR4, -R75.reuse ;  /* 0x0000000431047c23 */ /* 0x104fe2000801084b */
[----:B------:R-:W-:Y:S01]  /*9810*/  FMUL.FTZ R49, R71, R121 ;  /* 0x0000007947317220 */ /* 0x000fe20000410000 */
[----:B------:R-:W-:Y:S01]  /*9820*/  FMUL.FTZ R31, R0, R111 ;  /* 0x0000006f001f7220 */ /* 0x000fe20000410000 */
[----:B------:R-:W-:Y:S01]  /*9830*/  FMUL.FTZ R38, R70, R114 ;  /* 0x0000007246267220 */ /* 0x000fe20000410000 */
[----:B------:R-:W-:Y:S01]  /*9840*/  FMUL.FTZ R45, R3, R125 ;  /* 0x0000007d032d7220 */ /* 0x000fe20000410000 */
[--C-:B------:R-:W-:Y:S04]  /*9850*/  FFMA.FTZ R60, R151, UR4, -R76.reuse ;  /* 0x00000004973c7c23 */ /* 0x100fe8000801084c */
[----:B------:R2:W-:Y:S10]  /*9860*/  MUFU.EX2 R241, R4 ;  /* 0x0000000400f17308 */ /* 0x0005f40000000800 */
[----:B------:R3:W-:Y:S01]  /*9870*/  MUFU.EX2 R221, R7 ;  /* 0x0000000700dd7308 */ /* 0x0007e20000000800 */
[--C-:B-1----:R-:W-:Y:S01]  /*9880*/  FFMA.FTZ R12, R50, UR4, -R76.reuse ;  /* 0x00000004320c7c23 */ /* 0x102fe2000801084c */
[C---:B------:R-:W-:Y:S08]  /*9890*/  FMUL.FTZ R50, R70.reuse, R122 ;  /* 0x0000007a46327220 */ /* 0x040ff00000410000 */
[----:B------:R1:W-:Y:S01]  /*98a0*/  MUFU.EX2 R229, R9 ;  /* 0x0000000900e57308 */ /* 0x0003e20000000800 */
[--C-:B--2---:R-:W-:Y:S01]  /*98b0*/  FFMA.FTZ R4, R145, UR4, -R76.reuse ;  /* 0x0000000491047c23 */ /* 0x104fe2000801084c */
[----:B------:R-:W-:Y:S08]  /*98c0*/  FMUL.FTZ R145, R69, UR4 ;  /* 0x0000000445917c20 */ /* 0x000ff00008410000 */
[----:B------:R2:W-:Y:S01]  /*98d0*/  MUFU.EX2 R234, R4 ;  /* 0x0000000400ea7308 */ /* 0x0005e20000000800 */
[----:B---3--:R-:W-:Y:S09]  /*98e0*/  FMUL.FTZ R7, R70, R87 ;  /* 0x0000005746077220 */ /* 0x008ff20000410000 */
[----:B------:R3:W-:Y:S01]  /*98f0*/  MUFU.EX2 R219, R12 ;  /* 0x0000000c00db7308 */ /* 0x0007e20000000800 */
[C---:B-1----:R-:W-:Y:S09]  /*9900*/  FMUL.FTZ R9, R3.reuse, R81 ;  /* 0x0000005103097220 */ /* 0x042ff20000410000 */
[----:B------:R1:W-:Y:S01]  /*9910*/  MUFU.EX2 R189, R60 ;  /* 0x0000003c00bd7308 */ /* 0x0003e20000000800 */
[--C-:B--2---:R-:W-:Y:S09]  /*9920*/  FFMA.FTZ R4, R158, UR4, -R76.reuse ;  /* 0x000000049e047c23 */ /* 0x104ff2000801084c */
[----:B------:R2:W-:Y:S01]  /*9930*/  MUFU.EX2 R235, R4 ;  /* 0x0000000400eb7308 */ /* 0x0005e20000000800 */
[----:B---3--:R-:W-:Y:S02]  /*9940*/  FMUL.FTZ R12, R3, R92 ;  /* 0x0000005c030c7220 */ /* 0x008fe40000410000 */
[----:B------:R-:W-:Y:S01]  /*9950*/  LDSM.16.MT88.4 R92, [R79+0x6800] ;  /* 0x006800004f5c783b */ /* 0x000fe20000004200 */
[--C-:B-1----:R-:W-:Y:S01]  /*9960*/  FFMA.FTZ R60, R165, UR4, -R76.reuse ;  /* 0x00000004a53c7c23 */ /* 0x102fe2000801084c */
[--C-:B--2---:R-:W-:Y:S01]  /*9970*/  FFMA.FTZ R4, R48, UR4, -R75.reuse ;  /* 0x0000000430047c23 */ /* 0x104fe2000801084b */
[--C-:B------:R-:W-:Y:S04]  /*9980*/  FFMA.FTZ R48, R149, UR4, -R75.reuse ;  /* 0x0000000495307c23 */ /* 0x100fe8000801084b */
[----:B------:R1:W-:Y:S10]  /*9990*/  MUFU.EX2 R242, R4 ;  /* 0x0000000400f27308 */ /* 0x0003f40000000800 */
[----:B------:R2:W-:Y:S01]  /*99a0*/  MUFU.EX2 R191, R48 ;  /* 0x0000003000bf7308 */ /* 0x0005e20000000800 */
[----:B-1----:R-:W-:Y:S09]  /*99b0*/  FFMA.FTZ R4, R42, UR4, -R75 ;  /* 0x000000042a047c23 */ /* 0x002ff2000801084b */
[----:B------:R1:W-:Y:S01]  /*99c0*/  MUFU.EX2 R243, R4 ;  /* 0x0000000400f37308 */ /* 0x0003e20000000800 */
[----:B--2---:R-:W-:Y:S02]  /*99d0*/  FMUL.FTZ R48, R71, R120 ;  /* 0x0000007847307220 */ /* 0x004fe40000410000 */
[----:B------:R-:W-:Y:S01]  /*99e0*/  LDSM.16.MT88.4 R120, [R196+0x7800] ;  /* 0x00780000c478783b */ /* 0x000fe20000004200 */
[----:B-1----:R-:W-:Y:S01]  /*99f0*/  FFMA.FTZ R4, R144, UR4, -R76 ;  /* 0x0000000490047c23 */ /* 0x002fe2000801084c */
[----:B------:R-:W-:Y:S05]  /*9a00*/  FMUL.FTZ R144, R72, UR4 ;  /* 0x0000000448907c20 */ /* 0x000fea0008410000 */
[----:B------:R1:W2:Y:S01]  /*9a10*/  MUFU.EX2 R238, R4 ;  /* 0x0000000400ee7308 */ /* 0x0002a20000000800 */
[----:B------:R-:W-:Y:S02]  /*9a20*/  FSEL R144, R144, RZ, P2 ;  /* 0x000000ff90907208 */ /* 0x000fe40001000000 */
[----:B------:R-:W-:Y:S03]  /*9a30*/  FSETP.NEU.FTZ.AND P2, PT, R69, -INF , PT ;  /* 0xff8000004500780b */ /* 0x000fe60003f5d000 */
[--C-:B------:R-:W-:Y:S01]  /*9a40*/  FFMA.FTZ R6, R146, UR4, -R144.reuse ;  /* 0x0000000492067c23 */ /* 0x100fe20008010890 */
[----:B------:R-:W-:Y:S01]  /*9a50*/  FSEL R145, R145, RZ, P2 ;  /* 0x000000ff91917208 */ /* 0x000fe20001000000 */
[--C-:B------:R-:W-:Y:S01]  /*9a60*/  FFMA.FTZ R16, R55, UR4, -R144.reuse ;  /* 0x0000000437107c23 */ /* 0x100fe20008010890 */
[--C-:B------:R-:W-:Y:S01]  /*9a70*/  FFMA.FTZ R20, R52, UR4, -R144.reuse ;  /* 0x0000000434147c23 */ /* 0x100fe20008010890 */
[----:B------:R3:W-:Y:S01]  /*9a80*/  MUFU.EX2 R223, R6 ;  /* 0x0000000600df7308 */ /* 0x0007e20000000800 */
[--C-:B------:R-:W-:Y:S01]  /*9a90*/  FFMA.FTZ R5, R47, UR4, -R144.reuse ;  /* 0x000000042f057c23 */ /* 0x100fe20008010890 */
[----:B------:R-:W-:Y:S01]  /*9aa0*/  FFMA.FTZ R28, R157, UR4, -R145 ;  /* 0x000000049d1c7c23 */ /* 0x000fe20008010891 */
[--C-:B------:R-:W-:Y:S01]  /*9ab0*/  FFMA.FTZ R32, R53, UR4, -R144.reuse ;  /* 0x0000000435207c23 */ /* 0x100fe20008010890 */
[----:B------:R-:W-:Y:S01]  /*9ac0*/  FMUL.FTZ R55, R70, R131 ;  /* 0x0000008346377220 */ /* 0x000fe20000410000 */
[----:B------:R-:W-:Y:S01]  /*9ad0*/  FMUL.FTZ R53, R71, R129 ;  /* 0x0000008147357220 */ /* 0x000fe20000410000 */
[--C-:B-1----:R-:W-:Y:S01]  /*9ae0*/  FFMA.FTZ R4, R147, UR4, -R144.reuse ;  /* 0x0000000493047c23 */ /* 0x102fe20008010890 */
[----:B--2---:R-:W-:Y:S03]  /*9af0*/  F2FP.F16.F32.PACK_AB R87, R240, R238 ;  /* 0x000000eef057723e */ /* 0x004fe600000000ff */
[----:B------:R1:W-:Y:S01]  /*9b00*/  MUFU.EX2 R230, R5 ;  /* 0x0000000500e67308 */ /* 0x0003e20000000800 */
[----:B------:R-:W-:Y:S01]  /*9b10*/  FFMA.FTZ R52, R150, UR4, -R75 ;  /* 0x0000000496347c23 */ /* 0x000fe2000801084b */
[----:B------:R-:W-:Y:S01]  /*9b20*/  FMUL.FTZ R47, R0, R127 ;  /* 0x0000007f002f7220 */ /* 0x000fe20000410000 */
[--C-:B------:R-:W-:Y:S01]  /*9b30*/  FFMA.FTZ R44, R160, UR4, -R145.reuse ;  /* 0x00000004a02c7c23 */ /* 0x100fe20008010891 */
[--C-:B------:R-:W-:Y:S01]  /*9b40*/  FFMA.FTZ R36, R148, UR4, -R144.reuse ;  /* 0x0000000494247c23 */ /* 0x100fe20008010890 */
[----:B------:R-:W-:Y:S05]  /*9b50*/  FFMA.FTZ R77, R77, UR4, -R145 ;  /* 0x000000044d4d7c23 */ /* 0x000fea0008010891 */
[----:B------:R2:W4:Y:S01]  /*9b60*/  MUFU.EX2 R233, R4 ;  /* 0x0000000400e97308 */ /* 0x0005220000000800 */
[----:B---3--:R-:W-:Y:S09]  /*9b70*/  FFMA.FTZ R6, R40, UR4, -R75 ;  /* 0x0000000428067c23 */ /* 0x008ff2000801084b */
[----:B------:R3:W-:Y:S01]  /*9b80*/  MUFU.EX2 R231, R6 ;  /* 0x0000000600e77308 */ /* 0x0007e20000000800 */
[----:B-1----:R-:W-:Y:S01]  /*9b90*/  FMUL.FTZ R5, R71, R85 ;  /* 0x0000005547057220 */ /* 0x002fe20000410000 */
[----:B------:R-:W-:Y:S08]  /*9ba0*/  F2FP.F16.F32.PACK_AB R85, R235, R234 ;  /* 0x000000eaeb55723e */ /* 0x000ff000000000ff */
[----:B------:R1:W-:Y:S01]  /*9bb0*/  MUFU.EX2 R215, R28 ;  /* 0x0000001c00d77308 */ /* 0x0003e20000000800 */
[--C-:B--2---:R-:W-:Y:S01]  /*9bc0*/  FFMA.FTZ R4, R156, UR4, -R145.reuse ;  /* 0x000000049c047c23 */ /* 0x104fe20008010891 */
[----:B----4-:R-:W-:Y:S08]  /*9bd0*/  F2FP.F16.F32.PACK_AB R80, R233, R223 ;  /* 0x000000dfe950723e */ /* 0x010ff000000000ff */
[----:B------:R2:W-:Y:S01]  /*9be0*/  MUFU.EX2 R218, R4 ;  /* 0x0000000400da7308 */ /* 0x0005e20000000800 */
[----:B---3--:R-:W-:Y:S01]  /*9bf0*/  FMUL.FTZ R6, R70, R86 ;  /* 0x0000005646067220 */ /* 0x008fe20000410000 */
[----:B------:R-:W-:Y:S08]  /*9c00*/  F2FP.F16.F32.PACK_AB R86, R243, R242 ;  /* 0x000000f2f356723e */ /* 0x000ff000000000ff */
[----:B------:R3:W-:Y:S01]  /*9c10*/  MUFU.EX2 R217, R16 ;  /* 0x0000001000d97308 */ /* 0x0007e20000000800 */
[--C-:B-1----:R-:W-:Y:S09]  /*9c20*/  FFMA.FTZ R28, R159, UR4, -R145.reuse ;  /* 0x000000049f1c7c23 */ /* 0x102ff20008010891 */
[----:B------:R1:W-:Y:S01]  /*9c30*/  MUFU.EX2 R216, R20 ;  /* 0x0000001400d87308 */ /* 0x0003e20000000800 */
[--C-:B--2---:R-:W-:Y:S09]  /*9c40*/  FFMA.FTZ R4, R155, UR4, -R145.reuse ;  /* 0x000000049b047c23 */ /* 0x104ff20008010891 */
[----:B------:R2:W4:Y:S01]  /*9c50*/  MUFU.EX2 R228, R4 ;  /* 0x0000000400e47308 */ /* 0x0005220000000800 */
[C---:B---3--:R-:W-:Y:S02]  /*9c60*/  FMUL.FTZ R16, R71.reuse, R88 ;  /* 0x0000005847107220 */ /* 0x048fe40000410000 */
[----:B------:R-:W-:Y:S07]  /*9c70*/  LDSM.16.MT88.4 R88, [R197+0x6000] ;  /* 0x00600000c558783b */ /* 0x000fee0000004200 */
[----:B------:R3:W-:Y:S01]  /*9c80*/  MUFU.EX2 R214, R28 ;  /* 0x0000001c00d67308 */ /* 0x0007e20000000800 */
[----:B-1----:R-:W-:Y:S02]  /*9c90*/  FMUL.FTZ R20, R71, R96 ;  /* 0x0000006047147220 */ /* 0x002fe40000410000 */
[----:B------:R-:W-:Y:S07]  /*9ca0*/  LDSM.16.MT88.4 R96, [R198+0x6800] ;  /* 0x00680000c660783b */ /* 0x000fee0000004200 */
[----:B------:R1:W-:Y:S01]  /*9cb0*/  MUFU.EX2 R193, R44 ;  /* 0x0000002c00c17308 */ /* 0x0003e20000000800 */
[----:B--2---:R-:W-:Y:S01]  /*9cc0*/  FFMA.FTZ R4, R46, UR4, -R144 ;  /* 0x000000042e047c23 */ /* 0x004fe20008010890 */
[----:B----4-:R-:W-:Y:S01]  /*9cd0*/  F2FP.F16.F32.PACK_AB R81, R228, R218 ;  /* 0x000000dae451723e */ /* 0x010fe200000000ff */
[----:B------:R-:W-:Y:S07]  /*9ce0*/  FMUL.FTZ R46, R0, R126 ;  /* 0x0000007e002e7220 */ /* 0x000fee0000410000 */
[----:B------:R2:W4:Y:S01]  /*9cf0*/  MUFU.EX2 R232, R4 ;  /* 0x0000000400e87308 */ /* 0x0005220000000800 */
[----:B---3--:R-:W-:Y:S09]  /*9d00*/  FMUL.FTZ R28, R3, R108 ;  /* 0x0000006c031c7220 */ /* 0x008ff20000410000 */
[----:B------:R3:W-:Y:S01]  /*9d10*/  MUFU.EX2 R195, R32 ;  /* 0x0000002000c37308 */ /* 0x0007e20000000800 */
[--C-:B-1----:R-:W-:Y:S09]  /*9d20*/  FFMA.FTZ R44, R161, UR4, -R145.reuse ;  /* 0x00000004a12c7c23 */ /* 0x102ff20008010891 */
[----:B------:R1:W-:Y:S01]  /*9d30*/  MUFU.EX2 R194, R36 ;  /* 0x0000002400c27308 */ /* 0x0003e20000000800 */
[--C-:B--2---:R-:W-:Y:S01]  /*9d40*/  FFMA.FTZ R4, R154, UR4, -R145.reuse ;  /* 0x000000049a047c23 */ /* 0x104fe20008010891 */
[----:B----4-:R-:W-:Y:S08]  /*9d50*/  F2FP.F16.F32.PACK_AB R82, R232, R230 ;  /* 0x000000e6e852723e */ /* 0x010ff000000000ff */
[----:B------:R2:W-:Y:S01]  /*9d60*/  MUFU.EX2 R222, R4 ;  /* 0x0000000400de7308 */ /* 0x0005e20000000800 */
[C---:B---3--:R-:W-:Y:S02]  /*9d70*/  FMUL.FTZ R32, R71.reuse, R104 ;  /* 0x0000006847207220 */ /* 0x048fe40000410000 */
[----:B------:R-:W-:Y:S07]  /*9d80*/  LDSM.16.MT88.4 R104, [R198+0x7800] ;  /* 0x00780000c668783b */ /* 0x000fee0000004200 */
[----:B------:R3:W-:Y:S01]  /*9d90*/  MUFU.EX2 R192, R44 ;  /* 0x0000002c00c07308 */ /* 0x0007e20000000800 */
[----:B-1----:R-:W-:Y:S09]  /*9da0*/  FMUL.FTZ R36, R71, R112 ;  /* 0x0000007047247220 */ /* 0x002ff20000410000 */
[----:B------:R1:W-:Y:S01]  /*9db0*/  MUFU.EX2 R190, R52 ;  /* 0x0000003400be7308 */ /* 0x0003e20000000800 */
[----:B--2---:R-:W-:Y:S09]  /*9dc0*/  FFMA.FTZ R4, R153, UR4, -R145 ;  /* 0x0000000499047c23 */ /* 0x004ff20008010891 */
[----:B------:R2:W4:Y:S01]  /*9dd0*/  MUFU.EX2 R227, R4 ;  /* 0x0000000400e37308 */ /* 0x0005220000000800 */
[----:B---3--:R-:W-:Y:S09]  /*9de0*/  FMUL.FTZ R44, R3, R124 ;  /* 0x0000007c032c7220 */ /* 0x008ff20000410000 */
[----:B------:R3:W-:Y:S01]  /*9df0*/  MUFU.EX2 R131, R60 ;  /* 0x0000003c00837308 */ /* 0x0007e20000000800 */
[----:B-1----:R-:W-:Y:S09]  /*9e00*/  FMUL.FTZ R52, R71, R128 ;  /* 0x0000008047347220 */ /* 0x002ff20000410000 */
[----:B------:R1:W-:Y:S01]  /*9e10*/  MUFU.EX2 R161, R62 ;  /* 0x0000003e00a17308 */ /* 0x0003e20000000800 */
[--C-:B--2---:R-:W-:Y:S01]  /*9e20*/  FFMA.FTZ R4, R41, UR4, -R75.reuse ;  /* 0x0000000429047c23 */ /* 0x104fe2000801084b */
[----:B----4-:R-:W-:Y:S01]  /*9e30*/  F2FP.F16.F32.PACK_AB R83, R227, R222 ;  /* 0x000000dee353723e */ /* 0x010fe200000000ff */
[----:B------:R-:W2:Y:S07]  /*9e40*/  LDSM.16.MT88.4 R40, [R198+0x6000] ;  /* 0x00600000c628783b */ /* 0x000eae0000004200 */
[----:B------:R4:W5:Y:S01]  /*9e50*/  MUFU.EX2 R226, R4 ;  /* 0x0000000400e27308 */ /* 0x0009620000000800 */
[----:B---3--:R-:W-:Y:S09]  /*9e60*/  FMUL.FTZ R60, R3, R140 ;  /* 0x0000008c033c7220 */ /* 0x008ff20000410000 */
[----:B------:R-:W-:Y:S01]  /*9e70*/  MUFU.EX2 R77, R77 ;  /* 0x0000004d004d7308 */ /* 0x000fe20000000800 */
[----:B-1----:R-:W-:Y:S01]  /*9e80*/  FMUL.FTZ R62, R0, R142 ;  /* 0x0000008e003e7220 */ /* 0x002fe20000410000 */
[----:B----4-:R-:W-:Y:S01]  /*9e90*/  FFMA.FTZ R4, R54, UR4, -R76 ;  /* 0x0000000436047c23 */ /* 0x010fe2000801084c */
[C---:B------:R-:W-:Y:S07]  /*9ea0*/  FMUL.FTZ R54, R70.reuse, R130 ;  /* 0x0000008246367220 */ /* 0x040fee0000410000 */
[----:B------:R1:W3:Y:S02]  /*9eb0*/  MUFU.EX2 R224, R4 ;  /* 0x0000000400e07308 */ /* 0x0002e40000000800 */
[----:B-1----:R-:W-:Y:S01]  /*9ec0*/  FFMA.FTZ R4, R39, UR4, -R75 ;  /* 0x0000000427047c23 */ /* 0x002fe2000801084b */
[C---:B------:R-:W-:Y:S01]  /*9ed0*/  FMUL.FTZ R39, R70.reuse, R115 ;  /* 0x0000007346277220 */ /* 0x040fe20000410000 */
[----:B------:R-:W-:Y:S06]  /*9ee0*/  FFMA.FTZ R70, R70, R247, R234 ;  /* 0x000000f746467223 */ /* 0x000fec00000100ea */
[----:B------:R1:W4:Y:S02]  /*9ef0*/  MUFU.EX2 R225, R4 ;  /* 0x0000000400e17308 */ /* 0x0003240000000800 */
[----:B-1----:R-:W-:Y:S01]  /*9f00*/  FMUL.FTZ R4, R71, R84 ;  /* 0x0000005447047220 */ /* 0x002fe20000410000 */
[----:B------:R-:W-:Y:S01]  /*9f10*/  F2FP.F16.F32.PACK_AB R84, R241, R239 ;  /* 0x000000eff154723e */ /* 0x000fe200000000ff */
[----:B------:R-:W-:Y:S06]  /*9f20*/  FFMA.FTZ R71, R71, R246, R239 ;  /* 0x000000f647477223 */ /* 0x000fec00000100ef */
[-C--:B------:R-:W-:Y:S06]  /*9f30*/  HMMA.16816.F32 R4, R84, R24.reuse, R4 ;  /* 0x000000185404723c */ /* 0x080fec0000001804 */
[C---:B------:R-:W-:Y:S06]  /*9f40*/  HMMA.16816.F32 R8, R80.reuse, R24, R8 ;  /* 0x000000185008723c */ /* 0x040fec0000001808 */
[-C--:B------:R-:W-:Y:S05]  /*9f50*/  HMMA.16816.F32 R12, R80, R26.reuse, R12 ;  /* 0x0000001a500c723c */ /* 0x080fea000000180c */
[C---:B------:R-:W-:Y:S01]  /*9f60*/  FMUL.FTZ R24, R3.reuse, R100 ;  /* 0x0000006403187220 */ /* 0x040fe20000410000 */
[C---:B------:R-:W-:Y:S05]  /*9f70*/  HMMA.16816.F32 R16, R84.reuse, R26, R16 ;  /* 0x0000001a5410723c */ /* 0x040fea0000001810 */
[C---:B------:R-:W-:Y:S01]  /*9f80*/  FMUL.FTZ R25, R3.reuse, R101 ;  /* 0x0000006503197220 */ /* 0x040fe20000410000 */
[-C--:B--2---:R-:W-:Y:S05]  /*9f90*/  HMMA.16816.F32 R20, R84, R40.reuse, R20 ;  /* 0x000000285414723c */ /* 0x084fea0000001814 */
[C---:B------:R-:W-:Y:S01]  /*9fa0*/  FMUL.FTZ R26, R0.reuse, R102 ;  /* 0x00000066001a7220 */ /* 0x040fe20000410000 */
[C---:B------:R-:W-:Y:S07]  /*9fb0*/  FMUL.FTZ R27, R0.reuse, R103 ;  /* 0x00000067001b7220 */ /* 0x040fee0000410000 */
[C---:B------:R-:W-:Y:S06]  /*9fc0*/  HMMA.16816.F32 R24, R80.reuse, R40, R24 ;  /* 0x000000285018723c */ /* 0x040fec0000001818 */
[-C--:B------:R-:W-:Y:S05]  /*9fd0*/  HMMA.16816.F32 R28, R80, R42.reuse, R28 ;  /* 0x0000002a501c723c */ /* 0x080fea000000181c */
[C---:B------:R-:W-:Y:S01]  /*9fe0*/  FMUL.FTZ R40, R3.reuse, R116 ;  /* 0x0000007403287220 */ /* 0x040fe20000410000 */
[C---:B------:R-:W-:Y:S05]  /*9ff0*/  HMMA.16816.F32 R32, R84.reuse, R42, R32 ;  /* 0x0000002a5420723c */ /* 0x040fea0000001820 */
[C---:B------:R-:W-:Y:S01]  /*a000*/  FMUL.FTZ R41, R3.reuse, R117 ;  /* 0x0000007503297220 */ /* 0x040fe20000410000 */
[-C--:B------:R-:W-:Y:S05]  /*a010*/  HMMA.16816.F32 R36, R84, R56.reuse, R36 ;  /* 0x000000385424723c */ /* 0x080fea0000001824 */
        /* <DEDUP_REMOVED lines=9> */
[C---:B------:R-:W-:Y:S01]  /*a0b0*/  FMUL.FTZ R59, R0.reuse, R135 ;  /* 0x00000087003b7220 */ /* 0x040fe20000410000 */
[----:B------:R-:W-:Y:S01]  /*a0c0*/  FFMA.FTZ R3, R3, R248, R223 ;  /* 0x000000f803037223 */ /* 0x000fe200000100df */
[----:B------:R-:W-:Y:S03]  /*a0d0*/  FFMA.FTZ R0, R0, R249, R218 ;  /* 0x000000f900007223 */ /* 0x000fe600000100da */
[----:B------:R-:W-:Y:S01]  /*a0e0*/  FADD.FTZ R3, R233, R3 ;  /* 0x00000003e9037221 */ /* 0x000fe20000010000 */
[----:B------:R-:W-:Y:S01]  /*a0f0*/  FADD.FTZ R0, R228, R0 ;  /* 0x00000000e4007221 */ /* 0x000fe20000010000 */
[C---:B------:R-:W-:Y:S04]  /*a100*/  HMMA.16816.F32 R56, R80.reuse, R88, R56 ;  /* 0x000000585038723c */ /* 0x040fe80000001838 */
[----:B------:R-:W-:Y:S02]  /*a110*/  FADD.FTZ R3, R230, R3 ;  /* 0x00000003e6037221 */ /* 0x000fe40000010000 */
[-C--:B------:R-:W-:Y:S05]  /*a120*/  HMMA.16816.F32 R60, R80, R90.reuse, R60 ;  /* 0x0000005a503c723c */ /* 0x080fea000000183c */
[----:B------:R-:W-:Y:S01]  /*a130*/  FFMA.FTZ R88, R163, UR4, -R75 ;  /* 0x00000004a3587c23 */ /* 0x000fe2000801084b */
[----:B------:R-:W-:Y:S03]  /*a140*/  HMMA.16816.F32 R64, R84, R90, R64 ;  /* 0x0000005a5440723c */ /* 0x000fe60000001840 */
[----:B------:R1:W-:Y:S02]  /*a150*/  MUFU.EX2 R160, R88 ;  /* 0x0000005800a07308 */ /* 0x0003e40000000800 */
[----:B-----5:R-:W-:Y:S02]  /*a160*/  F2FP.F16.F32.PACK_AB R80, R231, R226 ;  /* 0x000000e2e750723e */ /* 0x020fe400000000ff */
[----:B---3--:R-:W-:Y:S04]  /*a170*/  F2FP.F16.F32.PACK_AB R81, R224, R221 ;  /* 0x000000dde051723e */ /* 0x008fe800000000ff */
[----:B----4-:R-:W-:Y:S02]  /*a180*/  F2FP.F16.F32.PACK_AB R82, R229, R225 ;  /* 0x000000e1e552723e */ /* 0x010fe400000000ff */
[----:B------:R-:W-:Y:S02]  /*a190*/  F2FP.F16.F32.PACK_AB R83, R219, R220 ;  /* 0x000000dcdb53723e */ /* 0x000fe400000000ff */
[----:B------:R-:W-:Y:S02]  /*a1a0*/  F2FP.F16.F32.PACK_AB R84, R216, R217 ;  /* 0x000000d9d854723e */ /* 0x000fe400000000ff */
[----:B------:R-:W-:Y:S02]  /*a1b0*/  F2FP.F16.F32.PACK_AB R85, R214, R215 ;  /* 0x000000d7d655723e */ /* 0x000fe400000000ff */
[----:B------:R-:W-:Y:S01]  /*a1c0*/  F2FP.F16.F32.PACK_AB R86, R194, R195 ;  /* 0x000000c3c256723e */ /* 0x000fe200000000ff */
[-C--:B------:R-:W-:Y:S05]  /*a1d0*/  HMMA.16816.F32 R4, R80, R92.reuse, R4 ;  /* 0x0000005c5004723c */ /* 0x080fea0000001804 */
[----:B------:R-:W-:Y:S01]  /*a1e0*/  F2FP.F16.F32.PACK_AB R87, R192, R193 ;  /* 0x000000c1c057723e */ /* 0x000fe200000000ff */
[----:B-1----:R-:W-:Y:S04]  /*a1f0*/  FFMA.FTZ R88, R166, UR4, -R76 ;  /* 0x00000004a6587c23 */ /* 0x002fe8000801084c */
[----:B------:R1:W-:Y:S02]  /*a200*/  MUFU.EX2 R135, R88 ;  /* 0x0000005800877308 */ /* 0x0003e40000000800 */
[C---:B------:R-:W-:Y:S06]  /*a210*/  HMMA.16816.F32 R8, R84.reuse, R92, R8 ;  /* 0x0000005c5408723c */ /* 0x040fec0000001808 */
[-C--:B------:R-:W-:Y:S05]  /*a220*/  HMMA.16816.F32 R12, R84, R94.reuse, R12 ;  /* 0x0000005e540c723c */ /* 0x080fea000000180c */
[----:B------:R-:W-:Y:S01]  /*a230*/  FFMA.FTZ R92, R170, UR4, -R144 ;  /* 0x00000004aa5c7c23 */ /* 0x000fe20008010890 */
[C---:B------:R-:W-:Y:S03]  /*a240*/  HMMA.16816.F32 R16, R80.reuse, R94, R16 ;  /* 0x0000005e5010723c */ /* 0x040fe60000001810 */
[----:B------:R2:W-:Y:S02]  /*a250*/  MUFU.EX2 R130, R92 ;  /* 0x0000005c00827308 */ /* 0x0005e40000000800 */
[----:B-1----:R-:W-:Y:S01]  /*a260*/  FFMA.FTZ R88, R167, UR4, -R76 ;  /* 0x00000004a7587c23 */ /* 0x002fe2000801084c */
[-C--:B------:R-:W-:Y:S07]  /*a270*/  HMMA.16816.F32 R20, R80, R96.reuse, R20 ;  /* 0x000000605014723c */ /* 0x080fee0000001814 */
[----:B------:R1:W-:Y:S01]  /*a280*/  MUFU.EX2 R159, R88 ;  /* 0x00000058009f7308 */ /* 0x0003e20000000800 */
[C---:B------:R-:W-:Y:S06]  /*a290*/  HMMA.16816.F32 R24, R84.reuse, R96, R24 ;  /* 0x000000605418723c */ /* 0x040fec0000001818 */
[-C--:B------:R-:W-:Y:S05]  /*a2a0*/  HMMA.16816.F32 R28, R84, R98.reuse, R28 ;  /* 0x00000062541c723c */ /* 0x080fea000000181c */
[--C-:B--2---:R-:W-:Y:S01]  /*a2b0*/  FFMA.FTZ R92, R172, UR4, -R144.reuse ;  /* 0x00000004ac5c7c23 */ /* 0x104fe20008010890 */
[C---:B------:R-:W-:Y:S03]  /*a2c0*/  HMMA.16816.F32 R32, R80.reuse, R98, R32 ;  /* 0x000000625020723c */ /* 0x040fe60000001820 */
[----:B------:R2:W-:Y:S01]  /*a2d0*/  MUFU.EX2 R129, R92 ;  /* 0x0000005c00817308 */ /* 0x0005e20000000800 */
[----:B-1----:R-:W1:Y:S01]  /*a2e0*/  LDSM.16.MT88.4 R88, [R196+0x6800] ;  /* 0x00680000c458783b */ /* 0x002e620000004200 */
[--C-:B------:R-:W-:Y:S08]  /*a2f0*/  FFMA.FTZ R96, R168, UR4, -R144.reuse ;  /* 0x00000004a8607c23 */ /* 0x100ff00008010890 */
[----:B------:R3:W-:Y:S01]  /*a300*/  MUFU.EX2 R133, R96 ;  /* 0x0000006000857308 */ /* 0x0007e20000000800 */
[--C-:B--2---:R-:W-:Y:S09]  /*a310*/  FFMA.FTZ R92, R176, UR4, -R145.reuse ;  /* 0x00000004b05c7c23 */ /* 0x104ff20008010891 */
[----:B------:R2:W-:Y:S01]  /*a320*/  MUFU.EX2 R128, R92 ;  /* 0x0000005c00807308 */ /* 0x0005e20000000800 */
[----:B---3--:R-:W-:Y:S09]  /*a330*/  FFMA.FTZ R96, R169, UR4, -R144 ;  /* 0x00000004a9607c23 */ /* 0x008ff20008010890 */
[----:B------:R3:W-:Y:S01]  /*a340*/  MUFU.EX2 R158, R96 ;  /* 0x00000060009e7308 */ /* 0x0007e20000000800 */
[--C-:B--2---:R-:W-:Y:S01]  /*a350*/  FFMA.FTZ R92, R177, UR4, -R145.reuse ;  /* 0x00000004b15c7c23 */ /* 0x104fe20008010891 */
[-C--:B-1----:R-:W-:Y:S08]  /*a360*/  HMMA.16816.F32 R36, R80, R88.reuse, R36 ;  /* 0x000000585024723c */ /* 0x082ff00000001824 */
[----:B------:R1:W-:Y:S03]  /*a370*/  MUFU.EX2 R134, R92 ;  /* 0x0000005c00867308 */ /* 0x0003e60000000800 */
[----:B---3--:R-:W-:Y:S01]  /*a380*/  FFMA.FTZ R96, R181, UR4, -R145 ;  /* 0x00000004b5607c23 */ /* 0x008fe20008010891 */
[C---:B------:R-:W-:Y:S06]  /*a390*/  HMMA.16816.F32 R40, R84.reuse, R88, R40 ;  /* 0x000000585428723c */ /* 0x040fec0000001828 */
[----:B------:R2:W-:Y:S01]  /*a3a0*/  MUFU.EX2 R132, R96 ;  /* 0x0000006000847308 */ /* 0x0005e20000000800 */
[-C--:B------:R-:W-:Y:S04]  /*a3b0*/  HMMA.16816.F32 R44, R84, R90.reuse, R44 ;  /* 0x0000005a542c723c */ /* 0x080fe8000000182c */
[----:B------:R-:W-:Y:S02]  /*a3c0*/  FFMA.FTZ R88, R171, UR4, -R75 ;  /* 0x00000004ab587c23 */ /* 0x000fe4000801084b */
[C---:B------:R-:W-:Y:S01]  /*a3d0*/  HMMA.16816.F32 R48, R80.reuse, R90, R48 ;  /* 0x0000005a5030723c */ /* 0x040fe20000001830 */
[----:B-1----:R-:W1:Y:S02]  /*a3e0*/  LDSM.16.MT88.4 R92, [R197+0x6800] ;  /* 0x00680000c55c783b */ /* 0x002e640000004200 */
[----:B------:R3:W-:Y:S02]  /*a3f0*/  MUFU.EX2 R155, R88 ;  /* 0x00000058009b7308 */ /* 0x0007e40000000800 */
[----:B--2---:R-:W-:Y:S08]  /*a400*/  FFMA.FTZ R96, R180, UR4, -R145 ;  /* 0x00000004b4607c23 */ /* 0x004ff00008010891 */
[----:B------:R2:W-:Y:S01]  /*a410*/  MUFU.EX2 R157, R96 ;  /* 0x00000060009d7308 */ /* 0x0005e20000000800 */
[--C-:B---3--:R-:W-:Y:S09]  /*a420*/  FFMA.FTZ R88, R173, UR4, -R75.reuse ;  /* 0x00000004ad587c23 */ /* 0x108ff2000801084b */
[----:B------:R3:W4:Y:S01]  /*a430*/  MUFU.EX2 R156, R88 ;  /* 0x00000058009c7308 */ /* 0x0007220000000800 */
[----:B--2---:R-:W2:Y:S01]  /*a440*/  LDSM.16.MT88.4 R96, [R79+0x7000] ;  /* 0x007000004f60783b */ /* 0x004ea20000004200 */
[-C--:B-1----:R-:W-:Y:S03]  /*a450*/  HMMA.16816.F32 R52, R80, R92.reuse, R52 ;  /* 0x0000005c5034723c */ /* 0x082fe60000001834 */
[--C-:B---3--:R-:W-:Y:S01]  /*a460*/  FFMA.FTZ R88, R182, UR4, -R76.reuse ;  /* 0x00000004b6587c23 */ /* 0x108fe2000801084c */
[----:B----4-:R-:W-:Y:S02]  /*a470*/  F2FP.F16.F32.PACK_AB R136, R156, R155 ;  /* 0x0000009b9c88723e */ /* 0x010fe400000000ff */
[C---:B------:R-:W-:Y:S02]  /*a480*/  HMMA.16816.F32 R56, R84.reuse, R92, R56 ;  /* 0x0000005c5438723c */ /* 0x040fe40000001838 */
[----:B------:R1:W-:Y:S04]  /*a490*/  MUFU.EX2 R154, R88 ;  /* 0x00000058009a7308 */ /* 0x0003e80000000800 */
[-C--:B------:R-:W-:Y:S05]  /*a4a0*/  HMMA.16816.F32 R60, R84, R94.reuse, R60 ;  /* 0x0000005e543c723c */ /* 0x080fea000000183c */
[--C-:B------:R-:W-:Y:S01]  /*a4b0*/  FFMA.FTZ R92, R178, UR4, -R75.reuse ;  /* 0x00000004b25c7c23 */ /* 0x100fe2000801084b */
[----:B------:R-:W-:Y:S03]  /*a4c0*/  HMMA.16816.F32 R64, R80, R94, R64 ;  /* 0x0000005e5040723c */ /* 0x000fe60000001840 */
[----:B------:R3:W-:Y:S02]  /*a4d0*/  MUFU.EX2 R152, R92 ;  /* 0x0000005c00987308 */ /* 0x0007e40000000800 */
[----:B------:R-:W-:Y:S01]  /*a4e0*/  FFMA.FTZ R75, R179, UR4, -R75 ;  /* 0x00000004b34b7c23 */ /* 0x000fe2000801084b */
[--C-:B-1----:R-:W-:Y:S01]  /*a4f0*/  FFMA.FTZ R88, R183, UR4, -R76.reuse ;  /* 0x00000004b7587c23 */ /* 0x102fe2000801084c */
[----:B------:R-:W-:Y:S06]  /*a500*/  F2FP.F16.F32.PACK_AB R84, R190, R191 ;  /* 0x000000bfbe54723e */ /* 0x000fec00000000ff */
[----:B------:R1:W4:Y:S01]  /*a510*/  MUFU.EX2 R151, R75 ;  /* 0x0000004b00977308 */ /* 0x0003220000000800 */
[----:B------:R-:W-:Y:S02]  /*a520*/  F2FP.F16.F32.PACK_AB R85, R131, R189 ;  /* 0x000000bd8355723e */ /* 0x000fe400000000ff */
[----:B------:R-:W-:Y:S02]  /*a530*/  F2FP.F16.F32.PACK_AB R86, R160, R161 ;  /* 0x000000a1a056723e */ /* 0x000fe400000000ff */
[----:B------:R-:W-:Y:S02]  /*a540*/  F2FP.F16.F32.PACK_AB R87, R159, R135 ;  /* 0x000000879f57723e */ /* 0x000fe400000000ff */
[----:B------:R-:W-:Y:S03]  /*a550*/  F2FP.F16.F32.PACK_AB R80, R129, R130 ;  /* 0x000000828150723e */ /* 0x000fe600000000ff */
[----:B------:R5:W5:Y:S01]  /*a560*/  MUFU.EX2 R153, R88 ;  /* 0x0000005800997308 */ /* 0x000b620000000800 */
[----:B------:R-:W-:Y:S01]  /*a570*/  F2FP.F16.F32.PACK_AB R81, R134, R128 ;  /* 0x000000808651723e */ /* 0x000fe200000000ff */
[----:B---3--:R-:W-:Y:S01]  /*a580*/  LDSM.16.MT88.4 R92, [R196+0x7000] ;  /* 0x00700000c45c783b */ /* 0x008fe20000004200 */
[----:B------:R-:W-:Y:S01]  /*a590*/  F2FP.F16.F32.PACK_AB R82, R158, R133 ;  /* 0x000000859e52723e */ /* 0x000fe200000000ff */
[-C--:B--2---:R-:W-:Y:S05]  /*a5a0*/  HMMA.16816.F32 R4, R84, R96.reuse, R4 ;  /* 0x000000605404723c */ /* 0x084fea0000001804 */
[--C-:B-1----:R-:W-:Y:S01]  /*a5b0*/  FFMA.FTZ R75, R184, UR4, -R76.reuse ;  /* 0x00000004b84b7c23 */ /* 0x102fe2000801084c */
[----:B------:R-:W-:Y:S01]  /*a5c0*/  F2FP.F16.F32.PACK_AB R83, R157, R132 ;  /* 0x000000849d53723e */ /* 0x000fe200000000ff */
[----:B------:R-:W-:Y:S01]  /*a5d0*/  FFMA.FTZ R76, R185, UR4, -R76 ;  /* 0x00000004b94c7c23 */ /* 0x000fe2000801084c */
[----:B----4-:R-:W-:Y:S01]  /*a5e0*/  F2FP.F16.F32.PACK_AB R138, R151, R152 ;  /* 0x00000098978a723e */ /* 0x010fe200000000ff */
[----:B------:R1:W-:Y:S04]  /*a5f0*/  MUFU.EX2 R150, R75 ;  /* 0x0000004b00967308 */ /* 0x0003e80000000800 */
[C---:B------:R-:W-:Y:S01]  /*a600*/  HMMA.16816.F32 R8, R80.reuse, R96, R8 ;  /* 0x000000605008723c */ /* 0x040fe20000001808 */
[----:B-----5:R-:W2:Y:S03]  /*a610*/  LDSM.16.MT88.4 R88, [R198+0x7000] ;  /* 0x00700000c658783b */ /* 0x020ea60000004200 */
[----:B------:R-:W-:Y:S02]  /*a620*/  F2FP.F16.F32.PACK_AB R137, R153, R154 ;  /* 0x0000009a9989723e */ /* 0x000fe400000000ff */
[----:B------:R-:W3:Y:S01]  /*a630*/  MUFU.EX2 R149, R76 ;  /* 0x0000004c00957308 */ /* 0x000ee20000000800 */
[-C--:B------:R-:W-:Y:S06]  /*a640*/  HMMA.16816.F32 R12, R80, R98.reuse, R12 ;  /* 0x00000062500c723c */ /* 0x080fec000000180c */
[C---:B------:R-:W-:Y:S01]  /*a650*/  HMMA.16816.F32 R16, R84.reuse, R98, R16 ;  /* 0x000000625410723c */ /* 0x040fe20000001810 */
[----:B------:R-:W4:Y:S04]  /*a660*/  LDSM.16.MT88.4 R96, [R197+0x7000] ;  /* 0x00700000c560783b */ /* 0x000f280000004200 */
[--C-:B-1----:R-:W-:Y:S04]  /*a670*/  FFMA.FTZ R75, R175, UR4, -R144.reuse ;  /* 0x00000004af4b7c23 */ /* 0x102fe80008010890 */
[----:B------:R1:W-:Y:S02]  /*a680*/  MUFU.EX2 R148, R75 ;  /* 0x0000004b00947308 */ /* 0x0003e40000000800 */
[----:B---3--:R-:W-:Y:S01]  /*a690*/  F2FP.F16.F32.PACK_AB R139, R149, R150 ;  /* 0x00000096958b723e */ /* 0x008fe200000000ff */
[----:B-1----:R-:W-:Y:S01]  /*a6a0*/  FFMA.FTZ R75, R174, UR4, -R144 ;  /* 0x00000004ae4b7c23 */ /* 0x002fe20008010890 */
[-C--:B--2---:R-:W-:Y:S06]  /*a6b0*/  HMMA.16816.F32 R20, R84, R88.reuse, R20 ;  /* 0x000000585414723c */ /* 0x084fec0000001814 */
[----:B------:R1:W2:Y:S01]  /*a6c0*/  MUFU.EX2 R147, R75 ;  /* 0x0000004b00937308 */ /* 0x0002a20000000800 */
[C---:B------:R-:W-:Y:S06]  /*a6d0*/  HMMA.16816.F32 R24, R80.reuse, R88, R24 ;  /* 0x000000585018723c */ /* 0x040fec0000001818 */
[-C--:B------:R-:W-:Y:S06]  /*a6e0*/  HMMA.16816.F32 R28, R80, R90.reuse, R28 ;  /* 0x0000005a501c723c */ /* 0x080fec000000181c */
[C---:B------:R-:W-:Y:S01]  /*a6f0*/  HMMA.16816.F32 R32, R84.reuse, R90, R32 ;  /* 0x0000005a5420723c */ /* 0x040fe20000001820 */
[----:B------:R-:W3:Y:S04]  /*a700*/  LDSM.16.MT88.4 R88, [R79+0x7800] ;  /* 0x007800004f58783b */ /* 0x000ee80000004200 */
[--C-:B-1----:R-:W-:Y:S01]  /*a710*/  FFMA.FTZ R75, R186, UR4, -R145.reuse ;  /* 0x00000004ba4b7c23 */ /* 0x102fe20008010891 */
[-C--:B------:R-:W-:Y:S03]  /*a720*/  HMMA.16816.F32 R36, R84, R92.reuse, R36 ;  /* 0x0000005c5424723c */ /* 0x080fe60000001824 */
[----:B------:R1:W-:Y:S02]  /*a730*/  MUFU.EX2 R146, R75 ;  /* 0x0000004b00927308 */ /* 0x0003e40000000800 */
[----:B--2---:R-:W-:Y:S01]  /*a740*/  F2FP.F16.F32.PACK_AB R140, R147, R148 ;  /* 0x00000094938c723e */ /* 0x004fe200000000ff */
[C---:B------:R-:W-:Y:S06]  /*a750*/  HMMA.16816.F32 R40, R80.reuse, R92, R40 ;  /* 0x0000005c5028723c */ /* 0x040fec0000001828 */
[-C--:B------:R-:W-:Y:S06]  /*a760*/  HMMA.16816.F32 R44, R80, R94.reuse, R44 ;  /* 0x0000005e502c723c */ /* 0x080fec000000182c */
[C---:B------:R-:W-:Y:S05]  /*a770*/  HMMA.16816.F32 R48, R84.reuse, R94, R48 ;  /* 0x0000005e5430723c */ /* 0x040fea0000001830 */
[--C-:B-1----:R-:W-:Y:S01]  /*a780*/  FFMA.FTZ R75, R187, UR4, -R145.reuse ;  /* 0x00000004bb4b7c23 */ /* 0x102fe20008010891 */
[-C--:B----4-:R-:W-:Y:S03]  /*a790*/  HMMA.16816.F32 R52, R84, R96.reuse, R52 ;  /* 0x000000605434723c */ /* 0x090fe60000001834 */
[----:B------:R1:W2:Y:S02]  /*a7a0*/  MUFU.EX2 R76, R75 ;  /* 0x0000004b004c7308 */ /* 0x0002a40000000800 */
[----:B------:R-:W-:Y:S01]  /*a7b0*/  FFMA.FTZ R145, R2, UR4, -R145 ;  /* 0x0000000402917c23 */ /* 0x000fe20008010891 */
[C---:B------:R-:W-:Y:S07]  /*a7c0*/  HMMA.16816.F32 R56, R80.reuse, R96, R56 ;  /* 0x000000605038723c */ /* 0x040fee0000001838 */
[----:B------:R-:W4:Y:S01]  /*a7d0*/  MUFU.EX2 R145, R145 ;  /* 0x0000009100917308 */ /* 0x000f220000000800 */
[-C--:B------:R-:W-:Y:S03]  /*a7e0*/  HMMA.16816.F32 R60, R80, R98.reuse, R60 ;  /* 0x00000062503c723c */ /* 0x080fe6000000183c */
[----:B------:R-:W-:Y:S03]  /*a7f0*/  FADD.FTZ R2, R222, R0 ;  /* 0x00000000de027221 */ /* 0x000fe60000010000 */
[----:B------:R-:W-:Y:S05]  /*a800*/  HMMA.16816.F32 R64, R84, R98, R64 ;  /* 0x000000625440723c */ /* 0x000fea0000001840 */
[--C-:B-1----:R-:W-:Y:S01]  /*a810*/  FFMA.FTZ R75, R188, UR4, -R144.reuse ;  /* 0x00000004bc4b7c23 */ /* 0x102fe20008010890 */
[-C--:B---3--:R-:W-:Y:S01]  /*a820*/  HMMA.16816.F32 R84, R136, R88.reuse, R4 ;  /* 0x000000588854723c */ /* 0x088fe20000001804 */
[----:B------:R-:W1:Y:S04]  /*a830*/  LDSM.16.MT88.4 R4, [R197+0x7800] ;  /* 0x00780000c504783b */ /* 0x000e680000004200 */
[----:B------:R-:W-:Y:S01]  /*a840*/  FFMA.FTZ R144, R164, UR4, -R144 ;  /* 0x00000004a4907c23 */ /* 0x000fe20008010890 */
[----:B------:R-:W-:Y:S01]  /*a850*/  MUFU.EX2 R75, R75 ;  /* 0x0000004b004b7308 */ /* 0x000fe20000000800 */
[----:B--2---:R-:W-:Y:S01]  /*a860*/  F2FP.F16.F32.PACK_AB R141, R76, R146 ;  /* 0x000000924c8d723e */ /* 0x004fe200000000ff */
[----:B------:R-:W-:Y:S03]  /*a870*/  FADD.FTZ R0, R232, R3 ;  /* 0x00000003e8007221 */ /* 0x000fe60000010000 */
[----:B----4-:R-:W-:Y:S01]  /*a880*/  F2FP.F16.F32.PACK_AB R143, R145, R77 ;  /* 0x0000004d918f723e */ /* 0x010fe200000000ff */
[----:B------:R-:W-:Y:S01]  /*a890*/  FADD.FTZ R2, R227, R2 ;  /* 0x00000002e3027221 */ /* 0x000fe20000010000 */
[----:B------:R-:W-:Y:S03]  /*a8a0*/  FADD.FTZ R3, R217, R0 ;  /* 0x00000000d9037221 */ /* 0x000fe60000010000 */
[----:B------:R-:W2:Y:S01]  /*a8b0*/  MUFU.EX2 R144, R144 ;  /* 0x0000009000907308 */ /* 0x000ea20000000800 */
[----:B------:R-:W-:Y:S01]  /*a8c0*/  FADD.FTZ R0, R215, R2 ;  /* 0x00000002d7007221 */ /* 0x000fe20000010000 */
[----:B--2---:R-:W-:Y:S07]  /*a8d0*/  F2FP.F16.F32.PACK_AB R142, R144, R75 ;  /* 0x0000004b908e723e */ /* 0x004fee00000000ff */
        /* <DEDUP_REMOVED lines=65> */
[----:B------:R-:W-:Y:S01]  /*acf0*/  IADD3 R0, R210, -0x1, RZ ;  /* 0xffffffffd2007810 */ /* 0x000fe20007ffe0ff */
        /* <DEDUP_REMOVED lines=8> */
.L_x_1889:
        /* <DEDUP_REMOVED lines=14> */
[-C--:B------:R-:W-:Y:S01]  /*ae60*/  LEA.HI R3, R46, R47.reuse, RZ, 0x2 ;  /* 0x0000002f2e037211 */ /* 0x080fe200078f10ff */
[----:B------:R-:W-:Y:S01]  /*ae70*/  FADD.FTZ R6, R6, R248 ;  /* 0x000000f806067221 */ /* 0x000fe20000010000 */
[----:B------:R-:W-:Y:S02]  /*ae80*/  LEA.HI R46, R46, R47, RZ, 0x5 ;  /* 0x0000002f2e2e7211 */ /* 0x000fe400078f28ff */
[----:B------:R3:W4:Y:S01]  /*ae90*/  SHFL.BFLY PT, R40, R7, 0x1, 0x1f ;  /* 0x0c201f0007287f89 */ /* 0x00072200000e0000 */
[--C-:B------:R-:W-:Y:S02]  /*aea0*/  SHF.R.S32.HI R4, RZ, 0x2, R3.reuse ;  /* 0x00000002ff047819 */ /* 0x100fe40000011403 */
[----:B------:R-:W-:Y:S01]  /*aeb0*/  SHF.R.S32.HI R2, RZ, 0x1f, R3 ;  /* 0x0000001fff027819 */ /* 0x000fe20000011403 */
[----:B------:R3:W2:Y:S01]  /*aec0*/  SHFL.BFLY PT, R41, R6, 0x1, 0x1f ;  /* 0x0c201f0006297f89 */ /* 0x0006a200000e0000 */
[----:B------:R-:W-:-:S02]  /*aed0*/  LOP3.LUT R3, R3, 0x3ffffffc, RZ, 0xc0, !PT ;  /* 0x3ffffffc03037812 */ /* 0x000fc400078ec0ff */
[----:B------:R-:W-:Y:S02]  /*aee0*/  LEA.HI R2, R2, R4, RZ, 0x3 ;  /* 0x0000000402027211 */ /* 0x000fe400078f18ff */
[----:B------:R-:W-:Y:S01]  /*aef0*/  SHF.R.S32.HI R5, RZ, 0x5, R46 ;  /* 0x00000005ff057819 */ /* 0x000fe2000001142e */
[----:B------:R-:W-:Y:S01]  /*af00*/  IMAD.IADD R3, R47, 0x1, -R3 ;  /* 0x000000012f037824 */ /* 0x000fe200078e0a03 */
[----:B------:R-:W-:-:S03]  /*af10*/  LOP3.LUT R2, R2, 0xfffffff8, RZ, 0xc0, !PT ;  /* 0xfffffff802027812 */ /* 0x000fc600078ec0ff */
[----:B------:R-:W-:Y:S02]  /*af20*/  IMAD R3, R5, 0x200, R3 ;  /* 0x0000020005037824 */ /* 0x000fe400078e0203 */
[----:B------:R-:W-:Y:S02]  /*af30*/  IMAD.IADD R2, R4, 0x1, -R2 ;  /* 0x0000000104027824 */ /* 0x000fe400078e0a02 */
[----:B-1----:R-:W-:Y:S02]  /*af40*/  FADD.FTZ R43, R0, R8 ;  /* 0x00000008002b7221 */ /* 0x002fe40000010000 */
[----:B------:R-:W-:-:S05]  /*af50*/  IMAD.SHL.U32 R4, R2, 0x40, RZ ;  /* 0x0000004002047824 */ /* 0x000fca00078e00ff */
[----:B------:R-:W-:-:S04]  /*af60*/  LOP3.LUT R0, R4, 0x1c0, RZ, 0xc0, !PT ;  /* 0x000001c004007812 */ /* 0x000fc800078ec0ff */
        /* <DEDUP_REMOVED lines=24> */
[----:B------:R-:W-:Y:S02]  /*b0f0*/  IADD3 R45, R5, R9, RZ ;  /* 0x00000009052d7210 */ /* 0x000fe40007ffe0ff */
.L_x_1893:
        /* <DEDUP_REMOVED lines=20> */
.L_x_1894:
        /* <DEDUP_REMOVED lines=10> */
[C---:B------:R-:W-:Y:S01]  /*b2e0*/  FMUL.FTZ R96, R0.reuse, R96 ;  /* 0x0000006000607220 */ /* 0x040fe20000410000 */
[----:B------:R-:W-:Y:S01]  /*b2f0*/  SEL R37, R37, 0x10, !P0 ;  /* 0x0000001025257807 */ /* 0x000fe20004000000 */
        /* <DEDUP_REMOVED lines=27> */
[----:B------:R-:W1:Y:S01]  /*b4b0*/  @P1 MUFU.RCP R0, R42 ;  /* 0x0000002a00001308 */ /* 0x000e620000001000 */
[C---:B--2---:R-:W-:Y:S01]  /*b4c0*/  FMUL.FTZ R86, R3.reuse, R86 ;  /* 0x0000005603567220 */ /* 0x044fe20000410000 */
        /* <DEDUP_REMOVED lines=72> */
[----:B--2---:R-:W-:Y:S02]  /*b950*/  IADD3 R2, R20, R36, RZ ;  /* 0x0000002414027210 */ /* 0x004fe40007ffe0ff */
[----:B------:R-:W-:Y:S02]  /*b960*/  F2FP.F16.F32.PACK_AB R18, R119, R18 ;  /* 0x000000127712723e */ /* 0x000fe400000000ff */
[----:B----4-:R-:W-:Y:S01]  /*b970*/  IADD3 R3, R0, R36, RZ ;  /* 0x0000002400037210 */ /* 0x010fe20007ffe0ff */
[----:B------:R-:W-:Y:S01]  /*b980*/  STS [R2], R10 ;  /* 0x0000000a02007388 */ /* 0x000fe20000000800 */
[----:B------:R-:W-:Y:S02]  /*b990*/  F2FP.F16.F32.PACK_AB R26, R26, R124 ;  /* 0x0000007c1a1a723e */ /* 0x000fe400000000ff */
[----:B---3--:R-:W-:Y:S01]  /*b9a0*/  IADD3 R4, R36, 0x400, R22 ;  /* 0x0000040024047810 */ /* 0x008fe20007ffe016 */
[----:B------:R2:W-:Y:S01]  /*b9b0*/  STS [R2+0x400], R9 ;  /* 0x0004000902007388 */ /* 0x0005e20000000800 */
[----:B------:R-:W-:-:S02]  /*b9c0*/  F2FP.F16.F32.PACK_AB R29, R127, R29 ;  /* 0x0000001d7f1d723e */ /* 0x000fc400000000ff */
[----:B------:R-:W-:Y:S01]  /*b9d0*/  F2FP.F16.F32.PACK_AB R27, R27, R130 ;  /* 0x000000821b1b723e */ /* 0x000fe200000000ff */
[----:B------:R-:W-:Y:S01]  /*b9e0*/  STS [R3], R8 ;  /* 0x0000000803007388 */ /* 0x000fe20000000800 */
[----:B------:R-:W-:Y:S01]  /*b9f0*/  F2FP.F16.F32.PACK_AB R31, R31, R136 ;  /* 0x000000881f1f723e */ /* 0x000fe200000000ff */
[----:B------:R-:W3:Y:S01]  /*ba00*/  @P5 LDC.64 R6, c[0x0][0x2c0] ;  /* 0x0000b000ff065b82 */ /* 0x000ee20000000a00 */
[----:B------:R-:W-:Y:S01]  /*ba10*/  F2FP.F16.F32.PACK_AB R30, R30, R138 ;  /* 0x0000008a1e1e723e */ /* 0x000fe200000000ff */
[----:B------:R-:W-:Y:S01]  /*ba20*/  STS [R3+0x400], R13 ;  /* 0x0004000d03007388 */ /* 0x000fe20000000800 */
[C---:B------:R-:W-:Y:S01]  /*ba30*/  IADD3 R4, R37.reuse, R4, RZ ;  /* 0x0000000425047210 */ /* 0x040fe20007ffe0ff */
[----:B------:R-:W-:Y:S01]  /*ba40*/  @P6 MUFU.LG2 R12, R41 ;  /* 0x00000029000c6308 */ /* 0x000fe20000000c00 */
[----:B------:R-:W-:Y:S01]  /*ba50*/  IADD3 R0, R37, R22, RZ ;  /* 0x0000001625007210 */ /* 0x000fe20007ffe0ff */
[----:B------:R4:W-:Y:S01]  /*ba60*/  STS [R2+0x2000], R15 ;  /* 0x0020000f02007388 */ /* 0x0009e20000000800 */
[----:B------:R-:W-:Y:S01]  /*ba70*/  F2FP.F16.F32.PACK_AB R32, R32, R132 ;  /* 0x000000842020723e */ /* 0x000fe200000000ff */
[----:B-1----:R-:W1:Y:S01]  /*ba80*/  @P0 LDC R5, c[0x0][0x2e4] ;  /* 0x0000b900ff050b82 */ /* 0x002e620000000800 */
[----:B------:R-:W-:Y:S01]  /*ba90*/  F2FP.F16.F32.PACK_AB R34, R135, R34 ;  /* 0x000000228722723e */ /* 0x000fe200000000ff */
[----:B------:R3:W-:Y:S01]  /*baa0*/  STS [R2+0x2400], R14 ;  /* 0x0024000e02007388 */ /* 0x0007e20000000800 */
[----:B------:R-:W-:-:S02]  /*bab0*/  F2FP.F16.F32.PACK_AB R33, R33, R140 ;  /* 0x0000008c2121723e */ /* 0x000fc400000000ff */
[----:B------:R-:W-:Y:S01]  /*bac0*/  F2FP.F16.F32.PACK_AB R35, R143, R35 ;  /* 0x000000238f23723e */ /* 0x000fe200000000ff */
[----:B------:R3:W-:Y:S02]  /*bad0*/  STS [R3+0x2000], R25 ;  /* 0x0020001903007388 */ /* 0x0007e40000000800 */
[----:B------:R-:W1:Y:S02]  /*bae0*/  @P3 LDC R11, c[0x0][0x2e8] ;  /* 0x0000ba00ff0b3b82 */ /* 0x000e640000000800 */
[----:B------:R3:W-:Y:S01]  /*baf0*/  STS [R3+0x2400], R24 ;  /* 0x0024001803007388 */ /* 0x0007e20000000800 */
[----:B--2---:R-:W2:Y:S03]  /*bb00*/  @P3 MUFU.LG2 R9, R43 ;  /* 0x0000002b00093308 */ /* 0x004ea60000000c00 */
[----:B------:R-:W-:Y:S02]  /*bb10*/  STS [R22], R23 ;  /* 0x0000001716007388 */ /* 0x000fe40000000800 */
[----:B------:R-:W2:Y:S02]  /*bb20*/  @P2 LDC R10, c[0x0][0x2e8] ;  /* 0x0000ba00ff0a2b82 */ /* 0x000ea40000000800 */
[----:B------:R-:W-:Y:S04]  /*bb30*/  STS [R22+0x400], R21 ;  /* 0x0004001516007388 */ /* 0x000fe80000000800 */
[----:B------:R-:W-:Y:S02]  /*bb40*/  STS [R0], R17 ;  /* 0x0000001100007388 */ /* 0x000fe40000000800 */
[----:B----4-:R-:W4:Y:S02]  /*bb50*/  @P6 LDC R15, c[0x0][0x2e8] ;  /* 0x0000ba00ff0f6b82 */ /* 0x010f240000000800 */
[----:B------:R-:W-:Y:S01]  /*bb60*/  STS [R0+0x400], R16 ;  /* 0x0004001000007388 */ /* 0x000fe20000000800 */
[----:B---3--:R-:W-:-:S03]  /*bb70*/  IADD3 R2, R36, R22, RZ ;  /* 0x0000001624027210 */ /* 0x008fc60007ffe0ff */
[----:B------:R3:W-:Y:S01]  /*bb80*/  STS [R22+0x2000], R19 ;  /* 0x0020001316007388 */ /* 0x0007e20000000800 */
[----:B------:R-:W-:Y:S01]  /*bb90*/  MOV R25, 0x7f800000 ;  /* 0x7f80000000197802 */ /* 0x000fe20000000f00 */
[----:B------:R-:W1:Y:S02]  /*bba0*/  @!P5 LDC R14, c[0x0][0x270] ;  /* 0x00009c00ff0edb82 */ /* 0x000e640000000800 */
[----:B------:R3:W-:Y:S01]  /*bbb0*/  STS [R22+0x2400], R18 ;  /* 0x0024001216007388 */ /* 0x0007e20000000800 */
[----:B------:R-:W-:Y:S02]  /*bbc0*/  IADD3 R3, R36, R0, RZ ;  /* 0x0000000024037210 */ /* 0x000fe40007ffe0ff */
        /* <DEDUP_REMOVED lines=8> */
[----:B------:R-:W-:-:S03]  /*bc50*/  MOV R18, 0x7f800000 ;  /* 0x7f80000000127802 */ /* 0x000fc60000000f00 */
[----:B------:R-:W-:Y:S04]  /*bc60*/  STS [R2+0x2000], R32 ;  /* 0x0020002002007388 */ /* 0x000fe80000000800 */
[----:B------:R3:W-:Y:S01]  /*bc70*/  STS [R2+0x2400], R34 ;  /* 0x0024002202007388 */ /* 0x0007e20000000800 */
[----:B--2---:R-:W-:-:S03]  /*bc80*/  LOP3.LUT R0, R46, 0xffffffe0, RZ, 0xc0, !PT ;  /* 0xffffffe02e007812 */ /* 0x004fc600078ec0ff */
[----:B------:R2:W-:Y:S01]  /*bc90*/  STS [R3+0x2000], R33 ;  /* 0x0020002103007388 */ /* 0x0005e20000000800 */
[----:B------:R-:W4:Y:S03]  /*bca0*/  S2R R8, SR_TID.X ;  /* 0x0000000000087919 */ /* 0x000f260000002100 */
[----:B------:R4:W-:Y:S01]  /*bcb0*/  STS [R4+0x2000], R35 ;  /* 0x0020002304007388 */ /* 0x0009e20000000800 */
[----:B------:R-:W-:Y:S06]  /*bcc0*/  BAR.SYNC.DEFER_BLOCKING 0x0 ;  /* 0x0000000000007b1d */ /* 0x000fec0000010000 */
[----:B------:R-:W4:Y:S02]  /*bcd0*/  S2R R16, SR_CTAID.Y ;  /* 0x0000000000107919 */ /* 0x000f240000002600 */
[----:B---3--:R-:W3:Y:S01]  /*bce0*/  @P5 LDC R2, c[0x0][0x2c0] ;  /* 0x0000b000ff025b82 */ /* 0x008ee20000000800 */
[----:B------:R-:W3:Y:S01]  /*bcf0*/  S2R R26, SR_CTAID.Z ;  /* 0x00000000001a7919 */ /* 0x000ee20000002700 */
[----:B--2---:R-:W-:Y:S01]  /*bd00*/  @P5 MOV R3, 0x1 ;  /* 0x0000000100035802 */ /* 0x004fe20000000f00 */
[----:B-1----:R-:W-:-:S05]  /*bd10*/  @!P5 IMAD R3, R5, R14, RZ ;  /* 0x0000000e0503d224 */ /* 0x002fca00078e02ff */
[----:B------:R-:W1:Y:S01]  /*bd20*/  @P1 LDC R14, c[0x0][0x2e8] ;  /* 0x0000ba00ff0e1b82 */ /* 0x000e620000000800 */
[----:B----4-:R-:W2:Y:S01]  /*bd30*/  @P2 MUFU.LG2 R4, R40 ;  /* 0x0000002800042308 */ /* 0x010ea20000000c00 */
[----:B------:R4:W1:Y:S01]  /*bd40*/  LDS.128 R28, [R209+0x3800] ;  /* 0x00380000d11c7984 */ /* 0x0008620000000c00 */
[----:B------:R-:W-:-:S04]  /*bd50*/  SHF.R.S32.HI R13, RZ, 0x1f, R8 ;  /* 0x0000001fff0d7819 */ /* 0x000fc80000011408 */
[----:B------:R-:W-:Y:S02]  /*bd60*/  LEA.HI R13, R13, R8, RZ, 0x3 ;  /* 0x000000080d0d7211 */ /* 0x000fe400078f18ff */
[----:B------:R-:W-:Y:S01]  /*bd70*/  IADD3 R8, -R0, R47, RZ ;  /* 0x0000002f00087210 */ /* 0x000fe20007ffe1ff */
[----:B------:R-:W-:Y:S01]  /*bd80*/  @P5 IMAD R0, R7, R6, RZ ;  /* 0x0000000607005224 */ /* 0x000fe200078e02ff */
[----:B------:R-:W-:Y:S01]  /*bd90*/  @!P5 MOV R2, 0x1 ;  /* 0x000000010002d802 */ /* 0x000fe20000000f00 */
[----:B------:R-:W4:Y:S01]  /*bda0*/  @P1 MUFU.LG2 R7, R42 ;  /* 0x0000002a00071308 */ /* 0x000f220000000c00 */
[----:B------:R-:W-:Y:S01]  /*bdb0*/  @!P5 MOV R0, R5 ;  /* 0x000000050000d202 */ /* 0x000fe20000000f00 */
[----:B------:R-:W-:Y:S01]  /*bdc0*/  @P3 FMUL.FTZ R6, R9, 0.69314718246459960938 ;  /* 0x3f31721809063820 */ /* 0x000fe20000410000 */
[----:B------:R-:W-:Y:S01]  /*bdd0*/  LOP3.LUT P0, RZ, R8, 0x3, RZ, 0xc0, !PT ;  /* 0x0000000308ff7812 */ /* 0x000fe2000780c0ff */
[----:B--2---:R-:W-:Y:S01]  /*bde0*/  @P2 FMUL.FTZ R5, R4, 0.69314718246459960938 ;  /* 0x3f31721804052820 */ /* 0x004fe20000410000 */
[----:B---3--:R-:W-:-:S02]  /*bdf0*/  IMAD R4, R2, UR4, RZ ;  /* 0x0000000402047c24 */ /* 0x008fc4000f8e02ff */
[----:B------:R-:W-:Y:S01]  /*be00*/  @P3 FFMA.FTZ R24, R74, R11, R6 ;  /* 0x0000000b4a183223 */ /* 0x000fe20000010006 */
[----:B------:R-:W-:Y:S02]  /*be10*/  IMAD R3, R16, R3, RZ ;  /* 0x0000000310037224 */ /* 0x000fe400078e02ff */
[----:B------:R-:W-:Y:S01]  /*be20*/  @P2 FFMA.FTZ R25, R73, R10, R5 ;  /* 0x0000000a49192223 */ /* 0x000fe20000010005 */
[----:B------:R-:W-:Y:S02]  /*be30*/  @P6 FMUL.FTZ R5, R12, 0.69314718246459960938 ;  /* 0x3f3172180c056820 */ /* 0x000fe40000410000 */
[----:B------:R-:W-:Y:S02]  /*be40*/  SEL R3, R3, RZ, !P4 ;  /* 0x000000ff03037207 */ /* 0x000fe40006000000 */
[----:B------:R-:W-:-:S03]  /*be50*/  @P6 FFMA.FTZ R19, R72, R15, R5 ;  /* 0x0000000f48136223 */ /* 0x000fc60000010005 */
[----:B------:R-:W-:Y:S01]  /*be60*/  IMAD R0, R26, R0, R3 ;  /* 0x000000001a007224 */ /* 0x000fe200078e0203 */
[----:B------:R-:W-:Y:S01]  /*be70*/  SHF.L.U32 R3, R4, 0x7, RZ ;  /* 0x0000000704037819 */ /* 0x000fe200000006ff */
[----:B----4-:R-:W-:-:S03]  /*be80*/  @P1 FMUL.FTZ R4, R7, 0.69314718246459960938 ;  /* 0x3f31721807041820 */ /* 0x010fc60000410000 */
[----:B------:R-:W-:Y:S01]  /*be90*/  SHF.R.S32.HI R6, RZ, 0x1f, R3 ;  /* 0x0000001fff067819 */ /* 0x000fe20000011403 */
[----:B-1----:R-:W-:Y:S01]  /*bea0*/  @P1 FFMA.FTZ R18, R69, R14, R4 ;  /* 0x0000000e45121223 */ /* 0x002fe20000010004 */
[--C-:B------:R-:W-:Y:S02]  /*beb0*/  IADD3 R3, P3, P2, R3, R38, R0.reuse ;  /* 0x0000002603037210 */ /* 0x100fe40007a7e000 */
[----:B------:R-:W-:Y:S02]  /*bec0*/  SHF.R.S32.HI R0, RZ, 0x1f, R0 ;  /* 0x0000001fff007819 */ /* 0x000fe40000011400 */
[----:B------:R-:W-:Y:S02]  /*bed0*/  SHF.R.S32.HI R4, RZ, 0x3, R13 ;  /* 0x00000003ff047819 */ /* 0x000fe4000001140d */
[----:B------:R-:W-:Y:S01]  /*bee0*/  IADD3.X R6, R6, R39, R0, P3, P2 ;  /* 0x0000002706067210 */ /* 0x000fe20001fe4400 */
[----:B------:R-:W-:Y:S06]  /*bef0*/  @P0 BRA `(.L_x_1896) ;  /* 0x0000000000980947 */ /* 0x000fec0003800000 */
[----:B------:R-:W2:Y:S04]  /*bf00*/  LDL.LU R50, [R1+0x4c] ;  /* 0x00004c0001327983 */ /* 0x000ea80000300800 */
[----:B------:R-:W2:Y:S02]  /*bf10*/  LDL.LU R49, [R1+0x50] ;  /* 0x0000500001317983 */ /* 0x000ea40000300800 */
        /* <DEDUP_REMOVED lines=14> */
[----:B------:R-:W-:Y:S01]  /*c000*/  @!P3 IMAD R7, R7, R2, RZ ;  /* 0x000000020707b224 */ /* 0x000fe200078e02ff */
[CC--:B------:R-:W-:Y:S02]  /*c010*/  @!P5 IADD3 R2, P2, R0.reuse, R3.reuse, RZ ;  /* 0x000000030002d210 */ /* 0x0c0fe40007f5e0ff */
[----:B------:R-:W-:Y:S02]  /*c020*/  @!P4 IADD3 R12, P1, R5, R3, RZ ;  /* 0x00000003050cc210 */ /* 0x000fe40007f3e0ff */
[----:B------:R-:W-:-:S02]  /*c030*/  @!P5 LEA.HI.X.SX32 R0, R0, R6, 0x1, P2 ;  /* 0x000000060000d211 */ /* 0x000fc400010f0eff */
        /* <DEDUP_REMOVED lines=18> */
.L_x_1896:
[----:B------:R-:W-:Y:S05]  /*c160*/  BSYNC B0 ;  /* 0x0000000000007941 */ /* 0x000fea0003800000 */
.L_x_1895:
[----:B-1----:R-:W2:Y:S01]  /*c170*/  LDL.LU.64 R6, [R1+0x28] ;  /* 0x0000280001067983 */ /* 0x002ea20000300a00 */
[----:B------:R-:W-:-:S03]  /*c180*/  ULDC UR4, c[0x0][0x2d0] ;  /* 0x0000b40000047ab9 */ /* 0x000fc60000000800 */
[----:B------:R1:W5:Y:S01]  /*c190*/  LDL.64 R16, [R1+0x20] ;  /* 0x0000200001107983 */ /* 0x0003620000100a00 */
[C---:B------:R-:W-:Y:S01]  /*c1a0*/  VIADD R0, R4.reuse, 0x10 ;  /* 0x0000001004007836 */ /* 0x040fe20000000000 */
[----:B------:R-:W-:Y:S01]  /*c1b0*/  BSSY B0, `(.L_x_1897) ;  /* 0x0000022000007945 */ /* 0x000fe20003800000 */
[C---:B------:R-:W-:Y:S01]  /*c1c0*/  VIADD R5, R4.reuse, 0x20 ;  /* 0x0000002004057836 */ /* 0x040fe20000000000 */
[----:B------:R1:W3:Y:S01]  /*c1d0*/  LDS.128 R8, [R209] ;  /* 0x00000000d1087984 */ /* 0x0002e20000000c00 */
[C---:B------:R-:W-:Y:S01]  /*c1e0*/  IADD3 R15, R4.reuse, 0x60, RZ ;  /* 0x00000060040f7810 */ /* 0x040fe20007ffe0ff */
[----:B------:R-:W-:Y:S01]  /*c1f0*/  VIADD R14, R4, 0x70 ;  /* 0x00000070040e7836 */ /* 0x000fe20000000000 */
[C---:B--2---:R-:W-:Y:S02]  /*c200*/  IADD3 R2, P0, R6.reuse, R44, RZ ;  /* 0x0000002c06027210 */ /* 0x044fe40007f1e0ff */
[----:B------:R-:W-:Y:S01]  /*c210*/  ISETP.GE.AND P1, PT, R6, UR4, PT ;  /* 0x0000000406007c0c */ /* 0x000fe2000bf26270 */
[----:B------:R-:W-:Y:S01]  /*c220*/  ULDC.64 UR4, c[0x0][0x2a0] ;  /* 0x0000a80000047ab9 */ /* 0x000fe20000000a00 */
[----:B------:R-:W-:-:S02]  /*c230*/  VIADD R6, R4, 0x40 ;  /* 0x0000004004067836 */ /* 0x000fc40000000000 */
[----:B------:R-:W-:Y:S01]  /*c240*/  IMAD.X R3, R7, 0x1, R45, P0 ;  /* 0x0000000107037824 */ /* 0x000fe200000e062d */
[-C--:B-----5:R-:W-:Y:S02]  /*c250*/  ISETP.GE.OR P0, PT, R0, R48.reuse, P1 ;  /* 0x000000300000720c */ /* 0x0a0fe40000f06670 */
[-C--:B------:R-:W-:Y:S01]  /*c260*/  ISETP.GE.OR P2, PT, R4, R48.reuse, P1 ;  /* 0x000000300400720c */ /* 0x080fe20000f46670 */
[----:B------:R-:W-:Y:S01]  /*c270*/  IMAD.WIDE.U32 R12, R26, UR4, R2 ;  /* 0x000000041a0c7c25 */ /* 0x000fe2000f8e0002 */
[----:B------:R-:W-:Y:S02]  /*c280*/  IADD3 R0, R4, 0x30, RZ ;  /* 0x0000003004007810 */ /* 0x000fe40007ffe0ff */
[----:B------:R-:W-:Y:S02]  /*c290*/  SHF.R.S32.HI R7, RZ, 0x1f, R26 ;  /* 0x0000001fff077819 */ /* 0x000fe4000001141a */
[-C--:B------:R-:W-:Y:S02]  /*c2a0*/  ISETP.GE.OR P5, PT, R0, R48.reuse, P1 ;  /* 0x000000300000720c */ /* 0x080fe40000fa6670 */
[-C--:B------:R-:W-:Y:S01]  /*c2b0*/  ISETP.GE.OR P6, PT, R5, R48.reuse, P1 ;  /* 0x000000300500720c */ /* 0x080fe20000fc6670 */
[----:B------:R-:W-:Y:S01]  /*c2c0*/  IMAD R0, R7, UR4, RZ ;  /* 0x0000000407007c24 */ /* 0x000fe2000f8e02ff */
[----:B------:R-:W-:Y:S01]  /*c2d0*/  ISETP.GE.OR P4, PT, R6, R48, P1 ;  /* 0x000000300600720c */ /* 0x000fe20000f86670 */
[----:B------:R-:W-:-:S02]  /*c2e0*/  VIADD R5, R4, 0x50 ;  /* 0x0000005004057836 */ /* 0x000fc40000000000 */
[----:B------:R-:W-:-:S03]  /*c2f0*/  IMAD R0, R26, UR5, R0 ;  /* 0x000000051a007c24 */ /* 0x000fc6000f8e0200 */
[----:B------:R-:W-:Y:S02]  /*c300*/  ISETP.GE.OR P3, PT, R5, R48, P1 ;  /* 0x000000300500720c */ /* 0x000fe40000f66670 */
[----:B------:R-:W-:Y:S01]  /*c310*/  IADD3 R7, R13, R0, RZ ;  /* 0x000000000d077210 */ /* 0x000fe20007ffe0ff */
[----:B-1-3--:R-:W-:Y:S10]  /*c320*/  @P2 BRA `(.L_x_1898) ;  /* 0x0000000000282947 */ /* 0x00aff40003800000 */
        /* <DEDUP_REMOVED lines=10> */
.L_x_1898:
[----:B------:R-:W-:Y:S05]  /*c3d0*/  BSYNC B0 ;  /* 0x0000000000007941 */ /* 0x000fea0003800000 */
.L_x_1897:
[----:B-1----:R1:W2:Y:S01]  /*c3e0*/  LDS.128 R8, [R209+0x800] ;  /* 0x00080000d1087984 */ /* 0x0022a20000000c00 */
        /* <DEDUP_REMOVED lines=17> */
.L_x_1900:
[----:B------:R-:W-:Y:S05]  /*c500*/  BSYNC B0 ;  /* 0x0000000000007941 */ /* 0x000fea0003800000 */
.L_x_1899:
        /* <DEDUP_REMOVED lines=16> */
.L_x_1902:
[----:B------:R-:W-:Y:S05]  /*c610*/  BSYNC B0 ;  /* 0x0000000000007941 */ /* 0x000fea0003800000 */
.L_x_1901:
        /* <DEDUP_REMOVED lines=16> */
.L_x_1904:
[----:B------:R-:W-:Y:S05]  /*c720*/  BSYNC B0 ;  /* 0x0000000000007941 */ /* 0x000fea0003800000 */
.L_x_1903:
        /* <DEDUP_REMOVED lines=16> */
.L_x_1906:
[----:B------:R-:W-:Y:S05]  /*c830*/  BSYNC B0 ;  /* 0x0000000000007941 */ /* 0x000fea0003800000 */
.L_x_1905:
        /* <DEDUP_REMOVED lines=16> */
.L_x_1908:
[----:B------:R-:W-:Y:S05]  /*c940*/  BSYNC B0 ;  /* 0x0000000000007941 */ /* 0x000fea0003800000 */
.L_x_1907:
        /* <DEDUP_REMOVED lines=16> */
.L_x_1910:
[----:B------:R-:W-:Y:S05]  /*ca50*/  BSYNC B0 ;  /* 0x0000000000007941 */ /* 0x000fea0003800000 */
.L_x_1909:
        /* <DEDUP_REMOVED lines=15> */
.L_x_1851:
[----:B------:R-:W2:Y:S01]  /*cb50*/  LDL.LU R19, [R1+0x48] ;  /* 0x0000480001137983 */ /* 0x000ea20000300800 */
[----:B------:R-:W1:Y:S01]  /*cb60*/  LDC.U8 R0, c[0x0][0x3d9] ;  /* 0x0000f640ff007b82 */ /* 0x000e620000000000 */
[----:B------:R-:W-:Y:S01]  /*cb70*/  SHF.R.S32.HI R18, RZ, 0x1f, R171 ;  /* 0x0000001fff127819 */ /* 0x000fe200000114ab */
[----:B------:R-:W-:Y:S01]  /*cb80*/  ULDC.64 UR4, c[0x0][0x2a0] ;  /* 0x0000a80000047ab9 */ /* 0x000fe20000000a00 */
[----:B------:R-:W-:Y:S01]  /*cb90*/  ULDC UR6, c[0x0][0x2d0] ;  /* 0x0000b40000067ab9 */ /* 0x000fe20000000800 */
[----:B------:R-:W-:Y:S01]  /*cba0*/  BSSY B0, `(.L_x_1911) ;  /* 0x000004f000007945 */ /* 0x000fe20003800000 */
[----:B------:R-:W-:-:S03]  /*cbb0*/  LEA.HI R18, R18, R171, RZ, 0x3 ;  /* 0x000000ab12127211 */ /* 0x000fc600078f18ff */
        /* <DEDUP_REMOVED lines=30> */
[----:B------:R-:W-:Y:S02]  /*cda0*/  @!P1 IMAD.MOV.U32 R6, RZ, RZ, R7 ;  /* 0x000000ffff069224 */ /* 0x000fe400078e0007 */
[----:B------:R-:W-:Y:S01]  /*cdb0*/  @P3 IMAD.MOV.U32 R8, RZ, RZ, R2 ;  /* 0x000000ffff083224 */ /* 0x000fe200078e0002 */
[----:B------:R-:W-:Y:S01]  /*cdc0*/  CS2R R2, SRZ ;  /* 0x0000000000027805 */ /* 0x000fe2000001ff00 */
[----:B------:R-:W-:Y:S01]  /*cdd0*/  @!P3 IMAD.IADD R9, R5, 0x1, R12 ;  /* 0x000000010509b824 */ /* 0x000fe200078e020c */
[----:B------:R-:W-:Y:S01]  /*cde0*/  SHF.R.S32.HI R5, RZ, 0x1f, R16 ;  /* 0x0000001fff057819 */ /* 0x000fe20000011410 */
[----:B------:R-:W-:Y:S01]  /*cdf0*/  @!P3 IMAD.MOV.U32 R8, RZ, RZ, R4 ;  /* 0x000000ffff08b224 */ /* 0x000fe200078e0004 */
[----:B------:R1:W-:Y:S01]  /*ce00*/  @!P0 STL [R1+0x48], R19 ;  /* 0x0000481301008387 */ /* 0x0003e20000100800 */
[--C-:B------:R-:W-:Y:S01]  /*ce10*/  @!P2 IMAD.MOV.U32 R2, RZ, RZ, R19.reuse ;  /* 0x000000ffff02a224 */ /* 0x100fe200078e0013 */
[----:B------:R-:W-:Y:S01]  /*ce20*/  @!P2 SHF.R.S32.HI R3, RZ, 0x1f, R19 ;  /* 0x0000001fff03a819 */ /* 0x000fe20000011413 */
[----:B------:R-:W-:-:S02]  /*ce30*/  IMAD R6, R16, R6, R0 ;  /* 0x0000000610067224 */ /* 0x000fc400078e0200 */
[----:B-----5:R-:W-:Y:S02]  /*ce40*/  IMAD R4, R211, R17, RZ ;  /* 0x00000011d3047224 */ /* 0x020fe400078e02ff */
[----:B------:R-:W-:Y:S02]  /*ce50*/  IMAD.SHL.U32 R0, R15, 0x8, RZ ;  /* 0x000000080f007824 */ /* 0x000fe400078e00ff */
[----:B------:R-:W-:Y:S01]  /*ce60*/  IMAD R7, R5, UR4, RZ ;  /* 0x0000000405077c24 */ /* 0x000fe2000f8e02ff */
[----:B------:R-:W-:Y:S01]  /*ce70*/  SHF.R.S32.HI R5, RZ, 0x1f, R4 ;  /* 0x0000001fff057819 */ /* 0x000fe20000011404 */
[----:B------:R-:W-:Y:S01]  /*ce80*/  IMAD.IADD R14, R166, 0x1, -R211 ;  /* 0x00000001a60e7824 */ /* 0x000fe200078e0ad3 */
[C---:B------:R-:W-:Y:S02]  /*ce90*/  ISETP.GE.AND P0, PT, R0.reuse, UR6, PT ;  /* 0x0000000600007c0c */ /* 0x040fe4000bf06270 */
[----:B------:R-:W-:-:S04]  /*cea0*/  IADD3 R8, P1, R0, R8, RZ ;  /* 0x0000000800087210 */ /* 0x000fc80007f3e0ff */
[----:B------:R-:W-:-:S03]  /*ceb0*/  LEA.HI.X.SX32 R9, R0, R9, 0x1, P1 ;  /* 0x0000000900097211 */ /* 0x000fc600008f0eff */
[----:B------:R-:W-:Y:S01]  /*cec0*/  IMAD.WIDE.U32 R8, R16, UR4, R8 ;  /* 0x0000000410087c25 */ /* 0x000fe2000f8e0008 */
[--C-:B-1----:R-:W-:Y:S02]  /*ced0*/  IADD3 R19, P3, P2, R4, R2, R6.reuse ;  /* 0x0000000204137210 */ /* 0x102fe40007a7e006 */
[----:B------:R-:W-:Y:S02]  /*cee0*/  SHF.R.S32.HI R6, RZ, 0x1f, R6 ;  /* 0x0000001fff067819 */ /* 0x000fe40000011406 */
[----:B------:R-:W-:Y:S02]  /*cef0*/  SHF.R.S32.HI R4, RZ, 0x3, R18 ;  /* 0x00000003ff047819 */ /* 0x000fe40000011412 */
[----:B------:R-:W-:Y:S01]  /*cf00*/  IADD3.X R18, R5, R3, R6, P3, P2 ;  /* 0x0000000305127210 */ /* 0x000fe20001fe4406 */
[----:B------:R-:W-:Y:S01]  /*cf10*/  IMAD R6, R16, UR5, R7 ;  /* 0x0000000510067c24 */ /* 0x000fe2000f8e0207 */
[CC--:B------:R-:W-:Y:S01]  /*cf20*/  ISETP.GE.OR P3, PT, R4.reuse, R14.reuse, P0 ;  /* 0x0000000e0400720c */ /* 0x0c0fe20000766670 */
[C---:B------:R-:W-:Y:S01]  /*cf30*/  VIADD R24, R4.reuse, 0x10 ;  /* 0x0000001004187836 */ /* 0x040fe20000000000 */
[--C-:B------:R-:W-:Y:S01]  /*cf40*/  SHF.R.S32.HI R5, RZ, 0x1f, R4.reuse ;  /* 0x0000001fff057819 */ /* 0x100fe20000011404 */
[C---:B------:R-:W-:Y:S01]  /*cf50*/  VIADD R26, R4.reuse, 0x20 ;  /* 0x00000020041a7836 */ /* 0x040fe20000000000 */
[CC--:B------:R-:W-:Y:S01]  /*cf60*/  ISETP.GE.AND P2, PT, R4.reuse, R14.reuse, PT ;  /* 0x0000000e0400720c */ /* 0x0c0fe20003f46270 */
[----:B------:R-:W-:Y:S01]  /*cf70*/  VIADD R27, R4, 0x30 ;  /* 0x00000030041b7836 */ /* 0x000fe20000000000 */
[-C--:B------:R-:W-:Y:S01]  /*cf80*/  ISETP.GE.AND P1, PT, R24, R14.reuse, PT ;  /* 0x0000000e1800720c */ /* 0x080fe20003f26270 */
[----:B------:R-:W-:Y:S01]  /*cf90*/  IMAD.WIDE R2, R21, 0x80, R4 ;  /* 0x0000008015027825 */ /* 0x000fe200078e0204 */
[----:B------:R-:W-:-:S02]  /*cfa0*/  ISETP.GE.AND P6, PT, R26, R14, PT ;  /* 0x0000000e1a00720c */ /* 0x000fc40003fc6270 */
[-C--:B------:R-:W-:Y:S01]  /*cfb0*/  ISETP.GE.AND P5, PT, R27, R14.reuse, PT ;  /* 0x0000000e1b00720c */ /* 0x080fe20003fa6270 */
[----:B------:R-:W-:Y:S01]  /*cfc0*/  IMAD.IADD R7, R6, 0x1, R9 ;  /* 0x0000000106077824 */ /* 0x000fe200078e0209 */
        /* <DEDUP_REMOVED lines=12> */
.L_x_1912:
[----:B------:R-:W-:Y:S05]  /*d090*/  BSYNC B0 ;  /* 0x0000000000007941 */ /* 0x000fea0003800000 */
.L_x_1911:
        /* <DEDUP_REMOVED lines=16> */
.L_x_1914:
[----:B------:R-:W-:Y:S05]  /*d1a0*/  BSYNC B0 ;  /* 0x0000000000007941 */ /* 0x000fea0003800000 */
.L_x_1913:
        /* <DEDUP_REMOVED lines=17> */
.L_x_1916:
[----:B------:R-:W-:Y:S05]  /*d2c0*/  BSYNC B0 ;  /* 0x0000000000007941 */ /* 0x000fea0003800000 */
.L_x_1915:
        /* <DEDUP_REMOVED lines=16> */
.L_x_1918:
[----:B------:R-:W-:Y:S05]  /*d3d0*/  BSYNC B0 ;  /* 0x0000000000007941 */ /* 0x000fea0003800000 */
.L_x_1917:
        /* <DEDUP_REMOVED lines=19> */
.L_x_1920:
[----:B------:R-:W-:Y:S05]  /*d510*/  BSYNC B0 ;  /* 0x0000000000007941 */ /* 0x000fea0003800000 */
.L_x_1919:
[C---:B------:R-:W-:Y:S01]  /*d520*/  ISETP.NE.OR P1, PT, R15.reuse, RZ, P1 ;  /* 0x000000ff0f00720c */ /* 0x040fe20000f25670 */
        /* <DEDUP_REMOVED lines=24> */
.L_x_1922:
[----:B------:R-:W-:Y:S05]  /*d6b0*/  BSYNC B0 ;  /* 0x0000000000007941 */ /* 0x000fea0003800000 */
.L_x_1921:
        /* <DEDUP_REMOVED lines=19> */
.L_x_1924:
[----:B------:R-:W-:Y:S05]  /*d7f0*/  BSYNC B0 ;  /* 0x0000000000007941 */ /* 0x000fea0003800000 */
.L_x_1923:
        /* <DEDUP_REMOVED lines=16> */
.L_x_1926:
[----:B------:R-:W-:Y:S05]  /*d900*/  BSYNC B0 ;  /* 0x0000000000007941 */ /* 0x000fea0003800000 */
.L_x_1925:
        /* <DEDUP_REMOVED lines=11> */
.L_x_1928:
[----:B------:R-:W-:Y:S05]  /*d9c0*/  BSYNC B0 ;  /* 0x0000000000007941 */ /* 0x000fea0003800000 */
.L_x_1927:
        /* <DEDUP_REMOVED lines=11> */
.L_x_1930:
[----:B------:R-:W-:Y:S05]  /*da80*/  BSYNC B0 ;  /* 0x0000000000007941 */ /* 0x000fea0003800000 */
.L_x_1929:
        /* <DEDUP_REMOVED lines=10> */
.L_x_1932:
[----:B------:R-:W-:Y:S05]  /*db30*/  BSYNC B0 ;  /* 0x0000000000007941 */ /* 0x000fea0003800000 */
.L_x_1931:
        /* <DEDUP_REMOVED lines=10> */
.L_x_1934:
[----:B------:R-:W-:Y:S05]  /*dbe0*/  BSYNC B0 ;  /* 0x0000000000007941 */ /* 0x000fea0003800000 */
.L_x_1933:
        /* <DEDUP_REMOVED lines=10> */
.L_x_1936:
[----:B------:R-:W-:Y:S05]  /*dc90*/  BSYNC B0 ;  /* 0x0000000000007941 */ /* 0x000fea0003800000 */
.L_x_1935:
        /* <DEDUP_REMOVED lines=10> */
.L_x_1938:
[----:B------:R-:W-:Y:S05]  /*dd40*/  BSYNC B0 ;  /* 0x0000000000007941 */ /* 0x000fea0003800000 */
.L_x_1937:
        /* <DEDUP_REMOVED lines=10> */
.L_x_1940:
[----:B------:R-:W-:Y:S05]  /*ddf0*/  BSYNC B0 ;  /* 0x0000000000007941 */ /* 0x000fea0003800000 */
.L_x_1939:
        /* <DEDUP_REMOVED lines=10> */
.L_x_1941:
        /* <DEDUP_REMOVED lines=14> */
.L_x_2594:


//--------------------- .text._ZN5flash16flash_fwd_kernelI23Flash_fwd_kernel_traitsILi64ELi128ELi64ELi4ELb0ELb0EN7cutlass6half_tE19Flash_kernel_traitsILi64ELi128ELi64ELi4ES3_EELb1ELb0ELb1ELb0ELb0ELb1ELb0ELb0EEEvNS_16Flash_fwd_paramsE --------------------------
	.section	.text._ZN5flash16flash_fwd_kernelI23Flash_fwd_kernel_traitsILi64ELi128ELi64ELi4ELb0ELb0EN7cutlass6half_tE19Flash_kernel_traitsILi64ELi128ELi64ELi4ES3_EELb1ELb0ELb1ELb0ELb0ELb1ELb0ELb0EEEvNS_16Flash_fwd_paramsE,"ax",@progbits
	.align	128
        .global         _ZN5flash16flash_fwd_kernelI23Flash_fwd_kernel_traitsILi64ELi128ELi64ELi4ELb0ELb0EN7cutlass6half_tE19Flash_kernel_traitsILi64ELi128ELi64ELi4ES3_EELb1ELb0ELb1ELb0ELb0ELb1ELb0ELb0EEEvNS_16Flash_fwd_paramsE
        .type           _ZN5flash16flash_fwd_kernelI23Flash_fwd_kernel_traitsILi64ELi128ELi64ELi4ELb0ELb0EN7cutlass6half_tE19Flash_kernel_traitsILi64ELi128ELi64ELi4ES3_EELb1ELb0ELb1ELb0ELb0ELb1ELb0ELb0EEEvNS_16Flash_fwd_paramsE,@function
        .size           _ZN5flash16flash_fwd_kernelI23Flash_fwd_kernel_traitsILi64ELi128ELi64ELi4ELb0ELb0EN7cutlass6half_tE19Flash_kernel_traitsILi64ELi128ELi64ELi4ES3_EELb1ELb0ELb1ELb0ELb0ELb1ELb0ELb0EEEvNS_16Flash_fwd_paramsE,(.L_x_2595 - _ZN5flash16flash_fwd_kernelI23Flash_fwd_kernel_traitsILi64ELi128ELi64ELi4ELb0ELb0EN7cutlass6half_tE19Flash_kernel_traitsILi64ELi128ELi64ELi4ES3_EELb1ELb0ELb1ELb0ELb0ELb1ELb0ELb0EEEvNS_16Flash_fwd_paramsE)
        .other          _ZN5flash16flash_fwd_kernelI23Flash_fwd_kernel_traitsILi64ELi128ELi64ELi4ELb0ELb0EN7cutlass6half_tE19Flash_kernel_traitsILi64ELi128ELi64ELi4ES3_EELb1ELb0ELb1ELb0ELb0ELb1ELb0ELb0EEEvNS_16Flash_fwd_paramsE,@"STO_CUDA_ENTRY STV_DEFAULT"
_ZN5flash16flash_fwd_kernelI23Flash_fwd_kernel_traitsILi64ELi128ELi64ELi4ELb0ELb0EN7cutlass6half_tE19Flash_kernel_traitsILi64ELi128ELi64ELi4ES3_EELb1ELb0ELb1ELb0ELb0ELb1ELb0ELb0EEEvNS_16Flash_fwd_paramsE:
.text._ZN5flash16flash_fwd_kernelI23Flash_fwd_kernel_traitsILi64ELi128ELi64ELi4ELb0ELb0EN7cutlass6half_tE19Flash_kernel_traitsILi64ELi128ELi64ELi4ES3_EELb1ELb0ELb1ELb0ELb0ELb1ELb0ELb0EEEvNS_16Flash_fwd_paramsE:
        /* <DEDUP_REMOVED lines=9> */
[----:B-1----:R-:W-:-:S07]  /*0090*/  VIADD R1, R1, 0xffffff90 ;  /* 0xffffff9001017836 */ /* 0x002fce0000000000 */
[----:B------:R2:W4:Y:S01]  /*00a0*/  @P3 LDG.E.64 R4, desc[UR24][R2.64] ;  /* 0x0000001802043981 */ /* 0x000522000c1e1b00 */
[----:B------:R-:W1:Y:S01]  /*00b0*/  LDC.64 R8, c[0x0][0x2f0] ;  /* 0x0000bc00ff087b82 */ /* 0x000e620000000a00 */
[----:B------:R-:W1:Y:S01]  /*00c0*/  S2R R250, SR_CTAID.X ;  /* 0x0000000000fa7919 */ /* 0x000e620000002500 */
[----:B------:R-:W1:Y:S06]  /*00d0*/  S2R R46, SR_CTAID.Y ;  /* 0x00000000002e7919 */ /* 0x000e6c0000002600 */
[----:B------:R-:W4:Y:S01]  /*00e0*/  LDC.64 R14, c[0x0][0x2f0] ;  /* 0x0000bc00ff0e7b82 */ /* 0x000f220000000a00 */
[----:B------:R-:W1:Y:S01]  /*00f0*/  S2R R27, SR_CTAID.Z ;  /* 0x00000000001b7919 */ /* 0x000e620000002700 */
[----:B------:R-:W1:Y:S06]  /*0100*/  S2R R146, SR_TID.X ;  /* 0x0000000000927919 */ /* 0x000e6c0000002100 */
[----:B------:R-:W1:Y:S01]  /*0110*/  LDC.64 R6, c[0x0][0x300] ;  /* 0x0000c000ff067b82 */ /* 0x000e620000000a00 */
[----:B--2---:R-:W-:-:S02]  /*0120*/  @P3 IMAD.MOV.U32 R2, RZ, RZ, R10 ;  /* 0x000000ffff023224 */ /* 0x004fc400078e000a */
[----:B---3--:R-:W-:-:S06]  /*0130*/  @P3 IMAD.MOV.U32 R3, RZ, RZ, R11 ;  /* 0x000000ffff033224 */ /* 0x008fcc00078e000b */
[----:B------:R-:W2:Y:S01]  /*0140*/  @P3 LDG.E.64 R2, desc[UR24][R2.64] ;  /* 0x0000001802023981 */ /* 0x000ea2000c1e1b00 */
[----:B-1----:R-:W-:Y:S01]  /*0150*/  ISETP.NE.U32.AND P1, PT, R8, RZ, PT ;  /* 0x000000ff0800720c */ /* 0x002fe20003f25070 */
[----:B------:R-:W-:Y:S01]  /*0160*/  IMAD.MOV.U32 R28, RZ, RZ, -0x1 ;  /* 0xffffffffff1c7424 */ /* 0x000fe200078e00ff */
[----:B------:R-:W1:Y:S02]  /*0170*/  LDC.U8 R16, c[0x0][0x3c2] ;  /* 0x0000f080ff107b82 */ /* 0x000e640000000000 */
[----:B------:R-:W-:Y:S02]  /*0180*/  ISETP.NE.AND.EX P1, PT, R9, RZ, PT, P1 ;  /* 0x000000ff0900720c */ /* 0x000fe40003f25310 */
[----:B------:R-:W-:Y:S02]  /*0190*/  ISETP.NE.U32.AND P0, PT, R6, RZ, PT ;  /* 0x000000ff0600720c */ /* 0x000fe40003f05070 */
[----:B------:R-:W-:Y:S02]  /*01a0*/  LOP3.LUT R0, R27, R250, R46, 0xfe, !PT ;  /* 0x000000fa1b007212 */ /* 0x000fe400078efe2e */
[----:B------:R-:W3:Y:S01]  /*01b0*/  LDC.64 R8, c[0x0][0x2f8] ;  /* 0x0000be00ff087b82 */ /* 0x000ee20000000a00 */
[----:B------:R-:W-:-:S02]  /*01c0*/  ISETP.NE.AND.EX P0, PT, R7, RZ, PT, P0 ;  /* 0x000000ff0700720c */ /* 0x000fc40003f05300 */
[----:B------:R-:W-:-:S05]  /*01d0*/  LOP3.LUT P4, RZ, R0, R146, RZ, 0xfc, !PT ;  /* 0x0000009200ff7212 */ /* 0x000fca000788fcff */
[----:B------:R-:W2:Y:S08]  /*01e0*/  @P3 LDC R0, c[0x0][0x3b0] ;  /* 0x0000ec00ff003b82 */ /* 0x000eb00000000800 */
[----:B------:R-:W1:Y:S08]  /*01f0*/  @!P4 LDC.64 R12, c[0x0][0x3b8] ;  /* 0x0000ee00ff0ccb82 */ /* 0x000e700000000a00 */
[----:B------:R-:W3:Y:S01]  /*0200*/  LDC.64 R6, c[0x0][0x2f8] ;  /* 0x0000be00ff067b82 */ /* 0x000ee20000000a00 */
[----:B----4-:R-:W-:-:S02]  /*0210*/  @P3 R2UR UR26, R4 ;  /* 0x00000000041a32ca */ /* 0x010fc400000e0000 */
[----:B------:R-:W-:-:S11]  /*0220*/  @P3 R2UR UR27, R5 ;  /* 0x00000000051b32ca */ /* 0x000fd600000e0000 */
[----:B------:R-:W-:Y:S02]  /*0230*/  IMAD.U32 R4, RZ, RZ, UR26 ;  /* 0x0000001aff047e24 */ /* 0x000fe4000f8e00ff */
[----:B------:R-:W-:-:S05]  /*0240*/  IMAD.U32 R5, RZ, RZ, UR27 ;  /* 0x0000001bff057e24 */ /* 0x000fca000f8e00ff */
[----:B-1----:R1:W-:Y:S01]  /*0250*/  @!P4 STG.E.64 desc[UR24][R12.64], R4 ;  /* 0x000000040c00c986 */ /* 0x0023e2000c101b18 */
[----:B--2---:R-:W-:-:S05]  /*0260*/  @P3 IADD3 R10, P2, R2, R0, RZ ;  /* 0x00000000020a3210 */ /* 0x004fca0007f5e0ff */
[----:B------:R-:W-:Y:S02]  /*0270*/  @P3 IMAD.X R11, RZ, RZ, R3, P2 ;  /* 0x000000ffff0b3224 */ /* 0x000fe400010e0603 */
[----:B------:R-:W-:Y:S02]  /*0280*/  @!P4 IMAD.MOV.U32 R2, RZ, RZ, R10 ;  /* 0x000000ffff02c224 */ /* 0x000fe400078e000a */
[----:B------:R-:W-:-:S05]  /*0290*/  @!P4 IMAD.MOV.U32 R3, RZ, RZ, R11 ;  /* 0x000000ffff03c224 */ /* 0x000fca00078e000b */
[----:B------:R2:W-:Y:S01]  /*02a0*/  @!P4 STG.E.64 desc[UR24][R12.64+0x8], R2 ;  /* 0x000008020c00c986 */ /* 0x0005e2000c101b18 */
[----:B-1----:R-:W-:-:S05]  /*02b0*/  IMAD.WIDE R4, R46, 0x4, R14 ;  /* 0x000000042e047825 */ /* 0x002fca00078e020e */
[----:B------:R-:W4:Y:S04]  /*02c0*/  @P1 LDG.E R28, desc[UR24][R4.64] ;  /* 0x00000018041c1981 */ /* 0x000f28000c1e1900 */
[----:B------:R-:W4:Y:S01]  /*02d0*/  @P1 LDG.E R0, desc[UR24][R4.64+0x4] ;  /* 0x0000041804001981 */ /* 0x000f22000c1e1900 */
[----:B------:R-:W-:Y:S02]  /*02e0*/  ISETP.NE.AND P3, PT, R16, RZ, PT ;  /* 0x000000ff1000720c */ /* 0x000fe40003f65270 */
[----:B------:R-:W1:Y:S08]  /*02f0*/  LDC R16, c[0x0][0x270] ;  /* 0x00009c00ff107b82 */ /* 0x000e700000000800 */
[----:B--2---:R-:W2:Y:S01]  /*0300*/  @P0 LDC.64 R2, c[0x0][0x300] ;  /* 0x0000c000ff020b82 */ /* 0x004ea20000000a00 */
[----:B------:R-:W-:Y:S01]  /*0310*/  SHF.R.S32.HI R45, RZ, 0x1f, R146 ;  /* 0x0000001fff2d7819 */ /* 0x000fe20000011492 */
[----:B------:R-:W-:Y:S01]  /*0320*/  IMAD.MOV.U32 R23, RZ, RZ, RZ ;  /* 0x000000ffff177224 */ /* 0x000fe200078e00ff */
[----:B---3--:R-:W-:-:S02]  /*0330*/  ISETP.EQ.U32.AND P2, PT, R6, RZ, PT ;  /* 0x000000ff0600720c */ /* 0x008fc40003f42070 */
[----:B------:R-:W-:Y:S02]  /*0340*/  LEA.HI R140, R45, R146, RZ, 0x5 ;  /* 0x000000922d8c7211 */ /* 0x000fe400078f28ff */
[----:B------:R-:W-:Y:S01]  /*0350*/  ISETP.EQ.OR.EX P2, PT, R7, RZ, !P3, P2 ;  /* 0x000000ff0700720c */ /* 0x000fe20005f42720 */
[----:B------:R-:W-:Y:S02]  /*0360*/  IMAD.MOV.U32 R29, RZ, RZ, -0x1 ;  /* 0xffffffffff1d7424 */ /* 0x000fe400078e00ff */
[----:B--2---:R-:W-:-:S05]  /*0370*/  @P0 IMAD.WIDE R2, R46, 0x4, R2 ;  /* 0x000000042e020825 */ /* 0x004fca00078e0202 */
[----:B------:R2:W5:Y:S01]  /*0380*/  @P0 LDG.E R23, desc[UR24][R2.64] ;  /* 0x0000001802170981 */ /* 0x000562000c1e1900 */
[----:B------:R-:W-:-:S05]  /*0390*/  IMAD.WIDE R8, R46, 0x4, R8 ;  /* 0x000000042e087825 */ /* 0x000fca00078e0208 */
[----:B------:R3:W5:Y:S01]  /*03a0*/  @!P2 LDG.E R29, desc[UR24][R8.64] ;  /* 0x00000018081da981 */ /* 0x000762000c1e1900 */
[----:B------:R-:W-:Y:S02]  /*03b0*/  ISETP.NE.U32.AND P2, PT, R6, RZ, PT ;  /* 0x000000ff0600720c */ /* 0x000fe40003f45070 */
[----:B--2---:R-:W-:-:S05]  /*03c0*/  LOP3.LUT R2, R140, 0xffffffe0, RZ, 0xc0, !PT ;  /* 0xffffffe08c027812 */ /* 0x004fca00078ec0ff */
[----:B------:R-:W-:Y:S01]  /*03d0*/  IMAD.IADD R67, R146, 0x1, -R2 ;  /* 0x0000000192437824 */ /* 0x000fe200078e0a02 */
[----:B------:R-:W-:-:S04]  /*03e0*/  ISETP.NE.AND.EX P2, PT, R7, RZ, PT, P2 ;  /* 0x000000ff0700720c */ /* 0x000fc80003f45320 */
[----:B------:R-:W-:Y:S01]  /*03f0*/  SHF.R.S32.HI R2, RZ, 0x1f, R67 ;  /* 0x0000001fff027819 */ /* 0x000fe20000011443 */
[----:B----4-:R-:W-:Y:S02]  /*0400*/  @P1 IMAD.IADD R66, R0, 0x1, -R28 ;  /* 0x0000000100421824 */ /* 0x010fe400078e0a1c */
[----:B-1----:R-:W-:-:S04]  /*0410*/  IMAD R0, R46, R16, R27 ;  /* 0x000000102e007224 */ /* 0x002fc800078e021b */
[----:B------:R-:W-:Y:S01]  /*0420*/  IMAD.SHL.U32 R0, R0, 0x20, RZ ;  /* 0x0000002000007824 */ /* 0x000fe200078e00ff */
[----:B------:R-:W1:Y:S04]  /*0430*/  @!P1 LDC R66, c[0x0][0x2c4] ;  /* 0x0000b100ff429b82 */ /* 0x000e680000000800 */
[----:B------:R-:W-:Y:S01]  /*0440*/  IADD3 R247, P1, P0, R0, R10, R67 ;  /* 0x0000000a00f77210 */ /* 0x000fe2000783e043 */
[----:B------:R3:W-:Y:S04]  /*0450*/  STL [R1+0x5c], R28 ;  /* 0x00005c1c01007387 */ /* 0x0007e80000100800 */
[----:B------:R3:W-:Y:S01]  /*0460*/  STL [R1+0x30], R247 ;  /* 0x000030f701007387 */ /* 0x0007e20000100800 */
[----:B------:R-:W-:-:S04]  /*0470*/  SHF.R.S32.HI R0, RZ, 0x1f, R0 ;  /* 0x0000001fff007819 */ /* 0x000fc80000011400 */
[----:B------:R-:W-:Y:S01]  /*0480*/  IADD3.X R141, R0, R11, R2, P1, P0 ;  /* 0x0000000b008d7210 */ /* 0x000fe20000fe0402 */
[----:B------:R-:W-:Y:S06]  /*0490*/  @!P2 BRA `(.L_x_1942) ;  /* 0x000000000010a947 */ /* 0x000fec0003800000 */
[----:B------:R-:W2:Y:S02]  /*04a0*/  @P3 LDG.E R0, desc[UR24][R8.64+0x4] ;  /* 0x0000041808003981 */ /* 0x000ea4000c1e1900 */
[----:B--2--5:R-:W-:-:S06]  /*04b0*/  @P3 IADD3 R4, R0, -R29, RZ ;  /* 0x8000001d00043210 */ /* 0x024fcc0007ffe0ff */
[----:B------:R4:W5:Y:S01]  /*04c0*/  @!P3 LDG.E R4, desc[UR24][R8.64] ;  /* 0x000000180804b981 */ /* 0x000962000c1e1900 */
[----:B------:R-:W-:Y:S05]  /*04d0*/  BRA `(.L_x_1943) ;  /* 0x0000000000047947 */ /* 0x000fea0003800000 */
.L_x_1942:
[----:B------:R-:W2:Y:S02]  /*04e0*/  LDC R4, c[0x0][0x2c8] ;  /* 0x0000b200ff047b82 */ /* 0x000ea40000000800 */
.L_x_1943:
[----:B------:R-:W3:Y:S02]  /*04f0*/  LDC.64 R2, c[0x0][0x308] ;  /* 0x0000c200ff027b82 */ /* 0x000ee40000000a00 */
[----:B---3--:R-:W-:-:S04]  /*0500*/  ISETP.NE.U32.AND P1, PT, R2, RZ, PT ;  /* 0x000000ff0200720c */ /* 0x008fc80003f25070 */
[----:B------:R-:W-:-:S13]  /*0510*/  ISETP.NE.AND.EX P1, PT, R3, RZ, PT, P1 ;  /* 0x000000ff0300720c */ /* 0x000fda0003f25310 */
[----:B------:R-:W3:Y:S01]  /*0520*/  @P1 LDC.64 R2, c[0x0][0x308] ;  /* 0x0000c200ff021b82 */ /* 0x000ee20000000a00 */
[----:B------:R-:W-:-:S07]  /*0530*/  IMAD.SHL.U32 R147, R250, 0x80, RZ ;  /* 0x00000080fa937824 */ /* 0x000fce00078e00ff */
[----:B------:R-:W2:Y:S01]  /*0540*/  @!P1 LDC R5, c[0x0][0x2cc] ;  /* 0x0000b300ff059b82 */ /* 0x000ea20000000800 */
[----:B-1----:R-:W-:Y:S01]  /*0550*/  ISETP.GT.AND P0, PT, R66, R147, PT ;  /* 0x000000934200720c */ /* 0x002fe20003f04270 */
[----:B---3--:R-:W-:-:S05]  /*0560*/  @P1 IMAD.WIDE R2, R46, 0x4, R2 ;  /* 0x000000042e021825 */ /* 0x008fca00078e0202 */
[----:B------:R1:W5:Y:S01]  /*0570*/  @P1 LDG.E R0, desc[UR24][R2.64] ;  /* 0x0000001802001981 */ /* 0x000362000c1e1900 */
[----:B------:R-:W3:Y:S06]  /*0580*/  @!P1 LDC.64 R2, c[0x0][0x318] ;  /* 0x0000c600ff029b82 */ /* 0x000eec0000000a00 */
[----:B-12---:R-:W-:Y:S05]  /*0590*/  @!P0 EXIT ;  /* 0x000000000000894d */ /* 0x006fea0003800000 */
[----:B------:R-:W1:Y:S01]  /*05a0*/  LDC R149, c[0x0][0x394] ;  /* 0x0000e500ff957b82 */ /* 0x000e620000000800 */
[----:B---3--:R-:W-:Y:S01]  /*05b0*/  @!P1 ISETP.NE.U32.AND P0, PT, R2, RZ, PT ;  /* 0x000000ff0200920c */ /* 0x008fe20003f05070 */
[----:B-----5:R-:W-:-:S03]  /*05c0*/  @P1 IMAD.IADD R64, R0, 0x1, -R23 ;  /* 0x0000000100401824 */ /* 0x020fc600078e0a17 */
[----:B------:R-:W-:-:S03]  /*05d0*/  @!P1 ISETP.NE.AND.EX P0, PT, R3, RZ, PT, P0 ;  /* 0x000000ff0300920c */ /* 0x000fc60003f05300 */
[----:B------:R-:W2:Y:S01]  /*05e0*/  LDC R148, c[0x0][0x398] ;  /* 0x0000e600ff947b82 */ /* 0x000ea20000000800 */
[----:B------:R-:W-:-:S04]  /*05f0*/  @!P1 SEL R0, R5, RZ, P0 ;  /* 0x000000ff05009207 */ /* 0x000fc80000000000 */
[----:B------:R-:W-:-:S04]  /*0600*/  @!P1 IADD3 R64, R0, R4, -R23 ;  /* 0x0000000400409210 */ /* 0x000fc80007ffe817 */
[C---:B------:R-:W-:Y:S01]  /*0610*/  IADD3 R0, R64.reuse, R147, -R66 ;  /* 0x0000009340007210 */ /* 0x040fe20007ffe842 */
[----:B------:R-:W-:-:S05]  /*0620*/  VIADD R2, R64, 0x3f ;  /* 0x0000003f40027836 */ /* 0x000fca0000000000 */
[----:B------:R-:W-:Y:S01]  /*0630*/  SHF.R.S32.HI R3, RZ, 0x1f, R2 ;  /* 0x0000001fff037819 */ /* 0x000fe20000011402 */
[----:B-1----:R-:W-:-:S03]  /*0640*/  IMAD.IADD R0, R0, 0x1, -R149 ;  /* 0x0000000100007824 */ /* 0x002fc600078e0a95 */
[----:B------:R-:W-:Y:S02]  /*0650*/  LEA.HI R2, R3, R2, RZ, 0x6 ;  /* 0x0000000203027211 */ /* 0x000fe400078f30ff */
[C---:B------:R-:W-:Y:S02]  /*0660*/  R2UR UR5, R0.reuse ;  /* 0x00000000000572ca */ /* 0x040fe400000e0000 */
[----:B------:R-:W-:Y:S02]  /*0670*/  R2UR UR4, R0 ;  /* 0x00000000000472ca */ /* 0x000fe400000e0000 */
[----:B------:R-:W-:Y:S02]  /*0680*/  IADD3 R0, -R66, 0xbf, R147 ;  /* 0x000000bf42007810 */ /* 0x000fe40007ffe193 */
[----:B------:R-:W-:Y:S02]  /*0690*/  SHF.R.S32.HI R2, RZ, 0x6, R2 ;  /* 0x00000006ff027819 */ /* 0x000fe40000011402 */
[----:B--2---:R-:W-:-:S04]  /*06a0*/  IADD3 R0, R0, R148, R64 ;  /* 0x0000009400007210 */ /* 0x004fc80007ffe040 */
[----:B------:R-:W-:Y:S01]  /*06b0*/  SHF.R.S32.HI R4, RZ, 0x1f, R0 ;  /* 0x0000001fff047819 */ /* 0x000fe20000011400 */
[----:B------:R-:W-:-:S03]  /*06c0*/  USHF.R.S32.HI UR5, URZ, 0x1f, UR5 ;  /* 0x0000001f3f057899 */ /* 0x000fc60008011405 */
[----:B------:R-:W-:Y:S01]  /*06d0*/  LEA.HI R0, R4, R0, RZ, 0x6 ;  /* 0x0000000004007211 */ /* 0x000fe200078f30ff */
[----:B------:R-:W-:-:S03]  /*06e0*/  ULEA.HI UR4, UR5, UR4, URZ, 0x6 ;  /* 0x0000000405047291 */ /* 0x000fc6000f8f303f */
[----:B------:R-:W-:Y:S01]  /*06f0*/  SHF.R.S32.HI R0, RZ, 0x6, R0 ;  /* 0x00000006ff007819 */ /* 0x000fe20000011400 */
[----:B------:R-:W-:-:S03]  /*0700*/  USHF.R.S32.HI UR22, URZ, 0x6, UR4 ;  /* 0x000000063f167899 */ /* 0x000fc60008011404 */
[----:B------:R-:W-:Y:S01]  /*0710*/  VIMNMX R248, R2, R0, PT ;  /* 0x0000000002f87248 */ /* 0x000fe20003fe0100 */
[----:B------:R-:W-:-:S04]  /*0720*/  UISETP.LT.AND UP0, UPT, URZ, UR22, UPT ;  /* 0x000000163f00728c */ /* 0x000fc8000bf01270 */
[----:B------:R-:W-:-:S06]  /*0730*/  USEL UR22, URZ, UR22, !UP0 ;  /* 0x000000163f167287 */ /* 0x000fcc000c000000 */
[----:B------:R-:W-:-:S13]  /*0740*/  ISETP.GT.AND P0, PT, R248, UR22, PT ;  /* 0x00000016f8007c0c */ /* 0x000fda000bf04270 */
[----:B------:R-:W-:Y:S05]  /*0750*/  @P0 BRA `(.L_x_1944) ;  /* 0x0000001000900947 */ /* 0x000fea0003800000 */
[----:B------:R-:W1:Y:S01]  /*0760*/  LDC.U8 R2, c[0x0][0x3d9] ;  /* 0x0000f640ff027b82 */ /* 0x000e620000000000 */
[----:B------:R-:W-:Y:S01]  /*0770*/  ISETP.NE.AND P3, PT, R28, -0x1, PT ;  /* 0xffffffff1c00780c */ /* 0x000fe20003f65270 */
[----:B------:R-:W-:Y:S01]  /*0780*/  ULDC.64 UR4, c[0x0][0x2a0] ;  /* 0x0000a80000047ab9 */ /* 0x000fe20000000a00 */
[----:B------:R-:W-:Y:S01]  /*0790*/  LEA.HI R13, R45, R146, RZ, 0x3 ;  /* 0x000000922d0d7211 */ /* 0x000fe200078f18ff */
[----:B------:R-:W-:Y:S03]  /*07a0*/  BSSY B0, `(.L_x_1945) ;  /* 0x0000047000007945 */ /* 0x000fe60003800000 */
[----:B----4-:R-:W-:Y:S01]  /*07b0*/  LOP3.LUT R8, R13, 0x1ffffff8, RZ, 0xc0, !PT ;  /* 0x1ffffff80d087812 */ /* 0x010fe200078ec0ff */
        /* <DEDUP_REMOVED lines=8> */
[----:B------:R-:W-:Y:S01]  /*0840*/  @!P3 SHF.R.S32.HI R0, RZ, 0x1f, R46 ;  /* 0x0000001fff00b819 */ /* 0x000fe2000001142e */
[----:B---3--:R-:W-:-:S04]  /*0850*/  @!P3 IMAD.WIDE.U32 R10, R46, R4, RZ ;  /* 0x000000042e0ab225 */ /* 0x008fc800078e00ff */
[----:B------:R-:W-:Y:S02]  /*0860*/  @!P3 IMAD R0, R0, R4, RZ ;  /* 0x000000040000b224 */ /* 0x000fe400078e02ff */
[----:B------:R-:W3:Y:S01]  /*0870*/  @P2 LDC.64 R14, c[0x0][0x2c0] ;  /* 0x0000b000ff0e2b82 */ /* 0x000ee20000000a00 */
[----:B------:R-:W-:Y:S02]  /*0880*/  IMAD.IADD R4, R146, 0x1, -R8 ;  /* 0x0000000192047824 */ /* 0x000fe400078e0a08 */
[----:B------:R-:W-:Y:S02]  /*0890*/  @!P3 IMAD R5, R46, R5, R0 ;  /* 0x000000052e05b224 */ /* 0x000fe400078e0200 */
[----:B-1----:R-:W-:Y:S01]  /*08a0*/  @P3 IMAD.WIDE.U32 R2, R28, R6, RZ ;  /* 0x000000061c023225 */ /* 0x002fe200078e00ff */
[----:B------:R-:W-:Y:S02]  /*08b0*/  SHF.R.S32.HI R6, RZ, 0x1f, R27 ;  /* 0x0000001fff067819 */ /* 0x000fe4000001141b */
[----:B------:R-:W1:Y:S01]  /*08c0*/  @P0 LDC R9, c[0x0][0x2c4] ;  /* 0x0000b100ff090b82 */ /* 0x000e620000000800 */
[----:B------:R-:W-:Y:S01]  /*08d0*/  @P3 IMAD.MOV.U32 R8, RZ, RZ, R2 ;  /* 0x000000ffff083224 */ /* 0x000fe200078e0002 */
[----:B------:R-:W-:Y:S01]  /*08e0*/  @!P3 MOV R8, R10 ;  /* 0x0000000a0008b202 */ /* 0x000fe20000000f00 */
[----:B------:R-:W-:-:S02]  /*08f0*/  IMAD.SHL.U32 R2, R4, 0x8, RZ ;  /* 0x0000000804027824 */ /* 0x000fc400078e00ff */
[----:B------:R-:W-:Y:S02]  /*0900*/  @P3 IMAD R0, R28, R7, R3 ;  /* 0x000000071c003224 */ /* 0x000fe400078e0203 */
[----:B------:R-:W-:Y:S01]  /*0910*/  @!P3 IMAD.IADD R0, R11, 0x1, R5 ;  /* 0x000000010b00b824 */ /* 0x000fe200078e0205 */
[----:B--2---:R-:W2:Y:S01]  /*0920*/  @P1 LDC R12, c[0x0][0x2e4] ;  /* 0x0000b900ff0c1b82 */ /* 0x004ea20000000800 */
[----:B------:R-:W-:Y:S01]  /*0930*/  IADD3 R8, P4, R2, R8, RZ ;  /* 0x0000000802087210 */ /* 0x000fe20007f9e0ff */
[----:B------:R-:W-:Y:S01]  /*0940*/  @P2 IMAD.MOV.U32 R3, RZ, RZ, 0x1 ;  /* 0x00000001ff032424 */ /* 0x000fe200078e00ff */
[----:B------:R-:W-:Y:S01]  /*0950*/  LOP3.LUT P1, RZ, R146, 0x7, RZ, 0xc0, !PT ;  /* 0x0000000792ff7812 */ /* 0x000fe2000782c0ff */
[----:B------:R-:W-:-:S04]  /*0960*/  IMAD R6, R6, UR4, RZ ;  /* 0x0000000406067c24 */ /* 0x000fc8000f8e02ff */
[----:B------:R-:W4:Y:S01]  /*0970*/  @P2 LDC R19, c[0x0][0x2c0] ;  /* 0x0000b000ff132b82 */ /* 0x000f220000000800 */
[----:B---3--:R-:W-:Y:S02]  /*0980*/  @P2 IMAD R18, R15, R14, RZ ;  /* 0x0000000e0f122224 */ /* 0x008fe400078e02ff */
[----:B------:R-:W-:Y:S02]  /*0990*/  IMAD.IADD R14, R66, 0x1, -R147 ;  /* 0x00000001420e7824 */ /* 0x000fe400078e0a93 */
[----:B------:R-:W-:Y:S02]  /*09a0*/  IMAD R6, R27, UR5, R6 ;  /* 0x000000051b067c24 */ /* 0x000fe4000f8e0206 */
[----:B-1----:R-:W-:Y:S01]  /*09b0*/  @P0 IMAD R4, R46, R9, RZ ;  /* 0x000000092e040224 */ /* 0x002fe200078e02ff */
[----:B------:R-:W-:-:S04]  /*09c0*/  LEA.HI.X.SX32 R9, R2, R0, 0x1, P4 ;  /* 0x0000000002097211 */ /* 0x000fc800020f0eff */
[----:B------:R-:W-:Y:S01]  /*09d0*/  @P0 SEL R0, R4, R28, !P3 ;  /* 0x0000001c04000207 */ /* 0x000fe20005800000 */
[----:B------:R-:W-:Y:S01]  /*09e0*/  IMAD.WIDE.U32 R8, R27, UR4, R8 ;  /* 0x000000041b087c25 */ /* 0x000fe2000f8e0008 */
[----:B------:R-:W-:Y:S02]  /*09f0*/  SHF.R.S32.HI R4, RZ, 0x3, R13 ;  /* 0x00000003ff047819 */ /* 0x000fe4000001140d */
[----:B--2---:R-:W-:Y:S01]  /*0a00*/  @!P2 MOV R18, R12 ;  /* 0x0000000c0012a202 */ /* 0x004fe20000000f00 */
[----:B------:R-:W-:Y:S01]  /*0a10*/  @!P2 IMAD R3, R12, R16, RZ ;  /* 0x000000100c03a224 */ /* 0x000fe200078e02ff */
[CC--:B------:R-:W-:Y:S01]  /*0a20*/  ISETP.GE.AND P3, PT, R4.reuse, R14.reuse, PT ;  /* 0x0000000e0400720c */ /* 0x0c0fe20003f66270 */
[----:B------:R-:W-:Y:S01]  /*0a30*/  VIADD R20, R4, 0x10 ;  /* 0x0000001004147836 */ /* 0x000fe20000000000 */
[----:B------:R-:W-:Y:S01]  /*0a40*/  SHF.R.S32.HI R5, RZ, 0x1f, R4 ;  /* 0x0000001fff057819 */ /* 0x000fe20000011404 */
[----:B------:R-:W-:Y:S01]  /*0a50*/  IMAD R3, R46, R3, RZ ;  /* 0x000000032e037224 */ /* 0x000fe200078e02ff */
[C---:B------:R-:W-:Y:S01]  /*0a60*/  IADD3 R23, R4.reuse, 0x30, RZ ;  /* 0x0000003004177810 */ /* 0x040fe20007ffe0ff */
[C---:B------:R-:W-:Y:S01]  /*0a70*/  VIADD R21, R4.reuse, 0x20 ;  /* 0x0000002004157836 */ /* 0x040fe20000000000 */
[----:B------:R-:W-:Y:S01]  /*0a80*/  @!P0 CS2R R16, SRZ ;  /* 0x0000000000108805 */ /* 0x000fe2000001ff00 */
[C---:B------:R-:W-:Y:S01]  /*0a90*/  VIADD R25, R4.reuse, 0x40 ;  /* 0x0000004004197836 */ /* 0x040fe20000000000 */
[--C-:B------:R-:W-:Y:S01]  /*0aa0*/  @P0 SHF.R.S32.HI R17, RZ, 0x1f, R0.reuse ;  /* 0x0000001fff110819 */ /* 0x100fe20000011400 */
[----:B------:R-:W-:Y:S01]  /*0ab0*/  @P0 IMAD.MOV.U32 R16, RZ, RZ, R0 ;  /* 0x000000ffff100224 */ /* 0x000fe200078e0000 */
[----:B------:R-:W-:Y:S01]  /*0ac0*/  SEL R15, R3, RZ, !P0 ;  /* 0x000000ff030f7207 */ /* 0x000fe20004000000 */
[----:B------:R-:W-:Y:S01]  /*0ad0*/  @!P2 IMAD.MOV.U32 R19, RZ, RZ, 0x1 ;  /* 0x00000001ff13a424 */ /* 0x000fe200078e00ff */
[-C--:B------:R-:W-:Y:S01]  /*0ae0*/  ISETP.GE.OR P5, PT, R4, R14.reuse, P1 ;  /* 0x0000000e0400720c */ /* 0x080fe20000fa6670 */
[----:B------:R-:W-:Y:S01]  /*0af0*/  IMAD.WIDE R2, R250, 0x80, R4 ;  /* 0x00000080fa027825 */ /* 0x000fe200078e0204 */
[----:B------:R-:W-:-:S02]  /*0b00*/  ISETP.GE.AND P4, PT, R20, R14, PT ;  /* 0x0000000e1400720c */ /* 0x000fc40003f86270 */
[-C--:B------:R-:W-:Y:S01]  /*0b10*/  ISETP.GE.AND P2, PT, R21, R14.reuse, PT ;  /* 0x0000000e1500720c */ /* 0x080fe20003f46270 */
[----:B------:R-:W-:Y:S01]  /*0b20*/  IMAD.IADD R7, R9, 0x1, R6 ;  /* 0x0000000109077824 */ /* 0x000fe200078e0206 */
[-C--:B------:R-:W-:Y:S02]  /*0b30*/  ISETP.GE.AND P0, PT, R23, R14.reuse, PT ;  /* 0x0000000e1700720c */ /* 0x080fe40003f06270 */
[----:B------:R-:W-:Y:S02]  /*0b40*/  ISETP.GE.AND P6, PT, R25, R14, PT ;  /* 0x0000000e1900720c */ /* 0x000fe40003fc6270 */
[----:B------:R-:W-:Y:S01]  /*0b50*/  IADD3 R26, R4, 0x50, RZ ;  /* 0x00000050041a7810 */ /* 0x000fe20007ffe0ff */
[----:B----4-:R-:W-:Y:S10]  /*0b60*/  @P3 BRA `(.L_x_1946) ;  /* 0x0000000000283947 */ /* 0x010ff40003800000 */
        /* <DEDUP_REMOVED lines=10> */
.L_x_1946:
[----:B------:R-:W-:Y:S05]  /*0c10*/  BSYNC B0 ;  /* 0x0000000000007941 */ /* 0x000fea0003800000 */
.L_x_1945:
        /* <DEDUP_REMOVED lines=17> */
.L_x_1948:
[----:B------:R-:W-:Y:S05]  /*0d30*/  BSYNC B0 ;  /* 0x0000000000007941 */ /* 0x000fea0003800000 */
.L_x_1947:
        /* <DEDUP_REMOVED lines=17> */
.L_x_1950:
[----:B------:R-:W-:Y:S05]  /*0e50*/  BSYNC B0 ;  /* 0x0000000000007941 */ /* 0x000fea0003800000 */
.L_x_1949:
        /* <DEDUP_REMOVED lines=16> */
.L_x_1952:
[----:B------:R-:W-:Y:S05]  /*0f60*/  BSYNC B0 ;  /* 0x0000000000007941 */ /* 0x000fea0003800000 */
.L_x_1951:
        /* <DEDUP_REMOVED lines=16> */
.L_x_1954:
[----:B------:R-:W-:Y:S05]  /*1070*/  BSYNC B0 ;  /* 0x0000000000007941 */ /* 0x000fea0003800000 */
.L_x_1953:
        /* <DEDUP_REMOVED lines=18> */
.L_x_1956:
[----:B------:R-:W-:Y:S05]  /*11a0*/  BSYNC B0 ;  /* 0x0000000000007941 */ /* 0x000fea0003800000 */
.L_x_1955:
        /* <DEDUP_REMOVED lines=15> */
.L_x_1958:
[----:B------:R-:W-:Y:S05]  /*12a0*/  BSYNC B0 ;  /* 0x0000000000007941 */ /* 0x000fea0003800000 */
.L_x_1957:
        /* <DEDUP_REMOVED lines=17> */
.L_x_1960:
[----:B------:R-:W-:Y:S05]  /*13c0*/  BSYNC B0 ;  /* 0x0000000000007941 */ /* 0x000fea0003800000 */
.L_x_1959:
        /* <DEDUP_REMOVED lines=11> */
.L_x_1962:
[----:B------:R-:W-:Y:S05]  /*1480*/  BSYNC B0 ;  /* 0x0000000000007941 */ /* 0x000fea0003800000 */
.L_x_1961:
        /* <DEDUP_REMOVED lines=15> */
.L_x_1964:
[----:B------:R-:W-:Y:S05]  /*1580*/  BSYNC B0 ;  /* 0x0000000000007941 */ /* 0x000fea0003800000 */
.L_x_1963:
        /* <DEDUP_REMOVED lines=10> */
.L_x_1966:
[----:B------:R-:W-:Y:S05]  /*1630*/  BSYNC B0 ;  /* 0x0000000000007941 */ /* 0x000fea0003800000 */
.L_x_1965:
        /* <DEDUP_REMOVED lines=10> */
.L_x_1968:
[----:B------:R-:W-:Y:S05]  /*16e0*/  BSYNC B0 ;  /* 0x0000000000007941 */ /* 0x000fea0003800000 */
.L_x_1967:
        /* <DEDUP_REMOVED lines=10> */
.L_x_1970:
[----:B------:R-:W-:Y:S05]  /*1790*/  BSYNC B0 ;  /* 0x0000000000007941 */ /* 0x000fea0003800000 */
.L_x_1969:
        /* <DEDUP_REMOVED lines=10> */
.L_x_1972:
[----:B------:R-:W-:Y:S05]  /*1840*/  BSYNC B0 ;  /* 0x0000000000007941 */ /* 0x000fea0003800000 */
.L_x_1971:
        /* <DEDUP_REMOVED lines=10> */
.L_x_1974:
[----:B------:R-:W-:Y:S05]  /*18f0*/  BSYNC B0 ;  /* 0x0000000000007941 */ /* 0x000fea0003800000 */
.L_x_1973:
        /* <DEDUP_REMOVED lines=10> */
.L_x_1944:
[----:B------:R-:W1:Y:S01]  /*19a0*/  LDC R16, c[0x0][0x278] ;  /* 0x00009e00ff107b82 */ /* 0x000e620000000800 */
[----:B------:R-:W-:Y:S01]  /*19b0*/  ISETP.NE.AND P2, PT, R28, -0x1, PT ;  /* 0xffffffff1c00780c */ /* 0x000fe20003f45270 */
[----:B------:R-:W-:Y:S01]  /*19c0*/  ULDC.64 UR4, c[0x0][0x258] ;  /* 0x0000960000047ab9 */ /* 0x000fe20000000a00 */
[----:B------:R-:W-:Y:S01]  /*19d0*/  IABS R10, R27 ;  /* 0x0000001b000a7213 */ /* 0x000fe20000000000 */
[----:B------:R-:W-:Y:S01]  /*19e0*/  VIADD R65, R248, 0xffffffff ;  /* 0xfffffffff8417836 */ /* 0x000fe20000000000 */
[----:B------:R-:W-:-:S03]  /*19f0*/  IADD3 R32, -R147, R66, RZ ;  /* 0x0000004293207210 */ /* 0x000fc60007ffe1ff */
[----:B------:R-:W2:Y:S02]  /*1a00*/  S2UR UR6, SR_CgaCtaId ;  /* 0x00000000000679c3 */ /* 0x000ea40000008800 */
[----:B------:R3:W-:Y:S04]  /*1a10*/  STL [R1+0x3c], R32 ;  /* 0x00003c2001007387 */ /* 0x0007e80000100800 */
[----:B----4-:R-:W-:Y:S02]  /*1a20*/  @!P2 SHF.R.S32.HI R9, RZ, 0x1f, R46 ;  /* 0x0000001fff09a819 */ /* 0x010fe4000001142e */
[----:B------:R-:W4:Y:S01]  /*1a30*/  @!P2 LDC.64 R6, c[0x0][0x228] ;  /* 0x00008a00ff06ab82 */ /* 0x000f220000000a00 */
[----:B-1----:R-:W-:-:S07]  /*1a40*/  IABS R11, R16 ;  /* 0x00000010000b7213 */ /* 0x002fce0000000000 */
[----:B------:R-:W1:Y:S01]  /*1a50*/  @P2 LDC.64 R12, c[0x0][0x240] ;  /* 0x00009000ff0c2b82 */ /* 0x000e620000000a00 */
[----:B------:R-:W-:Y:S01]  /*1a60*/  ISETP.NE.AND P6, PT, R16, RZ, PT ;  /* 0x000000ff1000720c */ /* 0x000fe20003fc5270 */
[----:B------:R-:W5:Y:S08]  /*1a70*/  I2F.RP R2, R11 ;  /* 0x0000000b00027306 */ /* 0x000f700000209400 */
[----:B-----5:R-:W5:Y:S02]  /*1a80*/  MUFU.RCP R2, R2 ;  /* 0x0000000200027308 */ /* 0x020f640000001000 */
[----:B-----5:R-:W-:-:S06]  /*1a90*/  VIADD R2, R2, 0xffffffe ;  /* 0x0ffffffe02027836 */ /* 0x020fcc0000000000 */
[----:B------:R-:W5:Y:S02]  /*1aa0*/  F2I.FTZ.U32.TRUNC.NTZ R3, R2 ;  /* 0x0000000200037305 */ /* 0x000f64000021f000 */
[----:B-----5:R-:W-:Y:S02]  /*1ab0*/  IMAD.MOV R0, RZ, RZ, -R3 ;  /* 0x000000ffff007224 */ /* 0x020fe400078e0a03 */
[----:B------:R-:W-:Y:S02]  /*1ac0*/  IMAD.MOV.U32 R2, RZ, RZ, RZ ;  /* 0x000000ffff027224 */ /* 0x000fe400078e00ff */
[----:B------:R-:W-:-:S04]  /*1ad0*/  IMAD R0, R0, R11, RZ ;  /* 0x0000000b00007224 */ /* 0x000fc800078e02ff */
[----:B------:R-:W-:Y:S01]  /*1ae0*/  IMAD.HI.U32 R2, R3, R0, R2 ;  /* 0x0000000003027227 */ /* 0x000fe200078e0002 */
[----:B------:R-:W-:-:S04]  /*1af0*/  LEA.HI R3, R45, R146, RZ, 0x3 ;  /* 0x000000922d037211 */ /* 0x000fc800078f18ff */
[----:B------:R-:W-:Y:S01]  /*1b00*/  SHF.R.S32.HI R8, RZ, 0x3, R3 ;  /* 0x00000003ff087819 */ /* 0x000fe20000011403 */
[----:B------:R-:W-:Y:S01]  /*1b10*/  IMAD.HI.U32 R4, R2, R10, RZ ;  /* 0x0000000a02047227 */ /* 0x000fe200078e00ff */
[----:B------:R-:W-:Y:S02]  /*1b20*/  LOP3.LUT R3, R3, 0xfffffff8, RZ, 0xc0, !PT ;  /* 0xfffffff803037812 */ /* 0x000fe400078ec0ff */
[C---:B------:R-:W-:Y:S01]  /*1b30*/  ISETP.GE.AND P1, PT, R8.reuse, R32, PT ;  /* 0x000000200800720c */ /* 0x040fe20003f26270 */
[C---:B------:R-:W-:Y:S01]  /*1b40*/  VIADD R0, R8.reuse, 0x40 ;  /* 0x0000004008007836 */ /* 0x040fe20000000000 */
[----:B------:R-:W-:Y:S01]  /*1b50*/  IADD3 R44, -R3, R146, RZ ;  /* 0x00000092032c7210 */ /* 0x000fe20007ffe1ff */
[----:B------:R-:W-:Y:S02]  /*1b60*/  IMAD.MOV R2, RZ, RZ, -R4 ;  /* 0x000000ffff027224 */ /* 0x000fe400078e0a04 */
[----:B------:R-:W-:Y:S01]  /*1b70*/  IMAD.SHL.U32 R5, R8, 0x40, RZ ;  /* 0x0000004008057824 */ /* 0x000fe200078e00ff */
[----:B------:R-:W-:Y:S01]  /*1b80*/  ISETP.GE.AND P0, PT, R0, R32, PT ;  /* 0x000000200000720c */ /* 0x000fe20003f06270 */
[----:B------:R-:W-:-:S02]  /*1b90*/  IMAD R0, R11, R2, R10 ;  /* 0x000000020b007224 */ /* 0x000fc400078e020a */
[----:B------:R-:W-:Y:S01]  /*1ba0*/  VIADD R25, R8, 0x10 ;  /* 0x0000001008197836 */ /* 0x000fe20000000000 */
[----:B------:R-:W-:Y:S01]  /*1bb0*/  LOP3.LUT R10, R5, 0x1c0, RZ, 0xc0, !PT ;  /* 0x000001c0050a7812 */ /* 0x000fe200078ec0ff */
[----:B----4-:R-:W-:Y:S01]  /*1bc0*/  @!P2 IMAD R5, R9, R6, RZ ;  /* 0x000000060905a224 */ /* 0x010fe200078e02ff */
[----:B------:R-:W-:Y:S01]  /*1bd0*/  ISETP.GT.U32.AND P4, PT, R11, R0, PT ;  /* 0x000000000b00720c */ /* 0x000fe20003f84070 */
[----:B-1----:R-:W-:Y:S01]  /*1be0*/  @P2 IMAD.WIDE.U32 R2, R28, R12, RZ ;  /* 0x0000000c1c022225 */ /* 0x002fe200078e00ff */
[----:B------:R-:W-:Y:S01]  /*1bf0*/  ISETP.GE.AND P5, PT, R25, R32, PT ;  /* 0x000000201900720c */ /* 0x000fe20003fa6270 */
[----:B------:R-:W1:Y:S02]  /*1c00*/  @!P1 LDC.64 R18, c[0x0][0x210] ;  /* 0x00008400ff129b82 */ /* 0x000e640000000a00 */
[C---:B------:R-:W-:Y:S02]  /*1c10*/  @!P2 IMAD R5, R46.reuse, R7, R5 ;  /* 0x000000072e05a224 */ /* 0x040fe400078e0205 */
[----:B------:R-:W-:-:S04]  /*1c20*/  @!P2 IMAD.WIDE.U32 R6, R46, R6, RZ ;  /* 0x000000062e06a225 */ /* 0x000fc800078e00ff */
[----:B------:R-:W-:Y:S01]  /*1c30*/  @P2 IMAD R3, R28, R13, R3 ;  /* 0x0000000d1c032224 */ /* 0x000fe200078e0203 */
[----:B------:R-:W-:Y:S01]  /*1c40*/  IADD3 R13, R8, 0x50, RZ ;  /* 0x00000050080d7810 */ /* 0x000fe20007ffe0ff */
[----:B------:R-:W-:Y:S01]  /*1c50*/  @!P2 IMAD.IADD R3, R7, 0x1, R5 ;  /* 0x000000010703a824 */ /* 0x000fe200078e0205 */
[-C--:B------:R-:W-:Y:S01]  /*1c60*/  @!P4 IADD3 R0, R0, -R11.reuse, RZ ;  /* 0x8000000b0000c210 */ /* 0x080fe20007ffe0ff */
[----:B------:R-:W-:Y:S01]  /*1c70*/  @!P2 IMAD.MOV.U32 R2, RZ, RZ, R6 ;  /* 0x000000ffff02a224 */ /* 0x000fe200078e0006 */
[----:B------:R-:W-:Y:S01]  /*1c80*/  LOP3.LUT R5, R27, R16, RZ, 0x3c, !PT ;  /* 0x000000101b057212 */ /* 0x000fe200078e3cff */
[----:B------:R-:W-:Y:S01]  /*1c90*/  IMAD.SHL.U32 R48, R44, 0x8, RZ ;  /* 0x000000082c307824 */ /* 0x000fe200078e00ff */
[----:B------:R-:W-:Y:S01]  /*1ca0*/  ISETP.GE.U32.AND P2, PT, R0, R11, PT ;  /* 0x0000000b0000720c */ /* 0x000fe20003f46070 */
[----:B------:R-:W-:Y:S01]  /*1cb0*/  VIADD R40, R8, 0x20 ;  /* 0x0000002008287836 */ /* 0x000fe20000000000 */
[----:B------:R-:W4:Y:S01]  /*1cc0*/  @!P1 LDC.64 R6, c[0x0][0x240] ;  /* 0x00009000ff069b82 */ /* 0x000f220000000a00 */
[----:B------:R-:W-:Y:S01]  /*1cd0*/  @!P4 IADD3 R4, R4, 0x1, RZ ;  /* 0x000000010404c810 */ /* 0x000fe20007ffe0ff */
[----:B------:R-:W5:Y:S01]  /*1ce0*/  @!P5 S2R R24, SR_CgaCtaId ;  /* 0x000000000018d919 */ /* 0x000f620000008800 */
[----:B------:R-:W-:Y:S01]  /*1cf0*/  LOP3.LUT R9, R10, 0x38, R48, 0xf8, !PT ;  /* 0x000000380a097812 */ /* 0x000fe200078ef830 */
[----:B------:R-:W-:Y:S01]  /*1d00*/  VIADD R37, R8, 0x30 ;  /* 0x0000003008257836 */ /* 0x000fe20000000000 */
[----:B------:R-:W-:-:S02]  /*1d10*/  ISETP.GE.AND P3, PT, R5, RZ, PT ;  /* 0x000000ff0500720c */ /* 0x000fc40003f66270 */
[----:B------:R-:W-:Y:S01]  /*1d20*/  SHF.R.U32.HI R10, RZ, 0x3, R10 ;  /* 0x00000003ff0a7819 */ /* 0x000fe2000001160a */
[----:B------:R-:W3:Y:S01]  /*1d30*/  @!P5 LDC.64 R14, c[0x0][0x240] ;  /* 0x00009000ff0edb82 */ /* 0x000ee20000000a00 */
[----:B------:R-:W-:Y:S02]  /*1d40*/  ISETP.GE.AND P4, PT, R40, R32, PT ;  /* 0x000000202800720c */ /* 0x000fe40003f86270 */
[----:B------:R-:W-:Y:S01]  /*1d50*/  @P2 VIADD R4, R4, 0x1 ;  /* 0x0000000104042836 */ /* 0x000fe20000000000 */
[----:B------:R-:W-:Y:S02]  /*1d60*/  LOP3.LUT R10, R9, R10, RZ, 0x3c, !PT ;  /* 0x0000000a090a7212 */ /* 0x000fe400078e3cff */
[----:B------:R-:W-:Y:S01]  /*1d70*/  SHF.R.S32.HI R9, RZ, 0x1f, R8 ;  /* 0x0000001fff097819 */ /* 0x000fe20000011408 */
[----:B------:R-:W-:Y:S01]  /*1d80*/  IMAD.MOV.U32 R28, RZ, RZ, R4 ;  /* 0x000000ffff1c7224 */ /* 0x000fe200078e0004 */
[----:B------:R-:W-:Y:S01]  /*1d90*/  LEA.HI R0, R45, R146, RZ, 0x6 ;  /* 0x000000922d007211 */ /* 0x000fe200078f30ff */
[----:B------:R-:W5:Y:S01]  /*1da0*/  @!P5 LDC.64 R20, c[0x0][0x210] ;  /* 0x00008400ff14db82 */ /* 0x000f620000000a00 */
[----:B------:R-:W-:Y:S01]  /*1db0*/  SHF.R.S32.HI R49, RZ, 0x1f, R48 ;  /* 0x0000001fff317819 */ /* 0x000fe20000011430 */
[----:B------:R-:W-:Y:S01]  /*1dc0*/  IMAD.WIDE R50, R250, 0x80, R8 ;  /* 0x00000080fa327825 */ /* 0x000fe200078e0208 */
[----:B------:R-:W-:-:S02]  /*1dd0*/  IADD3 R2, P2, R48, R2, RZ ;  /* 0x0000000230027210 */ /* 0x000fc40007f5e0ff */
[----:B------:R-:W-:Y:S01]  /*1de0*/  SHF.R.S32.HI R5, RZ, 0x1f, R27 ;  /* 0x0000001fff057819 */ /* 0x000fe2000001141b */
[----:B------:R-:W-:Y:S01]  /*1df0*/  IMAD.SHL.U32 R0, R0, 0x8, RZ ;  /* 0x0000000800007824 */ /* 0x000fe200078e00ff */
[----:B------:R-:W-:Y:S01]  /*1e00*/  @!P3 IADD3 R28, -R28, RZ, RZ ;  /* 0x000000ff1c1cb210 */ /* 0x000fe20007ffe1ff */
[----:B------:R-:W-:Y:S01]  /*1e10*/  IMAD.X R3, R49, 0x1, R3, P2 ;  /* 0x0000000131037824 */ /* 0x000fe200010e0603 */
[----:B------:R-:W-:Y:S01]  /*1e20*/  @!P6 LOP3.LUT R28, RZ, R16, RZ, 0x33, !PT ;  /* 0x00000010ff1ce212 */ /* 0x000fe200078e33ff */
[----:B------:R-:W-:Y:S01]  /*1e30*/  IMAD R5, R5, UR4, RZ ;  /* 0x0000000405057c24 */ /* 0x000fe2000f8e02ff */
[----:B------:R-:W5:Y:S01]  /*1e40*/  @!P4 LDC.64 R16, c[0x0][0x240] ;  /* 0x00009000ff10cb82 */ /* 0x000f620000000a00 */
[----:B------:R-:W-:Y:S01]  /*1e50*/  @!P5 IADD3 R11, P2, R50, 0x10, RZ ;  /* 0x00000010320bd810 */ /* 0x000fe20007f5e0ff */
[----:B------:R-:W-:Y:S01]  /*1e60*/  IMAD.WIDE.U32 R2, R27, UR4, R2 ;  /* 0x000000041b027c25 */ /* 0x000fe2000f8e0002 */
[----:B------:R-:W-:Y:S01]  /*1e70*/  LOP3.LUT R22, R10, 0xfffffe00, R0, 0xf8, !PT ;  /* 0xfffffe000a167812 */ /* 0x000fe200078ef800 */
[----:B------:R-:W5:Y:S01]  /*1e80*/  @!P4 S2R R31, SR_CgaCtaId ;  /* 0x00000000001fc919 */ /* 0x000f620000008800 */
[----:B------:R-:W-:Y:S01]  /*1e90*/  ISETP.GE.AND P6, PT, R37, R32, PT ;  /* 0x000000202500720c */ /* 0x000fe20003fc6270 */
[----:B------:R-:W-:Y:S01]  /*1ea0*/  IMAD R5, R27, UR5, R5 ;  /* 0x000000051b057c24 */ /* 0x000fe2000f8e0205 */
[----:B------:R-:W-:Y:S01]  /*1eb0*/  UMOV UR4, 0x400 ;  /* 0x0000040000047882 */ /* 0x000fe20000000000 */
[----:B------:R-:W-:Y:S01]  /*1ec0*/  @!P5 IMAD.X R0, RZ, RZ, R51, P2 ;  /* 0x000000ffff00d224 */ /* 0x000fe200010e0633 */
[----:B------:R-:W5:Y:S01]  /*1ed0*/  @!P4 LDC.64 R26, c[0x0][0x210] ;  /* 0x00008400ff1acb82 */ /* 0x000f620000000a00 */
[----:B----4-:R-:W-:Y:S01]  /*1ee0*/  @!P1 IMAD R4, R51, R6, RZ ;  /* 0x0000000633049224 */ /* 0x010fe200078e02ff */
[----:B--2---:R-:W-:Y:S01]  /*1ef0*/  ULEA UR4, UR6, UR4, 0x18 ;  /* 0x0000000406047291 */ /* 0x004fe2000f8ec03f */
[----:B------:R-:W-:Y:S01]  /*1f00*/  IMAD.IADD R3, R3, 0x1, R5 ;  /* 0x0000000103037824 */ /* 0x000fe200078e0205 */
[----:B------:R2:W-:Y:S01]  /*1f10*/  STL.64 [R1+0x60], R48 ;  /* 0x0000603001007387 */ /* 0x0005e20000100a00 */
[----:B---3--:R-:W-:-:S02]  /*1f20*/  @!P5 IMAD R0, R0, R14, RZ ;  /* 0x0000000e0000d224 */ /* 0x008fc400078e02ff */
[----:B------:R-:W-:Y:S01]  /*1f30*/  @!P1 IMAD R4, R50, R7, R4 ;  /* 0x0000000732049224 */ /* 0x000fe200078e0204 */
[----:B------:R-:W-:Y:S01]  /*1f40*/  LEA R214, R22, UR4, 0x1 ;  /* 0x0000000416d67c11 */ /* 0x000fe2000f8e08ff */
[C---:B------:R-:W-:Y:S01]  /*1f50*/  @!P1 IMAD.WIDE.U32 R6, R50.reuse, R6, R2 ;  /* 0x0000000632069225 */ /* 0x040fe200078e0002 */
[----:B------:R-:W3:Y:S03]  /*1f60*/  @!P6 S2R R30, SR_CgaCtaId ;  /* 0x00000000001ee919 */ /* 0x000ee60000008800 */
[----:B------:R-:W-:Y:S01]  /*1f70*/  @!P5 IMAD R15, R11, R15, R0 ;  /* 0x0000000f0b0fd224 */ /* 0x000fe200078e0200 */
[----:B------:R-:W-:Y:S01]  /*1f80*/  @!P4 IADD3 R0, P2, R50, 0x20, RZ ;  /* 0x000000203200c810 */ /* 0x000fe20007f5e0ff */
[----:B------:R-:W-:Y:S01]  /*1f90*/  @!P1 IMAD.IADD R12, R7, 0x1, R4 ;  /* 0x00000001070c9824 */ /* 0x000fe200078e0204 */
[C---:B-1----:R-:W-:Y:S01]  /*1fa0*/  @!P1 LEA R10, P3, R6.reuse, R18, 0x1 ;  /* 0x00000012060a9211 */ /* 0x042fe200078608ff */
[----:B------:R-:W-:Y:S01]  /*1fb0*/  @!P5 IMAD.WIDE.U32 R4, R11, R14, R2 ;  /* 0x0000000e0b04d225 */ /* 0x000fe200078e0002 */
[----:B------:R2:W-:Y:S02]  /*1fc0*/  STL.64 [R1+0x40], R50 ;  /* 0x0000403201007387 */ /* 0x0005e40000100a00 */
[----:B------:R-:W-:Y:S01]  /*1fd0*/  @!P1 LEA.HI.X R11, R6, R19, R12, 0x1, P3 ;  /* 0x00000013060b9211 */ /* 0x000fe200018f0c0c */
[----:B------:R-:W-:Y:S01]  /*1fe0*/  @!P4 IMAD.X R7, RZ, RZ, R51, P2 ;  /* 0x000000ffff07c224 */ /* 0x000fe200010e0633 */
[C---:B-----5:R-:W-:Y:S01]  /*1ff0*/  @!P5 LEA R12, P2, R4.reuse, R20, 0x1 ;  /* 0x00000014040cd211 */ /* 0x060fe200078408ff */
[----:B------:R-:W-:Y:S01]  /*2000*/  @!P5 IMAD.IADD R5, R5, 0x1, R15 ;  /* 0x000000010505d824 */ /* 0x000fe200078e020f */
[----:B------:R-:W1:Y:S01]  /*2010*/  @!P6 LDC.64 R18, c[0x0][0x240] ;  /* 0x00009000ff12eb82 */ /* 0x000e620000000a00 */
[----:B------:R-:W-:Y:S01]  /*2020*/  @!P4 IMAD R6, R7, R16, RZ ;  /* 0x000000100706c224 */ /* 0x000fe200078e02ff */
[----:B------:R-:W-:Y:S01]  /*2030*/  ISETP.GE.AND P3, PT, R13, R32, PT ;  /* 0x000000200d00720c */ /* 0x000fe20003f66270 */
[----:B------:R-:W-:Y:S01]  /*2040*/  @!PT LDS RZ, [RZ] ;  /* 0x00000000fffff984 */ /* 0x000fe20000000800 */
[----:B------:R-:W-:Y:S01]  /*2050*/  @!PT LDS RZ, [RZ] ;  /* 0x00000000fffff984 */ /* 0x000fe20000000800 */
[----:B------:R-:W-:Y:S01]  /*2060*/  @!PT LDS RZ, [RZ] ;  /* 0x00000000fffff984 */ /* 0x000fe20000000800 */
[----:B------:R4:W-:Y:S01]  /*2070*/  @!P1 LDGSTS.E.BYPASS.LTC128B.128 [R214], desc[UR24][R10.64] ;  /* 0x000000000ad69fae */ /* 0x0009e2000b901d58 */
[----:B------:R-:W-:Y:S01]  /*2080*/  @!P5 LEA.HI.X R13, R4, R21, R5, 0x1, P2 ;  /* 0x00000015040dd211 */ /* 0x000fe200010f0c05 */
[----:B------:R-:W-:-:S02]  /*2090*/  @!P4 IMAD R6, R0, R17, R6 ;  /* 0x000000110006c224 */ /* 0x000fc400078e0206 */
[----:B------:R-:W-:Y:S01]  /*20a0*/  @!P4 IMAD.WIDE.U32 R4, R0, R16, R2 ;  /* 0x000000100004c225 */ /* 0x000fe200078e0002 */
[----:B------:R-:W5:Y:S01]  /*20b0*/  @!P0 LDC.64 R14, c[0x0][0x240] ;  /* 0x00009000ff0e8b82 */ /* 0x000f620000000a00 */
[----:B------:R-:W-:Y:S02]  /*20c0*/  IADD3 R0, R8, 0x60, RZ ;  /* 0x0000006008007810 */ /* 0x000fe40007ffe0ff */
[----:B------:R-:W-:Y:S01]  /*20d0*/  @!P4 IMAD.IADD R5, R5, 0x1, R6 ;  /* 0x000000010505c824 */ /* 0x000fe200078e0206 */
[----:B------:R-:W-:Y:S02]  /*20e0*/  @!P4 LEA R6, P1, R4, R26, 0x1 ;  /* 0x0000001a0406c211 */ /* 0x000fe400078208ff */
[----:B------:R-:W-:Y:S02]  /*20f0*/  ISETP.GE.AND P2, PT, R0, R32, PT ;  /* 0x000000200000720c */ /* 0x000fe40003f46270 */
[----:B------:R-:W-:Y:S01]  /*2100*/  @!P4 LEA.HI.X R7, R4, R27, R5, 0x1, P1 ;  /* 0x0000001b0407c211 */ /* 0x000fe200008f0c05 */
[----:B------:R-:W2:Y:S01]  /*2110*/  @!P6 LDC.64 R20, c[0x0][0x210] ;  /* 0x00008400ff14eb82 */ /* 0x000ea20000000a00 */
[----:B------:R-:W-:Y:S01]  /*2120*/  @!P6 IADD3 R0, P1, R50, 0x30, RZ ;  /* 0x000000303200e810 */ /* 0x000fe20007f3e0ff */
[----:B------:R-:W-:-:S03]  /*2130*/  VIADD R4, R8, 0x70 ;  /* 0x0000007008047836 */ /* 0x000fc60000000000 */
[----:B------:R-:W-:Y:S02]  /*2140*/  @!P6 IADD3.X R5, RZ, R51, RZ, P1, !PT ;  /* 0x00000033ff05e210 */ /* 0x000fe40000ffe4ff */
[----:B------:R-:W-:Y:S01]  /*2150*/  ISETP.GE.AND P1, PT, R4, R32, PT ;  /* 0x000000200400720c */ /* 0x000fe20003f26270 */
[----:B------:R-:W2:Y:S02]  /*2160*/  @!P0 LDC.64 R16, c[0x0][0x210] ;  /* 0x00008400ff108b82 */ /* 0x000ea40000000a00 */
[----:B-1----:R-:W-:Y:S01]  /*2170*/  @!P6 IMAD R5, R5, R18, RZ ;  /* 0x000000120505e224 */ /* 0x002fe200078e02ff */
[----:B----4-:R-:W-:Y:S02]  /*2180*/  @!P5 MOV R11, 0x400 ;  /* 0x00000400000bd802 */ /* 0x010fe40000000f00 */
[----:B------:R-:W-:-:S03]  /*2190*/  @!P4 MOV R10, 0x400 ;  /* 0x00000400000ac802 */ /* 0x000fc60000000f00 */
[----:B------:R-:W1:Y:S01]  /*21a0*/  @!P2 LDC.64 R34, c[0x0][0x210] ;  /* 0x00008400ff22ab82 */ /* 0x000e620000000a00 */
[----:B------:R-:W-:Y:S02]  /*21b0*/  @!P5 LEA R11, R24, R11, 0x18 ;  /* 0x0000000b180bd211 */ /* 0x000fe400078ec0ff */
[----:B------:R-:W-:Y:S01]  /*21c0*/  @!P4 LEA R10, R31, R10, 0x18 ;  /* 0x0000000a1f0ac211 */ /* 0x000fe200078ec0ff */
[----:B------:R-:W4:Y:S01]  /*21d0*/  @!P3 S2R R24, SR_CgaCtaId ;  /* 0x000000000018b919 */ /* 0x000f220000008800 */
[----:B------:R-:W-:Y:S02]  /*21e0*/  @!P1 IMAD.MOV.U32 R27, RZ, RZ, R3 ;  /* 0x000000ffff1b9224 */ /* 0x000fe400078e0003 */
[C---:B------:R-:W-:Y:S01]  /*21f0*/  @!P5 IMAD R11, R22.reuse, 0x2, R11 ;  /* 0x00000002160bd824 */ /* 0x040fe200078e020b */
[----:B------:R-:W1:Y:S01]  /*2200*/  @!P1 S2R R26, SR_CgaCtaId ;  /* 0x00000000001a9919 */ /* 0x000e620000008800 */
[----:B------:R-:W-:Y:S01]  /*2210*/  @!P4 IMAD R10, R22, 0x2, R10 ;  /* 0x00000002160ac824 */ /* 0x000fe200078e020a */
[----:B------:R-:W1:Y:S02]  /*2220*/  @!P1 LDC.64 R32, c[0x0][0x240] ;  /* 0x00009000ff209b82 */ /* 0x000e640000000a00 */
[----:B------:R3:W-:Y:S01]  /*2230*/  @!P5 LDGSTS.E.BYPASS.LTC128B.128 [R11+0x800], desc[UR24][R12.64] ;  /* 0x008000000c0bdfae */ /* 0x0007e2000b901d58 */
[----:B------:R-:W-:-:S03]  /*2240*/  @!P0 IADD3 R4, P5, R50, 0x40, RZ ;  /* 0x0000004032048810 */ /* 0x000fc60007fbe0ff */
[----:B------:R5:W-:Y:S01]  /*2250*/  @!P4 LDGSTS.E.BYPASS.LTC128B.128 [R10+0x1000], desc[UR24][R6.64] ;  /* 0x01000000060acfae */ /* 0x000be2000b901d58 */
[----:B------:R-:W-:Y:S01]  /*2260*/  ISETP.NE.AND P4, PT, R29, -0x1, PT ;  /* 0xffffffff1d00780c */ /* 0x000fe20003f85270 */
[----:B------:R-:W1:-:S12]  /*2270*/  @!P1 LDC.64 R38, c[0x0][0x210] ;  /* 0x00008400ff269b82 */ /* 0x000e580000000a00 */
[----:B------:R-:W1:Y:S08]  /*2280*/  @P4 LDC.64 R244, c[0x0][0x250] ;  /* 0x00009400fff44b82 */ /* 0x000e700000000a00 */
[----:B------:R-:W1:Y:S01]  /*2290*/  @P4 LDC.64 R242, c[0x0][0x248] ;  /* 0x00009200fff24b82 */ /* 0x000e620000000a00 */
[----:B---3--:R-:W3:Y:S01]  /*22a0*/  @!P0 S2R R13, SR_CgaCtaId ;  /* 0x00000000000d8919 */ /* 0x008ee20000008800 */
[----:B------:R-:W-:Y:S01]  /*22b0*/  @!P6 MOV R12, 0x400 ;  /* 0x00000400000ce802 */ /* 0x000fe20000000f00 */
[----:B-----5:R-:W-:-:S03]  /*22c0*/  @!P6 IMAD R10, R0, R19, R5 ;  /* 0x00000013000ae224 */ /* 0x020fc600078e0205 */
[----:B------:R-:W-:Y:S01]  /*22d0*/  @!P6 LEA R12, R30, R12, 0x18 ;  /* 0x0000000c1e0ce211 */ /* 0x000fe200078ec0ff */
[----:B------:R-:W5:Y:S01]  /*22e0*/  @!P2 S2R R19, SR_CgaCtaId ;  /* 0x000000000013a919 */ /* 0x000f620000008800 */
[----:B------:R-:W-:Y:S01]  /*22f0*/  @!P0 IMAD.X R5, RZ, RZ, R51, P5 ;  /* 0x000000ffff058224 */ /* 0x000fe200028e0633 */
[----:B------:R-:W1:Y:S01]  /*2300*/  @!P3 LDC.64 R30, c[0x0][0x210] ;  /* 0x00008400ff1ebb82 */ /* 0x000e620000000a00 */
[----:B------:R-:W-:-:S04]  /*2310*/  @!P6 IMAD.WIDE.U32 R6, R0, R18, R2 ;  /* 0x000000120006e225 */ /* 0x000fc800078e0002 */
[----:B------:R-:W-:Y:S01]  /*2320*/  @!P0 IMAD R0, R5, R14, RZ ;  /* 0x0000000e05008224 */ /* 0x000fe200078e02ff */
[----:B------:R-:W-:Y:S01]  /*2330*/  @!P6 IADD3 R11, R7, R10, RZ ;  /* 0x0000000a070be210 */ /* 0x000fe20007ffe0ff */
[----:B------:R-:W-:Y:S01]  /*2340*/  IMAD R18, R65, -0x40, R64 ;  /* 0xffffffc041127824 */ /* 0x000fe200078e0240 */
[----:B--2---:R-:W-:Y:S01]  /*2350*/  @!P6 LEA R10, P5, R6, R20, 0x1 ;  /* 0x00000014060ae211 */ /* 0x004fe200078a08ff */
[C---:B------:R-:W-:Y:S02]  /*2360*/  @!P0 IMAD R7, R4.reuse, R15, R0 ;  /* 0x0000000f04078224 */ /* 0x040fe400078e0200 */
[----:B------:R-:W-:Y:S01]  /*2370*/  @!P0 IMAD.WIDE.U32 R4, R4, R14, R2 ;  /* 0x0000000e04048225 */ /* 0x000fe200078e0002 */
[----:B------:R-:W-:Y:S02]  /*2380*/  @!P6 LEA.HI.X R11, R6, R21, R11, 0x1, P5 ;  /* 0x00000015060be211 */ /* 0x000fe400028f0c0b */
[----:B------:R-:W2:Y:S01]  /*2390*/  @!P2 LDC.64 R20, c[0x0][0x240] ;  /* 0x00009000ff14ab82 */ /* 0x000ea20000000a00 */
[----:B------:R-:W-:Y:S01]  /*23a0*/  @!P0 IMAD.IADD R5, R5, 0x1, R7 ;  /* 0x0000000105058824 */ /* 0x000fe200078e0207 */
[----:B------:R-:W-:Y:S01]  /*23b0*/  @!P0 LEA R6, P5, R4, R16, 0x1 ;  /* 0x0000001004068211 */ /* 0x000fe200078a08ff */
[----:B------:R-:W-:-:S02]  /*23c0*/  @!P6 IMAD R0, R22, 0x2, R12 ;  /* 0x000000021600e824 */ /* 0x000fc400078e020c */
[----:B------:R-:W-:Y:S01]  /*23d0*/  @P4 IMAD.IADD R12, R23, 0x1, R29 ;  /* 0x00000001170c4824 */ /* 0x000fe200078e021d */
[----:B------:R-:W-:Y:S02]  /*23e0*/  @!P0 LEA.HI.X R7, R4, R17, R5, 0x1, P5 ;  /* 0x0000001104078211 */ /* 0x000fe400028f0c05 */
[----:B------:R-:W-:Y:S01]  /*23f0*/  @!P0 MOV R5, 0x400 ;  /* 0x0000040000058802 */ /* 0x000fe20000000f00 */
[----:B------:R-:W1:Y:S01]  /*2400*/  @!P3 LDC.64 R16, c[0x0][0x240] ;  /* 0x00009000ff10bb82 */ /* 0x000e620000000a00 */
[----:B------:R5:W-:Y:S01]  /*2410*/  @!P6 LDGSTS.E.BYPASS.LTC128B.128 [R0+0x1800], desc[UR24][R10.64] ;  /* 0x018000000a00efae */ /* 0x000be2000b901d58 */
[----:B------:R-:W-:Y:S02]  /*2420*/  @!P3 MOV R4, 0x400 ;  /* 0x000004000004b802 */ /* 0x000fe40000000f00 */
[----:B---3--:R-:W-:Y:S02]  /*2430*/  @!P0 LEA R5, R13, R5, 0x18 ;  /* 0x000000050d058211 */ /* 0x008fe400078ec0ff */
[----:B----4-:R-:W-:-:S02]  /*2440*/  @!P3 LEA R41, R24, R4, 0x18 ;  /* 0x000000041829b211 */ /* 0x010fc400078ec0ff */
[----:B------:R-:W-:Y:S01]  /*2450*/  @P4 IADD3 R4, R23, R29, RZ ;  /* 0x0000001d17044210 */ /* 0x000fe20007ffe0ff */
[----:B------:R-:W-:Y:S01]  /*2460*/  @!P0 IMAD R5, R22, 0x2, R5 ;  /* 0x0000000216058824 */ /* 0x000fe200078e0205 */
[CC--:B------:R-:W-:Y:S02]  /*2470*/  ISETP.GE.AND P5, PT, R25.reuse, R18.reuse, PT ;  /* 0x000000121900720c */ /* 0x0c0fe40003fa6270 */
[----:B------:R-:W-:Y:S02]  /*2480*/  ISETP.GE.AND P6, PT, R25, R18, PT ;  /* 0x000000121900720c */ /* 0x000fe40003fc6270 */
[----:B------:R3:W-:Y:S01]  /*2490*/  @!P0 LDGSTS.E.BYPASS.LTC128B.128 [R5+0x2000], desc[UR24][R6.64] ;  /* 0x0200000006058fae */ /* 0x0007e2000b901d58 */
[----:B------:R-:W-:Y:S02]  /*24a0*/  @!P3 IADD3 R13, P0, R50, 0x50, RZ ;  /* 0x00000050320db810 */ /* 0x000fe40007f1e0ff */
[----:B------:R-:W-:-:S03]  /*24b0*/  P2R R36, PR, RZ, 0x20 ;  /* 0x00000020ff247803 */ /* 0x000fc60000000000 */
[----:B------:R-:W-:Y:S01]  /*24c0*/  @!P3 IMAD.X R15, RZ, RZ, R51, P0 ;  /* 0x000000ffff0fb224 */ /* 0x000fe200000e0633 */
[----:B------:R-:W-:Y:S02]  /*24d0*/  @!P2 IADD3 R14, P0, R50, 0x60, RZ ;  /* 0x00000060320ea810 */ /* 0x000fe40007f1e0ff */
[----:B-----5:R-:W-:Y:S01]  /*24e0*/  @!P2 MOV R0, 0x400 ;  /* 0x000004000000a802 */ /* 0x020fe20000000f00 */
[----:B------:R-:W-:Y:S01]  /*24f0*/  @!P3 IMAD.MOV.U32 R11, RZ, RZ, R3 ;  /* 0x000000ffff0bb224 */ /* 0x000fe200078e0003 */
[----:B------:R-:W-:Y:S02]  /*2500*/  @!P3 MOV R10, R2 ;  /* 0x00000002000ab202 */ /* 0x000fe40000000f00 */
[----:B------:R-:W-:Y:S02]  /*2510*/  @!P2 LEA R42, R19, R0, 0x18 ;  /* 0x00000000132aa211 */ /* 0x000fe400078ec0ff */
[----:B------:R-:W-:Y:S01]  /*2520*/  @!P1 MOV R0, 0x400 ;  /* 0x0000040000009802 */ /* 0x000fe20000000f00 */
[----:B-1----:R-:W-:-:S03]  /*2530*/  @!P3 IMAD.WIDE.U32 R10, R13, R16, R10 ;  /* 0x000000100d0ab225 */ /* 0x002fc600078e000a */
[----:B------:R-:W-:Y:S01]  /*2540*/  @!P1 LEA R43, R26, R0, 0x18 ;  /* 0x000000001a2b9211 */ /* 0x000fe200078ec0ff */
[C---:B------:R-:W-:Y:S02]  /*2550*/  @P4 IMAD R0, R4.reuse, R245, RZ ;  /* 0x000000f504004224 */ /* 0x040fe400078e02ff */
[----:B---3--:R-:W-:Y:S01]  /*2560*/  @P4 IMAD.WIDE.U32 R4, R4, R244, RZ ;  /* 0x000000f404044225 */ /* 0x008fe200078e00ff */
[----:B------:R-:W-:-:S03]  /*2570*/  @!P2 MOV R7, R3 ;  /* 0x000000030007a202 */ /* 0x000fc60000000f00 */
[--C-:B------:R-:W-:Y:S01]  /*2580*/  @!P2 IMAD.MOV.U32 R6, RZ, RZ, R2.reuse ;  /* 0x000000ffff06a224 */ /* 0x100fe200078e0002 */
[----:B------:R-:W-:Y:S01]  /*2590*/  @P4 IADD3 R25, R5, R0, RZ ;  /* 0x0000000005194210 */ /* 0x000fe20007ffe0ff */
[----:B------:R-:W-:Y:S01]  /*25a0*/  @!P2 IMAD.X R0, RZ, RZ, R51, P0 ;  /* 0x000000ffff00a224 */ /* 0x000fe200000e0633 */
[----:B------:R-:W-:Y:S01]  /*25b0*/  @!P1 IADD3 R19, P0, R50, 0x70, RZ ;  /* 0x0000007032139810 */ /* 0x000fe20007f1e0ff */
[----:B------:R-:W-:Y:S02]  /*25c0*/  @!P1 IMAD.MOV.U32 R26, RZ, RZ, R2 ;  /* 0x000000ffff1a9224 */ /* 0x000fe400078e0002 */
[----:B------:R-:W-:Y:S02]  /*25d0*/  @P4 IMAD.MOV.U32 R24, RZ, RZ, R4 ;  /* 0x000000ffff184224 */ /* 0x000fe400078e0004 */
[C---:B------:R-:W-:Y:S02]  /*25e0*/  @P4 IMAD R5, R12.reuse, R243, RZ ;  /* 0x000000f30c054224 */ /* 0x040fe400078e02ff */
[----:B------:R-:W-:-:S04]  /*25f0*/  @P4 IMAD.WIDE.U32 R2, R12, R242, RZ ;  /* 0x000000f20c024225 */ /* 0x000fc800078e00ff */
[----:B------:R-:W-:Y:S01]  /*2600*/  @!P3 IMAD R4, R15, R16, RZ ;  /* 0x000000100f04b224 */ /* 0x000fe200078e02ff */
[----:B------:R-:W-:Y:S01]  /*2610*/  @P4 IADD3 R16, R3, R5, RZ ;  /* 0x0000000503104210 */ /* 0x000fe20007ffe0ff */
[-C--:B--2---:R-:W-:Y:S02]  /*2620*/  @!P2 IMAD R0, R0, R20.reuse, RZ ;  /* 0x000000140000a224 */ /* 0x084fe400078e02ff */
[----:B------:R-:W-:Y:S02]  /*2630*/  @!P3 IMAD R17, R13, R17, R4 ;  /* 0x000000110d11b224 */ /* 0x000fe400078e0204 */
[C---:B------:R-:W-:Y:S02]  /*2640*/  @!P2 IMAD R21, R14.reuse, R21, R0 ;  /* 0x000000150e15a224 */ /* 0x040fe400078e0200 */
[----:B------:R-:W-:-:S04]  /*2650*/  @!P2 IMAD.WIDE.U32 R6, R14, R20, R6 ;  /* 0x000000140e06a225 */ /* 0x000fc800078e0006 */
        /* <DEDUP_REMOVED lines=15> */
.L_x_1975:
[----:B------:R-:W-:Y:S02]  /*2750*/  @!P3 IADD3 R13, R11, R17, RZ ;  /* 0x000000110b0db210 */ /* 0x000fe40007ffe0ff */
[----:B------:R-:W-:Y:S01]  /*2760*/  @!P3 LEA R14, P5, R10, R30, 0x1 ;  /* 0x0000001e0a0eb211 */ /* 0x000fe200078a08ff */
[----:B------:R-:W-:-:S12]  /*2770*/  @P4 BRA `(.L_x_1976) ;  /* 0x0000000000344947 */ /* 0x000fd80003800000 */
        /* <DEDUP_REMOVED lines=13> */
.L_x_1976:
[----:B------:R-:W-:Y:S01]  /*2850*/  @!P3 LEA.HI.X R15, R10, R31, R13, 0x1, P5 ;  /* 0x0000001f0a0fb211 */ /* 0x000fe200028f0c0d */
[----:B------:R-:W-:Y:S01]  /*2860*/  @!P1 IMAD.X R0, RZ, RZ, R51, P0 ;  /* 0x000000ffff009224 */ /* 0x000fe200000e0633 */
[----:B------:R-:W-:Y:S01]  /*2870*/  @!P2 LEA R10, P0, R6, R34, 0x1 ;  /* 0x00000022060aa211 */ /* 0x000fe200078008ff */
[----:B------:R-:W-:Y:S01]  /*2880*/  @!P2 IMAD.IADD R5, R7, 0x1, R21 ;  /* 0x000000010705a824 */ /* 0x000fe200078e0215 */
[----:B------:R-:W-:Y:S01]  /*2890*/  ISETP.NE.AND P5, PT, R36, RZ, PT ;  /* 0x000000ff2400720c */ /* 0x000fe20003fa5270 */
[----:B------:R-:W-:Y:S01]  /*28a0*/  IMAD.WIDE.U32 R2, R8, R242, R48 ;  /* 0x000000f208027225 */ /* 0x000fe200078e0030 */
[----:B------:R-:W-:Y:S01]  /*28b0*/  ULDC.64 UR6, c[0x0][0x260] ;  /* 0x0000980000067ab9 */ /* 0x000fe20000000a00 */
[----:B------:R-:W-:Y:S01]  /*28c0*/  SHF.L.U64.HI R142, R242, 0x6, R243 ;  /* 0x00000006f28e7819 */ /* 0x000fe200000102f3 */
[----:B------:R-:W-:Y:S01]  /*28d0*/  UIADD3 UR20, UR26, -0x61c88647, URZ ;  /* 0x9e3779b91a147890 */ /* 0x000fe2000fffe03f */
[----:B------:R-:W-:Y:S01]  /*28e0*/  @!P2 LEA.HI.X R11, R6, R35, R5, 0x1, P0 ;  /* 0x00000023060ba211 */ /* 0x000fe200000f0c05 */
[----:B------:R-:W-:Y:S01]  /*28f0*/  @!P1 IMAD R0, R0, R32, RZ ;  /* 0x0000002000009224 */ /* 0x000fe200078e02ff */
[----:B------:R-:W-:Y:S01]  /*2900*/  ISETP.GE.AND P0, PT, R8, R18, PT ;  /* 0x000000120800720c */ /* 0x000fe20003f06270 */
[----:B------:R-:W-:Y:S01]  /*2910*/  IMAD R4, R9, R242, RZ ;  /* 0x000000f209047224 */ /* 0x000fe200078e02ff */
[----:B------:R-:W-:Y:S01]  /*2920*/  IADD3 R2, P4, R12, R2, RZ ;  /* 0x000000020c027210 */ /* 0x000fe20007f9e0ff */
[C---:B------:R-:W-:Y:S01]  /*2930*/  @!P1 IMAD R12, R19.reuse, R33, R0 ;  /* 0x00000021130c9224 */ /* 0x040fe200078e0200 */
[----:B------:R-:W-:Y:S01]  /*2940*/  SHF.R.S32.HI R17, RZ, 0x1f, R65 ;  /* 0x0000001fff117819 */ /* 0x000fe20000011441 */
[----:B------:R-:W-:Y:S01]  /*2950*/  @!P3 IMAD R0, R22, 0x2, R41 ;  /* 0x000000021600b824 */ /* 0x000fe200078e0229 */
[----:B------:R-:W-:Y:S01]  /*2960*/  SHF.L.U64.HI R233, R244, 0x6, R245 ;  /* 0x00000006f4e97819 */ /* 0x000fe200000102f5 */
[----:B------:R-:W-:Y:S01]  /*2970*/  IMAD R4, R8, R243, R4 ;  /* 0x000000f308047224 */ /* 0x000fe200078e0204 */
[----:B------:R-:W-:Y:S01]  /*2980*/  SHF.R.S32.HI R140, RZ, 0x5, R140 ;  /* 0x00000005ff8c7819 */ /* 0x000fe2000001148c */
[----:B------:R-:W-:Y:S01]  /*2990*/  @!P1 IMAD.WIDE.U32 R6, R19, R32, R26 ;  /* 0x0000002013069225 */ /* 0x000fe200078e001a */
[----:B------:R-:W-:Y:S01]  /*29a0*/  @!PT LDS RZ, [RZ] ;  /* 0x00000000fffff984 */ /* 0x000fe20000000800 */
[----:B------:R-:W-:Y:S01]  /*29b0*/  @!PT LDS RZ, [RZ] ;  /* 0x00000000fffff984 */ /* 0x000fe20000000800 */
[----:B------:R-:W-:Y:S01]  /*29c0*/  @!PT LDS RZ, [RZ] ;  /* 0x00000000fffff984 */ /* 0x000fe20000000800 */
[----:B------:R1:W-:Y:S01]  /*29d0*/  @!P3 LDGSTS.E.BYPASS.LTC128B.128 [R0+0x2800], desc[UR24][R14.64] ;  /* 0x028000000e00bfae */ /* 0x0003e2000b901d58 */
[----:B------:R-:W-:Y:S01]  /*29e0*/  SHF.R.S32.HI R19, RZ, 0x1f, R28 ;  /* 0x0000001fff137819 */ /* 0x000fe2000001141c */
[----:B------:R-:W-:Y:S01]  /*29f0*/  UIADD3 UR19, UR27, -0x4498517b, URZ ;  /* 0xbb67ae851b137890 */ /* 0x000fe2000fffe03f */
[----:B------:R-:W-:Y:S01]  /*2a00*/  @!P2 IMAD R5, R22, 0x2, R42 ;  /* 0x000000021605a824 */ /* 0x000fe200078e022a */
[----:B------:R-:W-:Y:S01]  /*2a10*/  IADD3.X R3, R16, R3, R4, P4, !PT ;  /* 0x0000000310037210 */ /* 0x000fe200027fe404 */
[----:B------:R-:W-:Y:S01]  /*2a20*/  IMAD.SHL.U32 R144, R242, 0x40, RZ ;  /* 0x00000040f2907824 */ /* 0x000fe200078e00ff */
[----:B------:R-:W-:Y:S01]  /*2a30*/  @!P1 LEA R4, P3, R6, R38, 0x1 ;  /* 0x0000002606049211 */ /* 0x000fe200078608ff */
[----:B------:R-:W-:Y:S01]  /*2a40*/  IMAD.SHL.U32 R232, R244, 0x40, RZ ;  /* 0x00000040f4e87824 */ /* 0x000fe200078e00ff */
[----:B------:R2:W-:Y:S01]  /*2a50*/  @!P2 LDGSTS.E.BYPASS.LTC128B.128 [R5+0x3000], desc[UR24][R10.64] ;  /* 0x030000000a05afae */ /* 0x0005e2000b901d58 */
[----:B------:R-:W-:Y:S01]  /*2a60*/  ISETP.GE.AND P2, PT, R40, R18, PT ;  /* 0x000000122800720c */ /* 0x000fe20003f46270 */
[----:B------:R-:W-:Y:S01]  /*2a70*/  IMAD.WIDE.U32 R30, R28, UR6, R2 ;  /* 0x000000061c1e7c25 */ /* 0x000fe2000f8e0002 */
[----:B------:R-:W-:-:S03]  /*2a80*/  LOP3.LUT R249, R141, UR26, RZ, 0x3c, !PT ;  /* 0x0000001a8df97c12 */ /* 0x000fc6000f8e3cff */
[----:B------:R-:W-:Y:S01]  /*2a90*/  IMAD.MOV.U32 R152, RZ, RZ, R30 ;  /* 0x000000ffff987224 */ /* 0x000fe200078e001e */
[----:B------:R-:W-:Y:S01]  /*2aa0*/  STL.64 [R1+0x50], R30 ;  /* 0x0000501e01007387 */ /* 0x000fe20000100a00 */
[----:B------:R-:W-:Y:S02]  /*2ab0*/  IMAD R250, R250, 0x8, R140 ;  /* 0x00000008fafa7824 */ /* 0x000fe400078e028c */
[----:B------:R-:W-:-:S04]  /*2ac0*/  IMAD.MOV.U32 R212, RZ, RZ, R65 ;  /* 0x000000ffffd47224 */ /* 0x000fc800078e0041 */
[----:B------:R-:W3:Y:S01]  /*2ad0*/  @!P2 S2R R16, SR_CgaCtaId ;  /* 0x000000000010a919 */ /* 0x000ee20000008800 */
[----:B-1----:R-:W1:Y:S01]  /*2ae0*/  @!P0 S2R R15, SR_CgaCtaId ;  /* 0x00000000000f8919 */ /* 0x002e620000008800 */
[----:B------:R-:W-:Y:S02]  /*2af0*/  @!P1 IMAD.IADD R0, R7, 0x1, R12 ;  /* 0x0000000107009824 */ /* 0x000fe400078e020c */
[----:B------:R-:W4:Y:S01]  /*2b00*/  @!P0 LDC.64 R12, c[0x0][0x218] ;  /* 0x00008600ff0c8b82 */ /* 0x000f220000000a00 */
[----:B------:R-:W5:Y:S02]  /*2b10*/  @!P5 S2R R14, SR_CgaCtaId ;  /* 0x00000000000ed919 */ /* 0x000f640000008800 */
[----:B--2---:R-:W-:Y:S01]  /*2b20*/  @!P1 LEA.HI.X R5, R6, R39, R0, 0x1, P3 ;  /* 0x0000002706059211 */ /* 0x004fe200018f0c00 */
[----:B------:R-:W-:Y:S02]  /*2b30*/  @!P1 IMAD R0, R22, 0x2, R43 ;  /* 0x0000000216009824 */ /* 0x000fe400078e022b */
[----:B------:R-:W-:-:S02]  /*2b40*/  IMAD R6, R19, UR6, RZ ;  /* 0x0000000613067c24 */ /* 0x000fc4000f8e02ff */
[----:B------:R-:W2:Y:S01]  /*2b50*/  @!P5 LDC.64 R10, c[0x0][0x218] ;  /* 0x00008600ff0adb82 */ /* 0x000ea20000000a00 */
[----:B------:R3:W-:Y:S01]  /*2b60*/  @!P1 LDGSTS.E.BYPASS.LTC128B.128 [R0+0x3800], desc[UR24][R4.64] ;  /* 0x0380000004009fae */ /* 0x0007e2000b901d58 */
[----:B------:R-:W-:Y:S01]  /*2b70*/  ISETP.GE.AND P1, PT, R37, R18, PT ;  /* 0x000000122500720c */ /* 0x000fe20003f26270 */
[----:B---3--:R-:W-:Y:S01]  /*2b80*/  IMAD R4, R28, UR7, R6 ;  /* 0x000000071c047c24 */ /* 0x008fe2000f8e0206 */
[----:B------:R-:W-:Y:S01]  /*2b90*/  ULDC.64 UR6, c[0x0][0x268] ;  /* 0x00009a0000067ab9 */ /* 0x000fe20000000a00 */
[----:B------:R-:W-:Y:S02]  /*2ba0*/  IMAD R0, R142, R65, RZ ;  /* 0x000000418e007224 */ /* 0x000fe400078e02ff */
[----:B------:R-:W-:Y:S02]  /*2bb0*/  IMAD.IADD R153, R31, 0x1, R4 ;  /* 0x000000011f997824 */ /* 0x000fe400078e0204 */
[----:B------:R-:W-:-:S03]  /*2bc0*/  IMAD.WIDE.U32 R4, R8, R244, R48 ;  /* 0x000000f408047225 */ /* 0x000fc600078e0030 */
[----:B------:R-:W-:Y:S01]  /*2bd0*/  STL.64 [R1+0x48], R152 ;  /* 0x0000489801007387 */ /* 0x000fe20000100a00 */
[----:B------:R-:W-:Y:S01]  /*2be0*/  IMAD R6, R9, R244, RZ ;  /* 0x000000f409067224 */ /* 0x000fe200078e02ff */
[----:B------:R-:W-:Y:S01]  /*2bf0*/  @!P0 MOV R9, 0x400 ;  /* 0x0000040000098802 */ /* 0x000fe20000000f00 */
[----:B------:R-:W-:Y:S01]  /*2c00*/  IMAD R0, R17, R144, R0 ;  /* 0x0000009011007224 */ /* 0x000fe200078e0200 */
[----:B------:R-:W-:Y:S01]  /*2c10*/  IADD3 R20, P4, R24, R4, RZ ;  /* 0x0000000418147210 */ /* 0x000fe20007f9e0ff */
[----:B------:R-:W-:Y:S01]  /*2c20*/  IMAD.WIDE.U32 R2, R65, R144, R152 ;  /* 0x0000009041027225 */ /* 0x000fe200078e0098 */
[----:B-1----:R-:W-:Y:S01]  /*2c30*/  @!P0 LEA R4, R15, R9, 0x18 ;  /* 0x000000090f048211 */ /* 0x002fe200078ec0ff */
[----:B------:R-:W-:Y:S02]  /*2c40*/  STL [R1+0x58], R233 ;  /* 0x000058e901007387 */ /* 0x000fe40000100800 */
[----:B------:R-:W-:Y:S01]  /*2c50*/  IMAD R7, R8, R245, R6 ;  /* 0x000000f508077224 */ /* 0x000fe200078e0206 */
[----:B----4-:R-:W-:Y:S01]  /*2c60*/  @!P0 LEA R6, P3, R2, R12, 0x1 ;  /* 0x0000000c02068211 */ /* 0x010fe200078608ff */
[----:B------:R-:W-:Y:S01]  /*2c70*/  IMAD.IADD R3, R3, 0x1, R0 ;  /* 0x0000000103037824 */ /* 0x000fe200078e0200 */
[----:B------:R-:W-:Y:S01]  /*2c80*/  LEA.HI R12, R45, R146, RZ, 0x4 ;  /* 0x000000922d0c7211 */ /* 0x000fe200078f20ff */
[----:B------:R-:W-:Y:S01]  /*2c90*/  STL [R1+0x38], R232 ;  /* 0x000038e801007387 */ /* 0x000fe20000100800 */
[----:B------:R-:W-:Y:S01]  /*2ca0*/  IADD3.X R21, R25, R5, R7, P4, !PT ;  /* 0x0000000519157210 */ /* 0x000fe200027fe407 */
[----:B------:R-:W-:Y:S01]  /*2cb0*/  @!P0 IMAD R5, R22, 0x2, R4 ;  /* 0x0000000216058824 */ /* 0x000fe200078e0204 */
[----:B------:R-:W-:Y:S01]  /*2cc0*/  @!P0 LEA.HI.X R7, R2, R13, R3, 0x1, P3 ;  /* 0x0000000d02078211 */ /* 0x000fe200018f0c03 */
[----:B------:R-:W1:Y:S01]  /*2cd0*/  @!P1 S2R R25, SR_CgaCtaId ;  /* 0x0000000000199919 */ /* 0x000e620000008800 */
[----:B------:R-:W-:Y:S01]  /*2ce0*/  @!P5 LEA R0, P3, R242, R2, 0x4 ;  /* 0x00000002f200d211 */ /* 0x000fe200078620ff */
[----:B------:R-:W-:Y:S01]  /*2cf0*/  IMAD.WIDE.U32 R26, R28, UR6, R20 ;  /* 0x000000061c1a7c25 */ /* 0x000fe2000f8e0014 */
[----:B------:R-:W-:Y:S01]  /*2d00*/  SHF.R.S32.HI R13, RZ, 0x4, R12 ;  /* 0x00000004ff0d7819 */ /* 0x000fe2000001140c */
[----:B------:R3:W-:Y:S01]  /*2d10*/  @!P0 LDGSTS.E.BYPASS.LTC128B.128 [R5+0x4000], desc[UR24][R6.64] ;  /* 0x0400000006058fae */ /* 0x0007e2000b901d58 */
[----:B------:R-:W-:Y:S01]  /*2d20*/  @!P5 LEA.HI.X R9, R242, R3, R243, 0x4, P3 ;  /* 0x00000003f209d211 */ /* 0x000fe200018f24f3 */
[----:B------:R-:W-:Y:S01]  /*2d30*/  IMAD.MOV.U32 R234, RZ, RZ, R26 ;  /* 0x000000ffffea7224 */ /* 0x000fe200078e001a */
[----:B--2---:R-:W-:Y:S01]  /*2d40*/  @!P5 LEA R4, P4, R0, R10, 0x1 ;  /* 0x0000000a0004d211 */ /* 0x004fe200078808ff */
[----:B------:R-:W-:Y:S01]  /*2d50*/  STL.64 [R1+0x18], R26 ;  /* 0x0000181a01007387 */ /* 0x000fe20000100a00 */
[----:B------:R-:W-:-:S02]  /*2d60*/  ISETP.GE.AND P3, PT, R40, R18, PT ;  /* 0x000000122800720c */ /* 0x000fc40003f66270 */
[----:B------:R-:W-:Y:S02]  /*2d70*/  ISETP.GE.AND P0, PT, R37, R18, PT ;  /* 0x000000122500720c */ /* 0x000fe40003f06270 */
[----:B---3--:R-:W-:Y:S02]  /*2d80*/  LEA.HI R6, R12, R13, RZ, 0x1 ;  /* 0x0000000d0c067211 */ /* 0x008fe400078f08ff */
[----:B------:R-:W-:Y:S02]  /*2d90*/  @!P5 LEA.HI.X R5, R0, R11, R9, 0x1, P4 ;  /* 0x0000000b0005d211 */ /* 0x000fe400020f0c09 */
[----:B------:R-:W-:Y:S02]  /*2da0*/  LOP3.LUT R6, R6, 0xfffffffe, RZ, 0xc0, !PT ;  /* 0xfffffffe06067812 */ /* 0x000fe400078ec0ff */
[----:B------:R-:W-:Y:S02]  /*2db0*/  @!P5 MOV R0, 0x400 ;  /* 0x000004000000d802 */ /* 0x000fe40000000f00 */
[----:B------:R-:W-:Y:S01]  /*2dc0*/  @!P2 MOV R7, 0x400 ;  /* 0x000004000007a802 */ /* 0x000fe20000000f00 */
[----:B------:R-:W-:Y:S01]  /*2dd0*/  IMAD.IADD R24, R13, 0x1, -R6 ;  /* 0x000000010d187824 */ /* 0x000fe200078e0a06 */
[----:B-----5:R-:W-:-:S02]  /*2de0*/  @!P5 LEA R0, R14, R0, 0x18 ;  /* 0x000000000e00d211 */ /* 0x020fc400078ec0ff */
[----:B------:R-:W-:Y:S01]  /*2df0*/  LOP3.LUT R6, R12, 0xfffffff0, RZ, 0xc0, !PT ;  /* 0xfffffff00c067812 */ /* 0x000fe200078ec0ff */
[----:B------:R-:W2:Y:S01]  /*2e00*/  @!P2 LDC.64 R14, c[0x0][0x218] ;  /* 0x00008600ff0eab82 */ /* 0x000ea20000000a00 */
[----:B------:R-:W-:Y:S01]  /*2e10*/  @!P2 LEA R16, R16, R7, 0x18 ;  /* 0x000000071010a211 */ /* 0x000fe200078ec0ff */
[----:B------:R-:W-:Y:S01]  /*2e20*/  @!P5 IMAD R0, R22, 0x2, R0 ;  /* 0x000000021600d824 */ /* 0x000fe200078e0200 */
[----:B------:R-:W-:Y:S01]  /*2e30*/  ISETP.GE.AND P4, PT, R8, R18, PT ;  /* 0x000000120800720c */ /* 0x000fe20003f86270 */
[----:B------:R-:W-:Y:S01]  /*2e40*/  IMAD.IADD R6, R146, 0x1, -R6 ;  /* 0x0000000192067824 */ /* 0x000fe200078e0a06 */
[----:B------:R-:W-:Y:S01]  /*2e50*/  @!P1 MOV R11, 0x400 ;  /* 0x00000400000b9802 */ /* 0x000fe20000000f00 */
[----:B------:R-:W-:Y:S01]  /*2e60*/  IMAD.SHL.U32 R7, R44, 0x40, RZ ;  /* 0x000000402c077824 */ /* 0x000fe200078e00ff */
[----:B------:R3:W-:Y:S01]  /*2e70*/  @!P5 LDGSTS.E.BYPASS.LTC128B.128 [R0+0x4800], desc[UR24][R4.64] ;  /* 0x048000000400dfae */ /* 0x0007e2000b901d58 */
[----:B------:R-:W4:Y:S01]  /*2e80*/  @!P1 LDC.64 R12, c[0x0][0x218] ;  /* 0x00008600ff0c9b82 */ /* 0x000f220000000a00 */
[----:B------:R-:W-:Y:S01]  /*2e90*/  IMAD.SHL.U32 R8, R8, 0x8, RZ ;  /* 0x0000000808087824 */ /* 0x000fe200078e00ff */
[----:B-1----:R-:W-:Y:S01]  /*2ea0*/  @!P1 LEA R11, R25, R11, 0x18 ;  /* 0x0000000b190b9211 */ /* 0x002fe200078ec0ff */
[----:B------:R-:W-:-:S05]  /*2eb0*/  IMAD.SHL.U32 R146, R146, 0x2, RZ ;  /* 0x0000000292927824 */ /* 0x000fca00078e00ff */
[----:B------:R-:W-:Y:S02]  /*2ec0*/  LOP3.LUT R240, R146, 0x6, RZ, 0xc0, !PT ;  /* 0x0000000692f07812 */ /* 0x000fe400078ec0ff */
[----:B---3--:R-:W-:Y:S02]  /*2ed0*/  SHF.R.S32.HI R4, RZ, 0x1f, R6 ;  /* 0x0000001fff047819 */ /* 0x008fe40000011406 */
[----:B------:R-:W-:Y:S02]  /*2ee0*/  LOP3.LUT R0, R7, 0x1c0, RZ, 0xc0, !PT ;  /* 0x000001c007007812 */ /* 0x000fe400078ec0ff */
[----:B------:R-:W-:Y:S01]  /*2ef0*/  LEA.HI R23, R4, R6, RZ, 0x3 ;  /* 0x0000000604177211 */ /* 0x000fe200078f18ff */
[----:B------:R-:W-:Y:S01]  /*2f00*/  IMAD.WIDE.U32 R4, R242, 0x20, RZ ;  /* 0x00000020f2047825 */ /* 0x000fe200078e00ff */
[----:B------:R-:W-:Y:S02]  /*2f10*/  LOP3.LUT R10, R0, 0x8, R8, 0xf8, !PT ;  /* 0x00000008000a7812 */ /* 0x000fe400078ef808 */
[----:B------:R-:W-:Y:S01]  /*2f20*/  SHF.R.U32.HI R7, RZ, 0x3, R0 ;  /* 0x00000003ff077819 */ /* 0x000fe20000011600 */
[----:B------:R-:W-:Y:S01]  /*2f30*/  IMAD.SHL.U32 R0, R243, 0x20, RZ ;  /* 0x00000020f3007824 */ /* 0x000fe200078e00ff */
[----:B------:R-:W-:-:S02]  /*2f40*/  LOP3.LUT R8, R23, 0xfffffff8, RZ, 0xc0, !PT ;  /* 0xfffffff817087812 */ /* 0x000fc400078ec0ff */
[----:B------:R-:W-:Y:S01]  /*2f50*/  @!P2 IADD3 R9, P5, R2, R4, RZ ;  /* 0x000000040209a210 */ /* 0x000fe20007fbe0ff */
[----:B------:R-:W-:Y:S01]  /*2f60*/  @!P1 IMAD R4, R243, 0x30, RZ ;  /* 0x00000030f3049824 */ /* 0x000fe200078e02ff */
[----:B------:R-:W-:Y:S01]  /*2f70*/  LOP3.LUT R25, R10, R7, RZ, 0x3c, !PT ;  /* 0x000000070a197212 */ /* 0x000fe200078e3cff */
[----:B------:R-:W-:Y:S01]  /*2f80*/  IMAD.IADD R29, R6, 0x1, -R8 ;  /* 0x00000001061d7824 */ /* 0x000fe200078e0a08 */
[----:B------:R-:W-:Y:S01]  /*2f90*/  @!P2 IADD3.X R0, R3, R5, R0, P5, !PT ;  /* 0x000000050300a210 */ /* 0x000fe20002ffe400 */
[----:B------:R-:W-:Y:S01]  /*2fa0*/  @!P1 IMAD.WIDE.U32 R2, R242, 0x30, R2 ;  /* 0x00000030f2029825 */ /* 0x000fe200078e0002 */
[----:B--2---:R-:W-:-:S03]  /*2fb0*/  @!P2 LEA R6, P5, R9, R14, 0x1 ;  /* 0x0000000e0906a211 */ /* 0x004fc600078a08ff */
[----:B------:R-:W-:Y:S01]  /*2fc0*/  @!P1 IMAD.IADD R3, R3, 0x1, R4 ;  /* 0x0000000103039824 */ /* 0x000fe200078e0204 */
[----:B------:R-:W-:Y:S01]  /*2fd0*/  @!P2 LEA.HI.X R7, R9, R15, R0, 0x1, P5 ;  /* 0x0000000f0907a211 */ /* 0x000fe200028f0c00 */
[----:B------:R-:W-:Y:S01]  /*2fe0*/  @!P2 IMAD R10, R22, 0x2, R16 ;  /* 0x00000002160aa824 */ /* 0x000fe200078e0210 */
[----:B----4-:R-:W-:Y:S01]  /*2ff0*/  @!P1 LEA R4, P5, R2, R12, 0x1 ;  /* 0x0000000c02049211 */ /* 0x010fe200078a08ff */
[----:B------:R-:W-:Y:S01]  /*3000*/  @!P1 IMAD R8, R22, 0x2, R11 ;  /* 0x0000000216089824 */ /* 0x000fe200078e020b */
[----:B------:R-:W1:Y:S01]  /*3010*/  @!P0 LDC.64 R14, c[0x0][0x220] ;  /* 0x00008800ff0e8b82 */ /* 0x000e620000000a00 */
[----:B------:R-:W-:Y:S01]  /*3020*/  IMAD R0, R233, R65, RZ ;  /* 0x00000041e9007224 */ /* 0x000fe200078e02ff */
[----:B------:R-:W-:Y:S01]  /*3030*/  @!P1 LEA.HI.X R5, R2, R13, R3, 0x1, P5 ;  /* 0x0000000d02059211 */ /* 0x000fe200028f0c03 */
[----:B------:R2:W-:Y:S01]  /*3040*/  @!P2 LDGSTS.E.BYPASS.LTC128B.128 [R10+0x5000], desc[UR24][R6.64] ;  /* 0x05000000060aafae */ /* 0x0005e2000b901d58 */
[----:B------:R-:W-:Y:S02]  /*3050*/  @!P0 IMAD R11, R245, 0x30, RZ ;  /* 0x00000030f50b8824 */ /* 0x000fe400078e02ff */
[----:B------:R-:W-:Y:S01]  /*3060*/  IMAD R9, R17, R232, R0 ;  /* 0x000000e811097224 */ /* 0x000fe200078e0200 */
[----:B------:R3:W-:Y:S01]  /*3070*/  @!P1 LDGSTS.E.BYPASS.LTC128B.128 [R8+0x5800], desc[UR24][R4.64] ;  /* 0x0580000004089fae */ /* 0x0007e2000b901d58 */
[----:B------:R-:W4:Y:S01]  /*3080*/  @!P4 LDC.64 R12, c[0x0][0x220] ;  /* 0x00008800ff0ccb82 */ /* 0x000f220000000a00 */
[----:B------:R-:W-:-:S02]  /*3090*/  IMAD R0, R19, UR6, RZ ;  /* 0x0000000613007c24 */ /* 0x000fc4000f8e02ff */
[----:B------:R-:W0:Y:S02]  /*30a0*/  LDGDEPBAR ;  /* 0x00000000000079af */ /* 0x000e240000000000 */
[----:B------:R-:W-:Y:S02]  /*30b0*/  IMAD R2, R28, UR7, R0 ;  /* 0x000000071c027c24 */ /* 0x000fe4000f8e0200 */
[----:B------:R-:W-:Y:S01]  /*30c0*/  IMAD.SHL.U32 R0, R29, 0x40, RZ ;  /* 0x000000401d007824 */ /* 0x000fe200078e00ff */
[----:B------:R-:W5:Y:S01]  /*30d0*/  @!P6 LDC.64 R18, c[0x0][0x220] ;  /* 0x00008800ff12eb82 */ /* 0x000f620000000a00 */
[----:B------:R-:W-:-:S03]  /*30e0*/  IMAD.IADD R235, R27, 0x1, R2 ;  /* 0x000000011beb7824 */ /* 0x000fc600078e0202 */
[----:B------:R-:W-:Y:S01]  /*30f0*/  LOP3.LUT R0, R0, 0x1c0, RZ, 0xc0, !PT ;  /* 0x000001c000007812 */ /* 0x000fe200078ec0ff */
[----:B------:R-:W-:Y:S01]  /*3100*/  IMAD.WIDE.U32 R2, R65, R232, R234 ;  /* 0x000000e841027225 */ /* 0x000fe200078e00ea */
[----:B------:R-:W-:Y:S02]  /*3110*/  STL.64 [R1+0x10], R234 ;  /* 0x000010ea01007387 */ /* 0x000fe40000100a00 */
[----:B------:R-:W1:Y:S01]  /*3120*/  @!P3 LDC.64 R16, c[0x0][0x220] ;  /* 0x00008800ff10bb82 */ /* 0x000e620000000a00 */
[----:B------:R-:W-:Y:S02]  /*3130*/  IMAD.IADD R3, R3, 0x1, R9 ;  /* 0x0000000103037824 */ /* 0x000fe400078e0209 */
[----:B--2---:R-:W-:Y:S02]  /*3140*/  IMAD.SHL.U32 R6, R24, 0x8, RZ ;  /* 0x0000000818067824 */ /* 0x004fe400078e00ff */
[----:B---3--:R-:W-:Y:S01]  /*3150*/  IMAD.WIDE.U32 R4, R244, 0x20, RZ ;  /* 0x00000020f4047825 */ /* 0x008fe200078e00ff */
[----:B------:R-:W-:-:S04]  /*3160*/  DEPBAR.LE SB0, 0x0 ;  /* 0x000080000000791a */ /* 0x000fc80000000000 */
[----:B------:R-:W-:Y:S01]  /*3170*/  BAR.SYNC.DEFER_BLOCKING 0x0 ;  /* 0x0000000000007b1d */ /* 0x000fe20000010000 */
[----:B------:R-:W-:Y:S01]  /*3180*/  LOP3.LUT R7, R0, 0x8, R6, 0xf8, !PT ;  /* 0x0000000800077812 */ /* 0x000fe200078ef806 */
[----:B------:R-:W-:Y:S01]  /*3190*/  IMAD.SHL.U32 R8, R245, 0x20, RZ ;  /* 0x00000020f5087824 */ /* 0x000fe200078e00ff */
[----:B------:R-:W-:Y:S01]  /*31a0*/  SHF.R.U32.HI R6, RZ, 0x3, R0 ;  /* 0x00000003ff067819 */ /* 0x000fe20000011600 */
[----:B------:R-:W-:Y:S01]  /*31b0*/  IMAD R0, R24, 0x200, R25 ;  /* 0x0000020018007824 */ /* 0x000fe200078e0219 */
[C---:B------:R-:W-:Y:S01]  /*31c0*/  @!P3 IADD3 R10, P1, R2.reuse, R4, RZ ;  /* 0x00000004020ab210 */ /* 0x040fe20007f3e0ff */
[----:B------:R-:W-:Y:S01]  /*31d0*/  IMAD.SHL.U32 R4, R23, 0x40, RZ ;  /* 0x0000004017047824 */ /* 0x000fe200078e00ff */
[----:B------:R-:W-:Y:S02]  /*31e0*/  LOP3.LUT R145, R7, R6, RZ, 0x3c, !PT ;  /* 0x0000000607917212 */ /* 0x000fe400078e3cff */
[----:B----4-:R-:W-:Y:S02]  /*31f0*/  @!P4 LEA R6, P2, R2, R12, 0x1 ;  /* 0x0000000c0206c211 */ /* 0x010fe400078408ff */
[----:B------:R-:W-:-:S02]  /*3200*/  @!P3 IADD3.X R12, R3, R5, R8, P1, !PT ;  /* 0x00000005030cb210 */ /* 0x000fc40000ffe408 */
[----:B------:R-:W-:Y:S02]  /*3210*/  @!P6 LEA R5, P1, R244, R2, 0x4 ;  /* 0x00000002f405e211 */ /* 0x000fe400078220ff */
[----:B------:R-:W-:Y:S02]  /*3220*/  @!P4 LEA.HI.X R7, R2, R13, R3, 0x1, P2 ;  /* 0x0000000d0207c211 */ /* 0x000fe400010f0c03 */
[----:B------:R-:W-:Y:S02]  /*3230*/  LOP3.LUT R143, R4, 0xfffffe00, RZ, 0xc0, !PT ;  /* 0xfffffe00048f7812 */ /* 0x000fe400078ec0ff */
[C---:B------:R-:W-:Y:S01]  /*3240*/  @!P6 LEA.HI.X R9, R244.reuse, R3, R245, 0x4, P1 ;  /* 0x00000003f409e211 */ /* 0x040fe200008f24f5 */
[----:B------:R-:W-:Y:S01]  /*3250*/  @!P0 IMAD.WIDE.U32 R2, R244, 0x30, R2 ;  /* 0x00000030f4028825 */ /* 0x000fe200078e0002 */
[C---:B-----5:R-:W-:Y:S02]  /*3260*/  @!P6 LEA R4, P2, R5.reuse, R18, 0x1 ;  /* 0x000000120504e211 */ /* 0x060fe400078408ff */
[C---:B-1----:R-:W-:Y:S01]  /*3270*/  @!P3 LEA R8, P1, R10.reuse, R16, 0x1 ;  /* 0x000000100a08b211 */ /* 0x042fe200078208ff */
[----:B------:R-:W-:Y:S01]  /*3280*/  @P4 STS.128 [R214+0x6000], RZ ;  /* 0x006000ffd6004388 */ /* 0x000fe20000000c00 */
[----:B------:R-:W-:Y:S01]  /*3290*/  @!P6 LEA.HI.X R5, R5, R19, R9, 0x1, P2 ;  /* 0x000000130505e211 */ /* 0x000fe200010f0c09 */
[----:B------:R-:W-:Y:S01]  /*32a0*/  @!P0 IMAD.IADD R3, R3, 0x1, R11 ;  /* 0x0000000103038824 */ /* 0x000fe200078e020b */
        /* <DEDUP_REMOVED lines=23> */
[----:B------:R-:W-:-:S03]  /*3420*/  R2P PR, R29, 0x6 ;  /* 0x000000061d007804 */ /* 0x000fc60000000000 */
[----:B------:R-:W-:Y:S01]  /*3430*/  @!PT LDS RZ, [RZ] ;  /* 0x00000000fffff984 */ /* 0x000fe20000000800 */
[----:B------:R-:W-:Y:S01]  /*3440*/  @!PT LDS RZ, [RZ] ;  /* 0x00000000fffff984 */ /* 0x000fe20000000800 */
[----:B------:R-:W-:Y:S01]  /*3450*/  @!PT LDS RZ, [RZ] ;  /* 0x00000000fffff984 */ /* 0x000fe20000000800 */
[----:B------:R1:W-:Y:S01]  /*3460*/  @!P0 LDGSTS.E.BYPASS.LTC128B.128 [R214+0x7800], desc[UR24][R6.64] ;  /* 0x0780000006d68fae */ /* 0x0003e2000b901d58 */
[----:B------:R-:W-:Y:S01]  /*3470*/  LEA R195, R2, UR4, 0x1 ;  /* 0x0000000402c37c11 */ /* 0x000fe2000f8e08ff */
[----:B------:R-:W-:Y:S01]  /*3480*/  IMAD.MOV.U32 R2, RZ, RZ, 0x10 ;  /* 0x00000010ff027424 */ /* 0x000fe200078e00ff */
[----:B------:R-:W-:Y:S01]  /*3490*/  SEL R3, R0, 0xffffffe0, !P2 ;  /* 0xffffffe000037807 */ /* 0x000fe20005000000 */
[----:B------:R-:W-:Y:S03]  /*34a0*/  LDSM.16.M88.4 R20, [R188+0x4800] ;  /* 0x00480000bc14783b */ /* 0x000fe60000000200 */
[----:B------:R-:W-:Y:S01]  /*34b0*/  SEL R2, R2, 0xfffffff0, !P1 ;  /* 0xfffffff002027807 */ /* 0x000fe20004800000 */
[----:B--2---:R-:W-:Y:S01]  /*34c0*/  LDSM.16.M88.4 R8, [R188+0x4000] ;  /* 0x00400000bc08783b */ /* 0x004fe20000000200 */
[----:B------:R-:W-:Y:S01]  /*34d0*/  R2P PR, R44, 0x6 ;  /* 0x000000062c007804 */ /* 0x000fe20000000000 */
[----:B------:R-:W-:-:S02]  /*34e0*/  IMAD R196, R3, 0x2, R195 ;  /* 0x0000000203c47824 */ /* 0x000fc400078e02c3 */
[----:B------:R-:W-:Y:S01]  /*34f0*/  LDSM.16.M88.4 R24, [R188+0x5000] ;  /* 0x00500000bc18783b */ /* 0x000fe20000000200 */
[----:B------:R-:W-:Y:S01]  /*3500*/  IMAD R198, R2, 0x2, R195 ;  /* 0x0000000202c67824 */ /* 0x000fe200078e02c3 */
[----:B------:R-:W-:Y:S01]  /*3510*/  SEL R0, R0, 0xffffffe0, !P1 ;  /* 0xffffffe000007807 */ /* 0x000fe20004800000 */
[----:B------:R-:W-:Y:S01]  /*3520*/  IMAD R197, R2, 0x2, R196 ;  /* 0x0000000202c57824 */ /* 0x000fe200078e02c4 */
[----:B------:R-:W-:Y:S03]  /*3530*/  LDSM.16.M88.4 R32, [R188+0x5800] ;  /* 0x00580000bc20783b */ /* 0x000fe60000000200 */
[C---:B------:R-:W-:Y:S01]  /*3540*/  IMAD.IADD R194, R188.reuse, 0x1, R0 ;  /* 0x00000001bcc27824 */ /* 0x040fe200078e0200 */
[----:B------:R-:W2:Y:S04]  /*3550*/  LDSM.16.M88.4 R16, [R195] ;  /* 0x00000000c310783b */ /* 0x000ea80000000200 */
[----:B------:R-:W-:Y:S04]  /*3560*/  LDSM.16.M88.4 R28, [R194+0x4000] ;  /* 0x00400000c21c783b */ /* 0x000fe80000000200 */
[----:B-1----:R-:W1:Y:S04]  /*3570*/  LDSM.16.M88.4 R4, [R195+0x2000] ;  /* 0x00200000c304783b */ /* 0x002e680000000200 */
[----:B------:R-:W3:Y:S04]  /*3580*/  LDSM.16.M88.4 R12, [R198+0x2000] ;  /* 0x00200000c60c783b */ /* 0x000ee80000000200 */
[----:B------:R-:W4:Y:S04]  /*3590*/  LDSM.16.M88.4 R44, [R194+0x5000] ;  /* 0x00500000c22c783b */ /* 0x000f280000000200 */
[----:B------:R-:W5:Y:S04]  /*35a0*/  LDSM.16.M88.4 R36, [R194+0x4800] ;  /* 0x00480000c224783b */ /* 0x000f680000000200 */
[----:B------:R-:W5:Y:S04]  /*35b0*/  LDSM.16.M88.4 R48, [R194+0x5800] ;  /* 0x00580000c230783b */ /* 0x000f680000000200 */
[----:B------:R-:W0:Y:S01]  /*35c0*/  LDGDEPBAR ;  /* 0x00000000000079af */ /* 0x000e220000000000 */
[C---:B--2---:R-:W-:Y:S06]  /*35d0*/  HMMA.16816.F32 R116, R16.reuse, R8, RZ ;  /* 0x000000081074723c */ /* 0x044fec00000018ff */
[----:B------:R-:W-:Y:S06]  /*35e0*/  HMMA.16816.F32 R132, R16, R10, RZ ;  /* 0x0000000a1084723c */ /* 0x000fec00000018ff */
[C---:B-1----:R-:W-:Y:S06]  /*35f0*/  HMMA.16816.F32 R68, R4.reuse, R8, RZ ;  /* 0x000000080444723c */ /* 0x042fec00000018ff */
[C---:B------:R-:W-:Y:S01]  /*3600*/  HMMA.16816.F32 R80, R4.reuse, R10, RZ ;  /* 0x0000000a0450723c */ /* 0x040fe200000018ff */
[----:B------:R-:W1:Y:S05]  /*3610*/  LDSM.16.M88.4 R8, [R198] ;  /* 0x00000000c608783b */ /* 0x000e6a0000000200 */
[C---:B------:R-:W-:Y:S06]  /*3620*/  HMMA.16816.F32 R60, R4.reuse, R20, RZ ;  /* 0x00000014043c723c */ /* 0x040fec00000018ff */
[C---:B------:R-:W-:Y:S06]  /*3630*/  HMMA.16816.F32 R56, R4.reuse, R24, RZ ;  /* 0x000000180438723c */ /* 0x040fec00000018ff */
[C---:B------:R-:W-:Y:S06]  /*3640*/  HMMA.16816.F32 R52, R4.reuse, R32, RZ ;  /* 0x000000200434723c */ /* 0x040fec00000018ff */
[C---:B------:R-:W-:Y:S06]  /*3650*/  HMMA.16816.F32 R76, R4.reuse, R22, RZ ;  /* 0x00000016044c723c */ /* 0x040fec00000018ff */
[C---:B------:R-:W-:Y:S06]  /*3660*/  HMMA.16816.F32 R72, R4.reuse, R26, RZ ;  /* 0x0000001a0448723c */ /* 0x040fec00000018ff */
[----:B------:R-:W-:Y:S06]  /*3670*/  HMMA.16816.F32 R88, R4, R34, RZ ;  /* 0x000000220458723c */ /* 0x000fec00000018ff */
[----:B------:R-:W-:Y:S01]  /*3680*/  HMMA.16816.F32 R100, R16, R20, RZ ;  /* 0x000000141064723c */ /* 0x000fe200000018ff */
[----:B------:R-:W-:-:S04]  /*3690*/  VIADD R4, R188, 0x4000 ;  /* 0x00004000bc047836 */ /* 0x000fc80000000000 */
[----:B------:R-:W-:Y:S01]  /*36a0*/  @P2 VIADD R199, R4, 0xffffffc0 ;  /* 0xffffffc004c72836 */ /* 0x000fe20000000000 */
[C---:B------:R-:W-:Y:S01]  /*36b0*/  HMMA.16816.F32 R128, R16.reuse, R22, RZ ;  /* 0x000000161080723c */ /* 0x040fe200000018ff */
[----:B------:R-:W-:Y:S02]  /*36c0*/  LDSM.16.M88.4 R4, [R196+0x2000] ;  /* 0x00200000c404783b */ /* 0x000fe40000000200 */
[----:B------:R-:W-:Y:S02]  /*36d0*/  IMAD.IADD R193, R0, 0x1, R199 ;  /* 0x0000000100c17824 */ /* 0x000fe400078e02c7 */
[----:B------:R-:W2:Y:S01]  /*36e0*/  LDSM.16.M88.4 R20, [R199] ;  /* 0x00000000c714783b */ /* 0x000ea20000000200 */
[C---:B------:R-:W-:Y:S01]  /*36f0*/  HMMA.16816.F32 R96, R16.reuse, R24, RZ ;  /* 0x000000181060723c */ /* 0x040fe200000018ff */
[----:B------:R-:W-:Y:S02]  /*3700*/  IMAD R0, R140, 0x10, R147 ;  /* 0x000000108c007824 */ /* 0x000fe400078e0293 */
[----:B------:R-:W-:Y:S03]  /*3710*/  LDSM.16.M88.4 R40, [R199+0x1000] ;  /* 0x00100000c728783b */ /* 0x000fe60000000200 */
[C---:B------:R-:W-:Y:S01]  /*3720*/  HMMA.16816.F32 R124, R16.reuse, R26, RZ ;  /* 0x0000001a107c723c */ /* 0x040fe200000018ff */
[----:B------:R-:W2:Y:S04]  /*3730*/  LDSM.16.M88.4 R24, [R199+0x800] ;  /* 0x00080000c718783b */ /* 0x000ea80000000200 */
[----:B------:R-:W2:Y:S01]  /*3740*/  LDSM.16.M88.4 R104, [R199+0x1800] ;  /* 0x00180000c768783b */ /* 0x000ea20000000200 */
[----:B------:R-:W-:Y:S06]  /*3750*/  HMMA.16816.F32 R108, R16, R32, RZ ;  /* 0x00000020106c723c */ /* 0x000fec00000018ff */
[C---:B---3--:R-:W-:Y:S06]  /*3760*/  HMMA.16816.F32 R112, R12.reuse, R28, R68 ;  /* 0x0000001c0c70723c */ /* 0x048fec0000001844 */
[C---:B----4-:R-:W-:Y:S06]  /*3770*/  HMMA.16816.F32 R84, R12.reuse, R44, R56 ;  /* 0x0000002c0c54723c */ /* 0x050fec0000001838 */
[C---:B-----5:R-:W-:Y:S06]  /*3780*/  HMMA.16816.F32 R92, R12.reuse, R36, R60 ;  /* 0x000000240c5c723c */ /* 0x060fec000000183c */
[C---:B------:R-:W-:Y:S06]  /*3790*/  HMMA.16816.F32 R68, R12.reuse, R48, R52 ;  /* 0x000000300c44723c */ /* 0x040fec0000001834 */
[C---:B------:R-:W-:Y:S06]  /*37a0*/  HMMA.16816.F32 R80, R12.reuse, R30, R80 ;  /* 0x0000001e0c50723c */ /* 0x040fec0000001850 */
[C---:B------:R-:W-:Y:S06]  /*37b0*/  HMMA.16816.F32 R76, R12.reuse, R38, R76 ;  /* 0x000000260c4c723c */ /* 0x040fec000000184c */
[C---:B------:R-:W-:Y:S06]  /*37c0*/  HMMA.16816.F32 R72, R12.reuse, R46, R72 ;  /* 0x0000002e0c48723c */ /* 0x040fec0000001848 */
[----:B------:R-:W-:Y:S06]  /*37d0*/  HMMA.16816.F32 R56, R12, R50, R88 ;  /* 0x000000320c38723c */ /* 0x000fec0000001858 */
[----:B------:R-:W-:Y:S01]  /*37e0*/  HMMA.16816.F32 R120, R16, R34, RZ ;  /* 0x000000221078723c */ /* 0x000fe200000018ff */
[----:B------:R-:W3:Y:S05]  /*37f0*/  LDSM.16.M88.4 R16, [R196] ;  /* 0x00000000c410783b */ /* 0x000eea0000000200 */
[C---:B-1----:R-:W-:Y:S06]  /*3800*/  HMMA.16816.F32 R52, R8.reuse, R28, R116 ;  /* 0x0000001c0834723c */ /* 0x042fec0000001874 */
[C---:B------:R-:W-:Y:S06]  /*3810*/  HMMA.16816.F32 R12, R8.reuse, R30, R132 ;  /* 0x0000001e080c723c */ /* 0x040fec0000001884 */
[C---:B------:R-:W-:Y:S06]  /*3820*/  HMMA.16816.F32 R32, R8.reuse, R36, R100 ;  /* 0x000000240820723c */ /* 0x040fec0000001864 */
[C---:B------:R-:W-:Y:S06]  /*3830*/  HMMA.16816.F32 R28, R8.reuse, R38, R128 ;  /* 0x00000026081c723c */ /* 0x040fec0000001880 */
[C---:B------:R-:W-:Y:S06]  /*3840*/  HMMA.16816.F32 R60, R8.reuse, R44, R96 ;  /* 0x0000002c083c723c */ /* 0x040fec0000001860 */
        /* <DEDUP_REMOVED lines=11> */
[----:B------:R-:W-:Y:S01]  /*3900*/  SHF.R.S32.HI R5, RZ, 0x1f, R67 ;  /* 0x0000001fff057819 */ /* 0x000fe20000011443 */
[----:B------:R-:W-:Y:S01]  /*3910*/  LDSM.16.M88.4 R8, [R197] ;  /* 0x00000000c508783b */ /* 0x000fe20000000200 */
[----:B------:R-:W-:-:S02]  /*3920*/  IADD3 R4, R64, 0x1, -R66 ;  /* 0x0000000140047810 */ /* 0x000fc40007ffe842 */
[----:B------:R-:W-:Y:S01]  /*3930*/  LEA.HI R5, R5, R67, RZ, 0x2 ;  /* 0x0000004305057211 */ /* 0x000fe200078f10ff */
[----:B---3--:R-:W-:Y:S02]  /*3940*/  HMMA.16816.F32 R48, R16, R20, R52 ;  /* 0x000000141030723c */ /* 0x008fe40000001834 */
[----:B------:R-:W-:Y:S01]  /*3950*/  IMAD.IADD R4, R4, 0x1, R148 ;  /* 0x0000000104047824 */ /* 0x000fe200078e0294 */
[----:B------:R-:W-:-:S03]  /*3960*/  SHF.R.S32.HI R150, RZ, 0x2, R5 ;  /* 0x00000002ff967819 */ /* 0x000fc60000011405 */
[C---:B------:R-:W-:Y:S02]  /*3970*/  HMMA.16816.F32 R68, R16.reuse, R22, R12 ;  /* 0x000000161044723c */ /* 0x040fe4000000180c */
[----:B------:R-:W-:Y:S01]  /*3980*/  IMAD.IADD R0, R150, 0x1, R0 ;  /* 0x0000000196007824 */ /* 0x000fe200078e0200 */
[----:B------:R-:W-:Y:S03]  /*3990*/  STL [R1+0x68], R150 ;  /* 0x0000689601007387 */ /* 0x000fe60000100800 */
[C---:B------:R-:W-:Y:S01]  /*39a0*/  HMMA.16816.F32 R72, R16.reuse, R24, R32 ;  /* 0x000000181048723c */ /* 0x040fe20000001820 */
[--C-:B------:R-:W-:Y:S01]  /*39b0*/  IADD3 R20, R4, 0x8, R0.reuse ;  /* 0x0000000804147810 */ /* 0x100fe20007ffe000 */
[----:B------:R-:W-:Y:S01]  /*39c0*/  VIADD R14, R0, 0x40 ;  /* 0x00000040000e7836 */ /* 0x000fe20000000000 */
[----:B------:R-:W-:Y:S01]  /*39d0*/  IADD3 R22, R4, 0x40, R0 ;  /* 0x0000004004167810 */ /* 0x000fe20007ffe000 */
[----:B------:R-:W-:Y:S01]  /*39e0*/  VIADD R15, R0, 0x48 ;  /* 0x00000048000f7836 */ /* 0x000fe20000000000 */
[C---:B------:R-:W-:Y:S01]  /*39f0*/  VIADDMNMX R210, R4.reuse, R0, R64, PT ;  /* 0x0000000004d27246 */ /* 0x040fe20003800140 */
[C---:B------:R-:W-:Y:S01]  /*3a00*/  HMMA.16816.F32 R76, R16.reuse, R26, R28 ;  /* 0x0000001a104c723c */ /* 0x040fe2000000181c */
[----:B------:R-:W1:Y:S01]  /*3a10*/  LDSM.16.M88.4 R24, [R193] ;  /* 0x00000000c118783b */ /* 0x000e620000000200 */
[----:B------:R-:W-:Y:S01]  /*3a20*/  IADD3 R21, R4, 0x48, R0 ;  /* 0x0000004804157810 */ /* 0x000fe20007ffe000 */
[----:B------:R-:W-:Y:S01]  /*3a30*/  VIADD R13, R0, 0x8 ;  /* 0x00000008000d7836 */ /* 0x000fe20000000000 */
[----:B------:R-:W-:Y:S01]  /*3a40*/  IADD3 R12, R64, -R149, -R66 ;  /* 0x80000095400c7210 */ /* 0x000fe20007ffe842 */
[----:B------:R-:W2:Y:S01]  /*3a50*/  LDSM.16.M88.4 R4, [R197+0x2000] ;  /* 0x00200000c504783b */ /* 0x000ea20000000200 */
[----:B------:R-:W-:Y:S01]  /*3a60*/  VIMNMX R208, R20, R64, PT ;  /* 0x0000004014d07248 */ /* 0x000fe20003fe0100 */
[----:B------:R-:W-:Y:S01]  /*3a70*/  VIADD R28, R250, 0x4 ;  /* 0x00000004fa1c7836 */ /* 0x000fe20000000000 */
[----:B------:R-:W-:Y:S01]  /*3a80*/  VIADDMNMX R206, R12, R0, RZ, !PT ;  /* 0x000000000cce7246 */ /* 0x000fe200078001ff */
[----:B------:R-:W-:Y:S01]  /*3a90*/  IMAD.SHL.U32 R0, R212, 0x2, RZ ;  /* 0x00000002d4007824 */ /* 0x000fe200078e00ff */
[C---:B------:R-:W-:Y:S01]  /*3aa0*/  VIADDMNMX R204, R12.reuse, R14, RZ, !PT ;  /* 0x0000000e0ccc7246 */ /* 0x040fe200078001ff */
[C---:B------:R-:W-:Y:S01]  /*3ab0*/  HMMA.16816.F32 R96, R16.reuse, R40, R60 ;  /* 0x000000281060723c */ /* 0x040fe2000000183c */
[----:B------:R-:W-:Y:S01]  /*3ac0*/  VIADDMNMX R203, R12, R15, RZ, !PT ;  /* 0x0000000f0ccb7246 */ /* 0x000fe200078001ff */
[----:B------:R-:W-:Y:S01]  /*3ad0*/  IMAD.WIDE.U32 R14, R28, -0x326172a9, RZ ;  /* 0xcd9e8d571c0e7825 */ /* 0x000fe200078e00ff */
[-C--:B------:R-:W-:Y:S01]  /*3ae0*/  VIMNMX R209, R21, R64.reuse, PT ;  /* 0x0000004015d17248 */ /* 0x080fe20003fe0100 */
[----:B------:R-:W3:Y:S01]  /*3af0*/  LDSM.16.M88.4 R28, [R193+0x800] ;  /* 0x00080000c11c783b */ /* 0x000ee20000000200 */
[----:B------:R-:W-:Y:S01]  /*3b00*/  VIMNMX R207, R22, R64, PT ;  /* 0x0000004016cf7248 */ /* 0x000fe20003fe0100 */
[----:B------:R-:W-:Y:S01]  /*3b10*/  IMAD.WIDE.U32 R20, R247, -0x2daee0ad, RZ ;  /* 0xd2511f53f7147825 */ /* 0x000fe200078e00ff */
[----:B------:R-:W-:Y:S01]  /*3b20*/  VIADDMNMX R205, R12, R13, RZ, !PT ;  /* 0x0000000d0ccd7246 */ /* 0x000fe200078001ff */
[----:B------:R-:W-:Y:S02]  /*3b30*/  HMMA.16816.F32 R84, R16, R42, R44 ;  /* 0x0000002a1054723c */ /* 0x000fe4000000182c */
[----:B------:R-:W-:Y:S01]  /*3b40*/  VIADD R22, R0, 0x1 ;  /* 0x0000000100167836 */ /* 0x000fe20000000000 */
[----:B------:R-:W-:Y:S01]  /*3b50*/  LOP3.LUT R23, R21, UR27, R0, 0x96, !PT ;  /* 0x0000001b15177c12 */ /* 0x000fe2000f8e9600 */
[----:B------:R-:W-:-:S02]  /*3b60*/  IMAD.WIDE.U32 R12, R250, -0x326172a9, RZ ;  /* 0xcd9e8d57fa0c7825 */ /* 0x000fc400078e00ff */
[----:B------:R-:W-:Y:S01]  /*3b70*/  HMMA.16816.F32 R88, R16, R104, R88 ;  /* 0x000000681058723c */ /* 0x000fe20000001858 */
[----:B------:R-:W-:Y:S01]  /*3b80*/  LOP3.LUT R0, R21, UR27, R22, 0x96, !PT ;  /* 0x0000001b15007c12 */ /* 0x000fe2000f8e9616 */
[----:B------:R-:W-:Y:S01]  /*3b90*/  IMAD.WIDE.U32 R36, R23, -0x326172a9, RZ ;  /* 0xcd9e8d5717247825 */ /* 0x000fe200078e00ff */
[----:B------:R-:W-:-:S03]  /*3ba0*/  LOP3.LUT R13, R13, R249, RZ, 0x3c, !PT ;  /* 0x000000f90d0d7212 */ /* 0x000fc600078e3cff */
[----:B------:R-:W-:Y:S01]  /*3bb0*/  IMAD.WIDE.U32 R38, R0, -0x326172a9, RZ ;  /* 0xcd9e8d5700267825 */ /* 0x000fe200078e00ff */
[--C-:B------:R-:W-:Y:S01]  /*3bc0*/  LOP3.LUT R140, R37, UR20, R12.reuse, 0x96, !PT ;  /* 0x00000014258c7c12 */ /* 0x100fe2000f8e960c */
[----:B------:R-:W-:Y:S01]  /*3bd0*/  HMMA.16816.F32 R60, R16, R106, R120 ;  /* 0x0000006a103c723c */ /* 0x000fe20000001878 */
[----:B------:R-:W4:Y:S01]  /*3be0*/  LDSM.16.M88.4 R16, [R193+0x1000] ;  /* 0x00100000c110783b */ /* 0x000f220000000200 */
[----:B------:R-:W-:Y:S01]  /*3bf0*/  IMAD.WIDE.U32 R52, R13, -0x2daee0ad, RZ ;  /* 0xd2511f530d347825 */ /* 0x000fe200078e00ff */
[----:B------:R-:W-:Y:S02]  /*3c00*/  LOP3.LUT R141, R39, UR20, R12, 0x96, !PT ;  /* 0x00000014278d7c12 */ /* 0x000fe4000f8e960c */
[----:B------:R-:W-:Y:S01]  /*3c10*/  LOP3.LUT R13, R15, R249, RZ, 0x3c, !PT ;  /* 0x000000f90f0d7212 */ /* 0x000fe200078e3cff */
[----:B------:R-:W-:Y:S01]  /*3c20*/  IMAD R12, R65, 0x40, R240 ;  /* 0x00000040410c7824 */ /* 0x000fe200078e02f0 */
[----:B------:R-:W-:Y:S01]  /*3c30*/  LOP3.LUT R107, R53, UR19, R20, 0x96, !PT ;  /* 0x00000013356b7c12 */ /* 0x000fe2000f8e9614 */
[-C--:B-1----:R-:W-:Y:S01]  /*3c40*/  HMMA.16816.F32 R48, R8, R24.reuse, R48 ;  /* 0x000000180830723c */ /* 0x082fe20000001830 */
[----:B------:R-:W-:Y:S01]  /*3c50*/  LOP3.LUT R121, R37, UR20, R14, 0x96, !PT ;  /* 0x0000001425797c12 */ /* 0x000fe2000f8e960e */
[C---:B------:R-:W-:Y:S01]  /*3c60*/  VIADD R0, R12.reuse, 0x1 ;  /* 0x000000010c007836 */ /* 0x040fe20000000000 */
[C---:B------:R-:W-:Y:S01]  /*3c70*/  ISETP.GE.AND P1, PT, R12.reuse, R210, PT ;  /* 0x000000d20c00720c */ /* 0x040fe20003f26270 */
[----:B------:R-:W-:Y:S01]  /*3c80*/  IMAD.WIDE.U32 R54, R13, -0x2daee0ad, RZ ;  /* 0xd2511f530d367825 */ /* 0x000fe200078e00ff */
[----:B------:R-:W-:Y:S01]  /*3c90*/  ISETP.GE.AND P0, PT, R12, R208, PT ;  /* 0x000000d00c00720c */ /* 0x000fe20003f06270 */
[----:B--2---:R-:W-:Y:S01]  /*3ca0*/  HMMA.16816.F32 R32, R4, R24, R112 ;  /* 0x000000180420723c */ /* 0x004fe20000001870 */
[----:B------:R-:W-:Y:S01]  /*3cb0*/  ISETP.GE.AND P6, PT, R0, R210, PT ;  /* 0x000000d20000720c */ /* 0x000fe20003fc6270 */
[----:B------:R-:W-:Y:S01]  /*3cc0*/  VIADD R13, R12, 0x9 ;  /* 0x000000090c0d7836 */ /* 0x000fe20000000000 */
[----:B------:R-:W-:-:S02]  /*3cd0*/  ISETP.GE.AND P5, PT, R0, R208, PT ;  /* 0x000000d00000720c */ /* 0x000fc40003fa6270 */
[C---:B------:R-:W-:Y:S01]  /*3ce0*/  ISETP.GE.AND P2, PT, R0.reuse, R207, PT ;  /* 0x000000cf0000720c */ /* 0x040fe20003f46270 */
[-C--:B------:R-:W-:Y:S01]  /*3cf0*/  HMMA.16816.F32 R40, R8, R26.reuse, R68 ;  /* 0x0000001a0828723c */ /* 0x080fe20000001844 */
[----:B------:R-:W-:Y:S02]  /*3d00*/  ISETP.GE.AND P3, PT, R0, R209, PT ;  /* 0x000000d10000720c */ /* 0x000fe40003f66270 */
[----:B------:R-:W-:Y:S02]  /*3d10*/  ISETP.GE.AND P4, PT, R12, R207, PT ;  /* 0x000000cf0c00720c */ /* 0x000fe40003f86270 */
[C---:B------:R-:W-:Y:S01]  /*3d20*/  ISETP.LT.OR P6, PT, R0.reuse, R206, P6 ;  /* 0x000000ce0000720c */ /* 0x040fe200037c1670 */
[----:B------:R-:W-:Y:S01]  /*3d30*/  HMMA.16816.F32 R56, R4, R26, R80 ;  /* 0x0000001a0438723c */ /* 0x000fe20000001850 */
[C---:B------:R-:W-:Y:S02]  /*3d40*/  ISETP.LT.OR P5, PT, R0.reuse, R205, P5 ;  /* 0x000000cd0000720c */ /* 0x040fe40002fa1670 */
[----:B------:R-:W-:-:S02]  /*3d50*/  ISETP.LT.OR P2, PT, R0, R204, P2 ;  /* 0x000000cc0000720c */ /* 0x000fc40001741670 */
[----:B------:R-:W-:Y:S01]  /*3d60*/  ISETP.LT.OR P3, PT, R0, R203, P3 ;  /* 0x000000cb0000720c */ /* 0x000fe20001f61670 */
[C---:B------:R-:W-:Y:S01]  /*3d70*/  VIADD R0, R12.reuse, 0x8 ;  /* 0x000000080c007836 */ /* 0x040fe20000000000 */
[C---:B------:R-:W-:Y:S01]  /*3d80*/  ISETP.LT.OR P1, PT, R12.reuse, R206, P1 ;  /* 0x000000ce0c00720c */ /* 0x040fe20000f21670 */
[-C--:B---3--:R-:W-:Y:S01]  /*3d90*/  HMMA.16816.F32 R44, R8, R28.reuse, R72 ;  /* 0x0000001c082c723c */ /* 0x088fe20000001848 */
[C---:B------:R-:W-:Y:S02]  /*3da0*/  ISETP.LT.OR P0, PT, R12.reuse, R205, P0 ;  /* 0x000000cd0c00720c */ /* 0x040fe40000701670 */
[----:B------:R-:W-:Y:S02]  /*3db0*/  ISETP.LT.OR P4, PT, R12, R204, P4 ;  /* 0x000000cc0c00720c */ /* 0x000fe40002781670 */
[----:B------:R-:W-:Y:S01]  /*3dc0*/  FSEL R80, R48, -INF , !P1 ;  /* 0xff80000030507808 */ /* 0x000fe20004800000 */
[----:B------:R-:W-:Y:S01]  /*3dd0*/  HMMA.16816.F32 R24, R4, R28, R116 ;  /* 0x0000001c0418723c */ /* 0x000fe20000001874 */
[----:B------:R-:W-:-:S02]  /*3de0*/  ISETP.GE.AND P1, PT, R12, R209, PT ;  /* 0x000000d10c00720c */ /* 0x000fc40003f26270 */
[----:B------:R-:W-:Y:S02]  /*3df0*/  FSEL R105, R50, -INF , !P0 ;  /* 0xff80000032697808 */ /* 0x000fe40004000000 */
[----:B------:R-:W-:Y:S01]  /*3e00*/  FSEL R82, R32, -INF , !P4 ;  /* 0xff80000020527808 */ /* 0x000fe20006000000 */
[----:B----4-:R-:W-:Y:S01]  /*3e10*/  HMMA.16816.F32 R64, R4, R16, R132 ;  /* 0x000000100440723c */ /* 0x010fe20000001884 */
[----:B------:R-:W-:Y:S02]  /*3e20*/  LOP3.LUT R120, R55, UR19, R20, 0x96, !PT ;  /* 0x0000001337787c12 */ /* 0x000fe4000f8e9614 */
[C---:B------:R-:W-:Y:S01]  /*3e30*/  ISETP.GE.AND P0, PT, R0.reuse, R210, PT ;  /* 0x000000d20000720c */ /* 0x040fe20003f06270 */
[----:B------:R-:W1:Y:S01]  /*3e40*/  LDSM.16.M88.4 R20, [R193+0x1800] ;  /* 0x00180000c114783b */ /* 0x000e620000000200 */
[----:B------:R-:W-:Y:S01]  /*3e50*/  ISETP.GE.AND P4, PT, R0, R208, PT ;  /* 0x000000d00000720c */ /* 0x000fe20003f86270 */
[----:B------:R-:W-:-:S04]  /*3e60*/  DEPBAR.LE SB0, 0x0 ;  /* 0x000080000000791a */ /* 0x000fc80000000000 */
[----:B------:R-:W-:Y:S02]  /*3e70*/  ISETP.LT.OR P1, PT, R12, R203, P1 ;  /* 0x000000cb0c00720c */ /* 0x000fe40000f21670 */
[C---:B------:R-:W-:Y:S02]  /*3e80*/  ISETP.LT.OR P0, PT, R0.reuse, R206, P0 ;  /* 0x000000ce0000720c */ /* 0x040fe40000701670 */
[----:B------:R-:W-:Y:S02]  /*3e90*/  ISETP.LT.OR P4, PT, R0, R205, P4 ;  /* 0x000000cd0000720c */ /* 0x000fe40002781670 */
[----:B------:R-:W-:Y:S02]  /*3ea0*/  FSEL R100, R34, -INF , !P1 ;  /* 0xff80000022647808 */ /* 0x000fe40004800000 */
[----:B------:R-:W-:Y:S02]  /*3eb0*/  FSEL R92, R33, -INF , !P2 ;  /* 0xff800000215c7808 */ /* 0x000fe40005000000 */
[----:B------:R-:W-:-:S02]  /*3ec0*/  ISETP.GE.AND P1, PT, R0, R207, PT ;  /* 0x000000cf0000720c */ /* 0x000fc40003f26270 */
[----:B------:R-:W-:Y:S02]  /*3ed0*/  ISETP.GE.AND P2, PT, R0, R209, PT ;  /* 0x000000d10000720c */ /* 0x000fe40003f46270 */
[----:B------:R-:W-:Y:S02]  /*3ee0*/  FSEL R72, R49, -INF , !P6 ;  /* 0xff80000031487808 */ /* 0x000fe40007000000 */
[----:B------:R-:W-:Y:S02]  /*3ef0*/  FSEL R103, R51, -INF , !P5 ;  /* 0xff80000033677808 */ /* 0x000fe40006800000 */
[----:B------:R-:W-:Y:S01]  /*3f00*/  FSEL R81, R40, -INF , !P0 ;  /* 0xff80000028517808 */ /* 0x000fe20004000000 */
[----:B------:R-:W-:Y:S01]  /*3f10*/  HMMA.16816.F32 R48, R4, R30, R108 ;  /* 0x0000001e0430723c */ /* 0x000fe2000000186c */
[----:B------:R-:W-:Y:S02]  /*3f20*/  FSEL R106, R42, -INF , !P4 ;  /* 0xff8000002a6a7808 */ /* 0x000fe40006000000 */
[----:B------:R-:W-:-:S02]  /*3f30*/  ISETP.GE.AND P6, PT, R13, R210, PT ;  /* 0x000000d20d00720c */ /* 0x000fc40003fc6270 */
[C---:B------:R-:W-:Y:S01]  /*3f40*/  ISETP.GE.AND P5, PT, R13.reuse, R208, PT ;  /* 0x000000d00d00720c */ /* 0x040fe20003fa6270 */
[C---:B------:R-:W-:Y:S01]  /*3f50*/  HMMA.16816.F32 R28, R8.reuse, R30, R76 ;  /* 0x0000001e081c723c */ /* 0x040fe2000000184c */
[C---:B------:R-:W-:Y:S02]  /*3f60*/  ISETP.GE.AND P0, PT, R13.reuse, R207, PT ;  /* 0x000000cf0d00720c */ /* 0x040fe40003f06270 */
[C---:B------:R-:W-:Y:S02]  /*3f70*/  ISETP.GE.AND P4, PT, R13.reuse, R209, PT ;  /* 0x000000d10d00720c */ /* 0x040fe40003f86270 */
[C---:B------:R-:W-:Y:S01]  /*3f80*/  ISETP.LT.OR P1, PT, R0.reuse, R204, P1 ;  /* 0x000000cc0000720c */ /* 0x040fe20000f21670 */
[----:B------:R-:W-:Y:S01]  /*3f90*/  HMMA.16816.F32 R76, R8, R18, R84 ;  /* 0x00000012084c723c */ /* 0x000fe20000001854 */
[----:B------:R-:W-:Y:S01]  /*3fa0*/  ISETP.LT.OR P2, PT, R0, R203, P2 ;  /* 0x000000cb0000720c */ /* 0x000fe20001741670 */
[----:B------:R-:W-:Y:S01]  /*3fb0*/  VIADD R0, R12, 0x10 ;  /* 0x000000100c007836 */ /* 0x000fe20000000000 */
[----:B------:R-:W-:-:S02]  /*3fc0*/  ISETP.LT.OR P6, PT, R13, R206, P6 ;  /* 0x000000ce0d00720c */ /* 0x000fc400037c1670 */
[C---:B------:R-:W-:Y:S01]  /*3fd0*/  ISETP.LT.OR P5, PT, R13.reuse, R205, P5 ;  /* 0x000000cd0d00720c */ /* 0x040fe20002fa1670 */
[----:B-1----:R-:W-:Y:S01]  /*3fe0*/  HMMA.16816.F32 R68, R4, R20, R136 ;  /* 0x000000140444723c */ /* 0x002fe20000001888 */
[C---:B------:R-:W-:Y:S02]  /*3ff0*/  ISETP.LT.OR P0, PT, R13.reuse, R204, P0 ;  /* 0x000000cc0d00720c */ /* 0x040fe40000701670 */
[----:B------:R-:W-:Y:S01]  /*4000*/  ISETP.LT.OR P4, PT, R13, R203, P4 ;  /* 0x000000cb0d00720c */ /* 0x000fe20002781670 */
[----:B------:R-:W-:Y:S01]  /*4010*/  VIADD R13, R12, 0x11 ;  /* 0x000000110c0d7836 */ /* 0x000fe20000000000 */
[----:B------:R-:W-:Y:S02]  /*4020*/  FSEL R94, R35, -INF , !P3 ;  /* 0xff800000235e7808 */ /* 0x000fe40005800000 */
[----:B------:R-:W-:Y:S01]  /*4030*/  FSEL R83, R56, -INF , !P1 ;  /* 0xff80000038537808 */ /* 0x000fe20004800000 */
[----:B------:R-:W-:Y:S01]  /*4040*/  HMMA.16816.F32 R32, R8, R16, R96 ;  /* 0x000000100820723c */ /* 0x000fe20000001860 */
[----:B------:R-:W-:-:S02]  /*4050*/  FSEL R95, R58, -INF , !P2 ;  /* 0xff8000003a5f7808 */ /* 0x000fc40005000000 */
[----:B------:R-:W-:Y:S02]  /*4060*/  FSEL R93, R57, -INF , !P0 ;  /* 0xff800000395d7808 */ /* 0x000fe40004000000 */
[C---:B------:R-:W-:Y:S02]  /*4070*/  ISETP.GE.AND P3, PT, R0.reuse, R210, PT ;  /* 0x000000d20000720c */ /* 0x040fe40003f66270 */
[C---:B------:R-:W-:Y:S02]  /*4080*/  ISETP.GE.AND P1, PT, R0.reuse, R208, PT ;  /* 0x000000d00000720c */ /* 0x040fe40003f26270 */
[C---:B------:R-:W-:Y:S02]  /*4090*/  ISETP.GE.AND P2, PT, R0.reuse, R207, PT ;  /* 0x000000cf0000720c */ /* 0x040fe40003f46270 */
[----:B------:R-:W-:Y:S02]  /*40a0*/  ISETP.GE.AND P0, PT, R0, R209, PT ;  /* 0x000000d10000720c */ /* 0x000fe40003f06270 */
[----:B------:R-:W-:-:S02]  /*40b0*/  FSEL R102, R43, -INF , !P5 ;  /* 0xff8000002b667808 */ /* 0x000fc40006800000 */
[C---:B------:R-:W-:Y:S02]  /*40c0*/  ISETP.GE.AND P5, PT, R13.reuse, R210, PT ;  /* 0x000000d20d00720c */ /* 0x040fe40003fa6270 */
[C---:B------:R-:W-:Y:S02]  /*40d0*/  ISETP.LT.OR P3, PT, R0.reuse, R206, P3 ;  /* 0x000000ce0000720c */ /* 0x040fe40001f61670 */
[C---:B------:R-:W-:Y:S02]  /*40e0*/  ISETP.LT.OR P1, PT, R0.reuse, R205, P1 ;  /* 0x000000cd0000720c */ /* 0x040fe40000f21670 */
[C---:B------:R-:W-:Y:S02]  /*40f0*/  ISETP.LT.OR P2, PT, R0.reuse, R204, P2 ;  /* 0x000000cc0000720c */ /* 0x040fe40001741670 */
[----:B------:R-:W-:Y:S01]  /*4100*/  ISETP.LT.OR P0, PT, R0, R203, P0 ;  /* 0x000000cb0000720c */ /* 0x000fe20000701670 */
[----:B------:R-:W-:Y:S01]  /*4110*/  VIADD R0, R12, 0x18 ;  /* 0x000000180c007836 */ /* 0x000fe20000000000 */
[----:B------:R-:W-:-:S02]  /*4120*/  ISETP.LT.OR P5, PT, R13, R206, P5 ;  /* 0x000000ce0d00720c */ /* 0x000fc40002fa1670 */
[----:B------:R-:W-:Y:S02]  /*4130*/  FSEL R74, R41, -INF , !P6 ;  /* 0xff800000294a7808 */ /* 0x000fe40007000000 */
[----:B------:R-:W-:Y:S01]  /*4140*/  FSEL R118, R46, -INF , !P1 ;  /* 0xff8000002e767808 */ /* 0x000fe20004800000 */
[----:B------:R-:W-:Y:S01]  /*4150*/  HMMA.16816.F32 R40, R4, R22, R128 ;  /* 0x000000160428723c */ /* 0x000fe20000001880 */
[----:B------:R-:W-:Y:S02]  /*4160*/  FSEL R104, R24, -INF , !P2 ;  /* 0xff80000018687808 */ /* 0x000fe40005000000 */
[----:B------:R-:W-:Y:S02]  /*4170*/  FSEL R108, R26, -INF , !P0 ;  /* 0xff8000001a6c7808 */ /* 0x000fe40004000000 */
[----:B------:R-:W-:Y:S02]  /*4180*/  FSEL R45, R45, -INF , !P5 ;  /* 0xff8000002d2d7808 */ /* 0x000fe40006800000 */
[----:B------:R-:W-:-:S02]  /*4190*/  ISETP.GE.AND P6, PT, R13, R208, PT ;  /* 0x000000d00d00720c */ /* 0x000fc40003fc6270 */
[----:B------:R-:W-:Y:S02]  /*41a0*/  FSEL R75, R44, -INF , !P3 ;  /* 0xff8000002c4b7808 */ /* 0x000fe40005800000 */
[C---:B------:R-:W-:Y:S02]  /*41b0*/  ISETP.GE.AND P1, PT, R0.reuse, R210, PT ;  /* 0x000000d20000720c */ /* 0x040fe40003f26270 */
[C---:B------:R-:W-:Y:S02]  /*41c0*/  ISETP.GE.AND P2, PT, R0.reuse, R208, PT ;  /* 0x000000d00000720c */ /* 0x040fe40003f46270 */
[C---:B------:R-:W-:Y:S02]  /*41d0*/  ISETP.GE.AND P0, PT, R0.reuse, R207, PT ;  /* 0x000000cf0000720c */ /* 0x040fe40003f06270 */
[-C--:B------:R-:W-:Y:S02]  /*41e0*/  ISETP.GE.AND P5, PT, R0, R209.reuse, PT ;  /* 0x000000d10000720c */ /* 0x080fe40003fa6270 */
[----:B------:R-:W-:-:S02]  /*41f0*/  ISETP.GE.AND P3, PT, R13, R209, PT ;  /* 0x000000d10d00720c */ /* 0x000fc40003f66270 */
[CC--:B------:R-:W-:Y:S02]  /*4200*/  ISETP.LT.OR P6, PT, R13.reuse, R205.reuse, P6 ;  /* 0x000000cd0d00720c */ /* 0x0c0fe400037c1670 */
[C---:B------:R-:W-:Y:S02]  /*4210*/  ISETP.LT.OR P1, PT, R0.reuse, R206, P1 ;  /* 0x000000ce0000720c */ /* 0x040fe40000f21670 */
[C---:B------:R-:W-:Y:S02]  /*4220*/  ISETP.LT.OR P2, PT, R0.reuse, R205, P2 ;  /* 0x000000cd0000720c */ /* 0x040fe40001741670 */
[C---:B------:R-:W-:Y:S02]  /*4230*/  ISETP.LT.OR P0, PT, R0.reuse, R204, P0 ;  /* 0x000000cc0000720c */ /* 0x040fe40000701670 */
[-C--:B------:R-:W-:Y:S01]  /*4240*/  ISETP.LT.OR P5, PT, R0, R203.reuse, P5 ;  /* 0x000000cb0000720c */ /* 0x080fe20002fa1670 */
[----:B------:R-:W-:Y:S01]  /*4250*/  VIADD R0, R12, 0x19 ;  /* 0x000000190c007836 */ /* 0x000fe20000000000 */
[----:B------:R-:W-:-:S02]  /*4260*/  ISETP.LT.OR P3, PT, R13, R203, P3 ;  /* 0x000000cb0d00720c */ /* 0x000fc40001f61670 */
[----:B------:R-:W-:Y:S02]  /*4270*/  FSEL R101, R59, -INF , !P4 ;  /* 0xff8000003b657808 */ /* 0x000fe40006000000 */
[----:B------:R-:W-:Y:S01]  /*4280*/  ISETP.GE.AND P4, PT, R13, R207, PT ;  /* 0x000000cf0d00720c */ /* 0x000fe20003f86270 */
[----:B------:R-:W-:Y:S01]  /*4290*/  HMMA.16816.F32 R56, R4, R18, R124 ;  /* 0x000000120438723c */ /* 0x000fe2000000187c */
[----:B------:R-:W-:Y:S02]  /*42a0*/  FSEL R134, R47, -INF , !P6 ;  /* 0xff8000002f867808 */ /* 0x000fe40007000000 */
[----:B------:R-:W-:Y:S02]  /*42b0*/  FSEL R47, R27, -INF , !P3 ;  /* 0xff8000001b2f7808 */ /* 0x000fe40005800000 */
[----:B------:R-:W-:Y:S02]  /*42c0*/  ISETP.GE.AND P3, PT, R0, R210, PT ;  /* 0x000000d20000720c */ /* 0x000fe40003f66270 */
[----:B------:R-:W-:Y:S01]  /*42d0*/  ISETP.LT.OR P4, PT, R13, R204, P4 ;  /* 0x000000cc0d00720c */ /* 0x000fe20002781670 */
[----:B------:R-:W-:Y:S01]  /*42e0*/  VIADD R4, R12, 0x20 ;  /* 0x000000200c047836 */ /* 0x000fe20000000000 */
[----:B------:R-:W-:Y:S01]  /*42f0*/  ISETP.LT.OR P3, PT, R0, R206, P3 ;  /* 0x000000ce0000720c */ /* 0x000fe20001f61670 */
[C---:B------:R-:W-:Y:S01]  /*4300*/  VIADD R6, R12.reuse, 0x28 ;  /* 0x000000280c067836 */ /* 0x040fe20000000000 */
[----:B------:R-:W-:Y:S01]  /*4310*/  FSEL R46, R25, -INF , !P4 ;  /* 0xff800000192e7808 */ /* 0x000fe20006000000 */
[----:B------:R-:W-:Y:S01]  /*4320*/  VIADD R5, R12, 0x29 ;  /* 0x000000290c057836 */ /* 0x000fe20000000000 */
[----:B------:R-:W-:Y:S01]  /*4330*/  FSEL R44, R28, -INF , !P1 ;  /* 0xff8000001c2c7808 */ /* 0x000fe20004800000 */
[----:B------:R-:W-:Y:S01]  /*4340*/  HMMA.16816.F32 R24, R8, R20, R88 ;  /* 0x000000140818723c */ /* 0x000fe20000001858 */
[----:B------:R-:W-:-:S02]  /*4350*/  ISETP.GE.AND P6, PT, R0, R208, PT ;  /* 0x000000d00000720c */ /* 0x000fc40003fc6270 */
[C---:B------:R-:W-:Y:S02]  /*4360*/  ISETP.GE.AND P4, PT, R0.reuse, R207, PT ;  /* 0x000000cf0000720c */ /* 0x040fe40003f86270 */
[----:B------:R-:W-:Y:S01]  /*4370*/  ISETP.GE.AND P1, PT, R0, R209, PT ;  /* 0x000000d10000720c */ /* 0x000fe20003f26270 */
[----:B------:R-:W-:Y:S01]  /*4380*/  HMMA.16816.F32 R20, R8, R22, R60 ;  /* 0x000000160814723c */ /* 0x000fe2000000183c */
[----:B------:R-:W-:Y:S02]  /*4390*/  FSEL R123, R30, -INF , !P2 ;  /* 0xff8000001e7b7808 */ /* 0x000fe40005000000 */
[----:B------:R-:W-:Y:S02]  /*43a0*/  FSEL R48, R48, -INF , !P0 ;  /* 0xff80000030307808 */ /* 0x000fe40004000000 */
[----:B------:R-:W-:Y:S02]  /*43b0*/  FSEL R50, R50, -INF , !P5 ;  /* 0xff80000032327808 */ /* 0x000fe40006800000 */
[----:B------:R-:W-:Y:S01]  /*43c0*/  FSEL R30, R29, -INF , !P3 ;  /* 0xff8000001d1e7808 */ /* 0x000fe20005800000 */
[----:B------:R-:W-:Y:S01]  /*43d0*/  VIADD R8, R12, 0x38 ;  /* 0x000000380c087836 */ /* 0x000fe20000000000 */
[----:B------:R-:W-:-:S02]  /*43e0*/  ISETP.GE.AND P2, PT, R4, R210, PT ;  /* 0x000000d20400720c */ /* 0x000fc40003f46270 */
[C---:B------:R-:W-:Y:S02]  /*43f0*/  ISETP.GE.AND P0, PT, R4.reuse, R208, PT ;  /* 0x000000d00400720c */ /* 0x040fe40003f06270 */
[C---:B------:R-:W-:Y:S02]  /*4400*/  ISETP.GE.AND P5, PT, R4.reuse, R207, PT ;  /* 0x000000cf0400720c */ /* 0x040fe40003fa6270 */
[----:B------:R-:W-:Y:S02]  /*4410*/  ISETP.GE.AND P3, PT, R4, R209, PT ;  /* 0x000000d10400720c */ /* 0x000fe40003f66270 */
[C---:B------:R-:W-:Y:S02]  /*4420*/  ISETP.LT.OR P6, PT, R0.reuse, R205, P6 ;  /* 0x000000cd0000720c */ /* 0x040fe400037c1670 */
[C---:B------:R-:W-:Y:S02]  /*4430*/  ISETP.LT.OR P4, PT, R0.reuse, R204, P4 ;  /* 0x000000cc0000720c */ /* 0x040fe40002781670 */
[----:B------:R-:W-:Y:S01]  /*4440*/  ISETP.LT.OR P1, PT, R0, R203, P1 ;  /* 0x000000cb0000720c */ /* 0x000fe20000f21670 */
[----:B------:R-:W-:Y:S01]  /*4450*/  VIADD R0, R12, 0x21 ;  /* 0x000000210c007836 */ /* 0x000fe20000000000 */
[----:B------:R-:W-:-:S02]  /*4460*/  ISETP.LT.OR P2, PT, R4, R206, P2 ;  /* 0x000000ce0400720c */ /* 0x000fc40001741670 */
[C---:B------:R-:W-:Y:S02]  /*4470*/  ISETP.LT.OR P0, PT, R4.reuse, R205, P0 ;  /* 0x000000cd0400720c */ /* 0x040fe40000701670 */
[C---:B------:R-:W-:Y:S01]  /*4480*/  ISETP.LT.OR P5, PT, R4.reuse, R204, P5 ;  /* 0x000000cc0400720c */ /* 0x040fe20002fa1670 */
[----:B------:R-:W-:Y:S01]  /*4490*/  BAR.SYNC.DEFER_BLOCKING 0x0 ;  /* 0x0000000000007b1d */ /* 0x000fe20000010000 */
[----:B------:R-:W-:Y:S02]  /*44a0*/  ISETP.LT.OR P3, PT, R4, R203, P3 ;  /* 0x000000cb0400720c */ /* 0x000fe40001f61670 */
[----:B------:R-:W-:Y:S02]  /*44b0*/  FMNMX.FTZ R4, R80, R72, !PT ;  /* 0x0000004850047209 */ /* 0x000fe40007810000 */
[----:B------:R-:W-:Y:S02]  /*44c0*/  FSEL R49, R49, -INF , !P4 ;  /* 0xff80000031317808 */ /* 0x000fe40006000000 */
[----:B------:R-:W-:-:S02]  /*44d0*/  ISETP.GE.AND P4, PT, R0, R210, PT ;  /* 0x000000d20000720c */ /* 0x000fc40003f86270 */
[----:B------:R-:W-:Y:S02]  /*44e0*/  FMNMX.FTZ R4, R81, R4, !PT ;  /* 0x0000000451047209 */ /* 0x000fe40007810000 */
[----:B------:R-:W-:Y:S02]  /*44f0*/  FSEL R51, R51, -INF , !P1 ;  /* 0xff80000033337808 */ /* 0x000fe40004800000 */
[----:B------:R-:W-:Y:S02]  /*4500*/  FSEL R133, R31, -INF , !P6 ;  /* 0xff8000001f857808 */ /* 0x000fe40007000000 */
[----:B------:R-:W-:Y:S02]  /*4510*/  ISETP.LT.OR P1, PT, R0, R206, P4 ;  /* 0x000000ce0000720c */ /* 0x000fe40002721670 */
[----:B------:R-:W-:Y:S02]  /*4520*/  FSEL R117, R32, -INF , !P2 ;  /* 0xff80000020757808 */ /* 0x000fe40005000000 */
[----:B------:R-:W-:-:S02]  /*4530*/  ISETP.GE.AND P6, PT, R0, R208, PT ;  /* 0x000000d00000720c */ /* 0x000fc40003fc6270 */
[C---:B------:R-:W-:Y:S02]  /*4540*/  ISETP.GE.AND P4, PT, R0.reuse, R207, PT ;  /* 0x000000cf0000720c */ /* 0x040fe40003f86270 */
[----:B------:R-:W-:Y:S02]  /*4550*/  ISETP.GE.AND P2, PT, R0, R209, PT ;  /* 0x000000d10000720c */ /* 0x000fe40003f46270 */
[----:B------:R-:W-:Y:S02]  /*4560*/  FMNMX.FTZ R4, R74, R4, !PT ;  /* 0x000000044a047209 */ /* 0x000fe40007810000 */
[----:B------:R-:W-:Y:S02]  /*4570*/  FSEL R159, R34, -INF , !P0 ;  /* 0xff800000229f7808 */ /* 0x000fe40004000000 */
[----:B------:R-:W-:Y:S02]  /*4580*/  ISETP.GE.AND P0, PT, R6, R210, PT ;  /* 0x000000d20600720c */ /* 0x000fe40003f06270 */
[----:B------:R-:W-:-:S02]  /*4590*/  ISETP.LT.OR P6, PT, R0, R205, P6 ;  /* 0x000000cd0000720c */ /* 0x000fc400037c1670 */
[C---:B------:R-:W-:Y:S02]  /*45a0*/  ISETP.LT.OR P4, PT, R0.reuse, R204, P4 ;  /* 0x000000cc0000720c */ /* 0x040fe40002781670 */
[----:B------:R-:W-:Y:S02]  /*45b0*/  ISETP.LT.OR P2, PT, R0, R203, P2 ;  /* 0x000000cb0000720c */ /* 0x000fe40001741670 */
[----:B------:R-:W-:Y:S01]  /*45c0*/  FMNMX.FTZ R0, R75, R4, !PT ;  /* 0x000000044b007209 */ /* 0x000fe20007810000 */
[----:B------:R-:W-:Y:S01]  /*45d0*/  VIADD R4, R12, 0x30 ;  /* 0x000000300c047836 */ /* 0x000fe20000000000 */
[----:B------:R-:W-:Y:S02]  /*45e0*/  ISETP.LT.OR P0, PT, R6, R206, P0 ;  /* 0x000000ce0600720c */ /* 0x000fe40000701670 */
[----:B------:R-:W-:Y:S01]  /*45f0*/  FMNMX.FTZ R7, R45, R0, !PT ;  /* 0x000000002d077209 */ /* 0x000fe20007810000 */
[----:B------:R-:W-:Y:S01]  /*4600*/  VIADD R0, R12, 0x31 ;  /* 0x000000310c007836 */ /* 0x000fe20000000000 */
[----:B------:R-:W-:-:S02]  /*4610*/  FSEL R130, R76, -INF , !P0 ;  /* 0xff8000004c827808 */ /* 0x000fc40004000000 */
[----:B------:R-:W-:Y:S02]  /*4620*/  ISETP.GE.AND P0, PT, R4, R210, PT ;  /* 0x000000d20400720c */ /* 0x000fe40003f06270 */
[----:B------:R-:W-:Y:S02]  /*4630*/  FMNMX.FTZ R7, R44, R7, !PT ;  /* 0x000000072c077209 */ /* 0x000fe40007810000 */
[----:B------:R-:W-:Y:S02]  /*4640*/  ISETP.LT.OR P0, PT, R4, R206, P0 ;  /* 0x000000ce0400720c */ /* 0x000fe40000701670 */
[----:B------:R-:W-:Y:S02]  /*4650*/  FMNMX.FTZ R7, R30, R7, !PT ;  /* 0x000000071e077209 */ /* 0x000fe40007810000 */
[----:B------:R-:W-:Y:S02]  /*4660*/  FSEL R116, R33, -INF , !P1 ;  /* 0xff80000021747808 */ /* 0x000fe40004800000 */
[----:B------:R-:W-:-:S02]  /*4670*/  ISETP.GE.AND P1, PT, R5, R210, PT ;  /* 0x000000d20500720c */ /* 0x000fc40003f26270 */
[----:B------:R-:W-:Y:S02]  /*4680*/  FSEL R150, R24, -INF , !P0 ;  /* 0xff80000018967808 */ /* 0x000fe40004000000 */
[----:B------:R-:W-:Y:S02]  /*4690*/  FMNMX.FTZ R7, R117, R7, !PT ;  /* 0x0000000775077209 */ /* 0x000fe40007810000 */
[----:B------:R-:W-:Y:S02]  /*46a0*/  ISETP.GE.AND P0, PT, R8, R210, PT ;  /* 0x000000d20800720c */ /* 0x000fe40003f06270 */
[-C--:B------:R-:W-:Y:S02]  /*46b0*/  ISETP.LT.OR P1, PT, R5, R206.reuse, P1 ;  /* 0x000000ce0500720c */ /* 0x080fe40000f21670 */
[----:B------:R-:W-:Y:S02]  /*46c0*/  FMNMX.FTZ R7, R116, R7, !PT ;  /* 0x0000000774077209 */ /* 0x000fe40007810000 */
[----:B------:R-:W-:-:S02]  /*46d0*/  ISETP.LT.OR P0, PT, R8, R206, P0 ;  /* 0x000000ce0800720c */ /* 0x000fc40000701670 */
[----:B------:R-:W-:Y:S02]  /*46e0*/  FSEL R131, R77, -INF , !P1 ;  /* 0xff8000004d837808 */ /* 0x000fe40004800000 */
[----:B------:R-:W-:Y:S02]  /*46f0*/  ISETP.GE.AND P1, PT, R0, R210, PT ;  /* 0x000000d20000720c */ /* 0x000fe40003f26270 */
[----:B------:R-:W-:Y:S01]  /*4700*/  FMNMX.FTZ R9, R130, R7, !PT ;  /* 0x0000000782097209 */ /* 0x000fe20007810000 */
[----:B------:R-:W-:Y:S01]  /*4710*/  VIADD R7, R12, 0x39 ;  /* 0x000000390c077836 */ /* 0x000fe20000000000 */
[----:B------:R-:W-:Y:S02]  /*4720*/  FSEL R171, R20, -INF , !P0 ;  /* 0xff80000014ab7808 */ /* 0x000fe40004000000 */
[----:B------:R-:W-:Y:S02]  /*4730*/  ISETP.GT.AND P0, PT, R212, UR22, PT ;  /* 0x00000016d4007c0c */ /* 0x000fe4000bf04270 */
[----:B------:R-:W-:-:S02]  /*4740*/  ISETP.LT.OR P1, PT, R0, R206, P1 ;  /* 0x000000ce0000720c */ /* 0x000fc40000f21670 */
[----:B------:R-:W-:Y:S02]  /*4750*/  FMNMX.FTZ R9, R131, R9, !PT ;  /* 0x0000000983097209 */ /* 0x000fe40007810000 */
[----:B------:R-:W-:Y:S02]  /*4760*/  FSEL R155, R25, -INF , !P1 ;  /* 0xff800000199b7808 */ /* 0x000fe40004800000 */
[C---:B------:R-:W-:Y:S02]  /*4770*/  ISETP.GE.AND P1, PT, R7.reuse, R210, PT ;  /* 0x000000d20700720c */ /* 0x040fe40003f26270 */
[----:B------:R-:W-:Y:S02]  /*4780*/  FMNMX.FTZ R9, R150, R9, !PT ;  /* 0x0000000996097209 */ /* 0x000fe40007810000 */
[----:B------:R-:W-:Y:S02]  /*4790*/  ISETP.LT.OR P1, PT, R7, R206, P1 ;  /* 0x000000ce0700720c */ /* 0x000fe40000f21670 */
[----:B------:R-:W-:-:S02]  /*47a0*/  FMNMX.FTZ R9, R155, R9, !PT ;  /* 0x000000099b097209 */ /* 0x000fc40007810000 */
[----:B------:R-:W-:Y:S02]  /*47b0*/  LOP3.LUT R122, R39, UR20, R14, 0x96, !PT ;  /* 0x00000014277a7c12 */ /* 0x000fe4000f8e960e */
[----:B------:R-:W-:Y:S02]  /*47c0*/  FSEL R172, R21, -INF , !P1 ;  /* 0xff80000015ac7808 */ /* 0x000fe40004800000 */
[----:B------:R-:W-:Y:S01]  /*47d0*/  FMNMX.FTZ R18, R171, R9, !PT ;  /* 0x00000009ab127209 */ /* 0x000fe20007810000 */
[----:B------:R-:W-:Y:S06]  /*47e0*/  @!P0 BRA `(.L_x_1977) ;  /* 0x0000000000648947 */ /* 0x000fec0003800000 */
[----:B------:R-:W-:Y:S01]  /*47f0*/  VIADD R10, R248, 0xfffffffe ;  /* 0xfffffffef80a7836 */ /* 0x000fe20000000000 */
[----:B------:R-:W-:Y:S01]  /*4800*/  ULDC.64 UR6, c[0x0][0x218] ;  /* 0x0000860000067ab9 */ /* 0x000fe20000000a00 */
[----:B------:R-:W-:Y:S02]  /*4810*/  IMAD.SHL.U32 R16, R242, 0x20, RZ ;  /* 0x00000020f2107824 */ /* 0x000fe400078e00ff */
[----:B------:R-:W-:Y:S01]  /*4820*/  IMAD R9, R142, R10, RZ ;  /* 0x0000000a8e097224 */ /* 0x000fe200078e02ff */
[----:B------:R-:W-:Y:S01]  /*4830*/  SHF.R.S32.HI R12, RZ, 0x1f, R10 ;  /* 0x0000001fff0c7819 */ /* 0x000fe2000001140a */
[----:B------:R-:W-:-:S04]  /*4840*/  IMAD.WIDE.U32 R10, R10, R144, R152 ;  /* 0x000000900a0a7225 */ /* 0x000fc800078e0098 */
[----:B------:R-:W-:Y:S01]  /*4850*/  IMAD R9, R12, R144, R9 ;  /* 0x000000900c097224 */ /* 0x000fe200078e0209 */
[----:B------:R-:W-:-:S03]  /*4860*/  LEA R14, P1, R10, UR6, 0x1 ;  /* 0x000000060a0e7c11 */ /* 0x000fc6000f8208ff */
[----:B------:R-:W-:Y:S01]  /*4870*/  IMAD.IADD R11, R11, 0x1, R9 ;  /* 0x000000010b0b7824 */ /* 0x000fe200078e0209 */
[----:B------:R-:W-:-:S04]  /*4880*/  SHF.L.U64.HI R9, R242, 0x5, R243 ;  /* 0x00000005f2097819 */ /* 0x000fc800000102f3 */
[----:B------:R-:W-:Y:S02]  /*4890*/  LEA.HI.X R15, R10, UR7, R11, 0x1, P1 ;  /* 0x000000070a0f7c11 */ /* 0x000fe400088f0c0b */
[----:B------:R-:W-:-:S03]  /*48a0*/  IADD3 R12, P1, R16, R14, RZ ;  /* 0x0000000e100c7210 */ /* 0x000fc60007f3e0ff */
[----:B------:R-:W-:Y:S01]  /*48b0*/  @!PT LDS RZ, [RZ] ;  /* 0x00000000fffff984 */ /* 0x000fe20000000800 */
[----:B------:R-:W-:Y:S01]  /*48c0*/  @!PT LDS RZ, [RZ] ;  /* 0x00000000fffff984 */ /* 0x000fe20000000800 */
[----:B------:R-:W-:Y:S01]  /*48d0*/  @!PT LDS RZ, [RZ] ;  /* 0x00000000fffff984 */ /* 0x000fe20000000800 */
[----:B------:R1:W-:Y:S01]  /*48e0*/  LDGSTS.E.BYPASS.LTC128B.128 [R214+0x4000], desc[UR24][R14.64] ;  /* 0x040000000ed67fae */ /* 0x0003e2000b901d58 */
[----:B------:R-:W-:Y:S02]  /*48f0*/  IADD3.X R13, R9, R15, RZ, P1, !PT ;  /* 0x0000000f090d7210 */ /* 0x000fe40000ffe4ff */
[----:B------:R-:W-:-:S03]  /*4900*/  IADD3 R10, P1, R12, R16, RZ ;  /* 0x000000100c0a7210 */ /* 0x000fc60007f3e0ff */
[----:B------:R1:W-:Y:S02]  /*4910*/  LDGSTS.E.BYPASS.LTC128B.128 [R214+0x4800], desc[UR24][R12.64] ;  /* 0x048000000cd67fae */ /* 0x0003e4000b901d58 */
[----:B------:R-:W-:Y:S01]  /*4920*/  IMAD.X R11, R13, 0x1, R9, P1 ;  /* 0x000000010d0b7824 */ /* 0x000fe200008e0609 */
[----:B------:R-:W-:-:S04]  /*4930*/  IADD3 R16, P1, R10, R16, RZ ;  /* 0x000000100a107210 */ /* 0x000fc80007f3e0ff */
[----:B------:R-:W-:Y:S01]  /*4940*/  IADD3.X R17, R11, R9, RZ, P1, !PT ;  /* 0x000000090b117210 */ /* 0x000fe20000ffe4ff */
[----:B------:R1:W-:Y:S04]  /*4950*/  LDGSTS.E.BYPASS.LTC128B.128 [R214+0x5000], desc[UR24][R10.64] ;  /* 0x050000000ad67fae */ /* 0x0003e8000b901d58 */
[----:B------:R1:W-:Y:S04]  /*4960*/  LDGSTS.E.BYPASS.LTC128B.128 [R214+0x5800], desc[UR24][R16.64] ;  /* 0x0580000010d67fae */ /* 0x0003e8000b901d58 */
[----:B------:R-:W0:Y:S02]  /*4970*/  LDGDEPBAR ;  /* 0x00000000000079af */ /* 0x000e240000000000 */
.L_x_1977:
[----:B------:R-:W-:Y:S01]  /*4980*/  FMNMX.FTZ R9, R172, R18, !PT ;  /* 0x00000012ac097209 */ /* 0x000fe20007810000 */
[----:B------:R-:W-:Y:S01]  /*4990*/  ULDC UR10, c[0x0][0x2ec] ;  /* 0x0000bb00000a7ab9 */ /* 0x000fe20000000800 */
[----:B------:R-:W-:Y:S01]  /*49a0*/  FSEL R151, R35, -INF , !P6 ;  /* 0xff80000023977808 */ /* 0x000fe20007000000 */
[----:B------:R-:W-:Y:S01]  /*49b0*/  UIADD3 UR18, UR26, 0x3c6ef372, URZ ;  /* 0x3c6ef3721a127890 */ /* 0x000fe2000fffe03f */
[----:B------:R-:W-:Y:S01]  /*49c0*/  FSEL R129, R65, -INF , !P4 ;  /* 0xff80000041817808 */ /* 0x000fe20006000000 */
[----:B-1----:R-:W1:Y:S01]  /*49d0*/  SHFL.BFLY PT, R10, R9, 0x2, 0x1f ;  /* 0x0c401f00090a7f89 */ /* 0x002e6200000e0000 */
[----:B------:R-:W-:Y:S01]  /*49e0*/  FSEL R144, R67, -INF , !P2 ;  /* 0xff80000043907808 */ /* 0x000fe20005000000 */
[----:B------:R-:W-:Y:S01]  /*49f0*/  UIADD3 UR17, UR27, 0x76cf5d0a, URZ ;  /* 0x76cf5d0a1b117890 */ /* 0x000fe2000fffe03f */
[----:B------:R-:W-:Y:S01]  /*4a00*/  FSEL R138, R66, -INF , !P3 ;  /* 0xff800000428a7808 */ /* 0x000fe20005800000 */
[----:B------:R-:W-:Y:S01]  /*4a10*/  UIADD3 UR15, UR27, 0x32370b8f, URZ ;  /* 0x32370b8f1b0f7890 */ /* 0x000fe2000fffe03f */
[C---:B------:R-:W-:Y:S01]  /*4a20*/  ISETP.GE.AND P6, PT, R5.reuse, R207, PT ;  /* 0x000000cf0500720c */ /* 0x040fe20003fc6270 */
[----:B------:R-:W-:Y:S01]  /*4a30*/  UIADD3 UR16, UR26, -0x255992d5, URZ ;  /* 0xdaa66d2b1a107890 */ /* 0x000fe2000fffe03f */
[C---:B------:R-:W-:Y:S01]  /*4a40*/  ISETP.GE.AND P4, PT, R5.reuse, R208, PT ;  /* 0x000000d00500720c */ /* 0x040fe20003f86270 */
[----:B------:R-:W-:Y:S01]  /*4a50*/  IMAD.WIDE.U32 R12, R122, -0x2daee0ad, RZ ;  /* 0xd2511f537a0c7825 */ /* 0x000fe200078e00ff */
[CC--:B------:R-:W-:Y:S01]  /*4a60*/  ISETP.GE.AND P2, PT, R5.reuse, R209.reuse, PT ;  /* 0x000000d10500720c */ /* 0x0c0fe20003f46270 */
[----:B------:R-:W-:Y:S01]  /*4a70*/  UIADD3 UR13, UR27, -0x126145ec, URZ ;  /* 0xed9eba141b0d7890 */ /* 0x000fe2000fffe03f */
[----:B------:R-:W-:Y:S01]  /*4a80*/  ISETP.GE.AND P3, PT, R6, R209, PT ;  /* 0x000000d10600720c */ /* 0x000fe20003f66270 */
[----:B------:R-:W-:Y:S01]  /*4a90*/  UIADD3 UR14, UR26, 0x78dde6e4, URZ ;  /* 0x78dde6e41a0e7890 */ /* 0x000fe2000fffe03f */
[----:B------:R-:W-:Y:S01]  /*4aa0*/  FSEL R128, R64, -INF , !P5 ;  /* 0xff80000040807808 */ /* 0x000fe20006800000 */
[----:B------:R-:W-:Y:S01]  /*4ab0*/  UIADD3 UR5, UR27, -0x56f99767, URZ ;  /* 0xa90668991b057890 */ /* 0x000fe2000fffe03f */
[C---:B------:R-:W-:Y:S01]  /*4ac0*/  ISETP.LT.OR P6, PT, R5.reuse, R204, P6 ;  /* 0x000000cc0500720c */ /* 0x040fe200037c1670 */
[----:B------:R-:W-:Y:S01]  /*4ad0*/  UIADD3 UR12, UR26, 0x1715609d, URZ ;  /* 0x1715609d1a0c7890 */ /* 0x000fe2000fffe03f */
[C---:B------:R-:W-:Y:S01]  /*4ae0*/  ISETP.LT.OR P4, PT, R5.reuse, R205, P4 ;  /* 0x000000cd0500720c */ /* 0x040fe20002781670 */
[----:B------:R-:W2:Y:S01]  /*4af0*/  LDC.U8 R241, c[0x0][0x388] ;  /* 0x0000e200fff17b82 */ /* 0x000ea20000000000 */
[----:B------:R-:W-:Y:S01]  /*4b00*/  ISETP.LT.OR P2, PT, R5, R203, P2 ;  /* 0x000000cb0500720c */ /* 0x000fe20001741670 */
[----:B------:R-:W-:Y:S01]  /*4b10*/  UIADD3 UR21, UR26, -0x4ab325aa, URZ ;  /* 0xb54cda561a157890 */ /* 0x000fe2000fffe03f */
[C---:B------:R-:W-:Y:S01]  /*4b20*/  ISETP.GE.AND P5, PT, R6.reuse, R207, PT ;  /* 0x000000cf0600720c */ /* 0x040fe20003fa6270 */
[----:B------:R-:W-:Y:S01]  /*4b30*/  UIADD3 UR23, UR27, 0x646e171e, URZ ;  /* 0x646e171e1b177890 */ /* 0x000fe2000fffe03f */
[----:B------:R-:W-:-:S02]  /*4b40*/  ISETP.LT.OR P3, PT, R6, R203, P3 ;  /* 0x000000cb0600720c */ /* 0x000fc40001f61670 */
[----:B------:R-:W-:Y:S02]  /*4b50*/  FMNMX.FTZ R5, R82, R92, !PT ;  /* 0x0000005c52057209 */ /* 0x000fe40007810000 */
[----:B------:R-:W-:Y:S02]  /*4b60*/  ISETP.LT.OR P5, PT, R6, R204, P5 ;  /* 0x000000cc0600720c */ /* 0x000fe40002fa1670 */
[----:B------:R-:W-:Y:S02]  /*4b70*/  FSEL R148, R58, -INF , !P3 ;  /* 0xff8000003a947808 */ /* 0x000fe40005800000 */
[----:B------:R-:W-:Y:S02]  /*4b80*/  FMNMX.FTZ R5, R83, R5, !PT ;  /* 0x0000000553057209 */ /* 0x000fe40007810000 */
[----:B------:R-:W-:Y:S02]  /*4b90*/  ISETP.GE.AND P3, PT, R4, R207, PT ;  /* 0x000000cf0400720c */ /* 0x000fe40003f66270 */
[----:B------:R-:W-:-:S02]  /*4ba0*/  FSEL R132, R56, -INF , !P5 ;  /* 0xff80000038847808 */ /* 0x000fc40006800000 */
[----:B------:R-:W-:Y:S01]  /*4bb0*/  FSEL R135, R57, -INF , !P6 ;  /* 0xff80000039877808 */ /* 0x000fe20007000000 */
[----:B------:R-:W-:Y:S01]  /*4bc0*/  IMAD.WIDE.U32 R56, R120, -0x326172a9, RZ ;  /* 0xcd9e8d5778387825 */ /* 0x000fe200078e00ff */
[----:B------:R-:W-:Y:S02]  /*4bd0*/  FMNMX.FTZ R5, R93, R5, !PT ;  /* 0x000000055d057209 */ /* 0x000fe40007810000 */
[C---:B------:R-:W-:Y:S02]  /*4be0*/  ISETP.GE.AND P5, PT, R4.reuse, R208, PT ;  /* 0x000000d00400720c */ /* 0x040fe40003fa6270 */
[C---:B------:R-:W-:Y:S02]  /*4bf0*/  ISETP.GE.AND P6, PT, R4.reuse, R209, PT ;  /* 0x000000d10400720c */ /* 0x040fe40003fc6270 */
[----:B------:R-:W-:Y:S02]  /*4c00*/  ISETP.LT.OR P3, PT, R4, R204, P3 ;  /* 0x000000cc0400720c */ /* 0x000fe40001f61670 */
[----:B------:R-:W-:-:S02]  /*4c10*/  FMNMX.FTZ R5, R104, R5, !PT ;  /* 0x0000000568057209 */ /* 0x000fc40007810000 */
[C---:B------:R-:W-:Y:S02]  /*4c20*/  ISETP.LT.OR P5, PT, R4.reuse, R205, P5 ;  /* 0x000000cd0400720c */ /* 0x040fe40002fa1670 */
[----:B------:R-:W-:Y:S02]  /*4c30*/  ISETP.LT.OR P6, PT, R4, R203, P6 ;  /* 0x000000cb0400720c */ /* 0x000fe400037c1670 */
[----:B------:R-:W-:Y:S02]  /*4c40*/  FSEL R158, R68, -INF , !P3 ;  /* 0xff800000449e7808 */ /* 0x000fe40005800000 */
[----:B------:R-:W-:Y:S02]  /*4c50*/  ISETP.GE.AND P1, PT, R6, R208, PT ;  /* 0x000000d00600720c */ /* 0x000fe40003f26270 */
[----:B-1----:R-:W-:Y:S01]  /*4c60*/  FMNMX.FTZ R4, R9, R10, !PT ;  /* 0x0000000a09047209 */ /* 0x002fe20007810000 */
[----:B------:R-:W-:Y:S01]  /*4c70*/  IMAD.WIDE.U32 R10, R140, -0x2daee0ad, RZ ;  /* 0xd2511f538c0a7825 */ /* 0x000fe200078e00ff */
[----:B------:R-:W-:-:S02]  /*4c80*/  ISETP.GE.AND P3, PT, R0, R209, PT ;  /* 0x000000d10000720c */ /* 0x000fc40003f66270 */
[----:B------:R-:W-:Y:S02]  /*4c90*/  FMNMX.FTZ R5, R46, R5, !PT ;  /* 0x000000052e057209 */ /* 0x000fe40007810000 */
[----:B------:R-:W-:Y:S02]  /*4ca0*/  ISETP.LT.OR P1, PT, R6, R205, P1 ;  /* 0x000000cd0600720c */ /* 0x000fe40000f21670 */
[----:B------:R-:W-:Y:S01]  /*4cb0*/  ISETP.LT.OR P3, PT, R0, R203, P3 ;  /* 0x000000cb0000720c */ /* 0x000fe20001f61670 */
[----:B------:R-:W1:Y:S01]  /*4cc0*/  SHFL.BFLY PT, R6, R4, 0x1, 0x1f ;  /* 0x0c201f0004067f89 */ /* 0x000e6200000e0000 */
[----:B------:R-:W-:Y:S02]  /*4cd0*/  FMNMX.FTZ R5, R48, R5, !PT ;  /* 0x0000000530057209 */ /* 0x000fe40007810000 */
[----:B------:R-:W-:Y:S01]  /*4ce0*/  FSEL R149, R59, -INF , !P2 ;  /* 0xff8000003b957808 */ /* 0x000fe20005000000 */
[----:B------:R-:W-:Y:S01]  /*4cf0*/  IMAD.WIDE.U32 R58, R107, -0x326172a9, RZ ;  /* 0xcd9e8d576b3a7825 */ /* 0x000fe200078e00ff */
[----:B------:R-:W-:-:S02]  /*4d00*/  FSEL R168, R71, -INF , !P3 ;  /* 0xff80000047a87808 */ /* 0x000fc40005800000 */
[C---:B------:R-:W-:Y:S02]  /*4d10*/  ISETP.GE.AND P2, PT, R0.reuse, R207, PT ;  /* 0x000000cf0000720c */ /* 0x040fe40003f46270 */
[C---:B------:R-:W-:Y:S02]  /*4d20*/  ISETP.GE.AND P3, PT, R0.reuse, R208, PT ;  /* 0x000000d00000720c */ /* 0x040fe40003f66270 */
[----:B------:R-:W-:Y:S02]  /*4d30*/  FMNMX.FTZ R5, R49, R5, !PT ;  /* 0x0000000531057209 */ /* 0x000fe40007810000 */
[C---:B------:R-:W-:Y:S02]  /*4d40*/  ISETP.LT.OR P2, PT, R0.reuse, R204, P2 ;  /* 0x000000cc0000720c */ /* 0x040fe40001741670 */
[----:B------:R-:W-:Y:S02]  /*4d50*/  ISETP.LT.OR P3, PT, R0, R205, P3 ;  /* 0x000000cd0000720c */ /* 0x000fe40001f61670 */
[----:B------:R-:W-:-:S02]  /*4d60*/  FMNMX.FTZ R0, R128, R5, !PT ;  /* 0x0000000580007209 */ /* 0x000fc40007810000 */
[----:B------:R-:W-:Y:S02]  /*4d70*/  FSEL R166, R70, -INF , !P6 ;  /* 0xff80000046a67808 */ /* 0x000fe40007000000 */
[----:B------:R-:W-:Y:S02]  /*4d80*/  FMNMX.FTZ R0, R129, R0, !PT ;  /* 0x0000000081007209 */ /* 0x000fe40007810000 */
[----:B------:R-:W-:Y:S02]  /*4d90*/  ISETP.GE.AND P6, PT, R8, R207, PT ;  /* 0x000000cf0800720c */ /* 0x000fe40003fc6270 */
[----:B------:R-:W-:Y:S02]  /*4da0*/  FMNMX.FTZ R0, R132, R0, !PT ;  /* 0x0000000084007209 */ /* 0x000fe40007810000 */
[----:B------:R-:W-:Y:S02]  /*4db0*/  FSEL R160, R69, -INF , !P2 ;  /* 0xff80000045a07808 */ /* 0x000fe40005000000 */
[----:B------:R-:W-:-:S02]  /*4dc0*/  ISETP.LT.OR P6, PT, R8, R204, P6 ;  /* 0x000000cc0800720c */ /* 0x000fc400037c1670 */
[----:B------:R-:W-:Y:S02]  /*4dd0*/  ISETP.GE.AND P2, PT, R8, R209, PT ;  /* 0x000000d10800720c */ /* 0x000fe40003f46270 */
[----:B------:R-:W-:Y:S02]  /*4de0*/  FMNMX.FTZ R0, R135, R0, !PT ;  /* 0x0000000087007209 */ /* 0x000fe40007810000 */
[----:B------:R-:W-:Y:S02]  /*4df0*/  FSEL R161, R40, -INF , !P6 ;  /* 0xff80000028a17808 */ /* 0x000fe40007000000 */
[----:B-1----:R-:W-:Y:S02]  /*4e00*/  FMNMX.FTZ R73, R4, R6, !PT ;  /* 0x0000000604497209 */ /* 0x002fe40007810000 */
[----:B------:R-:W-:Y:S02]  /*4e10*/  ISETP.LT.OR P2, PT, R8, R203, P2 ;  /* 0x000000cb0800720c */ /* 0x000fe40001741670 */
[----:B------:R-:W-:Y:S01]  /*4e20*/  ISETP.GE.AND P6, PT, R7, R207, PT ;  /* 0x000000cf0700720c */ /* 0x000fe20003fc6270 */
[----:B------:R-:W-:Y:S01]  /*4e30*/  FMUL.FTZ R6, R73, UR10 ;  /* 0x0000000a49067c20 */ /* 0x000fe20008410000 */
[----:B------:R-:W-:-:S02]  /*4e40*/  FMNMX.FTZ R4, R100, R94, !PT ;  /* 0x0000005e64047209 */ /* 0x000fc40007810000 */
[----:B------:R-:W-:Y:S02]  /*4e50*/  FMNMX.FTZ R0, R158, R0, !PT ;  /* 0x000000009e007209 */ /* 0x000fe40007810000 */
[----:B------:R-:W-:Y:S02]  /*4e60*/  FSEL R169, R42, -INF , !P2 ;  /* 0xff8000002aa97808 */ /* 0x000fe40005000000 */
[----:B------:R-:W-:Y:S02]  /*4e70*/  ISETP.LT.OR P6, PT, R7, R204, P6 ;  /* 0x000000cc0700720c */ /* 0x000fe400037c1670 */
[----:B------:R-:W-:Y:S02]  /*4e80*/  FMNMX.FTZ R4, R95, R4, !PT ;  /* 0x000000045f047209 */ /* 0x000fe40007810000 */
[----:B------:R-:W-:Y:S02]  /*4e90*/  FMNMX.FTZ R0, R160, R0, !PT ;  /* 0x00000000a0007209 */ /* 0x000fe40007810000 */
[----:B------:R-:W-:-:S02]  /*4ea0*/  ISETP.GE.AND P2, PT, R7, R209, PT ;  /* 0x000000d10700720c */ /* 0x000fc40003f46270 */
[----:B------:R-:W-:Y:S02]  /*4eb0*/  FSEL R162, R41, -INF , !P6 ;  /* 0xff80000029a27808 */ /* 0x000fe40007000000 */
[----:B------:R-:W-:Y:S02]  /*4ec0*/  FMNMX.FTZ R4, R101, R4, !PT ;  /* 0x0000000465047209 */ /* 0x000fe40007810000 */
[----:B------:R-:W-:Y:S02]  /*4ed0*/  FMNMX.FTZ R0, R161, R0, !PT ;  /* 0x00000000a1007209 */ /* 0x000fe40007810000 */
[----:B------:R-:W-:Y:S02]  /*4ee0*/  ISETP.LT.OR P2, PT, R7, R203, P2 ;  /* 0x000000cb0700720c */ /* 0x000fe40001741670 */
[----:B------:R-:W-:Y:S02]  /*4ef0*/  FMNMX.FTZ R4, R108, R4, !PT ;  /* 0x000000046c047209 */ /* 0x000fe40007810000 */
[----:B------:R-:W-:-:S02]  /*4f00*/  FMNMX.FTZ R0, R162, R0, !PT ;  /* 0x00000000a2007209 */ /* 0x000fc40007810000 */
[----:B------:R-:W-:Y:S02]  /*4f10*/  FSEL R170, R43, -INF , !P2 ;  /* 0xff8000002baa7808 */ /* 0x000fe40005000000 */
[----:B------:R-:W-:Y:S01]  /*4f20*/  FSETP.NEU.FTZ.AND P2, PT, R73, -INF , PT ;  /* 0xff8000004900780b */ /* 0x000fe20003f5d000 */
[----:B------:R-:W1:Y:S01]  /*4f30*/  SHFL.BFLY PT, R71, R0, 0x2, 0x1f ;  /* 0x0c401f0000477f89 */ /* 0x000e6200000e0000 */
[----:B------:R-:W-:Y:S02]  /*4f40*/  FMNMX.FTZ R4, R47, R4, !PT ;  /* 0x000000042f047209 */ /* 0x000fe40007810000 */
[----:B------:R-:W-:Y:S02]  /*4f50*/  FSEL R6, R6, RZ, P2 ;  /* 0x000000ff06067208 */ /* 0x000fe40001000000 */
[----:B------:R-:W-:Y:S02]  /*4f60*/  ISETP.GE.AND P2, PT, R7, R208, PT ;  /* 0x000000d00700720c */ /* 0x000fe40003f46270 */
[----:B------:R-:W-:-:S02]  /*4f70*/  FMNMX.FTZ R4, R50, R4, !PT ;  /* 0x0000000432047209 */ /* 0x000fc40007810000 */
[----:B------:R-:W-:Y:S02]  /*4f80*/  ISETP.LT.OR P2, PT, R7, R205, P2 ;  /* 0x000000cd0700720c */ /* 0x000fe40001741670 */
[----:B------:R-:W-:Y:S01]  /*4f90*/  FMNMX.FTZ R7, R51, R4, !PT ;  /* 0x0000000433077209 */ /* 0x000fe20007810000 */
[----:B------:R-:W-:Y:S01]  /*4fa0*/  IMAD.WIDE.U32 R4, R121, -0x2daee0ad, RZ ;  /* 0xd2511f5379047825 */ /* 0x000fe200078e00ff */
[----:B------:R-:W-:Y:S02]  /*4fb0*/  LOP3.LUT R15, R11, UR17, R52, 0x96, !PT ;  /* 0x000000110b0f7c12 */ /* 0x000fe4000f8e9634 */
[--C-:B------:R-:W-:Y:S02]  /*4fc0*/  LOP3.LUT R14, R59, UR18, R36.reuse, 0x96, !PT ;  /* 0x000000123b0e7c12 */ /* 0x100fe4000f8e9624 */
[----:B------:R-:W-:Y:S01]  /*4fd0*/  LOP3.LUT R11, R57, UR18, R36, 0x96, !PT ;  /* 0x00000012390b7c12 */ /* 0x000fe2000f8e9624 */
[----:B------:R-:W-:Y:S01]  /*4fe0*/  IMAD.WIDE.U32 R24, R15, -0x326172a9, RZ ;  /* 0xcd9e8d570f187825 */ /* 0x000fe200078e00ff */
[----:B------:R-:W-:-:S02]  /*4ff0*/  FMNMX.FTZ R7, R138, R7, !PT ;  /* 0x000000078a077209 */ /* 0x000fc40007810000 */
[----:B------:R-:W-:Y:S01]  /*5000*/  LOP3.LUT R17, R5, UR17, R54, 0x96, !PT ;  /* 0x0000001105117c12 */ /* 0x000fe2000f8e9636 */
[----:B------:R-:W-:Y:S01]  /*5010*/  IMAD.WIDE.U32 R20, R14, -0x2daee0ad, RZ ;  /* 0xd2511f530e147825 */ /* 0x000fe200078e00ff */
[----:B------:R-:W-:Y:S02]  /*5020*/  FMNMX.FTZ R5, R144, R7, !PT ;  /* 0x0000000790057209 */ /* 0x000fe40007810000 */
[----:B-1----:R-:W-:Y:S01]  /*5030*/  FMNMX.FTZ R71, R0, R71, !PT ;  /* 0x0000004700477209 */ /* 0x002fe20007810000 */
[----:B------:R-:W-:Y:S01]  /*5040*/  IMAD.WIDE.U32 R28, R11, -0x2daee0ad, RZ ;  /* 0xd2511f530b1c7825 */ /* 0x000fe200078e00ff */
[----:B------:R-:W-:Y:S02]  /*5050*/  FMNMX.FTZ R5, R148, R5, !PT ;  /* 0x0000000594057209 */ /* 0x000fe40007810000 */
[----:B------:R-:W-:Y:S02]  /*5060*/  LOP3.LUT R18, R21, UR15, R10, 0x96, !PT ;  /* 0x0000000f15127c12 */ /* 0x000fe4000f8e960a */
[----:B------:R-:W-:-:S02]  /*5070*/  LOP3.LUT R10, R29, UR15, R4, 0x96, !PT ;  /* 0x0000000f1d0a7c12 */ /* 0x000fc4000f8e9604 */
[----:B------:R-:W-:Y:S01]  /*5080*/  FMNMX.FTZ R4, R105, R103, !PT ;  /* 0x0000006769047209 */ /* 0x000fe20007810000 */
[----:B------:R-:W-:Y:S01]  /*5090*/  IMAD.WIDE.U32 R18, R18, -0x326172a9, RZ ;  /* 0xcd9e8d5712127825 */ /* 0x000fe200078e00ff */
[----:B------:R-:W-:Y:S02]  /*50a0*/  FMNMX.FTZ R5, R149, R5, !PT ;  /* 0x0000000595057209 */ /* 0x000fe40007810000 */
[----:B------:R-:W-:Y:S02]  /*50b0*/  FMNMX.FTZ R0, R106, R4, !PT ;  /* 0x000000046a007209 */ /* 0x000fe40007810000 */
[----:B------:R-:W-:Y:S02]  /*50c0*/  FMNMX.FTZ R5, R166, R5, !PT ;  /* 0x00000005a6057209 */ /* 0x000fe40007810000 */
[----:B------:R-:W-:Y:S02]  /*50d0*/  FMNMX.FTZ R7, R102, R0, !PT ;  /* 0x0000000066077209 */ /* 0x000fe40007810000 */
[----:B------:R-:W-:Y:S01]  /*50e0*/  FMNMX.FTZ R4, R168, R5, !PT ;  /* 0x00000005a8047209 */ /* 0x000fe20007810000 */
[----:B------:R-:W-:Y:S01]  /*50f0*/  FFMA.FTZ R5, R80, UR10, -R6 ;  /* 0x0000000a50057c23 */ /* 0x000fe20008010806 */
[----:B------:R-:W-:-:S02]  /*5100*/  ISETP.GE.AND P6, PT, R8, R208, PT ;  /* 0x000000d00800720c */ /* 0x000fc40003fc6270 */
[----:B------:R-:W-:Y:S01]  /*5110*/  FMNMX.FTZ R7, R118, R7, !PT ;  /* 0x0000000776077209 */ /* 0x000fe20007810000 */
[----:B------:R1:W-:Y:S01]  /*5120*/  MUFU.EX2 R231, R5 ;  /* 0x0000000500e77308 */ /* 0x0003e20000000800 */
[----:B------:R-:W-:Y:S01]  /*5130*/  ISETP.LT.OR P6, PT, R8, R205, P6 ;  /* 0x000000cd0800720c */ /* 0x000fe200037c1670 */
[----:B------:R-:W-:Y:S01]  /*5140*/  IMAD.WIDE.U32 R8, R141, -0x2daee0ad, RZ ;  /* 0xd2511f538d087825 */ /* 0x000fe200078e00ff */
[----:B------:R-:W-:Y:S02]  /*5150*/  FMNMX.FTZ R4, R169, R4, !PT ;  /* 0x00000004a9047209 */ /* 0x000fe40007810000 */
[----:B------:R-:W-:Y:S02]  /*5160*/  FSEL R68, R78, -INF , !P1 ;  /* 0xff8000004e447808 */ /* 0x000fe40004800000 */
[----:B------:R-:W-:Y:S02]  /*5170*/  LOP3.LUT R69, R9, UR17, R52, 0x96, !PT ;  /* 0x0000001109457c12 */ /* 0x000fe4000f8e9634 */
[----:B------:R-:W-:-:S02]  /*5180*/  LOP3.LUT R9, R59, UR18, R38, 0x96, !PT ;  /* 0x000000123b097c12 */ /* 0x000fc4000f8e9626 */
[----:B------:R-:W-:Y:S02]  /*5190*/  FMNMX.FTZ R4, R170, R4, !PT ;  /* 0x00000004aa047209 */ /* 0x000fe40007810000 */
[----:B------:R-:W-:Y:S01]  /*51a0*/  FSEL R139, R79, -INF , !P4 ;  /* 0xff8000004f8b7808 */ /* 0x000fe20006000000 */
[----:B------:R-:W-:Y:S01]  /*51b0*/  IMAD.WIDE.U32 R146, R9, -0x2daee0ad, RZ ;  /* 0xd2511f5309927825 */ /* 0x000fe200078e00ff */
[----:B------:R-:W-:Y:S01]  /*51c0*/  FSEL R163, R26, -INF , !P5 ;  /* 0xff8000001aa37808 */ /* 0x000fe20006800000 */
[----:B------:R-:W-:Y:S01]  /*51d0*/  SHFL.BFLY PT, R9, R71, 0x1, 0x1f ;  /* 0x0c201f0047097f89 */ /* 0x000fe200000e0000 */
[----:B-1----:R-:W-:Y:S02]  /*51e0*/  FMNMX.FTZ R5, R134, R7, !PT ;  /* 0x0000000786057209 */ /* 0x002fe40007810000 */
[----:B------:R-:W-:Y:S02]  /*51f0*/  LOP3.LUT R136, R147, UR15, R8, 0x96, !PT ;  /* 0x0000000f93887c12 */ /* 0x000fe4000f8e9608 */
[----:B------:R-:W-:Y:S01]  /*5200*/  FMNMX.FTZ R7, R123, R5, !PT ;  /* 0x000000057b077209 */ /* 0x000fe20007810000 */
[----:B------:R-:W-:Y:S01]  /*5210*/  FFMA.FTZ R5, R81, UR10, -R6 ;  /* 0x0000000a51057c23 */ /* 0x000fe20008010806 */
[----:B------:R-:W1:Y:S01]  /*5220*/  SHFL.BFLY PT, R8, R4, 0x2, 0x1f ;  /* 0x0c401f0004087f89 */ /* 0x000e6200000e0000 */
[----:B------:R-:W-:Y:S01]  /*5230*/  LOP3.LUT R16, R57, UR18, R38, 0x96, !PT ;  /* 0x0000001239107c12 */ /* 0x000fe2000f8e9626 */
[----:B------:R-:W-:Y:S01]  /*5240*/  IMAD.WIDE.U32 R136, R136, -0x326172a9, RZ ;  /* 0xcd9e8d5788887825 */ /* 0x000fe200078e00ff */
[----:B------:R-:W-:Y:S01]  /*5250*/  FMNMX.FTZ R7, R133, R7, !PT ;  /* 0x0000000785077209 */ /* 0x000fe20007810000 */
[----:B------:R3:W-:Y:S01]  /*5260*/  MUFU.EX2 R228, R5 ;  /* 0x0000000500e47308 */ /* 0x0007e20000000800 */
[----:B------:R-:W-:Y:S01]  /*5270*/  LOP3.LUT R0, R25, UR16, R58, 0x96, !PT ;  /* 0x0000001019007c12 */ /* 0x000fe2000f8e963a */
[----:B------:R-:W-:Y:S01]  /*5280*/  IMAD.WIDE.U32 R140, R16, -0x2daee0ad, RZ ;  /* 0xd2511f53108c7825 */ /* 0x000fe200078e00ff */
[----:B------:R-:W-:-:S02]  /*5290*/  FMNMX.FTZ R7, R159, R7, !PT ;  /* 0x000000079f077209 */ /* 0x000fc40007810000 */
[----:B------:R-:W-:Y:S01]  /*52a0*/  FSEL R167, R27, -INF , !P3 ;  /* 0xff8000001ba77808 */ /* 0x000fe20005800000 */
[----:B------:R-:W-:Y:S01]  /*52b0*/  IMAD.WIDE.U32 R14, R0, -0x2daee0ad, RZ ;  /* 0xd2511f53000e7825 */ /* 0x000fe200078e00ff */
[----:B------:R-:W-:-:S03]  /*52c0*/  FMNMX.FTZ R7, R151, R7, !PT ;  /* 0x0000000797077209 */ /* 0x000fc60007810000 */
[----:B------:R-:W-:Y:S01]  /*52d0*/  FFMA.FTZ R0, R72, UR10, -R6 ;  /* 0x0000000a48007c23 */ /* 0x000fe20008010806 */
[----:B------:R-:W-:Y:S02]  /*52e0*/  FSEL R164, R22, -INF , !P6 ;  /* 0xff80000016a47808 */ /* 0x000fe40007000000 */
[----:B------:R-:W-:Y:S01]  /*52f0*/  FMNMX.FTZ R7, R68, R7, !PT ;  /* 0x0000000744077209 */ /* 0x000fe20007810000 */
[----:B------:R4:W-:Y:S01]  /*5300*/  MUFU.EX2 R230, R0 ;  /* 0x0000000000e67308 */ /* 0x0009e20000000800 */
[----:B------:R-:W-:Y:S02]  /*5310*/  LOP3.LUT R156, R141, UR15, R12, 0x96, !PT ;  /* 0x0000000f8d9c7c12 */ /* 0x000fe4000f8e960c */
[----:B------:R-:W-:Y:S01]  /*5320*/  FMNMX.FTZ R7, R139, R7, !PT ;  /* 0x000000078b077209 */ /* 0x000fe20007810000 */
[----:B---3--:R-:W-:Y:S01]  /*5330*/  FFMA.FTZ R5, R74, UR10, -R6 ;  /* 0x0000000a4a057c23 */ /* 0x008fe20008010806 */
[----:B------:R-:W-:Y:S01]  /*5340*/  FSEL R165, R23, -INF , !P2 ;  /* 0xff80000017a57808 */ /* 0x000fe20005000000 */
[----:B--2---:R-:W-:Y:S01]  /*5350*/  IMAD R74, R241, 0x10000, R241 ;  /* 0x00010000f14a7824 */ /* 0x004fe200078e02f1 */
[----:B------:R-:W-:Y:S01]  /*5360*/  LOP3.LUT R12, R15, UR13, R20, 0x96, !PT ;  /* 0x0000000d0f0c7c12 */ /* 0x000fe2000f8e9614 */
[----:B------:R2:W-:Y:S01]  /*5370*/  MUFU.EX2 R227, R5 ;  /* 0x0000000500e37308 */ /* 0x0005e20000000800 */
[----:B------:R-:W-:Y:S01]  /*5380*/  IMAD.WIDE.U32 R20, R17, -0x326172a9, RZ ;  /* 0xcd9e8d5711147825 */ /* 0x000fe200078e00ff */
[----:B-1----:R-:W-:-:S02]  /*5390*/  FMNMX.FTZ R4, R4, R8, !PT ;  /* 0x0000000804047209 */ /* 0x002fc40007810000 */
[----:B------:R-:W-:Y:S01]  /*53a0*/  FMNMX.FTZ R71, R71, R9, !PT ;  /* 0x0000000947477209 */ /* 0x000fe20007810000 */
[----:B------:R-:W-:Y:S01]  /*53b0*/  IMAD.WIDE.U32 R16, R10, -0x326172a9, RZ ;  /* 0xcd9e8d570a107825 */ /* 0x000fe200078e00ff */
[----:B------:R-:W-:Y:S01]  /*53c0*/  LOP3.LUT R8, R21, UR16, R56, 0x96, !PT ;  /* 0x0000001015087c12 */ /* 0x000fe2000f8e9638 */
[----:B------:R-:W1:Y:S01]  /*53d0*/  SHFL.BFLY PT, R70, R4, 0x1, 0x1f ;  /* 0x0c201f0004467f89 */ /* 0x000e6200000e0000 */
[----:B------:R-:W-:Y:S01]  /*53e0*/  FSETP.NEU.FTZ.AND P1, PT, R71, -INF , PT ;  /* 0xff8000004700780b */ /* 0x000fe20003f3d000 */
[----:B----4-:R-:W-:Y:S01]  /*53f0*/  IMAD.IADD R0, R143, 0x1, R145 ;  /* 0x000000018f007824 */ /* 0x010fe200078e0291 */
[----:B------:R-:W-:Y:S01]  /*5400*/  LOP3.LUT R15, R17, UR14, R20, 0x96, !PT ;  /* 0x0000000e110f7c12 */ /* 0x000fe2000f8e9614 */
[----:B------:R-:W-:Y:S01]  /*5410*/  IMAD.WIDE.U32 R8, R8, -0x2daee0ad, RZ ;  /* 0xd2511f5308087825 */ /* 0x000fe200078e00ff */
[----:B------:R-:W-:Y:S02]  /*5420*/  LOP3.LUT R57, R13, UR17, R54, 0x96, !PT ;  /* 0x000000110d397c12 */ /* 0x000fe4000f8e9636 */
[----:B------:R-:W-:Y:S01]  /*5430*/  LEA R189, R0, UR4, 0x1 ;  /* 0x0000000400bd7c11 */ /* 0x000fe2000f8e08ff */
[----:B------:R-:W-:Y:S01]  /*5440*/  IMAD.WIDE.U32 R36, R15, -0x2daee0ad, RZ ;  /* 0xd2511f530f247825 */ /* 0x000fe200078e00ff */
[----:B------:R-:W-:-:S03]  /*5450*/  LOP3.LUT R10, R9, UR13, R28, 0x96, !PT ;  /* 0x0000000d090a7c12 */ /* 0x000fc6000f8e961c */
[----:B--2---:R-:W-:Y:S01]  /*5460*/  FFMA.FTZ R5, R75, UR10, -R6 ;  /* 0x0000000a4b057c23 */ /* 0x004fe20008010806 */
[----:B------:R-:W-:Y:S01]  /*5470*/  IMAD.WIDE.U32 R12, R12, -0x326172a9, RZ ;  /* 0xcd9e8d570c0c7825 */ /* 0x000fe200078e00ff */
[----:B------:R-:W-:Y:S02]  /*5480*/  LOP3.LUT R8, R37, UR5, R8, 0x96, !PT ;  /* 0x0000000525087c12 */ /* 0x000fe4000f8e9608 */
[----:B------:R2:W-:Y:S01]  /*5490*/  MUFU.EX2 R225, R5 ;  /* 0x0000000500e17308 */ /* 0x0005e20000000800 */
[----:B------:R-:W-:Y:S01]  /*54a0*/  IMAD.WIDE.U32 R10, R10, -0x326172a9, RZ ;  /* 0xcd9e8d570a0a7825 */ /* 0x000fe200078e00ff */
[----:B------:R-:W-:-:S03]  /*54b0*/  LOP3.LUT R22, R13, UR12, R18, 0x96, !PT ;  /* 0x0000000c0d167c12 */ /* 0x000fc6000f8e9612 */
[--C-:B------:R-:W-:Y:S01]  /*54c0*/  IMAD R190, R3, 0x2, R189.reuse ;  /* 0x0000000203be7824 */ /* 0x100fe200078e02bd */
[----:B------:R-:W-:Y:S01]  /*54d0*/  LOP3.LUT R21, R11, UR12, R16, 0x96, !PT ;  /* 0x0000000c0b157c12 */ /* 0x000fe2000f8e9610 */
[----:B------:R-:W-:Y:S01]  /*54e0*/  IMAD R192, R2, 0x2, R189 ;  /* 0x0000000202c07824 */ /* 0x000fe200078e02bd */
[----:B-1----:R-:W-:Y:S01]  /*54f0*/  FMNMX.FTZ R70, R4, R70, !PT ;  /* 0x0000004604467209 */ /* 0x002fe20007810000 */
[----:B------:R-:W-:Y:S01]  /*5500*/  IMAD R191, R2, 0x2, R190 ;  /* 0x0000000202bf7824 */ /* 0x000fe200078e02be */
[----:B------:R-:W-:Y:S01]  /*5510*/  LDSM.16.MT88.4 R32, [R190+0x6000] ;  /* 0x00600000be20783b */ /* 0x000fe20000004200 */
[----:B------:R-:W-:-:S04]  /*5520*/  IMAD.WIDE.U32 R156, R156, -0x326172a9, RZ ;  /* 0xcd9e8d579c9c7825 */ /* 0x000fc800078e00ff */
[----:B------:R-:W-:Y:S01]  /*5530*/  FMUL.FTZ R4, R70, UR10 ;  /* 0x0000000a46047c20 */ /* 0x000fe20008410000 */
[----:B------:R-:W-:Y:S01]  /*5540*/  LDSM.16.MT88.4 R40, [R191+0x6000] ;  /* 0x00600000bf28783b */ /* 0x000fe20000004200 */
[----:B--2---:R-:W-:Y:S01]  /*5550*/  FMNMX.FTZ R5, R163, R7, !PT ;  /* 0x00000007a3057209 */ /* 0x004fe20007810000 */
[----:B------:R-:W-:-:S03]  /*5560*/  FFMA.FTZ R7, R45, UR10, -R6 ;  /* 0x0000000a2d077c23 */ /* 0x000fc60008010806 */
[----:B------:R-:W-:Y:S01]  /*5570*/  FMNMX.FTZ R5, R167, R5, !PT ;  /* 0x00000005a7057209 */ /* 0x000fe20007810000 */
[----:B------:R1:W-:Y:S03]  /*5580*/  MUFU.EX2 R226, R7 ;  /* 0x0000000700e27308 */ /* 0x0003e60000000800 */
[----:B------:R-:W-:Y:S01]  /*5590*/  FMNMX.FTZ R72, R164, R5, !PT ;  /* 0x00000005a4487209 */ /* 0x000fe20007810000 */
[----:B------:R-:W-:-:S03]  /*55a0*/  FMUL.FTZ R5, R71, UR10 ;  /* 0x0000000a47057c20 */ /* 0x000fc60008410000 */
[----:B------:R-:W-:Y:S02]  /*55b0*/  FMNMX.FTZ R72, R165, R72, !PT ;  /* 0x00000048a5487209 */ /* 0x000fe40007810000 */
[----:B------:R-:W-:Y:S02]  /*55c0*/  FSEL R5, R5, RZ, P1 ;  /* 0x000000ff05057208 */ /* 0x000fe40000800000 */
[----:B------:R-:W-:Y:S01]  /*55d0*/  FSETP.NEU.FTZ.AND P1, PT, R70, -INF , PT ;  /* 0xff8000004600780b */ /* 0x000fe20003f3d000 */
[----:B------:R-:W2:Y:S02]  /*55e0*/  SHFL.BFLY PT, R17, R72, 0x2, 0x1f ;  /* 0x0c401f0048117f89 */ /* 0x000ea400000e0000 */
[----:B------:R-:W-:Y:S01]  /*55f0*/  FFMA.FTZ R9, R82, UR10, -R5 ;  /* 0x0000000a52097c23 */ /* 0x000fe20008010805 */
[----:B------:R-:W-:Y:S01]  /*5600*/  FSEL R4, R4, RZ, P1 ;  /* 0x000000ff04047208 */ /* 0x000fe20000800000 */
[----:B-1----:R-:W-:Y:S02]  /*5610*/  FFMA.FTZ R7, R44, UR10, -R6 ;  /* 0x0000000a2c077c23 */ /* 0x002fe40008010806 */
[----:B------:R1:W-:Y:S02]  /*5620*/  MUFU.EX2 R224, R9 ;  /* 0x0000000900e07308 */ /* 0x0003e40000000800 */
[----:B------:R-:W-:-:S06]  /*5630*/  FFMA.FTZ R0, R101, UR10, -R4 ;  /* 0x0000000a65007c23 */ /* 0x000fcc0008010804 */
[----:B------:R3:W-:Y:S08]  /*5640*/  MUFU.EX2 R229, R7 ;  /* 0x0000000700e57308 */ /* 0x0007f00000000800 */
[----:B------:R4:W-:Y:S01]  /*5650*/  MUFU.EX2 R216, R0 ;  /* 0x0000000000d87308 */ /* 0x0009e20000000800 */
[----:B-1----:R-:W-:Y:S01]  /*5660*/  IMAD.WIDE.U32 R8, R8, -0x326172a9, RZ ;  /* 0xcd9e8d5708087825 */ /* 0x002fe200078e00ff */
[----:B--2---:R-:W-:-:S02]  /*5670*/  FMNMX.FTZ R72, R72, R17, !PT ;  /* 0x0000001148487209 */ /* 0x004fc40007810000 */
[----:B------:R-:W-:-:S03]  /*5680*/  SHF.R.U32.HI R11, RZ, 0x10, R8 ;  /* 0x00000010ff0b7819 */ /* 0x000fc60000011608 */
[----:B------:R-:W1:Y:S01]  /*5690*/  SHFL.BFLY PT, R18, R72, 0x1, 0x1f ;  /* 0x0c201f0048127f89 */ /* 0x000e6200000e0000 */
[----:B------:R-:W-:Y:S02]  /*56a0*/  LOP3.LUT R20, R8, 0xff, RZ, 0xc0, !PT ;  /* 0x000000ff08147812 */ /* 0x000fe400078ec0ff */
[----:B---3--:R-:W-:Y:S02]  /*56b0*/  LOP3.LUT R7, R19, UR14, R24, 0x96, !PT ;  /* 0x0000000e13077c12 */ /* 0x008fe4000f8e9618 */
[----:B------:R-:W-:Y:S01]  /*56c0*/  LOP3.LUT R16, R11, 0xff, RZ, 0xc0, !PT ;  /* 0x000000ff0b107812 */ /* 0x000fe200078ec0ff */
[----:B------:R-:W2:Y:S01]  /*56d0*/  LDSM.16.MT88.4 R24, [R189+0x6000] ;  /* 0x00600000bd18783b */ /* 0x000ea20000004200 */
[----:B------:R-:W-:Y:S01]  /*56e0*/  SHF.R.U32.HI R19, RZ, 0x18, R8 ;  /* 0x00000018ff137819 */ /* 0x000fe20000011608 */
[----:B------:R-:W-:-:S04]  /*56f0*/  IMAD.WIDE.U32 R38, R7, -0x2daee0ad, RZ ;  /* 0xd2511f5307267825 */ /* 0x000fc800078e00ff */
[----:B------:R-:W-:Y:S01]  /*5700*/  FFMA.FTZ R7, R92, UR10, -R5 ;  /* 0x0000000a5c077c23 */ /* 0x000fe20008010805 */
[----:B------:R-:W-:-:S03]  /*5710*/  PRMT R16, R16, 0x5410, R19 ;  /* 0x0000541010107816 */ /* 0x000fc60000000013 */
[----:B------:R3:W5:Y:S01]  /*5720*/  MUFU.EX2 R223, R7 ;  /* 0x0000000700df7308 */ /* 0x0007620000000800 */
[----:B------:R-:W-:Y:S02]  /*5730*/  LOP3.LUT R14, R39, UR5, R14, 0x96, !PT ;  /* 0x00000005270e7c12 */ /* 0x000fe4000f8e960e */
[----:B------:R-:W-:-:S03]  /*5740*/  HSET2.LE.AND R2, R16, R74, PT ;  /* 0x0000004a10027233 */ /* 0x000fc60003803000 */
[----:B------:R-:W-:Y:S01]  /*5750*/  IMAD.WIDE.U32 R14, R14, -0x326172a9, RZ ;  /* 0xcd9e8d570e0e7825 */ /* 0x000fe200078e00ff */
[----:B-1----:R-:W-:-:S04]  /*5760*/  FMNMX.FTZ R72, R72, R18, !PT ;  /* 0x0000001248487209 */ /* 0x002fc80007810000 */
[----:B------:R-:W-:Y:S02]  /*5770*/  LOP3.LUT R12, R15, UR21, R12, 0x96, !PT ;  /* 0x000000150f0c7c12 */ /* 0x000fe4000f8e960c */
[C---:B------:R-:W-:Y:S01]  /*5780*/  FSETP.NEU.FTZ.AND P1, PT, R72.reuse, -INF , PT ;  /* 0xff8000004800780b */ /* 0x040fe20003f3d000 */
[----:B----4-:R-:W-:Y:S01]  /*5790*/  FMUL.FTZ R0, R72, UR10 ;  /* 0x0000000a48007c20 */ /* 0x010fe20008410000 */
[----:B---3--:R-:W-:Y:S01]  /*57a0*/  FFMA.FTZ R7, R83, UR10, -R5 ;  /* 0x0000000a53077c23 */ /* 0x008fe20008010805 */
[----:B------:R-:W-:Y:S02]  /*57b0*/  LOP3.LUT R19, R14, 0xff, RZ, 0xc0, !PT ;  /* 0x000000ff0e137812 */ /* 0x000fe400078ec0ff */
[----:B------:R-:W-:Y:S01]  /*57c0*/  SHF.R.U32.HI R23, RZ, 0x18, R14 ;  /* 0x00000018ff177819 */ /* 0x000fe2000001160e */
[----:B------:R1:W-:Y:S01]  /*57d0*/  MUFU.EX2 R222, R7 ;  /* 0x0000000700de7308 */ /* 0x0003e20000000800 */
[----:B------:R-:W-:-:S05]  /*57e0*/  FSEL R0, R0, RZ, P1 ;  /* 0x000000ff00007208 */ /* 0x000fca0000800000 */
[----:B------:R-:W-:-:S04]  /*57f0*/  FFMA.FTZ R16, R103, UR10, -R0 ;  /* 0x0000000a67107c23 */ /* 0x000fc80008010800 */
[----:B------:R-:W-:Y:S01]  /*5800*/  MUFU.EX2 R213, R16 ;  /* 0x0000001000d57308 */ /* 0x000fe20000000800 */
[----:B-1----:R-:W-:-:S07]  /*5810*/  FFMA.FTZ R7, R93, UR10, -R5 ;  /* 0x0000000a5d077c23 */ /* 0x002fce0008010805 */
[----:B------:R1:W3:Y:S02]  /*5820*/  MUFU.EX2 R221, R7 ;  /* 0x0000000700dd7308 */ /* 0x0002e40000000800 */
[----:B-1----:R-:W-:Y:S01]  /*5830*/  LOP3.LUT R7, R9, UR21, R10, 0x96, !PT ;  /* 0x0000001509077c12 */ /* 0x002fe2000f8e960a */
[--C-:B------:R-:W-:Y:S01]  /*5840*/  FFMA.FTZ R10, R100, UR10, -R4.reuse ;  /* 0x0000000a640a7c23 */ /* 0x100fe20008010804 */
[----:B------:R-:W-:Y:S02]  /*5850*/  LOP3.LUT R9, R8, 0xffff, RZ, 0xc0, !PT ;  /* 0x0000ffff08097812 */ /* 0x000fe400078ec0ff */
[----:B------:R-:W-:Y:S02]  /*5860*/  SHF.R.U32.HI R11, RZ, 0x10, R7 ;  /* 0x00000010ff0b7819 */ /* 0x000fe40000011607 */
[----:B------:R1:W-:Y:S01]  /*5870*/  MUFU.EX2 R219, R10 ;  /* 0x0000000a00db7308 */ /* 0x0003e20000000800 */
[----:B------:R-:W-:Y:S01]  /*5880*/  SHF.R.U32.HI R17, RZ, 0x8, R9 ;  /* 0x00000008ff117819 */ /* 0x000fe20000011609 */
[----:B------:R-:W-:Y:S01]  /*5890*/  FFMA.FTZ R9, R94, UR10, -R4 ;  /* 0x0000000a5e097c23 */ /* 0x000fe20008010804 */
[----:B------:R-:W-:-:S02]  /*58a0*/  LOP3.LUT R8, R7, 0xffff, RZ, 0xc0, !PT ;  /* 0x0000ffff07087812 */ /* 0x000fc400078ec0ff */
[----:B------:R-:W-:Y:S02]  /*58b0*/  LOP3.LUT R13, R7, 0xff, RZ, 0xc0, !PT ;  /* 0x000000ff070d7812 */ /* 0x000fe400078ec0ff */
[----:B------:R-:W-:Y:S01]  /*58c0*/  SHF.R.U32.HI R8, RZ, 0x8, R8 ;  /* 0x00000008ff087819 */ /* 0x000fe20000011608 */
[----:B------:R4:W2:Y:S03]  /*58d0*/  MUFU.EX2 R218, R9 ;  /* 0x0000000900da7308 */ /* 0x0008a60000000800 */
[----:B------:R-:W-:Y:S01]  /*58e0*/  PRMT R13, R13, 0x5410, R8 ;  /* 0x000054100d0d7816 */ /* 0x000fe20000000008 */
[----:B------:R-:W-:Y:S02]  /*58f0*/  FFMA.FTZ R8, R30, UR10, -R6 ;  /* 0x0000000a1e087c23 */ /* 0x000fe40008010806 */
[----:B------:R-:W2:Y:S02]  /*5900*/  LDSM.16.MT88.4 R28, [R192+0x6000] ;  /* 0x00600000c01c783b */ /* 0x000ea40000004200 */
[----:B------:R5:W-:Y:S01]  /*5910*/  MUFU.EX2 R220, R8 ;  /* 0x0000000800dc7308 */ /* 0x000be20000000800 */
[----:B-1----:R-:W-:-:S02]  /*5920*/  SHF.R.U32.HI R10, RZ, 0x18, R7 ;  /* 0x00000018ff0a7819 */ /* 0x002fc40000011607 */
[----:B------:R-:W-:Y:S02]  /*5930*/  LOP3.LUT R7, R11, 0xff, RZ, 0xc0, !PT ;  /* 0x000000ff0b077812 */ /* 0x000fe400078ec0ff */
[----:B------:R-:W-:Y:S01]  /*5940*/  PRMT R11, R20, 0x5410, R17 ;  /* 0x00005410140b7816 */ /* 0x000fe20000000011 */
[----:B------:R-:W-:Y:S01]  /*5950*/  IMAD.WIDE.U32 R16, R22, -0x2daee0ad, RZ ;  /* 0xd2511f5316107825 */ /* 0x000fe200078e00ff */
[----:B------:R-:W-:-:S03]  /*5960*/  SHF.R.U32.HI R20, RZ, 0x10, R14 ;  /* 0x00000010ff147819 */ /* 0x000fc6000001160e */
[----:B----4-:R-:W-:Y:S01]  /*5970*/  FFMA.FTZ R9, R95, UR10, -R4 ;  /* 0x0000000a5f097c23 */ /* 0x010fe20008010804 */
[----:B------:R-:W-:Y:S02]  /*5980*/  HSET2.LE.AND R3, R11, R74, PT ;  /* 0x0000004a0b037233 */ /* 0x000fe40003803000 */
[----:B------:R-:W-:Y:S01]  /*5990*/  LOP3.LUT R22, R20, 0xff, RZ, 0xc0, !PT ;  /* 0x000000ff14167812 */ /* 0x000fe200078ec0ff */
[----:B------:R1:W4:Y:S01]  /*59a0*/  MUFU.EX2 R217, R9 ;  /* 0x0000000900d97308 */ /* 0x0003220000000800 */
[----:B------:R-:W-:Y:S02]  /*59b0*/  LOP3.LUT R20, R12, 0xff, RZ, 0xc0, !PT ;  /* 0x000000ff0c147812 */ /* 0x000fe400078ec0ff */
[----:B------:R-:W-:Y:S02]  /*59c0*/  LOP3.LUT R18, R17, UR23, R38, 0x96, !PT ;  /* 0x0000001711127c12 */ /* 0x000fe4000f8e9626 */
[----:B-----5:R-:W-:Y:S02]  /*59d0*/  F2FP.F16.F32.PACK_AB R8, R223, R224 ;  /* 0x000000e0df08723e */ /* 0x020fe400000000ff */
[----:B-1----:R-:W-:-:S02]  /*59e0*/  PRMT R9, R7, 0x5410, R10 ;  /* 0x0000541007097816 */ /* 0x002fc4000000000a */
[----:B---3--:R-:W-:-:S03]  /*59f0*/  F2FP.F16.F32.PACK_AB R7, R221, R222 ;  /* 0x000000dedd07723e */ /* 0x008fc600000000ff */
[--C-:B------:R-:W-:Y:S02]  /*5a00*/  HSET2.LE.AND R9, R9, R74.reuse, PT ;  /* 0x0000004a09097233 */ /* 0x100fe40003803000 */
[----:B------:R-:W-:Y:S01]  /*5a10*/  LOP3.LUT R10, R3, R7, RZ, 0xc0, !PT ;  /* 0x00000007030a7212 */ /* 0x000fe200078ec0ff */
[--C-:B------:R-:W-:Y:S01]  /*5a20*/  FFMA.FTZ R3, R105, UR10, -R0.reuse ;  /* 0x0000000a69037c23 */ /* 0x100fe20008010800 */
[----:B------:R-:W-:Y:S02]  /*5a30*/  HSET2.LE.AND R7, R13, R74, PT ;  /* 0x0000004a0d077233 */ /* 0x000fe40003803000 */
[----:B--2---:R-:W-:Y:S01]  /*5a40*/  F2FP.F16.F32.PACK_AB R13, R218, R219 ;  /* 0x000000dbda0d723e */ /* 0x004fe200000000ff */
[----:B------:R4:W1:Y:S02]  /*5a50*/  MUFU.EX2 R215, R3 ;  /* 0x0000000300d77308 */ /* 0x0008640000000800 */
[----:B------:R-:W-:Y:S01]  /*5a60*/  LOP3.LUT R8, R7, R8, RZ, 0xc0, !PT ;  /* 0x0000000807087212 */ /* 0x000fe200078ec0ff */
[----:B------:R-:W-:Y:S01]  /*5a70*/  FFMA.FTZ R7, R106, UR10, -R0 ;  /* 0x0000000a6a077c23 */ /* 0x000fe20008010800 */
[----:B------:R-:W-:-:S02]  /*5a80*/  LOP3.LUT R9, R9, R13, RZ, 0xc0, !PT ;  /* 0x0000000d09097212 */ /* 0x000fc400078ec0ff */
[----:B------:R-:W-:Y:S01]  /*5a90*/  LOP3.LUT R13, R14, 0xffff, RZ, 0xc0, !PT ;  /* 0x0000ffff0e0d7812 */ /* 0x000fe200078ec0ff */
[----:B------:R-:W-:Y:S01]  /*5aa0*/  FFMA.FTZ R14, R104, UR10, -R5 ;  /* 0x0000000a680e7c23 */ /* 0x000fe20008010805 */
[----:B------:R2:W-:Y:S02]  /*5ab0*/  MUFU.EX2 R211, R7 ;  /* 0x0000000700d37308 */ /* 0x0005e40000000800 */
[----:B------:R-:W-:Y:S01]  /*5ac0*/  SHF.R.U32.HI R15, RZ, 0x8, R13 ;  /* 0x00000008ff0f7819 */ /* 0x000fe2000001160d */
[----:B------:R-:W-:-:S05]  /*5ad0*/  FFMA.FTZ R13, R102, UR10, -R0 ;  /* 0x0000000a660d7c23 */ /* 0x000fca0008010800 */
[----:B------:R3:W5:Y:S01]  /*5ae0*/  MUFU.EX2 R187, R13 ;  /* 0x0000000d00bb7308 */ /* 0x0007620000000800 */
[----:B----4-:R-:W-:-:S04]  /*5af0*/  F2FP.F16.F32.PACK_AB R3, R216, R217 ;  /* 0x000000d9d803723e */ /* 0x010fc800000000ff */
[----:B------:R-:W-:Y:S01]  /*5b00*/  LOP3.LUT R11, R2, R3, RZ, 0xc0, !PT ;  /* 0x00000003020b7212 */ /* 0x000fe200078ec0ff */
[----:B------:R-:W-:Y:S01]  /*5b10*/  IMAD.WIDE.U32 R2, R21, -0x2daee0ad, RZ ;  /* 0xd2511f5315027825 */ /* 0x000fe200078e00ff */
[----:B------:R-:W-:Y:S01]  /*5b20*/  PRMT R21, R19, 0x5410, R15 ;  /* 0x0000541013157816 */ /* 0x000fe2000000000f */
[----:B------:R4:W-:Y:S01]  /*5b30*/  MUFU.EX2 R201, R14 ;  /* 0x0000000e00c97308 */ /* 0x0009e20000000800 */
[--C-:B------:R-:W-:Y:S02]  /*5b40*/  SHF.R.U32.HI R15, RZ, 0x10, R12.reuse ;  /* 0x00000010ff0f7819 */ /* 0x100fe4000001160c */
[----:B------:R-:W-:Y:S01]  /*5b50*/  SHF.R.U32.HI R19, RZ, 0x18, R12 ;  /* 0x00000018ff137819 */ /* 0x000fe2000001160c */
[C---:B------:R-:W-:Y:S01]  /*5b60*/  HMMA.16816.F32 R84, R8.reuse, R24, RZ ;  /* 0x000000180854723c */ /* 0x040fe200000018ff */
[----:B--2---:R-:W-:Y:S02]  /*5b70*/  LOP3.LUT R7, R3, UR23, R36, 0x96, !PT ;  /* 0x0000001703077c12 */ /* 0x004fe4000f8e9624 */
[----:B------:R-:W-:Y:S01]  /*5b80*/  LOP3.LUT R3, R2, 0xffff, RZ, 0xc0, !PT ;  /* 0x0000ffff02037812 */ /* 0x000fe200078ec0ff */
[----:B------:R-:W2:Y:S01]  /*5b90*/  LDSM.16.MT88.4 R36, [R192+0x6800] ;  /* 0x00680000c024783b */ /* 0x000ea20000004200 */
[----:B---3--:R-:W-:Y:S01]  /*5ba0*/  LOP3.LUT R13, R12, 0xffff, RZ, 0xc0, !PT ;  /* 0x0000ffff0c0d7812 */ /* 0x008fe200078ec0ff */
[----:B------:R-:W-:Y:S03]  /*5bb0*/  HMMA.16816.F32 R104, R8, R28, RZ ;  /* 0x0000001c0868723c */ /* 0x000fe600000018ff */
[----:B------:R-:W-:Y:S01]  /*5bc0*/  SHF.R.U32.HI R12, RZ, 0x8, R13 ;  /* 0x00000008ff0c7819 */ /* 0x000fe2000001160d */
[----:B------:R-:W-:-:S02]  /*5bd0*/  FFMA.FTZ R13, R46, UR10, -R5 ;  /* 0x0000000a2e0d7c23 */ /* 0x000fc40008010805 */
[C---:B------:R-:W-:Y:S01]  /*5be0*/  HMMA.16816.F32 R92, R8.reuse, R32, RZ ;  /* 0x00000020085c723c */ /* 0x040fe200000018ff */
[----:B----4-:R-:W-:Y:S01]  /*5bf0*/  LOP3.LUT R14, R15, 0xff, RZ, 0xc0, !PT ;  /* 0x000000ff0f0e7812 */ /* 0x010fe200078ec0ff */
[----:B------:R3:W-:Y:S01]  /*5c00*/  MUFU.EX2 R202, R13 ;  /* 0x0000000d00ca7308 */ /* 0x0007e20000000800 */
[----:B------:R-:W-:Y:S02]  /*5c10*/  PRMT R12, R20, 0x5410, R12 ;  /* 0x00005410140c7816 */ /* 0x000fe4000000000c */
[----:B------:R-:W-:Y:S01]  /*5c20*/  PRMT R15, R22, 0x5410, R23 ;  /* 0x00005410160f7816 */ /* 0x000fe20000000017 */
[C---:B------:R-:W-:Y:S01]  /*5c30*/  HMMA.16816.F32 R88, R8.reuse, R40, RZ ;  /* 0x000000280858723c */ /* 0x040fe200000018ff */
[----:B------:R-:W-:Y:S02]  /*5c40*/  PRMT R22, R14, 0x5410, R19 ;  /* 0x000054100e167816 */ /* 0x000fe40000000013 */
[--C-:B------:R-:W-:Y:S01]  /*5c50*/  HSET2.LE.AND R14, R21, R74.reuse, PT ;  /* 0x0000004a150e7233 */ /* 0x100fe20003803000 */
[----:B------:R-:W-:Y:S01]  /*5c60*/  FFMA.FTZ R21, R49, UR10, -R5 ;  /* 0x0000000a31157c23 */ /* 0x000fe20008010805 */
[----:B------:R-:W-:Y:S01]  /*5c70*/  HSET2.LE.AND R19, R12, R74, PT ;  /* 0x0000004a0c137233 */ /* 0x000fe20003803000 */
[----:B------:R-:W-:Y:S01]  /*5c80*/  HMMA.16816.F32 R96, R8, R26, RZ ;  /* 0x0000001a0860723c */ /* 0x000fe200000018ff */
[----:B------:R-:W-:Y:S01]  /*5c90*/  F2FP.F16.F32.PACK_AB R12, R227, R228 ;  /* 0x000000e4e30c723e */ /* 0x000fe200000000ff */
[----:B------:R4:W-:Y:S01]  /*5ca0*/  MUFU.EX2 R186, R21 ;  /* 0x0000001500ba7308 */ /* 0x0009e20000000800 */
[----:B------:R-:W-:-:S02]  /*5cb0*/  F2FP.F16.F32.PACK_AB R20, R230, R231 ;  /* 0x000000e7e614723e */ /* 0x000fc400000000ff */
[----:B------:R-:W-:Y:S01]  /*5cc0*/  HSET2.LE.AND R15, R15, R74, PT ;  /* 0x0000004a0f0f7233 */ /* 0x000fe20003803000 */
[C---:B------:R-:W-:Y:S01]  /*5cd0*/  HMMA.16816.F32 R80, R8.reuse, R30, RZ ;  /* 0x0000001e0850723c */ /* 0x040fe200000018ff */
[----:B---3--:R-:W-:Y:S01]  /*5ce0*/  FFMA.FTZ R13, R48, UR10, -R5 ;  /* 0x0000000a300d7c23 */ /* 0x008fe20008010805 */
[----:B------:R-:W-:Y:S02]  /*5cf0*/  LOP3.LUT R14, R14, R12, RZ, 0xc0, !PT ;  /* 0x0000000c0e0e7212 */ /* 0x000fe400078ec0ff */
[----:B------:R-:W-:Y:S01]  /*5d00*/  LOP3.LUT R12, R19, R20, RZ, 0xc0, !PT ;  /* 0x00000014130c7212 */ /* 0x000fe200078ec0ff */
[----:B------:R5:W-:Y:S01]  /*5d10*/  MUFU.EX2 R200, R13 ;  /* 0x0000000d00c87308 */ /* 0x000be20000000800 */
[----:B------:R-:W-:Y:S01]  /*5d20*/  FFMA.FTZ R20, R108, UR10, -R4 ;  /* 0x0000000a6c147c23 */ /* 0x000fe20008010804 */
[----:B-1----:R-:W-:Y:S01]  /*5d30*/  F2FP.F16.F32.PACK_AB R19, R213, R215 ;  /* 0x000000d7d513723e */ /* 0x002fe200000000ff */
[C---:B------:R-:W-:Y:S05]  /*5d40*/  HMMA.16816.F32 R100, R8.reuse, R34, RZ ;  /* 0x000000220864723c */ /* 0x040fea00000018ff */
[----:B------:R1:W-:Y:S01]  /*5d50*/  MUFU.EX2 R185, R20 ;  /* 0x0000001400b97308 */ /* 0x0003e20000000800 */
[----:B----4-:R-:W-:Y:S01]  /*5d60*/  LOP3.LUT R21, R2, 0xff, RZ, 0xc0, !PT ;  /* 0x000000ff02157812 */ /* 0x010fe200078ec0ff */
[----:B------:R-:W-:Y:S01]  /*5d70*/  HMMA.16816.F32 R76, R8, R42, RZ ;  /* 0x0000002a084c723c */ /* 0x000fe200000018ff */
[----:B-----5:R-:W-:-:S06]  /*5d80*/  F2FP.F16.F32.PACK_AB R13, R187, R211 ;  /* 0x000000d3bb0d723e */ /* 0x020fcc00000000ff */
[----:B------:R-:W-:Y:S02]  /*5d90*/  LOP3.LUT R11, R7, 0xff, RZ, 0xc0, !PT ;  /* 0x000000ff070b7812 */ /* 0x000fe400078ec0ff */
[----:B------:R-:W-:Y:S02]  /*5da0*/  LOP3.LUT R15, R15, R13, RZ, 0xc0, !PT ;  /* 0x0000000d0f0f7212 */ /* 0x000fe400078ec0ff */
[----:B------:R-:W-:Y:S02]  /*5db0*/  HSET2.LE.AND R13, R22, R74, PT ;  /* 0x0000004a160d7233 */ /* 0x000fe40003803000 */
[----:B-1----:R-:W-:Y:S01]  /*5dc0*/  SHF.R.U32.HI R20, RZ, 0x8, R3 ;  /* 0x00000008ff147819 */ /* 0x002fe20000011603 */
[----:B------:R-:W-:Y:S01]  /*5dd0*/  FFMA.FTZ R3, R47, UR10, -R4 ;  /* 0x0000000a2f037c23 */ /* 0x000fe20008010804 */
[--C-:B------:R-:W-:Y:S01]  /*5de0*/  SHF.R.U32.HI R22, RZ, 0x18, R2.reuse ;  /* 0x00000018ff167819 */ /* 0x100fe20000011602 */
[----:B------:R-:W-:Y:S01]  /*5df0*/  LDSM.16.MT88.4 R44, [R190+0x6800] ;  /* 0x00680000be2c783b */ /* 0x000fe20000004200 */
[----:B------:R-:W-:Y:S01]  /*5e00*/  LOP3.LUT R13, R13, R19, RZ, 0xc0, !PT ;  /* 0x000000130d0d7212 */ /* 0x000fe200078ec0ff */
[----:B------:R1:W3:Y:S01]  /*5e10*/  MUFU.EX2 R183, R3 ;  /* 0x0000000300b77308 */ /* 0x0002e20000000800 */
[----:B------:R-:W-:-:S02]  /*5e20*/  SHF.R.U32.HI R19, RZ, 0x10, R2 ;  /* 0x00000010ff137819 */ /* 0x000fc40000011602 */
[----:B------:R-:W-:Y:S02]  /*5e30*/  LOP3.LUT R2, R7, 0xffff, RZ, 0xc0, !PT ;  /* 0x0000ffff07027812 */ /* 0x000fe400078ec0ff */
[--C-:B------:R-:W-:Y:S01]  /*5e40*/  SHF.R.U32.HI R8, RZ, 0x10, R7.reuse ;  /* 0x00000010ff087819 */ /* 0x100fe20000011607 */
[C---:B------:R-:W-:Y:S01]  /*5e50*/  HMMA.16816.F32 R60, R12.reuse, R28, RZ ;  /* 0x0000001c0c3c723c */ /* 0x040fe200000018ff */
[----:B------:R-:W-:Y:S01]  /*5e60*/  SHF.R.U32.HI R9, RZ, 0x18, R7 ;  /* 0x00000018ff097819 */ /* 0x000fe20000011607 */
[----:B------:R-:W-:Y:S01]  /*5e70*/  FFMA.FTZ R7, R51, UR10, -R4 ;  /* 0x0000000a33077c23 */ /* 0x000fe20008010804 */
[----:B------:R-:W-:Y:S02]  /*5e80*/  PRMT R20, R21, 0x5410, R20 ;  /* 0x0000541015147816 */ /* 0x000fe40000000014 */
[----:B------:R-:W-:Y:S01]  /*5e90*/  LOP3.LUT R10, R19, 0xff, RZ, 0xc0, !PT ;  /* 0x000000ff130a7812 */ /* 0x000fe200078ec0ff */
[----:B------:R4:W-:Y:S01]  /*5ea0*/  MUFU.EX2 R182, R7 ;  /* 0x0000000700b67308 */ /* 0x0009e20000000800 */
[----:B------:R-:W-:Y:S01]  /*5eb0*/  HMMA.16816.F32 R112, R12, R30, RZ ;  /* 0x0000001e0c70723c */ /* 0x000fe200000018ff */
[----:B-1----:R-:W-:Y:S01]  /*5ec0*/  FFMA.FTZ R3, R50, UR10, -R4 ;  /* 0x0000000a32037c23 */ /* 0x002fe20008010804 */
[----:B---3--:R-:W-:-:S04]  /*5ed0*/  F2FP.F16.F32.PACK_AB R19, R183, R185 ;  /* 0x000000b9b713723e */ /* 0x008fc800000000ff */
[C---:B------:R-:W-:Y:S01]  /*5ee0*/  HMMA.16816.F32 R64, R12.reuse, R24, RZ ;  /* 0x000000180c40723c */ /* 0x040fe200000018ff */
[----:B------:R-:W1:Y:S01]  /*5ef0*/  LDSM.16.MT88.4 R48, [R191+0x6800] ;  /* 0x00680000bf30783b */ /* 0x000e620000004200 */
[----:B------:R3:W5:Y:S04]  /*5f00*/  MUFU.EX2 R184, R3 ;  /* 0x0000000300b87308 */ /* 0x0007680000000800 */
[----:B------:R-:W-:Y:S01]  /*5f10*/  HMMA.16816.F32 R108, R12, R26, RZ ;  /* 0x0000001a0c6c723c */ /* 0x000fe200000018ff */
[----:B------:R-:W1:Y:S01]  /*5f20*/  LDSM.16.MT88.4 R24, [R189+0x6800] ;  /* 0x00680000bd18783b */ /* 0x000e620000004200 */
[----:B----4-:R-:W-:-:S04]  /*5f30*/  FFMA.FTZ R7, R117, UR10, -R6 ;  /* 0x0000000a75077c23 */ /* 0x010fc80008010806 */
[C---:B------:R-:W-:Y:S01]  /*5f40*/  HMMA.16816.F32 R52, R12.reuse, R32, RZ ;  /* 0x000000200c34723c */ /* 0x040fe200000018ff */
[----:B------:R4:W-:Y:S05]  /*5f50*/  MUFU.EX2 R181, R7 ;  /* 0x0000000700b57308 */ /* 0x0009ea0000000800 */
[C---:B------:R-:W-:Y:S01]  /*5f60*/  HMMA.16816.F32 R124, R12.reuse, R34, RZ ;  /* 0x000000220c7c723c */ /* 0x040fe200000018ff */
[----:B---3--:R-:W-:Y:S01]  /*5f70*/  SHF.R.U32.HI R3, RZ, 0x8, R2 ;  /* 0x00000008ff037819 */ /* 0x008fe20000011602 */
[----:B------:R-:W-:Y:S01]  /*5f80*/  LDSM.16.MT88.4 R32, [R191+0x7000] ;  /* 0x00700000bf20783b */ /* 0x000fe20000004200 */
[----:B------:R-:W-:Y:S02]  /*5f90*/  LOP3.LUT R2, R8, 0xff, RZ, 0xc0, !PT ;  /* 0x000000ff08027812 */ /* 0x000fe400078ec0ff */
[----:B------:R-:W-:Y:S01]  /*5fa0*/  PRMT R11, R11, 0x5410, R3 ;  /* 0x000054100b0b7816 */ /* 0x000fe20000000003 */
[----:B------:R-:W-:Y:S01]  /*5fb0*/  HMMA.16816.F32 R28, R12, R40, RZ ;  /* 0x000000280c1c723c */ /* 0x000fe200000018ff */
[----:B------:R-:W-:-:S02]  /*5fc0*/  PRMT R9, R2, 0x5410, R9 ;  /* 0x0000541002097816 */ /* 0x000fc40000000009 */
[--C-:B------:R-:W-:Y:S01]  /*5fd0*/  HSET2.LE.AND R2, R20, R74.reuse, PT ;  /* 0x0000004a14027233 */ /* 0x100fe20003803000 */
[----:B------:R-:W-:Y:S01]  /*5fe0*/  FFMA.FTZ R20, R118, UR10, -R0 ;  /* 0x0000000a76147c23 */ /* 0x000fe20008010800 */
[----:B------:R-:W-:Y:S02]  /*5ff0*/  F2FP.F16.F32.PACK_AB R3, R186, R200 ;  /* 0x000000c8ba03723e */ /* 0x000fe400000000ff */
[----:B------:R-:W-:Y:S01]  /*6000*/  PRMT R8, R10, 0x5410, R22 ;  /* 0x000054100a087816 */ /* 0x000fe20000000016 */
[----:B------:R3:W-:Y:S01]  /*6010*/  MUFU.EX2 R179, R20 ;  /* 0x0000001400b37308 */ /* 0x0007e20000000800 */
[----:B------:R-:W-:Y:S01]  /*6020*/  LOP3.LUT R10, R2, R3, RZ, 0xc0, !PT ;  /* 0x00000003020a7212 */ /* 0x000fe200078ec0ff */
[----:B------:R-:W-:Y:S01]  /*6030*/  FFMA.FTZ R3, R116, UR10, -R6 ;  /* 0x0000000a74037c23 */ /* 0x000fe20008010806 */
[--C-:B----4-:R-:W-:Y:S01]  /*6040*/  HSET2.LE.AND R7, R11, R74.reuse, PT ;  /* 0x0000004a0b077233 */ /* 0x110fe20003803000 */
[----:B------:R-:W-:Y:S01]  /*6050*/  HMMA.16816.F32 R116, R12, R42, RZ ;  /* 0x0000002a0c74723c */ /* 0x000fe200000018ff */
[----:B------:R-:W-:-:S02]  /*6060*/  HSET2.LE.AND R2, R8, R74, PT ;  /* 0x0000004a08027233 */ /* 0x000fc40003803000 */
[----:B------:R-:W-:Y:S01]  /*6070*/  F2FP.F16.F32.PACK_AB R8, R202, R201 ;  /* 0x000000c9ca08723e */ /* 0x000fe200000000ff */
[----:B------:R5:W-:Y:S01]  /*6080*/  MUFU.EX2 R180, R3 ;  /* 0x0000000300b47308 */ /* 0x000be20000000800 */
[----:B------:R-:W-:Y:S02]  /*6090*/  HSET2.LE.AND R9, R9, R74, PT ;  /* 0x0000004a09097233 */ /* 0x000fe40003803000 */
[----:B------:R-:W-:Y:S02]  /*60a0*/  LOP3.LUT R8, R7, R8, RZ, 0xc0, !PT ;  /* 0x0000000807087212 */ /* 0x000fe400078ec0ff */
[----:B------:R-:W-:Y:S02]  /*60b0*/  LOP3.LUT R13, R18, 0xff, RZ, 0xc0, !PT ;  /* 0x000000ff120d7812 */ /* 0x000fe400078ec0ff */
[----:B------:R-:W-:Y:S02]  /*60c0*/  LOP3.LUT R14, R16, 0xff, RZ, 0xc0, !PT ;  /* 0x000000ff100e7812 */ /* 0x000fe400078ec0ff */
[--C-:B------:R-:W-:Y:S01]  /*60d0*/  SHF.R.U32.HI R12, RZ, 0x10, R16.reuse ;  /* 0x00000010ff0c7819 */ /* 0x100fe20000011610 */
[----:B---3--:R-:W3:Y:S01]  /*60e0*/  LDSM.16.MT88.4 R20, [R189+0x7000] ;  /* 0x00700000bd14783b */ /* 0x008ee20000004200 */
[----:B------:R-:W-:-:S02]  /*60f0*/  SHF.R.U32.HI R15, RZ, 0x18, R16 ;  /* 0x00000018ff0f7819 */ /* 0x000fc40000011610 */
[----:B------:R-:W-:Y:S02]  /*6100*/  LOP3.LUT R12, R12, 0xff, RZ, 0xc0, !PT ;  /* 0x000000ff0c0c7812 */ /* 0x000fe400078ec0ff */
[----:B------:R-:W-:Y:S02]  /*6110*/  LOP3.LUT R9, R9, R19, RZ, 0xc0, !PT ;  /* 0x0000001309097212 */ /* 0x000fe400078ec0ff */
[----:B-----5:R-:W-:Y:S02]  /*6120*/  F2FP.F16.F32.PACK_AB R3, R182, R184 ;  /* 0x000000b8b603723e */ /* 0x020fe400000000ff */
[----:B------:R-:W-:Y:S01]  /*6130*/  PRMT R15, R12, 0x5410, R15 ;  /* 0x000054100c0f7816 */ /* 0x000fe2000000000f */
[----:B------:R-:W-:Y:S01]  /*6140*/  FFMA.FTZ R12, R130, UR10, -R6 ;  /* 0x0000000a820c7c23 */ /* 0x000fe20008010806 */
[----:B------:R-:W-:Y:S01]  /*6150*/  LOP3.LUT R11, R2, R3, RZ, 0xc0, !PT ;  /* 0x00000003020b7212 */ /* 0x000fe200078ec0ff */
[----:B------:R-:W-:Y:S01]  /*6160*/  FFMA.FTZ R3, R134, UR10, -R0 ;  /* 0x0000000a86037c23 */ /* 0x000fe20008010800 */
[----:B------:R-:W-:Y:S01]  /*6170*/  LOP3.LUT R2, R16, 0xffff, RZ, 0xc0, !PT ;  /* 0x0000ffff10027812 */ /* 0x000fe200078ec0ff */
[----:B------:R-:W-:Y:S03]  /*6180*/  MUFU.EX2 R175, R12 ;  /* 0x0000000c00af7308 */ /* 0x000fe60000000800 */
[----:B------:R-:W-:Y:S01]  /*6190*/  SHF.R.U32.HI R7, RZ, 0x8, R2 ;  /* 0x00000008ff077819 */ /* 0x000fe20000011602 */
[----:B--2---:R-:W-:Y:S01]  /*61a0*/  HMMA.16816.F32 R104, R8, R36, R104 ;  /* 0x000000240868723c */ /* 0x004fe20000001868 */
[----:B------:R-:W-:-:S02]  /*61b0*/  LOP3.LUT R2, R18, 0xffff, RZ, 0xc0, !PT ;  /* 0x0000ffff12027812 */ /* 0x000fc400078ec0ff */
[----:B------:R-:W-:Y:S01]  /*61c0*/  PRMT R14, R14, 0x5410, R7 ;  /* 0x000054100e0e7816 */ /* 0x000fe20000000007 */
[----:B------:R2:W4:Y:S01]  /*61d0*/  MUFU.EX2 R178, R3 ;  /* 0x0000000300b27308 */ /* 0x0005220000000800 */
[----:B------:R-:W-:Y:S01]  /*61e0*/  SHF.R.U32.HI R2, RZ, 0x8, R2 ;  /* 0x00000008ff027819 */ /* 0x000fe20000011602 */
[C---:B-1----:R-:W-:Y:S03]  /*61f0*/  HMMA.16816.F32 R88, R8.reuse, R48, R88 ;  /* 0x000000300858723c */ /* 0x042fe60000001858 */
[----:B------:R-:W-:Y:S02]  /*6200*/  PRMT R16, R13, 0x5410, R2 ;  /* 0x000054100d107816 */ /* 0x000fe40000000002 */
[--C-:B------:R-:W-:Y:S01]  /*6210*/  SHF.R.U32.HI R2, RZ, 0x10, R18.reuse ;  /* 0x00000010ff027819 */ /* 0x100fe20000011612 */
[----:B------:R-:W-:Y:S01]  /*6220*/  HMMA.16816.F32 R80, R8, R38, R80 ;  /* 0x000000260850723c */ /* 0x000fe20000001850 */
[----:B------:R-:W-:Y:S01]  /*6230*/  SHF.R.U32.HI R13, RZ, 0x18, R18 ;  /* 0x00000018ff0d7819 */ /* 0x000fe20000011612 */
[----:B------:R-:W-:Y:S01]  /*6240*/  IMAD.WIDE.U32 R18, R69, -0x326172a9, RZ ;  /* 0xcd9e8d5745127825 */ /* 0x000fe200078e00ff */
[----:B------:R-:W-:-:S02]  /*6250*/  LOP3.LUT R7, R2, 0xff, RZ, 0xc0, !PT ;  /* 0x000000ff02077812 */ /* 0x000fc400078ec0ff */
[--C-:B------:R-:W-:Y:S01]  /*6260*/  HSET2.LE.AND R2, R14, R74.reuse, PT ;  /* 0x0000004a0e027233 */ /* 0x100fe20003803000 */
[----:B------:R-:W-:Y:S01]  /*6270*/  HMMA.16816.F32 R100, R8, R46, R100 ;  /* 0x0000002e0864723c */ /* 0x000fe20000001864 */
[----:B------:R-:W-:Y:S01]  /*6280*/  PRMT R13, R7, 0x5410, R13 ;  /* 0x00005410070d7816 */ /* 0x000fe2000000000d */
[----:B--2---:R-:W-:Y:S01]  /*6290*/  FFMA.FTZ R3, R123, UR10, -R0 ;  /* 0x0000000a7b037c23 */ /* 0x004fe20008010800 */
[----:B------:R-:W-:-:S03]  /*62a0*/  HSET2.LE.AND R7, R16, R74, PT ;  /* 0x0000004a10077233 */ /* 0x000fc60003803000 */
[----:B------:R-:W-:Y:S01]  /*62b0*/  HSET2.LE.AND R13, R13, R74, PT ;  /* 0x0000004a0d0d7233 */ /* 0x000fe20003803000 */
[----:B------:R1:W-:Y:S01]  /*62c0*/  MUFU.EX2 R177, R3 ;  /* 0x0000000300b17308 */ /* 0x0003e20000000800 */
[----:B----4-:R-:W-:Y:S01]  /*62d0*/  F2FP.F16.F32.PACK_AB R16, R178, R179 ;  /* 0x000000b3b210723e */ /* 0x010fe200000000ff */
[----:B------:R-:W-:Y:S01]  /*62e0*/  HMMA.16816.F32 R120, R8, R24, R84 ;  /* 0x000000180878723c */ /* 0x000fe20000001854 */
[----:B------:R-:W-:Y:S02]  /*62f0*/  F2FP.F16.F32.PACK_AB R12, R226, R225 ;  /* 0x000000e1e20c723e */ /* 0x000fe400000000ff */
[----:B------:R-:W-:Y:S01]  /*6300*/  LOP3.LUT R13, R13, R16, RZ, 0xc0, !PT ;  /* 0x000000100d0d7212 */ /* 0x000fe200078ec0ff */
[----:B------:R-:W-:Y:S01]  /*6310*/  IMAD.WIDE.U32 R16, R57, -0x326172a9, RZ ;  /* 0xcd9e8d5739107825 */ /* 0x000fe200078e00ff */
[----:B------:R-:W-:-:S03]  /*6320*/  LOP3.LUT R12, R7, R12, RZ, 0xc0, !PT ;  /* 0x0000000c070c7212 */ /* 0x000fc600078ec0ff */
[----:B------:R-:W-:Y:S01]  /*6330*/  FFMA.FTZ R7, R132, UR10, -R5 ;  /* 0x0000000a84077c23 */ /* 0x000fe20008010805 */
[C---:B------:R-:W-:Y:S03]  /*6340*/  HMMA.16816.F32 R84, R8.reuse, R44, R92 ;  /* 0x0000002c0854723c */ /* 0x040fe6000000185c */
[----:B------:R2:W-:Y:S03]  /*6350*/  MUFU.EX2 R152, R7 ;  /* 0x0000000700987308 */ /* 0x0005e60000000800 */
[----:B------:R-:W-:Y:S01]  /*6360*/  HMMA.16816.F32 R92, R8, R26, R96 ;  /* 0x0000001a085c723c */ /* 0x000fe20000001860 */
[----:B-1----:R-:W-:-:S04]  /*6370*/  FFMA.FTZ R3, R133, UR10, -R0 ;  /* 0x0000000a85037c23 */ /* 0x002fc80008010800 */
[----:B------:R1:W4:Y:S01]  /*6380*/  MUFU.EX2 R176, R3 ;  /* 0x0000000300b07308 */ /* 0x0003220000000800 */
[----:B------:R-:W-:Y:S07]  /*6390*/  HMMA.16816.F32 R76, R8, R50, R76 ;  /* 0x00000032084c723c */ /* 0x000fee000000184c */
[----:B------:R-:W-:Y:S01]  /*63a0*/  LOP3.LUT R8, R19, UR16, R58, 0x96, !PT ;  /* 0x0000001013087c12 */ /* 0x000fe2000f8e963a */
[----:B--2---:R-:W-:-:S04]  /*63b0*/  FFMA.FTZ R7, R135, UR10, -R5 ;  /* 0x0000000a87077c23 */ /* 0x004fc80008010805 */
[----:B------:R-:W-:Y:S01]  /*63c0*/  MUFU.EX2 R147, R7 ;  /* 0x0000000700937308 */ /* 0x000fe20000000800 */
[----:B-1----:R-:W-:-:S04]  /*63d0*/  F2FP.F16.F32.PACK_AB R3, R220, R229 ;  /* 0x000000e5dc03723e */ /* 0x002fc800000000ff */
[----:B------:R-:W-:Y:S01]  /*63e0*/  LOP3.LUT R14, R2, R3, RZ, 0xc0, !PT ;  /* 0x00000003020e7212 */ /* 0x000fe200078ec0ff */
[----:B------:R-:W-:Y:S01]  /*63f0*/  FFMA.FTZ R3, R131, UR10, -R6 ;  /* 0x0000000a83037c23 */ /* 0x000fe20008010806 */
[----:B------:R-:W-:-:S03]  /*6400*/  HSET2.LE.AND R2, R15, R74, PT ;  /* 0x0000004a0f027233 */ /* 0x000fc60003803000 */
[----:B------:R4:W-:Y:S02]  /*6410*/  MUFU.EX2 R174, R3 ;  /* 0x0000000300ae7308 */ /* 0x0009e40000000800 */
[----:B----4-:R-:W-:-:S04]  /*6420*/  F2FP.F16.F32.PACK_AB R3, R176, R177 ;  /* 0x000000b1b003723e */ /* 0x010fc800000000ff */
[----:B------:R-:W-:Y:S01]  /*6430*/  LOP3.LUT R15, R2, R3, RZ, 0xc0, !PT ;  /* 0x00000003020f7212 */ /* 0x000fe200078ec0ff */
[----:B------:R-:W-:Y:S01]  /*6440*/  FFMA.FTZ R2, R128, UR10, -R5 ;  /* 0x0000000a80027c23 */ /* 0x000fe20008010805 */
[----:B------:R-:W-:-:S03]  /*6450*/  LOP3.LUT R3, R17, UR16, R56, 0x96, !PT ;  /* 0x0000001011037c12 */ /* 0x000fc6000f8e9638 */
[----:B------:R1:W-:Y:S02]  /*6460*/  MUFU.EX2 R154, R2 ;  /* 0x00000002009a7308 */ /* 0x0003e40000000800 */
[C---:B------:R-:W-:Y:S06]  /*6470*/  HMMA.16816.F32 R60, R12.reuse, R36, R60 ;  /* 0x000000240c3c723c */ /* 0x040fec000000183c */
[C---:B------:R-:W-:Y:S06]  /*6480*/  HMMA.16816.F32 R64, R12.reuse, R24, R64 ;  /* 0x000000180c40723c */ /* 0x040fec0000001840 */
[----:B------:R-:W-:Y:S01]  /*6490*/  HMMA.16816.F32 R40, R12, R38, R112 ;  /* 0x000000260c28723c */ /* 0x000fe20000001870 */
[----:B-1----:R-:W-:-:S05]  /*64a0*/  FFMA.FTZ R2, R129, UR10, -R5 ;  /* 0x0000000a81027c23 */ /* 0x002fca0008010805 */
[C---:B------:R-:W-:Y:S01]  /*64b0*/  HMMA.16816.F32 R128, R12.reuse, R44, R52 ;  /* 0x0000002c0c80723c */ /* 0x040fe20000001834 */
[----:B------:R1:W-:Y:S05]  /*64c0*/  MUFU.EX2 R153, R2 ;  /* 0x0000000200997308 */ /* 0x0003ea0000000800 */
[C---:B------:R-:W-:Y:S01]  /*64d0*/  HMMA.16816.F32 R52, R12.reuse, R26, R108 ;  /* 0x0000001a0c34723c */ /* 0x040fe2000000186c */
[----:B------:R-:W2:Y:S05]  /*64e0*/  LDSM.16.MT88.4 R24, [R192+0x7000] ;  /* 0x00700000c018783b */ /* 0x000eaa0000004200 */
[----:B------:R-:W-:Y:S01]  /*64f0*/  HMMA.16816.F32 R44, R12, R46, R124 ;  /* 0x0000002e0c2c723c */ /* 0x000fe2000000187c */
[----:B-1----:R-:W-:Y:S01]  /*6500*/  LOP3.LUT R2, R157, UR14, R16, 0x96, !PT ;  /* 0x0000000e9d027c12 */ /* 0x002fe2000f8e9610 */
[----:B------:R-:W-:Y:S01]  /*6510*/  IMAD.WIDE.U32 R16, R3, -0x2daee0ad, RZ ;  /* 0xd2511f5303107825 */ /* 0x000fe200078e00ff */
[----:B------:R-:W-:-:S03]  /*6520*/  LOP3.LUT R3, R137, UR14, R18, 0x96, !PT ;  /* 0x0000000e89037c12 */ /* 0x000fc6000f8e9612 */
[----:B------:R-:W-:Y:S01]  /*6530*/  IMAD.WIDE.U32 R132, R2, -0x2daee0ad, RZ ;  /* 0xd2511f5302847825 */ /* 0x000fe200078e00ff */
[----:B------:R-:W-:Y:S02]  /*6540*/  LOP3.LUT R10, R17, UR13, R140, 0x96, !PT ;  /* 0x0000000d110a7c12 */ /* 0x000fe4000f8e968c */
[C---:B------:R-:W-:Y:S01]  /*6550*/  HMMA.16816.F32 R140, R12.reuse, R48, R28 ;  /* 0x000000300c8c723c */ /* 0x040fe2000000181c */
[----:B------:R-:W-:Y:S01]  /*6560*/  IMAD.WIDE.U32 R58, R3, -0x2daee0ad, RZ ;  /* 0xd2511f53033a7825 */ /* 0x000fe200078e00ff */
[----:B------:R-:W-:Y:S01]  /*6570*/  LOP3.LUT R2, R133, UR5, R16, 0x96, !PT ;  /* 0x0000000585027c12 */ /* 0x000fe2000f8e9610 */
[----:B------:R-:W1:Y:S02]  /*6580*/  LDSM.16.MT88.4 R28, [R190+0x7000] ;  /* 0x00700000be1c783b */ /* 0x000e640000004200 */
[----:B------:R-:W-:Y:S01]  /*6590*/  IMAD.WIDE.U32 R16, R8, -0x2daee0ad, RZ ;  /* 0xd2511f5308107825 */ /* 0x000fe200078e00ff */
[----:B------:R-:W-:Y:S03]  /*65a0*/  HMMA.16816.F32 R48, R12, R50, R116 ;  /* 0x000000320c30723c */ /* 0x000fe60000001874 */
[----:B------:R-:W-:-:S04]  /*65b0*/  IMAD.WIDE.U32 R8, R2, -0x326172a9, RZ ;  /* 0xcd9e8d5702087825 */ /* 0x000fc800078e00ff */
[----:B------:R-:W-:Y:S01]  /*65c0*/  FFMA.FTZ R2, R138, UR10, -R4 ;  /* 0x0000000a8a027c23 */ /* 0x000fe20008010804 */
[----:B------:R-:W-:Y:S01]  /*65d0*/  LOP3.LUT R18, R17, UR13, R146, 0x96, !PT ;  /* 0x0000000d11127c12 */ /* 0x000fe2000f8e9692 */
[----:B------:R-:W-:Y:S01]  /*65e0*/  IMAD.WIDE.U32 R56, R10, -0x326172a9, RZ ;  /* 0xcd9e8d570a387825 */ /* 0x000fe200078e00ff */
[C---:B------:R-:W-:Y:S01]  /*65f0*/  LOP3.LUT R3, R8.reuse, 0xffff, RZ, 0xc0, !PT ;  /* 0x0000ffff08037812 */ /* 0x040fe200078ec0ff */
[----:B------:R4:W-:Y:S01]  /*6600*/  MUFU.EX2 R146, R2 ;  /* 0x0000000200927308 */ /* 0x0009e20000000800 */
[----:B------:R-:W-:Y:S01]  /*6610*/  LOP3.LUT R10, R8, 0xff, RZ, 0xc0, !PT ;  /* 0x000000ff080a7812 */ /* 0x000fe200078ec0ff */
[----:B------:R-:W-:Y:S01]  /*6620*/  IMAD.WIDE.U32 R36, R18, -0x326172a9, RZ ;  /* 0xcd9e8d5712247825 */ /* 0x000fe200078e00ff */
[----:B------:R-:W-:-:S03]  /*6630*/  SHF.R.U32.HI R7, RZ, 0x8, R3 ;  /* 0x00000008ff077819 */ /* 0x000fc60000011603 */
[----:B------:R-:W-:Y:S01]  /*6640*/  FFMA.FTZ R3, R144, UR10, -R4 ;  /* 0x0000000a90037c23 */ /* 0x000fe20008010804 */
[----:B------:R-:W-:Y:S01]  /*6650*/  LOP3.LUT R19, R59, UR5, R16, 0x96, !PT ;  /* 0x000000053b137c12 */ /* 0x000fe2000f8e9610 */
[----:B------:R-:W-:Y:S01]  /*6660*/  FFMA.FTZ R18, R159, UR10, -R0 ;  /* 0x0000000a9f127c23 */ /* 0x000fe20008010800 */
[----:B------:R-:W-:Y:S01]  /*6670*/  PRMT R16, R10, 0x5410, R7 ;  /* 0x000054100a107816 */ /* 0x000fe20000000007 */
[----:B------:R5:W3:Y:S01]  /*6680*/  MUFU.EX2 R145, R3 ;  /* 0x0000000300917308 */ /* 0x000ae20000000800 */
[----:B------:R-:W-:Y:S01]  /*6690*/  FFMA.FTZ R7, R148, UR10, -R4 ;  /* 0x0000000a94077c23 */ /* 0x000fe20008010804 */
[----:B------:R-:W-:-:S06]  /*66a0*/  SHF.R.U32.HI R17, RZ, 0x18, R8 ;  /* 0x00000018ff117819 */ /* 0x000fcc0000011608 */
[----:B------:R2:W-:Y:S01]  /*66b0*/  MUFU.EX2 R144, R7 ;  /* 0x0000000700907308 */ /* 0x0005e20000000800 */
[----:B----4-:R-:W-:Y:S02]  /*66c0*/  LOP3.LUT R2, R9, UR21, R56, 0x96, !PT ;  /* 0x0000001509027c12 */ /* 0x010fe4000f8e9638 */
[----:B------:R-:W-:Y:S02]  /*66d0*/  SHF.R.U32.HI R9, RZ, 0x10, R8 ;  /* 0x00000010ff097819 */ /* 0x000fe40000011608 */
[----:B------:R-:W-:Y:S02]  /*66e0*/  SHF.R.U32.HI R8, RZ, 0x10, R2 ;  /* 0x00000010ff087819 */ /* 0x000fe40000011602 */
[----:B------:R-:W-:Y:S02]  /*66f0*/  LOP3.LUT R11, R9, 0xff, RZ, 0xc0, !PT ;  /* 0x000000ff090b7812 */ /* 0x000fe400078ec0ff */
[C---:B-----5:R-:W-:Y:S02]  /*6700*/  LOP3.LUT R3, R2.reuse, 0xffff, RZ, 0xc0, !PT ;  /* 0x0000ffff02037812 */ /* 0x060fe400078ec0ff */
[----:B------:R-:W-:-:S02]  /*6710*/  LOP3.LUT R10, R2, 0xff, RZ, 0xc0, !PT ;  /* 0x000000ff020a7812 */ /* 0x000fc400078ec0ff */
[----:B------:R-:W-:Y:S02]  /*6720*/  SHF.R.U32.HI R9, RZ, 0x8, R3 ;  /* 0x00000008ff097819 */ /* 0x000fe40000011603 */
[----:B------:R-:W-:Y:S01]  /*6730*/  SHF.R.U32.HI R3, RZ, 0x18, R2 ;  /* 0x00000018ff037819 */ /* 0x000fe20000011602 */
[----:B--2---:R-:W-:Y:S01]  /*6740*/  FFMA.FTZ R7, R149, UR10, -R4 ;  /* 0x0000000a95077c23 */ /* 0x004fe20008010804 */
[----:B------:R-:W-:Y:S02]  /*6750*/  LOP3.LUT R2, R8, 0xff, RZ, 0xc0, !PT ;  /* 0x000000ff08027812 */ /* 0x000fe400078ec0ff */
[----:B------:R-:W-:Y:S01]  /*6760*/  PRMT R8, R10, 0x5410, R9 ;  /* 0x000054100a087816 */ /* 0x000fe20000000009 */
[----:B------:R2:W4:Y:S01]  /*6770*/  MUFU.EX2 R75, R7 ;  /* 0x00000007004b7308 */ /* 0x0005220000000800 */
[----:B------:R-:W-:Y:S02]  /*6780*/  PRMT R11, R11, 0x5410, R17 ;  /* 0x000054100b0b7816 */ /* 0x000fe40000000011 */
[----:B---3--:R-:W-:-:S02]  /*6790*/  F2FP.F16.F32.PACK_AB R9, R145, R146 ;  /* 0x000000929109723e */ /* 0x008fc400000000ff */
[----:B--2---:R-:W-:Y:S02]  /*67a0*/  PRMT R7, R2, 0x5410, R3 ;  /* 0x0000541002077816 */ /* 0x004fe40000000003 */
[--C-:B------:R-:W-:Y:S01]  /*67b0*/  HSET2.LE.AND R2, R8, R74.reuse, PT ;  /* 0x0000004a08027233 */ /* 0x100fe20003803000 */
[----:B------:R-:W-:Y:S01]  /*67c0*/  FFMA.FTZ R8, R150, UR10, -R6 ;  /* 0x0000000a96087c23 */ /* 0x000fe20008010806 */
[----:B------:R-:W-:Y:S02]  /*67d0*/  F2FP.F16.F32.PACK_AB R3, R153, R154 ;  /* 0x0000009a9903723e */ /* 0x000fe400000000ff */
[----:B------:R-:W-:Y:S01]  /*67e0*/  HSET2.LE.AND R7, R7, R74, PT ;  /* 0x0000004a07077233 */ /* 0x000fe20003803000 */
[----:B------:R2:W-:Y:S04]  /*67f0*/  MUFU.EX2 R173, R8 ;  /* 0x0000000800ad7308 */ /* 0x0005e80000000800 */
[----:B------:R-:W-:-:S02]  /*6800*/  LOP3.LUT R9, R7, R9, RZ, 0xc0, !PT ;  /* 0x0000000907097212 */ /* 0x000fc400078ec0ff */
[----:B------:R-:W-:Y:S02]  /*6810*/  HSET2.LE.AND R7, R11, R74, PT ;  /* 0x0000004a0b077233 */ /* 0x000fe40003803000 */
[----:B----4-:R-:W-:-:S04]  /*6820*/  F2FP.F16.F32.PACK_AB R11, R75, R144 ;  /* 0x000000904b0b723e */ /* 0x010fc800000000ff */
[----:B------:R-:W-:Y:S02]  /*6830*/  LOP3.LUT R11, R7, R11, RZ, 0xc0, !PT ;  /* 0x0000000b070b7212 */ /* 0x000fe400078ec0ff */
[----:B--2---:R-:W-:Y:S01]  /*6840*/  LOP3.LUT R8, R2, R3, RZ, 0xc0, !PT ;  /* 0x0000000302087212 */ /* 0x004fe200078ec0ff */
[----:B------:R-:W-:Y:S01]  /*6850*/  FFMA.FTZ R2, R155, UR10, -R6 ;  /* 0x0000000a9b027c23 */ /* 0x000fe20008010806 */
[----:B------:R-:W-:Y:S01]  /*6860*/  F2FP.F16.F32.PACK_AB R3, R147, R152 ;  /* 0x000000989303723e */ /* 0x000fe200000000ff */
[----:B------:R-:W-:Y:S08]  /*6870*/  MUFU.EX2 R155, R18 ;  /* 0x00000012009b7308 */ /* 0x000ff00000000800 */
[----:B------:R2:W-:Y:S02]  /*6880*/  MUFU.EX2 R157, R2 ;  /* 0x00000002009d7308 */ /* 0x0005e40000000800 */
[----:B--2---:R-:W-:Y:S01]  /*6890*/  HSET2.LE.AND R2, R16, R74, PT ;  /* 0x0000004a10027233 */ /* 0x004fe20003803000 */
[----:B------:R-:W-:-:S04]  /*68a0*/  IMAD.WIDE.U32 R16, R19, -0x326172a9, RZ ;  /* 0xcd9e8d5713107825 */ /* 0x000fc800078e00ff */
[----:B------:R-:W-:Y:S01]  /*68b0*/  LOP3.LUT R10, R2, R3, RZ, 0xc0, !PT ;  /* 0x00000003020a7212 */ /* 0x000fe200078ec0ff */
[----:B------:R-:W-:Y:S01]  /*68c0*/  FFMA.FTZ R3, R151, UR10, -R0 ;  /* 0x0000000a97037c23 */ /* 0x000fe20008010800 */
[----:B------:R-:W-:Y:S02]  /*68d0*/  LOP3.LUT R7, R16, 0xffff, RZ, 0xc0, !PT ;  /* 0x0000ffff10077812 */ /* 0x000fe400078ec0ff */
[----:B------:R-:W-:Y:S01]  /*68e0*/  LOP3.LUT R2, R17, UR21, R36, 0x96, !PT ;  /* 0x0000001511027c12 */ /* 0x000fe2000f8e9624 */
[----:B------:R2:W3:Y:S01]  /*68f0*/  MUFU.EX2 R69, R3 ;  /* 0x0000000300457308 */ /* 0x0004e20000000800 */
[----:B------:R-:W-:Y:S01]  /*6900*/  SHF.R.U32.HI R14, RZ, 0x8, R7 ;  /* 0x00000008ff0e7819 */ /* 0x000fe20000011607 */
[----:B------:R-:W-:Y:S01]  /*6910*/  FFMA.FTZ R7, R68, UR10, -R0 ;  /* 0x0000000a44077c23 */ /* 0x000fe20008010800 */
[--C-:B------:R-:W-:Y:S01]  /*6920*/  SHF.R.U32.HI R13, RZ, 0x10, R16.reuse ;  /* 0x00000010ff0d7819 */ /* 0x100fe20000011610 */
[C---:B------:R-:W-:Y:S01]  /*6930*/  HMMA.16816.F32 R96, R8.reuse, R20, R120 ;  /* 0x000000140860723c */ /* 0x040fe20000001878 */
[----:B------:R-:W-:Y:S01]  /*6940*/  SHF.R.U32.HI R15, RZ, 0x18, R16 ;  /* 0x00000018ff0f7819 */ /* 0x000fe20000011610 */
[----:B------:R-:W-:Y:S01]  /*6950*/  LDSM.16.MT88.4 R120, [R190+0x7800] ;  /* 0x00780000be78783b */ /* 0x000fe20000004200 */
[----:B------:R-:W-:Y:S01]  /*6960*/  LOP3.LUT R13, R13, 0xff, RZ, 0xc0, !PT ;  /* 0x000000ff0d0d7812 */ /* 0x000fe200078ec0ff */
[----:B------:R4:W-:Y:S01]  /*6970*/  MUFU.EX2 R68, R7 ;  /* 0x0000000700447308 */ /* 0x0009e20000000800 */
[----:B------:R-:W-:Y:S01]  /*6980*/  LOP3.LUT R17, R16, 0xff, RZ, 0xc0, !PT ;  /* 0x000000ff10117812 */ /* 0x000fe200078ec0ff */
[C---:B------:R-:W-:Y:S01]  /*6990*/  HMMA.16816.F32 R112, R8.reuse, R24, R104 ;  /* 0x000000180870723c */ /* 0x040fe20000001868 */
[----:B------:R-:W-:Y:S01]  /*69a0*/  LOP3.LUT R12, R2, 0xff, RZ, 0xc0, !PT ;  /* 0x000000ff020c7812 */ /* 0x000fe200078ec0ff */
[----:B------:R-:W-:Y:S01]  /*69b0*/  LDSM.16.MT88.4 R104, [R192+0x7800] ;  /* 0x00780000c068783b */ /* 0x000fe20000004200 */
[----:B------:R-:W-:Y:S01]  /*69c0*/  PRMT R16, R13, 0x5410, R15 ;  /* 0x000054100d107816 */ /* 0x000fe2000000000f */
[--C-:B------:R-:W-:Y:S01]  /*69d0*/  FFMA.FTZ R13, R158, UR10, -R5.reuse ;  /* 0x0000000a9e0d7c23 */ /* 0x100fe20008010805 */
[----:B------:R-:W-:Y:S01]  /*69e0*/  PRMT R14, R17, 0x5410, R14 ;  /* 0x00005410110e7816 */ /* 0x000fe2000000000e */
[----:B------:R-:W-:Y:S01]  /*69f0*/  FFMA.FTZ R17, R161, UR10, -R5 ;  /* 0x0000000aa1117c23 */ /* 0x000fe20008010805 */
[----:B--2---:R-:W-:Y:S01]  /*6a00*/  LOP3.LUT R3, R2, 0xffff, RZ, 0xc0, !PT ;  /* 0x0000ffff02037812 */ /* 0x004fe200078ec0ff */
[----:B------:R-:W-:Y:S01]  /*6a10*/  MUFU.EX2 R59, R13 ;  /* 0x0000000d003b7308 */ /* 0x000fe20000000800 */
[----:B-1----:R-:W-:Y:S02]  /*6a20*/  HMMA.16816.F32 R84, R8, R28, R84 ;  /* 0x0000001c0854723c */ /* 0x002fe40000001854 */
[----:B------:R-:W-:Y:S01]  /*6a30*/  SHF.R.U32.HI R3, RZ, 0x8, R3 ;  /* 0x00000008ff037819 */ /* 0x000fe20000011603 */
[----:B----4-:R-:W-:-:S03]  /*6a40*/  FFMA.FTZ R7, R139, UR10, -R0 ;  /* 0x0000000a8b077c23 */ /* 0x010fc60008010800 */
[----:B------:R-:W-:Y:S01]  /*6a50*/  PRMT R15, R12, 0x5410, R3 ;  /* 0x000054100c0f7816 */ /* 0x000fe20000000003 */
[C---:B------:R-:W-:Y:S01]  /*6a60*/  HMMA.16816.F32 R148, R8.reuse, R32, R88 ;  /* 0x000000200894723c */ /* 0x040fe20000001858 */
[--C-:B------:R-:W-:Y:S01]  /*6a70*/  SHF.R.U32.HI R3, RZ, 0x10, R2.reuse ;  /* 0x00000010ff037819 */ /* 0x100fe20000011602 */
[----:B------:R1:W2:Y:S01]  /*6a80*/  MUFU.EX2 R56, R7 ;  /* 0x0000000700387308 */ /* 0x0002a20000000800 */
[----:B------:R-:W-:Y:S01]  /*6a90*/  SHF.R.U32.HI R12, RZ, 0x18, R2 ;  /* 0x00000018ff0c7819 */ /* 0x000fe20000011602 */
[----:B------:R-:W4:Y:S01]  /*6aa0*/  LDSM.16.MT88.4 R88, [R189+0x7800] ;  /* 0x00780000bd58783b */ /* 0x000f220000004200 */
[----:B------:R-:W-:Y:S01]  /*6ab0*/  HSET2.LE.AND R2, R14, R74, PT ;  /* 0x0000004a0e027233 */ /* 0x000fe20003803000 */
[C---:B------:R-:W-:Y:S04]  /*6ac0*/  HMMA.16816.F32 R92, R8.reuse, R22, R92 ;  /* 0x00000016085c723c */ /* 0x040fe8000000185c */
[----:B------:R-:W-:Y:S02]  /*6ad0*/  MUFU.EX2 R38, R17 ;  /* 0x0000001100267308 */ /* 0x000fe40000000800 */
[C---:B------:R-:W-:Y:S06]  /*6ae0*/  HMMA.16816.F32 R108, R8.reuse, R26, R80 ;  /* 0x0000001a086c723c */ /* 0x040fec0000001850 */
[----:B------:R-:W-:Y:S01]  /*6af0*/  HMMA.16816.F32 R100, R8, R30, R100 ;  /* 0x0000001e0864723c */ /* 0x000fe20000001864 */
[----:B-1----:R-:W-:-:S02]  /*6b00*/  LOP3.LUT R7, R3, 0xff, RZ, 0xc0, !PT ;  /* 0x000000ff03077812 */ /* 0x002fc400078ec0ff */
[----:B------:R-:W-:Y:S02]  /*6b10*/  F2FP.F16.F32.PACK_AB R3, R174, R175 ;  /* 0x000000afae03723e */ /* 0x000fe400000000ff */
[----:B------:R-:W-:Y:S01]  /*6b20*/  PRMT R12, R7, 0x5410, R12 ;  /* 0x00005410070c7816 */ /* 0x000fe2000000000c */
[----:B------:R-:W-:Y:S01]  /*6b30*/  HMMA.16816.F32 R76, R8, R34, R76 ;  /* 0x00000022084c723c */ /* 0x000fe2000000184c */
[----:B------:R-:W-:Y:S01]  /*6b40*/  LOP3.LUT R14, R2, R3, RZ, 0xc0, !PT ;  /* 0x00000003020e7212 */ /* 0x000fe200078ec0ff */
[----:B------:R-:W-:Y:S01]  /*6b50*/  FFMA.FTZ R3, R160, UR10, -R5 ;  /* 0x0000000aa0037c23 */ /* 0x000fe20008010805 */
[--C-:B------:R-:W-:Y:S02]  /*6b60*/  HSET2.LE.AND R2, R16, R74.reuse, PT ;  /* 0x0000004a10027233 */ /* 0x100fe40003803000 */
[--C-:B------:R-:W-:Y:S01]  /*6b70*/  HSET2.LE.AND R7, R15, R74.reuse, PT ;  /* 0x0000004a0f077233 */ /* 0x100fe20003803000 */
[----:B------:R2:W1:Y:S01]  /*6b80*/  MUFU.EX2 R39, R3 ;  /* 0x0000000300277308 */ /* 0x0004620000000800 */
[----:B------:R-:W-:-:S02]  /*6b90*/  HSET2.LE.AND R13, R12, R74, PT ;  /* 0x0000004a0c0d7233 */ /* 0x000fc40003803000 */
[----:B------:R-:W-:Y:S02]  /*6ba0*/  F2FP.F16.F32.PACK_AB R12, R180, R181 ;  /* 0x000000b5b40c723e */ /* 0x000fe400000000ff */
[----:B---3--:R-:W-:Y:S02]  /*6bb0*/  F2FP.F16.F32.PACK_AB R16, R69, R155 ;  /* 0x0000009b4510723e */ /* 0x008fe400000000ff */
[----:B------:R-:W-:Y:S02]  /*6bc0*/  LOP3.LUT R12, R7, R12, RZ, 0xc0, !PT ;  /* 0x0000000c070c7212 */ /* 0x000fe400078ec0ff */
[----:B------:R-:W-:Y:S02]  /*6bd0*/  LOP3.LUT R13, R13, R16, RZ, 0xc0, !PT ;  /* 0x000000100d0d7212 */ /* 0x000fe400078ec0ff */
[----:B--2---:R-:W-:-:S04]  /*6be0*/  F2FP.F16.F32.PACK_AB R3, R56, R68 ;  /* 0x000000443803723e */ /* 0x004fc800000000ff */
        /* <DEDUP_REMOVED lines=8> */
[----:B------:R-:W-:Y:S02]  /*6c70*/  IMAD.WIDE.U32 R8, R5, -0x2daee0ad, RZ ;  /* 0xd2511f5305087825 */ /* 0x000fe400078e00ff */
[----:B------:R3:W-:Y:S03]  /*6c80*/  MUFU.EX2 R22, R2 ;  /* 0x0000000200167308 */ /* 0x0007e60000000800 */
[----:B------:R-:W-:Y:S01]  /*6c90*/  HMMA.16816.F32 R64, R12, R20, R64 ;  /* 0x000000140c40723c */ /* 0x000fe20000001840 */
[C---:B------:R-:W-:Y:S02]  /*6ca0*/  LOP3.LUT R5, R8.reuse, 0xffff, RZ, 0xc0, !PT ;  /* 0x0000ffff08057812 */ /* 0x040fe400078ec0ff */
[----:B------:R-:W-:-:S02]  /*6cb0*/  LOP3.LUT R16, R8, 0xff, RZ, 0xc0, !PT ;  /* 0x000000ff08107812 */ /* 0x000fc400078ec0ff */
[----:B------:R-:W-:Y:S01]  /*6cc0*/  SHF.R.U32.HI R7, RZ, 0x8, R5 ;  /* 0x00000008ff077819 */ /* 0x000fe20000011605 */
[----:B------:R-:W-:Y:S01]  /*6cd0*/  FFMA.FTZ R5, R169, UR10, -R4 ;  /* 0x0000000aa9057c23 */ /* 0x000fe20008010804 */
[----:B------:R-:W-:Y:S01]  /*6ce0*/  SHF.R.U32.HI R17, RZ, 0x18, R8 ;  /* 0x00000018ff117819 */ /* 0x000fe20000011608 */
[C---:B------:R-:W-:Y:S01]  /*6cf0*/  HMMA.16816.F32 R60, R12.reuse, R24, R60 ;  /* 0x000000180c3c723c */ /* 0x040fe2000000183c */
[----:B------:R-:W-:Y:S01]  /*6d00*/  PRMT R16, R16, 0x5410, R7 ;  /* 0x0000541010107816 */ /* 0x000fe20000000007 */
[----:B------:R-:W-:Y:S01]  /*6d10*/  MUFU.EX2 R20, R5 ;  /* 0x0000000500147308 */ /* 0x000fe20000000800 */
[----:B------:R-:W-:Y:S01]  /*6d20*/  FFMA.FTZ R7, R170, UR10, -R4 ;  /* 0x0000000aaa077c23 */ /* 0x000fe20008010804 */
[----:B--2---:R-:W-:Y:S02]  /*6d30*/  LOP3.LUT R3, R11, UR23, R58, 0x96, !PT ;  /* 0x000000170b037c12 */ /* 0x004fe4000f8e963a */
[----:B------:R-:W-:Y:S01]  /*6d40*/  HMMA.16816.F32 R40, R12, R26, R40 ;  /* 0x0000001a0c28723c */ /* 0x000fe20000001828 */
[----:B---3--:R-:W-:-:S03]  /*6d50*/  FFMA.FTZ R2, R168, UR10, -R4 ;  /* 0x0000000aa8027c23 */ /* 0x008fc60008010804 */
[----:B------:R-:W-:Y:S02]  /*6d60*/  MUFU.EX2 R19, R7 ;  /* 0x0000000700137308 */ /* 0x000fe40000000800 */
[C---:B------:R-:W-:Y:S06]  /*6d70*/  HMMA.16816.F32 R116, R12.reuse, R28, R128 ;  /* 0x0000001c0c74723c */ /* 0x040fec0000001880 */
[----:B------:R2:W3:Y:S01]  /*6d80*/  MUFU.EX2 R21, R2 ;  /* 0x0000000200157308 */ /* 0x0004e20000000800 */
[C---:B------:R-:W-:Y:S06]  /*6d90*/  HMMA.16816.F32 R44, R12.reuse, R30, R44 ;  /* 0x0000001e0c2c723c */ /* 0x040fec000000182c */
[----:B------:R-:W-:Y:S01]  /*6da0*/  HMMA.16816.F32 R48, R12, R34, R48 ;  /* 0x000000220c30723c */ /* 0x000fe20000001830 */
[----:B--2---:R-:W-:-:S02]  /*6db0*/  LOP3.LUT R2, R9, UR23, R132, 0x96, !PT ;  /* 0x0000001709027c12 */ /* 0x004fc4000f8e9684 */
[----:B------:R-:W-:-:S03]  /*6dc0*/  SHF.R.U32.HI R9, RZ, 0x10, R8 ;  /* 0x00000010ff097819 */ /* 0x000fc60000011608 */
[----:B------:R-:W-:Y:S01]  /*6dd0*/  HMMA.16816.F32 R132, R12, R32, R140 ;  /* 0x000000200c84723c */ /* 0x000fe2000000188c */
[C---:B------:R-:W-:Y:S01]  /*6de0*/  LOP3.LUT R8, R2.reuse, 0xffff, RZ, 0xc0, !PT ;  /* 0x0000ffff02087812 */ /* 0x040fe200078ec0ff */
[----:B------:R-:W2:Y:S01]  /*6df0*/  LDSM.16.MT88.4 R12, [R191+0x7800] ;  /* 0x00780000bf0c783b */ /* 0x000ea20000004200 */
[----:B------:R-:W-:Y:S02]  /*6e00*/  LOP3.LUT R4, R2, 0xff, RZ, 0xc0, !PT ;  /* 0x000000ff02047812 */ /* 0x000fe400078ec0ff */
[----:B------:R-:W-:Y:S01]  /*6e10*/  SHF.R.U32.HI R5, RZ, 0x8, R8 ;  /* 0x00000008ff057819 */ /* 0x000fe20000011608 */
[----:B------:R-:W-:Y:S01]  /*6e20*/  FFMA.FTZ R8, R171, UR10, -R6 ;  /* 0x0000000aab087c23 */ /* 0x000fe20008010806 */
[----:B------:R-:W-:Y:S01]  /*6e30*/  SHF.R.U32.HI R7, RZ, 0x18, R2 ;  /* 0x00000018ff077819 */ /* 0x000fe20000011602 */
[----:B------:R-:W-:Y:S01]  /*6e40*/  FFMA.FTZ R6, R172, UR10, -R6 ;  /* 0x0000000aac067c23 */ /* 0x000fe20008010806 */
[----:B------:R-:W-:Y:S01]  /*6e50*/  PRMT R4, R4, 0x5410, R5 ;  /* 0x0000541004047816 */ /* 0x000fe20000000005 */
[----:B------:R5:W-:Y:S01]  /*6e60*/  MUFU.EX2 R24, R8 ;  /* 0x0000000800187308 */ /* 0x000be20000000800 */
[----:B------:R-:W-:-:S02]  /*6e70*/  SHF.R.U32.HI R5, RZ, 0x10, R2 ;  /* 0x00000010ff057819 */ /* 0x000fc40000011602 */
[----:B------:R-:W-:Y:S02]  /*6e80*/  LOP3.LUT R9, R9, 0xff, RZ, 0xc0, !PT ;  /* 0x000000ff09097812 */ /* 0x000fe400078ec0ff */
[----:B------:R-:W-:Y:S02]  /*6e90*/  LOP3.LUT R5, R5, 0xff, RZ, 0xc0, !PT ;  /* 0x000000ff05057812 */ /* 0x000fe400078ec0ff */
[----:B------:R-:W-:Y:S01]  /*6ea0*/  HSET2.LE.AND R2, R4, R74, PT ;  /* 0x0000004a04027233 */ /* 0x000fe20003803000 */
[----:B------:R4:W2:Y:S01]  /*6eb0*/  MUFU.EX2 R23, R6 ;  /* 0x0000000600177308 */ /* 0x0008a20000000800 */
[----:B-1----:R-:W-:Y:S02]  /*6ec0*/  F2FP.F16.F32.PACK_AB R4, R39, R59 ;  /* 0x0000003b2704723e */ /* 0x002fe400000000ff */
[----:B------:R-:W-:Y:S02]  /*6ed0*/  PRMT R9, R9, 0x5410, R17 ;  /* 0x0000541009097816 */ /* 0x000fe40000000011 */
[----:B------:R-:W-:-:S02]  /*6ee0*/  LOP3.LUT R136, R2, R4, RZ, 0xc0, !PT ;  /* 0x0000000402887212 */ /* 0x000fc400078ec0ff */
[----:B---3--:R-:W-:Y:S02]  /*6ef0*/  F2FP.F16.F32.PACK_AB R4, R21, R22 ;  /* 0x000000161504723e */ /* 0x008fe400000000ff */
[----:B-----5:R-:W-:Y:S02]  /*6f00*/  PRMT R8, R5, 0x5410, R7 ;  /* 0x0000541005087816 */ /* 0x020fe40000000007 */
[--C-:B------:R-:W-:Y:S02]  /*6f10*/  HSET2.LE.AND R5, R16, R74.reuse, PT ;  /* 0x0000004a10057233 */ /* 0x100fe40003803000 */
[--C-:B------:R-:W-:Y:S01]  /*6f20*/  HSET2.LE.AND R7, R9, R74.reuse, PT ;  /* 0x0000004a09077233 */ /* 0x100fe20003803000 */
[----:B------:R-:W-:Y:S01]  /*6f30*/  FFMA.FTZ R9, R163, UR10, -R0 ;  /* 0x0000000aa3097c23 */ /* 0x000fe20008010800 */
[----:B------:R-:W-:Y:S02]  /*6f40*/  HSET2.LE.AND R2, R8, R74, PT ;  /* 0x0000004a08027233 */ /* 0x000fe40003803000 */
[----:B----4-:R-:W-:Y:S01]  /*6f50*/  F2FP.F16.F32.PACK_AB R6, R36, R38 ;  /* 0x000000262406723e */ /* 0x010fe200000000ff */
[----:B------:R1:W-:Y:S01]  /*6f60*/  MUFU.EX2 R18, R9 ;  /* 0x0000000900127308 */ /* 0x0003e20000000800 */
[----:B------:R-:W-:-:S02]  /*6f70*/  F2FP.F16.F32.PACK_AB R8, R19, R20 ;  /* 0x000000141308723e */ /* 0x000fc400000000ff */
[----:B------:R-:W-:Y:S01]  /*6f80*/  LOP3.LUT R137, R2, R4, RZ, 0xc0, !PT ;  /* 0x0000000402897212 */ /* 0x000fe200078ec0ff */
[--C-:B------:R-:W-:Y:S01]  /*6f90*/  FFMA.FTZ R2, R164, UR10, -R0.reuse ;  /* 0x0000000aa4027c23 */ /* 0x100fe20008010800 */
[----:B------:R-:W-:Y:S01]  /*6fa0*/  LOP3.LUT R138, R5, R6, RZ, 0xc0, !PT ;  /* 0x00000006058a7212 */ /* 0x000fe200078ec0ff */
[----:B------:R-:W-:Y:S01]  /*6fb0*/  FFMA.FTZ R4, R167, UR10, -R0 ;  /* 0x0000000aa7047c23 */ /* 0x000fe20008010800 */
[----:B------:R-:W-:Y:S01]  /*6fc0*/  SHF.R.U32.HI R5, RZ, 0x10, R10 ;  /* 0x00000010ff057819 */ /* 0x000fe2000001160a */
[----:B------:R3:W-:Y:S01]  /*6fd0*/  MUFU.EX2 R17, R2 ;  /* 0x0000000200117308 */ /* 0x0007e20000000800 */
[----:B------:R-:W-:Y:S02]  /*6fe0*/  LOP3.LUT R6, R10, 0xffff, RZ, 0xc0, !PT ;  /* 0x0000ffff0a067812 */ /* 0x000fe400078ec0ff */
[----:B------:R-:W-:Y:S02]  /*6ff0*/  LOP3.LUT R139, R7, R8, RZ, 0xc0, !PT ;  /* 0x00000008078b7212 */ /* 0x000fe400078ec0ff */
[----:B------:R-:W-:-:S02]  /*7000*/  LOP3.LUT R7, R5, 0xff, RZ, 0xc0, !PT ;  /* 0x000000ff05077812 */ /* 0x000fc400078ec0ff */
[----:B------:R-:W-:Y:S01]  /*7010*/  SHF.R.U32.HI R8, RZ, 0x8, R6 ;  /* 0x00000008ff087819 */ /* 0x000fe20000011606 */
[----:B------:R4:W-:Y:S01]  /*7020*/  MUFU.EX2 R11, R4 ;  /* 0x00000004000b7308 */ /* 0x0009e20000000800 */
[----:B-1----:R-:W-:Y:S01]  /*7030*/  LOP3.LUT R9, R10, 0xff, RZ, 0xc0, !PT ;  /* 0x000000ff0a097812 */ /* 0x002fe200078ec0ff */
[C---:B------:R-:W-:Y:S01]  /*7040*/  HMMA.16816.F32 R80, R136.reuse, R88, R96 ;  /* 0x000000588850723c */ /* 0x040fe20000001860 */
[----:B------:R-:W-:Y:S02]  /*7050*/  SHF.R.U32.HI R5, RZ, 0x18, R3 ;  /* 0x00000018ff057819 */ /* 0x000fe40000011603 */
[----:B------:R-:W-:Y:S02]  /*7060*/  LOP3.LUT R6, R3, 0xff, RZ, 0xc0, !PT ;  /* 0x000000ff03067812 */ /* 0x000fe400078ec0ff */
[----:B------:R-:W-:Y:S01]  /*7070*/  SHF.R.U32.HI R10, RZ, 0x18, R10 ;  /* 0x00000018ff0a7819 */ /* 0x000fe2000001160a */
[----:B------:R-:W-:Y:S01]  /*7080*/  HMMA.16816.F32 R96, R136, R104, R112 ;  /* 0x000000688860723c */ /* 0x000fe20000001870 */
[----:B---3--:R-:W-:Y:S01]  /*7090*/  FFMA.FTZ R2, R165, UR10, -R0 ;  /* 0x0000000aa5027c23 */ /* 0x008fe20008010800 */
[----:B------:R-:W-:-:S03]  /*70a0*/  LOP3.LUT R0, R3, 0xffff, RZ, 0xc0, !PT ;  /* 0x0000ffff03007812 */ /* 0x000fc600078ec0ff */
[----:B------:R1:W3:Y:S01]  /*70b0*/  MUFU.EX2 R16, R2 ;  /* 0x0000000200107308 */ /* 0x0002e20000000800 */
[----:B------:R-:W-:Y:S01]  /*70c0*/  HMMA.16816.F32 R112, R136, R120, R84 ;  /* 0x000000788870723c */ /* 0x000fe20000001854 */
[----:B----4-:R-:W-:-:S05]  /*70d0*/  PRMT R4, R7, 0x5410, R10 ;  /* 0x0000541007047816 */ /* 0x010fca000000000a */
[C---:B------:R-:W-:Y:S06]  /*70e0*/  HMMA.16816.F32 R124, R136.reuse, R122, R100 ;  /* 0x0000007a887c723c */ /* 0x040fec0000001864 */
[----:B------:R-:W-:Y:S01]  /*70f0*/  HMMA.16816.F32 R92, R136, R90, R92 ;  /* 0x0000005a885c723c */ /* 0x000fe2000000185c */
[----:B-1----:R-:W-:Y:S02]  /*7100*/  SHF.R.U32.HI R2, RZ, 0x10, R3 ;  /* 0x00000010ff027819 */ /* 0x002fe40000011603 */
[----:B------:R-:W-:-:S03]  /*7110*/  SHF.R.U32.HI R3, RZ, 0x8, R0 ;  /* 0x00000008ff037819 */ /* 0x000fc60000011600 */
[C---:B------:R-:W-:Y:S01]  /*7120*/  HMMA.16816.F32 R108, R136.reuse, R106, R108 ;  /* 0x0000006a886c723c */ /* 0x040fe2000000186c */
[----:B------:R-:W-:Y:S02]  /*7130*/  LOP3.LUT R2, R2, 0xff, RZ, 0xc0, !PT ;  /* 0x000000ff02027812 */ /* 0x000fe400078ec0ff */
[----:B------:R-:W-:Y:S02]  /*7140*/  PRMT R0, R9, 0x5410, R8 ;  /* 0x0000541009007816 */ /* 0x000fe40000000008 */
[----:B------:R-:W-:Y:S01]  /*7150*/  PRMT R2, R2, 0x5410, R5 ;  /* 0x0000541002027816 */ /* 0x000fe20000000005 */
[C---:B--2---:R-:W-:Y:S01]  /*7160*/  HMMA.16816.F32 R128, R136.reuse, R12, R148 ;  /* 0x0000000c8880723c */ /* 0x044fe20000001894 */
[----:B------:R-:W-:Y:S02]  /*7170*/  PRMT R6, R6, 0x5410, R3 ;  /* 0x0000541006067816 */ /* 0x000fe40000000003 */
[--C-:B------:R-:W-:Y:S02]  /*7180*/  HSET2.LE.AND R0, R0, R74.reuse, PT ;  /* 0x0000004a00007233 */ /* 0x100fe40003803000 */
[----:B------:R-:W-:Y:S01]  /*7190*/  HSET2.LE.AND R7, R2, R74, PT ;  /* 0x0000004a02077233 */ /* 0x000fe20003803000 */
[----:B------:R-:W-:Y:S01]  /*71a0*/  HMMA.16816.F32 R136, R136, R14, R76 ;  /* 0x0000000e8888723c */ /* 0x000fe2000000184c */
[----:B------:R-:W-:-:S02]  /*71b0*/  F2FP.F16.F32.PACK_AB R2, R23, R24 ;  /* 0x000000181702723e */ /* 0x000fc400000000ff */
[--C-:B------:R-:W-:Y:S02]  /*71c0*/  HSET2.LE.AND R3, R4, R74.reuse, PT ;  /* 0x0000004a04037233 */ /* 0x100fe40003803000 */
[----:B---3--:R-:W-:Y:S02]  /*71d0*/  F2FP.F16.F32.PACK_AB R4, R16, R17 ;  /* 0x000000111004723e */ /* 0x008fe400000000ff */
[----:B------:R-:W-:Y:S01]  /*71e0*/  LOP3.LUT R142, R0, R2, RZ, 0xc0, !PT ;  /* 0x00000002008e7212 */ /* 0x000fe200078ec0ff */
[----:B------:R-:W-:Y:S01]  /*71f0*/  FADD.FTZ R2, R215, R213 ;  /* 0x000000d5d7027221 */ /* 0x000fe20000010000 */
[----:B------:R-:W-:Y:S02]  /*7200*/  F2FP.F16.F32.PACK_AB R0, R11, R18 ;  /* 0x000000120b00723e */ /* 0x000fe400000000ff */
        /* <DEDUP_REMOVED lines=9> */
[----:B------:R-:W-:Y:S01]  /*72a0*/  HSET2.LE.AND R5, R6, R74, PT ;  /* 0x0000004a06057233 */ /* 0x000fe20003803000 */
[----:B------:R-:W-:Y:S01]  /*72b0*/  FADD.FTZ R3, R227, R3 ;  /* 0x00000003e3037221 */ /* 0x000fe20000010000 */
[----:B------:R-:W-:Y:S01]  /*72c0*/  F2FP.F16.F32.PACK_AB R6, R157, R173 ;  /* 0x000000ad9d06723e */ /* 0x000fe200000000ff */
[----:B------:R-:W-:Y:S01]  /*72d0*/  FADD.FTZ R2, R187, R2 ;  /* 0x00000002bb027221 */ /* 0x000fe20000010000 */
        /* <DEDUP_REMOVED lines=53> */
[----:B------:R-:W-:-:S02]  /*7630*/  VIADD R202, R199, 0x800 ;  /* 0x00000800c7ca7836 */ /* 0x000fc40000000000 */
[C---:B------:R-:W-:Y:S01]  /*7640*/  VIADD R201, R199.reuse, 0x1000 ;  /* 0x00001000c7c97836 */ /* 0x040fe20000000000 */
[----:B------:R1:W-:Y:S01]  /*7650*/  STL [R1+0x24], R252 ;  /* 0x000024fc01007387 */ /* 0x0003e20000100800 */
[C---:B------:R-:W-:Y:S01]  /*7660*/  HMMA.16816.F32 R100, R140.reuse, R104, R60 ;  /* 0x000000688c64723c */ /* 0x040fe2000000183c */
[----:B------:R-:W-:Y:S02]  /*7670*/  VIADD R200, R199, 0x1800 ;  /* 0x00001800c7c87836 */ /* 0x000fe40000000000 */
        /* <DEDUP_REMOVED lines=10> */
[----:B------:R-:W-:Y:S01]  /*7720*/  VIADD R212, R248, 0xfffffffe ;  /* 0xfffffffef8d47836 */ /* 0x000fe20000000000 */
[----:B------:R-:W-:-:S04]  /*7730*/  DEPBAR.LE SB0, 0x0 ;  /* 0x000080000000791a */ /* 0x000fc80000000000 */
[----:B------:R-:W-:Y:S01]  /*7740*/  SHF.R.S32.HI R0, RZ, 0x1f, R212 ;  /* 0x0000001fff007819 */ /* 0x000fe200000114d4 */
[----:B------:R-:W-:Y:S01]  /*7750*/  IMAD R4, R233, R212, RZ ;  /* 0x000000d4e9047224 */ /* 0x000fe200078e02ff */
[----:B------:R-:W-:Y:S01]  /*7760*/  ULDC.64 UR8, c[0x0][0x220] ;  /* 0x0000880000087ab9 */ /* 0x000fe20000000a00 */
[----:B------:R-:W-:Y:S01]  /*7770*/  IMAD.WIDE.U32 R2, R212, R232, R234 ;  /* 0x000000e8d4027225 */ /* 0x000fe200078e00ea */
[----:B------:R-:W-:-:S03]  /*7780*/  SHF.L.U64.HI R213, R244, 0x5, R245 ;  /* 0x00000005f4d57819 */ /* 0x000fc600000102f5 */
[----:B------:R-:W-:Y:S01]  /*7790*/  IMAD R0, R0, R232, R4 ;  /* 0x000000e800007224 */ /* 0x000fe200078e0204 */
[----:B------:R-:W-:Y:S01]  /*77a0*/  BAR.SYNC.DEFER_BLOCKING 0x0 ;  /* 0x0000000000007b1d */ /* 0x000fe20000010000 */
[----:B------:R-:W-:Y:S01]  /*77b0*/  IMAD.SHL.U32 R211, R244, 0x20, RZ ;  /* 0x00000020f4d37824 */ /* 0x000fe200078e00ff */
[----:B------:R-:W-:Y:S01]  /*77c0*/  LEA R6, P1, R2, UR8, 0x1 ;  /* 0x0000000802067c11 */ /* 0x000fe2000f8208ff */
[----:B------:R-:W-:-:S03]  /*77d0*/  IMAD.IADD R0, R3, 0x1, R0 ;  /* 0x0000000103007824 */ /* 0x000fc600078e0200 */
[----:B------:R-:W-:Y:S02]  /*77e0*/  IADD3 R4, P0, R211, R6, RZ ;  /* 0x00000006d3047210 */ /* 0x000fe40007f1e0ff */
[----:B------:R-:W-:Y:S02]  /*77f0*/  LEA.HI.X R7, R2, UR9, R0, 0x1, P1 ;  /* 0x0000000902077c11 */ /* 0x000fe400088f0c00 */
[----:B------:R-:W-:-:S03]  /*7800*/  IADD3 R2, P1, R4, R211, RZ ;  /* 0x000000d304027210 */ /* 0x000fc60007f3e0ff */
[----:B------:R-:W-:Y:S01]  /*7810*/  IMAD.X R5, R213, 0x1, R7, P0 ;  /* 0x00000001d5057824 */ /* 0x000fe200000e0607 */
[----:B------:R-:W-:-:S03]  /*7820*/  IADD3 R8, P0, R2, R211, RZ ;  /* 0x000000d302087210 */ /* 0x000fc60007f1e0ff */
[----:B------:R-:W-:-:S04]  /*7830*/  IMAD.X R3, R5, 0x1, R213, P1 ;  /* 0x0000000105037824 */ /* 0x000fc800008e06d5 */
[----:B------:R-:W-:Y:S01]  /*7840*/  IMAD.X R9, R3, 0x1, R213, P0 ;  /* 0x0000000103097824 */ /* 0x000fe200000e06d5 */
[----:B------:R-:W-:Y:S01]  /*7850*/  @!PT LDS RZ, [RZ] ;  /* 0x00000000fffff984 */ /* 0x000fe20000000800 */
[----:B------:R-:W-:Y:S01]  /*7860*/  @!PT LDS RZ, [RZ] ;  /* 0x00000000fffff984 */ /* 0x000fe20000000800 */
[----:B------:R-:W-:Y:S01]  /*7870*/  @!PT LDS RZ, [RZ] ;  /* 0x00000000fffff984 */ /* 0x000fe20000000800 */
[----:B------:R-:W-:Y:S04]  /*7880*/  LDGSTS.E.BYPASS.LTC128B.128 [R214+0x6000], desc[UR24][R6.64] ;  /* 0x0600000006d67fae */ /* 0x000fe8000b901d58 */
[----:B------:R-:W-:Y:S04]  /*7890*/  LDGSTS.E.BYPASS.LTC128B.128 [R214+0x6800], desc[UR24][R4.64] ;  /* 0x0680000004d67fae */ /* 0x000fe8000b901d58 */
[----:B------:R1:W-:Y:S04]  /*78a0*/  LDGSTS.E.BYPASS.LTC128B.128 [R214+0x7000], desc[UR24][R2.64] ;  /* 0x0700000002d67fae */ /* 0x0003e8000b901d58 */
[----:B------:R2:W-:Y:S04]  /*78b0*/  LDGSTS.E.BYPASS.LTC128B.128 [R214+0x7800], desc[UR24][R8.64] ;  /* 0x0780000008d67fae */ /* 0x0005e8000b901d58 */
[----:B------:R-:W-:Y:S04]  /*78c0*/  LDSM.16.M88.4 R12, [R195] ;  /* 0x00000000c30c783b */ /* 0x000fe80000000200 */
[----:B------:R-:W3:Y:S04]  /*78d0*/  LDSM.16.M88.4 R16, [R188+0x4000] ;  /* 0x00400000bc10783b */ /* 0x000ee80000000200 */
[----:B------:R-:W-:Y:S04]  /*78e0*/  LDSM.16.M88.4 R36, [R188+0x5000] ;  /* 0x00500000bc24783b */ /* 0x000fe80000000200 */
[----:B------:R-:W4:Y:S04]  /*78f0*/  LDSM.16.M88.4 R20, [R188+0x4800] ;  /* 0x00480000bc14783b */ /* 0x000f280000000200 */
[----:B------:R-:W-:Y:S01]  /*7900*/  LDSM.16.M88.4 R32, [R188+0x5800] ;  /* 0x00580000bc20783b */ /* 0x000fe20000000200 */
[----:B-1----:R-:W-:-:S03]  /*7910*/  VIADD R2, R248, 0xfffffffe ;  /* 0xfffffffef8027836 */ /* 0x002fc60000000000 */
[----:B------:R-:W-:Y:S01]  /*7920*/  LDSM.16.M88.4 R4, [R198+0x2000] ;  /* 0x00200000c604783b */ /* 0x000fe20000000200 */
[----:B------:R-:W-:-:S03]  /*7930*/  IMAD R0, R2, 0x40, R240 ;  /* 0x0000004002007824 */ /* 0x000fc600078e02f0 */
[----:B--2---:R-:W1:Y:S01]  /*7940*/  LDSM.16.M88.4 R8, [R195+0x2000] ;  /* 0x00200000c308783b */ /* 0x004e620000000200 */
[----:B------:R-:W-:Y:S01]  /*7950*/  ISETP.GT.AND P0, PT, R2, UR22, PT ;  /* 0x0000001602007c0c */ /* 0x000fe2000bf04270 */
[C---:B------:R-:W-:Y:S02]  /*7960*/  VIADD R3, R0.reuse, 0x38 ;  /* 0x0000003800037836 */ /* 0x040fe40000000000 */
[----:B------:R-:W2:Y:S01]  /*7970*/  LDSM.16.M88.4 R44, [R194+0x5000] ;  /* 0x00500000c22c783b */ /* 0x000ea20000000200 */
[C---:B------:R-:W-:Y:S02]  /*7980*/  ISETP.GE.AND P4, PT, R0.reuse, R207, PT ;  /* 0x000000cf0000720c */ /* 0x040fe40003f86270 */
[C---:B------:R-:W-:Y:S01]  /*7990*/  ISETP.GE.AND P2, PT, R0.reuse, R209, PT ;  /* 0x000000d10000720c */ /* 0x040fe20003f46270 */
[----:B------:R-:W5:Y:S01]  /*79a0*/  LDSM.16.M88.4 R28, [R194+0x4000] ;  /* 0x00400000c21c783b */ /* 0x000f620000000200 */
[C---:B------:R-:W-:Y:S02]  /*79b0*/  ISETP.LT.OR P4, PT, R0.reuse, R204, P4 ;  /* 0x000000cc0000720c */ /* 0x040fe40002781670 */
[----:B------:R-:W-:Y:S01]  /*79c0*/  ISETP.LT.OR P2, PT, R0, R203, P2 ;  /* 0x000000cb0000720c */ /* 0x000fe20001741670 */
[----:B------:R-:W-:Y:S04]  /*79d0*/  LDSM.16.M88.4 R24, [R194+0x4800] ;  /* 0x00480000c218783b */ /* 0x000fe80000000200 */
[----:B------:R-:W-:Y:S01]  /*79e0*/  LDSM.16.M88.4 R40, [R194+0x5800] ;  /* 0x00580000c228783b */ /* 0x000fe20000000200 */
[C---:B---3--:R-:W-:Y:S03]  /*79f0*/  HMMA.16816.F32 R220, R12.reuse, R16, RZ ;  /* 0x000000100cdc723c */ /* 0x048fe600000018ff */
[----:B------:R-:W-:Y:S04]  /*7a00*/  LDSM.16.M88.4 R56, [R202] ;  /* 0x00000000ca38783b */ /* 0x000fe80000000200 */
[----:B------:R-:W-:Y:S01]  /*7a10*/  LDSM.16.M88.4 R52, [R201] ;  /* 0x00000000c934783b */ /* 0x000fe20000000200 */
[C---:B------:R-:W-:Y:S03]  /*7a20*/  HMMA.16816.F32 R216, R12.reuse, R18, RZ ;  /* 0x000000120cd8723c */ /* 0x040fe600000018ff */
[----:B------:R-:W-:Y:S03]  /*7a30*/  LDSM.16.M88.4 R60, [R199] ;  /* 0x00000000c73c783b */ /* 0x000fe60000000200 */
[C---:B----4-:R-:W-:Y:S01]  /*7a40*/  HMMA.16816.F32 R176, R12.reuse, R22, RZ ;  /* 0x000000160cb0723c */ /* 0x050fe200000018ff */
[----:B------:R-:W-:Y:S04]  /*7a50*/  LDSM.16.M88.4 R48, [R200] ;  /* 0x00000000c830783b */ /* 0x000fe80000000200 */
[----:B------:R-:W0:Y:S01]  /*7a60*/  LDGDEPBAR ;  /* 0x00000000000079af */ /* 0x000e220000000000 */
        /* <DEDUP_REMOVED lines=10> */
[C---:B------:R-:W-:Y:S01]  /*7b10*/  HMMA.16816.F32 R8, R12.reuse, R20, RZ ;  /* 0x000000140c08723c */ /* 0x040fe200000018ff */
[----:B------:R-:W3:Y:S05]  /*7b20*/  LDSM.16.M88.4 R20, [R196+0x2000] ;  /* 0x00200000c414783b */ /* 0x000eea0000000200 */
[C---:B------:R-:W-:Y:S06]  /*7b30*/  HMMA.16816.F32 R168, R12.reuse, R38, RZ ;  /* 0x000000260ca8723c */ /* 0x040fec00000018ff */
[C---:B------:R-:W-:Y:S06]  /*7b40*/  HMMA.16816.F32 R76, R12.reuse, R32, RZ ;  /* 0x000000200c4c723c */ /* 0x040fec00000018ff */
[----:B------:R-:W-:Y:S06]  /*7b50*/  HMMA.16816.F32 R64, R12, R34, RZ ;  /* 0x000000220c40723c */ /* 0x000fec00000018ff */
[C---:B--2---:R-:W-:Y:S06]  /*7b60*/  HMMA.16816.F32 R12, R4.reuse, R44, R160 ;  /* 0x0000002c040c723c */ /* 0x044fec00000018a0 */
[----:B-----5:R-:W-:Y:S06]  /*7b70*/  HMMA.16816.F32 R160, R4, R30, R184 ;  /* 0x0000001e04a0723c */ /* 0x020fec00000018b8 */
[----:B-1----:R-:W-:Y:S06]  /*7b80*/  HMMA.16816.F32 R184, R16, R28, R220 ;  /* 0x0000001c10b8723c */ /* 0x002fec00000018dc */
[-C--:B------:R-:W-:Y:S06]  /*7b90*/  HMMA.16816.F32 R32, R4, R24.reuse, R148 ;  /* 0x000000180420723c */ /* 0x080fec0000001894 */
[----:B------:R-:W-:Y:S01]  /*7ba0*/  HMMA.16816.F32 R220, R16, R24, R8 ;  /* 0x0000001810dc723c */ /* 0x000fe20000001808 */
[----:B------:R-:W1:Y:S05]  /*7bb0*/  LDSM.16.M88.4 R8, [R196] ;  /* 0x00000000c408783b */ /* 0x000e6a0000000200 */
[C---:B------:R-:W-:Y:S06]  /*7bc0*/  HMMA.16816.F32 R36, R4.reuse, R28, R144 ;  /* 0x0000001c0424723c */ /* 0x040fec0000001890 */
[C---:B------:R-:W-:Y:S06]  /*7bd0*/  HMMA.16816.F32 R148, R4.reuse, R40, R164 ;  /* 0x000000280494723c */ /* 0x040fec00000018a4 */
[C---:B------:R-:W-:Y:S06]  /*7be0*/  HMMA.16816.F32 R236, R4.reuse, R26, R180 ;  /* 0x0000001a04ec723c */ /* 0x040fec00000018b4 */
[C---:B------:R-:W-:Y:S06]  /*7bf0*/  HMMA.16816.F32 R172, R4.reuse, R46, R172 ;  /* 0x0000002e04ac723c */ /* 0x040fec00000018ac */
[----:B------:R-:W-:Y:S01]  /*7c00*/  HMMA.16816.F32 R224, R4, R42, R156 ;  /* 0x0000002a04e0723c */ /* 0x000fe2000000189c */
[----:B------:R-:W-:Y:S05]  /*7c10*/  LDSM.16.M88.4 R4, [R197+0x2000] ;  /* 0x00200000c504783b */ /* 0x000fea0000000200 */
[C---:B------:R-:W-:Y:S01]  /*7c20*/  HMMA.16816.F32 R144, R16.reuse, R30, R216 ;  /* 0x0000001e1090723c */ /* 0x040fe200000018d8 */
[----:B------:R-:W2:Y:S05]  /*7c30*/  LDSM.16.M88.4 R28, [R193] ;  /* 0x00000000c11c783b */ /* 0x000eaa0000000200 */
[C---:B------:R-:W-:Y:S06]  /*7c40*/  HMMA.16816.F32 R228, R16.reuse, R44, R152 ;  /* 0x0000002c10e4723c */ /* 0x040fec0000001898 */
[C---:B------:R-:W-:Y:S06]  /*7c50*/  HMMA.16816.F32 R156, R16.reuse, R46, R168 ;  /* 0x0000002e109c723c */ /* 0x040fec00000018a8 */
[C---:B------:R-:W-:Y:S06]  /*7c60*/  HMMA.16816.F32 R232, R16.reuse, R40, R76 ;  /* 0x0000002810e8723c */ /* 0x040fec000000184c */
[C---:B------:R-:W-:Y:S01]  /*7c70*/  HMMA.16816.F32 R76, R16.reuse, R26, R176 ;  /* 0x0000001a104c723c */ /* 0x040fe200000018b0 */
[----:B------:R-:W-:Y:S05]  /*7c80*/  LDSM.16.M88.4 R24, [R193+0x800] ;  /* 0x00080000c118783b */ /* 0x000fea0000000200 */
[----:B------:R-:W-:Y:S01]  /*7c90*/  HMMA.16816.F32 R152, R16, R42, R64 ;  /* 0x0000002a1098723c */ /* 0x000fe20000001840 */
[----:B------:R-:W-:Y:S05]  /*7ca0*/  LDSM.16.M88.4 R16, [R193+0x1000] ;  /* 0x00100000c110783b */ /* 0x000fea0000000200 */
[C---:B---3--:R-:W-:Y:S01]  /*7cb0*/  HMMA.16816.F32 R164, R20.reuse, R56, R32 ;  /* 0x0000003814a4723c */ /* 0x048fe20000001820 */
[----:B------:R-:W3:Y:S05]  /*7cc0*/  LDSM.16.M88.4 R32, [R193+0x1800] ;  /* 0x00180000c120783b */ /* 0x000eea0000000200 */
[----:B------:R-:W-:Y:S01]  /*7cd0*/  HMMA.16816.F32 R168, R20, R52, R12 ;  /* 0x0000003414a8723c */ /* 0x000fe2000000180c */
[----:B------:R-:W4:Y:S01]  /*7ce0*/  LDSM.16.M88.4 R12, [R197] ;  /* 0x00000000c50c783b */ /* 0x000f220000000200 */
[----:B------:R-:W-:-:S04]  /*7cf0*/  DEPBAR.LE SB0, 0x0 ;  /* 0x000080000000791a */ /* 0x000fc80000000000 */
[C---:B------:R-:W-:Y:S06]  /*7d00*/  HMMA.16816.F32 R64, R20.reuse, R60, R36 ;  /* 0x0000003c1440723c */ /* 0x040fec0000001824 */
[C---:B------:R-:W-:Y:S06]  /*7d10*/  HMMA.16816.F32 R44, R20.reuse, R62, R160 ;  /* 0x0000003e142c723c */ /* 0x040fec00000018a0 */
[C---:B------:R-:W-:Y:S06]  /*7d20*/  HMMA.16816.F32 R180, R20.reuse, R48, R148 ;  /* 0x0000003014b4723c */ /* 0x040fec0000001894 */
[----:B------:R-:W-:Y:S06]  /*7d30*/  HMMA.16816.F32 R172, R20, R54, R172 ;  /* 0x0000003614ac723c */ /* 0x000fec00000018ac */
[C---:B-1----:R-:W-:Y:S06]  /*7d40*/  HMMA.16816.F32 R40, R8.reuse, R52, R228 ;  /* 0x000000340828723c */ /* 0x042fec00000018e4 */
[C---:B------:R-:W-:Y:S06]  /*7d50*/  HMMA.16816.F32 R52, R8.reuse, R54, R156 ;  /* 0x000000360834723c */ /* 0x040fec000000189c */
[----:B------:R-:W-:Y:S06]  /*7d60*/  HMMA.16816.F32 R148, R8, R62, R144 ;  /* 0x0000003e0894723c */ /* 0x000fec0000001890 */
[----:B------:R-:W-:Y:S06]  /*7d70*/  HMMA.16816.F32 R160, R20, R58, R236 ;  /* 0x0000003a14a0723c */ /* 0x000fec00000018ec */
[----:B------:R-:W-:Y:S06]  /*7d80*/  HMMA.16816.F32 R144, R8, R56, R220 ;  /* 0x000000380890723c */ /* 0x000fec00000018dc */
[----:B------:R-:W-:Y:S06]  /*7d90*/  HMMA.16816.F32 R176, R20, R50, R224 ;  /* 0x0000003214b0723c */ /* 0x000fec00000018e0 */
[C---:B------:R-:W-:Y:S06]  /*7da0*/  HMMA.16816.F32 R184, R8.reuse, R60, R184 ;  /* 0x0000003c08b8723c */ /* 0x040fec00000018b8 */
[C---:B------:R-:W-:Y:S06]  /*7db0*/  HMMA.16816.F32 R56, R8.reuse, R58, R76 ;  /* 0x0000003a0838723c */ /* 0x040fec000000184c */
[C---:B------:R-:W-:Y:S06]  /*7dc0*/  HMMA.16816.F32 R36, R8.reuse, R48, R232 ;  /* 0x000000300824723c */ /* 0x040fec00000018e8 */
[----:B------:R-:W-:Y:S06]  /*7dd0*/  HMMA.16816.F32 R8, R8, R50, R152 ;  /* 0x000000320808723c */ /* 0x000fec0000001898 */
[C---:B--2---:R-:W-:Y:S06]  /*7de0*/  HMMA.16816.F32 R20, R4.reuse, R28, R64 ;  /* 0x0000001c0414723c */ /* 0x044fec0000001840 */
[C---:B------:R-:W-:Y:S06]  /*7df0*/  HMMA.16816.F32 R44, R4.reuse, R30, R44 ;  /* 0x0000001e042c723c */ /* 0x040fec000000182c */
[C---:B---3--:R-:W-:Y:S06]  /*7e00*/  HMMA.16816.F32 R156, R4.reuse, R32, R180 ;  /* 0x00000020049c723c */ /* 0x048fec00000018b4 */
[-C--:B------:R-:W-:Y:S06]  /*7e10*/  HMMA.16816.F32 R76, R4, R18.reuse, R172 ;  /* 0x00000012044c723c */ /* 0x080fec00000018ac */
[----:B----4-:R-:W-:Y:S06]  /*7e20*/  HMMA.16816.F32 R180, R12, R18, R52 ;  /* 0x000000120cb4723c */ /* 0x010fec0000001834 */
[----:B------:R-:W-:Y:S01]  /*7e30*/  HMMA.16816.F32 R48, R4, R24, R164 ;  /* 0x000000180430723c */ /* 0x000fe200000018a4 */
[----:B------:R-:W-:-:S05]  /*7e40*/  VIADD R18, R0, 0x1 ;  /* 0x0000000100127836 */ /* 0x000fca0000000000 */
[C---:B------:R-:W-:Y:S01]  /*7e50*/  HMMA.16816.F32 R60, R4.reuse, R26, R160 ;  /* 0x0000001a043c723c */ /* 0x040fe200000018a0 */
[C---:B------:R-:W-:Y:S02]  /*7e60*/  ISETP.GE.AND P1, PT, R18.reuse, R209, PT ;  /* 0x000000d11200720c */ /* 0x040fe40003f26270 */
[C---:B------:R-:W-:Y:S02]  /*7e70*/  ISETP.GE.AND P3, PT, R18.reuse, R207, PT ;  /* 0x000000cf1200720c */ /* 0x040fe40003f66270 */
[C---:B------:R-:W-:Y:S01]  /*7e80*/  ISETP.LT.OR P1, PT, R18.reuse, R203, P1 ;  /* 0x000000cb1200720c */ /* 0x040fe20000f21670 */
[----:B------:R-:W-:Y:S01]  /*7e90*/  HMMA.16816.F32 R64, R4, R16, R168 ;  /* 0x000000100440723c */ /* 0x000fe200000018a8 */
[----:B------:R-:W-:-:S05]  /*7ea0*/  ISETP.LT.OR P3, PT, R18, R204, P3 ;  /* 0x000000cc1200720c */ /* 0x000fca0001f61670 */
[----:B------:R-:W-:Y:S06]  /*7eb0*/  HMMA.16816.F32 R152, R4, R34, R176 ;  /* 0x000000220498723c */ /* 0x000fec00000018b0 */
[C---:B------:R-:W-:Y:S01]  /*7ec0*/  HMMA.16816.F32 R184, R12.reuse, R28, R184 ;  /* 0x0000001c0cb8723c */ /* 0x040fe200000018b8 */
[C---:B------:R-:W-:Y:S02]  /*7ed0*/  VIADD R7, R0.reuse, 0x20 ;  /* 0x0000002000077836 */ /* 0x040fe40000000000 */
[C---:B------:R-:W-:Y:S02]  /*7ee0*/  VIADD R6, R0.reuse, 0x21 ;  /* 0x0000002100067836 */ /* 0x040fe40000000000 */
[----:B------:R-:W-:Y:S01]  /*7ef0*/  VIADD R5, R0, 0x28 ;  /* 0x0000002800057836 */ /* 0x000fe20000000000 */
[----:B------:R-:W-:Y:S01]  /*7f00*/  HMMA.16816.F32 R172, R12, R30, R148 ;  /* 0x0000001e0cac723c */ /* 0x000fe20000001894 */
[----:B------:R-:W-:Y:S01]  /*7f10*/  FSEL R28, R20, -INF , !P4 ;  /* 0xff800000141c7808 */ /* 0x000fe20006000000 */
[----:B------:R-:W-:-:S02]  /*7f20*/  VIADD R4, R0, 0x29 ;  /* 0x0000002900047836 */ /* 0x000fc40000000000 */
[----:B------:R-:W-:Y:S02]  /*7f30*/  ISETP.GE.AND P5, PT, R5, R207, PT ;  /* 0x000000cf0500720c */ /* 0x000fe40003fa6270 */
[C---:B------:R-:W-:Y:S01]  /*7f40*/  HMMA.16816.F32 R168, R12.reuse, R24, R144 ;  /* 0x000000180ca8723c */ /* 0x040fe20000001890 */
[----:B------:R-:W-:Y:S02]  /*7f50*/  FSEL R30, R21, -INF , !P3 ;  /* 0xff800000151e7808 */ /* 0x000fe40005800000 */
[----:B------:R-:W-:Y:S01]  /*7f60*/  FMNMX.FTZ R2, R71, R28, !PT ;  /* 0x0000001c47027209 */ /* 0x000fe20007810000 */
[----:B------:R-:W-:Y:S01]  /*7f70*/  BAR.SYNC.DEFER_BLOCKING 0x0 ;  /* 0x0000000000007b1d */ /* 0x000fe20000010000 */
[----:B------:R-:W-:Y:S01]  /*7f80*/  ISETP.LT.OR P5, PT, R5, R204, P5 ;  /* 0x000000cc0500720c */ /* 0x000fe20002fa1670 */
[----:B------:R-:W-:Y:S01]  /*7f90*/  HMMA.16816.F32 R160, R12, R26, R56 ;  /* 0x0000001a0ca0723c */ /* 0x000fe20000001838 */
[----:B------:R-:W-:Y:S02]  /*7fa0*/  FMNMX.FTZ R2, R30, R2, !PT ;  /* 0x000000021e027209 */ /* 0x000fe40007810000 */
[----:B------:R-:W-:-:S03]  /*7fb0*/  FSEL R221, R76, -INF , !P5 ;  /* 0xff8000004cdd7808 */ /* 0x000fc60006800000 */
[C---:B------:R-:W-:Y:S06]  /*7fc0*/  HMMA.16816.F32 R164, R12.reuse, R16, R40 ;  /* 0x000000100ca4723c */ /* 0x040fec0000001828 */
[----:B------:R-:W-:Y:S01]  /*7fd0*/  HMMA.16816.F32 R216, R12, R32, R36 ;  /* 0x000000200cd8723c */ /* 0x000fe20000001824 */
[C---:B------:R-:W-:Y:S02]  /*7fe0*/  VIADD R17, R0.reuse, 0x30 ;  /* 0x0000003000117836 */ /* 0x040fe40000000000 */
[----:B------:R-:W-:-:S03]  /*7ff0*/  VIADD R16, R0, 0x31 ;  /* 0x0000003100107836 */ /* 0x000fc60000000000 */
[----:B------:R-:W-:Y:S01]  /*8000*/  HMMA.16816.F32 R176, R12, R34, R8 ;  /* 0x000000220cb0723c */ /* 0x000fe20000001808 */
[----:B------:R-:W-:Y:S02]  /*8010*/  FSEL R36, R23, -INF , !P1 ;  /* 0xff80000017247808 */ /* 0x000fe40004800000 */
[----:B------:R-:W-:Y:S02]  /*8020*/  FSEL R32, R22, -INF , !P2 ;  /* 0xff80000016207808 */ /* 0x000fe40005000000 */
[CC--:B------:R-:W-:Y:S02]  /*8030*/  ISETP.GE.AND P6, PT, R17.reuse, R207.reuse, PT ;  /* 0x000000cf1100720c */ /* 0x0c0fe40003fc6270 */
[----:B------:R-:W-:Y:S01]  /*8040*/  VIADD R15, R0, 0x8 ;  /* 0x00000008000f7836 */ /* 0x000fe20000000000 */
[-C--:B------:R-:W-:Y:S01]  /*8050*/  ISETP.GE.AND P5, PT, R16, R207.reuse, PT ;  /* 0x000000cf1000720c */ /* 0x080fe20003fa6270 */
[C---:B------:R-:W-:Y:S01]  /*8060*/  VIADD R12, R0.reuse, 0x9 ;  /* 0x00000009000c7836 */ /* 0x040fe20000000000 */
[-C--:B------:R-:W-:Y:S01]  /*8070*/  ISETP.LT.OR P6, PT, R17, R204.reuse, P6 ;  /* 0x000000cc1100720c */ /* 0x080fe200037c1670 */
[C---:B------:R-:W-:Y:S01]  /*8080*/  VIADD R11, R0.reuse, 0x10 ;  /* 0x00000010000b7836 */ /* 0x040fe20000000000 */
[C---:B------:R-:W-:Y:S01]  /*8090*/  ISETP.GE.AND P4, PT, R15.reuse, R207, PT ;  /* 0x000000cf0f00720c */ /* 0x040fe20003f86270 */
[----:B------:R-:W-:Y:S01]  /*80a0*/  VIADD R10, R0, 0x11 ;  /* 0x00000011000a7836 */ /* 0x000fe20000000000 */
[----:B------:R-:W-:Y:S01]  /*80b0*/  ISETP.GE.AND P1, PT, R12, R209, PT ;  /* 0x000000d10c00720c */ /* 0x000fe20003f26270 */
[----:B------:R-:W-:Y:S01]  /*80c0*/  VIADD R9, R0, 0x18 ;  /* 0x0000001800097836 */ /* 0x000fe20000000000 */
[----:B------:R-:W-:Y:S01]  /*80d0*/  ISETP.GE.AND P3, PT, R12, R207, PT ;  /* 0x000000cf0c00720c */ /* 0x000fe20003f66270 */
[----:B------:R-:W-:Y:S01]  /*80e0*/  VIADD R8, R0, 0x19 ;  /* 0x0000001900087836 */ /* 0x000fe20000000000 */
[----:B------:R-:W-:-:S02]  /*80f0*/  ISETP.LT.OR P4, PT, R15, R204, P4 ;  /* 0x000000cc0f00720c */ /* 0x000fc40002781670 */
[C---:B------:R-:W-:Y:S02]  /*8100*/  ISETP.LT.OR P1, PT, R12.reuse, R203, P1 ;  /* 0x000000cb0c00720c */ /* 0x040fe40000f21670 */
[----:B------:R-:W-:Y:S02]  /*8110*/  ISETP.LT.OR P3, PT, R12, R204, P3 ;  /* 0x000000cc0c00720c */ /* 0x000fe40001f61670 */
[----:B------:R-:W-:Y:S02]  /*8120*/  FSEL R29, R44, -INF , !P4 ;  /* 0xff8000002c1d7808 */ /* 0x000fe40006000000 */
[----:B------:R-:W-:Y:S02]  /*8130*/  ISETP.GE.AND P4, PT, R11, R207, PT ;  /* 0x000000cf0b00720c */ /* 0x000fe40003f86270 */
[----:B------:R-:W-:Y:S02]  /*8140*/  FSEL R35, R47, -INF , !P1 ;  /* 0xff8000002f237808 */ /* 0x000fe40004800000 */
[----:B------:R-:W-:-:S02]  /*8150*/  FSEL R31, R45, -INF , !P3 ;  /* 0xff8000002d1f7808 */ /* 0x000fc40005800000 */
[C---:B------:R-:W-:Y:S02]  /*8160*/  ISETP.GE.AND P1, PT, R10.reuse, R209, PT ;  /* 0x000000d10a00720c */ /* 0x040fe40003f26270 */
[----:B------:R-:W-:Y:S02]  /*8170*/  ISETP.GE.AND P3, PT, R10, R207, PT ;  /* 0x000000cf0a00720c */ /* 0x000fe40003f66270 */
[----:B------:R-:W-:Y:S02]  /*8180*/  ISETP.LT.OR P4, PT, R11, R204, P4 ;  /* 0x000000cc0b00720c */ /* 0x000fe40002781670 */
[----:B------:R-:W-:Y:S01]  /*8190*/  FMNMX.FTZ R13, R29, R2, !PT ;  /* 0x000000021d0d7209 */ /* 0x000fe20007810000 */
[----:B------:R-:W-:Y:S01]  /*81a0*/  VIADD R2, R0, 0x39 ;  /* 0x0000003900027836 */ /* 0x000fe20000000000 */
[C---:B------:R-:W-:Y:S02]  /*81b0*/  ISETP.LT.OR P1, PT, R10.reuse, R203, P1 ;  /* 0x000000cb0a00720c */ /* 0x040fe40000f21670 */
[----:B------:R-:W-:-:S02]  /*81c0*/  ISETP.LT.OR P3, PT, R10, R204, P3 ;  /* 0x000000cc0a00720c */ /* 0x000fc40001f61670 */
[----:B------:R-:W-:Y:S02]  /*81d0*/  FSEL R69, R48, -INF , !P4 ;  /* 0xff80000030457808 */ /* 0x000fe40006000000 */
[----:B------:R-:W-:Y:S02]  /*81e0*/  ISETP.GE.AND P4, PT, R9, R207, PT ;  /* 0x000000cf0900720c */ /* 0x000fe40003f86270 */
[----:B------:R-:W-:Y:S02]  /*81f0*/  FMNMX.FTZ R13, R31, R13, !PT ;  /* 0x0000000d1f0d7209 */ /* 0x000fe40007810000 */
[----:B------:R-:W-:Y:S02]  /*8200*/  FSEL R151, R51, -INF , !P1 ;  /* 0xff80000033977808 */ /* 0x000fe40004800000 */
[----:B------:R-:W-:Y:S02]  /*8210*/  FSEL R144, R49, -INF , !P3 ;  /* 0xff80000031907808 */ /* 0x000fe40005800000 */
[----:B------:R-:W-:-:S02]  /*8220*/  ISETP.GE.AND P1, PT, R8, R209, PT ;  /* 0x000000d10800720c */ /* 0x000fc40003f26270 */
[C---:B------:R-:W-:Y:S02]  /*8230*/  ISETP.GE.AND P3, PT, R8.reuse, R207, PT ;  /* 0x000000cf0800720c */ /* 0x040fe40003f66270 */
[-C--:B------:R-:W-:Y:S02]  /*8240*/  ISETP.LT.OR P4, PT, R9, R204.reuse, P4 ;  /* 0x000000cc0900720c */ /* 0x080fe40002781670 */
[----:B------:R-:W-:Y:S02]  /*8250*/  FMNMX.FTZ R13, R69, R13, !PT ;  /* 0x0000000d450d7209 */ /* 0x000fe40007810000 */
[C---:B------:R-:W-:Y:S02]  /*8260*/  ISETP.LT.OR P1, PT, R8.reuse, R203, P1 ;  /* 0x000000cb0800720c */ /* 0x040fe40000f21670 */
[----:B------:R-:W-:Y:S02]  /*8270*/  ISETP.LT.OR P3, PT, R8, R204, P3 ;  /* 0x000000cc0800720c */ /* 0x000fe40001f61670 */
[----:B------:R-:W-:-:S02]  /*8280*/  FSEL R145, R60, -INF , !P4 ;  /* 0xff8000003c917808 */ /* 0x000fc40006000000 */
[----:B------:R-:W-:Y:S02]  /*8290*/  ISETP.GE.AND P4, PT, R7, R207, PT ;  /* 0x000000cf0700720c */ /* 0x000fe40003f86270 */
[----:B------:R-:W-:Y:S02]  /*82a0*/  FMNMX.FTZ R13, R144, R13, !PT ;  /* 0x0000000d900d7209 */ /* 0x000fe40007810000 */
[-C--:B------:R-:W-:Y:S02]  /*82b0*/  ISETP.GE.AND P2, PT, R15, R209.reuse, PT ;  /* 0x000000d10f00720c */ /* 0x080fe40003f46270 */
[----:B------:R-:W-:Y:S02]  /*82c0*/  FSEL R149, R63, -INF , !P1 ;  /* 0xff8000003f957808 */ /* 0x000fe40004800000 */
[----:B------:R-:W-:Y:S02]  /*82d0*/  FSEL R146, R61, -INF , !P3 ;  /* 0xff8000003d927808 */ /* 0x000fe40005800000 */
[----:B------:R-:W-:-:S02]  /*82e0*/  ISETP.GE.AND P1, PT, R6, R209, PT ;  /* 0x000000d10600720c */ /* 0x000fc40003f26270 */
[C---:B------:R-:W-:Y:S02]  /*82f0*/  ISETP.GE.AND P3, PT, R6.reuse, R207, PT ;  /* 0x000000cf0600720c */ /* 0x040fe40003f66270 */
[-C--:B------:R-:W-:Y:S02]  /*8300*/  ISETP.LT.OR P4, PT, R7, R204.reuse, P4 ;  /* 0x000000cc0700720c */ /* 0x080fe40002781670 */
[----:B------:R-:W-:Y:S02]  /*8310*/  FMNMX.FTZ R14, R145, R13, !PT ;  /* 0x0000000d910e7209 */ /* 0x000fe40007810000 */
[-C--:B------:R-:W-:Y:S02]  /*8320*/  ISETP.LT.OR P2, PT, R15, R203.reuse, P2 ;  /* 0x000000cb0f00720c */ /* 0x080fe40001741670 */
[C---:B------:R-:W-:Y:S02]  /*8330*/  ISETP.LT.OR P1, PT, R6.reuse, R203, P1 ;  /* 0x000000cb0600720c */ /* 0x040fe40000f21670 */
[----:B------:R-:W-:-:S02]  /*8340*/  ISETP.LT.OR P3, PT, R6, R204, P3 ;  /* 0x000000cc0600720c */ /* 0x000fc40001f61670 */
[----:B------:R-:W-:Y:S02]  /*8350*/  FSEL R220, R64, -INF , !P4 ;  /* 0xff80000040dc7808 */ /* 0x000fe40006000000 */
[----:B------:R-:W-:Y:S02]  /*8360*/  FMNMX.FTZ R13, R70, R32, !PT ;  /* 0x00000020460d7209 */ /* 0x000fe40007810000 */
[----:B------:R-:W-:Y:S02]  /*8370*/  FMNMX.FTZ R14, R146, R14, !PT ;  /* 0x0000000e920e7209 */ /* 0x000fe40007810000 */
[----:B------:R-:W-:Y:S02]  /*8380*/  FSEL R33, R46, -INF , !P2 ;  /* 0xff8000002e217808 */ /* 0x000fe40005000000 */
[----:B------:R-:W-:Y:S02]  /*8390*/  ISETP.GE.AND P2, PT, R11, R209, PT ;  /* 0x000000d10b00720c */ /* 0x000fe40003f46270 */
[----:B------:R-:W-:-:S02]  /*83a0*/  FSEL R231, R67, -INF , !P1 ;  /* 0xff80000043e77808 */ /* 0x000fc40004800000 */
[----:B------:R-:W-:Y:S02]  /*83b0*/  FSEL R222, R65, -INF , !P3 ;  /* 0xff80000041de7808 */ /* 0x000fe40005800000 */
[----:B------:R-:W-:Y:S02]  /*83c0*/  ISETP.GE.AND P1, PT, R4, R207, PT ;  /* 0x000000cf0400720c */ /* 0x000fe40003f26270 */
[----:B------:R-:W-:Y:S02]  /*83d0*/  FMNMX.FTZ R13, R36, R13, !PT ;  /* 0x0000000d240d7209 */ /* 0x000fe40007810000 */
[----:B------:R-:W-:Y:S02]  /*83e0*/  FMNMX.FTZ R14, R220, R14, !PT ;  /* 0x0000000edc0e7209 */ /* 0x000fe40007810000 */
[----:B------:R-:W-:Y:S02]  /*83f0*/  ISETP.LT.OR P2, PT, R11, R203, P2 ;  /* 0x000000cb0b00720c */ /* 0x000fe40001741670 */
[----:B------:R-:W-:-:S02]  /*8400*/  ISETP.LT.OR P1, PT, R4, R204, P1 ;  /* 0x000000cc0400720c */ /* 0x000fc40000f21670 */
[----:B------:R-:W-:Y:S02]  /*8410*/  FMNMX.FTZ R13, R33, R13, !PT ;  /* 0x0000000d210d7209 */ /* 0x000fe40007810000 */
[----:B------:R-:W-:Y:S02]  /*8420*/  FMNMX.FTZ R14, R222, R14, !PT ;  /* 0x0000000ede0e7209 */ /* 0x000fe40007810000 */
[----:B------:R-:W-:Y:S02]  /*8430*/  FSEL R147, R50, -INF , !P2 ;  /* 0xff80000032937808 */ /* 0x000fe40005000000 */
[----:B------:R-:W-:Y:S02]  /*8440*/  ISETP.GE.AND P2, PT, R9, R209, PT ;  /* 0x000000d10900720c */ /* 0x000fe40003f46270 */
[----:B------:R-:W-:Y:S02]  /*8450*/  FSEL R228, R77, -INF , !P1 ;  /* 0xff8000004de47808 */ /* 0x000fe40004800000 */
[----:B------:R-:W-:-:S02]  /*8460*/  FMNMX.FTZ R13, R35, R13, !PT ;  /* 0x0000000d230d7209 */ /* 0x000fc40007810000 */
[----:B------:R-:W-:Y:S02]  /*8470*/  FMNMX.FTZ R14, R221, R14, !PT ;  /* 0x0000000edd0e7209 */ /* 0x000fe40007810000 */
[----:B------:R-:W-:Y:S02]  /*8480*/  ISETP.LT.OR P2, PT, R9, R203, P2 ;  /* 0x000000cb0900720c */ /* 0x000fe40001741670 */
[----:B------:R-:W-:Y:S02]  /*8490*/  ISETP.LT.OR P5, PT, R16, R204, P5 ;  /* 0x000000cc1000720c */ /* 0x000fe40002fa1670 */
[----:B------:R-:W-:Y:S02]  /*84a0*/  FSEL R237, R156, -INF , !P6 ;  /* 0xff8000009ced7808 */ /* 0x000fe40007000000 */
[----:B------:R-:W-:Y:S02]  /*84b0*/  ISETP.GE.AND P6, PT, R3, R207, PT ;  /* 0x000000cf0300720c */ /* 0x000fe40003fc6270 */
[----:B------:R-:W-:-:S02]  /*84c0*/  FMNMX.FTZ R13, R147, R13, !PT ;  /* 0x0000000d930d7209 */ /* 0x000fc40007810000 */
[----:B------:R-:W-:Y:S02]  /*84d0*/  FMNMX.FTZ R14, R228, R14, !PT ;  /* 0x0000000ee40e7209 */ /* 0x000fe40007810000 */
[----:B------:R-:W-:Y:S02]  /*84e0*/  FSEL R148, R62, -INF , !P2 ;  /* 0xff8000003e947808 */ /* 0x000fe40005000000 */
[----:B------:R-:W-:Y:S02]  /*84f0*/  FSEL R238, R157, -INF , !P5 ;  /* 0xff8000009dee7808 */ /* 0x000fe40006800000 */
[----:B------:R-:W-:Y:S02]  /*8500*/  ISETP.GE.AND P2, PT, R7, R209, PT ;  /* 0x000000d10700720c */ /* 0x000fe40003f46270 */
[----:B------:R-:W-:Y:S02]  /*8510*/  ISETP.GE.AND P5, PT, R2, R207, PT ;  /* 0x000000cf0200720c */ /* 0x000fe40003fa6270 */
[----:B------:R-:W-:-:S02]  /*8520*/  ISETP.LT.OR P6, PT, R3, R204, P6 ;  /* 0x000000cc0300720c */ /* 0x000fc400037c1670 */
[----:B------:R-:W-:Y:S02]  /*8530*/  FMNMX.FTZ R13, R151, R13, !PT ;  /* 0x0000000d970d7209 */ /* 0x000fe40007810000 */
[----:B------:R-:W-:Y:S02]  /*8540*/  FMNMX.FTZ R14, R237, R14, !PT ;  /* 0x0000000eed0e7209 */ /* 0x000fe40007810000 */
[----:B------:R-:W-:Y:S02]  /*8550*/  ISETP.LT.OR P2, PT, R7, R203, P2 ;  /* 0x000000cb0700720c */ /* 0x000fe40001741670 */
[----:B------:R-:W-:Y:S02]  /*8560*/  ISETP.GE.AND P4, PT, R5, R209, PT ;  /* 0x000000d10500720c */ /* 0x000fe40003f86270 */
[----:B------:R-:W-:Y:S02]  /*8570*/  ISETP.LT.OR P5, PT, R2, R204, P5 ;  /* 0x000000cc0200720c */ /* 0x000fe40002fa1670 */
[----:B------:R-:W-:-:S02]  /*8580*/  FSEL R240, R152, -INF , !P6 ;  /* 0xff80000098f07808 */ /* 0x000fc40007000000 */
[----:B------:R-:W-:Y:S02]  /*8590*/  FMNMX.FTZ R13, R148, R13, !PT ;  /* 0x0000000d940d7209 */ /* 0x000fe40007810000 */
[----:B------:R-:W-:Y:S02]  /*85a0*/  FMNMX.FTZ R14, R238, R14, !PT ;  /* 0x0000000eee0e7209 */ /* 0x000fe40007810000 */
[----:B------:R-:W-:Y:S02]  /*85b0*/  FSEL R230, R66, -INF , !P2 ;  /* 0xff80000042e67808 */ /* 0x000fe40005000000 */
[----:B------:R-:W-:Y:S02]  /*85c0*/  ISETP.GE.AND P3, PT, R4, R209, PT ;  /* 0x000000d10400720c */ /* 0x000fe40003f66270 */
[----:B------:R-:W-:Y:S02]  /*85d0*/  ISETP.LT.OR P4, PT, R5, R203, P4 ;  /* 0x000000cb0500720c */ /* 0x000fe40002781670 */
[----:B------:R-:W-:-:S02]  /*85e0*/  FSEL R246, R153, -INF , !P5 ;  /* 0xff80000099f67808 */ /* 0x000fc40006800000 */
[----:B------:R-:W-:Y:S02]  /*85f0*/  FMNMX.FTZ R13, R149, R13, !PT ;  /* 0x0000000d950d7209 */ /* 0x000fe40007810000 */
[----:B------:R-:W-:Y:S02]  /*8600*/  FMNMX.FTZ R14, R240, R14, !PT ;  /* 0x0000000ef00e7209 */ /* 0x000fe40007810000 */
[-C--:B------:R-:W-:Y:S02]  /*8610*/  ISETP.GE.AND P2, PT, R17, R209.reuse, PT ;  /* 0x000000d11100720c */ /* 0x080fe40003f46270 */
[----:B------:R-:W-:Y:S02]  /*8620*/  ISETP.GE.AND P1, PT, R16, R209, PT ;  /* 0x000000d11000720c */ /* 0x000fe40003f26270 */
[----:B------:R-:W-:Y:S02]  /*8630*/  ISETP.LT.OR P3, PT, R4, R203, P3 ;  /* 0x000000cb0400720c */ /* 0x000fe40001f61670 */
[----:B------:R-:W-:-:S02]  /*8640*/  FSEL R229, R78, -INF , !P4 ;  /* 0xff8000004ee57808 */ /* 0x000fc40006000000 */
[----:B------:R-:W-:Y:S02]  /*8650*/  FMNMX.FTZ R34, R230, R13, !PT ;  /* 0x0000000de6227209 */ /* 0x000fe40007810000 */
[----:B------:R-:W-:Y:S01]  /*8660*/  FMNMX.FTZ R19, R246, R14, !PT ;  /* 0x0000000ef6137209 */ /* 0x000fe20007810000 */
[----:B------:R-:W-:Y:S06]  /*8670*/  @!P0 BRA `(.L_x_1979) ;  /* 0x0000000000748947 */ /* 0x000fec0003800000 */
[----:B------:R-:W2:Y:S04]  /*8680*/  LDL.64 R226, [R1+0x50] ;  /* 0x0000500001e27983 */ /* 0x000ea80000100a00 */
[----:B------:R-:W3:Y:S01]  /*8690*/  LDL.64 R74, [R1+0x48] ;  /* 0x00004800014a7983 */ /* 0x000ee20000100a00 */
[----:B------:R-:W-:Y:S01]  /*86a0*/  VIADD R13, R248, 0xfffffffd ;  /* 0xfffffffdf80d7836 */ /* 0x000fe20000000000 */
[----:B------:R-:W-:-:S03]  /*86b0*/  ULDC.64 UR6, c[0x0][0x218] ;  /* 0x0000860000067ab9 */ /* 0x000fc60000000a00 */
[----:B------:R-:W-:Y:S01]  /*86c0*/  IMAD.WIDE.U32 R20, R13, R242, RZ ;  /* 0x000000f20d147225 */ /* 0x000fe200078e00ff */
[----:B------:R-:W-:-:S05]  /*86d0*/  SHF.R.S32.HI R14, RZ, 0x1f, R13 ;  /* 0x0000001fff0e7819 */ /* 0x000fca000001140d */
[----:B------:R-:W-:-:S04]  /*86e0*/  IMAD R14, R14, R242, RZ ;  /* 0x000000f20e0e7224 */ /* 0x000fc800078e02ff */
[----:B------:R-:W-:-:S04]  /*86f0*/  IMAD R13, R13, R243, R14 ;  /* 0x000000f30d0d7224 */ /* 0x000fc800078e020e */
[----:B------:R-:W-:Y:S02]  /*8700*/  IMAD.IADD R13, R21, 0x1, R13 ;  /* 0x00000001150d7824 */ /* 0x000fe400078e020d */
[----:B------:R-:W-:Y:S01]  /*8710*/  IMAD.SHL.U32 R21, R242, 0x20, RZ ;  /* 0x00000020f2157824 */ /* 0x000fe200078e00ff */
[----:B--2---:R-:W-:-:S04]  /*8720*/  LEA R14, P4, R20, R226, 0x6 ;  /* 0x000000e2140e7211 */ /* 0x004fc800078830ff */
[----:B------:R-:W-:Y:S02]  /*8730*/  LEA R24, P5, R14, UR6, 0x1 ;  /* 0x000000060e187c11 */ /* 0x000fe4000f8a08ff */
[----:B---3--:R-:W-:Y:S02]  /*8740*/  LEA.HI.X R20, R20, R75, R13, 0x6, P4 ;  /* 0x0000004b14147211 */ /* 0x008fe400020f340d */
[----:B------:R-:W-:Y:S02]  /*8750*/  SHF.L.U64.HI R13, R242, 0x5, R243 ;  /* 0x00000005f20d7819 */ /* 0x000fe400000102f3 */
[-C--:B------:R-:W-:Y:S02]  /*8760*/  IADD3 R22, P4, R24, R21.reuse, RZ ;  /* 0x0000001518167210 */ /* 0x080fe40007f9e0ff */
[----:B------:R-:W-:Y:S02]  /*8770*/  LEA.HI.X R25, R14, UR7, R20, 0x1, P5 ;  /* 0x000000070e197c11 */ /* 0x000fe4000a8f0c14 */
[----:B------:R-:W-:-:S03]  /*8780*/  IADD3 R20, P5, R22, R21, RZ ;  /* 0x0000001516147210 */ /* 0x000fc60007fbe0ff */
[--C-:B------:R-:W-:Y:S01]  /*8790*/  IMAD.X R23, R25, 0x1, R13.reuse, P4 ;  /* 0x0000000119177824 */ /* 0x100fe200020e060d */
[----:B------:R-:W-:Y:S01]  /*87a0*/  IADD3 R26, P4, R20, R21, RZ ;  /* 0x00000015141a7210 */ /* 0x000fe20007f9e0ff */
[----:B------:R-:W-:Y:S01]  /*87b0*/  @!PT LDS RZ, [RZ] ;  /* 0x00000000fffff984 */ /* 0x000fe20000000800 */
[----:B------:R-:W-:Y:S01]  /*87c0*/  @!PT LDS RZ, [RZ] ;  /* 0x00000000fffff984 */ /* 0x000fe20000000800 */
[----:B------:R-:W-:Y:S01]  /*87d0*/  @!PT LDS RZ, [RZ] ;  /* 0x00000000fffff984 */ /* 0x000fe20000000800 */
[----:B------:R1:W-:Y:S02]  /*87e0*/  LDGSTS.E.BYPASS.LTC128B.128 [R214+0x4000], desc[UR24][R24.64] ;  /* 0x0400000018d67fae */ /* 0x0003e4000b901d58 */
[--C-:B------:R-:W-:Y:S02]  /*87f0*/  IMAD.X R21, R23, 0x1, R13.reuse, P5 ;  /* 0x0000000117157824 */ /* 0x100fe400028e060d */
[----:B------:R1:W-:Y:S02]  /*8800*/  LDGSTS.E.BYPASS.LTC128B.128 [R214+0x4800], desc[UR24][R22.64] ;  /* 0x0480000016d67fae */ /* 0x0003e4000b901d58 */
[----:B------:R-:W-:Y:S02]  /*8810*/  IMAD.X R27, R21, 0x1, R13, P4 ;  /* 0x00000001151b7824 */ /* 0x000fe400020e060d */
[----:B------:R1:W-:Y:S04]  /*8820*/  LDGSTS.E.BYPASS.LTC128B.128 [R214+0x5000], desc[UR24][R20.64] ;  /* 0x0500000014d67fae */ /* 0x0003e8000b901d58 */
[----:B------:R1:W-:Y:S04]  /*8830*/  LDGSTS.E.BYPASS.LTC128B.128 [R214+0x5800], desc[UR24][R26.64] ;  /* 0x058000001ad67fae */ /* 0x0003e8000b901d58 */
[----:B------:R-:W0:Y:S02]  /*8840*/  LDGDEPBAR ;  /* 0x00000000000079af */ /* 0x000e240000000000 */
.L_x_1979:
[----:B------:R-:W-:Y:S01]  /*8850*/  FMNMX.FTZ R13, R231, R34, !PT ;  /* 0x00000022e70d7209 */ /* 0x000fe20007810000 */
[----:B-1----:R-:W1:Y:S01]  /*8860*/  SHFL.BFLY PT, R20, R19, 0x2, 0x1f ;  /* 0x0c401f0013147f89 */ /* 0x002e6200000e0000 */
[----:B------:R-:W-:Y:S01]  /*8870*/  FSEL R223, R79, -INF , !P3 ;  /* 0xff8000004fdf7808 */ /* 0x000fe20005800000 */
[----:B------:R-:W-:Y:S01]  /*8880*/  IMAD.MOV.U32 R23, RZ, RZ, R247 ;  /* 0x000000ffff177224 */ /* 0x000fe200078e00f7 */
[----:B------:R-:W-:Y:S01]  /*8890*/  ISETP.LT.OR P2, PT, R17, R203, P2 ;  /* 0x000000cb1100720c */ /* 0x000fe20001741670 */
[----:B------:R-:W-:Y:S01]  /*88a0*/  VIADD R24, R250, 0x4 ;  /* 0x00000004fa187836 */ /* 0x000fe20000000000 */
[----:B------:R-:W-:Y:S01]  /*88b0*/  FMNMX.FTZ R13, R229, R13, !PT ;  /* 0x0000000de50d7209 */ /* 0x000fe20007810000 */
[----:B------:R-:W-:Y:S01]  /*88c0*/  IMAD.WIDE.U32 R156, R23, -0x2daee0ad, RZ ;  /* 0xd2511f53179c7825 */ /* 0x000fe200078e00ff */
[----:B------:R-:W-:Y:S01]  /*88d0*/  ISETP.LT.OR P3, PT, R16, R203, P1 ;  /* 0x000000cb1000720c */ /* 0x000fe20000f61670 */
[----:B------:R-:W-:Y:S01]  /*88e0*/  LDSM.16.MT88.4 R52, [R192+0x6000] ;  /* 0x00600000c034783b */ /* 0x000fe20000004200 */
[----:B------:R-:W-:Y:S01]  /*88f0*/  ISETP.GE.AND P1, PT, R3, R209, PT ;  /* 0x000000d10300720c */ /* 0x000fe20003f26270 */
[----:B------:R-:W-:Y:S01]  /*8900*/  IMAD.WIDE.U32 R26, R24, -0x326172a9, RZ ;  /* 0xcd9e8d57181a7825 */ /* 0x000fe200078e00ff */
[----:B------:R-:W-:Y:S01]  /*8910*/  FSEL R235, R158, -INF , !P2 ;  /* 0xff8000009eeb7808 */ /* 0x000fe20005000000 */
[----:B------:R-:W-:Y:S01]  /*8920*/  LDSM.16.MT88.4 R56, [R190+0x6000] ;  /* 0x00600000be38783b */ /* 0x000fe20000004200 */
[----:B------:R-:W-:Y:S01]  /*8930*/  FMNMX.FTZ R13, R223, R13, !PT ;  /* 0x0000000ddf0d7209 */ /* 0x000fe20007810000 */
[----:B------:R-:W-:Y:S01]  /*8940*/  IMAD.SHL.U32 R150, R212, 0x2, RZ ;  /* 0x00000002d4967824 */ /* 0x000fe200078e00ff */
[----:B------:R-:W-:Y:S01]  /*8950*/  FSEL R236, R159, -INF , !P3 ;  /* 0xff8000009fec7808 */ /* 0x000fe20005800000 */
[----:B------:R-:W-:Y:S01]  /*8960*/  IMAD.MOV.U32 R49, RZ, RZ, R251 ;  /* 0x000000ffff317224 */ /* 0x000fe200078e00fb */
[----:B------:R-:W-:Y:S01]  /*8970*/  ISETP.GE.AND P2, PT, R2, R209, PT ;  /* 0x000000d10200720c */ /* 0x000fe20003f46270 */
[----:B------:R-:W-:Y:S01]  /*8980*/  IMAD.MOV.U32 R48, RZ, RZ, R252 ;  /* 0x000000ffff307224 */ /* 0x000fe200078e00fc */
[----:B------:R-:W-:Y:S01]  /*8990*/  ISETP.LT.OR P1, PT, R3, R203, P1 ;  /* 0x000000cb0300720c */ /* 0x000fe20000f21670 */
[----:B------:R-:W-:Y:S01]  /*89a0*/  LDSM.16.MT88.4 R64, [R191+0x6000] ;  /* 0x00600000bf40783b */ /* 0x000fe20000004200 */
[----:B------:R-:W-:-:S02]  /*89b0*/  FMNMX.FTZ R14, R235, R13, !PT ;  /* 0x0000000deb0e7209 */ /* 0x000fc40007810000 */
[----:B------:R-:W-:Y:S02]  /*89c0*/  ISETP.LT.OR P2, PT, R2, R203, P2 ;  /* 0x000000cb0200720c */ /* 0x000fe40001741670 */
[----:B------:R-:W-:Y:S02]  /*89d0*/  FSEL R239, R154, -INF , !P1 ;  /* 0xff8000009aef7808 */ /* 0x000fe40004800000 */
[----:B------:R-:W-:Y:S02]  /*89e0*/  FMNMX.FTZ R14, R236, R14, !PT ;  /* 0x0000000eec0e7209 */ /* 0x000fe40007810000 */
[----:B------:R-:W-:Y:S02]  /*89f0*/  FSEL R247, R155, -INF , !P2 ;  /* 0xff8000009bf77808 */ /* 0x000fe40005000000 */
[----:B------:R-:W-:Y:S02]  /*8a00*/  FMNMX.FTZ R14, R239, R14, !PT ;  /* 0x0000000eef0e7209 */ /* 0x000fe40007810000 */
[----:B-1----:R-:W-:-:S02]  /*8a10*/  FMNMX.FTZ R13, R19, R20, !PT ;  /* 0x00000014130d7209 */ /* 0x002fc40007810000 */
[----:B------:R-:W-:Y:S02]  /*8a20*/  FMNMX.FTZ R14, R247, R14, !PT ;  /* 0x0000000ef70e7209 */ /* 0x000fe40007810000 */
[----:B------:R-:W-:Y:S01]  /*8a30*/  LOP3.LUT R19, R27, R249, RZ, 0x3c, !PT ;  /* 0x000000f91b137212 */ /* 0x000fe200078e3cff */
[----:B------:R-:W1:Y:S01]  /*8a40*/  SHFL.BFLY PT, R22, R13, 0x1, 0x1f ;  /* 0x0c201f000d167f89 */ /* 0x000e6200000e0000 */
[----:B------:R-:W-:Y:S02]  /*8a50*/  PRMT R251, R241, 0x7054, R241 ;  /* 0x00007054f1fb7816 */ /* 0x000fe400000000f1 */
[C---:B------:R-:W-:Y:S01]  /*8a60*/  ISETP.GE.AND P5, PT, R18.reuse, R210, PT ;  /* 0x000000d21200720c */ /* 0x040fe20003fa6270 */
[----:B------:R-:W2:Y:S01]  /*8a70*/  SHFL.BFLY PT, R21, R14, 0x2, 0x1f ;  /* 0x0c401f000e157f89 */ /* 0x000ea200000e0000 */
[----:B------:R-:W-:Y:S01]  /*8a80*/  IMAD.WIDE.U32 R76, R19, -0x2daee0ad, RZ ;  /* 0xd2511f53134c7825 */ /* 0x000fe200078e00ff */
[----:B------:R-:W-:Y:S02]  /*8a90*/  LOP3.LUT R19, R157, UR27, R150, 0x96, !PT ;  /* 0x0000001b9d137c12 */ /* 0x000fe4000f8e9696 */
[----:B------:R-:W-:-:S02]  /*8aa0*/  ISETP.GE.AND P4, PT, R18, R208, PT ;  /* 0x000000d01200720c */ /* 0x000fc40003f86270 */
[----:B------:R-:W-:Y:S01]  /*8ab0*/  LOP3.LUT R20, R77, UR19, R156, 0x96, !PT ;  /* 0x000000134d147c12 */ /* 0x000fe2000f8e969c */
[----:B------:R-:W-:Y:S01]  /*8ac0*/  IMAD.WIDE.U32 R24, R19, -0x326172a9, RZ ;  /* 0xcd9e8d5713187825 */ /* 0x000fe200078e00ff */
[C---:B------:R-:W-:Y:S02]  /*8ad0*/  ISETP.LT.OR P5, PT, R18.reuse, R206, P5 ;  /* 0x000000ce1200720c */ /* 0x040fe40002fa1670 */
[----:B------:R-:W-:Y:S01]  /*8ae0*/  ISETP.LT.OR P4, PT, R18, R205, P4 ;  /* 0x000000cd1200720c */ /* 0x000fe20002781670 */
[----:B------:R-:W-:Y:S01]  /*8af0*/  IMAD.WIDE.U32 R42, R20, -0x326172a9, RZ ;  /* 0xcd9e8d57142a7825 */ /* 0x000fe200078e00ff */
[-C--:B------:R-:W-:Y:S02]  /*8b00*/  ISETP.GE.AND P3, PT, R15, R210.reuse, PT ;  /* 0x000000d20f00720c */ /* 0x080fe40003f66270 */
[----:B------:R-:W-:Y:S02]  /*8b10*/  FSEL R18, R185, -INF , !P5 ;  /* 0xff800000b9127808 */ /* 0x000fe40006800000 */
[----:B------:R-:W-:-:S02]  /*8b20*/  ISETP.GE.AND P5, PT, R11, R210, PT ;  /* 0x000000d20b00720c */ /* 0x000fc40003fa6270 */
[----:B------:R-:W-:Y:S02]  /*8b30*/  ISETP.GE.AND P6, PT, R0, R210, PT ;  /* 0x000000d20000720c */ /* 0x000fe40003fc6270 */
[----:B-1----:R-:W-:Y:S02]  /*8b40*/  FMNMX.FTZ R234, R13, R22, !PT ;  /* 0x000000160dea7209 */ /* 0x002fe40007810000 */
[----:B------:R-:W-:Y:S02]  /*8b50*/  LOP3.LUT R13, R25, UR20, R26, 0x96, !PT ;  /* 0x00000014190d7c12 */ /* 0x000fe4000f8e961a */
[----:B--2---:R-:W-:Y:S01]  /*8b60*/  FMNMX.FTZ R14, R14, R21, !PT ;  /* 0x000000150e0e7209 */ /* 0x004fe20007810000 */
[C---:B------:R-:W-:Y:S01]  /*8b70*/  FMUL.FTZ R19, R234.reuse, UR10 ;  /* 0x0000000aea137c20 */ /* 0x040fe20008410000 */
[----:B------:R-:W-:Y:S01]  /*8b80*/  LOP3.LUT R22, R43, UR18, R24, 0x96, !PT ;  /* 0x000000122b167c12 */ /* 0x000fe2000f8e9618 */
[----:B------:R-:W-:Y:S01]  /*8b90*/  IMAD.WIDE.U32 R20, R13, -0x2daee0ad, RZ ;  /* 0xd2511f530d147825 */ /* 0x000fe200078e00ff */
[----:B------:R-:W-:Y:S01]  /*8ba0*/  FSETP.NEU.FTZ.AND P2, PT, R234, -INF , PT ;  /* 0xff800000ea00780b */ /* 0x000fe20003f5d000 */
[----:B------:R-:W1:Y:S01]  /*8bb0*/  SHFL.BFLY PT, R26, R14, 0x1, 0x1f ;  /* 0x0c201f000e1a7f89 */ /* 0x000e6200000e0000 */
[----:B------:R-:W-:Y:S01]  /*8bc0*/  ISETP.LT.OR P3, PT, R15, R206, P3 ;  /* 0x000000ce0f00720c */ /* 0x000fe20001f61670 */
[----:B------:R-:W-:Y:S01]  /*8bd0*/  IMAD.WIDE.U32 R22, R22, -0x2daee0ad, RZ ;  /* 0xd2511f5316167825 */ /* 0x000fe200078e00ff */
[----:B------:R-:W-:-:S02]  /*8be0*/  FSEL R13, R19, RZ, P2 ;  /* 0x000000ff130d7208 */ /* 0x000fc40001000000 */
[----:B------:R-:W-:Y:S02]  /*8bf0*/  LOP3.LUT R21, R21, UR17, R76, 0x96, !PT ;  /* 0x0000001115157c12 */ /* 0x000fe4000f8e964c */
[----:B------:R-:W-:Y:S01]  /*8c00*/  LOP3.LUT R23, R23, UR15, R20, 0x96, !PT ;  /* 0x0000000f17177c12 */ /* 0x000fe2000f8e9614 */
[----:B------:R-:W-:Y:S01]  /*8c10*/  FFMA.FTZ R19, R28, UR10, -R13 ;  /* 0x0000000a1c137c23 */ /* 0x000fe2000801080d */
[-C--:B------:R-:W-:Y:S01]  /*8c20*/  ISETP.LT.OR P5, PT, R11, R206.reuse, P5 ;  /* 0x000000ce0b00720c */ /* 0x080fe20002fa1670 */
[----:B------:R-:W-:Y:S01]  /*8c30*/  IMAD.WIDE.U32 R20, R21, -0x326172a9, RZ ;  /* 0xcd9e8d5715147825 */ /* 0x000fe200078e00ff */
[----:B------:R-:W-:Y:S01]  /*8c40*/  ISETP.LT.OR P6, PT, R0, R206, P6 ;  /* 0x000000ce0000720c */ /* 0x000fe200037c1670 */
[----:B------:R2:W3:Y:S01]  /*8c50*/  MUFU.EX2 R47, R19 ;  /* 0x00000013002f7308 */ /* 0x0004e20000000800 */
[----:B------:R-:W-:Y:S01]  /*8c60*/  FSEL R60, R168, -INF , !P5 ;  /* 0xff800000a83c7808 */ /* 0x000fe20006800000 */
[----:B------:R-:W-:Y:S01]  /*8c70*/  IMAD.WIDE.U32 R38, R23, -0x326172a9, RZ ;  /* 0xcd9e8d5717267825 */ /* 0x000fe200078e00ff */
[----:B------:R-:W-:-:S02]  /*8c80*/  LOP3.LUT R21, R21, UR16, R42, 0x96, !PT ;  /* 0x0000001015157c12 */ /* 0x000fc4000f8e962a */
[----:B------:R-:W-:-:S04]  /*8c90*/  ISETP.GE.AND P5, PT, R8, R210, PT ;  /* 0x000000d20800720c */ /* 0x000fc80003fa6270 */
[----:B------:R-:W-:Y:S02]  /*8ca0*/  ISETP.LT.OR P5, PT, R8, R206, P5 ;  /* 0x000000ce0800720c */ /* 0x000fe40002fa1670 */
[----:B-1----:R-:W-:Y:S01]  /*8cb0*/  FMNMX.FTZ R233, R14, R26, !PT ;  /* 0x0000001a0ee97209 */ /* 0x002fe20007810000 */
[----:B------:R-:W-:-:S03]  /*8cc0*/  FFMA.FTZ R14, R29, UR10, -R13 ;  /* 0x0000000a1d0e7c23 */ /* 0x000fc6000801080d */
[----:B------:R-:W-:Y:S01]  /*8cd0*/  FSETP.NEU.FTZ.AND P1, PT, R233, -INF , PT ;  /* 0xff800000e900780b */ /* 0x000fe20003f3d000 */
[----:B--2---:R-:W-:Y:S01]  /*8ce0*/  FFMA.FTZ R19, R30, UR10, -R13 ;  /* 0x0000000a1e137c23 */ /* 0x004fe2000801080d */
[----:B------:R1:W-:Y:S01]  /*8cf0*/  MUFU.EX2 R44, R14 ;  /* 0x0000000e002c7308 */ /* 0x0003e20000000800 */
[----:B---3--:R-:W-:-:S07]  /*8d00*/  IMAD.MOV.U32 R168, RZ, RZ, R47 ;  /* 0x000000ffffa87224 */ /* 0x008fce00078e002f */
[----:B------:R2:W-:Y:S01]  /*8d10*/  MUFU.EX2 R45, R19 ;  /* 0x00000013002d7308 */ /* 0x0005e20000000800 */
[----:B-1----:R-:W-:-:S05]  /*8d20*/  FMUL.FTZ R14, R233, UR10 ;  /* 0x0000000ae90e7c20 */ /* 0x002fca0008410000 */
[----:B------:R-:W-:Y:S02]  /*8d30*/  FSEL R14, R14, RZ, P1 ;  /* 0x000000ff0e0e7208 */ /* 0x000fe40000800000 */
[----:B--2---:R-:W-:Y:S01]  /*8d40*/  LOP3.LUT R19, R39, UR14, R20, 0x96, !PT ;  /* 0x0000000e27137c12 */ /* 0x004fe2000f8e9614 */
[----:B------:R-:W-:-:S04]  /*8d50*/  IMAD.WIDE.U32 R20, R21, -0x2daee0ad, RZ ;  /* 0xd2511f5315147825 */ /* 0x000fc800078e00ff */
[----:B------:R-:W-:Y:S01]  /*8d60*/  IMAD.WIDE.U32 R74, R19, -0x2daee0ad, RZ ;  /* 0xd2511f53134a7825 */ /* 0x000fe200078e00ff */
[----:B------:R-:W-:-:S03]  /*8d70*/  LOP3.LUT R22, R21, UR13, R22, 0x96, !PT ;  /* 0x0000000d15167c12 */ /* 0x000fc6000f8e9616 */
[----:B------:R-:W-:Y:S01]  /*8d80*/  FFMA.FTZ R21, R31, UR10, -R13 ;  /* 0x0000000a1f157c23 */ /* 0x000fe2000801080d */
[----:B------:R-:W-:-:S03]  /*8d90*/  LOP3.LUT R19, R75, UR5, R20, 0x96, !PT ;  /* 0x000000054b137c12 */ /* 0x000fc6000f8e9614 */
[----:B------:R1:W-:Y:S01]  /*8da0*/  MUFU.EX2 R40, R21 ;  /* 0x0000001500287308 */ /* 0x0003e20000000800 */
[----:B------:R-:W-:-:S04]  /*8db0*/  IMAD.WIDE.U32 R30, R22, -0x326172a9, RZ ;  /* 0xcd9e8d57161e7825 */ /* 0x000fc800078e00ff */
[----:B------:R-:W-:-:S04]  /*8dc0*/  FFMA.FTZ R22, R33, UR10, -R14 ;  /* 0x0000000a21167c23 */ /* 0x000fc8000801080e */
[----:B------:R2:W3:Y:S01]  /*8dd0*/  MUFU.EX2 R41, R22 ;  /* 0x0000001600297308 */ /* 0x0004e20000000800 */
[----:B-1----:R-:W-:-:S04]  /*8de0*/  IMAD.WIDE.U32 R20, R19, -0x326172a9, RZ ;  /* 0xcd9e8d5713147825 */ /* 0x002fc800078e00ff */
[----:B------:R-:W-:-:S04]  /*8df0*/  FFMA.FTZ R19, R32, UR10, -R14 ;  /* 0x0000000a20137c23 */ /* 0x000fc8000801080e */
[----:B------:R1:W-:Y:S01]  /*8e00*/  MUFU.EX2 R46, R19 ;  /* 0x00000013002e7308 */ /* 0x0003e20000000800 */
[----:B------:R-:W-:Y:S02]  /*8e10*/  SHF.R.U32.HI R23, RZ, 0x10, R20 ;  /* 0x00000010ff177819 */ /* 0x000fe40000011614 */
[C---:B------:R-:W-:Y:S01]  /*8e20*/  LOP3.LUT R28, R20.reuse, 0xff, RZ, 0xc0, !PT ;  /* 0x000000ff141c7812 */ /* 0x040fe200078ec0ff */
[----:B--2---:R-:W-:Y:S01]  /*8e30*/  FFMA.FTZ R22, R35, UR10, -R14 ;  /* 0x0000000a23167c23 */ /* 0x004fe2000801080e */
[----:B------:R-:W-:Y:S01]  /*8e40*/  SHF.R.U32.HI R27, RZ, 0x18, R20 ;  /* 0x00000018ff1b7819 */ /* 0x000fe20000011614 */
[----:B------:R-:W2:Y:S01]  /*8e50*/  LDSM.16.MT88.4 R32, [R189+0x6000] ;  /* 0x00600000bd20783b */ /* 0x000ea20000004200 */
[----:B---3--:R-:W-:Y:S01]  /*8e60*/  IMAD.MOV.U32 R185, RZ, RZ, R41 ;  /* 0x000000ffffb97224 */ /* 0x008fe200078e0029 */
[----:B------:R3:W4:Y:S01]  /*8e70*/  MUFU.EX2 R37, R22 ;  /* 0x0000001600257308 */ /* 0x0007220000000800 */
[----:B-1----:R-:W-:Y:S02]  /*8e80*/  LOP3.LUT R19, R21, UR21, R30, 0x96, !PT ;  /* 0x0000001515137c12 */ /* 0x002fe4000f8e961e */
[----:B------:R-:W-:-:S02]  /*8e90*/  LOP3.LUT R21, R20, 0xffff, RZ, 0xc0, !PT ;  /* 0x0000ffff14157812 */ /* 0x000fc400078ec0ff */
[----:B------:R-:W-:Y:S02]  /*8ea0*/  LOP3.LUT R20, R23, 0xff, RZ, 0xc0, !PT ;  /* 0x000000ff17147812 */ /* 0x000fe400078ec0ff */
[----:B------:R-:W-:Y:S02]  /*8eb0*/  SHF.R.U32.HI R26, RZ, 0x8, R21 ;  /* 0x00000008ff1a7819 */ /* 0x000fe40000011615 */
[C---:B------:R-:W-:Y:S01]  /*8ec0*/  LOP3.LUT R21, R19.reuse, 0xffff, RZ, 0xc0, !PT ;  /* 0x0000ffff13157812 */ /* 0x040fe200078ec0ff */
[----:B---3--:R-:W-:Y:S01]  /*8ed0*/  FFMA.FTZ R22, R36, UR10, -R14 ;  /* 0x0000000a24167c23 */ /* 0x008fe2000801080e */
[----:B------:R-:W-:Y:S02]  /*8ee0*/  LOP3.LUT R23, R19, 0xff, RZ, 0xc0, !PT ;  /* 0x000000ff13177812 */ /* 0x000fe400078ec0ff */
[----:B------:R-:W-:Y:S01]  /*8ef0*/  SHF.R.U32.HI R21, RZ, 0x8, R21 ;  /* 0x00000008ff157819 */ /* 0x000fe20000011615 */
[----:B------:R1:W3:Y:S01]  /*8f00*/  MUFU.EX2 R252, R22 ;  /* 0x0000001600fc7308 */ /* 0x0002e20000000800 */
[----:B------:R-:W-:-:S02]  /*8f10*/  PRMT R29, R20, 0x5410, R27 ;  /* 0x00005410141d7816 */ /* 0x000fc4000000001b */
[----:B------:R-:W-:Y:S02]  /*8f20*/  SHF.R.U32.HI R20, RZ, 0x10, R19 ;  /* 0x00000010ff147819 */ /* 0x000fe40000011613 */
[----:B------:R-:W-:Y:S02]  /*8f30*/  PRMT R27, R23, 0x5410, R21 ;  /* 0x00005410171b7816 */ /* 0x000fe40000000015 */
[----:B------:R-:W-:Y:S02]  /*8f40*/  SHF.R.U32.HI R21, RZ, 0x18, R19 ;  /* 0x00000018ff157819 */ /* 0x000fe40000011613 */
[----:B------:R-:W-:Y:S02]  /*8f50*/  PRMT R26, R28, 0x5410, R26 ;  /* 0x000054101c1a7816 */ /* 0x000fe4000000001a */
[----:B------:R-:W-:Y:S02]  /*8f60*/  LOP3.LUT R19, R20, 0xff, RZ, 0xc0, !PT ;  /* 0x000000ff14137812 */ /* 0x000fe400078ec0ff */
[----:B------:R-:W-:-:S02]  /*8f70*/  FSEL R20, R234, RZ, P2 ;  /* 0x000000ffea147208 */ /* 0x000fc40001000000 */
[----:B------:R-:W-:Y:S02]  /*8f80*/  PRMT R23, R19, 0x5410, R21 ;  /* 0x0000541013177816 */ /* 0x000fe40000000015 */
[--C-:B------:R-:W-:Y:S01]  /*8f90*/  HSET2.LE.AND R19, R26, R251.reuse, PT ;  /* 0x000000fb1a137233 */ /* 0x100fe20003803000 */
[----:B------:R-:W-:Y:S01]  /*8fa0*/  FADD.FTZ R21, R71, -R20 ;  /* 0x8000001447157221 */ /* 0x000fe20000010000 */
[----:B-1----:R-:W-:Y:S02]  /*8fb0*/  F2FP.F16.F32.PACK_AB R22, R40, R44 ;  /* 0x0000002c2816723e */ /* 0x002fe400000000ff */
[----:B------:R-:W-:Y:S01]  /*8fc0*/  FSEL R20, R233, RZ, P1 ;  /* 0x000000ffe9147208 */ /* 0x000fe20000800000 */
[----:B------:R-:W-:Y:S01]  /*8fd0*/  FMUL.FTZ R21, R21, UR10 ;  /* 0x0000000a15157c20 */ /* 0x000fe20008410000 */
[----:B------:R-:W-:Y:S02]  /*8fe0*/  LOP3.LUT R22, R19, R22, RZ, 0xc0, !PT ;  /* 0x0000001613167212 */ /* 0x000fe400078ec0ff */
[--C-:B------:R-:W-:Y:S01]  /*8ff0*/  HSET2.LE.AND R19, R29, R251.reuse, PT ;  /* 0x000000fb1d137233 */ /* 0x100fe20003803000 */
[----:B------:R-:W-:Y:S01]  /*9000*/  FADD.FTZ R28, R70, -R20 ;  /* 0x80000014461c7221 */ /* 0x000fe20000010000 */
[----:B------:R-:W-:Y:S01]  /*9010*/  HSET2.LE.AND R26, R23, R251, PT ;  /* 0x000000fb171a7233 */ /* 0x000fe20003803000 */
[----:B------:R1:W5:Y:S01]  /*9020*/  MUFU.EX2 R71, R21 ;  /* 0x0000001500477308 */ /* 0x0003620000000800 */
[----:B----4-:R-:W-:-:S02]  /*9030*/  F2FP.F16.F32.PACK_AB R23, R37, R41 ;  /* 0x000000292517723e */ /* 0x010fc400000000ff */
[----:B------:R-:W-:Y:S02]  /*9040*/  HSET2.LE.AND R20, R27, R251, PT ;  /* 0x000000fb1b147233 */ /* 0x000fe40003803000 */
[----:B------:R-:W-:Y:S01]  /*9050*/  LOP3.LUT R23, R19, R23, RZ, 0xc0, !PT ;  /* 0x0000001713177212 */ /* 0x000fe200078ec0ff */
[----:B------:R-:W-:Y:S01]  /*9060*/  FMUL.FTZ R19, R28, UR10 ;  /* 0x0000000a1c137c20 */ /* 0x000fe20008410000 */
[----:B---3--:R-:W-:Y:S02]  /*9070*/  F2FP.F16.F32.PACK_AB R27, R252, R46 ;  /* 0x0000002efc1b723e */ /* 0x008fe400000000ff */
[CC--:B------:R-:W-:Y:S01]  /*9080*/  ISETP.GE.AND P1, PT, R15.reuse, R208.reuse, PT ;  /* 0x000000d00f00720c */ /* 0x0c0fe20003f26270 */
[----:B------:R-:W3:Y:S01]  /*9090*/  MUFU.EX2 R70, R19 ;  /* 0x0000001300467308 */ /* 0x000ee20000000800 */
[----:B------:R-:W-:Y:S02]  /*90a0*/  ISETP.GE.AND P2, PT, R0, R208, PT ;  /* 0x000000d00000720c */ /* 0x000fe40003f46270 */
[----:B------:R-:W-:-:S02]  /*90b0*/  ISETP.LT.OR P1, PT, R15, R205, P1 ;  /* 0x000000cd0f00720c */ /* 0x000fc40000f21670 */
[----:B------:R-:W-:Y:S01]  /*90c0*/  FSEL R15, R184, -INF , !P6 ;  /* 0xff800000b80f7808 */ /* 0x000fe20007000000 */
[----:B------:R-:W-:Y:S01]  /*90d0*/  IMAD.MOV.U32 R184, RZ, RZ, R37 ;  /* 0x000000ffffb87224 */ /* 0x000fe200078e0025 */
[----:B-1----:R-:W-:Y:S01]  /*90e0*/  F2FP.F16.F32.PACK_AB R21, R45, R47 ;  /* 0x0000002f2d15723e */ /* 0x002fe200000000ff */
[-C--:B-----5:R-:W-:Y:S01]  /*90f0*/  FMUL.FTZ R80, R80, R71.reuse ;  /* 0x0000004750507220 */ /* 0x0a0fe20000410000 */
[-C--:B------:R-:W-:Y:S01]  /*9100*/  FMUL.FTZ R81, R81, R71.reuse ;  /* 0x0000004751517220 */ /* 0x080fe20000410000 */
[----:B------:R-:W-:Y:S01]  /*9110*/  FMUL.FTZ R92, R92, R71 ;  /* 0x000000475c5c7220 */ /* 0x000fe20000410000 */
[----:B------:R-:W-:Y:S01]  /*9120*/  LOP3.LUT R20, R20, R21, RZ, 0xc0, !PT ;  /* 0x0000001514147212 */ /* 0x000fe200078ec0ff */
[----:B------:R-:W-:Y:S01]  /*9130*/  FMUL.FTZ R93, R93, R71 ;  /* 0x000000475d5d7220 */ /* 0x000fe20000410000 */
[----:B------:R-:W-:Y:S01]  /*9140*/  LOP3.LUT R21, R26, R27, RZ, 0xc0, !PT ;  /* 0x0000001b1a157212 */ /* 0x000fe200078ec0ff */
[-C--:B------:R-:W-:Y:S01]  /*9150*/  FMUL.FTZ R96, R96, R71.reuse ;  /* 0x0000004760607220 */ /* 0x080fe20000410000 */
[-C--:B------:R-:W-:Y:S01]  /*9160*/  FMUL.FTZ R97, R97, R71.reuse ;  /* 0x0000004761617220 */ /* 0x080fe20000410000 */
[-C--:B------:R-:W-:Y:S01]  /*9170*/  FMUL.FTZ R108, R108, R71.reuse ;  /* 0x000000476c6c7220 */ /* 0x080fe20000410000 */
        /* <DEDUP_REMOVED lines=25> */
[----:B--2---:R-:W-:Y:S01]  /*9310*/  HMMA.16816.F32 R224, R20, R32, R80 ;  /* 0x0000002014e0723c */ /* 0x004fe20000001850 */
[----:B------:R-:W-:-:S02]  /*9320*/  ISETP.LT.OR P2, PT, R0, R205, P2 ;  /* 0x000000cd0000720c */ /* 0x000fc40001741670 */
[C---:B------:R-:W-:Y:S02]  /*9330*/  ISETP.GE.AND P6, PT, R12.reuse, R210, PT ;  /* 0x000000d20c00720c */ /* 0x040fe40003fc6270 */
[----:B------:R-:W-:Y:S01]  /*9340*/  FMNMX.FTZ R0, R73, R15, !PT ;  /* 0x0000000f49007209 */ /* 0x000fe20007810000 */
[C---:B------:R-:W-:Y:S01]  /*9350*/  HMMA.16816.F32 R152, R20.reuse, R34, R92 ;  /* 0x000000221498723c */ /* 0x040fe2000000185c */
[----:B------:R-:W-:Y:S02]  /*9360*/  ISETP.LT.OR P6, PT, R12, R206, P6 ;  /* 0x000000ce0c00720c */ /* 0x000fe400037c1670 */
[----:B------:R-:W-:Y:S02]  /*9370*/  FMNMX.FTZ R0, R18, R0, !PT ;  /* 0x0000000012007209 */ /* 0x000fe40007810000 */
[----:B------:R-:W-:Y:S01]  /*9380*/  FSEL R19, R186, -INF , !P2 ;  /* 0xff800000ba137808 */ /* 0x000fe20005000000 */
[----:B------:R-:W-:Y:S01]  /*9390*/  HMMA.16816.F32 R96, R20, R52, R96 ;  /* 0x000000341460723c */ /* 0x000fe20000001860 */
[----:B------:R-:W-:Y:S01]  /*93a0*/  ISETP.GE.AND P2, PT, R12, R208, PT ;  /* 0x000000d00c00720c */ /* 0x000fe20003f46270 */
[----:B------:R-:W-:-:S03]  /*93b0*/  IMAD.MOV.U32 R186, RZ, RZ, R40 ;  /* 0x000000ffffba7224 */ /* 0x000fc600078e0028 */
[----:B------:R-:W-:Y:S01]  /*93c0*/  ISETP.LT.OR P2, PT, R12, R205, P2 ;  /* 0x000000cd0c00720c */ /* 0x000fe20001741670 */
[C---:B------:R-:W-:Y:S06]  /*93d0*/  HMMA.16816.F32 R108, R20.reuse, R54, R108 ;  /* 0x00000036146c723c */ /* 0x040fec000000186c */
[C---:B------:R-:W-:Y:S06]  /*93e0*/  HMMA.16816.F32 R112, R20.reuse, R56, R112 ;  /* 0x000000381470723c */ /* 0x040fec0000001870 */
[C---:B------:R-:W-:Y:S06]  /*93f0*/  HMMA.16816.F32 R124, R20.reuse, R58, R124 ;  /* 0x0000003a147c723c */ /* 0x040fec000000187c */
[C---:B------:R-:W-:Y:S06]  /*9400*/  HMMA.16816.F32 R128, R20.reuse, R64, R128 ;  /* 0x000000401480723c */ /* 0x040fec0000001880 */
[----:B------:R-:W-:Y:S07]  /*9410*/  HMMA.16816.F32 R136, R20, R66, R136 ;  /* 0x000000421488723c */ /* 0x000fee0000001888 */
[----:B------:R-:W-:Y:S01]  /*9420*/  FSEL R22, R187, -INF , !P4 ;  /* 0xff800000bb167808 */ /* 0x000fe20006000000 */
[----:B------:R-:W-:Y:S01]  /*9430*/  IMAD.MOV.U32 R187, RZ, RZ, R44 ;  /* 0x000000ffffbb7224 */ /* 0x000fe200078e002c */
[----:B------:R-:W-:-:S02]  /*9440*/  ISETP.GE.AND P4, PT, R11, R208, PT ;  /* 0x000000d00b00720c */ /* 0x000fc40003f86270 */
[----:B------:R-:W-:Y:S02]  /*9450*/  FSEL R20, R174, -INF , !P1 ;  /* 0xff800000ae147808 */ /* 0x000fe40004800000 */
[----:B------:R-:W-:Y:S02]  /*9460*/  ISETP.LT.OR P4, PT, R11, R205, P4 ;  /* 0x000000cd0b00720c */ /* 0x000fe40002781670 */
[----:B------:R-:W-:Y:S01]  /*9470*/  FSEL R11, R172, -INF , !P3 ;  /* 0xff800000ac0b7808 */ /* 0x000fe20005800000 */
[----:B------:R-:W-:Y:S01]  /*9480*/  IMAD.MOV.U32 R172, RZ, RZ, R49 ;  /* 0x000000ffffac7224 */ /* 0x000fe200078e0031 */
[C---:B------:R-:W-:Y:S02]  /*9490*/  ISETP.GE.AND P3, PT, R10.reuse, R210, PT ;  /* 0x000000d20a00720c */ /* 0x040fe40003f66270 */
[C---:B------:R-:W-:Y:S02]  /*94a0*/  ISETP.GE.AND P1, PT, R10.reuse, R208, PT ;  /* 0x000000d00a00720c */ /* 0x040fe40003f26270 */
[----:B------:R-:W-:-:S02]  /*94b0*/  ISETP.LT.OR P3, PT, R10, R206, P3 ;  /* 0x000000ce0a00720c */ /* 0x000fc40001f61670 */
[----:B------:R-:W-:Y:S02]  /*94c0*/  ISETP.LT.OR P1, PT, R10, R205, P1 ;  /* 0x000000cd0a00720c */ /* 0x000fe40000f21670 */
[----:B------:R-:W-:Y:S01]  /*94d0*/  FSEL R61, R170, -INF , !P4 ;  /* 0xff800000aa3d7808 */ /* 0x000fe20006000000 */
[----:B------:R-:W-:Y:S01]  /*94e0*/  IMAD.MOV.U32 R170, RZ, RZ, R68 ;  /* 0x000000ffffaa7224 */ /* 0x000fe200078e0044 */
[----:B------:R-:W-:Y:S01]  /*94f0*/  FSEL R51, R169, -INF , !P3 ;  /* 0xff800000a9337808 */ /* 0x000fe20005800000 */
[----:B------:R-:W-:Y:S01]  /*9500*/  IMAD.MOV.U32 R169, RZ, RZ, R46 ;  /* 0x000000ffffa97224 */ /* 0x000fe200078e002e */
[----:B------:R-:W-:Y:S01]  /*9510*/  FSEL R68, R171, -INF , !P1 ;  /* 0xff800000ab447808 */ /* 0x000fe20004800000 */
[----:B------:R-:W-:Y:S01]  /*9520*/  IMAD.MOV.U32 R171, RZ, RZ, R215 ;  /* 0x000000ffffab7224 */ /* 0x000fe200078e00d7 */
[C---:B------:R-:W-:Y:S02]  /*9530*/  ISETP.GE.AND P1, PT, R7.reuse, R210, PT ;  /* 0x000000d20700720c */ /* 0x040fe40003f26270 */
[----:B------:R-:W-:-:S02]  /*9540*/  ISETP.GE.AND P3, PT, R7, R208, PT ;  /* 0x000000d00700720c */ /* 0x000fc40003f66270 */
[C---:B------:R-:W-:Y:S02]  /*9550*/  ISETP.LT.OR P1, PT, R7.reuse, R206, P1 ;  /* 0x000000ce0700720c */ /* 0x040fe40000f21670 */
[----:B------:R-:W-:Y:S02]  /*9560*/  ISETP.LT.OR P3, PT, R7, R205, P3 ;  /* 0x000000cd0700720c */ /* 0x000fe40001f61670 */
[----:B------:R-:W-:Y:S01]  /*9570*/  FSEL R10, R173, -INF , !P6 ;  /* 0xff800000ad0a7808 */ /* 0x000fe20007000000 */
[----:B------:R-:W-:Y:S01]  /*9580*/  IMAD.MOV.U32 R173, RZ, RZ, R48 ;  /* 0x000000ffffad7224 */ /* 0x000fe200078e0030 */
[----:B------:R-:W-:Y:S02]  /*9590*/  FMNMX.FTZ R0, R11, R0, !PT ;  /* 0x000000000b007209 */ /* 0x000fe40007810000 */
[----:B------:R-:W-:Y:S02]  /*95a0*/  FSEL R77, R164, -INF , !P1 ;  /* 0xff800000a44d7808 */ /* 0x000fe40004800000 */
[----:B------:R-:W-:-:S02]  /*95b0*/  FSEL R93, R166, -INF , !P3 ;  /* 0xff800000a65d7808 */ /* 0x000fc40005800000 */
[C---:B------:R-:W-:Y:S02]  /*95c0*/  ISETP.GE.AND P1, PT, R4.reuse, R210, PT ;  /* 0x000000d20400720c */ /* 0x040fe40003f26270 */
[----:B------:R-:W-:Y:S02]  /*95d0*/  ISETP.GE.AND P3, PT, R4, R208, PT ;  /* 0x000000d00400720c */ /* 0x000fe40003f66270 */
[----:B------:R-:W-:Y:S02]  /*95e0*/  FMNMX.FTZ R0, R10, R0, !PT ;  /* 0x000000000a007209 */ /* 0x000fe40007810000 */
[C---:B------:R-:W-:Y:S02]  /*95f0*/  ISETP.LT.OR P1, PT, R4.reuse, R206, P1 ;  /* 0x000000ce0400720c */ /* 0x040fe40000f21670 */
[----:B------:R-:W-:Y:S02]  /*9600*/  ISETP.LT.OR P3, PT, R4, R205, P3 ;  /* 0x000000cd0400720c */ /* 0x000fe40001f61670 */
[----:B------:R-:W-:-:S02]  /*9610*/  FMNMX.FTZ R4, R60, R0, !PT ;  /* 0x000000003c047209 */ /* 0x000fc40007810000 */
[----:B------:R-:W-:Y:S02]  /*9620*/  ISETP.GE.AND P4, PT, R8, R208, PT ;  /* 0x000000d00800720c */ /* 0x000fe40003f86270 */
[----:B------:R-:W-:Y:S02]  /*9630*/  FMNMX.FTZ R0, R72, R19, !PT ;  /* 0x0000001348007209 */ /* 0x000fe40007810000 */
[C---:B------:R-:W-:Y:S02]  /*9640*/  ISETP.GE.AND P6, PT, R9.reuse, R210, PT ;  /* 0x000000d20900720c */ /* 0x040fe40003fc6270 */
[----:B------:R-:W-:Y:S02]  /*9650*/  ISETP.LT.OR P4, PT, R8, R205, P4 ;  /* 0x000000cd0800720c */ /* 0x000fe40002781670 */
[----:B------:R-:W-:Y:S02]  /*9660*/  FMNMX.FTZ R0, R22, R0, !PT ;  /* 0x0000000016007209 */ /* 0x000fe40007810000 */
[----:B------:R-:W-:-:S02]  /*9670*/  ISETP.LT.OR P6, PT, R9, R206, P6 ;  /* 0x000000ce0900720c */ /* 0x000fc400037c1670 */
[----:B------:R-:W-:Y:S01]  /*9680*/  FSEL R21, R175, -INF , !P2 ;  /* 0xff800000af157808 */ /* 0x000fe20005000000 */
[----:B------:R-:W-:Y:S01]  /*9690*/  IMAD.WIDE.U32 R174, R250, -0x326172a9, RZ ;  /* 0xcd9e8d57faae7825 */ /* 0x000fe200078e00ff */
[----:B------:R-:W-:Y:S02]  /*96a0*/  FSEL R49, R161, -INF , !P5 ;  /* 0xff800000a1317808 */ /* 0x000fe40006800000 */
[----:B------:R-:W-:Y:S02]  /*96b0*/  FSEL R63, R163, -INF , !P4 ;  /* 0xff800000a33f7808 */ /* 0x000fe40006000000 */
[----:B------:R-:W-:Y:S02]  /*96c0*/  FMNMX.FTZ R0, R20, R0, !PT ;  /* 0x0000000014007209 */ /* 0x000fe40007810000 */
[C---:B------:R-:W-:Y:S02]  /*96d0*/  ISETP.GE.AND P5, PT, R5.reuse, R210, PT ;  /* 0x000000d20500720c */ /* 0x040fe40003fa6270 */
[----:B------:R-:W-:-:S02]  /*96e0*/  ISETP.GE.AND P4, PT, R5, R208, PT ;  /* 0x000000d00500720c */ /* 0x000fc40003f86270 */
[----:B------:R-:W-:Y:S02]  /*96f0*/  FSEL R50, R160, -INF , !P6 ;  /* 0xff800000a0327808 */ /* 0x000fe40007000000 */
[----:B------:R-:W-:Y:S02]  /*9700*/  FMNMX.FTZ R4, R51, R4, !PT ;  /* 0x0000000433047209 */ /* 0x000fe40007810000 */
[----:B------:R-:W-:Y:S02]  /*9710*/  ISETP.GE.AND P2, PT, R9, R208, PT ;  /* 0x000000d00900720c */ /* 0x000fe40003f46270 */
[----:B------:R-:W-:Y:S02]  /*9720*/  FMNMX.FTZ R0, R21, R0, !PT ;  /* 0x0000000015007209 */ /* 0x000fe40007810000 */
[C---:B------:R-:W-:Y:S02]  /*9730*/  ISETP.LT.OR P5, PT, R5.reuse, R206, P5 ;  /* 0x000000ce0500720c */ /* 0x040fe40002fa1670 */
[----:B------:R-:W-:-:S02]  /*9740*/  ISETP.LT.OR P4, PT, R5, R205, P4 ;  /* 0x000000cd0500720c */ /* 0x000fc40002781670 */
[----:B------:R-:W-:Y:S02]  /*9750*/  ISETP.GE.AND P6, PT, R6, R210, PT ;  /* 0x000000d20600720c */ /* 0x000fe40003fc6270 */
[----:B------:R-:W-:Y:S02]  /*9760*/  FMNMX.FTZ R5, R50, R4, !PT ;  /* 0x0000000432057209 */ /* 0x000fe40007810000 */
[----:B------:R-:W-:Y:S02]  /*9770*/  ISETP.LT.OR P2, PT, R9, R205, P2 ;  /* 0x000000cd0900720c */ /* 0x000fe40001741670 */
[----:B------:R-:W-:Y:S02]  /*9780*/  FMNMX.FTZ R0, R61, R0, !PT ;  /* 0x000000003d007209 */ /* 0x000fe40007810000 */
[----:B------:R-:W-:Y:S02]  /*9790*/  ISETP.LT.OR P6, PT, R6, R206, P6 ;  /* 0x000000ce0600720c */ /* 0x000fe400037c1670 */
[----:B------:R-:W-:-:S02]  /*97a0*/  FMNMX.FTZ R5, R49, R5, !PT ;  /* 0x0000000531057209 */ /* 0x000fc40007810000 */
[----:B------:R-:W-:Y:S02]  /*97b0*/  FSEL R62, R162, -INF , !P2 ;  /* 0xff800000a23e7808 */ /* 0x000fe40005000000 */
[----:B------:R-:W-:Y:S02]  /*97c0*/  FMNMX.FTZ R0, R68, R0, !PT ;  /* 0x0000000044007209 */ /* 0x000fe40007810000 */
[----:B------:R-:W-:Y:S02]  /*97d0*/  FSEL R78, R165, -INF , !P6 ;  /* 0xff800000a54e7808 */ /* 0x000fe40007000000 */
[----:B------:R-:W-:Y:S02]  /*97e0*/  FMNMX.FTZ R5, R77, R5, !PT ;  /* 0x000000054d057209 */ /* 0x000fe40007810000 */
[----:B------:R-:W-:Y:S02]  /*97f0*/  ISETP.GE.AND P2, PT, R6, R208, PT ;  /* 0x000000d00600720c */ /* 0x000fe40003f46270 */
[----:B------:R-:W-:-:S02]  /*9800*/  FMNMX.FTZ R0, R62, R0, !PT ;  /* 0x000000003e007209 */ /* 0x000fc40007810000 */
[----:B------:R-:W-:Y:S02]  /*9810*/  ISETP.GE.AND P6, PT, R17, R210, PT ;  /* 0x000000d21100720c */ /* 0x000fe40003fc6270 */
[----:B------:R-:W-:Y:S02]  /*9820*/  FSEL R79, R180, -INF , !P5 ;  /* 0xff800000b44f7808 */ /* 0x000fe40006800000 */
[----:B------:R-:W-:Y:S02]  /*9830*/  FMNMX.FTZ R5, R78, R5, !PT ;  /* 0x000000054e057209 */ /* 0x000fe40007810000 */
[----:B------:R-:W-:Y:S02]  /*9840*/  ISETP.LT.OR P2, PT, R6, R205, P2 ;  /* 0x000000cd0600720c */ /* 0x000fe40001741670 */
[----:B------:R-:W-:Y:S02]  /*9850*/  FMNMX.FTZ R0, R63, R0, !PT ;  /* 0x000000003f007209 */ /* 0x000fe40007810000 */
[----:B------:R-:W-:-:S02]  /*9860*/  ISETP.LT.OR P6, PT, R17, R206, P6 ;  /* 0x000000ce1100720c */ /* 0x000fc400037c1670 */
[C---:B------:R-:W-:Y:S02]  /*9870*/  ISETP.GE.AND P5, PT, R16.reuse, R210, PT ;  /* 0x000000d21000720c */ /* 0x040fe40003fa6270 */
[----:B------:R-:W-:Y:S02]  /*9880*/  FSEL R80, R181, -INF , !P1 ;  /* 0xff800000b5507808 */ /* 0x000fe40004800000 */
[----:B------:R-:W-:Y:S02]  /*9890*/  FMNMX.FTZ R5, R79, R5, !PT ;  /* 0x000000054f057209 */ /* 0x000fe40007810000 */
[----:B------:R-:W-:Y:S02]  /*98a0*/  FSEL R94, R167, -INF , !P2 ;  /* 0xff800000a75e7808 */ /* 0x000fe40005000000 */
[----:B------:R-:W-:Y:S02]  /*98b0*/  FMNMX.FTZ R0, R93, R0, !PT ;  /* 0x000000005d007209 */ /* 0x000fe40007810000 */
[----:B------:R-:W-:-:S02]  /*98c0*/  ISETP.LT.OR P5, PT, R16, R206, P5 ;  /* 0x000000ce1000720c */ /* 0x000fc40002fa1670 */
[----:B------:R-:W-:Y:S01]  /*98d0*/  FSEL R81, R216, -INF , !P6 ;  /* 0xff800000d8517808 */ /* 0x000fe20007000000 */
[----:B------:R-:W-:Y:S01]  /*98e0*/  IMAD.MOV.U32 R216, RZ, RZ, R45 ;  /* 0x000000ffffd87224 */ /* 0x000fe200078e002d */
[----:B------:R-:W-:Y:S02]  /*98f0*/  ISETP.GE.AND P6, PT, R3, R210, PT ;  /* 0x000000d20300720c */ /* 0x000fe40003fc6270 */
[----:B------:R-:W-:Y:S02]  /*9900*/  FMNMX.FTZ R5, R80, R5, !PT ;  /* 0x0000000550057209 */ /* 0x000fe40007810000 */
[----:B------:R-:W-:Y:S02]  /*9910*/  ISETP.GE.AND P2, PT, R17, R208, PT ;  /* 0x000000d01100720c */ /* 0x000fe40003f46270 */
[----:B------:R-:W-:Y:S02]  /*9920*/  FSEL R83, R182, -INF , !P4 ;  /* 0xff800000b6537808 */ /* 0x000fe40006000000 */
[----:B------:R-:W-:-:S02]  /*9930*/  FMNMX.FTZ R0, R94, R0, !PT ;  /* 0x000000005e007209 */ /* 0x000fc40007810000 */
[----:B------:R-:W-:Y:S01]  /*9940*/  FSEL R82, R217, -INF , !P5 ;  /* 0xff800000d9527808 */ /* 0x000fe20006800000 */
[----:B------:R-:W-:Y:S01]  /*9950*/  IMAD.MOV.U32 R217, RZ, RZ, R171 ;  /* 0x000000ffffd97224 */ /* 0x000fe200078e00ab */
[----:B------:R-:W-:Y:S02]  /*9960*/  ISETP.GE.AND P5, PT, R2, R210, PT ;  /* 0x000000d20200720c */ /* 0x000fe40003fa6270 */
[----:B------:R-:W-:Y:S02]  /*9970*/  ISETP.LT.OR P6, PT, R3, R206, P6 ;  /* 0x000000ce0300720c */ /* 0x000fe400037c1670 */
[----:B------:R-:W-:Y:S02]  /*9980*/  FMNMX.FTZ R5, R81, R5, !PT ;  /* 0x0000000551057209 */ /* 0x000fe40007810000 */
[----:B------:R-:W-:Y:S02]  /*9990*/  ISETP.LT.OR P2, PT, R17, R205, P2 ;  /* 0x000000cd1100720c */ /* 0x000fe40001741670 */
[----:B------:R-:W-:-:S02]  /*99a0*/  ISETP.GE.AND P1, PT, R16, R208, PT ;  /* 0x000000d01000720c */ /* 0x000fc40003f26270 */
[----:B------:R-:W-:Y:S02]  /*99b0*/  FSEL R92, R183, -INF , !P3 ;  /* 0xff800000b75c7808 */ /* 0x000fe40005800000 */
[----:B------:R-:W-:Y:S02]  /*99c0*/  FMNMX.FTZ R4, R83, R0, !PT ;  /* 0x0000000053047209 */ /* 0x000fe40007810000 */
[----:B------:R-:W-:Y:S02]  /*99d0*/  ISETP.LT.OR P5, PT, R2, R206, P5 ;  /* 0x000000ce0200720c */ /* 0x000fe40002fa1670 */
[----:B------:R-:W-:Y:S02]  /*99e0*/  FSEL R95, R176, -INF , !P6 ;  /* 0xff800000b05f7808 */ /* 0x000fe40007000000 */
[----:B------:R-:W-:Y:S02]  /*99f0*/  FMNMX.FTZ R5, R82, R5, !PT ;  /* 0x0000000552057209 */ /* 0x000fe40007810000 */
[----:B------:R-:W-:-:S02]  /*9a00*/  ISETP.GE.AND P3, PT, R3, R208, PT ;  /* 0x000000d00300720c */ /* 0x000fc40003f66270 */
[----:B------:R-:W-:Y:S02]  /*9a10*/  ISETP.LT.OR P1, PT, R16, R205, P1 ;  /* 0x000000cd1000720c */ /* 0x000fe40000f21670 */
[----:B------:R-:W-:Y:S01]  /*9a20*/  FSEL R159, R218, -INF , !P2 ;  /* 0xff800000da9f7808 */ /* 0x000fe20005000000 */
[----:B------:R-:W-:Y:S01]  /*9a30*/  IMAD.MOV.U32 R218, RZ, RZ, R169 ;  /* 0x000000ffffda7224 */ /* 0x000fe200078e00a9 */
[----:B------:R-:W-:Y:S02]  /*9a40*/  FMNMX.FTZ R4, R92, R4, !PT ;  /* 0x000000045c047209 */ /* 0x000fe40007810000 */
[----:B------:R-:W-:Y:S02]  /*9a50*/  FSEL R158, R177, -INF , !P5 ;  /* 0xff800000b19e7808 */ /* 0x000fe40006800000 */
[----:B------:R-:W-:Y:S02]  /*9a60*/  FMNMX.FTZ R5, R95, R5, !PT ;  /* 0x000000055f057209 */ /* 0x000fe40007810000 */
[----:B------:R-:W-:-:S02]  /*9a70*/  ISETP.LT.OR P3, PT, R3, R205, P3 ;  /* 0x000000cd0300720c */ /* 0x000fc40001f61670 */
[----:B------:R-:W-:Y:S02]  /*9a80*/  ISETP.GE.AND P2, PT, R2, R208, PT ;  /* 0x000000d00200720c */ /* 0x000fe40003f46270 */
[----:B------:R-:W-:Y:S02]  /*9a90*/  FSEL R219, R219, -INF , !P1 ;  /* 0xff800000dbdb7808 */ /* 0x000fe40004800000 */
[----:B------:R-:W-:Y:S02]  /*9aa0*/  FMNMX.FTZ R3, R159, R4, !PT ;  /* 0x000000049f037209 */ /* 0x000fe40007810000 */
[----:B------:R-:W-:Y:S02]  /*9ab0*/  FMNMX.FTZ R0, R158, R5, !PT ;  /* 0x000000059e007209 */ /* 0x000fe40007810000 */
[----:B------:R-:W-:Y:S02]  /*9ac0*/  ISETP.LT.OR P2, PT, R2, R205, P2 ;  /* 0x000000cd0200720c */ /* 0x000fe40001741670 */
[----:B------:R-:W-:Y:S01]  /*9ad0*/  FSEL R160, R178, -INF , !P3 ;  /* 0xff800000b2a07808 */ /* 0x000fe20005800000 */
[----:B------:R-:W1:Y:S01]  /*9ae0*/  SHFL.BFLY PT, R6, R0, 0x2, 0x1f ;  /* 0x0c401f0000067f89 */ /* 0x000e6200000e0000 */
[----:B------:R-:W-:-:S02]  /*9af0*/  FMNMX.FTZ R2, R219, R3, !PT ;  /* 0x00000003db027209 */ /* 0x000fc40007810000 */
[----:B------:R-:W-:Y:S02]  /*9b00*/  LOP3.LUT R5, R175, R249, RZ, 0x3c, !PT ;  /* 0x000000f9af057212 */ /* 0x000fe400078e3cff */
[----:B------:R-:W-:Y:S02]  /*9b10*/  FSEL R179, R179, -INF , !P2 ;  /* 0xff800000b3b37808 */ /* 0x000fe40005000000 */
[----:B------:R-:W-:Y:S01]  /*9b20*/  FMNMX.FTZ R2, R160, R2, !PT ;  /* 0x00000002a0027209 */ /* 0x000fe20007810000 */
[----:B------:R-:W-:Y:S01]  /*9b30*/  IMAD.WIDE.U32 R46, R5, -0x2daee0ad, RZ ;  /* 0xd2511f53052e7825 */ /* 0x000fe200078e00ff */
[----:B------:R-:W-:Y:S02]  /*9b40*/  LOP3.LUT R16, R31, UR12, R38, 0x96, !PT ;  /* 0x0000000c1f107c12 */ /* 0x000fe4000f8e9626 */
[----:B------:R-:W-:Y:S01]  /*9b50*/  FMNMX.FTZ R7, R179, R2, !PT ;  /* 0x00000002b3077209 */ /* 0x000fe20007810000 */
[----:B------:R-:W-:Y:S01]  /*9b60*/  LDSM.16.MT88.4 R28, [R190+0x6800] ;  /* 0x00680000be1c783b */ /* 0x000fe20000004200 */
[----:B------:R-:W-:-:S02]  /*9b70*/  LOP3.LUT R3, R47, UR19, R156, 0x96, !PT ;  /* 0x000000132f037c12 */ /* 0x000fc4000f8e969c */
[----:B------:R-:W-:Y:S01]  /*9b80*/  LOP3.LUT R2, R25, UR20, R174, 0x96, !PT ;  /* 0x0000001419027c12 */ /* 0x000fe2000f8e96ae */
[----:B------:R-:W2:Y:S02]  /*9b90*/  SHFL.BFLY PT, R9, R7, 0x2, 0x1f ;  /* 0x0c401f0007097f89 */ /* 0x000ea400000e0000 */
[----:B------:R-:W-:-:S04]  /*9ba0*/  IMAD.WIDE.U32 R44, R3, -0x326172a9, RZ ;  /* 0xcd9e8d57032c7825 */ /* 0x000fc800078e00ff */
[----:B------:R-:W-:Y:S01]  /*9bb0*/  IMAD.WIDE.U32 R2, R2, -0x2daee0ad, RZ ;  /* 0xd2511f5302027825 */ /* 0x000fe200078e00ff */
[----:B------:R-:W-:Y:S02]  /*9bc0*/  LOP3.LUT R4, R45, UR18, R24, 0x96, !PT ;  /* 0x000000122d047c12 */ /* 0x000fe4000f8e9618 */
[----:B-1----:R-:W-:Y:S01]  /*9bd0*/  FMNMX.FTZ R6, R0, R6, !PT ;  /* 0x0000000600067209 */ /* 0x002fe20007810000 */
[----:B------:R-:W-:Y:S01]  /*9be0*/  LDSM.16.MT88.4 R24, [R189+0x6800] ;  /* 0x00680000bd18783b */ /* 0x000fe20000004200 */
[----:B------:R-:W-:Y:S01]  /*9bf0*/  LOP3.LUT R3, R3, UR17, R46, 0x96, !PT ;  /* 0x0000001103037c12 */ /* 0x000fe2000f8e962e */
[----:B------:R-:W-:Y:S02]  /*9c00*/  IMAD.WIDE.U32 R4, R4, -0x2daee0ad, RZ ;  /* 0xd2511f5304047825 */ /* 0x000fe400078e00ff */
[----:B------:R-:W1:Y:S03]  /*9c10*/  SHFL.BFLY PT, R8, R6, 0x1, 0x1f ;  /* 0x0c201f0006087f89 */ /* 0x000e6600000e0000 */
[----:B------:R-:W-:Y:S01]  /*9c20*/  LOP3.LUT R0, R5, UR15, R2, 0x96, !PT ;  /* 0x0000000f05007c12 */ /* 0x000fe2000f8e9602 */
[----:B------:R-:W-:-:S04]  /*9c30*/  IMAD.WIDE.U32 R2, R3, -0x326172a9, RZ ;  /* 0xcd9e8d5703027825 */ /* 0x000fc800078e00ff */
[----:B------:R-:W-:Y:S01]  /*9c40*/  IMAD.WIDE.U32 R38, R0, -0x326172a9, RZ ;  /* 0xcd9e8d5700267825 */ /* 0x000fe200078e00ff */
[----:B------:R-:W-:Y:S02]  /*9c50*/  LOP3.LUT R3, R3, UR16, R44, 0x96, !PT ;  /* 0x0000001003037c12 */ /* 0x000fe4000f8e962c */
[----:B--2---:R-:W-:Y:S02]  /*9c60*/  FMNMX.FTZ R0, R7, R9, !PT ;  /* 0x0000000907007209 */ /* 0x004fe40007810000 */
[----:B------:R-:W-:Y:S01]  /*9c70*/  LOP3.LUT R5, R39, UR14, R2, 0x96, !PT ;  /* 0x0000000e27057c12 */ /* 0x000fe2000f8e9602 */
[----:B------:R-:W-:Y:S02]  /*9c80*/  IMAD.WIDE.U32 R2, R3, -0x2daee0ad, RZ ;  /* 0xd2511f5303027825 */ /* 0x000fe400078e00ff */
[----:B------:R-:W2:Y:S02]  /*9c90*/  SHFL.BFLY PT, R7, R0, 0x1, 0x1f ;  /* 0x0c201f0000077f89 */ /* 0x000ea400000e0000 */
[----:B------:R-:W-:Y:S01]  /*9ca0*/  IMAD.WIDE.U32 R40, R5, -0x2daee0ad, RZ ;  /* 0xd2511f5305287825 */ /* 0x000fe200078e00ff */
[----:B------:R-:W-:-:S04]  /*9cb0*/  LOP3.LUT R9, R3, UR13, R4, 0x96, !PT ;  /* 0x0000000d03097c12 */ /* 0x000fc8000f8e9604 */
[----:B------:R-:W-:Y:S01]  /*9cc0*/  LOP3.LUT R2, R41, UR5, R2, 0x96, !PT ;  /* 0x0000000529027c12 */ /* 0x000fe2000f8e9602 */
[----:B------:R-:W-:Y:S01]  /*9cd0*/  IMAD.WIDE.U32 R36, R9, -0x326172a9, RZ ;  /* 0xcd9e8d5709247825 */ /* 0x000fe200078e00ff */
[----:B-1----:R-:W-:-:S03]  /*9ce0*/  FMNMX.FTZ R232, R6, R8, !PT ;  /* 0x0000000806e87209 */ /* 0x002fc60007810000 */
[----:B------:R-:W-:Y:S01]  /*9cf0*/  IMAD.WIDE.U32 R2, R2, -0x326172a9, RZ ;  /* 0xcd9e8d5702027825 */ /* 0x000fe200078e00ff */
[----:B------:R-:W-:-:S03]  /*9d00*/  FSETP.NEU.FTZ.AND P2, PT, R232, -INF , PT ;  /* 0xff800000e800780b */ /* 0x000fc60003f5d000 */
[----:B------:R-:W-:Y:S01]  /*9d10*/  FMUL.FTZ R6, R232, UR10 ;  /* 0x0000000ae8067c20 */ /* 0x000fe20008410000 */
[----:B------:R-:W-:-:S04]  /*9d20*/  LOP3.LUT R4, R2, 0xffff, RZ, 0xc0, !PT ;  /* 0x0000ffff02047812 */ /* 0x000fc800078ec0ff */
[----:B------:R-:W-:Y:S02]  /*9d30*/  FSEL R12, R6, RZ, P2 ;  /* 0x000000ff060c7208 */ /* 0x000fe40001000000 */
[----:B------:R-:W-:Y:S02]  /*9d40*/  SHF.R.U32.HI R5, RZ, 0x8, R4 ;  /* 0x00000008ff057819 */ /* 0x000fe40000011604 */
[----:B------:R-:W-:Y:S02]  /*9d50*/  LOP3.LUT R4, R2, 0xff, RZ, 0xc0, !PT ;  /* 0x000000ff02047812 */ /* 0x000fe400078ec0ff */
[----:B--2---:R-:W-:Y:S02]  /*9d60*/  FMNMX.FTZ R215, R0, R7, !PT ;  /* 0x0000000700d77209 */ /* 0x004fe40007810000 */
[----:B------:R-:W-:Y:S02]  /*9d70*/  SHF.R.U32.HI R0, RZ, 0x10, R2 ;  /* 0x00000010ff007819 */ /* 0x000fe40000011602 */
[----:B------:R-:W-:Y:S01]  /*9d80*/  PRMT R8, R4, 0x5410, R5 ;  /* 0x0000541004087816 */ /* 0x000fe20000000005 */
[----:B------:R-:W-:Y:S01]  /*9d90*/  FFMA.FTZ R4, R15, UR10, -R12 ;  /* 0x0000000a0f047c23 */ /* 0x000fe2000801080c */
[----:B------:R-:W-:-:S02]  /*9da0*/  LOP3.LUT R0, R0, 0xff, RZ, 0xc0, !PT ;  /* 0x000000ff00007812 */ /* 0x000fc400078ec0ff */
[----:B------:R-:W-:Y:S01]  /*9db0*/  SHF.R.U32.HI R2, RZ, 0x18, R2 ;  /* 0x00000018ff027819 */ /* 0x000fe20000011602 */
[----:B------:R1:W-:Y:S01]  /*9dc0*/  MUFU.EX2 R167, R4 ;  /* 0x0000000400a77308 */ /* 0x0003e20000000800 */
[C---:B------:R-:W-:Y:S02]  /*9dd0*/  FSETP.NEU.FTZ.AND P1, PT, R215.reuse, -INF , PT ;  /* 0xff800000d700780b */ /* 0x040fe40003f3d000 */
[----:B------:R-:W-:Y:S01]  /*9de0*/  PRMT R7, R0, 0x5410, R2 ;  /* 0x0000541000077816 */ /* 0x000fe20000000002 */
[----:B------:R-:W-:Y:S01]  /*9df0*/  FMUL.FTZ R0, R215, UR10 ;  /* 0x0000000ad7007c20 */ /* 0x000fe20008410000 */
[----:B------:R-:W-:Y:S01]  /*9e00*/  LOP3.LUT R2, R3, UR21, R36, 0x96, !PT ;  /* 0x0000001503027c12 */ /* 0x000fe2000f8e9624 */
[----:B------:R-:W-:-:S03]  /*9e10*/  FFMA.FTZ R3, R11, UR10, -R12 ;  /* 0x0000000a0b037c23 */ /* 0x000fc6000801080c */
[----:B------:R-:W-:Y:S01]  /*9e20*/  FSEL R0, R0, RZ, P1 ;  /* 0x000000ff00007208 */ /* 0x000fe20000800000 */
[----:B------:R2:W-:Y:S04]  /*9e30*/  MUFU.EX2 R165, R3 ;  /* 0x0000000300a57308 */ /* 0x0005e80000000800 */
[----:B------:R-:W-:Y:S01]  /*9e40*/  FFMA.FTZ R5, R19, UR10, -R0 ;  /* 0x0000000a13057c23 */ /* 0x000fe20008010800 */
[----:B-1----:R-:W-:-:S03]  /*9e50*/  FFMA.FTZ R4, R18, UR10, -R12 ;  /* 0x0000000a12047c23 */ /* 0x002fc6000801080c */
[----:B------:R-:W-:Y:S08]  /*9e60*/  MUFU.EX2 R161, R5 ;  /* 0x0000000500a17308 */ /* 0x000ff00000000800 */
[----:B------:R1:W-:Y:S01]  /*9e70*/  MUFU.EX2 R164, R4 ;  /* 0x0000000400a47308 */ /* 0x0003e20000000800 */
[----:B--2---:R-:W-:Y:S01]  /*9e80*/  LOP3.LUT R3, R2, 0xffff, RZ, 0xc0, !PT ;  /* 0x0000ffff02037812 */ /* 0x004fe200078ec0ff */
[----:B-1----:R-:W-:-:S06]  /*9e90*/  FFMA.FTZ R4, R10, UR10, -R12 ;  /* 0x0000000a0a047c23 */ /* 0x002fcc000801080c */
[----:B------:R1:W2:Y:S02]  /*9ea0*/  MUFU.EX2 R166, R4 ;  /* 0x0000000400a67308 */ /* 0x0002a40000000800 */
[----:B-1----:R-:W-:Y:S02]  /*9eb0*/  SHF.R.U32.HI R4, RZ, 0x8, R3 ;  /* 0x00000008ff047819 */ /* 0x002fe40000011603 */
[----:B------:R-:W-:-:S04]  /*9ec0*/  LOP3.LUT R3, R2, 0xff, RZ, 0xc0, !PT ;  /* 0x000000ff02037812 */ /* 0x000fc800078ec0ff */
[----:B------:R-:W-:Y:S01]  /*9ed0*/  PRMT R6, R3, 0x5410, R4 ;  /* 0x0000541003067816 */ /* 0x000fe20000000004 */
[----:B------:R-:W-:Y:S01]  /*9ee0*/  FFMA.FTZ R3, R20, UR10, -R0 ;  /* 0x0000000a14037c23 */ /* 0x000fe20008010800 */
[----:B------:R-:W-:-:S03]  /*9ef0*/  SHF.R.U32.HI R4, RZ, 0x10, R2 ;  /* 0x00000010ff047819 */ /* 0x000fc60000011602 */
[----:B------:R1:W-:Y:S02]  /*9f00*/  MUFU.EX2 R163, R3 ;  /* 0x0000000300a37308 */ /* 0x0003e40000000800 */
[----:B-1----:R-:W-:Y:S02]  /*9f10*/  SHF.R.U32.HI R3, RZ, 0x18, R2 ;  /* 0x00000018ff037819 */ /* 0x002fe40000011602 */
[----:B------:R-:W-:Y:S01]  /*9f20*/  LOP3.LUT R2, R4, 0xff, RZ, 0xc0, !PT ;  /* 0x000000ff04027812 */ /* 0x000fe200078ec0ff */
[----:B------:R-:W-:-:S03]  /*9f30*/  FFMA.FTZ R4, R21, UR10, -R0 ;  /* 0x0000000a15047c23 */ /* 0x000fc60008010800 */
[----:B------:R-:W-:Y:S01]  /*9f40*/  PRMT R5, R2, 0x5410, R3 ;  /* 0x0000541002057816 */ /* 0x000fe20000000003 */
[----:B------:R-:W-:Y:S01]  /*9f50*/  FFMA.FTZ R2, R22, UR10, -R0 ;  /* 0x0000000a16027c23 */ /* 0x000fe20008010800 */
[----:B------:R-:W-:Y:S01]  /*9f60*/  FSEL R3, R232, RZ, P2 ;  /* 0x000000ffe8037208 */ /* 0x000fe20001000000 */
[----:B------:R-:W-:Y:S01]  /*9f70*/  MUFU.EX2 R162, R4 ;  /* 0x0000000400a27308 */ /* 0x000fe20000000800 */
[----:B------:R-:W1:Y:S03]  /*9f80*/  LDSM.16.MT88.4 R20, [R192+0x6800] ;  /* 0x00680000c014783b */ /* 0x000e660000004200 */
[----:B------:R-:W-:-:S04]  /*9f90*/  FADD.FTZ R3, R73, -R3 ;  /* 0x8000000349037221 */ /* 0x000fc80000010000 */
[----:B------:R3:W-:Y:S01]  /*9fa0*/  MUFU.EX2 R156, R2 ;  /* 0x00000002009c7308 */ /* 0x0007e20000000800 */
[----:B------:R-:W-:-:S07]  /*9fb0*/  FMUL.FTZ R3, R3, UR10 ;  /* 0x0000000a03037c20 */ /* 0x000fce0008410000 */
[----:B------:R2:W4:Y:S01]  /*9fc0*/  MUFU.EX2 R48, R3 ;  /* 0x0000000300307308 */ /* 0x0005220000000800 */
[----:B---3--:R-:W-:-:S05]  /*9fd0*/  FSEL R2, R215, RZ, P1 ;  /* 0x000000ffd7027208 */ /* 0x008fca0000800000 */
[----:B------:R-:W-:Y:S01]  /*9fe0*/  FADD.FTZ R4, R72, -R2 ;  /* 0x8000000248047221 */ /* 0x000fe20000010000 */
[--C-:B------:R-:W-:Y:S02]  /*9ff0*/  HSET2.LE.AND R2, R8, R251.reuse, PT ;  /* 0x000000fb08027233 */ /* 0x100fe40003803000 */
[----:B--2---:R-:W-:Y:S01]  /*a000*/  F2FP.F16.F32.PACK_AB R3, R166, R165 ;  /* 0x000000a5a603723e */ /* 0x004fe200000000ff */
[----:B------:R-:W-:Y:S01]  /*a010*/  FMUL.FTZ R4, R4, UR10 ;  /* 0x0000000a04047c20 */ /* 0x000fe20008410000 */
[-C--:B----4-:R-:W-:Y:S01]  /*a020*/  FMUL.FTZ R84, R84, R48.reuse ;  /* 0x0000003054547220 */ /* 0x090fe20000410000 */
[-C--:B------:R-:W-:Y:S01]  /*a030*/  FMUL.FTZ R85, R85, R48.reuse ;  /* 0x0000003055557220 */ /* 0x080fe20000410000 */
[----:B------:R-:W-:Y:S01]  /*a040*/  LOP3.LUT R10, R2, R3, RZ, 0xc0, !PT ;  /* 0x00000003020a7212 */ /* 0x000fe200078ec0ff */
[----:B------:R2:W3:Y:S01]  /*a050*/  MUFU.EX2 R47, R4 ;  /* 0x00000004002f7308 */ /* 0x0004e20000000800 */
[--C-:B------:R-:W-:Y:S01]  /*a060*/  HSET2.LE.AND R2, R7, R251.reuse, PT ;  /* 0x000000fb07027233 */ /* 0x100fe20003803000 */
[-C--:B------:R-:W-:Y:S01]  /*a070*/  FMUL.FTZ R88, R88, R48.reuse ;  /* 0x0000003058587220 */ /* 0x080fe20000410000 */
[----:B------:R-:W-:Y:S01]  /*a080*/  F2FP.F16.F32.PACK_AB R3, R162, R163 ;  /* 0x000000a3a203723e */ /* 0x000fe200000000ff */
[-C--:B------:R-:W-:Y:S01]  /*a090*/  FMUL.FTZ R89, R89, R48.reuse ;  /* 0x0000003059597220 */ /* 0x080fe20000410000 */
[-C--:B------:R-:W-:Y:S01]  /*a0a0*/  FMUL.FTZ R132, R132, R48.reuse ;  /* 0x0000003084847220 */ /* 0x080fe20000410000 */
[-C--:B------:R-:W-:Y:S01]  /*a0b0*/  FMUL.FTZ R133, R133, R48.reuse ;  /* 0x0000003085857220 */ /* 0x080fe20000410000 */
[----:B------:R-:W-:Y:S01]  /*a0c0*/  LOP3.LUT R11, R2, R3, RZ, 0xc0, !PT ;  /* 0x00000003020b7212 */ /* 0x000fe200078ec0ff */
[-C--:B------:R-:W-:Y:S01]  /*a0d0*/  FMUL.FTZ R140, R140, R48.reuse ;  /* 0x000000308c8c7220 */ /* 0x080fe20000410000 */
        /* <DEDUP_REMOVED lines=8> */
[----:B------:R-:W-:Y:S01]  /*a160*/  HSET2.LE.AND R2, R5, R251, PT ;  /* 0x000000fb05027233 */ /* 0x000fe20003803000 */
[--C-:B------:R-:W-:Y:S01]  /*a170*/  FFMA.FTZ R5, R145, UR10, -R13.reuse ;  /* 0x0000000a91057c23 */ /* 0x100fe2000801080d */
[----:B------:R-:W-:Y:S01]  /*a180*/  F2FP.F16.F32.PACK_AB R3, R156, R161 ;  /* 0x000000a19c03723e */ /* 0x000fe200000000ff */
[--C-:B--2---:R-:W-:Y:S01]  /*a190*/  FFMA.FTZ R4, R144, UR10, -R13.reuse ;  /* 0x0000000a90047c23 */ /* 0x104fe2000801080d */
[----:B---3--:R-:W-:Y:S01]  /*a1a0*/  FMUL.FTZ R86, R86, R47 ;  /* 0x0000002f56567220 */ /* 0x008fe20000410000 */
[----:B------:R2:W-:Y:S01]  /*a1b0*/  MUFU.EX2 R181, R5 ;  /* 0x0000000500b57308 */ /* 0x0005e20000000800 */
[----:B------:R-:W-:Y:S01]  /*a1c0*/  LOP3.LUT R9, R2, R3, RZ, 0xc0, !PT ;  /* 0x0000000302097212 */ /* 0x000fe200078ec0ff */
[--C-:B------:R-:W-:Y:S01]  /*a1d0*/  FFMA.FTZ R2, R69, UR10, -R13.reuse ;  /* 0x0000000a45027c23 */ /* 0x100fe2000801080d */
[-C--:B------:R-:W-:Y:S01]  /*a1e0*/  FMUL.FTZ R87, R87, R47.reuse ;  /* 0x0000002f57577220 */ /* 0x080fe20000410000 */
[-C--:B------:R-:W-:Y:S01]  /*a1f0*/  FMUL.FTZ R90, R90, R47.reuse ;  /* 0x0000002f5a5a7220 */ /* 0x080fe20000410000 */
[-C--:B------:R-:W-:Y:S01]  /*a200*/  FMUL.FTZ R91, R91, R47.reuse ;  /* 0x0000002f5b5b7220 */ /* 0x080fe20000410000 */
[-C--:B------:R-:W-:Y:S01]  /*a210*/  FMUL.FTZ R134, R134, R47.reuse ;  /* 0x0000002f86867220 */ /* 0x080fe20000410000 */
[-C--:B------:R-:W-:Y:S01]  /*a220*/  FMUL.FTZ R135, R135, R47.reuse ;  /* 0x0000002f87877220 */ /* 0x080fe20000410000 */
        /* <DEDUP_REMOVED lines=8> */
[----:B------:R4:W-:Y:S01]  /*a2b0*/  MUFU.EX2 R182, R4 ;  /* 0x0000000400b67308 */ /* 0x0009e20000000800 */
[----:B--2---:R-:W-:Y:S01]  /*a2c0*/  FFMA.FTZ R5, R146, UR10, -R13 ;  /* 0x0000000a92057c23 */ /* 0x004fe2000801080d */
[C---:B------:R-:W-:Y:S01]  /*a2d0*/  HMMA.16816.F32 R88, R8.reuse, R34, R88 ;  /* 0x000000220858723c */ /* 0x040fe20000001858 */
[----:B------:R-:W2:Y:S01]  /*a2e0*/  LDSM.16.MT88.4 R32, [R191+0x6800] ;  /* 0x00680000bf20783b */ /* 0x000ea20000004200 */
[-C--:B------:R-:W-:Y:S01]  /*a2f0*/  FMUL.FTZ R116, R116, R48.reuse ;  /* 0x0000003074747220 */ /* 0x080fe20000410000 */
[-C--:B------:R-:W-:Y:S01]  /*a300*/  FMUL.FTZ R117, R117, R48.reuse ;  /* 0x0000003075757220 */ /* 0x080fe20000410000 */
[-C--:B------:R-:W-:Y:S01]  /*a310*/  FMUL.FTZ R118, R118, R47.reuse ;  /* 0x0000002f76767220 */ /* 0x080fe20000410000 */
[-C--:B------:R-:W-:Y:S01]  /*a320*/  FMUL.FTZ R119, R119, R47.reuse ;  /* 0x0000002f77777220 */ /* 0x080fe20000410000 */
[----:B------:R5:W1:Y:S01]  /*a330*/  MUFU.EX2 R180, R5 ;  /* 0x0000000500b47308 */ /* 0x000a620000000800 */
[----:B---3--:R-:W-:Y:S01]  /*a340*/  IMAD.WIDE.U32 R2, R16, -0x2daee0ad, RZ ;  /* 0xd2511f5310027825 */ /* 0x008fe200078e00ff */
[C---:B------:R-:W-:Y:S03]  /*a350*/  HMMA.16816.F32 R132, R8.reuse, R64, R132 ;  /* 0x000000400884723c */ /* 0x040fe60000001884 */
[-C--:B------:R-:W-:Y:S01]  /*a360*/  FMUL.FTZ R120, R120, R48.reuse ;  /* 0x0000003078787220 */ /* 0x080fe20000410000 */
[----:B------:R-:W-:Y:S01]  /*a370*/  FMUL.FTZ R121, R121, R48 ;  /* 0x0000003079797220 */ /* 0x000fe20000410000 */
[-C--:B------:R-:W-:Y:S01]  /*a380*/  FMUL.FTZ R122, R122, R47.reuse ;  /* 0x0000002f7a7a7220 */ /* 0x080fe20000410000 */
[----:B------:R-:W-:Y:S01]  /*a390*/  SHF.R.U32.HI R7, RZ, 0x10, R2 ;  /* 0x00000010ff077819 */ /* 0x000fe20000011602 */
[----:B------:R-:W-:Y:S01]  /*a3a0*/  FMUL.FTZ R123, R123, R47 ;  /* 0x0000002f7b7b7220 */ /* 0x000fe20000410000 */
[----:B------:R-:W-:Y:S01]  /*a3b0*/  LOP3.LUT R15, R2, 0xff, RZ, 0xc0, !PT ;  /* 0x000000ff020f7812 */ /* 0x000fe200078ec0ff */
[----:B------:R-:W-:Y:S01]  /*a3c0*/  HMMA.16816.F32 R140, R8, R66, R140 ;  /* 0x00000042088c723c */ /* 0x000fe2000000188c */
[----:B----4-:R-:W-:-:S02]  /*a3d0*/  LOP3.LUT R4, R3, UR23, R74, 0x96, !PT ;  /* 0x0000001703047c12 */ /* 0x010fc4000f8e964a */
[----:B------:R-:W-:Y:S02]  /*a3e0*/  LOP3.LUT R3, R2, 0xffff, RZ, 0xc0, !PT ;  /* 0x0000ffff02037812 */ /* 0x000fe400078ec0ff */
[----:B------:R-:W-:Y:S01]  /*a3f0*/  SHF.R.U32.HI R16, RZ, 0x18, R2 ;  /* 0x00000018ff107819 */ /* 0x000fe20000011602 */
[C---:B------:R-:W-:Y:S01]  /*a400*/  HMMA.16816.F32 R100, R8.reuse, R52, R100 ;  /* 0x000000340864723c */ /* 0x040fe20000001864 */
[----:B------:R-:W-:Y:S01]  /*a410*/  SHF.R.U32.HI R6, RZ, 0x8, R3 ;  /* 0x00000008ff067819 */ /* 0x000fe20000011603 */
[--C-:B------:R-:W-:Y:S01]  /*a420*/  FFMA.FTZ R3, R147, UR10, -R14.reuse ;  /* 0x0000000a93037c23 */ /* 0x100fe2000801080e */
[----:B------:R-:W-:Y:S01]  /*a430*/  LOP3.LUT R2, R7, 0xff, RZ, 0xc0, !PT ;  /* 0x000000ff07027812 */ /* 0x000fe200078ec0ff */
[----:B-----5:R-:W-:Y:S01]  /*a440*/  FFMA.FTZ R5, R148, UR10, -R14 ;  /* 0x0000000a94057c23 */ /* 0x020fe2000801080e */
[----:B------:R-:W-:Y:S01]  /*a450*/  LOP3.LUT R17, R4, 0xff, RZ, 0xc0, !PT ;  /* 0x000000ff04117812 */ /* 0x000fe200078ec0ff */
[----:B------:R3:W-:Y:S01]  /*a460*/  MUFU.EX2 R176, R3 ;  /* 0x0000000300b07308 */ /* 0x0007e20000000800 */
[----:B------:R-:W-:Y:S01]  /*a470*/  PRMT R18, R2, 0x5410, R16 ;  /* 0x0000541002127816 */ /* 0x000fe20000000010 */
[----:B------:R-:W-:Y:S01]  /*a480*/  HMMA.16816.F32 R104, R8, R54, R104 ;  /* 0x000000360868723c */ /* 0x000fe20000001868 */
[----:B------:R-:W-:-:S02]  /*a490*/  SHF.R.U32.HI R2, RZ, 0x10, R4 ;  /* 0x00000010ff027819 */ /* 0x000fc40000011604 */
[----:B------:R-:W-:Y:S02]  /*a4a0*/  SHF.R.U32.HI R16, RZ, 0x18, R4 ;  /* 0x00000018ff107819 */ /* 0x000fe40000011604 */
[----:B------:R-:W-:Y:S01]  /*a4b0*/  PRMT R15, R15, 0x5410, R6 ;  /* 0x000054100f0f7816 */ /* 0x000fe20000000006 */
[----:B------:R4:W-:Y:S01]  /*a4c0*/  MUFU.EX2 R177, R5 ;  /* 0x0000000500b17308 */ /* 0x0009e20000000800 */
[----:B------:R-:W-:Y:S01]  /*a4d0*/  LOP3.LUT R6, R2, 0xff, RZ, 0xc0, !PT ;  /* 0x000000ff02067812 */ /* 0x000fe200078ec0ff */
[----:B------:R-:W-:Y:S02]  /*a4e0*/  HMMA.16816.F32 R116, R8, R56, R116 ;  /* 0x000000380874723c */ /* 0x000fe40000001874 */
[----:B------:R-:W-:-:S04]  /*a4f0*/  HSET2.LE.AND R2, R15, R251, PT ;  /* 0x000000fb0f027233 */ /* 0x000fc80003803000 */
[----:B------:R-:W-:Y:S01]  /*a500*/  HMMA.16816.F32 R120, R8, R58, R120 ;  /* 0x0000003a0878723c */ /* 0x000fe20000001878 */
[----:B---3--:R-:W-:Y:S01]  /*a510*/  LOP3.LUT R3, R4, 0xffff, RZ, 0xc0, !PT ;  /* 0x0000ffff04037812 */ /* 0x008fe200078ec0ff */
[----:B------:R-:W-:Y:S01]  /*a520*/  FFMA.FTZ R4, R149, UR10, -R14 ;  /* 0x0000000a95047c23 */ /* 0x000fe2000801080e */
[----:B------:R-:W-:Y:S02]  /*a530*/  VIADD R56, R250, 0x4 ;  /* 0x00000004fa387836 */ /* 0x000fe40000000000 */
[----:B------:R-:W-:Y:S01]  /*a540*/  SHF.R.U32.HI R7, RZ, 0x8, R3 ;  /* 0x00000008ff077819 */ /* 0x000fe20000011603 */
[----:B------:R3:W5:Y:S01]  /*a550*/  MUFU.EX2 R178, R4 ;  /* 0x0000000400b27308 */ /* 0x0007620000000800 */
[----:B-1----:R-:W-:Y:S01]  /*a560*/  F2FP.F16.F32.PACK_AB R3, R180, R181 ;  /* 0x000000b5b403723e */ /* 0x002fe200000000ff */
[----:B------:R-:W-:Y:S01]  /*a570*/  IMAD.WIDE.U32 R56, R56, -0x326172a9, RZ ;  /* 0xcd9e8d5738387825 */ /* 0x000fe200078e00ff */
[----:B----4-:R-:W-:Y:S02]  /*a580*/  PRMT R5, R6, 0x5410, R16 ;  /* 0x0000541006057816 */ /* 0x010fe40000000010 */
[----:B------:R-:W-:Y:S01]  /*a590*/  LOP3.LUT R6, R2, R3, RZ, 0xc0, !PT ;  /* 0x0000000302067212 */ /* 0x000fe200078ec0ff */
[----:B------:R-:W-:-:S04]  /*a5a0*/  FFMA.FTZ R2, R151, UR10, -R14 ;  /* 0x0000000a97027c23 */ /* 0x000fc8000801080e */
[----:B------:R1:W4:Y:S01]  /*a5b0*/  MUFU.EX2 R175, R2 ;  /* 0x0000000200af7308 */ /* 0x0003220000000800 */
[----:B---3--:R-:W-:Y:S02]  /*a5c0*/  PRMT R4, R17, 0x5410, R7 ;  /* 0x0000541011047816 */ /* 0x008fe40000000007 */
[----:B-----5:R-:W-:Y:S02]  /*a5d0*/  F2FP.F16.F32.PACK_AB R3, R178, R177 ;  /* 0x000000b1b203723e */ /* 0x020fe400000000ff */
[----:B-1----:R-:W-:-:S05]  /*a5e0*/  HSET2.LE.AND R2, R18, R251, PT ;  /* 0x000000fb12027233 */ /* 0x002fca0003803000 */
[----:B------:R-:W-:Y:S02]  /*a5f0*/  LOP3.LUT R7, R2, R3, RZ, 0xc0, !PT ;  /* 0x0000000302077212 */ /* 0x000fe400078ec0ff */
[----:B------:R-:W-:Y:S02]  /*a600*/  HSET2.LE.AND R2, R4, R251, PT ;  /* 0x000000fb04027233 */ /* 0x000fe40003803000 */
[----:B------:R-:W-:-:S04]  /*a610*/  F2FP.F16.F32.PACK_AB R3, R182, R183 ;  /* 0x000000b7b603723e */ /* 0x000fc800000000ff */
[----:B------:R-:W-:Y:S02]  /*a620*/  LOP3.LUT R4, R2, R3, RZ, 0xc0, !PT ;  /* 0x0000000302047212 */ /* 0x000fe400078ec0ff */
[----:B------:R-:W-:Y:S02]  /*a630*/  HSET2.LE.AND R2, R5, R251, PT ;  /* 0x000000fb05027233 */ /* 0x000fe40003803000 */
[----:B----4-:R-:W-:-:S04]  /*a640*/  F2FP.F16.F32.PACK_AB R3, R175, R176 ;  /* 0x000000b0af03723e */ /* 0x010fc800000000ff */
[----:B------:R-:W-:Y:S01]  /*a650*/  LOP3.LUT R5, R2, R3, RZ, 0xc0, !PT ;  /* 0x0000000302057212 */ /* 0x000fe200078ec0ff */
[----:B------:R-:W-:Y:S01]  /*a660*/  FFMA.FTZ R2, R60, UR10, -R12 ;  /* 0x0000000a3c027c23 */ /* 0x000fe2000801080c */
[----:B------:R-:W-:Y:S02]  /*a670*/  LOP3.LUT R3, R37, UR12, R38, 0x96, !PT ;  /* 0x0000000c25037c12 */ /* 0x000fe4000f8e9626 */
[----:B------:R-:W-:Y:S03]  /*a680*/  LDSM.16.MT88.4 R36, [R191+0x7000] ;  /* 0x00700000bf24783b */ /* 0x000fe60000004200 */
[C---:B------:R-:W-:Y:S01]  /*a690*/  HMMA.16816.F32 R64, R4.reuse, R26, R152 ;  /* 0x0000001a0440723c */ /* 0x040fe20000001898 */
[----:B------:R1:W-:Y:S05]  /*a6a0*/  MUFU.EX2 R152, R2 ;  /* 0x0000000200987308 */ /* 0x0003ea0000000800 */
[C---:B------:R-:W-:Y:S06]  /*a6b0*/  HMMA.16816.F32 R52, R4.reuse, R24, R224 ;  /* 0x000000180434723c */ /* 0x040fec00000018e0 */
[----:B------:R-:W-:Y:S01]  /*a6c0*/  HMMA.16816.F32 R72, R4, R20, R96 ;  /* 0x000000140448723c */ /* 0x000fe20000001860 */
[----:B------:R-:W-:-:S02]  /*a6d0*/  IMAD.MOV.U32 R225, RZ, RZ, R173 ;  /* 0x000000ffffe17224 */ /* 0x000fc400078e00ad */
[----:B------:R-:W-:Y:S02]  /*a6e0*/  IMAD.MOV.U32 R224, RZ, RZ, R172 ;  /* 0x000000ffffe07224 */ /* 0x000fe400078e00ac */
[----:B------:R-:W-:Y:S02]  /*a6f0*/  IMAD.MOV.U32 R227, RZ, RZ, R170 ;  /* 0x000000ffffe37224 */ /* 0x000fe400078e00aa */
[----:B-1----:R-:W-:Y:S01]  /*a700*/  FFMA.FTZ R2, R51, UR10, -R12 ;  /* 0x0000000a33027c23 */ /* 0x002fe2000801080c */
[C---:B------:R-:W-:Y:S01]  /*a710*/  HMMA.16816.F32 R108, R4.reuse, R22, R108 ;  /* 0x00000016046c723c */ /* 0x040fe2000000186c */
[----:B------:R-:W-:Y:S02]  /*a720*/  IMAD.MOV.U32 R226, RZ, RZ, R168 ;  /* 0x000000ffffe27224 */ /* 0x000fe400078e00a8 */
[----:B------:R1:W-:Y:S03]  /*a730*/  MUFU.EX2 R153, R2 ;  /* 0x0000000200997308 */ /* 0x0003e60000000800 */
[C---:B------:R-:W-:Y:S06]  /*a740*/  HMMA.16816.F32 R112, R4.reuse, R28, R112 ;  /* 0x0000001c0470723c */ /* 0x040fec0000001870 */
[C---:B------:R-:W-:Y:S06]  /*a750*/  HMMA.16816.F32 R124, R4.reuse, R30, R124 ;  /* 0x0000001e047c723c */ /* 0x040fec000000187c */
[----:B--2---:R-:W-:Y:S01]  /*a760*/  HMMA.16816.F32 R128, R4, R32, R128 ;  /* 0x000000200480723c */ /* 0x004fe20000001880 */
[----:B-1----:R-:W-:-:S05]  /*a770*/  FFMA.FTZ R2, R50, UR10, -R12 ;  /* 0x0000000a32027c23 */ /* 0x002fca000801080c */
[----:B------:R-:W-:Y:S01]  /*a780*/  HMMA.16816.F32 R144, R4, R34, R136 ;  /* 0x000000220490723c */ /* 0x000fe20000001888 */
[----:B------:R1:W-:Y:S06]  /*a790*/  MUFU.EX2 R155, R2 ;  /* 0x00000002009b7308 */ /* 0x0003ec0000000800 */
[----:B------:R-:W-:Y:S02]  /*a7a0*/  VIADD R4, R150, 0x1 ;  /* 0x0000000196047836 */ /* 0x000fe40000000000 */
[----:B------:R-:W-:Y:S01]  /*a7b0*/  FFMA.FTZ R5, R49, UR10, -R12 ;  /* 0x0000000a31057c23 */ /* 0x000fe2000801080c */
[----:B------:R-:W-:-:S03]  /*a7c0*/  FFMA.FTZ R7, R62, UR10, -R0 ;  /* 0x0000000a3e077c23 */ /* 0x000fc60008010800 */
[----:B------:R2:W3:Y:S01]  /*a7d0*/  MUFU.EX2 R154, R5 ;  /* 0x00000005009a7308 */ /* 0x0004e20000000800 */
[----:B------:R-:W-:Y:S01]  /*a7e0*/  LOP3.LUT R10, R157, UR27, R4, 0x96, !PT ;  /* 0x0000001b9d0a7c12 */ /* 0x000fe2000f8e9604 */
[----:B-1----:R-:W-:-:S06]  /*a7f0*/  IMAD.WIDE.U32 R2, R3, -0x2daee0ad, RZ ;  /* 0xd2511f5303027825 */ /* 0x002fcc00078e00ff */
[----:B------:R-:W-:Y:S01]  /*a800*/  MUFU.EX2 R151, R7 ;  /* 0x0000000700977308 */ /* 0x000fe20000000800 */
[----:B------:R-:W-:Y:S01]  /*a810*/  IMAD.WIDE.U32 R18, R10, -0x326172a9, RZ ;  /* 0xcd9e8d570a127825 */ /* 0x000fe200078e00ff */
[----:B------:R-:W-:Y:S02]  /*a820*/  LOP3.LUT R4, R3, UR23, R40, 0x96, !PT ;  /* 0x0000001703047c12 */ /* 0x000fe4000f8e9628 */
[C---:B------:R-:W-:Y:S02]  /*a830*/  LOP3.LUT R6, R2.reuse, 0xffff, RZ, 0xc0, !PT ;  /* 0x0000ffff02067812 */ /* 0x040fe400078ec0ff */
[----:B------:R-:W-:Y:S01]  /*a840*/  SHF.R.U32.HI R3, RZ, 0x10, R2 ;  /* 0x00000010ff037819 */ /* 0x000fe20000011602 */
[----:B--2---:R-:W-:Y:S01]  /*a850*/  FFMA.FTZ R5, R61, UR10, -R0 ;  /* 0x0000000a3d057c23 */ /* 0x004fe20008010800 */
[----:B------:R-:W-:Y:S02]  /*a860*/  LOP3.LUT R9, R2, 0xff, RZ, 0xc0, !PT ;  /* 0x000000ff02097812 */ /* 0x000fe400078ec0ff */
[----:B------:R-:W-:Y:S01]  /*a870*/  SHF.R.U32.HI R8, RZ, 0x18, R2 ;  /* 0x00000018ff087819 */ /* 0x000fe20000011602 */
[----:B------:R1:W-:Y:S01]  /*a880*/  MUFU.EX2 R150, R5 ;  /* 0x0000000500967308 */ /* 0x0003e20000000800 */
[----:B------:R-:W-:-:S02]  /*a890*/  LOP3.LUT R2, R4, 0xffff, RZ, 0xc0, !PT ;  /* 0x0000ffff04027812 */ /* 0x000fc400078ec0ff */
[----:B------:R-:W-:-:S04]  /*a8a0*/  SHF.R.U32.HI R6, RZ, 0x8, R6 ;  /* 0x00000008ff067819 */ /* 0x000fc80000011606 */
[----:B------:R-:W-:Y:S02]  /*a8b0*/  PRMT R9, R9, 0x5410, R6 ;  /* 0x0000541009097816 */ /* 0x000fe40000000006 */
[----:B-1----:R-:W-:Y:S02]  /*a8c0*/  LOP3.LUT R5, R3, 0xff, RZ, 0xc0, !PT ;  /* 0x000000ff03057812 */ /* 0x002fe400078ec0ff */
[----:B------:R-:W-:Y:S02]  /*a8d0*/  SHF.R.U32.HI R3, RZ, 0x8, R2 ;  /* 0x00000008ff037819 */ /* 0x000fe40000011602 */
[----:B------:R-:W-:Y:S01]  /*a8e0*/  PRMT R11, R5, 0x5410, R8 ;  /* 0x00005410050b7816 */ /* 0x000fe20000000008 */
[----:B------:R-:W-:Y:S01]  /*a8f0*/  FFMA.FTZ R5, R63, UR10, -R0 ;  /* 0x0000000a3f057c23 */ /* 0x000fe20008010800 */
[----:B------:R-:W-:-:S03]  /*a900*/  LOP3.LUT R2, R4, 0xff, RZ, 0xc0, !PT ;  /* 0x000000ff04027812 */ /* 0x000fc600078ec0ff */
[----:B------:R1:W2:Y:S01]  /*a910*/  MUFU.EX2 R149, R5 ;  /* 0x0000000500957308 */ /* 0x0002a20000000800 */
[----:B------:R-:W-:Y:S02]  /*a920*/  PRMT R8, R2, 0x5410, R3 ;  /* 0x0000541002087816 */ /* 0x000fe40000000003 */
[----:B------:R-:W-:Y:S02]  /*a930*/  SHF.R.U32.HI R3, RZ, 0x10, R4 ;  /* 0x00000010ff037819 */ /* 0x000fe40000011604 */
[----:B------:R-:W-:Y:S02]  /*a940*/  LOP3.LUT R2, R19, UR20, R56, 0x96, !PT ;  /* 0x0000001413027c12 */ /* 0x000fe4000f8e9638 */
[----:B------:R-:W-:-:S03]  /*a950*/  LOP3.LUT R3, R3, 0xff, RZ, 0xc0, !PT ;  /* 0x000000ff03037812 */ /* 0x000fc600078ec0ff */
[----:B------:R-:W-:Y:S01]  /*a960*/  IMAD.WIDE.U32 R6, R2, -0x2daee0ad, RZ ;  /* 0xd2511f5302067825 */ /* 0x000fe200078e00ff */
[----:B------:R-:W-:-:S04]  /*a970*/  HSET2.LE.AND R2, R9, R251, PT ;  /* 0x000000fb09027233 */ /* 0x000fc80003803000 */
[----:B------:R-:W-:Y:S02]  /*a980*/  LOP3.LUT R7, R7, UR17, R76, 0x96, !PT ;  /* 0x0000001107077c12 */ /* 0x000fe4000f8e964c */
[----:B-1----:R-:W-:Y:S01]  /*a990*/  SHF.R.U32.HI R5, RZ, 0x18, R4 ;  /* 0x00000018ff057819 */ /* 0x002fe20000011604 */
[----:B------:R-:W-:-:S03]  /*a9a0*/  FFMA.FTZ R4, R68, UR10, -R0 ;  /* 0x0000000a44047c23 */ /* 0x000fc60008010800 */
[----:B------:R-:W-:Y:S01]  /*a9b0*/  PRMT R15, R3, 0x5410, R5 ;  /* 0x00005410030f7816 */ /* 0x000fe20000000005 */
[----:B------:R1:W4:Y:S01]  /*a9c0*/  MUFU.EX2 R148, R4 ;  /* 0x0000000400947308 */ /* 0x0003220000000800 */
[----:B---3--:R-:W-:Y:S02]  /*a9d0*/  F2FP.F16.F32.PACK_AB R3, R154, R155 ;  /* 0x0000009b9a03723e */ /* 0x008fe400000000ff */
[----:B------:R-:W-:Y:S02]  /*a9e0*/  F2FP.F16.F32.PACK_AB R5, R153, R152 ;  /* 0x000000989905723e */ /* 0x000fe400000000ff */
[----:B------:R-:W-:Y:S02]  /*a9f0*/  LOP3.LUT R10, R2, R3, RZ, 0xc0, !PT ;  /* 0x00000003020a7212 */ /* 0x000fe400078ec0ff */
[----:B------:R-:W-:Y:S02]  /*aa00*/  HSET2.LE.AND R2, R11, R251, PT ;  /* 0x000000fb0b027233 */ /* 0x000fe40003803000 */
[----:B--2---:R-:W-:-:S04]  /*aa10*/  F2FP.F16.F32.PACK_AB R3, R149, R151 ;  /* 0x000000979503723e */ /* 0x004fc800000000ff */
[----:B------:R-:W-:Y:S02]  /*aa20*/  LOP3.LUT R11, R2, R3, RZ, 0xc0, !PT ;  /* 0x00000003020b7212 */ /* 0x000fe400078ec0ff */
[--C-:B------:R-:W-:Y:S02]  /*aa30*/  HSET2.LE.AND R2, R15, R251.reuse, PT ;  /* 0x000000fb0f027233 */ /* 0x100fe40003803000 */
[----:B-1----:R-:W-:Y:S02]  /*aa40*/  HSET2.LE.AND R4, R8, R251, PT ;  /* 0x000000fb08047233 */ /* 0x002fe40003803000 */
[----:B----4-:R-:W-:-:S03]  /*aa50*/  F2FP.F16.F32.PACK_AB R3, R148, R150 ;  /* 0x000000969403723e */ /* 0x010fc600000000ff */
[----:B------:R-:W-:Y:S02]  /*aa60*/  LOP3.LUT R8, R4, R5, RZ, 0xc0, !PT ;  /* 0x0000000504087212 */ /* 0x000fe400078ec0ff */
[----:B------:R-:W-:Y:S02]  /*aa70*/  LOP3.LUT R4, R43, UR18, R18, 0x96, !PT ;  /* 0x000000122b047c12 */ /* 0x000fe4000f8e9612 */
[----:B------:R-:W-:Y:S01]  /*aa80*/  LOP3.LUT R9, R2, R3, RZ, 0xc0, !PT ;  /* 0x0000000302097212 */ /* 0x000fe200078ec0ff */
[--C-:B------:R-:W-:Y:S02]  /*aa90*/  FFMA.FTZ R2, R220, UR10, -R13.reuse ;  /* 0x0000000adc027c23 */ /* 0x100fe4000801080d */
[----:B------:R-:W-:Y:S02]  /*aaa0*/  IMAD.WIDE.U32 R4, R4, -0x2daee0ad, RZ ;  /* 0xd2511f5304047825 */ /* 0x000fe400078e00ff */
[----:B------:R1:W-:Y:S02]  /*aab0*/  MUFU.EX2 R173, R2 ;  /* 0x0000000200ad7308 */ /* 0x0003e40000000800 */
[----:B------:R-:W-:Y:S01]  /*aac0*/  HMMA.16816.F32 R100, R8, R20, R100 ;  /* 0x000000140864723c */ /* 0x000fe20000001864 */
[----:B------:R-:W-:Y:S01]  /*aad0*/  LOP3.LUT R6, R5, UR15, R6, 0x96, !PT ;  /* 0x0000000f05067c12 */ /* 0x000fe2000f8e9606 */
[----:B------:R-:W-:-:S04]  /*aae0*/  FFMA.FTZ R5, R222, UR10, -R13 ;  /* 0x0000000ade057c23 */ /* 0x000fc8000801080d */
[----:B------:R-:W-:Y:S01]  /*aaf0*/  IMAD.WIDE.U32 R40, R6, -0x326172a9, RZ ;  /* 0xcd9e8d5706287825 */ /* 0x000fe200078e00ff */
[----:B------:R2:W-:Y:S03]  /*ab00*/  MUFU.EX2 R172, R5 ;  /* 0x0000000500ac7308 */ /* 0x0005e60000000800 */
[----:B------:R-:W-:Y:S01]  /*ab10*/  FFMA.FTZ R6, R221, UR10, -R13 ;  /* 0x0000000add067c23 */ /* 0x000fe2000801080d */
[----:B------:R-:W-:Y:S01]  /*ab20*/  HMMA.16816.F32 R84, R8, R24, R84 ;  /* 0x000000180854723c */ /* 0x000fe20000001854 */
[----:B-1----:R-:W-:-:S03]  /*ab30*/  IMAD.WIDE.U32 R2, R7, -0x326172a9, RZ ;  /* 0xcd9e8d5707027825 */ /* 0x002fc600078e00ff */
[----:B------:R1:W-:Y:S02]  /*ab40*/  MUFU.EX2 R171, R6 ;  /* 0x0000000600ab7308 */ /* 0x0003e40000000800 */
[----:B------:R-:W-:Y:S01]  /*ab50*/  HMMA.16816.F32 R56, R8, R26, R88 ;  /* 0x0000001a0838723c */ /* 0x000fe20000001858 */
[----:B------:R-:W-:Y:S01]  /*ab60*/  LDSM.16.MT88.4 R24, [R192+0x7000] ;  /* 0x00700000c018783b */ /* 0x000fe20000004200 */
[----:B------:R-:W-:-:S03]  /*ab70*/  LOP3.LUT R3, R3, UR16, R42, 0x96, !PT ;  /* 0x0000001003037c12 */ /* 0x000fc6000f8e962a */
[----:B------:R-:W-:Y:S01]  /*ab80*/  LDSM.16.MT88.4 R88, [R189+0x7800] ;  /* 0x00780000bd58783b */ /* 0x000fe20000004200 */
[----:B------:R-:W-:Y:S01]  /*ab90*/  HMMA.16816.F32 R116, R8, R28, R116 ;  /* 0x0000001c0874723c */ /* 0x000fe20000001874 */
[----:B--2---:R-:W-:Y:S01]  /*aba0*/  LOP3.LUT R5, R41, UR14, R2, 0x96, !PT ;  /* 0x0000000e29057c12 */ /* 0x004fe2000f8e9602 */
[----:B------:R-:W-:-:S04]  /*abb0*/  IMAD.WIDE.U32 R2, R3, -0x2daee0ad, RZ ;  /* 0xd2511f5303027825 */ /* 0x000fc800078e00ff */
[----:B------:R-:W-:Y:S01]  /*abc0*/  IMAD.WIDE.U32 R42, R5, -0x2daee0ad, RZ ;  /* 0xd2511f53052a7825 */ /* 0x000fe200078e00ff */
[----:B------:R-:W-:-:S03]  /*abd0*/  LOP3.LUT R3, R3, UR13, R4, 0x96, !PT ;  /* 0x0000000d03037c12 */ /* 0x000fc6000f8e9604 */
[----:B------:R-:W-:Y:S01]  /*abe0*/  FFMA.FTZ R4, R230, UR10, -R14 ;  /* 0x0000000ae6047c23 */ /* 0x000fe2000801080e */
[----:B------:R-:W-:Y:S01]  /*abf0*/  FFMA.FTZ R5, R228, UR10, -R13 ;  /* 0x0000000ae4057c23 */ /* 0x000fe2000801080d */
[C---:B------:R-:W-:Y:S01]  /*ac00*/  HMMA.16816.F32 R120, R8.reuse, R30, R120 ;  /* 0x0000001e0878723c */ /* 0x040fe20000001878 */
[----:B------:R-:W-:Y:S01]  /*ac10*/  LOP3.LUT R2, R43, UR5, R2, 0x96, !PT ;  /* 0x000000052b027c12 */ /* 0x000fe2000f8e9602 */
[----:B------:R-:W-:Y:S01]  /*ac20*/  IMAD.WIDE.U32 R20, R3, -0x326172a9, RZ ;  /* 0xcd9e8d5703147825 */ /* 0x000fe200078e00ff */
[----:B------:R2:W-:Y:S01]  /*ac30*/  MUFU.EX2 R169, R4 ;  /* 0x0000000400a97308 */ /* 0x0005e20000000800 */
[----:B------:R-:W3:Y:S02]  /*ac40*/  LDSM.16.MT88.4 R28, [R189+0x7000] ;  /* 0x00700000bd1c783b */ /* 0x000ee40000004200 */
[----:B------:R-:W-:Y:S01]  /*ac50*/  IMAD.WIDE.U32 R2, R2, -0x326172a9, RZ ;  /* 0xcd9e8d5702027825 */ /* 0x000fe200078e00ff */
[C---:B------:R-:W-:Y:S04]  /*ac60*/  HMMA.16816.F32 R132, R8.reuse, R32, R132 ;  /* 0x000000200884723c */ /* 0x040fe80000001884 */
[----:B------:R4:W5:Y:S01]  /*ac70*/  MUFU.EX2 R170, R5 ;  /* 0x0000000500aa7308 */ /* 0x0009620000000800 */
[----:B------:R-:W-:Y:S01]  /*ac80*/  LOP3.LUT R16, R2, 0xff, RZ, 0xc0, !PT ;  /* 0x000000ff02107812 */ /* 0x000fe200078ec0ff */
[----:B------:R-:W-:Y:S01]  /*ac90*/  HMMA.16816.F32 R140, R8, R34, R140 ;  /* 0x00000022088c723c */ /* 0x000fe2000000188c */
[--C-:B-1----:R-:W-:Y:S01]  /*aca0*/  SHF.R.U32.HI R6, RZ, 0x10, R2.reuse ;  /* 0x00000010ff067819 */ /* 0x102fe20000011602 */
[----:B------:R-:W1:Y:S01]  /*acb0*/  LDSM.16.MT88.4 R32, [R190+0x7000] ;  /* 0x00700000be20783b */ /* 0x000e620000004200 */
[----:B------:R-:W-:-:S03]  /*acc0*/  SHF.R.U32.HI R15, RZ, 0x18, R2 ;  /* 0x00000018ff0f7819 */ /* 0x000fc60000011602 */
[----:B------:R-:W-:Y:S01]  /*acd0*/  HMMA.16816.F32 R60, R8, R22, R104 ;  /* 0x00000016083c723c */ /* 0x000fe20000001868 */
[----:B--2---:R-:W-:Y:S01]  /*ace0*/  LOP3.LUT R4, R3, UR21, R20, 0x96, !PT ;  /* 0x0000001503047c12 */ /* 0x004fe2000f8e9614 */
[----:B------:R-:W2:Y:S01]  /*acf0*/  LDSM.16.MT88.4 R104, [R192+0x7800] ;  /* 0x00780000c068783b */ /* 0x000ea20000004200 */
[----:B------:R-:W-:Y:S02]  /*ad00*/  LOP3.LUT R3, R2, 0xffff, RZ, 0xc0, !PT ;  /* 0x0000ffff02037812 */ /* 0x000fe400078ec0ff */
[----:B------:R-:W-:Y:S02]  /*ad10*/  LOP3.LUT R2, R4, 0xffff, RZ, 0xc0, !PT ;  /* 0x0000ffff04027812 */ /* 0x000fe400078ec0ff */
[----:B------:R-:W-:Y:S01]  /*ad20*/  SHF.R.U32.HI R7, RZ, 0x8, R3 ;  /* 0x00000008ff077819 */ /* 0x000fe20000011603 */
[----:B------:R-:W-:Y:S01]  /*ad30*/  FFMA.FTZ R10, R79, UR10, -R12 ;  /* 0x0000000a4f0a7c23 */ /* 0x000fe2000801080c */
[----:B----4-:R-:W-:Y:S01]  /*ad40*/  FFMA.FTZ R5, R231, UR10, -R14 ;  /* 0x0000000ae7057c23 */ /* 0x010fe2000801080e */
[----:B------:R-:W-:-:S02]  /*ad50*/  SHF.R.U32.HI R2, RZ, 0x8, R2 ;  /* 0x00000008ff027819 */ /* 0x000fc40000011602 */
[----:B------:R-:W-:Y:S01]  /*ad60*/  LOP3.LUT R3, R6, 0xff, RZ, 0xc0, !PT ;  /* 0x000000ff06037812 */ /* 0x000fe200078ec0ff */
[----:B------:R4:W3:Y:S01]  /*ad70*/  MUFU.EX2 R168, R5 ;  /* 0x0000000500a87308 */ /* 0x0008e20000000800 */
[--C-:B------:R-:W-:Y:S01]  /*ad80*/  FFMA.FTZ R6, R229, UR10, -R14.reuse ;  /* 0x0000000ae5067c23 */ /* 0x100fe2000801080e */
[----:B------:R-:W-:Y:S02]  /*ad90*/  PRMT R16, R16, 0x5410, R7 ;  /* 0x0000541010107816 */ /* 0x000fe40000000007 */
[----:B------:R-:W-:Y:S01]  /*ada0*/  PRMT R7, R3, 0x5410, R15 ;  /* 0x0000541003077816 */ /* 0x000fe2000000000f */
[----:B------:R-:W-:-:S03]  /*adb0*/  FFMA.FTZ R3, R223, UR10, -R14 ;  /* 0x0000000adf037c23 */ /* 0x000fc6000801080e */
[----:B------:R3:W-:Y:S01]  /*adc0*/  MUFU.EX2 R157, R6 ;  /* 0x00000006009d7308 */ /* 0x0007e20000000800 */
[----:B------:R-:W-:Y:S02]  /*add0*/  HSET2.LE.AND R8, R7, R251, PT ;  /* 0x000000fb07087233 */ /* 0x000fe40003803000 */
[----:B-----5:R-:W-:-:S05]  /*ade0*/  F2FP.F16.F32.PACK_AB R7, R170, R171 ;  /* 0x000000abaa07723e */ /* 0x020fca00000000ff */
[----:B------:R5:W1:Y:S01]  /*adf0*/  MUFU.EX2 R76, R3 ;  /* 0x00000003004c7308 */ /* 0x000a620000000800 */
[----:B----4-:R-:W-:-:S04]  /*ae00*/  LOP3.LUT R5, R4, 0xff, RZ, 0xc0, !PT ;  /* 0x000000ff04057812 */ /* 0x010fc800078ec0ff */
[----:B------:R-:W-:Y:S02]  /*ae10*/  PRMT R5, R5, 0x5410, R2 ;  /* 0x0000541005057816 */ /* 0x000fe40000000002 */
[--C-:B------:R-:W-:Y:S01]  /*ae20*/  SHF.R.U32.HI R2, RZ, 0x10, R4.reuse ;  /* 0x00000010ff027819 */ /* 0x100fe20000011604 */
[----:B------:R4:W-:Y:S01]  /*ae30*/  MUFU.EX2 R51, R10 ;  /* 0x0000000a00337308 */ /* 0x0009e20000000800 */
[----:B---3--:R-:W-:Y:S02]  /*ae40*/  SHF.R.U32.HI R6, RZ, 0x18, R4 ;  /* 0x00000018ff067819 */ /* 0x008fe40000011604 */
[----:B------:R-:W-:Y:S02]  /*ae50*/  LOP3.LUT R4, R2, 0xff, RZ, 0xc0, !PT ;  /* 0x000000ff02047812 */ /* 0x000fe400078ec0ff */
[----:B------:R-:W-:Y:S02]  /*ae60*/  HSET2.LE.AND R2, R5, R251, PT ;  /* 0x000000fb05027233 */ /* 0x000fe40003803000 */
[----:B------:R-:W-:-:S02]  /*ae70*/  PRMT R5, R4, 0x5410, R6 ;  /* 0x0000541004057816 */ /* 0x000fc40000000006 */
[----:B-----5:R-:W-:Y:S02]  /*ae80*/  F2FP.F16.F32.PACK_AB R3, R172, R173 ;  /* 0x000000adac03723e */ /* 0x020fe400000000ff */
[--C-:B------:R-:W-:Y:S02]  /*ae90*/  HSET2.LE.AND R6, R16, R251.reuse, PT ;  /* 0x000000fb10067233 */ /* 0x100fe40003803000 */
[----:B------:R-:W-:Y:S02]  /*aea0*/  LOP3.LUT R4, R2, R3, RZ, 0xc0, !PT ;  /* 0x0000000302047212 */ /* 0x000fe400078ec0ff */
[----:B------:R-:W-:Y:S01]  /*aeb0*/  HSET2.LE.AND R2, R5, R251, PT ;  /* 0x000000fb05027233 */ /* 0x000fe20003803000 */
[--C-:B------:R-:W-:Y:S01]  /*aec0*/  FFMA.FTZ R5, R77, UR10, -R12.reuse ;  /* 0x0000000a4d057c23 */ /* 0x100fe2000801080c */
[----:B------:R-:W-:Y:S01]  /*aed0*/  F2FP.F16.F32.PACK_AB R3, R168, R169 ;  /* 0x000000a9a803723e */ /* 0x000fe200000000ff */
[----:B----4-:R-:W-:Y:S01]  /*aee0*/  FFMA.FTZ R10, R80, UR10, -R12 ;  /* 0x0000000a500a7c23 */ /* 0x010fe2000801080c */
[----:B-1----:R-:W-:Y:S01]  /*aef0*/  F2FP.F16.F32.PACK_AB R9, R76, R157 ;  /* 0x0000009d4c09723e */ /* 0x002fe200000000ff */
[----:B------:R1:W-:Y:S01]  /*af00*/  MUFU.EX2 R69, R5 ;  /* 0x0000000500457308 */ /* 0x0003e20000000800 */
[----:B------:R-:W-:-:S02]  /*af10*/  LOP3.LUT R6, R6, R7, RZ, 0xc0, !PT ;  /* 0x0000000706067212 */ /* 0x000fc400078ec0ff */
[----:B------:R-:W-:-:S05]  /*af20*/  LOP3.LUT R7, R8, R9, RZ, 0xc0, !PT ;  /* 0x0000000908077212 */ /* 0x000fca00078ec0ff */
[----:B------:R3:W4:Y:S01]  /*af30*/  MUFU.EX2 R50, R10 ;  /* 0x0000000a00327308 */ /* 0x0007220000000800 */
[----:B-1----:R-:W-:Y:S01]  /*af40*/  LOP3.LUT R5, R2, R3, RZ, 0xc0, !PT ;  /* 0x0000000302057212 */ /* 0x002fe200078ec0ff */
[----:B------:R-:W-:Y:S01]  /*af50*/  FFMA.FTZ R2, R78, UR10, -R12 ;  /* 0x0000000a4e027c23 */ /* 0x000fe2000801080c */
[----:B------:R-:W-:-:S05]  /*af60*/  LOP3.LUT R3, R45, UR18, R18, 0x96, !PT ;  /* 0x000000122d037c12 */ /* 0x000fca000f8e9612 */
[----:B------:R1:W5:Y:S01]  /*af70*/  MUFU.EX2 R68, R2 ;  /* 0x0000000200447308 */ /* 0x0003620000000800 */
[----:B------:R-:W-:Y:S01]  /*af80*/  HMMA.16816.F32 R52, R4, R28, R52 ;  /* 0x0000001c0434723c */ /* 0x000fe20000001834 */
[----:B---3--:R-:W-:-:S05]  /*af90*/  FFMA.FTZ R10, R82, UR10, -R12 ;  /* 0x0000000a520a7c23 */ /* 0x008fca000801080c */
[C---:B------:R-:W-:Y:S06]  /*afa0*/  HMMA.16816.F32 R64, R4.reuse, R30, R64 ;  /* 0x0000001e0440723c */ /* 0x040fec0000001840 */
[----:B------:R-:W-:Y:S01]  /*afb0*/  HMMA.16816.F32 R72, R4, R24, R72 ;  /* 0x000000180448723c */ /* 0x000fe20000001848 */
[----:B-1----:R-:W-:-:S05]  /*afc0*/  LOP3.LUT R2, R19, UR20, R174, 0x96, !PT ;  /* 0x0000001413027c12 */ /* 0x002fca000f8e96ae */
[----:B------:R-:W-:Y:S01]  /*afd0*/  HMMA.16816.F32 R108, R4, R26, R108 ;  /* 0x0000001a046c723c */ /* 0x000fe2000000186c */
[----:B------:R-:W-:-:S04]  /*afe0*/  IMAD.WIDE.U32 R8, R2, -0x2daee0ad, RZ ;  /* 0xd2511f5302087825 */ /* 0x000fc800078e00ff */
[----:B------:R-:W-:Y:S01]  /*aff0*/  IMAD.WIDE.U32 R2, R3, -0x2daee0ad, RZ ;  /* 0xd2511f5303027825 */ /* 0x000fe200078e00ff */
[----:B------:R-:W-:Y:S01]  /*b000*/  LOP3.LUT R9, R9, UR17, R46, 0x96, !PT ;  /* 0x0000001109097c12 */ /* 0x000fe2000f8e962e */
[----:B------:R-:W-:Y:S01]  /*b010*/  HMMA.16816.F32 R112, R4, R32, R112 ;  /* 0x000000200470723c */ /* 0x000fe20000001870 */
[----:B------:R-:W-:Y:S02]  /*b020*/  MUFU.EX2 R46, R10 ;  /* 0x0000000a002e7308 */ /* 0x000fe40000000800 */
[----:B------:R-:W-:Y:S01]  /*b030*/  LOP3.LUT R11, R3, UR15, R8, 0x96, !PT ;  /* 0x0000000f030b7c12 */ /* 0x000fe2000f8e9608 */
[----:B------:R-:W-:-:S04]  /*b040*/  IMAD.WIDE.U32 R8, R9, -0x326172a9, RZ ;  /* 0xcd9e8d5709087825 */ /* 0x000fc800078e00ff */
[----:B------:R-:W-:Y:S01]  /*b050*/  FFMA.FTZ R3, R81, UR10, -R12 ;  /* 0x0000000a51037c23 */ /* 0x000fe2000801080c */
[C---:B------:R-:W-:Y:S01]  /*b060*/  HMMA.16816.F32 R124, R4.reuse, R34, R124 ;  /* 0x00000022047c723c */ /* 0x040fe2000000187c */
[----:B------:R-:W-:Y:S01]  /*b070*/  IMAD.WIDE.U32 R16, R11, -0x326172a9, RZ ;  /* 0xcd9e8d570b107825 */ /* 0x000fe200078e00ff */
[----:B------:R-:W-:Y:S01]  /*b080*/  LOP3.LUT R9, R9, UR16, R44, 0x96, !PT ;  /* 0x0000001009097c12 */ /* 0x000fe2000f8e962c */
[----:B------:R1:W-:Y:S03]  /*b090*/  MUFU.EX2 R49, R3 ;  /* 0x0000000300317308 */ /* 0x0003e60000000800 */
[C---:B------:R-:W-:Y:S06]  /*b0a0*/  HMMA.16816.F32 R128, R4.reuse, R36, R128 ;  /* 0x000000240480723c */ /* 0x040fec0000001880 */
[----:B------:R-:W-:Y:S07]  /*b0b0*/  HMMA.16816.F32 R144, R4, R38, R144 ;  /* 0x000000260490723c */ /* 0x000fee0000001890 */
[----:B------:R-:W-:Y:S01]  /*b0c0*/  FFMA.FTZ R6, R83, UR10, -R0 ;  /* 0x0000000a53067c23 */ /* 0x000fe20008010800 */
[----:B-1----:R-:W-:Y:S01]  /*b0d0*/  LOP3.LUT R3, R17, UR14, R8, 0x96, !PT ;  /* 0x0000000e11037c12 */ /* 0x002fe2000f8e9608 */
[----:B------:R-:W-:-:S02]  /*b0e0*/  IMAD.WIDE.U32 R8, R9, -0x2daee0ad, RZ ;  /* 0xd2511f5309087825 */ /* 0x000fc400078e00ff */
[----:B------:R1:W-:Y:S02]  /*b0f0*/  MUFU.EX2 R45, R6 ;  /* 0x00000006002d7308 */ /* 0x0003e40000000800 */
[----:B------:R-:W-:Y:S01]  /*b100*/  IMAD.WIDE.U32 R18, R3, -0x2daee0ad, RZ ;  /* 0xd2511f5303127825 */ /* 0x000fe200078e00ff */
[----:B------:R-:W-:-:S03]  /*b110*/  LOP3.LUT R9, R9, UR13, R2, 0x96, !PT ;  /* 0x0000000d09097c12 */ /* 0x000fc6000f8e9602 */
[----:B------:R-:W-:Y:S01]  /*b120*/  FFMA.FTZ R3, R93, UR10, -R0 ;  /* 0x0000000a5d037c23 */ /* 0x000fe20008010800 */
[----:B------:R-:W-:-:S03]  /*b130*/  LOP3.LUT R2, R19, UR5, R8, 0x96, !PT ;  /* 0x0000000513027c12 */ /* 0x000fc6000f8e9608 */
[----:B------:R3:W-:Y:S01]  /*b140*/  MUFU.EX2 R44, R3 ;  /* 0x00000003002c7308 */ /* 0x0007e20000000800 */
[----:B------:R-:W-:-:S04]  /*b150*/  IMAD.WIDE.U32 R10, R9, -0x326172a9, RZ ;  /* 0xcd9e8d57090a7825 */ /* 0x000fc800078e00ff */
[----:B-1----:R-:W-:-:S04]  /*b160*/  FFMA.FTZ R6, R92, UR10, -R0 ;  /* 0x0000000a5c067c23 */ /* 0x002fc80008010800 */
[----:B------:R1:W-:Y:S01]  /*b170*/  MUFU.EX2 R43, R6 ;  /* 0x00000006002b7308 */ /* 0x0003e20000000800 */
[----:B---3--:R-:W-:-:S03]  /*b180*/  IMAD.WIDE.U32 R2, R2, -0x326172a9, RZ ;  /* 0xcd9e8d5702027825 */ /* 0x008fc600078e00ff */
[----:B------:R-:W-:Y:S02]  /*b190*/  LOP3.LUT R5, R2, 0xffff, RZ, 0xc0, !PT ;  /* 0x0000ffff02057812 */ /* 0x000fe400078ec0ff */
[--C-:B------:R-:W-:Y:S02]  /*b1a0*/  SHF.R.U32.HI R4, RZ, 0x10, R2.reuse ;  /* 0x00000010ff047819 */ /* 0x100fe40000011602 */
[----:B------:R-:W-:Y:S02]  /*b1b0*/  SHF.R.U32.HI R7, RZ, 0x8, R5 ;  /* 0x00000008ff077819 */ /* 0x000fe40000011605 */
[----:B------:R-:W-:Y:S02]  /*b1c0*/  LOP3.LUT R4, R4, 0xff, RZ, 0xc0, !PT ;  /* 0x000000ff04047812 */ /* 0x000fe400078ec0ff */
[----:B------:R-:W-:Y:S02]  /*b1d0*/  SHF.R.U32.HI R5, RZ, 0x18, R2 ;  /* 0x00000018ff057819 */ /* 0x000fe40000011602 */
[----:B------:R-:W-:-:S02]  /*b1e0*/  LOP3.LUT R8, R2, 0xff, RZ, 0xc0, !PT ;  /* 0x000000ff02087812 */ /* 0x000fc400078ec0ff */
[----:B------:R-:W-:Y:S02]  /*b1f0*/  LOP3.LUT R2, R3, UR21, R10, 0x96, !PT ;  /* 0x0000001503027c12 */ /* 0x000fe4000f8e960a */
[----:B------:R-:W-:Y:S01]  /*b200*/  PRMT R9, R4, 0x5410, R5 ;  /* 0x0000541004097816 */ /* 0x000fe20000000005 */
[----:B------:R-:W-:Y:S01]  /*b210*/  FFMA.FTZ R4, R94, UR10, -R0 ;  /* 0x0000000a5e047c23 */ /* 0x000fe20008010800 */
[----:B------:R-:W-:Y:S02]  /*b220*/  LOP3.LUT R3, R2, 0xffff, RZ, 0xc0, !PT ;  /* 0x0000ffff02037812 */ /* 0x000fe400078ec0ff */
[----:B------:R-:W-:Y:S01]  /*b230*/  SHF.R.U32.HI R5, RZ, 0x10, R2 ;  /* 0x00000010ff057819 */ /* 0x000fe20000011602 */
[----:B------:R3:W2:Y:S01]  /*b240*/  MUFU.EX2 R41, R4 ;  /* 0x0000000400297308 */ /* 0x0006a20000000800 */
[----:B------:R-:W-:Y:S02]  /*b250*/  PRMT R15, R8, 0x5410, R7 ;  /* 0x00005410080f7816 */ /* 0x000fe40000000007 */
[----:B------:R-:W-:-:S02]  /*b260*/  LOP3.LUT R7, R2, 0xff, RZ, 0xc0, !PT ;  /* 0x000000ff02077812 */ /* 0x000fc400078ec0ff */
[----:B-1----:R-:W-:Y:S02]  /*b270*/  SHF.R.U32.HI R6, RZ, 0x18, R2 ;  /* 0x00000018ff067819 */ /* 0x002fe40000011602 */
[----:B------:R-:W-:Y:S02]  /*b280*/  SHF.R.U32.HI R3, RZ, 0x8, R3 ;  /* 0x00000008ff037819 */ /* 0x000fe40000011603 */
[----:B------:R-:W-:Y:S01]  /*b290*/  LOP3.LUT R2, R5, 0xff, RZ, 0xc0, !PT ;  /* 0x000000ff05027812 */ /* 0x000fe200078ec0ff */
[----:B------:R-:W-:Y:S01]  /*b2a0*/  FFMA.FTZ R5, R238, UR10, -R13 ;  /* 0x0000000aee057c23 */ /* 0x000fe2000801080d */
[----:B------:R-:W-:Y:S02]  /*b2b0*/  PRMT R10, R7, 0x5410, R3 ;  /* 0x00005410070a7816 */ /* 0x000fe40000000003 */
[----:B------:R-:W-:Y:S01]  /*b2c0*/  PRMT R8, R2, 0x5410, R6 ;  /* 0x0000541002087816 */ /* 0x000fe20000000006 */
[----:B------:R1:W-:Y:S01]  /*b2d0*/  MUFU.EX2 R78, R5 ;  /* 0x00000005004e7308 */ /* 0x0003e20000000800 */
[--C-:B------:R-:W-:Y:S01]  /*b2e0*/  HSET2.LE.AND R2, R15, R251.reuse, PT ;  /* 0x000000fb0f027233 */ /* 0x100fe20003803000 */
[----:B---3--:R-:W-:Y:S01]  /*b2f0*/  FFMA.FTZ R4, R237, UR10, -R13 ;  /* 0x0000000aed047c23 */ /* 0x008fe2000801080d */
[----:B------:R-:W-:-:S02]  /*b300*/  HSET2.LE.AND R7, R9, R251, PT ;  /* 0x000000fb09077233 */ /* 0x000fc40003803000 */
[----:B----4-:R-:W-:-:S03]  /*b310*/  F2FP.F16.F32.PACK_AB R3, R50, R51 ;  /* 0x000000333203723e */ /* 0x010fc600000000ff */
[----:B------:R3:W4:Y:S01]  /*b320*/  MUFU.EX2 R79, R4 ;  /* 0x00000004004f7308 */ /* 0x0007220000000800 */
[----:B------:R-:W-:Y:S02]  /*b330*/  LOP3.LUT R6, R2, R3, RZ, 0xc0, !PT ;  /* 0x0000000302067212 */ /* 0x000fe400078ec0ff */
[--C-:B------:R-:W-:Y:S02]  /*b340*/  HSET2.LE.AND R2, R10, R251.reuse, PT ;  /* 0x000000fb0a027233 */ /* 0x100fe40003803000 */
[----:B-----5:R-:W-:Y:S02]  /*b350*/  F2FP.F16.F32.PACK_AB R3, R68, R69 ;  /* 0x000000454403723e */ /* 0x020fe400000000ff */
[----:B------:R-:W-:Y:S02]  /*b360*/  LOP3.LUT R10, R21, UR12, R40, 0x96, !PT ;  /* 0x0000000c150a7c12 */ /* 0x000fe4000f8e9628 */
[----:B-1----:R-:W-:Y:S02]  /*b370*/  HSET2.LE.AND R5, R8, R251, PT ;  /* 0x000000fb08057233 */ /* 0x002fe40003803000 */
[----:B--2---:R-:W-:-:S04]  /*b380*/  F2FP.F16.F32.PACK_AB R8, R41, R44 ;  /* 0x0000002c2908723e */ /* 0x004fc800000000ff */
[----:B------:R-:W-:Y:S02]  /*b390*/  LOP3.LUT R5, R5, R8, RZ, 0xc0, !PT ;  /* 0x0000000805057212 */ /* 0x000fe400078ec0ff */
[----:B---3--:R-:W-:-:S04]  /*b3a0*/  F2FP.F16.F32.PACK_AB R4, R43, R45 ;  /* 0x0000002d2b04723e */ /* 0x008fc800000000ff */
[----:B------:R-:W-:Y:S01]  /*b3b0*/  LOP3.LUT R7, R7, R4, RZ, 0xc0, !PT ;  /* 0x0000000407077212 */ /* 0x000fe200078ec0ff */
[----:B------:R-:W-:-:S04]  /*b3c0*/  FFMA.FTZ R4, R240, UR10, -R13 ;  /* 0x0000000af0047c23 */ /* 0x000fc8000801080d */
[----:B------:R1:W-:Y:S02]  /*b3d0*/  MUFU.EX2 R77, R4 ;  /* 0x00000004004d7308 */ /* 0x0003e40000000800 */
[----:B-1----:R-:W-:Y:S01]  /*b3e0*/  LOP3.LUT R4, R2, R3, RZ, 0xc0, !PT ;  /* 0x0000000302047212 */ /* 0x002fe200078ec0ff */
[----:B------:R-:W-:Y:S01]  /*b3f0*/  FFMA.FTZ R3, R246, UR10, -R13 ;  /* 0x0000000af6037c23 */ /* 0x000fe2000801080d */
[----:B------:R-:W-:Y:S01]  /*b400*/  LOP3.LUT R2, R11, UR12, R16, 0x96, !PT ;  /* 0x0000000c0b027c12 */ /* 0x000fe2000f8e9610 */
[--C-:B------:R-:W-:Y:S01]  /*b410*/  FFMA.FTZ R11, R235, UR10, -R14.reuse ;  /* 0x0000000aeb0b7c23 */ /* 0x100fe2000801080e */
[----:B------:R-:W-:Y:S02]  /*b420*/  FFMA.FTZ R13, R236, UR10, -R14 ;  /* 0x0000000aec0d7c23 */ /* 0x000fe4000801080e */
[----:B------:R1:W-:Y:S01]  /*b430*/  MUFU.EX2 R40, R3 ;  /* 0x0000000300287308 */ /* 0x0003e20000000800 */
[----:B------:R-:W-:Y:S01]  /*b440*/  IMAD.WIDE.U32 R8, R2, -0x2daee0ad, RZ ;  /* 0xd2511f5302087825 */ /* 0x000fe200078e00ff */
[C---:B------:R-:W-:Y:S06]  /*b450*/  HMMA.16816.F32 R84, R4.reuse, R28, R84 ;  /* 0x0000001c0454723c */ /* 0x040fec0000001854 */
[----:B------:R2:W-:Y:S01]  /*b460*/  MUFU.EX2 R28, R11 ;  /* 0x0000000b001c7308 */ /* 0x0005e20000000800 */
[C---:B------:R-:W-:Y:S06]  /*b470*/  HMMA.16816.F32 R100, R4.reuse, R24, R100 ;  /* 0x000000180464723c */ /* 0x040fec0000001864 */
[----:B------:R-:W-:Y:S01]  /*b480*/  HMMA.16816.F32 R116, R4, R32, R116 ;  /* 0x000000200474723c */ /* 0x000fe20000001874 */
[----:B------:R3:W5:Y:S01]  /*b490*/  MUFU.EX2 R23, R13 ;  /* 0x0000000d00177308 */ /* 0x0007620000000800 */
[----:B-1----:R-:W-:Y:S01]  /*b4a0*/  IMAD.WIDE.U32 R2, R10, -0x2daee0ad, RZ ;  /* 0xd2511f530a027825 */ /* 0x002fe200078e00ff */
[----:B------:R-:W-:-:S03]  /*b4b0*/  LOP3.LUT R10, R9, UR23, R18, 0x96, !PT ;  /* 0x00000017090a7c12 */ /* 0x000fc6000f8e9612 */
[C---:B------:R-:W-:Y:S01]  /*b4c0*/  HMMA.16816.F32 R132, R4.reuse, R36, R132 ;  /* 0x000000240484723c */ /* 0x040fe20000001884 */
[C---:B------:R-:W-:Y:S02]  /*b4d0*/  LOP3.LUT R16, R2.reuse, 0xff, RZ, 0xc0, !PT ;  /* 0x000000ff02107812 */ /* 0x040fe400078ec0ff */
[----:B------:R-:W-:Y:S02]  /*b4e0*/  SHF.R.U32.HI R15, RZ, 0x10, R2 ;  /* 0x00000010ff0f7819 */ /* 0x000fe40000011602 */
[----:B--2---:R-:W-:Y:S01]  /*b4f0*/  LOP3.LUT R11, R2, 0xffff, RZ, 0xc0, !PT ;  /* 0x0000ffff020b7812 */ /* 0x004fe200078ec0ff */
[C---:B------:R-:W-:Y:S01]  /*b500*/  HMMA.16816.F32 R56, R4.reuse, R30, R56 ;  /* 0x0000001e0438723c */ /* 0x040fe20000001838 */
[----:B------:R-:W-:Y:S02]  /*b510*/  LOP3.LUT R3, R3, UR23, R42, 0x96, !PT ;  /* 0x0000001703037c12 */ /* 0x000fe4000f8e962a */
[----:B------:R-:W-:Y:S01]  /*b520*/  SHF.R.U32.HI R17, RZ, 0x18, R2 ;  /* 0x00000018ff117819 */ /* 0x000fe20000011602 */
[--C-:B------:R-:W-:Y:S01]  /*b530*/  FFMA.FTZ R2, R239, UR10, -R14.reuse ;  /* 0x0000000aef027c23 */ /* 0x100fe2000801080e */
[----:B------:R-:W-:Y:S01]  /*b540*/  SHF.R.U32.HI R11, RZ, 0x8, R11 ;  /* 0x00000008ff0b7819 */ /* 0x000fe2000001160b */
[----:B------:R-:W-:Y:S01]  /*b550*/  FFMA.FTZ R14, R247, UR10, -R14 ;  /* 0x0000000af70e7c23 */ /* 0x000fe2000801080e */
[C---:B---3--:R-:W-:Y:S01]  /*b560*/  LOP3.LUT R13, R3.reuse, 0xffff, RZ, 0xc0, !PT ;  /* 0x0000ffff030d7812 */ /* 0x048fe200078ec0ff */
[----:B------:R1:W-:Y:S01]  /*b570*/  MUFU.EX2 R22, R2 ;  /* 0x0000000200167308 */ /* 0x0003e20000000800 */
[----:B------:R-:W-:Y:S01]  /*b580*/  PRMT R16, R16, 0x5410, R11 ;  /* 0x0000541010107816 */ /* 0x000fe2000000000b */
[----:B------:R-:W-:Y:S01]  /*b590*/  HMMA.16816.F32 R24, R4, R26, R60 ;  /* 0x0000001a0418723c */ /* 0x000fe2000000183c */
[----:B------:R-:W-:-:S02]  /*b5a0*/  LOP3.LUT R11, R3, 0xff, RZ, 0xc0, !PT ;  /* 0x000000ff030b7812 */ /* 0x000fc400078ec0ff */
[----:B------:R-:W-:-:S03]  /*b5b0*/  SHF.R.U32.HI R13, RZ, 0x8, R13 ;  /* 0x00000008ff0d7819 */ /* 0x000fc6000001160d */
[----:B------:R2:W3:Y:S01]  /*b5c0*/  MUFU.EX2 R21, R14 ;  /* 0x0000000e00157308 */ /* 0x0004e20000000800 */
[C---:B------:R-:W-:Y:S01]  /*b5d0*/  HMMA.16816.F32 R32, R4.reuse, R34, R120 ;  /* 0x000000220420723c */ /* 0x040fe20000001878 */
[----:B------:R-:W3:Y:S05]  /*b5e0*/  LDSM.16.MT88.4 R120, [R190+0x7800] ;  /* 0x00780000be78783b */ /* 0x000eea0000004200 */
[----:B------:R-:W-:Y:S01]  /*b5f0*/  HMMA.16816.F32 R36, R4, R38, R140 ;  /* 0x000000260424723c */ /* 0x000fe2000000188c */
[----:B-1----:R-:W-:-:S04]  /*b600*/  LOP3.LUT R2, R15, 0xff, RZ, 0xc0, !PT ;  /* 0x000000ff0f027812 */ /* 0x002fc800078ec0ff */
[----:B------:R-:W-:Y:S02]  /*b610*/  PRMT R15, R2, 0x5410, R17 ;  /* 0x00005410020f7816 */ /* 0x000fe40000000011 */
[----:B------:R-:W-:Y:S01]  /*b620*/  FFMA.FTZ R5, R219, UR10, -R0 ;  /* 0x0000000adb057c23 */ /* 0x000fe20008010800 */
[----:B------:R-:W-:Y:S02]  /*b630*/  PRMT R2, R11, 0x5410, R13 ;  /* 0x000054100b027816 */ /* 0x000fe4000000000d */
[--C-:B------:R-:W-:Y:S01]  /*b640*/  SHF.R.U32.HI R11, RZ, 0x10, R3.reuse ;  /* 0x00000010ff0b7819 */ /* 0x100fe20000011603 */
[--C-:B--2---:R-:W-:Y:S01]  /*b650*/  FFMA.FTZ R14, R95, UR10, -R12.reuse ;  /* 0x0000000a5f0e7c23 */ /* 0x104fe2000801080c */
[----:B------:R-:W-:Y:S01]  /*b660*/  SHF.R.U32.HI R13, RZ, 0x18, R3 ;  /* 0x00000018ff0d7819 */ /* 0x000fe20000011603 */
[----:B------:R-:W-:Y:S01]  /*b670*/  FFMA.FTZ R12, R158, UR10, -R12 ;  /* 0x0000000a9e0c7c23 */ /* 0x000fe2000801080c */
[----:B------:R-:W-:Y:S01]  /*b680*/  LOP3.LUT R11, R11, 0xff, RZ, 0xc0, !PT ;  /* 0x000000ff0b0b7812 */ /* 0x000fe200078ec0ff */
[----:B------:R1:W-:Y:S01]  /*b690*/  MUFU.EX2 R20, R14 ;  /* 0x0000000e00147308 */ /* 0x0003e20000000800 */
[----:B------:R-:W-:-:S02]  /*b6a0*/  HSET2.LE.AND R2, R2, R251, PT ;  /* 0x000000fb02027233 */ /* 0x000fc40003803000 */
[----:B----4-:R-:W-:Y:S02]  /*b6b0*/  F2FP.F16.F32.PACK_AB R3, R78, R79 ;  /* 0x0000004f4e03723e */ /* 0x010fe400000000ff */
[----:B------:R-:W-:Y:S02]  /*b6c0*/  LOP3.LUT R4, R8, 0xffff, RZ, 0xc0, !PT ;  /* 0x0000ffff08047812 */ /* 0x000fe400078ec0ff */
[----:B------:R-:W-:Y:S01]  /*b6d0*/  LOP3.LUT R136, R2, R3, RZ, 0xc0, !PT ;  /* 0x0000000302887212 */ /* 0x000fe200078ec0ff */
[----:B------:R2:W-:Y:S01]  /*b6e0*/  MUFU.EX2 R19, R12 ;  /* 0x0000000c00137308 */ /* 0x0005e20000000800 */
[----:B-----5:R-:W-:Y:S02]  /*b6f0*/  F2FP.F16.F32.PACK_AB R3, R23, R28 ;  /* 0x0000001c1703723e */ /* 0x020fe400000000ff */
[----:B------:R-:W-:Y:S02]  /*b700*/  SHF.R.U32.HI R9, RZ, 0x18, R8 ;  /* 0x00000018ff097819 */ /* 0x000fe40000011608 */
[----:B------:R-:W-:-:S02]  /*b710*/  LOP3.LUT R7, R10, 0xff, RZ, 0xc0, !PT ;  /* 0x000000ff0a077812 */ /* 0x000fc400078ec0ff */
[----:B-1----:R-:W-:Y:S02]  /*b720*/  PRMT R14, R11, 0x5410, R13 ;  /* 0x000054100b0e7816 */ /* 0x002fe4000000000d */
[--C-:B------:R-:W-:Y:S02]  /*b730*/  HSET2.LE.AND R11, R16, R251.reuse, PT ;  /* 0x000000fb100b7233 */ /* 0x100fe40003803000 */
[--C-:B------:R-:W-:Y:S01]  /*b740*/  HSET2.LE.AND R13, R15, R251.reuse, PT ;  /* 0x000000fb0f0d7233 */ /* 0x100fe20003803000 */
[----:B------:R-:W-:Y:S01]  /*b750*/  FFMA.FTZ R15, R159, UR10, -R0 ;  /* 0x0000000a9f0f7c23 */ /* 0x000fe20008010800 */
[----:B------:R-:W-:Y:S02]  /*b760*/  HSET2.LE.AND R2, R14, R251, PT ;  /* 0x000000fb0e027233 */ /* 0x000fe40003803000 */
[----:B--2---:R-:W-:Y:S01]  /*b770*/  F2FP.F16.F32.PACK_AB R12, R40, R77 ;  /* 0x0000004d280c723e */ /* 0x004fe200000000ff */
[----:B------:R1:W-:Y:S01]  /*b780*/  MUFU.EX2 R18, R15 ;  /* 0x0000000f00127308 */ /* 0x0003e20000000800 */
[----:B---3--:R-:W-:-:S02]  /*b790*/  F2FP.F16.F32.PACK_AB R14, R21, R22 ;  /* 0x00000016150e723e */ /* 0x008fc400000000ff */
[----:B------:R-:W-:Y:S01]  /*b7a0*/  LOP3.LUT R137, R2, R3, RZ, 0xc0, !PT ;  /* 0x0000000302897212 */ /* 0x000fe200078ec0ff */
[----:B------:R-:W-:Y:S01]  /*b7b0*/  FFMA.FTZ R2, R160, UR10, -R0 ;  /* 0x0000000aa0027c23 */ /* 0x000fe20008010800 */
[----:B------:R-:W-:Y:S02]  /*b7c0*/  LOP3.LUT R138, R11, R12, RZ, 0xc0, !PT ;  /* 0x0000000c0b8a7212 */ /* 0x000fe400078ec0ff */
[----:B------:R-:W-:Y:S01]  /*b7d0*/  SHF.R.U32.HI R3, RZ, 0x10, R8 ;  /* 0x00000010ff037819 */ /* 0x000fe20000011608 */
[----:B------:R2:W-:Y:S01]  /*b7e0*/  MUFU.EX2 R17, R2 ;  /* 0x0000000200117308 */ /* 0x0005e20000000800 */
[----:B------:R-:W-:Y:S02]  /*b7f0*/  LOP3.LUT R11, R8, 0xff, RZ, 0xc0, !PT ;  /* 0x000000ff080b7812 */ /* 0x000fe400078ec0ff */
[----:B------:R-:W-:Y:S02]  /*b800*/  SHF.R.U32.HI R8, RZ, 0x8, R4 ;  /* 0x00000008ff087819 */ /* 0x000fe40000011604 */
[----:B------:R-:W-:-:S02]  /*b810*/  SHF.R.U32.HI R4, RZ, 0x18, R10 ;  /* 0x00000018ff047819 */ /* 0x000fc4000001160a */
[----:B------:R-:W-:Y:S02]  /*b820*/  LOP3.LUT R6, R3, 0xff, RZ, 0xc0, !PT ;  /* 0x000000ff03067812 */ /* 0x000fe400078ec0ff */
[----:B------:R-:W-:Y:S02]  /*b830*/  LOP3.LUT R139, R13, R14, RZ, 0xc0, !PT ;  /* 0x0000000e0d8b7212 */ /* 0x000fe400078ec0ff */
[----:B------:R-:W-:Y:S01]  /*b840*/  PRMT R6, R6, 0x5410, R9 ;  /* 0x0000541006067816 */ /* 0x000fe20000000009 */
[----:B-1----:R-:W1:Y:S04]  /*b850*/  LDSM.16.MT88.4 R12, [R191+0x7800] ;  /* 0x00780000bf0c783b */ /* 0x002e680000004200 */
[----:B------:R-:W-:Y:S01]  /*b860*/  HMMA.16816.F32 R80, R136, R88, R52 ;  /* 0x000000588850723c */ /* 0x000fe20000001834 */
[----:B--2---:R-:W-:Y:S01]  /*b870*/  FFMA.FTZ R2, R179, UR10, -R0 ;  /* 0x0000000ab3027c23 */ /* 0x004fe20008010800 */
[----:B------:R-:W-:-:S03]  /*b880*/  SHF.R.U32.HI R0, RZ, 0x10, R10 ;  /* 0x00000010ff007819 */ /* 0x000fc6000001160a */
[----:B------:R2:W3:Y:S01]  /*b890*/  MUFU.EX2 R16, R2 ;  /* 0x0000000200107308 */ /* 0x0004e20000000800 */
[C---:B------:R-:W-:Y:S06]  /*b8a0*/  HMMA.16816.F32 R92, R136.reuse, R90, R64 ;  /* 0x0000005a885c723c */ /* 0x040fec0000001840 */
[C---:B------:R-:W-:Y:S06]  /*b8b0*/  HMMA.16816.F32 R96, R136.reuse, R104, R72 ;  /* 0x000000688860723c */ /* 0x040fec0000001848 */
[----:B------:R-:W-:Y:S01]  /*b8c0*/  HMMA.16816.F32 R108, R136, R106, R108 ;  /* 0x0000006a886c723c */ /* 0x000fe2000000186c */
[----:B------:R-:W-:-:S02]  /*b8d0*/  IMAD.MOV.U32 R72, RZ, RZ, R215 ;  /* 0x000000ffff487224 */ /* 0x000fc400078e00d7 */
[----:B------:R-:W-:Y:S01]  /*b8e0*/  IMAD.MOV.U32 R73, RZ, RZ, R232 ;  /* 0x000000ffff497224 */ /* 0x000fe200078e00e8 */
[----:B--2---:R-:W-:Y:S02]  /*b8f0*/  LOP3.LUT R2, R10, 0xffff, RZ, 0xc0, !PT ;  /* 0x0000ffff0a027812 */ /* 0x004fe400078ec0ff */
[----:B------:R2:W4:Y:S01]  /*b900*/  MUFU.EX2 R10, R5 ;  /* 0x00000005000a7308 */ /* 0x0005220000000800 */
[C---:B------:R-:W-:Y:S01]  /*b910*/  HMMA.16816.F32 R112, R136.reuse, R120, R112 ;  /* 0x000000788870723c */ /* 0x040fe20000001870 */
[----:B------:R-:W-:Y:S02]  /*b920*/  SHF.R.U32.HI R3, RZ, 0x8, R2 ;  /* 0x00000008ff037819 */ /* 0x000fe40000011602 */
[----:B------:R-:W-:Y:S02]  /*b930*/  LOP3.LUT R2, R0, 0xff, RZ, 0xc0, !PT ;  /* 0x000000ff00027812 */ /* 0x000fe400078ec0ff */
[----:B------:R-:W-:Y:S01]  /*b940*/  PRMT R0, R11, 0x5410, R8 ;  /* 0x000054100b007816 */ /* 0x000fe20000000008 */
[----:B------:R-:W-:Y:S01]  /*b950*/  HMMA.16816.F32 R124, R136, R122, R124 ;  /* 0x0000007a887c723c */ /* 0x000fe2000000187c */
[----:B------:R-:W-:-:S02]  /*b960*/  PRMT R2, R2, 0x5410, R4 ;  /* 0x0000541002027816 */ /* 0x000fc40000000004 */
[----:B---3--:R-:W-:Y:S02]  /*b970*/  F2FP.F16.F32.PACK_AB R4, R16, R17 ;  /* 0x000000111004723e */ /* 0x008fe400000000ff */
[--C-:B------:R-:W-:Y:S01]  /*b980*/  HSET2.LE.AND R0, R0, R251.reuse, PT ;  /* 0x000000fb00007233 */ /* 0x100fe20003803000 */
[----:B-1----:R-:W-:Y:S01]  /*b990*/  HMMA.16816.F32 R128, R136, R12, R128 ;  /* 0x0000000c8880723c */ /* 0x002fe20000001880 */
[----:B--2---:R-:W-:Y:S02]  /*b9a0*/  PRMT R5, R7, 0x5410, R3 ;  /* 0x0000541007057816 */ /* 0x004fe40000000003 */
[----:B------:R-:W-:-:S03]  /*b9b0*/  HSET2.LE.AND R7, R2, R251, PT ;  /* 0x000000fb02077233 */ /* 0x000fc60003803000 */
[----:B------:R-:W-:Y:S01]  /*b9c0*/  HMMA.16816.F32 R136, R136, R14, R144 ;  /* 0x0000000e8888723c */ /* 0x000fe20000001890 */
[----:B------:R-:W-:Y:S02]  /*b9d0*/  F2FP.F16.F32.PACK_AB R2, R19, R20 ;  /* 0x000000141302723e */ /* 0x000fe400000000ff */
[--C-:B------:R-:W-:Y:S02]  /*b9e0*/  HSET2.LE.AND R3, R6, R251.reuse, PT ;  /* 0x000000fb06037233 */ /* 0x100fe40003803000 */
[----:B------:R-:W-:Y:S01]  /*b9f0*/  LOP3.LUT R142, R0, R2, RZ, 0xc0, !PT ;  /* 0x00000002008e7212 */ /* 0x000fe200078ec0ff */
[----:B------:R-:W-:Y:S01]  /*ba00*/  FFMA.FTZ R2, R224, R48, R167 ;  /* 0x00000030e0027223 */ /* 0x000fe200000100a7 */
[----:B----4-:R-:W-:Y:S02]  /*ba10*/  F2FP.F16.F32.PACK_AB R0, R10, R18 ;  /* 0x000000120a00723e */ /* 0x010fe400000000ff */
[----:B------:R-:W-:Y:S01]  /*ba20*/  HSET2.LE.AND R5, R5, R251, PT ;  /* 0x000000fb05057233 */ /* 0x000fe20003803000 */
[----:B------:R-:W-:Y:S01]  /*ba30*/  FADD.FTZ R2, R164, R2 ;  /* 0x00000002a4027221 */ /* 0x000fe20000010000 */
[----:B------:R-:W-:Y:S01]  /*ba40*/  LOP3.LUT R141, R7, R0, RZ, 0xc0, !PT ;  /* 0x00000000078d7212 */ /* 0x000fe200078ec0ff */
[----:B------:R-:W-:Y:S01]  /*ba50*/  FFMA.FTZ R0, R225, R47, R161 ;  /* 0x0000002fe1007223 */ /* 0x000fe200000100a1 */
[----:B------:R-:W-:Y:S01]  /*ba60*/  LOP3.LUT R143, R3, R4, RZ, 0xc0, !PT ;  /* 0x00000004038f7212 */ /* 0x000fe200078ec0ff */
[----:B------:R-:W-:Y:S01]  /*ba70*/  FFMA.FTZ R4, R227, R71, R226 ;  /* 0x00000047e3047223 */ /* 0x000fe200000100e2 */
[----:B------:R-:W-:Y:S01]  /*ba80*/  F2FP.F16.F32.PACK_AB R6, R46, R49 ;  /* 0x000000312e06723e */ /* 0x000fe200000000ff */
[----:B------:R-:W-:Y:S01]  /*ba90*/  FFMA.FTZ R3, R217, R70, R218 ;  /* 0x00000046d9037223 */ /* 0x000fe200000100da */
        /* <DEDUP_REMOVED lines=62> */
[----:B------:R-:W-:-:S02]  /*be80*/  IMAD.MOV.U32 R70, RZ, RZ, R233 ;  /* 0x000000ffff467224 */ /* 0x000fc400078e00e9 */
[----:B------:R-:W-:Y:S01]  /*be90*/  IMAD.MOV.U32 R71, RZ, RZ, R234 ;  /* 0x000000ffff477224 */ /* 0x000fe200078e00ea */
        /* <DEDUP_REMOVED lines=12> */
[----:B------:R-:W2:Y:S04]  /*bf60*/  LDL.64 R186, [R1+0x18] ;  /* 0x0000180001ba7983 */ /* 0x000ea80000100a00 */
[----:B------:R-:W3:Y:S01]  /*bf70*/  LDL.64 R184, [R1+0x10] ;  /* 0x0000100001b87983 */ /* 0x000ee20000100a00 */
[----:B------:R-:W-:Y:S01]  /*bf80*/  VIADD R212, R248, 0xfffffffd ;  /* 0xfffffffdf8d47836 */ /* 0x000fe20000000000 */
[----:B------:R-:W-:-:S04]  /*bf90*/  DEPBAR.LE SB0, 0x0 ;  /* 0x000080000000791a */ /* 0x000fc80000000000 */
[----:B------:R-:W-:Y:S01]  /*bfa0*/  SHF.R.S32.HI R0, RZ, 0x1f, R212 ;  /* 0x0000001fff007819 */ /* 0x000fe200000114d4 */
[-C--:B------:R-:W-:Y:S01]  /*bfb0*/  IMAD.WIDE.U32 R2, R212, R244.reuse, RZ ;  /* 0x000000f4d4027225 */ /* 0x080fe200078e00ff */
[----:B------:R-:W1:Y:S03]  /*bfc0*/  S2R R237, SR_TID.X ;  /* 0x0000000000ed7919 */ /* 0x000e660000002100 */
[----:B------:R-:W-:-:S04]  /*bfd0*/  IMAD R0, R0, R244, RZ ;  /* 0x000000f400007224 */ /* 0x000fc800078e02ff */
[----:B------:R-:W-:-:S04]  /*bfe0*/  IMAD R4, R212, R245, R0 ;  /* 0x000000f5d4047224 */ /* 0x000fc800078e0200 */
[----:B------:R-:W-:Y:S02]  /*bff0*/  IMAD.IADD R4, R3, 0x1, R4 ;  /* 0x0000000103047824 */ /* 0x000fe400078e0204 */
[----:B-1----:R-:W-:-:S05]  /*c000*/  IMAD.SHL.U32 R237, R237, 0x2, RZ ;  /* 0x00000002eded7824 */ /* 0x002fca00078e00ff */
[----:B------:R-:W-:Y:S01]  /*c010*/  LOP3.LUT R237, R237, 0x6, RZ, 0xc0, !PT ;  /* 0x00000006eded7812 */ /* 0x000fe200078ec0ff */
[----:B------:R-:W-:Y:S01]  /*c020*/  BAR.SYNC.DEFER_BLOCKING 0x0 ;  /* 0x0000000000007b1d */ /* 0x000fe20000010000 */
[----:B--2---:R-:W-:-:S04]  /*c030*/  LEA R0, P0, R2, R186, 0x6 ;  /* 0x000000ba02007211 */ /* 0x004fc800078030ff */
[----:B------:R-:W-:Y:S02]  /*c040*/  LEA R6, P1, R0, UR8, 0x1 ;  /* 0x0000000800067c11 */ /* 0x000fe4000f8208ff */
[----:B---3--:R-:W-:Y:S02]  /*c050*/  LEA.HI.X R2, R2, R185, R4, 0x6, P0 ;  /* 0x000000b902027211 */ /* 0x008fe400000f3404 */
[-C--:B------:R-:W-:Y:S02]  /*c060*/  IADD3 R4, P0, R6, R211.reuse, RZ ;  /* 0x000000d306047210 */ /* 0x080fe40007f1e0ff */
[----:B------:R-:W-:Y:S01]  /*c070*/  LEA.HI.X R7, R0, UR9, R2, 0x1, P1 ;  /* 0x0000000900077c11 */ /* 0x000fe200088f0c02 */
[----:B------:R-:W-:Y:S01]  /*c080*/  VIADD R0, R248, 0xfffffffd ;  /* 0xfffffffdf8007836 */ /* 0x000fe20000000000 */
[----:B------:R-:W-:-:S03]  /*c090*/  IADD3 R2, P1, R4, R211, RZ ;  /* 0x000000d304027210 */ /* 0x000fc60007f3e0ff */
[--C-:B------:R-:W-:Y:S01]  /*c0a0*/  IMAD.X R5, R7, 0x1, R213.reuse, P0 ;  /* 0x0000000107057824 */ /* 0x100fe200000e06d5 */
[----:B------:R-:W-:Y:S01]  /*c0b0*/  IADD3 R8, P0, R2, R211, RZ ;  /* 0x000000d302087210 */ /* 0x000fe20007f1e0ff */
[----:B------:R-:W-:Y:S01]  /*c0c0*/  @!PT LDS RZ, [RZ] ;  /* 0x00000000fffff984 */ /* 0x000fe20000000800 */
[----:B------:R-:W-:Y:S01]  /*c0d0*/  @!PT LDS RZ, [RZ] ;  /* 0x00000000fffff984 */ /* 0x000fe20000000800 */
[----:B------:R-:W-:Y:S01]  /*c0e0*/  @!PT LDS RZ, [RZ] ;  /* 0x00000000fffff984 */ /* 0x000fe20000000800 */
[----:B------:R-:W-:Y:S02]  /*c0f0*/  LDGSTS.E.BYPASS.LTC128B.128 [R214+0x6000], desc[UR24][R6.64] ;  /* 0x0600000006d67fae */ /* 0x000fe4000b901d58 */
[--C-:B------:R-:W-:Y:S02]  /*c100*/  IMAD.X R3, R5, 0x1, R213.reuse, P1 ;  /* 0x0000000105037824 */ /* 0x100fe400008e06d5 */
[----:B------:R1:W-:Y:S02]  /*c110*/  LDGSTS.E.BYPASS.LTC128B.128 [R214+0x6800], desc[UR24][R4.64] ;  /* 0x0680000004d67fae */ /* 0x0003e4000b901d58 */
[----:B------:R-:W-:Y:S01]  /*c120*/  IMAD.X R9, R3, 0x1, R213, P0 ;  /* 0x0000000103097824 */ /* 0x000fe200000e06d5 */
[----:B------:R-:W-:Y:S01]  /*c130*/  ISETP.GT.AND P0, PT, R0, UR22, PT ;  /* 0x0000001600007c0c */ /* 0x000fe2000bf04270 */
[----:B------:R-:W-:Y:S04]  /*c140*/  LDGSTS.E.BYPASS.LTC128B.128 [R214+0x7000], desc[UR24][R2.64] ;  /* 0x0700000002d67fae */ /* 0x000fe8000b901d58 */
[----:B------:R2:W-:Y:S04]  /*c150*/  LDGSTS.E.BYPASS.LTC128B.128 [R214+0x7800], desc[UR24][R8.64] ;  /* 0x0780000008d67fae */ /* 0x0005e8000b901d58 */
[----:B------:R-:W-:Y:S04]  /*c160*/  LDSM.16.M88.4 R24, [R188+0x4000] ;  /* 0x00400000bc18783b */ /* 0x000fe80000000200 */
[----:B------:R-:W-:Y:S04]  /*c170*/  LDSM.16.M88.4 R20, [R188+0x4800] ;  /* 0x00480000bc14783b */ /* 0x000fe80000000200 */
[----:B------:R-:W-:Y:S04]  /*c180*/  LDSM.16.M88.4 R16, [R188+0x5000] ;  /* 0x00500000bc10783b */ /* 0x000fe80000000200 */
[----:B------:R-:W-:Y:S04]  /*c190*/  LDSM.16.M88.4 R28, [R188+0x5800] ;  /* 0x00580000bc1c783b */ /* 0x000fe80000000200 */
[----:B-1----:R-:W1:Y:S04]  /*c1a0*/  LDSM.16.M88.4 R4, [R195+0x2000] ;  /* 0x00200000c304783b */ /* 0x002e680000000200 */
[----:B------:R-:W3:Y:S04]  /*c1b0*/  LDSM.16.M88.4 R12, [R195] ;  /* 0x00000000c30c783b */ /* 0x000ee80000000200 */
[----:B------:R-:W-:Y:S04]  /*c1c0*/  LDSM.16.M88.4 R56, [R194+0x4000] ;  /* 0x00400000c238783b */ /* 0x000fe80000000200 */
[----:B--2---:R-:W2:Y:S04]  /*c1d0*/  LDSM.16.M88.4 R8, [R198+0x2000] ;  /* 0x00200000c608783b */ /* 0x004ea80000000200 */
[----:B------:R-:W4:Y:S04]  /*c1e0*/  LDSM.16.M88.4 R52, [R194+0x4800] ;  /* 0x00480000c234783b */ /* 0x000f280000000200 */
[----:B------:R-:W5:Y:S04]  /*c1f0*/  LDSM.16.M88.4 R48, [R194+0x5000] ;  /* 0x00500000c230783b */ /* 0x000f680000000200 */
[----:B------:R-:W-:Y:S04]  /*c200*/  LDSM.16.M88.4 R40, [R194+0x5800] ;  /* 0x00580000c228783b */ /* 0x000fe80000000200 */
[----:B------:R-:W0:Y:S01]  /*c210*/  LDGDEPBAR ;  /* 0x00000000000079af */ /* 0x000e220000000000 */
[C---:B-1----:R-:W-:Y:S06]  /*c220*/  HMMA.16816.F32 R32, R4.reuse, R24, RZ ;  /* 0x000000180420723c */ /* 0x042fec00000018ff */
[C---:B------:R-:W-:Y:S06]  /*c230*/  HMMA.16816.F32 R76, R4.reuse, R26, RZ ;  /* 0x0000001a044c723c */ /* 0x040fec00000018ff */
[C---:B------:R-:W-:Y:S06]  /*c240*/  HMMA.16816.F32 R36, R4.reuse, R20, RZ ;  /* 0x000000140424723c */ /* 0x040fec00000018ff */
[C---:B------:R-:W-:Y:S06]  /*c250*/  HMMA.16816.F32 R44, R4.reuse, R16, RZ ;  /* 0x00000010042c723c */ /* 0x040fec00000018ff */
[C---:B------:R-:W-:Y:S06]  /*c260*/  HMMA.16816.F32 R64, R4.reuse, R28, RZ ;  /* 0x0000001c0440723c */ /* 0x040fec00000018ff */
[C---:B------:R-:W-:Y:S06]  /*c270*/  HMMA.16816.F32 R72, R4.reuse, R22, RZ ;  /* 0x000000160448723c */ /* 0x040fec00000018ff */
[C---:B------:R-:W-:Y:S06]  /*c280*/  HMMA.16816.F32 R68, R4.reuse, R18, RZ ;  /* 0x000000120444723c */ /* 0x040fec00000018ff */
[----:B------:R-:W-:Y:S01]  /*c290*/  HMMA.16816.F32 R60, R4, R30, RZ ;  /* 0x0000001e043c723c */ /* 0x000fe200000018ff */
[----:B------:R-:W1:Y:S05]  /*c2a0*/  LDSM.16.M88.4 R4, [R198] ;  /* 0x00000000c604783b */ /* 0x000e6a0000000200 */
[C---:B---3--:R-:W-:Y:S06]  /*c2b0*/  HMMA.16816.F32 R164, R12.reuse, R24, RZ ;  /* 0x000000180ca4723c */ /* 0x048fec00000018ff */
[C---:B------:R-:W-:Y:S06]  /*c2c0*/  HMMA.16816.F32 R148, R12.reuse, R20, RZ ;  /* 0x000000140c94723c */ /* 0x040fec00000018ff */
[C---:B------:R-:W-:Y:S06]  /*c2d0*/  HMMA.16816.F32 R160, R12.reuse, R22, RZ ;  /* 0x000000160ca0723c */ /* 0x040fec00000018ff */
[C---:B------:R-:W-:Y:S01]  /*c2e0*/  HMMA.16816.F32 R216, R12.reuse, R26, RZ ;  /* 0x0000001a0cd8723c */ /* 0x040fe200000018ff */
[----:B------:R-:W-:Y:S05]  /*c2f0*/  LDSM.16.M88.4 R24, [R199] ;  /* 0x00000000c718783b */ /* 0x000fea0000000200 */
[C---:B------:R-:W-:Y:S06]  /*c300*/  HMMA.16816.F32 R144, R12.reuse, R16, RZ ;  /* 0x000000100c90723c */ /* 0x040fec00000018ff */
[C---:B------:R-:W-:Y:S01]  /*c310*/  HMMA.16816.F32 R156, R12.reuse, R18, RZ ;  /* 0x000000120c9c723c */ /* 0x040fe200000018ff */
[----:B------:R-:W-:Y:S05]  /*c320*/  LDSM.16.M88.4 R16, [R196+0x2000] ;  /* 0x00200000c410783b */ /* 0x000fea0000000200 */
[C---:B------:R-:W-:Y:S06]  /*c330*/  HMMA.16816.F32 R20, R12.reuse, R28, RZ ;  /* 0x0000001c0c14723c */ /* 0x040fec00000018ff */
[----:B------:R-:W-:Y:S01]  /*c340*/  HMMA.16816.F32 R152, R12, R30, RZ ;  /* 0x0000001e0c98723c */ /* 0x000fe200000018ff */
[----:B------:R-:W3:Y:S05]  /*c350*/  LDSM.16.M88.4 R12, [R196] ;  /* 0x00000000c40c783b */ /* 0x000eea0000000200 */
[C---:B--2---:R-:W-:Y:S01]  /*c360*/  HMMA.16816.F32 R28, R8.reuse, R56, R32 ;  /* 0x00000038081c723c */ /* 0x044fe20000001820 */
[----:B------:R-:W2:Y:S05]  /*c370*/  LDSM.16.M88.4 R32, [R202] ;  /* 0x00000000ca20783b */ /* 0x000eaa0000000200 */
[C---:B----4-:R-:W-:Y:S01]  /*c380*/  HMMA.16816.F32 R180, R8.reuse, R52, R36 ;  /* 0x0000003408b4723c */ /* 0x050fe20000001824 */
[----:B------:R-:W4:Y:S05]  /*c390*/  LDSM.16.M88.4 R36, [R201] ;  /* 0x00000000c924783b */ /* 0x000f2a0000000200 */
[C---:B-----5:R-:W-:Y:S01]  /*c3a0*/  HMMA.16816.F32 R224, R8.reuse, R48, R44 ;  /* 0x0000003008e0723c */ /* 0x060fe2000000182c */
[----:B------:R-:W5:Y:S05]  /*c3b0*/  LDSM.16.M88.4 R44, [R200] ;  /* 0x00000000c82c783b */ /* 0x000f6a0000000200 */
[----:B------:R-:W-:Y:S06]  /*c3c0*/  HMMA.16816.F32 R172, R8, R50, R68 ;  /* 0x0000003208ac723c */ /* 0x000fec0000001844 */
[----:B-1----:R-:W-:Y:S06]  /*c3d0*/  HMMA.16816.F32 R68, R4, R56, R164 ;  /* 0x000000380444723c */ /* 0x002fec00000018a4 */
[C---:B------:R-:W-:Y:S06]  /*c3e0*/  HMMA.16816.F32 R184, R8.reuse, R58, R76 ;  /* 0x0000003a08b8723c */ /* 0x040fec000000184c */
[C---:B------:R-:W-:Y:S06]  /*c3f0*/  HMMA.16816.F32 R168, R8.reuse, R40, R64 ;  /* 0x0000002808a8723c */ /* 0x040fec0000001840 */
[C---:B------:R-:W-:Y:S06]  /*c400*/  HMMA.16816.F32 R176, R8.reuse, R54, R72 ;  /* 0x0000003608b0723c */ /* 0x040fec0000001848 */
[----:B------:R-:W-:Y:S01]  /*c410*/  HMMA.16816.F32 R76, R8, R42, R60 ;  /* 0x0000002a084c723c */ /* 0x000fe2000000183c */
[----:B------:R-:W-:Y:S05]  /*c420*/  LDSM.16.M88.4 R8, [R197] ;  /* 0x00000000c508783b */ /* 0x000fea0000000200 */
[C---:B------:R-:W-:Y:S01]  /*c430*/  HMMA.16816.F32 R228, R4.reuse, R40, R20 ;  /* 0x0000002804e4723c */ /* 0x040fe20000001814 */
[----:B------:R-:W1:Y:S05]  /*c440*/  LDSM.16.M88.4 R20, [R193] ;  /* 0x00000000c114783b */ /* 0x000e6a0000000200 */
[C---:B------:R-:W-:Y:S06]  /*c450*/  HMMA.16816.F32 R148, R4.reuse, R52, R148 ;  /* 0x000000340494723c */ /* 0x040fec0000001894 */
[C---:B------:R-:W-:Y:S06]  /*c460*/  HMMA.16816.F32 R60, R4.reuse, R54, R160 ;  /* 0x00000036043c723c */ /* 0x040fec00000018a0 */
[C---:B------:R-:W-:Y:S06]  /*c470*/  HMMA.16816.F32 R220, R4.reuse, R48, R144 ;  /* 0x0000003004dc723c */ /* 0x040fec0000001890 */
[C---:B------:R-:W-:Y:S06]  /*c480*/  HMMA.16816.F32 R56, R4.reuse, R58, R216 ;  /* 0x0000003a0438723c */ /* 0x040fec00000018d8 */
[C---:B------:R-:W-:Y:S06]  /*c490*/  HMMA.16816.F32 R64, R4.reuse, R50, R156 ;  /* 0x000000320440723c */ /* 0x040fec000000189c */
[----:B------:R-:W-:Y:S01]  /*c4a0*/  HMMA.16816.F32 R52, R4, R42, R152 ;  /* 0x0000002a0434723c */ /* 0x000fe20000001898 */
[----:B------:R-:W1:Y:S05]  /*c4b0*/  LDSM.16.M88.4 R4, [R197+0x2000] ;  /* 0x00200000c504783b */ /* 0x000e6a0000000200 */
[-C--:B---3--:R-:W-:Y:S06]  /*c4c0*/  HMMA.16816.F32 R40, R12, R24.reuse, R68 ;  /* 0x000000180c28723c */ /* 0x088fec0000001844 */
[C---:B------:R-:W-:Y:S01]  /*c4d0*/  HMMA.16816.F32 R48, R16.reuse, R24, R28 ;  /* 0x000000181030723c */ /* 0x040fe2000000181c */
[----:B------:R-:W3:Y:S05]  /*c4e0*/  LDSM.16.M88.4 R28, [R193+0x800] ;  /* 0x00080000c11c783b */ /* 0x000eea0000000200 */
[C---:B--2---:R-:W-:Y:S06]  /*c4f0*/  HMMA.16816.F32 R144, R16.reuse, R32, R180 ;  /* 0x000000201090723c */ /* 0x044fec00000018b4 */
[C---:B----4-:R-:W-:Y:S06]  /*c500*/  HMMA.16816.F32 R224, R16.reuse, R36, R224 ;  /* 0x0000002410e0723c */ /* 0x050fec00000018e0 */
[C---:B-----5:R-:W-:Y:S06]  /*c510*/  HMMA.16816.F32 R168, R16.reuse, R44, R168 ;  /* 0x0000002c10a8723c */ /* 0x060fec00000018a8 */
[C---:B------:R-:W-:Y:S06]  /*c520*/  HMMA.16816.F32 R72, R16.reuse, R26, R184 ;  /* 0x0000001a1048723c */ /* 0x040fec00000018b8 */
[C---:B------:R-:W-:Y:S06]  /*c530*/  HMMA.16816.F32 R152, R16.reuse, R34, R176 ;  /* 0x000000221098723c */ /* 0x040fec00000018b0 */
[C---:B------:R-:W-:Y:S06]  /*c540*/  HMMA.16816.F32 R172, R16.reuse, R38, R172 ;  /* 0x0000002610ac723c */ /* 0x040fec00000018ac */
[----:B------:R-:W-:Y:S01]  /*c550*/  HMMA.16816.F32 R164, R16, R46, R76 ;  /* 0x0000002e10a4723c */ /* 0x000fe2000000184c */
[----:B------:R-:W2:Y:S05]  /*c560*/  LDSM.16.M88.4 R16, [R193+0x1000] ;  /* 0x00100000c110783b */ /* 0x000eaa0000000200 */
[----:B------:R-:W-:Y:S01]  /*c570*/  HMMA.16816.F32 R56, R12, R26, R56 ;  /* 0x0000001a0c38723c */ /* 0x000fe20000001838 */
[----:B------:R-:W4:Y:S01]  /*c580*/  LDSM.16.M88.4 R24, [R193+0x1800] ;  /* 0x00180000c118783b */ /* 0x000f220000000200 */
[----:B------:R-:W-:-:S04]  /*c590*/  DEPBAR.LE SB0, 0x0 ;  /* 0x000080000000791a */ /* 0x000fc80000000000 */
[C---:B------:R-:W-:Y:S06]  /*c5a0*/  HMMA.16816.F32 R68, R12.reuse, R32, R148 ;  /* 0x000000200c44723c */ /* 0x040fec0000001894 */
[----:B------:R-:W-:Y:S06]  /*c5b0*/  HMMA.16816.F32 R60, R12, R34, R60 ;  /* 0x000000220c3c723c */ /* 0x000fec000000183c */
[----:B-1----:R-:W-:Y:S06]  /*c5c0*/  HMMA.16816.F32 R32, R8, R20, R40 ;  /* 0x000000140820723c */ /* 0x002fec0000001828 */
[C---:B------:R-:W-:Y:S06]  /*c5d0*/  HMMA.16816.F32 R148, R12.reuse, R36, R220 ;  /* 0x000000240c94723c */ /* 0x040fec00000018dc */
[C---:B------:R-:W-:Y:S06]  /*c5e0*/  HMMA.16816.F32 R76, R12.reuse, R38, R64 ;  /* 0x000000260c4c723c */ /* 0x040fec0000001840 */
[C---:B------:R-:W-:Y:S06]  /*c5f0*/  HMMA.16816.F32 R160, R12.reuse, R44, R228 ;  /* 0x0000002c0ca0723c */ /* 0x040fec00000018e4 */
[----:B------:R-:W-:Y:S06]  /*c600*/  HMMA.16816.F32 R156, R12, R46, R52 ;  /* 0x0000002e0c9c723c */ /* 0x000fec0000001834 */
[----:B------:R-:W-:Y:S01]  /*c610*/  HMMA.16816.F32 R36, R4, R20, R48 ;  /* 0x000000140424723c */ /* 0x000fe20000001830 */
[----:B------:R-:W-:-:S04]  /*c620*/  IMAD R12, R212, 0x40, R237 ;  /* 0x00000040d40c7824 */ /* 0x000fc800078e02ed */
[C---:B------:R-:W-:Y:S01]  /*c630*/  VIADD R0, R12.reuse, 0x1 ;  /* 0x000000010c007836 */ /* 0x040fe20000000000 */
[C---:B------:R-:W-:Y:S01]  /*c640*/  ISETP.GE.AND P1, PT, R12.reuse, R210, PT ;  /* 0x000000d20c00720c */ /* 0x040fe20003f26270 */
[-C--:B------:R-:W-:Y:S01]  /*c650*/  HMMA.16816.F32 R40, R4, R22.reuse, R72 ;  /* 0x000000160428723c */ /* 0x080fe20000001848 */
[C---:B------:R-:W-:Y:S01]  /*c660*/  ISETP.GE.AND P3, PT, R12.reuse, R208, PT ;  /* 0x000000d00c00720c */ /* 0x040fe20003f66270 */
[C---:B------:R-:W-:Y:S01]  /*c670*/  VIADD R2, R12.reuse, 0x9 ;  /* 0x000000090c027836 */ /* 0x040fe20000000000 */
[C---:B------:R-:W-:Y:S01]  /*c680*/  ISETP.LT.OR P1, PT, R12.reuse, R206, P1 ;  /* 0x000000ce0c00720c */ /* 0x040fe20000f21670 */
[C---:B------:R-:W-:Y:S01]  /*c690*/  VIADD R3, R12.reuse, 0x28 ;  /* 0x000000280c037836 */ /* 0x040fe20000000000 */
[----:B------:R-:W-:Y:S01]  /*c6a0*/  ISETP.LT.OR P3, PT, R12, R205, P3 ;  /* 0x000000cd0c00720c */ /* 0x000fe20001f61670 */
[----:B------:R-:W-:Y:S01]  /*c6b0*/  HMMA.16816.F32 R20, R8, R22, R56 ;  /* 0x000000160814723c */ /* 0x000fe20000001838 */
[C---:B------:R-:W-:Y:S02]  /*c6c0*/  ISETP.GE.AND P5, PT, R0.reuse, R210, PT ;  /* 0x000000d20000720c */ /* 0x040fe40003fa6270 */
[----:B------:R-:W-:-:S02]  /*c6d0*/  ISETP.GE.AND P6, PT, R0, R208, PT ;  /* 0x000000d00000720c */ /* 0x000fc40003fc6270 */
[----:B------:R-:W-:Y:S01]  /*c6e0*/  ISETP.GE.AND P2, PT, R12, R207, PT ;  /* 0x000000cf0c00720c */ /* 0x000fe20003f46270 */
[C---:B---3--:R-:W-:Y:S01]  /*c6f0*/  HMMA.16816.F32 R48, R4.reuse, R30, R152 ;  /* 0x0000001e0430723c */ /* 0x048fe20000001898 */
[C---:B------:R-:W-:Y:S02]  /*c700*/  ISETP.LT.OR P5, PT, R0.reuse, R206, P5 ;  /* 0x000000ce0000720c */ /* 0x040fe40002fa1670 */
[----:B------:R-:W-:Y:S02]  /*c710*/  ISETP.LT.OR P6, PT, R0, R205, P6 ;  /* 0x000000cd0000720c */ /* 0x000fe400037c1670 */
[----:B------:R-:W-:Y:S01]  /*c720*/  ISETP.LT.OR P2, PT, R12, R204, P2 ;  /* 0x000000cc0c00720c */ /* 0x000fe20001741670 */
[----:B--2---:R-:W-:Y:S01]  /*c730*/  HMMA.16816.F32 R56, R4, R18, R172 ;  /* 0x000000120438723c */ /* 0x004fe200000018ac */
[----:B------:R-:W-:Y:S02]  /*c740*/  FSEL R155, R32, -INF , !P1 ;  /* 0xff800000209b7808 */ /* 0x000fe40004800000 */
[----:B------:R-:W-:-:S02]  /*c750*/  ISETP.GE.AND P1, PT, R0, R207, PT ;  /* 0x000000cf0000720c */ /* 0x000fc40003f26270 */
[-C--:B------:R-:W-:Y:S01]  /*c760*/  ISETP.GE.AND P4, PT, R12, R209.reuse, PT ;  /* 0x000000d10c00720c */ /* 0x080fe20003f86270 */
[C---:B------:R-:W-:Y:S01]  /*c770*/  HMMA.16816.F32 R44, R4.reuse, R28, R144 ;  /* 0x0000001c042c723c */ /* 0x040fe20000001890 */
[----:B------:R-:W-:Y:S02]  /*c780*/  FSEL R172, R34, -INF , !P3 ;  /* 0xff80000022ac7808 */ /* 0x000fe40005800000 */
[C---:B------:R-:W-:Y:S02]  /*c790*/  ISETP.GE.AND P3, PT, R0.reuse, R209, PT ;  /* 0x000000d10000720c */ /* 0x040fe40003f66270 */
[C---:B------:R-:W-:Y:S01]  /*c7a0*/  ISETP.LT.OR P1, PT, R0.reuse, R204, P1 ;  /* 0x000000cc0000720c */ /* 0x040fe20000f21670 */
[----:B------:R-:W-:Y:S01]  /*c7b0*/  HMMA.16816.F32 R52, R4, R16, R224 ;  /* 0x000000100434723c */ /* 0x000fe200000018e0 */
[----:B------:R-:W-:Y:S01]  /*c7c0*/  ISETP.LT.OR P3, PT, R0, R203, P3 ;  /* 0x000000cb0000720c */ /* 0x000fe20001f61670 */
[----:B------:R-:W-:Y:S01]  /*c7d0*/  VIADD R0, R12, 0x8 ;  /* 0x000000080c007836 */ /* 0x000fe20000000000 */
[----:B------:R-:W-:-:S02]  /*c7e0*/  FSEL R32, R36, -INF , !P2 ;  /* 0xff80000024207808 */ /* 0x000fc40005000000 */
[----:B------:R-:W-:Y:S01]  /*c7f0*/  ISETP.LT.OR P4, PT, R12, R203, P4 ;  /* 0x000000cb0c00720c */ /* 0x000fe20002781670 */
[C---:B----4-:R-:W-:Y:S01]  /*c800*/  HMMA.16816.F32 R144, R4.reuse, R24, R168 ;  /* 0x000000180490723c */ /* 0x050fe200000018a8 */
[C---:B------:R-:W-:Y:S02]  /*c810*/  ISETP.GE.AND P2, PT, R0.reuse, R210, PT ;  /* 0x000000d20000720c */ /* 0x040fe40003f46270 */
[----:B------:R-:W-:Y:S02]  /*c820*/  FSEL R154, R33, -INF , !P5 ;  /* 0xff800000219a7808 */ /* 0x000fe40006800000 */
[----:B------:R-:W-:Y:S01]  /*c830*/  ISETP.LT.OR P2, PT, R0, R206, P2 ;  /* 0x000000ce0000720c */ /* 0x000fe20001741670 */
[----:B------:R-:W-:Y:S01]  /*c840*/  HMMA.16816.F32 R72, R4, R26, R164 ;  /* 0x0000001a0448723c */ /* 0x000fe200000018a4 */
[----:B------:R-:W-:Y:S02]  /*c850*/  FSEL R34, R38, -INF , !P4 ;  /* 0xff80000026227808 */ /* 0x000fe40006000000 */
[----:B------:R-:W-:-:S02]  /*c860*/  FSEL R33, R37, -INF , !P1 ;  /* 0xff80000025217808 */ /* 0x000fc40004800000 */
[----:B------:R-:W-:Y:S01]  /*c870*/  FSEL R39, R39, -INF , !P3 ;  /* 0xff80000027277808 */ /* 0x000fe20005800000 */
[C---:B------:R-:W-:Y:S01]  /*c880*/  HMMA.16816.F32 R4, R8.reuse, R28, R68 ;  /* 0x0000001c0804723c */ /* 0x040fe20000001844 */
[C---:B------:R-:W-:Y:S02]  /*c890*/  ISETP.GE.AND P4, PT, R0.reuse, R208, PT ;  /* 0x000000d00000720c */ /* 0x040fe40003f86270 */
[C---:B------:R-:W-:Y:S02]  /*c8a0*/  ISETP.GE.AND P5, PT, R0.reuse, R207, PT ;  /* 0x000000cf0000720c */ /* 0x040fe40003fa6270 */
[----:B------:R-:W-:Y:S01]  /*c8b0*/  ISETP.GE.AND P1, PT, R0, R209, PT ;  /* 0x000000d10000720c */ /* 0x000fe20003f26270 */
[----:B------:R-:W-:Y:S01]  /*c8c0*/  HMMA.16816.F32 R64, R8, R30, R60 ;  /* 0x0000001e0840723c */ /* 0x000fe2000000183c */
[----:B------:R-:W-:Y:S02]  /*c8d0*/  ISETP.GE.AND P3, PT, R2, R210, PT ;  /* 0x000000d20200720c */ /* 0x000fe40003f66270 */
[----:B------:R-:W-:-:S02]  /*c8e0*/  FSEL R152, R20, -INF , !P2 ;  /* 0xff80000014987808 */ /* 0x000fc40005000000 */
[----:B------:R-:W-:Y:S01]  /*c8f0*/  ISETP.GE.AND P2, PT, R2, R207, PT ;  /* 0x000000cf0200720c */ /* 0x000fe20003f46270 */
[C---:B------:R-:W-:Y:S01]  /*c900*/  HMMA.16816.F32 R60, R8.reuse, R16, R148 ;  /* 0x00000010083c723c */ /* 0x040fe20000001894 */
[C---:B------:R-:W-:Y:S02]  /*c910*/  ISETP.LT.OR P4, PT, R0.reuse, R205, P4 ;  /* 0x000000cd0000720c */ /* 0x040fe40002781670 */
[C---:B------:R-:W-:Y:S02]  /*c920*/  ISETP.LT.OR P5, PT, R0.reuse, R204, P5 ;  /* 0x000000cc0000720c */ /* 0x040fe40002fa1670 */
[----:B------:R-:W-:Y:S01]  /*c930*/  ISETP.LT.OR P1, PT, R0, R203, P1 ;  /* 0x000000cb0000720c */ /* 0x000fe20000f21670 */
[----:B------:R-:W-:Y:S01]  /*c940*/  VIADD R0, R12, 0x10 ;  /* 0x000000100c007836 */ /* 0x000fe20000000000 */
[C---:B------:R-:W-:Y:S01]  /*c950*/  ISETP.LT.OR P3, PT, R2.reuse, R206, P3 ;  /* 0x000000ce0200720c */ /* 0x040fe20001f61670 */
[----:B------:R-:W-:Y:S01]  /*c960*/  HMMA.16816.F32 R76, R8, R18, R76 ;  /* 0x00000012084c723c */ /* 0x000fe2000000184c */
[----:B------:R-:W-:-:S02]  /*c970*/  ISETP.LT.OR P2, PT, R2, R204, P2 ;  /* 0x000000cc0200720c */ /* 0x000fc40001741670 */
[----:B------:R-:W-:Y:S02]  /*c980*/  FSEL R69, R21, -INF , !P3 ;  /* 0xff80000015457808 */ /* 0x000fe40005800000 */
[----:B------:R-:W-:Y:S01]  /*c990*/  FSEL R20, R40, -INF , !P5 ;  /* 0xff80000028147808 */ /* 0x000fe20006800000 */
[C---:B------:R-:W-:Y:S01]  /*c9a0*/  HMMA.16816.F32 R160, R8.reuse, R24, R160 ;  /* 0x0000001808a0723c */ /* 0x040fe200000018a0 */
[----:B------:R-:W-:Y:S02]  /*c9b0*/  FSEL R29, R42, -INF , !P1 ;  /* 0xff8000002a1d7808 */ /* 0x000fe40004800000 */
[----:B------:R-:W-:Y:S02]  /*c9c0*/  FSEL R21, R41, -INF , !P2 ;  /* 0xff80000029157808 */ /* 0x000fe40005000000 */
[----:B------:R-:W-:Y:S01]  /*c9d0*/  FSEL R164, R35, -INF , !P6 ;  /* 0xff80000023a47808 */ /* 0x000fe20007000000 */
[----:B------:R-:W-:Y:S01]  /*c9e0*/  HMMA.16816.F32 R156, R8, R26, R156 ;  /* 0x0000001a089c723c */ /* 0x000fe2000000189c */
[----:B------:R-:W-:-:S02]  /*c9f0*/  FSEL R153, R22, -INF , !P4 ;  /* 0xff80000016997808 */ /* 0x000fc40006000000 */
[C---:B------:R-:W-:Y:S02]  /*ca00*/  ISETP.GE.AND P5, PT, R0.reuse, R210, PT ;  /* 0x000000d20000720c */ /* 0x040fe40003fa6270 */
[CC--:B------:R-:W-:Y:S02]  /*ca10*/  ISETP.GE.AND P1, PT, R0.reuse, R208.reuse, PT ;  /* 0x000000d00000720c */ /* 0x0c0fe40003f26270 */
[----:B------:R-:W-:Y:S01]  /*ca20*/  ISETP.GE.AND P3, PT, R0, R207, PT ;  /* 0x000000cf0000720c */ /* 0x000fe20003f66270 */
[----:B------:R-:W-:Y:S01]  /*ca30*/  VIADD R8, R12, 0x39 ;  /* 0x000000390c087836 */ /* 0x000fe20000000000 */
[----:B------:R-:W-:Y:S01]  /*ca40*/  BAR.SYNC.DEFER_BLOCKING 0x0 ;  /* 0x0000000000007b1d */ /* 0x000fe20000010000 */
[-C--:B------:R-:W-:Y:S02]  /*ca50*/  ISETP.GE.AND P2, PT, R0, R209.reuse, PT ;  /* 0x000000d10000720c */ /* 0x080fe40003f46270 */
[C---:B------:R-:W-:Y:S02]  /*ca60*/  ISETP.GE.AND P6, PT, R2.reuse, R208, PT ;  /* 0x000000d00200720c */ /* 0x040fe40003fc6270 */
[----:B------:R-:W-:-:S02]  /*ca70*/  ISETP.GE.AND P4, PT, R2, R209, PT ;  /* 0x000000d10200720c */ /* 0x000fc40003f86270 */
[C---:B------:R-:W-:Y:S02]  /*ca80*/  ISETP.LT.OR P5, PT, R0.reuse, R206, P5 ;  /* 0x000000ce0000720c */ /* 0x040fe40002fa1670 */
[C---:B------:R-:W-:Y:S02]  /*ca90*/  ISETP.LT.OR P1, PT, R0.reuse, R205, P1 ;  /* 0x000000cd0000720c */ /* 0x040fe40000f21670 */
[C---:B------:R-:W-:Y:S02]  /*caa0*/  ISETP.LT.OR P3, PT, R0.reuse, R204, P3 ;  /* 0x000000cc0000720c */ /* 0x040fe40001f61670 */
[----:B------:R-:W-:Y:S01]  /*cab0*/  ISETP.LT.OR P2, PT, R0, R203, P2 ;  /* 0x000000cb0000720c */ /* 0x000fe20001741670 */
[----:B------:R-:W-:Y:S01]  /*cac0*/  VIADD R0, R12, 0x11 ;  /* 0x000000110c007836 */ /* 0x000fe20000000000 */
[C---:B------:R-:W-:Y:S02]  /*cad0*/  ISETP.LT.OR P6, PT, R2.reuse, R205, P6 ;  /* 0x000000cd0200720c */ /* 0x040fe400037c1670 */
[----:B------:R-:W-:Y:S01]  /*cae0*/  ISETP.LT.OR P4, PT, R2, R203, P4 ;  /* 0x000000cb0200720c */ /* 0x000fe20002781670 */
[----:B------:R-:W-:Y:S01]  /*caf0*/  VIADD R2, R12, 0x29 ;  /* 0x000000290c027836 */ /* 0x000fe20000000000 */
[----:B------:R-:W-:-:S02]  /*cb00*/  FSEL R68, R23, -INF , !P6 ;  /* 0xff80000017447808 */ /* 0x000fc40007000000 */
[----:B------:R-:W-:Y:S02]  /*cb10*/  FSEL R28, R43, -INF , !P4 ;  /* 0xff8000002b1c7808 */ /* 0x000fe40006000000 */
[----:B------:R-:W-:Y:S01]  /*cb20*/  FSEL R150, R4, -INF , !P5 ;  /* 0xff80000004967808 */ /* 0x000fe20006800000 */
[----:B------:R-:W-:Y:S01]  /*cb30*/  VIADD R4, R12, 0x21 ;  /* 0x000000210c047836 */ /* 0x000fe20000000000 */
[----:B------:R-:W-:Y:S01]  /*cb40*/  FSEL R171, R6, -INF , !P1 ;  /* 0xff80000006ab7808 */ /* 0x000fe20004800000 */
[----:B------:R-:W-:Y:S01]  /*cb50*/  VIADD R6, R12, 0x19 ;  /* 0x000000190c067836 */ /* 0x000fe20000000000 */
        /* <DEDUP_REMOVED lines=8> */
[C---:B------:R-:W-:Y:S01]  /*cbe0*/  VIADD R0, R12.reuse, 0x18 ;  /* 0x000000180c007836 */ /* 0x040fe20000000000 */
[----:B------:R-:W-:Y:S01]  /*cbf0*/  FSEL R148, R5, -INF , !P6 ;  /* 0xff80000005947808 */ /* 0x000fe20007000000 */
[C---:B------:R-:W-:Y:S01]  /*cc00*/  VIADD R5, R12.reuse, 0x20 ;  /* 0x000000200c057836 */ /* 0x040fe20000000000 */
[----:B------:R-:W-:Y:S01]  /*cc10*/  FSEL R173, R7, -INF , !P4 ;  /* 0xff80000007ad7808 */ /* 0x000fe20006000000 */
[----:B------:R-:W-:Y:S01]  /*cc20*/  VIADD R7, R12, 0x38 ;  /* 0x000000380c077836 */ /* 0x000fe20000000000 */
[----:B------:R-:W-:-:S02]  /*cc30*/  FSEL R149, R44, -INF , !P3 ;  /* 0xff8000002c957808 */ /* 0x000fc40005800000 */
[----:B------:R-:W-:Y:S02]  /*cc40*/  FSEL R167, R46, -INF , !P2 ;  /* 0xff8000002ea77808 */ /* 0x000fe40005000000 */
[C---:B------:R-:W-:Y:S02]  /*cc50*/  ISETP.GE.AND P4, PT, R0.reuse, R210, PT ;  /* 0x000000d20000720c */ /* 0x040fe40003f86270 */
[C---:B------:R-:W-:Y:S02]  /*cc60*/  ISETP.GE.AND P3, PT, R0.reuse, R208, PT ;  /* 0x000000d00000720c */ /* 0x040fe40003f66270 */
[C---:B------:R-:W-:Y:S02]  /*cc70*/  ISETP.GE.AND P6, PT, R0.reuse, R207, PT ;  /* 0x000000cf0000720c */ /* 0x040fe40003fc6270 */
[----:B------:R-:W-:Y:S02]  /*cc80*/  ISETP.GE.AND P2, PT, R0, R209, PT ;  /* 0x000000d10000720c */ /* 0x000fe40003f46270 */
[----:B------:R-:W-:-:S02]  /*cc90*/  FSEL R151, R45, -INF , !P5 ;  /* 0xff8000002d977808 */ /* 0x000fc40006800000 */
[----:B------:R-:W-:Y:S02]  /*cca0*/  FSEL R168, R47, -INF , !P1 ;  /* 0xff8000002fa87808 */ /* 0x000fe40004800000 */
[C---:B------:R-:W-:Y:S02]  /*ccb0*/  ISETP.GE.AND P5, PT, R6.reuse, R207, PT ;  /* 0x000000cf0600720c */ /* 0x040fe40003fa6270 */
[----:B------:R-:W-:Y:S02]  /*ccc0*/  ISETP.GE.AND P1, PT, R6, R209, PT ;  /* 0x000000d10600720c */ /* 0x000fe40003f26270 */
[C---:B------:R-:W-:Y:S02]  /*ccd0*/  ISETP.LT.OR P4, PT, R0.reuse, R206, P4 ;  /* 0x000000ce0000720c */ /* 0x040fe40002781670 */
[C---:B------:R-:W-:Y:S02]  /*cce0*/  ISETP.LT.OR P3, PT, R0.reuse, R205, P3 ;  /* 0x000000cd0000720c */ /* 0x040fe40001f61670 */
[----:B------:R-:W-:-:S02]  /*ccf0*/  ISETP.LT.OR P6, PT, R0, R204, P6 ;  /* 0x000000cc0000720c */ /* 0x000fc400037c1670 */
[-C--:B------:R-:W-:Y:S02]  /*cd00*/  ISETP.LT.OR P2, PT, R0, R203.reuse, P2 ;  /* 0x000000cb0000720c */ /* 0x080fe40001741670 */
[----:B------:R-:W-:Y:S02]  /*cd10*/  FMNMX.FTZ R0, R234, R32, !PT ;  /* 0x00000020ea007209 */ /* 0x000fe40007810000 */
[C---:B------:R-:W-:Y:S02]  /*cd20*/  ISETP.LT.OR P5, PT, R6.reuse, R204, P5 ;  /* 0x000000cc0600720c */ /* 0x040fe40002fa1670 */
[----:B------:R-:W-:Y:S02]  /*cd30*/  ISETP.LT.OR P1, PT, R6, R203, P1 ;  /* 0x000000cb0600720c */ /* 0x000fe40000f21670 */
[----:B------:R-:W-:Y:S02]  /*cd40*/  FMNMX.FTZ R0, R33, R0, !PT ;  /* 0x0000000021007209 */ /* 0x000fe40007810000 */
[----:B------:R-:W-:-:S02]  /*cd50*/  FSEL R166, R49, -INF , !P5 ;  /* 0xff80000031a67808 */ /* 0x000fc40006800000 */
[----:B------:R-:W-:Y:S02]  /*cd60*/  FSEL R170, R51, -INF , !P1 ;  /* 0xff80000033aa7808 */ /* 0x000fe40004800000 */
[C---:B------:R-:W-:Y:S02]  /*cd70*/  ISETP.GE.AND P5, PT, R4.reuse, R207, PT ;  /* 0x000000cf0400720c */ /* 0x040fe40003fa6270 */
[----:B------:R-:W-:Y:S02]  /*cd80*/  ISETP.GE.AND P1, PT, R4, R209, PT ;  /* 0x000000d10400720c */ /* 0x000fe40003f26270 */
[----:B------:R-:W-:Y:S02]  /*cd90*/  FSEL R165, R48, -INF , !P6 ;  /* 0xff80000030a57808 */ /* 0x000fe40007000000 */
[----:B------:R-:W-:Y:S02]  /*cda0*/  ISETP.GE.AND P6, PT, R5, R207, PT ;  /* 0x000000cf0500720c */ /* 0x000fe40003fc6270 */
[----:B------:R-:W-:-:S02]  /*cdb0*/  FMNMX.FTZ R0, R20, R0, !PT ;  /* 0x0000000014007209 */ /* 0x000fc40007810000 */
[CC--:B------:R-:W-:Y:S02]  /*cdc0*/  ISETP.LT.OR P5, PT, R4.reuse, R204.reuse, P5 ;  /* 0x000000cc0400720c */ /* 0x0c0fe40002fa1670 */
[----:B------:R-:W-:Y:S02]  /*cdd0*/  ISETP.LT.OR P1, PT, R4, R203, P1 ;  /* 0x000000cb0400720c */ /* 0x000fe40000f21670 */
[----:B------:R-:W-:Y:S02]  /*cde0*/  FSEL R169, R50, -INF , !P2 ;  /* 0xff80000032a97808 */ /* 0x000fe40005000000 */
[C---:B------:R-:W-:Y:S02]  /*cdf0*/  ISETP.GE.AND P2, PT, R5.reuse, R209, PT ;  /* 0x000000d10500720c */ /* 0x040fe40003f46270 */
[----:B------:R-:W-:Y:S02]  /*ce00*/  ISETP.LT.OR P6, PT, R5, R204, P6 ;  /* 0x000000cc0500720c */ /* 0x000fe400037c1670 */
[----:B------:R-:W-:-:S02]  /*ce10*/  FMNMX.FTZ R0, R21, R0, !PT ;  /* 0x0000000015007209 */ /* 0x000fc40007810000 */
[----:B------:R-:W-:Y:S02]  /*ce20*/  FSEL R175, R53, -INF , !P5 ;  /* 0xff80000035af7808 */ /* 0x000fe40006800000 */
[----:B------:R-:W-:Y:S02]  /*ce30*/  FSEL R223, R55, -INF , !P1 ;  /* 0xff80000037df7808 */ /* 0x000fe40004800000 */
[C---:B------:R-:W-:Y:S02]  /*ce40*/  ISETP.GE.AND P1, PT, R6.reuse, R210, PT ;  /* 0x000000d20600720c */ /* 0x040fe40003f26270 */
[----:B------:R-:W-:Y:S02]  /*ce50*/  ISETP.GE.AND P5, PT, R6, R208, PT ;  /* 0x000000d00600720c */ /* 0x000fe40003fa6270 */
[----:B------:R-:W-:Y:S02]  /*ce60*/  ISETP.LT.OR P2, PT, R5, R203, P2 ;  /* 0x000000cb0500720c */ /* 0x000fe40001741670 */
[----:B------:R-:W-:-:S02]  /*ce70*/  FSEL R174, R52, -INF , !P6 ;  /* 0xff80000034ae7808 */ /* 0x000fc40007000000 */
[----:B------:R-:W-:Y:S02]  /*ce80*/  FMNMX.FTZ R0, R149, R0, !PT ;  /* 0x0000000095007209 */ /* 0x000fe40007810000 */
[----:B------:R-:W-:Y:S02]  /*ce90*/  ISETP.GE.AND P6, PT, R3, R207, PT ;  /* 0x000000cf0300720c */ /* 0x000fe40003fc6270 */
[C---:B------:R-:W-:Y:S02]  /*cea0*/  ISETP.LT.OR P1, PT, R6.reuse, R206, P1 ;  /* 0x000000ce0600720c */ /* 0x040fe40000f21670 */
[----:B------:R-:W-:Y:S02]  /*ceb0*/  ISETP.LT.OR P5, PT, R6, R205, P5 ;  /* 0x000000cd0600720c */ /* 0x000fe40002fa1670 */
[----:B------:R-:W-:Y:S02]  /*cec0*/  FSEL R222, R54, -INF , !P2 ;  /* 0xff80000036de7808 */ /* 0x000fe40005000000 */
[----:B------:R-:W-:Y:S01]  /*ced0*/  FMNMX.FTZ R6, R151, R0, !PT ;  /* 0x0000000097067209 */ /* 0x000fe20007810000 */
[----:B------:R-:W-:Y:S01]  /*cee0*/  VIADD R0, R12, 0x30 ;  /* 0x000000300c007836 */ /* 0x000fe20000000000 */
[----:B------:R-:W-:-:S02]  /*cef0*/  ISETP.GE.AND P2, PT, R3, R209, PT ;  /* 0x000000d10300720c */ /* 0x000fc40003f46270 */
[----:B------:R-:W-:Y:S02]  /*cf00*/  ISETP.LT.OR P6, PT, R3, R204, P6 ;  /* 0x000000cc0300720c */ /* 0x000fe400037c1670 */
[----:B------:R-:W-:Y:S01]  /*cf10*/  FMNMX.FTZ R10, R165, R6, !PT ;  /* 0x00000006a50a7209 */ /* 0x000fe20007810000 */
[----:B------:R-:W-:Y:S01]  /*cf20*/  VIADD R6, R12, 0x31 ;  /* 0x000000310c067836 */ /* 0x000fe20000000000 */
[----:B------:R-:W-:Y:S02]  /*cf30*/  ISETP.LT.OR P2, PT, R3, R203, P2 ;  /* 0x000000cb0300720c */ /* 0x000fe40001741670 */
[----:B------:R-:W-:Y:S02]  /*cf40*/  FSEL R213, R56, -INF , !P6 ;  /* 0xff80000038d57808 */ /* 0x000fe40007000000 */
[----:B------:R-:W-:Y:S02]  /*cf50*/  ISETP.GE.AND P6, PT, R2, R207, PT ;  /* 0x000000cf0200720c */ /* 0x000fe40003fc6270 */
[----:B------:R-:W-:-:S02]  /*cf60*/  FMNMX.FTZ R10, R166, R10, !PT ;  /* 0x0000000aa60a7209 */ /* 0x000fc40007810000 */
[----:B------:R-:W-:Y:S02]  /*cf70*/  FSEL R225, R58, -INF , !P2 ;  /* 0xff8000003ae17808 */ /* 0x000fe40005000000 */
[C---:B------:R-:W-:Y:S02]  /*cf80*/  ISETP.GE.AND P2, PT, R2.reuse, R209, PT ;  /* 0x000000d10200720c */ /* 0x040fe40003f46270 */
[----:B------:R-:W-:Y:S02]  /*cf90*/  ISETP.LT.OR P6, PT, R2, R204, P6 ;  /* 0x000000cc0200720c */ /* 0x000fe400037c1670 */
[----:B------:R-:W-:Y:S02]  /*cfa0*/  FMNMX.FTZ R9, R233, R34, !PT ;  /* 0x00000022e9097209 */ /* 0x000fe40007810000 */
[----:B------:R-:W-:Y:S02]  /*cfb0*/  FMNMX.FTZ R10, R174, R10, !PT ;  /* 0x0000000aae0a7209 */ /* 0x000fe40007810000 */
[----:B------:R-:W-:-:S02]  /*cfc0*/  ISETP.LT.OR P2, PT, R2, R203, P2 ;  /* 0x000000cb0200720c */ /* 0x000fc40001741670 */
[----:B------:R-:W-:Y:S02]  /*cfd0*/  FSEL R211, R57, -INF , !P6 ;  /* 0xff80000039d37808 */ /* 0x000fe40007000000 */
[----:B------:R-:W-:Y:S02]  /*cfe0*/  ISETP.GE.AND P6, PT, R0, R207, PT ;  /* 0x000000cf0000720c */ /* 0x000fe40003fc6270 */
[----:B------:R-:W-:Y:S02]  /*cff0*/  FMNMX.FTZ R9, R39, R9, !PT ;  /* 0x0000000927097209 */ /* 0x000fe40007810000 */
[----:B------:R-:W-:Y:S02]  /*d000*/  FMNMX.FTZ R10, R175, R10, !PT ;  /* 0x0000000aaf0a7209 */ /* 0x000fe40007810000 */
[----:B------:R-:W-:Y:S02]  /*d010*/  FSEL R224, R59, -INF , !P2 ;  /* 0xff8000003be07808 */ /* 0x000fe40005000000 */
[----:B------:R-:W-:-:S02]  /*d020*/  ISETP.GE.AND P2, PT, R6, R207, PT ;  /* 0x000000cf0600720c */ /* 0x000fc40003f46270 */
[----:B------:R-:W-:Y:S02]  /*d030*/  ISETP.LT.OR P6, PT, R0, R204, P6 ;  /* 0x000000cc0000720c */ /* 0x000fe400037c1670 */
[----:B------:R-:W-:Y:S02]  /*d040*/  FMNMX.FTZ R9, R29, R9, !PT ;  /* 0x000000091d097209 */ /* 0x000fe40007810000 */
[----:B------:R-:W-:Y:S02]  /*d050*/  FMNMX.FTZ R10, R213, R10, !PT ;  /* 0x0000000ad50a7209 */ /* 0x000fe40007810000 */
[----:B------:R-:W-:Y:S02]  /*d060*/  ISETP.LT.OR P2, PT, R6, R204, P2 ;  /* 0x000000cc0600720c */ /* 0x000fe40001741670 */
[----:B------:R-:W-:Y:S02]  /*d070*/  FSEL R226, R144, -INF , !P6 ;  /* 0xff80000090e27808 */ /* 0x000fe40007000000 */
[----:B------:R-:W-:-:S02]  /*d080*/  ISETP.GE.AND P6, PT, R7, R207, PT ;  /* 0x000000cf0700720c */ /* 0x000fc40003fc6270 */
[----:B------:R-:W-:Y:S02]  /*d090*/  FMNMX.FTZ R9, R28, R9, !PT ;  /* 0x000000091c097209 */ /* 0x000fe40007810000 */
[----:B------:R-:W-:Y:S02]  /*d0a0*/  FMNMX.FTZ R10, R211, R10, !PT ;  /* 0x0000000ad30a7209 */ /* 0x000fe40007810000 */
[----:B------:R-:W-:Y:S02]  /*d0b0*/  FSEL R228, R145, -INF , !P2 ;  /* 0xff80000091e47808 */ /* 0x000fe40005000000 */
[----:B------:R-:W-:Y:S02]  /*d0c0*/  ISETP.GE.AND P2, PT, R8, R207, PT ;  /* 0x000000cf0800720c */ /* 0x000fe40003f46270 */
[----:B------:R-:W-:Y:S02]  /*d0d0*/  ISETP.LT.OR P6, PT, R7, R204, P6 ;  /* 0x000000cc0700720c */ /* 0x000fe400037c1670 */
[----:B------:R-:W-:-:S02]  /*d0e0*/  FMNMX.FTZ R9, R167, R9, !PT ;  /* 0x00000009a7097209 */ /* 0x000fc40007810000 */
[----:B------:R-:W-:Y:S02]  /*d0f0*/  FMNMX.FTZ R10, R226, R10, !PT ;  /* 0x0000000ae20a7209 */ /* 0x000fe40007810000 */
[----:B------:R-:W-:Y:S02]  /*d100*/  ISETP.LT.OR P2, PT, R8, R204, P2 ;  /* 0x000000cc0800720c */ /* 0x000fe40001741670 */
[----:B------:R-:W-:Y:S02]  /*d110*/  FSEL R229, R72, -INF , !P6 ;  /* 0xff80000048e57808 */ /* 0x000fe40007000000 */
[----:B------:R-:W-:Y:S02]  /*d120*/  FMNMX.FTZ R9, R168, R9, !PT ;  /* 0x00000009a8097209 */ /* 0x000fe40007810000 */
[----:B------:R-:W-:Y:S02]  /*d130*/  FMNMX.FTZ R10, R228, R10, !PT ;  /* 0x0000000ae40a7209 */ /* 0x000fe40007810000 */
[----:B------:R-:W-:-:S02]  /*d140*/  FSEL R235, R73, -INF , !P2 ;  /* 0xff80000049eb7808 */ /* 0x000fc40005000000 */
[----:B------:R-:W-:Y:S02]  /*d150*/  FMNMX.FTZ R18, R169, R9, !PT ;  /* 0x00000009a9127209 */ /* 0x000fe40007810000 */
[----:B------:R-:W-:Y:S01]  /*d160*/  FMNMX.FTZ R19, R229, R10, !PT ;  /* 0x0000000ae5137209 */ /* 0x000fe20007810000 */
[----:B------:R-:W-:Y:S06]  /*d170*/  @!P0 BRA `(.L_x_1980) ;  /* 0x0000000000748947 */ /* 0x000fec0003800000 */
[----:B------:R-:W2:Y:S04]  /*d180*/  LDL.64 R238, [R1+0x50] ;  /* 0x0000500001ee7983 */ /* 0x000ea80000100a00 */
[----:B------:R-:W3:Y:S01]  /*d190*/  LDL.64 R236, [R1+0x48] ;  /* 0x0000480001ec7983 */ /* 0x000ee20000100a00 */
[----:B------:R-:W-:Y:S01]  /*d1a0*/  VIADD R9, R248, 0xfffffffc ;  /* 0xfffffffcf8097836 */ /* 0x000fe20000000000 */
[----:B------:R-:W-:-:S04]  /*d1b0*/  ULDC.64 UR6, c[0x0][0x218] ;  /* 0x0000860000067ab9 */ /* 0x000fc80000000a00 */
[----:B------:R-:W-:-:S05]  /*d1c0*/  SHF.R.S32.HI R10, RZ, 0x1f, R9 ;  /* 0x0000001fff0a7819 */ /* 0x000fca0000011409 */
[-C--:B------:R-:W-:Y:S02]  /*d1d0*/  IMAD R12, R10, R242.reuse, RZ ;  /* 0x000000f20a0c7224 */ /* 0x080fe400078e02ff */
[----:B------:R-:W-:-:S04]  /*d1e0*/  IMAD.WIDE.U32 R10, R9, R242, RZ ;  /* 0x000000f2090a7225 */ /* 0x000fc800078e00ff */
[----:B------:R-:W-:-:S04]  /*d1f0*/  IMAD R9, R9, R243, R12 ;  /* 0x000000f309097224 */ /* 0x000fc800078e020c */
[----:B------:R-:W-:Y:S02]  /*d200*/  IMAD.IADD R9, R11, 0x1, R9 ;  /* 0x000000010b097824 */ /* 0x000fe400078e0209 */
[----:B------:R-:W-:Y:S01]  /*d210*/  IMAD.SHL.U32 R11, R242, 0x20, RZ ;  /* 0x00000020f20b7824 */ /* 0x000fe200078e00ff */
[----:B--2---:R-:W-:-:S04]  /*d220*/  LEA R13, P0, R10, R238, 0x6 ;  /* 0x000000ee0a0d7211 */ /* 0x004fc800078030ff */
[C---:B------:R-:W-:Y:S02]  /*d230*/  LEA R14, P2, R13.reuse, UR6, 0x1 ;  /* 0x000000060d0e7c11 */ /* 0x040fe4000f8408ff */
        /* <DEDUP_REMOVED lines=17> */
.L_x_1980:
[----:B-1----:R-:W2:Y:S01]  /*d350*/  LDL R13, [R1+0x30] ;  /* 0x00003000010d7983 */ /* 0x002ea20000100800 */
[----:B------:R-:W-:Y:S01]  /*d360*/  FMNMX.FTZ R10, R170, R18, !PT ;  /* 0x00000012aa0a7209 */ /* 0x000fe20007810000 */
[----:B------:R-:W-:Y:S01]  /*d370*/  VIADD R14, R250, 0x4 ;  /* 0x00000004fa0e7836 */ /* 0x000fe20000000000 */
[----:B------:R-:W-:Y:S01]  /*d380*/  ISETP.GE.AND P0, PT, R0, R209, PT ;  /* 0x000000d10000720c */ /* 0x000fe20003f06270 */
[----:B------:R-:W-:Y:S01]  /*d390*/  IMAD.SHL.U32 R35, R212, 0x2, RZ ;  /* 0x00000002d4237824 */ /* 0x000fe200078e00ff */
[----:B------:R-:W-:Y:S01]  /*d3a0*/  FMNMX.FTZ R10, R222, R10, !PT ;  /* 0x0000000ade0a7209 */ /* 0x000fe20007810000 */
[----:B------:R-:W-:Y:S01]  /*d3b0*/  IMAD.WIDE.U32 R14, R14, -0x326172a9, RZ ;  /* 0xcd9e8d570e0e7825 */ /* 0x000fe200078e00ff */
[----:B------:R-:W-:Y:S01]  /*d3c0*/  ISETP.LT.OR P0, PT, R0, R203, P0 ;  /* 0x000000cb0000720c */ /* 0x000fe20000701670 */
[----:B------:R-:W-:Y:S01]  /*d3d0*/  LDSM.16.MT88.4 R48, [R192+0x6000] ;  /* 0x00600000c030783b */ /* 0x000fe20000004200 */
[----:B------:R-:W-:Y:S01]  /*d3e0*/  FMNMX.FTZ R10, R223, R10, !PT ;  /* 0x0000000adf0a7209 */ /* 0x000fe20007810000 */
[----:B------:R-:W-:Y:S01]  /*d3f0*/  IMAD.WIDE.U32 R46, R250, -0x326172a9, RZ ;  /* 0xcd9e8d57fa2e7825 */ /* 0x000fe200078e00ff */
[----:B------:R-:W-:Y:S01]  /*d400*/  FMNMX.FTZ R9, R235, R19, !PT ;  /* 0x00000013eb097209 */ /* 0x000fe20007810000 */
[----:B------:R-:W-:Y:S01]  /*d410*/  LDSM.16.MT88.4 R52, [R190+0x6000] ;  /* 0x00600000be34783b */ /* 0x000fe20000004200 */
[----:B------:R-:W-:-:S02]  /*d420*/  ISETP.GE.AND P6, PT, R6, R209, PT ;  /* 0x000000d10600720c */ /* 0x000fc40003fc6270 */
[----:B------:R-:W-:Y:S01]  /*d430*/  FMNMX.FTZ R10, R225, R10, !PT ;  /* 0x0000000ae10a7209 */ /* 0x000fe20007810000 */
[----:B------:R-:W1:Y:S01]  /*d440*/  SHFL.BFLY PT, R11, R9, 0x2, 0x1f ;  /* 0x0c401f00090b7f89 */ /* 0x000e6200000e0000 */
[----:B------:R-:W-:Y:S02]  /*d450*/  FSEL R227, R146, -INF , !P0 ;  /* 0xff80000092e37808 */ /* 0x000fe40004000000 */
[-C--:B------:R-:W-:Y:S01]  /*d460*/  ISETP.GE.AND P2, PT, R7, R209.reuse, PT ;  /* 0x000000d10700720c */ /* 0x080fe20003f46270 */
[----:B------:R-:W-:Y:S01]  /*d470*/  LDSM.16.MT88.4 R56, [R191+0x6000] ;  /* 0x00600000bf38783b */ /* 0x000fe20000004200 */
[----:B------:R-:W-:Y:S02]  /*d480*/  ISETP.GE.AND P0, PT, R8, R209, PT ;  /* 0x000000d10800720c */ /* 0x000fe40003f06270 */
[----:B------:R-:W-:Y:S02]  /*d490*/  ISETP.LT.OR P6, PT, R6, R203, P6 ;  /* 0x000000cb0600720c */ /* 0x000fe400037c1670 */
[----:B------:R-:W-:-:S02]  /*d4a0*/  FMNMX.FTZ R10, R224, R10, !PT ;  /* 0x0000000ae00a7209 */ /* 0x000fc40007810000 */
[-C--:B------:R-:W-:Y:S02]  /*d4b0*/  ISETP.LT.OR P2, PT, R7, R203.reuse, P2 ;  /* 0x000000cb0700720c */ /* 0x080fe40001741670 */
[----:B------:R-:W-:Y:S02]  /*d4c0*/  ISETP.LT.OR P0, PT, R8, R203, P0 ;  /* 0x000000cb0800720c */ /* 0x000fe40000701670 */
[----:B------:R-:W-:Y:S02]  /*d4d0*/  FSEL R230, R147, -INF , !P6 ;  /* 0xff80000093e67808 */ /* 0x000fe40007000000 */
[----:B------:R-:W-:Y:S02]  /*d4e0*/  FMNMX.FTZ R10, R227, R10, !PT ;  /* 0x0000000ae30a7209 */ /* 0x000fe40007810000 */
[----:B------:R-:W-:Y:S02]  /*d4f0*/  FSEL R231, R74, -INF , !P2 ;  /* 0xff8000004ae77808 */ /* 0x000fe40005000000 */
        /* <DEDUP_REMOVED lines=9> */
[C---:B------:R-:W-:Y:S02]  /*d590*/  ISETP.GE.AND P4, PT, R4.reuse, R210, PT ;  /* 0x000000d20400720c */ /* 0x040fe40003f86270 */
[C---:B------:R-:W-:Y:S01]  /*d5a0*/  ISETP.GE.AND P6, PT, R4.reuse, R208, PT ;  /* 0x000000d00400720c */ /* 0x040fe20003fc6270 */
[----:B------:R-:W3:Y:S01]  /*d5b0*/  SHFL.BFLY PT, R12, R5, 0x2, 0x1f ;  /* 0x0c401f00050c7f89 */ /* 0x000ee200000e0000 */
[C---:B------:R-:W-:Y:S02]  /*d5c0*/  ISETP.LT.OR P4, PT, R4.reuse, R206, P4 ;  /* 0x000000ce0400720c */ /* 0x040fe40002781670 */
[----:B------:R-:W-:-:S02]  /*d5d0*/  ISETP.LT.OR P6, PT, R4, R205, P6 ;  /* 0x000000cd0400720c */ /* 0x000fc400037c1670 */
[----:B-1----:R-:W-:Y:S02]  /*d5e0*/  FMNMX.FTZ R4, R9, R11, !PT ;  /* 0x0000000b09047209 */ /* 0x002fe40007810000 */
[----:B------:R-:W-:Y:S02]  /*d5f0*/  LOP3.LUT R9, R15, R249, RZ, 0x3c, !PT ;  /* 0x000000f90f097212 */ /* 0x000fe400078e3cff */
[----:B------:R-:W-:Y:S02]  /*d600*/  FSEL R66, R66, -INF , !P3 ;  /* 0xff80000042427808 */ /* 0x000fe40005800000 */
[----:B------:R-:W-:Y:S01]  /*d610*/  FSEL R44, R65, -INF , !P1 ;  /* 0xff800000412c7808 */ /* 0x000fe20004800000 */
[----:B------:R-:W-:Y:S01]  /*d620*/  IMAD.WIDE.U32 R24, R9, -0x2daee0ad, RZ ;  /* 0xd2511f5309187825 */ /* 0x000fe200078e00ff */
[C---:B------:R-:W-:Y:S01]  /*d630*/  ISETP.GE.AND P3, PT, R3.reuse, R210, PT ;  /* 0x000000d20300720c */ /* 0x040fe20003f66270 */
[----:B------:R-:W1:Y:S01]  /*d640*/  SHFL.BFLY PT, R9, R4, 0x1, 0x1f ;  /* 0x0c201f0004097f89 */ /* 0x000e6200000e0000 */
[----:B------:R-:W-:-:S02]  /*d650*/  ISETP.GE.AND P1, PT, R3, R208, PT ;  /* 0x000000d00300720c */ /* 0x000fc40003f26270 */
[----:B------:R-:W-:Y:S02]  /*d660*/  FSEL R67, R67, -INF , !P5 ;  /* 0xff80000043437808 */ /* 0x000fe40006800000 */
[----:B------:R-:W-:Y:S02]  /*d670*/  FSEL R45, R60, -INF , !P2 ;  /* 0xff8000003c2d7808 */ /* 0x000fe40005000000 */
[C---:B------:R-:W-:Y:S02]  /*d680*/  ISETP.GE.AND P5, PT, R2.reuse, R210, PT ;  /* 0x000000d20200720c */ /* 0x040fe40003fa6270 */
[----:B------:R-:W-:Y:S02]  /*d690*/  ISETP.GE.AND P2, PT, R2, R208, PT ;  /* 0x000000d00200720c */ /* 0x000fe40003f46270 */
[C---:B------:R-:W-:Y:S02]  /*d6a0*/  ISETP.LT.OR P3, PT, R3.reuse, R206, P3 ;  /* 0x000000ce0300720c */ /* 0x040fe40001f61670 */
[----:B------:R-:W-:-:S02]  /*d6b0*/  ISETP.LT.OR P1, PT, R3, R205, P1 ;  /* 0x000000cd0300720c */ /* 0x000fc40000f21670 */
[----:B------:R-:W-:Y:S02]  /*d6c0*/  FSEL R146, R62, -INF , !P0 ;  /* 0xff8000003e927808 */ /* 0x000fe40004000000 */
[----:B------:R-:W-:Y:S02]  /*d6d0*/  FSEL R64, R61, -INF , !P4 ;  /* 0xff8000003d407808 */ /* 0x000fe40006000000 */
[C---:B------:R-:W-:Y:S02]  /*d6e0*/  ISETP.LT.OR P5, PT, R2.reuse, R206, P5 ;  /* 0x000000ce0200720c */ /* 0x040fe40002fa1670 */
[----:B------:R-:W-:Y:S02]  /*d6f0*/  ISETP.LT.OR P2, PT, R2, R205, P2 ;  /* 0x000000cd0200720c */ /* 0x000fe40001741670 */
[C---:B------:R-:W-:Y:S02]  /*d700*/  ISETP.GE.AND P0, PT, R0.reuse, R210, PT ;  /* 0x000000d20000720c */ /* 0x040fe40003f06270 */
[----:B------:R-:W-:-:S02]  /*d710*/  ISETP.GE.AND P4, PT, R0, R208, PT ;  /* 0x000000d00000720c */ /* 0x000fc40003f86270 */
[C---:B------:R-:W-:Y:S02]  /*d720*/  ISETP.LT.OR P0, PT, R0.reuse, R206, P0 ;  /* 0x000000ce0000720c */ /* 0x040fe40000701670 */
[----:B------:R-:W-:Y:S02]  /*d730*/  ISETP.LT.OR P4, PT, R0, R205, P4 ;  /* 0x000000cd0000720c */ /* 0x000fe40002781670 */
[----:B---3--:R-:W-:Y:S02]  /*d740*/  FMNMX.FTZ R0, R5, R12, !PT ;  /* 0x0000000c05007209 */ /* 0x008fe40007810000 */
[----:B------:R-:W-:Y:S02]  /*d750*/  FSEL R147, R63, -INF , !P6 ;  /* 0xff8000003f937808 */ /* 0x000fe40007000000 */
[----:B------:R-:W-:Y:S01]  /*d760*/  ISETP.GE.AND P6, PT, R6, R210, PT ;  /* 0x000000d20600720c */ /* 0x000fe20003fc6270 */
[----:B------:R-:W3:Y:S01]  /*d770*/  SHFL.BFLY PT, R12, R0, 0x1, 0x1f ;  /* 0x0c201f00000c7f89 */ /* 0x000ee200000e0000 */
[----:B-1----:R-:W-:-:S02]  /*d780*/  FMNMX.FTZ R71, R4, R9, !PT ;  /* 0x0000000904477209 */ /* 0x002fc40007810000 */
[----:B------:R-:W-:Y:S02]  /*d790*/  ISETP.LT.OR P6, PT, R6, R206, P6 ;  /* 0x000000ce0600720c */ /* 0x000fe400037c1670 */
[----:B------:R-:W-:Y:S02]  /*d7a0*/  FSEL R220, R78, -INF , !P1 ;  /* 0xff8000004edc7808 */ /* 0x000fe40004800000 */
[----:B------:R-:W-:Y:S02]  /*d7b0*/  FSETP.NEU.FTZ.AND P1, PT, R71, -INF , PT ;  /* 0xff8000004700780b */ /* 0x000fe40003f3d000 */
[----:B------:R-:W-:Y:S02]  /*d7c0*/  FSEL R145, R160, -INF , !P0 ;  /* 0xff800000a0917808 */ /* 0x000fe40004000000 */
[----:B------:R-:W-:Y:S02]  /*d7d0*/  FSEL R65, R77, -INF , !P5 ;  /* 0xff8000004d417808 */ /* 0x000fe40006800000 */
[----:B------:R-:W-:-:S02]  /*d7e0*/  FSEL R221, R79, -INF , !P2 ;  /* 0xff8000004fdd7808 */ /* 0x000fc40005000000 */
[C---:B------:R-:W-:Y:S02]  /*d7f0*/  ISETP.GE.AND P5, PT, R7.reuse, R210, PT ;  /* 0x000000d20700720c */ /* 0x040fe40003fa6270 */
[C---:B------:R-:W-:Y:S02]  /*d800*/  ISETP.GE.AND P2, PT, R7.reuse, R208, PT ;  /* 0x000000d00700720c */ /* 0x040fe40003f46270 */
[C---:B------:R-:W-:Y:S02]  /*d810*/  ISETP.LT.OR P5, PT, R7.reuse, R206, P5 ;  /* 0x000000ce0700720c */ /* 0x040fe40002fa1670 */
[----:B------:R-:W-:Y:S02]  /*d820*/  ISETP.LT.OR P2, PT, R7, R205, P2 ;  /* 0x000000cd0700720c */ /* 0x000fe40001741670 */
[----:B------:R-:W-:Y:S02]  /*d830*/  PRMT R237, R241, 0x7054, R241 ;  /* 0x00007054f1ed7816 */ /* 0x000fe400000000f1 */
[----:B---3--:R-:W-:-:S02]  /*d840*/  FMNMX.FTZ R70, R0, R12, !PT ;  /* 0x0000000c00467209 */ /* 0x008fc40007810000 */
[----:B------:R-:W-:Y:S01]  /*d850*/  FSEL R144, R161, -INF , !P6 ;  /* 0xff800000a1907808 */ /* 0x000fe20007000000 */
[----:B------:R-:W-:Y:S01]  /*d860*/  IMAD.MOV.U32 R161, RZ, RZ, R247 ;  /* 0x000000ffffa17224 */ /* 0x000fe200078e00f7 */
[----:B------:R-:W-:Y:S02]  /*d870*/  FSETP.NEU.FTZ.AND P0, PT, R70, -INF , PT ;  /* 0xff8000004600780b */ /* 0x000fe40003f1d000 */
[----:B------:R-:W-:Y:S02]  /*d880*/  FSEL R156, R156, -INF , !P5 ;  /* 0xff8000009c9c7808 */ /* 0x000fe40006800000 */
[----:B------:R-:W-:Y:S02]  /*d890*/  FSEL R16, R70, RZ, P0 ;  /* 0x000000ff46107208 */ /* 0x000fe40000000000 */
[----:B------:R-:W-:Y:S02]  /*d8a0*/  FSEL R162, R162, -INF , !P4 ;  /* 0xff800000a2a27808 */ /* 0x000fe40006000000 */
[----:B------:R-:W-:Y:S01]  /*d8b0*/  FSEL R158, R158, -INF , !P2 ;  /* 0xff8000009e9e7808 */ /* 0x000fe20005000000 */
[----:B--2---:R-:W-:Y:S01]  /*d8c0*/  IMAD.WIDE.U32 R42, R13, -0x2daee0ad, RZ ;  /* 0xd2511f530d2a7825 */ /* 0x004fe200078e00ff */
[----:B------:R-:W-:-:S04]  /*d8d0*/  FSEL R13, R71, RZ, P1 ;  /* 0x000000ff470d7208 */ /* 0x000fc80000800000 */
[----:B------:R-:W-:Y:S02]  /*d8e0*/  LOP3.LUT R3, R43, UR27, R35, 0x96, !PT ;  /* 0x0000001b2b037c12 */ /* 0x000fe4000f8e9623 */
[----:B------:R-:W-:Y:S02]  /*d8f0*/  LOP3.LUT R2, R25, UR19, R42, 0x96, !PT ;  /* 0x0000001319027c12 */ /* 0x000fe4000f8e962a */
[----:B------:R-:W-:Y:S01]  /*d900*/  FSEL R25, R76, -INF , !P3 ;  /* 0xff8000004c197808 */ /* 0x000fe20005800000 */
[----:B------:R-:W-:Y:S01]  /*d910*/  IMAD.WIDE.U32 R10, R3, -0x326172a9, RZ ;  /* 0xcd9e8d57030a7825 */ /* 0x000fe200078e00ff */
[----:B------:R-:W-:-:S03]  /*d920*/  ISETP.GE.AND P3, PT, R6, R208, PT ;  /* 0x000000d00600720c */ /* 0x000fc60003f66270 */
[----:B------:R-:W-:Y:S01]  /*d930*/  IMAD.WIDE.U32 R40, R2, -0x326172a9, RZ ;  /* 0xcd9e8d5702287825 */ /* 0x000fe200078e00ff */
[----:B------:R-:W-:Y:S02]  /*d940*/  LOP3.LUT R2, R11, UR20, R14, 0x96, !PT ;  /* 0x000000140b027c12 */ /* 0x000fe4000f8e960e */
[----:B------:R-:W-:Y:S02]  /*d950*/  ISETP.LT.OR P3, PT, R6, R205, P3 ;  /* 0x000000cd0600720c */ /* 0x000fe40001f61670 */
[----:B------:R-:W-:Y:S01]  /*d960*/  LOP3.LUT R5, R41, UR18, R10, 0x96, !PT ;  /* 0x0000001229057c12 */ /* 0x000fe2000f8e960a */
[----:B------:R-:W-:Y:S01]  /*d970*/  IMAD.WIDE.U32 R2, R2, -0x2daee0ad, RZ ;  /* 0xd2511f5302027825 */ /* 0x000fe200078e00ff */
[----:B------:R-:W-:-:S03]  /*d980*/  FSEL R163, R163, -INF , !P3 ;  /* 0xff800000a3a37808 */ /* 0x000fc60005800000 */
[----:B------:R-:W-:Y:S01]  /*d990*/  IMAD.WIDE.U32 R4, R5, -0x2daee0ad, RZ ;  /* 0xd2511f5305047825 */ /* 0x000fe200078e00ff */
[----:B------:R-:W-:-:S03]  /*d9a0*/  LOP3.LUT R6, R3, UR17, R24, 0x96, !PT ;  /* 0x0000001103067c12 */ /* 0x000fc6000f8e9618 */
[----:B------:R-:W-:Y:S01]  /*d9b0*/  FMUL.FTZ R3, R71, UR10 ;  /* 0x0000000a47037c20 */ /* 0x000fe20008410000 */
[----:B------:R-:W-:-:S04]  /*d9c0*/  LOP3.LUT R5, R5, UR15, R2, 0x96, !PT ;  /* 0x0000000f05057c12 */ /* 0x000fc8000f8e9602 */
[----:B------:R-:W-:Y:S01]  /*d9d0*/  FSEL R14, R3, RZ, P1 ;  /* 0x000000ff030e7208 */ /* 0x000fe20000800000 */
[----:B------:R-:W-:Y:S01]  /*d9e0*/  IMAD.WIDE.U32 R2, R6, -0x326172a9, RZ ;  /* 0xcd9e8d5706027825 */ /* 0x000fe200078e00ff */
[----:B------:R-:W-:-:S03]  /*d9f0*/  ISETP.GE.AND P1, PT, R8, R210, PT ;  /* 0x000000d20800720c */ /* 0x000fc60003f26270 */
[----:B------:R-:W-:Y:S01]  /*da00*/  IMAD.WIDE.U32 R22, R5, -0x326172a9, RZ ;  /* 0xcd9e8d5705167825 */ /* 0x000fe200078e00ff */
[----:B------:R-:W-:-:S03]  /*da10*/  LOP3.LUT R3, R3, UR16, R40, 0x96, !PT ;  /* 0x0000001003037c12 */ /* 0x000fc6000f8e9628 */
[--C-:B------:R-:W-:Y:S01]  /*da20*/  FFMA.FTZ R5, R32, UR10, -R14.reuse ;  /* 0x0000000a20057c23 */ /* 0x100fe2000801080e */
[----:B------:R-:W-:Y:S01]  /*da30*/  FFMA.FTZ R0, R20, UR10, -R14 ;  /* 0x0000000a14007c23 */ /* 0x000fe2000801080e */
[----:B------:R-:W-:Y:S02]  /*da40*/  ISETP.LT.OR P1, PT, R8, R206, P1 ;  /* 0x000000ce0800720c */ /* 0x000fe40000f21670 */
[----:B------:R-:W-:Y:S01]  /*da50*/  LOP3.LUT R6, R23, UR14, R2, 0x96, !PT ;  /* 0x0000000e17067c12 */ /* 0x000fe2000f8e9602 */
[----:B------:R-:W-:Y:S01]  /*da60*/  IMAD.WIDE.U32 R2, R3, -0x2daee0ad, RZ ;  /* 0xd2511f5303027825 */ /* 0x000fe200078e00ff */
[----:B------:R1:W2:Y:S01]  /*da70*/  MUFU.EX2 R17, R5 ;  /* 0x0000000500117308 */ /* 0x0002a20000000800 */
[----:B------:R-:W-:Y:S02]  /*da80*/  FSEL R157, R157, -INF , !P1 ;  /* 0xff8000009d9d7808 */ /* 0x000fe40004800000 */
[----:B------:R-:W-:Y:S01]  /*da90*/  IMAD.WIDE.U32 R26, R6, -0x2daee0ad, RZ ;  /* 0xd2511f53061a7825 */ /* 0x000fe200078e00ff */
[----:B------:R-:W-:-:S04]  /*daa0*/  LOP3.LUT R6, R3, UR13, R4, 0x96, !PT ;  /* 0x0000000d03067c12 */ /* 0x000fc8000f8e9604 */
[----:B------:R-:W-:Y:S01]  /*dab0*/  LOP3.LUT R2, R27, UR5, R2, 0x96, !PT ;  /* 0x000000051b027c12 */ /* 0x000fe2000f8e9602 */
[----:B------:R3:W-:Y:S01]  /*dac0*/  MUFU.EX2 R63, R0 ;  /* 0x00000000003f7308 */ /* 0x0007e20000000800 */
[----:B------:R-:W-:-:S04]  /*dad0*/  IMAD.WIDE.U32 R18, R6, -0x326172a9, RZ ;  /* 0xcd9e8d5706127825 */ /* 0x000fc800078e00ff */
[----:B------:R-:W-:Y:S01]  /*dae0*/  IMAD.WIDE.U32 R2, R2, -0x326172a9, RZ ;  /* 0xcd9e8d5702027825 */ /* 0x000fe200078e00ff */
[----:B------:R-:W-:-:S03]  /*daf0*/  LOP3.LUT R22, R19, UR12, R22, 0x96, !PT ;  /* 0x0000000c13167c12 */ /* 0x000fc6000f8e9616 */
[----:B-1----:R-:W-:Y:S01]  /*db00*/  FMUL.FTZ R5, R70, UR10 ;  /* 0x0000000a46057c20 */ /* 0x002fe20008410000 */
[----:B------:R-:W-:Y:S02]  /*db10*/  LOP3.LUT R6, R2, 0xff, RZ, 0xc0, !PT ;  /* 0x000000ff02067812 */ /* 0x000fe400078ec0ff */
[----:B------:R-:W-:Y:S02]  /*db20*/  SHF.R.U32.HI R12, RZ, 0x18, R2 ;  /* 0x00000018ff0c7819 */ /* 0x000fe40000011602 */
[----:B------:R-:W-:Y:S02]  /*db30*/  FSEL R15, R5, RZ, P0 ;  /* 0x000000ff050f7208 */ /* 0x000fe40000000000 */
[----:B------:R-:W-:Y:S01]  /*db40*/  ISETP.GE.AND P0, PT, R8, R208, PT ;  /* 0x000000d00800720c */ /* 0x000fe20003f06270 */
[----:B---3--:R-:W-:Y:S02]  /*db50*/  FFMA.FTZ R0, R21, UR10, -R14 ;  /* 0x0000000a15007c23 */ /* 0x008fe4000801080e */
[--C-:B------:R-:W-:Y:S01]  /*db60*/  FFMA.FTZ R4, R29, UR10, -R15.reuse ;  /* 0x0000000a1d047c23 */ /* 0x100fe2000801080f */
[----:B------:R-:W-:Y:S01]  /*db70*/  FFMA.FTZ R5, R28, UR10, -R15 ;  /* 0x0000000a1c057c23 */ /* 0x000fe2000801080f */
[----:B------:R1:W-:Y:S01]  /*db80*/  MUFU.EX2 R239, R0 ;  /* 0x0000000000ef7308 */ /* 0x0003e20000000800 */
[----:B------:R-:W-:Y:S01]  /*db90*/  ISETP.LT.OR P0, PT, R8, R205, P0 ;  /* 0x000000cd0800720c */ /* 0x000fe20000701670 */
[----:B------:R-:W3:Y:S03]  /*dba0*/  LDSM.16.MT88.4 R28, [R189+0x6000] ;  /* 0x00600000bd1c783b */ /* 0x000ee60000004200 */
[----:B------:R-:W-:-:S03]  /*dbb0*/  FSEL R159, R159, -INF , !P0 ;  /* 0xff8000009f9f7808 */ /* 0x000fc60004000000 */
[----:B------:R4:W-:Y:S08]  /*dbc0*/  MUFU.EX2 R61, R4 ;  /* 0x00000004003d7308 */ /* 0x0009f00000000800 */
[----:B------:R5:W3:Y:S01]  /*dbd0*/  MUFU.EX2 R238, R5 ;  /* 0x0000000500ee7308 */ /* 0x000ae20000000800 */
[----:B-1----:R-:W-:-:S04]  /*dbe0*/  LOP3.LUT R0, R2, 0xffff, RZ, 0xc0, !PT ;  /* 0x0000ffff02007812 */ /* 0x002fc800078ec0ff */
[----:B----4-:R-:W-:Y:S02]  /*dbf0*/  SHF.R.U32.HI R4, RZ, 0x8, R0 ;  /* 0x00000008ff047819 */ /* 0x010fe40000011600 */
[----:B------:R-:W-:Y:S02]  /*dc00*/  LOP3.LUT R0, R3, UR21, R18, 0x96, !PT ;  /* 0x0000001503007c12 */ /* 0x000fe4000f8e9612 */
[----:B------:R-:W-:Y:S02]  /*dc10*/  SHF.R.U32.HI R3, RZ, 0x10, R2 ;  /* 0x00000010ff037819 */ /* 0x000fe40000011602 */
[----:B------:R-:W-:Y:S01]  /*dc20*/  PRMT R9, R6, 0x5410, R4 ;  /* 0x0000541006097816 */ /* 0x000fe20000000004 */
[----:B------:R-:W-:Y:S01]  /*dc30*/  FFMA.FTZ R4, R33, UR10, -R14 ;  /* 0x0000000a21047c23 */ /* 0x000fe2000801080e */
[----:B-----5:R-:W-:Y:S02]  /*dc40*/  LOP3.LUT R5, R3, 0xff, RZ, 0xc0, !PT ;  /* 0x000000ff03057812 */ /* 0x020fe400078ec0ff */
[----:B------:R-:W-:Y:S01]  /*dc50*/  LOP3.LUT R3, R0, 0xffff, RZ, 0xc0, !PT ;  /* 0x0000ffff00037812 */ /* 0x000fe200078ec0ff */
[----:B------:R1:W4:Y:S01]  /*dc60*/  MUFU.EX2 R62, R4 ;  /* 0x00000004003e7308 */ /* 0x0003220000000800 */
[----:B------:R-:W-:-:S02]  /*dc70*/  SHF.R.U32.HI R2, RZ, 0x10, R0 ;  /* 0x00000010ff027819 */ /* 0x000fc40000011600 */
[----:B------:R-:W-:Y:S02]  /*dc80*/  LOP3.LUT R8, R0, 0xff, RZ, 0xc0, !PT ;  /* 0x000000ff00087812 */ /* 0x000fe400078ec0ff */
[----:B------:R-:W-:Y:S02]  /*dc90*/  SHF.R.U32.HI R7, RZ, 0x8, R3 ;  /* 0x00000008ff077819 */ /* 0x000fe40000011603 */
[----:B------:R-:W-:Y:S02]  /*dca0*/  SHF.R.U32.HI R6, RZ, 0x18, R0 ;  /* 0x00000018ff067819 */ /* 0x000fe40000011600 */
[----:B------:R-:W-:Y:S01]  /*dcb0*/  LOP3.LUT R0, R2, 0xff, RZ, 0xc0, !PT ;  /* 0x000000ff02007812 */ /* 0x000fe200078ec0ff */
[----:B------:R-:W-:Y:S01]  /*dcc0*/  FFMA.FTZ R2, R34, UR10, -R15 ;  /* 0x0000000a22027c23 */ /* 0x000fe2000801080f */
[----:B------:R-:W-:Y:S01]  /*dcd0*/  PRMT R3, R5, 0x5410, R12 ;  /* 0x0000541005037816 */ /* 0x000fe2000000000c */
[----:B------:R-:W-:Y:S01]  /*dce0*/  FADD.FTZ R12, R234, -R13 ;  /* 0x8000000dea0c7221 */ /* 0x000fe20000010000 */
[----:B------:R-:W-:Y:S01]  /*dcf0*/  FADD.FTZ R13, R233, -R16 ;  /* 0x80000010e90d7221 */ /* 0x000fe20000010000 */
[----:B--2---:R-:W-:Y:S01]  /*dd00*/  IMAD.MOV.U32 R233, RZ, RZ, R17 ;  /* 0x000000ffffe97224 */ /* 0x004fe200078e0011 */
[----:B------:R2:W-:Y:S01]  /*dd10*/  MUFU.EX2 R16, R2 ;  /* 0x0000000200107308 */ /* 0x0005e20000000800 */
[----:B------:R-:W-:Y:S01]  /*dd20*/  HSET2.LE.AND R3, R3, R237, PT ;  /* 0x000000ed03037233 */ /* 0x000fe20003803000 */
[----:B------:R-:W-:Y:S01]  /*dd30*/  IMAD.MOV.U32 R17, RZ, RZ, R240 ;  /* 0x000000ffff117224 */ /* 0x000fe200078e00f0 */
[----:B-1----:R-:W-:-:S02]  /*dd40*/  PRMT R4, R8, 0x5410, R7 ;  /* 0x0000541008047816 */ /* 0x002fc40000000007 */
[----:B------:R-:W-:Y:S01]  /*dd50*/  PRMT R8, R0, 0x5410, R6 ;  /* 0x0000541000087816 */ /* 0x000fe20000000006 */
[----:B------:R-:W-:Y:S01]  /*dd60*/  FFMA.FTZ R6, R39, UR10, -R15 ;  /* 0x0000000a27067c23 */ /* 0x000fe2000801080f */
[--C-:B------:R-:W-:Y:S01]  /*dd70*/  HSET2.LE.AND R0, R9, R237.reuse, PT ;  /* 0x000000ed09007233 */ /* 0x100fe20003803000 */
[----:B------:R-:W-:Y:S01]  /*dd80*/  FMUL.FTZ R9, R12, UR10 ;  /* 0x0000000a0c097c20 */ /* 0x000fe20008410000 */
[----:B---3--:R-:W-:Y:S01]  /*dd90*/  F2FP.F16.F32.PACK_AB R7, R238, R61 ;  /* 0x0000003dee07723e */ /* 0x008fe200000000ff */
[----:B------:R1:W-:Y:S01]  /*dda0*/  MUFU.EX2 R60, R6 ;  /* 0x00000006003c7308 */ /* 0x0003e20000000800 */
[----:B------:R-:W-:Y:S01]  /*ddb0*/  HSET2.LE.AND R4, R4, R237, PT ;  /* 0x000000ed04047233 */ /* 0x000fe20003803000 */
[----:B------:R-:W-:Y:S01]  /*ddc0*/  IMAD.MOV.U32 R39, RZ, RZ, R251 ;  /* 0x000000ffff277224 */ /* 0x000fe200078e00fb */
[----:B----4-:R-:W-:Y:S01]  /*ddd0*/  F2FP.F16.F32.PACK_AB R5, R62, R233 ;  /* 0x000000e93e05723e */ /* 0x010fe200000000ff */
[----:B------:R-:W-:Y:S01]  /*dde0*/  IMAD.MOV.U32 R234, RZ, RZ, R17 ;  /* 0x000000ffffea7224 */ /* 0x000fe200078e0011 */
[----:B------:R-:W-:-:S02]  /*ddf0*/  LOP3.LUT R7, R3, R7, RZ, 0xc0, !PT ;  /* 0x0000000703077212 */ /* 0x000fc400078ec0ff */
[----:B--2---:R-:W-:Y:S01]  /*de00*/  F2FP.F16.F32.PACK_AB R2, R239, R63 ;  /* 0x0000003fef02723e */ /* 0x004fe200000000ff */
[----:B------:R2:W3:Y:S01]  /*de10*/  MUFU.EX2 R75, R9 ;  /* 0x00000009004b7308 */ /* 0x0004e20000000800 */
[----:B------:R-:W-:Y:S02]  /*de20*/  LOP3.LUT R4, R4, R5, RZ, 0xc0, !PT ;  /* 0x0000000504047212 */ /* 0x000fe400078ec0ff */
[----:B-1----:R-:W-:Y:S02]  /*de30*/  LOP3.LUT R6, R0, R2, RZ, 0xc0, !PT ;  /* 0x0000000200067212 */ /* 0x002fe400078ec0ff */
[----:B------:R-:W-:Y:S02]  /*de40*/  FMNMX.FTZ R2, R232, R155, !PT ;  /* 0x0000009be8027209 */ /* 0x000fe40007810000 */
[----:B------:R-:W-:Y:S02]  /*de50*/  FMNMX.FTZ R0, R215, R172, !PT ;  /* 0x000000acd7007209 */ /* 0x000fe40007810000 */
[----:B------:R-:W-:-:S02]  /*de60*/  FMNMX.FTZ R3, R154, R2, !PT ;  /* 0x000000029a037209 */ /* 0x000fc40007810000 */
[----:B------:R-:W-:Y:S01]  /*de70*/  FMNMX.FTZ R2, R164, R0, !PT ;  /* 0x00000000a4027209 */ /* 0x000fe20007810000 */
[----:B--2---:R-:W-:Y:S01]  /*de80*/  FMUL.FTZ R9, R13, UR10 ;  /* 0x0000000a0d097c20 */ /* 0x004fe20008410000 */
[----:B------:R-:W-:Y:S01]  /*de90*/  FMNMX.FTZ R5, R152, R3, !PT ;  /* 0x0000000398057209 */ /* 0x000fe20007810000 */
[----:B---3--:R-:W-:Y:S01]  /*dea0*/  FMUL.FTZ R92, R92, R75 ;  /* 0x0000004b5c5c7220 */ /* 0x008fe20000410000 */
[----:B------:R-:W-:Y:S01]  /*deb0*/  FMNMX.FTZ R3, R153, R2, !PT ;  /* 0x0000000299037209 */ /* 0x000fe20007810000 */
[----:B------:R-:W1:Y:S01]  /*dec0*/  MUFU.EX2 R74, R9 ;  /* 0x00000009004a7308 */ /* 0x000e620000000800 */
[----:B------:R-:W-:Y:S01]  /*ded0*/  FMNMX.FTZ R5, R69, R5, !PT ;  /* 0x0000000545057209 */ /* 0x000fe20007810000 */
[-C--:B------:R-:W-:Y:S01]  /*dee0*/  FMUL.FTZ R93, R93, R75.reuse ;  /* 0x0000004b5d5d7220 */ /* 0x080fe20000410000 */
[----:B------:R-:W-:Y:S01]  /*def0*/  HSET2.LE.AND R0, R8, R237, PT ;  /* 0x000000ed08007233 */ /* 0x000fe20003803000 */
[-C--:B------:R-:W-:Y:S01]  /*df00*/  FMUL.FTZ R80, R80, R75.reuse ;  /* 0x0000004b50507220 */ /* 0x080fe20000410000 */
[----:B------:R-:W-:Y:S01]  /*df10*/  F2FP.F16.F32.PACK_AB R2, R60, R16 ;  /* 0x000000103c02723e */ /* 0x000fe200000000ff */
[----:B------:R-:W-:Y:S01]  /*df20*/  FMUL.FTZ R81, R81, R75 ;  /* 0x0000004b51517220 */ /* 0x000fe20000410000 */
[----:B------:R-:W-:Y:S01]  /*df30*/  FMNMX.FTZ R3, R68, R3, !PT ;  /* 0x0000000344037209 */ /* 0x000fe20007810000 */
[----:B------:R-:W-:Y:S01]  /*df40*/  FMUL.FTZ R96, R96, R75 ;  /* 0x0000004b60607220 */ /* 0x000fe20000410000 */
[----:B------:R-:W-:Y:S01]  /*df50*/  FMNMX.FTZ R8, R150, R5, !PT ;  /* 0x0000000596087209 */ /* 0x000fe20007810000 */
[-C--:B------:R-:W-:Y:S01]  /*df60*/  FMUL.FTZ R97, R97, R75.reuse ;  /* 0x0000004b61617220 */ /* 0x080fe20000410000 */
[----:B------:R-:W-:Y:S01]  /*df70*/  LOP3.LUT R5, R0, R2, RZ, 0xc0, !PT ;  /* 0x0000000200057212 */ /* 0x000fe200078ec0ff */
[----:B------:R-:W-:Y:S01]  /*df80*/  FMUL.FTZ R108, R108, R75 ;  /* 0x0000004b6c6c7220 */ /* 0x000fe20000410000 */
[----:B------:R-:W-:Y:S01]  /*df90*/  FMNMX.FTZ R0, R171, R3, !PT ;  /* 0x00000003ab007209 */ /* 0x000fe20007810000 */
[-C--:B------:R-:W-:Y:S01]  /*dfa0*/  FMUL.FTZ R109, R109, R75.reuse ;  /* 0x0000004b6d6d7220 */ /* 0x080fe20000410000 */
[----:B------:R-:W-:Y:S01]  /*dfb0*/  FMNMX.FTZ R2, R148, R8, !PT ;  /* 0x0000000894027209 */ /* 0x000fe20007810000 */
[-C--:B------:R-:W-:Y:S01]  /*dfc0*/  FMUL.FTZ R112, R112, R75.reuse ;  /* 0x0000004b70707220 */ /* 0x080fe20000410000 */
[----:B------:R-:W-:Y:S01]  /*dfd0*/  FMNMX.FTZ R0, R173, R0, !PT ;  /* 0x00000000ad007209 */ /* 0x000fe20007810000 */
[----:B-1----:R-:W-:Y:S01]  /*dfe0*/  FMUL.FTZ R94, R94, R74 ;  /* 0x0000004a5e5e7220 */ /* 0x002fe20000410000 */
[----:B------:R-:W-:Y:S01]  /*dff0*/  FMNMX.FTZ R8, R38, R2, !PT ;  /* 0x0000000226087209 */ /* 0x000fe20007810000 */
[----:B------:R-:W-:Y:S01]  /*e000*/  FMUL.FTZ R95, R95, R74 ;  /* 0x0000004a5f5f7220 */ /* 0x000fe20000410000 */
        /* <DEDUP_REMOVED lines=13> */
[-C--:B------:R-:W-:Y:S01]  /*e0e0*/  FMUL.FTZ R113, R113, R75.reuse ;  /* 0x0000004b71717220 */ /* 0x080fe20000410000 */
[----:B------:R-:W-:Y:S01]  /*e0f0*/  FMNMX.FTZ R0, R25, R0, !PT ;  /* 0x0000000019007209 */ /* 0x000fe20007810000 */
[----:B------:R-:W-:Y:S01]  /*e100*/  FMUL.FTZ R114, R114, R74 ;  /* 0x0000004a72727220 */ /* 0x000fe20000410000 */
[----:B------:R-:W-:Y:S01]  /*e110*/  FMNMX.FTZ R2, R220, R2, !PT ;  /* 0x00000002dc027209 */ /* 0x000fe20007810000 */
[----:B------:R-:W-:Y:S01]  /*e120*/  FMUL.FTZ R115, R115, R74 ;  /* 0x0000004a73737220 */ /* 0x000fe20000410000 */
[----:B------:R-:W-:Y:S01]  /*e130*/  FMNMX.FTZ R0, R65, R0, !PT ;  /* 0x0000000041007209 */ /* 0x000fe20007810000 */
[-C--:B------:R-:W-:Y:S01]  /*e140*/  FMUL.FTZ R124, R124, R75.reuse ;  /* 0x0000004b7c7c7220 */ /* 0x080fe20000410000 */
[-C--:B------:R-:W-:Y:S01]  /*e150*/  FMUL.FTZ R125, R125, R75.reuse ;  /* 0x0000004b7d7d7220 */ /* 0x080fe20000410000 */
[----:B------:R-:W-:Y:S01]  /*e160*/  FMUL.FTZ R126, R126, R74 ;  /* 0x0000004a7e7e7220 */ /* 0x000fe20000410000 */
[----:B------:R-:W-:Y:S01]  /*e170*/  FMNMX.FTZ R0, R145, R0, !PT ;  /* 0x0000000091007209 */ /* 0x000fe20007810000 */
[----:B------:R-:W-:Y:S01]  /*e180*/  FMUL.FTZ R127, R127, R74 ;  /* 0x0000004a7f7f7220 */ /* 0x000fe20000410000 */
[-C--:B------:R-:W-:Y:S01]  /*e190*/  FMUL.FTZ R128, R128, R75.reuse ;  /* 0x0000004b80807220 */ /* 0x080fe20000410000 */
[-C--:B------:R-:W-:Y:S01]  /*e1a0*/  FMUL.FTZ R129, R129, R75.reuse ;  /* 0x0000004b81817220 */ /* 0x080fe20000410000 */
[----:B------:R-:W-:Y:S01]  /*e1b0*/  FMNMX.FTZ R0, R144, R0, !PT ;  /* 0x0000000090007209 */ /* 0x000fe20007810000 */
[-C--:B------:R-:W-:Y:S01]  /*e1c0*/  FMUL.FTZ R130, R130, R74.reuse ;  /* 0x0000004a82827220 */ /* 0x080fe20000410000 */
[----:B------:R-:W-:Y:S01]  /*e1d0*/  FMUL.FTZ R131, R131, R74 ;  /* 0x0000004a83837220 */ /* 0x000fe20000410000 */
[-C--:B------:R-:W-:Y:S01]  /*e1e0*/  FMUL.FTZ R136, R136, R75.reuse ;  /* 0x0000004b88887220 */ /* 0x080fe20000410000 */
[----:B------:R-:W-:Y:S01]  /*e1f0*/  FMNMX.FTZ R0, R156, R0, !PT ;  /* 0x000000009c007209 */ /* 0x000fe20007810000 */
[----:B------:R-:W-:Y:S01]  /*e200*/  FMUL.FTZ R137, R137, R75 ;  /* 0x0000004b89897220 */ /* 0x000fe20000410000 */
[-C--:B------:R-:W-:Y:S01]  /*e210*/  FMUL.FTZ R138, R138, R74.reuse ;  /* 0x0000004a8a8a7220 */ /* 0x080fe20000410000 */
[----:B------:R-:W-:Y:S01]  /*e220*/  FMUL.FTZ R139, R139, R74 ;  /* 0x0000004a8b8b7220 */ /* 0x000fe20000410000 */
[----:B------:R-:W-:Y:S01]  /*e230*/  FMNMX.FTZ R8, R157, R0, !PT ;  /* 0x000000009d087209 */ /* 0x000fe20007810000 */
[----:B------:R-:W-:Y:S01]  /*e240*/  HMMA.16816.F32 R180, R4, R30, R92 ;  /* 0x0000001e04b4723c */ /* 0x000fe2000000185c */
[----:B------:R-:W-:-:S02]  /*e250*/  FMNMX.FTZ R2, R221, R2, !PT ;  /* 0x00000002dd027209 */ /* 0x000fc40007810000 */
[----:B------:R-:W-:Y:S02]  /*e260*/  LOP3.LUT R3, R47, R249, RZ, 0x3c, !PT ;  /* 0x000000f92f037212 */ /* 0x000fe400078e3cff */
[----:B------:R-:W-:Y:S01]  /*e270*/  FMNMX.FTZ R0, R162, R2, !PT ;  /* 0x00000002a2007209 */ /* 0x000fe20007810000 */
[----:B------:R-:W-:Y:S02]  /*e280*/  HMMA.16816.F32 R184, R4, R28, R80 ;  /* 0x0000001c04b8723c */ /* 0x000fe40000001850 */
[----:B------:R-:W-:Y:S01]  /*e290*/  IMAD.WIDE.U32 R12, R3, -0x2daee0ad, RZ ;  /* 0xd2511f53030c7825 */ /* 0x000fe200078e00ff */
[----:B------:R-:W-:-:S03]  /*e2a0*/  FMNMX.FTZ R0, R163, R0, !PT ;  /* 0x00000000a3007209 */ /* 0x000fc60007810000 */
[----:B------:R-:W-:Y:S01]  /*e2b0*/  HMMA.16816.F32 R92, R4, R48, R96 ;  /* 0x00000030045c723c */ /* 0x000fe20000001860 */
[----:B------:R-:W-:Y:S02]  /*e2c0*/  LOP3.LUT R2, R13, UR19, R42, 0x96, !PT ;  /* 0x000000130d027c12 */ /* 0x000fe4000f8e962a */
[----:B------:R-:W-:-:S03]  /*e2d0*/  FMNMX.FTZ R0, R158, R0, !PT ;  /* 0x000000009e007209 */ /* 0x000fc60007810000 */
[----:B------:R-:W-:Y:S01]  /*e2e0*/  HMMA.16816.F32 R216, R4, R50, R108 ;  /* 0x0000003204d8723c */ /* 0x000fe2000000186c */
[----:B------:R-:W-:Y:S01]  /*e2f0*/  FMNMX.FTZ R0, R159, R0, !PT ;  /* 0x000000009f007209 */ /* 0x000fe20007810000 */
[----:B------:R-:W-:Y:S01]  /*e300*/  IMAD.WIDE.U32 R36, R2, -0x326172a9, RZ ;  /* 0xcd9e8d5702247825 */ /* 0x000fe200078e00ff */
[----:B------:R-:W-:-:S03]  /*e310*/  LOP3.LUT R2, R11, UR20, R46, 0x96, !PT ;  /* 0x000000140b027c12 */ /* 0x000fc6000f8e962e */
[----:B------:R-:W-:Y:S01]  /*e320*/  HMMA.16816.F32 R96, R4, R52, R112 ;  /* 0x000000340460723c */ /* 0x000fe20000001870 */
[----:B------:R-:W1:Y:S01]  /*e330*/  SHFL.BFLY PT, R9, R0, 0x2, 0x1f ;  /* 0x0c401f0000097f89 */ /* 0x000e6200000e0000 */
[----:B------:R-:W-:-:S04]  /*e340*/  IMAD.WIDE.U32 R2, R2, -0x2daee0ad, RZ ;  /* 0xd2511f5302027825 */ /* 0x000fc800078e00ff */
[C---:B------:R-:W-:Y:S01]  /*e350*/  HMMA.16816.F32 R176, R4.reuse, R54, R124 ;  /* 0x0000003604b0723c */ /* 0x040fe2000000187c */
[----:B------:R-:W-:Y:S01]  /*e360*/  LOP3.LUT R3, R3, UR17, R12, 0x96, !PT ;  /* 0x0000001103037c12 */ /* 0x000fe2000f8e960c */
[----:B------:R-:W-:Y:S02]  /*e370*/  IMAD.MOV.U32 R110, RZ, RZ, R16 ;  /* 0x000000ffff6e7224 */ /* 0x000fe400078e0010 */
[----:B------:R-:W-:Y:S02]  /*e380*/  VIADD R114, R250, 0x4 ;  /* 0x00000004fa727836 */ /* 0x000fe40000000000 */
[----:B------:R-:W-:Y:S01]  /*e390*/  HMMA.16816.F32 R128, R4, R56, R128 ;  /* 0x000000380480723c */ /* 0x000fe20000001880 */
[----:B------:R-:W-:Y:S02]  /*e3a0*/  IMAD.MOV.U32 R109, RZ, RZ, R60 ;  /* 0x000000ffff6d7224 */ /* 0x000fe400078e003c */
[----:B------:R-:W-:-:S03]  /*e3b0*/  IMAD.WIDE.U32 R114, R114, -0x326172a9, RZ ;  /* 0xcd9e8d5772727825 */ /* 0x000fc600078e00ff */
[----:B------:R-:W-:Y:S01]  /*e3c0*/  HMMA.16816.F32 R80, R4, R58, R136 ;  /* 0x0000003a0450723c */ /* 0x000fe20000001888 */
[----:B------:R-:W2:Y:S06]  /*e3d0*/  SHFL.BFLY PT, R6, R8, 0x2, 0x1f ;  /* 0x0c401f0008067f89 */ /* 0x000eac00000e0000 */
[----:B------:R-:W-:Y:S01]  /*e3e0*/  LOP3.LUT R4, R37, UR18, R10, 0x96, !PT ;  /* 0x0000001225047c12 */ /* 0x000fe2000f8e960a */
[----:B------:R-:W-:Y:S01]  /*e3f0*/  IMAD.MOV.U32 R137, RZ, RZ, R39 ;  /* 0x000000ffff897224 */ /* 0x000fe200078e0027 */
[----:B-1----:R-:W-:Y:S01]  /*e400*/  FMNMX.FTZ R0, R0, R9, !PT ;  /* 0x0000000900007209 */ /* 0x002fe20007810000 */
[----:B------:R-:W-:-:S02]  /*e410*/  IMAD.MOV.U32 R138, RZ, RZ, R233 ;  /* 0x000000ffff8a7224 */ /* 0x000fc400078e00e9 */
[----:B------:R-:W-:-:S04]  /*e420*/  IMAD.WIDE.U32 R4, R4, -0x2daee0ad, RZ ;  /* 0xd2511f5304047825 */ /* 0x000fc800078e00ff */
[----:B------:R-:W-:Y:S01]  /*e430*/  IMAD.MOV.U32 R139, RZ, RZ, R234 ;  /* 0x000000ffff8b7224 */ /* 0x000fe200078e00ea */
[----:B------:R-:W-:Y:S01]  /*e440*/  LOP3.LUT R5, R5, UR15, R2, 0x96, !PT ;  /* 0x0000000f05057c12 */ /* 0x000fe2000f8e9602 */
[----:B------:R-:W-:-:S04]  /*e450*/  IMAD.WIDE.U32 R2, R3, -0x326172a9, RZ ;  /* 0xcd9e8d5703027825 */ /* 0x000fc800078e00ff */
[----:B------:R-:W-:Y:S01]  /*e460*/  IMAD.WIDE.U32 R20, R5, -0x326172a9, RZ ;  /* 0xcd9e8d5705147825 */ /* 0x000fe200078e00ff */
[----:B------:R-:W-:Y:S02]  /*e470*/  LOP3.LUT R3, R3, UR16, R36, 0x96, !PT ;  /* 0x0000001003037c12 */ /* 0x000fe4000f8e9624 */
[----:B--2---:R-:W-:Y:S01]  /*e480*/  FMNMX.FTZ R6, R8, R6, !PT ;  /* 0x0000000608067209 */ /* 0x004fe20007810000 */
[----:B------:R-:W-:Y:S01]  /*e490*/  IMAD.MOV.U32 R136, RZ, RZ, R110 ;  /* 0x000000ffff887224 */ /* 0x000fe200078e006e */
[----:B------:R-:W-:Y:S01]  /*e4a0*/  LOP3.LUT R5, R21, UR14, R2, 0x96, !PT ;  /* 0x0000000e15057c12 */ /* 0x000fe2000f8e9602 */
[----:B------:R-:W-:Y:S01]  /*e4b0*/  IMAD.WIDE.U32 R2, R3, -0x2daee0ad, RZ ;  /* 0xd2511f5303027825 */ /* 0x000fe200078e00ff */
[----:B------:R-:W1:Y:S03]  /*e4c0*/  SHFL.BFLY PT, R8, R0, 0x1, 0x1f ;  /* 0x0c201f0000087f89 */ /* 0x000e6600000e0000 */
[----:B------:R-:W-:Y:S01]  /*e4d0*/  IMAD.WIDE.U32 R32, R5, -0x2daee0ad, RZ ;  /* 0xd2511f5305207825 */ /* 0x000fe200078e00ff */
[----:B------:R-:W2:Y:S01]  /*e4e0*/  SHFL.BFLY PT, R7, R6, 0x1, 0x1f ;  /* 0x0c201f0006077f89 */ /* 0x000ea200000e0000 */
[----:B------:R-:W-:-:S02]  /*e4f0*/  LOP3.LUT R9, R3, UR13, R4, 0x96, !PT ;  /* 0x0000000d03097c12 */ /* 0x000fc4000f8e9604 */
[----:B------:R-:W-:Y:S01]  /*e500*/  IMAD.MOV.U32 R110, RZ, RZ, R62 ;  /* 0x000000ffff6e7224 */ /* 0x000fe200078e003e */
[----:B------:R-:W-:Y:S02]  /*e510*/  LOP3.LUT R2, R33, UR5, R2, 0x96, !PT ;  /* 0x0000000521027c12 */ /* 0x000fe4000f8e9602 */
[----:B------:R-:W-:-:S04]  /*e520*/  IMAD.WIDE.U32 R10, R9, -0x326172a9, RZ ;  /* 0xcd9e8d57090a7825 */ /* 0x000fc800078e00ff */
[----:B------:R-:W-:-:S03]  /*e530*/  IMAD.WIDE.U32 R4, R2, -0x326172a9, RZ ;  /* 0xcd9e8d5702047825 */ /* 0x000fc600078e00ff */
[C---:B------:R-:W-:Y:S02]  /*e540*/  LOP3.LUT R2, R4.reuse, 0xffff, RZ, 0xc0, !PT ;  /* 0x0000ffff04027812 */ /* 0x040fe400078ec0ff */
[----:B------:R-:W-:Y:S02]  /*e550*/  LOP3.LUT R3, R4, 0xff, RZ, 0xc0, !PT ;  /* 0x000000ff04037812 */ /* 0x000fe400078ec0ff */
[----:B-1----:R-:W-:Y:S02]  /*e560*/  FMNMX.FTZ R72, R0, R8, !PT ;  /* 0x0000000800487209 */ /* 0x002fe40007810000 */
[----:B------:R-:W-:Y:S02]  /*e570*/  SHF.R.U32.HI R0, RZ, 0x10, R4 ;  /* 0x00000010ff007819 */ /* 0x000fe40000011604 */
[----:B--2---:R-:W-:Y:S02]  /*e580*/  FMNMX.FTZ R73, R6, R7, !PT ;  /* 0x0000000706497209 */ /* 0x004fe40007810000 */
[----:B------:R-:W-:-:S02]  /*e590*/  SHF.R.U32.HI R6, RZ, 0x8, R2 ;  /* 0x00000008ff067819 */ /* 0x000fc40000011602 */
[C---:B------:R-:W-:Y:S01]  /*e5a0*/  FSETP.NEU.FTZ.AND P1, PT, R73.reuse, -INF , PT ;  /* 0xff8000004900780b */ /* 0x040fe20003f3d000 */
[----:B------:R-:W-:Y:S01]  /*e5b0*/  FMUL.FTZ R7, R73, UR10 ;  /* 0x0000000a49077c20 */ /* 0x000fe20008410000 */
[----:B------:R-:W-:Y:S02]  /*e5c0*/  PRMT R13, R3, 0x5410, R6 ;  /* 0x00005410030d7816 */ /* 0x000fe40000000006 */
[----:B------:R-:W-:Y:S02]  /*e5d0*/  LOP3.LUT R0, R0, 0xff, RZ, 0xc0, !PT ;  /* 0x000000ff00007812 */ /* 0x000fe400078ec0ff */
[----:B------:R-:W-:Y:S02]  /*e5e0*/  FSEL R2, R7, RZ, P1 ;  /* 0x000000ff07027208 */ /* 0x000fe40000800000 */
[----:B------:R-:W-:-:S03]  /*e5f0*/  FSETP.NEU.FTZ.AND P0, PT, R72, -INF , PT ;  /* 0xff8000004800780b */ /* 0x000fc60003f1d000 */
[----:B------:R-:W-:-:S04]  /*e600*/  FFMA.FTZ R3, R155, UR10, -R2 ;  /* 0x0000000a9b037c23 */ /* 0x000fc80008010802 */
[----:B------:R1:W-:Y:S02]  /*e610*/  MUFU.EX2 R160, R3 ;  /* 0x0000000300a07308 */ /* 0x0003e40000000800 */
[----:B-1----:R-:W-:Y:S01]  /*e620*/  SHF.R.U32.HI R3, RZ, 0x18, R4 ;  /* 0x00000018ff037819 */ /* 0x002fe20000011604 */
[----:B------:R-:W-:-:S03]  /*e630*/  FFMA.FTZ R4, R154, UR10, -R2 ;  /* 0x0000000a9a047c23 */ /* 0x000fc60008010802 */
[----:B------:R-:W-:Y:S02]  /*e640*/  PRMT R8, R0, 0x5410, R3 ;  /* 0x0000541000087816 */ /* 0x000fe40000000003 */
[----:B------:R1:W2:Y:S01]  /*e650*/  MUFU.EX2 R76, R4 ;  /* 0x00000004004c7308 */ /* 0x0002a20000000800 */
[----:B------:R-:W-:Y:S01]  /*e660*/  LOP3.LUT R3, R5, UR21, R10, 0x96, !PT ;  /* 0x0000001505037c12 */ /* 0x000fe2000f8e960a */
[----:B------:R-:W-:Y:S01]  /*e670*/  FFMA.FTZ R5, R69, UR10, -R2 ;  /* 0x0000000a45057c23 */ /* 0x000fe20008010802 */
[----:B------:R-:W-:-:S05]  /*e680*/  FMUL.FTZ R0, R72, UR10 ;  /* 0x0000000a48007c20 */ /* 0x000fca0008410000 */
[----:B------:R-:W-:Y:S01]  /*e690*/  MUFU.EX2 R111, R5 ;  /* 0x00000005006f7308 */ /* 0x000fe20000000800 */
[----:B------:R-:W-:-:S05]  /*e6a0*/  FSEL R0, R0, RZ, P0 ;  /* 0x000000ff00007208 */ /* 0x000fca0000000000 */
[----:B------:R-:W-:Y:S01]  /*e6b0*/  FFMA.FTZ R6, R172, UR10, -R0 ;  /* 0x0000000aac067c23 */ /* 0x000fe20008010800 */
[----:B------:R-:W-:Y:S02]  /*e6c0*/  IMAD.MOV.U32 R172, RZ, RZ, R161 ;  /* 0x000000ffffac7224 */ /* 0x000fe400078e00a1 */
[----:B-1----:R-:W-:Y:S01]  /*e6d0*/  FFMA.FTZ R4, R152, UR10, -R2 ;  /* 0x0000000a98047c23 */ /* 0x002fe20008010802 */
[----:B------:R-:W-:Y:S01]  /*e6e0*/  MUFU.EX2 R252, R6 ;  /* 0x0000000600fc7308 */ /* 0x000fe20000000800 */
[----:B------:R-:W-:-:S07]  /*e6f0*/  IMAD.MOV.U32 R161, RZ, RZ, R246 ;  /* 0x000000ffffa17224 */ /* 0x000fce00078e00f6 */
[----:B------:R1:W3:Y:S02]  /*e700*/  MUFU.EX2 R108, R4 ;  /* 0x00000004006c7308 */ /* 0x0002e40000000800 */
[----:B-1----:R-:W-:-:S04]  /*e710*/  LOP3.LUT R4, R3, 0xffff, RZ, 0xc0, !PT ;  /* 0x0000ffff03047812 */ /* 0x002fc800078ec0ff */
[----:B------:R-:W-:Y:S02]  /*e720*/  SHF.R.U32.HI R5, RZ, 0x8, R4 ;  /* 0x00000008ff057819 */ /* 0x000fe40000011604 */
        /* <DEDUP_REMOVED lines=12> */
[----:B--2---:R-:W-:-:S03]  /*e7f0*/  IMAD.MOV.U32 R164, RZ, RZ, R76 ;  /* 0x000000ffffa47224 */ /* 0x004fc600078e004c */
[----:B------:R-:W-:-:S04]  /*e800*/  FADD.FTZ R4, R232, -R4 ;  /* 0x80000004e8047221 */ /* 0x000fc80000010000 */
[----:B------:R1:W-:Y:S01]  /*e810*/  MUFU.EX2 R251, R3 ;  /* 0x0000000300fb7308 */ /* 0x0003e20000000800 */
[----:B------:R-:W-:-:S07]  /*e820*/  FMUL.FTZ R4, R4, UR10 ;  /* 0x0000000a04047c20 */ /* 0x000fce0008410000 */
[----:B------:R3:W2:Y:S01]  /*e830*/  MUFU.EX2 R69, R4 ;  /* 0x0000000400457308 */ /* 0x0006a20000000800 */
[----:B-1----:R-:W-:-:S05]  /*e840*/  FSEL R3, R72, RZ, P0 ;  /* 0x000000ff48037208 */ /* 0x002fca0000000000 */
[----:B------:R-:W-:Y:S01]  /*e850*/  FADD.FTZ R5, R215, -R3 ;  /* 0x80000003d7057221 */ /* 0x000fe20000010000 */
[--C-:B------:R-:W-:Y:S02]  /*e860*/  HSET2.LE.AND R3, R13, R237.reuse, PT ;  /* 0x000000ed0d037233 */ /* 0x100fe40003803000 */
[----:B---3--:R-:W-:Y:S01]  /*e870*/  F2FP.F16.F32.PACK_AB R4, R111, R108 ;  /* 0x0000006c6f04723e */ /* 0x008fe200000000ff */
[----:B------:R-:W-:Y:S01]  /*e880*/  FMUL.FTZ R5, R5, UR10 ;  /* 0x0000000a05057c20 */ /* 0x000fe20008410000 */
[-C--:B--2---:R-:W-:Y:S01]  /*e890*/  FMUL.FTZ R84, R84, R69.reuse ;  /* 0x0000004554547220 */ /* 0x084fe20000410000 */
[-C--:B------:R-:W-:Y:S01]  /*e8a0*/  FMUL.FTZ R85, R85, R69.reuse ;  /* 0x0000004555557220 */ /* 0x080fe20000410000 */
[----:B------:R-:W-:Y:S01]  /*e8b0*/  LOP3.LUT R18, R3, R4, RZ, 0xc0, !PT ;  /* 0x0000000403127212 */ /* 0x000fe200078ec0ff */
[----:B------:R-:W1:Y:S01]  /*e8c0*/  MUFU.EX2 R68, R5 ;  /* 0x0000000500447308 */ /* 0x000e620000000800 */
[--C-:B------:R-:W-:Y:S01]  /*e8d0*/  HSET2.LE.AND R3, R8, R237.reuse, PT ;  /* 0x000000ed08037233 */ /* 0x100fe20003803000 */
[-C--:B------:R-:W-:Y:S01]  /*e8e0*/  FMUL.FTZ R88, R88, R69.reuse ;  /* 0x0000004558587220 */ /* 0x080fe20000410000 */
[----:B------:R-:W-:Y:S01]  /*e8f0*/  F2FP.F16.F32.PACK_AB R4, R240, R34 ;  /* 0x00000022f004723e */ /* 0x000fe200000000ff */
[-C--:B------:R-:W-:Y:S01]  /*e900*/  FMUL.FTZ R89, R89, R69.reuse ;  /* 0x0000004559597220 */ /* 0x080fe20000410000 */
[----:B------:R-:W-:Y:S01]  /*e910*/  LOP3.LUT R13, R11, UR12, R20, 0x96, !PT ;  /* 0x0000000c0b0d7c12 */ /* 0x000fe2000f8e9614 */
        /* <DEDUP_REMOVED lines=10> */
[----:B------:R-:W-:Y:S01]  /*e9c0*/  FMUL.FTZ R120, R120, R69 ;  /* 0x0000004578787220 */ /* 0x000fe20000410000 */
[----:B------:R-:W-:Y:S01]  /*e9d0*/  HSET2.LE.AND R3, R6, R237, PT ;  /* 0x000000ed06037233 */ /* 0x000fe20003803000 */
[----:B------:R-:W-:Y:S01]  /*e9e0*/  FFMA.FTZ R6, R148, UR10, -R2 ;  /* 0x0000000a94067c23 */ /* 0x000fe20008010802 */
[----:B------:R-:W-:Y:S01]  /*e9f0*/  F2FP.F16.F32.PACK_AB R4, R251, R252 ;  /* 0x000000fcfb04723e */ /* 0x000fe200000000ff */
[-C--:B-1----:R-:W-:Y:S01]  /*ea00*/  FMUL.FTZ R86, R86, R68.reuse ;  /* 0x0000004456567220 */ /* 0x082fe20000410000 */
[----:B------:R-:W-:Y:S01]  /*ea10*/  FMUL.FTZ R87, R87, R68 ;  /* 0x0000004457577220 */ /* 0x000fe20000410000 */
[----:B------:R1:W-:Y:S01]  /*ea20*/  MUFU.EX2 R248, R6 ;  /* 0x0000000600f87308 */ /* 0x0003e20000000800 */
[----:B------:R-:W-:Y:S01]  /*ea30*/  LOP3.LUT R17, R3, R4, RZ, 0xc0, !PT ;  /* 0x0000000403117212 */ /* 0x000fe200078ec0ff */
[----:B------:R-:W-:-:S02]  /*ea40*/  VIADD R3, R35, 0x1 ;  /* 0x0000000123037836 */ /* 0x000fc40000000000 */
[----:B------:R-:W-:Y:S01]  /*ea50*/  FFMA.FTZ R4, R150, UR10, -R2 ;  /* 0x0000000a96047c23 */ /* 0x000fe20008010802 */
[-C--:B------:R-:W-:Y:S01]  /*ea60*/  FMUL.FTZ R90, R90, R68.reuse ;  /* 0x000000445a5a7220 */ /* 0x080fe20000410000 */
[-C--:B------:R-:W-:Y:S01]  /*ea70*/  FMUL.FTZ R91, R91, R68.reuse ;  /* 0x000000445b5b7220 */ /* 0x080fe20000410000 */
[-C--:B------:R-:W-:Y:S01]  /*ea80*/  FMUL.FTZ R102, R102, R68.reuse ;  /* 0x0000004466667220 */ /* 0x080fe20000410000 */
[----:B------:R-:W-:Y:S01]  /*ea90*/  LOP3.LUT R3, R43, UR27, R3, 0x96, !PT ;  /* 0x0000001b2b037c12 */ /* 0x000fe2000f8e9603 */
[----:B------:R2:W-:Y:S01]  /*eaa0*/  MUFU.EX2 R247, R4 ;  /* 0x0000000400f77308 */ /* 0x0005e20000000800 */
[C---:B------:R-:W-:Y:S01]  /*eab0*/  HMMA.16816.F32 R76, R16.reuse, R28, R84 ;  /* 0x0000001c104c723c */ /* 0x040fe20000001854 */
[-C--:B------:R-:W-:Y:S01]  /*eac0*/  FMUL.FTZ R103, R103, R68.reuse ;  /* 0x0000004467677220 */ /* 0x080fe20000410000 */
[-C--:B------:R-:W-:Y:S01]  /*ead0*/  FMUL.FTZ R106, R106, R68.reuse ;  /* 0x000000446a6a7220 */ /* 0x080fe20000410000 */
[-C--:B------:R-:W-:Y:S01]  /*eae0*/  FMUL.FTZ R107, R107, R68.reuse ;  /* 0x000000446b6b7220 */ /* 0x080fe20000410000 */
[-C--:B------:R-:W-:Y:S01]  /*eaf0*/  FMUL.FTZ R118, R118, R68.reuse ;  /* 0x0000004476767220 */ /* 0x080fe20000410000 */
[----:B------:R-:W-:Y:S01]  /*eb00*/  FMUL.FTZ R119, R119, R68 ;  /* 0x0000004477777220 */ /* 0x000fe20000410000 */
[----:B------:R-:W-:Y:S01]  /*eb10*/  HMMA.16816.F32 R124, R16, R30, R88 ;  /* 0x0000001e107c723c */ /* 0x000fe20000001858 */
[----:B------:R-:W-:-:S02]  /*eb20*/  IMAD.MOV.U32 R87, RZ, RZ, R240 ;  /* 0x000000ffff577224 */ /* 0x000fc400078e00f0 */
[----:B-1----:R-:W-:Y:S01]  /*eb30*/  FFMA.FTZ R6, R38, UR10, -R2 ;  /* 0x0000000a26067c23 */ /* 0x002fe20008010802 */
[----:B------:R-:W-:Y:S01]  /*eb40*/  IMAD.MOV.U32 R86, RZ, RZ, R239 ;  /* 0x000000ffff567224 */ /* 0x000fe200078e00ef */
[----:B------:R-:W1:Y:S01]  /*eb50*/  LDSM.16.MT88.4 R28, [R189+0x6800] ;  /* 0x00680000bd1c783b */ /* 0x000e620000004200 */
[----:B------:R-:W-:Y:S01]  /*eb60*/  IMAD.MOV.U32 R85, RZ, RZ, R238 ;  /* 0x000000ffff557224 */ /* 0x000fe200078e00ee */
[----:B------:R3:W-:Y:S01]  /*eb70*/  MUFU.EX2 R155, R6 ;  /* 0x00000006009b7308 */ /* 0x0007e20000000800 */
[----:B------:R-:W-:Y:S01]  /*eb80*/  FMUL.FTZ R121, R121, R69 ;  /* 0x0000004579797220 */ /* 0x000fe20000410000 */
[-C--:B------:R-:W-:Y:S01]  /*eb90*/  FMUL.FTZ R122, R122, R68.reuse ;  /* 0x000000447a7a7220 */ /* 0x080fe20000410000 */
[----:B------:R-:W-:Y:S01]  /*eba0*/  FMUL.FTZ R123, R123, R68 ;  /* 0x000000447b7b7220 */ /* 0x000fe20000410000 */
[----:B--2---:R-:W-:-:S04]  /*ebb0*/  IMAD.WIDE.U32 R4, R3, -0x326172a9, RZ ;  /* 0xcd9e8d5703047825 */ /* 0x004fc800078e00ff */
[-C--:B------:R-:W-:Y:S01]  /*ebc0*/  FMUL.FTZ R132, R132, R69.reuse ;  /* 0x0000004584847220 */ /* 0x080fe20000410000 */
[-C--:B------:R-:W-:Y:S01]  /*ebd0*/  FMUL.FTZ R133, R133, R69.reuse ;  /* 0x0000004585857220 */ /* 0x080fe20000410000 */
[-C--:B------:R-:W-:Y:S01]  /*ebe0*/  FMUL.FTZ R134, R134, R68.reuse ;  /* 0x0000004486867220 */ /* 0x080fe20000410000 */
[----:B------:R-:W-:Y:S01]  /*ebf0*/  FMUL.FTZ R135, R135, R68 ;  /* 0x0000004487877220 */ /* 0x000fe20000410000 */
[C---:B------:R-:W-:Y:S01]  /*ec00*/  LOP3.LUT R3, R5.reuse, UR20, R46, 0x96, !PT ;  /* 0x0000001405037c12 */ /* 0x040fe2000f8e962e */
[-C--:B------:R-:W-:Y:S01]  /*ec10*/  FMUL.FTZ R140, R140, R69.reuse ;  /* 0x000000458c8c7220 */ /* 0x080fe20000410000 */
[----:B------:R-:W-:Y:S01]  /*ec20*/  LOP3.LUT R7, R5, UR20, R114, 0x96, !PT ;  /* 0x0000001405077c12 */ /* 0x000fe2000f8e9672 */
[----:B------:R-:W-:Y:S01]  /*ec30*/  FMUL.FTZ R141, R141, R69 ;  /* 0x000000458d8d7220 */ /* 0x000fe20000410000 */
[--C-:B------:R-:W-:Y:S01]  /*ec40*/  LOP3.LUT R5, R37, UR18, R4.reuse, 0x96, !PT ;  /* 0x0000001225057c12 */ /* 0x100fe2000f8e9604 */
[----:B------:R-:W-:Y:S01]  /*ec50*/  IMAD.WIDE.U32 R8, R3, -0x2daee0ad, RZ ;  /* 0xd2511f5303087825 */ /* 0x000fe200078e00ff */
[----:B------:R-:W-:-:S03]  /*ec60*/  LOP3.LUT R4, R41, UR18, R4, 0x96, !PT ;  /* 0x0000001229047c12 */ /* 0x000fc6000f8e9604 */
[----:B------:R-:W-:Y:S01]  /*ec70*/  FFMA.FTZ R3, R149, UR10, -R14 ;  /* 0x0000000a95037c23 */ /* 0x000fe2000801080e */
[-C--:B------:R-:W-:Y:S01]  /*ec80*/  FMUL.FTZ R142, R142, R68.reuse ;  /* 0x000000448e8e7220 */ /* 0x080fe20000410000 */
[----:B------:R-:W-:Y:S01]  /*ec90*/  IMAD.WIDE.U32 R46, R5, -0x2daee0ad, RZ ;  /* 0xd2511f53052e7825 */ /* 0x000fe200078e00ff */
[----:B------:R-:W-:Y:S01]  /*eca0*/  LOP3.LUT R42, R9, UR17, R12, 0x96, !PT ;  /* 0x00000011092a7c12 */ /* 0x000fe2000f8e960c */
[----:B------:R2:W-:Y:S02]  /*ecb0*/  MUFU.EX2 R246, R3 ;  /* 0x0000000300f67308 */ /* 0x0005e40000000800 */
[----:B------:R-:W-:Y:S01]  /*ecc0*/  FMUL.FTZ R143, R143, R68 ;  /* 0x000000448f8f7220 */ /* 0x000fe20000410000 */
[----:B---3--:R-:W-:Y:S01]  /*ecd0*/  IMAD.WIDE.U32 R6, R7, -0x2daee0ad, RZ ;  /* 0xd2511f5307067825 */ /* 0x008fe200078e00ff */
[----:B------:R-:W-:Y:S01]  /*ece0*/  LOP3.LUT R43, R47, UR15, R8, 0x96, !PT ;  /* 0x0000000f2f2b7c12 */ /* 0x000fe2000f8e9608 */
[----:B------:R-:W-:Y:S02]  /*ecf0*/  HMMA.16816.F32 R112, R16, R50, R104 ;  /* 0x000000321070723c */ /* 0x000fe40000001868 */
[----:B------:R-:W-:Y:S01]  /*ed00*/  IMAD.WIDE.U32 R38, R4, -0x2daee0ad, RZ ;  /* 0xd2511f5304267825 */ /* 0x000fe200078e00ff */
[----:B------:R-:W-:-:S03]  /*ed10*/  LOP3.LUT R41, R7, UR17, R24, 0x96, !PT ;  /* 0x0000001107297c12 */ /* 0x000fc6000f8e9618 */
[----:B------:R-:W-:Y:S01]  /*ed20*/  IMAD.WIDE.U32 R4, R22, -0x2daee0ad, RZ ;  /* 0xd2511f5316047825 */ /* 0x000fe200078e00ff */
[----:B------:R-:W-:-:S03]  /*ed30*/  LOP3.LUT R37, R39, UR15, R6, 0x96, !PT ;  /* 0x0000000f27257c12 */ /* 0x000fc6000f8e9606 */
[----:B------:R-:W-:Y:S01]  /*ed40*/  FFMA.FTZ R6, R165, UR10, -R14 ;  /* 0x0000000aa5067c23 */ /* 0x000fe2000801080e */
[----:B------:R-:W3:Y:S01]  /*ed50*/  LDSM.16.MT88.4 R20, [R192+0x6800] ;  /* 0x00680000c014783b */ /* 0x000ee20000004200 */
[----:B------:R-:W-:Y:S01]  /*ed60*/  IMAD.MOV.U32 R84, RZ, RZ, R34 ;  /* 0x000000ffff547224 */ /* 0x000fe200078e0022 */
[C---:B------:R-:W-:Y:S01]  /*ed70*/  LOP3.LUT R7, R4.reuse, 0xffff, RZ, 0xc0, !PT ;  /* 0x0000ffff04077812 */ /* 0x040fe200078ec0ff */
[----:B------:R-:W-:Y:S01]  /*ed80*/  MUFU.EX2 R239, R6 ;  /* 0x0000000600ef7308 */ /* 0x000fe20000000800 */
[----:B--2---:R-:W-:Y:S01]  /*ed90*/  FFMA.FTZ R3, R151, UR10, -R14 ;  /* 0x0000000a97037c23 */ /* 0x004fe2000801080e */
[----:B------:R-:W-:Y:S01]  /*eda0*/  LOP3.LUT R9, R4, 0xff, RZ, 0xc0, !PT ;  /* 0x000000ff04097812 */ /* 0x000fe200078ec0ff */
[----:B------:R-:W-:Y:S01]  /*edb0*/  IMAD.MOV.U32 R91, RZ, RZ, R63 ;  /* 0x000000ffff5b7224 */ /* 0x000fe200078e003f */
[--C-:B------:R-:W-:Y:S01]  /*edc0*/  SHF.R.U32.HI R11, RZ, 0x10, R4.reuse ;  /* 0x00000010ff0b7819 */ /* 0x100fe20000011604 */
[----:B------:R-:W-:Y:S01]  /*edd0*/  IMAD.MOV.U32 R90, RZ, RZ, R61 ;  /* 0x000000ffff5a7224 */ /* 0x000fe200078e003d */
[----:B------:R-:W-:Y:S01]  /*ede0*/  SHF.R.U32.HI R12, RZ, 0x18, R4 ;  /* 0x00000018ff0c7819 */ /* 0x000fe20000011604 */
[----:B------:R-:W-:Y:S01]  /*edf0*/  HMMA.16816.F32 R60, R16, R48, R100 ;  /* 0x00000030103c723c */ /* 0x000fe20000001864 */
[----:B------:R2:W-:Y:S01]  /*ee00*/  MUFU.EX2 R240, R3 ;  /* 0x0000000300f07308 */ /* 0x0005e20000000800 */
[----:B------:R-:W-:-:S04]  /*ee10*/  SHF.R.U32.HI R7, RZ, 0x8, R7 ;  /* 0x00000008ff077819 */ /* 0x000fc80000011607 */
[----:B------:R-:W-:Y:S01]  /*ee20*/  PRMT R9, R9, 0x5410, R7 ;  /* 0x0000541009097816 */ /* 0x000fe20000000007 */
[----:B------:R-:W-:Y:S01]  /*ee30*/  HMMA.16816.F32 R48, R16, R52, R116 ;  /* 0x000000341030723c */ /* 0x000fe20000001874 */
[----:B------:R-:W-:-:S04]  /*ee40*/  LOP3.LUT R7, R11, 0xff, RZ, 0xc0, !PT ;  /* 0x000000ff0b077812 */ /* 0x000fc800078ec0ff */
[----:B------:R-:W-:Y:S01]  /*ee50*/  PRMT R7, R7, 0x5410, R12 ;  /* 0x0000541007077816 */ /* 0x000fe2000000000c */
[C---:B------:R-:W-:Y:S01]  /*ee60*/  HMMA.16816.F32 R52, R16.reuse, R54, R120 ;  /* 0x000000361034723c */ /* 0x040fe20000001878 */
[----:B------:R-:W-:Y:S03]  /*ee70*/  LDSM.16.MT88.4 R120, [R190+0x7800] ;  /* 0x00780000be78783b */ /* 0x000fe60000004200 */
[----:B------:R-:W-:Y:S02]  /*ee80*/  HSET2.LE.AND R7, R7, R237, PT ;  /* 0x000000ed07077233 */ /* 0x000fe40003803000 */
[----:B--2---:R-:W-:Y:S01]  /*ee90*/  LOP3.LUT R3, R5, UR23, R26, 0x96, !PT ;  /* 0x0000001705037c12 */ /* 0x004fe2000f8e961a */
[----:B------:R-:W-:Y:S01]  /*eea0*/  FFMA.FTZ R5, R166, UR10, -R14 ;  /* 0x0000000aa6057c23 */ /* 0x000fe2000801080e */
[----:B------:R-:W-:Y:S02]  /*eeb0*/  HMMA.16816.F32 R132, R16, R56, R132 ;  /* 0x000000381084723c */ /* 0x000fe40000001884 */
[C---:B------:R-:W-:Y:S01]  /*eec0*/  LOP3.LUT R4, R3.reuse, 0xffff, RZ, 0xc0, !PT ;  /* 0x0000ffff03047812 */ /* 0x040fe200078ec0ff */
[----:B------:R2:W-:Y:S01]  /*eed0*/  MUFU.EX2 R238, R5 ;  /* 0x0000000500ee7308 */ /* 0x0005e20000000800 */
[----:B------:R-:W-:-:S02]  /*eee0*/  LOP3.LUT R10, R3, 0xff, RZ, 0xc0, !PT ;  /* 0x000000ff030a7812 */ /* 0x000fc400078ec0ff */
[--C-:B------:R-:W-:Y:S01]  /*eef0*/  SHF.R.U32.HI R6, RZ, 0x10, R3.reuse ;  /* 0x00000010ff067819 */ /* 0x100fe20000011603 */
[----:B------:R-:W-:Y:S01]  /*ef00*/  HMMA.16816.F32 R140, R16, R58, R140 ;  /* 0x0000003a108c723c */ /* 0x000fe2000000188c */
[----:B------:R-:W-:Y:S01]  /*ef10*/  SHF.R.U32.HI R8, RZ, 0x18, R3 ;  /* 0x00000018ff087819 */ /* 0x000fe20000011603 */
[----:B------:R-:W-:Y:S01]  /*ef20*/  FFMA.FTZ R3, R168, UR10, -R15 ;  /* 0x0000000aa8037c23 */ /* 0x000fe2000801080f */
[----:B------:R-:W-:-:S03]  /*ef30*/  LOP3.LUT R6, R6, 0xff, RZ, 0xc0, !PT ;  /* 0x000000ff06067812 */ /* 0x000fc600078ec0ff */
[----:B------:R-:W-:Y:S01]  /*ef40*/  MUFU.EX2 R233, R3 ;  /* 0x0000000300e97308 */ /* 0x000fe20000000800 */
[----:B------:R-:W-:Y:S01]  /*ef50*/  PRMT R6, R6, 0x5410, R8 ;  /* 0x0000541006067816 */ /* 0x000fe20000000008 */
[----:B------:R-:W-:-:S04]  /*ef60*/  FFMA.FTZ R8, R44, UR10, -R2 ;  /* 0x0000000a2c087c23 */ /* 0x000fc80008010802 */
[----:B------:R-:W-:Y:S01]  /*ef70*/  HSET2.LE.AND R6, R6, R237, PT ;  /* 0x000000ed06067233 */ /* 0x000fe20003803000 */
[----:B--2---:R-:W-:Y:S01]  /*ef80*/  FFMA.FTZ R5, R167, UR10, -R15 ;  /* 0x0000000aa7057c23 */ /* 0x004fe2000801080f */
[----:B------:R2:W-:Y:S08]  /*ef90*/  MUFU.EX2 R154, R8 ;  /* 0x00000008009a7308 */ /* 0x0005f00000000800 */
[----:B------:R4:W5:Y:S01]  /*efa0*/  MUFU.EX2 R234, R5 ;  /* 0x0000000500ea7308 */ /* 0x0009620000000800 */
[----:B--2---:R-:W-:-:S07]  /*efb0*/  FFMA.FTZ R8, R64, UR10, -R2 ;  /* 0x0000000a40087c23 */ /* 0x004fce0008010802 */
[----:B------:R-:W-:Y:S01]  /*efc0*/  MUFU.EX2 R153, R8 ;  /* 0x0000000800997308 */ /* 0x000fe20000000800 */
[----:B----4-:R-:W-:Y:S01]  /*efd0*/  SHF.R.U32.HI R5, RZ, 0x8, R4 ;  /* 0x00000008ff057819 */ /* 0x010fe20000011604 */
[----:B------:R-:W-:-:S03]  /*efe0*/  FFMA.FTZ R4, R169, UR10, -R15 ;  /* 0x0000000aa9047c23 */ /* 0x000fc6000801080f */
[----:B------:R-:W-:-:S03]  /*eff0*/  PRMT R3, R10, 0x5410, R5 ;  /* 0x000054100a037816 */ /* 0x000fc60000000005 */
[----:B------:R2:W-:Y:S01]  /*f000*/  MUFU.EX2 R232, R4 ;  /* 0x0000000400e87308 */ /* 0x0005e20000000800 */
[----:B-----5:R-:W-:-:S04]  /*f010*/  F2FP.F16.F32.PACK_AB R5, R233, R234 ;  /* 0x000000eae905723e */ /* 0x020fc800000000ff */
[----:B------:R-:W-:Y:S01]  /*f020*/  LOP3.LUT R5, R6, R5, RZ, 0xc0, !PT ;  /* 0x0000000506057212 */ /* 0x000fe200078ec0ff */
[----:B------:R-:W-:Y:S01]  /*f030*/  FFMA.FTZ R6, R45, UR10, -R2 ;  /* 0x0000000a2d067c23 */ /* 0x000fe20008010802 */
[----:B------:R-:W-:-:S03]  /*f040*/  IMAD.WIDE.U32 R44, R37, -0x326172a9, RZ ;  /* 0xcd9e8d57252c7825 */ /* 0x000fc600078e00ff */
[----:B------:R4:W-:Y:S01]  /*f050*/  MUFU.EX2 R152, R6 ;  /* 0x0000000600987308 */ /* 0x0009e20000000800 */
[----:B--2---:R-:W-:Y:S01]  /*f060*/  HSET2.LE.AND R4, R3, R237, PT ;  /* 0x000000ed03047233 */ /* 0x004fe20003803000 */
[----:B------:R-:W-:-:S06]  /*f070*/  FFMA.FTZ R3, R170, UR10, -R15 ;  /* 0x0000000aaa037c23 */ /* 0x000fcc000801080f */
[----:B------:R2:W5:Y:S01]  /*f080*/  MUFU.EX2 R215, R3 ;  /* 0x0000000300d77308 */ /* 0x0005620000000800 */
[----:B----4-:R-:W-:Y:S02]  /*f090*/  F2FP.F16.F32.PACK_AB R6, R238, R239 ;  /* 0x000000efee06723e */ /* 0x010fe400000000ff */
[----:B--2---:R-:W-:Y:S02]  /*f0a0*/  F2FP.F16.F32.PACK_AB R3, R240, R246 ;  /* 0x000000f6f003723e */ /* 0x004fe400000000ff */
[----:B-----5:R-:W-:Y:S02]  /*f0b0*/  F2FP.F16.F32.PACK_AB R10, R215, R232 ;  /* 0x000000e8d70a723e */ /* 0x020fe400000000ff */
[----:B------:R-:W-:Y:S02]  /*f0c0*/  LOP3.LUT R4, R4, R3, RZ, 0xc0, !PT ;  /* 0x0000000304047212 */ /* 0x000fe400078ec0ff */
[----:B------:R-:W-:Y:S01]  /*f0d0*/  HSET2.LE.AND R3, R9, R237, PT ;  /* 0x000000ed09037233 */ /* 0x000fe20003803000 */
[----:B------:R-:W-:Y:S01]  /*f0e0*/  IMAD.WIDE.U32 R8, R13, -0x2daee0ad, RZ ;  /* 0xd2511f530d087825 */ /* 0x000fe200078e00ff */
[----:B------:R-:W-:-:S03]  /*f0f0*/  LOP3.LUT R7, R7, R10, RZ, 0xc0, !PT ;  /* 0x0000000a07077212 */ /* 0x000fc600078ec0ff */
[----:B------:R-:W-:Y:S01]  /*f100*/  FFMA.FTZ R13, R66, UR10, -R0 ;  /* 0x0000000a420d7c23 */ /* 0x000fe20008010800 */
[----:B------:R-:W-:Y:S01]  /*f110*/  LOP3.LUT R6, R3, R6, RZ, 0xc0, !PT ;  /* 0x0000000603067212 */ /* 0x000fe200078ec0ff */
[----:B------:R-:W-:Y:S01]  /*f120*/  FFMA.FTZ R3, R25, UR10, -R2 ;  /* 0x0000000a19037c23 */ /* 0x000fe20008010802 */
[C---:B------:R-:W-:Y:S01]  /*f130*/  LOP3.LUT R10, R8.reuse, 0xffff, RZ, 0xc0, !PT ;  /* 0x0000ffff080a7812 */ /* 0x040fe200078ec0ff */
[----:B------:R-:W2:Y:S01]  /*f140*/  LDSM.16.MT88.4 R24, [R190+0x6800] ;  /* 0x00680000be18783b */ /* 0x000ea20000004200 */
[----:B------:R-:W-:Y:S01]  /*f150*/  LOP3.LUT R12, R8, 0xff, RZ, 0xc0, !PT ;  /* 0x000000ff080c7812 */ /* 0x000fe200078ec0ff */
[----:B------:R4:W-:Y:S01]  /*f160*/  MUFU.EX2 R151, R3 ;  /* 0x0000000300977308 */ /* 0x0009e20000000800 */
[----:B------:R-:W-:Y:S01]  /*f170*/  SHF.R.U32.HI R11, RZ, 0x18, R8 ;  /* 0x00000018ff0b7819 */ /* 0x000fe20000011608 */
[----:B-1----:R-:W-:Y:S01]  /*f180*/  HMMA.16816.F32 R100, R4, R28, R184 ;  /* 0x0000001c0464723c */ /* 0x002fe200000018b8 */
[----:B------:R-:W-:-:S04]  /*f190*/  SHF.R.U32.HI R10, RZ, 0x8, R10 ;  /* 0x00000008ff0a7819 */ /* 0x000fc8000001160a */
[----:B------:R-:W-:Y:S01]  /*f1a0*/  PRMT R18, R12, 0x5410, R10 ;  /* 0x000054100c127816 */ /* 0x000fe2000000000a */
[----:B------:R1:W-:Y:S01]  /*f1b0*/  MUFU.EX2 R150, R13 ;  /* 0x0000000d00967308 */ /* 0x0003e20000000800 */
[----:B------:R-:W-:Y:S01]  /*f1c0*/  FFMA.FTZ R10, R171, UR10, -R0 ;  /* 0x0000000aab0a7c23 */ /* 0x000fe20008010800 */
[----:B------:R-:W-:Y:S01]  /*f1d0*/  IMAD.MOV.U32 R187, RZ, RZ, R85 ;  /* 0x000000ffffbb7224 */ /* 0x000fe200078e0055 */
[C---:B---3--:R-:W-:Y:S01]  /*f1e0*/  HMMA.16816.F32 R104, R4.reuse, R20, R92 ;  /* 0x000000140468723c */ /* 0x048fe2000000185c */
[----:B------:R-:W-:Y:S02]  /*f1f0*/  IMAD.MOV.U32 R186, RZ, RZ, R86 ;  /* 0x000000ffffba7224 */ /* 0x000fe400078e0056 */
[----:B------:R-:W-:Y:S02]  /*f200*/  IMAD.MOV.U32 R185, RZ, RZ, R87 ;  /* 0x000000ffffb97224 */ /* 0x000fe400078e0057 */
[----:B------:R-:W-:Y:S01]  /*f210*/  IMAD.MOV.U32 R85, RZ, RZ, R108 ;  /* 0x000000ffff557224 */ /* 0x000fe200078e006c */
[----:B----4-:R-:W-:Y:S01]  /*f220*/  SHF.R.U32.HI R3, RZ, 0x10, R8 ;  /* 0x00000010ff037819 */ /* 0x010fe20000011608 */
[----:B------:R-:W-:Y:S01]  /*f230*/  IMAD.MOV.U32 R86, RZ, RZ, R109 ;  /* 0x000000ffff567224 */ /* 0x000fe200078e006d */
[----:B------:R-:W-:Y:S01]  /*f240*/  HMMA.16816.F32 R92, R4, R22, R216 ;  /* 0x00000016045c723c */ /* 0x000fe200000018d8 */
[----:B------:R-:W-:Y:S01]  /*f250*/  IMAD.MOV.U32 R87, RZ, RZ, R110 ;  /* 0x000000ffff577224 */ /* 0x000fe200078e006e */
[----:B------:R-:W-:Y:S01]  /*f260*/  LOP3.LUT R8, R3, 0xff, RZ, 0xc0, !PT ;  /* 0x000000ff03087812 */ /* 0x000fe200078ec0ff */
[----:B------:R-:W-:Y:S01]  /*f270*/  IMAD.MOV.U32 R184, RZ, RZ, R111 ;  /* 0x000000ffffb87224 */ /* 0x000fe200078e006f */
[----:B------:R-:W-:-:S02]  /*f280*/  LOP3.LUT R3, R9, UR23, R32, 0x96, !PT ;  /* 0x0000001709037c12 */ /* 0x000fc4000f8e9620 */
[----:B------:R-:W3:Y:S01]  /*f290*/  LDSM.16.MT88.4 R32, [R191+0x6800] ;  /* 0x00680000bf20783b */ /* 0x000ee20000004200 */
[----:B------:R-:W-:Y:S01]  /*f2a0*/  PRMT R17, R8, 0x5410, R11 ;  /* 0x0000541008117816 */ /* 0x000fe2000000000b */
[----:B------:R-:W-:Y:S01]  /*f2b0*/  FFMA.FTZ R8, R67, UR10, -R0 ;  /* 0x0000000a43087c23 */ /* 0x000fe20008010800 */
[----:B------:R-:W-:Y:S01]  /*f2c0*/  LOP3.LUT R9, R3, 0xffff, RZ, 0xc0, !PT ;  /* 0x0000ffff03097812 */ /* 0x000fe200078ec0ff */
[----:B-1----:R-:W-:Y:S01]  /*f2d0*/  IMAD.WIDE.U32 R12, R41, -0x326172a9, RZ ;  /* 0xcd9e8d57290c7825 */ /* 0x002fe200078e00ff */
[----:B------:R-:W-:Y:S01]  /*f2e0*/  LOP3.LUT R16, R3, 0xff, RZ, 0xc0, !PT ;  /* 0x000000ff03107812 */ /* 0x000fe200078ec0ff */
[----:B------:R1:W4:Y:S01]  /*f2f0*/  MUFU.EX2 R149, R8 ;  /* 0x0000000800957308 */ /* 0x0003220000000800 */
[----:B------:R-:W-:Y:S01]  /*f300*/  SHF.R.U32.HI R11, RZ, 0x18, R3 ;  /* 0x00000018ff0b7819 */ /* 0x000fe20000011603 */
[C---:B------:R-:W-:Y:S01]  /*f310*/  HMMA.16816.F32 R108, R4.reuse, R30, R180 ;  /* 0x0000001e046c723c */ /* 0x040fe200000018b4 */
[----:B------:R-:W-:Y:S01]  /*f320*/  SHF.R.U32.HI R9, RZ, 0x8, R9 ;  /* 0x00000008ff097819 */ /* 0x000fe20000011609 */
[----:B------:R-:W-:Y:S01]  /*f330*/  IMAD.MOV.U32 R219, RZ, RZ, R85 ;  /* 0x000000ffffdb7224 */ /* 0x000fe200078e0055 */
[----:B------:R-:W-:Y:S01]  /*f340*/  LOP3.LUT R19, R13, UR16, R40, 0x96, !PT ;  /* 0x000000100d137c12 */ /* 0x000fe2000f8e9628 */
[----:B------:R-:W-:Y:S01]  /*f350*/  IMAD.MOV.U32 R218, RZ, RZ, R86 ;  /* 0x000000ffffda7224 */ /* 0x000fe200078e0056 */
[----:B------:R-:W-:Y:S01]  /*f360*/  PRMT R16, R16, 0x5410, R9 ;  /* 0x0000541010107816 */ /* 0x000fe20000000009 */
[----:B------:R5:W-:Y:S01]  /*f370*/  MUFU.EX2 R180, R10 ;  /* 0x0000000a00b47308 */ /* 0x000be20000000800 */
[----:B------:R-:W-:Y:S01]  /*f380*/  FFMA.FTZ R9, R65, UR10, -R2 ;  /* 0x0000000a41097c23 */ /* 0x000fe20008010802 */
[----:B------:R-:W-:Y:S01]  /*f390*/  IMAD.MOV.U32 R181, RZ, RZ, R84 ;  /* 0x000000ffffb57224 */ /* 0x000fe200078e0054 */
[----:B--2---:R-:W-:Y:S01]  /*f3a0*/  HMMA.16816.F32 R96, R4, R24, R96 ;  /* 0x000000180460723c */ /* 0x004fe20000001860 */
[----:B------:R-:W-:-:S02]  /*f3b0*/  IMAD.MOV.U32 R217, RZ, RZ, R87 ;  /* 0x000000ffffd97224 */ /* 0x000fc400078e0057 */
[----:B------:R-:W-:Y:S02]  /*f3c0*/  IMAD.MOV.U32 R183, RZ, RZ, R90 ;  /* 0x000000ffffb77224 */ /* 0x000fe400078e005a */
[----:B------:R2:W-:Y:S01]  /*f3d0*/  MUFU.EX2 R148, R9 ;  /* 0x0000000900947308 */ /* 0x0005e20000000800 */
[----:B-1----:R-:W-:Y:S01]  /*f3e0*/  SHF.R.U32.HI R8, RZ, 0x10, R3 ;  /* 0x00000010ff087819 */ /* 0x002fe20000011603 */
[C---:B------:R-:W-:Y:S01]  /*f3f0*/  HMMA.16816.F32 R84, R4.reuse, R26, R176 ;  /* 0x0000001a0454723c */ /* 0x040fe200000018b0 */
[----:B------:R-:W-:Y:S02]  /*f400*/  IMAD.MOV.U32 R182, RZ, RZ, R91 ;  /* 0x000000ffffb67224 */ /* 0x000fe400078e005b */
[----:B------:R-:W-:Y:S01]  /*f410*/  LOP3.LUT R3, R8, 0xff, RZ, 0xc0, !PT ;  /* 0x000000ff08037812 */ /* 0x000fe200078ec0ff */
[----:B------:R-:W-:Y:S01]  /*f420*/  FFMA.FTZ R8, R173, UR10, -R0 ;  /* 0x0000000aad087c23 */ /* 0x000fe20008010800 */
[----:B------:R-:W-:Y:S02]  /*f430*/  IMAD.WIDE.U32 R40, R43, -0x326172a9, RZ ;  /* 0xcd9e8d572b287825 */ /* 0x000fe400078e00ff */
[----:B------:R-:W-:Y:S01]  /*f440*/  PRMT R13, R3, 0x5410, R11 ;  /* 0x00005410030d7816 */ /* 0x000fe2000000000b */
[----:B------:R4:W1:Y:S01]  /*f450*/  MUFU.EX2 R173, R8 ;  /* 0x0000000800ad7308 */ /* 0x0008620000000800 */
[--C-:B------:R-:W-:Y:S01]  /*f460*/  HSET2.LE.AND R3, R18, R237.reuse, PT ;  /* 0x000000ed12037233 */ /* 0x100fe20003803000 */
[----:B------:R-:W-:Y:S01]  /*f470*/  IMAD.MOV.U32 R179, RZ, RZ, R172 ;  /* 0x000000ffffb37224 */ /* 0x000fe200078e00ac */
[--C-:B------:R-:W-:Y:S01]  /*f480*/  HSET2.LE.AND R11, R17, R237.reuse, PT ;  /* 0x000000ed110b7233 */ /* 0x100fe20003803000 */
[----:B------:R-:W-:Y:S01]  /*f490*/  IMAD.MOV.U32 R216, RZ, RZ, R164 ;  /* 0x000000ffffd87224 */ /* 0x000fe200078e00a4 */
[----:B-----5:R-:W-:Y:S01]  /*f4a0*/  F2FP.F16.F32.PACK_AB R10, R154, R155 ;  /* 0x0000009b9a0a723e */ /* 0x020fe200000000ff */
[----:B------:R-:W-:Y:S01]  /*f4b0*/  IMAD.MOV.U32 R178, RZ, RZ, R136 ;  /* 0x000000ffffb27224 */ /* 0x000fe200078e0088 */
[----:B------:R-:W-:Y:S01]  /*f4c0*/  LOP3.LUT R18, R45, UR14, R12, 0x96, !PT ;  /* 0x0000000e2d127c12 */ /* 0x000fe2000f8e960c */
[----:B------:R-:W-:Y:S01]  /*f4d0*/  FFMA.FTZ R12, R174, UR10, -R14 ;  /* 0x0000000aae0c7c23 */ /* 0x000fe2000801080e */
[----:B------:R-:W-:Y:S01]  /*f4e0*/  LOP3.LUT R10, R3, R10, RZ, 0xc0, !PT ;  /* 0x0000000a030a7212 */ /* 0x000fe200078ec0ff */
[C---:B---3--:R-:W-:Y:S01]  /*f4f0*/  HMMA.16816.F32 R88, R4.reuse, R32, R128 ;  /* 0x000000200458723c */ /* 0x048fe20000001880 */
[--C-:B------:R-:W-:Y:S01]  /*f500*/  HSET2.LE.AND R3, R16, R237.reuse, PT ;  /* 0x000000ed10037233 */ /* 0x100fe20003803000 */
[----:B------:R-:W-:Y:S01]  /*f510*/  IMAD.WIDE.U32 R16, R42, -0x326172a9, RZ ;  /* 0xcd9e8d572a107825 */ /* 0x000fe200078e00ff */
[----:B--2---:R-:W-:Y:S01]  /*f520*/  HSET2.LE.AND R9, R13, R237, PT ;  /* 0x000000ed0d097233 */ /* 0x004fe20003803000 */
[----:B------:R1:W-:Y:S02]  /*f530*/  MUFU.EX2 R172, R12 ;  /* 0x0000000c00ac7308 */ /* 0x0003e40000000800 */
[----:B------:R-:W-:Y:S01]  /*f540*/  HMMA.16816.F32 R80, R4, R34, R80 ;  /* 0x000000220450723c */ /* 0x000fe20000001850 */
[----:B----4-:R-:W-:Y:S01]  /*f550*/  F2FP.F16.F32.PACK_AB R8, R149, R150 ;  /* 0x000000969508723e */ /* 0x010fe200000000ff */
[----:B------:R-:W-:Y:S01]  /*f560*/  IMAD.WIDE.U32 R42, R18, -0x2daee0ad, RZ ;  /* 0xd2511f53122a7825 */ /* 0x000fe200078e00ff */
[----:B------:R-:W-:-:S02]  /*f570*/  LOP3.LUT R13, R41, UR14, R16, 0x96, !PT ;  /* 0x0000000e290d7c12 */ /* 0x000fc4000f8e9610 */
[----:B------:R-:W-:Y:S01]  /*f580*/  LOP3.LUT R11, R11, R8, RZ, 0xc0, !PT ;  /* 0x000000080b0b7212 */ /* 0x000fe200078ec0ff */
[----:B------:R-:W-:Y:S01]  /*f590*/  IMAD.MOV.U32 R177, RZ, RZ, R137 ;  /* 0x000000ffffb17224 */ /* 0x000fe200078e0089 */
[----:B------:R-:W-:Y:S01]  /*f5a0*/  F2FP.F16.F32.PACK_AB R8, R248, R247 ;  /* 0x000000f7f808723e */ /* 0x000fe200000000ff */
[----:B------:R-:W-:-:S03]  /*f5b0*/  IMAD.WIDE.U32 R4, R19, -0x2daee0ad, RZ ;  /* 0xd2511f5313047825 */ /* 0x000fc600078e00ff */
[----:B------:R-:W-:Y:S01]  /*f5c0*/  LOP3.LUT R8, R3, R8, RZ, 0xc0, !PT ;  /* 0x0000000803087212 */ /* 0x000fe200078ec0ff */
[--C-:B------:R-:W-:Y:S01]  /*f5d0*/  FFMA.FTZ R3, R175, UR10, -R14.reuse ;  /* 0x0000000aaf037c23 */ /* 0x100fe2000801080e */
[----:B------:R-:W-:Y:S01]  /*f5e0*/  IMAD.MOV.U32 R175, RZ, RZ, R161 ;  /* 0x000000ffffaf7224 */ /* 0x000fe200078e00a1 */
[----:B-1----:R-:W-:Y:S02]  /*f5f0*/  F2FP.F16.F32.PACK_AB R12, R173, R180 ;  /* 0x000000b4ad0c723e */ /* 0x002fe400000000ff */
[----:B------:R1:W2:Y:S01]  /*f600*/  MUFU.EX2 R171, R3 ;  /* 0x0000000300ab7308 */ /* 0x0002a20000000800 */
[----:B------:R-:W-:Y:S01]  /*f610*/  IMAD.MOV.U32 R174, RZ, RZ, R139 ;  /* 0x000000ffffae7224 */ /* 0x000fe200078e008b */
[----:B------:R-:W-:Y:S01]  /*f620*/  LOP3.LUT R9, R9, R12, RZ, 0xc0, !PT ;  /* 0x0000000c09097212 */ /* 0x000fe200078ec0ff */
[----:B------:R-:W-:Y:S01]  /*f630*/  FFMA.FTZ R12, R213, UR10, -R14 ;  /* 0x0000000ad50c7c23 */ /* 0x000fe2000801080e */
[----:B------:R-:W-:Y:S02]  /*f640*/  IMAD.MOV.U32 R213, RZ, RZ, R160 ;  /* 0x000000ffffd57224 */ /* 0x000fe400078e00a0 */
[----:B------:R-:W-:-:S02]  /*f650*/  IMAD.MOV.U32 R176, RZ, RZ, R138 ;  /* 0x000000ffffb07224 */ /* 0x000fc400078e008a */
[----:B------:R3:W-:Y:S01]  /*f660*/  MUFU.EX2 R170, R12 ;  /* 0x0000000c00aa7308 */ /* 0x0007e20000000800 */
[C---:B------:R-:W-:Y:S06]  /*f670*/  HMMA.16816.F32 R76, R8.reuse, R28, R76 ;  /* 0x0000001c084c723c */ /* 0x040fec000000184c */
[C---:B------:R-:W-:Y:S01]  /*f680*/  HMMA.16816.F32 R64, R8.reuse, R30, R124 ;  /* 0x0000001e0840723c */ /* 0x040fe2000000187c */
[----:B-1----:R-:W-:Y:S01]  /*f690*/  LOP3.LUT R3, R17, UR16, R36, 0x96, !PT ;  /* 0x0000001011037c12 */ /* 0x002fe2000f8e9624 */
[----:B------:R-:W1:Y:S04]  /*f6a0*/  LDSM.16.MT88.4 R28, [R190+0x7000] ;  /* 0x00700000be1c783b */ /* 0x000e680000004200 */
[----:B------:R-:W-:Y:S01]  /*f6b0*/  IMAD.WIDE.U32 R6, R3, -0x2daee0ad, RZ ;  /* 0xd2511f5303067825 */ /* 0x000fe200078e00ff */
[----:B------:R-:W-:Y:S01]  /*f6c0*/  LOP3.LUT R3, R43, UR5, R4, 0x96, !PT ;  /* 0x000000052b037c12 */ /* 0x000fe2000f8e9604 */
[----:B------:R-:W-:Y:S01]  /*f6d0*/  HMMA.16816.F32 R60, R8, R20, R60 ;  /* 0x00000014083c723c */ /* 0x000fe2000000183c */
[----:B---3--:R-:W-:Y:S01]  /*f6e0*/  LOP3.LUT R12, R5, UR13, R38, 0x96, !PT ;  /* 0x0000000d050c7c12 */ /* 0x008fe2000f8e9626 */
[----:B------:R-:W-:-:S04]  /*f6f0*/  IMAD.WIDE.U32 R38, R13, -0x2daee0ad, RZ ;  /* 0xd2511f530d267825 */ /* 0x000fc800078e00ff */
[----:B------:R-:W-:Y:S01]  /*f700*/  FFMA.FTZ R13, R211, UR10, -R14 ;  /* 0x0000000ad30d7c23 */ /* 0x000fe2000801080e */
[----:B------:R-:W-:Y:S01]  /*f710*/  LOP3.LUT R18, R7, UR13, R46, 0x96, !PT ;  /* 0x0000000d07127c12 */ /* 0x000fe2000f8e962e */
[----:B------:R-:W-:Y:S02]  /*f720*/  IMAD.WIDE.U32 R4, R3, -0x326172a9, RZ ;  /* 0xcd9e8d5703047825 */ /* 0x000fe400078e00ff */
[----:B------:R3:W-:Y:S01]  /*f730*/  MUFU.EX2 R169, R13 ;  /* 0x0000000d00a97308 */ /* 0x0007e20000000800 */
[----:B------:R-:W-:Y:S01]  /*f740*/  LOP3.LUT R39, R39, UR5, R6, 0x96, !PT ;  /* 0x0000000527277c12 */ /* 0x000fe2000f8e9606 */
[----:B------:R-:W-:Y:S01]  /*f750*/  FFMA.FTZ R6, R222, UR10, -R15 ;  /* 0x0000000ade067c23 */ /* 0x000fe2000801080f */
[----:B------:R-:W-:Y:S01]  /*f760*/  IMAD.WIDE.U32 R36, R12, -0x326172a9, RZ ;  /* 0xcd9e8d570c247825 */ /* 0x000fe200078e00ff */
[C---:B------:R-:W-:Y:S01]  /*f770*/  LOP3.LUT R3, R4.reuse, 0xffff, RZ, 0xc0, !PT ;  /* 0x0000ffff04037812 */ /* 0x040fe200078ec0ff */
[C---:B------:R-:W-:Y:S01]  /*f780*/  HMMA.16816.F32 R56, R8.reuse, R22, R112 ;  /* 0x000000160838723c */ /* 0x040fe20000001870 */
[----:B------:R-:W-:Y:S01]  /*f790*/  LOP3.LUT R12, R4, 0xff, RZ, 0xc0, !PT ;  /* 0x000000ff040c7812 */ /* 0x000fe200078ec0ff */
[----:B------:R-:W4:Y:S01]  /*f7a0*/  LDSM.16.MT88.4 R20, [R189+0x7000] ;  /* 0x00700000bd14783b */ /* 0x000f220000004200 */
[----:B------:R-:W-:Y:S01]  /*f7b0*/  SHF.R.U32.HI R7, RZ, 0x8, R3 ;  /* 0x00000008ff077819 */ /* 0x000fe20000011603 */
[----:B------:R5:W-:Y:S01]  /*f7c0*/  MUFU.EX2 R168, R6 ;  /* 0x0000000600a87308 */ /* 0x000be20000000800 */
[----:B------:R-:W-:Y:S01]  /*f7d0*/  SHF.R.U32.HI R16, RZ, 0x18, R4 ;  /* 0x00000018ff107819 */ /* 0x000fe20000011604 */
[----:B------:R-:W-:Y:S01]  /*f7e0*/  HMMA.16816.F32 R48, R8, R24, R48 ;  /* 0x000000180830723c */ /* 0x000fe20000001830 */
[----:B------:R-:W-:Y:S01]  /*f7f0*/  LOP3.LUT R3, R5, UR21, R36, 0x96, !PT ;  /* 0x0000001505037c12 */ /* 0x000fe2000f8e9624 */
[----:B------:R-:W-:Y:S01]  /*f800*/  IMAD.WIDE.U32 R18, R18, -0x326172a9, RZ ;  /* 0xcd9e8d5712127825 */ /* 0x000fe200078e00ff */
[----:B------:R-:W-:-:S02]  /*f810*/  PRMT R17, R12, 0x5410, R7 ;  /* 0x000054100c117816 */ /* 0x000fc40000000007 */
[----:B------:R-:W-:Y:S01]  /*f820*/  LOP3.LUT R5, R3, 0xffff, RZ, 0xc0, !PT ;  /* 0x0000ffff03057812 */ /* 0x000fe200078ec0ff */
[C---:B------:R-:W-:Y:S01]  /*f830*/  HMMA.16816.F32 R52, R8.reuse, R26, R52 ;  /* 0x0000001a0834723c */ /* 0x040fe20000001834 */
[----:B---3--:R-:W-:Y:S01]  /*f840*/  SHF.R.U32.HI R13, RZ, 0x10, R4 ;  /* 0x00000010ff0d7819 */ /* 0x008fe20000011604 */
[----:B------:R-:W-:Y:S01]  /*f850*/  FFMA.FTZ R4, R223, UR10, -R15 ;  /* 0x0000000adf047c23 */ /* 0x000fe2000801080f */
[----:B------:R-:W-:Y:S01]  /*f860*/  LOP3.LUT R12, R3, 0xff, RZ, 0xc0, !PT ;  /* 0x000000ff030c7812 */ /* 0x000fe200078ec0ff */
[----:B------:R-:W3:Y:S01]  /*f870*/  LDSM.16.MT88.4 R24, [R192+0x7000] ;  /* 0x00700000c018783b */ /* 0x000ee20000004200 */
[----:B------:R-:W-:Y:S01]  /*f880*/  SHF.R.U32.HI R5, RZ, 0x8, R5 ;  /* 0x00000008ff057819 */ /* 0x000fe20000011605 */
[----:B------:R2:W1:Y:S01]  /*f890*/  MUFU.EX2 R167, R4 ;  /* 0x0000000400a77308 */ /* 0x0004620000000800 */
[----:B------:R-:W-:Y:S01]  /*f8a0*/  SHF.R.U32.HI R7, RZ, 0x18, R3 ;  /* 0x00000018ff077819 */ /* 0x000fe20000011603 */
[----:B------:R-:W-:Y:S01]  /*f8b0*/  HMMA.16816.F32 R132, R8, R32, R132 ;  /* 0x000000200884723c */ /* 0x000fe20000001884 */
[----:B-----5:R-:W-:-:S05]  /*f8c0*/  FFMA.FTZ R6, R225, UR10, -R15 ;  /* 0x0000000ae1067c23 */ /* 0x020fca000801080f */
[----:B------:R5:W-:Y:S01]  /*f8d0*/  MUFU.EX2 R166, R6 ;  /* 0x0000000600a67308 */ /* 0x000be20000000800 */
[----:B------:R-:W-:Y:S01]  /*f8e0*/  HMMA.16816.F32 R140, R8, R34, R140 ;  /* 0x00000022088c723c */ /* 0x000fe2000000188c */
[----:B------:R-:W3:Y:S06]  /*f8f0*/  LDSM.16.MT88.4 R32, [R191+0x7000] ;  /* 0x00700000bf20783b */ /* 0x000eec0000004200 */
[----:B------:R-:W-:Y:S01]  /*f900*/  FFMA.FTZ R11, R147, UR10, -R0 ;  /* 0x0000000a930b7c23 */ /* 0x000fe20008010800 */
[----:B--2---:R-:W-:-:S03]  /*f910*/  SHF.R.U32.HI R4, RZ, 0x10, R3 ;  /* 0x00000010ff047819 */ /* 0x004fc60000011603 */
[----:B------:R-:W-:Y:S01]  /*f920*/  MUFU.EX2 R45, R11 ;  /* 0x0000000b002d7308 */ /* 0x000fe20000000800 */
[----:B------:R-:W-:Y:S02]  /*f930*/  LOP3.LUT R3, R4, 0xff, RZ, 0xc0, !PT ;  /* 0x000000ff04037812 */ /* 0x000fe400078ec0ff */
[----:B------:R-:W-:Y:S01]  /*f940*/  PRMT R4, R12, 0x5410, R5 ;  /* 0x000054100c047816 */ /* 0x000fe20000000005 */
[----:B-----5:R-:W-:Y:S01]  /*f950*/  FFMA.FTZ R6, R224, UR10, -R15 ;  /* 0x0000000ae0067c23 */ /* 0x020fe2000801080f */
[----:B------:R-:W-:Y:S02]  /*f960*/  LOP3.LUT R12, R13, 0xff, RZ, 0xc0, !PT ;  /* 0x000000ff0d0c7812 */ /* 0x000fe400078ec0ff */
[----:B------:R-:W-:Y:S01]  /*f970*/  PRMT R5, R3, 0x5410, R7 ;  /* 0x0000541003057816 */ /* 0x000fe20000000007 */
[----:B------:R1:W2:Y:S01]  /*f980*/  MUFU.EX2 R165, R6 ;  /* 0x0000000600a57308 */ /* 0x0002a20000000800 */
[----:B------:R-:W-:Y:S01]  /*f990*/  FFMA.FTZ R7, R145, UR10, -R2 ;  /* 0x0000000a91077c23 */ /* 0x000fe20008010802 */
[----:B------:R-:W-:-:S02]  /*f9a0*/  PRMT R12, R12, 0x5410, R16 ;  /* 0x000054100c0c7816 */ /* 0x000fc40000000010 */
[--C-:B------:R-:W-:Y:S02]  /*f9b0*/  HSET2.LE.AND R5, R5, R237.reuse, PT ;  /* 0x000000ed05057233 */ /* 0x100fe40003803000 */
[----:B------:R-:W-:Y:S02]  /*f9c0*/  HSET2.LE.AND R3, R4, R237, PT ;  /* 0x000000ed04037233 */ /* 0x000fe40003803000 */
[----:B------:R5:W-:Y:S01]  /*f9d0*/  MUFU.EX2 R47, R7 ;  /* 0x00000007002f7308 */ /* 0x000be20000000800 */
[----:B------:R-:W-:-:S04]  /*f9e0*/  F2FP.F16.F32.PACK_AB R4, R171, R172 ;  /* 0x000000acab04723e */ /* 0x000fc800000000ff */
[----:B------:R-:W-:Y:S02]  /*f9f0*/  LOP3.LUT R4, R3, R4, RZ, 0xc0, !PT ;  /* 0x0000000403047212 */ /* 0x000fe400078ec0ff */
[--C-:B------:R-:W-:Y:S01]  /*fa00*/  HSET2.LE.AND R3, R17, R237.reuse, PT ;  /* 0x000000ed11037233 */ /* 0x100fe20003803000 */
[----:B------:R-:W-:Y:S01]  /*fa10*/  FFMA.FTZ R17, R146, UR10, -R0 ;  /* 0x0000000a92117c23 */ /* 0x000fe20008010800 */
[----:B-1----:R-:W-:Y:S02]  /*fa20*/  F2FP.F16.F32.PACK_AB R6, R167, R168 ;  /* 0x000000a8a706723e */ /* 0x002fe400000000ff */
[----:B--2---:R-:W-:Y:S01]  /*fa30*/  F2FP.F16.F32.PACK_AB R16, R165, R166 ;  /* 0x000000a6a510723e */ /* 0x004fe200000000ff */
[----:B------:R-:W-:Y:S01]  /*fa40*/  MUFU.EX2 R43, R17 ;  /* 0x00000011002b7308 */ /* 0x000fe20000000800 */
[----:B------:R-:W-:Y:S01]  /*fa50*/  LOP3.LUT R5, R5, R6, RZ, 0xc0, !PT ;  /* 0x0000000605057212 */ /* 0x000fe200078ec0ff */
[----:B------:R-:W-:Y:S01]  /*fa60*/  FFMA.FTZ R6, R144, UR10, -R2 ;  /* 0x0000000a90067c23 */ /* 0x000fe20008010802 */
[----:B-----5:R-:W-:Y:S01]  /*fa70*/  HSET2.LE.AND R7, R12, R237, PT ;  /* 0x000000ed0c077233 */ /* 0x020fe20003803000 */
[----:B------:R-:W-:-:S04]  /*fa80*/  IMAD.WIDE.U32 R12, R39, -0x326172a9, RZ ;  /* 0xcd9e8d57270c7825 */ /* 0x000fc800078e00ff */
[----:B------:R1:W-:Y:S01]  /*fa90*/  MUFU.EX2 R46, R6 ;  /* 0x00000006002e7308 */ /* 0x0003e20000000800 */
[----:B------:R-:W-:Y:S02]  /*faa0*/  LOP3.LUT R7, R7, R16, RZ, 0xc0, !PT ;  /* 0x0000001007077212 */ /* 0x000fe400078ec0ff */
[C---:B------:R-:W-:Y:S02]  /*fab0*/  LOP3.LUT R8, R12.reuse, 0xffff, RZ, 0xc0, !PT ;  /* 0x0000ffff0c087812 */ /* 0x040fe400078ec0ff */
[----:B------:R-:W-:Y:S02]  /*fac0*/  LOP3.LUT R9, R12, 0xff, RZ, 0xc0, !PT ;  /* 0x000000ff0c097812 */ /* 0x000fe400078ec0ff */
[----:B------:R-:W-:Y:S02]  /*fad0*/  SHF.R.U32.HI R8, RZ, 0x8, R8 ;  /* 0x00000008ff087819 */ /* 0x000fe40000011608 */
[----:B------:R-:W-:Y:S02]  /*fae0*/  SHF.R.U32.HI R10, RZ, 0x10, R12 ;  /* 0x00000010ff0a7819 */ /* 0x000fe4000001160c */
[----:B------:R-:W-:Y:S01]  /*faf0*/  PRMT R16, R9, 0x5410, R8 ;  /* 0x0000541009107816 */ /* 0x000fe20000000008 */
[----:B------:R-:W-:Y:S01]  /*fb00*/  FFMA.FTZ R9, R220, UR10, -R0 ;  /* 0x0000000adc097c23 */ /* 0x000fe20008010800 */
[----:B------:R-:W-:-:S02]  /*fb10*/  SHF.R.U32.HI R12, RZ, 0x18, R12 ;  /* 0x00000018ff0c7819 */ /* 0x000fc4000001160c */
[----:B------:R-:W-:Y:S01]  /*fb20*/  LOP3.LUT R11, R10, 0xff, RZ, 0xc0, !PT ;  /* 0x000000ff0a0b7812 */ /* 0x000fe200078ec0ff */
[----:B------:R2:W-:Y:S01]  /*fb30*/  MUFU.EX2 R41, R9 ;  /* 0x0000000900297308 */ /* 0x0005e20000000800 */
[----:B-1----:R-:W-:-:S04]  /*fb40*/  F2FP.F16.F32.PACK_AB R6, R169, R170 ;  /* 0x000000aaa906723e */ /* 0x002fc800000000ff */
[----:B------:R-:W-:Y:S02]  /*fb50*/  LOP3.LUT R6, R3, R6, RZ, 0xc0, !PT ;  /* 0x0000000603067212 */ /* 0x000fe400078ec0ff */
[----:B------:R-:W-:Y:S02]  /*fb60*/  LOP3.LUT R3, R13, UR21, R18, 0x96, !PT ;  /* 0x000000150d037c12 */ /* 0x000fe4000f8e9612 */
[----:B------:R-:W-:Y:S01]  /*fb70*/  PRMT R13, R11, 0x5410, R12 ;  /* 0x000054100b0d7816 */ /* 0x000fe2000000000c */
[----:B------:R-:W-:Y:S01]  /*fb80*/  FFMA.FTZ R11, R226, UR10, -R14 ;  /* 0x0000000ae20b7c23 */ /* 0x000fe2000801080e */
[C---:B------:R-:W-:Y:S01]  /*fb90*/  LOP3.LUT R8, R3.reuse, 0xffff, RZ, 0xc0, !PT ;  /* 0x0000ffff03087812 */ /* 0x040fe200078ec0ff */
[----:B------:R-:W-:Y:S01]  /*fba0*/  HMMA.16816.F32 R124, R4, R30, R84 ;  /* 0x0000001e047c723c */ /* 0x000fe20000001854 */
[----:B------:R-:W-:Y:S01]  /*fbb0*/  LOP3.LUT R10, R3, 0xff, RZ, 0xc0, !PT ;  /* 0x000000ff030a7812 */ /* 0x000fe200078ec0ff */
[----:B------:R-:W-:Y:S01]  /*fbc0*/  MUFU.EX2 R164, R11 ;  /* 0x0000000b00a47308 */ /* 0x000fe20000000800 */
[----:B------:R-:W-:Y:S01]  /*fbd0*/  SHF.R.U32.HI R8, RZ, 0x8, R8 ;  /* 0x00000008ff087819 */ /* 0x000fe20000011608 */
[----:B--2---:R-:W-:-:S02]  /*fbe0*/  FFMA.FTZ R9, R221, UR10, -R0 ;  /* 0x0000000add097c23 */ /* 0x004fc40008010800 */
[C---:B----4-:R-:W-:Y:S01]  /*fbf0*/  HMMA.16816.F32 R100, R4.reuse, R20, R100 ;  /* 0x000000140464723c */ /* 0x050fe20000001864 */
[----:B------:R-:W-:Y:S02]  /*fc00*/  PRMT R12, R10, 0x5410, R8 ;  /* 0x000054100a0c7816 */ /* 0x000fe40000000008 */
[----:B------:R-:W-:Y:S01]  /*fc10*/  SHF.R.U32.HI R8, RZ, 0x10, R3 ;  /* 0x00000010ff087819 */ /* 0x000fe20000011603 */
[----:B------:R1:W2:Y:S01]  /*fc20*/  MUFU.EX2 R39, R9 ;  /* 0x0000000900277308 */ /* 0x0002a20000000800 */
[----:B------:R-:W-:Y:S01]  /*fc30*/  F2FP.F16.F32.PACK_AB R10, R148, R151 ;  /* 0x00000097940a723e */ /* 0x000fe200000000ff */
[----:B------:R-:W-:Y:S01]  /*fc40*/  HMMA.16816.F32 R108, R4, R22, R108 ;  /* 0x00000016046c723c */ /* 0x000fe2000000186c */
[----:B------:R-:W-:-:S05]  /*fc50*/  LOP3.LUT R8, R8, 0xff, RZ, 0xc0, !PT ;  /* 0x000000ff08087812 */ /* 0x000fca00078ec0ff */
[C---:B---3--:R-:W-:Y:S01]  /*fc60*/  HMMA.16816.F32 R116, R4.reuse, R24, R104 ;  /* 0x000000180474723c */ /* 0x048fe20000001868 */
[----:B------:R-:W-:Y:S05]  /*fc70*/  LDSM.16.MT88.4 R104, [R192+0x7800] ;  /* 0x00780000c068783b */ /* 0x000fea0000004200 */
[----:B------:R-:W-:Y:S01]  /*fc80*/  HMMA.16816.F32 R112, R4, R26, R92 ;  /* 0x0000001a0470723c */ /* 0x000fe2000000185c */
[----:B-1----:R-:W-:Y:S02]  /*fc90*/  SHF.R.U32.HI R9, RZ, 0x18, R3 ;  /* 0x00000018ff097819 */ /* 0x002fe40000011603 */
[----:B------:R-:W-:-:S03]  /*fca0*/  HSET2.LE.AND R3, R16, R237, PT ;  /* 0x000000ed10037233 */ /* 0x000fc60003803000 */
[C---:B------:R-:W-:Y:S01]  /*fcb0*/  HMMA.16816.F32 R144, R4.reuse, R28, R96 ;  /* 0x0000001c0490723c */ /* 0x040fe20000001860 */
[----:B------:R-:W-:Y:S01]  /*fcc0*/  PRMT R11, R8, 0x5410, R9 ;  /* 0x00005410080b7816 */ /* 0x000fe20000000009 */
[--C-:B------:R-:W-:Y:S01]  /*fcd0*/  FFMA.FTZ R9, R228, UR10, -R14.reuse ;  /* 0x0000000ae4097c23 */ /* 0x100fe2000801080e */
[--C-:B------:R-:W-:Y:S01]  /*fce0*/  HSET2.LE.AND R8, R12, R237.reuse, PT ;  /* 0x000000ed0c087233 */ /* 0x100fe20003803000 */
[----:B------:R-:W-:Y:S01]  /*fcf0*/  FFMA.FTZ R16, R229, UR10, -R14 ;  /* 0x0000000ae5107c23 */ /* 0x000fe2000801080e */
[----:B------:R-:W-:Y:S01]  /*fd00*/  LOP3.LUT R10, R3, R10, RZ, 0xc0, !PT ;  /* 0x0000000a030a7212 */ /* 0x000fe200078ec0ff */
[C---:B------:R-:W-:Y:S01]  /*fd10*/  HMMA.16816.F32 R128, R4.reuse, R32, R88 ;  /* 0x000000200480723c */ /* 0x040fe20000001858 */
[--C-:B------:R-:W-:Y:S01]  /*fd20*/  HSET2.LE.AND R3, R13, R237.reuse, PT ;  /* 0x000000ed0d037233 */ /* 0x100fe20003803000 */
[----:B------:R1:W3:Y:S01]  /*fd30*/  MUFU.EX2 R161, R9 ;  /* 0x0000000900a17308 */ /* 0x0002e20000000800 */
[----:B------:R-:W-:Y:S01]  /*fd40*/  HSET2.LE.AND R12, R11, R237, PT ;  /* 0x000000ed0b0c7233 */ /* 0x000fe20003803000 */
[----:B------:R-:W4:Y:S01]  /*fd50*/  LDSM.16.MT88.4 R88, [R189+0x7800] ;  /* 0x00780000bd58783b */ /* 0x000f220000004200 */
[----:B--2---:R-:W-:Y:S01]  /*fd60*/  F2FP.F16.F32.PACK_AB R11, R39, R41 ;  /* 0x00000029270b723e */ /* 0x004fe200000000ff */
[----:B------:R-:W-:Y:S01]  /*fd70*/  HMMA.16816.F32 R84, R4, R34, R80 ;  /* 0x000000220454723c */ /* 0x000fe20000001850 */
[----:B------:R-:W-:-:S02]  /*fd80*/  F2FP.F16.F32.PACK_AB R13, R45, R43 ;  /* 0x0000002b2d0d723e */ /* 0x000fc400000000ff */
[----:B------:R-:W-:Y:S01]  /*fd90*/  LOP3.LUT R11, R3, R11, RZ, 0xc0, !PT ;  /* 0x0000000b030b7212 */ /* 0x000fe200078ec0ff */
[----:B------:R-:W-:Y:S01]  /*fda0*/  MUFU.EX2 R160, R16 ;  /* 0x0000001000a07308 */ /* 0x000fe20000000800 */
[----:B------:R-:W-:Y:S02]  /*fdb0*/  LOP3.LUT R3, R19, UR12, R40, 0x96, !PT ;  /* 0x0000000c13037c12 */ /* 0x000fe4000f8e9628 */
[----:B------:R-:W-:Y:S01]  /*fdc0*/  FFMA.FTZ R4, R235, UR10, -R14 ;  /* 0x0000000aeb047c23 */ /* 0x000fe2000801080e */
[----:B------:R-:W-:Y:S02]  /*fdd0*/  LOP3.LUT R5, R37, UR12, R44, 0x96, !PT ;  /* 0x0000000c25057c12 */ /* 0x000fe4000f8e962c */
[----:B------:R-:W-:-:S04]  /*fde0*/  IMAD.WIDE.U32 R6, R3, -0x2daee0ad, RZ ;  /* 0xd2511f5303067825 */ /* 0x000fc800078e00ff */
[----:B------:R-:W-:Y:S01]  /*fdf0*/  FFMA.FTZ R3, R227, UR10, -R15 ;  /* 0x0000000ae3037c23 */ /* 0x000fe2000801080f */
[----:B------:R2:W-:Y:S01]  /*fe00*/  MUFU.EX2 R37, R4 ;  /* 0x0000000400257308 */ /* 0x0005e20000000800 */
[----:B-1----:R-:W-:-:S04]  /*fe10*/  F2FP.F16.F32.PACK_AB R9, R153, R152 ;  /* 0x000000989909723e */ /* 0x002fc800000000ff */
[----:B------:R-:W-:Y:S02]  /*fe20*/  LOP3.LUT R8, R8, R9, RZ, 0xc0, !PT ;  /* 0x0000000908087212 */ /* 0x000fe400078ec0ff */
[----:B------:R-:W-:Y:S01]  /*fe30*/  LOP3.LUT R9, R12, R13, RZ, 0xc0, !PT ;  /* 0x0000000d0c097212 */ /* 0x000fe200078ec0ff */
[----:B------:R1:W-:Y:S01]  /*fe40*/  MUFU.EX2 R36, R3 ;  /* 0x0000000300247308 */ /* 0x0003e20000000800 */
[----:B------:R-:W-:Y:S01]  /*fe50*/  FFMA.FTZ R13, R230, UR10, -R15 ;  /* 0x0000000ae60d7c23 */ /* 0x000fe2000801080f */
[----:B------:R-:W-:-:S04]  /*fe60*/  LOP3.LUT R12, R7, UR23, R38, 0x96, !PT ;  /* 0x00000017070c7c12 */ /* 0x000fc8000f8e9626 */
[----:B------:R-:W-:Y:S02]  /*fe70*/  HMMA.16816.F32 R60, R8, R24, R60 ;  /* 0x00000018083c723c */ /* 0x000fe4000000183c */
[----:B------:R5:W4:Y:S01]  /*fe80*/  MUFU.EX2 R24, R13 ;  /* 0x0000000d00187308 */ /* 0x000b220000000800 */
[----:B--2---:R-:W-:-:S03]  /*fe90*/  IMAD.WIDE.U32 R4, R5, -0x2daee0ad, RZ ;  /* 0xd2511f5305047825 */ /* 0x004fc600078e00ff */
[C---:B------:R-:W-:Y:S01]  /*fea0*/  HMMA.16816.F32 R64, R8.reuse, R22, R64 ;  /* 0x000000160840723c */ /* 0x040fe20000001840 */
[C---:B------:R-:W-:Y:S02]  /*feb0*/  LOP3.LUT R16, R4.reuse, 0xff, RZ, 0xc0, !PT ;  /* 0x000000ff04107812 */ /* 0x040fe400078ec0ff */
[----:B------:R-:W-:Y:S02]  /*fec0*/  SHF.R.U32.HI R17, RZ, 0x18, R4 ;  /* 0x00000018ff117819 */ /* 0x000fe40000011604 */
[----:B-1----:R-:W-:Y:S01]  /*fed0*/  LOP3.LUT R3, R4, 0xffff, RZ, 0xc0, !PT ;  /* 0x0000ffff04037812 */ /* 0x002fe200078ec0ff */
[C---:B------:R-:W-:Y:S03]  /*fee0*/  HMMA.16816.F32 R76, R8.reuse, R20, R76 ;  /* 0x00000014084c723c */ /* 0x040fe6000000184c */
[----:B------:R-:W-:Y:S02]  /*fef0*/  SHF.R.U32.HI R14, RZ, 0x8, R3 ;  /* 0x00000008ff0e7819 */ /* 0x000fe40000011603 */
[----:B------:R-:W-:Y:S01]  /*ff00*/  LOP3.LUT R3, R5, UR23, R42, 0x96, !PT ;  /* 0x0000001705037c12 */ /* 0x000fe2000f8e962a */
[C---:B------:R-:W-:Y:S01]  /*ff10*/  HMMA.16816.F32 R132, R8.reuse, R32, R132 ;  /* 0x000000200884723c */ /* 0x040fe20000001884 */
[----:B------:R-:W-:Y:S01]  /*ff20*/  SHF.R.U32.HI R5, RZ, 0x10, R4 ;  /* 0x00000010ff057819 */ /* 0x000fe20000011604 */
[--C-:B------:R-:W-:Y:S01]  /*ff30*/  FFMA.FTZ R4, R231, UR10, -R15.reuse ;  /* 0x0000000ae7047c23 */ /* 0x100fe2000801080f */
[----:B-----5:R-:W-:Y:S01]  /*ff40*/  LOP3.LUT R13, R3, 0xffff, RZ, 0xc0, !PT ;  /* 0x0000ffff030d7812 */ /* 0x020fe200078ec0ff */
[----:B------:R-:W-:Y:S01]  /*ff50*/  FFMA.FTZ R15, R236, UR10, -R15 ;  /* 0x0000000aec0f7c23 */ /* 0x000fe2000801080f */
[----:B------:R-:W-:Y:S01]  /*ff60*/  PRMT R16, R16, 0x5410, R14 ;  /* 0x0000541010107816 */ /* 0x000fe2000000000e */
[----:B------:R1:W-:Y:S01]  /*ff70*/  MUFU.EX2 R23, R4 ;  /* 0x0000000400177308 */ /* 0x0003e20000000800 */
[----:B------:R-:W-:Y:S01]  /*ff80*/  SHF.R.U32.HI R13, RZ, 0x8, R13 ;  /* 0x00000008ff0d7819 */ /* 0x000fe2000001160d */
[--C-:B------:R-:W-:Y:S01]  /*ff90*/  FFMA.FTZ R14, R156, UR10, -R2.reuse ;  /* 0x0000000a9c0e7c23 */ /* 0x100fe20008010802 */
[----:B------:R-:W-:Y:S01]  /*ffa0*/  FFMA.FTZ R2, R157, UR10, -R2 ;  /* 0x0000000a9d027c23 */ /* 0x000fe20008010802 */
[C---:B------:R-:W-:Y:S04]  /*ffb0*/  HMMA.16816.F32 R56, R8.reuse, R26, R56 ;  /* 0x0000001a0838723c */ /* 0x040fe80000001838 */
[----:B------:R2:W5:Y:S02]  /*ffc0*/  MUFU.EX2 R22, R15 ;  /* 0x0000000f00167308 */ /* 0x0005640000000800 */
[C---:B------:R-:W-:Y:S06]  /*ffd0*/  HMMA.16816.F32 R48, R8.reuse, R28, R48 ;  /* 0x0000001c0830723c */ /* 0x040fec0000001830 */
[----:B------:R4:W-:Y:S01]  /*ffe0*/  MUFU.EX2 R20, R2 ;  /* 0x0000000200147308 */ /* 0x0009e20000000800 */
[----:B-1----:R-:W-:Y:S01]  /*fff0*/  LOP3.LUT R4, R5, 0xff, RZ, 0xc0, !PT ;  /* 0x000000ff05047812 */ /* 0x002fe200078ec0ff */
[----:B------:R-:W-:Y:S01]  /*10000*/  HMMA.16816.F32 R52, R8, R30, R52 ;  /* 0x0000001e0834723c */ /* 0x000fe20000001834 */
[----:B------:R-:W-:-:S02]  /*10010*/  LOP3.LUT R5, R3, 0xff, RZ, 0xc0, !PT ;  /* 0x000000ff03057812 */ /* 0x000fc400078ec0ff */
[----:B------:R-:W-:Y:S02]  /*10020*/  PRMT R17, R4, 0x5410, R17 ;  /* 0x0000541004117816 */ /* 0x000fe40000000011 */
[----:B------:R-:W-:Y:S01]  /*10030*/  PRMT R4, R5, 0x5410, R13 ;  /* 0x0000541005047816 */ /* 0x000fe2000000000d */
[----:B------:R5:W1:Y:S01]  /*10040*/  MUFU.EX2 R21, R14 ;  /* 0x0000000e00157308 */ /* 0x000a620000000800 */
[--C-:B------:R-:W-:Y:S01]  /*10050*/  SHF.R.U32.HI R5, RZ, 0x10, R3.reuse ;  /* 0x00000010ff057819 */ /* 0x100fe20000011603 */
[----:B--2---:R-:W-:Y:S01]  /*10060*/  FFMA.FTZ R15, R162, UR10, -R0 ;  /* 0x0000000aa20f7c23 */ /* 0x004fe20008010800 */
[----:B------:R-:W-:Y:S01]  /*10070*/  SHF.R.U32.HI R13, RZ, 0x18, R3 ;  /* 0x00000018ff0d7819 */ /* 0x000fe20000011603 */
[----:B------:R-:W-:Y:S01]  /*10080*/  HMMA.16816.F32 R32, R8, R34, R140 ;  /* 0x000000220820723c */ /* 0x000fe2000000188c */
[----:B------:R-:W-:Y:S02]  /*10090*/  LOP3.LUT R5, R5, 0xff, RZ, 0xc0, !PT ;  /* 0x000000ff05057812 */ /* 0x000fe400078ec0ff */
[----:B------:R-:W-:Y:S01]  /*100a0*/  HSET2.LE.AND R3, R4, R237, PT ;  /* 0x000000ed04037233 */ /* 0x000fe20003803000 */
[----:B------:R-:W-:Y:S01]  /*100b0*/  MUFU.EX2 R15, R15 ;  /* 0x0000000f000f7308 */ /* 0x000fe20000000800 */
[----:B------:R-:W-:-:S02]  /*100c0*/  PRMT R5, R5, 0x5410, R13 ;  /* 0x0000541005057816 */ /* 0x000fc4000000000d */
[----:B---3--:R-:W-:Y:S02]  /*100d0*/  F2FP.F16.F32.PACK_AB R4, R161, R164 ;  /* 0x000000a4a104723e */ /* 0x008fe400000000ff */
[--C-:B------:R-:W-:Y:S02]  /*100e0*/  HSET2.LE.AND R13, R17, R237.reuse, PT ;  /* 0x000000ed110d7233 */ /* 0x100fe40003803000 */
[----:B------:R-:W-:Y:S02]  /*100f0*/  LOP3.LUT R136, R3, R4, RZ, 0xc0, !PT ;  /* 0x0000000403887212 */ /* 0x000fe400078ec0ff */
[----:B----4-:R-:W-:Y:S02]  /*10100*/  HSET2.LE.AND R2, R5, R237, PT ;  /* 0x000000ed05027233 */ /* 0x010fe40003803000 */
[----:B------:R-:W-:Y:S02]  /*10110*/  F2FP.F16.F32.PACK_AB R3, R24, R36 ;  /* 0x000000241803723e */ /* 0x000fe400000000ff */
[----:B-----5:R-:W-:-:S02]  /*10120*/  F2FP.F16.F32.PACK_AB R14, R22, R23 ;  /* 0x00000017160e723e */ /* 0x020fc400000000ff */
[----:B------:R-:W-:Y:S01]  /*10130*/  LOP3.LUT R137, R2, R3, RZ, 0xc0, !PT ;  /* 0x0000000302897212 */ /* 0x000fe200078ec0ff */
[----:B------:R-:W-:Y:S01]  /*10140*/  FFMA.FTZ R2, R158, UR10, -R0 ;  /* 0x0000000a9e027c23 */ /* 0x000fe20008010800 */
[----:B------:R-:W-:Y:S02]  /*10150*/  HSET2.LE.AND R4, R16, R237, PT ;  /* 0x000000ed10047233 */ /* 0x000fe40003803000 */
[----:B------:R-:W-:Y:S01]  /*10160*/  LOP3.LUT R139, R13, R14, RZ, 0xc0, !PT ;  /* 0x0000000e0d8b7212 */ /* 0x000fe200078ec0ff */
[----:B------:R-:W2:Y:S01]  /*10170*/  LDSM.16.MT88.4 R16, [R191+0x7800] ;  /* 0x00780000bf10783b */ /* 0x000ea20000004200 */
[----:B------:R-:W-:Y:S01]  /*10180*/  F2FP.F16.F32.PACK_AB R5, R37, R160 ;  /* 0x000000a02505723e */ /* 0x000fe200000000ff */
[----:B------:R3:W-:Y:S01]  /*10190*/  MUFU.EX2 R14, R2 ;  /* 0x00000002000e7308 */ /* 0x0007e20000000800 */
[----:B------:R-:W-:Y:S02]  /*101a0*/  SHF.R.U32.HI R3, RZ, 0x10, R6 ;  /* 0x00000010ff037819 */ /* 0x000fe40000011606 */
[----:B------:R-:W-:Y:S01]  /*101b0*/  LOP3.LUT R138, R4, R5, RZ, 0xc0, !PT ;  /* 0x00000005048a7212 */ /* 0x000fe200078ec0ff */
[----:B------:R-:W-:Y:S01]  /*101c0*/  FFMA.FTZ R5, R163, UR10, -R0 ;  /* 0x0000000aa3057c23 */ /* 0x000fe20008010800 */
[----:B------:R-:W-:-:S02]  /*101d0*/  LOP3.LUT R4, R6, 0xffff, RZ, 0xc0, !PT ;  /* 0x0000ffff06047812 */ /* 0x000fc400078ec0ff */
[----:B------:R-:W-:Y:S01]  /*101e0*/  LOP3.LUT R10, R6, 0xff, RZ, 0xc0, !PT ;  /* 0x000000ff060a7812 */ /* 0x000fe200078ec0ff */
[----:B------:R-:W4:Y:S01]  /*101f0*/  MUFU.EX2 R11, R5 ;  /* 0x00000005000b7308 */ /* 0x000f220000000800 */
[----:B------:R-:W-:Y:S01]  /*10200*/  SHF.R.U32.HI R9, RZ, 0x18, R6 ;  /* 0x00000018ff097819 */ /* 0x000fe20000011606 */
[C---:B------:R-:W-:Y:S01]  /*10210*/  HMMA.16816.F32 R92, R136.reuse, R90, R108 ;  /* 0x0000005a885c723c */ /* 0x040fe2000000186c */
[----:B------:R-:W-:Y:S02]  /*10220*/  LOP3.LUT R6, R3, 0xff, RZ, 0xc0, !PT ;  /* 0x000000ff03067812 */ /* 0x000fe400078ec0ff */
[----:B------:R-:W-:Y:S02]  /*10230*/  SHF.R.U32.HI R8, RZ, 0x8, R4 ;  /* 0x00000008ff087819 */ /* 0x000fe40000011604 */
[----:B------:R-:W-:Y:S01]  /*10240*/  SHF.R.U32.HI R4, RZ, 0x18, R12 ;  /* 0x00000018ff047819 */ /* 0x000fe2000001160c */
[----:B------:R-:W-:Y:S01]  /*10250*/  HMMA.16816.F32 R108, R136, R106, R112 ;  /* 0x0000006a886c723c */ /* 0x000fe20000001870 */
[----:B---3--:R-:W-:Y:S01]  /*10260*/  FFMA.FTZ R2, R159, UR10, -R0 ;  /* 0x0000000a9f027c23 */ /* 0x008fe20008010800 */
[----:B------:R-:W-:-:S02]  /*10270*/  SHF.R.U32.HI R0, RZ, 0x10, R12 ;  /* 0x00000010ff007819 */ /* 0x000fc4000001160c */
[----:B------:R-:W-:Y:S01]  /*10280*/  LOP3.LUT R7, R12, 0xff, RZ, 0xc0, !PT ;  /* 0x000000ff0c077812 */ /* 0x000fe200078ec0ff */
[----:B------:R3:W5:Y:S01]  /*10290*/  MUFU.EX2 R13, R2 ;  /* 0x00000002000d7308 */ /* 0x0007620000000800 */
[----:B------:R-:W-:Y:S01]  /*102a0*/  PRMT R6, R6, 0x5410, R9 ;  /* 0x0000541006067816 */ /* 0x000fe20000000009 */
[C---:B------:R-:W-:Y:S06]  /*102b0*/  HMMA.16816.F32 R80, R136.reuse, R88, R100 ;  /* 0x000000588850723c */ /* 0x040fec0000001864 */
[C---:B------:R-:W-:Y:S06]  /*102c0*/  HMMA.16816.F32 R96, R136.reuse, R104, R116 ;  /* 0x000000688860723c */ /* 0x040fec0000001874 */
[----:B------:R-:W-:Y:S01]  /*102d0*/  HMMA.16816.F32 R112, R136, R120, R144 ;  /* 0x000000788870723c */ /* 0x000fe20000001890 */
[----:B---3--:R-:W-:-:S05]  /*102e0*/  LOP3.LUT R2, R12, 0xffff, RZ, 0xc0, !PT ;  /* 0x0000ffff0c027812 */ /* 0x008fca00078ec0ff */
[C---:B------:R-:W-:Y:S01]  /*102f0*/  HMMA.16816.F32 R124, R136.reuse, R122, R124 ;  /* 0x0000007a887c723c */ /* 0x040fe2000000187c */
[----:B------:R-:W-:Y:S02]  /*10300*/  SHF.R.U32.HI R3, RZ, 0x8, R2 ;  /* 0x00000008ff037819 */ /* 0x000fe40000011602 */
[----:B------:R-:W-:Y:S02]  /*10310*/  LOP3.LUT R2, R0, 0xff, RZ, 0xc0, !PT ;  /* 0x000000ff00027812 */ /* 0x000fe400078ec0ff */
[----:B------:R-:W-:Y:S01]  /*10320*/  PRMT R0, R10, 0x5410, R8 ;  /* 0x000054100a007816 */ /* 0x000fe20000000008 */
[C---:B--2---:R-:W-:Y:S01]  /*10330*/  HMMA.16816.F32 R128, R136.reuse, R16, R128 ;  /* 0x000000108880723c */ /* 0x044fe20000001880 */
[----:B------:R-:W-:Y:S02]  /*10340*/  PRMT R2, R2, 0x5410, R4 ;  /* 0x0000541002027816 */ /* 0x000fe40000000004 */
[----:B------:R-:W-:Y:S02]  /*10350*/  PRMT R5, R7, 0x5410, R3 ;  /* 0x0000541007057816 */ /* 0x000fe40000000003 */
[--C-:B------:R-:W-:Y:S01]  /*10360*/  HSET2.LE.AND R0, R0, R237.reuse, PT ;  /* 0x000000ed00007233 */ /* 0x100fe20003803000 */
[----:B------:R-:W-:Y:S01]  /*10370*/  HMMA.16816.F32 R136, R136, R18, R84 ;  /* 0x000000128888723c */ /* 0x000fe20000001854 */
[----:B------:R-:W-:-:S02]  /*10380*/  HSET2.LE.AND R7, R2, R237, PT ;  /* 0x000000ed02077233 */ /* 0x000fc40003803000 */
[----:B-1----:R-:W-:Y:S02]  /*10390*/  F2FP.F16.F32.PACK_AB R2, R20, R21 ;  /* 0x000000151402723e */ /* 0x002fe400000000ff */
[--C-:B------:R-:W-:Y:S02]  /*103a0*/  HSET2.LE.AND R3, R6, R237.reuse, PT ;  /* 0x000000ed06037233 */ /* 0x100fe40003803000 */
[----:B------:R-:W-:Y:S01]  /*103b0*/  LOP3.LUT R142, R0, R2, RZ, 0xc0, !PT ;  /* 0x00000002008e7212 */ /* 0x000fe200078ec0ff */
[----:B------:R-:W-:Y:S01]  /*103c0*/  FFMA.FTZ R2, R175, R69, R213 ;  /* 0x00000045af027223 */ /* 0x000fe200000100d5 */
[----:B----4-:R-:W-:Y:S02]  /*103d0*/  F2FP.F16.F32.PACK_AB R0, R11, R15 ;  /* 0x0000000f0b00723e */ /* 0x010fe400000000ff */
[----:B-----5:R-:W-:Y:S02]  /*103e0*/  F2FP.F16.F32.PACK_AB R4, R13, R14 ;  /* 0x0000000e0d04723e */ /* 0x020fe400000000ff */
[----:B------:R-:W-:-:S02]  /*103f0*/  HSET2.LE.AND R5, R5, R237, PT ;  /* 0x000000ed05057233 */ /* 0x000fc40003803000 */
[----:B------:R-:W-:Y:S02]  /*10400*/  F2FP.F16.F32.PACK_AB R6, R46, R47 ;  /* 0x0000002f2e06723e */ /* 0x000fe400000000ff */
        /* <DEDUP_REMOVED lines=77> */
[----:B-1----:R-:W-:-:S15]  /*108e0*/  HMMA.16816.F32 R140, R140, R18, R32 ;  /* 0x000000128c8c723c */ /* 0x002fde0000001820 */
[----:B------:R-:W-:-:S09]  /*108f0*/  NOP ;  /* 0x0000000000007918 */ /* 0x000fd20000000000 */
.L_x_1978:
[----:B------:R-:W-:-:S13]  /*10900*/  ISETP.GT.AND P0, PT, R212, UR22, PT ;  /* 0x00000016d4007c0c */ /* 0x000fda000bf04270 */
[----:B------:R-:W-:Y:S05]  /*10910*/  @!P0 BRA `(.L_x_1981) ;  /* 0x0000004800748947 */ /* 0x000fea0003800000 */
[C---:B------:R-:W-:Y:S01]  /*10920*/  IADD3 R2, R250.reuse, 0x4, RZ ;  /* 0x00000004fa027810 */ /* 0x040fe20007ffe0ff */
[----:B------:R-:W-:Y:S01]  /*10930*/  IMAD.WIDE.U32 R4, R250, -0x326172a9, RZ ;  /* 0xcd9e8d57fa047825 */ /* 0x000fe200078e00ff */
[----:B------:R-:W2:Y:S01]  /*10940*/  LDL.LU R0, [R1+0x30] ;  /* 0x0000300001007983 */ /* 0x000ea20000300800 */
[----:B------:R-:W-:Y:S01]  /*10950*/  SHF.L.U64.HI R240, R244, 0x5, R245 ;  /* 0x00000005f4f07819 */ /* 0x000fe200000102f5 */
[----:B------:R-:W-:Y:S01]  /*10960*/  ULDC UR4, c[0x0][0x2ec] ;  /* 0x0000bb0000047ab9 */ /* 0x000fe20000000800 */
[----:B------:R-:W-:Y:S01]  /*10970*/  IMAD.WIDE.U32 R2, R2, -0x326172a9, RZ ;  /* 0xcd9e8d5702027825 */ /* 0x000fe200078e00ff */
[----:B------:R1:W-:Y:S01]  /*10980*/  STL.64 [R1+0x8], R4 ;  /* 0x0000080401007387 */ /* 0x0003e20000100a00 */
[-C--:B------:R-:W-:Y:S01]  /*10990*/  LOP3.LUT R236, R5, R249.reuse, RZ, 0x3c, !PT ;  /* 0x000000f905ec7212 */ /* 0x080fe200078e3cff */
[----:B------:R-:W-:Y:S01]  /*109a0*/  ULDC.64 UR6, c[0x0][0x218] ;  /* 0x0000860000067ab9 */ /* 0x000fe20000000a00 */
[----:B------:R-:W-:Y:S01]  /*109b0*/  IMAD.SHL.U32 R239, R244, 0x20, RZ ;  /* 0x00000020f4ef7824 */ /* 0x000fe200078e00ff */
[----:B------:R3:W-:Y:S01]  /*109c0*/  STL.64 [R1], R2 ;  /* 0x0000000201007387 */ /* 0x0007e20000100a00 */
[----:B------:R-:W-:Y:S01]  /*109d0*/  LOP3.LUT R234, R3, R249, RZ, 0x3c, !PT ;  /* 0x000000f903ea7212 */ /* 0x000fe200078e3cff */
[C---:B------:R-:W-:Y:S01]  /*109e0*/  IMAD.SHL.U32 R233, R242.reuse, 0x20, RZ ;  /* 0x00000020f2e97824 */ /* 0x040fe200078e00ff */
[----:B------:R-:W-:Y:S01]  /*109f0*/  SHF.L.U64.HI R238, R242, 0x5, R243 ;  /* 0x00000005f2ee7819 */ /* 0x000fe200000102f3 */
[----:B------:R-:W-:Y:S01]  /*10a00*/  IMAD.MOV.U32 R69, RZ, RZ, R72 ;  /* 0x000000ffff457224 */ /* 0x000fe200078e0048 */
[----:B------:R-:W-:Y:S01]  /*10a10*/  PRMT R232, R241, 0x7054, R241 ;  /* 0x00007054f1e87816 */ /* 0x000fe200000000f1 */
[----:B------:R-:W-:Y:S01]  /*10a20*/  IMAD.MOV.U32 R75, RZ, RZ, R70 ;  /* 0x000000ffff4b7224 */ /* 0x000fe200078e0046 */
[----:B------:R-:W-:Y:S01]  /*10a30*/  MOV R68, R73 ;  /* 0x0000004900447202 */ /* 0x000fe20000000f00 */
[----:B------:R-:W-:Y:S01]  /*10a40*/  ULDC.64 UR10, c[0x0][0x220] ;  /* 0x00008800000a7ab9 */ /* 0x000fe20000000a00 */
[----:B------:R-:W-:Y:S01]  /*10a50*/  MOV R74, R71 ;  /* 0x00000047004a7202 */ /* 0x000fe20000000f00 */
[----:B------:R-:W-:Y:S01]  /*10a60*/  ULDC.64 UR8, c[0x0][0x248] ;  /* 0x0000920000087ab9 */ /* 0x000fe20000000a00 */
[----:B-1----:R-:W4:Y:S04]  /*10a70*/  LDL.LU.64 R4, [R1+0x10] ;  /* 0x0000100001047983 */ /* 0x002f280000300a00 */
[----:B---3--:R-:W4:Y:S01]  /*10a80*/  LDL.LU.64 R2, [R1+0x18] ;  /* 0x0000180001027983 */ /* 0x008f220000300a00 */
[----:B------:R-:W-:-:S04]  /*10a90*/  IMAD.WIDE.U32 R236, R236, -0x2daee0ad, RZ ;  /* 0xd2511f53ecec7825 */ /* 0x000fc800078e00ff */
[----:B------:R-:W-:-:S04]  /*10aa0*/  IMAD.WIDE.U32 R234, R234, -0x2daee0ad, RZ ;  /* 0xd2511f53eaea7825 */ /* 0x000fc800078e00ff */
[----:B--2---:R-:W-:Y:S01]  /*10ab0*/  IMAD.WIDE.U32 R230, R0, -0x2daee0ad, RZ ;  /* 0xd2511f5300e67825 */ /* 0x004fe200078e00ff */
[----:B----4-:R-:W-:-:S05]  /*10ac0*/  MOV R3, R5 ;  /* 0x0000000500037202 */ /* 0x010fca0000000f00 */
[----:B------:R1:W-:Y:S01]  /*10ad0*/  STL.64 [R1+0x30], R2 ;  /* 0x0000300201007387 */ /* 0x0003e20000100a00 */
[----:B------:R-:W-:Y:S05]  /*10ae0*/  BRA `(.L_x_1982) ;  /* 0x00000000006c7947 */ /* 0x000fea0003800000 */
.L_x_1984:
[----:B------:R-:W2:Y:S01]  /*10af0*/  LDL.64 R154, [R1+0x50] ;  /* 0x00005000019a7983 */ /* 0x000ea20000100a00 */
[----:B------:R-:W-:Y:S03]  /*10b00*/  VIADD R8, R212, 0xfffffffe ;  /* 0xfffffffed4087836 */ /* 0x000fe60000000000 */
[----:B------:R-:W3:Y:S01]  /*10b10*/  LDL.64 R152, [R1+0x48] ;  /* 0x0000480001987983 */ /* 0x000ee20000100a00 */
[C---:B------:R-:W-:Y:S01]  /*10b20*/  IMAD.WIDE.U32 R6, R8.reuse, UR8, RZ ;  /* 0x0000000808067c25 */ /* 0x040fe2000f8e00ff */
[----:B------:R-:W-:Y:S05]  /*10b30*/  SHF.R.S32.HI R9, RZ, 0x1f, R8 ;  /* 0x0000001fff097819 */ /* 0x000fea0000011408 */
[----:B------:R-:W-:Y:S04]  /*10b40*/  IMAD R9, R9, UR8, RZ ;  /* 0x0000000809097c24 */ /* 0x000fe8000f8e02ff */
[----:B------:R-:W-:Y:S04]  /*10b50*/  IMAD R9, R8, UR9, R9 ;  /* 0x0000000908097c24 */ /* 0x000fe8000f8e0209 */
[----:B------:R-:W-:Y:S01]  /*10b60*/  IMAD.IADD R9, R7, 0x1, R9 ;  /* 0x0000000107097824 */ /* 0x000fe200078e0209 */
[C---:B--2---:R-:W-:Y:S04]  /*10b70*/  LEA R8, P0, R6.reuse, R154, 0x6 ;  /* 0x0000009a06087211 */ /* 0x044fe800078030ff */
[----:B---3--:R-:W-:Y:S02]  /*10b80*/  LEA.HI.X R9, R6, R153, R9, 0x6, P0 ;  /* 0x0000009906097211 */ /* 0x008fe400000f3409 */
[C---:B------:R-:W-:Y:S04]  /*10b90*/  LEA R10, P0, R8.reuse, UR6, 0x1 ;  /* 0x00000006080a7c11 */ /* 0x040fe8000f8008ff */
[----:B------:R-:W-:Y:S02]  /*10ba0*/  LEA.HI.X R11, R8, UR7, R9, 0x1, P0 ;  /* 0x00000007080b7c11 */ /* 0x000fe400080f0c09 */
[-C--:B------:R-:W-:Y:S03]  /*10bb0*/  IADD3 R8, P0, R10, R233.reuse, RZ ;  /* 0x000000e90a087210 */ /* 0x080fe60007f1e0ff */
[----:B------:R-:W-:Y:S01]  /*10bc0*/  @!PT LDS RZ, [RZ] ;  /* 0x00000000fffff984 */ /* 0x000fe20000000800 */
[----:B------:R-:W-:Y:S01]  /*10bd0*/  @!PT LDS RZ, [RZ] ;  /* 0x00000000fffff984 */ /* 0x000fe20000000800 */
[----:B------:R-:W-:Y:S01]  /*10be0*/  @!PT LDS RZ, [RZ] ;  /* 0x00000000fffff984 */ /* 0x000fe20000000800 */
[----:B------:R1:W-:Y:S02]  /*10bf0*/  LDGSTS.E.BYPASS.LTC128B.128 [R214+0x4000], desc[UR24][R10.64] ;  /* 0x040000000ad67fae */ /* 0x0003e4000b901d58 */
[--C-:B------:R-:W-:Y:S01]  /*10c00*/  IMAD.X R9, R11, 0x1, R238.reuse, P0 ;  /* 0x000000010b097824 */ /* 0x100fe200000e06ee */
[-C--:B------:R-:W-:Y:S04]  /*10c10*/  IADD3 R6, P0, R8, R233.reuse, RZ ;  /* 0x000000e908067210 */ /* 0x080fe80007f1e0ff */
[----:B------:R1:W-:Y:S01]  /*10c20*/  LDGSTS.E.BYPASS.LTC128B.128 [R214+0x4800], desc[UR24][R8.64] ;  /* 0x0480000008d67fae */ /* 0x0003e2000b901d58 */
[--C-:B------:R-:W-:Y:S01]  /*10c30*/  IMAD.X R7, R9, 0x1, R238.reuse, P0 ;  /* 0x0000000109077824 */ /* 0x100fe200000e06ee */
[----:B------:R-:W-:Y:S04]  /*10c40*/  IADD3 R12, P0, R6, R233, RZ ;  /* 0x000000e9060c7210 */ /* 0x000fe80007f1e0ff */
[----:B------:R1:W-:Y:S01]  /*10c50*/  LDGSTS.E.BYPASS.LTC128B.128 [R214+0x5000], desc[UR24][R6.64] ;  /* 0x0500000006d67fae */ /* 0x0003e2000b901d58 */
[----:B------:R-:W-:Y:S05]  /*10c60*/  IMAD.X R13, R7, 0x1, R238, P0 ;  /* 0x00000001070d7824 */ /* 0x000fea00000e06ee */
[----:B------:R1:W-:Y:S04]  /*10c70*/  LDGSTS.E.BYPASS.LTC128B.128 [R214+0x5800], desc[UR24][R12.64] ;  /* 0x058000000cd67fae */ /* 0x0003e8000b901d58 */
[----:B------:R-:W0:Y:S01]  /*10c80*/  LDGDEPBAR ;  /* 0x00000000000079af */ /* 0x000e220000000000 */
[----:B------:R-:W-:Y:S05]  /*10c90*/  BRA `(.L_x_1983) ;  /* 0x0000001000f47947 */ /* 0x000fea0003800000 */
.L_x_1982:
[----:B--2---:R-:W2:Y:S01]  /*10ca0*/  LDL R0, [R1+0x58] ;  /* 0x0000580001007983 */ /* 0x004ea20000100800 */
[----:B------:R-:W-:Y:S04]  /*10cb0*/  DEPBAR.LE SB0, 0x0 ;  /* 0x000080000000791a */ /* 0x000fe80000000000 */
[----:B-1----:R-:W3:Y:S01]  /*10cc0*/  LDL.64 R2, [R1+0x30] ;  /* 0x0000300001027983 */ /* 0x002ee20000100a00 */
[----:B------:R-:W-:Y:S05]  /*10cd0*/  VIADD R211, R212, 0xffffffff ;  /* 0xffffffffd4d37836 */ /* 0x000fea0000000000 */
[----:B------:R-:W3:Y:S01]  /*10ce0*/  LDL R6, [R1+0x38] ;  /* 0x0000380001067983 */ /* 0x000ee20000100800 */
[----:B------:R-:W-:Y:S01]  /*10cf0*/  SHF.R.S32.HI R4, RZ, 0x1f, R211 ;  /* 0x0000001fff047819 */ /* 0x000fe200000114d3 */
[----:B------:R-:W-:Y:S01]  /*10d00*/  BAR.SYNC.DEFER_BLOCKING 0x0 ;  /* 0x0000000000007b1d */ /* 0x000fe20000010000 */
[-C--:B---3--:R-:W-:Y:S05]  /*10d10*/  IMAD.WIDE.U32 R2, R211, R6.reuse, R2 ;  /* 0x00000006d3027225 */ /* 0x088fea00078e0002 */
[----:B------:R-:W1:Y:S01]  /*10d20*/  S2R R70, SR_TID.X ;  /* 0x0000000000467919 */ /* 0x000e620000002100 */
[----:B--2---:R-:W-:Y:S04]  /*10d30*/  IMAD R0, R0, R211, RZ ;  /* 0x000000d300007224 */ /* 0x004fe800078e02ff */
[----:B------:R-:W-:Y:S01]  /*10d40*/  IMAD R0, R4, R6, R0 ;  /* 0x0000000604007224 */ /* 0x000fe200078e0200 */
[----:B------:R-:W-:Y:S03]  /*10d50*/  LEA R6, P1, R2, UR10, 0x1 ;  /* 0x0000000a02067c11 */ /* 0x000fe6000f8208ff */
[----:B------:R-:W-:Y:S01]  /*10d60*/  IMAD.IADD R0, R3, 0x1, R0 ;  /* 0x0000000103007824 */ /* 0x000fe200078e0200 */
[-C--:B------:R-:W-:Y:S04]  /*10d70*/  IADD3 R4, P0, R6, R239.reuse, RZ ;  /* 0x000000ef06047210 */ /* 0x080fe80007f1e0ff */
[----:B------:R-:W-:Y:S02]  /*10d80*/  LEA.HI.X R7, R2, UR11, R0, 0x1, P1 ;  /* 0x0000000b02077c11 */ /* 0x000fe400088f0c00 */
[-C--:B------:R-:W-:Y:S03]  /*10d90*/  IADD3 R2, P1, R4, R239.reuse, RZ ;  /* 0x000000ef04027210 */ /* 0x080fe60007f3e0ff */
[----:B------:R-:W-:Y:S01]  /*10da0*/  @!PT LDS RZ, [RZ] ;  /* 0x00000000fffff984 */ /* 0x000fe20000000800 */
[----:B------:R-:W-:Y:S01]  /*10db0*/  @!PT LDS RZ, [RZ] ;  /* 0x00000000fffff984 */ /* 0x000fe20000000800 */
[----:B------:R-:W-:Y:S01]  /*10dc0*/  @!PT LDS RZ, [RZ] ;  /* 0x00000000fffff984 */ /* 0x000fe20000000800 */
[----:B------:R-:W-:Y:S01]  /*10dd0*/  LDGSTS.E.BYPASS.LTC128B.128 [R214+0x6000], desc[UR24][R6.64] ;  /* 0x0600000006d67fae */ /* 0x000fe2000b901d58 */
[--C-:B------:R-:W-:Y:S01]  /*10de0*/  IMAD.X R5, R7, 0x1, R240.reuse, P0 ;  /* 0x0000000107057824 */ /* 0x100fe200000e06f0 */
[----:B------:R-:W-:Y:S03]  /*10df0*/  IADD3 R8, P0, R2, R239, RZ ;  /* 0x000000ef02087210 */ /* 0x000fe60007f1e0ff */
[--C-:B------:R-:W-:Y:S03]  /*10e00*/  IMAD.X R3, R5, 0x1, R240.reuse, P1 ;  /* 0x0000000105037824 */ /* 0x100fe600008e06f0 */
[----:B------:R-:W-:Y:S01]  /*10e10*/  LDGSTS.E.BYPASS.LTC128B.128 [R214+0x6800], desc[UR24][R4.64] ;  /* 0x0680000004d67fae */ /* 0x000fe2000b901d58 */
[----:B------:R-:W-:Y:S02]  /*10e20*/  IMAD.X R9, R3, 0x1, R240, P0 ;  /* 0x0000000103097824 */ /* 0x000fe400000e06f0 */
[----:B-1----:R-:W-:Y:S05]  /*10e30*/  IMAD.SHL.U32 R70, R70, 0x2, RZ ;  /* 0x0000000246467824 */ /* 0x002fea00078e00ff */
[----:B------:R1:W-:Y:S01]  /*10e40*/  LDGSTS.E.BYPASS.LTC128B.128 [R214+0x7000], desc[UR24][R2.64] ;  /* 0x0700000002d67fae */ /* 0x0003e2000b901d58 */
[----:B------:R-:W-:Y:S05]  /*10e50*/  LOP3.LUT R70, R70, 0x6, RZ, 0xc0, !PT ;  /* 0x0000000646467812 */ /* 0x000fea00078ec0ff */
[----:B------:R-:W-:Y:S02]  /*10e60*/  IMAD R0, R211, 0x40, R70 ;  /* 0x00000040d3007824 */ /* 0x000fe400078e0246 */
[----:B------:R2:W-:Y:S03]  /*10e70*/  LDGSTS.E.BYPASS.LTC128B.128 [R214+0x7800], desc[UR24][R8.64] ;  /* 0x0780000008d67fae */ /* 0x0005e6000b901d58 */
[C---:B------:R-:W-:Y:S02]  /*10e80*/  ISETP.GE.AND P4, PT, R0.reuse, R206, PT ;  /* 0x000000ce0000720c */ /* 0x040fe40003f86270 */
[CC--:B------:R-:W-:Y:S02]  /*10e90*/  ISETP.GE.AND P0, PT, R0.reuse, R205.reuse, PT ;  /* 0x000000cd0000720c */ /* 0x0c0fe40003f06270 */
[C---:B------:R-:W-:Y:S01]  /*10ea0*/  ISETP.GE.OR P4, PT, R0.reuse, R210, !P4 ;  /* 0x000000d20000720c */ /* 0x040fe20006786670 */
[----:B------:R-:W-:Y:S01]  /*10eb0*/  LDSM.16.M88.4 R64, [R195] ;  /* 0x00000000c340783b */ /* 0x000fe20000000200 */
[C---:B------:R-:W-:Y:S07]  /*10ec0*/  ISETP.GE.OR P0, PT, R0.reuse, R208, !P0 ;  /* 0x000000d00000720c */ /* 0x040fee0004706670 */
[----:B------:R-:W3:Y:S01]  /*10ed0*/  LDSM.16.M88.4 R16, [R188+0x4000] ;  /* 0x00400000bc10783b */ /* 0x000ee20000000200 */
[C---:B-1----:R-:W-:Y:S02]  /*10ee0*/  VIADD R2, R0.reuse, 0x1 ;  /* 0x0000000100027836 */ /* 0x042fe40000000000 */
[----:B------:R-:W-:Y:S05]  /*10ef0*/  VIADD R3, R0, 0x31 ;  /* 0x0000003100037836 */ /* 0x000fea0000000000 */
[----:B------:R-:W2:Y:S01]  /*10f00*/  LDSM.16.M88.4 R60, [R195+0x2000] ;  /* 0x00200000c33c783b */ /* 0x000ea20000000200 */
[C---:B------:R-:W-:Y:S02]  /*10f10*/  ISETP.GE.AND P3, PT, R2.reuse, R206, PT ;  /* 0x000000ce0200720c */ /* 0x040fe40003f66270 */
[C---:B------:R-:W-:Y:S02]  /*10f20*/  ISETP.GE.AND P2, PT, R2.reuse, R205, PT ;  /* 0x000000cd0200720c */ /* 0x040fe40003f46270 */
[C---:B------:R-:W-:Y:S02]  /*10f30*/  ISETP.GE.OR P3, PT, R2.reuse, R210, !P3 ;  /* 0x000000d20200720c */ /* 0x040fe40005f66670 */
[C---:B------:R-:W-:Y:S01]  /*10f40*/  ISETP.GE.OR P2, PT, R2.reuse, R208, !P2 ;  /* 0x000000d00200720c */ /* 0x040fe20005746670 */
[----:B------:R-:W1:Y:S01]  /*10f50*/  LDSM.16.M88.4 R32, [R188+0x4800] ;  /* 0x00480000bc20783b */ /* 0x000e620000000200 */
[C---:B------:R-:W-:Y:S02]  /*10f60*/  ISETP.GE.AND P6, PT, R2.reuse, R204, PT ;  /* 0x000000cc0200720c */ /* 0x040fe40003fc6270 */
[C---:B------:R-:W-:Y:S02]  /*10f70*/  ISETP.GE.AND P1, PT, R2.reuse, R203, PT ;  /* 0x000000cb0200720c */ /* 0x040fe40003f26270 */
[C---:B------:R-:W-:Y:S02]  /*10f80*/  ISETP.GE.OR P6, PT, R2.reuse, R207, !P6 ;  /* 0x000000cf0200720c */ /* 0x040fe400077c6670 */
[----:B------:R-:W-:Y:S01]  /*10f90*/  ISETP.GE.OR P1, PT, R2, R209, !P1 ;  /* 0x000000d10200720c */ /* 0x000fe20004f26670 */
[----:B------:R-:W0:Y:S01]  /*10fa0*/  LDGDEPBAR ;  /* 0x00000000000079af */ /* 0x000e220000000000 */
[----:B------:R-:W-:Y:S07]  /*10fb0*/  VIADD R2, R0, 0x8 ;  /* 0x0000000800027836 */ /* 0x000fee0000000000 */
[----:B------:R-:W4:Y:S01]  /*10fc0*/  LDSM.16.M88.4 R48, [R188+0x5000] ;  /* 0x00500000bc30783b */ /* 0x000f220000000200 */
[C---:B------:R-:W-:Y:S04]  /*10fd0*/  ISETP.GE.AND P5, PT, R2.reuse, R206, PT ;  /* 0x000000ce0200720c */ /* 0x040fe80003fa6270 */
[----:B------:R-:W-:Y:S03]  /*10fe0*/  ISETP.GE.OR P5, PT, R2, R210, !P5 ;  /* 0x000000d20200720c */ /* 0x000fe60006fa6670 */
[----:B------:R-:W5:Y:S01]  /*10ff0*/  LDSM.16.M88.4 R76, [R188+0x5800] ;  /* 0x00580000bc4c783b */ /* 0x000f620000000200 */
[-C--:B---3--:R-:W-:Y:S07]  /*11000*/  HMMA.16816.F32 R4, R64, R16.reuse, RZ ;  /* 0x000000104004723c */ /* 0x088fee00000018ff */
[----:B------:R-:W-:Y:S01]  /*11010*/  LDSM.16.M88.4 R144, [R198] ;  /* 0x00000000c690783b */ /* 0x000fe20000000200 */
[C---:B--2---:R-:W-:Y:S07]  /*11020*/  HMMA.16816.F32 R8, R60.reuse, R16, RZ ;  /* 0x000000103c08723c */ /* 0x044fee00000018ff */
[----:B------:R-:W2:Y:S01]  /*11030*/  LDSM.16.M88.4 R148, [R194+0x4000] ;  /* 0x00400000c294783b */ /* 0x000ea20000000200 */
[-C--:B------:R-:W-:Y:S06]  /*11040*/  HMMA.16816.F32 R12, R60, R18.reuse, RZ ;  /* 0x000000123c0c723c */ /* 0x080fec00000018ff */
[C---:B------:R-:W-:Y:S01]  /*11050*/  HMMA.16816.F32 R16, R64.reuse, R18, RZ ;  /* 0x000000124010723c */ /* 0x040fe200000018ff */
[----:B------:R-:W3:Y:S05]  /*11060*/  LDSM.16.M88.4 R152, [R198+0x2000] ;  /* 0x00200000c698783b */ /* 0x000eea0000000200 */
[-C--:B-1----:R-:W-:Y:S03]  /*11070*/  HMMA.16816.F32 R20, R64, R32.reuse, RZ ;  /* 0x000000204014723c */ /* 0x082fe600000018ff */
[----:B------:R-:W1:Y:S03]  /*11080*/  LDSM.16.M88.4 R156, [R194+0x4800] ;  /* 0x00480000c29c783b */ /* 0x000e660000000200 */
[C---:B------:R-:W-:Y:S05]  /*11090*/  HMMA.16816.F32 R24, R60.reuse, R32, RZ ;  /* 0x000000203c18723c */ /* 0x040fea00000018ff */
[----:B------:R-:W1:Y:S01]  /*110a0*/  LDSM.16.M88.4 R160, [R194+0x5000] ;  /* 0x00500000c2a0783b */ /* 0x000e620000000200 */
[-C--:B------:R-:W-:Y:S06]  /*110b0*/  HMMA.16816.F32 R28, R60, R34.reuse, RZ ;  /* 0x000000223c1c723c */ /* 0x080fec00000018ff */
[C---:B------:R-:W-:Y:S01]  /*110c0*/  HMMA.16816.F32 R32, R64.reuse, R34, RZ ;  /* 0x000000224020723c */ /* 0x040fe200000018ff */
[----:B------:R-:W-:Y:S05]  /*110d0*/  LDSM.16.M88.4 R164, [R196] ;  /* 0x00000000c4a4783b */ /* 0x000fea0000000200 */
[-C--:B----4-:R-:W-:Y:S03]  /*110e0*/  HMMA.16816.F32 R36, R64, R48.reuse, RZ ;  /* 0x000000304024723c */ /* 0x090fe600000018ff */
[----:B------:R-:W-:Y:S03]  /*110f0*/  LDSM.16.M88.4 R168, [R199] ;  /* 0x00000000c7a8783b */ /* 0x000fe60000000200 */
        /* <DEDUP_REMOVED lines=8> */
[----:B------:R-:W-:Y:S01]  /*11180*/  LDSM.16.M88.4 R184, [R193] ;  /* 0x00000000c1b8783b */ /* 0x000fe20000000200 */
[-C--:B------:R-:W-:Y:S06]  /*11190*/  HMMA.16816.F32 R60, R60, R78.reuse, RZ ;  /* 0x0000004e3c3c723c */ /* 0x080fec00000018ff */
[----:B------:R-:W-:Y:S01]  /*111a0*/  HMMA.16816.F32 R64, R64, R78, RZ ;  /* 0x0000004e4040723c */ /* 0x000fe200000018ff */
[----:B------:R-:W4:Y:S05]  /*111b0*/  LDSM.16.M88.4 R76, [R194+0x5800] ;  /* 0x00580000c24c783b */ /* 0x000f2a0000000200 */
[-C--:B--2---:R-:W-:Y:S06]  /*111c0*/  HMMA.16816.F32 R4, R144, R148.reuse, R4 ;  /* 0x000000949004723c */ /* 0x084fec0000001804 */
[C---:B---3--:R-:W-:Y:S06]  /*111d0*/  HMMA.16816.F32 R8, R152.reuse, R148, R8 ;  /* 0x000000949808723c */ /* 0x048fec0000001808 */
[-C--:B------:R-:W-:Y:S06]  /*111e0*/  HMMA.16816.F32 R12, R152, R150.reuse, R12 ;  /* 0x00000096980c723c */ /* 0x080fec000000180c */
[C---:B------:R-:W-:Y:S01]  /*111f0*/  HMMA.16816.F32 R16, R144.reuse, R150, R16 ;  /* 0x000000969010723c */ /* 0x040fe20000001810 */
[----:B------:R-:W2:Y:S05]  /*11200*/  LDSM.16.M88.4 R148, [R196+0x2000] ;  /* 0x00200000c494783b */ /* 0x000eaa0000000200 */
        /* <DEDUP_REMOVED lines=13> */
[----:B------:R-:W3:Y:S05]  /*112e0*/  LDSM.16.M88.4 R76, [R197+0x2000] ;  /* 0x00200000c54c783b */ /* 0x000eea0000000200 */
[-C--:B------:R-:W-:Y:S03]  /*112f0*/  HMMA.16816.F32 R4, R164, R168.reuse, R4 ;  /* 0x000000a8a404723c */ /* 0x080fe60000001804 */
[----:B------:R-:W4:Y:S03]  /*11300*/  LDSM.16.M88.4 R144, [R193+0x800] ;  /* 0x00080000c190783b */ /* 0x000f260000000200 */
[C---:B--2---:R-:W-:Y:S06]  /*11310*/  HMMA.16816.F32 R8, R148.reuse, R168, R8 ;  /* 0x000000a89408723c */ /* 0x044fec0000001808 */
        /* <DEDUP_REMOVED lines=18> */
[----:B------:R-:W-:Y:S01]  /*11440*/  FSEL R70, R4, -INF , !P4 ;  /* 0xff80000004467808 */ /* 0x000fe20006000000 */
[-C--:B----4-:R-:W-:Y:S03]  /*11450*/  HMMA.16816.F32 R20, R180, R144.reuse, R20 ;  /* 0x00000090b414723c */ /* 0x090fe60000001814 */
[-C--:B------:R-:W-:Y:S02]  /*11460*/  ISETP.GE.AND P4, PT, R0, R204.reuse, PT ;  /* 0x000000cc0000720c */ /* 0x080fe40003f86270 */
[----:B------:R-:W-:Y:S01]  /*11470*/  FSEL R150, R6, -INF , !P0 ;  /* 0xff80000006967808 */ /* 0x000fe20004000000 */
[C---:B------:R-:W-:Y:S04]  /*11480*/  HMMA.16816.F32 R24, R76.reuse, R144, R24 ;  /* 0x000000904c18723c */ /* 0x040fe80000001818 */
[----:B------:R-:W-:Y:S02]  /*11490*/  ISETP.GE.OR P4, PT, R0, R207, !P4 ;  /* 0x000000cf0000720c */ /* 0x000fe40006786670 */
[----:B------:R-:W-:Y:S01]  /*114a0*/  FSEL R157, R7, -INF , !P2 ;  /* 0xff800000079d7808 */ /* 0x000fe20005000000 */
[-C--:B------:R-:W-:Y:S03]  /*114b0*/  HMMA.16816.F32 R28, R76, R146.reuse, R28 ;  /* 0x000000924c1c723c */ /* 0x080fe6000000181c */
[----:B------:R-:W-:Y:S02]  /*114c0*/  ISETP.GE.AND P0, PT, R2, R204, PT ;  /* 0x000000cc0200720c */ /* 0x000fe40003f06270 */
[----:B------:R-:W-:Y:S01]  /*114d0*/  FSEL R159, R8, -INF , !P4 ;  /* 0xff800000089f7808 */ /* 0x000fe20006000000 */
[C---:B------:R-:W-:Y:S04]  /*114e0*/  HMMA.16816.F32 R32, R180.reuse, R146, R32 ;  /* 0x00000092b420723c */ /* 0x040fe80000001820 */
[-C--:B------:R-:W-:Y:S02]  /*114f0*/  ISETP.GE.AND P2, PT, R2, R203.reuse, PT ;  /* 0x000000cb0200720c */ /* 0x080fe40003f46270 */
[----:B------:R-:W-:Y:S02]  /*11500*/  FSEL R149, R5, -INF , !P3 ;  /* 0xff80000005957808 */ /* 0x000fe40005800000 */
[----:B------:R-:W-:Y:S01]  /*11510*/  ISETP.GE.AND P3, PT, R0, R203, PT ;  /* 0x000000cb0000720c */ /* 0x000fe20003f66270 */
[----:B------:R-:W1:Y:S01]  /*11520*/  LDSM.16.M88.4 R4, [R193+0x1000] ;  /* 0x00100000c104783b */ /* 0x000e620000000200 */
[----:B------:R-:W-:Y:S02]  /*11530*/  ISETP.GE.AND P4, PT, R2, R205, PT ;  /* 0x000000cd0200720c */ /* 0x000fe40003f86270 */
[----:B------:R-:W-:Y:S02]  /*11540*/  ISETP.GE.OR P3, PT, R0, R209, !P3 ;  /* 0x000000d10000720c */ /* 0x000fe40005f66670 */
[----:B------:R-:W-:Y:S02]  /*11550*/  FSEL R161, R9, -INF , !P6 ;  /* 0xff80000009a17808 */ /* 0x000fe40007000000 */
[----:B------:R-:W-:Y:S02]  /*11560*/  FSEL R160, R10, -INF , !P3 ;  /* 0xff8000000aa07808 */ /* 0x000fe40005800000 */
[----:B------:R-:W-:Y:S02]  /*11570*/  FSEL R162, R11, -INF , !P1 ;  /* 0xff8000000ba27808 */ /* 0x000fe40004800000 */
[C---:B------:R-:W-:Y:S01]  /*11580*/  ISETP.GE.OR P0, PT, R2.reuse, R207, !P0 ;  /* 0x000000cf0200720c */ /* 0x040fe20004706670 */
[----:B------:R-:W2:Y:S01]  /*11590*/  LDSM.16.M88.4 R8, [R193+0x1800] ;  /* 0x00180000c108783b */ /* 0x000ea20000000200 */
[C---:B------:R-:W-:Y:S01]  /*115a0*/  ISETP.GE.OR P2, PT, R2.reuse, R209, !P2 ;  /* 0x000000d10200720c */ /* 0x040fe20005746670 */
[----:B------:R-:W-:Y:S04]  /*115b0*/  DEPBAR.LE SB0, 0x0 ;  /* 0x000080000000791a */ /* 0x000fe80000000000 */
[----:B------:R-:W-:Y:S01]  /*115c0*/  BAR.SYNC.DEFER_BLOCKING 0x0 ;  /* 0x0000000000007b1d */ /* 0x000fe20000010000 */
[----:B------:R-:W-:Y:S01]  /*115d0*/  ISETP.GE.OR P4, PT, R2, R208, !P4 ;  /* 0x000000d00200720c */ /* 0x000fe20006786670 */
[----:B------:R-:W-:Y:S01]  /*115e0*/  VIADD R2, R0, 0x9 ;  /* 0x0000000900027836 */ /* 0x000fe20000000000 */
        /* <DEDUP_REMOVED lines=8> */
[C---:B------:R-:W-:Y:S01]  /*11670*/  ISETP.GE.OR P6, PT, R2.reuse, R210, !P6 ;  /* 0x000000d20200720c */ /* 0x040fe200077c6670 */
[-C--:B-1----:R-:W-:Y:S05]  /*11680*/  HMMA.16816.F32 R36, R180, R4.reuse, R36 ;  /* 0x00000004b424723c */ /* 0x082fea0000001824 */
[----:B------:R-:W-:Y:S01]  /*11690*/  ISETP.GE.OR P0, PT, R2, R208, !P0 ;  /* 0x000000d00200720c */ /* 0x000fe20004706670 */
[----:B------:R-:W-:Y:S01]  /*116a0*/  VIADD R2, R0, 0x10 ;  /* 0x0000001000027836 */ /* 0x000fe20000000000 */
[----:B------:R-:W-:Y:S01]  /*116b0*/  FSEL R156, R13, -INF , !P3 ;  /* 0xff8000000d9c7808 */ /* 0x000fe20005800000 */
[C---:B------:R-:W-:Y:S04]  /*116c0*/  HMMA.16816.F32 R40, R76.reuse, R4, R40 ;  /* 0x000000044c28723c */ /* 0x040fe80000001828 */
[----:B------:R-:W-:Y:S02]  /*116d0*/  FSEL R15, R15, -INF , !P1 ;  /* 0xff8000000f0f7808 */ /* 0x000fe40004800000 */
[----:B------:R-:W-:Y:S01]  /*116e0*/  FSEL R16, R16, -INF , !P5 ;  /* 0xff80000010107808 */ /* 0x000fe20006800000 */
[-C--:B------:R-:W-:Y:S03]  /*116f0*/  HMMA.16816.F32 R44, R76, R6.reuse, R44 ;  /* 0x000000064c2c723c */ /* 0x080fe6000000182c */
[----:B------:R-:W-:Y:S01]  /*11700*/  ISETP.GE.AND P2, PT, R2, R206, PT ;  /* 0x000000ce0200720c */ /* 0x000fe20003f46270 */
[----:B------:R-:W-:Y:S01]  /*11710*/  VIADD R5, R0, 0x29 ;  /* 0x0000002900057836 */ /* 0x000fe20000000000 */
[C---:B------:R-:W-:Y:S01]  /*11720*/  ISETP.GE.AND P3, PT, R2.reuse, R205, PT ;  /* 0x000000cd0200720c */ /* 0x040fe20003f66270 */
[C---:B------:R-:W-:Y:S04]  /*11730*/  HMMA.16816.F32 R48, R180.reuse, R6, R48 ;  /* 0x00000006b430723c */ /* 0x040fe80000001830 */
[----:B------:R-:W-:Y:S01]  /*11740*/  ISETP.GE.AND P1, PT, R2, R204, PT ;  /* 0x000000cc0200720c */ /* 0x000fe20003f26270 */
[----:B------:R-:W-:Y:S01]  /*11750*/  VIADD R4, R0, 0x30 ;  /* 0x0000003000047836 */ /* 0x000fe20000000000 */
[----:B------:R-:W-:Y:S01]  /*11760*/  ISETP.GE.AND P5, PT, R2, R203, PT ;  /* 0x000000cb0200720c */ /* 0x000fe20003fa6270 */
[----:B------:R-:W-:Y:S01]  /*11770*/  VIADD R6, R0, 0x28 ;  /* 0x0000002800067836 */ /* 0x000fe20000000000 */
[C---:B------:R-:W-:Y:S01]  /*11780*/  ISETP.GE.OR P2, PT, R2.reuse, R210, !P2 ;  /* 0x000000d20200720c */ /* 0x040fe20005746670 */
[-C--:B--2---:R-:W-:Y:S03]  /*11790*/  HMMA.16816.F32 R52, R180, R8.reuse, R52 ;  /* 0x00000008b434723c */ /* 0x084fe60000001834 */
[C---:B------:R-:W-:Y:S02]  /*117a0*/  ISETP.GE.OR P3, PT, R2.reuse, R208, !P3 ;  /* 0x000000d00200720c */ /* 0x040fe40005f66670 */
[C---:B------:R-:W-:Y:S01]  /*117b0*/  ISETP.GE.OR P1, PT, R2.reuse, R207, !P1 ;  /* 0x000000cf0200720c */ /* 0x040fe20004f26670 */
[C---:B------:R-:W-:Y:S04]  /*117c0*/  HMMA.16816.F32 R56, R76.reuse, R8, R56 ;  /* 0x000000084c38723c */ /* 0x040fe80000001838 */
[----:B------:R-:W-:Y:S01]  /*117d0*/  ISETP.GE.OR P5, PT, R2, R209, !P5 ;  /* 0x000000d10200720c */ /* 0x000fe20006fa6670 */
[----:B------:R-:W-:Y:S01]  /*117e0*/  VIADD R2, R0, 0x11 ;  /* 0x0000001100027836 */ /* 0x000fe20000000000 */
[----:B------:R-:W-:Y:S01]  /*117f0*/  FSEL R17, R17, -INF , !P6 ;  /* 0xff80000011117808 */ /* 0x000fe20007000000 */
[-C--:B------:R-:W-:Y:S03]  /*11800*/  HMMA.16816.F32 R60, R76, R10.reuse, R60 ;  /* 0x0000000a4c3c723c */ /* 0x080fe6000000183c */
[----:B------:R-:W-:Y:S02]  /*11810*/  ISETP.GE.AND P6, PT, R2, R204, PT ;  /* 0x000000cc0200720c */ /* 0x000fe40003fc6270 */
[----:B------:R-:W-:Y:S01]  /*11820*/  FSEL R18, R18, -INF , !P4 ;  /* 0xff80000012127808 */ /* 0x000fe20006000000 */
[----:B------:R-:W-:Y:S04]  /*11830*/  HMMA.16816.F32 R64, R180, R10, R64 ;  /* 0x0000000ab440723c */ /* 0x000fe80000001840 */
[----:B------:R-:W-:Y:S02]  /*11840*/  ISETP.GE.AND P4, PT, R2, R206, PT ;  /* 0x000000ce0200720c */ /* 0x000fe40003f86270 */
[----:B------:R-:W-:Y:S02]  /*11850*/  FSEL R19, R19, -INF , !P0 ;  /* 0xff80000013137808 */ /* 0x000fe40004000000 */
[----:B------:R-:W-:Y:S02]  /*11860*/  FSEL R163, R20, -INF , !P2 ;  /* 0xff80000014a37808 */ /* 0x000fe40005000000 */
        /* <DEDUP_REMOVED lines=47> */
[----:B------:R-:W-:Y:S02]  /*11b60*/  FMNMX.FTZ R8, R70, R68, !PT ;  /* 0x0000004446087209 */ /* 0x000fe40007810000 */
[----:B------:R-:W-:Y:S02]  /*11b70*/  ISETP.GE.AND P0, PT, R2, R206, PT ;  /* 0x000000ce0200720c */ /* 0x000fe40003f06270 */
[----:B------:R-:W-:Y:S02]  /*11b80*/  FSEL R34, R34, -INF , !P1 ;  /* 0xff80000022227808 */ /* 0x000fe40004800000 */
[C---:B------:R-:W-:Y:S02]  /*11b90*/  ISETP.GE.OR P0, PT, R2.reuse, R210, !P0 ;  /* 0x000000d20200720c */ /* 0x040fe40004706670 */
[-C--:B------:R-:W-:Y:S02]  /*11ba0*/  ISETP.GE.AND P1, PT, R2, R205.reuse, PT ;  /* 0x000000cd0200720c */ /* 0x080fe40003f26270 */
[----:B------:R-:W-:Y:S02]  /*11bb0*/  FSEL R185, R37, -INF , !P0 ;  /* 0xff80000025b97808 */ /* 0x000fe40004000000 */
[C---:B------:R-:W-:Y:S02]  /*11bc0*/  ISETP.GE.AND P0, PT, R6.reuse, R206, PT ;  /* 0x000000ce0600720c */ /* 0x040fe40003f06270 */
[----:B------:R-:W-:Y:S02]  /*11bd0*/  FMNMX.FTZ R8, R149, R8, !PT ;  /* 0x0000000895087209 */ /* 0x000fe40007810000 */
[----:B------:R-:W-:Y:S02]  /*11be0*/  ISETP.GE.OR P0, PT, R6, R210, !P0 ;  /* 0x000000d20600720c */ /* 0x000fe40004706670 */
[-C--:B------:R-:W-:Y:S02]  /*11bf0*/  ISETP.GE.OR P1, PT, R2, R208.reuse, !P1 ;  /* 0x000000d00200720c */ /* 0x080fe40004f26670 */
[----:B------:R-:W-:Y:S02]  /*11c00*/  FSEL R171, R48, -INF , !P0 ;  /* 0xff80000030ab7808 */ /* 0x000fe40004000000 */
[----:B------:R-:W-:Y:S02]  /*11c10*/  ISETP.GE.AND P0, PT, R5, R205, PT ;  /* 0x000000cd0500720c */ /* 0x000fe40003f06270 */
[----:B------:R-:W-:Y:S02]  /*11c20*/  FSEL R33, R33, -INF , !P5 ;  /* 0xff80000021217808 */ /* 0x000fe40006800000 */
[----:B------:R-:W-:Y:S02]  /*11c30*/  ISETP.GE.OR P0, PT, R5, R208, !P0 ;  /* 0x000000d00500720c */ /* 0x000fe40004706670 */
[----:B------:R-:W-:Y:S02]  /*11c40*/  FSEL R184, R36, -INF , !P2 ;  /* 0xff80000024b87808 */ /* 0x000fe40005000000 */
[----:B------:R-:W-:Y:S02]  /*11c50*/  FSEL R176, R51, -INF , !P0 ;  /* 0xff80000033b07808 */ /* 0x000fe40004000000 */
[----:B------:R-:W-:Y:S02]  /*11c60*/  ISETP.GE.AND P0, PT, R4, R206, PT ;  /* 0x000000ce0400720c */ /* 0x000fe40003f06270 */
[----:B------:R-:W-:Y:S02]  /*11c70*/  FMNMX.FTZ R8, R16, R8, !PT ;  /* 0x0000000810087209 */ /* 0x000fe40007810000 */
[----:B------:R-:W-:Y:S02]  /*11c80*/  ISETP.GE.OR P0, PT, R4, R210, !P0 ;  /* 0x000000d20400720c */ /* 0x000fe40004706670 */
[C---:B------:R-:W-:Y:S02]  /*11c90*/  ISETP.GE.AND P5, PT, R2.reuse, R204, PT ;  /* 0x000000cc0200720c */ /* 0x040fe40003fa6270 */
[----:B------:R-:W-:Y:S02]  /*11ca0*/  ISETP.GE.AND P2, PT, R2, R203, PT ;  /* 0x000000cb0200720c */ /* 0x000fe40003f46270 */
[----:B------:R-:W-:Y:S02]  /*11cb0*/  FSEL R221, R52, -INF , !P0 ;  /* 0xff80000034dd7808 */ /* 0x000fe40004000000 */
[----:B------:R-:W-:Y:S02]  /*11cc0*/  FSEL R186, R38, -INF , !P4 ;  /* 0xff80000026ba7808 */ /* 0x000fe40006000000 */
[----:B------:R-:W-:Y:S02]  /*11cd0*/  FSEL R213, R39, -INF , !P1 ;  /* 0xff80000027d57808 */ /* 0x000fe40004800000 */
[-C--:B------:R-:W-:Y:S02]  /*11ce0*/  ISETP.GE.AND P0, PT, R3, R205.reuse, PT ;  /* 0x000000cd0300720c */ /* 0x080fe40003f06270 */
[----:B------:R-:W-:Y:S02]  /*11cf0*/  ISETP.GE.AND P4, PT, R5, R206, PT ;  /* 0x000000ce0500720c */ /* 0x000fe40003f86270 */
[----:B------:R-:W-:Y:S02]  /*11d00*/  ISETP.GE.AND P1, PT, R6, R205, PT ;  /* 0x000000cd0600720c */ /* 0x000fe40003f26270 */
[----:B------:R-:W-:Y:S02]  /*11d10*/  FMNMX.FTZ R8, R17, R8, !PT ;  /* 0x0000000811087209 */ /* 0x000fe40007810000 */
[C---:B------:R-:W-:Y:S02]  /*11d20*/  ISETP.GE.OR P5, PT, R2.reuse, R207, !P5 ;  /* 0x000000cf0200720c */ /* 0x040fe40006fa6670 */
[----:B------:R-:W-:Y:S01]  /*11d30*/  ISETP.GE.OR P2, PT, R2, R209, !P2 ;  /* 0x000000d10200720c */ /* 0x000fe20005746670 */
[C---:B------:R-:W-:Y:S01]  /*11d40*/  VIADD R2, R0.reuse, 0x38 ;  /* 0x0000003800027836 */ /* 0x040fe20000000000 */
[----:B------:R-:W-:Y:S01]  /*11d50*/  ISETP.GE.OR P0, PT, R3, R208, !P0 ;  /* 0x000000d00300720c */ /* 0x000fe20004706670 */
[----:B------:R-:W-:Y:S01]  /*11d60*/  VIADD R0, R0, 0x39 ;  /* 0x0000003900007836 */ /* 0x000fe20000000000 */
[----:B------:R-:W-:Y:S02]  /*11d70*/  ISETP.GE.OR P4, PT, R5, R210, !P4 ;  /* 0x000000d20500720c */ /* 0x000fe40006786670 */
[----:B------:R-:W-:Y:S02]  /*11d80*/  ISETP.GE.OR P1, PT, R6, R208, !P1 ;  /* 0x000000d00600720c */ /* 0x000fe40004f26670 */
[----:B------:R-:W-:Y:S02]  /*11d90*/  FMNMX.FTZ R8, R163, R8, !PT ;  /* 0x00000008a3087209 */ /* 0x000fe40007810000 */
[----:B------:R-:W-:Y:S02]  /*11da0*/  FSEL R229, R55, -INF , !P0 ;  /* 0xff80000037e57808 */ /* 0x000fe40004000000 */
[----:B------:R-:W-:Y:S02]  /*11db0*/  FSEL R78, R49, -INF , !P4 ;  /* 0xff800000314e7808 */ /* 0x000fe40006000000 */
[----:B------:R-:W-:Y:S02]  /*11dc0*/  FSEL R172, R50, -INF , !P1 ;  /* 0xff80000032ac7808 */ /* 0x000fe40004800000 */
[-C--:B------:R-:W-:Y:S02]  /*11dd0*/  ISETP.GE.AND P0, PT, R2, R206.reuse, PT ;  /* 0x000000ce0200720c */ /* 0x080fe40003f06270 */
[----:B------:R-:W-:Y:S02]  /*11de0*/  FMNMX.FTZ R7, R150, R69, !PT ;  /* 0x0000004596077209 */ /* 0x000fe40007810000 */
[----:B------:R-:W-:Y:S02]  /*11df0*/  ISETP.GE.AND P4, PT, R3, R206, PT ;  /* 0x000000ce0300720c */ /* 0x000fe40003f86270 */
[----:B------:R-:W-:Y:S02]  /*11e00*/  ISETP.GE.AND P1, PT, R4, R205, PT ;  /* 0x000000cd0400720c */ /* 0x000fe40003f26270 */
[----:B------:R-:W-:Y:S02]  /*11e10*/  FMNMX.FTZ R8, R164, R8, !PT ;  /* 0x00000008a4087209 */ /* 0x000fe40007810000 */
[-C--:B------:R-:W-:Y:S02]  /*11e20*/  ISETP.GE.OR P0, PT, R2, R210.reuse, !P0 ;  /* 0x000000d20200720c */ /* 0x080fe40004706670 */
[----:B------:R-:W-:Y:S02]  /*11e30*/  FMNMX.FTZ R7, R157, R7, !PT ;  /* 0x000000079d077209 */ /* 0x000fe40007810000 */
[----:B------:R-:W-:Y:S02]  /*11e40*/  ISETP.GE.OR P4, PT, R3, R210, !P4 ;  /* 0x000000d20300720c */ /* 0x000fe40006786670 */
[----:B------:R-:W-:Y:S02]  /*11e50*/  ISETP.GE.OR P1, PT, R4, R208, !P1 ;  /* 0x000000d00400720c */ /* 0x000fe40004f26670 */
[----:B------:R-:W-:Y:S02]  /*11e60*/  FMNMX.FTZ R8, R32, R8, !PT ;  /* 0x0000000820087209 */ /* 0x000fe40007810000 */
[----:B------:R-:W-:Y:S02]  /*11e70*/  FSEL R215, R64, -INF , !P0 ;  /* 0xff80000040d77808 */ /* 0x000fe40004000000 */
[----:B------:R-:W-:Y:S02]  /*11e80*/  FMNMX.FTZ R7, R18, R7, !PT ;  /* 0x0000000712077209 */ /* 0x000fe40007810000 */
[----:B------:R-:W-:Y:S02]  /*11e90*/  FSEL R222, R53, -INF , !P4 ;  /* 0xff80000035de7808 */ /* 0x000fe40006000000 */
[----:B------:R-:W-:Y:S02]  /*11ea0*/  FSEL R228, R54, -INF , !P1 ;  /* 0xff80000036e47808 */ /* 0x000fe40004800000 */
[CC--:B------:R-:W-:Y:S02]  /*11eb0*/  ISETP.GE.AND P0, PT, R0.reuse, R205.reuse, PT ;  /* 0x000000cd0000720c */ /* 0x0c0fe40003f06270 */
[----:B------:R-:W-:Y:S02]  /*11ec0*/  FMNMX.FTZ R8, R33, R8, !PT ;  /* 0x0000000821087209 */ /* 0x000fe40007810000 */
[----:B------:R-:W-:Y:S02]  /*11ed0*/  ISETP.GE.AND P4, PT, R0, R206, PT ;  /* 0x000000ce0000720c */ /* 0x000fe40003f86270 */
[----:B------:R-:W-:Y:S02]  /*11ee0*/  ISETP.GE.AND P1, PT, R2, R205, PT ;  /* 0x000000cd0200720c */ /* 0x000fe40003f26270 */
[----:B------:R-:W-:Y:S02]  /*11ef0*/  FMNMX.FTZ R7, R19, R7, !PT ;  /* 0x0000000713077209 */ /* 0x000fe40007810000 */
[----:B------:R-:W-:Y:S02]  /*11f00*/  FMNMX.FTZ R8, R184, R8, !PT ;  /* 0x00000008b8087209 */ /* 0x000fe40007810000 */
[C---:B------:R-:W-:Y:S02]  /*11f10*/  ISETP.GE.OR P0, PT, R0.reuse, R208, !P0 ;  /* 0x000000d00000720c */ /* 0x040fe40004706670 */
[----:B------:R-:W-:Y:S02]  /*11f20*/  ISETP.GE.OR P4, PT, R0, R210, !P4 ;  /* 0x000000d20000720c */ /* 0x000fe40006786670 */
[----:B------:R-:W-:Y:S02]  /*11f30*/  ISETP.GE.OR P1, PT, R2, R208, !P1 ;  /* 0x000000d00200720c */ /* 0x000fe40004f26670 */
[----:B------:R-:W-:Y:S02]  /*11f40*/  FMNMX.FTZ R7, R165, R7, !PT ;  /* 0x00000007a5077209 */ /* 0x000fe40007810000 */
[----:B------:R-:W-:Y:S02]  /*11f50*/  FMNMX.FTZ R8, R185, R8, !PT ;  /* 0x00000008b9087209 */ /* 0x000fe40007810000 */
[----:B------:R-:W-:Y:S02]  /*11f60*/  FSEL R219, R67, -INF , !P0 ;  /* 0xff80000043db7808 */ /* 0x000fe40004000000 */
[----:B------:R-:W-:Y:S02]  /*11f70*/  FSEL R216, R65, -INF , !P4 ;  /* 0xff80000041d87808 */ /* 0x000fe40006000000 */
[----:B------:R-:W-:Y:S02]  /*11f80*/  FSEL R217, R66, -INF , !P1 ;  /* 0xff80000042d97808 */ /* 0x000fe40004800000 */
[----:B------:R-:W-:Y:S02]  /*11f90*/  ISETP.GT.AND P0, PT, R211, UR22, PT ;  /* 0x00000016d3007c0c */ /* 0x000fe4000bf04270 */
[C---:B------:R-:W-:Y:S02]  /*11fa0*/  ISETP.GE.AND P4, PT, R6.reuse, R204, PT ;  /* 0x000000cc0600720c */ /* 0x040fe40003f86270 */
[----:B------:R-:W-:Y:S02]  /*11fb0*/  ISETP.GE.AND P1, PT, R6, R203, PT ;  /* 0x000000cb0600720c */ /* 0x000fe40003f26270 */
[----:B------:R-:W-:Y:S02]  /*11fc0*/  FMNMX.FTZ R7, R168, R7, !PT ;  /* 0x00000007a8077209 */ /* 0x000fe40007810000 */
[----:B------:R-:W-:Y:S02]  /*11fd0*/  FMNMX.FTZ R8, R171, R8, !PT ;  /* 0x00000008ab087209 */ /* 0x000fe40007810000 */
[C---:B------:R-:W-:Y:S02]  /*11fe0*/  ISETP.GE.OR P4, PT, R6.reuse, R207, !P4 ;  /* 0x000000cf0600720c */ /* 0x040fe40006786670 */
[----:B------:R-:W-:Y:S02]  /*11ff0*/  ISETP.GE.OR P1, PT, R6, R209, !P1 ;  /* 0x000000d10600720c */ /* 0x000fe40004f26670 */
[----:B------:R-:W-:Y:S02]  /*12000*/  FMNMX.FTZ R6, R34, R7, !PT ;  /* 0x0000000722067209 */ /* 0x000fe40007810000 */
[----:B------:R-:W-:Y:S02]  /*12010*/  FMNMX.FTZ R7, R78, R8, !PT ;  /* 0x000000084e077209 */ /* 0x000fe40007810000 */
[----:B------:R-:W-:Y:S02]  /*12020*/  FMNMX.FTZ R6, R35, R6, !PT ;  /* 0x0000000623067209 */ /* 0x000fe40007810000 */
[----:B------:R-:W-:Y:S02]  /*12030*/  FMNMX.FTZ R7, R221, R7, !PT ;  /* 0x00000007dd077209 */ /* 0x000fe40007810000 */
[----:B------:R-:W-:Y:S02]  /*12040*/  FMNMX.FTZ R72, R186, R6, !PT ;  /* 0x00000006ba487209 */ /* 0x000fe40007810000 */
[----:B------:R-:W-:Y:S01]  /*12050*/  FMNMX.FTZ R73, R222, R7, !PT ;  /* 0x00000007de497209 */ /* 0x000fe20007810000 */
[----:B------:R-:W-:Y:S06]  /*12060*/  @P0 BRA `(.L_x_1984) ;  /* 0xffffffe800a00947 */ /* 0x000fec000383ffff */
.L_x_1983:
[----:B------:R-:W-:Y:S01]  /*12070*/  FMNMX.FTZ R72, R213, R72, !PT ;  /* 0x00000048d5487209 */ /* 0x000fe20007810000 */
[----:B------:R-:W2:Y:S01]  /*12080*/  LDL.64 R36, [R1+0x8] ;  /* 0x0000080001247983 */ /* 0x000ea20000100a00 */
[----:B------:R-:W-:Y:S01]  /*12090*/  FMNMX.FTZ R73, R215, R73, !PT ;  /* 0x00000049d7497209 */ /* 0x000fe20007810000 */
[----:B------:R-:W-:Y:S01]  /*120a0*/  IMAD.SHL.U32 R14, R211, 0x2, RZ ;  /* 0x00000002d30e7824 */ /* 0x000fe200078e00ff */
[----:B------:R-:W-:Y:S02]  /*120b0*/  FSEL R179, R41, -INF , !P5 ;  /* 0xff80000029b37808 */ /* 0x000fe40006800000 */
[----:B------:R-:W-:Y:S01]  /*120c0*/  FSEL R180, R42, -INF , !P3 ;  /* 0xff8000002ab47808 */ /* 0x000fe20005800000 */
[----:B------:R-:W3:Y:S01]  /*120d0*/  LDL.64 R26, [R1] ;  /* 0x00000000011a7983 */ /* 0x000ee20000100a00 */
[----:B------:R-:W-:Y:S02]  /*120e0*/  FMNMX.FTZ R72, R172, R72, !PT ;  /* 0x00000048ac487209 */ /* 0x000fe40007810000 */
[CC--:B------:R-:W-:Y:S02]  /*120f0*/  ISETP.GE.AND P5, PT, R4.reuse, R204.reuse, PT ;  /* 0x000000cc0400720c */ /* 0x0c0fe40003fa6270 */
[----:B------:R-:W-:Y:S01]  /*12100*/  ISETP.GE.AND P3, PT, R4, R203, PT ;  /* 0x000000cb0400720c */ /* 0x000fe20003f66270 */
[----:B------:R-:W-:Y:S01]  /*12110*/  LDSM.16.MT88.4 R52, [R190+0x6000] ;  /* 0x00600000be34783b */ /* 0x000fe20000004200 */
[----:B------:R-:W-:Y:S02]  /*12120*/  FMNMX.FTZ R73, R216, R73, !PT ;  /* 0x00000049d8497209 */ /* 0x000fe40007810000 */
[----:B------:R-:W-:Y:S02]  /*12130*/  FSEL R177, R40, -INF , !P6 ;  /* 0xff80000028b17808 */ /* 0x000fe40007000000 */
[C---:B------:R-:W-:Y:S02]  /*12140*/  ISETP.GE.AND P0, PT, R5.reuse, R204, PT ;  /* 0x000000cc0500720c */ /* 0x040fe40003f06270 */
[----:B------:R-:W-:Y:S01]  /*12150*/  ISETP.GE.AND P6, PT, R5, R203, PT ;  /* 0x000000cb0500720c */ /* 0x000fe20003fc6270 */
[----:B-1----:R-:W1:Y:S01]  /*12160*/  SHFL.BFLY PT, R7, R73, 0x2, 0x1f ;  /* 0x0c401f0049077f89 */ /* 0x002e6200000e0000 */
[----:B------:R-:W-:Y:S02]  /*12170*/  FMNMX.FTZ R72, R176, R72, !PT ;  /* 0x00000048b0487209 */ /* 0x000fe40007810000 */
[C---:B------:R-:W-:Y:S02]  /*12180*/  ISETP.GE.OR P5, PT, R4.reuse, R207, !P5 ;  /* 0x000000cf0400720c */ /* 0x040fe40006fa6670 */
[----:B------:R-:W-:Y:S02]  /*12190*/  ISETP.GE.OR P3, PT, R4, R209, !P3 ;  /* 0x000000d10400720c */ /* 0x000fe40005f66670 */
        /* <DEDUP_REMOVED lines=8> */
[----:B------:R-:W-:Y:S02]  /*12220*/  FSEL R181, R43, -INF , !P2 ;  /* 0xff8000002bb57808 */ /* 0x000fe40005000000 */
[----:B------:R-:W-:Y:S02]  /*12230*/  FSEL R182, R44, -INF , !P4 ;  /* 0xff8000002cb67808 */ /* 0x000fe40006000000 */
        /* <DEDUP_REMOVED lines=9> */
[----:B------:R-:W-:Y:S01]  /*122d0*/  FMNMX.FTZ R4, R174, R5, !PT ;  /* 0x00000005ae047209 */ /* 0x000fe20007810000 */
[----:B------:R-:W4:Y:S01]  /*122e0*/  SHFL.BFLY PT, R6, R72, 0x2, 0x1f ;  /* 0x0c401f0048067f89 */ /* 0x000f2200000e0000 */
[----:B------:R-:W-:Y:S02]  /*122f0*/  FMNMX.FTZ R3, R15, R3, !PT ;  /* 0x000000030f037209 */ /* 0x000fe40007810000 */
[----:B------:R-:W-:Y:S02]  /*12300*/  FMNMX.FTZ R4, R173, R4, !PT ;  /* 0x00000004ad047209 */ /* 0x000fe40007810000 */
[----:B------:R-:W-:Y:S02]  /*12310*/  FSEL R183, R45, -INF , !P0 ;  /* 0xff8000002db77808 */ /* 0x000fe40004000000 */
[----:B------:R-:W-:Y:S02]  /*12320*/  FSEL R187, R46, -INF , !P1 ;  /* 0xff8000002ebb7808 */ /* 0x000fe40004800000 */
[C---:B------:R-:W-:Y:S02]  /*12330*/  ISETP.GE.AND P0, PT, R2.reuse, R204, PT ;  /* 0x000000cc0200720c */ /* 0x040fe40003f06270 */
[C---:B------:R-:W-:Y:S02]  /*12340*/  ISETP.GE.AND P1, PT, R2.reuse, R203, PT ;  /* 0x000000cb0200720c */ /* 0x040fe40003f26270 */
[----:B------:R-:W-:Y:S02]  /*12350*/  FMNMX.FTZ R3, R175, R3, !PT ;  /* 0x00000003af037209 */ /* 0x000fe40007810000 */
[----:B------:R-:W-:Y:S02]  /*12360*/  FMNMX.FTZ R4, R167, R4, !PT ;  /* 0x00000004a7047209 */ /* 0x000fe40007810000 */
[----:B-1----:R-:W-:Y:S02]  /*12370*/  FMNMX.FTZ R73, R73, R7, !PT ;  /* 0x0000000749497209 */ /* 0x002fe40007810000 */
[C---:B------:R-:W-:Y:S02]  /*12380*/  ISETP.GE.OR P0, PT, R2.reuse, R207, !P0 ;  /* 0x000000cf0200720c */ /* 0x040fe40004706670 */
[----:B------:R-:W-:Y:S02]  /*12390*/  ISETP.GE.OR P1, PT, R2, R209, !P1 ;  /* 0x000000d10200720c */ /* 0x000fe40004f26670 */
[----:B------:R-:W-:Y:S02]  /*123a0*/  FMNMX.FTZ R2, R178, R3, !PT ;  /* 0x00000003b2027209 */ /* 0x000fe40007810000 */
[----:B------:R-:W-:Y:S02]  /*123b0*/  FMNMX.FTZ R3, R166, R4, !PT ;  /* 0x00000004a6037209 */ /* 0x000fe40007810000 */
[----:B------:R-:W-:Y:S01]  /*123c0*/  FMNMX.FTZ R2, R169, R2, !PT ;  /* 0x00000002a9027209 */ /* 0x000fe20007810000 */
[----:B------:R-:W1:Y:S01]  /*123d0*/  SHFL.BFLY PT, R4, R73, 0x1, 0x1f ;  /* 0x0c201f0049047f89 */ /* 0x000e6200000e0000 */
[----:B------:R-:W-:Y:S02]  /*123e0*/  FMNMX.FTZ R3, R177, R3, !PT ;  /* 0x00000003b1037209 */ /* 0x000fe40007810000 */
[----:B------:R-:W-:Y:S02]  /*123f0*/  FMNMX.FTZ R2, R170, R2, !PT ;  /* 0x00000002aa027209 */ /* 0x000fe40007810000 */
[----:B------:R-:W-:Y:S02]  /*12400*/  FMNMX.FTZ R3, R179, R3, !PT ;  /* 0x00000003b3037209 */ /* 0x000fe40007810000 */
[----:B----4-:R-:W-:Y:S02]  /*12410*/  FMNMX.FTZ R72, R72, R6, !PT ;  /* 0x0000000648487209 */ /* 0x010fe40007810000 */
[----:B------:R-:W-:Y:S02]  /*12420*/  FMNMX.FTZ R3, R182, R3, !PT ;  /* 0x00000003b6037209 */ /* 0x000fe40007810000 */
[----:B------:R-:W-:Y:S02]  /*12430*/  FSEL R212, R47, -INF , !P6 ;  /* 0xff8000002fd47808 */ /* 0x000fe40007000000 */
[----:B------:R-:W-:Y:S02]  /*12440*/  FSEL R218, R56, -INF , !P5 ;  /* 0xff80000038da7808 */ /* 0x000fe40006800000 */
[----:B------:R-:W-:Y:S02]  /*12450*/  FMNMX.FTZ R3, R183, R3, !PT ;  /* 0x00000003b7037209 */ /* 0x000fe40007810000 */
[C---:B------:R-:W-:Y:S02]  /*12460*/  ISETP.GE.AND P6, PT, R0.reuse, R204, PT ;  /* 0x000000cc0000720c */ /* 0x040fe40003fc6270 */
[----:B------:R-:W-:Y:S02]  /*12470*/  ISETP.GE.AND P5, PT, R0, R203, PT ;  /* 0x000000cb0000720c */ /* 0x000fe40003fa6270 */
[----:B------:R-:W-:Y:S02]  /*12480*/  FMNMX.FTZ R5, R180, R2, !PT ;  /* 0x00000002b4057209 */ /* 0x000fe40007810000 */
[----:B------:R-:W-:Y:S01]  /*12490*/  FSEL R220, R57, -INF , !P2 ;  /* 0xff80000039dc7808 */ /* 0x000fe20005000000 */
[----:B------:R-:W4:Y:S01]  /*124a0*/  SHFL.BFLY PT, R2, R72, 0x1, 0x1f ;  /* 0x0c201f0048027f89 */ /* 0x000f2200000e0000 */
[----:B------:R-:W-:Y:S02]  /*124b0*/  FMNMX.FTZ R3, R218, R3, !PT ;  /* 0x00000003da037209 */ /* 0x000fe40007810000 */
[C---:B------:R-:W-:Y:S02]  /*124c0*/  ISETP.GE.OR P6, PT, R0.reuse, R207, !P6 ;  /* 0x000000cf0000720c */ /* 0x040fe400077c6670 */
[----:B------:R-:W-:Y:S02]  /*124d0*/  ISETP.GE.OR P5, PT, R0, R209, !P5 ;  /* 0x000000d10000720c */ /* 0x000fe40006fa6670 */
[----:B------:R-:W-:Y:S02]  /*124e0*/  FMNMX.FTZ R0, R181, R5, !PT ;  /* 0x00000005b5007209 */ /* 0x000fe40007810000 */
[----:B------:R-:W-:Y:S02]  /*124f0*/  FSEL R225, R60, -INF , !P0 ;  /* 0xff8000003ce17808 */ /* 0x000fe40004000000 */
[----:B------:R-:W-:Y:S02]  /*12500*/  FMNMX.FTZ R3, R220, R3, !PT ;  /* 0x00000003dc037209 */ /* 0x000fe40007810000 */
[----:B-1----:R-:W-:Y:S02]  /*12510*/  FMNMX.FTZ R73, R73, R4, !PT ;  /* 0x0000000449497209 */ /* 0x002fe40007810000 */
[----:B------:R-:W-:Y:S02]  /*12520*/  FMNMX.FTZ R0, R187, R0, !PT ;  /* 0x00000000bb007209 */ /* 0x000fe40007810000 */
[----:B------:R-:W-:Y:S01]  /*12530*/  FSEL R226, R61, -INF , !P6 ;  /* 0xff8000003de27808 */ /* 0x000fe20007000000 */
[----:B------:R-:W-:Y:S01]  /*12540*/  FMUL.FTZ R77, R73, UR4 ;  /* 0x00000004494d7c20 */ /* 0x000fe20008410000 */
[----:B------:R-:W-:Y:S02]  /*12550*/  FMNMX.FTZ R3, R225, R3, !PT ;  /* 0x00000003e1037209 */ /* 0x000fe40007810000 */
[----:B------:R-:W-:Y:S02]  /*12560*/  FSEL R223, R58, -INF , !P3 ;  /* 0xff8000003adf7808 */ /* 0x000fe40005800000 */
[----:B------:R-:W-:Y:S02]  /*12570*/  FMNMX.FTZ R0, R212, R0, !PT ;  /* 0x00000000d4007209 */ /* 0x000fe40007810000 */
[----:B------:R-:W-:Y:S02]  /*12580*/  FSETP.NEU.FTZ.AND P3, PT, R73, -INF , PT ;  /* 0xff8000004900780b */ /* 0x000fe40003f7d000 */
[----:B------:R-:W-:Y:S02]  /*12590*/  FMNMX.FTZ R3, R226, R3, !PT ;  /* 0x00000003e2037209 */ /* 0x000fe40007810000 */
[----:B------:R-:W-:Y:S02]  /*125a0*/  FSEL R224, R59, -INF , !P4 ;  /* 0xff8000003be07808 */ /* 0x000fe40006000000 */
[----:B------:R-:W-:Y:S01]  /*125b0*/  FMNMX.FTZ R0, R223, R0, !PT ;  /* 0x00000000df007209 */ /* 0x000fe20007810000 */
[----:B------:R-:W1:Y:S01]  /*125c0*/  SHFL.BFLY PT, R9, R3, 0x2, 0x1f ;  /* 0x0c401f0003097f89 */ /* 0x000e6200000e0000 */
[----:B------:R-:W-:Y:S02]  /*125d0*/  FSEL R77, R77, RZ, P3 ;  /* 0x000000ff4d4d7208 */ /* 0x000fe40001800000 */
[----:B------:R-:W-:Y:S02]  /*125e0*/  FSEL R227, R62, -INF , !P1 ;  /* 0xff8000003ee37808 */ /* 0x000fe40004800000 */
[----:B------:R-:W-:Y:S01]  /*125f0*/  FMNMX.FTZ R0, R224, R0, !PT ;  /* 0x00000000e0007209 */ /* 0x000fe20007810000 */
[--C-:B------:R-:W-:Y:S01]  /*12600*/  FFMA.FTZ R4, R16, UR4, -R77.reuse ;  /* 0x0000000410047c23 */ /* 0x100fe2000801084d */
[----:B------:R-:W-:Y:S01]  /*12610*/  FSEL R76, R63, -INF , !P5 ;  /* 0xff8000003f4c7808 */ /* 0x000fe20006800000 */
[--C-:B------:R-:W-:Y:S01]  /*12620*/  FFMA.FTZ R6, R17, UR4, -R77.reuse ;  /* 0x0000000411067c23 */ /* 0x100fe2000801084d */
[----:B------:R-:W-:Y:S01]  /*12630*/  FMNMX.FTZ R0, R227, R0, !PT ;  /* 0x00000000e3007209 */ /* 0x000fe20007810000 */
[----:B------:R5:W-:Y:S01]  /*12640*/  MUFU.EX2 R79, R4 ;  /* 0x00000004004f7308 */ /* 0x000be20000000800 */
[----:B----4-:R-:W-:Y:S02]  /*12650*/  FMNMX.FTZ R72, R72, R2, !PT ;  /* 0x0000000248487209 */ /* 0x010fe40007810000 */
[----:B------:R-:W-:Y:S02]  /*12660*/  LOP3.LUT R2, R237, UR19, R230, 0x96, !PT ;  /* 0x00000013ed027c12 */ /* 0x000fe4000f8e96e6 */
[----:B------:R-:W-:Y:S01]  /*12670*/  FMNMX.FTZ R0, R76, R0, !PT ;  /* 0x000000004c007209 */ /* 0x000fe20007810000 */
[C---:B------:R-:W-:Y:S01]  /*12680*/  FMUL.FTZ R148, R72.reuse, UR4 ;  /* 0x0000000448947c20 */ /* 0x040fe20008410000 */
[----:B------:R-:W-:Y:S03]  /*12690*/  LOP3.LUT R5, R231, UR27, R14, 0x96, !PT ;  /* 0x0000001be7057c12 */ /* 0x000fe6000f8e960e */
[----:B------:R-:W4:Y:S01]  /*126a0*/  MUFU.EX2 R59, R6 ;  /* 0x00000006003b7308 */ /* 0x000f220000000800 */
[----:B------:R-:W-:Y:S01]  /*126b0*/  FSETP.NEU.FTZ.AND P2, PT, R72, -INF , PT ;  /* 0xff8000004800780b */ /* 0x000fe20003f5d000 */
[----:B------:R-:W-:Y:S01]  /*126c0*/  IMAD.WIDE.U32 R152, R2, -0x326172a9, RZ ;  /* 0xcd9e8d5702987825 */ /* 0x000fe200078e00ff */
[----:B------:R-:W-:Y:S01]  /*126d0*/  LOP3.LUT R7, R235, UR19, R230, 0x96, !PT ;  /* 0x00000013eb077c12 */ /* 0x000fe2000f8e96e6 */
[----:B------:R-:W4:Y:S01]  /*126e0*/  SHFL.BFLY PT, R2, R0, 0x2, 0x1f ;  /* 0x0c401f0000027f89 */ /* 0x000f2200000e0000 */
[----:B------:R-:W-:Y:S02]  /*126f0*/  FSEL R148, R148, RZ, P2 ;  /* 0x000000ff94947208 */ /* 0x000fe40001000000 */
[----:B-1----:R-:W-:Y:S01]  /*12700*/  FMNMX.FTZ R3, R3, R9, !PT ;  /* 0x0000000903037209 */ /* 0x002fe20007810000 */
[----:B------:R-:W-:Y:S04]  /*12710*/  IMAD.WIDE.U32 R154, R7, -0x326172a9, RZ ;  /* 0xcd9e8d57079a7825 */ /* 0x000fe800078e00ff */
[----:B------:R-:W-:Y:S01]  /*12720*/  FFMA.FTZ R12, R19, UR4, -R148 ;  /* 0x00000004130c7c23 */ /* 0x000fe20008010894 */
[----:B-----5:R-:W-:Y:S01]  /*12730*/  IMAD.WIDE.U32 R4, R5, -0x326172a9, RZ ;  /* 0xcd9e8d5705047825 */ /* 0x020fe200078e00ff */
[----:B------:R-:W1:Y:S02]  /*12740*/  SHFL.BFLY PT, R71, R3, 0x1, 0x1f ;  /* 0x0c201f0003477f89 */ /* 0x000e6400000e0000 */
[----:B------:R-:W-:Y:S01]  /*12750*/  MUFU.EX2 R42, R12 ;  /* 0x0000000c002a7308 */ /* 0x000fe20000000800 */
[--C-:B------:R-:W-:Y:S02]  /*12760*/  LOP3.LUT R8, R153, UR18, R4.reuse, 0x96, !PT ;  /* 0x0000001299087c12 */ /* 0x100fe4000f8e9604 */
[----:B------:R-:W-:Y:S02]  /*12770*/  LOP3.LUT R10, R155, UR18, R4, 0x96, !PT ;  /* 0x000000129b0a7c12 */ /* 0x000fe4000f8e9604 */
[----:B----4-:R-:W-:Y:S01]  /*12780*/  F2FP.F16.F32.PACK_AB R146, R59, R79 ;  /* 0x0000004f3b92723e */ /* 0x010fe200000000ff */
[----:B------:R-:W-:Y:S01]  /*12790*/  IMAD.WIDE.U32 R8, R8, -0x2daee0ad, RZ ;  /* 0xd2511f5308087825 */ /* 0x000fe200078e00ff */
[----:B------:R-:W-:Y:S05]  /*127a0*/  FMNMX.FTZ R0, R0, R2, !PT ;  /* 0x0000000200007209 */ /* 0x000fea0007810000 */
[----:B------:R-:W4:Y:S01]  /*127b0*/  SHFL.BFLY PT, R2, R0, 0x1, 0x1f ;  /* 0x0c201f0000027f89 */ /* 0x000f2200000e0000 */
[----:B-1----:R-:W-:Y:S04]  /*127c0*/  FMNMX.FTZ R71, R3, R71, !PT ;  /* 0x0000004703477209 */ /* 0x002fe80007810000 */
[----:B------:R-:W-:Y:S02]  /*127d0*/  FSETP.NEU.FTZ.AND P1, PT, R71, -INF , PT ;  /* 0xff8000004700780b */ /* 0x000fe40003f3d000 */
[C---:B--2---:R-:W-:Y:S05]  /*127e0*/  LOP3.LUT R6, R5.reuse, UR20, R36, 0x96, !PT ;  /* 0x0000001405067c12 */ /* 0x044fea000f8e9624 */
[----:B------:R-:W-:Y:S01]  /*127f0*/  IMAD.WIDE.U32 R6, R6, -0x2daee0ad, RZ ;  /* 0xd2511f5306067825 */ /* 0x000fe200078e00ff */
[----:B---3--:R-:W-:Y:S03]  /*12800*/  LOP3.LUT R11, R5, UR20, R26, 0x96, !PT ;  /* 0x00000014050b7c12 */ /* 0x008fe6000f8e961a */
[----:B------:R-:W-:Y:S01]  /*12810*/  FFMA.FTZ R5, R18, UR4, -R148 ;  /* 0x0000000412057c23 */ /* 0x000fe20008010894 */
[----:B------:R-:W-:Y:S01]  /*12820*/  LOP3.LUT R13, R9, UR15, R6, 0x96, !PT ;  /* 0x0000000f090d7c12 */ /* 0x000fe2000f8e9606 */
[--C-:B------:R-:W-:Y:S01]  /*12830*/  FFMA.FTZ R9, R70, UR4, -R77.reuse ;  /* 0x0000000446097c23 */ /* 0x100fe2000801084d */
[----:B------:R-:W-:Y:S01]  /*12840*/  LOP3.LUT R7, R7, UR17, R236, 0x96, !PT ;  /* 0x0000001107077c12 */ /* 0x000fe2000f8e96ec */
[----:B------:R1:W-:Y:S01]  /*12850*/  MUFU.EX2 R241, R5 ;  /* 0x0000000500f17308 */ /* 0x0003e20000000800 */
[----:B----4-:R-:W-:Y:S01]  /*12860*/  FMNMX.FTZ R70, R0, R2, !PT ;  /* 0x0000000200467209 */ /* 0x010fe20007810000 */
[----:B------:R-:W-:Y:S03]  /*12870*/  IMAD.WIDE.U32 R16, R13, -0x326172a9, RZ ;  /* 0xcd9e8d570d107825 */ /* 0x000fe600078e00ff */
[----:B------:R-:W-:Y:S01]  /*12880*/  FSETP.NEU.FTZ.AND P0, PT, R70, -INF , PT ;  /* 0xff8000004600780b */ /* 0x000fe20003f1d000 */
[----:B------:R-:W-:Y:S04]  /*12890*/  IMAD.WIDE.U32 R6, R7, -0x326172a9, RZ ;  /* 0xcd9e8d5707067825 */ /* 0x000fe800078e00ff */
[----:B------:R2:W3:Y:S01]  /*128a0*/  MUFU.EX2 R22, R9 ;  /* 0x0000000900167308 */ /* 0x0004e20000000800 */
[----:B------:R-:W-:Y:S01]  /*128b0*/  LOP3.LUT R7, R7, UR16, R152, 0x96, !PT ;  /* 0x0000001007077c12 */ /* 0x000fe2000f8e9698 */
[----:B-1----:R-:W-:Y:S04]  /*128c0*/  IMAD.WIDE.U32 R4, R11, -0x2daee0ad, RZ ;  /* 0xd2511f530b047825 */ /* 0x002fe800078e00ff */
[----:B------:R-:W-:Y:S01]  /*128d0*/  IMAD.WIDE.U32 R10, R10, -0x2daee0ad, RZ ;  /* 0xd2511f530a0a7825 */ /* 0x000fe200078e00ff */
[----:B------:R-:W-:Y:S02]  /*128e0*/  LOP3.LUT R5, R5, UR17, R234, 0x96, !PT ;  /* 0x0000001105057c12 */ /* 0x000fe4000f8e96ea */
[----:B--2---:R-:W-:Y:S01]  /*128f0*/  LOP3.LUT R9, R17, UR14, R6, 0x96, !PT ;  /* 0x0000000e11097c12 */ /* 0x004fe2000f8e9606 */
[----:B------:R-:W-:Y:S01]  /*12900*/  IMAD.WIDE.U32 R6, R7, -0x2daee0ad, RZ ;  /* 0xd2511f5307067825 */ /* 0x000fe200078e00ff */
[----:B------:R-:W-:Y:S03]  /*12910*/  LOP3.LUT R12, R11, UR15, R4, 0x96, !PT ;  /* 0x0000000f0b0c7c12 */ /* 0x000fe6000f8e9604 */
[----:B------:R-:W-:Y:S01]  /*12920*/  FFMA.FTZ R11, R149, UR4, -R77 ;  /* 0x00000004950b7c23 */ /* 0x000fe2000801084d */
[----:B------:R-:W-:Y:S01]  /*12930*/  FMUL.FTZ R149, R71, UR4 ;  /* 0x0000000447957c20 */ /* 0x000fe20008410000 */
[----:B------:R-:W-:Y:S02]  /*12940*/  IMAD.WIDE.U32 R44, R9, -0x2daee0ad, RZ ;  /* 0xd2511f53092c7825 */ /* 0x000fe400078e00ff */
[----:B------:R1:W-:Y:S02]  /*12950*/  MUFU.EX2 R20, R11 ;  /* 0x0000000b00147308 */ /* 0x0003e40000000800 */
[----:B------:R-:W-:Y:S01]  /*12960*/  FSEL R149, R149, RZ, P1 ;  /* 0x000000ff95957208 */ /* 0x000fe20000800000 */
[----:B------:R-:W-:Y:S04]  /*12970*/  IMAD.WIDE.U32 R24, R12, -0x326172a9, RZ ;  /* 0xcd9e8d570c187825 */ /* 0x000fe800078e00ff */
[--C-:B------:R-:W-:Y:S01]  /*12980*/  FFMA.FTZ R0, R151, UR4, -R149.reuse ;  /* 0x0000000497007c23 */ /* 0x100fe20008010895 */
[----:B------:R-:W-:Y:S03]  /*12990*/  IMAD.WIDE.U32 R4, R5, -0x326172a9, RZ ;  /* 0xcd9e8d5705047825 */ /* 0x000fe600078e00ff */
[----:B------:R2:W-:Y:S02]  /*129a0*/  MUFU.EX2 R56, R0 ;  /* 0x0000000000387308 */ /* 0x0005e40000000800 */
[----:B------:R-:W-:Y:S02]  /*129b0*/  LOP3.LUT R5, R5, UR16, R154, 0x96, !PT ;  /* 0x0000001005057c12 */ /* 0x000fe4000f8e969a */
[----:B------:R-:W-:Y:S02]  /*129c0*/  LOP3.LUT R9, R25, UR14, R4, 0x96, !PT ;  /* 0x0000000e19097c12 */ /* 0x000fe4000f8e9604 */
[----:B-1----:R-:W-:Y:S01]  /*129d0*/  LOP3.LUT R11, R7, UR13, R8, 0x96, !PT ;  /* 0x0000000d070b7c12 */ /* 0x002fe2000f8e9608 */
[----:B------:R-:W-:Y:S01]  /*129e0*/  FFMA.FTZ R7, R150, UR4, -R148 ;  /* 0x0000000496077c23 */ /* 0x000fe20008010894 */
[----:B------:R-:W-:Y:S01]  /*129f0*/  LOP3.LUT R8, R45, UR5, R6, 0x96, !PT ;  /* 0x000000052d087c12 */ /* 0x000fe2000f8e9606 */
[----:B------:R-:W-:Y:S01]  /*12a00*/  FFMA.FTZ R6, R157, UR4, -R148 ;  /* 0x000000049d067c23 */ /* 0x000fe20008010894 */
[----:B------:R-:W-:Y:S01]  /*12a10*/  IMAD.WIDE.U32 R30, R9, -0x2daee0ad, RZ ;  /* 0xd2511f53091e7825 */ /* 0x000fe200078e00ff */
[----:B------:R1:W-:Y:S03]  /*12a20*/  MUFU.EX2 R21, R7 ;  /* 0x0000000700157308 */ /* 0x0003e60000000800 */
[----:B------:R-:W-:Y:S01]  /*12a30*/  FMUL.FTZ R150, R70, UR4 ;  /* 0x0000000446967c20 */ /* 0x000fe20008410000 */
[----:B------:R-:W-:Y:S04]  /*12a40*/  IMAD.WIDE.U32 R4, R5, -0x2daee0ad, RZ ;  /* 0xd2511f5305047825 */ /* 0x000fe800078e00ff */
[----:B--2---:R-:W-:Y:S01]  /*12a50*/  FFMA.FTZ R0, R156, UR4, -R149 ;  /* 0x000000049c007c23 */ /* 0x004fe20008010895 */
[----:B------:R-:W-:Y:S01]  /*12a60*/  FSEL R150, R150, RZ, P0 ;  /* 0x000000ff96967208 */ /* 0x000fe20000000000 */
[----:B------:R2:W-:Y:S01]  /*12a70*/  MUFU.EX2 R57, R6 ;  /* 0x0000000600397308 */ /* 0x0005e20000000800 */
[----:B------:R-:W-:Y:S01]  /*12a80*/  LOP3.LUT R3, R31, UR5, R4, 0x96, !PT ;  /* 0x000000051f037c12 */ /* 0x000fe2000f8e9604 */
[----:B------:R-:W-:Y:S01]  /*12a90*/  IMAD.WIDE.U32 R28, R11, -0x326172a9, RZ ;  /* 0xcd9e8d570b1c7825 */ /* 0x000fe200078e00ff */
[----:B------:R-:W-:Y:S03]  /*12aa0*/  LOP3.LUT R10, R5, UR13, R10, 0x96, !PT ;  /* 0x0000000d050a7c12 */ /* 0x000fe6000f8e960a */
[----:B------:R-:W-:Y:S04]  /*12ab0*/  IMAD.WIDE.U32 R4, R8, -0x326172a9, RZ ;  /* 0xcd9e8d5708047825 */ /* 0x000fe800078e00ff */
[----:B------:R4:W5:Y:S01]  /*12ac0*/  MUFU.EX2 R43, R0 ;  /* 0x00000000002b7308 */ /* 0x0009620000000800 */
[----:B------:R-:W-:Y:S01]  /*12ad0*/  IMAD.WIDE.U32 R2, R3, -0x326172a9, RZ ;  /* 0xcd9e8d5703027825 */ /* 0x000fe200078e00ff */
[C---:B-1----:R-:W-:Y:S02]  /*12ae0*/  LOP3.LUT R7, R4.reuse, 0xffff, RZ, 0xc0, !PT ;  /* 0x0000ffff04077812 */ /* 0x042fe400078ec0ff */
[----:B------:R-:W-:Y:S01]  /*12af0*/  LOP3.LUT R12, R4, 0xff, RZ, 0xc0, !PT ;  /* 0x000000ff040c7812 */ /* 0x000fe200078ec0ff */
[----:B------:R-:W-:Y:S01]  /*12b00*/  IMAD.WIDE.U32 R40, R10, -0x326172a9, RZ ;  /* 0xcd9e8d570a287825 */ /* 0x000fe200078e00ff */
[--C-:B------:R-:W-:Y:S02]  /*12b10*/  SHF.R.U32.HI R11, RZ, 0x18, R4.reuse ;  /* 0x00000018ff0b7819 */ /* 0x100fe40000011604 */
[----:B--2---:R-:W-:Y:S02]  /*12b20*/  SHF.R.U32.HI R6, RZ, 0x10, R4 ;  /* 0x00000010ff067819 */ /* 0x004fe40000011604 */
[----:B------:R-:W-:Y:S01]  /*12b30*/  LOP3.LUT R4, R5, UR21, R28, 0x96, !PT ;  /* 0x0000001505047c12 */ /* 0x000fe2000f8e961c */
[----:B------:R-:W-:Y:S01]  /*12b40*/  FFMA.FTZ R5, R158, UR4, -R150 ;  /* 0x000000049e057c23 */ /* 0x000fe20008010896 */
[--C-:B------:R-:W-:Y:S02]  /*12b50*/  SHF.R.U32.HI R8, RZ, 0x10, R2.reuse ;  /* 0x00000010ff087819 */ /* 0x100fe40000011602 */
[C---:B------:R-:W-:Y:S01]  /*12b60*/  LOP3.LUT R10, R2.reuse, 0xff, RZ, 0xc0, !PT ;  /* 0x000000ff020a7812 */ /* 0x040fe200078ec0ff */
[----:B------:R1:W-:Y:S01]  /*12b70*/  MUFU.EX2 R58, R5 ;  /* 0x00000005003a7308 */ /* 0x0003e20000000800 */
[----:B----4-:R-:W-:Y:S02]  /*12b80*/  LOP3.LUT R0, R2, 0xffff, RZ, 0xc0, !PT ;  /* 0x0000ffff02007812 */ /* 0x010fe400078ec0ff */
[----:B------:R-:W-:Y:S02]  /*12b90*/  SHF.R.U32.HI R9, RZ, 0x18, R2 ;  /* 0x00000018ff097819 */ /* 0x000fe40000011602 */
[----:B------:R-:W-:Y:S02]  /*12ba0*/  LOP3.LUT R2, R3, UR21, R40, 0x96, !PT ;  /* 0x0000001503027c12 */ /* 0x000fe4000f8e9628 */
[----:B------:R-:W-:Y:S02]  /*12bb0*/  SHF.R.U32.HI R3, RZ, 0x8, R0 ;  /* 0x00000008ff037819 */ /* 0x000fe40000011600 */
[----:B------:R-:W-:Y:S02]  /*12bc0*/  LOP3.LUT R0, R8, 0xff, RZ, 0xc0, !PT ;  /* 0x000000ff08007812 */ /* 0x000fe400078ec0ff */
[----:B------:R-:W-:Y:S01]  /*12bd0*/  PRMT R13, R10, 0x5410, R3 ;  /* 0x000054100a0d7816 */ /* 0x000fe20000000003 */
[----:B------:R-:W-:Y:S01]  /*12be0*/  FFMA.FTZ R3, R161, UR4, -R149 ;  /* 0x00000004a1037c23 */ /* 0x000fe20008010895 */
[----:B------:R-:W-:Y:S02]  /*12bf0*/  SHF.R.U32.HI R7, RZ, 0x8, R7 ;  /* 0x00000008ff077819 */ /* 0x000fe40000011607 */
[----:B------:R-:W-:Y:S01]  /*12c00*/  LOP3.LUT R6, R6, 0xff, RZ, 0xc0, !PT ;  /* 0x000000ff06067812 */ /* 0x000fe200078ec0ff */
[----:B------:R2:W-:Y:S01]  /*12c10*/  MUFU.EX2 R51, R3 ;  /* 0x0000000300337308 */ /* 0x0005e20000000800 */
[----:B------:R-:W-:Y:S01]  /*12c20*/  PRMT R12, R12, 0x5410, R7 ;  /* 0x000054100c0c7816 */ /* 0x000fe20000000007 */
[----:B-1----:R-:W-:Y:S01]  /*12c30*/  FFMA.FTZ R5, R15, UR4, -R150 ;  /* 0x000000040f057c23 */ /* 0x002fe20008010896 */
[----:B------:R-:W-:Y:S01]  /*12c40*/  PRMT R15, R0, 0x5410, R9 ;  /* 0x00005410000f7816 */ /* 0x000fe20000000009 */
[----:B------:R-:W-:Y:S01]  /*12c50*/  FFMA.FTZ R0, R159, UR4, -R149 ;  /* 0x000000049f007c23 */ /* 0x000fe20008010895 */
[----:B------:R-:W-:Y:S01]  /*12c60*/  PRMT R147, R6, 0x5410, R11 ;  /* 0x0000541006937816 */ /* 0x000fe2000000000b */
[----:B---3--:R-:W-:Y:S01]  /*12c70*/  IMAD.MOV.U32 R159, RZ, RZ, R22 ;  /* 0x000000ffff9f7224 */ /* 0x008fe200078e0016 */
[--C-:B------:R-:W-:Y:S03]  /*12c80*/  SHF.R.U32.HI R7, RZ, 0x10, R4.reuse ;  /* 0x00000010ff077819 */ /* 0x100fe60000011604 */
[----:B------:R1:W3:Y:S01]  /*12c90*/  MUFU.EX2 R60, R5 ;  /* 0x00000005003c7308 */ /* 0x0002e20000000800 */
[----:B------:R-:W-:Y:S02]  /*12ca0*/  LOP3.LUT R11, R4, 0xff, RZ, 0xc0, !PT ;  /* 0x000000ff040b7812 */ /* 0x000fe400078ec0ff */
[----:B------:R-:W-:Y:S02]  /*12cb0*/  SHF.R.U32.HI R10, RZ, 0x18, R4 ;  /* 0x00000018ff0a7819 */ /* 0x000fe40000011604 */
[--C-:B------:R-:W-:Y:S02]  /*12cc0*/  SHF.R.U32.HI R6, RZ, 0x10, R2.reuse ;  /* 0x00000010ff067819 */ /* 0x100fe40000011602 */
[----:B------:R-:W-:Y:S03]  /*12cd0*/  LOP3.LUT R9, R2, 0xff, RZ, 0xc0, !PT ;  /* 0x000000ff02097812 */ /* 0x000fe600078ec0ff */
[----:B------:R4:W4:Y:S01]  /*12ce0*/  MUFU.EX2 R18, R0 ;  /* 0x0000000000127308 */ /* 0x0009220000000800 */
[----:B------:R-:W-:Y:S01]  /*12cf0*/  SHF.R.U32.HI R8, RZ, 0x18, R2 ;  /* 0x00000018ff087819 */ /* 0x000fe20000011602 */
[----:B--2---:R-:W-:Y:S01]  /*12d00*/  FFMA.FTZ R3, R160, UR4, -R150 ;  /* 0x00000004a0037c23 */ /* 0x004fe20008010896 */
[----:B-----5:R-:W-:Y:S01]  /*12d10*/  F2FP.F16.F32.PACK_AB R66, R43, R56 ;  /* 0x000000382b42723e */ /* 0x020fe200000000ff */
[----:B------:R-:W-:Y:S01]  /*12d20*/  IMAD.MOV.U32 R160, RZ, RZ, R21 ;  /* 0x000000ffffa07224 */ /* 0x000fe200078e0015 */
[--C-:B------:R-:W-:Y:S02]  /*12d30*/  HSET2.LE.AND R147, R147, R232.reuse, PT ;  /* 0x000000e893937233 */ /* 0x100fe40003803000 */
[----:B------:R-:W-:Y:S03]  /*12d40*/  LOP3.LUT R28, R29, UR12, R16, 0x96, !PT ;  /* 0x0000000c1d1c7c12 */ /* 0x000fe6000f8e9610 */
[----:B------:R2:W-:Y:S01]  /*12d50*/  MUFU.EX2 R251, R3 ;  /* 0x0000000300fb7308 */ /* 0x0005e20000000800 */
[----:B-1----:R-:W-:Y:S02]  /*12d60*/  LOP3.LUT R5, R4, 0xffff, RZ, 0xc0, !PT ;  /* 0x0000ffff04057812 */ /* 0x002fe400078ec0ff */
[----:B---3--:R-:W-:Y:S01]  /*12d70*/  F2FP.F16.F32.PACK_AB R67, R60, R58 ;  /* 0x0000003a3c43723e */ /* 0x008fe200000000ff */
[----:B------:R-:W-:Y:S01]  /*12d80*/  IMAD.WIDE.U32 R28, R28, -0x2daee0ad, RZ ;  /* 0xd2511f531c1c7825 */ /* 0x000fe200078e00ff */
[----:B------:R-:W-:Y:S02]  /*12d90*/  SHF.R.U32.HI R4, RZ, 0x8, R5 ;  /* 0x00000008ff047819 */ /* 0x000fe40000011605 */
[----:B------:R-:W-:Y:S02]  /*12da0*/  LOP3.LUT R5, R7, 0xff, RZ, 0xc0, !PT ;  /* 0x000000ff07057812 */ /* 0x000fe400078ec0ff */
[----:B----4-:R-:W-:Y:S01]  /*12db0*/  LOP3.LUT R0, R2, 0xffff, RZ, 0xc0, !PT ;  /* 0x0000ffff02007812 */ /* 0x010fe200078ec0ff */
[----:B------:R-:W-:Y:S01]  /*12dc0*/  IMAD.MOV.U32 R161, RZ, RZ, R18 ;  /* 0x000000ffffa17224 */ /* 0x000fe200078e0012 */
[----:B------:R-:W-:Y:S02]  /*12dd0*/  PRMT R11, R11, 0x5410, R4 ;  /* 0x000054100b0b7816 */ /* 0x000fe40000000004 */
[----:B------:R-:W-:Y:S02]  /*12de0*/  SHF.R.U32.HI R2, RZ, 0x8, R0 ;  /* 0x00000008ff027819 */ /* 0x000fe40000011600 */
[----:B------:R-:W-:Y:S01]  /*12df0*/  LOP3.LUT R0, R6, 0xff, RZ, 0xc0, !PT ;  /* 0x000000ff06007812 */ /* 0x000fe200078ec0ff */
[----:B------:R-:W-:Y:S01]  /*12e00*/  FFMA.FTZ R6, R162, UR4, -R150 ;  /* 0x00000004a2067c23 */ /* 0x000fe20008010896 */
[----:B------:R-:W-:Y:S01]  /*12e10*/  FSEL R4, R73, RZ, P3 ;  /* 0x000000ff49047208 */ /* 0x000fe20001800000 */
[----:B------:R-:W-:Y:S01]  /*12e20*/  IMAD.MOV.U32 R162, RZ, RZ, R20 ;  /* 0x000000ffffa27224 */ /* 0x000fe200078e0014 */
[----:B------:R-:W-:Y:S01]  /*12e30*/  PRMT R9, R9, 0x5410, R2 ;  /* 0x0000541009097816 */ /* 0x000fe20000000002 */
[----:B------:R-:W1:Y:S01]  /*12e40*/  LDSM.16.MT88.4 R20, [R189+0x6000] ;  /* 0x00600000bd14783b */ /* 0x000e620000004200 */
[----:B--2---:R-:W-:Y:S01]  /*12e50*/  FSEL R3, R72, RZ, P2 ;  /* 0x000000ff48037208 */ /* 0x004fe20001000000 */
[----:B------:R2:W3:Y:S01]  /*12e60*/  MUFU.EX2 R252, R6 ;  /* 0x0000000600fc7308 */ /* 0x0004e20000000800 */
[----:B------:R-:W-:Y:S02]  /*12e70*/  PRMT R8, R0, 0x5410, R8 ;  /* 0x0000541000087816 */ /* 0x000fe40000000008 */
[----:B------:R-:W-:Y:S02]  /*12e80*/  FSEL R2, R71, RZ, P1 ;  /* 0x000000ff47027208 */ /* 0x000fe40000800000 */
[----:B------:R-:W-:Y:S02]  /*12e90*/  FSEL R0, R70, RZ, P0 ;  /* 0x000000ff46007208 */ /* 0x000fe40000000000 */
[----:B------:R-:W-:Y:S01]  /*12ea0*/  PRMT R10, R5, 0x5410, R10 ;  /* 0x00005410050a7816 */ /* 0x000fe2000000000a */
[----:B------:R-:W-:Y:S01]  /*12eb0*/  FADD.FTZ R5, -R4, R68 ;  /* 0x0000004404057221 */ /* 0x000fe20000010100 */
[--C-:B------:R-:W-:Y:S01]  /*12ec0*/  HSET2.LE.AND R144, R11, R232.reuse, PT ;  /* 0x000000e80b907233 */ /* 0x100fe20003803000 */
[----:B------:R-:W-:Y:S01]  /*12ed0*/  FADD.FTZ R4, -R3, R69 ;  /* 0x0000004503047221 */ /* 0x000fe20000010100 */
[----:B------:R-:W-:Y:S01]  /*12ee0*/  F2FP.F16.F32.PACK_AB R145, R57, R160 ;  /* 0x000000a03991723e */ /* 0x000fe200000000ff */
[----:B------:R-:W-:Y:S01]  /*12ef0*/  FADD.FTZ R3, -R2, R74 ;  /* 0x0000004a02037221 */ /* 0x000fe20000010100 */
[----:B------:R-:W-:Y:S01]  /*12f00*/  F2FP.F16.F32.PACK_AB R64, R51, R161 ;  /* 0x000000a13340723e */ /* 0x000fe200000000ff */
[----:B------:R-:W-:Y:S01]  /*12f10*/  FADD.FTZ R2, -R0, R75 ;  /* 0x0000004b00027221 */ /* 0x000fe20000010100 */
[----:B------:R-:W-:Y:S01]  /*12f20*/  LOP3.LUT R40, R41, UR12, R24, 0x96, !PT ;  /* 0x0000000c29287c12 */ /* 0x000fe2000f8e9618 */
[----:B------:R-:W-:Y:S01]  /*12f30*/  FMUL.FTZ R0, R5, UR4 ;  /* 0x0000000405007c20 */ /* 0x000fe20008410000 */
[--C-:B--2---:R-:W-:Y:S02]  /*12f40*/  HSET2.LE.AND R6, R12, R232.reuse, PT ;  /* 0x000000e80c067233 */ /* 0x104fe40003803000 */
[----:B------:R-:W-:Y:S01]  /*12f50*/  F2FP.F16.F32.PACK_AB R5, R42, R241 ;  /* 0x000000f12a05723e */ /* 0x000fe200000000ff */
[----:B------:R2:W4:Y:S01]  /*12f60*/  MUFU.EX2 R69, R0 ;  /* 0x0000000000457308 */ /* 0x0005220000000800 */
[----:B---3--:R-:W-:Y:S01]  /*12f70*/  F2FP.F16.F32.PACK_AB R65, R252, R251 ;  /* 0x000000fbfc41723e */ /* 0x008fe200000000ff */
[----:B------:R-:W-:Y:S01]  /*12f80*/  IMAD.WIDE.U32 R40, R40, -0x2daee0ad, RZ ;  /* 0xd2511f5328287825 */ /* 0x000fe200078e00ff */
[----:B------:R-:W-:Y:S02]  /*12f90*/  LOP3.LUT R146, R6, R146, RZ, 0xc0, !PT ;  /* 0x0000009206927212 */ /* 0x000fe400078ec0ff */
[----:B------:R-:W-:Y:S01]  /*12fa0*/  LOP3.LUT R147, R147, R5, RZ, 0xc0, !PT ;  /* 0x0000000593937212 */ /* 0x000fe200078ec0ff */
[----:B------:R-:W-:Y:S01]  /*12fb0*/  VIADD R6, R14, 0x1 ;  /* 0x000000010e067836 */ /* 0x000fe20000000000 */
[--C-:B------:R-:W-:Y:S02]  /*12fc0*/  HSET2.LE.AND R5, R10, R232.reuse, PT ;  /* 0x000000e80a057233 */ /* 0x100fe40003803000 */
[----:B------:R-:W-:Y:S02]  /*12fd0*/  LOP3.LUT R44, R29, UR23, R44, 0x96, !PT ;  /* 0x000000171d2c7c12 */ /* 0x000fe4000f8e962c */
[----:B------:R-:W-:Y:S02]  /*12fe0*/  LOP3.LUT R7, R231, UR27, R6, 0x96, !PT ;  /* 0x0000001be7077c12 */ /* 0x000fe4000f8e9606 */
[--C-:B------:R-:W-:Y:S02]  /*12ff0*/  HSET2.LE.AND R6, R13, R232.reuse, PT ;  /* 0x000000e80d067233 */ /* 0x100fe40003803000 */
[----:B------:R-:W-:Y:S01]  /*13000*/  LOP3.LUT R145, R5, R145, RZ, 0xc0, !PT ;  /* 0x0000009105917212 */ /* 0x000fe200078ec0ff */
[----:B------:R-:W-:Y:S04]  /*13010*/  IMAD.WIDE.U32 R18, R7, -0x326172a9, RZ ;  /* 0xcd9e8d5707127825 */ /* 0x000fe800078e00ff */
[----:B--2---:R-:W-:Y:S01]  /*13020*/  FMUL.FTZ R0, R4, UR4 ;  /* 0x0000000404007c20 */ /* 0x004fe20008410000 */
[----:B------:R-:W-:Y:S01]  /*13030*/  ISETP.GT.AND P0, PT, R211, UR22, PT ;  /* 0x00000016d3007c0c */ /* 0x000fe2000bf04270 */
[C---:B----4-:R-:W-:Y:S01]  /*13040*/  FMUL.FTZ R16, R69.reuse, R88 ;  /* 0x0000005845107220 */ /* 0x050fe20000410000 */
[----:B------:R-:W-:Y:S01]  /*13050*/  FMUL.FTZ R17, R69, R89 ;  /* 0x0000005945117220 */ /* 0x000fe20000410000 */
[----:B------:R2:W3:Y:S01]  /*13060*/  MUFU.EX2 R68, R0 ;  /* 0x0000000000447308 */ /* 0x0004e20000000800 */
[----:B------:R-:W-:Y:S01]  /*13070*/  LOP3.LUT R66, R6, R66, RZ, 0xc0, !PT ;  /* 0x0000004206427212 */ /* 0x000fe200078ec0ff */
[--C-:B------:R-:W-:Y:S01]  /*13080*/  FFMA.FTZ R6, R32, UR4, -R77.reuse ;  /* 0x0000000420067c23 */ /* 0x100fe2000801084d */
[----:B------:R-:W-:Y:S01]  /*13090*/  LOP3.LUT R13, R19, UR20, R36, 0x96, !PT ;  /* 0x00000014130d7c12 */ /* 0x000fe2000f8e9624 */
[----:B------:R-:W-:Y:S01]  /*130a0*/  FMUL.FTZ R32, R69, R104 ;  /* 0x0000006845207220 */ /* 0x000fe20000410000 */
[----:B------:R-:W4:Y:S01]  /*130b0*/  LDSM.16.MT88.4 R36, [R192+0x6000] ;  /* 0x00600000c024783b */ /* 0x000f220000004200 */
[--C-:B------:R-:W-:Y:S01]  /*130c0*/  FFMA.FTZ R104, R221, UR4, -R77.reuse ;  /* 0x00000004dd687c23 */ /* 0x100fe2000801084d */
[--C-:B------:R-:W-:Y:S03]  /*130d0*/  HSET2.LE.AND R5, R8, R232.reuse, PT ;  /* 0x000000e808057233 */ /* 0x100fe60003803000 */
[----:B------:R5:W-:Y:S01]  /*130e0*/  MUFU.EX2 R249, R6 ;  /* 0x0000000600f97308 */ /* 0x000be20000000800 */
[----:B------:R-:W-:Y:S02]  /*130f0*/  F2FP.F16.F32.PACK_AB R4, R162, R159 ;  /* 0x0000009fa204723e */ /* 0x000fe400000000ff */
[----:B------:R-:W-:Y:S02]  /*13100*/  LOP3.LUT R12, R153, UR18, R18, 0x96, !PT ;  /* 0x00000012990c7c12 */ /* 0x000fe4000f8e9612 */
[----:B------:R-:W-:Y:S02]  /*13110*/  LOP3.LUT R144, R144, R4, RZ, 0xc0, !PT ;  /* 0x0000000490907212 */ /* 0x000fe400078ec0ff */
[--C-:B------:R-:W-:Y:S01]  /*13120*/  HSET2.LE.AND R4, R9, R232.reuse, PT ;  /* 0x000000e809047233 */ /* 0x100fe20003803000 */
[----:B------:R-:W-:Y:S04]  /*13130*/  IMAD.WIDE.U32 R156, R12, -0x2daee0ad, RZ ;  /* 0xd2511f530c9c7825 */ /* 0x000fe800078e00ff */
[----:B--2---:R-:W-:Y:S01]  /*13140*/  FMUL.FTZ R0, R3, UR4 ;  /* 0x0000000403007c20 */ /* 0x004fe20008410000 */
[----:B------:R-:W-:Y:S01]  /*13150*/  LOP3.LUT R158, R19, UR20, R26, 0x96, !PT ;  /* 0x00000014139e7c12 */ /* 0x000fe2000f8e961a */
[----:B---3--:R-:W-:Y:S02]  /*13160*/  FMUL.FTZ R19, R68, R91 ;  /* 0x0000005b44137220 */ /* 0x008fe40000410000 */
[----:B------:R2:W3:Y:S01]  /*13170*/  MUFU.EX2 R3, R0 ;  /* 0x0000000000037308 */ /* 0x0004e20000000800 */
[----:B------:R-:W-:Y:S01]  /*13180*/  LOP3.LUT R64, R4, R64, RZ, 0xc0, !PT ;  /* 0x0000004004407212 */ /* 0x000fe200078ec0ff */
[----:B------:R-:W-:Y:S01]  /*13190*/  FMUL.FTZ R4, R69, R84 ;  /* 0x0000005445047220 */ /* 0x000fe20000410000 */
[----:B------:R-:W-:Y:S01]  /*131a0*/  LOP3.LUT R65, R5, R65, RZ, 0xc0, !PT ;  /* 0x0000004105417212 */ /* 0x000fe200078ec0ff */
[----:B------:R-:W-:Y:S01]  /*131b0*/  FMUL.FTZ R5, R69, R85 ;  /* 0x0000005545057220 */ /* 0x000fe20000410000 */
[C---:B-----5:R-:W-:Y:S01]  /*131c0*/  FMUL.FTZ R6, R68.reuse, R86 ;  /* 0x0000005644067220 */ /* 0x060fe20000410000 */
[C---:B------:R-:W-:Y:S01]  /*131d0*/  FMUL.FTZ R7, R68.reuse, R87 ;  /* 0x0000005744077220 */ /* 0x040fe20000410000 */
[----:B------:R-:W-:Y:S01]  /*131e0*/  LOP3.LUT R155, R155, UR18, R18, 0x96, !PT ;  /* 0x000000129b9b7c12 */ /* 0x000fe2000f8e9612 */
[----:B------:R-:W-:Y:S01]  /*131f0*/  FMUL.FTZ R18, R68, R90 ;  /* 0x0000005a44127220 */ /* 0x000fe20000410000 */
[----:B------:R-:W-:Y:S01]  /*13200*/  LOP3.LUT R48, R28, 0xffff, RZ, 0xc0, !PT ;  /* 0x0000ffff1c307812 */ /* 0x000fe200078ec0ff */
[----:B------:R-:W-:Y:S01]  /*13210*/  FFMA.FTZ R29, R165, UR4, -R148 ;  /* 0x00000004a51d7c23 */ /* 0x000fe20008010894 */
[----:B------:R-:W-:Y:S01]  /*13220*/  LDSM.16.MT88.4 R88, [R189+0x6800] ;  /* 0x00680000bd58783b */ /* 0x000fe20000004200 */
[----:B------:R-:W-:Y:S01]  /*13230*/  LOP3.LUT R50, R40, 0xff, RZ, 0xc0, !PT ;  /* 0x000000ff28327812 */ /* 0x000fe200078ec0ff */
[-C--:B-1----:R-:W-:Y:S01]  /*13240*/  HMMA.16816.F32 R4, R144, R20.reuse, R4 ;  /* 0x000000149004723c */ /* 0x082fe20000001804 */
[----:B------:R1:W-:Y:S04]  /*13250*/  MUFU.EX2 R244, R29 ;  /* 0x0000001d00f47308 */ /* 0x0003e80000000800 */
[----:B--2---:R-:W-:Y:S01]  /*13260*/  FMUL.FTZ R0, R2, UR4 ;  /* 0x0000000402007c20 */ /* 0x004fe20008410000 */
[--C-:B------:R-:W-:Y:S01]  /*13270*/  HSET2.LE.AND R2, R15, R232.reuse, PT ;  /* 0x000000e80f027233 */ /* 0x100fe20003803000 */
[C---:B---3--:R-:W-:Y:S01]  /*13280*/  FMUL.FTZ R8, R3.reuse, R80 ;  /* 0x0000005003087220 */ /* 0x048fe20000410000 */
[----:B------:R-:W-:Y:S03]  /*13290*/  FMUL.FTZ R9, R3, R81 ;  /* 0x0000005103097220 */ /* 0x000fe60000410000 */
[----:B------:R-:W-:Y:S01]  /*132a0*/  LOP3.LUT R67, R2, R67, RZ, 0xc0, !PT ;  /* 0x0000004302437212 */ /* 0x000fe200078ec0ff */
[----:B------:R-:W-:Y:S01]  /*132b0*/  FFMA.FTZ R2, R33, UR4, -R77 ;  /* 0x0000000421027c23 */ /* 0x000fe2000801084d */
[----:B------:R-:W2:Y:S01]  /*132c0*/  MUFU.EX2 R0, R0 ;  /* 0x0000000000007308 */ /* 0x000ea20000000800 */
[C---:B------:R-:W-:Y:S01]  /*132d0*/  FMUL.FTZ R12, R3.reuse, R92 ;  /* 0x0000005c030c7220 */ /* 0x040fe20000410000 */
[C---:B------:R-:W-:Y:S01]  /*132e0*/  FMUL.FTZ R24, R3.reuse, R96 ;  /* 0x0000006003187220 */ /* 0x040fe20000410000 */
[C---:B------:R-:W-:Y:S01]  /*132f0*/  FMUL.FTZ R25, R3.reuse, R97 ;  /* 0x0000006103197220 */ /* 0x040fe20000410000 */
[--C-:B------:R-:W-:Y:S01]  /*13300*/  SHF.R.U32.HI R45, RZ, 0x10, R28.reuse ;  /* 0x00000010ff2d7819 */ /* 0x100fe2000001161c */
[----:B-1----:R-:W-:Y:S01]  /*13310*/  FMUL.FTZ R29, R3, R109 ;  /* 0x0000006d031d7220 */ /* 0x002fe20000410000 */
[----:B------:R-:W-:Y:S01]  /*13320*/  SHF.R.U32.HI R63, RZ, 0x18, R28 ;  /* 0x00000018ff3f7819 */ /* 0x000fe2000001161c */
[----:B------:R-:W-:Y:S03]  /*13330*/  FMUL.FTZ R33, R69, R105 ;  /* 0x0000006945217220 */ /* 0x000fe60000410000 */
[----:B------:R1:W-:Y:S01]  /*13340*/  MUFU.EX2 R250, R2 ;  /* 0x0000000200fa7308 */ /* 0x0003e20000000800 */
[----:B------:R-:W-:Y:S01]  /*13350*/  LOP3.LUT R45, R45, 0xff, RZ, 0xc0, !PT ;  /* 0x000000ff2d2d7812 */ /* 0x000fe200078ec0ff */
[----:B------:R-:W-:Y:S01]  /*13360*/  IMAD.MOV.U32 R85, RZ, RZ, R241 ;  /* 0x000000ffff557224 */ /* 0x000fe200078e00f1 */
[----:B------:R-:W-:Y:S01]  /*13370*/  LOP3.LUT R86, R28, 0xff, RZ, 0xc0, !PT ;  /* 0x000000ff1c567812 */ /* 0x000fe200078ec0ff */
[----:B------:R-:W-:Y:S01]  /*13380*/  FMUL.FTZ R28, R3, R108 ;  /* 0x0000006c031c7220 */ /* 0x000fe20000410000 */
[----:B------:R-:W-:Y:S01]  /*13390*/  PRMT R63, R45, 0x5410, R63 ;  /* 0x000054102d3f7816 */ /* 0x000fe2000000003f */
[----:B------:R-:W-:Y:S01]  /*133a0*/  FFMA.FTZ R45, R169, UR4, -R150 ;  /* 0x00000004a92d7c23 */ /* 0x000fe20008010896 */
[----:B------:R-:W-:Y:S01]  /*133b0*/  SHF.R.U32.HI R49, RZ, 0x18, R40 ;  /* 0x00000018ff317819 */ /* 0x000fe20000011628 */
[----:B------:R-:W-:Y:S02]  /*133c0*/  IMAD.MOV.U32 R169, RZ, RZ, R59 ;  /* 0x000000ffffa97224 */ /* 0x000fe400078e003b */
[C---:B--2---:R-:W-:Y:S01]  /*133d0*/  FMUL.FTZ R10, R0.reuse, R82 ;  /* 0x00000052000a7220 */ /* 0x044fe20000410000 */
[C---:B------:R-:W-:Y:S01]  /*133e0*/  FMUL.FTZ R11, R0.reuse, R83 ;  /* 0x00000053000b7220 */ /* 0x040fe20000410000 */
[C---:B------:R-:W-:Y:S01]  /*133f0*/  FMUL.FTZ R26, R0.reuse, R98 ;  /* 0x00000062001a7220 */ /* 0x040fe20000410000 */
[----:B------:R-:W2:Y:S01]  /*13400*/  LDSM.16.MT88.4 R80, [R191+0x6000] ;  /* 0x00600000bf50783b */ /* 0x000ea20000004200 */
[----:B------:R-:W-:Y:S01]  /*13410*/  FMUL.FTZ R27, R0, R99 ;  /* 0x00000063001b7220 */ /* 0x000fe20000410000 */
[----:B------:R-:W-:Y:S01]  /*13420*/  FFMA.FTZ R105, R222, UR4, -R77 ;  /* 0x00000004de697c23 */ /* 0x000fe2000801084d */
[----:B------:R-:W-:Y:S01]  /*13430*/  FMUL.FTZ R31, R0, R111 ;  /* 0x0000006f001f7220 */ /* 0x000fe20000410000 */
[----:B------:R-:W-:Y:S01]  /*13440*/  SHF.R.U32.HI R48, RZ, 0x8, R48 ;  /* 0x00000008ff307819 */ /* 0x000fe20000011630 */
[C---:B------:R-:W-:Y:S03]  /*13450*/  HMMA.16816.F32 R8, R64.reuse, R20, R8 ;  /* 0x000000144008723c */ /* 0x040fe60000001808 */
[----:B------:R-:W3:Y:S01]  /*13460*/  LDSM.16.MT88.4 R96, [R192+0x6800] ;  /* 0x00680000c060783b */ /* 0x000ee20000004200 */
[----:B-1----:R-:W-:Y:S01]  /*13470*/  FFMA.FTZ R2, R34, UR4, -R148 ;  /* 0x0000000422027c23 */ /* 0x002fe20008010894 */
[C---:B------:R-:W-:Y:S01]  /*13480*/  FMUL.FTZ R14, R0.reuse, R94 ;  /* 0x0000005e000e7220 */ /* 0x040fe20000410000 */
[----:B------:R-:W-:Y:S01]  /*13490*/  FMUL.FTZ R15, R0, R95 ;  /* 0x0000005f000f7220 */ /* 0x000fe20000410000 */
[----:B------:R-:W-:Y:S01]  /*134a0*/  LOP3.LUT R47, R40, 0xffff, RZ, 0xc0, !PT ;  /* 0x0000ffff282f7812 */ /* 0x000fe200078ec0ff */
[----:B------:R1:W-:Y:S03]  /*134b0*/  MUFU.EX2 R248, R2 ;  /* 0x0000000200f87308 */ /* 0x0003e60000000800 */
[----:B------:R-:W-:Y:S04]  /*134c0*/  IMAD.WIDE.U32 R20, R13, -0x2daee0ad, RZ ;  /* 0xd2511f530d147825 */ /* 0x000fe800078e00ff */
[----:B------:R-:W-:Y:S01]  /*134d0*/  FMUL.FTZ R13, R3, R93 ;  /* 0x0000005d030d7220 */ /* 0x000fe20000410000 */
[----:B------:R-:W-:Y:S01]  /*134e0*/  FMUL.FTZ R34, R68, R106 ;  /* 0x0000006a44227220 */ /* 0x000fe20000410000 */
[----:B------:R-:W-:Y:S01]  /*134f0*/  SHF.R.U32.HI R47, RZ, 0x8, R47 ;  /* 0x00000008ff2f7819 */ /* 0x000fe2000001162f */
[----:B------:R-:W-:Y:S01]  /*13500*/  IMAD.MOV.U32 R84, RZ, RZ, R57 ;  /* 0x000000ffff547224 */ /* 0x000fe200078e0039 */
[----:B------:R-:W-:Y:S01]  /*13510*/  LOP3.LUT R153, R21, UR17, R236, 0x96, !PT ;  /* 0x0000001115997c12 */ /* 0x000fe2000f8e96ec */
[----:B------:R-:W-:Y:S02]  /*13520*/  FMUL.FTZ R21, R69, R101 ;  /* 0x0000006545157220 */ /* 0x000fe40000410000 */
[-C--:B------:R-:W-:Y:S03]  /*13530*/  HMMA.16816.F32 R12, R64, R22.reuse, R12 ;  /* 0x00000016400c723c */ /* 0x080fe6000000180c */
[----:B------:R-:W-:Y:S01]  /*13540*/  PRMT R74, R50, 0x5410, R47 ;  /* 0x00005410324a7816 */ /* 0x000fe2000000002f */
[C---:B------:R-:W-:Y:S01]  /*13550*/  FMUL.FTZ R50, R68.reuse, R122 ;  /* 0x0000007a44327220 */ /* 0x040fe20000410000 */
[----:B------:R-:W-:Y:S01]  /*13560*/  LOP3.LUT R151, R157, UR15, R20, 0x96, !PT ;  /* 0x0000000f9d977c12 */ /* 0x000fe2000f8e9614 */
[C---:B------:R-:W-:Y:S05]  /*13570*/  HMMA.16816.F32 R16, R144.reuse, R22, R16 ;  /* 0x000000169010723c */ /* 0x040fea0000001810 */
[----:B-1----:R-:W-:Y:S01]  /*13580*/  FFMA.FTZ R2, R35, UR4, -R148 ;  /* 0x0000000423027c23 */ /* 0x002fe20008010894 */
[----:B------:R-:W-:Y:S01]  /*13590*/  FMUL.FTZ R20, R69, R100 ;  /* 0x0000006445147220 */ /* 0x000fe20000410000 */
[C---:B------:R-:W-:Y:S01]  /*135a0*/  FMUL.FTZ R22, R68.reuse, R102 ;  /* 0x0000006644167220 */ /* 0x040fe20000410000 */
[C---:B------:R-:W-:Y:S01]  /*135b0*/  FMUL.FTZ R23, R68.reuse, R103 ;  /* 0x0000006744177220 */ /* 0x040fe20000410000 */
[----:B------:R1:W5:Y:S02]  /*135c0*/  MUFU.EX2 R247, R2 ;  /* 0x0000000200f77308 */ /* 0x0003640000000800 */
[----:B------:R-:W-:Y:S01]  /*135d0*/  FMUL.FTZ R35, R68, R107 ;  /* 0x0000006b44237220 */ /* 0x000fe20000410000 */
[----:B------:R-:W-:Y:S01]  /*135e0*/  IMAD.WIDE.U32 R100, R151, -0x326172a9, RZ ;  /* 0xcd9e8d5797647825 */ /* 0x000fe200078e00ff */
[----:B------:R-:W-:Y:S02]  /*135f0*/  PRMT R86, R86, 0x5410, R48 ;  /* 0x0000541056567816 */ /* 0x000fe40000000030 */
[-C--:B----4-:R-:W-:Y:S03]  /*13600*/  HMMA.16816.F32 R20, R144, R36.reuse, R20 ;  /* 0x000000249014723c */ /* 0x090fe60000001814 */
[----:B------:R-:W-:Y:S02]  /*13610*/  SHF.R.U32.HI R48, RZ, 0x10, R44 ;  /* 0x00000010ff307819 */ /* 0x000fe4000001162c */
[--C-:B------:R-:W-:Y:S01]  /*13620*/  HSET2.LE.AND R86, R86, R232.reuse, PT ;  /* 0x000000e856567233 */ /* 0x100fe20003803000 */
[C---:B------:R-:W-:Y:S05]  /*13630*/  HMMA.16816.F32 R24, R64.reuse, R36, R24 ;  /* 0x000000244018723c */ /* 0x040fea0000001818 */
[----:B-1----:R-:W-:Y:S01]  /*13640*/  FFMA.FTZ R2, R163, UR4, -R77 ;  /* 0x00000004a3027c23 */ /* 0x002fe2000801084d */
[----:B------:R-:W-:Y:S01]  /*13650*/  SHF.R.U32.HI R46, RZ, 0x10, R40 ;  /* 0x00000010ff2e7819 */ /* 0x000fe20000011628 */
[----:B------:R-:W-:Y:S01]  /*13660*/  FFMA.FTZ R36, R168, UR4, -R148 ;  /* 0x00000004a8247c23 */ /* 0x000fe20008010894 */
[----:B------:R-:W-:Y:S01]  /*13670*/  FFMA.FTZ R40, R166, UR4, -R149 ;  /* 0x00000004a6287c23 */ /* 0x000fe20008010895 */
[----:B------:R1:W-:Y:S02]  /*13680*/  MUFU.EX2 R245, R2 ;  /* 0x0000000200f57308 */ /* 0x0003e40000000800 */
[----:B------:R-:W-:Y:S01]  /*13690*/  LOP3.LUT R46, R46, 0xff, RZ, 0xc0, !PT ;  /* 0x000000ff2e2e7812 */ /* 0x000fe200078ec0ff */
[C---:B------:R-:W-:Y:S01]  /*136a0*/  FMUL.FTZ R37, R69.reuse, R117 ;  /* 0x0000007545257220 */ /* 0x040fe20000410000 */
[----:B------:R-:W-:Y:S01]  /*136b0*/  IMAD.MOV.U32 R117, RZ, RZ, R60 ;  /* 0x000000ffff757224 */ /* 0x000fe200078e003c */
[----:B------:R-:W-:Y:S02]  /*136c0*/  SHF.R.U32.HI R60, RZ, 0x18, R44 ;  /* 0x00000018ff3c7819 */ /* 0x000fe4000001162c */
[----:B------:R-:W-:Y:S03]  /*136d0*/  PRMT R75, R46, 0x5410, R49 ;  /* 0x000054102e4b7816 */ /* 0x000fe60000000031 */
[----:B------:R4:W-:Y:S01]  /*136e0*/  MUFU.EX2 R243, R36 ;  /* 0x0000002400f37308 */ /* 0x0009e20000000800 */
[C---:B------:R-:W-:Y:S01]  /*136f0*/  LOP3.LUT R62, R44.reuse, 0xff, RZ, 0xc0, !PT ;  /* 0x000000ff2c3e7812 */ /* 0x040fe200078ec0ff */
[C---:B------:R-:W-:Y:S01]  /*13700*/  FMUL.FTZ R49, R69.reuse, R121 ;  /* 0x0000007945317220 */ /* 0x040fe20000410000 */
[----:B------:R-:W-:Y:S02]  /*13710*/  LOP3.LUT R47, R44, 0xffff, RZ, 0xc0, !PT ;  /* 0x0000ffff2c2f7812 */ /* 0x000fe400078ec0ff */
[----:B------:R-:W-:Y:S01]  /*13720*/  LOP3.LUT R57, R48, 0xff, RZ, 0xc0, !PT ;  /* 0x000000ff30397812 */ /* 0x000fe200078ec0ff */
[----:B------:R-:W-:Y:S01]  /*13730*/  FMUL.FTZ R48, R69, R120 ;  /* 0x0000007845307220 */ /* 0x000fe20000410000 */
[--C-:B------:R-:W-:Y:S03]  /*13740*/  HSET2.LE.AND R75, R75, R232.reuse, PT ;  /* 0x000000e84b4b7233 */ /* 0x100fe60003803000 */
[----:B------:R2:W-:Y:S01]  /*13750*/  MUFU.EX2 R241, R40 ;  /* 0x0000002800f17308 */ /* 0x0005e20000000800 */
[----:B-1----:R-:W-:Y:S01]  /*13760*/  FFMA.FTZ R2, R164, UR4, -R77 ;  /* 0x00000004a4027c23 */ /* 0x002fe2000801084d */
[----:B------:R-:W-:Y:S01]  /*13770*/  SHF.R.U32.HI R61, RZ, 0x8, R47 ;  /* 0x00000008ff3d7819 */ /* 0x000fe2000001162f */
[----:B------:R-:W-:Y:S01]  /*13780*/  FMUL.FTZ R47, R0, R127 ;  /* 0x0000007f002f7220 */ /* 0x000fe20000410000 */
[--C-:B------:R-:W-:Y:S01]  /*13790*/  HSET2.LE.AND R74, R74, R232.reuse, PT ;  /* 0x000000e84a4a7233 */ /* 0x100fe20003803000 */
[----:B------:R-:W-:Y:S01]  /*137a0*/  IMAD.MOV.U32 R127, RZ, RZ, R79 ;  /* 0x000000ffff7f7224 */ /* 0x000fe200078e004f */
[----:B------:R-:W-:Y:S01]  /*137b0*/  PRMT R61, R62, 0x5410, R61 ;  /* 0x000054103e3d7816 */ /* 0x000fe2000000003d */
[----:B------:R-:W-:Y:S03]  /*137c0*/  FFMA.FTZ R62, R171, UR4, -R77 ;  /* 0x00000004ab3e7c23 */ /* 0x000fe6000801084d */
[----:B------:R1:W-:Y:S01]  /*137d0*/  MUFU.EX2 R246, R2 ;  /* 0x0000000200f67308 */ /* 0x0003e20000000800 */
[--C-:B----4-:R-:W-:Y:S01]  /*137e0*/  FFMA.FTZ R36, R167, UR4, -R149.reuse ;  /* 0x00000004a7247c23 */ /* 0x110fe20008010895 */
[----:B------:R-:W-:Y:S01]  /*137f0*/  IMAD.MOV.U32 R171, RZ, RZ, R162 ;  /* 0x000000ffffab7224 */ /* 0x000fe200078e00a2 */
[--C-:B------:R-:W-:Y:S02]  /*13800*/  HSET2.LE.AND R61, R61, R232.reuse, PT ;  /* 0x000000e83d3d7233 */ /* 0x100fe40003803000 */
[----:B-----5:R-:W-:Y:S05]  /*13810*/  F2FP.F16.F32.PACK_AB R87, R247, R248 ;  /* 0x000000f8f757723e */ /* 0x020fea00000000ff */
[----:B------:R4:W-:Y:S01]  /*13820*/  MUFU.EX2 R167, R45 ;  /* 0x0000002d00a77308 */ /* 0x0009e20000000800 */
[----:B--2---:R-:W-:Y:S09]  /*13830*/  FMUL.FTZ R40, R3, R112 ;  /* 0x0000007003287220 */ /* 0x004ff20000410000 */
[----:B------:R2:W5:Y:S01]  /*13840*/  MUFU.EX2 R242, R36 ;  /* 0x0000002400f27308 */ /* 0x0005620000000800 */
[----:B-1----:R-:W-:Y:S01]  /*13850*/  LOP3.LUT R2, R41, UR23, R30, 0x96, !PT ;  /* 0x0000001729027c12 */ /* 0x002fe2000f8e961e */
[----:B------:R-:W-:Y:S01]  /*13860*/  FMUL.FTZ R30, R0, R110 ;  /* 0x0000006e001e7220 */ /* 0x000fe20000410000 */
[----:B------:R-:W-:Y:S02]  /*13870*/  FMUL.FTZ R41, R3, R113 ;  /* 0x0000007103297220 */ /* 0x000fe40000410000 */
[C---:B------:R-:W-:Y:S02]  /*13880*/  LOP3.LUT R59, R2.reuse, 0xff, RZ, 0xc0, !PT ;  /* 0x000000ff023b7812 */ /* 0x040fe400078ec0ff */
[----:B------:R-:W-:Y:S03]  /*13890*/  LOP3.LUT R44, R2, 0xffff, RZ, 0xc0, !PT ;  /* 0x0000ffff022c7812 */ /* 0x000fe600078ec0ff */
[----:B------:R1:W-:Y:S01]  /*138a0*/  MUFU.EX2 R166, R62 ;  /* 0x0000003e00a67308 */ /* 0x0003e20000000800 */
[-C--:B------:R-:W-:Y:S03]  /*138b0*/  HMMA.16816.F32 R28, R64, R38.reuse, R28 ;  /* 0x00000026401c723c */ /* 0x080fe6000000181c */
[----:B----4-:R-:W-:Y:S01]  /*138c0*/  FFMA.FTZ R45, R170, UR4, -R150 ;  /* 0x00000004aa2d7c23 */ /* 0x010fe20008010896 */
[----:B------:R-:W-:Y:S01]  /*138d0*/  IMAD.MOV.U32 R170, RZ, RZ, R58 ;  /* 0x000000ffffaa7224 */ /* 0x000fe200078e003a */
[--C-:B------:R-:W-:Y:S01]  /*138e0*/  SHF.R.U32.HI R58, RZ, 0x18, R2.reuse ;  /* 0x00000018ff3a7819 */ /* 0x100fe20000011602 */
[C---:B------:R-:W-:Y:S03]  /*138f0*/  HMMA.16816.F32 R32, R144.reuse, R38, R32 ;  /* 0x000000269020723c */ /* 0x040fe60000001820 */
[----:B------:R4:W3:Y:S02]  /*13900*/  MUFU.EX2 R168, R45 ;  /* 0x0000002d00a87308 */ /* 0x0008e40000000800 */
[----:B------:R-:W-:Y:S01]  /*13910*/  SHF.R.U32.HI R46, RZ, 0x10, R2 ;  /* 0x00000010ff2e7819 */ /* 0x000fe20000011602 */
[----:B------:R-:W-:Y:S01]  /*13920*/  FFMA.FTZ R2, R174, UR4, -R149 ;  /* 0x00000004ae027c23 */ /* 0x000fe20008010895 */
[----:B--2---:R-:W-:Y:S01]  /*13930*/  FMUL.FTZ R36, R69, R116 ;  /* 0x0000007445247220 */ /* 0x004fe20000410000 */
[C---:B------:R-:W-:Y:S05]  /*13940*/  FMUL.FTZ R38, R68.reuse, R118 ;  /* 0x0000007644267220 */ /* 0x040fea0000410000 */
[----:B------:R2:W-:Y:S01]  /*13950*/  MUFU.EX2 R116, R2 ;  /* 0x0000000200747308 */ /* 0x0005e20000000800 */
[----:B------:R-:W-:Y:S01]  /*13960*/  FMUL.FTZ R39, R68, R119 ;  /* 0x0000007744277220 */ /* 0x000fe20000410000 */
[----:B------:R-:W-:Y:S02]  /*13970*/  IMAD.MOV.U32 R118, RZ, RZ, R43 ;  /* 0x000000ffff767224 */ /* 0x000fe400078e002b */
[C---:B------:R-:W-:Y:S01]  /*13980*/  FMUL.FTZ R43, R0.reuse, R115 ;  /* 0x00000073002b7220 */ /* 0x040fe20000410000 */
[----:B------:R-:W-:Y:S02]  /*13990*/  IMAD.MOV.U32 R119, RZ, RZ, R42 ;  /* 0x000000ffff777224 */ /* 0x000fe400078e002a */
[C---:B------:R-:W-:Y:S01]  /*139a0*/  FMUL.FTZ R42, R0.reuse, R114 ;  /* 0x00000072002a7220 */ /* 0x040fe20000410000 */
[----:B-1----:R-:W-:Y:S01]  /*139b0*/  FMUL.FTZ R62, R0, R138 ;  /* 0x0000008a003e7220 */ /* 0x002fe20000410000 */
[----:B-----5:R-:W-:Y:S01]  /*139c0*/  F2FP.F16.F32.PACK_AB R94, R241, R242 ;  /* 0x000000f2f15e723e */ /* 0x020fe200000000ff */
[-C--:B------:R-:W-:Y:S03]  /*139d0*/  HMMA.16816.F32 R36, R144, R52.reuse, R36 ;  /* 0x000000349024723c */ /* 0x080fe60000001824 */
[----:B------:R-:W-:Y:S01]  /*139e0*/  LOP3.LUT R94, R74, R94, RZ, 0xc0, !PT ;  /* 0x0000005e4a5e7212 */ /* 0x000fe200078ec0ff */
[----:B----4-:R-:W-:Y:S01]  /*139f0*/  FMUL.FTZ R45, R3, R125 ;  /* 0x0000007d032d7220 */ /* 0x010fe20000410000 */
[----:B---3--:R-:W-:Y:S01]  /*13a00*/  F2FP.F16.F32.PACK_AB R95, R168, R167 ;  /* 0x000000a7a85f723e */ /* 0x008fe200000000ff */
[C---:B------:R-:W-:Y:S05]  /*13a10*/  HMMA.16816.F32 R40, R64.reuse, R52, R40 ;  /* 0x000000344028723c */ /* 0x040fea0000001828 */
[----:B--2---:R-:W-:Y:S01]  /*13a20*/  FFMA.FTZ R2, R173, UR4, -R149 ;  /* 0x00000004ad027c23 */ /* 0x004fe20008010895 */
[----:B------:R-:W-:Y:S01]  /*13a30*/  IMAD.MOV.U32 R174, RZ, RZ, R56 ;  /* 0x000000ffffae7224 */ /* 0x000fe200078e0038 */
[----:B------:R-:W-:Y:S01]  /*13a40*/  LOP3.LUT R53, R46, 0xff, RZ, 0xc0, !PT ;  /* 0x000000ff2e357812 */ /* 0x000fe200078ec0ff */
[----:B------:R-:W-:Y:S02]  /*13a50*/  FMUL.FTZ R46, R0, R126 ;  /* 0x0000007e002e7220 */ /* 0x000fe40000410000 */
[----:B------:R1:W-:Y:S01]  /*13a60*/  MUFU.EX2 R126, R2 ;  /* 0x00000002007e7308 */ /* 0x0003e20000000800 */
[----:B------:R-:W-:Y:S01]  /*13a70*/  SHF.R.U32.HI R56, RZ, 0x8, R44 ;  /* 0x00000008ff387819 */ /* 0x000fe2000001162c */
[----:B------:R-:W-:Y:S01]  /*13a80*/  FMUL.FTZ R44, R3, R124 ;  /* 0x0000007c032c7220 */ /* 0x000fe20000410000 */
[----:B------:R-:W-:Y:S01]  /*13a90*/  IMAD.MOV.U32 R173, RZ, RZ, R85 ;  /* 0x000000ffffad7224 */ /* 0x000fe200078e0055 */
[----:B------:R-:W-:Y:S01]  /*13aa0*/  PRMT R85, R57, 0x5410, R60 ;  /* 0x0000541039557816 */ /* 0x000fe2000000003c */
[----:B------:R-:W-:Y:S01]  /*13ab0*/  FFMA.FTZ R52, R175, UR4, -R150 ;  /* 0x00000004af347c23 */ /* 0x000fe20008010896 */
[----:B------:R-:W-:Y:S01]  /*13ac0*/  PRMT R92, R59, 0x5410, R56 ;  /* 0x000054103b5c7816 */ /* 0x000fe20000000038 */
[----:B------:R-:W-:Y:S01]  /*13ad0*/  IMAD.MOV.U32 R175, RZ, RZ, R51 ;  /* 0x000000ffffaf7224 */ /* 0x000fe200078e0033 */
[----:B------:R-:W-:Y:S01]  /*13ae0*/  LOP3.LUT R95, R75, R95, RZ, 0xc0, !PT ;  /* 0x0000005f4b5f7212 */ /* 0x000fe200078ec0ff */
[-C--:B------:R-:W-:Y:S01]  /*13af0*/  HMMA.16816.F32 R44, R64, R54.reuse, R44 ;  /* 0x00000036402c723c */ /* 0x080fe2000000182c */
[----:B------:R2:W-:Y:S02]  /*13b00*/  MUFU.EX2 R125, R52 ;  /* 0x00000034007d7308 */ /* 0x0005e40000000800 */
[--C-:B------:R-:W-:Y:S01]  /*13b10*/  HSET2.LE.AND R85, R85, R232.reuse, PT ;  /* 0x000000e855557233 */ /* 0x100fe20003803000 */
[----:B------:R-:W-:Y:S01]  /*13b20*/  FFMA.FTZ R75, R184, UR4, -R77 ;  /* 0x00000004b84b7c23 */ /* 0x000fe2000801084d */
[--C-:B------:R-:W-:Y:S01]  /*13b30*/  HSET2.LE.AND R92, R92, R232.reuse, PT ;  /* 0x000000e85c5c7233 */ /* 0x100fe20003803000 */
[----:B------:R-:W-:Y:S01]  /*13b40*/  FMUL.FTZ R51, R68, R123 ;  /* 0x0000007b44337220 */ /* 0x000fe20000410000 */
[----:B------:R-:W-:Y:S04]  /*13b50*/  IMAD.MOV.U32 R184, RZ, RZ, R161 ;  /* 0x000000ffffb87224 */ /* 0x000fe800078e00a1 */
[----:B-1----:R-:W-:Y:S01]  /*13b60*/  FFMA.FTZ R2, R178, UR4, -R150 ;  /* 0x00000004b2027c23 */ /* 0x002fe20008010896 */
[----:B------:R-:W-:Y:S01]  /*13b70*/  MUFU.EX2 R162, R75 ;  /* 0x0000004b00a27308 */ /* 0x000fe20000000800 */
[----:B------:R-:W-:Y:S01]  /*13b80*/  LDSM.16.MT88.4 R120, [R190+0x7800] ;  /* 0x00780000be78783b */ /* 0x000fe20000004200 */
[--C-:B------:R-:W-:Y:S01]  /*13b90*/  HSET2.LE.AND R60, R63, R232.reuse, PT ;  /* 0x000000e83f3c7233 */ /* 0x100fe20003803000 */
[----:B------:R-:W-:Y:S01]  /*13ba0*/  FMUL.FTZ R59, R0, R131 ;  /* 0x00000083003b7220 */ /* 0x000fe20000410000 */
[C---:B------:R-:W-:Y:S06]  /*13bb0*/  HMMA.16816.F32 R48, R144.reuse, R54, R48 ;  /* 0x000000369030723c */ /* 0x040fec0000001830 */
[----:B------:R1:W3:Y:S01]  /*13bc0*/  MUFU.EX2 R124, R2 ;  /* 0x00000002007c7308 */ /* 0x0002e20000000800 */
[----:B------:R-:W-:Y:S01]  /*13bd0*/  PRMT R79, R53, 0x5410, R58 ;  /* 0x00005410354f7816 */ /* 0x000fe2000000003a */
[C---:B--2---:R-:W-:Y:S03]  /*13be0*/  FMUL.FTZ R52, R69.reuse, R132 ;  /* 0x0000008445347220 */ /* 0x044fe60000410000 */
[----:B------:R-:W-:Y:S01]  /*13bf0*/  FMUL.FTZ R53, R69, R133 ;  /* 0x0000008545357220 */ /* 0x000fe20000410000 */
[C---:B------:R-:W-:Y:S01]  /*13c00*/  FMUL.FTZ R54, R68.reuse, R134 ;  /* 0x0000008644367220 */ /* 0x040fe20000410000 */
[--C-:B------:R-:W-:Y:S01]  /*13c10*/  HSET2.LE.AND R74, R79, R232.reuse, PT ;  /* 0x000000e84f4a7233 */ /* 0x100fe20003803000 */
[----:B------:R-:W-:Y:S01]  /*13c20*/  FMUL.FTZ R55, R68, R135 ;  /* 0x0000008744377220 */ /* 0x000fe20000410000 */
[----:B------:R-:W-:Y:S02]  /*13c30*/  IMAD.MOV.U32 R178, RZ, RZ, R84 ;  /* 0x000000ffffb27224 */ /* 0x000fe400078e0054 */
[C---:B------:R-:W-:Y:S01]  /*13c40*/  FMUL.FTZ R56, R3.reuse, R128 ;  /* 0x0000008003387220 */ /* 0x040fe20000410000 */
[C---:B------:R-:W-:Y:S01]  /*13c50*/  FMUL.FTZ R57, R3.reuse, R129 ;  /* 0x0000008103397220 */ /* 0x040fe20000410000 */
[----:B------:R-:W-:Y:S01]  /*13c60*/  FMUL.FTZ R58, R0, R130 ;  /* 0x00000082003a7220 */ /* 0x000fe20000410000 */
[----:B------:R-:W-:Y:S01]  /*13c70*/  LOP3.LUT R87, R60, R87, RZ, 0xc0, !PT ;  /* 0x000000573c577212 */ /* 0x000fe200078ec0ff */
[----:B------:R-:W-:Y:S01]  /*13c80*/  FMUL.FTZ R63, R0, R139 ;  /* 0x0000008b003f7220 */ /* 0x000fe20000410000 */
[-C--:B------:R-:W-:Y:S03]  /*13c90*/  HMMA.16816.F32 R52, R144, R80.reuse, R52 ;  /* 0x000000509034723c */ /* 0x080fe60000001834 */
[----:B-1----:R-:W-:Y:S01]  /*13ca0*/  F2FP.F16.F32.PACK_AB R2, R250, R249 ;  /* 0x000000f9fa02723e */ /* 0x002fe200000000ff */
[----:B------:R-:W-:Y:S01]  /*13cb0*/  FMUL.FTZ R60, R3, R136 ;  /* 0x00000088033c7220 */ /* 0x000fe20000410000 */
[----:B---3--:R-:W-:Y:S01]  /*13cc0*/  F2FP.F16.F32.PACK_AB R93, R124, R125 ;  /* 0x0000007d7c5d723e */ /* 0x008fe200000000ff */
[C---:B------:R-:W-:Y:S05]  /*13cd0*/  HMMA.16816.F32 R56, R64.reuse, R80, R56 ;  /* 0x000000504038723c */ /* 0x040fea0000001838 */
[----:B------:R-:W-:Y:S01]  /*13ce0*/  LOP3.LUT R86, R86, R2, RZ, 0xc0, !PT ;  /* 0x0000000256567212 */ /* 0x000fe200078ec0ff */
[--C-:B------:R-:W-:Y:S01]  /*13cf0*/  FFMA.FTZ R2, R78, UR4, -R77.reuse ;  /* 0x000000044e027c23 */ /* 0x100fe2000801084d */
[----:B------:R-:W-:Y:S01]  /*13d00*/  FFMA.FTZ R78, R172, UR4, -R148 ;  /* 0x00000004ac4e7c23 */ /* 0x000fe20008010894 */
[----:B------:R-:W-:Y:S01]  /*13d10*/  LOP3.LUT R93, R74, R93, RZ, 0xc0, !PT ;  /* 0x0000005d4a5d7212 */ /* 0x000fe200078ec0ff */
[----:B------:R-:W2:Y:S01]  /*13d20*/  LDL.LU R172, [R1+0x2c] ;  /* 0x00002c0001ac7983 */ /* 0x000ea20000300800 */
[----:B------:R1:W-:Y:S01]  /*13d30*/  MUFU.EX2 R165, R2 ;  /* 0x0000000200a57308 */ /* 0x0003e20000000800 */
[----:B------:R-:W-:Y:S01]  /*13d40*/  IMAD.WIDE.U32 R74, R155, -0x2daee0ad, RZ ;  /* 0xd2511f539b4a7825 */ /* 0x000fe200078e00ff */
[----:B------:R-:W-:Y:S03]  /*13d50*/  F2FP.F16.F32.PACK_AB R84, R246, R245 ;  /* 0x000000f5f654723e */ /* 0x000fe600000000ff */
[----:B------:R-:W-:Y:S01]  /*13d60*/  IMAD.WIDE.U32 R80, R153, -0x326172a9, RZ ;  /* 0xcd9e8d5799507825 */ /* 0x000fe200078e00ff */
[----:B------:R-:W-:Y:S04]  /*13d70*/  LOP3.LUT R84, R61, R84, RZ, 0xc0, !PT ;  /* 0x000000543d547212 */ /* 0x000fe800078ec0ff */
[----:B------:R3:W-:Y:S01]  /*13d80*/  MUFU.EX2 R164, R78 ;  /* 0x0000004e00a47308 */ /* 0x0007e20000000800 */
[----:B------:R-:W-:Y:S01]  /*13d90*/  FMUL.FTZ R61, R3, R137 ;  /* 0x00000089033d7220 */ /* 0x000fe20000410000 */
[----:B------:R-:W-:Y:S05]  /*13da0*/  LOP3.LUT R80, R101, UR14, R80, 0x96, !PT ;  /* 0x0000000e65507c12 */ /* 0x000fea000f8e9650 */
[----:B------:R-:W-:Y:S01]  /*13db0*/  IMAD.WIDE.U32 R110, R80, -0x2daee0ad, RZ ;  /* 0xd2511f53506e7825 */ /* 0x000fe200078e00ff */
[-C--:B------:R-:W-:Y:S02]  /*13dc0*/  HMMA.16816.F32 R60, R64, R82.reuse, R60 ;  /* 0x00000052403c723c */ /* 0x080fe4000000183c */
[----:B------:R-:W-:Y:S01]  /*13dd0*/  MUFU.EX2 R155, R105 ;  /* 0x00000069009b7308 */ /* 0x000fe20000000800 */
[----:B-1----:R-:W-:Y:S04]  /*13de0*/  F2FP.F16.F32.PACK_AB R2, R243, R244 ;  /* 0x000000f4f302723e */ /* 0x002fe800000000ff */
[----:B------:R-:W-:Y:S01]  /*13df0*/  LOP3.LUT R85, R85, R2, RZ, 0xc0, !PT ;  /* 0x0000000255557212 */ /* 0x000fe200078ec0ff */
[----:B------:R-:W-:Y:S02]  /*13e00*/  FFMA.FTZ R2, R176, UR4, -R148 ;  /* 0x00000004b0027c23 */ /* 0x000fe40008010894 */
[----:B------:R-:W4:Y:S01]  /*13e10*/  LDL.LU R176, [R1+0x28] ;  /* 0x0000280001b07983 */ /* 0x000f220000300800 */
[----:B---3--:R-:W-:Y:S01]  /*13e20*/  IMAD.WIDE.U32 R78, R158, -0x2daee0ad, RZ ;  /* 0xd2511f539e4e7825 */ /* 0x008fe200078e00ff */
[----:B------:R1:W3:Y:S03]  /*13e30*/  MUFU.EX2 R163, R2 ;  /* 0x0000000200a37308 */ /* 0x0002e60000000800 */
[C---:B------:R-:W-:Y:S01]  /*13e40*/  FMUL.FTZ R67, R68.reuse, R143 ;  /* 0x0000008f44437220 */ /* 0x040fe20000410000 */
[C---:B------:R-:W-:Y:S01]  /*13e50*/  FMUL.FTZ R64, R69.reuse, R140 ;  /* 0x0000008c45407220 */ /* 0x040fe20000410000 */
[----:B------:R-:W-:Y:S01]  /*13e60*/  FMUL.FTZ R65, R69, R141 ;  /* 0x0000008d45417220 */ /* 0x000fe20000410000 */
[----:B------:R-:W-:Y:S01]  /*13e70*/  FMUL.FTZ R66, R68, R142 ;  /* 0x0000008e44427220 */ /* 0x000fe20000410000 */
[----:B------:R-:W-:Y:S06]  /*13e80*/  LOP3.LUT R79, R79, UR17, R234, 0x96, !PT ;  /* 0x000000114f4f7c12 */ /* 0x000fec000f8e96ea */
[----:B------:R-:W-:Y:S04]  /*13e90*/  HMMA.16816.F32 R64, R144, R82, R64 ;  /* 0x000000529040723c */ /* 0x000fe80000001840 */
[----:B-1----:R-:W-:Y:S02]  /*13ea0*/  F2FP.F16.F32.PACK_AB R2, R126, R116 ;  /* 0x000000747e02723e */ /* 0x002fe400000000ff */
[-C--:B------:R-:W-:Y:S05]  /*13eb0*/  HMMA.16816.F32 R4, R84, R88.reuse, R4 ;  /* 0x000000585404723c */ /* 0x080fea0000001804 */
[----:B------:R-:W-:Y:S01]  /*13ec0*/  LOP3.LUT R92, R92, R2, RZ, 0xc0, !PT ;  /* 0x000000025c5c7212 */ /* 0x000fe200078ec0ff */
[----:B------:R-:W-:Y:S02]  /*13ed0*/  FFMA.FTZ R2, R185, UR4, -R77 ;  /* 0x00000004b9027c23 */ /* 0x000fe4000801084d */
[----:B------:R-:W5:Y:S02]  /*13ee0*/  LDL.LU R185, [R1+0x24] ;  /* 0x0000240001b97983 */ /* 0x000f640000300800 */
[----:B------:R1:W-:Y:S01]  /*13ef0*/  MUFU.EX2 R161, R2 ;  /* 0x0000000200a17308 */ /* 0x0003e20000000800 */
[----:B------:R-:W-:Y:S01]  /*13f00*/  IMAD.WIDE.U32 R82, R79, -0x326172a9, RZ ;  /* 0xcd9e8d574f527825 */ /* 0x000fe200078e00ff */
[C---:B------:R-:W-:Y:S06]  /*13f10*/  HMMA.16816.F32 R8, R92.reuse, R88, R8 ;  /* 0x000000585c08723c */ /* 0x040fec0000001808 */
[-C--:B------:R-:W-:Y:S05]  /*13f20*/  HMMA.16816.F32 R12, R92, R90.reuse, R12 ;  /* 0x0000005a5c0c723c */ /* 0x080fea000000180c */
[----:B------:R-:W-:Y:S01]  /*13f30*/  LOP3.LUT R89, R83, UR16, R154, 0x96, !PT ;  /* 0x0000001053597c12 */ /* 0x000fe2000f8e969a */
[C---:B------:R-:W-:Y:S05]  /*13f40*/  HMMA.16816.F32 R16, R84.reuse, R90, R16 ;  /* 0x0000005a5410723c */ /* 0x040fea0000001810 */
[----:B-1----:R-:W-:Y:S01]  /*13f50*/  LOP3.LUT R2, R75, UR15, R78, 0x96, !PT ;  /* 0x0000000f4b027c12 */ /* 0x002fe2000f8e964e */
[-C--:B------:R-:W-:Y:S05]  /*13f60*/  HMMA.16816.F32 R20, R84, R96.reuse, R20 ;  /* 0x000000605414723c */ /* 0x080fea0000001814 */
[----:B------:R-:W-:Y:S01]  /*13f70*/  IMAD.WIDE.U32 R112, R2, -0x326172a9, RZ ;  /* 0xcd9e8d5702707825 */ /* 0x000fe200078e00ff */
[C---:B------:R-:W-:Y:S05]  /*13f80*/  HMMA.16816.F32 R24, R92.reuse, R96, R24 ;  /* 0x000000605c18723c */ /* 0x040fea0000001818 */
[----:B------:R-:W-:Y:S01]  /*13f90*/  FFMA.FTZ R2, R213, UR4, -R148 ;  /* 0x00000004d5027c23 */ /* 0x000fe20008010894 */
[-C--:B------:R-:W-:Y:S01]  /*13fa0*/  HMMA.16816.F32 R28, R92, R98.reuse, R28 ;  /* 0x000000625c1c723c */ /* 0x080fe2000000181c */
[----:B------:R-:W2:Y:S02]  /*13fb0*/  LDL.LU R213, [R1+0x20] ;  /* 0x0000200001d57983 */ /* 0x000ea40000300800 */
[----:B------:R1:W-:Y:S02]  /*13fc0*/  MUFU.EX2 R134, R2 ;  /* 0x0000000200867308 */ /* 0x0003e40000000800 */
[----:B------:R-:W-:Y:S01]  /*13fd0*/  LOP3.LUT R78, R81, UR16, R152, 0x96, !PT ;  /* 0x00000010514e7c12 */ /* 0x000fe2000f8e9698 */
[C---:B------:R-:W-:Y:S05]  /*13fe0*/  HMMA.16816.F32 R32, R84.reuse, R98, R32 ;  /* 0x000000625420723c */ /* 0x040fea0000001820 */
[----:B------:R-:W-:Y:S01]  /*13ff0*/  FFMA.FTZ R75, R186, UR4, -R148 ;  /* 0x00000004ba4b7c23 */ /* 0x000fe20008010894 */
[----:B------:R-:W-:Y:S03]  /*14000*/  IMAD.WIDE.U32 R78, R78, -0x2daee0ad, RZ ;  /* 0xd2511f534e4e7825 */ /* 0x000fe600078e00ff */
[----:B------:R3:W3:Y:S02]  /*14010*/  MUFU.EX2 R135, R75 ;  /* 0x0000004b00877308 */ /* 0x0006e40000000800 */
[----:B------:R-:W-:Y:S01]  /*14020*/  LOP3.LUT R88, R79, UR13, R156, 0x96, !PT ;  /* 0x0000000d4f587c12 */ /* 0x000fe2000f8e969c */
[----:B------:R-:W-:Y:S01]  /*14030*/  IMAD.WIDE.U32 R90, R89, -0x2daee0ad, RZ ;  /* 0xd2511f53595a7825 */ /* 0x000fe200078e00ff */
[----:B------:R-:W-:Y:S03]  /*14040*/  LOP3.LUT R78, R111, UR5, R78, 0x96, !PT ;  /* 0x000000056f4e7c12 */ /* 0x000fe6000f8e964e */
[----:B-1----:R-:W-:Y:S01]  /*14050*/  FFMA.FTZ R2, R177, UR4, -R149 ;  /* 0x00000004b1027c23 */ /* 0x002fe20008010895 */
[----:B------:R-:W-:Y:S01]  /*14060*/  IMAD.WIDE.U32 R88, R88, -0x326172a9, RZ ;  /* 0xcd9e8d5758587825 */ /* 0x000fe200078e00ff */
[----:B------:R-:W-:Y:S01]  /*14070*/  LOP3.LUT R91, R91, UR13, R74, 0x96, !PT ;  /* 0x0000000d5b5b7c12 */ /* 0x000fe2000f8e964a */
[----:B------:R-:W-:Y:S02]  /*14080*/  MUFU.EX2 R156, R104 ;  /* 0x00000068009c7308 */ /* 0x000fe40000000800 */
[----:B------:R-:W-:Y:S01]  /*14090*/  IMAD.WIDE.U32 R78, R78, -0x326172a9, RZ ;  /* 0xcd9e8d574e4e7825 */ /* 0x000fe200078e00ff */
[----:B------:R-:W-:Y:S03]  /*140a0*/  LOP3.LUT R111, R89, UR12, R100, 0x96, !PT ;  /* 0x0000000c596f7c12 */ /* 0x000fe6000f8e9664 */
[----:B------:R-:W-:Y:S01]  /*140b0*/  IMAD.WIDE.U32 R114, R91, -0x326172a9, RZ ;  /* 0xcd9e8d575b727825 */ /* 0x000fe200078e00ff */
[C---:B------:R-:W-:Y:S03]  /*140c0*/  LOP3.LUT R89, R78.reuse, 0xffff, RZ, 0xc0, !PT ;  /* 0x0000ffff4e597812 */ /* 0x040fe600078ec0ff */
[----:B------:R1:W-:Y:S01]  /*140d0*/  MUFU.EX2 R133, R2 ;  /* 0x0000000200857308 */ /* 0x0003e20000000800 */
[----:B---3--:R-:W-:Y:S01]  /*140e0*/  LOP3.LUT R75, R113, UR14, R82, 0x96, !PT ;  /* 0x0000000e714b7c12 */ /* 0x008fe2000f8e9652 */
[----:B------:R-:W-:Y:S01]  /*140f0*/  IMAD.MOV.U32 R186, RZ, RZ, R160 ;  /* 0x000000ffffba7224 */ /* 0x000fe200078e00a0 */
[----:B------:R-:W3:Y:S01]  /*14100*/  LDSM.16.MT88.4 R80, [R190+0x6800] ;  /* 0x00680000be50783b */ /* 0x000ee20000004200 */
[----:B------:R-:W-:Y:S01]  /*14110*/  LOP3.LUT R103, R78, 0xff, RZ, 0xc0, !PT ;  /* 0x000000ff4e677812 */ /* 0x000fe200078ec0ff */
[----:B------:R-:W-:Y:S01]  /*14120*/  IMAD.MOV.U32 R177, RZ, RZ, R159 ;  /* 0x000000ffffb17224 */ /* 0x000fe200078e009f */
[--C-:B------:R-:W-:Y:S01]  /*14130*/  SHF.R.U32.HI R102, RZ, 0x18, R78.reuse ;  /* 0x00000018ff667819 */ /* 0x100fe2000001164e */
[----:B------:R-:W-:Y:S01]  /*14140*/  IMAD.WIDE.U32 R108, R75, -0x2daee0ad, RZ ;  /* 0xd2511f534b6c7825 */ /* 0x000fe200078e00ff */
[----:B------:R-:W-:Y:S03]  /*14150*/  SHF.R.U32.HI R97, RZ, 0x10, R78 ;  /* 0x00000010ff617819 */ /* 0x000fe6000001164e */
[----:B------:R-:W-:Y:S01]  /*14160*/  FFMA.FTZ R78, R181, UR4, -R150 ;  /* 0x00000004b54e7c23 */ /* 0x000fe20008010896 */
[----:B------:R-:W-:Y:S02]  /*14170*/  SHF.R.U32.HI R98, RZ, 0x8, R89 ;  /* 0x00000008ff627819 */ /* 0x000fe40000011659 */
[----:B------:R-:W-:Y:S01]  /*14180*/  LOP3.LUT R74, R109, UR5, R90, 0x96, !PT ;  /* 0x000000056d4a7c12 */ /* 0x000fe2000f8e965a */
[----:B------:R3:W-:Y:S01]  /*14190*/  MUFU.EX2 R130, R78 ;  /* 0x0000004e00827308 */ /* 0x0007e20000000800 */
[----:B------:R-:W-:Y:S01]  /*141a0*/  PRMT R103, R103, 0x5410, R98 ;  /* 0x0000541067677816 */ /* 0x000fe20000000062 */
[--C-:B-1----:R-:W-:Y:S02]  /*141b0*/  FFMA.FTZ R2, R179, UR4, -R149.reuse ;  /* 0x00000004b3027c23 */ /* 0x102fe40008010895 */
[----:B------:R-:W-:Y:S01]  /*141c0*/  IMAD.WIDE.U32 R74, R74, -0x326172a9, RZ ;  /* 0xcd9e8d574a4a7825 */ /* 0x000fe200078e00ff */
[----:B------:R-:W-:Y:S05]  /*141d0*/  LOP3.LUT R97, R97, 0xff, RZ, 0xc0, !PT ;  /* 0x000000ff61617812 */ /* 0x000fea00078ec0ff */
[----:B------:R1:W1:Y:S01]  /*141e0*/  MUFU.EX2 R132, R2 ;  /* 0x0000000200847308 */ /* 0x0002620000000800 */
[C---:B------:R-:W-:Y:S02]  /*141f0*/  LOP3.LUT R101, R74.reuse, 0xff, RZ, 0xc0, !PT ;  /* 0x000000ff4a657812 */ /* 0x040fe400078ec0ff */
[----:B------:R-:W-:Y:S02]  /*14200*/  SHF.R.U32.HI R100, RZ, 0x18, R74 ;  /* 0x00000018ff647819 */ /* 0x000fe4000001164a */
[----:B------:R-:W-:Y:S02]  /*14210*/  LOP3.LUT R96, R74, 0xffff, RZ, 0xc0, !PT ;  /* 0x0000ffff4a607812 */ /* 0x000fe400078ec0ff */
[----:B------:R-:W-:Y:S01]  /*14220*/  PRMT R102, R97, 0x5410, R102 ;  /* 0x0000541061667816 */ /* 0x000fe20000000066 */
[--C-:B---3--:R-:W-:Y:S01]  /*14230*/  FFMA.FTZ R78, R183, UR4, -R149.reuse ;  /* 0x00000004b74e7c23 */ /* 0x108fe20008010895 */
[----:B------:R-:W-:Y:S03]  /*14240*/  SHF.R.U32.HI R96, RZ, 0x8, R96 ;  /* 0x00000008ff607819 */ /* 0x000fe60000011660 */
[----:B------:R-:W-:Y:S01]  /*14250*/  MUFU.EX2 R152, R78 ;  /* 0x0000004e00987308 */ /* 0x000fe20000000800 */
[----:B------:R-:W-:Y:S02]  /*14260*/  PRMT R109, R101, 0x5410, R96 ;  /* 0x00005410656d7816 */ /* 0x000fe40000000060 */
[----:B-1----:R-:W-:Y:S01]  /*14270*/  LOP3.LUT R2, R79, UR21, R88, 0x96, !PT ;  /* 0x000000154f027c12 */ /* 0x002fe2000f8e9658 */
[----:B------:R-:W-:Y:S01]  /*14280*/  FFMA.FTZ R88, R180, UR4, -R150 ;  /* 0x00000004b4587c23 */ /* 0x000fe20008010896 */
[----:B------:R-:W-:Y:S01]  /*14290*/  SHF.R.U32.HI R79, RZ, 0x10, R74 ;  /* 0x00000010ff4f7819 */ /* 0x000fe2000001164a */
[-C--:B------:R-:W-:Y:S04]  /*142a0*/  HMMA.16816.F32 R36, R84, R80.reuse, R36 ;  /* 0x000000505424723c */ /* 0x080fe80000001824 */
[----:B------:R1:W-:Y:S01]  /*142b0*/  MUFU.EX2 R131, R88 ;  /* 0x0000005800837308 */ /* 0x0003e20000000800 */
[----:B------:R-:W-:Y:S01]  /*142c0*/  LOP3.LUT R74, R75, UR21, R114, 0x96, !PT ;  /* 0x000000154b4a7c12 */ /* 0x000fe2000f8e9672 */
[----:B------:R-:W-:Y:S01]  /*142d0*/  FFMA.FTZ R75, R182, UR4, -R149 ;  /* 0x00000004b64b7c23 */ /* 0x000fe20008010895 */
[----:B------:R-:W-:Y:S01]  /*142e0*/  LOP3.LUT R98, R2, 0xff, RZ, 0xc0, !PT ;  /* 0x000000ff02627812 */ /* 0x000fe200078ec0ff */
[C---:B------:R-:W-:Y:S06]  /*142f0*/  HMMA.16816.F32 R40, R92.reuse, R80, R40 ;  /* 0x000000505c28723c */ /* 0x040fec0000001828 */
[----:B------:R3:W3:Y:S01]  /*14300*/  MUFU.EX2 R129, R75 ;  /* 0x0000004b00817308 */ /* 0x0006e20000000800 */
[--C-:B------:R-:W-:Y:S01]  /*14310*/  SHF.R.U32.HI R97, RZ, 0x18, R2.reuse ;  /* 0x00000018ff617819 */ /* 0x100fe20000011602 */
[-C--:B------:R-:W-:Y:S03]  /*14320*/  HMMA.16816.F32 R44, R92, R82.reuse, R44 ;  /* 0x000000525c2c723c */ /* 0x080fe6000000182c */
[----:B------:R-:W-:Y:S03]  /*14330*/  SHF.R.U32.HI R80, RZ, 0x10, R2 ;  /* 0x00000010ff507819 */ /* 0x000fe60000011602 */
[C---:B------:R-:W-:Y:S01]  /*14340*/  HMMA.16816.F32 R48, R84.reuse, R82, R48 ;  /* 0x000000525430723c */ /* 0x040fe20000001830 */
[----:B-1----:R-:W1:Y:S04]  /*14350*/  LDSM.16.MT88.4 R88, [R191+0x6800] ;  /* 0x00680000bf58783b */ /* 0x002e680000004200 */
[----:B------:R-:W-:Y:S01]  /*14360*/  FFMA.FTZ R78, R212, UR4, -R150 ;  /* 0x00000004d44e7c23 */ /* 0x000fe20008010896 */
[----:B------:R-:W-:Y:S01]  /*14370*/  LOP3.LUT R96, R74, 0xff, RZ, 0xc0, !PT ;  /* 0x000000ff4a607812 */ /* 0x000fe200078ec0ff */
[----:B------:R-:W-:Y:S01]  /*14380*/  IMAD.MOV.U32 R212, RZ, RZ, R211 ;  /* 0x000000ffffd47224 */ /* 0x000fe200078e00d3 */
[----:B---3--:R-:W-:Y:S01]  /*14390*/  LOP3.LUT R75, R79, 0xff, RZ, 0xc0, !PT ;  /* 0x000000ff4f4b7812 */ /* 0x008fe200078ec0ff */
[----:B------:R-:W-:Y:S02]  /*143a0*/  MUFU.EX2 R151, R78 ;  /* 0x0000004e00977308 */ /* 0x000fe40000000800 */
[----:B------:R-:W-:Y:S02]  /*143b0*/  LOP3.LUT R79, R2, 0xffff, RZ, 0xc0, !PT ;  /* 0x0000ffff024f7812 */ /* 0x000fe400078ec0ff */
[----:B------:R-:W-:Y:S01]  /*143c0*/  PRMT R107, R75, 0x5410, R100 ;  /* 0x000054104b6b7816 */ /* 0x000fe20000000064 */
[----:B------:R-:W-:Y:S01]  /*143d0*/  FFMA.FTZ R75, R187, UR4, -R150 ;  /* 0x00000004bb4b7c23 */ /* 0x000fe20008010896 */
[----:B------:R-:W-:Y:S02]  /*143e0*/  LOP3.LUT R2, R74, 0xffff, RZ, 0xc0, !PT ;  /* 0x0000ffff4a027812 */ /* 0x000fe400078ec0ff */
[--C-:B------:R-:W-:Y:S02]  /*143f0*/  SHF.R.U32.HI R81, RZ, 0x18, R74.reuse ;  /* 0x00000018ff517819 */ /* 0x100fe4000001164a */
[----:B------:R3:W1:Y:S01]  /*14400*/  MUFU.EX2 R128, R75 ;  /* 0x0000004b00807308 */ /* 0x0006620000000800 */
[----:B------:R-:W-:Y:S02]  /*14410*/  SHF.R.U32.HI R79, RZ, 0x8, R79 ;  /* 0x00000008ff4f7819 */ /* 0x000fe4000001164f */
[----:B------:R-:W-:Y:S02]  /*14420*/  LOP3.LUT R80, R80, 0xff, RZ, 0xc0, !PT ;  /* 0x000000ff50507812 */ /* 0x000fe400078ec0ff */
[----:B------:R-:W-:Y:S02]  /*14430*/  PRMT R100, R98, 0x5410, R79 ;  /* 0x0000541062647816 */ /* 0x000fe4000000004f */
[----:B------:R-:W-:Y:S02]  /*14440*/  PRMT R79, R80, 0x5410, R97 ;  /* 0x00005410504f7816 */ /* 0x000fe40000000061 */
[--C-:B------:R-:W-:Y:S02]  /*14450*/  HSET2.LE.AND R82, R103, R232.reuse, PT ;  /* 0x000000e867527233 */ /* 0x100fe40003803000 */
[--C-:B------:R-:W-:Y:S02]  /*14460*/  HSET2.LE.AND R80, R100, R232.reuse, PT ;  /* 0x000000e864507233 */ /* 0x100fe40003803000 */
[----:B------:R-:W-:Y:S02]  /*14470*/  F2FP.F16.F32.PACK_AB R83, R163, R164 ;  /* 0x000000a4a353723e */ /* 0x000fe400000000ff */
[----:B---3--:R-:W-:Y:S02]  /*14480*/  SHF.R.U32.HI R75, RZ, 0x10, R74 ;  /* 0x00000010ff4b7819 */ /* 0x008fe4000001164a */
[----:B------:R-:W-:Y:S01]  /*14490*/  SHF.R.U32.HI R74, RZ, 0x8, R2 ;  /* 0x00000008ff4a7819 */ /* 0x000fe20000011602 */
[----:B------:R-:W-:Y:S01]  /*144a0*/  FFMA.FTZ R2, R215, UR4, -R77 ;  /* 0x00000004d7027c23 */ /* 0x000fe2000801084d */
[----:B------:R-:W-:Y:S01]  /*144b0*/  LOP3.LUT R75, R75, 0xff, RZ, 0xc0, !PT ;  /* 0x000000ff4b4b7812 */ /* 0x000fe200078ec0ff */
[-C--:B-1----:R-:W-:Y:S02]  /*144c0*/  HMMA.16816.F32 R52, R84, R88.reuse, R52 ;  /* 0x000000585434723c */ /* 0x082fe40000001834 */
[----:B------:R1:W-:Y:S01]  /*144d0*/  MUFU.EX2 R160, R2 ;  /* 0x0000000200a07308 */ /* 0x0003e20000000800 */
[----:B------:R-:W-:Y:S02]  /*144e0*/  PRMT R78, R96, 0x5410, R74 ;  /* 0x00005410604e7816 */ /* 0x000fe4000000004a */
[----:B------:R-:W3:Y:S01]  /*144f0*/  LDSM.16.MT88.4 R96, [R189+0x7000] ;  /* 0x00700000bd60783b */ /* 0x000ee20000004200 */
[C---:B------:R-:W-:Y:S05]  /*14500*/  HMMA.16816.F32 R56, R92.reuse, R88, R56 ;  /* 0x000000585c38723c */ /* 0x040fea0000001838 */
[----:B------:R-:W-:Y:S01]  /*14510*/  PRMT R106, R75, 0x5410, R81 ;  /* 0x000054104b6a7816 */ /* 0x000fe20000000051 */
[-C--:B------:R-:W-:Y:S05]  /*14520*/  HMMA.16816.F32 R60, R92, R90.reuse, R60 ;  /* 0x0000005a5c3c723c */ /* 0x080fea000000183c */
[--C-:B------:R-:W-:Y:S01]  /*14530*/  FFMA.FTZ R75, R217, UR4, -R148.reuse ;  /* 0x00000004d94b7c23 */ /* 0x100fe20008010894 */
[----:B------:R-:W-:Y:S01]  /*14540*/  HMMA.16816.F32 R64, R84, R90, R64 ;  /* 0x0000005a5440723c */ /* 0x000fe20000001840 */
[----:B------:R-:W-:Y:S02]  /*14550*/  LDSM.16.MT88.4 R84, [R190+0x7000] ;  /* 0x00700000be54783b */ /* 0x000fe40000004200 */
[----:B------:R3:W-:Y:S02]  /*14560*/  MUFU.EX2 R158, R75 ;  /* 0x0000004b009e7308 */ /* 0x0007e40000000800 */
[----:B-1----:R-:W-:Y:S01]  /*14570*/  FFMA.FTZ R2, R216, UR4, -R77 ;  /* 0x00000004d8027c23 */ /* 0x002fe2000801084d */
[--C-:B------:R-:W-:Y:S01]  /*14580*/  FFMA.FTZ R77, R219, UR4, -R148.reuse ;  /* 0x00000004db4d7c23 */ /* 0x100fe20008010894 */
[--C-:B------:R-:W-:Y:S02]  /*14590*/  HSET2.LE.AND R74, R102, R232.reuse, PT ;  /* 0x000000e8664a7233 */ /* 0x100fe40003803000 */
[----:B------:R-:W1:Y:S04]  /*145a0*/  LDSM.16.MT88.4 R100, [R192+0x7000] ;  /* 0x00700000c064783b */ /* 0x000e680000004200 */
[----:B------:R3:W1:Y:S01]  /*145b0*/  MUFU.EX2 R159, R2 ;  /* 0x00000002009f7308 */ /* 0x0006620000000800 */
[----:B------:R-:W-:Y:S02]  /*145c0*/  LOP3.LUT R83, R74, R83, RZ, 0xc0, !PT ;  /* 0x000000534a537212 */ /* 0x000fe400078ec0ff */
[--C-:B------:R-:W-:Y:S02]  /*145d0*/  HSET2.LE.AND R81, R79, R232.reuse, PT ;  /* 0x000000e84f517233 */ /* 0x100fe40003803000 */
[----:B------:R-:W-:Y:S02]  /*145e0*/  F2FP.F16.F32.PACK_AB R74, R134, R135 ;  /* 0x00000087864a723e */ /* 0x000fe400000000ff */
[--C-:B------:R-:W-:Y:S03]  /*145f0*/  HSET2.LE.AND R88, R78, R232.reuse, PT ;  /* 0x000000e84e587233 */ /* 0x100fe60003803000 */
[----:B------:R1:W4:Y:S01]  /*14600*/  MUFU.EX2 R157, R77 ;  /* 0x0000004d009d7308 */ /* 0x0003220000000800 */
[----:B---3--:R-:W-:Y:S02]  /*14610*/  F2FP.F16.F32.PACK_AB R75, R132, R133 ;  /* 0x00000085844b723e */ /* 0x008fe400000000ff */
[----:B------:R-:W-:Y:S02]  /*14620*/  LOP3.LUT R81, R81, R74, RZ, 0xc0, !PT ;  /* 0x0000004a51517212 */ /* 0x000fe400078ec0ff */
[--C-:B------:R-:W-:Y:S02]  /*14630*/  HSET2.LE.AND R89, R106, R232.reuse, PT ;  /* 0x000000e86a597233 */ /* 0x100fe40003803000 */
[----:B------:R-:W-:Y:S02]  /*14640*/  LOP3.LUT R88, R88, R75, RZ, 0xc0, !PT ;  /* 0x0000004b58587212 */ /* 0x000fe400078ec0ff */
[----:B------:R-:W-:Y:S02]  /*14650*/  F2FP.F16.F32.PACK_AB R2, R165, R166 ;  /* 0x000000a6a502723e */ /* 0x000fe400000000ff */
[--C-:B------:R-:W-:Y:S02]  /*14660*/  HSET2.LE.AND R74, R109, R232.reuse, PT ;  /* 0x000000e86d4a7233 */ /* 0x100fe40003803000 */
[----:B------:R-:W-:Y:S02]  /*14670*/  LOP3.LUT R82, R82, R2, RZ, 0xc0, !PT ;  /* 0x0000000252527212 */ /* 0x000fe400078ec0ff */
[----:B------:R-:W-:Y:S02]  /*14680*/  F2FP.F16.F32.PACK_AB R2, R161, R162 ;  /* 0x000000a2a102723e */ /* 0x000fe400000000ff */
[--C-:B-1----:R-:W-:Y:S02]  /*14690*/  HSET2.LE.AND R77, R107, R232.reuse, PT ;  /* 0x000000e86b4d7233 */ /* 0x102fe40003803000 */
[----:B------:R-:W-:Y:S01]  /*146a0*/  LOP3.LUT R80, R80, R2, RZ, 0xc0, !PT ;  /* 0x0000000250507212 */ /* 0x000fe200078ec0ff */
[----:B------:R-:W-:Y:S01]  /*146b0*/  LDSM.16.MT88.4 R104, [R192+0x7800] ;  /* 0x00780000c068783b */ /* 0x000fe20000004200 */
[----:B------:R-:W-:Y:S02]  /*146c0*/  F2FP.F16.F32.PACK_AB R75, R152, R129 ;  /* 0x00000081984b723e */ /* 0x000fe400000000ff */
[----:B------:R-:W-:Y:S02]  /*146d0*/  F2FP.F16.F32.PACK_AB R2, R130, R131 ;  /* 0x000000838202723e */ /* 0x000fe400000000ff */
[----:B------:R-:W-:Y:S01]  /*146e0*/  F2FP.F16.F32.PACK_AB R78, R151, R128 ;  /* 0x00000080974e723e */ /* 0x000fe200000000ff */
[-C--:B------:R-:W-:Y:S05]  /*146f0*/  HMMA.16816.F32 R4, R80, R96.reuse, R4 ;  /* 0x000000605004723c */ /* 0x080fea0000001804 */
[----:B------:R-:W-:Y:S01]  /*14700*/  LOP3.LUT R89, R89, R2, RZ, 0xc0, !PT ;  /* 0x0000000259597212 */ /* 0x000fe200078ec0ff */
[--C-:B------:R-:W-:Y:S01]  /*14710*/  FFMA.FTZ R2, R228, UR4, -R148.reuse ;  /* 0x00000004e4027c23 */ /* 0x100fe20008010894 */
[----:B------:R-:W-:Y:S01]  /*14720*/  LOP3.LUT R90, R74, R75, RZ, 0xc0, !PT ;  /* 0x0000004b4a5a7212 */ /* 0x000fe200078ec0ff */
[----:B------:R-:W-:Y:S02]  /*14730*/  FFMA.FTZ R148, R229, UR4, -R148 ;  /* 0x00000004e5947c23 */ /* 0x000fe40008010894 */
[----:B------:R1:W-:Y:S01]  /*14740*/  MUFU.EX2 R154, R2 ;  /* 0x00000002009a7308 */ /* 0x0003e20000000800 */
[----:B------:R-:W-:Y:S01]  /*14750*/  LOP3.LUT R91, R77, R78, RZ, 0xc0, !PT ;  /* 0x0000004e4d5b7212 */ /* 0x000fe200078ec0ff */
[----:B------:R-:W-:Y:S01]  /*14760*/  IMAD.WIDE.U32 R74, R111, -0x2daee0ad, RZ ;  /* 0xd2511f536f4a7825 */ /* 0x000fe200078e00ff */
[----:B------:R-:W-:Y:S02]  /*14770*/  LOP3.LUT R78, R115, UR12, R112, 0x96, !PT ;  /* 0x0000000c734e7c12 */ /* 0x000fe4000f8e9670 */
[----:B------:R-:W-:Y:S02]  /*14780*/  F2FP.F16.F32.PACK_AB R142, R159, R160 ;  /* 0x000000a09f8e723e */ /* 0x000fe400000000ff */
[----:B------:R-:W-:Y:S01]  /*14790*/  SHF.R.U32.HI R95, RZ, 0x18, R74 ;  /* 0x00000018ff5f7819 */ /* 0x000fe2000001164a */
[C---:B------:R-:W-:Y:S02]  /*147a0*/  HMMA.16816.F32 R8, R88.reuse, R96, R8 ;  /* 0x000000605808723c */ /* 0x040fe40000001808 */
[----:B------:R-:W3:Y:S02]  /*147b0*/  MUFU.EX2 R153, R148 ;  /* 0x0000009400997308 */ /* 0x000ee40000000800 */
[----:B------:R-:W-:Y:S01]  /*147c0*/  LOP3.LUT R77, R75, UR23, R110, 0x96, !PT ;  /* 0x000000174b4d7c12 */ /* 0x000fe2000f8e966e */
[----:B------:R-:W-:Y:S01]  /*147d0*/  IMAD.WIDE.U32 R78, R78, -0x2daee0ad, RZ ;  /* 0xd2511f534e4e7825 */ /* 0x000fe200078e00ff */
[-C--:B------:R-:W-:Y:S05]  /*147e0*/  HMMA.16816.F32 R12, R88, R98.reuse, R12 ;  /* 0x00000062580c723c */ /* 0x080fea000000180c */
[----:B------:R-:W-:Y:S01]  /*147f0*/  SHF.R.U32.HI R93, RZ, 0x10, R74 ;  /* 0x00000010ff5d7819 */ /* 0x000fe2000001164a */
[C---:B------:R-:W-:Y:S05]  /*14800*/  HMMA.16816.F32 R16, R80.reuse, R98, R16 ;  /* 0x000000625010723c */ /* 0x040fea0000001810 */
[C---:B------:R-:W-:Y:S01]  /*14810*/  LOP3.LUT R96, R74.reuse, 0xff, RZ, 0xc0, !PT ;  /* 0x000000ff4a607812 */ /* 0x040fe200078ec0ff */
[-C--:B------:R-:W-:Y:S05]  /*14820*/  HMMA.16816.F32 R20, R80, R100.reuse, R20 ;  /* 0x000000645014723c */ /* 0x080fea0000001814 */
[----:B------:R-:W-:Y:S01]  /*14830*/  LOP3.LUT R75, R74, 0xffff, RZ, 0xc0, !PT ;  /* 0x0000ffff4a4b7812 */ /* 0x000fe200078ec0ff */
[C---:B------:R-:W-:Y:S05]  /*14840*/  HMMA.16816.F32 R24, R88.reuse, R100, R24 ;  /* 0x000000645818723c */ /* 0x040fea0000001818 */
[----:B------:R-:W-:Y:S01]  /*14850*/  FFMA.FTZ R74, R218, UR4, -R149 ;  /* 0x00000004da4a7c23 */ /* 0x000fe20008010895 */
[-C--:B------:R-:W-:Y:S03]  /*14860*/  HMMA.16816.F32 R28, R88, R102.reuse, R28 ;  /* 0x00000066581c723c */ /* 0x080fe6000000181c */
[----:B------:R4:W-:Y:S02]  /*14870*/  MUFU.EX2 R148, R74 ;  /* 0x0000004a00947308 */ /* 0x0009e40000000800 */
[----:B------:R-:W-:Y:S01]  /*14880*/  LOP3.LUT R92, R78, 0xffff, RZ, 0xc0, !PT ;  /* 0x0000ffff4e5c7812 */ /* 0x000fe200078ec0ff */
[C---:B------:R-:W-:Y:S05]  /*14890*/  HMMA.16816.F32 R32, R80.reuse, R102, R32 ;  /* 0x000000665020723c */ /* 0x040fea0000001820 */
[----:B-1----:R-:W-:Y:S01]  /*148a0*/  LOP3.LUT R2, R79, UR23, R108, 0x96, !PT ;  /* 0x000000174f027c12 */ /* 0x002fe2000f8e966c */
[-C--:B------:R-:W-:Y:S05]  /*148b0*/  HMMA.16816.F32 R36, R80, R84.reuse, R36 ;  /* 0x000000545024723c */ /* 0x080fea0000001824 */
[----:B------:R-:W-:Y:S01]  /*148c0*/  SHF.R.U32.HI R79, RZ, 0x8, R75 ;  /* 0x00000008ff4f7819 */ /* 0x000fe2000001164b */
[C---:B------:R-:W-:Y:S05]  /*148d0*/  HMMA.16816.F32 R40, R88.reuse, R84, R40 ;  /* 0x000000545828723c */ /* 0x040fea0000001828 */
[----:B----4-:R-:W-:Y:S01]  /*148e0*/  FFMA.FTZ R74, R220, UR4, -R149 ;  /* 0x00000004dc4a7c23 */ /* 0x010fe20008010895 */
[-C--:B------:R-:W-:Y:S03]  /*148f0*/  HMMA.16816.F32 R44, R88, R86.reuse, R44 ;  /* 0x00000056582c723c */ /* 0x080fe6000000182c */
[----:B------:R1:W4:Y:S02]  /*14900*/  MUFU.EX2 R147, R74 ;  /* 0x0000004a00937308 */ /* 0x0003240000000800 */
[----:B------:R-:W-:Y:S01]  /*14910*/  PRMT R99, R96, 0x5410, R79 ;  /* 0x0000541060637816 */ /* 0x000fe2000000004f */
[C---:B------:R-:W-:Y:S05]  /*14920*/  HMMA.16816.F32 R48, R80.reuse, R86, R48 ;  /* 0x000000565030723c */ /* 0x040fea0000001830 */
[----:B------:R-:W-:Y:S01]  /*14930*/  SHF.R.U32.HI R94, RZ, 0x10, R78 ;  /* 0x00000010ff5e7819 */ /* 0x000fe2000001164e */
[----:B-----5:R-:W-:Y:S01]  /*14940*/  FFMA.FTZ R68, R68, R185, R186 ;  /* 0x000000b944447223 */ /* 0x020fe200000100ba */
[----:B------:R-:W-:Y:S04]  /*14950*/  LOP3.LUT R75, R93, 0xff, RZ, 0xc0, !PT ;  /* 0x000000ff5d4b7812 */ /* 0x000fe800078ec0ff */
[----:B------:R-:W-:Y:S02]  /*14960*/  LOP3.LUT R98, R78, 0xff, RZ, 0xc0, !PT ;  /* 0x000000ff4e627812 */ /* 0x000fe400078ec0ff */
[----:B------:R-:W-:Y:S02]  /*14970*/  SHF.R.U32.HI R93, RZ, 0x18, R78 ;  /* 0x00000018ff5d7819 */ /* 0x000fe4000001164e */
[----:B-1----:R-:W-:Y:S02]  /*14980*/  LOP3.LUT R74, R77, 0xffff, RZ, 0xc0, !PT ;  /* 0x0000ffff4d4a7812 */ /* 0x002fe400078ec0ff */
[----:B------:R-:W-:Y:S02]  /*14990*/  LOP3.LUT R78, R94, 0xff, RZ, 0xc0, !PT ;  /* 0x000000ff5e4e7812 */ /* 0x000fe400078ec0ff */
[----:B------:R-:W-:Y:S01]  /*149a0*/  SHF.R.U32.HI R96, RZ, 0x8, R74 ;  /* 0x00000008ff607819 */ /* 0x000fe2000001164a */
[--C-:B------:R-:W-:Y:S01]  /*149b0*/  FFMA.FTZ R74, R224, UR4, -R150.reuse ;  /* 0x00000004e04a7c23 */ /* 0x100fe20008010896 */
[----:B------:R-:W-:Y:S01]  /*149c0*/  PRMT R143, R75, 0x5410, R95 ;  /* 0x000054104b8f7816 */ /* 0x000fe2000000005f */
[----:B------:R-:W-:Y:S01]  /*149d0*/  FFMA.FTZ R75, R223, UR4, -R150 ;  /* 0x00000004df4b7c23 */ /* 0x000fe20008010896 */
[----:B------:R-:W-:Y:S01]  /*149e0*/  SHF.R.U32.HI R79, RZ, 0x8, R92 ;  /* 0x00000008ff4f7819 */ /* 0x000fe2000001165c */
[----:B------:R1:W-:Y:S01]  /*149f0*/  MUFU.EX2 R145, R74 ;  /* 0x0000004a00917308 */ /* 0x0003e20000000800 */
[----:B------:R-:W-:Y:S01]  /*14a00*/  PRMT R139, R78, 0x5410, R93 ;  /* 0x000054104e8b7816 */ /* 0x000fe2000000005d */
[----:B--2---:R-:W-:Y:S01]  /*14a10*/  FFMA.FTZ R69, R69, R213, R177 ;  /* 0x000000d545457223 */ /* 0x004fe200000100b1 */
[----:B------:R-:W2:Y:S01]  /*14a20*/  LDSM.16.MT88.4 R92, [R191+0x7000] ;  /* 0x00700000bf5c783b */ /* 0x000ea20000004200 */
[----:B------:R-:W-:Y:S02]  /*14a30*/  LOP3.LUT R97, R77, 0xff, RZ, 0xc0, !PT ;  /* 0x000000ff4d617812 */ /* 0x000fe400078ec0ff */
[----:B------:R-:W-:Y:S02]  /*14a40*/  PRMT R138, R98, 0x5410, R79 ;  /* 0x00005410628a7816 */ /* 0x000fe4000000004f */
[----:B------:R-:W-:Y:S02]  /*14a50*/  PRMT R140, R97, 0x5410, R96 ;  /* 0x00005410618c7816 */ /* 0x000fe40000000060 */
[----:B------:R5:W4:Y:S01]  /*14a60*/  MUFU.EX2 R146, R75 ;  /* 0x0000004b00927308 */ /* 0x000b220000000800 */
[----:B------:R-:W-:Y:S02]  /*14a70*/  SHF.R.U32.HI R79, RZ, 0x10, R2 ;  /* 0x00000010ff4f7819 */ /* 0x000fe40000011602 */
[--C-:B------:R-:W-:Y:S02]  /*14a80*/  SHF.R.U32.HI R97, RZ, 0x18, R77.reuse ;  /* 0x00000018ff617819 */ /* 0x100fe4000001164d */
[----:B------:R-:W-:Y:S02]  /*14a90*/  SHF.R.U32.HI R78, RZ, 0x10, R77 ;  /* 0x00000010ff4e7819 */ /* 0x000fe4000001164d */
[C---:B------:R-:W-:Y:S02]  /*14aa0*/  LOP3.LUT R96, R2.reuse, 0xff, RZ, 0xc0, !PT ;  /* 0x000000ff02607812 */ /* 0x040fe400078ec0ff */
[----:B-1----:R-:W-:Y:S02]  /*14ab0*/  LOP3.LUT R74, R2, 0xffff, RZ, 0xc0, !PT ;  /* 0x0000ffff024a7812 */ /* 0x002fe400078ec0ff */
[----:B------:R-:W-:Y:S02]  /*14ac0*/  LOP3.LUT R78, R78, 0xff, RZ, 0xc0, !PT ;  /* 0x000000ff4e4e7812 */ /* 0x000fe400078ec0ff */
[----:B------:R-:W-:Y:S02]  /*14ad0*/  SHF.R.U32.HI R77, RZ, 0x8, R74 ;  /* 0x00000008ff4d7819 */ /* 0x000fe4000001164a */
[----:B------:R-:W-:Y:S02]  /*14ae0*/  SHF.R.U32.HI R74, RZ, 0x18, R2 ;  /* 0x00000018ff4a7819 */ /* 0x000fe40000011602 */
[----:B------:R-:W-:Y:S01]  /*14af0*/  LOP3.LUT R2, R79, 0xff, RZ, 0xc0, !PT ;  /* 0x000000ff4f027812 */ /* 0x000fe200078ec0ff */
[----:B-----5:R-:W-:Y:S01]  /*14b00*/  FFMA.FTZ R75, R225, UR4, -R149 ;  /* 0x00000004e14b7c23 */ /* 0x020fe20008010895 */
[----:B------:R-:W-:Y:S01]  /*14b10*/  PRMT R78, R78, 0x5410, R97 ;  /* 0x000054104e4e7816 */ /* 0x000fe20000000061 */
[----:B------:R-:W-:Y:S01]  /*14b20*/  FFMA.FTZ R149, R226, UR4, -R149 ;  /* 0x00000004e2957c23 */ /* 0x000fe20008010895 */
[----:B------:R-:W-:Y:S01]  /*14b30*/  PRMT R137, R2, 0x5410, R74 ;  /* 0x0000541002897816 */ /* 0x000fe2000000004a */
[--C-:B------:R-:W-:Y:S01]  /*14b40*/  FFMA.FTZ R74, R227, UR4, -R150.reuse ;  /* 0x00000004e34a7c23 */ /* 0x100fe20008010896 */
[----:B------:R-:W-:Y:S01]  /*14b50*/  PRMT R77, R96, 0x5410, R77 ;  /* 0x00005410604d7816 */ /* 0x000fe2000000004d */
[----:B------:R-:W-:Y:S01]  /*14b60*/  MUFU.EX2 R144, R75 ;  /* 0x0000004b00907308 */ /* 0x000fe20000000800 */
[--C-:B------:R-:W-:Y:S01]  /*14b70*/  HSET2.LE.AND R2, R99, R232.reuse, PT ;  /* 0x000000e863027233 */ /* 0x100fe20003803000 */
[----:B------:R-:W-:Y:S01]  /*14b80*/  FFMA.FTZ R150, R76, UR4, -R150 ;  /* 0x000000044c967c23 */ /* 0x000fe20008010896 */
[----:B------:R-:W1:Y:S01]  /*14b90*/  LDSM.16.MT88.4 R96, [R189+0x7800] ;  /* 0x00780000bd60783b */ /* 0x000e620000004200 */
[--C-:B------:R-:W-:Y:S02]  /*14ba0*/  HSET2.LE.AND R143, R143, R232.reuse, PT ;  /* 0x000000e88f8f7233 */ /* 0x100fe40003803000 */
[----:B------:R-:W-:Y:S04]  /*14bb0*/  LOP3.LUT R142, R2, R142, RZ, 0xc0, !PT ;  /* 0x0000008e028e7212 */ /* 0x000fe800078ec0ff */
[----:B------:R5:W-:Y:S01]  /*14bc0*/  MUFU.EX2 R79, R74 ;  /* 0x0000004a004f7308 */ /* 0x000be20000000800 */
[--C-:B------:R-:W-:Y:S01]  /*14bd0*/  HSET2.LE.AND R140, R140, R232.reuse, PT ;  /* 0x000000e88c8c7233 */ /* 0x100fe20003803000 */
[-C--:B--2---:R-:W-:Y:S03]  /*14be0*/  HMMA.16816.F32 R52, R80, R92.reuse, R52 ;  /* 0x0000005c5034723c */ /* 0x084fe60000001834 */
[--C-:B------:R-:W-:Y:S02]  /*14bf0*/  HSET2.LE.AND R141, R78, R232.reuse, PT ;  /* 0x000000e84e8d7233 */ /* 0x100fe40003803000 */
[----:B------:R-:W-:Y:S01]  /*14c00*/  F2FP.F16.F32.PACK_AB R2, R157, R158 ;  /* 0x0000009e9d02723e */ /* 0x000fe200000000ff */
[C---:B------:R-:W-:Y:S02]  /*14c10*/  HMMA.16816.F32 R56, R88.reuse, R92, R56 ;  /* 0x0000005c5838723c */ /* 0x040fe40000001838 */
[----:B------:R-:W2:Y:S03]  /*14c20*/  MUFU.EX2 R149, R149 ;  /* 0x0000009500957308 */ /* 0x000ea60000000800 */
[----:B------:R-:W-:Y:S01]  /*14c30*/  LOP3.LUT R143, R143, R2, RZ, 0xc0, !PT ;  /* 0x000000028f8f7212 */ /* 0x000fe200078ec0ff */
[-C--:B------:R-:W-:Y:S06]  /*14c40*/  HMMA.16816.F32 R60, R88, R94.reuse, R60 ;  /* 0x0000005e583c723c */ /* 0x080fec000000183c */
[----:B------:R-:W2:Y:S01]  /*14c50*/  MUFU.EX2 R150, R150 ;  /* 0x0000009600967308 */ /* 0x000ea20000000800 */
[----:B-----5:R-:W-:Y:S01]  /*14c60*/  F2FP.F16.F32.PACK_AB R74, R155, R156 ;  /* 0x0000009c9b4a723e */ /* 0x020fe200000000ff */
[----:B------:R-:W-:Y:S04]  /*14c70*/  HMMA.16816.F32 R64, R80, R94, R64 ;  /* 0x0000005e5040723c */ /* 0x000fe80000001840 */
[----:B---3--:R-:W-:Y:S02]  /*14c80*/  F2FP.F16.F32.PACK_AB R75, R153, R154 ;  /* 0x0000009a994b723e */ /* 0x008fe400000000ff */
[----:B------:R-:W-:Y:S02]  /*14c90*/  LOP3.LUT R140, R140, R74, RZ, 0xc0, !PT ;  /* 0x0000004a8c8c7212 */ /* 0x000fe400078ec0ff */
[----:B------:R-:W-:Y:S03]  /*14ca0*/  LOP3.LUT R141, R141, R75, RZ, 0xc0, !PT ;  /* 0x0000004b8d8d7212 */ /* 0x000fe600078ec0ff */
[--C-:B------:R-:W-:Y:S02]  /*14cb0*/  HSET2.LE.AND R76, R77, R232.reuse, PT ;  /* 0x000000e84d4c7233 */ /* 0x100fe40003803000 */
[--C-:B------:R-:W-:Y:S02]  /*14cc0*/  HSET2.LE.AND R138, R138, R232.reuse, PT ;  /* 0x000000e88a8a7233 */ /* 0x100fe40003803000 */
[--C-:B------:R-:W-:Y:S01]  /*14cd0*/  HSET2.LE.AND R137, R137, R232.reuse, PT ;  /* 0x000000e889897233 */ /* 0x100fe20003803000 */
[-C--:B-1----:R-:W-:Y:S01]  /*14ce0*/  HMMA.16816.F32 R84, R140, R96.reuse, R4 ;  /* 0x000000608c54723c */ /* 0x082fe20000001804 */
[----:B------:R-:W1:Y:S04]  /*14cf0*/  LDSM.16.MT88.4 R4, [R191+0x7800] ;  /* 0x00780000bf04783b */ /* 0x000e680000004200 */
[----:B------:R-:W-:Y:S02]  /*14d00*/  HSET2.LE.AND R139, R139, R232, PT ;  /* 0x000000e88b8b7233 */ /* 0x000fe40003803000 */
[----:B----4-:R-:W-:Y:S04]  /*14d10*/  F2FP.F16.F32.PACK_AB R136, R147, R148 ;  /* 0x000000949388723e */ /* 0x010fe800000000ff */
[----:B------:R-:W-:Y:S02]  /*14d20*/  F2FP.F16.F32.PACK_AB R2, R145, R146 ;  /* 0x000000929102723e */ /* 0x000fe400000000ff */
[----:B--2---:R-:W-:Y:S02]  /*14d30*/  F2FP.F16.F32.PACK_AB R74, R149, R144 ;  /* 0x00000090954a723e */ /* 0x004fe400000000ff */
[----:B------:R-:W-:Y:S02]  /*14d40*/  F2FP.F16.F32.PACK_AB R75, R150, R79 ;  /* 0x0000004f964b723e */ /* 0x000fe400000000ff */
        /* <DEDUP_REMOVED lines=44> */
[----:B------:R-:W-:Y:S04]  /*15010*/  IMAD.MOV.U32 R74, RZ, RZ, R71 ;  /* 0x000000ffff4a7224 */ /* 0x000fe800078e0047 */
        /* <DEDUP_REMOVED lines=45> */
.L_x_1981:
[----:B--2---:R-:W2:Y:S01]  /*152f0*/  LDL.LU R4, [R1+0x20] ;  /* 0x0000200001047983 */ /* 0x004ea20000300800 */
[----:B------:R-:W-:-:S03]  /*15300*/  ULDC UR4, c[0x0][0x38c] ;  /* 0x0000e30000047ab9 */ /* 0x000fc60000000800 */
[----:B------:R-:W3:Y:S04]  /*15310*/  LDL.LU R7, [R1+0x24] ;  /* 0x0000240001077983 */ /* 0x000ee80000300800 */
[----:B------:R-:W4:Y:S04]  /*15320*/  LDL.LU R6, [R1+0x28] ;  /* 0x0000280001067983 */ /* 0x000f280000300800 */
[----:B------:R-:W5:Y:S04]  /*15330*/  LDL.LU R8, [R1+0x2c] ;  /* 0x00002c0001087983 */ /* 0x000f680000300800 */
[----:B------:R-:W5:Y:S01]  /*15340*/  LDL R40, [R1+0x5c] ;  /* 0x00005c0001287983 */ /* 0x000f620000100800 */
[----:B------:R-:W1:Y:S02]  /*15350*/  S2R R39, SR_TID.X ;  /* 0x0000000000277919 */ /* 0x000e640000002100 */
[----:B-1----:R-:W-:Y:S01]  /*15360*/  SHF.R.S32.HI R38, RZ, 0x1f, R39 ;  /* 0x0000001fff267819 */ /* 0x002fe20000011427 */
[----:B------:R-:W-:Y:S01]  /*15370*/  UMOV UR5, 0x400 ;  /* 0x0000040000057882 */ /* 0x000fe20000000000 */
[----:B--2---:R-:W1:Y:S04]  /*15380*/  SHFL.BFLY PT, R2, R4, 0x2, 0x1f ;  /* 0x0c401f0004027f89 */ /* 0x004e6800000e0000 */
[----:B---3--:R-:W2:Y:S04]  /*15390*/  SHFL.BFLY PT, R0, R7, 0x2, 0x1f ;  /* 0x0c401f0007007f89 */ /* 0x008ea800000e0000 */
[----:B----4-:R-:W3:Y:S01]  /*153a0*/  SHFL.BFLY PT, R3, R6, 0x2, 0x1f ;  /* 0x0c401f0006037f89 */ /* 0x010ee200000e0000 */
[----:B-1----:R-:W-:-:S03]  /*153b0*/  FADD.FTZ R2, R2, R4 ;  /* 0x0000000402027221 */ /* 0x002fc60000010000 */
[----:B-----5:R-:W1:Y:S01]  /*153c0*/  SHFL.BFLY PT, R4, R8, 0x2, 0x1f ;  /* 0x0c401f0008047f89 */ /* 0x020e6200000e0000 */
[----:B--2---:R-:W-:-:S03]  /*153d0*/  FADD.FTZ R0, R0, R7 ;  /* 0x0000000700007221 */ /* 0x004fc60000010000 */
[----:B------:R-:W2:Y:S01]  /*153e0*/  SHFL.BFLY PT, R5, R2, 0x1, 0x1f ;  /* 0x0c201f0002057f89 */ /* 0x000ea200000e0000 */
[----:B---3--:R-:W-:-:S03]  /*153f0*/  FADD.FTZ R3, R3, R6 ;  /* 0x0000000603037221 */ /* 0x008fc60000010000 */
[----:B------:R-:W3:Y:S04]  /*15400*/  SHFL.BFLY PT, R7, R0, 0x1, 0x1f ;  /* 0x0c201f0000077f89 */ /* 0x000ee800000e0000 */
[----:B------:R-:W4:Y:S01]  /*15410*/  SHFL.BFLY PT, R6, R3, 0x1, 0x1f ;  /* 0x0c201f0003067f89 */ /* 0x000f2200000e0000 */
[----:B-1----:R-:W-:Y:S01]  /*15420*/  FADD.FTZ R4, R4, R8 ;  /* 0x0000000804047221 */ /* 0x002fe20000010000 */
[----:B--2---:R-:W-:-:S04]  /*15430*/  FADD.FTZ R35, R2, R5 ;  /* 0x0000000502237221 */ /* 0x004fc80000010000 */
[----:B------:R-:W1:Y:S01]  /*15440*/  SHFL.BFLY PT, R5, R4, 0x1, 0x1f ;  /* 0x0c201f0004057f89 */ /* 0x000e6200000e0000 */
[----:B------:R-:W-:Y:S01]  /*15450*/  LEA.HI R8, R38, R39, RZ, 0x2 ;  /* 0x0000002726087211 */ /* 0x000fe200078f10ff */
[----:B---3--:R-:W-:Y:S01]  /*15460*/  FADD.FTZ R34, R0, R7 ;  /* 0x0000000700227221 */ /* 0x008fe20000010000 */
[----:B----4-:R-:W-:Y:S02]  /*15470*/  FADD.FTZ R36, R3, R6 ;  /* 0x0000000603247221 */ /* 0x010fe40000010000 */
[--C-:B------:R-:W-:Y:S02]  /*15480*/  SHF.R.S32.HI R6, RZ, 0x2, R8.reuse ;  /* 0x00000002ff067819 */ /* 0x100fe40000011408 */
[----:B------:R-:W-:Y:S02]  /*15490*/  SHF.R.S32.HI R3, RZ, 0x1f, R8 ;  /* 0x0000001fff037819 */ /* 0x000fe40000011408 */
[----:B------:R-:W-:Y:S02]  /*154a0*/  FSETP.NE.FTZ.AND P5, PT, R35, RZ, PT ;  /* 0x000000ff2300720b */ /* 0x000fe40003fb5000 */
[----:B------:R-:W-:-:S02]  /*154b0*/  FSETP.NE.FTZ.AND P4, PT, R34, RZ, PT ;  /* 0x000000ff2200720b */ /* 0x000fc40003f95000 */
[----:B------:R-:W-:Y:S02]  /*154c0*/  FSETP.NE.FTZ.AND P3, PT, R36, RZ, PT ;  /* 0x000000ff2400720b */ /* 0x000fe40003f75000 */
[----:B------:R-:W-:Y:S01]  /*154d0*/  LEA.HI R3, R3, R6, RZ, 0x3 ;  /* 0x0000000603037211 */ /* 0x000fe200078f18ff */
[----:B-1----:R-:W-:-:S05]  /*154e0*/  FADD.FTZ R37, R4, R5 ;  /* 0x0000000504257221 */ /* 0x002fca0000010000 */
[----:B------:R-:W-:Y:S02]  /*154f0*/  FSETP.NE.FTZ.AND P0, PT, R37, RZ, PT ;  /* 0x000000ff2500720b */ /* 0x000fe40003f15000 */
[----:B------:R-:W-:Y:S02]  /*15500*/  LOP3.LUT R5, R3, 0xfffffff8, RZ, 0xc0, !PT ;  /* 0xfffffff803057812 */ /* 0x000fe400078ec0ff */
[----:B------:R-:W-:Y:S02]  /*15510*/  MOV R0, 0x3f800000 ;  /* 0x3f80000000007802 */ /* 0x000fe40000000f00 */
[----:B------:R-:W-:Y:S02]  /*15520*/  MOV R2, 0x3f800000 ;  /* 0x3f80000000027802 */ /* 0x000fe40000000f00 */
[----:B------:R-:W-:Y:S02]  /*15530*/  MOV R4, 0x3f800000 ;  /* 0x3f80000000047802 */ /* 0x000fe40000000f00 */
[----:B------:R-:W-:Y:S01]  /*15540*/  MOV R3, 0x3f800000 ;  /* 0x3f80000000037802 */ /* 0x000fe20000000f00 */
[----:B------:R-:W1:Y:S08]  /*15550*/  @P5 MUFU.RCP R0, R35 ;  /* 0x0000002300005308 */ /* 0x000e700000001000 */
[----:B------:R-:W2:Y:S08]  /*15560*/  @P4 MUFU.RCP R2, R34 ;  /* 0x0000002200024308 */ /* 0x000eb00000001000 */
[----:B------:R-:W3:Y:S08]  /*15570*/  @P3 MUFU.RCP R4, R36 ;  /* 0x0000002400043308 */ /* 0x000ef00000001000 */
[----:B------:R-:W4:Y:S01]  /*15580*/  @P0 MUFU.RCP R3, R37 ;  /* 0x0000002500030308 */ /* 0x000f220000001000 */
[----:B-1----:R-:W-:Y:S01]  /*15590*/  FMUL.FTZ R0, R0, UR4 ;  /* 0x0000000400007c20 */ /* 0x002fe20008410000 */
[----:B--2---:R-:W-:Y:S01]  /*155a0*/  FMUL.FTZ R2, R2, UR4 ;  /* 0x0000000402027c20 */ /* 0x004fe20008410000 */
[----:B---3--:R-:W-:Y:S01]  /*155b0*/  FMUL.FTZ R4, R4, UR4 ;  /* 0x0000000404047c20 */ /* 0x008fe20008410000 */
[----:B----4-:R-:W-:Y:S01]  /*155c0*/  FMUL.FTZ R3, R3, UR4 ;  /* 0x0000000403037c20 */ /* 0x010fe20008410000 */
[----:B------:R-:W1:Y:S01]  /*155d0*/  S2UR UR4, SR_CgaCtaId ;  /* 0x00000000000479c3 */ /* 0x000e620000008800 */
[----:B------:R-:W-:Y:S01]  /*155e0*/  IADD3 R5, R6, -R5, RZ ;  /* 0x8000000506057210 */ /* 0x000fe20007ffe0ff */
        /* <DEDUP_REMOVED lines=32> */
[----:B------:R-:W-:-:S02]  /*157f0*/  LEA.HI R38, R38, R39, RZ, 0x5 ;  /* 0x0000002726267211 */ /* 0x000fc400078f28ff */
[----:B------:R-:W-:Y:S02]  /*15800*/  LOP3.LUT R0, R8, 0x3ffffffc, RZ, 0xc0, !PT ;  /* 0x3ffffffc08007812 */ /* 0x000fe400078ec0ff */
[C---:B------:R-:W-:Y:S02]  /*15810*/  SHF.L.U32 R2, R5.reuse, 0x6, RZ ;  /* 0x0000000605027819 */ /* 0x040fe400000006ff */
[----:B------:R-:W-:Y:S02]  /*15820*/  SHF.R.S32.HI R33, RZ, 0x5, R38 ;  /* 0x00000005ff217819 */ /* 0x000fe40000011426 */
[----:B------:R-:W-:Y:S02]  /*15830*/  IADD3 R0, -R0, R39, RZ ;  /* 0x0000002700007210 */ /* 0x000fe40007ffe1ff */
[----:B------:R-:W-:Y:S02]  /*15840*/  LOP3.LUT R2, R2, 0x1c0, RZ, 0xc0, !PT ;  /* 0x000001c002027812 */ /* 0x000fe400078ec0ff */
[----:B------:R-:W-:-:S02]  /*15850*/  R2P PR, R5, 0x6 ;  /* 0x0000000605007804 */ /* 0x000fc40000000000 */
[----:B------:R-:W-:Y:S02]  /*15860*/  LEA R0, R33, R0, 0x9 ;  /* 0x0000000021007211 */ /* 0x000fe400078e48ff */
[----:B------:R-:W-:Y:S01]  /*15870*/  LEA.HI R2, R2, R2, RZ, 0x1d ;  /* 0x0000000202027211 */ /* 0x000fe200078fe8ff */
[----:B-1----:R-:W-:Y:S01]  /*15880*/  ULEA UR4, UR4, UR5, 0x18 ;  /* 0x0000000504047291 */ /* 0x002fe2000f8ec03f */
[----:B------:R-:W-:Y:S02]  /*15890*/  LOP3.LUT R5, R5, 0x1, RZ, 0xc0, !PT ;  /* 0x0000000105057812 */ /* 0x000fe400078ec0ff */
[----:B------:R-:W-:Y:S02]  /*158a0*/  LEA R0, R0, R2, 0x1 ;  /* 0x0000000200007211 */ /* 0x000fe400078e08ff */
[----:B------:R-:W-:Y:S02]  /*158b0*/  ISETP.NE.U32.AND P6, PT, R5, 0x1, PT ;  /* 0x000000010500780c */ /* 0x000fe40003fc5070 */
[----:B------:R-:W-:Y:S01]  /*158c0*/  MOV R8, 0x10 ;  /* 0x0000001000087802 */ /* 0x000fe20000000f00 */
[C---:B------:R-:W-:Y:S01]  /*158d0*/  FMUL.FTZ R80, R4.reuse, R80 ;  /* 0x0000005004507220 */ /* 0x040fe20000410000 */
[----:B------:R-:W-:Y:S01]  /*158e0*/  F2FP.F16.F32.PACK_AB R15, R15, R84 ;  /* 0x000000540f0f723e */ /* 0x000fe200000000ff */
[----:B------:R-:W-:Y:S01]  /*158f0*/  FMUL.FTZ R17, R4, R81 ;  /* 0x0000005104117220 */ /* 0x000fe20000410000 */
[----:B------:R-:W-:Y:S01]  /*15900*/  LEA R2, R0, UR4, 0x1 ;  /* 0x0000000400027c11 */ /* 0x000fe2000f8e08ff */
[C---:B------:R-:W-:Y:S01]  /*15910*/  FMUL.FTZ R82, R3.reuse, R82 ;  /* 0x0000005203527220 */ /* 0x040fe20000410000 */
[----:B------:R-:W-:Y:S01]  /*15920*/  FMUL.FTZ R18, R3, R83 ;  /* 0x0000005303127220 */ /* 0x000fe20000410000 */
[----:B------:R-:W-:-:S02]  /*15930*/  SEL R8, R8, 0xfffffff0, P6 ;  /* 0xfffffff008087807 */ /* 0x000fc40003000000 */
[----:B------:R-:W-:Y:S01]  /*15940*/  MOV R0, 0x20 ;  /* 0x0000002000007802 */ /* 0x000fe20000000f00 */
[C---:B------:R-:W-:Y:S01]  /*15950*/  FMUL.FTZ R92, R4.reuse, R92 ;  /* 0x0000005c045c7220 */ /* 0x040fe20000410000 */
[----:B------:R-:W-:Y:S01]  /*15960*/  F2FP.F16.F32.PACK_AB R7, R7, R86 ;  /* 0x000000560707723e */ /* 0x000fe200000000ff */
[----:B------:R-:W-:Y:S01]  /*15970*/  FMUL.FTZ R23, R4, R93 ;  /* 0x0000005d04177220 */ /* 0x000fe20000410000 */
[C---:B------:R-:W-:Y:S01]  /*15980*/  FMUL.FTZ R94, R3.reuse, R94 ;  /* 0x0000005e035e7220 */ /* 0x040fe20000410000 */
[----:B------:R-:W-:Y:S01]  /*15990*/  FMUL.FTZ R22, R3, R95 ;  /* 0x0000005f03167220 */ /* 0x000fe20000410000 */
[----:B------:R-:W-:Y:S01]  /*159a0*/  F2FP.F16.F32.PACK_AB R6, R6, R88 ;  /* 0x000000580606723e */ /* 0x000fe200000000ff */
[----:B------:R1:W-:Y:S01]  /*159b0*/  STS [R2], R15 ;  /* 0x0000000f02007388 */ /* 0x0003e20000000800 */
[----:B------:R-:W-:Y:S02]  /*159c0*/  F2FP.F16.F32.PACK_AB R16, R16, R90 ;  /* 0x0000005a1010723e */ /* 0x000fe400000000ff */
[----:B------:R-:W-:-:S02]  /*159d0*/  IADD3 R5, R2, R8, RZ ;  /* 0x0000000802057210 */ /* 0x000fc40007ffe0ff */
[----:B------:R-:W-:Y:S02]  /*159e0*/  ISETP.NE.AND P6, PT, R40, -0x1, PT ;  /* 0xffffffff2800780c */ /* 0x000fe40003fc5270 */
[----:B------:R-:W-:Y:S02]  /*159f0*/  F2FP.F16.F32.PACK_AB R17, R17, R80 ;  /* 0x000000501111723e */ /* 0x000fe400000000ff */
[----:B------:R-:W-:Y:S01]  /*15a00*/  F2FP.F16.F32.PACK_AB R18, R18, R82 ;  /* 0x000000521212723e */ /* 0x000fe200000000ff */
[C---:B------:R-:W-:Y:S01]  /*15a10*/  FMUL.FTZ R96, R4.reuse, R96 ;  /* 0x0000006004607220 */ /* 0x040fe20000410000 */
[C---:B------:R-:W-:Y:S01]  /*15a20*/  FMUL.FTZ R26, R4.reuse, R97 ;  /* 0x00000061041a7220 */ /* 0x040fe20000410000 */
[C---:B------:R-:W-:Y:S01]  /*15a30*/  FMUL.FTZ R98, R3.reuse, R98 ;  /* 0x0000006203627220 */ /* 0x040fe20000410000 */
[C---:B------:R-:W-:Y:S01]  /*15a40*/  FMUL.FTZ R25, R3.reuse, R99 ;  /* 0x0000006303197220 */ /* 0x040fe20000410000 */
[----:B------:R2:W-:Y:S01]  /*15a50*/  STS [R2+0x400], R7 ;  /* 0x0004000702007388 */ /* 0x0005e20000000800 */
[C---:B------:R-:W-:Y:S01]  /*15a60*/  FMUL.FTZ R108, R4.reuse, R108 ;  /* 0x0000006c046c7220 */ /* 0x040fe20000410000 */
[----:B------:R-:W-:Y:S01]  /*15a70*/  FMUL.FTZ R31, R4, R109 ;  /* 0x0000006d041f7220 */ /* 0x000fe20000410000 */
[C---:B------:R-:W-:Y:S01]  /*15a80*/  FMUL.FTZ R110, R3.reuse, R110 ;  /* 0x0000006e036e7220 */ /* 0x040fe20000410000 */
[----:B------:R-:W-:Y:S01]  /*15a90*/  FMUL.FTZ R111, R3, R111 ;  /* 0x0000006f036f7220 */ /* 0x000fe20000410000 */
[----:B------:R-:W-:Y:S01]  /*15aa0*/  F2FP.F16.F32.PACK_AB R23, R23, R92 ;  /* 0x0000005c1717723e */ /* 0x000fe200000000ff */
[----:B------:R3:W-:Y:S01]  /*15ab0*/  STS [R5], R6 ;  /* 0x0000000605007388 */ /* 0x0007e20000000800 */
[----:B------:R-:W-:-:S02]  /*15ac0*/  F2FP.F16.F32.PACK_AB R22, R22, R94 ;  /* 0x0000005e1616723e */ /* 0x000fc400000000ff */
[----:B-1----:R-:W-:Y:S02]  /*15ad0*/  SEL R15, R0, 0xffffffe0, !P1 ;  /* 0xffffffe0000f7807 */ /* 0x002fe40004800000 */
[C---:B------:R-:W-:Y:S02]  /*15ae0*/  IADD3 R0, R2.reuse, 0x40, RZ ;  /* 0x0000004002007810 */ /* 0x040fe40007ffe0ff */
[----:B------:R-:W-:Y:S01]  /*15af0*/  @P2 IADD3 R0, R2, -0x40, RZ ;  /* 0xffffffc002002810 */ /* 0x000fe20007ffe0ff */
[----:B------:R-:W-:Y:S01]  /*15b00*/  STS [R5+0x400], R16 ;  /* 0x0004001005007388 */ /* 0x000fe20000000800 */
[----:B------:R-:W-:Y:S02]  /*15b10*/  F2FP.F16.F32.PACK_AB R21, R21, R100 ;  /* 0x000000641515723e */ /* 0x000fe400000000ff */
[----:B------:R-:W-:Y:S01]  /*15b20*/  F2FP.F16.F32.PACK_AB R20, R20, R102 ;  /* 0x000000661414723e */ /* 0x000fe200000000ff */
[----:B------:R-:W-:Y:S01]  /*15b30*/  STS [R2+0x2000], R17 ;  /* 0x0020001102007388 */ /* 0x000fe20000000800 */
[----:B------:R-:W-:Y:S01]  /*15b40*/  F2FP.F16.F32.PACK_AB R19, R19, R104 ;  /* 0x000000681313723e */ /* 0x000fe200000000ff */
[----:B------:R-:W-:-:S02]  /*15b50*/  FMUL.FTZ R112, R4, R112 ;  /* 0x0000007004707220 */ /* 0x000fc40000410000 */
[----:B------:R1:W-:Y:S01]  /*15b60*/  STS [R2+0x2400], R18 ;  /* 0x0024001202007388 */ /* 0x0003e20000000800 */
[----:B--2---:R-:W-:Y:S01]  /*15b70*/  IADD3 R7, R2, R15, RZ ;  /* 0x0000000f02077210 */ /* 0x004fe20007ffe0ff */
[----:B------:R-:W-:Y:S01]  /*15b80*/  FMUL.FTZ R32, R4, R113 ;  /* 0x0000007104207220 */ /* 0x000fe20000410000 */
[C---:B------:R-:W-:Y:S01]  /*15b90*/  FMUL.FTZ R114, R3.reuse, R114 ;  /* 0x0000007203727220 */ /* 0x040fe20000410000 */
[----:B------:R-:W-:Y:S01]  /*15ba0*/  FMUL.FTZ R115, R3, R115 ;  /* 0x0000007303737220 */ /* 0x000fe20000410000 */
[----:B------:R-:W-:Y:S02]  /*15bb0*/  F2FP.F16.F32.PACK_AB R24, R24, R106 ;  /* 0x0000006a1818723e */ /* 0x000fe400000000ff */
[----:B---3--:R-:W-:Y:S01]  /*15bc0*/  IADD3 R6, R5, R15, RZ ;  /* 0x0000000f05067210 */ /* 0x008fe20007ffe0ff */
[C---:B------:R-:W-:Y:S01]  /*15bd0*/  FMUL.FTZ R124, R4.reuse, R124 ;  /* 0x0000007c047c7220 */ /* 0x040fe20000410000 */
[----:B------:R-:W-:Y:S01]  /*15be0*/  FMUL.FTZ R14, R4, R125 ;  /* 0x0000007d040e7220 */ /* 0x000fe20000410000 */
[C---:B------:R-:W-:Y:S01]  /*15bf0*/  FMUL.FTZ R126, R3.reuse, R126 ;  /* 0x0000007e037e7220 */ /* 0x040fe20000410000 */
[----:B------:R-:W-:Y:S01]  /*15c00*/  FMUL.FTZ R13, R3, R127 ;  /* 0x0000007f030d7220 */ /* 0x000fe20000410000 */
[----:B------:R-:W-:Y:S01]  /*15c10*/  F2FP.F16.F32.PACK_AB R26, R26, R96 ;  /* 0x000000601a1a723e */ /* 0x000fe200000000ff */
[----:B------:R-:W-:Y:S01]  /*15c20*/  STS [R5+0x2000], R23 ;  /* 0x0020001705007388 */ /* 0x000fe20000000800 */
[----:B------:R-:W-:-:S02]  /*15c30*/  F2FP.F16.F32.PACK_AB R25, R25, R98 ;  /* 0x000000621919723e */ /* 0x000fc400000000ff */
[----:B------:R-:W-:Y:S01]  /*15c40*/  F2FP.F16.F32.PACK_AB R31, R31, R108 ;  /* 0x0000006c1f1f723e */ /* 0x000fe200000000ff */
[----:B------:R-:W-:Y:S01]  /*15c50*/  STS [R5+0x2400], R22 ;  /* 0x0024001605007388 */ /* 0x000fe20000000800 */
[----:B------:R-:W-:Y:S02]  /*15c60*/  F2FP.F16.F32.PACK_AB R111, R111, R110 ;  /* 0x0000006e6f6f723e */ /* 0x000fe400000000ff */
[----:B------:R-:W-:Y:S01]  /*15c70*/  F2FP.F16.F32.PACK_AB R30, R30, R116 ;  /* 0x000000741e1e723e */ /* 0x000fe200000000ff */
[----:B------:R-:W-:Y:S01]  /*15c80*/  STS [R7], R21 ;  /* 0x0000001507007388 */ /* 0x000fe20000000800 */
[----:B-1----:R-:W-:-:S03]  /*15c90*/  IADD3 R2, R15, 0x400, R0 ;  /* 0x000004000f027810 */ /* 0x002fc60007ffe000 */
[----:B------:R-:W-:Y:S01]  /*15ca0*/  STS [R7+0x400], R20 ;  /* 0x0004001407007388 */ /* 0x000fe20000000800 */
[----:B------:R-:W-:Y:S02]  /*15cb0*/  F2FP.F16.F32.PACK_AB R29, R29, R118 ;  /* 0x000000761d1d723e */ /* 0x000fe400000000ff */
[----:B------:R-:W-:Y:S01]  /*15cc0*/  IADD3 R17, R8, R2, RZ ;  /* 0x0000000208117210 */ /* 0x000fe20007ffe0ff */
[----:B------:R1:W-:Y:S01]  /*15cd0*/  STS [R6], R19 ;  /* 0x0000001306007388 */ /* 0x0003e20000000800 */
[----:B------:R-:W-:Y:S02]  /*15ce0*/  F2FP.F16.F32.PACK_AB R28, R28, R120 ;  /* 0x000000781c1c723e */ /* 0x000fe400000000ff */
[----:B------:R-:W-:Y:S01]  /*15cf0*/  F2FP.F16.F32.PACK_AB R27, R27, R122 ;  /* 0x0000007a1b1b723e */ /* 0x000fe200000000ff */
[----:B------:R-:W-:Y:S01]  /*15d00*/  STS [R6+0x400], R24 ;  /* 0x0004001806007388 */ /* 0x000fe20000000800 */
[----:B------:R-:W-:Y:S02]  /*15d10*/  IADD3 R2, R8, R0, RZ ;  /* 0x0000000008027210 */ /* 0x000fe40007ffe0ff */
[----:B------:R-:W-:Y:S01]  /*15d20*/  F2FP.F16.F32.PACK_AB R32, R32, R112 ;  /* 0x000000702020723e */ /* 0x000fe200000000ff */
[----:B------:R-:W-:Y:S01]  /*15d30*/  STS [R7+0x2000], R26 ;  /* 0x0020001a07007388 */ /* 0x000fe20000000800 */
[----:B------:R-:W-:-:S02]  /*15d40*/  F2FP.F16.F32.PACK_AB R115, R115, R114 ;  /* 0x000000727373723e */ /* 0x000fc400000000ff */
[----:B------:R-:W-:Y:S01]  /*15d50*/  F2FP.F16.F32.PACK_AB R14, R14, R124 ;  /* 0x0000007c0e0e723e */ /* 0x000fe200000000ff */
[----:B------:R-:W-:Y:S01]  /*15d60*/  STS [R7+0x2400], R25 ;  /* 0x0024001907007388 */ /* 0x000fe20000000800 */
[----:B------:R-:W-:Y:S02]  /*15d70*/  F2FP.F16.F32.PACK_AB R13, R13, R126 ;  /* 0x0000007e0d0d723e */ /* 0x000fe400000000ff */
[----:B------:R-:W-:Y:S01]  /*15d80*/  F2FP.F16.F32.PACK_AB R12, R12, R132 ;  /* 0x000000840c0c723e */ /* 0x000fe200000000ff */
[----:B------:R-:W-:Y:S01]  /*15d90*/  STS [R6+0x2000], R31 ;  /* 0x0020001f06007388 */ /* 0x000fe20000000800 */
[----:B------:R-:W-:Y:S02]  /*15da0*/  F2FP.F16.F32.PACK_AB R11, R11, R134 ;  /* 0x000000860b0b723e */ /* 0x000fe400000000ff */
[C---:B------:R-:W-:Y:S01]  /*15db0*/  IADD3 R8, R15.reuse, R0, RZ ;  /* 0x000000000f087210 */ /* 0x040fe20007ffe0ff */
[----:B------:R2:W-:Y:S01]  /*15dc0*/  STS [R6+0x2400], R111 ;  /* 0x0024006f06007388 */ /* 0x0005e20000000800 */
[----:B------:R-:W-:Y:S01]  /*15dd0*/  F2FP.F16.F32.PACK_AB R10, R10, R140 ;  /* 0x0000008c0a0a723e */ /* 0x000fe200000000ff */
[----:B-1----:R-:W1:Y:S02]  /*15de0*/  @P6 LDC.64 R18, c[0x0][0x298] ;  /* 0x0000a600ff126b82 */ /* 0x002e640000000a00 */
[----:B------:R-:W-:Y:S01]  /*15df0*/  STS [R0], R30 ;  /* 0x0000001e00007388 */ /* 0x000fe20000000800 */
[----:B------:R-:W-:-:S02]  /*15e00*/  IADD3 R15, R15, R2, RZ ;  /* 0x000000020f0f7210 */ /* 0x000fc40007ffe0ff */
[----:B------:R-:W-:Y:S01]  /*15e10*/  F2FP.F16.F32.PACK_AB R9, R9, R142 ;  /* 0x0000008e0909723e */ /* 0x000fe200000000ff */
[----:B------:R-:W-:Y:S04]  /*15e20*/  STS [R0+0x400], R29 ;  /* 0x0004001d00007388 */ /* 0x000fe80000000800 */
[----:B------:R-:W-:Y:S04]  /*15e30*/  STS [R2], R28 ;  /* 0x0000001c02007388 */ /* 0x000fe80000000800 */
        /* <DEDUP_REMOVED lines=8> */
[----:B------:R-:W4:Y:S03]  /*15ec0*/  S2R R20, SR_TID.X ;  /* 0x0000000000147919 */ /* 0x000f260000002100 */
[----:B------:R4:W-:Y:S01]  /*15ed0*/  STS [R17], R9 ;  /* 0x0000000911007388 */ /* 0x0009e20000000800 */
[C---:B------:R-:W-:Y:S01]  /*15ee0*/  FMUL.FTZ R130, R3.reuse, R130 ;  /* 0x0000008203827220 */ /* 0x040fe20000410000 */
[C---:B--2---:R-:W-:Y:S01]  /*15ef0*/  FMUL.FTZ R6, R3.reuse, R131 ;  /* 0x0000008303067220 */ /* 0x044fe20000410000 */
[C---:B------:R-:W-:Y:S01]  /*15f00*/  FMUL.FTZ R138, R3.reuse, R138 ;  /* 0x0000008a038a7220 */ /* 0x040fe20000410000 */
[----:B------:R-:W-:Y:S01]  /*15f10*/  FMUL.FTZ R139, R3, R139 ;  /* 0x0000008b038b7220 */ /* 0x000fe20000410000 */
[C---:B------:R-:W-:Y:S01]  /*15f20*/  FMUL.FTZ R128, R4.reuse, R128 ;  /* 0x0000008004807220 */ /* 0x040fe20000410000 */
[C---:B------:R-:W-:Y:S01]  /*15f30*/  FMUL.FTZ R7, R4.reuse, R129 ;  /* 0x0000008104077220 */ /* 0x040fe20000410000 */
[C---:B------:R-:W-:Y:S01]  /*15f40*/  FMUL.FTZ R136, R4.reuse, R136 ;  /* 0x0000008804887220 */ /* 0x040fe20000410000 */
[----:B---3--:R-:W-:Y:S01]  /*15f50*/  FMUL.FTZ R0, R4, R137 ;  /* 0x0000008904007220 */ /* 0x008fe20000410000 */
[----:B-1----:R-:W-:Y:S01]  /*15f60*/  @P6 IMAD.WIDE.U32 R2, R40, R18, RZ ;  /* 0x0000001228026225 */ /* 0x002fe200078e00ff */
[----:B------:R-:W-:-:S02]  /*15f70*/  F2FP.F16.F32.PACK_AB R6, R6, R130 ;  /* 0x000000820606723e */ /* 0x000fc400000000ff */
[----:B------:R-:W-:Y:S01]  /*15f80*/  F2FP.F16.F32.PACK_AB R7, R7, R128 ;  /* 0x000000800707723e */ /* 0x000fe200000000ff */
[----:B------:R-:W-:Y:S01]  /*15f90*/  @P6 IMAD R24, R40, R19, R3 ;  /* 0x0000001328186224 */ /* 0x000fe200078e0203 */
[----:B------:R-:W-:Y:S02]  /*15fa0*/  F2FP.F16.F32.PACK_AB R0, R0, R136 ;  /* 0x000000880000723e */ /* 0x000fe400000000ff */
[----:B------:R-:W-:Y:S02]  /*15fb0*/  F2FP.F16.F32.PACK_AB R139, R139, R138 ;  /* 0x0000008a8b8b723e */ /* 0x000fe400000000ff */
[----:B------:R-:W-:Y:S01]  /*15fc0*/  @P6 MOV R23, R2 ;  /* 0x0000000200176202 */ /* 0x000fe20000000f00 */
[----:B------:R-:W-:Y:S06]  /*15fd0*/  @P6 BRA `(.L_x_1985) ;  /* 0x0000000000206947 */ /* 0x000fec0003800000 */
[----:B----4-:R-:W1:Y:S01]  /*15fe0*/  S2R R10, SR_CTAID.Y ;  /* 0x00000000000a7919 */ /* 0x010e620000002600 */
[----:B------:R-:W2:Y:S01]  /*15ff0*/  LDC.64 R4, c[0x0][0x290] ;  /* 0x0000a400ff047b82 */ /* 0x000ea20000000a00 */
[----:B-1----:R-:W-:Y:S01]  /*16000*/  SHF.R.S32.HI R9, RZ, 0x1f, R10 ;  /* 0x0000001fff097819 */ /* 0x002fe2000001140a */
[----:B--2---:R-:W-:-:S04]  /*16010*/  IMAD.WIDE.U32 R2, R10, R4, RZ ;  /* 0x000000040a027225 */ /* 0x004fc800078e00ff */
[----:B------:R-:W-:Y:S01]  /*16020*/  IMAD R9, R9, R4, RZ ;  /* 0x0000000409097224 */ /* 0x000fe200078e02ff */
[----:B------:R-:W-:-:S03]  /*16030*/  MOV R23, R2 ;  /* 0x0000000200177202 */ /* 0x000fc60000000f00 */
[----:B------:R-:W-:-:S05]  /*16040*/  IMAD R5, R10, R5, R9 ;  /* 0x000000050a057224 */ /* 0x000fca00078e0209 */
[----:B------:R-:W-:-:S07]  /*16050*/  IADD3 R24, R3, R5, RZ ;  /* 0x0000000503187210 */ /* 0x000fce0007ffe0ff */
.L_x_1985:
[----:B------:R-:W-:Y:S01]  /*16060*/  ULDC.U8 UR4, c[0x0][0x3d9] ;  /* 0x0000f64000047ab9 */ /* 0x000fe20000000000 */
[----:B------:R-:W-:Y:S01]  /*16070*/  ULDC.U8 UR5, c[0x0][0x3d8] ;  /* 0x0000f60000057ab9 */ /* 0x000fe20000000000 */
[----:B------:R-:W-:Y:S01]  /*16080*/  ISETP.NE.AND P2, PT, RZ, UR4, PT ;  /* 0x00000004ff007c0c */ /* 0x000fe2000bf45270 */
[----:B------:R-:W-:Y:S01]  /*16090*/  STS [R8+0x2000], R7 ;  /* 0x0020000708007388 */ /* 0x000fe20000000800 */
[----:B------:R-:W-:Y:S01]  /*160a0*/  ISETP.NE.AND P1, PT, RZ, UR5, PT ;  /* 0x00000005ff007c0c */ /* 0x000fe2000bf25270 */
[----:B------:R-:W1:Y:S01]  /*160b0*/  @P5 LDC R14, c[0x0][0x2e8] ;  /* 0x0000ba00ff0e5b82 */ /* 0x000e620000000800 */
[----:B------:R2:W3:Y:S01]  /*160c0*/  @P5 MUFU.LG2 R16, R35 ;  /* 0x0000002300105308 */ /* 0x0004e20000000c00 */
[----:B------:R5:W-:Y:S01]  /*160d0*/  STS [R8+0x2400], R6 ;  /* 0x0024000608007388 */ /* 0x000be20000000800 */
[----:B------:R-:W-:Y:S02]  /*160e0*/  ISETP.EQ.AND P1, PT, RZ, UR4, P1 ;  /* 0x00000004ff007c0c */ /* 0x000fe40008f22270 */
[----:B----4-:R-:W-:Y:S01]  /*160f0*/  SHF.R.S32.HI R11, RZ, 0x1f, R20 ;  /* 0x0000001fff0b7819 */ /* 0x010fe20000011414 */
[----:B------:R4:W-:Y:S01]  /*16100*/  STS [R15+0x2000], R0 ;  /* 0x002000000f007388 */ /* 0x0009e20000000800 */
[----:B------:R-:W-:Y:S01]  /*16110*/  P2R R4, PR, RZ, 0x1 ;  /* 0x00000001ff047803 */ /* 0x000fe20000000000 */
[----:B------:R-:W1:Y:S01]  /*16120*/  @P4 LDC R13, c[0x0][0x2e8] ;  /* 0x0000ba00ff0d4b82 */ /* 0x000e620000000800 */
[----:B------:R2:W1:Y:S01]  /*16130*/  @P4 MUFU.LG2 R9, R34 ;  /* 0x0000002200094308 */ /* 0x0004620000000c00 */
[----:B------:R-:W1:Y:S01]  /*16140*/  S2R R18, SR_CTAID.Y ;  /* 0x0000000000127919 */ /* 0x000e620000002600 */
[----:B------:R-:W-:Y:S01]  /*16150*/  LEA.HI R11, R11, R20, RZ, 0x3 ;  /* 0x000000140b0b7211 */ /* 0x000fe200078f18ff */
[----:B------:R-:W1:Y:S03]  /*16160*/  S2R R26, SR_CTAID.Z ;  /* 0x00000000001a7919 */ /* 0x000e660000002700 */
[----:B------:R-:W-:-:S02]  /*16170*/  SHF.R.S32.HI R11, RZ, 0x3, R11 ;  /* 0x00000003ff0b7819 */ /* 0x000fc4000001140b */
[----:B------:R-:W-:Y:S02]  /*16180*/  @!P1 CS2R R2, SRZ ;  /* 0x0000000000029805 */ /* 0x000fe4000001ff00 */
[----:B------:R-:W-:Y:S01]  /*16190*/  @!P1 PLOP3.LUT P0, PT, PT, PT, PT, 0x8, 0x0 ;  /* 0x000000000000981c */ /* 0x000fe20003f0e170 */
[----:B------:R-:W1:Y:S03]  /*161a0*/  S2R R19, SR_CTAID.X ;  /* 0x0000000000137919 */ /* 0x000e660000002500 */
[----:B------:R-:W-:Y:S01]  /*161b0*/  P2R R5, PR, RZ, 0x1 ;  /* 0x00000001ff057803 */ /* 0x000fe20000000000 */
[----:B------:R2:W-:Y:S01]  /*161c0*/  STS [R17+0x2000], R139 ;  /* 0x0020008b11007388 */ /* 0x0005e20000000800 */
[----:B------:R-:W-:Y:S01]  /*161d0*/  ISETP.NE.AND P0, PT, R4, RZ, PT ;  /* 0x000000ff0400720c */ /* 0x000fe20003f05270 */
[----:B-----5:R-:W1:Y:S01]  /*161e0*/  @P2 LDC.64 R6, c[0x0][0x2c0] ;  /* 0x0000b000ff062b82 */ /* 0x020e620000000a00 */
[----:B------:R-:W-:Y:S01]  /*161f0*/  LOP3.LUT R8, R38, 0xffffffe0, RZ, 0xc0, !PT ;  /* 0xffffffe026087812 */ /* 0x000fe200078ec0ff */
[----:B----4-:R2:W4:Y:S04]  /*16200*/  @P3 MUFU.LG2 R15, R36 ;  /* 0x00000024000f3308 */ /* 0x0105280000000c00 */
[----:B------:R-:W-:Y:S01]  /*16210*/  IMAD.IADD R8, R39, 0x1, -R8 ;  /* 0x0000000127087824 */ /* 0x000fe200078e0a08 */
[----:B---3--:R-:W-:Y:S06]  /*16220*/  @!P1 BRA `(.L_x_1986) ;  /* 0x0000000000209947 */ /* 0x008fec0003800000 */
[----:B------:R-:W3:Y:S01]  /*16230*/  S2R R2, SR_CTAID.Y ;  /* 0x0000000000027919 */ /* 0x000ee20000002600 */
[----:B------:R-:W3:Y:S01]  /*16240*/  LDC R0, c[0x0][0x2c4] ;  /* 0x0000b100ff007b82 */ /* 0x000ee20000000800 */
[----:B------:R-:W-:-:S04]  /*16250*/  PLOP3.LUT P1, PT, PT, PT, PT, 0x80, 0x0 ;  /* 0x000000000000781c */ /* 0x000fc80003f2f070 */
[----:B------:R-:W-:Y:S01]  /*16260*/  P2R R5, PR, RZ, 0x2 ;  /* 0x00000002ff057803 */ /* 0x000fe20000000000 */
[----:B---3--:R-:W-:-:S04]  /*16270*/  @!P6 IMAD R40, R2, R0, RZ ;  /* 0x000000000228e224 */ /* 0x008fc800078e02ff */
[--C-:B------:R-:W-:Y:S01]  /*16280*/  IMAD.MOV.U32 R2, RZ, RZ, R40.reuse ;  /* 0x000000ffff027224 */ /* 0x100fe200078e0028 */
[----:B------:R3:W-:Y:S01]  /*16290*/  @!P6 STL [R1+0x5c], R40 ;  /* 0x00005c280100e387 */ /* 0x0007e20000100800 */
[----:B------:R-:W-:-:S07]  /*162a0*/  SHF.R.S32.HI R3, RZ, 0x1f, R40 ;  /* 0x0000001fff037819 */ /* 0x000fce0000011428 */
.L_x_1986:
[----:B------:R-:W2:Y:S01]  /*162b0*/  @P2 LDC R10, c[0x0][0x2c0] ;  /* 0x0000b000ff0a2b82 */ /* 0x000ea20000000800 */
[----:B-1----:R-:W-:Y:S01]  /*162c0*/  @P2 IMAD R0, R7, R6, RZ ;  /* 0x0000000607002224 */ /* 0x002fe200078e02ff */
[----:B------:R-:W-:Y:S02]  /*162d0*/  IADD3 R6, R11, 0x10, RZ ;  /* 0x000000100b067810 */ /* 0x000fe40007ffe0ff */
[----:B------:R-:W-:Y:S01]  /*162e0*/  @P2 MOV R4, 0x1 ;  /* 0x0000000100042802 */ /* 0x000fe20000000f00 */
[----:B------:R-:W-:Y:S06]  /*162f0*/  @P2 BRA `(.L_x_1987) ;  /* 0x0000000000182947 */ /* 0x000fec0003800000 */
[----:B------:R-:W1:Y:S01]  /*16300*/  LDC R0, c[0x0][0x2c4] ;  /* 0x0000b100ff007b82 */ /* 0x000e620000000800 */
[----:B------:R-:W-:Y:S02]  /*16310*/  ISETP.NE.AND P1, PT, RZ, UR5, PT ;  /* 0x00000005ff007c0c */ /* 0x000fe4000bf25270 */
[----:B--2---:R-:W-:-:S05]  /*16320*/  MOV R10, 0x1 ;  /* 0x00000001000a7802 */ /* 0x004fca0000000f00 */
[----:B------:R-:W2:Y:S08]  /*16330*/  LDC R4, c[0x0][0x270] ;  /* 0x00009c00ff047b82 */ /* 0x000eb00000000800 */
[----:B-1----:R-:W2:Y:S02]  /*16340*/  @P1 LDC R0, c[0x0][0x2e4] ;  /* 0x0000b900ff001b82 */ /* 0x002ea40000000800 */
[----:B--2---:R-:W-:-:S07]  /*16350*/  IMAD R4, R0, R4, RZ ;  /* 0x0000000400047224 */ /* 0x004fce00078e02ff */
.L_x_1987:
[----:B------:R-:W5:Y:S01]  /*16360*/  LDL R27, [R1+0x3c] ;  /* 0x00003c00011b7983 */ /* 0x000f620000100800 */
[----:B------:R-:W1:Y:S01]  /*16370*/  @P3 LDC R12, c[0x0][0x2e8] ;  /* 0x0000ba00ff0c3b82 */ /* 0x000e620000000800 */
[----:B------:R-:W-:Y:S01]  /*16380*/  LOP3.LUT P2, RZ, R8, 0x3, RZ, 0xc0, !PT ;  /* 0x0000000308ff7812 */ /* 0x000fe2000784c0ff */
[----:B------:R-:W3:Y:S06]  /*16390*/  @P0 MUFU.LG2 R7, R37 ;  /* 0x0000002500070308 */ /* 0x000eec0000000c00 */
[----:B------:R-:W-:Y:S01]  /*163a0*/  BAR.SYNC.DEFER_BLOCKING 0x0 ;  /* 0x0000000000007b1d */ /* 0x000fe20000010000 */
[----:B------:R-:W-:Y:S01]  /*163b0*/  IMAD R4, R18, R4, RZ ;  /* 0x0000000412047224 */ /* 0x000fe200078e02ff */
[----:B------:R-:W-:Y:S01]  /*163c0*/  ISETP.NE.AND P6, PT, R5, RZ, PT ;  /* 0x000000ff0500720c */ /* 0x000fe20003fc5270 */
[----:B------:R-:W-:Y:S01]  /*163d0*/  @P4 FMUL.FTZ R5, R9, 0.69314718246459960938 ;  /* 0x3f31721809054820 */ /* 0x000fe20000410000 */
[----:B--2---:R-:W-:Y:S01]  /*163e0*/  MOV R17, 0x7f800000 ;  /* 0x7f80000000117802 */ /* 0x004fe20000000f00 */
[----:B------:R-:W-:-:S03]  /*163f0*/  IMAD.MOV.U32 R22, RZ, RZ, 0x7f800000 ;  /* 0x7f800000ff167424 */ /* 0x000fc600078e00ff */
[----:B------:R-:W2:Y:S01]  /*16400*/  @P0 LDC R8, c[0x0][0x2e8] ;  /* 0x0000ba00ff080b82 */ /* 0x000ea20000000800 */
[----:B------:R-:W-:Y:S01]  /*16410*/  @P4 FFMA.FTZ R22, R72, R13, R5 ;  /* 0x0000000d48164223 */ /* 0x000fe20000010005 */
[----:B----4-:R-:W-:Y:S01]  /*16420*/  @P3 FMUL.FTZ R5, R15, 0.69314718246459960938 ;  /* 0x3f3172180f053820 */ /* 0x010fe20000410000 */
[----:B------:R-:W-:Y:S01]  /*16430*/  MOV R21, 0x7f800000 ;  /* 0x7f80000000157802 */ /* 0x000fe20000000f00 */
[C---:B------:R-:W-:Y:S01]  /*16440*/  VIADD R9, R11.reuse, 0x30 ;  /* 0x000000300b097836 */ /* 0x040fe20000000000 */
[----:B------:R-:W-:Y:S01]  /*16450*/  BSSY B0, `(.L_x_1988) ;  /* 0x000003f000007945 */ /* 0x000fe20003800000 */
[----:B------:R-:W-:Y:S02]  /*16460*/  MOV R20, 0x7f800000 ;  /* 0x7f80000000147802 */ /* 0x000fe40000000f00 */
[----:B------:R-:W-:Y:S01]  /*16470*/  IADD3 R25, R11, 0x40, RZ ;  /* 0x000000400b197810 */ /* 0x000fe20007ffe0ff */
[----:B-1----:R-:W-:Y:S01]  /*16480*/  @P3 FFMA.FTZ R21, R71, R12, R5 ;  /* 0x0000000c47153223 */ /* 0x002fe20000010005 */
[----:B------:R1:W4:Y:S01]  /*16490*/  LDS.128 R28, [R214+0x3800] ;  /* 0x00380000d61c7984 */ /* 0x0003220000000c00 */
[----:B-----5:R-:W-:Y:S01]  /*164a0*/  ISETP.GE.AND P1, PT, R6, R27, PT ;  /* 0x0000001b0600720c */ /* 0x020fe20003f26270 */
[----:B------:R-:W-:Y:S01]  /*164b0*/  @P5 FMUL.FTZ R6, R16, 0.69314718246459960938 ;  /* 0x3f31721810065820 */ /* 0x000fe20000410000 */
[----:B------:R-:W-:-:S02]  /*164c0*/  IADD3 R16, R11, 0x20, RZ ;  /* 0x000000200b107810 */ /* 0x000fc40007ffe0ff */
[-C--:B------:R-:W-:Y:S01]  /*164d0*/  ISETP.GE.AND P4, PT, R9, R27.reuse, PT ;  /* 0x0000001b0900720c */ /* 0x080fe20003f86270 */
[----:B------:R-:W-:Y:S01]  /*164e0*/  @P5 FFMA.FTZ R17, R73, R14, R6 ;  /* 0x0000000e49115223 */ /* 0x000fe20000010006 */
[----:B------:R-:W-:Y:S01]  /*164f0*/  SEL R6, R4, RZ, !P6 ;  /* 0x000000ff04067207 */ /* 0x000fe20007000000 */
[----:B------:R-:W-:Y:S01]  /*16500*/  IMAD R4, R19, R10, RZ ;  /* 0x0000000a13047224 */ /* 0x000fe200078e02ff */
[----:B------:R-:W-:-:S03]  /*16510*/  ISETP.GE.AND P5, PT, R16, R27, PT ;  /* 0x0000001b1000720c */ /* 0x000fc60003fa6270 */
[----:B------:R-:W-:Y:S02]  /*16520*/  IMAD R0, R26, R0, R6 ;  /* 0x000000001a007224 */ /* 0x000fe400078e0206 */
[----:B------:R-:W-:Y:S02]  /*16530*/  IMAD.SHL.U32 R6, R4, 0x80, RZ ;  /* 0x0000008004067824 */ /* 0x000fe400078e00ff */
[----:B---3--:R-:W-:-:S03]  /*16540*/  @P0 FMUL.FTZ R4, R7, 0.69314718246459960938 ;  /* 0x3f31721807040820 */ /* 0x008fc60000410000 */
[----:B------:R-:W-:Y:S01]  /*16550*/  IADD3 R13, P6, P3, R6, R2, R0 ;  /* 0x00000002060d7210 */ /* 0x000fe20007bde000 */
[----:B--2---:R-:W-:Y:S01]  /*16560*/  @P0 FFMA.FTZ R20, R70, R8, R4 ;  /* 0x0000000846140223 */ /* 0x004fe20000010004 */
[----:B------:R-:W-:Y:S02]  /*16570*/  SHF.R.S32.HI R5, RZ, 0x1f, R6 ;  /* 0x0000001fff057819 */ /* 0x000fe40000011406 */
[----:B------:R-:W-:-:S04]  /*16580*/  SHF.R.S32.HI R0, RZ, 0x1f, R0 ;  /* 0x0000001fff007819 */ /* 0x000fc80000011400 */
[----:B------:R-:W-:Y:S01]  /*16590*/  IADD3.X R12, R5, R3, R0, P6, P3 ;  /* 0x00000003050c7210 */ /* 0x000fe200037e6400 */
[----:B-1--4-:R-:W-:Y:S06]  /*165a0*/  @P2 BRA `(.L_x_1989) ;  /* 0x0000000000a42947 */ /* 0x012fec0003800000 */
[----:B------:R-:W2:Y:S01]  /*165b0*/  LDL.LU R32, [R1+0x68] ;  /* 0x0000680001207983 */ /* 0x000ea20000300800 */
[----:B------:R-:W-:-:S04]  /*165c0*/  SHF.R.S32.HI R0, RZ, 0x1f, R33 ;  /* 0x0000001fff007819 */ /* 0x000fc80000011421 */
[----:B------:R-:W-:-:S04]  /*165d0*/  LEA.HI R0, R0, R33, RZ, 0x2 ;  /* 0x0000002100007211 */ /* 0x000fc800078f10ff */
[----:B------:R-:W-:-:S05]  /*165e0*/  LOP3.LUT R0, R0, 0xffffffc, RZ, 0xc0, !PT ;  /* 0x0ffffffc00007812 */ /* 0x000fca00078ec0ff */
[----:B------:R-:W-:-:S04]  /*165f0*/  IMAD.IADD R0, R33, 0x1, -R0 ;  /* 0x0000000121007824 */ /* 0x000fc800078e0a00 */
[----:B--2---:R-:W-:-:S04]  /*16600*/  IMAD R3, R0, 0x10, R32 ;  /* 0x0000001000037824 */ /* 0x004fc800078e0220 */
        /* <DEDUP_REMOVED lines=35> */
.L_x_1989:
[----:B------:R-:W-:Y:S05]  /*16840*/  BSYNC B0 ;  /* 0x0000000000007941 */ /* 0x000fea0003800000 */
.L_x_1988:
[----:B------:R-:W3:Y:S01]  /*16850*/  LDL.LU.64 R8, [R1+0x60] ;  /* 0x0000600001087983 */ /* 0x000ee20000300a00 */
[C---:B------:R-:W-:Y:S01]  /*16860*/  VIADD R0, R11.reuse, 0x50 ;  /* 0x000000500b007836 */ /* 0x040fe20000000000 */
[C---:B--2---:R-:W-:Y:S01]  /*16870*/  IADD3 R4, R11.reuse, 0x60, RZ ;  /* 0x000000600b047810 */ /* 0x044fe20007ffe0ff */
[----:B------:R-:W-:Y:S01]  /*16880*/  ULDC.64 UR4, c[0x0][0x2a0] ;  /* 0x0000a80000047ab9 */ /* 0x000fe20000000a00 */
[----:B------:R1:W5:Y:S01]  /*16890*/  LDL.64 R16, [R1+0x40] ;  /* 0x0000400001107983 */ /* 0x0003620000100a00 */
[----:B------:R-:W-:Y:S01]  /*168a0*/  VIADD R14, R11, 0x70 ;  /* 0x000000700b0e7836 */ /* 0x000fe20000000000 */
[----:B------:R-:W-:Y:S01]  /*168b0*/  SHF.R.S32.HI R5, RZ, 0x1f, R26 ;  /* 0x0000001fff057819 */ /* 0x000fe2000001141a */
[----:B------:R-:W-:Y:S01]  /*168c0*/  BSSY B0, `(.L_x_1990) ;  /* 0x0000017000007945 */ /* 0x000fe20003800000 */
[-C--:B------:R-:W-:Y:S02]  /*168d0*/  ISETP.GE.AND P3, PT, R0, R27.reuse, PT ;  /* 0x0000001b0000720c */ /* 0x080fe40003f66270 */
[-C--:B------:R-:W-:Y:S01]  /*168e0*/  ISETP.GE.AND P6, PT, R25, R27.reuse, PT ;  /* 0x0000001b1900720c */ /* 0x080fe20003fc6270 */
[----:B------:R-:W-:Y:S01]  /*168f0*/  IMAD R0, R5, UR4, RZ ;  /* 0x0000000405007c24 */ /* 0x000fe2000f8e02ff */
[----:B------:R-:W-:-:S03]  /*16900*/  ISETP.GE.AND P2, PT, R4, R27, PT ;  /* 0x0000001b0400720c */ /* 0x000fc60003f46270 */
[----:B------:R-:W-:Y:S01]  /*16910*/  IMAD R0, R26, UR5, R0 ;  /* 0x000000051a007c24 */ /* 0x000fe2000f8e0200 */
[----:B---3--:R-:W-:-:S05]  /*16920*/  IADD3 R2, P0, R8, R23, RZ ;  /* 0x0000001708027210 */ /* 0x008fca0007f1e0ff */
[----:B------:R-:W-:Y:S01]  /*16930*/  IMAD.X R3, R9, 0x1, R24, P0 ;  /* 0x0000000109037824 */ /* 0x000fe200000e0618 */
[----:B------:R-:W-:Y:S02]  /*16940*/  ISETP.GE.AND P0, PT, R11, R27, PT ;  /* 0x0000001b0b00720c */ /* 0x000fe40003f06270 */
[----:B------:R1:W2:Y:S01]  /*16950*/  LDS.128 R8, [R214] ;  /* 0x00000000d6087984 */ /* 0x0002a20000000c00 */
[----:B------:R-:W-:-:S05]  /*16960*/  IMAD.WIDE.U32 R12, R26, UR4, R2 ;  /* 0x000000041a0c7c25 */ /* 0x000fca000f8e0002 */
[----:B------:R-:W-:-:S05]  /*16970*/  IADD3 R7, R0, R13, RZ ;  /* 0x0000000d00077210 */ /* 0x000fca0007ffe0ff */
[----:B------:R-:W-:Y:S05]  /*16980*/  @P0 BRA `(.L_x_1991) ;  /* 0x0000000000280947 */ /* 0x000fea0003800000 */
        /* <DEDUP_REMOVED lines=10> */
.L_x_1991:
[----:B------:R-:W-:Y:S05]  /*16a30*/  BSYNC B0 ;  /* 0x0000000000007941 */ /* 0x000fea0003800000 */
.L_x_1990:
        /* <DEDUP_REMOVED lines=17> */
.L_x_1993:
[----:B------:R-:W-:Y:S05]  /*16b50*/  BSYNC B0 ;  /* 0x0000000000007941 */ /* 0x000fea0003800000 */
.L_x_1992:
        /* <DEDUP_REMOVED lines=16> */
.L_x_1995:
[----:B------:R-:W-:Y:S05]  /*16c60*/  BSYNC B0 ;  /* 0x0000000000007941 */ /* 0x000fea0003800000 */
.L_x_1994:
        /* <DEDUP_REMOVED lines=16> */
.L_x_1997:
[----:B------:R-:W-:Y:S05]  /*16d70*/  BSYNC B0 ;  /* 0x0000000000007941 */ /* 0x000fea0003800000 */
.L_x_1996:
        /* <DEDUP_REMOVED lines=16> */
.L_x_1999:
[----:B------:R-:W-:Y:S05]  /*16e80*/  BSYNC B0 ;  /* 0x0000000000007941 */ /* 0x000fea0003800000 */
.L_x_1998:
        /* <DEDUP_REMOVED lines=16> */
.L_x_2001:
[----:B------:R-:W-:Y:S05]  /*16f90*/  BSYNC B0 ;  /* 0x0000000000007941 */ /* 0x000fea0003800000 */
.L_x_2000:
        /* <DEDUP_REMOVED lines=16> */
.L_x_2003:
[----:B------:R-:W-:Y:S05]  /*170a0*/  BSYNC B0 ;  /* 0x0000000000007941 */ /* 0x000fea0003800000 */
.L_x_2002:
        /* <DEDUP_REMOVED lines=15> */
.L_x_2004:
        /* <DEDUP_REMOVED lines=14> */
.L_x_2595:


//--------------------- .text._ZN5flash16flash_fwd_kernelI23Flash_fwd_kernel_traitsILi64ELi128ELi64ELi4ELb0ELb0EN7cutlass6half_tE19Flash_kernel_traitsILi64ELi128ELi64ELi4ES3_EELb0ELb0ELb1ELb0ELb0ELb1ELb1ELb0EEEvNS_16Flash_fwd_paramsE --------------------------
	.section	.text._ZN5flash16flash_fwd_kernelI23Flash_fwd_kernel_traitsILi64ELi128ELi64ELi4ELb0ELb0EN7cutlass6half_tE19Flash_kernel_traitsILi64ELi128ELi64ELi4ES3_EELb0ELb0ELb1ELb0ELb0ELb1ELb1ELb0EEEvNS_16Flash_fwd_paramsE,"ax",@progbits
	.align	128
        .global         _ZN5flash16flash_fwd_kernelI23Flash_fwd_kernel_traitsILi64ELi128ELi64ELi4ELb0ELb0EN7cutlass6half_tE19Flash_kernel_traitsILi64ELi128ELi64ELi4ES3_EELb0ELb0ELb1ELb0ELb0ELb1ELb1ELb0EEEvNS_16Flash_fwd_paramsE
        .type           _ZN5flash16flash_fwd_kernelI23Flash_fwd_kernel_traitsILi64ELi128ELi64ELi4ELb0ELb0EN7cutlass6half_tE19Flash_kernel_traitsILi64ELi128ELi64ELi4ES3_EELb0ELb0ELb1ELb0ELb0ELb1ELb1ELb0EEEvNS_16Flash_fwd_paramsE,@function
        .size           _ZN5flash16flash_fwd_kernelI23Flash_fwd_kernel_traitsILi64ELi128ELi64ELi4ELb0ELb0EN7cutlass6half_tE19Flash_kernel_traitsILi64ELi128ELi64ELi4ES3_EELb0ELb0ELb1ELb0ELb0ELb1ELb1ELb0EEEvNS_16Flash_fwd_paramsE,(.L_x_2596 - _ZN5flash16flash_fwd_kernelI23Flash_fwd_kernel_traitsILi64ELi128ELi64ELi4ELb0ELb0EN7cutlass6half_tE19Flash_kernel_traitsILi64ELi128ELi64ELi4ES3_EELb0ELb0ELb1ELb0ELb0ELb1ELb1ELb0EEEvNS_16Flash_fwd_paramsE)
        .other          _ZN5flash16flash_fwd_kernelI23Flash_fwd_kernel_traitsILi64ELi128ELi64ELi4ELb0ELb0EN7cutlass6half_tE19Flash_kernel_traitsILi64ELi128ELi64ELi4ES3_EELb0ELb0ELb1ELb0ELb0ELb1ELb1ELb0EEEvNS_16Flash_fwd_paramsE,@"STO_CUDA_ENTRY STV_DEFAULT"
_ZN5flash16flash_fwd_kernelI23Flash_fwd_kernel_traitsILi64ELi128ELi64ELi4ELb0ELb0EN7cutlass6half_tE19Flash_kernel_traitsILi64ELi128ELi64ELi4ES3_EELb0ELb0ELb1ELb0ELb0ELb1ELb1ELb0EEEvNS_16Flash_fwd_paramsE:
.text._ZN5flash16flash_fwd_kernelI23Flash_fwd_kernel_traitsILi64ELi128ELi64ELi4ELb0ELb0EN7cutlass6half_tE19Flash_kernel_traitsILi64ELi128ELi64ELi4ES3_EELb0ELb0ELb1ELb0ELb0ELb1ELb1ELb0EEEvNS_16Flash_fwd_paramsE:
[----:B------:R-:W1:Y:S08]  /*0000*/  LDC R1, c[0x0][0x28] ;  /* 0x00000a00ff017b82 */ /* 0x000e700000000800 */
[----:B------:R-:W2:Y:S01]  /*0010*/  LDC.64 R4, c[0x0][0x2f0] ;  /* 0x0000bc00ff047b82 */ /* 0x000ea20000000a00 */
[----:B------:R-:W3:Y:S01]  /*0020*/  S2R R46, SR_CTAID.Y ;  /* 0x00000000002e7919 */ /* 0x000ee20000002600 */
[----:B------:R-:W-:Y:S01]  /*0030*/  IMAD.MOV.U32 R29, RZ, RZ, -0x1 ;  /* 0xffffffffff1d7424 */ /* 0x000fe200078e00ff */
[----:B------:R-:W-:Y:S01]  /*0040*/  ULDC.64 UR12, c[0x0][0x208] ;  /* 0x00008200000c7ab9 */ /* 0x000fe20000000a00 */
[----:B-1----:R-:W-:-:S04]  /*0050*/  VIADD R1, R1, 0xffffff90 ;  /* 0xffffff9001017836 */ /* 0x002fc80000000000 */
[----:B------:R-:W1:Y:S08]  /*0060*/  LDC.64 R2, c[0x0][0x300] ;  /* 0x0000c000ff027b82 */ /* 0x000e700000000a00 */
[----:B------:R-:W3:Y:S01]  /*0070*/  LDC.64 R6, c[0x0][0x2f0] ;  /* 0x0000bc00ff067b82 */ /* 0x000ee20000000a00 */
[----:B--2---:R-:W-:-:S07]  /*0080*/  ISETP.NE.U32.AND P2, PT, R4, RZ, PT ;  /* 0x000000ff0400720c */ /* 0x004fce0003f45070 */
[----:B------:R-:W2:Y:S01]  /*0090*/  LDC.U8 R10, c[0x0][0x3c2] ;  /* 0x0000f080ff0a7b82 */ /* 0x000ea20000000000 */
[----:B------:R-:W-:Y:S02]  /*00a0*/  ISETP.NE.AND.EX P2, PT, R5, RZ, PT, P2 ;  /* 0x000000ff0500720c */ /* 0x000fe40003f45320 */
[----:B-1----:R-:W-:-:S05]  /*00b0*/  ISETP.NE.U32.AND P1, PT, R2, RZ, PT ;  /* 0x000000ff0200720c */ /* 0x002fca0003f25070 */
[----:B------:R-:W1:Y:S01]  /*00c0*/  LDC.64 R8, c[0x0][0x2f8] ;  /* 0x0000be00ff087b82 */ /* 0x000e620000000a00 */
[----:B------:R-:W-:Y:S01]  /*00d0*/  ISETP.NE.AND.EX P1, PT, R3, RZ, PT, P1 ;  /* 0x000000ff0300720c */ /* 0x000fe20003f25310 */
[----:B---3--:R-:W-:-:S06]  /*00e0*/  IMAD.WIDE R4, R46, 0x4, R6 ;  /* 0x000000042e047825 */ /* 0x008fcc00078e0206 */
[----:B------:R-:W3:Y:S01]  /*00f0*/  LDC.64 R2, c[0x0][0x2f8] ;  /* 0x0000be00ff027b82 */ /* 0x000ee20000000a00 */
[----:B------:R-:W4:Y:S04]  /*0100*/  @P2 LDG.E R29, desc[UR12][R4.64] ;  /* 0x0000000c041d2981 */ /* 0x000f28000c1e1900 */
[----:B------:R2:W4:Y:S03]  /*0110*/  @P2 LDG.E R0, desc[UR12][R4.64+0x4] ;  /* 0x0000040c04002981 */ /* 0x000526000c1e1900 */
[----:B------:R-:W2:Y:S01]  /*0120*/  @P1 LDC.64 R6, c[0x0][0x300] ;  /* 0x0000c000ff061b82 */ /* 0x000ea20000000a00 */
[----:B------:R-:W-:Y:S02]  /*0130*/  IMAD.MOV.U32 R18, RZ, RZ, RZ ;  /* 0x000000ffff127224 */ /* 0x000fe400078e00ff */
[----:B--2---:R-:W-:-:S05]  /*0140*/  @P1 IMAD.WIDE R4, R46, 0x4, R6 ;  /* 0x000000042e041825 */ /* 0x004fca00078e0206 */
[----:B------:R2:W5:Y:S01]  /*0150*/  @P1 LDG.E R18, desc[UR12][R4.64] ;  /* 0x0000000c04121981 */ /* 0x000562000c1e1900 */
[----:B------:R-:W-:Y:S02]  /*0160*/  ISETP.NE.AND P3, PT, R10, RZ, PT ;  /* 0x000000ff0a00720c */ /* 0x000fe40003f65270 */
[----:B---3--:R-:W-:-:S04]  /*0170*/  ISETP.EQ.U32.AND P0, PT, R2, RZ, PT ;  /* 0x000000ff0200720c */ /* 0x008fc80003f02070 */
[----:B------:R-:W-:Y:S01]  /*0180*/  ISETP.EQ.OR.EX P0, PT, R3, RZ, !P3, P0 ;  /* 0x000000ff0300720c */ /* 0x000fe20005f02700 */
[----:B------:R-:W-:Y:S02]  /*0190*/  IMAD.MOV.U32 R28, RZ, RZ, -0x1 ;  /* 0xffffffffff1c7424 */ /* 0x000fe400078e00ff */
[----:B-1----:R-:W-:Y:S01]  /*01a0*/  IMAD.WIDE R6, R46, 0x4, R8 ;  /* 0x000000042e067825 */ /* 0x002fe200078e0208 */
[----:B------:R-:W1:Y:S01]  /*01b0*/  S2R R22, SR_CTAID.X ;  /* 0x0000000000167919 */ /* 0x000e620000002500 */
[----:B------:R-:W3:Y:S08]  /*01c0*/  S2R R27, SR_CTAID.Z ;  /* 0x00000000001b7919 */ /* 0x000ef00000002700 */
[----:B------:R2:W5:Y:S01]  /*01d0*/  @!P0 LDG.E R28, desc[UR12][R6.64] ;  /* 0x0000000c061c8981 */ /* 0x000562000c1e1900 */
[----:B------:R-:W-:-:S04]  /*01e0*/  ISETP.NE.U32.AND P0, PT, R2, RZ, PT ;  /* 0x000000ff0200720c */ /* 0x000fc80003f05070 */
[----:B------:R-:W-:Y:S01]  /*01f0*/  ISETP.NE.AND.EX P0, PT, R3, RZ, PT, P0 ;  /* 0x000000ff0300720c */ /* 0x000fe20003f05300 */
[----:B----4-:R-:W-:Y:S01]  /*0200*/  @P2 IMAD.IADD R74, R0, 0x1, -R29 ;  /* 0x00000001004a2824 */ /* 0x010fe200078e0a1d */
[----:B------:R2:W-:Y:S05]  /*0210*/  STL [R1+0x40], R29 ;  /* 0x0000401d01007387 */ /* 0x0005ea0000100800 */
[----:B------:R-:W4:Y:S06]  /*0220*/  @!P2 LDC R74, c[0x0][0x2c4] ;  /* 0x0000b100ff4aab82 */ /* 0x000f2c0000000800 */
[----:B-1-3--:R-:W-:Y:S05]  /*0230*/  @!P0 BRA `(.L_x_2005) ;  /* 0x0000000000108947 */ /* 0x00afea0003800000 */
[----:B------:R-:W2:Y:S02]  /*0240*/  @P3 LDG.E R0, desc[UR12][R6.64+0x4] ;  /* 0x0000040c06003981 */ /* 0x000ea4000c1e1900 */
[----:B--2--5:R-:W-:-:S06]  /*0250*/  @P3 IADD3 R4, R0, -R28, RZ ;  /* 0x8000001c00043210 */ /* 0x024fcc0007ffe0ff */
[----:B------:R2:W5:Y:S01]  /*0260*/  @!P3 LDG.E R4, desc[UR12][R6.64] ;  /* 0x0000000c0604b981 */ /* 0x000562000c1e1900 */
[----:B------:R-:W-:Y:S05]  /*0270*/  BRA `(.L_x_2006) ;  /* 0x0000000000047947 */ /* 0x000fea0003800000 */
.L_x_2005:
[----:B--2---:R-:W1:Y:S02]  /*0280*/  LDC R4, c[0x0][0x2c8] ;  /* 0x0000b200ff047b82 */ /* 0x004e640000000800 */
.L_x_2006:
[----:B------:R-:W3:Y:S02]  /*0290*/  LDC.64 R2, c[0x0][0x308] ;  /* 0x0000c200ff027b82 */ /* 0x000ee40000000a00 */
[----:B---3--:R-:W-:-:S04]  /*02a0*/  ISETP.NE.U32.AND P1, PT, R2, RZ, PT ;  /* 0x000000ff0200720c */ /* 0x008fc80003f25070 */
[----:B------:R-:W-:-:S13]  /*02b0*/  ISETP.NE.AND.EX P1, PT, R3, RZ, PT, P1 ;  /* 0x000000ff0300720c */ /* 0x000fda0003f25310 */
[----:B------:R-:W3:Y:S01]  /*02c0*/  @P1 LDC.64 R2, c[0x0][0x308] ;  /* 0x0000c200ff021b82 */ /* 0x000ee20000000a00 */
[----:B------:R-:W-:-:S07]  /*02d0*/  IMAD.SHL.U32 R171, R22, 0x80, RZ ;  /* 0x0000008016ab7824 */ /* 0x000fce00078e00ff */
[----:B------:R-:W1:Y:S01]  /*02e0*/  @!P1 LDC R5, c[0x0][0x2cc] ;  /* 0x0000b300ff059b82 */ /* 0x000e620000000800 */
[----:B----4-:R-:W-:Y:S01]  /*02f0*/  ISETP.GT.AND P0, PT, R74, R171, PT ;  /* 0x000000ab4a00720c */ /* 0x010fe20003f04270 */
[----:B---3--:R-:W-:-:S05]  /*0300*/  @P1 IMAD.WIDE R2, R46, 0x4, R2 ;  /* 0x000000042e021825 */ /* 0x008fca00078e0202 */
[----:B------:R3:W5:Y:S01]  /*0310*/  @P1 LDG.E R0, desc[UR12][R2.64] ;  /* 0x0000000c02001981 */ /* 0x000762000c1e1900 */
[----:B------:R-:W4:Y:S06]  /*0320*/  @!P1 LDC.64 R2, c[0x0][0x318] ;  /* 0x0000c600ff029b82 */ /* 0x000f2c0000000a00 */
[----:B-1-3--:R-:W-:Y:S05]  /*0330*/  @!P0 EXIT ;  /* 0x000000000000894d */ /* 0x00afea0003800000 */
[----:B------:R-:W1:Y:S01]  /*0340*/  LDC R172, c[0x0][0x394] ;  /* 0x0000e500ffac7b82 */ /* 0x000e620000000800 */
[----:B----4-:R-:W-:Y:S01]  /*0350*/  @!P1 ISETP.NE.U32.AND P0, PT, R2, RZ, PT ;  /* 0x000000ff0200920c */ /* 0x010fe20003f05070 */
[----:B-----5:R-:W-:Y:S01]  /*0360*/  @P1 IMAD.IADD R72, R0, 0x1, -R18 ;  /* 0x0000000100481824 */ /* 0x020fe200078e0a12 */
[----:B------:R-:W3:Y:S02]  /*0370*/  S2R R170, SR_TID.X ;  /* 0x0000000000aa7919 */ /* 0x000ee40000002100 */
[----:B------:R-:W-:-:S03]  /*0380*/  @!P1 ISETP.NE.AND.EX P0, PT, R3, RZ, PT, P0 ;  /* 0x000000ff0300920c */ /* 0x000fc60003f05300 */
[----:B------:R-:W4:Y:S01]  /*0390*/  LDC R173, c[0x0][0x398] ;  /* 0x0000e600ffad7b82 */ /* 0x000f220000000800 */
[----:B------:R-:W-:-:S04]  /*03a0*/  @!P1 SEL R0, R5, RZ, P0 ;  /* 0x000000ff05009207 */ /* 0x000fc80000000000 */
[----:B------:R-:W-:Y:S02]  /*03b0*/  @!P1 IADD3 R72, R0, R4, -R18 ;  /* 0x0000000400489210 */ /* 0x000fe40007ffe812 */
[----:B------:R-:W-:Y:S02]  /*03c0*/  IADD3 R0, -R74, 0xbf, R171 ;  /* 0x000000bf4a007810 */ /* 0x000fe40007ffe1ab */
[C---:B------:R-:W-:Y:S01]  /*03d0*/  IADD3 R3, R72.reuse, R171, -R74 ;  /* 0x000000ab48037210 */ /* 0x040fe20007ffe84a */
[----:B------:R-:W-:-:S05]  /*03e0*/  VIADD R2, R72, 0x3f ;  /* 0x0000003f48027836 */ /* 0x000fca0000000000 */
[----:B------:R-:W-:Y:S01]  /*03f0*/  SHF.R.S32.HI R5, RZ, 0x1f, R2 ;  /* 0x0000001fff057819 */ /* 0x000fe20000011402 */
[----:B-1----:R-:W-:-:S03]  /*0400*/  IMAD.IADD R3, R3, 0x1, -R172 ;  /* 0x0000000103037824 */ /* 0x002fc600078e0aac */
[----:B------:R-:W-:Y:S02]  /*0410*/  LEA.HI R5, R5, R2, RZ, 0x6 ;  /* 0x0000000205057211 */ /* 0x000fe400078f30ff */
[----:B--2---:R-:W-:Y:S02]  /*0420*/  SHF.R.S32.HI R6, RZ, 0x1f, R3 ;  /* 0x0000001fff067819 */ /* 0x004fe40000011403 */
[----:B----4-:R-:W-:Y:S02]  /*0430*/  IADD3 R0, R0, R173, R72 ;  /* 0x000000ad00007210 */ /* 0x010fe40007ffe048 */
[----:B------:R-:W-:Y:S02]  /*0440*/  LEA.HI R2, R6, R3, RZ, 0x6 ;  /* 0x0000000306027211 */ /* 0x000fe400078f30ff */
[----:B------:R-:W-:Y:S02]  /*0450*/  SHF.R.S32.HI R4, RZ, 0x1f, R0 ;  /* 0x0000001fff047819 */ /* 0x000fe40000011400 */
[----:B------:R-:W-:-:S02]  /*0460*/  SHF.R.S32.HI R2, RZ, 0x6, R2 ;  /* 0x00000006ff027819 */ /* 0x000fc40000011402 */
[----:B------:R-:W-:Y:S02]  /*0470*/  LEA.HI R0, R4, R0, RZ, 0x6 ;  /* 0x0000000004007211 */ /* 0x000fe400078f30ff */
[----:B------:R-:W-:Y:S02]  /*0480*/  VIMNMX R248, RZ, R2, !PT ;  /* 0x00000002fff87248 */ /* 0x000fe40007fe0100 */
[----:B------:R-:W-:Y:S02]  /*0490*/  SHF.R.S32.HI R3, RZ, 0x6, R5 ;  /* 0x00000006ff037819 */ /* 0x000fe40000011405 */
[----:B------:R-:W-:Y:S01]  /*04a0*/  SHF.R.S32.HI R0, RZ, 0x6, R0 ;  /* 0x00000006ff007819 */ /* 0x000fe20000011400 */
[----:B------:R1:W-:Y:S03]  /*04b0*/  STL [R1+0x14], R248 ;  /* 0x000014f801007387 */ /* 0x0003e60000100800 */
[----:B------:R-:W-:-:S04]  /*04c0*/  VIMNMX R237, R3, R0, PT ;  /* 0x0000000003ed7248 */ /* 0x000fc80003fe0100 */
[----:B------:R-:W-:-:S13]  /*04d0*/  ISETP.GT.AND P0, PT, R237, R248, PT ;  /* 0x000000f8ed00720c */ /* 0x000fda0003f04270 */
[----:B---3--:R-:W-:Y:S05]  /*04e0*/  @P0 BRA `(.L_x_2007) ;  /* 0x0000001000940947 */ /* 0x008fea0003800000 */
[----:B------:R-:W2:Y:S01]  /*04f0*/  LDC.U8 R0, c[0x0][0x3d9] ;  /* 0x0000f640ff007b82 */ /* 0x000ea20000000000 */
[----:B------:R-:W-:Y:S01]  /*0500*/  ISETP.NE.AND P3, PT, R29, -0x1, PT ;  /* 0xffffffff1d00780c */ /* 0x000fe20003f65270 */
[----:B------:R-:W-:Y:S01]  /*0510*/  ULDC.64 UR4, c[0x0][0x2a0] ;  /* 0x0000a80000047ab9 */ /* 0x000fe20000000a00 */
[----:B------:R-:W-:Y:S02]  /*0520*/  SHF.R.S32.HI R11, RZ, 0x1f, R170 ;  /* 0x0000001fff0b7819 */ /* 0x000fe400000114aa */
[----:B------:R-:W-:Y:S01]  /*0530*/  CS2R R18, SRZ ;  /* 0x0000000000127805 */ /* 0x000fe2000001ff00 */
[----:B------:R-:W-:Y:S01]  /*0540*/  BSSY B0, `(.L_x_2008) ;  /* 0x0000047000007945 */ /* 0x000fe20003800000 */
[----:B------:R-:W-:Y:S01]  /*0550*/  LEA.HI R11, R11, R170, RZ, 0x3 ;  /* 0x000000aa0b0b7211 */ /* 0x000fe200078f18ff */
[----:B------:R-:W3:Y:S08]  /*0560*/  LDC.U8 R2, c[0x0][0x3d8] ;  /* 0x0000f600ff027b82 */ /* 0x000ef00000000000 */
[----:B------:R-:W4:Y:S01]  /*0570*/  @!P3 LDC.64 R4, c[0x0][0x290] ;  /* 0x0000a400ff04bb82 */ /* 0x000f220000000a00 */
[----:B--2---:R-:W-:-:S07]  /*0580*/  ISETP.NE.AND P2, PT, R0, RZ, PT ;  /* 0x000000ff0000720c */ /* 0x004fce0003f45270 */
[----:B------:R-:W2:Y:S01]  /*0590*/  @P3 LDC.64 R6, c[0x0][0x298] ;  /* 0x0000a600ff063b82 */ /* 0x000ea20000000a00 */
[C---:B---3--:R-:W-:Y:S02]  /*05a0*/  ISETP.NE.AND P0, PT, R2.reuse, RZ, PT ;  /* 0x000000ff0200720c */ /* 0x048fe40003f05270 */
[----:B------:R-:W-:Y:S02]  /*05b0*/  ISETP.NE.AND P1, PT, R2, RZ, !P2 ;  /* 0x000000ff0200720c */ /* 0x000fe40005725270 */
[----:B------:R-:W-:-:S03]  /*05c0*/  ISETP.NE.OR P0, PT, R0, RZ, !P0 ;  /* 0x000000ff0000720c */ /* 0x000fc60004705670 */
[----:B------:R-:W3:Y:S01]  /*05d0*/  @!P2 LDC R10, c[0x0][0x2c4] ;  /* 0x0000b100ff0aab82 */ /* 0x000ee20000000800 */
[----:B------:R-:W-:-:S05]  /*05e0*/  @!P3 SHF.R.S32.HI R0, RZ, 0x1f, R46 ;  /* 0x0000001fff00b819 */ /* 0x000fca000001142e */
[----:B----4-:R-:W-:Y:S02]  /*05f0*/  @!P3 IMAD R0, R0, R4, RZ ;  /* 0x000000040000b224 */ /* 0x010fe400078e02ff */
[----:B------:R-:W4:Y:S01]  /*0600*/  @!P2 LDC R14, c[0x0][0x270] ;  /* 0x00009c00ff0eab82 */ /* 0x000f220000000800 */
[----:B--2---:R-:W-:-:S07]  /*0610*/  @P3 IMAD.WIDE.U32 R2, R29, R6, RZ ;  /* 0x000000061d023225 */ /* 0x004fce00078e00ff */
[----:B------:R-:W2:Y:S01]  /*0620*/  @!P0 LDC R8, c[0x0][0x2c4] ;  /* 0x0000b100ff088b82 */ /* 0x000ea20000000800 */
[C---:B------:R-:W-:Y:S01]  /*0630*/  @!P3 IMAD R6, R46.reuse, R5, R0 ;  /* 0x000000052e06b224 */ /* 0x040fe200078e0200 */
[----:B------:R-:W-:Y:S01]  /*0640*/  LOP3.LUT R0, R11, 0x1ffffff8, RZ, 0xc0, !PT ;  /* 0x1ffffff80b007812 */ /* 0x000fe200078ec0ff */
[----:B------:R-:W-:-:S04]  /*0650*/  @!P3 IMAD.WIDE.U32 R4, R46, R4, RZ ;  /* 0x000000042e04b225 */ /* 0x000fc800078e00ff */
[C---:B------:R-:W-:Y:S01]  /*0660*/  IMAD.IADD R0, R170.reuse, 0x1, -R0 ;  /* 0x00000001aa007824 */ /* 0x040fe200078e0a00 */
[----:B---3--:R-:W4:Y:S01]  /*0670*/  @P1 LDC R10, c[0x0][0x2e4] ;  /* 0x0000b900ff0a1b82 */ /* 0x008f220000000800 */
[----:B------:R-:W-:Y:S01]  /*0680*/  @P3 IMAD R7, R29, R7, R3 ;  /* 0x000000071d073224 */ /* 0x000fe200078e0203 */
[----:B------:R-:W-:Y:S01]  /*0690*/  LOP3.LUT P1, RZ, R170, 0x7, RZ, 0xc0, !PT ;  /* 0x00000007aaff7812 */ /* 0x000fe2000782c0ff */
[----:B------:R-:W-:Y:S01]  /*06a0*/  @!P3 IMAD.MOV.U32 R2, RZ, RZ, R4 ;  /* 0x000000ffff02b224 */ /* 0x000fe200078e0004 */
[----:B------:R-:W-:Y:S01]  /*06b0*/  SHF.R.S32.HI R4, RZ, 0x3, R11 ;  /* 0x00000003ff047819 */ /* 0x000fe2000001140b */
[----:B------:R-:W-:Y:S02]  /*06c0*/  IMAD.SHL.U32 R0, R0, 0x8, RZ ;  /* 0x0000000800007824 */ /* 0x000fe400078e00ff */
[----:B------:R-:W-:Y:S01]  /*06d0*/  @!P3 IMAD.IADD R7, R5, 0x1, R6 ;  /* 0x000000010507b824 */ /* 0x000fe200078e0206 */
[----:B------:R-:W3:Y:S01]  /*06e0*/  @P2 LDC.64 R12, c[0x0][0x2c0] ;  /* 0x0000b000ff0c2b82 */ /* 0x000ee20000000a00 */
[----:B------:R-:W-:Y:S01]  /*06f0*/  SHF.R.S32.HI R6, RZ, 0x1f, R27 ;  /* 0x0000001fff067819 */ /* 0x000fe2000001141b */
[C---:B------:R-:W-:Y:S01]  /*0700*/  VIADD R20, R4.reuse, 0x10 ;  /* 0x0000001004147836 */ /* 0x040fe20000000000 */
[----:B------:R-:W-:Y:S01]  /*0710*/  SHF.R.S32.HI R5, RZ, 0x1f, R4 ;  /* 0x0000001fff057819 */ /* 0x000fe20000011404 */
[C---:B------:R-:W-:Y:S01]  /*0720*/  VIADD R23, R4.reuse, 0x30 ;  /* 0x0000003004177836 */ /* 0x040fe20000000000 */
[----:B------:R-:W-:Y:S01]  /*0730*/  IADD3 R21, R4, 0x20, RZ ;  /* 0x0000002004157810 */ /* 0x000fe20007ffe0ff */
[----:B------:R-:W-:Y:S01]  /*0740*/  IMAD R6, R6, UR4, RZ ;  /* 0x0000000406067c24 */ /* 0x000fe2000f8e02ff */
[----:B------:R-:W-:Y:S01]  /*0750*/  IADD3 R26, R4, 0x50, RZ ;  /* 0x00000050041a7810 */ /* 0x000fe20007ffe0ff */
[----:B--2---:R-:W-:Y:S01]  /*0760*/  @!P0 IMAD R3, R46, R8, RZ ;  /* 0x000000082e038224 */ /* 0x004fe200078e02ff */
[----:B------:R-:W2:Y:S01]  /*0770*/  @P2 LDC R17, c[0x0][0x2c0] ;  /* 0x0000b000ff112b82 */ /* 0x000ea20000000800 */
[----:B------:R-:W-:-:S02]  /*0780*/  VIADD R25, R4, 0x40 ;  /* 0x0000004004197836 */ /* 0x000fc40000000000 */
[----:B------:R-:W-:Y:S01]  /*0790*/  IMAD R6, R27, UR5, R6 ;  /* 0x000000051b067c24 */ /* 0x000fe2000f8e0206 */
[----:B------:R-:W-:Y:S02]  /*07a0*/  @!P0 SEL R3, R3, R29, !P3 ;  /* 0x0000001d03038207 */ /* 0x000fe40005800000 */
[----:B------:R-:W-:Y:S01]  /*07b0*/  IADD3 R8, P3, R0, R2, RZ ;  /* 0x0000000200087210 */ /* 0x000fe20007f7e0ff */
[----:B------:R-:W-:Y:S01]  /*07c0*/  @P2 IMAD.MOV.U32 R2, RZ, RZ, 0x1 ;  /* 0x00000001ff022424 */ /* 0x000fe200078e00ff */
[----:B------:R-:W-:Y:S01]  /*07d0*/  @!P0 SHF.R.S32.HI R19, RZ, 0x1f, R3 ;  /* 0x0000001fff138819 */ /* 0x000fe20000011403 */
[----:B----4-:R-:W-:Y:S01]  /*07e0*/  @!P2 IMAD R2, R10, R14, RZ ;  /* 0x0000000e0a02a224 */ /* 0x010fe200078e02ff */
[----:B------:R-:W-:Y:S01]  /*07f0*/  LEA.HI.X.SX32 R9, R0, R7, 0x1, P3 ;  /* 0x0000000700097211 */ /* 0x000fe200018f0eff */
[----:B------:R-:W-:Y:S01]  /*0800*/  IMAD.IADD R14, R74, 0x1, -R171 ;  /* 0x000000014a0e7824 */ /* 0x000fe200078e0aab */
[----:B------:R-:W-:Y:S01]  /*0810*/  @!P0 MOV R18, R3 ;  /* 0x0000000300128202 */ /* 0x000fe20000000f00 */
[----:B------:R-:W-:-:S02]  /*0820*/  IMAD R2, R46, R2, RZ ;  /* 0x000000022e027224 */ /* 0x000fc400078e02ff */
[----:B------:R-:W-:Y:S01]  /*0830*/  IMAD.WIDE.U32 R8, R27, UR4, R8 ;  /* 0x000000041b087c25 */ /* 0x000fe2000f8e0008 */
[----:B------:R-:W-:Y:S02]  /*0840*/  ISETP.GE.AND P3, PT, R4, R14, PT ;  /* 0x0000000e0400720c */ /* 0x000fe40003f66270 */
[----:B------:R-:W-:Y:S01]  /*0850*/  SEL R15, R2, RZ, P0 ;  /* 0x000000ff020f7207 */ /* 0x000fe20000000000 */
[----:B---3--:R-:W-:Y:S01]  /*0860*/  @P2 IMAD R16, R13, R12, RZ ;  /* 0x0000000c0d102224 */ /* 0x008fe200078e02ff */
[-C--:B------:R-:W-:Y:S01]  /*0870*/  ISETP.GE.OR P5, PT, R4, R14.reuse, P1 ;  /* 0x0000000e0400720c */ /* 0x080fe20000fa6670 */
[----:B------:R-:W-:Y:S01]  /*0880*/  @!P2 IMAD.MOV.U32 R16, RZ, RZ, R10 ;  /* 0x000000ffff10a224 */ /* 0x000fe200078e000a */
[-C--:B------:R-:W-:Y:S01]  /*0890*/  ISETP.GE.AND P4, PT, R20, R14.reuse, PT ;  /* 0x0000000e1400720c */ /* 0x080fe20003f86270 */
[----:B------:R-:W-:Y:S01]  /*08a0*/  IMAD.WIDE R2, R22, 0x80, R4 ;  /* 0x0000008016027825 */ /* 0x000fe200078e0204 */
[-C--:B------:R-:W-:Y:S02]  /*08b0*/  ISETP.GE.AND P0, PT, R23, R14.reuse, PT ;  /* 0x0000000e1700720c */ /* 0x080fe40003f06270 */
[-C--:B------:R-:W-:Y:S01]  /*08c0*/  ISETP.GE.AND P6, PT, R25, R14.reuse, PT ;  /* 0x0000000e1900720c */ /* 0x080fe20003fc6270 */
[----:B------:R-:W-:Y:S01]  /*08d0*/  @!P2 IMAD.MOV.U32 R17, RZ, RZ, 0x1 ;  /* 0x00000001ff11a424 */ /* 0x000fe200078e00ff */
[----:B------:R-:W-:Y:S01]  /*08e0*/  ISETP.GE.AND P2, PT, R21, R14, PT ;  /* 0x0000000e1500720c */ /* 0x000fe20003f46270 */
[----:B------:R-:W-:Y:S01]  /*08f0*/  IMAD.IADD R7, R9, 0x1, R6 ;  /* 0x0000000109077824 */ /* 0x000fe200078e0206 */
[----:B--2---:R-:W-:Y:S11]  /*0900*/  @P3 BRA `(.L_x_2009) ;  /* 0x0000000000283947 */ /* 0x004ff60003800000 */
        /* <DEDUP_REMOVED lines=10> */
.L_x_2009:
[----:B------:R-:W-:Y:S05]  /*09b0*/  BSYNC B0 ;  /* 0x0000000000007941 */ /* 0x000fea0003800000 */
.L_x_2008:
        /* <DEDUP_REMOVED lines=17> */
.L_x_2011:
[----:B------:R-:W-:Y:S05]  /*0ad0*/  BSYNC B0 ;  /* 0x0000000000007941 */ /* 0x000fea0003800000 */
.L_x_2010:
        /* <DEDUP_REMOVED lines=17> */
.L_x_2013:
[----:B------:R-:W-:Y:S05]  /*0bf0*/  BSYNC B0 ;  /* 0x0000000000007941 */ /* 0x000fea0003800000 */
.L_x_2012:
[----:B------:R-:W-:Y:S01]  /*0c00*/  BSSY B0, `(.L_x_2014) ;  /* 0x0000010000007945 */ /* 0x000fe20003800000 */
[----:B------:R-:W-:-:S03]  /*0c10*/  ISETP.GE.AND P2, PT, R22, R14, PT ;  /* 0x0000000e1600720c */ /* 0x000fc60003f46270 */
        /* <DEDUP_REMOVED lines=14> */
.L_x_2015:
[----:B------:R-:W-:Y:S05]  /*0d00*/  BSYNC B0 ;  /* 0x0000000000007941 */ /* 0x000fea0003800000 */
.L_x_2014:
[----:B------:R-:W-:Y:S01]  /*0d10*/  BSSY B0, `(.L_x_2016) ;  /* 0x0000010000007945 */ /* 0x000fe20003800000 */
[----:B------:R-:W-:-:S03]  /*0d20*/  ISETP.GE.OR P0, PT, R20, R14, P1 ;  /* 0x0000000e1400720c */ /* 0x000fc60000f06670 */
        /* <DEDUP_REMOVED lines=14> */
.L_x_2017:
[----:B------:R-:W-:Y:S05]  /*0e10*/  BSYNC B0 ;  /* 0x0000000000007941 */ /* 0x000fea0003800000 */
.L_x_2016:
        /* <DEDUP_REMOVED lines=18> */
.L_x_2019:
[----:B------:R-:W-:Y:S05]  /*0f40*/  BSYNC B0 ;  /* 0x0000000000007941 */ /* 0x000fea0003800000 */
.L_x_2018:
[----:B------:R-:W-:Y:S04]  /*0f50*/  BSSY B0, `(.L_x_2020) ;  /* 0x000000f000007945 */ /* 0x000fe80003800000 */
        /* <DEDUP_REMOVED lines=14> */
.L_x_2021:
[----:B------:R-:W-:Y:S05]  /*1040*/  BSYNC B0 ;  /* 0x0000000000007941 */ /* 0x000fea0003800000 */
.L_x_2020:
        /* <DEDUP_REMOVED lines=17> */
.L_x_2023:
[----:B------:R-:W-:Y:S05]  /*1160*/  BSYNC B0 ;  /* 0x0000000000007941 */ /* 0x000fea0003800000 */
.L_x_2022:
        /* <DEDUP_REMOVED lines=11> */
.L_x_2025:
[----:B------:R-:W-:Y:S05]  /*1220*/  BSYNC B0 ;  /* 0x0000000000007941 */ /* 0x000fea0003800000 */
.L_x_2024:
        /* <DEDUP_REMOVED lines=15> */
.L_x_2027:
[----:B------:R-:W-:Y:S05]  /*1320*/  BSYNC B0 ;  /* 0x0000000000007941 */ /* 0x000fea0003800000 */
.L_x_2026:
        /* <DEDUP_REMOVED lines=10> */
.L_x_2029:
[----:B------:R-:W-:Y:S05]  /*13d0*/  BSYNC B0 ;  /* 0x0000000000007941 */ /* 0x000fea0003800000 */
.L_x_2028:
        /* <DEDUP_REMOVED lines=10> */
.L_x_2031:
[----:B------:R-:W-:Y:S05]  /*1480*/  BSYNC B0 ;  /* 0x0000000000007941 */ /* 0x000fea0003800000 */
.L_x_2030:
        /* <DEDUP_REMOVED lines=10> */
.L_x_2033:
[----:B------:R-:W-:Y:S05]  /*1530*/  BSYNC B0 ;  /* 0x0000000000007941 */ /* 0x000fea0003800000 */
.L_x_2032:
        /* <DEDUP_REMOVED lines=10> */
.L_x_2035:
[----:B------:R-:W-:Y:S05]  /*15e0*/  BSYNC B0 ;  /* 0x0000000000007941 */ /* 0x000fea0003800000 */
.L_x_2034:
        /* <DEDUP_REMOVED lines=10> */
.L_x_2037:
[----:B------:R-:W-:Y:S05]  /*1690*/  BSYNC B0 ;  /* 0x0000000000007941 */ /* 0x000fea0003800000 */
.L_x_2036:
        /* <DEDUP_REMOVED lines=10> */
.L_x_2007:
[----:B------:R-:W2:Y:S01]  /*1740*/  LDC R30, c[0x0][0x278] ;  /* 0x00009e00ff1e7b82 */ /* 0x000ea20000000800 */
[----:B------:R-:W-:Y:S01]  /*1750*/  ISETP.NE.AND P4, PT, R29, -0x1, PT ;  /* 0xffffffff1d00780c */ /* 0x000fe20003f85270 */
[----:B------:R-:W-:Y:S01]  /*1760*/  IMAD.IADD R31, R74, 0x1, -R171 ;  /* 0x000000014a1f7824 */ /* 0x000fe200078e0aab */
[----:B------:R-:W-:Y:S01]  /*1770*/  SHF.R.S32.HI R47, RZ, 0x1f, R170 ;  /* 0x0000001fff2f7819 */ /* 0x000fe200000114aa */
[----:B------:R-:W-:Y:S01]  /*1780*/  ULDC.64 UR4, c[0x0][0x258] ;  /* 0x0000960000047ab9 */ /* 0x000fe20000000a00 */
[----:B------:R-:W-:Y:S01]  /*1790*/  IABS R16, R27 ;  /* 0x0000001b00107213 */ /* 0x000fe20000000000 */
[----:B------:R-:W-:Y:S01]  /*17a0*/  VIADD R73, R237, 0xffffffff ;  /* 0xffffffffed497836 */ /* 0x000fe20000000000 */
[----:B------:R-:W-:Y:S01]  /*17b0*/  LEA.HI R4, R47, R170, RZ, 0x3 ;  /* 0x000000aa2f047211 */ /* 0x000fe200078f18ff */
[----:B------:R-:W3:Y:S03]  /*17c0*/  S2UR UR6, SR_CgaCtaId ;  /* 0x00000000000679c3 */ /* 0x000ee60000008800 */
[----:B------:R-:W-:-:S02]  /*17d0*/  SHF.R.S32.HI R48, RZ, 0x3, R4 ;  /* 0x00000003ff307819 */ /* 0x000fc40000011404 */
[----:B------:R-:W-:Y:S02]  /*17e0*/  LOP3.LUT R4, R4, 0xfffffff8, RZ, 0xc0, !PT ;  /* 0xfffffff804047812 */ /* 0x000fe400078ec0ff */
[----:B------:R-:W-:Y:S01]  /*17f0*/  @!P4 SHF.R.S32.HI R5, RZ, 0x1f, R46 ;  /* 0x0000001fff05c819 */ /* 0x000fe2000001142e */
[----:B------:R-:W4:Y:S01]  /*1800*/  @!P4 LDC.64 R8, c[0x0][0x228] ;  /* 0x00008a00ff08cb82 */ /* 0x000f220000000a00 */
[C---:B------:R-:W-:Y:S01]  /*1810*/  VIADD R51, R48.reuse, 0x20 ;  /* 0x0000002030337836 */ /* 0x040fe20000000000 */
[CC--:B------:R-:W-:Y:S01]  /*1820*/  ISETP.GE.AND P3, PT, R48.reuse, R31.reuse, PT ;  /* 0x0000001f3000720c */ /* 0x0c0fe20003f66270 */
[----:B------:R-:W-:Y:S01]  /*1830*/  VIADD R52, R48, 0x10 ;  /* 0x0000001030347836 */ /* 0x000fe20000000000 */
[----:B------:R-:W-:Y:S01]  /*1840*/  SHF.R.S32.HI R49, RZ, 0x1f, R48 ;  /* 0x0000001fff317819 */ /* 0x000fe20000011430 */
[----:B------:R-:W-:Y:S01]  /*1850*/  IMAD.IADD R45, R170, 0x1, -R4 ;  /* 0x00000001aa2d7824 */ /* 0x000fe200078e0a04 */
[-C--:B------:R-:W-:Y:S01]  /*1860*/  ISETP.GE.AND P0, PT, R51, R31.reuse, PT ;  /* 0x0000001f3300720c */ /* 0x080fe20003f06270 */
[----:B------:R-:W-:Y:S01]  /*1870*/  VIADD R50, R48, 0x30 ;  /* 0x0000003030327836 */ /* 0x000fe20000000000 */
[----:B--2---:R-:W-:Y:S01]  /*1880*/  IABS R0, R30 ;  /* 0x0000001e00007213 */ /* 0x004fe20000000000 */
[----:B------:R-:W2:Y:S01]  /*1890*/  @P4 LDC.64 R10, c[0x0][0x240] ;  /* 0x00009000ff0a4b82 */ /* 0x000ea20000000a00 */
[----:B------:R-:W-:Y:S01]  /*18a0*/  ISETP.GE.AND P2, PT, R52, R31, PT ;  /* 0x0000001f3400720c */ /* 0x000fe20003f46270 */
[----:B------:R-:W-:Y:S01]  /*18b0*/  IMAD.WIDE R56, R22, 0x80, R48 ;  /* 0x0000008016387825 */ /* 0x000fe200078e0230 */
[----:B------:R-:W-:Y:S01]  /*18c0*/  SHF.L.U32 R54, R45, 0x3, RZ ;  /* 0x000000032d367819 */ /* 0x000fe200000006ff */
[----:B------:R-:W-:Y:S01]  /*18d0*/  STL [R1+0x44], R52 ;  /* 0x0000443401007387 */ /* 0x000fe20000100800 */
[C---:B------:R-:W-:Y:S01]  /*18e0*/  IADD3 R32, R48.reuse, 0x60, RZ ;  /* 0x0000006030207810 */ /* 0x040fe20007ffe0ff */
[----:B------:R-:W-:Y:S01]  /*18f0*/  IMAD.MOV.U32 R15, RZ, RZ, R0 ;  /* 0x000000ffff0f7224 */ /* 0x000fe200078e0000 */
[----:B------:R-:W-:Y:S01]  /*1900*/  SHF.R.S32.HI R55, RZ, 0x1f, R54 ;  /* 0x0000001fff377819 */ /* 0x000fe20000011436 */
[C---:B------:R-:W-:Y:S01]  /*1910*/  VIADD R34, R48.reuse, 0x40 ;  /* 0x0000004030227836 */ /* 0x040fe20000000000 */
[----:B------:R5:W-:Y:S01]  /*1920*/  STL [R1+0x38], R31 ;  /* 0x0000381f01007387 */ /* 0x000be20000100800 */
[----:B------:R-:W1:Y:S01]  /*1930*/  I2F.RP R2, R15 ;  /* 0x0000000f00027306 */ /* 0x000e620000209400 */
[----:B------:R-:W-:Y:S01]  /*1940*/  VIADD R33, R48, 0x50 ;  /* 0x0000005030217836 */ /* 0x000fe20000000000 */
[----:B------:R-:W3:Y:S02]  /*1950*/  @!P0 S2R R13, SR_CgaCtaId ;  /* 0x00000000000d8919 */ /* 0x000ee40000008800 */
[----:B------:R-:W5:Y:S01]  /*1960*/  @!P2 LDC.64 R24, c[0x0][0x210] ;  /* 0x00008400ff18ab82 */ /* 0x000f620000000a00 */
[----:B----4-:R-:W-:Y:S01]  /*1970*/  @!P4 IMAD R7, R5, R8, RZ ;  /* 0x000000080507c224 */ /* 0x010fe200078e02ff */
[----:B------:R-:W4:Y:S03]  /*1980*/  @!P2 S2R R14, SR_CgaCtaId ;  /* 0x00000000000ea919 */ /* 0x000f260000008800 */
[----:B------:R-:W-:Y:S01]  /*1990*/  @!P4 IMAD R7, R46, R9, R7 ;  /* 0x000000092e07c224 */ /* 0x000fe200078e0207 */
[----:B------:R-:W-:Y:S01]  /*19a0*/  @!P2 MOV R9, 0x400 ;  /* 0x000004000009a802 */ /* 0x000fe20000000f00 */
[----:B------:R-:W-:Y:S01]  /*19b0*/  STL [R1+0x50], R51 ;  /* 0x0000503301007387 */ /* 0x000fe20000100800 */
[----:B-1----:R-:W1:Y:S03]  /*19c0*/  MUFU.RCP R2, R2 ;  /* 0x0000000200027308 */ /* 0x002e660000001000 */
[----:B------:R-:W-:Y:S04]  /*19d0*/  STL.64 [R1+0x28], R48 ;  /* 0x0000283001007387 */ /* 0x000fe80000100a00 */
[----:B------:R-:W-:Y:S04]  /*19e0*/  STL.64 [R1+0x18], R56 ;  /* 0x0000183801007387 */ /* 0x000fe80000100a00 */
[----:B------:R-:W-:Y:S04]  /*19f0*/  STL.64 [R1+0x48], R54 ;  /* 0x0000483601007387 */ /* 0x000fe80000100a00 */
[----:B------:R-:W-:Y:S01]  /*1a00*/  STL [R1+0x54], R50 ;  /* 0x0000543201007387 */ /* 0x000fe20000100800 */
[----:B-1----:R-:W-:-:S03]  /*1a10*/  VIADD R2, R2, 0xffffffe ;  /* 0x0ffffffe02027836 */ /* 0x002fc60000000000 */
[----:B------:R-:W-:Y:S01]  /*1a20*/  STL [R1+0x5c], R34 ;  /* 0x00005c2201007387 */ /* 0x000fe20000100800 */
[----:B------:R-:W1:Y:S03]  /*1a30*/  F2I.FTZ.U32.TRUNC.NTZ R3, R2 ;  /* 0x0000000200037305 */ /* 0x000e66000021f000 */
[----:B------:R-:W-:Y:S01]  /*1a40*/  STL [R1+0x64], R33 ;  /* 0x0000642101007387 */ /* 0x000fe20000100800 */
[----:B----4-:R-:W-:-:S03]  /*1a50*/  @!P2 LEA R19, R14, R9, 0x18 ;  /* 0x000000090e13a211 */ /* 0x010fc600078ec0ff */
[----:B------:R4:W-:Y:S01]  /*1a60*/  STL [R1+0x60], R32 ;  /* 0x0000602001007387 */ /* 0x0009e20000100800 */
[----:B-1----:R-:W-:Y:S01]  /*1a70*/  IADD3 R0, RZ, -R3, RZ ;  /* 0x80000003ff007210 */ /* 0x002fe20007ffe0ff */
[----:B------:R-:W-:-:S04]  /*1a80*/  IMAD.MOV.U32 R2, RZ, RZ, RZ ;  /* 0x000000ffff027224 */ /* 0x000fc800078e00ff */
[----:B------:R-:W-:-:S04]  /*1a90*/  IMAD R0, R0, R15, RZ ;  /* 0x0000000f00007224 */ /* 0x000fc800078e02ff */
[----:B------:R-:W-:-:S04]  /*1aa0*/  IMAD.HI.U32 R2, R3, R0, R2 ;  /* 0x0000000003027227 */ /* 0x000fc800078e0002 */
[----:B------:R-:W-:Y:S02]  /*1ab0*/  IMAD.SHL.U32 R0, R48, 0x40, RZ ;  /* 0x0000004030007824 */ /* 0x000fe400078e00ff */
[----:B------:R-:W-:-:S03]  /*1ac0*/  IMAD.HI.U32 R6, R2, R16, RZ ;  /* 0x0000001002067227 */ /* 0x000fc600078e00ff */
[----:B------:R-:W-:Y:S01]  /*1ad0*/  LOP3.LUT R0, R0, 0x1c0, RZ, 0xc0, !PT ;  /* 0x000001c000007812 */ /* 0x000fe200078ec0ff */
[----:B--2---:R-:W-:-:S03]  /*1ae0*/  @P4 IMAD.WIDE.U32 R2, R29, R10, RZ ;  /* 0x0000000a1d024225 */ /* 0x004fc600078e00ff */
[----:B------:R-:W-:Y:S01]  /*1af0*/  LOP3.LUT R4, R0, 0x38, R54, 0xf8, !PT ;  /* 0x0000003800047812 */ /* 0x000fe200078ef836 */
[----:B------:R-:W-:Y:S01]  /*1b00*/  @P4 IMAD R3, R29, R11, R3 ;  /* 0x0000000b1d034224 */ /* 0x000fe200078e0203 */
[----:B------:R-:W-:Y:S01]  /*1b10*/  SHF.R.U32.HI R5, RZ, 0x3, R0 ;  /* 0x00000003ff057819 */ /* 0x000fe20000011600 */
[----:B------:R-:W-:Y:S01]  /*1b20*/  IMAD.MOV R0, RZ, RZ, -R6 ;  /* 0x000000ffff007224 */ /* 0x000fe200078e0a06 */
[----:B------:R-:W1:Y:S02]  /*1b30*/  @!P3 LDC.64 R10, c[0x0][0x240] ;  /* 0x00009000ff0abb82 */ /* 0x000e640000000a00 */
[----:B------:R-:W-:Y:S01]  /*1b40*/  LOP3.LUT R12, R4, R5, RZ, 0x3c, !PT ;  /* 0x00000005040c7212 */ /* 0x000fe200078e3cff */
[----:B------:R-:W-:Y:S02]  /*1b50*/  IMAD R0, R15, R0, R16 ;  /* 0x000000000f007224 */ /* 0x000fe400078e0210 */
[----:B------:R-:W-:Y:S01]  /*1b60*/  @!P4 IMAD.WIDE.U32 R4, R46, R8, RZ ;  /* 0x000000082e04c225 */ /* 0x000fe200078e00ff */
[----:B------:R-:W-:-:S02]  /*1b70*/  SHF.R.S32.HI R8, RZ, 0x1f, R27 ;  /* 0x0000001fff087819 */ /* 0x000fc4000001141b */
[----:B------:R-:W-:Y:S01]  /*1b80*/  ISETP.GT.U32.AND P1, PT, R15, R0, PT ;  /* 0x000000000f00720c */ /* 0x000fe20003f24070 */
[----:B------:R-:W-:Y:S01]  /*1b90*/  @!P4 IMAD.MOV.U32 R2, RZ, RZ, R4 ;  /* 0x000000ffff02c224 */ /* 0x000fe200078e0004 */
[----:B------:R-:W-:Y:S01]  /*1ba0*/  LEA.HI R4, R47, R170, RZ, 0x6 ;  /* 0x000000aa2f047211 */ /* 0x000fe200078f30ff */
[----:B------:R-:W-:Y:S01]  /*1bb0*/  @!P4 IMAD.IADD R3, R5, 0x1, R7 ;  /* 0x000000010503c824 */ /* 0x000fe200078e0207 */
[----:B------:R-:W-:Y:S01]  /*1bc0*/  @!P0 MOV R5, 0x400 ;  /* 0x0000040000058802 */ /* 0x000fe20000000f00 */
[----:B------:R-:W2:Y:S01]  /*1bd0*/  @!P0 LDC.64 R16, c[0x0][0x240] ;  /* 0x00009000ff108b82 */ /* 0x000ea20000000a00 */
[----:B------:R-:W-:Y:S01]  /*1be0*/  IADD3 R2, P4, R54, R2, RZ ;  /* 0x0000000236027210 */ /* 0x000fe20007f9e0ff */
[----:B------:R-:W-:Y:S01]  /*1bf0*/  IMAD.SHL.U32 R4, R4, 0x8, RZ ;  /* 0x0000000804047824 */ /* 0x000fe200078e00ff */
[----:B---3--:R-:W-:Y:S01]  /*1c00*/  @!P0 LEA R29, R13, R5, 0x18 ;  /* 0x000000050d1d8211 */ /* 0x008fe200078ec0ff */
[----:B------:R-:W-:Y:S01]  /*1c10*/  IMAD R7, R8, UR4, RZ ;  /* 0x0000000408077c24 */ /* 0x000fe2000f8e02ff */
[----:B------:R-:W-:Y:S01]  /*1c20*/  LOP3.LUT R5, R27, R30, RZ, 0x3c, !PT ;  /* 0x0000001e1b057212 */ /* 0x000fe200078e3cff */
[----:B------:R-:W-:Y:S01]  /*1c30*/  IMAD.X R3, R55, 0x1, R3, P4 ;  /* 0x0000000137037824 */ /* 0x000fe200020e0603 */
[----:B------:R-:W-:Y:S01]  /*1c40*/  LOP3.LUT R20, R12, 0xfffffe00, R4, 0xf8, !PT ;  /* 0xfffffe000c147812 */ /* 0x000fe200078ef804 */
[----:B------:R-:W-:Y:S01]  /*1c50*/  @!P1 VIADD R6, R6, 0x1 ;  /* 0x0000000106069836 */ /* 0x000fe20000000000 */
[----:B------:R-:W-:Y:S01]  /*1c60*/  @!P1 IADD3 R0, R0, -R15, RZ ;  /* 0x8000000f00009210 */ /* 0x000fe20007ffe0ff */
[----:B------:R-:W3:Y:S01]  /*1c70*/  @!P2 LDC.64 R12, c[0x0][0x240] ;  /* 0x00009000ff0cab82 */ /* 0x000ee20000000a00 */
[----:B------:R-:W-:Y:S01]  /*1c80*/  ISETP.GE.AND P4, PT, R50, R31, PT ;  /* 0x0000001f3200720c */ /* 0x000fe20003f86270 */
[C---:B------:R-:W-:Y:S01]  /*1c90*/  IMAD R4, R27.reuse, UR5, R7 ;  /* 0x000000051b047c24 */ /* 0x040fe2000f8e0207 */
[----:B------:R-:W-:Y:S01]  /*1ca0*/  ISETP.GE.U32.AND P6, PT, R0, R15, PT ;  /* 0x0000000f0000720c */ /* 0x000fe20003fc6070 */
[----:B------:R-:W-:Y:S01]  /*1cb0*/  IMAD.WIDE.U32 R2, R27, UR4, R2 ;  /* 0x000000041b027c25 */ /* 0x000fe2000f8e0002 */
[----:B------:R-:W-:Y:S01]  /*1cc0*/  ISETP.GE.AND P5, PT, R5, RZ, PT ;  /* 0x000000ff0500720c */ /* 0x000fe20003fa6270 */
[----:B------:R-:W-:Y:S01]  /*1cd0*/  UMOV UR4, 0x400 ;  /* 0x0000040000047882 */ /* 0x000fe20000000000 */
[----:B------:R-:W-:Y:S01]  /*1ce0*/  @!P2 IADD3 R7, P1, R56, 0x10, RZ ;  /* 0x000000103807a810 */ /* 0x000fe20007f3e0ff */
[----:B------:R-:W5:Y:S01]  /*1cf0*/  @!P3 LDC.64 R14, c[0x0][0x210] ;  /* 0x00008400ff0ebb82 */ /* 0x000f620000000a00 */
[----:B-1----:R-:W-:Y:S01]  /*1d00*/  @!P3 IMAD R0, R57, R10, RZ ;  /* 0x0000000a3900b224 */ /* 0x002fe200078e02ff */
[----:B------:R-:W-:Y:S01]  /*1d10*/  ULEA UR4, UR6, UR4, 0x18 ;  /* 0x0000000406047291 */ /* 0x000fe2000f8ec03f */
[----:B------:R-:W-:-:S02]  /*1d20*/  IMAD.IADD R3, R3, 0x1, R4 ;  /* 0x0000000103037824 */ /* 0x000fc400078e0204 */
[C---:B------:R-:W-:Y:S02]  /*1d30*/  @!P3 IMAD R8, R56.reuse, R11, R0 ;  /* 0x0000000b3808b224 */ /* 0x040fe400078e0200 */
[----:B------:R-:W-:Y:S01]  /*1d40*/  @!P3 IMAD.WIDE.U32 R4, R56, R10, R2 ;  /* 0x0000000a3804b225 */ /* 0x000fe200078e0002 */
[----:B------:R-:W-:Y:S01]  /*1d50*/  @P6 IADD3 R6, R6, 0x1, RZ ;  /* 0x0000000106066810 */ /* 0x000fe20007ffe0ff */
[----:B------:R-:W1:Y:S01]  /*1d60*/  @!P0 LDC.64 R26, c[0x0][0x210] ;  /* 0x00008400ff1a8b82 */ /* 0x000e620000000a00 */
[----:B------:R-:W-:Y:S01]  /*1d70*/  LEA R216, R20, UR4, 0x1 ;  /* 0x0000000414d87c11 */ /* 0x000fe2000f8e08ff */
[----:B------:R-:W-:Y:S01]  /*1d80*/  @!P2 IMAD.X R0, RZ, RZ, R57, P1 ;  /* 0x000000ffff00a224 */ /* 0x000fe200008e0639 */
[----:B------:R-:W-:Y:S01]  /*1d90*/  @!P0 IADD3 R11, P1, R56, 0x20, RZ ;  /* 0x00000020380b8810 */ /* 0x000fe20007f3e0ff */
[----:B------:R-:W-:Y:S01]  /*1da0*/  IMAD.MOV.U32 R21, RZ, RZ, R6 ;  /* 0x000000ffff157224 */ /* 0x000fe200078e0006 */
[----:B------:R-:W-:Y:S01]  /*1db0*/  ISETP.NE.AND P6, PT, R30, RZ, PT ;  /* 0x000000ff1e00720c */ /* 0x000fe20003fc5270 */
[----:B------:R-:W-:-:S02]  /*1dc0*/  @!P3 IMAD.IADD R5, R5, 0x1, R8 ;  /* 0x000000010505b824 */ /* 0x000fc400078e0208 */
[----:B------:R-:W4:Y:S01]  /*1dd0*/  @!P4 LDC.64 R22, c[0x0][0x240] ;  /* 0x00009000ff16cb82 */ /* 0x000f220000000a00 */
[----:B------:R-:W-:Y:S02]  /*1de0*/  @!P5 IMAD.MOV R21, RZ, RZ, -R21 ;  /* 0x000000ffff15d224 */ /* 0x000fe400078e0a15 */
[----:B---3--:R-:W-:Y:S01]  /*1df0*/  @!P2 IMAD R6, R0, R12, RZ ;  /* 0x0000000c0006a224 */ /* 0x008fe200078e02ff */
[----:B------:R-:W-:Y:S02]  /*1e00*/  @!P0 IADD3.X R0, RZ, R57, RZ, P1, !PT ;  /* 0x00000039ff008210 */ /* 0x000fe40000ffe4ff */
[----:B------:R-:W-:Y:S02]  /*1e10*/  @!P4 IADD3 R10, P1, R56, 0x30, RZ ;  /* 0x00000030380ac810 */ /* 0x000fe40007f3e0ff */
[----:B-----5:R-:W-:Y:S01]  /*1e20*/  @!P3 LEA R8, P5, R4, R14, 0x1 ;  /* 0x0000000e0408b211 */ /* 0x020fe200078a08ff */
[----:B--2---:R-:W-:Y:S01]  /*1e30*/  @!P0 IMAD R0, R0, R16, RZ ;  /* 0x0000001000008224 */ /* 0x004fe200078e02ff */
[----:B------:R-:W-:-:S02]  /*1e40*/  @!P6 LOP3.LUT R21, RZ, R30, RZ, 0x33, !PT ;  /* 0x0000001eff15e212 */ /* 0x000fc400078e33ff */
[----:B------:R-:W-:Y:S01]  /*1e50*/  @!P3 LEA.HI.X R9, R4, R15, R5, 0x1, P5 ;  /* 0x0000000f0409b211 */ /* 0x000fe200028f0c05 */
[C---:B------:R-:W-:Y:S01]  /*1e60*/  @!P2 IMAD R4, R7.reuse, R13, R6 ;  /* 0x0000000d0704a224 */ /* 0x040fe200078e0206 */
[----:B------:R-:W2:Y:S01]  /*1e70*/  @!P4 LDC.64 R14, c[0x0][0x210] ;  /* 0x00008400ff0ecb82 */ /* 0x000ea20000000a00 */
[----:B------:R-:W-:Y:S02]  /*1e80*/  @!P2 IMAD.WIDE.U32 R6, R7, R12, R2 ;  /* 0x0000000c0706a225 */ /* 0x000fe400078e0002 */
[----:B------:R-:W-:Y:S01]  /*1e90*/  @!PT LDS RZ, [RZ] ;  /* 0x00000000fffff984 */ /* 0x000fe20000000800 */
[----:B------:R-:W-:Y:S01]  /*1ea0*/  @!PT LDS RZ, [RZ] ;  /* 0x00000000fffff984 */ /* 0x000fe20000000800 */
[----:B------:R-:W-:Y:S01]  /*1eb0*/  @!PT LDS RZ, [RZ] ;  /* 0x00000000fffff984 */ /* 0x000fe20000000800 */
[----:B------:R3:W-:Y:S02]  /*1ec0*/  @!P3 LDGSTS.E.BYPASS.LTC128B.128 [R216], desc[UR12][R8.64] ;  /* 0x0000000008d8bfae */ /* 0x0007e4000b901d4c */
[----:B------:R-:W-:Y:S02]  /*1ed0*/  @!P0 IMAD R12, R11, R17, R0 ;  /* 0x000000110b0c8224 */ /* 0x000fe400078e0200 */
[----:B------:R-:W-:Y:S01]  /*1ee0*/  @!P2 IMAD.IADD R0, R7, 0x1, R4 ;  /* 0x000000010700a824 */ /* 0x000fe200078e0204 */
[----:B------:R-:W-:Y:S01]  /*1ef0*/  @!P2 LEA R7, R20, R19, 0x1 ;  /* 0x000000131407a211 */ /* 0x000fe200078e08ff */
[----:B------:R-:W-:-:S04]  /*1f00*/  @!P0 IMAD.WIDE.U32 R4, R11, R16, R2 ;  /* 0x000000100b048225 */ /* 0x000fc800078e0002 */
[----:B------:R-:W-:Y:S02]  /*1f10*/  @!P0 IMAD.IADD R5, R5, 0x1, R12 ;  /* 0x0000000105058824 */ /* 0x000fe400078e020c */
[----:B------:R-:W-:-:S05]  /*1f20*/  IMAD R19, R73, -0x40, R72 ;  /* 0xffffffc049137824 */ /* 0x000fca00078e0248 */
[----:B------:R-:W-:Y:S02]  /*1f30*/  ISETP.GE.AND P6, PT, R48, R19, PT ;  /* 0x000000133000720c */ /* 0x000fe40003fc6270 */
[----:B---3--:R-:W-:-:S04]  /*1f40*/  @!P2 LEA R8, P3, R6, R24, 0x1 ;  /* 0x000000180608a211 */ /* 0x008fc800078608ff */
[----:B------:R-:W-:Y:S01]  /*1f50*/  @!P2 LEA.HI.X R9, R6, R25, R0, 0x1, P3 ;  /* 0x000000190609a211 */ /* 0x000fe200018f0c00 */
[----:B------:R-:W-:Y:S01]  /*1f60*/  @!P4 IMAD.X R0, RZ, RZ, R57, P1 ;  /* 0x000000ffff00c224 */ /* 0x000fe200008e0639 */
[----:B-1----:R-:W-:Y:S02]  /*1f70*/  @!P0 LEA R6, P1, R4, R26, 0x1 ;  /* 0x0000001a04068211 */ /* 0x002fe400078208ff */
[-C--:B------:R-:W-:Y:S01]  /*1f80*/  ISETP.GE.AND P3, PT, R34, R31.reuse, PT ;  /* 0x0000001f2200720c */ /* 0x080fe20003f66270 */
[----:B----4-:R-:W-:Y:S01]  /*1f90*/  @!P4 IMAD R0, R0, R22, RZ ;  /* 0x000000160000c224 */ /* 0x010fe200078e02ff */
[----:B------:R1:W-:Y:S01]  /*1fa0*/  @!P2 LDGSTS.E.BYPASS.LTC128B.128 [R7+0x800], desc[UR12][R8.64] ;  /* 0x008000000807afae */ /* 0x0003e2000b901d4c */
[----:B------:R-:W-:Y:S02]  /*1fb0*/  ISETP.GE.AND P2, PT, R33, R31, PT ;  /* 0x0000001f2100720c */ /* 0x000fe40003f46270 */
[----:B------:R-:W-:-:S08]  /*1fc0*/  P2R R26, PR, RZ, 0x40 ;  /* 0x00000040ff1a7803 */ /* 0x000fd00000000000 */
[----:B------:R-:W-:Y:S01]  /*1fd0*/  @!P3 IADD3 R13, P5, R56, 0x40, RZ ;  /* 0x00000040380db810 */ /* 0x000fe20007fbe0ff */
[----:B------:R-:W3:Y:S02]  /*1fe0*/  @!P3 LDC.64 R24, c[0x0][0x210] ;  /* 0x00008400ff18bb82 */ /* 0x000ee40000000a00 */
[----:B------:R-:W-:Y:S01]  /*1ff0*/  @!P2 IMAD.MOV.U32 R30, RZ, RZ, R2 ;  /* 0x000000ffff1ea224 */ /* 0x000fe200078e0002 */
[----:B------:R-:W-:Y:S02]  /*2000*/  @!P3 IADD3.X R16, RZ, R57, RZ, P5, !PT ;  /* 0x00000039ff10b210 */ /* 0x000fe40002ffe4ff */
[----:B------:R-:W-:Y:S02]  /*2010*/  ISETP.NE.AND P5, PT, R28, -0x1, PT ;  /* 0xffffffff1c00780c */ /* 0x000fe40003fa5270 */
[----:B-1----:R-:W-:Y:S01]  /*2020*/  @!P0 LEA.HI.X R7, R4, R27, R5, 0x1, P1 ;  /* 0x0000001b04078211 */ /* 0x002fe200008f0c05 */
[C---:B------:R-:W-:Y:S02]  /*2030*/  @!P4 IMAD R8, R10.reuse, R23, R0 ;  /* 0x000000170a08c224 */ /* 0x040fe400078e0200 */
[----:B------:R-:W-:-:S08]  /*2040*/  @!P4 IMAD.WIDE.U32 R4, R10, R22, R2 ;  /* 0x000000160a04c225 */ /* 0x000fd000078e0002 */
[----:B------:R-:W1:Y:S01]  /*2050*/  @P5 LDC.64 R238, c[0x0][0x250] ;  /* 0x00009400ffee5b82 */ /* 0x000e620000000a00 */
[----:B------:R-:W-:Y:S01]  /*2060*/  @!P4 MOV R10, 0x400 ;  /* 0x00000400000ac802 */ /* 0x000fe20000000f00 */
[----:B------:R-:W-:Y:S01]  /*2070*/  @!P0 IMAD R0, R20, 0x2, R29 ;  /* 0x0000000214008824 */ /* 0x000fe200078e021d */
[----:B--2---:R-:W-:Y:S01]  /*2080*/  @!P4 LEA R22, P1, R4, R14, 0x1 ;  /* 0x0000000e0416c211 */ /* 0x004fe200078208ff */
[----:B------:R-:W-:Y:S01]  /*2090*/  @!P4 IMAD.IADD R5, R5, 0x1, R8 ;  /* 0x000000010505c824 */ /* 0x000fe200078e0208 */
[----:B------:R-:W-:Y:S01]  /*20a0*/  @!P3 MOV R8, 0x400 ;  /* 0x000004000008b802 */ /* 0x000fe20000000f00 */
[----:B------:R-:W-:Y:S01]  /*20b0*/  VIADD R9, R48, 0x70 ;  /* 0x0000007030097836 */ /* 0x000fe20000000000 */
[----:B------:R2:W-:Y:S01]  /*20c0*/  @!P0 LDGSTS.E.BYPASS.LTC128B.128 [R0+0x1000], desc[UR12][R6.64] ;  /* 0x0100000006008fae */ /* 0x0005e2000b901d4c */
[----:B------:R-:W4:Y:S01]  /*20d0*/  @P5 LDC.64 R218, c[0x0][0x248] ;  /* 0x00009200ffda5b82 */ /* 0x000f220000000a00 */
[----:B------:R-:W-:Y:S02]  /*20e0*/  @!P4 LEA.HI.X R23, R4, R15, R5, 0x1, P1 ;  /* 0x0000000f0417c211 */ /* 0x000fe400008f0c05 */
[-C--:B------:R-:W-:Y:S01]  /*20f0*/  ISETP.GE.AND P1, PT, R32, R31.reuse, PT ;  /* 0x0000001f2000720c */ /* 0x080fe20003f26270 */
[----:B------:R-:W5:Y:S01]  /*2100*/  @!P2 S2R R5, SR_CgaCtaId ;  /* 0x000000000005a919 */ /* 0x000f620000008800 */
[----:B------:R-:W-:Y:S01]  /*2110*/  ISETP.GE.AND P0, PT, R9, R31, PT ;  /* 0x0000001f0900720c */ /* 0x000fe20003f06270 */
[----:B------:R-:W-:Y:S01]  /*2120*/  @!P2 IMAD.MOV.U32 R31, RZ, RZ, R3 ;  /* 0x000000ffff1fa224 */ /* 0x000fe200078e0003 */
[----:B------:R-:W-:Y:S01]  /*2130*/  @!P6 MOV R4, 0x400 ;  /* 0x000004000004e802 */ /* 0x000fe20000000f00 */
[----:B------:R3:W-:Y:S01]  /*2140*/  STL [R1+0x68], R9 ;  /* 0x0000680901007387 */ /* 0x0007e20000100800 */
[----:B------:R-:W4:Y:S07]  /*2150*/  @!P3 LDC.64 R14, c[0x0][0x240] ;  /* 0x00009000ff0ebb82 */ /* 0x000f2e0000000a00 */
[----:B------:R-:W1:Y:S01]  /*2160*/  @!P1 S2R R12, SR_CgaCtaId ;  /* 0x00000000000c9919 */ /* 0x000e620000008800 */
[----:B------:R-:W4:Y:S01]  /*2170*/  @!P2 LDC.64 R32, c[0x0][0x240] ;  /* 0x00009000ff20ab82 */ /* 0x000f220000000a00 */
[--C-:B------:R-:W-:Y:S01]  /*2180*/  @!P1 IMAD.MOV.U32 R34, RZ, RZ, R2.reuse ;  /* 0x000000ffff229224 */ /* 0x100fe200078e0002 */
[----:B------:R-:W-:Y:S01]  /*2190*/  @!P1 MOV R35, R3 ;  /* 0x0000000300239202 */ /* 0x000fe20000000f00 */
[----:B------:R-:W4:Y:S01]  /*21a0*/  @!P0 S2R R11, SR_CgaCtaId ;  /* 0x00000000000b8919 */ /* 0x000f220000008800 */
[----:B------:R-:W-:-:S02]  /*21b0*/  @!P0 IMAD.MOV.U32 R36, RZ, RZ, R2 ;  /* 0x000000ffff248224 */ /* 0x000fc400078e0002 */
[----:B------:R-:W-:Y:S02]  /*21c0*/  @!P0 IMAD.MOV.U32 R37, RZ, RZ, R3 ;  /* 0x000000ffff258224 */ /* 0x000fe400078e0003 */
[----:B------:R-:W4:Y:S01]  /*21d0*/  @!P1 LDC.64 R38, c[0x0][0x240] ;  /* 0x00009000ff269b82 */ /* 0x000f220000000a00 */
[----:B--2---:R-:W2:Y:S01]  /*21e0*/  @!P6 S2R R0, SR_CgaCtaId ;  /* 0x000000000000e919 */ /* 0x004ea20000008800 */
[----:B------:R-:W-:Y:S01]  /*21f0*/  @!P2 MOV R6, 0x400 ;  /* 0x000004000006a802 */ /* 0x000fe20000000f00 */
[----:B------:R-:W2:Y:S01]  /*2200*/  @!P3 S2R R7, SR_CgaCtaId ;  /* 0x000000000007b919 */ /* 0x000ea20000008800 */
[----:B---3--:R-:W3:Y:S02]  /*2210*/  @!P4 S2R R9, SR_CgaCtaId ;  /* 0x000000000009c919 */ /* 0x008ee40000008800 */
[----:B-----5:R-:W-:Y:S02]  /*2220*/  @!P2 LEA R41, R5, R6, 0x18 ;  /* 0x000000060529a211 */ /* 0x020fe400078ec0ff */
[----:B------:R-:W-:-:S04]  /*2230*/  @!P1 MOV R5, 0x400 ;  /* 0x0000040000059802 */ /* 0x000fc80000000f00 */
[----:B-1----:R-:W-:Y:S02]  /*2240*/  @!P1 LEA R42, R12, R5, 0x18 ;  /* 0x000000050c2a9211 */ /* 0x002fe400078ec0ff */
[----:B------:R-:W-:Y:S02]  /*2250*/  @!P3 MOV R5, R3 ;  /* 0x000000030005b202 */ /* 0x000fe40000000f00 */
[----:B--2---:R-:W-:Y:S01]  /*2260*/  @!P6 LEA R44, R0, R4, 0x18 ;  /* 0x00000004002ce211 */ /* 0x004fe200078ec0ff */
[C-C-:B------:R-:W-:Y:S01]  /*2270*/  @P5 IMAD.IADD R0, R18.reuse, 0x1, R28.reuse ;  /* 0x0000000112005824 */ /* 0x140fe200078e021c */
[----:B------:R-:W-:Y:S02]  /*2280*/  @!P0 MOV R4, 0x400 ;  /* 0x0000040000048802 */ /* 0x000fe40000000f00 */
[----:B------:R-:W-:Y:S01]  /*2290*/  @!P3 LEA R40, R7, R8, 0x18 ;  /* 0x000000080728b211 */ /* 0x000fe200078ec0ff */
[----:B------:R-:W-:Y:S01]  /*22a0*/  @P5 IMAD.IADD R8, R18, 0x1, R28 ;  /* 0x0000000112085824 */ /* 0x000fe200078e021c */
[----:B----4-:R-:W-:Y:S01]  /*22b0*/  @!P0 LEA R43, R11, R4, 0x18 ;  /* 0x000000040b2b8211 */ /* 0x010fe200078ec0ff */
[----:B------:R-:W-:Y:S01]  /*22c0*/  @P5 IMAD.WIDE.U32 R6, R0, R238, RZ ;  /* 0x000000ee00065225 */ /* 0x000fe200078e00ff */
[----:B---3--:R-:W-:-:S03]  /*22d0*/  @!P4 LEA R17, R9, R10, 0x18 ;  /* 0x0000000a0911c211 */ /* 0x008fc600078ec0ff */
[----:B------:R-:W-:Y:S01]  /*22e0*/  @P5 IMAD R10, R0, R239, RZ ;  /* 0x000000ef000a5224 */ /* 0x000fe200078e02ff */
[----:B------:R-:W-:Y:S01]  /*22f0*/  @P5 MOV R28, R6 ;  /* 0x00000006001c5202 */ /* 0x000fe20000000f00 */
[----:B------:R-:W-:Y:S02]  /*2300*/  @!P3 IMAD.MOV.U32 R4, RZ, RZ, R2 ;  /* 0x000000ffff04b224 */ /* 0x000fe400078e0002 */
[----:B------:R-:W-:Y:S02]  /*2310*/  @P5 IMAD R9, R8, R219, RZ ;  /* 0x000000db08095224 */ /* 0x000fe400078e02ff */
[----:B------:R-:W-:Y:S02]  /*2320*/  @!P3 IMAD R0, R16, R14, RZ ;  /* 0x0000000e1000b224 */ /* 0x000fe400078e02ff */
[----:B------:R-:W-:-:S04]  /*2330*/  @P5 IMAD.WIDE.U32 R2, R8, R218, RZ ;  /* 0x000000da08025225 */ /* 0x000fc800078e00ff */
[----:B------:R-:W-:Y:S02]  /*2340*/  @P5 IMAD.IADD R29, R7, 0x1, R10 ;  /* 0x00000001071d5824 */ /* 0x000fe400078e020a */
[C---:B------:R-:W-:Y:S02]  /*2350*/  @!P3 IMAD R10, R13.reuse, R15, R0 ;  /* 0x0000000f0d0ab224 */ /* 0x040fe400078e0200 */
[----:B------:R-:W-:-:S04]  /*2360*/  @!P3 IMAD.WIDE.U32 R6, R13, R14, R4 ;  /* 0x0000000e0d06b225 */ /* 0x000fc800078e0004 */
[----:B------:R-:W-:Y:S02]  /*2370*/  @P5 IMAD.IADD R11, R3, 0x1, R9 ;  /* 0x00000001030b5824 */ /* 0x000fe400078e0209 */
        /* <DEDUP_REMOVED lines=15> */
.L_x_2038:
[----:B------:R-:W-:Y:S01]  /*2470*/  @!P4 IMAD R9, R20, 0x2, R17 ;  /* 0x000000021409c824 */ /* 0x000fe200078e0211 */
        /* <DEDUP_REMOVED lines=16> */
.L_x_2039:
[----:B------:R-:W-:Y:S01]  /*2580*/  @!PT LDS RZ, [RZ] ;  /* 0x00000000fffff984 */ /* 0x000fe20000000800 */
[----:B------:R-:W-:Y:S01]  /*2590*/  @!PT LDS RZ, [RZ] ;  /* 0x00000000fffff984 */ /* 0x000fe20000000800 */
[----:B------:R-:W-:Y:S01]  /*25a0*/  @!PT LDS RZ, [RZ] ;  /* 0x00000000fffff984 */ /* 0x000fe20000000800 */
[----:B------:R1:W-:Y:S01]  /*25b0*/  @!P4 LDGSTS.E.BYPASS.LTC128B.128 [R9+0x1800], desc[UR12][R22.64] ;  /* 0x018000001609cfae */ /* 0x0003e2000b901d4c */
[----:B------:R-:W2:Y:S01]  /*25c0*/  @!P0 LDC.64 R16, c[0x0][0x240] ;  /* 0x00009000ff108b82 */ /* 0x000ea20000000a00 */
[----:B------:R-:W-:Y:S01]  /*25d0*/  @!P3 LEA.HI.X R13, R6, R25, R10, 0x1, P6 ;  /* 0x00000019060db211 */ /* 0x000fe200030f0c0a */
[-C--:B------:R-:W-:Y:S01]  /*25e0*/  IMAD R4, R49, R218.reuse, RZ ;  /* 0x000000da31047224 */ /* 0x080fe200078e02ff */
[----:B------:R-:W-:Y:S01]  /*25f0*/  @!P2 IADD3 R6, P4, R56, 0x50, RZ ;  /* 0x000000503806a810 */ /* 0x000fe20007f9e0ff */
[----:B------:R-:W-:Y:S01]  /*2600*/  IMAD.WIDE.U32 R2, R48, R218, R54 ;  /* 0x000000da30027225 */ /* 0x000fe200078e0036 */
[----:B------:R-:W-:Y:S01]  /*2610*/  ISETP.NE.AND P6, PT, R26, RZ, PT ;  /* 0x000000ff1a00720c */ /* 0x000fe20003fc5270 */
[----:B------:R-:W-:Y:S01]  /*2620*/  ULDC.64 UR6, c[0x0][0x260] ;  /* 0x0000980000067ab9 */ /* 0x000fe20000000a00 */
[----:B------:R-:W-:Y:S01]  /*2630*/  SHF.L.U64.HI R157, R218, 0x6, R219 ;  /* 0x00000006da9d7819 */ /* 0x000fe200000102db */
[----:B------:R-:W3:Y:S01]  /*2640*/  @!P1 LDC.64 R24, c[0x0][0x210] ;  /* 0x00008400ff189b82 */ /* 0x000ee20000000a00 */
[----:B------:R-:W-:Y:S01]  /*2650*/  @!P2 IMAD.X R0, RZ, RZ, R57, P4 ;  /* 0x000000ffff00a224 */ /* 0x000fe200020e0639 */
[----:B------:R-:W-:Y:S01]  /*2660*/  @!P1 IADD3 R10, P4, R56, 0x60, RZ ;  /* 0x00000060380a9810 */ /* 0x000fe20007f9e0ff */
[----:B------:R-:W-:Y:S01]  /*2670*/  IMAD R4, R48, R219, R4 ;  /* 0x000000db30047224 */ /* 0x000fe200078e0204 */
[----:B------:R-:W-:Y:S01]  /*2680*/  IADD3 R14, P5, R8, R2, RZ ;  /* 0x00000002080e7210 */ /* 0x000fe20007fbe0ff */
[----:B------:R-:W-:Y:S01]  /*2690*/  @!P2 IMAD R0, R0, R32, RZ ;  /* 0x000000200000a224 */ /* 0x000fe200078e02ff */
[----:B------:R-:W-:Y:S01]  /*26a0*/  SHF.R.S32.HI R18, RZ, 0x1f, R73 ;  /* 0x0000001fff127819 */ /* 0x000fe20000011449 */
[----:B------:R-:W-:Y:S01]  /*26b0*/  @!P1 IMAD.X R5, RZ, RZ, R57, P4 ;  /* 0x000000ffff059224 */ /* 0x000fe200020e0639 */
[----:B------:R-:W4:Y:S01]  /*26c0*/  @!P0 LDC.64 R26, c[0x0][0x210] ;  /* 0x00008400ff1a8b82 */ /* 0x000f220000000a00 */
[----:B------:R-:W-:Y:S01]  /*26d0*/  IADD3.X R15, R11, R3, R4, P5, !PT ;  /* 0x000000030b0f7210 */ /* 0x000fe20002ffe404 */
[----:B------:R-:W-:Y:S01]  /*26e0*/  @!P2 IMAD R4, R6, R33, R0 ;  /* 0x000000210604a224 */ /* 0x000fe200078e0200 */
[----:B------:R-:W-:Y:S01]  /*26f0*/  SHF.L.U64.HI R221, R238, 0x6, R239 ;  /* 0x00000006eedd7819 */ /* 0x000fe200000102ef */
[----:B------:R-:W-:Y:S01]  /*2700*/  @!P3 IMAD R2, R20, 0x2, R40 ;  /* 0x000000021402b824 */ /* 0x000fe200078e0228 */
[----:B------:R-:W-:Y:S01]  /*2710*/  LEA.HI R169, R47, R170, RZ, 0x5 ;  /* 0x000000aa2fa97211 */ /* 0x000fe200078f28ff */
[----:B------:R-:W-:Y:S01]  /*2720*/  @!P2 IMAD.WIDE.U32 R6, R6, R32, R30 ;  /* 0x000000200606a225 */ /* 0x000fe200078e001e */
[----:B------:R-:W-:-:S02]  /*2730*/  ULDC UR8, c[0x0][0x39c] ;  /* 0x0000e70000087ab9 */ /* 0x000fc40000000800 */
[----:B------:R5:W-:Y:S01]  /*2740*/  @!P3 LDGSTS.E.BYPASS.LTC128B.128 [R2+0x2000], desc[UR12][R12.64] ;  /* 0x020000000c02bfae */ /* 0x000be2000b901d4c */
[----:B-1----:R-:W1:Y:S01]  /*2750*/  @!P2 LDC.64 R22, c[0x0][0x210] ;  /* 0x00008400ff16ab82 */ /* 0x002e620000000a00 */
[----:B------:R-:W-:Y:S01]  /*2760*/  @!P0 IADD3 R9, P4, R56, 0x70, RZ ;  /* 0x0000007038098810 */ /* 0x000fe20007f9e0ff */
[----:B------:R-:W-:Y:S01]  /*2770*/  @!P1 IMAD R3, R5, R38, RZ ;  /* 0x0000002605039224 */ /* 0x000fe200078e02ff */
[----:B------:R-:W-:Y:S01]  /*2780*/  SHF.R.S32.HI R156, RZ, 0x5, R169 ;  /* 0x00000005ff9c7819 */ /* 0x000fe200000114a9 */
[----:B------:R-:W-:Y:S02]  /*2790*/  @!P2 IMAD.IADD R7, R7, 0x1, R4 ;  /* 0x000000010707a824 */ /* 0x000fe400078e0204 */
[----:B------:R-:W-:Y:S02]  /*27a0*/  @!P0 IMAD.X R0, RZ, RZ, R57, P4 ;  /* 0x000000ffff008224 */ /* 0x000fe400020e0639 */
[----:B------:R-:W-:Y:S02]  /*27b0*/  @!P1 IMAD R11, R10, R39, R3 ;  /* 0x000000270a0b9224 */ /* 0x000fe400078e0203 */
[----:B--2---:R-:W-:-:S02]  /*27c0*/  @!P0 IMAD R0, R0, R16, RZ ;  /* 0x0000001000008224 */ /* 0x004fc400078e02ff */
[----:B------:R-:W-:-:S04]  /*27d0*/  @!P1 IMAD.WIDE.U32 R4, R10, R38, R34 ;  /* 0x000000260a049225 */ /* 0x000fc800078e0022 */
[----:B------:R-:W-:Y:S02]  /*27e0*/  @!P0 IMAD R10, R9, R17, R0 ;  /* 0x00000011090a8224 */ /* 0x000fe400078e0200 */
[----:B------:R-:W-:Y:S02]  /*27f0*/  @!P1 IMAD.IADD R5, R5, 0x1, R11 ;  /* 0x0000000105059824 */ /* 0x000fe400078e020b */
[----:B------:R-:W-:Y:S02]  /*2800*/  @!P2 IMAD R0, R20, 0x2, R41 ;  /* 0x000000021400a824 */ /* 0x000fe400078e0229 */
[----:B------:R-:W-:Y:S01]  /*2810*/  IMAD.WIDE.U32 R246, R21, UR6, R14 ;  /* 0x0000000615f67c25 */ /* 0x000fe2000f8e000e */
[----:B-1----:R-:W-:-:S03]  /*2820*/  @!P2 LEA R8, P3, R6, R22, 0x1 ;  /* 0x000000160608a211 */ /* 0x002fc600078608ff */
[----:B-----5:R-:W-:Y:S01]  /*2830*/  @!P0 IMAD.WIDE.U32 R2, R9, R16, R36 ;  /* 0x0000001009028225 */ /* 0x020fe200078e0024 */
[----:B------:R-:W-:Y:S01]  /*2840*/  STL.64 [R1+0x30], R246 ;  /* 0x000030f601007387 */ /* 0x000fe20000100a00 */
[----:B------:R-:W-:Y:S01]  /*2850*/  @!P2 LEA.HI.X R9, R6, R23, R7, 0x1, P3 ;  /* 0x000000170609a211 */ /* 0x000fe200018f0c07 */
[----:B------:R-:W1:Y:S01]  /*2860*/  @!P6 LDC.64 R16, c[0x0][0x218] ;  /* 0x00008600ff10eb82 */ /* 0x000e620000000a00 */
[----:B---3--:R-:W-:Y:S01]  /*2870*/  @!P1 LEA R6, P4, R4, R24, 0x1 ;  /* 0x0000001804069211 */ /* 0x008fe200078808ff */
[----:B------:R-:W-:Y:S01]  /*2880*/  @!P0 IMAD.IADD R3, R3, 0x1, R10 ;  /* 0x0000000103038824 */ /* 0x000fe200078e020a */
[----:B----4-:R-:W-:Y:S01]  /*2890*/  @!P0 LEA R10, P3, R2, R26, 0x1 ;  /* 0x0000001a020a8211 */ /* 0x010fe200078608ff */
[----:B------:R2:W-:Y:S01]  /*28a0*/  @!P2 LDGSTS.E.BYPASS.LTC128B.128 [R0+0x2800], desc[UR12][R8.64] ;  /* 0x028000000800afae */ /* 0x0005e2000b901d4c */
[----:B------:R-:W-:Y:S01]  /*28b0*/  @!P1 LEA.HI.X R7, R4, R25, R5, 0x1, P4 ;  /* 0x0000001904079211 */ /* 0x000fe200020f0c05 */
[----:B------:R-:W-:Y:S01]  /*28c0*/  IMAD.SHL.U32 R158, R218, 0x40, RZ ;  /* 0x00000040da9e7824 */ /* 0x000fe200078e00ff */
[----:B------:R-:W-:Y:S01]  /*28d0*/  ISETP.GE.AND P4, PT, R52, R19, PT ;  /* 0x000000133400720c */ /* 0x000fe20003f86270 */
[----:B------:R-:W-:Y:S01]  /*28e0*/  IMAD.MOV.U32 R242, RZ, RZ, R246 ;  /* 0x000000fffff27224 */ /* 0x000fe200078e00f6 */
[----:B------:R-:W-:Y:S01]  /*28f0*/  @!P0 LEA.HI.X R11, R2, R27, R3, 0x1, P3 ;  /* 0x0000001b020b8211 */ /* 0x000fe200018f0c03 */
[----:B------:R-:W-:Y:S01]  /*2900*/  IMAD.WIDE.U32 R2, R48, R238, R54 ;  /* 0x000000ee30027225 */ /* 0x000fe200078e0036 */
[----:B------:R-:W-:-:S02]  /*2910*/  SHF.R.S32.HI R27, RZ, 0x1f, R21 ;  /* 0x0000001fff1b7819 */ /* 0x000fc40000011415 */
[-C--:B------:R-:W-:Y:S01]  /*2920*/  ISETP.GE.AND P3, PT, R51, R19.reuse, PT ;  /* 0x000000133300720c */ /* 0x080fe20003f66270 */
[----:B------:R-:W-:Y:S01]  /*2930*/  @!P1 IMAD R4, R20, 0x2, R42 ;  /* 0x0000000214049824 */ /* 0x000fe200078e022a */
[----:B------:R-:W-:Y:S01]  /*2940*/  IADD3 R22, P5, R28, R2, RZ ;  /* 0x000000021c167210 */ /* 0x000fe20007fbe0ff */
[----:B------:R-:W-:Y:S01]  /*2950*/  IMAD R2, R27, UR6, RZ ;  /* 0x000000061b027c24 */ /* 0x000fe2000f8e02ff */
[----:B------:R-:W-:Y:S01]  /*2960*/  ISETP.GE.AND P2, PT, R50, R19, PT ;  /* 0x000000133200720c */ /* 0x000fe20003f46270 */
[----:B------:R-:W-:Y:S01]  /*2970*/  @!P0 IMAD R5, R20, 0x2, R43 ;  /* 0x0000000214058824 */ /* 0x000fe200078e022b */
[----:B------:R1:W-:Y:S01]  /*2980*/  @!P1 LDGSTS.E.BYPASS.LTC128B.128 [R4+0x3000], desc[UR12][R6.64] ;  /* 0x0300000006049fae */ /* 0x0003e2000b901d4c */
[----:B------:R-:W3:Y:S01]  /*2990*/  @!P4 LDC.64 R12, c[0x0][0x218] ;  /* 0x00008600ff0ccb82 */ /* 0x000ee20000000a00 */
[----:B------:R-:W-:Y:S01]  /*29a0*/  IMAD R2, R21, UR7, R2 ;  /* 0x0000000715027c24 */ /* 0x000fe2000f8e0202 */
[----:B------:R-:W-:Y:S01]  /*29b0*/  ULDC.64 UR6, c[0x0][0x268] ;  /* 0x00009a0000067ab9 */ /* 0x000fe20000000a00 */
[----:B------:R-:W4:Y:S01]  /*29c0*/  @!P4 S2R R14, SR_CgaCtaId ;  /* 0x00000000000ec919 */ /* 0x000f220000008800 */
[----:B------:R-:W-:-:S02]  /*29d0*/  IMAD.SHL.U32 R220, R238, 0x40, RZ ;  /* 0x00000040eedc7824 */ /* 0x000fc400078e00ff */
[----:B------:R-:W-:Y:S01]  /*29e0*/  IMAD.IADD R243, R247, 0x1, R2 ;  /* 0x00000001f7f37824 */ /* 0x000fe200078e0202 */
[----:B------:R-:W5:Y:S01]  /*29f0*/  @!P3 S2R R15, SR_CgaCtaId ;  /* 0x00000000000fb919 */ /* 0x000f620000008800 */
[----:B------:R-:W-:Y:S02]  /*2a00*/  IMAD.MOV.U32 R217, RZ, RZ, R73 ;  /* 0x000000ffffd97224 */ /* 0x000fe400078e0049 */
[----:B--2---:R-:W-:Y:S01]  /*2a10*/  IMAD R0, R49, R238, RZ ;  /* 0x000000ee31007224 */ /* 0x004fe200078e02ff */
[----:B------:R-:W2:Y:S01]  /*2a20*/  @!P2 S2R R24, SR_CgaCtaId ;  /* 0x000000000018a919 */ /* 0x000ea20000008800 */
[----:B------:R-:W-:Y:S02]  /*2a30*/  LEA.HI R9, R47, R170, RZ, 0x4 ;  /* 0x000000aa2f097211 */ /* 0x000fe400078f20ff */
[----:B------:R-:W-:Y:S01]  /*2a40*/  IMAD R0, R48, R239, R0 ;  /* 0x000000ef30007224 */ /* 0x000fe200078e0200 */
[----:B------:R4:W-:Y:S04]  /*2a50*/  @!P0 LDGSTS.E.BYPASS.LTC128B.128 [R5+0x3800], desc[UR12][R10.64] ;  /* 0x038000000a058fae */ /* 0x0009e8000b901d4c */
[----:B------:R-:W-:Y:S01]  /*2a60*/  IADD3.X R23, R29, R3, R0, P5, !PT ;  /* 0x000000031d177210 */ /* 0x000fe20002ffe400 */
[----:B------:R-:W-:Y:S01]  /*2a70*/  IMAD R0, R157, R73, RZ ;  /* 0x000000499d007224 */ /* 0x000fe200078e02ff */
[----:B------:R-:W-:Y:S01]  /*2a80*/  ISETP.GE.AND P5, PT, R52, R19, PT ;  /* 0x000000133400720c */ /* 0x000fe20003fa6270 */
[-C--:B------:R-:W-:Y:S01]  /*2a90*/  IMAD.WIDE.U32 R2, R73, R158.reuse, R242 ;  /* 0x0000009e49027225 */ /* 0x080fe200078e00f2 */
[----:B------:R-:W-:Y:S03]  /*2aa0*/  STL.64 [R1+0x20], R242 ;  /* 0x000020f201007387 */ /* 0x000fe60000100a00 */
[----:B------:R-:W-:Y:S01]  /*2ab0*/  IMAD R0, R18, R158, R0 ;  /* 0x0000009e12007224 */ /* 0x000fe200078e0200 */
[----:B-1----:R-:W-:Y:S01]  /*2ac0*/  @!P6 LEA R6, P1, R2, R16, 0x1 ;  /* 0x000000100206e211 */ /* 0x002fe200078208ff */
[----:B------:R-:W-:Y:S01]  /*2ad0*/  IMAD.WIDE.U32 R22, R21, UR6, R22 ;  /* 0x0000000615167c25 */ /* 0x000fe2000f8e0016 */
[----:B------:R-:W-:Y:S03]  /*2ae0*/  STL [R1+0x3c], R221 ;  /* 0x00003cdd01007387 */ /* 0x000fe60000100800 */
[----:B------:R-:W-:Y:S01]  /*2af0*/  IMAD.IADD R3, R3, 0x1, R0 ;  /* 0x0000000103037824 */ /* 0x000fe200078e0200 */
[----:B------:R-:W-:Y:S01]  /*2b00*/  @!P4 LEA R0, P0, R218, R2, 0x4 ;  /* 0x00000002da00c211 */ /* 0x000fe200078020ff */
[----:B------:R-:W-:Y:S01]  /*2b10*/  IMAD.MOV.U32 R244, RZ, RZ, R22 ;  /* 0x000000fffff47224 */ /* 0x000fe200078e0016 */
[----:B------:R-:W-:Y:S02]  /*2b20*/  STL [R1+0x10], R220 ;  /* 0x000010dc01007387 */ /* 0x000fe40000100800 */
[----:B------:R-:W-:-:S02]  /*2b30*/  @!P6 LEA.HI.X R7, R2, R17, R3, 0x1, P1 ;  /* 0x000000110207e211 */ /* 0x000fc400008f0c03 */
[----:B------:R-:W-:Y:S01]  /*2b40*/  @!P4 LEA.HI.X R8, R218, R3, R219, 0x4, P0 ;  /* 0x00000003da08c211 */ /* 0x000fe200000f24db */
[----:B------:R-:W-:Y:S01]  /*2b50*/  STL.64 [R1+0x8], R22 ;  /* 0x0000081601007387 */ /* 0x000fe20000100a00 */
[----:B---3--:R-:W-:Y:S01]  /*2b60*/  @!P4 LEA R4, P0, R0, R12, 0x1 ;  /* 0x0000000c0004c211 */ /* 0x008fe200078008ff */
[----:B----4-:R-:W-:Y:S01]  /*2b70*/  @!P6 IMAD R5, R20, 0x2, R44 ;  /* 0x000000021405e824 */ /* 0x010fe200078e022c */
[----:B------:R-:W-:Y:S02]  /*2b80*/  SHF.R.S32.HI R10, RZ, 0x4, R9 ;  /* 0x00000004ff0a7819 */ /* 0x000fe40000011409 */
[-C--:B------:R-:W-:Y:S02]  /*2b90*/  ISETP.GE.AND P1, PT, R51, R19.reuse, PT ;  /* 0x000000133300720c */ /* 0x080fe40003f26270 */
[----:B------:R1:W-:Y:S01]  /*2ba0*/  @!P6 LDGSTS.E.BYPASS.LTC128B.128 [R5+0x4000], desc[UR12][R6.64] ;  /* 0x040000000605efae */ /* 0x0003e2000b901d4c */
[----:B------:R-:W-:-:S13]  /*2bb0*/  ISETP.GE.AND P6, PT, R48, R19, PT ;  /* 0x000000133000720c */ /* 0x000fda0003fc6270 */
[----:B------:R-:W3:Y:S01]  /*2bc0*/  @!P6 LDC.64 R16, c[0x0][0x220] ;  /* 0x00008800ff10eb82 */ /* 0x000ee20000000a00 */
[----:B-1----:R-:W-:Y:S02]  /*2bd0*/  LEA.HI R6, R9, R10, RZ, 0x1 ;  /* 0x0000000a09067211 */ /* 0x002fe400078f08ff */
[----:B------:R-:W-:Y:S02]  /*2be0*/  @!P4 LEA.HI.X R5, R0, R13, R8, 0x1, P0 ;  /* 0x0000000d0005c211 */ /* 0x000fe400000f0c08 */
[----:B------:R-:W-:-:S03]  /*2bf0*/  LOP3.LUT R0, R6, 0xfffffffe, RZ, 0xc0, !PT ;  /* 0xfffffffe06007812 */ /* 0x000fc600078ec0ff */
[----:B------:R-:W1:Y:S01]  /*2c00*/  @!P2 LDC.64 R12, c[0x0][0x218] ;  /* 0x00008600ff0cab82 */ /* 0x000e620000000a00 */
[----:B------:R-:W-:Y:S02]  /*2c10*/  @!P4 MOV R6, 0x400 ;  /* 0x000004000006c802 */ /* 0x000fe40000000f00 */
[----:B------:R-:W-:Y:S01]  /*2c20*/  LOP3.LUT R7, R9, 0xfffffff0, RZ, 0xc0, !PT ;  /* 0xfffffff009077812 */ /* 0x000fe200078ec0ff */
[----:B------:R-:W-:Y:S01]  /*2c30*/  IMAD.IADD R25, R10, 0x1, -R0 ;  /* 0x000000010a197824 */ /* 0x000fe200078e0a00 */
[----:B------:R-:W-:Y:S02]  /*2c40*/  @!P4 LEA R0, R14, R6, 0x18 ;  /* 0x000000060e00c211 */ /* 0x000fe400078ec0ff */
[----:B------:R-:W-:Y:S01]  /*2c50*/  @!P3 MOV R8, 0x400 ;  /* 0x000004000008b802 */ /* 0x000fe20000000f00 */
[----:B------:R-:W4:Y:S01]  /*2c60*/  @!P3 LDC.64 R10, c[0x0][0x218] ;  /* 0x00008600ff0abb82 */ /* 0x000f220000000a00 */
[----:B------:R-:W-:Y:S01]  /*2c70*/  @!P2 MOV R6, 0x400 ;  /* 0x000004000006a802 */ /* 0x000fe20000000f00 */
[----:B------:R-:W-:Y:S01]  /*2c80*/  @!P4 IMAD R0, R20, 0x2, R0 ;  /* 0x000000021400c824 */ /* 0x000fe200078e0200 */
[----:B-----5:R-:W-:Y:S01]  /*2c90*/  @!P3 LEA R14, R15, R8, 0x18 ;  /* 0x000000080f0eb211 */ /* 0x020fe200078ec0ff */
[----:B------:R-:W-:Y:S01]  /*2ca0*/  IMAD.IADD R7, R170, 0x1, -R7 ;  /* 0x00000001aa077824 */ /* 0x000fe200078e0a07 */
[----:B--2---:R-:W-:Y:S01]  /*2cb0*/  @!P2 LEA R15, R24, R6, 0x18 ;  /* 0x00000006180fa211 */ /* 0x004fe200078ec0ff */
[----:B------:R-:W-:Y:S01]  /*2cc0*/  IMAD.SHL.U32 R8, R48, 0x8, RZ ;  /* 0x0000000830087824 */ /* 0x000fe200078e00ff */
[----:B------:R2:W-:Y:S01]  /*2cd0*/  @!P4 LDGSTS.E.BYPASS.LTC128B.128 [R0+0x4800], desc[UR12][R4.64] ;  /* 0x048000000400cfae */ /* 0x0005e2000b901d4c */
[----:B------:R-:W-:-:S02]  /*2ce0*/  ISETP.GE.AND P0, PT, R50, R19, PT ;  /* 0x000000133200720c */ /* 0x000fc40003f06270 */
[----:B------:R-:W-:-:S04]  /*2cf0*/  SHF.R.S32.HI R6, RZ, 0x1f, R7 ;  /* 0x0000001fff067819 */ /* 0x000fc80000011407 */
[----:B------:R-:W-:Y:S01]  /*2d00*/  LEA.HI R24, R6, R7, RZ, 0x3 ;  /* 0x0000000706187211 */ /* 0x000fe200078f18ff */
[----:B------:R-:W-:-:S03]  /*2d10*/  IMAD.SHL.U32 R6, R219, 0x20, RZ ;  /* 0x00000020db067824 */ /* 0x000fc600078e00ff */
[----:B------:R-:W-:-:S05]  /*2d20*/  LOP3.LUT R9, R24, 0xfffffff8, RZ, 0xc0, !PT ;  /* 0xfffffff818097812 */ /* 0x000fca00078ec0ff */
[----:B------:R-:W-:Y:S02]  /*2d30*/  IMAD.IADD R28, R7, 0x1, -R9 ;  /* 0x00000001071c7824 */ /* 0x000fe400078e0a09 */
[----:B------:R-:W-:Y:S02]  /*2d40*/  @!P3 IMAD R9, R20, 0x2, R14 ;  /* 0x000000021409b824 */ /* 0x000fe400078e020e */
[----:B--2---:R-:W-:Y:S02]  /*2d50*/  IMAD.SHL.U32 R0, R45, 0x40, RZ ;  /* 0x000000402d007824 */ /* 0x004fe400078e00ff */
[----:B------:R-:W-:-:S03]  /*2d60*/  IMAD.WIDE.U32 R4, R218, 0x20, RZ ;  /* 0x00000020da047825 */ /* 0x000fc600078e00ff */
[----:B------:R-:W-:Y:S02]  /*2d70*/  LOP3.LUT R0, R0, 0x1c0, RZ, 0xc0, !PT ;  /* 0x000001c000007812 */ /* 0x000fe400078ec0ff */
[----:B------:R-:W-:Y:S02]  /*2d80*/  @!P3 IADD3 R4, P4, R2, R4, RZ ;  /* 0x000000040204b210 */ /* 0x000fe40007f9e0ff */
[----:B------:R-:W-:Y:S02]  /*2d90*/  LOP3.LUT R8, R0, 0x8, R8, 0xf8, !PT ;  /* 0x0000000800087812 */ /* 0x000fe400078ef808 */
[----:B------:R-:W-:Y:S02]  /*2da0*/  SHF.R.U32.HI R0, RZ, 0x3, R0 ;  /* 0x00000003ff007819 */ /* 0x000fe40000011600 */
[----:B------:R-:W-:Y:S01]  /*2db0*/  @!P3 IADD3.X R5, R3, R5, R6, P4, !PT ;  /* 0x000000050305b210 */ /* 0x000fe200027fe406 */
[----:B------:R-:W-:Y:S01]  /*2dc0*/  @!P2 IMAD.WIDE.U32 R2, R218, 0x30, R2 ;  /* 0x00000030da02a825 */ /* 0x000fe200078e0002 */
[----:B----4-:R-:W-:-:S02]  /*2dd0*/  @!P3 LEA R6, P4, R4, R10, 0x1 ;  /* 0x0000000a0406b211 */ /* 0x010fc400078808ff */
[----:B------:R-:W-:Y:S01]  /*2de0*/  LOP3.LUT R26, R8, R0, RZ, 0x3c, !PT ;  /* 0x00000000081a7212 */ /* 0x000fe200078e3cff */
[----:B------:R-:W-:Y:S01]  /*2df0*/  @!P2 IMAD R0, R219, 0x30, RZ ;  /* 0x00000030db00a824 */ /* 0x000fe200078e02ff */
[----:B------:R-:W-:Y:S01]  /*2e00*/  @!P3 LEA.HI.X R7, R4, R11, R5, 0x1, P4 ;  /* 0x0000000b0407b211 */ /* 0x000fe200020f0c05 */
[----:B------:R-:W-:Y:S01]  /*2e10*/  IMAD R5, R221, R73, RZ ;  /* 0x00000049dd057224 */ /* 0x000fe200078e02ff */
[----:B-1----:R-:W-:Y:S01]  /*2e20*/  @!P2 LEA R4, P4, R2, R12, 0x1 ;  /* 0x0000000c0204a211 */ /* 0x002fe200078808ff */
[----:B------:R-:W-:Y:S02]  /*2e30*/  @!P2 IMAD.IADD R3, R3, 0x1, R0 ;  /* 0x000000010303a824 */ /* 0x000fe400078e0200 */
[----:B------:R-:W-:Y:S01]  /*2e40*/  IMAD R10, R18, R220, R5 ;  /* 0x000000dc120a7224 */ /* 0x000fe200078e0205 */
[----:B------:R1:W-:Y:S01]  /*2e50*/  @!P3 LDGSTS.E.BYPASS.LTC128B.128 [R9+0x5000], desc[UR12][R6.64] ;  /* 0x050000000609bfae */ /* 0x0003e2000b901d4c */
[----:B------:R-:W-:Y:S01]  /*2e60*/  @!P2 IMAD R8, R20, 0x2, R15 ;  /* 0x000000021408a824 */ /* 0x000fe200078e020f */
[----:B------:R-:W-:Y:S01]  /*2e70*/  @!P2 LEA.HI.X R5, R2, R13, R3, 0x1, P4 ;  /* 0x0000000d0205a211 */ /* 0x000fe200020f0c03 */
[----:B------:R-:W-:Y:S01]  /*2e80*/  IMAD R0, R27, UR6, RZ ;  /* 0x000000061b007c24 */ /* 0x000fe2000f8e02ff */
[----:B------:R-:W2:Y:S01]  /*2e90*/  @!P5 LDC.64 R18, c[0x0][0x220] ;  /* 0x00008800ff12db82 */ /* 0x000ea20000000a00 */
[----:B------:R-:W-:-:S02]  /*2ea0*/  @!P0 IMAD R11, R239, 0x30, RZ ;  /* 0x00000030ef0b8824 */ /* 0x000fc400078e02ff */
[----:B------:R4:W-:Y:S01]  /*2eb0*/  @!P2 LDGSTS.E.BYPASS.LTC128B.128 [R8+0x5800], desc[UR12][R4.64] ;  /* 0x058000000408afae */ /* 0x0009e2000b901d4c */
[----:B------:R-:W-:Y:S02]  /*2ec0*/  IMAD R2, R21, UR7, R0 ;  /* 0x0000000715027c24 */ /* 0x000fe4000f8e0200 */
[----:B------:R-:W-:Y:S01]  /*2ed0*/  IMAD.SHL.U32 R0, R28, 0x40, RZ ;  /* 0x000000401c007824 */ /* 0x000fe200078e00ff */
[----:B------:R-:W0:Y:S01]  /*2ee0*/  LDGDEPBAR ;  /* 0x00000000000079af */ /* 0x000e220000000000 */
[----:B------:R-:W-:Y:S01]  /*2ef0*/  IMAD.IADD R245, R23, 0x1, R2 ;  /* 0x0000000117f57824 */ /* 0x000fe200078e0202 */
[----:B------:R-:W5:Y:S02]  /*2f00*/  @!P1 LDC.64 R20, c[0x0][0x220] ;  /* 0x00008800ff149b82 */ /* 0x000f640000000a00 */
[----:B------:R-:W-:Y:S01]  /*2f10*/  LOP3.LUT R0, R0, 0x1c0, RZ, 0xc0, !PT ;  /* 0x000001c000007812 */ /* 0x000fe200078ec0ff */
[----:B------:R-:W-:-:S04]  /*2f20*/  IMAD.WIDE.U32 R2, R73, R220, R244 ;  /* 0x000000dc49027225 */ /* 0x000fc800078e00f4 */
[----:B------:R-:W-:Y:S01]  /*2f30*/  IMAD.IADD R3, R3, 0x1, R10 ;  /* 0x0000000103037824 */ /* 0x000fe200078e020a */
[----:B------:R-:W5:Y:S01]  /*2f40*/  @!P0 LDC.64 R14, c[0x0][0x220] ;  /* 0x00008800ff0e8b82 */ /* 0x000f620000000a00 */
[----:B-1----:R-:W-:-:S05]  /*2f50*/  IMAD.SHL.U32 R6, R25, 0x8, RZ ;  /* 0x0000000819067824 */ /* 0x002fca00078e00ff */
[----:B------:R-:W-:Y:S01]  /*2f60*/  LOP3.LUT R7, R0, 0x8, R6, 0xf8, !PT ;  /* 0x0000000800077812 */ /* 0x000fe200078ef806 */
[----:B----4-:R-:W-:Y:S01]  /*2f70*/  IMAD.WIDE.U32 R4, R238, 0x20, RZ ;  /* 0x00000020ee047825 */ /* 0x010fe200078e00ff */
[----:B------:R-:W-:-:S04]  /*2f80*/  DEPBAR.LE SB0, 0x0 ;  /* 0x000080000000791a */ /* 0x000fc80000000000 */
[----:B------:R-:W-:Y:S01]  /*2f90*/  BAR.SYNC.DEFER_BLOCKING 0x0 ;  /* 0x0000000000007b1d */ /* 0x000fe20000010000 */
[----:B------:R-:W-:Y:S01]  /*2fa0*/  IMAD.SHL.U32 R8, R239, 0x20, RZ ;  /* 0x00000020ef087824 */ /* 0x000fe200078e00ff */
[----:B------:R-:W-:Y:S01]  /*2fb0*/  SHF.R.U32.HI R6, RZ, 0x3, R0 ;  /* 0x00000003ff067819 */ /* 0x000fe20000011600 */
[----:B------:R-:W-:Y:S01]  /*2fc0*/  IMAD R0, R25, 0x200, R26 ;  /* 0x0000020019007824 */ /* 0x000fe200078e021a */
[----:B------:R-:W-:Y:S01]  /*2fd0*/  @!P1 IADD3 R10, P2, R2, R4, RZ ;  /* 0x00000004020a9210 */ /* 0x000fe20007f5e0ff */
[----:B------:R-:W-:Y:S01]  /*2fe0*/  IMAD.SHL.U32 R4, R24, 0x40, RZ ;  /* 0x0000004018047824 */ /* 0x000fe200078e00ff */
[----:B------:R-:W-:Y:S02]  /*2ff0*/  LOP3.LUT R168, R7, R6, RZ, 0x3c, !PT ;  /* 0x0000000607a87212 */ /* 0x000fe400078e3cff */
[----:B------:R-:W-:Y:S02]  /*3000*/  @!P1 IADD3.X R12, R3, R5, R8, P2, !PT ;  /* 0x00000005030c9210 */ /* 0x000fe400017fe408 */
[----:B---3--:R-:W-:-:S02]  /*3010*/  @!P6 LEA R6, P2, R2, R16, 0x1 ;  /* 0x000000100206e211 */ /* 0x008fc400078408ff */
[----:B------:R-:W-:Y:S02]  /*3020*/  LOP3.LUT R166, R4, 0xfffffe00, RZ, 0xc0, !PT ;  /* 0xfffffe0004a67812 */ /* 0x000fe400078ec0ff */
[----:B------:R-:W-:Y:S02]  /*3030*/  @!P6 LEA.HI.X R7, R2, R17, R3, 0x1, P2 ;  /* 0x000000110207e211 */ /* 0x000fe400010f0c03 */
[----:B------:R-:W-:Y:S02]  /*3040*/  @!P5 LEA R5, P2, R238, R2, 0x4 ;  /* 0x00000002ee05d211 */ /* 0x000fe400078420ff */
[----:B------:R-:W-:Y:S01]  /*3050*/  LEA R192, R0, UR4, 0x1 ;  /* 0x0000000400c07c11 */ /* 0x000fe2000f8e08ff */
[----:B------:R-:W-:Y:S01]  /*3060*/  IMAD.MOV.U32 R0, RZ, RZ, 0x20 ;  /* 0x00000020ff007424 */ /* 0x000fe200078e00ff */
[C---:B------:R-:W-:Y:S01]  /*3070*/  @!P5 LEA.HI.X R9, R238.reuse, R3, R239, 0x4, P2 ;  /* 0x00000003ee09d211 */ /* 0x040fe200010f24ef */
[----:B------:R-:W-:Y:S01]  /*3080*/  @!P0 IMAD.WIDE.U32 R2, R238, 0x30, R2 ;  /* 0x00000030ee028825 */ /* 0x000fe200078e0002 */
[----:B--2---:R-:W-:-:S02]  /*3090*/  @!P5 LEA R4, P3, R5, R18, 0x1 ;  /* 0x000000120504d211 */ /* 0x004fc400078608ff */
[C---:B-----5:R-:W-:Y:S01]  /*30a0*/  @!P1 LEA R8, P2, R10.reuse, R20, 0x1 ;  /* 0x000000140a089211 */ /* 0x060fe200078408ff */
        /* <DEDUP_REMOVED lines=8> */
[----:B------:R-:W-:Y:S02]  /*3130*/  IMAD R10, R156, 0x400, R166 ;  /* 0x000004009c0a7824 */ /* 0x000fe400078e02a6 */
[C---:B------:R-:W-:Y:S01]  /*3140*/  VIADD R12, R192.reuse, 0x4000 ;  /* 0x00004000c00c7836 */ /* 0x040fe20000000000 */
[----:B------:R-:W-:Y:S01]  /*3150*/  @P5 STS.128 [R216+0x6800], RZ ;  /* 0x006800ffd8005388 */ /* 0x000fe20000000c00 */
[----:B------:R-:W-:-:S03]  /*3160*/  VIADD R203, R192, 0x4040 ;  /* 0x00004040c0cb7836 */ /* 0x000fc60000000000 */
        /* <DEDUP_REMOVED lines=23> */
[----:B--2---:R-:W2:Y:S01]  /*32e0*/  LDSM.16.M88.4 R8, [R199] ;  /* 0x00000000c708783b */ /* 0x004ea20000000200 */
[----:B------:R-:W-:Y:S01]  /*32f0*/  R2P PR, R45, 0x6 ;  /* 0x000000062d007804 */ /* 0x000fe20000000000 */
[----:B------:R-:W-:-:S02]  /*3300*/  IMAD R200, R3, 0x2, R199 ;  /* 0x0000000203c87824 */ /* 0x000fc400078e02c7 */
[----:B------:R-:W-:Y:S01]  /*3310*/  IMAD R202, R2, 0x2, R199 ;  /* 0x0000000202ca7824 */ /* 0x000fe200078e02c7 */
[----:B------:R-:W3:Y:S01]  /*3320*/  LDSM.16.M88.4 R40, [R192+0x4800] ;  /* 0x00480000c028783b */ /* 0x000ee20000000200 */
[----:B------:R-:W-:Y:S01]  /*3330*/  SEL R0, R0, 0xffffffe0, !P1 ;  /* 0xffffffe000007807 */ /* 0x000fe20004800000 */
[----:B------:R-:W-:Y:S02]  /*3340*/  IMAD R201, R2, 0x2, R200 ;  /* 0x0000000202c97824 */ /* 0x000fe400078e02c8 */
[----:B------:R-:W-:Y:S02]  /*3350*/  LDSM.16.M88.4 R16, [R202] ;  /* 0x00000000ca10783b */ /* 0x000fe40000000200 */
[----:B------:R-:W-:Y:S02]  /*3360*/  IMAD.IADD R198, R192, 0x1, R0 ;  /* 0x00000001c0c67824 */ /* 0x000fe400078e0200 */
[----:B------:R-:W4:Y:S01]  /*3370*/  LDSM.16.M88.4 R36, [R192+0x5000] ;  /* 0x00500000c024783b */ /* 0x000f220000000200 */
[----:B------:R-:W-:-:S03]  /*3380*/  @P2 VIADD R203, R12, 0xffffffc0 ;  /* 0xffffffc00ccb2836 */ /* 0x000fc60000000000 */
[----:B------:R-:W5:Y:S01]  /*3390*/  LDSM.16.M88.4 R56, [R198+0x4000] ;  /* 0x00400000c638783b */ /* 0x000f620000000200 */
[----:B------:R-:W-:-:S03]  /*33a0*/  IMAD.IADD R197, R0, 0x1, R203 ;  /* 0x0000000100c57824 */ /* 0x000fc600078e02cb */
[----:B-1----:R-:W1:Y:S04]  /*33b0*/  LDSM.16.M88.4 R4, [R199+0x2000] ;  /* 0x00200000c704783b */ /* 0x002e680000000200 */
[----:B------:R-:W1:Y:S04]  /*33c0*/  LDSM.16.M88.4 R64, [R198+0x4800] ;  /* 0x00480000c640783b */ /* 0x000e680000000200 */
[----:B------:R-:W-:Y:S04]  /*33d0*/  LDSM.16.M88.4 R84, [R203] ;  /* 0x00000000cb54783b */ /* 0x000fe80000000200 */
[----:B------:R-:W1:Y:S04]  /*33e0*/  LDSM.16.M88.4 R28, [R200] ;  /* 0x00000000c81c783b */ /* 0x000e680000000200 */
[----:B------:R-:W1:Y:S01]  /*33f0*/  LDSM.16.M88.4 R32, [R192+0x5800] ;  /* 0x00580000c020783b */ /* 0x000e620000000200 */
[C---:B--2---:R-:W-:Y:S03]  /*3400*/  HMMA.16816.F32 R24, R8.reuse, R20, RZ ;  /* 0x000000140818723c */ /* 0x044fe600000018ff */
[----:B------:R-:W2:Y:S04]  /*3410*/  LDSM.16.M88.4 R80, [R198+0x5000] ;  /* 0x00500000c650783b */ /* 0x000ea80000000200 */
[----:B------:R-:W2:Y:S01]  /*3420*/  LDSM.16.M88.4 R100, [R203+0x800] ;  /* 0x00080000cb64783b */ /* 0x000ea20000000200 */
[C---:B---3--:R-:W-:Y:S03]  /*3430*/  HMMA.16816.F32 R48, R8.reuse, R40, RZ ;  /* 0x000000280830723c */ /* 0x048fe600000018ff */
[----:B------:R-:W-:Y:S03]  /*3440*/  LDSM.16.M88.4 R92, [R197] ;  /* 0x00000000c55c783b */ /* 0x000fe60000000200 */
[C---:B------:R-:W-:Y:S01]  /*3450*/  HMMA.16816.F32 R116, R8.reuse, R22, RZ ;  /* 0x000000160874723c */ /* 0x040fe200000018ff */
[----:B------:R-:W-:Y:S04]  /*3460*/  LDSM.16.M88.4 R60, [R198+0x5800] ;  /* 0x00580000c63c783b */ /* 0x000fe80000000200 */
[----:B------:R-:W-:Y:S01]  /*3470*/  LDSM.16.M88.4 R112, [R203+0x1000] ;  /* 0x00100000cb70783b */ /* 0x000fe20000000200 */
[----:B----4-:R-:W-:Y:S03]  /*3480*/  HMMA.16816.F32 R52, R8, R36, RZ ;  /* 0x000000240834723c */ /* 0x010fe600000018ff */
[----:B------:R-:W-:Y:S03]  /*3490*/  LDSM.16.M88.4 R124, [R197+0x800] ;  /* 0x00080000c57c783b */ /* 0x000fe60000000200 */
[----:B-----5:R-:W-:Y:S01]  /*34a0*/  HMMA.16816.F32 R44, R16, R56, R24 ;  /* 0x00000038102c723c */ /* 0x020fe20000001818 */
[----:B------:R-:W3:Y:S04]  /*34b0*/  LDSM.16.M88.4 R24, [R201] ;  /* 0x00000000c918783b */ /* 0x000ee80000000200 */
[----:B------:R-:W4:Y:S01]  /*34c0*/  LDSM.16.M88.4 R12, [R202+0x2000] ;  /* 0x00200000ca0c783b */ /* 0x000f220000000200 */
[C---:B-1----:R-:W-:Y:S03]  /*34d0*/  HMMA.16816.F32 R76, R4.reuse, R20, RZ ;  /* 0x00000014044c723c */ /* 0x042fe600000018ff */
[----:B------:R-:W1:Y:S03]  /*34e0*/  LDSM.16.M88.4 R104, [R203+0x1800] ;  /* 0x00180000cb68783b */ /* 0x000e660000000200 */
[----:B------:R-:W-:Y:S01]  /*34f0*/  HMMA.16816.F32 R108, R4, R22, RZ ;  /* 0x00000016046c723c */ /* 0x000fe200000018ff */
[----:B------:R-:W5:Y:S04]  /*3500*/  LDSM.16.M88.4 R136, [R197+0x1000] ;  /* 0x00100000c588783b */ /* 0x000f680000000200 */
[----:B------:R-:W5:Y:S01]  /*3510*/  LDSM.16.M88.4 R144, [R197+0x1800] ;  /* 0x00180000c590783b */ /* 0x000f620000000200 */
[----:B------:R-:W-:Y:S03]  /*3520*/  HMMA.16816.F32 R20, R16, R64, R48 ;  /* 0x000000401014723c */ /* 0x000fe60000001830 */
[----:B------:R-:W0:Y:S03]  /*3530*/  LDGDEPBAR ;  /* 0x00000000000079af */ /* 0x000e260000000000 */
[----:B------:R-:W-:Y:S06]  /*3540*/  HMMA.16816.F32 R44, R28, R84, R44 ;  /* 0x000000541c2c723c */ /* 0x000fec000000182c */
[C---:B------:R-:W-:Y:S06]  /*3550*/  HMMA.16816.F32 R96, R4.reuse, R36, RZ ;  /* 0x000000240460723c */ /* 0x040fec00000018ff */
[-C--:B------:R-:W-:Y:S06]  /*3560*/  HMMA.16816.F32 R128, R4, R38.reuse, RZ ;  /* 0x000000260480723c */ /* 0x080fec00000018ff */
[C---:B------:R-:W-:Y:S06]  /*3570*/  HMMA.16816.F32 R152, R8.reuse, R38, RZ ;  /* 0x000000260898723c */ /* 0x040fec00000018ff */
[C---:B------:R-:W-:Y:S06]  /*3580*/  HMMA.16816.F32 R140, R8.reuse, R42, RZ ;  /* 0x0000002a088c723c */ /* 0x040fec00000018ff */
[C---:B------:R-:W-:Y:S06]  /*3590*/  HMMA.16816.F32 R36, R8.reuse, R32, RZ ;  /* 0x000000200824723c */ /* 0x040fec00000018ff */
[----:B------:R-:W-:Y:S06]  /*35a0*/  HMMA.16816.F32 R148, R8, R34, RZ ;  /* 0x000000220894723c */ /* 0x000fec00000018ff */
[----:B--2---:R-:W-:Y:S06]  /*35b0*/  HMMA.16816.F32 R8, R16, R80, R52 ;  /* 0x000000501008723c */ /* 0x004fec0000001834 */
[----:B------:R-:W-:Y:S06]  /*35c0*/  HMMA.16816.F32 R20, R28, R100, R20 ;  /* 0x000000641c14723c */ /* 0x000fec0000001814 */
[C---:B------:R-:W-:Y:S06]  /*35d0*/  HMMA.16816.F32 R88, R4.reuse, R32, RZ ;  /* 0x000000200458723c */ /* 0x040fec00000018ff */
[----:B------:R-:W-:Y:S06]  /*35e0*/  HMMA.16816.F32 R132, R4, R34, RZ ;  /* 0x000000220484723c */ /* 0x000fec00000018ff */
[----:B---3--:R-:W-:Y:S06]  /*35f0*/  HMMA.16816.F32 R32, R24, R92, R44 ;  /* 0x0000005c1820723c */ /* 0x008fec000000182c */
[----:B------:R-:W-:Y:S06]  /*3600*/  HMMA.16816.F32 R36, R16, R60, R36 ;  /* 0x0000003c1024723c */ /* 0x000fec0000001824 */
[----:B------:R-:W-:Y:S06]  /*3610*/  HMMA.16816.F32 R8, R28, R112, R8 ;  /* 0x000000701c08723c */ /* 0x000fec0000001808 */
[C---:B------:R-:W-:Y:S06]  /*3620*/  HMMA.16816.F32 R68, R4.reuse, R40, RZ ;  /* 0x000000280444723c */ /* 0x040fec00000018ff */
[----:B------:R-:W-:Y:S01]  /*3630*/  HMMA.16816.F32 R120, R4, R42, RZ ;  /* 0x0000002a0478723c */ /* 0x000fe200000018ff */
[----:B------:R-:W2:Y:S01]  /*3640*/  LDSM.16.M88.4 R4, [R200+0x2000] ;  /* 0x00200000c804783b */ /* 0x000ea20000000200 */
[----:B------:R-:W-:-:S04]  /*3650*/  FMUL.FTZ R0, R32, UR8 ;  /* 0x0000000820007c20 */ /* 0x000fc80008410000 */
[----:B------:R-:W-:Y:S01]  /*3660*/  HMMA.16816.F32 R44, R24, R124, R20 ;  /* 0x0000007c182c723c */ /* 0x000fe20000001814 */
[----:B------:R3:W2:Y:S01]  /*3670*/  MUFU.TANH R162, R0 ;  /* 0x0000000000a27308 */ /* 0x0006a20000002400 */
[----:B------:R-:W2:Y:S01]  /*3680*/  LDSM.16.M88.4 R20, [R201+0x2000] ;  /* 0x00200000c914783b */ /* 0x000ea20000000200 */
[----:B------:R-:W-:-:S04]  /*3690*/  DEPBAR.LE SB0, 0x0 ;  /* 0x000080000000791a */ /* 0x000fc80000000000 */
[----:B----4-:R-:W-:Y:S06]  /*36a0*/  HMMA.16816.F32 R48, R12, R56, R76 ;  /* 0x000000380c30723c */ /* 0x010fec000000184c */
[----:B-1----:R-:W-:Y:S01]  /*36b0*/  HMMA.16816.F32 R40, R28, R104, R36 ;  /* 0x000000681c28723c */ /* 0x002fe20000001824 */
[----:B---3--:R-:W-:-:S05]  /*36c0*/  FMUL.FTZ R0, R33, UR8 ;  /* 0x0000000821007c20 */ /* 0x008fca0008410000 */
[----:B-----5:R-:W-:Y:S01]  /*36d0*/  HMMA.16816.F32 R8, R24, R136, R8 ;  /* 0x000000881808723c */ /* 0x020fe20000001808 */
[----:B------:R1:W-:Y:S05]  /*36e0*/  MUFU.TANH R161, R0 ;  /* 0x0000000000a17308 */ /* 0x0003ea0000002400 */
[----:B------:R-:W-:Y:S06]  /*36f0*/  HMMA.16816.F32 R36, R16, R58, R116 ;  /* 0x0000003a1024723c */ /* 0x000fec0000001874 */
[----:B------:R-:W-:Y:S06]  /*3700*/  HMMA.16816.F32 R76, R12, R64, R68 ;  /* 0x000000400c4c723c */ /* 0x000fec0000001844 */
[----:B------:R-:W-:Y:S01]  /*3710*/  HMMA.16816.F32 R40, R24, R144, R40 ;  /* 0x000000901828723c */ /* 0x000fe20000001828 */
[----:B-1----:R-:W-:-:S04]  /*3720*/  FMUL.FTZ R0, R34, UR8 ;  /* 0x0000000822007c20 */ /* 0x002fc80008410000 */
[----:B------:R1:W3:Y:S01]  /*3730*/  MUFU.TANH R159, R0 ;  /* 0x00000000009f7308 */ /* 0x0002e20000002400 */
[C---:B------:R-:W-:Y:S06]  /*3740*/  HMMA.16816.F32 R68, R12.reuse, R82, R128 ;  /* 0x000000520c44723c */ /* 0x040fec0000001880 */
[C---:B------:R-:W-:Y:S06]  /*3750*/  HMMA.16816.F32 R96, R12.reuse, R80, R96 ;  /* 0x000000500c60723c */ /* 0x040fec0000001860 */
[----:B------:R-:W-:Y:S01]  /*3760*/  HMMA.16816.F32 R88, R12, R60, R88 ;  /* 0x0000003c0c58723c */ /* 0x000fe20000001858 */
[----:B-1----:R-:W-:-:S05]  /*3770*/  FMUL.FTZ R0, R35, UR8 ;  /* 0x0000000823007c20 */ /* 0x002fca0008410000 */
[----:B--2---:R-:W-:Y:S01]  /*3780*/  HMMA.16816.F32 R32, R4, R84, R48 ;  /* 0x000000540420723c */ /* 0x004fe20000001830 */
[----:B------:R1:W-:Y:S05]  /*3790*/  MUFU.TANH R160, R0 ;  /* 0x0000000000a07308 */ /* 0x0003ea0000002400 */
[C---:B------:R-:W-:Y:S06]  /*37a0*/  HMMA.16816.F32 R48, R12.reuse, R58, R108 ;  /* 0x0000003a0c30723c */ /* 0x040fec000000186c */
[C---:B------:R-:W-:Y:S06]  /*37b0*/  HMMA.16816.F32 R52, R12.reuse, R66, R120 ;  /* 0x000000420c34723c */ /* 0x040fec0000001878 */
[----:B------:R-:W-:Y:S01]  /*37c0*/  HMMA.16816.F32 R56, R12, R62, R132 ;  /* 0x0000003e0c38723c */ /* 0x000fe20000001884 */
[----:B-1----:R-:W-:-:S04]  /*37d0*/  FMUL.FTZ R0, R44, UR8 ;  /* 0x000000082c007c20 */ /* 0x002fc80008410000 */
[----:B------:R1:W-:Y:S01]  /*37e0*/  MUFU.TANH R165, R0 ;  /* 0x0000000000a57308 */ /* 0x0003e20000002400 */
[----:B------:R-:W-:Y:S06]  /*37f0*/  HMMA.16816.F32 R12, R4, R100, R76 ;  /* 0x00000064040c723c */ /* 0x000fec000000184c */
[C---:B------:R-:W-:Y:S06]  /*3800*/  HMMA.16816.F32 R80, R16.reuse, R82, R152 ;  /* 0x000000521050723c */ /* 0x040fec0000001898 */
[----:B------:R-:W-:Y:S01]  /*3810*/  HMMA.16816.F32 R60, R16, R62, R148 ;  /* 0x0000003e103c723c */ /* 0x000fe20000001894 */
[----:B-1----:R-:W-:-:S05]  /*3820*/  FMUL.FTZ R0, R45, UR8 ;  /* 0x000000082d007c20 */ /* 0x002fca0008410000 */
[----:B------:R-:W-:Y:S01]  /*3830*/  HMMA.16816.F32 R52, R4, R102, R52 ;  /* 0x000000660434723c */ /* 0x000fe20000001834 */
[----:B------:R1:W-:Y:S02]  /*3840*/  MUFU.TANH R167, R0 ;  /* 0x0000000000a77308 */ /* 0x0003e40000002400 */
[----:B-1----:R-:W-:-:S06]  /*3850*/  FMUL.FTZ R0, R46, UR8 ;  /* 0x000000082e007c20 */ /* 0x002fcc0008410000 */
[----:B------:R1:W-:Y:S02]  /*3860*/  MUFU.TANH R163, R0 ;  /* 0x0000000000a37308 */ /* 0x0003e40000002400 */
[----:B-1----:R-:W-:Y:S02]  /*3870*/  FMUL.FTZ R0, R47, UR8 ;  /* 0x000000082f007c20 */ /* 0x002fe40008410000 */
[----:B------:R-:W-:Y:S04]  /*3880*/  HMMA.16816.F32 R44, R20, R92, R32 ;  /* 0x0000005c142c723c */ /* 0x000fe80000001820 */
[----:B------:R1:W-:Y:S02]  /*3890*/  MUFU.TANH R164, R0 ;  /* 0x0000000000a47308 */ /* 0x0003e40000002400 */
[C---:B------:R-:W-:Y:S06]  /*38a0*/  HMMA.16816.F32 R32, R4.reuse, R86, R48 ;  /* 0x000000560420723c */ /* 0x040fec0000001830 */
[----:B------:R-:W-:Y:S01]  /*38b0*/  HMMA.16816.F32 R48, R4, R112, R96 ;  /* 0x000000700430723c */ /* 0x000fe20000001860 */
[----:B-1----:R-:W-:-:S04]  /*38c0*/  FMUL.FTZ R0, R8, UR8 ;  /* 0x0000000808007c20 */ /* 0x002fc80008410000 */
[----:B------:R1:W-:-:S13]  /*38d0*/  MUFU.TANH R117, R0 ;  /* 0x0000000000757308 */ /* 0x0003da0000002400 */
[----:B------:R-:W-:Y:S01]  /*38e0*/  HMMA.16816.F32 R32, R20, R94, R32 ;  /* 0x0000005e1420723c */ /* 0x000fe20000001820 */
[----:B-1----:R-:W-:-:S04]  /*38f0*/  FMUL.FTZ R0, R9, UR8 ;  /* 0x0000000809007c20 */ /* 0x002fc80008410000 */
[----:B------:R1:W-:-:S15]  /*3900*/  MUFU.TANH R116, R0 ;  /* 0x0000000000747308 */ /* 0x0003de0000002400 */
[----:B------:R-:W-:-:S04]  /*3910*/  NOP ;  /* 0x0000000000007918 */ /* 0x000fc80000000000 */
[----:B------:R-:W-:-:S04]  /*3920*/  FMUL.FTZ R32, R32, UR8 ;  /* 0x0000000820207c20 */ /* 0x000fc80008410000 */
[----:B------:R-:W-:Y:S01]  /*3930*/  MUFU.TANH R78, R32 ;  /* 0x00000020004e7308 */ /* 0x000fe20000002400 */
[----:B-1----:R-:W-:-:S07]  /*3940*/  FMUL.FTZ R0, R10, UR8 ;  /* 0x000000080a007c20 */ /* 0x002fce0008410000 */
[----:B------:R1:W-:Y:S02]  /*3950*/  MUFU.TANH R119, R0 ;  /* 0x0000000000777308 */ /* 0x0003e40000002400 */
[----:B-1----:R-:W-:Y:S02]  /*3960*/  FMUL.FTZ R0, R11, UR8 ;  /* 0x000000080b007c20 */ /* 0x002fe40008410000 */
[----:B------:R-:W-:Y:S04]  /*3970*/  HMMA.16816.F32 R8, R28, R86, R36 ;  /* 0x000000561c08723c */ /* 0x000fe80000001824 */
[----:B------:R1:W-:Y:S02]  /*3980*/  MUFU.TANH R118, R0 ;  /* 0x0000000000767308 */ /* 0x0003e40000002400 */
[----:B------:R-:W-:Y:S06]  /*3990*/  HMMA.16816.F32 R36, R16, R66, R140 ;  /* 0x000000421024723c */ /* 0x000fec000000188c */
[----:B------:R-:W-:Y:S06]  /*39a0*/  HMMA.16816.F32 R16, R20, R124, R12 ;  /* 0x0000007c1410723c */ /* 0x000fec000000180c */
[----:B------:R-:W-:Y:S01]  /*39b0*/  HMMA.16816.F32 R64, R4, R104, R88 ;  /* 0x000000680440723c */ /* 0x000fe20000001858 */
[----:B-1----:R-:W-:Y:S01]  /*39c0*/  FMUL.FTZ R0, R40, UR8 ;  /* 0x0000000828007c20 */ /* 0x002fe20008410000 */
[----:B------:R-:W-:-:S03]  /*39d0*/  FMUL.FTZ R15, R33, UR8 ;  /* 0x00000008210f7c20 */ /* 0x000fc60008410000 */
[----:B------:R1:W-:Y:S01]  /*39e0*/  MUFU.TANH R111, R0 ;  /* 0x00000000006f7308 */ /* 0x0003e20000002400 */
[----:B------:R-:W-:Y:S06]  /*39f0*/  HMMA.16816.F32 R8, R24, R94, R8 ;  /* 0x0000005e1808723c */ /* 0x000fec0000001808 */
[----:B------:R-:W-:Y:S01]  /*3a00*/  HMMA.16816.F32 R36, R28, R102, R36 ;  /* 0x000000661c24723c */ /* 0x000fe20000001824 */
[----:B------:R2:W-:Y:S01]  /*3a10*/  MUFU.TANH R86, R15 ;  /* 0x0000000f00567308 */ /* 0x0005e20000002400 */
[----:B-1----:R-:W-:-:S07]  /*3a20*/  FMUL.FTZ R0, R41, UR8 ;  /* 0x0000000829007c20 */ /* 0x002fce0008410000 */
[----:B------:R1:W-:Y:S09]  /*3a30*/  MUFU.TANH R110, R0 ;  /* 0x00000000006e7308 */ /* 0x0003f20000002400 */
[----:B------:R-:W-:Y:S01]  /*3a40*/  FMUL.FTZ R10, R10, UR8 ;  /* 0x000000080a0a7c20 */ /* 0x000fe20008410000 */
[----:B------:R-:W-:Y:S01]  /*3a50*/  FMUL.FTZ R11, R11, UR8 ;  /* 0x000000080b0b7c20 */ /* 0x000fe20008410000 */
[----:B--2---:R-:W-:Y:S01]  /*3a60*/  FMUL.FTZ R15, R34, UR8 ;  /* 0x00000008220f7c20 */ /* 0x004fe20008410000 */
[----:B------:R-:W-:Y:S01]  /*3a70*/  FMUL.FTZ R9, R9, UR8 ;  /* 0x0000000809097c20 */ /* 0x000fe20008410000 */
[----:B------:R2:W-:Y:S08]  /*3a80*/  MUFU.TANH R85, R10 ;  /* 0x0000000a00557308 */ /* 0x0005f00000002400 */
[----:B------:R-:W-:Y:S01]  /*3a90*/  MUFU.TANH R87, R11 ;  /* 0x0000000b00577308 */ /* 0x000fe20000002400 */
[----:B-1----:R-:W-:-:S07]  /*3aa0*/  FMUL.FTZ R0, R42, UR8 ;  /* 0x000000082a007c20 */ /* 0x002fce0008410000 */
[----:B------:R1:W-:Y:S01]  /*3ab0*/  MUFU.TANH R129, R0 ;  /* 0x0000000000817308 */ /* 0x0003e20000002400 */
[----:B--2---:R-:W-:-:S07]  /*3ac0*/  IMAD R10, R156, 0x10, R171 ;  /* 0x000000109c0a7824 */ /* 0x004fce00078e02ab */
[----:B------:R2:W-:Y:S01]  /*3ad0*/  MUFU.TANH R93, R9 ;  /* 0x00000009005d7308 */ /* 0x0005e20000002400 */
[----:B-1----:R-:W-:Y:S02]  /*3ae0*/  FMUL.FTZ R0, R43, UR8 ;  /* 0x000000082b007c20 */ /* 0x002fe40008410000 */
[----:B------:R-:W-:Y:S05]  /*3af0*/  HMMA.16816.F32 R40, R4, R114, R68 ;  /* 0x000000720428723c */ /* 0x000fea0000001844 */
[----:B------:R-:W-:Y:S01]  /*3b00*/  MUFU.TANH R71, R15 ;  /* 0x0000000f00477308 */ /* 0x000fe20000002400 */
[----:B--2---:R-:W-:-:S07]  /*3b10*/  IADD3 R9, R72, -R172, -R74 ;  /* 0x800000ac48097210 */ /* 0x004fce0007ffe84a */
[----:B------:R1:W-:Y:S02]  /*3b20*/  MUFU.TANH R128, R0 ;  /* 0x0000000000807308 */ /* 0x0003e40000002400 */
[----:B-1----:R-:W-:-:S06]  /*3b30*/  FMUL.FTZ R0, R44, UR8 ;  /* 0x000000082c007c20 */ /* 0x002fcc0008410000 */
[----:B------:R1:W2:Y:S02]  /*3b40*/  MUFU.TANH R108, R0 ;  /* 0x00000000006c7308 */ /* 0x0002a40000002400 */
[----:B-1----:R-:W-:-:S06]  /*3b50*/  FMUL.FTZ R0, R45, UR8 ;  /* 0x000000082d007c20 */ /* 0x002fcc0008410000 */
[----:B------:R1:W-:Y:S02]  /*3b60*/  MUFU.TANH R109, R0 ;  /* 0x00000000006d7308 */ /* 0x0003e40000002400 */
[----:B-1----:R-:W-:-:S06]  /*3b70*/  FMUL.FTZ R0, R46, UR8 ;  /* 0x000000082e007c20 */ /* 0x002fcc0008410000 */
[----:B------:R1:W4:Y:S02]  /*3b80*/  MUFU.TANH R75, R0 ;  /* 0x00000000004b7308 */ /* 0x0003240000002400 */
[----:B-1----:R-:W-:Y:S02]  /*3b90*/  FMUL.FTZ R0, R47, UR8 ;  /* 0x000000082f007c20 */ /* 0x002fe40008410000 */
[----:B------:R-:W-:Y:S04]  /*3ba0*/  HMMA.16816.F32 R44, R4, R106, R56 ;  /* 0x0000006a042c723c */ /* 0x000fe80000001838 */
[----:B------:R1:W5:Y:S03]  /*3bb0*/  MUFU.TANH R100, R0 ;  /* 0x0000000000647308 */ /* 0x0003660000002400 */
[----:B------:R-:W-:-:S02]  /*3bc0*/  FMUL.FTZ R5, R35, UR8 ;  /* 0x0000000823057c20 */ /* 0x000fc40008410000 */
[----:B------:R-:W-:Y:S03]  /*3bd0*/  HMMA.16816.F32 R32, R28, R114, R80 ;  /* 0x000000721c20723c */ /* 0x000fe60000001850 */
[----:B------:R3:W-:Y:S01]  /*3be0*/  MUFU.TANH R77, R5 ;  /* 0x00000005004d7308 */ /* 0x0007e20000002400 */
[----:B-1----:R-:W-:-:S07]  /*3bf0*/  FMUL.FTZ R0, R8, UR8 ;  /* 0x0000000808007c20 */ /* 0x002fce0008410000 */
[----:B------:R1:W5:Y:S04]  /*3c00*/  MUFU.TANH R92, R0 ;  /* 0x00000000005c7308 */ /* 0x0003680000002400 */
[----:B------:R-:W-:Y:S01]  /*3c10*/  HMMA.16816.F32 R44, R20, R146, R44 ;  /* 0x00000092142c723c */ /* 0x000fe2000000182c */
[----:B---3--:R-:W-:-:S04]  /*3c20*/  FMUL.FTZ R5, R16, UR8 ;  /* 0x0000000810057c20 */ /* 0x008fc80008410000 */
[----:B------:R3:W5:Y:S01]  /*3c30*/  MUFU.TANH R80, R5 ;  /* 0x0000000500507308 */ /* 0x0007620000002400 */
[----:B-1----:R-:W-:-:S05]  /*3c40*/  LOP3.LUT R0, R169, 0xffffffe0, RZ, 0xc0, !PT ;  /* 0xffffffe0a9007812 */ /* 0x002fca00078ec0ff */
[C---:B------:R-:W-:Y:S02]  /*3c50*/  IMAD.IADD R0, R170.reuse, 0x1, -R0 ;  /* 0x00000001aa007824 */ /* 0x040fe400078e0a00 */
[----:B------:R-:W-:Y:S02]  /*3c60*/  IMAD.SHL.U32 R170, R170, 0x2, RZ ;  /* 0x00000002aaaa7824 */ /* 0x000fe400078e00ff */
[----:B---3--:R-:W-:Y:S01]  /*3c70*/  FMUL.FTZ R5, R17, UR8 ;  /* 0x0000000811057c20 */ /* 0x008fe20008410000 */
[----:B------:R-:W-:Y:S02]  /*3c80*/  SHF.R.S32.HI R8, RZ, 0x1f, R0 ;  /* 0x0000001fff087819 */ /* 0x000fe40000011400 */
[----:B------:R-:W-:Y:S02]  /*3c90*/  LOP3.LUT R249, R170, 0x6, RZ, 0xc0, !PT ;  /* 0x00000006aaf97812 */ /* 0x000fe400078ec0ff */
[----:B------:R-:W-:Y:S02]  /*3ca0*/  LEA.HI R8, R8, R0, RZ, 0x2 ;  /* 0x0000000008087211 */ /* 0x000fe400078f10ff */
[----:B------:R-:W-:-:S02]  /*3cb0*/  IADD3 R0, R72, 0x1, -R74 ;  /* 0x0000000148007810 */ /* 0x000fc40007ffe84a */
[----:B------:R-:W-:Y:S01]  /*3cc0*/  SHF.R.S32.HI R174, RZ, 0x2, R8 ;  /* 0x00000002ffae7819 */ /* 0x000fe20000011408 */
[----:B------:R1:W-:Y:S02]  /*3cd0*/  MUFU.TANH R74, R5 ;  /* 0x00000005004a7308 */ /* 0x0003e40000002400 */
[----:B------:R-:W-:Y:S02]  /*3ce0*/  IMAD.IADD R11, R0, 0x1, R173 ;  /* 0x00000001000b7824 */ /* 0x000fe400078e02ad */
[----:B------:R-:W-:Y:S01]  /*3cf0*/  IMAD.IADD R8, R174, 0x1, R10 ;  /* 0x00000001ae087824 */ /* 0x000fe200078e020a */
[----:B------:R3:W-:Y:S01]  /*3d00*/  STL [R1+0x58], R174 ;  /* 0x000058ae01007387 */ /* 0x0007e20000100800 */
[----:B------:R-:W-:Y:S02]  /*3d10*/  IMAD R0, R73, 0x40, R249 ;  /* 0x0000004049007824 */ /* 0x000fe400078e02f9 */
[----:B------:R-:W-:Y:S01]  /*3d20*/  VIADD R10, R8, 0x8 ;  /* 0x00000008080a7836 */ /* 0x000fe20000000000 */
[C-C-:B------:R-:W-:Y:S01]  /*3d30*/  IADD3 R12, R11.reuse, 0x8, R8.reuse ;  /* 0x000000080b0c7810 */ /* 0x140fe20007ffe008 */
[----:B------:R-:W-:Y:S01]  /*3d40*/  VIADD R4, R0, 0x1 ;  /* 0x0000000100047836 */ /* 0x000fe20000000000 */
[----:B------:R-:W-:-:S02]  /*3d50*/  IADD3 R14, R11, 0x40, R8 ;  /* 0x000000400b0e7810 */ /* 0x000fc40007ffe008 */
[----:B------:R-:W-:Y:S02]  /*3d60*/  IADD3 R13, R11, 0x48, R8 ;  /* 0x000000480b0d7810 */ /* 0x000fe40007ffe008 */
[-C--:B------:R-:W-:Y:S02]  /*3d70*/  VIMNMX R213, R12, R72.reuse, PT ;  /* 0x000000480cd57248 */ /* 0x080fe40003fe0100 */
[-C--:B------:R-:W-:Y:S01]  /*3d80*/  VIMNMX R212, R14, R72.reuse, PT ;  /* 0x000000480ed47248 */ /* 0x080fe20003fe0100 */
[----:B-1----:R-:W-:Y:S01]  /*3d90*/  FMUL.FTZ R5, R18, UR8 ;  /* 0x0000000812057c20 */ /* 0x002fe20008410000 */
[----:B------:R-:W-:Y:S02]  /*3da0*/  VIMNMX R211, R13, R72, PT ;  /* 0x000000480dd37248 */ /* 0x000fe40003fe0100 */
[----:B------:R-:W-:Y:S01]  /*3db0*/  HMMA.16816.F32 R12, R24, R126, R36 ;  /* 0x0000007e180c723c */ /* 0x000fe20000001824 */
[-C--:B------:R-:W-:Y:S01]  /*3dc0*/  VIADDMNMX R214, R11, R8.reuse, R72, PT ;  /* 0x000000080bd67246 */ /* 0x080fe20003800148 */
[C---:B------:R-:W-:Y:S01]  /*3dd0*/  VIADD R11, R8.reuse, 0x40 ;  /* 0x00000040080b7836 */ /* 0x040fe20000000000 */
[C---:B------:R-:W-:Y:S01]  /*3de0*/  VIADDMNMX R210, R9.reuse, R8, RZ, !PT ;  /* 0x0000000809d27246 */ /* 0x040fe200078001ff */
[----:B------:R-:W-:Y:S01]  /*3df0*/  VIADD R8, R8, 0x48 ;  /* 0x0000004808087836 */ /* 0x000fe20000000000 */
[----:B------:R-:W-:Y:S01]  /*3e00*/  VIADDMNMX R209, R9, R10, RZ, !PT ;  /* 0x0000000a09d17246 */ /* 0x000fe200078001ff */
[----:B------:R1:W3:Y:S01]  /*3e10*/  MUFU.TANH R58, R5 ;  /* 0x00000005003a7308 */ /* 0x0002e20000002400 */
[C---:B------:R-:W-:Y:S01]  /*3e20*/  ISETP.GE.AND P4, PT, R0.reuse, R214, PT ;  /* 0x000000d60000720c */ /* 0x040fe20003f86270 */
[----:B------:R-:W-:Y:S01]  /*3e30*/  HMMA.16816.F32 R36, R28, R106, R60 ;  /* 0x0000006a1c24723c */ /* 0x000fe2000000183c */
[----:B------:R-:W-:-:S02]  /*3e40*/  ISETP.GE.AND P1, PT, R0, R213, PT ;  /* 0x000000d50000720c */ /* 0x000fc40003f26270 */
[C---:B------:R-:W-:Y:S02]  /*3e50*/  ISETP.LT.OR P4, PT, R0.reuse, R210, P4 ;  /* 0x000000d20000720c */ /* 0x040fe40002781670 */
[----:B------:R-:W-:Y:S01]  /*3e60*/  ISETP.LT.OR P1, PT, R0, R209, P1 ;  /* 0x000000d10000720c */ /* 0x000fe20000f21670 */
[C---:B------:R-:W-:Y:S01]  /*3e70*/  HMMA.16816.F32 R28, R20.reuse, R138, R40 ;  /* 0x0000008a141c723c */ /* 0x040fe20000001828 */
[C---:B------:R-:W-:Y:S02]  /*3e80*/  VIADDMNMX R208, R9.reuse, R11, RZ, !PT ;  /* 0x0000000b09d07246 */ /* 0x040fe400078001ff */
[----:B------:R-:W-:Y:S02]  /*3e90*/  VIADDMNMX R207, R9, R8, RZ, !PT ;  /* 0x0000000809cf7246 */ /* 0x000fe400078001ff */
[C---:B------:R-:W-:Y:S01]  /*3ea0*/  ISETP.GE.AND P0, PT, R4.reuse, R214, PT ;  /* 0x000000d60400720c */ /* 0x040fe20003f06270 */
[C---:B------:R-:W-:Y:S01]  /*3eb0*/  HMMA.16816.F32 R8, R20.reuse, R126, R52 ;  /* 0x0000007e1408723c */ /* 0x040fe20000001834 */
[C---:B------:R-:W-:Y:S01]  /*3ec0*/  ISETP.GE.AND P5, PT, R4.reuse, R213, PT ;  /* 0x000000d50400720c */ /* 0x040fe20003fa6270 */
[----:B-1----:R-:W-:Y:S01]  /*3ed0*/  FMUL.FTZ R5, R19, UR8 ;  /* 0x0000000813057c20 */ /* 0x002fe20008410000 */
[CC--:B------:R-:W-:Y:S01]  /*3ee0*/  ISETP.GE.AND P2, PT, R4.reuse, R212.reuse, PT ;  /* 0x000000d40400720c */ /* 0x0c0fe20003f46270 */
[----:B------:R-:W-:Y:S01]  /*3ef0*/  FMUL.FTZ R15, R15, UR8 ;  /* 0x000000080f0f7c20 */ /* 0x000fe20008410000 */
[-C--:B------:R-:W-:Y:S01]  /*3f00*/  ISETP.GE.AND P3, PT, R4, R211.reuse, PT ;  /* 0x000000d30400720c */ /* 0x080fe20003f66270 */
[----:B------:R1:W3:Y:S01]  /*3f10*/  MUFU.TANH R69, R5 ;  /* 0x0000000500457308 */ /* 0x0002e20000002400 */
[----:B------:R-:W-:Y:S01]  /*3f20*/  FSEL R56, R162, -INF , !P4 ;  /* 0xff800000a2387808 */ /* 0x000fe20006000000 */
[C---:B------:R-:W-:Y:S01]  /*3f30*/  HMMA.16816.F32 R16, R20.reuse, R136, R48 ;  /* 0x000000881410723c */ /* 0x040fe20000001830 */
[----:B------:R-:W-:Y:S01]  /*3f40*/  FSEL R84, R159, -INF , !P1 ;  /* 0xff8000009f547808 */ /* 0x000fe20004800000 */
[----:B------:R-:W-:Y:S01]  /*3f50*/  FMUL.FTZ R7, R13, UR8 ;  /* 0x000000080d077c20 */ /* 0x000fe20008410000 */
[----:B------:R-:W-:Y:S01]  /*3f60*/  ISETP.GE.AND P4, PT, R0, R212, PT ;  /* 0x000000d40000720c */ /* 0x000fe20003f86270 */
[----:B------:R-:W-:Y:S01]  /*3f70*/  FMUL.FTZ R6, R14, UR8 ;  /* 0x000000080e067c20 */ /* 0x000fe20008410000 */
[----:B------:R-:W-:Y:S01]  /*3f80*/  ISETP.GE.AND P1, PT, R0, R211, PT ;  /* 0x000000d30000720c */ /* 0x000fe20003f26270 */
[----:B------:R5:W-:Y:S01]  /*3f90*/  MUFU.TANH R55, R15 ;  /* 0x0000000f00377308 */ /* 0x000be20000002400 */
[C---:B------:R-:W-:Y:S01]  /*3fa0*/  ISETP.LT.OR P0, PT, R4.reuse, R210, P0 ;  /* 0x000000d20400720c */ /* 0x040fe20000701670 */
[----:B------:R-:W-:Y:S01]  /*3fb0*/  HMMA.16816.F32 R60, R20, R144, R64 ;  /* 0x00000090143c723c */ /* 0x000fe20000001840 */
[----:B------:R-:W-:-:S02]  /*3fc0*/  ISETP.LT.OR P5, PT, R4, R209, P5 ;  /* 0x000000d10400720c */ /* 0x000fc40002fa1670 */
[CC--:B------:R-:W-:Y:S02]  /*3fd0*/  ISETP.LT.OR P2, PT, R4.reuse, R208.reuse, P2 ;  /* 0x000000d00400720c */ /* 0x0c0fe40001741670 */
[-C--:B------:R-:W-:Y:S01]  /*3fe0*/  ISETP.LT.OR P3, PT, R4, R207.reuse, P3 ;  /* 0x000000cf0400720c */ /* 0x080fe20001f61670 */
[----:B------:R-:W-:Y:S02]  /*3ff0*/  VIADD R4, R0, 0x8 ;  /* 0x0000000800047836 */ /* 0x000fe40000000000 */
[----:B-1----:R-:W-:Y:S01]  /*4000*/  FMUL.FTZ R5, R12, UR8 ;  /* 0x000000080c057c20 */ /* 0x002fe20008410000 */
[C---:B------:R-:W-:Y:S01]  /*4010*/  ISETP.LT.OR P4, PT, R0.reuse, R208, P4 ;  /* 0x000000d00000720c */ /* 0x040fe20002781670 */
[----:B------:R1:W3:Y:S01]  /*4020*/  MUFU.TANH R70, R6 ;  /* 0x0000000600467308 */ /* 0x0002e20000002400 */
[----:B------:R-:W-:Y:S01]  /*4030*/  ISETP.LT.OR P1, PT, R0, R207, P1 ;  /* 0x000000cf0000720c */ /* 0x000fe20000f21670 */
[C---:B------:R-:W-:Y:S01]  /*4040*/  HMMA.16816.F32 R36, R24.reuse, R146, R36 ;  /* 0x000000921824723c */ /* 0x040fe20000001824 */
[----:B--2---:R-:W-:Y:S01]  /*4050*/  FSEL R76, R108, -INF , !P4 ;  /* 0xff8000006c4c7808 */ /* 0x004fe20006000000 */
[----:B------:R-:W-:Y:S01]  /*4060*/  FMUL.FTZ R20, R29, UR8 ;  /* 0x000000081d147c20 */ /* 0x000fe20008410000 */
[----:B----4-:R-:W-:Y:S01]  /*4070*/  FSEL R79, R75, -INF , !P1 ;  /* 0xff8000004b4f7808 */ /* 0x010fe20004800000 */
[----:B------:R-:W-:Y:S01]  /*4080*/  FMUL.FTZ R21, R30, UR8 ;  /* 0x000000081e157c20 */ /* 0x000fe20008410000 */
[----:B------:R-:W-:Y:S01]  /*4090*/  FSEL R57, R161, -INF , !P0 ;  /* 0xff800000a1397808 */ /* 0x000fe20004000000 */
[----:B------:R2:W4:Y:S01]  /*40a0*/  MUFU.TANH R68, R5 ;  /* 0x0000000500447308 */ /* 0x0005220000002400 */
[C---:B------:R-:W-:Y:S01]  /*40b0*/  ISETP.GE.AND P6, PT, R4.reuse, R214, PT ;  /* 0x000000d60400720c */ /* 0x040fe20003fc6270 */
[----:B-----5:R-:W-:Y:S01]  /*40c0*/  HMMA.16816.F32 R12, R24, R138, R32 ;  /* 0x0000008a180c723c */ /* 0x020fe20000001820 */
[C---:B------:R-:W-:Y:S01]  /*40d0*/  ISETP.GE.AND P4, PT, R4.reuse, R213, PT ;  /* 0x000000d50400720c */ /* 0x040fe20003f86270 */
[----:B------:R-:W-:Y:S01]  /*40e0*/  FMUL.FTZ R22, R31, UR8 ;  /* 0x000000081f167c20 */ /* 0x000fe20008410000 */
[----:B------:R-:W-:-:S02]  /*40f0*/  ISETP.GE.AND P1, PT, R4, R212, PT ;  /* 0x000000d40400720c */ /* 0x000fc40003f26270 */
[----:B------:R-:W-:Y:S01]  /*4100*/  ISETP.GE.AND P0, PT, R4, R211, PT ;  /* 0x000000d30400720c */ /* 0x000fe20003f06270 */
[----:B------:R5:W3:Y:S01]  /*4110*/  MUFU.TANH R52, R7 ;  /* 0x0000000700347308 */ /* 0x000ae20000002400 */
[----:B------:R-:W-:Y:S01]  /*4120*/  FSEL R83, R160, -INF , !P5 ;  /* 0xff800000a0537808 */ /* 0x000fe20006800000 */
[----:B-1----:R-:W-:Y:S01]  /*4130*/  FMUL.FTZ R6, R11, UR8 ;  /* 0x000000080b067c20 */ /* 0x002fe20008410000 */
[C---:B------:R-:W-:Y:S02]  /*4140*/  ISETP.LT.OR P6, PT, R4.reuse, R210, P6 ;  /* 0x000000d20400720c */ /* 0x040fe400037c1670 */
[C---:B------:R-:W-:Y:S02]  /*4150*/  ISETP.LT.OR P4, PT, R4.reuse, R209, P4 ;  /* 0x000000d10400720c */ /* 0x040fe40002781670 */
[----:B------:R-:W-:Y:S01]  /*4160*/  ISETP.LT.OR P1, PT, R4, R208, P1 ;  /* 0x000000d00400720c */ /* 0x000fe20000f21670 */
[----:B------:R1:W1:Y:S01]  /*4170*/  MUFU.TANH R50, R6 ;  /* 0x0000000600327308 */ /* 0x0002620000002400 */
[----:B--2---:R-:W-:Y:S01]  /*4180*/  VIADD R5, R0, 0x9 ;  /* 0x0000000900057836 */ /* 0x004fe20000000000 */
[----:B------:R-:W-:Y:S01]  /*4190*/  ISETP.LT.OR P0, PT, R4, R207, P0 ;  /* 0x000000cf0400720c */ /* 0x000fe20000701670 */
[----:B------:R-:W-:Y:S01]  /*41a0*/  VIADD R4, R0, 0x10 ;  /* 0x0000001000047836 */ /* 0x000fe20000000000 */
[----:B------:R-:W-:-:S02]  /*41b0*/  FSEL R72, R78, -INF , !P1 ;  /* 0xff8000004e487808 */ /* 0x000fc40004800000 */
[----:B------:R-:W-:Y:S02]  /*41c0*/  ISETP.GE.AND P5, PT, R5, R214, PT ;  /* 0x000000d60500720c */ /* 0x000fe40003fa6270 */
[----:B------:R-:W-:Y:S01]  /*41d0*/  FSEL R59, R109, -INF , !P2 ;  /* 0xff8000006d3b7808 */ /* 0x000fe20005000000 */
[----:B-----5:R-:W-:Y:S01]  /*41e0*/  FMUL.FTZ R7, R10, UR8 ;  /* 0x000000080a077c20 */ /* 0x020fe20008410000 */
[----:B------:R-:W-:Y:S01]  /*41f0*/  ISETP.LT.OR P5, PT, R5, R210, P5 ;  /* 0x000000d20500720c */ /* 0x000fe20002fa1670 */
[----:B------:R-:W-:Y:S01]  /*4200*/  FMUL.FTZ R14, R14, UR8 ;  /* 0x000000080e0e7c20 */ /* 0x000fe20008410000 */
[----:B------:R-:W-:Y:S01]  /*4210*/  FSEL R78, R71, -INF , !P0 ;  /* 0xff800000474e7808 */ /* 0x000fe20004000000 */
[----:B------:R-:W2:Y:S01]  /*4220*/  MUFU.TANH R32, R7 ;  /* 0x0000000700207308 */ /* 0x000ea20000002400 */
[----:B------:R-:W-:Y:S01]  /*4230*/  FSEL R43, R93, -INF , !P5 ;  /* 0xff8000005d2b7808 */ /* 0x000fe20006800000 */
[----:B------:R-:W-:Y:S01]  /*4240*/  FMUL.FTZ R15, R15, UR8 ;  /* 0x000000080f0f7c20 */ /* 0x000fe20008410000 */
[----:B------:R-:W-:Y:S01]  /*4250*/  ISETP.GE.AND P2, PT, R4, R214, PT ;  /* 0x000000d60400720c */ /* 0x000fe20003f46270 */
[----:B-1----:R-:W-:Y:S01]  /*4260*/  FMUL.FTZ R6, R16, UR8 ;  /* 0x0000000810067c20 */ /* 0x002fe20008410000 */
[----:B------:R-:W-:Y:S01]  /*4270*/  FSEL R75, R100, -INF , !P3 ;  /* 0xff800000644b7808 */ /* 0x000fe20005800000 */
[----:B------:R-:W-:Y:S01]  /*4280*/  FMUL.FTZ R16, R13, UR8 ;  /* 0x000000080d107c20 */ /* 0x000fe20008410000 */
[----:B------:R-:W-:Y:S01]  /*4290*/  FSEL R53, R92, -INF , !P6 ;  /* 0xff8000005c357808 */ /* 0x000fe20007000000 */
[----:B------:R1:W1:Y:S01]  /*42a0*/  MUFU.TANH R49, R6 ;  /* 0x0000000600317308 */ /* 0x0002620000002400 */
[----:B------:R-:W-:-:S02]  /*42b0*/  FSEL R85, R85, -INF , !P4 ;  /* 0xff80000055557808 */ /* 0x000fc40006000000 */
[C---:B------:R-:W-:Y:S02]  /*42c0*/  ISETP.GE.AND P1, PT, R4.reuse, R213, PT ;  /* 0x000000d50400720c */ /* 0x040fe40003f26270 */
[CC--:B------:R-:W-:Y:S02]  /*42d0*/  ISETP.GE.AND P0, PT, R4.reuse, R212.reuse, PT ;  /* 0x000000d40400720c */ /* 0x0c0fe40003f06270 */
[----:B------:R-:W-:Y:S02]  /*42e0*/  ISETP.GE.AND P5, PT, R4, R211, PT ;  /* 0x000000d30400720c */ /* 0x000fe40003fa6270 */
[C---:B------:R-:W-:Y:S02]  /*42f0*/  ISETP.GE.AND P3, PT, R5.reuse, R213, PT ;  /* 0x000000d50500720c */ /* 0x040fe40003f66270 */
[C---:B------:R-:W-:Y:S02]  /*4300*/  ISETP.GE.AND P6, PT, R5.reuse, R212, PT ;  /* 0x000000d40500720c */ /* 0x040fe40003fc6270 */
[----:B------:R-:W-:-:S02]  /*4310*/  ISETP.GE.AND P4, PT, R5, R211, PT ;  /* 0x000000d30500720c */ /* 0x000fc40003f86270 */
[C---:B------:R-:W-:Y:S02]  /*4320*/  ISETP.LT.OR P2, PT, R4.reuse, R210, P2 ;  /* 0x000000d20400720c */ /* 0x040fe40001741670 */
[C---:B------:R-:W-:Y:S01]  /*4330*/  ISETP.LT.OR P1, PT, R4.reuse, R209, P1 ;  /* 0x000000d10400720c */ /* 0x040fe20000f21670 */
[----:B-1----:R-:W-:Y:S01]  /*4340*/  FMUL.FTZ R6, R17, UR8 ;  /* 0x0000000811067c20 */ /* 0x002fe20008410000 */
[-C--:B------:R-:W-:Y:S01]  /*4350*/  ISETP.LT.OR P0, PT, R4, R208.reuse, P0 ;  /* 0x000000d00400720c */ /* 0x080fe20000701670 */
[----:B------:R-:W-:Y:S01]  /*4360*/  FMUL.FTZ R17, R28, UR8 ;  /* 0x000000081c117c20 */ /* 0x000fe20008410000 */
[----:B------:R-:W-:Y:S01]  /*4370*/  ISETP.LT.OR P5, PT, R4, R207, P5 ;  /* 0x000000cf0400720c */ /* 0x000fe20002fa1670 */
[----:B------:R-:W-:Y:S01]  /*4380*/  VIADD R4, R0, 0x11 ;  /* 0x0000001100047836 */ /* 0x000fe20000000000 */
[C---:B------:R-:W-:Y:S01]  /*4390*/  ISETP.LT.OR P3, PT, R5.reuse, R209, P3 ;  /* 0x000000d10500720c */ /* 0x040fe20001f61670 */
[----:B------:R1:W1:Y:S01]  /*43a0*/  MUFU.TANH R48, R6 ;  /* 0x0000000600307308 */ /* 0x0002620000002400 */
[----:B------:R-:W-:-:S02]  /*43b0*/  ISETP.LT.OR P6, PT, R5, R208, P6 ;  /* 0x000000d00500720c */ /* 0x000fc400037c1670 */
[----:B------:R-:W-:Y:S01]  /*43c0*/  ISETP.LT.OR P4, PT, R5, R207, P4 ;  /* 0x000000cf0500720c */ /* 0x000fe20002781670 */
[----:B------:R-:W-:Y:S01]  /*43d0*/  FMUL.FTZ R5, R8, UR8 ;  /* 0x0000000808057c20 */ /* 0x000fe20008410000 */
[----:B------:R-:W-:Y:S02]  /*43e0*/  FSEL R81, R87, -INF , !P3 ;  /* 0xff80000057517808 */ /* 0x000fe40005800000 */
[----:B------:R-:W-:Y:S01]  /*43f0*/  FSEL R54, R86, -INF , !P6 ;  /* 0xff80000056367808 */ /* 0x000fe20007000000 */
[----:B------:R5:W2:Y:S01]  /*4400*/  MUFU.TANH R40, R5 ;  /* 0x0000000500287308 */ /* 0x000aa20000002400 */
[----:B------:R-:W-:Y:S02]  /*4410*/  FSEL R77, R77, -INF , !P4 ;  /* 0xff8000004d4d7808 */ /* 0x000fe40006000000 */
[----:B------:R-:W-:Y:S02]  /*4420*/  FSEL R41, R165, -INF , !P2 ;  /* 0xff800000a5297808 */ /* 0x000fe40005000000 */
[----:B------:R-:W-:-:S02]  /*4430*/  ISETP.GE.AND P3, PT, R4, R214, PT ;  /* 0x000000d60400720c */ /* 0x000fc40003f66270 */
[C---:B------:R-:W-:Y:S02]  /*4440*/  ISETP.GE.AND P6, PT, R4.reuse, R213, PT ;  /* 0x000000d50400720c */ /* 0x040fe40003fc6270 */
[----:B------:R-:W-:Y:S01]  /*4450*/  ISETP.GE.AND P4, PT, R4, R212, PT ;  /* 0x000000d40400720c */ /* 0x000fe20003f86270 */
[----:B-1----:R-:W-:Y:S01]  /*4460*/  FMUL.FTZ R6, R18, UR8 ;  /* 0x0000000812067c20 */ /* 0x002fe20008410000 */
[C---:B------:R-:W-:Y:S02]  /*4470*/  ISETP.GE.AND P2, PT, R4.reuse, R211, PT ;  /* 0x000000d30400720c */ /* 0x040fe40003f46270 */
[C---:B------:R-:W-:Y:S01]  /*4480*/  ISETP.LT.OR P3, PT, R4.reuse, R210, P3 ;  /* 0x000000d20400720c */ /* 0x040fe20001f61670 */
[----:B------:R-:W1:Y:S01]  /*4490*/  MUFU.TANH R33, R6 ;  /* 0x0000000600217308 */ /* 0x000e620000002400 */
[C---:B------:R-:W-:Y:S01]  /*44a0*/  ISETP.LT.OR P6, PT, R4.reuse, R209, P6 ;  /* 0x000000d10400720c */ /* 0x040fe200037c1670 */
[----:B-----5:R-:W-:Y:S01]  /*44b0*/  FMUL.FTZ R5, R9, UR8 ;  /* 0x0000000809057c20 */ /* 0x020fe20008410000 */
[----:B------:R-:W-:-:S02]  /*44c0*/  ISETP.LT.OR P4, PT, R4, R208, P4 ;  /* 0x000000d00400720c */ /* 0x000fc40002781670 */
[----:B------:R-:W-:Y:S01]  /*44d0*/  ISETP.LT.OR P2, PT, R4, R207, P2 ;  /* 0x000000cf0400720c */ /* 0x000fe20001741670 */
[----:B------:R-:W-:Y:S02]  /*44e0*/  VIADD R4, R0, 0x19 ;  /* 0x0000001900047836 */ /* 0x000fe40000000000 */
[----:B------:R5:W1:Y:S01]  /*44f0*/  MUFU.TANH R51, R5 ;  /* 0x0000000500337308 */ /* 0x000a620000002400 */
[----:B------:R-:W-:Y:S02]  /*4500*/  FSEL R101, R164, -INF , !P6 ;  /* 0xff800000a4657808 */ /* 0x000fe40007000000 */
[----:B------:R-:W-:Y:S01]  /*4510*/  FSEL R102, R163, -INF , !P1 ;  /* 0xff800000a3667808 */ /* 0x000fe20004800000 */
[----:B------:R-:W-:Y:S01]  /*4520*/  BAR.SYNC.DEFER_BLOCKING 0x0 ;  /* 0x0000000000007b1d */ /* 0x000fe20000010000 */
[----:B------:R-:W-:Y:S02]  /*4530*/  ISETP.GE.AND P6, PT, R4, R214, PT ;  /* 0x000000d60400720c */ /* 0x000fe40003fc6270 */
[----:B------:R-:W-:-:S02]  /*4540*/  FSEL R65, R80, -INF , !P0 ;  /* 0xff80000050417808 */ /* 0x000fc40004000000 */
[----:B---3--:R-:W-:Y:S02]  /*4550*/  FSEL R93, R58, -INF , !P5 ;  /* 0xff8000003a5d7808 */ /* 0x008fe40006800000 */
[----:B------:R-:W-:Y:S02]  /*4560*/  FSEL R42, R167, -INF , !P3 ;  /* 0xff800000a72a7808 */ /* 0x000fe40005800000 */
[----:B------:R-:W-:Y:S02]  /*4570*/  ISETP.LT.OR P6, PT, R4, R210, P6 ;  /* 0x000000d20400720c */ /* 0x000fe400037c1670 */
[----:B------:R-:W-:Y:S01]  /*4580*/  FSEL R64, R74, -INF , !P4 ;  /* 0xff8000004a407808 */ /* 0x000fe20006000000 */
[----:B-----5:R-:W-:Y:S01]  /*4590*/  VIADD R5, R0, 0x18 ;  /* 0x0000001800057836 */ /* 0x020fe20000000000 */
[----:B------:R-:W-:Y:S02]  /*45a0*/  FSEL R92, R69, -INF , !P2 ;  /* 0xff800000455c7808 */ /* 0x000fe40005000000 */
[----:B------:R-:W-:-:S02]  /*45b0*/  ISETP.GE.AND P4, PT, R4, R212, PT ;  /* 0x000000d40400720c */ /* 0x000fc40003f86270 */
[C---:B------:R-:W-:Y:S02]  /*45c0*/  ISETP.GE.AND P1, PT, R5.reuse, R214, PT ;  /* 0x000000d60500720c */ /* 0x040fe40003f26270 */
[C---:B------:R-:W-:Y:S02]  /*45d0*/  ISETP.GE.AND P0, PT, R5.reuse, R213, PT ;  /* 0x000000d50500720c */ /* 0x040fe40003f06270 */
[C---:B------:R-:W-:Y:S02]  /*45e0*/  ISETP.GE.AND P5, PT, R5.reuse, R212, PT ;  /* 0x000000d40500720c */ /* 0x040fe40003fa6270 */
[C---:B------:R-:W-:Y:S02]  /*45f0*/  ISETP.GE.AND P3, PT, R5.reuse, R211, PT ;  /* 0x000000d30500720c */ /* 0x040fe40003f66270 */
[C---:B------:R-:W-:Y:S02]  /*4600*/  ISETP.LT.OR P1, PT, R5.reuse, R210, P1 ;  /* 0x000000d20500720c */ /* 0x040fe40000f21670 */
[----:B------:R-:W-:-:S02]  /*4610*/  ISETP.LT.OR P0, PT, R5, R209, P0 ;  /* 0x000000d10500720c */ /* 0x000fc40000701670 */
[C---:B------:R-:W-:Y:S02]  /*4620*/  ISETP.LT.OR P5, PT, R5.reuse, R208, P5 ;  /* 0x000000d00500720c */ /* 0x040fe40002fa1670 */
[----:B------:R-:W-:Y:S01]  /*4630*/  ISETP.LT.OR P3, PT, R5, R207, P3 ;  /* 0x000000cf0500720c */ /* 0x000fe20001f61670 */
[----:B------:R-:W-:Y:S01]  /*4640*/  FMUL.FTZ R5, R19, UR8 ;  /* 0x0000000813057c20 */ /* 0x000fe20008410000 */
[----:B------:R-:W-:Y:S02]  /*4650*/  P2R R19, PR, RZ, 0x40 ;  /* 0x00000040ff137803 */ /* 0x000fe40000000000 */
[C---:B------:R-:W-:Y:S01]  /*4660*/  ISETP.GE.AND P6, PT, R4.reuse, R213, PT ;  /* 0x000000d50400720c */ /* 0x040fe20003fc6270 */
[----:B------:R3:W1:Y:S01]  /*4670*/  MUFU.TANH R34, R5 ;  /* 0x0000000500227308 */ /* 0x0006620000002400 */
[C---:B------:R-:W-:Y:S02]  /*4680*/  ISETP.GE.AND P2, PT, R4.reuse, R211, PT ;  /* 0x000000d30400720c */ /* 0x040fe40003f46270 */
[----:B------:R-:W-:-:S02]  /*4690*/  ISETP.LT.OR P6, PT, R4, R209, P6 ;  /* 0x000000d10400720c */ /* 0x000fc400037c1670 */
[C---:B------:R-:W-:Y:S02]  /*46a0*/  ISETP.LT.OR P4, PT, R4.reuse, R208, P4 ;  /* 0x000000d00400720c */ /* 0x040fe40002781670 */
[----:B------:R-:W-:Y:S01]  /*46b0*/  ISETP.LT.OR P2, PT, R4, R207, P2 ;  /* 0x000000cf0400720c */ /* 0x000fe20001741670 */
[----:B------:R-:W-:Y:S01]  /*46c0*/  FMUL.FTZ R4, R12, UR8 ;  /* 0x000000080c047c20 */ /* 0x000fe20008410000 */
[----:B------:R-:W-:Y:S02]  /*46d0*/  FSEL R100, R70, -INF , !P0 ;  /* 0xff80000046647808 */ /* 0x000fe40004000000 */
[----:B------:R-:W-:Y:S01]  /*46e0*/  ISETP.GT.AND P0, PT, R217, R248, PT ;  /* 0x000000f8d900720c */ /* 0x000fe20003f04270 */
[----:B------:R3:W1:Y:S01]  /*46f0*/  MUFU.TANH R18, R4 ;  /* 0x0000000400127308 */ /* 0x0006620000002400 */
[----:B----4-:R-:W-:-:S11]  /*4700*/  FSEL R35, R68, -INF , !P1 ;  /* 0xff80000044237808 */ /* 0x010fd60004800000 */
[----:B--2---:R-:W-:Y:S05]  /*4710*/  @!P0 BRA `(.L_x_2040) ;  /* 0x0000000000648947 */ /* 0x004fea0003800000 */
[----:B---3--:R-:W-:Y:S01]  /*4720*/  VIADD R4, R237, 0xfffffffe ;  /* 0xfffffffeed047836 */ /* 0x008fe20000000000 */
[----:B------:R-:W-:Y:S01]  /*4730*/  ULDC.64 UR6, c[0x0][0x218] ;  /* 0x0000860000067ab9 */ /* 0x000fe20000000a00 */
[C---:B------:R-:W-:Y:S01]  /*4740*/  IMAD.SHL.U32 R11, R218.reuse, 0x20, RZ ;  /* 0x00000020da0b7824 */ /* 0x040fe200078e00ff */
[----:B------:R-:W-:Y:S01]  /*4750*/  SHF.L.U64.HI R10, R218, 0x5, R219 ;  /* 0x00000005da0a7819 */ /* 0x000fe200000102db */
[----:B------:R-:W-:Y:S01]  /*4760*/  IMAD R6, R157, R4, RZ ;  /* 0x000000049d067224 */ /* 0x000fe200078e02ff */
[----:B------:R-:W-:Y:S01]  /*4770*/  SHF.R.S32.HI R7, RZ, 0x1f, R4 ;  /* 0x0000001fff077819 */ /* 0x000fe20000011404 */
[----:B------:R-:W-:-:S04]  /*4780*/  IMAD.WIDE.U32 R4, R4, R158, R242 ;  /* 0x0000009e04047225 */ /* 0x000fc800078e00f2 */
        /* <DEDUP_REMOVED lines=18> */
.L_x_2040:
[----:B--23--:R-:W-:Y:S01]  /*48b0*/  FMNMX.FTZ R4, R56, R57, !PT ;  /* 0x0000003938047209 */ /* 0x00cfe20007810000 */
[----:B------:R2:W3:Y:S01]  /*48c0*/  MUFU.TANH R6, R16 ;  /* 0x0000001000067308 */ /* 0x0004e20000002400 */
[----:B------:R-:W-:Y:S01]  /*48d0*/  VIADD R5, R0, 0x20 ;  /* 0x0000002000057836 */ /* 0x000fe20000000000 */
[----:B------:R-:W-:Y:S01]  /*48e0*/  FSEL R40, R40, -INF , !P5 ;  /* 0xff80000028287808 */ /* 0x000fe20006800000 */
[C---:B------:R-:W-:Y:S01]  /*48f0*/  VIADD R7, R0.reuse, 0x21 ;  /* 0x0000002100077836 */ /* 0x040fe20000000000 */
[----:B------:R-:W-:Y:S01]  /*4900*/  ISETP.NE.AND P5, PT, R19, RZ, PT ;  /* 0x000000ff1300720c */ /* 0x000fe20003fa5270 */
[C---:B------:R-:W-:Y:S01]  /*4910*/  VIADD R8, R0.reuse, 0x28 ;  /* 0x0000002800087836 */ /* 0x040fe20000000000 */
[-C--:B------:R-:W-:Y:S01]  /*4920*/  ISETP.GE.AND P1, PT, R5, R214.reuse, PT ;  /* 0x000000d60500720c */ /* 0x080fe20003f26270 */
[C---:B------:R-:W-:Y:S01]  /*4930*/  VIADD R9, R0.reuse, 0x29 ;  /* 0x0000002900097836 */ /* 0x040fe20000000000 */
[----:B------:R4:W-:Y:S01]  /*4940*/  MUFU.TANH R27, R14 ;  /* 0x0000000e001b7308 */ /* 0x0009e20000002400 */
[----:B------:R-:W-:Y:S01]  /*4950*/  VIADD R23, R0, 0x31 ;  /* 0x0000003100177836 */ /* 0x000fe20000000000 */
[----:B------:R-:W-:Y:S01]  /*4960*/  FSEL R80, R32, -INF , !P3 ;  /* 0xff80000020507808 */ /* 0x000fe20005800000 */
[C---:B------:R-:W-:Y:S01]  /*4970*/  VIADD R24, R0.reuse, 0x38 ;  /* 0x0000003800187836 */ /* 0x040fe20000000000 */
[----:B------:R-:W-:Y:S01]  /*4980*/  ISETP.GE.AND P3, PT, R7, R214, PT ;  /* 0x000000d60700720c */ /* 0x000fe20003f66270 */
[C---:B------:R-:W-:Y:S01]  /*4990*/  VIADD R25, R0.reuse, 0x39 ;  /* 0x0000003900197836 */ /* 0x040fe20000000000 */
[----:B------:R-:W-:Y:S01]  /*49a0*/  ISETP.LT.OR P1, PT, R5, R210, P1 ;  /* 0x000000d20500720c */ /* 0x000fe20000f21670 */
[----:B------:R-:W-:Y:S01]  /*49b0*/  ULDC UR9, c[0x0][0x2ec] ;  /* 0x0000bb0000097ab9 */ /* 0x000fe20000000800 */
[----:B------:R5:W-:Y:S01]  /*49c0*/  MUFU.TANH R26, R15 ;  /* 0x0000000f001a7308 */ /* 0x000be20000002400 */
[----:B--2---:R-:W-:Y:S01]  /*49d0*/  VIADD R16, R0, 0x30 ;  /* 0x0000003000107836 */ /* 0x004fe20000000000 */
[----:B------:R-:W-:Y:S01]  /*49e0*/  FMNMX.FTZ R0, R53, R4, !PT ;  /* 0x0000000435007209 */ /* 0x000fe20007810000 */
[----:B------:R-:W-:Y:S01]  /*49f0*/  FMUL.FTZ R4, R36, UR8 ;  /* 0x0000000824047c20 */ /* 0x000fe20008410000 */
[----:B------:R-:W-:-:S02]  /*4a00*/  ISETP.LT.OR P3, PT, R7, R210, P3 ;  /* 0x000000d20700720c */ /* 0x000fc40001f61670 */
[----:B------:R-:W-:Y:S02]  /*4a10*/  FMNMX.FTZ R0, R43, R0, !PT ;  /* 0x000000002b007209 */ /* 0x000fe40007810000 */
[----:B------:R2:W-:Y:S01]  /*4a20*/  MUFU.TANH R12, R17 ;  /* 0x00000011000c7308 */ /* 0x0005e20000002400 */
[----:B----4-:R-:W-:Y:S02]  /*4a30*/  FSEL R14, R52, -INF , !P5 ;  /* 0xff800000340e7808 */ /* 0x010fe40006800000 */
[----:B------:R-:W-:Y:S02]  /*4a40*/  FMNMX.FTZ R0, R41, R0, !PT ;  /* 0x0000000029007209 */ /* 0x000fe40007810000 */
[----:B------:R-:W-:Y:S02]  /*4a50*/  ISETP.GE.AND P5, PT, R8, R214, PT ;  /* 0x000000d60800720c */ /* 0x000fe40003fa6270 */
[----:B------:R-:W-:Y:S01]  /*4a60*/  FMNMX.FTZ R0, R42, R0, !PT ;  /* 0x000000002a007209 */ /* 0x000fe20007810000 */
[----:B------:R4:W3:Y:S01]  /*4a70*/  MUFU.TANH R11, R4 ;  /* 0x00000004000b7308 */ /* 0x0008e20000002400 */
[----:B-----5:R-:W-:-:S02]  /*4a80*/  FSEL R15, R117, -INF , !P1 ;  /* 0xff800000750f7808 */ /* 0x020fc40004800000 */
[----:B------:R-:W-:Y:S02]  /*4a90*/  FMNMX.FTZ R0, R35, R0, !PT ;  /* 0x0000000023007209 */ /* 0x000fe40007810000 */
[----:B------:R-:W-:Y:S02]  /*4aa0*/  ISETP.GE.AND P1, PT, R9, R214, PT ;  /* 0x000000d60900720c */ /* 0x000fe40003f26270 */
[----:B------:R-:W-:Y:S01]  /*4ab0*/  FMNMX.FTZ R0, R14, R0, !PT ;  /* 0x000000000e007209 */ /* 0x000fe20007810000 */
[----:B------:R-:W-:Y:S01]  /*4ac0*/  MUFU.TANH R10, R20 ;  /* 0x00000014000a7308 */ /* 0x000fe20000002400 */
[----:B------:R-:W-:Y:S02]  /*4ad0*/  ISETP.LT.OR P5, PT, R8, R210, P5 ;  /* 0x000000d20800720c */ /* 0x000fe40002fa1670 */
[----:B--2---:R-:W-:Y:S02]  /*4ae0*/  FSEL R17, R116, -INF , !P3 ;  /* 0xff80000074117808 */ /* 0x004fe40005800000 */
[----:B------:R-:W-:-:S02]  /*4af0*/  FMNMX.FTZ R0, R15, R0, !PT ;  /* 0x000000000f007209 */ /* 0x000fc40007810000 */
[----:B------:R-:W-:Y:S01]  /*4b00*/  ISETP.GE.AND P3, PT, R16, R214, PT ;  /* 0x000000d61000720c */ /* 0x000fe20003f66270 */
[----:B----4-:R-:W-:Y:S01]  /*4b10*/  FMUL.FTZ R4, R37, UR8 ;  /* 0x0000000825047c20 */ /* 0x010fe20008410000 */
[----:B-1----:R-:W-:Y:S02]  /*4b20*/  FSEL R18, R18, -INF , !P5 ;  /* 0xff80000012127808 */ /* 0x002fe40006800000 */
[----:B------:R-:W-:Y:S02]  /*4b30*/  ISETP.LT.OR P1, PT, R9, R210, P1 ;  /* 0x000000d20900720c */ /* 0x000fe40000f21670 */
[----:B------:R-:W-:Y:S01]  /*4b40*/  FMNMX.FTZ R0, R17, R0, !PT ;  /* 0x0000000011007209 */ /* 0x000fe20007810000 */
[----:B------:R-:W1:Y:S01]  /*4b50*/  MUFU.TANH R4, R4 ;  /* 0x0000000400047308 */ /* 0x000e620000002400 */
[----:B------:R-:W-:Y:S02]  /*4b60*/  ISETP.GE.AND P5, PT, R23, R214, PT ;  /* 0x000000d61700720c */ /* 0x000fe40003fa6270 */
[----:B------:R-:W-:-:S02]  /*4b70*/  ISETP.LT.OR P3, PT, R16, R210, P3 ;  /* 0x000000d21000720c */ /* 0x000fc40001f61670 */
[----:B---3--:R-:W-:Y:S02]  /*4b80*/  FSEL R28, R6, -INF , !P1 ;  /* 0xff800000061c7808 */ /* 0x008fe40004800000 */
[----:B------:R-:W-:Y:S01]  /*4b90*/  FMNMX.FTZ R0, R18, R0, !PT ;  /* 0x0000000012007209 */ /* 0x000fe20007810000 */
[----:B------:R-:W2:Y:S01]  /*4ba0*/  MUFU.TANH R6, R21 ;  /* 0x0000001500067308 */ /* 0x000ea20000002400 */
[----:B------:R-:W-:Y:S02]  /*4bb0*/  ISETP.GE.AND P1, PT, R24, R214, PT ;  /* 0x000000d61800720c */ /* 0x000fe40003f26270 */
[----:B------:R-:W-:Y:S02]  /*4bc0*/  FSEL R19, R111, -INF , !P3 ;  /* 0xff8000006f137808 */ /* 0x000fe40005800000 */
[----:B------:R-:W-:Y:S02]  /*4bd0*/  ISETP.LT.OR P5, PT, R23, R210, P5 ;  /* 0x000000d21700720c */ /* 0x000fe40002fa1670 */
[----:B------:R-:W-:-:S02]  /*4be0*/  FMNMX.FTZ R0, R28, R0, !PT ;  /* 0x000000001c007209 */ /* 0x000fc40007810000 */
[----:B------:R-:W-:Y:S02]  /*4bf0*/  ISETP.GE.AND P3, PT, R25, R214, PT ;  /* 0x000000d61900720c */ /* 0x000fe40003f66270 */
[----:B------:R-:W-:Y:S02]  /*4c00*/  ISETP.LT.OR P1, PT, R24, R210, P1 ;  /* 0x000000d21800720c */ /* 0x000fe40000f21670 */
[----:B------:R-:W-:Y:S02]  /*4c10*/  FSEL R32, R110, -INF , !P5 ;  /* 0xff8000006e207808 */ /* 0x000fe40006800000 */
[----:B------:R-:W-:Y:S02]  /*4c20*/  FMNMX.FTZ R0, R19, R0, !PT ;  /* 0x0000000013007209 */ /* 0x000fe40007810000 */
[----:B------:R-:W-:Y:S02]  /*4c30*/  ISETP.LT.OR P3, PT, R25, R210, P3 ;  /* 0x000000d21900720c */ /* 0x000fe40001f61670 */
[----:B------:R-:W-:-:S02]  /*4c40*/  FSEL R103, R11, -INF , !P1 ;  /* 0xff8000000b677808 */ /* 0x000fc40004800000 */
[----:B------:R-:W-:Y:S01]  /*4c50*/  FMNMX.FTZ R0, R32, R0, !PT ;  /* 0x0000000020007209 */ /* 0x000fe20007810000 */
[----:B------:R-:W-:Y:S01]  /*4c60*/  MUFU.TANH R11, R22 ;  /* 0x00000016000b7308 */ /* 0x000fe20000002400 */
[----:B-1----:R-:W-:Y:S01]  /*4c70*/  FSEL R104, R4, -INF , !P3 ;  /* 0xff80000004687808 */ /* 0x002fe20005800000 */
[----:B------:R-:W-:Y:S01]  /*4c80*/  FMUL.FTZ R4, R60, UR8 ;  /* 0x000000083c047c20 */ /* 0x000fe20008410000 */
[----:B------:R-:W-:Y:S02]  /*4c90*/  FMNMX.FTZ R0, R103, R0, !PT ;  /* 0x0000000067007209 */ /* 0x000fe40007810000 */
[C---:B------:R-:W-:Y:S02]  /*4ca0*/  ISETP.GE.AND P5, PT, R5.reuse, R213, PT ;  /* 0x000000d50500720c */ /* 0x040fe40003fa6270 */
[C---:B------:R-:W-:Y:S01]  /*4cb0*/  ISETP.GE.AND P1, PT, R5.reuse, R212, PT ;  /* 0x000000d40500720c */ /* 0x040fe20003f26270 */
[----:B------:R1:W3:Y:S01]  /*4cc0*/  MUFU.TANH R13, R4 ;  /* 0x00000004000d7308 */ /* 0x0002e20000002400 */
[----:B------:R-:W-:-:S02]  /*4cd0*/  ISETP.GE.AND P3, PT, R5, R211, PT ;  /* 0x000000d30500720c */ /* 0x000fc40003f66270 */
[----:B------:R-:W-:Y:S02]  /*4ce0*/  FMNMX.FTZ R0, R104, R0, !PT ;  /* 0x0000000068007209 */ /* 0x000fe40007810000 */
[C---:B------:R-:W-:Y:S02]  /*4cf0*/  ISETP.LT.OR P5, PT, R5.reuse, R209, P5 ;  /* 0x000000d10500720c */ /* 0x040fe40002fa1670 */
[C---:B------:R-:W-:Y:S02]  /*4d00*/  ISETP.LT.OR P1, PT, R5.reuse, R208, P1 ;  /* 0x000000d00500720c */ /* 0x040fe40000f21670 */
[----:B------:R-:W-:Y:S02]  /*4d10*/  ISETP.LT.OR P3, PT, R5, R207, P3 ;  /* 0x000000cf0500720c */ /* 0x000fe40001f61670 */
[----:B------:R-:W4:Y:S01]  /*4d20*/  SHFL.BFLY PT, R5, R0, 0x2, 0x1f ;  /* 0x0c401f0000057f89 */ /* 0x000f2200000e0000 */
[----:B------:R-:W-:Y:S02]  /*4d30*/  FSEL R82, R55, -INF , !P6 ;  /* 0xff80000037527808 */ /* 0x000fe40007000000 */
[----:B------:R-:W-:-:S02]  /*4d40*/  FSEL R133, R33, -INF , !P3 ;  /* 0xff80000021857808 */ /* 0x000fc40005800000 */
[----:B------:R-:W-:Y:S01]  /*4d50*/  FSEL R36, R51, -INF , !P4 ;  /* 0xff80000033247808 */ /* 0x000fe20006000000 */
[----:B-1----:R-:W-:Y:S01]  /*4d60*/  FMUL.FTZ R4, R61, UR8 ;  /* 0x000000083d047c20 */ /* 0x002fe20008410000 */
[----:B------:R-:W-:Y:S02]  /*4d70*/  FSEL R69, R50, -INF , !P2 ;  /* 0xff80000032457808 */ /* 0x000fe40005000000 */
[-C--:B------:R-:W-:Y:S01]  /*4d80*/  ISETP.GE.AND P3, PT, R8, R212.reuse, PT ;  /* 0x000000d40800720c */ /* 0x080fe20003f66270 */
[----:B------:R1:W5:Y:S01]  /*4d90*/  MUFU.TANH R21, R4 ;  /* 0x0000000400157308 */ /* 0x0003620000002400 */
[C---:B------:R-:W-:Y:S02]  /*4da0*/  ISETP.GE.AND P6, PT, R7.reuse, R213, PT ;  /* 0x000000d50700720c */ /* 0x040fe40003fc6270 */
[C---:B------:R-:W-:Y:S02]  /*4db0*/  ISETP.GE.AND P4, PT, R7.reuse, R212, PT ;  /* 0x000000d40700720c */ /* 0x040fe40003f86270 */
[----:B------:R-:W-:-:S02]  /*4dc0*/  ISETP.GE.AND P2, PT, R7, R211, PT ;  /* 0x000000d30700720c */ /* 0x000fc40003f46270 */
[-C--:B------:R-:W-:Y:S02]  /*4dd0*/  ISETP.LT.OR P3, PT, R8, R208.reuse, P3 ;  /* 0x000000d00800720c */ /* 0x080fe40001f61670 */
[C---:B------:R-:W-:Y:S02]  /*4de0*/  ISETP.LT.OR P6, PT, R7.reuse, R209, P6 ;  /* 0x000000d10700720c */ /* 0x040fe400037c1670 */
[C---:B------:R-:W-:Y:S02]  /*4df0*/  ISETP.LT.OR P4, PT, R7.reuse, R208, P4 ;  /* 0x000000d00700720c */ /* 0x040fe40002781670 */
[----:B------:R-:W-:Y:S02]  /*4e00*/  ISETP.LT.OR P2, PT, R7, R207, P2 ;  /* 0x000000cf0700720c */ /* 0x000fe40001741670 */
[----:B----4-:R-:W-:Y:S01]  /*4e10*/  FMNMX.FTZ R0, R0, R5, !PT ;  /* 0x0000000500007209 */ /* 0x010fe20007810000 */
[----:B------:R-:W-:Y:S01]  /*4e20*/  FMUL.FTZ R5, R39, UR8 ;  /* 0x0000000827057c20 */ /* 0x000fe20008410000 */
[----:B-1----:R-:W-:Y:S01]  /*4e30*/  FMUL.FTZ R4, R62, UR8 ;  /* 0x000000083e047c20 */ /* 0x002fe20008410000 */
[----:B------:R-:W-:-:S02]  /*4e40*/  FSEL R134, R12, -INF , !P3 ;  /* 0xff8000000c867808 */ /* 0x000fc40005800000 */
[----:B------:R-:W1:Y:S01]  /*4e50*/  SHFL.BFLY PT, R7, R0, 0x1, 0x1f ;  /* 0x0c201f0000077f89 */ /* 0x000e6200000e0000 */
[----:B------:R4:W-:Y:S01]  /*4e60*/  MUFU.TANH R20, R4 ;  /* 0x0000000400147308 */ /* 0x0009e20000002400 */
[C---:B------:R-:W-:Y:S02]  /*4e70*/  ISETP.GE.AND P3, PT, R9.reuse, R212, PT ;  /* 0x000000d40900720c */ /* 0x040fe40003f66270 */
[----:B------:R-:W-:Y:S02]  /*4e80*/  FSEL R131, R48, -INF , !P4 ;  /* 0xff80000030837808 */ /* 0x000fe40006000000 */
[C---:B------:R-:W-:Y:S02]  /*4e90*/  ISETP.GE.AND P4, PT, R8.reuse, R211, PT ;  /* 0x000000d30800720c */ /* 0x040fe40003f86270 */
[----:B------:R-:W-:Y:S01]  /*4ea0*/  ISETP.LT.OR P3, PT, R9, R208, P3 ;  /* 0x000000d00900720c */ /* 0x000fe20001f61670 */
[----:B------:R-:W-:Y:S01]  /*4eb0*/  MUFU.TANH R22, R5 ;  /* 0x0000000500167308 */ /* 0x000fe20000002400 */
[----:B------:R-:W-:-:S02]  /*4ec0*/  ISETP.LT.OR P4, PT, R8, R207, P4 ;  /* 0x000000cf0800720c */ /* 0x000fc40002781670 */
[----:B------:R-:W-:Y:S01]  /*4ed0*/  FSEL R135, R10, -INF , !P3 ;  /* 0xff8000000a877808 */ /* 0x000fe20005800000 */
[----:B------:R-:W-:Y:S01]  /*4ee0*/  FMUL.FTZ R10, R47, UR8 ;  /* 0x000000082f0a7c20 */ /* 0x000fe20008410000 */
[----:B------:R-:W-:Y:S02]  /*4ef0*/  ISETP.GE.AND P3, PT, R16, R212, PT ;  /* 0x000000d41000720c */ /* 0x000fe40003f66270 */
[----:B--2---:R-:W-:Y:S01]  /*4f00*/  FSEL R138, R6, -INF , !P4 ;  /* 0xff800000068a7808 */ /* 0x004fe20006000000 */
[----:B------:R-:W-:Y:S01]  /*4f10*/  FMUL.FTZ R6, R44, UR8 ;  /* 0x000000082c067c20 */ /* 0x000fe20008410000 */
[----:B----4-:R-:W-:Y:S01]  /*4f20*/  FMUL.FTZ R4, R63, UR8 ;  /* 0x000000083f047c20 */ /* 0x010fe20008410000 */
[----:B------:R-:W-:Y:S01]  /*4f30*/  ISETP.LT.OR P3, PT, R16, R208, P3 ;  /* 0x000000d01000720c */ /* 0x000fe20001f61670 */
[----:B------:R-:W-:Y:S01]  /*4f40*/  MUFU.TANH R10, R10 ;  /* 0x0000000a000a7308 */ /* 0x000fe20000002400 */
[----:B------:R-:W-:Y:S02]  /*4f50*/  FSEL R130, R49, -INF , !P1 ;  /* 0xff80000031827808 */ /* 0x000fe40004800000 */
[----:B---3--:R-:W-:-:S02]  /*4f60*/  FSEL R165, R13, -INF , !P3 ;  /* 0xff8000000da57808 */ /* 0x008fc40005800000 */
[----:B-1----:R-:W-:Y:S02]  /*4f70*/  FMNMX.FTZ R73, R0, R7, !PT ;  /* 0x0000000700497209 */ /* 0x002fe40007810000 */
[C---:B------:R-:W-:Y:S01]  /*4f80*/  ISETP.GE.AND P3, PT, R23.reuse, R212, PT ;  /* 0x000000d41700720c */ /* 0x040fe20003f66270 */
[----:B------:R1:W-:Y:S01]  /*4f90*/  MUFU.TANH R12, R4 ;  /* 0x00000004000c7308 */ /* 0x0003e20000002400 */
[----:B------:R-:W-:Y:S02]  /*4fa0*/  FSEL R132, R34, -INF , !P2 ;  /* 0xff80000022847808 */ /* 0x000fe40005000000 */
[----:B------:R-:W-:Y:S02]  /*4fb0*/  ISETP.LT.OR P3, PT, R23, R208, P3 ;  /* 0x000000d01700720c */ /* 0x000fe40001f61670 */
[----:B------:R-:W-:Y:S02]  /*4fc0*/  ISETP.GE.AND P2, PT, R9, R213, PT ;  /* 0x000000d50900720c */ /* 0x000fe40003f46270 */
[----:B-----5:R-:W-:Y:S01]  /*4fd0*/  FSEL R163, R21, -INF , !P3 ;  /* 0xff80000015a37808 */ /* 0x020fe20005800000 */
[----:B------:R-:W2:Y:S01]  /*4fe0*/  MUFU.TANH R6, R6 ;  /* 0x0000000600067308 */ /* 0x000ea20000002400 */
[----:B------:R-:W-:-:S02]  /*4ff0*/  ISETP.GE.AND P3, PT, R24, R212, PT ;  /* 0x000000d41800720c */ /* 0x000fc40003f66270 */
[C---:B------:R-:W-:Y:S02]  /*5000*/  ISETP.GE.AND P4, PT, R9.reuse, R211, PT ;  /* 0x000000d30900720c */ /* 0x040fe40003f86270 */
[----:B------:R-:W-:Y:S02]  /*5010*/  ISETP.LT.OR P3, PT, R24, R208, P3 ;  /* 0x000000d01800720c */ /* 0x000fe40001f61670 */
[C---:B------:R-:W-:Y:S01]  /*5020*/  ISETP.LT.OR P2, PT, R9.reuse, R209, P2 ;  /* 0x000000d10900720c */ /* 0x040fe20001741670 */
[----:B-1----:R-:W-:Y:S01]  /*5030*/  FMUL.FTZ R4, R38, UR8 ;  /* 0x0000000826047c20 */ /* 0x002fe20008410000 */
[----:B------:R-:W-:Y:S01]  /*5040*/  ISETP.LT.OR P4, PT, R9, R207, P4 ;  /* 0x000000cf0900720c */ /* 0x000fe20002781670 */
[----:B------:R-:W-:Y:S01]  /*5050*/  FMUL.FTZ R9, R45, UR8 ;  /* 0x000000082d097c20 */ /* 0x000fe20008410000 */
[----:B------:R-:W-:Y:S01]  /*5060*/  ISETP.GE.AND P1, PT, R8, R213, PT ;  /* 0x000000d50800720c */ /* 0x000fe20003f26270 */
[----:B------:R1:W-:Y:S01]  /*5070*/  MUFU.TANH R29, R4 ;  /* 0x00000004001d7308 */ /* 0x0003e20000002400 */
[----:B------:R-:W-:-:S02]  /*5080*/  FSEL R139, R11, -INF , !P4 ;  /* 0xff8000000b8b7808 */ /* 0x000fc40006000000 */
[----:B------:R-:W-:Y:S01]  /*5090*/  ISETP.LT.OR P1, PT, R8, R209, P1 ;  /* 0x000000d10800720c */ /* 0x000fe20000f21670 */
[----:B------:R-:W-:Y:S01]  /*50a0*/  FMUL.FTZ R8, R46, UR8 ;  /* 0x000000082e087c20 */ /* 0x000fe20008410000 */
[----:B--2---:R-:W-:Y:S01]  /*50b0*/  FSEL R162, R6, -INF , !P3 ;  /* 0xff80000006a27808 */ /* 0x004fe20005800000 */
[C---:B------:R-:W-:Y:S01]  /*50c0*/  FMUL.FTZ R6, R73.reuse, UR9 ;  /* 0x0000000949067c20 */ /* 0x040fe20008410000 */
[----:B------:R-:W-:Y:S01]  /*50d0*/  FSETP.NEU.FTZ.AND P3, PT, R73, -INF , PT ;  /* 0xff8000004900780b */ /* 0x000fe20003f7d000 */
[----:B------:R-:W2:Y:S01]  /*50e0*/  MUFU.TANH R9, R9 ;  /* 0x0000000900097308 */ /* 0x000ea20000002400 */
[----:B------:R-:W-:Y:S02]  /*50f0*/  ISETP.GE.AND P4, PT, R16, R211, PT ;  /* 0x000000d31000720c */ /* 0x000fe40003f86270 */
[----:B------:R-:W-:Y:S02]  /*5100*/  FSEL R6, R6, RZ, P3 ;  /* 0x000000ff06067208 */ /* 0x000fe40001800000 */
[----:B------:R-:W-:-:S02]  /*5110*/  ISETP.GE.AND P3, PT, R25, R212, PT ;  /* 0x000000d41900720c */ /* 0x000fc40003f66270 */
[----:B------:R-:W-:Y:S01]  /*5120*/  FMNMX.FTZ R5, R84, R83, !PT ;  /* 0x0000005354057209 */ /* 0x000fe20007810000 */
[----:B------:R-:W3:Y:S01]  /*5130*/  MUFU.TANH R8, R8 ;  /* 0x0000000800087308 */ /* 0x000ee20000002400 */
[----:B-1----:R-:W-:Y:S02]  /*5140*/  FMNMX.FTZ R4, R76, R59, !PT ;  /* 0x0000003b4c047209 */ /* 0x002fe40007810000 */
[----:B------:R-:W-:Y:S02]  /*5150*/  ISETP.LT.OR P3, PT, R25, R208, P3 ;  /* 0x000000d01900720c */ /* 0x000fe40001f61670 */
[----:B------:R-:W-:Y:S02]  /*5160*/  FMNMX.FTZ R4, R72, R4, !PT ;  /* 0x0000000448047209 */ /* 0x000fe40007810000 */
[----:B------:R-:W-:Y:S02]  /*5170*/  ISETP.LT.OR P4, PT, R16, R207, P4 ;  /* 0x000000cf1000720c */ /* 0x000fe40002781670 */
[----:B------:R-:W-:-:S02]  /*5180*/  FMNMX.FTZ R4, R54, R4, !PT ;  /* 0x0000000436047209 */ /* 0x000fc40007810000 */
[----:B--2---:R-:W-:Y:S02]  /*5190*/  FSEL R164, R9, -INF , !P3 ;  /* 0xff80000009a47808 */ /* 0x004fe40005800000 */
[----:B------:R-:W-:Y:S02]  /*51a0*/  FMNMX.FTZ R4, R65, R4, !PT ;  /* 0x0000000441047209 */ /* 0x000fe40007810000 */
[----:B------:R-:W-:Y:S02]  /*51b0*/  FSEL R171, R20, -INF , !P4 ;  /* 0xff80000014ab7808 */ /* 0x000fe40006000000 */
[----:B------:R-:W-:Y:S02]  /*51c0*/  FMNMX.FTZ R0, R64, R4, !PT ;  /* 0x0000000440007209 */ /* 0x000fe40007810000 */
[----:B------:R-:W-:Y:S02]  /*51d0*/  ISETP.GE.AND P3, PT, R24, R211, PT ;  /* 0x000000d31800720c */ /* 0x000fe40003f66270 */
[----:B------:R-:W-:-:S02]  /*51e0*/  FMNMX.FTZ R0, R40, R0, !PT ;  /* 0x0000000028007209 */ /* 0x000fc40007810000 */
[----:B------:R-:W-:Y:S02]  /*51f0*/  ISETP.GE.AND P4, PT, R23, R211, PT ;  /* 0x000000d31700720c */ /* 0x000fe40003f86270 */
        /* <DEDUP_REMOVED lines=20> */
[-C--:B------:R-:W-:Y:S01]  /*5340*/  ISETP.LT.OR P3, PT, R24, R207.reuse, P3 ;  /* 0x000000cf1800720c */ /* 0x080fe20001f61670 */
[----:B------:R-:W2:Y:S01]  /*5350*/  SHFL.BFLY PT, R7, R71, 0x2, 0x1f ;  /* 0x0c401f0047077f89 */ /* 0x000ea200000e0000 */
[----:B------:R-:W-:Y:S01]  /*5360*/  ISETP.LT.OR P4, PT, R23, R207, P4 ;  /* 0x000000cf1700720c */ /* 0x000fe20002781670 */
[----:B-1----:R-:W-:Y:S01]  /*5370*/  FFMA.FTZ R0, R57, UR9, -R6 ;  /* 0x0000000939007c23 */ /* 0x002fe20008010806 */
[----:B---3--:R-:W-:Y:S02]  /*5380*/  FSEL R169, R8, -INF , !P3 ;  /* 0xff80000008a97808 */ /* 0x008fe40005800000 */
[----:B------:R-:W-:Y:S01]  /*5390*/  FSEL R170, R12, -INF , !P4 ;  /* 0xff8000000caa7808 */ /* 0x000fe20006000000 */
[----:B------:R1:W3:Y:S01]  /*53a0*/  MUFU.EX2 R189, R0 ;  /* 0x0000000000bd7308 */ /* 0x0002e20000000800 */
[----:B------:R-:W-:-:S02]  /*53b0*/  ISETP.GE.AND P3, PT, R25, R211, PT ;  /* 0x000000d31900720c */ /* 0x000fc40003f66270 */
[----:B------:R-:W-:Y:S02]  /*53c0*/  FSEL R68, R119, -INF , !P5 ;  /* 0xff80000077447808 */ /* 0x000fe40006800000 */
[----:B------:R-:W-:Y:S02]  /*53d0*/  ISETP.LT.OR P3, PT, R25, R207, P3 ;  /* 0x000000cf1900720c */ /* 0x000fe40001f61670 */
[----:B------:R-:W-:Y:S02]  /*53e0*/  FSEL R74, R118, -INF , !P6 ;  /* 0xff800000764a7808 */ /* 0x000fe40007000000 */
[----:B------:R-:W-:Y:S02]  /*53f0*/  FSEL R167, R10, -INF , !P3 ;  /* 0xff8000000aa77808 */ /* 0x000fe40005800000 */
[----:B------:R-:W-:Y:S02]  /*5400*/  ISETP.GE.AND P4, PT, R16, R213, PT ;  /* 0x000000d51000720c */ /* 0x000fe40003f86270 */
[----:B------:R-:W-:-:S02]  /*5410*/  FSEL R136, R27, -INF , !P1 ;  /* 0xff8000001b887808 */ /* 0x000fc40004800000 */
[----:B------:R-:W-:Y:S01]  /*5420*/  ISETP.LT.OR P4, PT, R16, R209, P4 ;  /* 0x000000d11000720c */ /* 0x000fe20002781670 */
[----:B-1----:R-:W-:Y:S01]  /*5430*/  FFMA.FTZ R0, R53, UR9, -R6 ;  /* 0x0000000935007c23 */ /* 0x002fe20008010806 */
[----:B--2---:R-:W-:Y:S02]  /*5440*/  FMNMX.FTZ R71, R71, R7, !PT ;  /* 0x0000000747477209 */ /* 0x004fe40007810000 */
[C---:B------:R-:W-:Y:S01]  /*5450*/  ISETP.GE.AND P3, PT, R23.reuse, R213, PT ;  /* 0x000000d51700720c */ /* 0x040fe20003f66270 */
[----:B------:R1:W-:Y:S01]  /*5460*/  MUFU.EX2 R191, R0 ;  /* 0x0000000000bf7308 */ /* 0x0003e20000000800 */
[----:B------:R-:W-:Y:S01]  /*5470*/  FSEL R137, R26, -INF , !P2 ;  /* 0xff8000001a897808 */ /* 0x000fe20005000000 */
[----:B------:R-:W2:Y:S01]  /*5480*/  SHFL.BFLY PT, R8, R71, 0x1, 0x1f ;  /* 0x0c201f0047087f89 */ /* 0x000ea200000e0000 */
[----:B------:R-:W-:Y:S02]  /*5490*/  ISETP.LT.OR P3, PT, R23, R209, P3 ;  /* 0x000000d11700720c */ /* 0x000fe40001f61670 */
[----:B------:R-:W-:-:S02]  /*54a0*/  ISETP.GE.AND P5, PT, R24, R213, PT ;  /* 0x000000d51800720c */ /* 0x000fc40003fa6270 */
[----:B------:R-:W-:Y:S02]  /*54b0*/  FSEL R129, R129, -INF , !P4 ;  /* 0xff80000081817808 */ /* 0x000fe40006000000 */
[----:B------:R-:W-:Y:S02]  /*54c0*/  ISETP.LT.OR P5, PT, R24, R209, P5 ;  /* 0x000000d11800720c */ /* 0x000fe40002fa1670 */
[C---:B------:R-:W-:Y:S02]  /*54d0*/  ISETP.GE.AND P1, PT, R25.reuse, R213, PT ;  /* 0x000000d51900720c */ /* 0x040fe40003f26270 */
[----:B------:R-:W-:Y:S02]  /*54e0*/  FSEL R128, R128, -INF , !P3 ;  /* 0xff80000080807808 */ /* 0x000fe40005800000 */
[----:B------:R-:W-:Y:S02]  /*54f0*/  ISETP.LT.OR P1, PT, R25, R209, P1 ;  /* 0x000000d11900720c */ /* 0x000fe40000f21670 */
[----:B-1----:R-:W-:-:S02]  /*5500*/  FMNMX.FTZ R0, R138, R4, !PT ;  /* 0x000000048a007209 */ /* 0x002fc40007810000 */
[----:B------:R-:W-:Y:S01]  /*5510*/  FMNMX.FTZ R4, R85, R5, !PT ;  /* 0x0000000555047209 */ /* 0x000fe20007810000 */
[----:B------:R-:W-:Y:S01]  /*5520*/  FFMA.FTZ R5, R43, UR9, -R6 ;  /* 0x000000092b057c23 */ /* 0x000fe20008010806 */
[----:B------:R-:W-:Y:S02]  /*5530*/  FMNMX.FTZ R0, R139, R0, !PT ;  /* 0x000000008b007209 */ /* 0x000fe40007810000 */
[----:B------:R-:W-:Y:S01]  /*5540*/  FMNMX.FTZ R4, R81, R4, !PT ;  /* 0x0000000451047209 */ /* 0x000fe20007810000 */
[----:B------:R1:W4:Y:S01]  /*5550*/  MUFU.EX2 R205, R5 ;  /* 0x0000000500cd7308 */ /* 0x0003220000000800 */
[----:B------:R-:W-:Y:S02]  /*5560*/  FMNMX.FTZ R0, R171, R0, !PT ;  /* 0x00000000ab007209 */ /* 0x000fe40007810000 */
[----:B------:R-:W-:Y:S02]  /*5570*/  FMNMX.FTZ R4, R102, R4, !PT ;  /* 0x0000000466047209 */ /* 0x000fe40007810000 */
[----:B------:R-:W-:-:S02]  /*5580*/  FMNMX.FTZ R0, R170, R0, !PT ;  /* 0x00000000aa007209 */ /* 0x000fc40007810000 */
[----:B------:R-:W-:Y:S02]  /*5590*/  FMNMX.FTZ R4, R101, R4, !PT ;  /* 0x0000000465047209 */ /* 0x000fe40007810000 */
[----:B------:R-:W-:Y:S02]  /*55a0*/  FMNMX.FTZ R0, R169, R0, !PT ;  /* 0x00000000a9007209 */ /* 0x000fe40007810000 */
[----:B------:R-:W-:Y:S02]  /*55b0*/  FSEL R160, R29, -INF , !P5 ;  /* 0xff8000001da07808 */ /* 0x000fe40006800000 */
[----:B------:R-:W-:Y:S02]  /*55c0*/  FMNMX.FTZ R0, R167, R0, !PT ;  /* 0x00000000a7007209 */ /* 0x000fe40007810000 */
[----:B------:R-:W-:Y:S01]  /*55d0*/  FSEL R161, R22, -INF , !P1 ;  /* 0xff80000016a17808 */ /* 0x000fe20004800000 */
[----:B-1----:R-:W-:Y:S02]  /*55e0*/  FFMA.FTZ R5, R41, UR9, -R6 ;  /* 0x0000000929057c23 */ /* 0x002fe40008010806 */
[----:B------:R-:W1:Y:S01]  /*55f0*/  SHFL.BFLY PT, R7, R0, 0x2, 0x1f ;  /* 0x0c401f0000077f89 */ /* 0x000e6200000e0000 */
[----:B--2---:R-:W-:Y:S01]  /*5600*/  FMNMX.FTZ R71, R71, R8, !PT ;  /* 0x0000000847477209 */ /* 0x004fe20007810000 */
[----:B------:R2:W-:Y:S01]  /*5610*/  MUFU.EX2 R206, R5 ;  /* 0x0000000500ce7308 */ /* 0x0005e20000000800 */
[----:B---3--:R-:W-:-:S02]  /*5620*/  F2FP.F16.F32.PACK_AB R12, R189, R215 ;  /* 0x000000d7bd0c723e */ /* 0x008fc400000000ff */
[----:B------:R-:W-:Y:S02]  /*5630*/  FSETP.NEU.FTZ.AND P1, PT, R71, -INF , PT ;  /* 0xff8000004700780b */ /* 0x000fe40003f3d000 */
[----:B--2---:R-:W-:Y:S01]  /*5640*/  FMNMX.FTZ R5, R100, R4, !PT ;  /* 0x0000000464057209 */ /* 0x004fe20007810000 */
[----:B------:R-:W-:-:S03]  /*5650*/  FFMA.FTZ R4, R42, UR9, -R6 ;  /* 0x000000092a047c23 */ /* 0x000fc60008010806 */
[----:B------:R-:W-:Y:S01]  /*5660*/  FMNMX.FTZ R5, R82, R5, !PT ;  /* 0x0000000552057209 */ /* 0x000fe20007810000 */
[----:B------:R2:W-:Y:S01]  /*5670*/  MUFU.EX2 R204, R4 ;  /* 0x0000000400cc7308 */ /* 0x0005e20000000800 */
[----:B-1----:R-:W-:Y:S01]  /*5680*/  FMNMX.FTZ R0, R0, R7, !PT ;  /* 0x0000000700007209 */ /* 0x002fe20007810000 */
[----:B------:R-:W-:Y:S01]  /*5690*/  FFMA.FTZ R7, R28, UR9, -R6 ;  /* 0x000000091c077c23 */ /* 0x000fe20008010806 */
[----:B------:R-:W-:-:S03]  /*56a0*/  FMNMX.FTZ R5, R68, R5, !PT ;  /* 0x0000000544057209 */ /* 0x000fc60007810000 */
[----:B------:R-:W1:Y:S02]  /*56b0*/  SHFL.BFLY PT, R70, R0, 0x1, 0x1f ;  /* 0x0c201f0000467f89 */ /* 0x000e6400000e0000 */
[----:B------:R3:W-:Y:S01]  /*56c0*/  MUFU.EX2 R156, R7 ;  /* 0x00000007009c7308 */ /* 0x0007e20000000800 */
[----:B--2---:R-:W-:-:S07]  /*56d0*/  FFMA.FTZ R4, R35, UR9, -R6 ;  /* 0x0000000923047c23 */ /* 0x004fce0008010806 */
[----:B------:R2:W-:Y:S01]  /*56e0*/  MUFU.EX2 R190, R4 ;  /* 0x0000000400be7308 */ /* 0x0005e20000000800 */
[----:B---3--:R-:W-:-:S07]  /*56f0*/  FFMA.FTZ R7, R19, UR9, -R6 ;  /* 0x0000000913077c23 */ /* 0x008fce0008010806 */
[----:B------:R-:W-:Y:S01]  /*5700*/  MUFU.EX2 R157, R7 ;  /* 0x00000007009d7308 */ /* 0x000fe20000000800 */
[----:B-1----:R-:W-:Y:S02]  /*5710*/  FMNMX.FTZ R70, R0, R70, !PT ;  /* 0x0000004600467209 */ /* 0x002fe40007810000 */
[----:B--2---:R-:W-:Y:S01]  /*5720*/  FMNMX.FTZ R4, R74, R5, !PT ;  /* 0x000000054a047209 */ /* 0x004fe20007810000 */
[----:B------:R-:W-:Y:S01]  /*5730*/  FFMA.FTZ R5, R14, UR9, -R6 ;  /* 0x000000090e057c23 */ /* 0x000fe20008010806 */
[----:B----4-:R-:W-:Y:S02]  /*5740*/  F2FP.F16.F32.PACK_AB R14, R205, R191 ;  /* 0x000000bfcd0e723e */ /* 0x010fe400000000ff */
[----:B------:R-:W-:Y:S01]  /*5750*/  FMNMX.FTZ R4, R136, R4, !PT ;  /* 0x0000000488047209 */ /* 0x000fe20007810000 */
[----:B------:R1:W-:Y:S03]  /*5760*/  MUFU.EX2 R159, R5 ;  /* 0x00000005009f7308 */ /* 0x0003e60000000800 */
[----:B------:R-:W-:-:S04]  /*5770*/  FMNMX.FTZ R4, R137, R4, !PT ;  /* 0x0000000489047209 */ /* 0x000fc80007810000 */
[----:B------:R-:W-:Y:S01]  /*5780*/  FMNMX.FTZ R4, R129, R4, !PT ;  /* 0x0000000481047209 */ /* 0x000fe20007810000 */
[----:B-1----:R-:W-:-:S04]  /*5790*/  FFMA.FTZ R5, R15, UR9, -R6 ;  /* 0x000000090f057c23 */ /* 0x002fc80008010806 */
[----:B------:R1:W-:Y:S02]  /*57a0*/  MUFU.EX2 R158, R5 ;  /* 0x00000005009e7308 */ /* 0x0003e40000000800 */
[----:B-1----:R-:W-:Y:S01]  /*57b0*/  FMNMX.FTZ R5, R128, R4, !PT ;  /* 0x0000000480057209 */ /* 0x002fe20007810000 */
[----:B------:R-:W-:-:S03]  /*57c0*/  FFMA.FTZ R4, R17, UR9, -R6 ;  /* 0x0000000911047c23 */ /* 0x000fc60008010806 */
[----:B------:R-:W-:Y:S02]  /*57d0*/  FMNMX.FTZ R5, R160, R5, !PT ;  /* 0x00000005a0057209 */ /* 0x000fe40007810000 */
[----:B------:R1:W-:Y:S02]  /*57e0*/  MUFU.EX2 R155, R4 ;  /* 0x00000004009b7308 */ /* 0x0003e40000000800 */
[----:B-1----:R-:W-:Y:S01]  /*57f0*/  FMNMX.FTZ R4, R161, R5, !PT ;  /* 0x00000005a1047209 */ /* 0x002fe20007810000 */
[----:B------:R-:W-:-:S04]  /*5800*/  FFMA.FTZ R5, R18, UR9, -R6 ;  /* 0x0000000912057c23 */ /* 0x000fc80008010806 */
[----:B------:R-:W1:Y:S01]  /*5810*/  SHFL.BFLY PT, R9, R4, 0x2, 0x1f ;  /* 0x0c401f0004097f89 */ /* 0x000e6200000e0000 */
[----:B------:R2:W-:Y:S02]  /*5820*/  MUFU.EX2 R154, R5 ;  /* 0x00000005009a7308 */ /* 0x0005e40000000800 */
[----:B--2---:R-:W-:-:S05]  /*5830*/  FMUL.FTZ R5, R71, UR9 ;  /* 0x0000000947057c20 */ /* 0x004fca0008410000 */
        /* <DEDUP_REMOVED lines=8> */
[----:B-1----:R-:W-:-:S05]  /*58c0*/  FMNMX.FTZ R7, R4, R9, !PT ;  /* 0x0000000904077209 */ /* 0x002fca0007810000 */
[----:B------:R-:W1:Y:S01]  /*58d0*/  SHFL.BFLY PT, R72, R7, 0x1, 0x1f ;  /* 0x0c201f0007487f89 */ /* 0x000e6200000e0000 */
[----:B--2---:R-:W-:-:S05]  /*58e0*/  FMUL.FTZ R0, R70, UR9 ;  /* 0x0000000946007c20 */ /* 0x004fca0008410000 */
[----:B------:R-:W-:Y:S01]  /*58f0*/  FSEL R4, R0, RZ, P1 ;  /* 0x000000ff00047208 */ /* 0x000fe20000800000 */
[----:B------:R-:W-:-:S04]  /*5900*/  FFMA.FTZ R0, R54, UR9, -R5 ;  /* 0x0000000936007c23 */ /* 0x000fc80008010805 */
[----:B------:R2:W4:Y:S01]  /*5910*/  MUFU.EX2 R188, R0 ;  /* 0x0000000000bc7308 */ /* 0x0005220000000800 */
[----:B---3--:R-:W-:-:S07]  /*5920*/  FFMA.FTZ R8, R79, UR9, -R4 ;  /* 0x000000094f087c23 */ /* 0x008fce0008010804 */
[----:B------:R3:W-:Y:S01]  /*5930*/  MUFU.EX2 R181, R8 ;  /* 0x0000000800b57308 */ /* 0x0007e20000000800 */
[----:B-1----:R-:W-:-:S04]  /*5940*/  FMNMX.FTZ R72, R7, R72, !PT ;  /* 0x0000004807487209 */ /* 0x002fc80007810000 */
[----:B------:R-:W-:Y:S01]  /*5950*/  FSETP.NEU.FTZ.AND P1, PT, R72, -INF , PT ;  /* 0xff8000004800780b */ /* 0x000fe20003f3d000 */
[----:B--2---:R-:W-:Y:S01]  /*5960*/  IMAD.IADD R0, R166, 0x1, R168 ;  /* 0x00000001a6007824 */ /* 0x004fe200078e02a8 */
[----:B----4-:R-:W-:-:S04]  /*5970*/  F2FP.F16.F32.PACK_AB R10, R188, R186 ;  /* 0x000000babc0a723e */ /* 0x010fc800000000ff */
[----:B------:R-:W-:Y:S01]  /*5980*/  LEA R193, R0, UR4, 0x1 ;  /* 0x0000000400c17c11 */ /* 0x000fe2000f8e08ff */
[----:B------:R-:W-:Y:S01]  /*5990*/  FFMA.FTZ R0, R75, UR9, -R4 ;  /* 0x000000094b007c23 */ /* 0x000fe20008010804 */
[----:B---3--:R-:W-:-:S03]  /*59a0*/  F2FP.F16.F32.PACK_AB R8, R185, R187 ;  /* 0x000000bbb908723e */ /* 0x008fc600000000ff */
[----:B------:R1:W2:Y:S01]  /*59b0*/  MUFU.EX2 R180, R0 ;  /* 0x0000000000b47308 */ /* 0x0002a20000000800 */
[--C-:B------:R-:W-:Y:S01]  /*59c0*/  IMAD R194, R3, 0x2, R193.reuse ;  /* 0x0000000203c27824 */ /* 0x100fe200078e02c1 */
[----:B------:R-:W-:Y:S01]  /*59d0*/  LDSM.16.MT88.4 R28, [R193+0x6000] ;  /* 0x00600000c11c783b */ /* 0x000fe20000004200 */
[C---:B------:R-:W-:Y:S02]  /*59e0*/  IMAD R196, R2.reuse, 0x2, R193 ;  /* 0x0000000202c47824 */ /* 0x040fe400078e02c1 */
[----:B------:R-:W-:Y:S01]  /*59f0*/  FADD.FTZ R3, R215, R189 ;  /* 0x000000bdd7037221 */ /* 0x000fe20000010000 */
[----:B------:R-:W-:Y:S02]  /*5a00*/  IMAD R195, R2, 0x2, R194 ;  /* 0x0000000202c37824 */ /* 0x000fe400078e02c2 */
[----:B------:R-:W-:Y:S01]  /*5a10*/  FMUL.FTZ R2, R72, UR9 ;  /* 0x0000000948027c20 */ /* 0x000fe20008410000 */
[----:B------:R-:W-:Y:S01]  /*5a20*/  LDSM.16.MT88.4 R16, [R194+0x6000] ;  /* 0x00600000c210783b */ /* 0x000fe20000004200 */
[----:B------:R-:W-:-:S03]  /*5a30*/  FADD.FTZ R3, R191, R3 ;  /* 0x00000003bf037221 */ /* 0x000fc60000010000 */
[----:B------:R-:W3:Y:S01]  /*5a40*/  LDSM.16.MT88.4 R24, [R196+0x6000] ;  /* 0x00600000c418783b */ /* 0x000ee20000004200 */
[----:B------:R-:W-:Y:S01]  /*5a50*/  FADD.FTZ R3, R205, R3 ;  /* 0x00000003cd037221 */ /* 0x000fe20000010000 */
[----:B------:R-:W-:Y:S02]  /*5a60*/  VIADD R205, R203, 0x1000 ;  /* 0x00001000cbcd7836 */ /* 0x000fe40000000000 */
[----:B------:R-:W4:Y:S01]  /*5a70*/  LDSM.16.MT88.4 R20, [R195+0x6000] ;  /* 0x00600000c314783b */ /* 0x000f220000004200 */
[----:B------:R-:W-:Y:S01]  /*5a80*/  FADD.FTZ R3, R206, R3 ;  /* 0x00000003ce037221 */ /* 0x000fe20000010000 */
[--C-:B-1----:R-:W-:Y:S01]  /*5a90*/  FFMA.FTZ R0, R78, UR9, -R4.reuse ;  /* 0x000000094e007c23 */ /* 0x102fe20008010804 */
[----:B--2---:R-:W-:Y:S01]  /*5aa0*/  F2FP.F16.F32.PACK_AB R9, R180, R181 ;  /* 0x000000b5b409723e */ /* 0x004fe200000000ff */
[----:B------:R-:W-:Y:S01]  /*5ab0*/  LDSM.16.MT88.4 R44, [R195+0x6800] ;  /* 0x00680000c32c783b */ /* 0x000fe20000004200 */
[----:B------:R-:W-:Y:S01]  /*5ac0*/  FADD.FTZ R3, R204, R3 ;  /* 0x00000003cc037221 */ /* 0x000fe20000010000 */
[----:B------:R1:W-:Y:S02]  /*5ad0*/  MUFU.EX2 R183, R0 ;  /* 0x0000000000b77308 */ /* 0x0003e40000000800 */
[----:B-1----:R-:W-:-:S06]  /*5ae0*/  FFMA.FTZ R0, R77, UR9, -R4 ;  /* 0x000000094d007c23 */ /* 0x002fcc0008010804 */
[----:B------:R1:W2:Y:S02]  /*5af0*/  MUFU.EX2 R184, R0 ;  /* 0x0000000000b87308 */ /* 0x0002a40000000800 */
[----:B-1----:R-:W-:Y:S01]  /*5b00*/  FSEL R0, R2, RZ, P1 ;  /* 0x000000ff02007208 */ /* 0x002fe20000800000 */
[----:B------:R-:W-:Y:S01]  /*5b10*/  FFMA.FTZ R2, R32, UR9, -R6 ;  /* 0x0000000920027c23 */ /* 0x000fe20008010806 */
[----:B--2---:R-:W-:Y:S01]  /*5b20*/  F2FP.F16.F32.PACK_AB R11, R184, R183 ;  /* 0x000000b7b80b723e */ /* 0x004fe200000000ff */
[----:B------:R-:W-:Y:S03]  /*5b30*/  LDSM.16.MT88.4 R32, [R194+0x6800] ;  /* 0x00680000c220783b */ /* 0x000fe60000004200 */
[----:B------:R1:W-:Y:S03]  /*5b40*/  MUFU.EX2 R153, R2 ;  /* 0x0000000200997308 */ /* 0x0003e60000000800 */
[C---:B---3--:R-:W-:Y:S06]  /*5b50*/  HMMA.16816.F32 R56, R8.reuse, R24, RZ ;  /* 0x000000180838723c */ /* 0x048fec00000018ff */
[C---:B------:R-:W-:Y:S06]  /*5b60*/  HMMA.16816.F32 R60, R8.reuse, R28, RZ ;  /* 0x0000001c083c723c */ /* 0x040fec00000018ff */
[----:B------:R-:W-:Y:S01]  /*5b70*/  HMMA.16816.F32 R52, R8, R16, RZ ;  /* 0x000000100834723c */ /* 0x000fe200000018ff */
[----:B-1----:R-:W-:-:S04]  /*5b80*/  FFMA.FTZ R2, R84, UR9, -R0 ;  /* 0x0000000954027c23 */ /* 0x002fc80008010800 */
[----:B------:R1:W-:Y:S01]  /*5b90*/  MUFU.EX2 R175, R2 ;  /* 0x0000000200af7308 */ /* 0x0003e20000000800 */
[C---:B----4-:R-:W-:Y:S06]  /*5ba0*/  HMMA.16816.F32 R48, R8.reuse, R20, RZ ;  /* 0x000000140830723c */ /* 0x050fec00000018ff */
[C---:B------:R-:W-:Y:S06]  /*5bb0*/  HMMA.16816.F32 R88, R8.reuse, R30, RZ ;  /* 0x0000001e0858723c */ /* 0x040fec00000018ff */
[----:B------:R-:W-:Y:S01]  /*5bc0*/  HMMA.16816.F32 R76, R8, R18, RZ ;  /* 0x00000012084c723c */ /* 0x000fe200000018ff */
        /* <DEDUP_REMOVED lines=8> */
[----:B-1----:R-:W-:Y:S01]  /*5c50*/  FFMA.FTZ R2, R65, UR9, -R5 ;  /* 0x0000000941027c23 */ /* 0x002fe20008010805 */
[----:B--2---:R-:W-:-:S05]  /*5c60*/  F2FP.F16.F32.PACK_AB R15, R178, R174 ;  /* 0x000000aeb20f723e */ /* 0x004fca00000000ff */
[----:B------:R1:W-:Y:S02]  /*5c70*/  MUFU.EX2 R179, R2 ;  /* 0x0000000200b37308 */ /* 0x0003e40000000800 */
[C---:B------:R-:W-:Y:S06]  /*5c80*/  HMMA.16816.F32 R96, R12.reuse, R28, RZ ;  /* 0x0000001c0c60723c */ /* 0x040fec00000018ff */
[C---:B------:R-:W-:Y:S06]  /*5c90*/  HMMA.16816.F32 R116, R12.reuse, R30, RZ ;  /* 0x0000001e0c74723c */ /* 0x040fec00000018ff */
[----:B------:R-:W-:Y:S01]  /*5ca0*/  HMMA.16816.F32 R124, R12, R26, RZ ;  /* 0x0000001a0c7c723c */ /* 0x000fe200000018ff */
[----:B-1----:R-:W-:-:S04]  /*5cb0*/  FFMA.FTZ R2, R64, UR9, -R5 ;  /* 0x0000000940027c23 */ /* 0x002fc80008010805 */
[----:B------:R1:W2:Y:S01]  /*5cc0*/  MUFU.EX2 R182, R2 ;  /* 0x0000000200b67308 */ /* 0x0002a20000000800 */
[----:B------:R-:W-:Y:S06]  /*5cd0*/  HMMA.16816.F32 R64, R8, R26, RZ ;  /* 0x0000001a0840723c */ /* 0x000fec00000018ff */
[C---:B------:R-:W-:Y:S06]  /*5ce0*/  HMMA.16816.F32 R112, R12.reuse, R22, RZ ;  /* 0x000000160c70723c */ /* 0x040fec00000018ff */
[C---:B------:R-:W-:Y:S01]  /*5cf0*/  HMMA.16816.F32 R28, R12.reuse, R16, RZ ;  /* 0x000000100c1c723c */ /* 0x040fe200000018ff */
[--C-:B-1----:R-:W-:Y:S01]  /*5d00*/  FFMA.FTZ R2, R40, UR9, -R5.reuse ;  /* 0x0000000928027c23 */ /* 0x102fe20008010805 */
[----:B--2---:R-:W-:Y:S01]  /*5d10*/  F2FP.F16.F32.PACK_AB R8, R182, R179 ;  /* 0x000000b3b608723e */ /* 0x004fe200000000ff */
[----:B------:R-:W1:Y:S03]  /*5d20*/  LDSM.16.MT88.4 R40, [R193+0x6800] ;  /* 0x00680000c128783b */ /* 0x000e660000004200 */
[----:B------:R-:W-:Y:S01]  /*5d30*/  HMMA.16816.F32 R120, R12, R18, RZ ;  /* 0x000000120c78723c */ /* 0x000fe200000018ff */
[----:B------:R2:W-:Y:S01]  /*5d40*/  MUFU.EX2 R150, R2 ;  /* 0x0000000200967308 */ /* 0x0005e20000000800 */
[----:B------:R-:W-:Y:S01]  /*5d50*/  LDSM.16.MT88.4 R16, [R196+0x7000] ;  /* 0x00700000c410783b */ /* 0x000fe20000004200 */
[----:B--2---:R-:W-:-:S03]  /*5d60*/  FFMA.FTZ R2, R36, UR9, -R5 ;  /* 0x0000000924027c23 */ /* 0x004fc60008010805 */
[----:B------:R-:W2:Y:S03]  /*5d70*/  LDSM.16.MT88.4 R36, [R196+0x6800] ;  /* 0x00680000c424783b */ /* 0x000ea60000004200 */
[----:B------:R3:W4:Y:S02]  /*5d80*/  MUFU.EX2 R151, R2 ;  /* 0x0000000200977308 */ /* 0x0007240000000800 */
[----:B---3--:R-:W-:Y:S01]  /*5d90*/  FFMA.FTZ R2, R93, UR9, -R4 ;  /* 0x000000095d027c23 */ /* 0x008fe20008010804 */
[----:B----4-:R-:W-:-:S05]  /*5da0*/  F2FP.F16.F32.PACK_AB R10, R151, R150 ;  /* 0x00000096970a723e */ /* 0x010fca00000000ff */
[----:B------:R3:W-:Y:S02]  /*5db0*/  MUFU.EX2 R176, R2 ;  /* 0x0000000200b07308 */ /* 0x0007e40000000800 */
[----:B---3--:R-:W-:Y:S02]  /*5dc0*/  FFMA.FTZ R2, R92, UR9, -R4 ;  /* 0x000000095c027c23 */ /* 0x008fe40008010804 */
[C---:B------:R-:W-:Y:S04]  /*5dd0*/  HMMA.16816.F32 R92, R12.reuse, R24, RZ ;  /* 0x000000180c5c723c */ /* 0x040fe800000018ff */
[----:B------:R3:W4:Y:S02]  /*5de0*/  MUFU.EX2 R177, R2 ;  /* 0x0000000200b17308 */ /* 0x0007240000000800 */
[----:B------:R-:W-:Y:S01]  /*5df0*/  HMMA.16816.F32 R24, R12, R20, RZ ;  /* 0x000000140c18723c */ /* 0x000fe200000018ff */
[----:B------:R-:W5:Y:S06]  /*5e00*/  LDSM.16.MT88.4 R20, [R193+0x7000] ;  /* 0x00700000c114783b */ /* 0x000f6c0000004200 */
[----:B------:R-:W-:Y:S01]  /*5e10*/  F2FP.F16.F32.PACK_AB R12, R204, R206 ;  /* 0x000000cecc0c723e */ /* 0x000fe200000000ff */
[----:B------:R-:W-:Y:S01]  /*5e20*/  VIADD R206, R203, 0x800 ;  /* 0x00000800cbce7836 */ /* 0x000fe20000000000 */
[----:B------:R-:W-:Y:S01]  /*5e30*/  F2FP.F16.F32.PACK_AB R14, R159, R190 ;  /* 0x000000be9f0e723e */ /* 0x000fe200000000ff */
[----:B------:R-:W-:-:S02]  /*5e40*/  VIADD R204, R203, 0x1800 ;  /* 0x00001800cbcc7836 */ /* 0x000fc40000000000 */
[----:B---3--:R-:W-:Y:S01]  /*5e50*/  FFMA.FTZ R2, R80, UR9, -R4 ;  /* 0x0000000950027c23 */ /* 0x008fe20008010804 */
[----:B----4-:R-:W-:-:S03]  /*5e60*/  F2FP.F16.F32.PACK_AB R9, R177, R176 ;  /* 0x000000b0b109723e */ /* 0x010fc600000000ff */
[----:B------:R3:W-:Y:S02]  /*5e70*/  MUFU.EX2 R149, R2 ;  /* 0x0000000200957308 */ /* 0x0007e40000000800 */
[----:B---3--:R-:W-:-:S06]  /*5e80*/  FFMA.FTZ R2, R69, UR9, -R4 ;  /* 0x0000000945027c23 */ /* 0x008fcc0008010804 */
[----:B------:R3:W4:Y:S02]  /*5e90*/  MUFU.EX2 R148, R2 ;  /* 0x0000000200947308 */ /* 0x0007240000000800 */
[----:B---3--:R-:W-:Y:S01]  /*5ea0*/  FFMA.FTZ R2, R103, UR9, -R6 ;  /* 0x0000000967027c23 */ /* 0x008fe20008010806 */
[----:B----4-:R-:W-:-:S05]  /*5eb0*/  F2FP.F16.F32.PACK_AB R11, R148, R149 ;  /* 0x00000095940b723e */ /* 0x010fca00000000ff */
[----:B------:R3:W-:Y:S02]  /*5ec0*/  MUFU.EX2 R152, R2 ;  /* 0x0000000200987308 */ /* 0x0007e40000000800 */
[C---:B-1----:R-:W-:Y:S06]  /*5ed0*/  HMMA.16816.F32 R108, R8.reuse, R40, R60 ;  /* 0x00000028086c723c */ /* 0x042fec000000183c */
[C---:B------:R-:W-:Y:S06]  /*5ee0*/  HMMA.16816.F32 R88, R8.reuse, R42, R88 ;  /* 0x0000002a0858723c */ /* 0x040fec0000001858 */
[----:B------:R-:W-:Y:S01]  /*5ef0*/  HMMA.16816.F32 R60, R8, R34, R76 ;  /* 0x00000022083c723c */ /* 0x000fe2000000184c */
[----:B---3--:R-:W-:-:S04]  /*5f00*/  FFMA.FTZ R2, R104, UR9, -R6 ;  /* 0x0000000968027c23 */ /* 0x008fc80008010806 */
[----:B------:R1:W-:Y:S01]  /*5f10*/  MUFU.EX2 R251, R2 ;  /* 0x0000000200fb7308 */ /* 0x0003e20000000800 */
[C---:B--2---:R-:W-:Y:S06]  /*5f20*/  HMMA.16816.F32 R104, R8.reuse, R36, R56 ;  /* 0x000000240868723c */ /* 0x044fec0000001838 */
[----:B------:R-:W-:Y:S01]  /*5f30*/  HMMA.16816.F32 R56, R8, R38, R64 ;  /* 0x000000260838723c */ /* 0x000fe20000001840 */
[----:B-1----:R-:W-:-:S04]  /*5f40*/  FFMA.FTZ R2, R102, UR9, -R0 ;  /* 0x0000000966027c23 */ /* 0x002fc80008010800 */
        /* <DEDUP_REMOVED lines=8> */
[----:B------:R-:W-:Y:S01]  /*5fd0*/  LDSM.16.MT88.4 R84, [R193+0x7800] ;  /* 0x00780000c154783b */ /* 0x000fe20000004200 */
[----:B-1----:R-:W-:-:S04]  /*5fe0*/  FFMA.FTZ R2, R82, UR9, -R0 ;  /* 0x0000000952027c23 */ /* 0x002fc80008010800 */
[----:B------:R-:W-:Y:S01]  /*5ff0*/  HMMA.16816.F32 R80, R8, R44, R48 ;  /* 0x0000002c0850723c */ /* 0x000fe20000001830 */
[----:B------:R1:W2:Y:S02]  /*6000*/  MUFU.EX2 R147, R2 ;  /* 0x0000000200937308 */ /* 0x0002a40000000800 */
[----:B-1----:R-:W-:Y:S01]  /*6010*/  FFMA.FTZ R2, R130, UR9, -R5 ;  /* 0x0000000982027c23 */ /* 0x002fe20008010805 */
[----:B--2---:R-:W-:-:S05]  /*6020*/  F2FP.F16.F32.PACK_AB R15, R147, R166 ;  /* 0x000000a6930f723e */ /* 0x004fca00000000ff */
[----:B------:R1:W-:Y:S02]  /*6030*/  MUFU.EX2 R146, R2 ;  /* 0x0000000200927308 */ /* 0x0003e40000000800 */
[C---:B------:R-:W-:Y:S06]  /*6040*/  HMMA.16816.F32 R48, R12.reuse, R40, R96 ;  /* 0x000000280c30723c */ /* 0x040fec0000001860 */
[C---:B------:R-:W-:Y:S06]  /*6050*/  HMMA.16816.F32 R112, R12.reuse, R46, R112 ;  /* 0x0000002e0c70723c */ /* 0x040fec0000001870 */
[C---:B------:R-:W-:Y:S01]  /*6060*/  HMMA.16816.F32 R96, R12.reuse, R32, R28 ;  /* 0x000000200c60723c */ /* 0x040fe2000000181c */
[--C-:B-1----:R-:W-:Y:S01]  /*6070*/  FFMA.FTZ R2, R131, UR9, -R5.reuse ;  /* 0x0000000983027c23 */ /* 0x102fe20008010805 */
[----:B------:R-:W-:Y:S03]  /*6080*/  LDSM.16.MT88.4 R28, [R195+0x7000] ;  /* 0x00700000c31c783b */ /* 0x000fe60000004200 */
[----:B------:R1:W2:Y:S01]  /*6090*/  MUFU.EX2 R145, R2 ;  /* 0x0000000200917308 */ /* 0x0002a20000000800 */
[C---:B------:R-:W-:Y:S06]  /*60a0*/  HMMA.16816.F32 R92, R12.reuse, R36, R92 ;  /* 0x000000240c5c723c */ /* 0x040fec000000185c */
[C---:B------:R-:W-:Y:S01]  /*60b0*/  HMMA.16816.F32 R40, R12.reuse, R42, R116 ;  /* 0x0000002a0c28723c */ /* 0x040fe20000001874 */
[----:B------:R-:W-:Y:S05]  /*60c0*/  LDSM.16.MT88.4 R116, [R194+0x7800] ;  /* 0x00780000c274783b */ /* 0x000fea0000004200 */
[----:B------:R-:W-:Y:S01]  /*60d0*/  HMMA.16816.F32 R36, R12, R38, R124 ;  /* 0x000000260c24723c */ /* 0x000fe2000000187c */
[----:B-1----:R-:W-:Y:S01]  /*60e0*/  FFMA.FTZ R2, R134, UR9, -R5 ;  /* 0x0000000986027c23 */ /* 0x002fe20008010805 */
[----:B--2---:R-:W-:-:S04]  /*60f0*/  F2FP.F16.F32.PACK_AB R8, R145, R146 ;  /* 0x000000929108723e */ /* 0x004fc800000000ff */
[----:B------:R-:W-:Y:S01]  /*6100*/  HMMA.16816.F32 R32, R12, R34, R120 ;  /* 0x000000220c20723c */ /* 0x000fe20000001878 */
[----:B------:R1:W-:Y:S02]  /*6110*/  MUFU.EX2 R144, R2 ;  /* 0x0000000200907308 */ /* 0x0003e40000000800 */
[----:B-1----:R-:W-:-:S06]  /*6120*/  FFMA.FTZ R2, R135, UR9, -R5 ;  /* 0x0000000987027c23 */ /* 0x002fcc0008010805 */
[----:B------:R1:W2:Y:S02]  /*6130*/  MUFU.EX2 R143, R2 ;  /* 0x00000002008f7308 */ /* 0x0002a40000000800 */
[----:B-1----:R-:W-:Y:S01]  /*6140*/  FFMA.FTZ R2, R133, UR9, -R4 ;  /* 0x0000000985027c23 */ /* 0x002fe20008010804 */
[----:B--2---:R-:W-:-:S05]  /*6150*/  F2FP.F16.F32.PACK_AB R10, R143, R144 ;  /* 0x000000908f0a723e */ /* 0x004fca00000000ff */
[----:B------:R1:W-:Y:S02]  /*6160*/  MUFU.EX2 R142, R2 ;  /* 0x00000002008e7308 */ /* 0x0003e40000000800 */
[----:B-1----:R-:W-:Y:S02]  /*6170*/  FFMA.FTZ R2, R132, UR9, -R4 ;  /* 0x0000000984027c23 */ /* 0x002fe40008010804 */
[----:B------:R-:W-:Y:S01]  /*6180*/  HMMA.16816.F32 R132, R12, R44, R24 ;  /* 0x0000002c0c84723c */ /* 0x000fe20000001818 */
[----:B------:R-:W1:Y:S03]  /*6190*/  LDSM.16.MT88.4 R24, [R194+0x7000] ;  /* 0x00700000c218783b */ /* 0x000e660000004200 */
[----:B------:R2:W3:Y:S03]  /*61a0*/  MUFU.EX2 R141, R2 ;  /* 0x00000002008d7308 */ /* 0x0004e60000000800 */
[----:B------:R-:W-:-:S02]  /*61b0*/  F2FP.F16.F32.PACK_AB R12, R155, R158 ;  /* 0x0000009e9b0c723e */ /* 0x000fc400000000ff */
[----:B------:R-:W-:Y:S01]  /*61c0*/  F2FP.F16.F32.PACK_AB R14, R156, R154 ;  /* 0x0000009a9c0e723e */ /* 0x000fe200000000ff */
[----:B--2---:R-:W-:Y:S01]  /*61d0*/  FFMA.FTZ R2, R138, UR9, -R4 ;  /* 0x000000098a027c23 */ /* 0x004fe20008010804 */
[----:B---3--:R-:W-:-:S03]  /*61e0*/  F2FP.F16.F32.PACK_AB R9, R141, R142 ;  /* 0x0000008e8d09723e */ /* 0x008fc600000000ff */
[----:B------:R2:W-:Y:S02]  /*61f0*/  MUFU.EX2 R140, R2 ;  /* 0x00000002008c7308 */ /* 0x0005e40000000800 */
[----:B--2---:R-:W-:-:S06]  /*6200*/  FFMA.FTZ R2, R139, UR9, -R4 ;  /* 0x000000098b027c23 */ /* 0x004fcc0008010804 */
[----:B------:R2:W3:Y:S02]  /*6210*/  MUFU.EX2 R75, R2 ;  /* 0x00000002004b7308 */ /* 0x0004e40000000800 */
[----:B--2---:R-:W-:Y:S01]  /*6220*/  FFMA.FTZ R2, R68, UR9, -R0 ;  /* 0x0000000944027c23 */ /* 0x004fe20008010800 */
[----:B---3--:R-:W-:-:S05]  /*6230*/  F2FP.F16.F32.PACK_AB R11, R75, R140 ;  /* 0x0000008c4b0b723e */ /* 0x008fca00000000ff */
[----:B------:R2:W-:Y:S02]  /*6240*/  MUFU.EX2 R69, R2 ;  /* 0x0000000200457308 */ /* 0x0005e40000000800 */
[C---:B-----5:R-:W-:Y:S06]  /*6250*/  HMMA.16816.F32 R76, R8.reuse, R20, R108 ;  /* 0x00000014084c723c */ /* 0x060fec000000186c */
[C---:B------:R-:W-:Y:S06]  /*6260*/  HMMA.16816.F32 R104, R8.reuse, R16, R104 ;  /* 0x000000100868723c */ /* 0x040fec0000001868 */
[C---:B-1----:R-:W-:Y:S01]  /*6270*/  HMMA.16816.F32 R120, R8.reuse, R24, R100 ;  /* 0x000000180878723c */ /* 0x042fe20000001864 */
[--C-:B--2---:R-:W-:Y:S01]  /*6280*/  FFMA.FTZ R2, R74, UR9, -R0.reuse ;  /* 0x000000094a027c23 */ /* 0x104fe20008010800 */
[----:B------:R-:W1:Y:S03]  /*6290*/  LDSM.16.MT88.4 R100, [R196+0x7800] ;  /* 0x00780000c464783b */ /* 0x000e660000004200 */
[----:B------:R2:W3:Y:S01]  /*62a0*/  MUFU.EX2 R68, R2 ;  /* 0x0000000200447308 */ /* 0x0004e20000000800 */
[C---:B------:R-:W-:Y:S06]  /*62b0*/  HMMA.16816.F32 R80, R8.reuse, R28, R80 ;  /* 0x0000001c0850723c */ /* 0x040fec0000001850 */
[C---:B------:R-:W-:Y:S06]  /*62c0*/  HMMA.16816.F32 R88, R8.reuse, R22, R88 ;  /* 0x000000160858723c */ /* 0x040fec0000001858 */
[----:B------:R-:W-:Y:S01]  /*62d0*/  HMMA.16816.F32 R56, R8, R18, R56 ;  /* 0x000000120838723c */ /* 0x000fe20000001838 */
[----:B--2---:R-:W-:Y:S01]  /*62e0*/  FFMA.FTZ R2, R136, UR9, -R0 ;  /* 0x0000000988027c23 */ /* 0x004fe20008010800 */
[----:B---3--:R-:W-:-:S04]  /*62f0*/  F2FP.F16.F32.PACK_AB R13, R68, R69 ;  /* 0x00000045440d723e */ /* 0x008fc800000000ff */
[C---:B------:R-:W-:Y:S01]  /*6300*/  HMMA.16816.F32 R60, R8.reuse, R26, R60 ;  /* 0x0000001a083c723c */ /* 0x040fe2000000183c */
[----:B------:R2:W-:Y:S05]  /*6310*/  MUFU.EX2 R67, R2 ;  /* 0x0000000200437308 */ /* 0x0005ea0000000800 */
[----:B------:R-:W-:Y:S07]  /*6320*/  HMMA.16816.F32 R52, R8, R30, R52 ;  /* 0x0000001e0834723c */ /* 0x000fee0000001834 */
[----:B------:R-:W-:-:S04]  /*6330*/  FADD.FTZ R10, R181, R180 ;  /* 0x000000b4b50a7221 */ /* 0x000fc80000010000 */
[----:B------:R-:W-:Y:S01]  /*6340*/  FADD.FTZ R10, R183, R10 ;  /* 0x0000000ab70a7221 */ /* 0x000fe20000010000 */
[----:B--2---:R-:W-:-:S04]  /*6350*/  FFMA.FTZ R2, R137, UR9, -R0 ;  /* 0x0000000989027c23 */ /* 0x004fc80008010800 */
[----:B------:R2:W3:Y:S02]  /*6360*/  MUFU.EX2 R66, R2 ;  /* 0x0000000200427308 */ /* 0x0004e40000000800 */
[----:B--2---:R-:W-:Y:S01]  /*6370*/  FFMA.FTZ R2, R129, UR9, -R0 ;  /* 0x0000000981027c23 */ /* 0x004fe20008010800 */
[----:B---3--:R-:W-:-:S05]  /*6380*/  F2FP.F16.F32.PACK_AB R15, R66, R67 ;  /* 0x00000043420f723e */ /* 0x008fca00000000ff */
[----:B------:R2:W-:Y:S02]  /*6390*/  MUFU.EX2 R65, R2 ;  /* 0x0000000200417308 */ /* 0x0005e40000000800 */
[C---:B------:R-:W-:Y:S06]  /*63a0*/  HMMA.16816.F32 R48, R12.reuse, R20, R48 ;  /* 0x000000140c30723c */ /* 0x040fec0000001830 */
[C---:B------:R-:W-:Y:S06]  /*63b0*/  HMMA.16816.F32 R92, R12.reuse, R16, R92 ;  /* 0x000000100c5c723c */ /* 0x040fec000000185c */
[----:B------:R-:W-:Y:S01]  /*63c0*/  HMMA.16816.F32 R124, R12, R28, R132 ;  /* 0x0000001c0c7c723c */ /* 0x000fe20000001884 */
[----:B--2---:R-:W-:-:S04]  /*63d0*/  FFMA.FTZ R2, R128, UR9, -R0 ;  /* 0x0000000980027c23 */ /* 0x004fc80008010800 */
[----:B------:R2:W3:Y:S01]  /*63e0*/  MUFU.EX2 R64, R2 ;  /* 0x0000000200407308 */ /* 0x0004e20000000800 */
[----:B------:R-:W-:Y:S01]  /*63f0*/  HMMA.16816.F32 R108, R12, R24, R96 ;  /* 0x000000180c6c723c */ /* 0x000fe20000001860 */
[----:B------:R-:W-:Y:S02]  /*6400*/  F2FP.F16.F32.PACK_AB R132, R153, R157 ;  /* 0x0000009d9984723e */ /* 0x000fe400000000ff */
[----:B------:R-:W-:-:S03]  /*6410*/  F2FP.F16.F32.PACK_AB R134, R251, R152 ;  /* 0x00000098fb86723e */ /* 0x000fc600000000ff */
[C---:B------:R-:W-:Y:S06]  /*6420*/  HMMA.16816.F32 R40, R12.reuse, R22, R40 ;  /* 0x000000160c28723c */ /* 0x040fec0000001828 */
[----:B------:R-:W-:Y:S01]  /*6430*/  HMMA.16816.F32 R36, R12, R18, R36 ;  /* 0x000000120c24723c */ /* 0x000fe20000001824 */
[----:B--2---:R-:W-:Y:S01]  /*6440*/  FFMA.FTZ R2, R165, UR9, -R5 ;  /* 0x00000009a5027c23 */ /* 0x004fe20008010805 */
[----:B---3--:R-:W-:-:S04]  /*6450*/  F2FP.F16.F32.PACK_AB R133, R64, R65 ;  /* 0x000000414085723e */ /* 0x008fc800000000ff */
[C---:B------:R-:W-:Y:S01]  /*6460*/  HMMA.16816.F32 R24, R12.reuse, R26, R32 ;  /* 0x0000001a0c18723c */ /* 0x040fe20000001820 */
[----:B------:R2:W-:Y:S05]  /*6470*/  MUFU.EX2 R47, R2 ;  /* 0x00000002002f7308 */ /* 0x0005ea0000000800 */
[----:B------:R-:W-:Y:S01]  /*6480*/  HMMA.16816.F32 R12, R12, R30, R112 ;  /* 0x0000001e0c0c723c */ /* 0x000fe20000001870 */
        /* <DEDUP_REMOVED lines=15> */
[----:B--2---:R-:W-:Y:S02]  /*6580*/  FFMA.FTZ R2, R167, UR9, -R4 ;  /* 0x00000009a7027c23 */ /* 0x004fe40008010804 */
[----:B------:R-:W2:Y:S04]  /*6590*/  LDSM.16.MT88.4 R4, [R195+0x7800] ;  /* 0x00780000c304783b */ /* 0x000ea80000004200 */
[----:B------:R3:W4:Y:S02]  /*65a0*/  MUFU.EX2 R11, R2 ;  /* 0x00000002000b7308 */ /* 0x0007240000000800 */
[--C-:B---3--:R-:W-:Y:S01]  /*65b0*/  FFMA.FTZ R2, R160, UR9, -R0.reuse ;  /* 0x00000009a0027c23 */ /* 0x108fe20008010800 */
[----:B------:R-:W-:Y:S01]  /*65c0*/  FFMA.FTZ R0, R161, UR9, -R0 ;  /* 0x00000009a1007c23 */ /* 0x000fe20008010800 */
[----:B----4-:R-:W-:-:S04]  /*65d0*/  F2FP.F16.F32.PACK_AB R139, R11, R16 ;  /* 0x000000100b8b723e */ /* 0x010fc800000000ff */
[----:B------:R3:W-:Y:S03]  /*65e0*/  MUFU.EX2 R9, R2 ;  /* 0x0000000200097308 */ /* 0x0007e60000000800 */
[C---:B-1----:R-:W-:Y:S05]  /*65f0*/  HMMA.16816.F32 R96, R136.reuse, R100, R104 ;  /* 0x000000648860723c */ /* 0x042fea0000001868 */
[----:B------:R1:W4:Y:S01]  /*6600*/  MUFU.EX2 R8, R0 ;  /* 0x0000000000087308 */ /* 0x0003220000000800 */
[----:B------:R-:W-:Y:S01]  /*6610*/  HMMA.16816.F32 R112, R136, R116, R120 ;  /* 0x000000748870723c */ /* 0x000fe20000001878 */
[----:B---3--:R-:W-:-:S05]  /*6620*/  FADD.FTZ R2, R175, R173 ;  /* 0x000000adaf027221 */ /* 0x008fca0000010000 */
[----:B--2---:R-:W-:Y:S01]  /*6630*/  HMMA.16816.F32 R128, R136, R4, R80 ;  /* 0x000000048880723c */ /* 0x004fe20000001850 */
[----:B------:R-:W-:-:S05]  /*6640*/  FADD.FTZ R2, R174, R2 ;  /* 0x00000002ae027221 */ /* 0x000fca0000010000 */
[C---:B------:R-:W-:Y:S01]  /*6650*/  HMMA.16816.F32 R76, R136.reuse, R84, R76 ;  /* 0x00000054884c723c */ /* 0x040fe2000000184c */
[----:B-1----:R-:W-:Y:S01]  /*6660*/  FADD.FTZ R0, R187, R185 ;  /* 0x000000b9bb007221 */ /* 0x002fe20000010000 */
        /* <DEDUP_REMOVED lines=8> */
[----:B------:R-:W-:-:S04]  /*66f0*/  FADD.FTZ R0, R179, R0 ;  /* 0x00000000b3007221 */ /* 0x000fc80000010000 */
        /* <DEDUP_REMOVED lines=46> */
[----:B------:R1:W-:Y:S01]  /*69e0*/  STL [R1], R241 ;  /* 0x000000f101007387 */ /* 0x0003e20000100800 */
[----:B------:R-:W-:Y:S01]  /*69f0*/  FADD.FTZ R251, R251, R4 ;  /* 0x00000004fbfb7221 */ /* 0x000fe20000010000 */
[----:B------:R-:W-:Y:S01]  /*6a00*/  HMMA.16816.F32 R108, R132, R116, R108 ;  /* 0x00000074846c723c */ /* 0x000fe2000000186c */
[----:B------:R-:W-:-:S05]  /*6a10*/  FADD.FTZ R240, R11, R0 ;  /* 0x000000000bf07221 */ /* 0x000fca0000010000 */
[----:B------:R1:W-:Y:S01]  /*6a20*/  STL [R1+0x4], R240 ;  /* 0x000004f001007387 */ /* 0x0003e20000100800 */
[C---:B------:R-:W-:Y:S06]  /*6a30*/  HMMA.16816.F32 R84, R132.reuse, R86, R40 ;  /* 0x000000568454723c */ /* 0x040fec0000001828 */
[C---:B------:R-:W-:Y:S06]  /*6a40*/  HMMA.16816.F32 R100, R132.reuse, R102, R36 ;  /* 0x000000668464723c */ /* 0x040fec0000001824 */
[----:B------:R-:W-:Y:S06]  /*6a50*/  HMMA.16816.F32 R116, R132, R118, R24 ;  /* 0x000000768474723c */ /* 0x000fec0000001818 */
[-C--:B------:R-:W-:Y:S06]  /*6a60*/  HMMA.16816.F32 R136, R136, R6.reuse, R52 ;  /* 0x000000068888723c */ /* 0x080fec0000001834 */
        /* <DEDUP_REMOVED lines=26> */
[----:B------:R1:W-:Y:S04]  /*6c10*/  LDGSTS.E.BYPASS.LTC128B.128 [R216+0x6800], desc[UR12][R4.64] ;  /* 0x0680000004d87fae */ /* 0x0003e8000b901d4c */
[----:B------:R-:W-:Y:S04]  /*6c20*/  LDGSTS.E.BYPASS.LTC128B.128 [R216+0x7000], desc[UR12][R2.64] ;  /* 0x0700000002d87fae */ /* 0x000fe8000b901d4c */
[----:B------:R2:W-:Y:S04]  /*6c30*/  LDGSTS.E.BYPASS.LTC128B.128 [R216+0x7800], desc[UR12][R8.64] ;  /* 0x0780000008d87fae */ /* 0x0005e8000b901d4c */
[----:B------:R-:W-:Y:S04]  /*6c40*/  LDSM.16.M88.4 R16, [R199] ;  /* 0x00000000c710783b */ /* 0x000fe80000000200 */
[----:B------:R-:W3:Y:S04]  /*6c50*/  LDSM.16.M88.4 R32, [R192+0x4000] ;  /* 0x00400000c020783b */ /* 0x000ee80000000200 */
[----:B------:R-:W4:Y:S04]  /*6c60*/  LDSM.16.M88.4 R12, [R199+0x2000] ;  /* 0x00200000c70c783b */ /* 0x000f280000000200 */
[----:B------:R-:W-:Y:S04]  /*6c70*/  LDSM.16.M88.4 R36, [R198+0x4000] ;  /* 0x00400000c624783b */ /* 0x000fe80000000200 */
[----:B-1----:R-:W-:Y:S04]  /*6c80*/  LDSM.16.M88.4 R4, [R202+0x2000] ;  /* 0x00200000ca04783b */ /* 0x002fe80000000200 */
[----:B------:R-:W-:Y:S04]  /*6c90*/  LDSM.16.M88.4 R56, [R203] ;  /* 0x00000000cb38783b */ /* 0x000fe80000000200 */
[----:B--2---:R-:W1:Y:S04]  /*6ca0*/  LDSM.16.M88.4 R8, [R202] ;  /* 0x00000000ca08783b */ /* 0x004e680000000200 */
[----:B------:R-:W-:Y:S04]  /*6cb0*/  LDSM.16.M88.4 R28, [R200] ;  /* 0x00000000c81c783b */ /* 0x000fe80000000200 */
[----:B------:R-:W2:Y:S04]  /*6cc0*/  LDSM.16.M88.4 R52, [R192+0x4800] ;  /* 0x00480000c034783b */ /* 0x000ea80000000200 */
[----:B------:R-:W5:Y:S04]  /*6cd0*/  LDSM.16.M88.4 R44, [R192+0x5000] ;  /* 0x00500000c02c783b */ /* 0x000f680000000200 */
[----:B------:R-:W-:Y:S01]  /*6ce0*/  LDSM.16.M88.4 R24, [R200+0x2000] ;  /* 0x00200000c818783b */ /* 0x000fe20000000200 */
[-C--:B---3--:R-:W-:Y:S03]  /*6cf0*/  HMMA.16816.F32 R20, R16, R32.reuse, RZ ;  /* 0x000000201014723c */ /* 0x088fe600000018ff */
[----:B------:R-:W-:Y:S04]  /*6d00*/  LDSM.16.M88.4 R60, [R197] ;  /* 0x00000000c53c783b */ /* 0x000fe80000000200 */
[----:B------:R-:W0:Y:S01]  /*6d10*/  LDGDEPBAR ;  /* 0x00000000000079af */ /* 0x000e220000000000 */
[----:B----4-:R-:W-:Y:S06]  /*6d20*/  HMMA.16816.F32 R40, R12, R32, RZ ;  /* 0x000000200c28723c */ /* 0x010fec00000018ff */
[-C--:B------:R-:W-:Y:S06]  /*6d30*/  HMMA.16816.F32 R156, R16, R34.reuse, RZ ;  /* 0x00000022109c723c */ /* 0x080fec00000018ff */
[----:B------:R-:W-:Y:S01]  /*6d40*/  HMMA.16816.F32 R144, R12, R34, RZ ;  /* 0x000000220c90723c */ /* 0x000fe200000018ff */
[----:B------:R-:W-:Y:S05]  /*6d50*/  LDSM.16.M88.4 R32, [R201+0x2000] ;  /* 0x00200000c920783b */ /* 0x000fea0000000200 */
[-C--:B-1----:R-:W-:Y:S01]  /*6d60*/  HMMA.16816.F32 R48, R8, R36.reuse, R20 ;  /* 0x000000240830723c */ /* 0x082fe20000001814 */
[----:B------:R-:W-:Y:S05]  /*6d70*/  LDSM.16.M88.4 R20, [R201] ;  /* 0x00000000c914783b */ /* 0x000fea0000000200 */
[----:B------:R-:W-:Y:S01]  /*6d80*/  HMMA.16816.F32 R140, R4, R36, R40 ;  /* 0x00000024048c723c */ /* 0x000fe20000001828 */
[----:B------:R-:W1:Y:S05]  /*6d90*/  LDSM.16.M88.4 R40, [R192+0x5800] ;  /* 0x00580000c028783b */ /* 0x000e6a0000000200 */
[----:B------:R-:W-:Y:S06]  /*6da0*/  HMMA.16816.F32 R156, R8, R38, R156 ;  /* 0x00000026089c723c */ /* 0x000fec000000189c */
[----:B--2---:R-:W-:Y:S06]  /*6db0*/  HMMA.16816.F32 R152, R16, R52, RZ ;  /* 0x000000341098723c */ /* 0x004fec00000018ff */
[----:B------:R-:W-:Y:S01]  /*6dc0*/  HMMA.16816.F32 R148, R28, R56, R48 ;  /* 0x000000381c94723c */ /* 0x000fe20000001830 */
[----:B------:R-:W2:Y:S05]  /*6dd0*/  LDSM.16.M88.4 R48, [R198+0x4800] ;  /* 0x00480000c630783b */ /* 0x000eaa0000000200 */
[----:B------:R-:W-:Y:S06]  /*6de0*/  HMMA.16816.F32 R144, R4, R38, R144 ;  /* 0x000000260490723c */ /* 0x000fec0000001890 */
[C---:B------:R-:W-:Y:S06]  /*6df0*/  HMMA.16816.F32 R64, R12.reuse, R52, RZ ;  /* 0x000000340c40723c */ /* 0x040fec00000018ff */
[C---:B------:R-:W-:Y:S06]  /*6e00*/  HMMA.16816.F32 R160, R12.reuse, R54, RZ ;  /* 0x000000360ca0723c */ /* 0x040fec00000018ff */
[C---:B-----5:R-:W-:Y:S06]  /*6e10*/  HMMA.16816.F32 R168, R12.reuse, R44, RZ ;  /* 0x0000002c0ca8723c */ /* 0x060fec00000018ff */
[C---:B-1----:R-:W-:Y:S06]  /*6e20*/  HMMA.16816.F32 R176, R12.reuse, R40, RZ ;  /* 0x000000280cb0723c */ /* 0x042fec00000018ff */
[C---:B------:R-:W-:Y:S06]  /*6e30*/  HMMA.16816.F32 R180, R12.reuse, R46, RZ ;  /* 0x0000002e0cb4723c */ /* 0x040fec00000018ff */
[----:B------:R-:W-:Y:S06]  /*6e40*/  HMMA.16816.F32 R172, R12, R42, RZ ;  /* 0x0000002a0cac723c */ /* 0x000fec00000018ff */
[C---:B------:R-:W-:Y:S06]  /*6e50*/  HMMA.16816.F32 R52, R16.reuse, R54, RZ ;  /* 0x000000361034723c */ /* 0x040fec00000018ff */
[C---:B------:R-:W-:Y:S06]  /*6e60*/  HMMA.16816.F32 R184, R16.reuse, R44, RZ ;  /* 0x0000002c10b8723c */ /* 0x040fec00000018ff */
[C---:B------:R-:W-:Y:S01]  /*6e70*/  HMMA.16816.F32 R224, R16.reuse, R46, RZ ;  /* 0x0000002e10e0723c */ /* 0x040fe200000018ff */
[----:B------:R-:W-:Y:S05]  /*6e80*/  LDSM.16.M88.4 R44, [R198+0x5800] ;  /* 0x00580000c62c783b */ /* 0x000fea0000000200 */
[C---:B------:R-:W-:Y:S06]  /*6e90*/  HMMA.16816.F32 R188, R16.reuse, R40, RZ ;  /* 0x0000002810bc723c */ /* 0x040fec00000018ff */
[----:B------:R-:W-:Y:S01]  /*6ea0*/  HMMA.16816.F32 R220, R16, R42, RZ ;  /* 0x0000002a10dc723c */ /* 0x000fe200000018ff */
[----:B------:R-:W1:Y:S04]  /*6eb0*/  LDSM.16.M88.4 R16, [R206] ;  /* 0x00000000ce10783b */ /* 0x000e680000000200 */
[----:B------:R-:W3:Y:S01]  /*6ec0*/  LDSM.16.M88.4 R40, [R198+0x5000] ;  /* 0x00500000c628783b */ /* 0x000ee20000000200 */
[----:B------:R-:W-:Y:S06]  /*6ed0*/  HMMA.16816.F32 R12, R28, R58, R156 ;  /* 0x0000003a1c0c723c */ /* 0x000fec000000189c */
[----:B------:R-:W-:Y:S06]  /*6ee0*/  HMMA.16816.F32 R140, R24, R56, R140 ;  /* 0x00000038188c723c */ /* 0x000fec000000188c */
[----:B------:R-:W-:Y:S06]  /*6ef0*/  HMMA.16816.F32 R164, R20, R60, R148 ;  /* 0x0000003c14a4723c */ /* 0x000fec0000001894 */
[----:B--2---:R-:W-:Y:S06]  /*6f00*/  HMMA.16816.F32 R152, R8, R48, R152 ;  /* 0x000000300898723c */ /* 0x004fec0000001898 */
[----:B------:R-:W-:Y:S06]  /*6f10*/  HMMA.16816.F32 R56, R24, R58, R144 ;  /* 0x0000003a1838723c */ /* 0x000fec0000001890 */
[----:B------:R-:W-:Y:S06]  /*6f20*/  HMMA.16816.F32 R148, R4, R48, R64 ;  /* 0x000000300494723c */ /* 0x000fec0000001840 */
[----:B------:R-:W-:Y:S01]  /*6f30*/  HMMA.16816.F32 R64, R8, R50, R52 ;  /* 0x000000320840723c */ /* 0x000fe20000001834 */
[----:B------:R-:W-:-:S04]  /*6f40*/  FMUL.FTZ R0, R164, UR8 ;  /* 0x00000008a4007c20 */ /* 0x000fc80008410000 */
[----:B------:R2:W4:Y:S01]  /*6f50*/  MUFU.TANH R236, R0 ;  /* 0x0000000000ec7308 */ /* 0x0005220000002400 */
[----:B------:R-:W-:Y:S01]  /*6f60*/  HMMA.16816.F32 R52, R20, R62, R12 ;  /* 0x0000003e1434723c */ /* 0x000fe2000000180c */
[----:B------:R-:W5:Y:S05]  /*6f70*/  LDSM.16.M88.4 R12, [R197+0x800] ;  /* 0x00080000c50c783b */ /* 0x000f6a0000000200 */
[----:B------:R-:W-:Y:S06]  /*6f80*/  HMMA.16816.F32 R36, R32, R60, R140 ;  /* 0x0000003c2024723c */ /* 0x000fec000000188c */
[----:B------:R-:W-:Y:S01]  /*6f90*/  HMMA.16816.F32 R160, R4, R50, R160 ;  /* 0x0000003204a0723c */ /* 0x000fe200000018a0 */
[----:B--2---:R-:W-:-:S05]  /*6fa0*/  FMUL.FTZ R0, R165, UR8 ;  /* 0x00000008a5007c20 */ /* 0x004fca0008410000 */
[----:B-1----:R-:W-:Y:S01]  /*6fb0*/  HMMA.16816.F32 R48, R28, R16, R152 ;  /* 0x000000101c30723c */ /* 0x002fe20000001898 */
[----:B------:R1:W-:Y:S05]  /*6fc0*/  MUFU.TANH R235, R0 ;  /* 0x0000000000eb7308 */ /* 0x0003ea0000002400 */
[----:B------:R-:W-:Y:S01]  /*6fd0*/  HMMA.16816.F32 R56, R32, R62, R56 ;  /* 0x0000003e2038723c */ /* 0x000fe20000001838 */
[----:B------:R-:W-:-:S05]  /*6fe0*/  FMUL.FTZ R52, R52, UR8 ;  /* 0x0000000834347c20 */ /* 0x000fca0008410000 */
[----:B------:R-:W-:Y:S01]  /*6ff0*/  FMUL.FTZ R36, R36, UR8 ;  /* 0x0000000824247c20 */ /* 0x000fe20008410000 */
[----:B------:R-:W-:Y:S01]  /*7000*/  FMUL.FTZ R37, R37, UR8 ;  /* 0x0000000825257c20 */ /* 0x000fe20008410000 */
[----:B------:R-:W-:Y:S01]  /*7010*/  FMUL.FTZ R38, R38, UR8 ;  /* 0x0000000826267c20 */ /* 0x000fe20008410000 */
[----:B------:R-:W-:Y:S01]  /*7020*/  FMUL.FTZ R39, R39, UR8 ;  /* 0x0000000827277c20 */ /* 0x000fe20008410000 */
[----:B------:R-:W2:Y:S01]  /*7030*/  MUFU.TANH R75, R36 ;  /* 0x00000024004b7308 */ /* 0x000ea20000002400 */
[----:B---3--:R-:W-:Y:S01]  /*7040*/  HMMA.16816.F32 R144, R4, R40, R168 ;  /* 0x000000280490723c */ /* 0x008fe200000018a8 */
[----:B-1----:R-:W-:-:S05]  /*7050*/  FMUL.FTZ R0, R166, UR8 ;  /* 0x00000008a6007c20 */ /* 0x002fca0008410000 */
[C---:B------:R-:W-:Y:S01]  /*7060*/  HMMA.16816.F32 R176, R4.reuse, R44, R176 ;  /* 0x0000002c04b0723c */ /* 0x040fe200000018b0 */
[----:B------:R1:W-:Y:S05]  /*7070*/  MUFU.TANH R233, R0 ;  /* 0x0000000000e97308 */ /* 0x0003ea0000002400 */
[C---:B------:R-:W-:Y:S03]  /*7080*/  HMMA.16816.F32 R180, R4.reuse, R42, R180 ;  /* 0x0000002a04b4723c */ /* 0x040fe600000018b4 */
[----:B------:R-:W-:Y:S03]  /*7090*/  MUFU.TANH R232, R37 ;  /* 0x0000002500e87308 */ /* 0x000fe60000002400 */
[----:B------:R-:W-:Y:S05]  /*70a0*/  HMMA.16816.F32 R172, R4, R46, R172 ;  /* 0x0000002e04ac723c */ /* 0x000fea00000018ac */
[----:B------:R-:W3:Y:S01]  /*70b0*/  MUFU.TANH R74, R38 ;  /* 0x00000026004a7308 */ /* 0x000ee20000002400 */
[----:B-1----:R-:W-:Y:S01]  /*70c0*/  FMUL.FTZ R0, R167, UR8 ;  /* 0x00000008a7007c20 */ /* 0x002fe20008410000 */
[----:B------:R-:W-:Y:S06]  /*70d0*/  HMMA.16816.F32 R4, R28, R18, R64 ;  /* 0x000000121c04723c */ /* 0x000fec0000001840 */
[----:B------:R1:W3:Y:S01]  /*70e0*/  MUFU.TANH R234, R0 ;  /* 0x0000000000ea7308 */ /* 0x0002e20000002400 */
[C---:B------:R-:W-:Y:S06]  /*70f0*/  HMMA.16816.F32 R64, R8.reuse, R40, R184 ;  /* 0x000000280840723c */ /* 0x040fec00000018b8 */
[C---:B------:R-:W-:Y:S01]  /*7100*/  HMMA.16816.F32 R140, R8.reuse, R44, R188 ;  /* 0x0000002c088c723c */ /* 0x040fe200000018bc */
[----:B------:R4:W3:Y:S05]  /*7110*/  MUFU.TANH R230, R39 ;  /* 0x0000002700e67308 */ /* 0x0008ea0000002400 */
[----:B------:R-:W-:Y:S03]  /*7120*/  HMMA.16816.F32 R44, R8, R46, R220 ;  /* 0x0000002e082c723c */ /* 0x000fe600000018dc */
[----:B------:R-:W3:Y:S01]  /*7130*/  MUFU.TANH R167, R52 ;  /* 0x0000003400a77308 */ /* 0x000ee20000002400 */
[----:B-1----:R-:W-:-:S07]  /*7140*/  FMUL.FTZ R0, R53, UR8 ;  /* 0x0000000835007c20 */ /* 0x002fce0008410000 */
[----:B------:R1:W-:Y:S01]  /*7150*/  MUFU.TANH R231, R0 ;  /* 0x0000000000e77308 */ /* 0x0003e20000002400 */
[C---:B----4-:R-:W-:Y:S06]  /*7160*/  HMMA.16816.F32 R36, R24.reuse, R16, R148 ;  /* 0x000000101824723c */ /* 0x050fec0000001894 */
[----:B------:R-:W-:Y:S01]  /*7170*/  HMMA.16816.F32 R16, R24, R18, R160 ;  /* 0x000000121810723c */ /* 0x000fe200000018a0 */
[----:B-1----:R-:W-:-:S04]  /*7180*/  FMUL.FTZ R0, R54, UR8 ;  /* 0x0000000836007c20 */ /* 0x002fc80008410000 */
[----:B------:R1:W4:-:S13]  /*7190*/  MUFU.TANH R148, R0 ;  /* 0x0000000000947308 */ /* 0x00031a0000002400 */
[----:B-----5:R-:W-:Y:S01]  /*71a0*/  HMMA.16816.F32 R60, R32, R12, R36 ;  /* 0x0000000c203c723c */ /* 0x020fe20000001824 */
[----:B------:R-:W-:Y:S01]  /*71b0*/  LDSM.16.M88.4 R36, [R205] ;  /* 0x00000000cd24783b */ /* 0x000fe20000000200 */
[----:B-1----:R-:W-:-:S04]  /*71c0*/  FMUL.FTZ R0, R55, UR8 ;  /* 0x0000000837007c20 */ /* 0x002fc80008410000 */
[----:B------:R-:W-:Y:S01]  /*71d0*/  HMMA.16816.F32 R52, R20, R12, R48 ;  /* 0x0000000c1434723c */ /* 0x000fe20000001830 */
[----:B------:R-:W1:Y:S01]  /*71e0*/  LDSM.16.M88.4 R48, [R204] ;  /* 0x00000000cc30783b */ /* 0x000e620000000200 */
[----:B------:R5:W-:Y:S02]  /*71f0*/  MUFU.TANH R217, R0 ;  /* 0x0000000000d97308 */ /* 0x000be40000002400 */
[----:B-----5:R-:W-:-:S06]  /*7200*/  FMUL.FTZ R0, R56, UR8 ;  /* 0x0000000838007c20 */ /* 0x020fcc0008410000 */
[----:B------:R5:W4:Y:S02]  /*7210*/  MUFU.TANH R170, R0 ;  /* 0x0000000000aa7308 */ /* 0x000b240000002400 */
[----:B-----5:R-:W-:Y:S01]  /*7220*/  FMUL.FTZ R0, R57, UR8 ;  /* 0x0000000839007c20 */ /* 0x020fe20008410000 */
[----:B-1----:R-:W-:Y:S05]  /*7230*/  HMMA.16816.F32 R140, R28, R48, R140 ;  /* 0x000000301c8c723c */ /* 0x002fea000000188c */
[----:B------:R1:W-:Y:S02]  /*7240*/  MUFU.TANH R171, R0 ;  /* 0x0000000000ab7308 */ /* 0x0003e40000002400 */
[----:B-1----:R-:W-:-:S06]  /*7250*/  FMUL.FTZ R0, R58, UR8 ;  /* 0x000000083a007c20 */ /* 0x002fcc0008410000 */
[----:B------:R1:W5:Y:S02]  /*7260*/  MUFU.TANH R154, R0 ;  /* 0x00000000009a7308 */ /* 0x0003640000002400 */
[----:B-1----:R-:W-:Y:S02]  /*7270*/  FMUL.FTZ R0, R59, UR8 ;  /* 0x000000083b007c20 */ /* 0x002fe40008410000 */
[----:B------:R-:W-:Y:S04]  /*7280*/  HMMA.16816.F32 R56, R20, R14, R4 ;  /* 0x0000000e1438723c */ /* 0x000fe80000001804 */
[----:B------:R1:W5:Y:S02]  /*7290*/  MUFU.TANH R168, R0 ;  /* 0x0000000000a87308 */ /* 0x0003640000002400 */
[----:B------:R-:W-:Y:S01]  /*72a0*/  HMMA.16816.F32 R4, R8, R42, R224 ;  /* 0x0000002a0804723c */ /* 0x000fe200000018e0 */
[----:B------:R-:W2:Y:S05]  /*72b0*/  LDSM.16.M88.4 R8, [R197+0x1000] ;  /* 0x00100000c508783b */ /* 0x000eaa0000000200 */
[----:B------:R-:W-:Y:S06]  /*72c0*/  HMMA.16816.F32 R40, R32, R14, R16 ;  /* 0x0000000e2028723c */ /* 0x000fec0000001810 */
[----:B------:R-:W-:Y:S01]  /*72d0*/  HMMA.16816.F32 R16, R28, R36, R64 ;  /* 0x000000241c10723c */ /* 0x000fe20000001840 */
[----:B-1----:R-:W-:-:S04]  /*72e0*/  FMUL.FTZ R0, R52, UR8 ;  /* 0x0000000834007c20 */ /* 0x002fc80008410000 */
[----:B------:R1:W5:Y:S01]  /*72f0*/  MUFU.TANH R159, R0 ;  /* 0x00000000009f7308 */ /* 0x0003620000002400 */
[----:B------:R-:W-:Y:S01]  /*7300*/  HMMA.16816.F32 R12, R24, R36, R144 ;  /* 0x00000024180c723c */ /* 0x000fe20000001890 */
[----:B------:R-:W-:-:S06]  /*7310*/  FMUL.FTZ R2, R59, UR8 ;  /* 0x000000083b027c20 */ /* 0x000fcc0008410000 */
[----:B------:R3:W-:Y:S05]  /*7320*/  MUFU.TANH R158, R2 ;  /* 0x00000002009e7308 */ /* 0x0007ea0000002400 */
[----:B------:R-:W-:Y:S01]  /*7330*/  FMUL.FTZ R3, R43, UR8 ;  /* 0x000000082b037c20 */ /* 0x000fe20008410000 */
[----:B-1----:R-:W-:-:S03]  /*7340*/  FMUL.FTZ R0, R53, UR8 ;  /* 0x0000000835007c20 */ /* 0x002fc60008410000 */
[----:B------:R-:W-:Y:S02]  /*7350*/  MUFU.TANH R150, R3 ;  /* 0x0000000300967308 */ /* 0x000fe40000002400 */
[----:B--2---:R-:W-:Y:S01]  /*7360*/  HMMA.16816.F32 R16, R20, R8, R16 ;  /* 0x000000081410723c */ /* 0x004fe20000001810 */
[----:B---3--:R-:W-:-:S05]  /*7370*/  FMUL.FTZ R2, R40, UR8 ;  /* 0x0000000828027c20 */ /* 0x008fca0008410000 */
[----:B------:R1:W-:Y:S01]  /*7380*/  MUFU.TANH R169, R0 ;  /* 0x0000000000a97308 */ /* 0x0003e20000002400 */
[----:B------:R-:W-:Y:S07]  /*7390*/  HMMA.16816.F32 R12, R32, R8, R12 ;  /* 0x00000008200c723c */ /* 0x000fee000000180c */
[----:B------:R2:W-:Y:S01]  /*73a0*/  MUFU.TANH R149, R2 ;  /* 0x0000000200957308 */ /* 0x0005e20000002400 */
[----:B-1----:R-:W-:-:S07]  /*73b0*/  FMUL.FTZ R0, R54, UR8 ;  /* 0x0000000836007c20 */ /* 0x002fce0008410000 */
[----:B------:R1:W3:Y:S01]  /*73c0*/  MUFU.TANH R166, R0 ;  /* 0x0000000000a67308 */ /* 0x0002e20000002400 */
[----:B--2---:R-:W-:-:S08]  /*73d0*/  FMUL.FTZ R2, R42, UR8 ;  /* 0x000000082a027c20 */ /* 0x004fd00008410000 */
[----:B------:R-:W-:Y:S01]  /*73e0*/  FMUL.FTZ R3, R13, UR8 ;  /* 0x000000080d037c20 */ /* 0x000fe20008410000 */
[----:B------:R2:W-:Y:S08]  /*73f0*/  MUFU.TANH R151, R2 ;  /* 0x0000000200977308 */ /* 0x0005f00000002400 */
[----:B------:R4:W-:Y:S01]  /*7400*/  MUFU.TANH R146, R3 ;  /* 0x0000000300927308 */ /* 0x0009e20000002400 */
[----:B-1----:R-:W-:-:S02]  /*7410*/  FMUL.FTZ R0, R55, UR8 ;  /* 0x0000000837007c20 */ /* 0x002fc40008410000 */
[-C--:B------:R-:W-:Y:S05]  /*7420*/  HMMA.16816.F32 R52, R28, R38.reuse, R4 ;  /* 0x000000261c34723c */ /* 0x080fea0000001804 */
[----:B------:R1:W-:Y:S01]  /*7430*/  MUFU.TANH R165, R0 ;  /* 0x0000000000a57308 */ /* 0x0003e20000002400 */
[----:B------:R-:W-:Y:S01]  /*7440*/  HMMA.16816.F32 R36, R24, R38, R180 ;  /* 0x000000261824723c */ /* 0x000fe200000018b4 */
[----:B------:R-:W-:Y:S02]  /*7450*/  IMAD R5, R215, 0x40, R249 ;  /* 0x00000040d7057824 */ /* 0x000fe400078e02f9 */
[----:B--2---:R-:W-:-:S03]  /*7460*/  FMUL.FTZ R2, R16, UR8 ;  /* 0x0000000810027c20 */ /* 0x004fc60008410000 */
[C---:B------:R-:W-:Y:S01]  /*7470*/  ISETP.GE.AND P4, PT, R5.reuse, R214, PT ;  /* 0x000000d60500720c */ /* 0x040fe20003f86270 */
[----:B------:R2:W-:Y:S01]  /*7480*/  MUFU.TANH R4, R2 ;  /* 0x0000000200047308 */ /* 0x0005e20000002400 */
[----:B------:R-:W-:Y:S01]  /*7490*/  ISETP.GE.AND P1, PT, R5, R213, PT ;  /* 0x000000d50500720c */ /* 0x000fe20003f26270 */
[----:B----4-:R-:W-:Y:S01]  /*74a0*/  FMUL.FTZ R3, R15, UR8 ;  /* 0x000000080f037c20 */ /* 0x010fe20008410000 */
[C---:B------:R-:W-:Y:S02]  /*74b0*/  ISETP.LT.OR P4, PT, R5.reuse, R210, P4 ;  /* 0x000000d20500720c */ /* 0x040fe40002781670 */
[C---:B------:R-:W-:Y:S02]  /*74c0*/  ISETP.GE.AND P6, PT, R5.reuse, R212, PT ;  /* 0x000000d40500720c */ /* 0x040fe40003fc6270 */
[----:B------:R-:W-:Y:S01]  /*74d0*/  FSEL R40, R236, -INF , !P4 ;  /* 0xff800000ec287808 */ /* 0x000fe20006000000 */
[----:B------:R-:W-:Y:S01]  /*74e0*/  MUFU.TANH R144, R3 ;  /* 0x0000000300907308 */ /* 0x000fe20000002400 */
[----:B-1----:R-:W-:Y:S01]  /*74f0*/  FMUL.FTZ R0, R60, UR8 ;  /* 0x000000083c007c20 */ /* 0x002fe20008410000 */
[----:B------:R-:W-:-:S02]  /*7500*/  ISETP.GE.AND P4, PT, R5, R211, PT ;  /* 0x000000d30500720c */ /* 0x000fc40003f86270 */
[C---:B------:R-:W-:Y:S02]  /*7510*/  ISETP.LT.OR P1, PT, R5.reuse, R209, P1 ;  /* 0x000000d10500720c */ /* 0x040fe40000f21670 */
[C---:B------:R-:W-:Y:S02]  /*7520*/  ISETP.LT.OR P6, PT, R5.reuse, R208, P6 ;  /* 0x000000d00500720c */ /* 0x040fe400037c1670 */
[----:B------:R1:W4:Y:S01]  /*7530*/  MUFU.TANH R69, R0 ;  /* 0x0000000000457308 */ /* 0x0003220000002400 */
[----:B------:R-:W-:Y:S01]  /*7540*/  ISETP.LT.OR P4, PT, R5, R207, P4 ;  /* 0x000000cf0500720c */ /* 0x000fe20002781670 */
[----:B--2---:R-:W-:Y:S01]  /*7550*/  FMUL.FTZ R2, R17, UR8 ;  /* 0x0000000811027c20 */ /* 0x004fe20008410000 */
[----:B------:R-:W-:Y:S01]  /*7560*/  FSEL R66, R75, -INF , !P6 ;  /* 0xff8000004b427808 */ /* 0x000fe20007000000 */
[----:B------:R-:W-:Y:S01]  /*7570*/  HMMA.16816.F32 R36, R32, R10, R36 ;  /* 0x0000000a2024723c */ /* 0x000fe20000001824 */
[----:B------:R-:W-:-:S03]  /*7580*/  FSEL R74, R74, -INF , !P4 ;  /* 0xff8000004a4a7808 */ /* 0x000fc60006000000 */
[----:B------:R2:W-:Y:S01]  /*7590*/  MUFU.TANH R155, R2 ;  /* 0x00000002009b7308 */ /* 0x0005e20000002400 */
[----:B-1----:R-:W-:-:S07]  /*75a0*/  FMUL.FTZ R0, R61, UR8 ;  /* 0x000000083d007c20 */ /* 0x002fce0008410000 */
[----:B------:R1:W-:Y:S01]  /*75b0*/  MUFU.TANH R157, R0 ;  /* 0x00000000009d7308 */ /* 0x0003e20000002400 */
[----:B--2---:R-:W-:-:S11]  /*75c0*/  FMUL.FTZ R2, R18, UR8 ;  /* 0x0000000812027c20 */ /* 0x004fd60008410000 */
[----:B------:R-:W-:Y:S01]  /*75d0*/  FMUL.FTZ R36, R36, UR8 ;  /* 0x0000000824247c20 */ /* 0x000fe20008410000 */
[----:B------:R-:W-:Y:S01]  /*75e0*/  FMUL.FTZ R37, R37, UR8 ;  /* 0x0000000825257c20 */ /* 0x000fe20008410000 */
[----:B------:R-:W-:Y:S01]  /*75f0*/  FMUL.FTZ R38, R38, UR8 ;  /* 0x0000000826267c20 */ /* 0x000fe20008410000 */
[----:B------:R-:W-:Y:S01]  /*7600*/  FMUL.FTZ R39, R39, UR8 ;  /* 0x0000000827277c20 */ /* 0x000fe20008410000 */
[----:B-1----:R-:W-:-:S04]  /*7610*/  FMUL.FTZ R0, R62, UR8 ;  /* 0x000000083e007c20 */ /* 0x002fc80008410000 */
[----:B------:R1:W2:Y:S02]  /*7620*/  MUFU.TANH R153, R0 ;  /* 0x0000000000997308 */ /* 0x0002a40000002400 */
[----:B-1----:R-:W-:Y:S02]  /*7630*/  FMUL.FTZ R0, R63, UR8 ;  /* 0x000000083f007c20 */ /* 0x002fe40008410000 */
[----:B------:R-:W-:Y:S04]  /*7640*/  HMMA.16816.F32 R60, R28, R50, R44 ;  /* 0x000000321c3c723c */ /* 0x000fe8000000182c */
[----:B------:R1:W2:Y:S02]  /*7650*/  MUFU.TANH R152, R0 ;  /* 0x0000000000987308 */ /* 0x0002a40000002400 */
[----:B------:R-:W-:Y:S01]  /*7660*/  HMMA.16816.F32 R28, R20, R10, R52 ;  /* 0x0000000a141c723c */ /* 0x000fe20000001834 */
[----:B------:R-:W2:Y:S01]  /*7670*/  LDSM.16.M88.4 R8, [R197+0x1800] ;  /* 0x00180000c508783b */ /* 0x000ea20000000200 */
[----:B------:R-:W-:-:S04]  /*7680*/  DEPBAR.LE SB0, 0x0 ;  /* 0x000080000000791a */ /* 0x000fc80000000000 */
[----:B-1----:R-:W-:-:S04]  /*7690*/  FMUL.FTZ R0, R56, UR8 ;  /* 0x0000000838007c20 */ /* 0x002fc80008410000 */
[----:B------:R1:W-:-:S14]  /*76a0*/  MUFU.TANH R68, R0 ;  /* 0x0000000000447308 */ /* 0x0003dc0000002400 */
[----:B------:R-:W-:Y:S01]  /*76b0*/  FMUL.FTZ R3, R31, UR8 ;  /* 0x000000081f037c20 */ /* 0x000fe20008410000 */
[----:B-1----:R-:W-:Y:S01]  /*76c0*/  FMUL.FTZ R0, R57, UR8 ;  /* 0x0000000839007c20 */ /* 0x002fe20008410000 */
[----:B------:R-:W-:-:S03]  /*76d0*/  FSEL R57, R233, -INF , !P1 ;  /* 0xff800000e9397808 */ /* 0x000fc60004800000 */
[----:B------:R1:W-:Y:S02]  /*76e0*/  MUFU.TANH R156, R0 ;  /* 0x00000000009c7308 */ /* 0x0003e40000002400 */
[----:B-1----:R-:W-:-:S06]  /*76f0*/  FMUL.FTZ R0, R58, UR8 ;  /* 0x000000083a007c20 */ /* 0x002fcc0008410000 */
[----:B------:R1:W2:Y:S02]  /*7700*/  MUFU.TANH R164, R0 ;  /* 0x0000000000a47308 */ /* 0x0002a40000002400 */
[----:B-1----:R-:W-:Y:S01]  /*7710*/  VIADD R0, R5, 0x1 ;  /* 0x0000000105007836 */ /* 0x002fe20000000000 */
[----:B------:R-:W-:Y:S04]  /*7720*/  BAR.SYNC.DEFER_BLOCKING 0x0 ;  /* 0x0000000000007b1d */ /* 0x000fe80000010000 */
        /* <DEDUP_REMOVED lines=9> */
[----:B------:R-:W-:-:S02]  /*77c0*/  FSEL R45, R235, -INF , !P2 ;  /* 0xff800000eb2d7808 */ /* 0x000fc40005000000 */
[----:B------:R-:W-:Y:S01]  /*77d0*/  FSEL R58, R234, -INF , !P0 ;  /* 0xff800000ea3a7808 */ /* 0x000fe20004000000 */
[----:B------:R1:W2:Y:S01]  /*77e0*/  MUFU.TANH R6, R0 ;  /* 0x0000000000067308 */ /* 0x0002a20000002400 */
[----:B------:R-:W-:Y:S02]  /*77f0*/  FSEL R65, R232, -INF , !P5 ;  /* 0xff800000e8417808 */ /* 0x000fe40006800000 */
[----:B------:R-:W-:Y:S01]  /*7800*/  FSEL R75, R230, -INF , !P3 ;  /* 0xff800000e64b7808 */ /* 0x000fe20005800000 */
[----:B-1----:R-:W-:-:S05]  /*7810*/  VIADD R0, R5, 0x8 ;  /* 0x0000000805007836 */ /* 0x002fca0000000000 */
        /* <DEDUP_REMOVED lines=9> */
[----:B------:R-:W-:Y:S02]  /*78b0*/  FSEL R43, R167, -INF , !P1 ;  /* 0xff800000a72b7808 */ /* 0x000fe40004800000 */
[----:B------:R-:W-:Y:S01]  /*78c0*/  FSEL R56, R148, -INF , !P6 ;  /* 0xff80000094387808 */ /* 0x000fe20007000000 */
[----:B------:R1:W2:Y:S01]  /*78d0*/  MUFU.TANH R167, R2 ;  /* 0x0000000200a77308 */ /* 0x0002a20000002400 */
[C---:B------:R-:W-:Y:S02]  /*78e0*/  ISETP.GE.AND P0, PT, R0.reuse, R214, PT ;  /* 0x000000d60000720c */ /* 0x040fe40003f06270 */
        /* <DEDUP_REMOVED lines=8> */
[----:B------:R-:W-:Y:S01]  /*7970*/  FSEL R59, R170, -INF , !P4 ;  /* 0xff800000aa3b7808 */ /* 0x000fe20006000000 */
[----:B-1----:R-:W-:Y:S01]  /*7980*/  FMUL.FTZ R2, R19, UR8 ;  /* 0x0000000813027c20 */ /* 0x002fe20008410000 */
[----:B-----5:R-:W-:Y:S01]  /*7990*/  FSEL R67, R154, -INF , !P2 ;  /* 0xff8000009a437808 */ /* 0x020fe20005000000 */
[----:B------:R-:W-:Y:S01]  /*79a0*/  HMMA.16816.F32 R16, R24, R48, R176 ;  /* 0x000000301810723c */ /* 0x000fe200000018b0 */
[----:B------:R-:W-:Y:S01]  /*79b0*/  FSEL R44, R231, -INF , !P0 ;  /* 0xff800000e72c7808 */ /* 0x000fe20004000000 */
[----:B------:R1:W-:Y:S01]  /*79c0*/  MUFU.TANH R148, R2 ;  /* 0x0000000200947308 */ /* 0x0003e20000002400 */
[----:B------:R-:W-:-:S02]  /*79d0*/  ISETP.GE.AND P6, PT, R0, R214, PT ;  /* 0x000000d60000720c */ /* 0x000fc40003fc6270 */
[C---:B------:R-:W-:Y:S01]  /*79e0*/  ISETP.GE.AND P4, PT, R0.reuse, R213, PT ;  /* 0x000000d50000720c */ /* 0x040fe20003f86270 */
[----:B------:R-:W-:Y:S01]  /*79f0*/  HMMA.16816.F32 R24, R24, R50, R172 ;  /* 0x000000321818723c */ /* 0x000fe200000018ac */
[C---:B------:R-:W-:Y:S02]  /*7a00*/  ISETP.GE.AND P2, PT, R0.reuse, R212, PT ;  /* 0x000000d40000720c */ /* 0x040fe40003f46270 */
[C---:B------:R-:W-:Y:S01]  /*7a10*/  ISETP.GE.AND P0, PT, R0.reuse, R211, PT ;  /* 0x000000d30000720c */ /* 0x040fe20003f06270 */
[----:B------:R-:W-:Y:S01]  /*7a20*/  MUFU.TANH R50, R36 ;  /* 0x0000002400327308 */ /* 0x000fe20000002400 */
[C---:B------:R-:W-:Y:S02]  /*7a30*/  ISETP.LT.OR P6, PT, R0.reuse, R210, P6 ;  /* 0x000000d20000720c */ /* 0x040fe400037c1670 */
[C---:B------:R-:W-:Y:S02]  /*7a40*/  ISETP.LT.OR P4, PT, R0.reuse, R209, P4 ;  /* 0x000000d10000720c */ /* 0x040fe40002781670 */
[----:B------:R-:W-:-:S02]  /*7a50*/  ISETP.LT.OR P2, PT, R0, R208, P2 ;  /* 0x000000d00000720c */ /* 0x000fc40001741670 */
[----:B------:R-:W-:Y:S01]  /*7a60*/  ISETP.LT.OR P0, PT, R0, R207, P0 ;  /* 0x000000cf0000720c */ /* 0x000fe20000701670 */
[----:B------:R-:W-:Y:S02]  /*7a70*/  VIADD R0, R5, 0x11 ;  /* 0x0000001105007836 */ /* 0x000fe40000000000 */
[----:B-1----:R-:W-:Y:S01]  /*7a80*/  FMUL.FTZ R2, R12, UR8 ;  /* 0x000000080c027c20 */ /* 0x002fe20008410000 */
[----:B------:R-:W-:Y:S01]  /*7a90*/  FSEL R53, R217, -INF , !P5 ;  /* 0xff800000d9357808 */ /* 0x000fe20006800000 */
[----:B------:R-:W-:Y:S01]  /*7aa0*/  MUFU.TANH R49, R37 ;  /* 0x0000002500317308 */ /* 0x000fe20000002400 */
[----:B------:R-:W-:Y:S02]  /*7ab0*/  FSEL R54, R171, -INF , !P3 ;  /* 0xff800000ab367808 */ /* 0x000fe40005800000 */
[----:B------:R-:W-:Y:S02]  /*7ac0*/  FSEL R55, R168, -INF , !P1 ;  /* 0xff800000a8377808 */ /* 0x000fe40004800000 */
[----:B------:R-:W-:-:S02]  /*7ad0*/  FSEL R42, R159, -INF , !P6 ;  /* 0xff8000009f2a7808 */ /* 0x000fc40007000000 */
[C---:B------:R-:W-:Y:S01]  /*7ae0*/  ISETP.GE.AND P5, PT, R0.reuse, R214, PT ;  /* 0x000000d60000720c */ /* 0x040fe20003fa6270 */
[----:B------:R1:W-:Y:S01]  /*7af0*/  MUFU.TANH R147, R2 ;  /* 0x0000000200937308 */ /* 0x0003e20000002400 */
[C---:B------:R-:W-:Y:S02]  /*7b00*/  ISETP.GE.AND P3, PT, R0.reuse, R213, PT ;  /* 0x000000d50000720c */ /* 0x040fe40003f66270 */
[C---:B------:R-:W-:Y:S02]  /*7b10*/  ISETP.GE.AND P1, PT, R0.reuse, R212, PT ;  /* 0x000000d40000720c */ /* 0x040fe40003f26270 */
[C---:B------:R-:W-:Y:S02]  /*7b20*/  ISETP.GE.AND P6, PT, R0.reuse, R211, PT ;  /* 0x000000d30000720c */ /* 0x040fe40003fc6270 */
[C---:B------:R-:W-:Y:S01]  /*7b30*/  ISETP.LT.OR P5, PT, R0.reuse, R210, P5 ;  /* 0x000000d20000720c */ /* 0x040fe20002fa1670 */
[----:B------:R-:W-:Y:S01]  /*7b40*/  MUFU.TANH R48, R38 ;  /* 0x0000002600307308 */ /* 0x000fe20000002400 */
[----:B------:R-:W-:-:S02]  /*7b50*/  ISETP.LT.OR P3, PT, R0, R209, P3 ;  /* 0x000000d10000720c */ /* 0x000fc40001f61670 */
[C---:B------:R-:W-:Y:S02]  /*7b60*/  ISETP.LT.OR P1, PT, R0.reuse, R208, P1 ;  /* 0x000000d00000720c */ /* 0x040fe40000f21670 */
[----:B------:R-:W-:Y:S01]  /*7b70*/  ISETP.LT.OR P6, PT, R0, R207, P6 ;  /* 0x000000cf0000720c */ /* 0x000fe200037c1670 */
[----:B------:R-:W-:Y:S01]  /*7b80*/  VIADD R0, R5, 0x18 ;  /* 0x0000001805007836 */ /* 0x000fe20000000000 */
[----:B---3--:R-:W-:Y:S01]  /*7b90*/  FSEL R166, R166, -INF , !P4 ;  /* 0xff800000a6a67808 */ /* 0x008fe20006000000 */
[----:B------:R3:W-:Y:S01]  /*7ba0*/  MUFU.TANH R51, R39 ;  /* 0x0000002700337308 */ /* 0x0007e20000002400 */
[----:B-1----:R-:W-:Y:S01]  /*7bb0*/  FMUL.FTZ R2, R14, UR8 ;  /* 0x000000080e027c20 */ /* 0x002fe20008410000 */
[----:B----4-:R-:W-:Y:S01]  /*7bc0*/  FSEL R52, R69, -INF , !P2 ;  /* 0xff80000045347808 */ /* 0x010fe20005000000 */
[----:B--2---:R-:W-:Y:S01]  /*7bd0*/  HMMA.16816.F32 R12, R20, R8, R140 ;  /* 0x00000008140c723c */ /* 0x004fe2000000188c */
[----:B------:R-:W-:Y:S02]  /*7be0*/  FSEL R153, R153, -INF , !P0 ;  /* 0xff80000099997808 */ /* 0x000fe40004000000 */
[----:B------:R-:W-:-:S02]  /*7bf0*/  FSEL R41, R169, -INF , !P5 ;  /* 0xff800000a9297808 */ /* 0x000fc40006800000 */
[----:B------:R1:W-:Y:S01]  /*7c00*/  MUFU.TANH R145, R2 ;  /* 0x0000000200917308 */ /* 0x0003e20000002400 */
[C---:B------:R-:W-:Y:S01]  /*7c10*/  ISETP.GE.AND P4, PT, R0.reuse, R214, PT ;  /* 0x000000d60000720c */ /* 0x040fe20003f86270 */
[----:B------:R-:W-:Y:S01]  /*7c20*/  HMMA.16816.F32 R20, R20, R10, R60 ;  /* 0x0000000a1414723c */ /* 0x000fe2000000183c */
[C---:B------:R-:W-:Y:S02]  /*7c30*/  ISETP.GE.AND P2, PT, R0.reuse, R213, PT ;  /* 0x000000d50000720c */ /* 0x040fe40003f46270 */
[C---:B------:R-:W-:Y:S02]  /*7c40*/  ISETP.GE.AND P0, PT, R0.reuse, R212, PT ;  /* 0x000000d40000720c */ /* 0x040fe40003f06270 */
[C---:B------:R-:W-:Y:S02]  /*7c50*/  ISETP.GE.AND P5, PT, R0.reuse, R211, PT ;  /* 0x000000d30000720c */ /* 0x040fe40003fa6270 */
[C---:B------:R-:W-:Y:S01]  /*7c60*/  ISETP.LT.OR P4, PT, R0.reuse, R210, P4 ;  /* 0x000000d20000720c */ /* 0x040fe20002781670 */
[----:B---3--:R-:W-:Y:S01]  /*7c70*/  HMMA.16816.F32 R36, R32, R8, R16 ;  /* 0x000000082024723c */ /* 0x008fe20000001810 */
[----:B------:R-:W-:-:S02]  /*7c80*/  ISETP.LT.OR P2, PT, R0, R209, P2 ;  /* 0x000000d10000720c */ /* 0x000fc40001741670 */
[C---:B------:R-:W-:Y:S02]  /*7c90*/  ISETP.LT.OR P0, PT, R0.reuse, R208, P0 ;  /* 0x000000d00000720c */ /* 0x040fe40000701670 */
[----:B------:R-:W-:Y:S01]  /*7ca0*/  ISETP.LT.OR P5, PT, R0, R207, P5 ;  /* 0x000000cf0000720c */ /* 0x000fe20002fa1670 */
[----:B------:R-:W-:Y:S02]  /*7cb0*/  VIADD R0, R5, 0x19 ;  /* 0x0000001905007836 */ /* 0x000fe40000000000 */
[----:B-1----:R-:W-:Y:S01]  /*7cc0*/  FMUL.FTZ R2, R28, UR8 ;  /* 0x000000081c027c20 */ /* 0x002fe20008410000 */
[----:B------:R-:W-:Y:S01]  /*7cd0*/  FSEL R165, R165, -INF , !P3 ;  /* 0xff800000a5a57808 */ /* 0x000fe20005800000 */
[----:B------:R-:W-:Y:S01]  /*7ce0*/  FMUL.FTZ R12, R12, UR8 ;  /* 0x000000080c0c7c20 */ /* 0x000fe20008410000 */
[----:B------:R-:W-:Y:S01]  /*7cf0*/  FSEL R64, R157, -INF , !P1 ;  /* 0xff8000009d407808 */ /* 0x000fe20004800000 */
[----:B------:R1:W2:Y:S01]  /*7d00*/  MUFU.TANH R154, R2 ;  /* 0x00000002009a7308 */ /* 0x0002a20000002400 */
[----:B------:R-:W-:Y:S01]  /*7d10*/  FSEL R152, R152, -INF , !P6 ;  /* 0xff80000098987808 */ /* 0x000fe20007000000 */
[----:B------:R-:W-:Y:S01]  /*7d20*/  FMUL.FTZ R13, R13, UR8 ;  /* 0x000000080d0d7c20 */ /* 0x000fe20008410000 */
[----:B------:R-:W-:Y:S01]  /*7d30*/  ISETP.GE.AND P3, PT, R0, R214, PT ;  /* 0x000000d60000720c */ /* 0x000fe20003f66270 */
[----:B------:R-:W-:Y:S01]  /*7d40*/  FMUL.FTZ R14, R14, UR8 ;  /* 0x000000080e0e7c20 */ /* 0x000fe20008410000 */
[----:B------:R-:W-:Y:S01]  /*7d50*/  ISETP.GE.AND P1, PT, R0, R213, PT ;  /* 0x000000d50000720c */ /* 0x000fe20003f26270 */
[----:B------:R-:W-:Y:S01]  /*7d60*/  FMUL.FTZ R20, R20, UR8 ;  /* 0x0000000814147c20 */ /* 0x000fe20008410000 */
[C---:B------:R-:W-:Y:S01]  /*7d70*/  ISETP.GE.AND P6, PT, R0.reuse, R212, PT ;  /* 0x000000d40000720c */ /* 0x040fe20003fc6270 */
[----:B------:R-:W3:Y:S01]  /*7d80*/  MUFU.TANH R12, R12 ;  /* 0x0000000c000c7308 */ /* 0x000ee20000002400 */
[C---:B------:R-:W-:Y:S01]  /*7d90*/  ISETP.LT.OR P3, PT, R0.reuse, R210, P3 ;  /* 0x000000d20000720c */ /* 0x040fe20001f61670 */
[----:B------:R-:W-:Y:S01]  /*7da0*/  FMUL.FTZ R21, R21, UR8 ;  /* 0x0000000815157c20 */ /* 0x000fe20008410000 */
[C---:B------:R-:W-:Y:S01]  /*7db0*/  ISETP.LT.OR P1, PT, R0.reuse, R209, P1 ;  /* 0x000000d10000720c */ /* 0x040fe20000f21670 */
[----:B------:R-:W-:Y:S01]  /*7dc0*/  FMUL.FTZ R15, R15, UR8 ;  /* 0x000000080f0f7c20 */ /* 0x000fe20008410000 */
[----:B------:R-:W-:Y:S01]  /*7dd0*/  ISETP.LT.OR P6, PT, R0, R208, P6 ;  /* 0x000000d00000720c */ /* 0x000fe200037c1670 */
[----:B------:R-:W-:Y:S01]  /*7de0*/  FMUL.FTZ R31, R36, UR8 ;  /* 0x00000008241f7c20 */ /* 0x000fe20008410000 */
[----:B------:R-:W-:Y:S01]  /*7df0*/  FSEL R164, R164, -INF , !P2 ;  /* 0xff800000a4a47808 */ /* 0x000fe20005000000 */
[----:B------:R-:W-:Y:S01]  /*7e00*/  MUFU.TANH R8, R20 ;  /* 0x0000001400087308 */ /* 0x000fe20000002400 */
[----:B-1----:R-:W-:Y:S01]  /*7e10*/  FMUL.FTZ R2, R29, UR8 ;  /* 0x000000081d027c20 */ /* 0x002fe20008410000 */
[----:B------:R-:W-:Y:S01]  /*7e20*/  FSEL R149, R149, -INF , !P0 ;  /* 0xff80000095957808 */ /* 0x000fe20004000000 */
[----:B------:R-:W-:Y:S01]  /*7e30*/  HMMA.16816.F32 R32, R32, R10, R24 ;  /* 0x0000000a2020723c */ /* 0x000fe20000001818 */
[----:B------:R-:W-:-:S02]  /*7e40*/  FSEL R151, R151, -INF , !P5 ;  /* 0xff80000097977808 */ /* 0x000fc40006800000 */
[----:B------:R-:W-:Y:S02]  /*7e50*/  FSEL R29, R156, -INF , !P3 ;  /* 0xff8000009c1d7808 */ /* 0x000fe40005800000 */
[----:B------:R1:W4:Y:S01]  /*7e60*/  MUFU.TANH R46, R2 ;  /* 0x00000002002e7308 */ /* 0x0003220000002400 */
[----:B------:R-:W-:Y:S02]  /*7e70*/  FSEL R158, R158, -INF , !P1 ;  /* 0xff8000009e9e7808 */ /* 0x000fe40004800000 */
[----:B------:R-:W-:-:S05]  /*7e80*/  FSEL R141, R6, -INF , !P6 ;  /* 0xff800000068d7808 */ /* 0x000fca0007000000 */
[----:B------:R-:W5:Y:S08]  /*7e90*/  MUFU.TANH R13, R13 ;  /* 0x0000000d000d7308 */ /* 0x000f700000002400 */
[----:B------:R-:W5:Y:S01]  /*7ea0*/  MUFU.TANH R9, R21 ;  /* 0x0000001500097308 */ /* 0x000f620000002400 */
[----:B-1----:R-:W-:Y:S01]  /*7eb0*/  FMUL.FTZ R2, R30, UR8 ;  /* 0x000000081e027c20 */ /* 0x002fe20008410000 */
[----:B------:R-:W-:-:S02]  /*7ec0*/  FSEL R30, R68, -INF , !P4 ;  /* 0xff800000441e7808 */ /* 0x000fc40006000000 */
[----:B------:R-:W-:-:S04]  /*7ed0*/  ISETP.GE.AND P4, PT, R0, R211, PT ;  /* 0x000000d30000720c */ /* 0x000fc80003f86270 */
[----:B------:R-:W-:Y:S01]  /*7ee0*/  ISETP.LT.OR P4, PT, R0, R207, P4 ;  /* 0x000000cf0000720c */ /* 0x000fe20002781670 */
[----:B------:R-:W-:Y:S01]  /*7ef0*/  VIADD R0, R5, 0x20 ;  /* 0x0000002005007836 */ /* 0x000fe20000000000 */
[----:B------:R1:W1:Y:S02]  /*7f00*/  MUFU.TANH R69, R2 ;  /* 0x0000000200457308 */ /* 0x0002640000002400 */
[----:B------:R-:W-:Y:S02]  /*7f10*/  FSEL R150, R150, -INF , !P4 ;  /* 0xff80000096967808 */ /* 0x000fe40006000000 */
[C---:B------:R-:W-:Y:S02]  /*7f20*/  ISETP.GE.AND P2, PT, R0.reuse, R214, PT ;  /* 0x000000d60000720c */ /* 0x040fe40003f46270 */
[C---:B------:R-:W-:Y:S02]  /*7f30*/  ISETP.GE.AND P0, PT, R0.reuse, R213, PT ;  /* 0x000000d50000720c */ /* 0x040fe40003f06270 */
[C---:B------:R-:W-:Y:S01]  /*7f40*/  ISETP.GE.AND P5, PT, R0.reuse, R212, PT ;  /* 0x000000d40000720c */ /* 0x040fe20003fa6270 */
[----:B------:R2:W2:Y:S01]  /*7f50*/  MUFU.TANH R68, R3 ;  /* 0x0000000300447308 */ /* 0x0004a20000002400 */
[----:B------:R-:W-:-:S02]  /*7f60*/  ISETP.GE.AND P3, PT, R0, R211, PT ;  /* 0x000000d30000720c */ /* 0x000fc40003f66270 */
[C---:B------:R-:W-:Y:S02]  /*7f70*/  ISETP.LT.OR P2, PT, R0.reuse, R210, P2 ;  /* 0x000000d20000720c */ /* 0x040fe40001741670 */
[C---:B------:R-:W-:Y:S02]  /*7f80*/  ISETP.LT.OR P0, PT, R0.reuse, R209, P0 ;  /* 0x000000d10000720c */ /* 0x040fe40000701670 */
[C---:B------:R-:W-:Y:S01]  /*7f90*/  ISETP.LT.OR P5, PT, R0.reuse, R208, P5 ;  /* 0x000000d00000720c */ /* 0x040fe20002fa1670 */
[C---:B-1----:R-:W-:Y:S01]  /*7fa0*/  VIADD R2, R5.reuse, 0x30 ;  /* 0x0000003005027836 */ /* 0x042fe20000000000 */
[----:B------:R-:W-:Y:S01]  /*7fb0*/  ISETP.LT.OR P3, PT, R0, R207, P3 ;  /* 0x000000cf0000720c */ /* 0x000fe20001f61670 */
[C---:B------:R-:W-:Y:S01]  /*7fc0*/  VIADD R0, R5.reuse, 0x21 ;  /* 0x0000002105007836 */ /* 0x040fe20000000000 */
[----:B------:R-:W-:Y:S01]  /*7fd0*/  FSEL R28, R4, -INF , !P2 ;  /* 0xff800000041c7808 */ /* 0x000fe20005000000 */
[----:B------:R-:W-:Y:S01]  /*7fe0*/  VIADD R4, R5, 0x28 ;  /* 0x0000002805047836 */ /* 0x000fe20000000000 */
[----:B------:R-:W-:Y:S01]  /*7ff0*/  FSEL R167, R167, -INF , !P0 ;  /* 0xff800000a7a77808 */ /* 0x000fe20004000000 */
[----:B------:R1:W1:Y:S01]  /*8000*/  MUFU.TANH R47, R14 ;  /* 0x0000000e002f7308 */ /* 0x0002620000002400 */
[----:B------:R-:W-:-:S02]  /*8010*/  ISETP.GE.AND P1, PT, R0, R214, PT ;  /* 0x000000d60000720c */ /* 0x000fc40003f26270 */
[C---:B------:R-:W-:Y:S01]  /*8020*/  ISETP.GE.AND P6, PT, R0.reuse, R213, PT ;  /* 0x000000d50000720c */ /* 0x040fe20003fc6270 */
[----:B--2---:R-:W-:Y:S01]  /*8030*/  VIADD R3, R5, 0x29 ;  /* 0x0000002905037836 */ /* 0x004fe20000000000 */
[C---:B------:R-:W-:Y:S02]  /*8040*/  ISETP.GE.AND P4, PT, R0.reuse, R212, PT ;  /* 0x000000d40000720c */ /* 0x040fe40003f86270 */
[C---:B------:R-:W-:Y:S01]  /*8050*/  ISETP.GE.AND P2, PT, R0.reuse, R211, PT ;  /* 0x000000d30000720c */ /* 0x040fe20003f46270 */
[----:B------:R-:W2:Y:S01]  /*8060*/  MUFU.TANH R31, R31 ;  /* 0x0000001f001f7308 */ /* 0x000ea20000002400 */
[C---:B------:R-:W-:Y:S02]  /*8070*/  ISETP.LT.OR P1, PT, R0.reuse, R210, P1 ;  /* 0x000000d20000720c */ /* 0x040fe40000f21670 */
[C---:B------:R-:W-:Y:S02]  /*8080*/  ISETP.LT.OR P6, PT, R0.reuse, R209, P6 ;  /* 0x000000d10000720c */ /* 0x040fe400037c1670 */
[----:B------:R-:W-:-:S02]  /*8090*/  ISETP.LT.OR P4, PT, R0, R208, P4 ;  /* 0x000000d00000720c */ /* 0x000fc40002781670 */
[----:B------:R-:W-:Y:S02]  /*80a0*/  ISETP.LT.OR P2, PT, R0, R207, P2 ;  /* 0x000000cf0000720c */ /* 0x000fe40001741670 */
[----:B------:R-:W-:Y:S02]  /*80b0*/  FMNMX.FTZ R0, R73, R40, !PT ;  /* 0x0000002849007209 */ /* 0x000fe40007810000 */
[C---:B------:R-:W-:Y:S02]  /*80c0*/  ISETP.GE.AND P0, PT, R4.reuse, R214, PT ;  /* 0x000000d60400720c */ /* 0x040fe40003f06270 */
[----:B------:R-:W-:Y:S02]  /*80d0*/  FMNMX.FTZ R0, R45, R0, !PT ;  /* 0x000000002d007209 */ /* 0x000fe40007810000 */
[----:B------:R-:W-:Y:S02]  /*80e0*/  ISETP.LT.OR P0, PT, R4, R210, P0 ;  /* 0x000000d20400720c */ /* 0x000fe40000701670 */
[----:B------:R-:W-:Y:S01]  /*80f0*/  FMNMX.FTZ R6, R43, R0, !PT ;  /* 0x000000002b067209 */ /* 0x000fe20007810000 */
[----:B------:R-:W-:Y:S01]  /*8100*/  VIADD R0, R5, 0x31 ;  /* 0x0000003105007836 */ /* 0x000fe20000000000 */
[----:B------:R-:W-:-:S02]  /*8110*/  FSEL R18, R154, -INF , !P0 ;  /* 0xff8000009a127808 */ /* 0x000fc40004000000 */
[----:B------:R-:W-:Y:S01]  /*8120*/  FMNMX.FTZ R7, R44, R6, !PT ;  /* 0x000000062c077209 */ /* 0x000fe20007810000 */
[C---:B------:R-:W-:Y:S01]  /*8130*/  VIADD R6, R5.reuse, 0x38 ;  /* 0x0000003805067836 */ /* 0x040fe20000000000 */
[-C--:B------:R-:W-:Y:S01]  /*8140*/  ISETP.GE.AND P0, PT, R2, R214.reuse, PT ;  /* 0x000000d60200720c */ /* 0x080fe20003f06270 */
[----:B------:R-:W-:Y:S01]  /*8150*/  VIADD R5, R5, 0x39 ;  /* 0x0000003905057836 */ /* 0x000fe20000000000 */
[----:B------:R-:W-:Y:S02]  /*8160*/  FMNMX.FTZ R7, R42, R7, !PT ;  /* 0x000000072a077209 */ /* 0x000fe40007810000 */
[----:B------:R-:W-:Y:S02]  /*8170*/  FSEL R17, R155, -INF , !P1 ;  /* 0xff8000009b117808 */ /* 0x000fe40004800000 */
[----:B------:R-:W-:Y:S02]  /*8180*/  FMNMX.FTZ R7, R41, R7, !PT ;  /* 0x0000000729077209 */ /* 0x000fe40007810000 */
[----:B------:R-:W-:-:S02]  /*8190*/  ISETP.GE.AND P1, PT, R3, R214, PT ;  /* 0x000000d60300720c */ /* 0x000fc40003f26270 */
[----:B------:R-:W-:Y:S02]  /*81a0*/  FMNMX.FTZ R7, R30, R7, !PT ;  /* 0x000000071e077209 */ /* 0x000fe40007810000 */
[-C--:B------:R-:W-:Y:S02]  /*81b0*/  ISETP.LT.OR P0, PT, R2, R210.reuse, P0 ;  /* 0x000000d20200720c */ /* 0x080fe40000701670 */
[----:B------:R-:W-:Y:S02]  /*81c0*/  FMNMX.FTZ R7, R29, R7, !PT ;  /* 0x000000071d077209 */ /* 0x000fe40007810000 */
[----:B------:R-:W-:Y:S02]  /*81d0*/  ISETP.LT.OR P1, PT, R3, R210, P1 ;  /* 0x000000d20300720c */ /* 0x000fe40000f21670 */
[----:B------:R-:W-:Y:S02]  /*81e0*/  FMNMX.FTZ R7, R28, R7, !PT ;  /* 0x000000071c077209 */ /* 0x000fe40007810000 */
[----:B---3--:R-:W-:-:S02]  /*81f0*/  FSEL R19, R12, -INF , !P0 ;  /* 0xff8000000c137808 */ /* 0x008fc40004000000 */
[----:B------:R-:W-:Y:S02]  /*8200*/  FMNMX.FTZ R7, R17, R7, !PT ;  /* 0x0000000711077209 */ /* 0x000fe40007810000 */
[-C--:B------:R-:W-:Y:S02]  /*8210*/  ISETP.GE.AND P0, PT, R6, R214.reuse, PT ;  /* 0x000000d60600720c */ /* 0x080fe40003f06270 */
[----:B----4-:R-:W-:Y:S02]  /*8220*/  FSEL R20, R46, -INF , !P1 ;  /* 0xff8000002e147808 */ /* 0x010fe40004800000 */
[----:B------:R-:W-:Y:S01]  /*8230*/  ISETP.GE.AND P1, PT, R0, R214, PT ;  /* 0x000000d60000720c */ /* 0x000fe20003f26270 */
[----:B------:R3:W4:Y:S01]  /*8240*/  MUFU.TANH R46, R15 ;  /* 0x0000000f002e7308 */ /* 0x0007220000002400 */
[----:B------:R-:W-:Y:S02]  /*8250*/  FMNMX.FTZ R7, R18, R7, !PT ;  /* 0x0000000712077209 */ /* 0x000fe40007810000 */
[----:B------:R-:W-:-:S02]  /*8260*/  ISETP.LT.OR P0, PT, R6, R210, P0 ;  /* 0x000000d20600720c */ /* 0x000fc40000701670 */
[----:B------:R-:W-:Y:S02]  /*8270*/  ISETP.LT.OR P1, PT, R0, R210, P1 ;  /* 0x000000d20000720c */ /* 0x000fe40000f21670 */
[----:B------:R-:W-:Y:S02]  /*8280*/  FMNMX.FTZ R7, R20, R7, !PT ;  /* 0x0000000714077209 */ /* 0x000fe40007810000 */
[----:B------:R-:W-:Y:S02]  /*8290*/  FSEL R143, R8, -INF , !P0 ;  /* 0xff800000088f7808 */ /* 0x000fe40004000000 */
[----:B------:R-:W-:Y:S02]  /*82a0*/  ISETP.GT.AND P0, PT, R215, R248, PT ;  /* 0x000000f8d700720c */ /* 0x000fe40003f04270 */
[----:B-----5:R-:W-:Y:S02]  /*82b0*/  FSEL R21, R13, -INF , !P1 ;  /* 0xff8000000d157808 */ /* 0x020fe40004800000 */
[----:B------:R-:W-:-:S02]  /*82c0*/  ISETP.GE.AND P1, PT, R5, R214, PT ;  /* 0x000000d60500720c */ /* 0x000fc40003f26270 */
[----:B------:R-:W-:Y:S02]  /*82d0*/  FMNMX.FTZ R7, R19, R7, !PT ;  /* 0x0000000713077209 */ /* 0x000fe40007810000 */
[----:B------:R-:W-:Y:S02]  /*82e0*/  ISETP.LT.OR P1, PT, R5, R210, P1 ;  /* 0x000000d20500720c */ /* 0x000fe40000f21670 */
[----:B------:R-:W-:Y:S02]  /*82f0*/  FMNMX.FTZ R7, R21, R7, !PT ;  /* 0x0000000715077209 */ /* 0x000fe40007810000 */
[----:B------:R-:W-:Y:S02]  /*8300*/  FSEL R142, R9, -INF , !P1 ;  /* 0xff800000098e7808 */ /* 0x000fe40004800000 */
[----:B------:R-:W-:-:S04]  /*8310*/  FMNMX.FTZ R7, R143, R7, !PT ;  /* 0x000000078f077209 */ /* 0x000fc80007810000 */
[----:B------:R-:W-:Y:S01]  /*8320*/  FMNMX.FTZ R16, R142, R7, !PT ;  /* 0x000000078e107209 */ /* 0x000fe20007810000 */
[----:B-1234-:R-:W-:Y:S06]  /*8330*/  @!P0 BRA `(.L_x_2042) ;  /* 0x00000000006c8947 */ /* 0x01efec0003800000 */
[----:B------:R-:W-:Y:S01]  /*8340*/  VIADD R7, R237, 0xfffffffd ;  /* 0xfffffffded077836 */ /* 0x000fe20000000000 */
[----:B------:R-:W-:Y:S01]  /*8350*/  ULDC.64 UR4, c[0x0][0x218] ;  /* 0x0000860000047ab9 */ /* 0x000fe20000000a00 */
[----:B------:R-:W-:Y:S02]  /*8360*/  IMAD.SHL.U32 R14, R218, 0x20, RZ ;  /* 0x00000020da0e7824 */ /* 0x000fe400078e00ff */
[----:B------:R-:W-:Y:S01]  /*8370*/  IMAD.WIDE.U32 R8, R7, R218, RZ ;  /* 0x000000da07087225 */ /* 0x000fe200078e00ff */
[----:B------:R-:W-:-:S05]  /*8380*/  SHF.R.S32.HI R10, RZ, 0x1f, R7 ;  /* 0x0000001fff0a7819 */ /* 0x000fca0000011407 */
[----:B------:R-:W-:-:S04]  /*8390*/  IMAD R10, R10, R218, RZ ;  /* 0x000000da0a0a7224 */ /* 0x000fc800078e02ff */
[----:B------:R-:W-:Y:S01]  /*83a0*/  IMAD R7, R7, R219, R10 ;  /* 0x000000db07077224 */ /* 0x000fe200078e020a */
[----:B------:R-:W-:-:S03]  /*83b0*/  LEA R10, P1, R8, R246, 0x6 ;  /* 0x000000f6080a7211 */ /* 0x000fc600078230ff */
[----:B------:R-:W-:-:S05]  /*83c0*/  IMAD.IADD R7, R9, 0x1, R7 ;  /* 0x0000000109077824 */ /* 0x000fca00078e0207 */
[----:B------:R-:W-:Y:S02]  /*83d0*/  LEA.HI.X R8, R8, R243, R7, 0x6, P1 ;  /* 0x000000f308087211 */ /* 0x000fe400008f3407 */
[----:B------:R-:W-:Y:S02]  /*83e0*/  LEA R12, P1, R10, UR4, 0x1 ;  /* 0x000000040a0c7c11 */ /* 0x000fe4000f8208ff */
[----:B------:R-:W-:Y:S02]  /*83f0*/  SHF.L.U64.HI R7, R218, 0x5, R219 ;  /* 0x00000005da077819 */ /* 0x000fe400000102db */
        /* <DEDUP_REMOVED lines=15> */
.L_x_2042:
[----:B-1----:R-:W1:Y:S01]  /*84f0*/  SHFL.BFLY PT, R8, R16, 0x2, 0x1f ;  /* 0x0c401f0010087f89 */ /* 0x002e6200000e0000 */
[----:B------:R-:W-:Y:S01]  /*8500*/  FSEL R147, R147, -INF , !P5 ;  /* 0xff80000093937808 */ /* 0x000fe20006800000 */
[----:B------:R-:W-:Y:S01]  /*8510*/  FMUL.FTZ R7, R37, UR8 ;  /* 0x0000000825077c20 */ /* 0x000fe20008410000 */
[----:B------:R-:W-:Y:S02]  /*8520*/  FSEL R156, R145, -INF , !P3 ;  /* 0xff800000919c7808 */ /* 0x000fe40005800000 */
[C---:B------:R-:W-:Y:S01]  /*8530*/  ISETP.GE.AND P1, PT, R4.reuse, R213, PT ;  /* 0x000000d50400720c */ /* 0x040fe20003f26270 */
[----:B------:R2:W3:Y:S01]  /*8540*/  MUFU.TANH R11, R7 ;  /* 0x00000007000b7308 */ /* 0x0004e20000002400 */
[C---:B------:R-:W-:Y:S02]  /*8550*/  ISETP.GE.AND P5, PT, R4.reuse, R212, PT ;  /* 0x000000d40400720c */ /* 0x040fe40003fa6270 */
[----:B------:R-:W-:Y:S02]  /*8560*/  ISETP.GE.AND P3, PT, R4, R211, PT ;  /* 0x000000d30400720c */ /* 0x000fe40003f66270 */
[----:B------:R-:W-:-:S02]  /*8570*/  FSEL R159, R148, -INF , !P6 ;  /* 0xff800000949f7808 */ /* 0x000fc40007000000 */
[----:B------:R-:W-:Y:S02]  /*8580*/  FSEL R146, R146, -INF , !P4 ;  /* 0xff80000092927808 */ /* 0x000fe40006000000 */
[----:B------:R-:W-:Y:S02]  /*8590*/  FSEL R155, R144, -INF , !P2 ;  /* 0xff800000909b7808 */ /* 0x000fe40005000000 */
[C---:B------:R-:W-:Y:S02]  /*85a0*/  ISETP.LT.OR P1, PT, R4.reuse, R209, P1 ;  /* 0x000000d10400720c */ /* 0x040fe40000f21670 */
[C---:B------:R-:W-:Y:S02]  /*85b0*/  ISETP.LT.OR P5, PT, R4.reuse, R208, P5 ;  /* 0x000000d00400720c */ /* 0x040fe40002fa1670 */
[----:B------:R-:W-:Y:S01]  /*85c0*/  ISETP.LT.OR P3, PT, R4, R207, P3 ;  /* 0x000000cf0400720c */ /* 0x000fe20001f61670 */
[----:B------:R-:W-:Y:S01]  /*85d0*/  FMUL.FTZ R4, R39, UR8 ;  /* 0x0000000827047c20 */ /* 0x000fe20008410000 */
[C---:B------:R-:W-:Y:S01]  /*85e0*/  ISETP.GE.AND P6, PT, R3.reuse, R213, PT ;  /* 0x000000d50300720c */ /* 0x040fe20003fc6270 */
[----:B--2---:R-:W-:Y:S01]  /*85f0*/  FMUL.FTZ R7, R38, UR8 ;  /* 0x0000000826077c20 */ /* 0x004fe20008410000 */
[C---:B------:R-:W-:Y:S01]  /*8600*/  ISETP.GE.AND P4, PT, R3.reuse, R212, PT ;  /* 0x000000d40300720c */ /* 0x040fe20003f86270 */
[----:B------:R2:W-:Y:S01]  /*8610*/  MUFU.TANH R15, R4 ;  /* 0x00000004000f7308 */ /* 0x0005e20000002400 */
[C---:B------:R-:W-:Y:S01]  /*8620*/  ISETP.GE.AND P2, PT, R3.reuse, R211, PT ;  /* 0x000000d30300720c */ /* 0x040fe20003f46270 */
[----:B------:R-:W-:Y:S01]  /*8630*/  LDSM.16.MT88.4 R36, [R195+0x6000] ;  /* 0x00600000c324783b */ /* 0x000fe20000004200 */
[----:B------:R-:W-:-:S02]  /*8640*/  ISETP.LT.OR P6, PT, R3, R209, P6 ;  /* 0x000000d10300720c */ /* 0x000fc400037c1670 */
[C---:B------:R-:W-:Y:S02]  /*8650*/  ISETP.LT.OR P4, PT, R3.reuse, R208, P4 ;  /* 0x000000d00300720c */ /* 0x040fe40002781670 */
[----:B------:R-:W-:Y:S01]  /*8660*/  ISETP.LT.OR P2, PT, R3, R207, P2 ;  /* 0x000000cf0300720c */ /* 0x000fe20001741670 */
[----:B------:R4:W-:Y:S01]  /*8670*/  MUFU.TANH R24, R7 ;  /* 0x0000000700187308 */ /* 0x0009e20000002400 */
[----:B------:R-:W-:Y:S02]  /*8680*/  FSEL R160, R69, -INF , !P1 ;  /* 0xff80000045a07808 */ /* 0x000fe40004800000 */
[----:B------:R-:W-:Y:S02]  /*8690*/  FSEL R145, R50, -INF , !P5 ;  /* 0xff80000032917808 */ /* 0x000fe40006800000 */
[----:B------:R-:W-:Y:S02]  /*86a0*/  FSEL R154, R48, -INF , !P3 ;  /* 0xff800000309a7808 */ /* 0x000fe40005800000 */
[----:B-1----:R-:W-:-:S02]  /*86b0*/  FMNMX.FTZ R3, R16, R8, !PT ;  /* 0x0000000810037209 */ /* 0x002fc40007810000 */
[C---:B------:R-:W-:Y:S01]  /*86c0*/  ISETP.GE.AND P1, PT, R2.reuse, R213, PT ;  /* 0x000000d50200720c */ /* 0x040fe20003f26270 */
[----:B--2---:R-:W-:Y:S01]  /*86d0*/  FMUL.FTZ R4, R23, UR8 ;  /* 0x0000000817047c20 */ /* 0x004fe20008410000 */
[C---:B------:R-:W-:Y:S01]  /*86e0*/  ISETP.GE.AND P5, PT, R2.reuse, R212, PT ;  /* 0x000000d40200720c */ /* 0x040fe20003fa6270 */
[----:B------:R-:W1:Y:S01]  /*86f0*/  SHFL.BFLY PT, R8, R3, 0x1, 0x1f ;  /* 0x0c201f0003087f89 */ /* 0x000e6200000e0000 */
[C---:B------:R-:W-:Y:S01]  /*8700*/  ISETP.GE.AND P3, PT, R2.reuse, R211, PT ;  /* 0x000000d30200720c */ /* 0x040fe20003f66270 */
[----:B------:R2:W-:Y:S01]  /*8710*/  MUFU.TANH R10, R4 ;  /* 0x00000004000a7308 */ /* 0x0005e20000002400 */
[C---:B------:R-:W-:Y:S02]  /*8720*/  ISETP.LT.OR P1, PT, R2.reuse, R209, P1 ;  /* 0x000000d10200720c */ /* 0x040fe40000f21670 */
[----:B------:R-:W-:Y:S01]  /*8730*/  ISETP.LT.OR P5, PT, R2, R208, P5 ;  /* 0x000000d00200720c */ /* 0x000fe20002fa1670 */
[----:B----4-:R-:W-:Y:S01]  /*8740*/  FMUL.FTZ R7, R22, UR8 ;  /* 0x0000000816077c20 */ /* 0x010fe20008410000 */
[----:B------:R-:W-:-:S02]  /*8750*/  ISETP.LT.OR P3, PT, R2, R207, P3 ;  /* 0x000000cf0200720c */ /* 0x000fc40001f61670 */
[----:B------:R-:W-:Y:S01]  /*8760*/  FMNMX.FTZ R2, R72, R57, !PT ;  /* 0x0000003948027209 */ /* 0x000fe20007810000 */
[----:B------:R4:W5:Y:S01]  /*8770*/  MUFU.TANH R9, R7 ;  /* 0x0000000700097308 */ /* 0x0009620000002400 */
[----:B------:R-:W-:Y:S02]  /*8780*/  FSEL R161, R68, -INF , !P6 ;  /* 0xff80000044a17808 */ /* 0x000fe40007000000 */
[----:B------:R-:W-:Y:S02]  /*8790*/  FMNMX.FTZ R2, R58, R2, !PT ;  /* 0x000000023a027209 */ /* 0x000fe40007810000 */
[----:B------:R-:W-:Y:S02]  /*87a0*/  FSEL R144, R49, -INF , !P4 ;  /* 0xff80000031907808 */ /* 0x000fe40006000000 */
[----:B------:R-:W-:Y:S02]  /*87b0*/  FSEL R163, R47, -INF , !P1 ;  /* 0xff8000002fa37808 */ /* 0x000fe40004800000 */
[----:B------:R-:W-:Y:S01]  /*87c0*/  ISETP.GE.AND P6, PT, R0, R213, PT ;  /* 0x000000d50000720c */ /* 0x000fe20003fc6270 */
[----:B--2---:R-:W-:Y:S01]  /*87d0*/  FMUL.FTZ R4, R32, UR8 ;  /* 0x0000000820047c20 */ /* 0x004fe20008410000 */
[----:B------:R-:W-:-:S02]  /*87e0*/  ISETP.GE.AND P4, PT, R0, R212, PT ;  /* 0x000000d40000720c */ /* 0x000fc40003f86270 */
[----:B------:R-:W-:Y:S01]  /*87f0*/  ISETP.GE.AND P1, PT, R0, R211, PT ;  /* 0x000000d30000720c */ /* 0x000fe20003f26270 */
[----:B------:R2:W5:Y:S01]  /*8800*/  MUFU.TANH R13, R4 ;  /* 0x00000004000d7308 */ /* 0x0005620000002400 */
[----:B------:R-:W-:Y:S02]  /*8810*/  FMNMX.FTZ R2, R56, R2, !PT ;  /* 0x0000000238027209 */ /* 0x000fe40007810000 */
[C---:B------:R-:W-:Y:S01]  /*8820*/  ISETP.LT.OR P6, PT, R0.reuse, R209, P6 ;  /* 0x000000d10000720c */ /* 0x040fe200037c1670 */
[----:B----4-:R-:W-:Y:S01]  /*8830*/  FMUL.FTZ R7, R35, UR8 ;  /* 0x0000000823077c20 */ /* 0x010fe20008410000 */
[C---:B------:R-:W-:Y:S02]  /*8840*/  ISETP.LT.OR P4, PT, R0.reuse, R208, P4 ;  /* 0x000000d00000720c */ /* 0x040fe40002781670 */
[----:B------:R-:W-:Y:S02]  /*8850*/  ISETP.LT.OR P1, PT, R0, R207, P1 ;  /* 0x000000cf0000720c */ /* 0x000fe40000f21670 */
[----:B------:R-:W-:Y:S01]  /*8860*/  FMNMX.FTZ R0, R53, R2, !PT ;  /* 0x0000000235007209 */ /* 0x000fe20007810000 */
[----:B------:R-:W-:Y:S01]  /*8870*/  FMUL.FTZ R2, R34, UR8 ;  /* 0x0000000822027c20 */ /* 0x000fe20008410000 */
[----:B-1----:R-:W-:-:S02]  /*8880*/  FMNMX.FTZ R235, R3, R8, !PT ;  /* 0x0000000803eb7209 */ /* 0x002fc40007810000 */
[----:B------:R-:W-:Y:S01]  /*8890*/  FMNMX.FTZ R0, R166, R0, !PT ;  /* 0x00000000a6007209 */ /* 0x000fe20007810000 */
[----:B------:R1:W-:Y:S01]  /*88a0*/  MUFU.TANH R14, R2 ;  /* 0x00000002000e7308 */ /* 0x0003e20000002400 */
[----:B---3--:R-:W-:Y:S02]  /*88b0*/  FSEL R174, R11, -INF , !P4 ;  /* 0xff8000000bae7808 */ /* 0x008fe40006000000 */
[----:B------:R-:W-:Y:S01]  /*88c0*/  FMNMX.FTZ R0, R165, R0, !PT ;  /* 0x00000000a5007209 */ /* 0x000fe20007810000 */
[----:B--2---:R-:W-:Y:S01]  /*88d0*/  FMUL.FTZ R4, R33, UR8 ;  /* 0x0000000821047c20 */ /* 0x004fe20008410000 */
[----:B------:R-:W-:Y:S01]  /*88e0*/  FSETP.NEU.FTZ.AND P4, PT, R235, -INF , PT ;  /* 0xff800000eb00780b */ /* 0x000fe20003f9d000 */
[----:B------:R-:W-:Y:S01]  /*88f0*/  LDSM.16.MT88.4 R32, [R194+0x6800] ;  /* 0x00680000c220783b */ /* 0x000fe20000004200 */
[----:B------:R-:W-:Y:S01]  /*8900*/  FMNMX.FTZ R0, R164, R0, !PT ;  /* 0x00000000a4007209 */ /* 0x000fe20007810000 */
[----:B------:R2:W-:Y:S01]  /*8910*/  MUFU.TANH R11, R7 ;  /* 0x00000007000b7308 */ /* 0x0005e20000002400 */
[----:B------:R-:W-:-:S02]  /*8920*/  FSEL R162, R31, -INF , !P5 ;  /* 0xff8000001fa27808 */ /* 0x000fc40006800000 */
[----:B------:R-:W-:Y:S01]  /*8930*/  FMNMX.FTZ R3, R158, R0, !PT ;  /* 0x000000009e037209 */ /* 0x000fe20007810000 */
[----:B------:R-:W-:Y:S01]  /*8940*/  FMUL.FTZ R0, R235, UR9 ;  /* 0x00000009eb007c20 */ /* 0x000fe20008410000 */
[----:B------:R-:W-:Y:S02]  /*8950*/  ISETP.GE.AND P5, PT, R6, R213, PT ;  /* 0x000000d50600720c */ /* 0x000fe40003fa6270 */
[----:B------:R-:W-:Y:S01]  /*8960*/  FMNMX.FTZ R3, R167, R3, !PT ;  /* 0x00000003a7037209 */ /* 0x000fe20007810000 */
[----:B------:R-:W3:Y:S01]  /*8970*/  MUFU.TANH R12, R4 ;  /* 0x00000004000c7308 */ /* 0x000ee20000002400 */
[----:B-1----:R-:W-:Y:S02]  /*8980*/  FMNMX.FTZ R2, R71, R66, !PT ;  /* 0x0000004247027209 */ /* 0x002fe40007810000 */
[----:B------:R-:W-:Y:S02]  /*8990*/  FSEL R0, R0, RZ, P4 ;  /* 0x000000ff00007208 */ /* 0x000fe40002000000 */
[----:B------:R-:W-:-:S02]  /*89a0*/  FMNMX.FTZ R2, R65, R2, !PT ;  /* 0x0000000241027209 */ /* 0x000fc40007810000 */
[----:B------:R-:W-:Y:S01]  /*89b0*/  ISETP.LT.OR P5, PT, R6, R209, P5 ;  /* 0x000000d10600720c */ /* 0x000fe20002fa1670 */
[--C-:B------:R-:W-:Y:S01]  /*89c0*/  FFMA.FTZ R8, R43, UR9, -R0.reuse ;  /* 0x000000092b087c23 */ /* 0x100fe20008010800 */
[----:B------:R-:W-:Y:S02]  /*89d0*/  FMNMX.FTZ R2, R59, R2, !PT ;  /* 0x000000023b027209 */ /* 0x000fe40007810000 */
[----:B--2---:R-:W-:Y:S01]  /*89e0*/  FMNMX.FTZ R7, R159, R3, !PT ;  /* 0x000000039f077209 */ /* 0x004fe20007810000 */
[----:B------:R-:W-:Y:S01]  /*89f0*/  FFMA.FTZ R3, R40, UR9, -R0 ;  /* 0x0000000928037c23 */ /* 0x000fe20008010800 */
[----:B------:R-:W-:Y:S01]  /*8a00*/  FMNMX.FTZ R2, R54, R2, !PT ;  /* 0x0000000236027209 */ /* 0x000fe20007810000 */
[----:B------:R-:W-:Y:S01]  /*8a10*/  MUFU.EX2 R248, R8 ;  /* 0x0000000800f87308 */ /* 0x000fe20000000800 */
[----:B------:R-:W-:Y:S02]  /*8a20*/  FMNMX.FTZ R7, R160, R7, !PT ;  /* 0x00000007a0077209 */ /* 0x000fe40007810000 */
[----:B-----5:R-:W-:-:S02]  /*8a30*/  FSEL R184, R9, -INF , !P5 ;  /* 0xff80000009b87808 */ /* 0x020fc40006800000 */
[----:B------:R-:W-:Y:S02]  /*8a40*/  FMNMX.FTZ R7, R161, R7, !PT ;  /* 0x00000007a1077209 */ /* 0x000fe40007810000 */
[----:B------:R-:W-:Y:S01]  /*8a50*/  FSEL R157, R46, -INF , !P6 ;  /* 0xff8000002e9d7808 */ /* 0x000fe20007000000 */
[----:B------:R1:W-:Y:S01]  /*8a60*/  MUFU.EX2 R250, R3 ;  /* 0x0000000300fa7308 */ /* 0x0003e20000000800 */
[----:B------:R-:W-:Y:S02]  /*8a70*/  ISETP.GE.AND P5, PT, R5, R213, PT ;  /* 0x000000d50500720c */ /* 0x000fe40003fa6270 */
[----:B------:R-:W-:Y:S02]  /*8a80*/  FMNMX.FTZ R7, R163, R7, !PT ;  /* 0x00000007a3077209 */ /* 0x000fe40007810000 */
[----:B------:R-:W-:Y:S02]  /*8a90*/  ISETP.LT.OR P5, PT, R5, R209, P5 ;  /* 0x000000d10500720c */ /* 0x000fe40002fa1670 */
[----:B------:R-:W-:-:S02]  /*8aa0*/  FMNMX.FTZ R7, R157, R7, !PT ;  /* 0x000000079d077209 */ /* 0x000fc40007810000 */
[----:B------:R-:W-:Y:S02]  /*8ab0*/  FSEL R183, R10, -INF , !P5 ;  /* 0xff8000000ab77808 */ /* 0x000fe40006800000 */
[C---:B------:R-:W-:Y:S02]  /*8ac0*/  ISETP.GE.AND P6, PT, R6.reuse, R212, PT ;  /* 0x000000d40600720c */ /* 0x040fe40003fc6270 */
[C---:B------:R-:W-:Y:S02]  /*8ad0*/  ISETP.GE.AND P5, PT, R6.reuse, R211, PT ;  /* 0x000000d30600720c */ /* 0x040fe40003fa6270 */
[----:B------:R-:W-:Y:S02]  /*8ae0*/  ISETP.LT.OR P6, PT, R6, R208, P6 ;  /* 0x000000d00600720c */ /* 0x000fe400037c1670 */
[----:B-1----:R-:W-:Y:S01]  /*8af0*/  FMNMX.FTZ R3, R52, R2, !PT ;  /* 0x0000000234037209 */ /* 0x002fe20007810000 */
[----:B------:R-:W-:Y:S01]  /*8b00*/  FFMA.FTZ R2, R45, UR9, -R0 ;  /* 0x000000092d027c23 */ /* 0x000fe20008010800 */
[----:B------:R-:W-:-:S02]  /*8b10*/  FSEL R170, R13, -INF , !P6 ;  /* 0xff8000000daa7808 */ /* 0x000fc40007000000 */
[----:B------:R-:W-:Y:S01]  /*8b20*/  FMNMX.FTZ R3, R64, R3, !PT ;  /* 0x0000000340037209 */ /* 0x000fe20007810000 */
[----:B------:R1:W-:Y:S01]  /*8b30*/  MUFU.EX2 R249, R2 ;  /* 0x0000000200f97308 */ /* 0x0003e20000000800 */
[----:B------:R-:W-:Y:S02]  /*8b40*/  ISETP.GE.AND P6, PT, R5, R212, PT ;  /* 0x000000d40500720c */ /* 0x000fe40003fc6270 */
[----:B------:R-:W-:Y:S02]  /*8b50*/  FMNMX.FTZ R3, R149, R3, !PT ;  /* 0x0000000395037209 */ /* 0x000fe40007810000 */
[----:B------:R-:W-:Y:S02]  /*8b60*/  ISETP.LT.OR P6, PT, R5, R208, P6 ;  /* 0x000000d00500720c */ /* 0x000fe400037c1670 */
[----:B------:R-:W-:Y:S02]  /*8b70*/  ISETP.LT.OR P5, PT, R6, R207, P5 ;  /* 0x000000cf0600720c */ /* 0x000fe40002fa1670 */
[----:B---3--:R-:W-:-:S02]  /*8b80*/  FSEL R171, R12, -INF , !P6 ;  /* 0xff8000000cab7808 */ /* 0x008fc40007000000 */
[----:B------:R-:W-:Y:S02]  /*8b90*/  FSEL R140, R51, -INF , !P2 ;  /* 0xff800000338c7808 */ /* 0x000fe40005000000 */
[----:B------:R-:W-:Y:S02]  /*8ba0*/  FSEL R168, R24, -INF , !P3 ;  /* 0xff80000018a87808 */ /* 0x000fe40005800000 */
[----:B------:R-:W-:Y:S02]  /*8bb0*/  MOV R148, R241 ;  /* 0x000000f100947202 */ /* 0x000fe40000000f00 */
[----:B-1----:R-:W-:Y:S02]  /*8bc0*/  FMNMX.FTZ R2, R70, R74, !PT ;  /* 0x0000004a46027209 */ /* 0x002fe40007810000 */
[----:B------:R-:W-:Y:S02]  /*8bd0*/  ISETP.GE.AND P2, PT, R5, R211, PT ;  /* 0x000000d30500720c */ /* 0x000fe40003f46270 */
        /* <DEDUP_REMOVED lines=9> */
[----:B------:R1:W2:Y:S01]  /*8c70*/  MUFU.EX2 R247, R3 ;  /* 0x0000000300f77308 */ /* 0x0002a20000000800 */
[----:B------:R-:W3:Y:S01]  /*8c80*/  SHFL.BFLY PT, R8, R2, 0x2, 0x1f ;  /* 0x0c401f0002087f89 */ /* 0x000ee200000e0000 */
[----:B------:R-:W-:Y:S02]  /*8c90*/  FSEL R169, R15, -INF , !P1 ;  /* 0xff8000000fa97808 */ /* 0x000fe40004800000 */
[----:B------:R-:W-:Y:S02]  /*8ca0*/  FMNMX.FTZ R7, R145, R7, !PT ;  /* 0x0000000791077209 */ /* 0x000fe40007810000 */
[----:B------:R-:W-:Y:S01]  /*8cb0*/  ISETP.LT.OR P2, PT, R5, R207, P2 ;  /* 0x000000cf0500720c */ /* 0x000fe20001741670 */
[----:B------:R-:W-:Y:S01]  /*8cc0*/  FFMA.FTZ R5, R17, UR9, -R0 ;  /* 0x0000000911057c23 */ /* 0x000fe20008010800 */
[----:B------:R-:W-:Y:S02]  /*8cd0*/  FMNMX.FTZ R7, R144, R7, !PT ;  /* 0x0000000790077209 */ /* 0x000fe40007810000 */
[----:B------:R-:W-:Y:S01]  /*8ce0*/  FSEL R173, R14, -INF , !P5 ;  /* 0xff8000000ead7808 */ /* 0x000fe20006800000 */
[----:B------:R4:W-:Y:S01]  /*8cf0*/  MUFU.EX2 R230, R5 ;  /* 0x0000000500e67308 */ /* 0x0009e20000000800 */
[----:B------:R-:W-:-:S02]  /*8d00*/  FSEL R172, R11, -INF , !P2 ;  /* 0xff8000000bac7808 */ /* 0x000fc40005000000 */
[----:B------:R-:W-:Y:S02]  /*8d10*/  MOV R25, R240 ;  /* 0x000000f000197202 */ /* 0x000fe40000000f00 */
[----:B-1----:R-:W-:Y:S01]  /*8d20*/  FMNMX.FTZ R3, R153, R4, !PT ;  /* 0x0000000499037209 */ /* 0x002fe20007810000 */
[----:B------:R-:W-:Y:S01]  /*8d30*/  FFMA.FTZ R4, R42, UR9, -R0 ;  /* 0x000000092a047c23 */ /* 0x000fe20008010800 */
[----:B--2---:R-:W-:Y:S02]  /*8d40*/  F2FP.F16.F32.PACK_AB R10, R247, R248 ;  /* 0x000000f8f70a723e */ /* 0x004fe400000000ff */
[----:B------:R-:W-:Y:S01]  /*8d50*/  FMNMX.FTZ R3, R152, R3, !PT ;  /* 0x0000000398037209 */ /* 0x000fe20007810000 */
[----:B------:R1:W-:Y:S03]  /*8d60*/  MUFU.EX2 R246, R4 ;  /* 0x0000000400f67308 */ /* 0x0003e60000000800 */
[----:B------:R-:W-:-:S02]  /*8d70*/  FMNMX.FTZ R3, R151, R3, !PT ;  /* 0x0000000397037209 */ /* 0x000fc40007810000 */
[----:B---3--:R-:W-:Y:S01]  /*8d80*/  FMNMX.FTZ R2, R2, R8, !PT ;  /* 0x0000000802027209 */ /* 0x008fe20007810000 */
[----:B----4-:R-:W-:Y:S01]  /*8d90*/  FFMA.FTZ R5, R18, UR9, -R0 ;  /* 0x0000000912057c23 */ /* 0x010fe20008010800 */
[----:B------:R-:W-:-:S03]  /*8da0*/  FMNMX.FTZ R3, R150, R3, !PT ;  /* 0x0000000396037209 */ /* 0x000fc60007810000 */
[----:B------:R-:W2:Y:S01]  /*8db0*/  SHFL.BFLY PT, R8, R2, 0x1, 0x1f ;  /* 0x0c201f0002087f89 */ /* 0x000ea200000e0000 */
[----:B------:R-:W-:Y:S01]  /*8dc0*/  MUFU.EX2 R227, R5 ;  /* 0x0000000500e37308 */ /* 0x000fe20000000800 */
[----:B-1----:R-:W-:Y:S01]  /*8dd0*/  FMNMX.FTZ R4, R162, R7, !PT ;  /* 0x00000007a2047209 */ /* 0x002fe20007810000 */
[----:B------:R-:W-:-:S03]  /*8de0*/  FFMA.FTZ R7, R41, UR9, -R0 ;  /* 0x0000000929077c23 */ /* 0x000fc60008010800 */
[----:B------:R-:W-:-:S03]  /*8df0*/  FMNMX.FTZ R4, R174, R4, !PT ;  /* 0x00000004ae047209 */ /* 0x000fc60007810000 */
[----:B------:R1:W-:Y:S01]  /*8e00*/  MUFU.EX2 R243, R7 ;  /* 0x0000000700f37308 */ /* 0x0003e20000000800 */
[----:B------:R-:W-:-:S04]  /*8e10*/  FMNMX.FTZ R4, R170, R4, !PT ;  /* 0x00000004aa047209 */ /* 0x000fc80007810000 */
[----:B------:R-:W-:Y:S02]  /*8e20*/  FMNMX.FTZ R4, R171, R4, !PT ;  /* 0x00000004ab047209 */ /* 0x000fe40007810000 */
[----:B--2---:R-:W-:Y:S01]  /*8e30*/  FMNMX.FTZ R234, R2, R8, !PT ;  /* 0x0000000802ea7209 */ /* 0x004fe20007810000 */
[----:B------:R-:W-:-:S03]  /*8e40*/  FFMA.FTZ R2, R20, UR9, -R0 ;  /* 0x0000000914027c23 */ /* 0x000fc60008010800 */
[----:B------:R-:W-:Y:S01]  /*8e50*/  FSETP.NEU.FTZ.AND P3, PT, R234, -INF , PT ;  /* 0xff800000ea00780b */ /* 0x000fe20003f7d000 */
[----:B------:R2:W-:Y:S01]  /*8e60*/  MUFU.EX2 R226, R2 ;  /* 0x0000000200e27308 */ /* 0x0005e20000000800 */
[----:B-1----:R-:W-:Y:S01]  /*8e70*/  FMNMX.FTZ R7, R156, R3, !PT ;  /* 0x000000039c077209 */ /* 0x002fe20007810000 */
[----:B------:R-:W-:Y:S01]  /*8e80*/  FFMA.FTZ R3, R30, UR9, -R0 ;  /* 0x000000091e037c23 */ /* 0x000fe20008010800 */
[----:B------:R-:W-:Y:S02]  /*8e90*/  FMUL.FTZ R12, R234, UR9 ;  /* 0x00000009ea0c7c20 */ /* 0x000fe40008410000 */
[----:B------:R-:W-:Y:S02]  /*8ea0*/  FMNMX.FTZ R6, R155, R7, !PT ;  /* 0x000000079b067209 */ /* 0x000fe40007810000 */
[----:B------:R-:W1:Y:S01]  /*8eb0*/  SHFL.BFLY PT, R7, R4, 0x2, 0x1f ;  /* 0x0c401f0004077f89 */ /* 0x000e6200000e0000 */
[----:B------:R3:W-:Y:S01]  /*8ec0*/  MUFU.EX2 R242, R3 ;  /* 0x0000000300f27308 */ /* 0x0007e20000000800 */
[----:B------:R-:W-:-:S02]  /*8ed0*/  FMNMX.FTZ R6, R154, R6, !PT ;  /* 0x000000069a067209 */ /* 0x000fc40007810000 */
[----:B------:R-:W-:Y:S02]  /*8ee0*/  FSEL R12, R12, RZ, P3 ;  /* 0x000000ff0c0c7208 */ /* 0x000fe40001800000 */
[----:B------:R-:W-:-:S04]  /*8ef0*/  FMNMX.FTZ R6, R140, R6, !PT ;  /* 0x000000068c067209 */ /* 0x000fc80007810000 */
[----:B------:R-:W-:Y:S01]  /*8f00*/  FMNMX.FTZ R6, R168, R6, !PT ;  /* 0x00000006a8067209 */ /* 0x000fe20007810000 */
[--C-:B--2---:R-:W-:Y:S02]  /*8f10*/  FFMA.FTZ R2, R19, UR9, -R0.reuse ;  /* 0x0000000913027c23 */ /* 0x104fe40008010800 */
[----:B------:R-:W-:Y:S02]  /*8f20*/  LDSM.16.MT88.4 R16, [R193+0x6000] ;  /* 0x00600000c110783b */ /* 0x000fe40000004200 */
[----:B------:R2:W-:Y:S01]  /*8f30*/  MUFU.EX2 R231, R2 ;  /* 0x0000000200e77308 */ /* 0x0005e20000000800 */
[----:B---3--:R-:W-:-:S07]  /*8f40*/  FFMA.FTZ R3, R29, UR9, -R0 ;  /* 0x000000091d037c23 */ /* 0x008fce0008010800 */
[----:B------:R3:W-:Y:S01]  /*8f50*/  MUFU.EX2 R241, R3 ;  /* 0x0000000300f17308 */ /* 0x0007e20000000800 */
[----:B-1----:R-:W-:Y:S01]  /*8f60*/  FMNMX.FTZ R4, R4, R7, !PT ;  /* 0x0000000704047209 */ /* 0x002fe20007810000 */
[--C-:B--2---:R-:W-:Y:S02]  /*8f70*/  FFMA.FTZ R2, R21, UR9, -R0.reuse ;  /* 0x0000000915027c23 */ /* 0x104fe40008010800 */
[----:B------:R-:W-:Y:S04]  /*8f80*/  LDSM.16.MT88.4 R20, [R196+0x6000] ;  /* 0x00600000c414783b */ /* 0x000fe80000004200 */
[----:B------:R1:W-:Y:S01]  /*8f90*/  MUFU.EX2 R240, R2 ;  /* 0x0000000200f07308 */ /* 0x0003e20000000800 */
[----:B---3--:R-:W-:Y:S02]  /*8fa0*/  FFMA.FTZ R3, R28, UR9, -R0 ;  /* 0x000000091c037c23 */ /* 0x008fe40008010800 */
[----:B------:R-:W-:Y:S05]  /*8fb0*/  LDSM.16.MT88.4 R28, [R194+0x6000] ;  /* 0x00600000c21c783b */ /* 0x000fea0000004200 */
[----:B------:R2:W-:Y:S01]  /*8fc0*/  MUFU.EX2 R236, R3 ;  /* 0x0000000300ec7308 */ /* 0x0005e20000000800 */
[----:B-1----:R-:W-:Y:S01]  /*8fd0*/  FFMA.FTZ R2, R57, UR9, -R12 ;  /* 0x0000000939027c23 */ /* 0x002fe2000801080c */
[----:B------:R-:W-:-:S02]  /*8fe0*/  MOV R57, R25 ;  /* 0x0000001900397202 */ /* 0x000fc40000000f00 */
[----:B------:R-:W-:Y:S04]  /*8ff0*/  LDSM.16.MT88.4 R24, [R193+0x6800] ;  /* 0x00680000c118783b */ /* 0x000fe80000004200 */
[----:B------:R1:W-:Y:S01]  /*9000*/  MUFU.EX2 R224, R2 ;  /* 0x0000000200e07308 */ /* 0x0003e20000000800 */
[----:B--2---:R-:W-:Y:S02]  /*9010*/  FMNMX.FTZ R3, R169, R6, !PT ;  /* 0x00000006a9037209 */ /* 0x004fe40007810000 */
[----:B------:R-:W2:Y:S02]  /*9020*/  SHFL.BFLY PT, R6, R4, 0x1, 0x1f ;  /* 0x0c201f0004067f89 */ /* 0x000ea400000e0000 */
[----:B------:R-:W-:-:S04]  /*9030*/  FMNMX.FTZ R3, R173, R3, !PT ;  /* 0x00000003ad037209 */ /* 0x000fc80007810000 */
[----:B------:R-:W-:-:S05]  /*9040*/  FMNMX.FTZ R3, R172, R3, !PT ;  /* 0x00000003ac037209 */ /* 0x000fca0007810000 */
[----:B------:R-:W1:Y:S01]  /*9050*/  SHFL.BFLY PT, R5, R3, 0x2, 0x1f ;  /* 0x0c401f0003057f89 */ /* 0x000e6200000e0000 */
[----:B--2---:R-:W-:Y:S01]  /*9060*/  FMNMX.FTZ R233, R4, R6, !PT ;  /* 0x0000000604e97209 */ /* 0x004fe20007810000 */
[----:B------:R-:W-:-:S03]  /*9070*/  FFMA.FTZ R4, R56, UR9, -R12 ;  /* 0x0000000938047c23 */ /* 0x000fc6000801080c */
[----:B------:R-:W-:Y:S01]  /*9080*/  FSETP.NEU.FTZ.AND P2, PT, R233, -INF , PT ;  /* 0xff800000e900780b */ /* 0x000fe20003f5d000 */
[----:B------:R2:W-:Y:S01]  /*9090*/  MUFU.EX2 R223, R4 ;  /* 0x0000000400df7308 */ /* 0x0005e20000000800 */
[----:B-1----:R-:W-:Y:S01]  /*90a0*/  FMNMX.FTZ R2, R3, R5, !PT ;  /* 0x0000000503027209 */ /* 0x002fe20007810000 */
[----:B------:R-:W-:-:S04]  /*90b0*/  FFMA.FTZ R3, R58, UR9, -R12 ;  /* 0x000000093a037c23 */ /* 0x000fc8000801080c */
[----:B------:R-:W1:Y:S02]  /*90c0*/  SHFL.BFLY PT, R5, R2, 0x1, 0x1f ;  /* 0x0c201f0002057f89 */ /* 0x000e6400000e0000 */
[----:B------:R3:W4:Y:S01]  /*90d0*/  MUFU.EX2 R222, R3 ;  /* 0x0000000300de7308 */ /* 0x0007220000000800 */
[----:B--2---:R-:W-:-:S07]  /*90e0*/  FFMA.FTZ R4, R53, UR9, -R12 ;  /* 0x0000000935047c23 */ /* 0x004fce000801080c */
[----:B------:R2:W5:Y:S01]  /*90f0*/  MUFU.EX2 R225, R4 ;  /* 0x0000000400e17308 */ /* 0x0005620000000800 */
[----:B---3--:R-:W-:Y:S01]  /*9100*/  FMUL.FTZ R3, R233, UR9 ;  /* 0x00000009e9037c20 */ /* 0x008fe20008410000 */
[----:B----4-:R-:W-:-:S04]  /*9110*/  F2FP.F16.F32.PACK_AB R9, R222, R224 ;  /* 0x000000e0de09723e */ /* 0x010fc800000000ff */
[----:B------:R-:W-:Y:S02]  /*9120*/  FSEL R3, R3, RZ, P2 ;  /* 0x000000ff03037208 */ /* 0x000fe40001000000 */
[----:B-1----:R-:W-:Y:S02]  /*9130*/  FMNMX.FTZ R232, R2, R5, !PT ;  /* 0x0000000502e87209 */ /* 0x002fe40007810000 */
[----:B------:R-:W-:Y:S01]  /*9140*/  FSEL R5, R233, RZ, P2 ;  /* 0x000000ffe9057208 */ /* 0x000fe20001000000 */
[--C-:B--2---:R-:W-:Y:S01]  /*9150*/  FFMA.FTZ R4, R66, UR9, -R3.reuse ;  /* 0x0000000942047c23 */ /* 0x104fe20008010803 */
[----:B------:R-:W-:Y:S01]  /*9160*/  FFMA.FTZ R2, R59, UR9, -R3 ;  /* 0x000000093b027c23 */ /* 0x000fe20008010803 */
[C---:B------:R-:W-:Y:S02]  /*9170*/  FSETP.NEU.FTZ.AND P1, PT, R232.reuse, -INF , PT ;  /* 0xff800000e800780b */ /* 0x040fe40003f3d000 */
[----:B------:R1:W-:Y:S01]  /*9180*/  MUFU.EX2 R190, R4 ;  /* 0x0000000400be7308 */ /* 0x0003e20000000800 */
[----:B------:R-:W-:Y:S01]  /*9190*/  FADD.FTZ R6, R71, -R5 ;  /* 0x8000000547067221 */ /* 0x000fe20000010000 */
[----:B------:R-:W-:-:S02]  /*91a0*/  FSEL R5, R232, RZ, P1 ;  /* 0x000000ffe8057208 */ /* 0x000fc40000800000 */
[----:B-----5:R-:W-:Y:S01]  /*91b0*/  F2FP.F16.F32.PACK_AB R11, R225, R223 ;  /* 0x000000dfe10b723e */ /* 0x020fe200000000ff */
[----:B------:R-:W-:-:S03]  /*91c0*/  FMUL.FTZ R6, R6, UR9 ;  /* 0x0000000906067c20 */ /* 0x000fc60008410000 */
[----:B------:R2:W-:Y:S08]  /*91d0*/  MUFU.EX2 R191, R2 ;  /* 0x0000000200bf7308 */ /* 0x0005f00000000800 */
[----:B------:R-:W3:Y:S01]  /*91e0*/  MUFU.EX2 R56, R6 ;  /* 0x0000000600387308 */ /* 0x000ee20000000800 */
[----:B-1----:R-:W-:-:S07]  /*91f0*/  FFMA.FTZ R4, R65, UR9, -R3 ;  /* 0x0000000941047c23 */ /* 0x002fce0008010803 */
[----:B------:R1:W-:Y:S01]  /*9200*/  MUFU.EX2 R217, R4 ;  /* 0x0000000400d97308 */ /* 0x0003e20000000800 */
[----:B--2---:R-:W-:-:S05]  /*9210*/  FMUL.FTZ R2, R232, UR9 ;  /* 0x00000009e8027c20 */ /* 0x004fca0008410000 */
[----:B------:R-:W-:Y:S01]  /*9220*/  FSEL R2, R2, RZ, P1 ;  /* 0x000000ff02027208 */ /* 0x000fe20000800000 */
        /* <DEDUP_REMOVED lines=8> */
[--C-:B-1----:R-:W-:Y:S01]  /*92b0*/  FFMA.FTZ R4, R54, UR9, -R3.reuse ;  /* 0x0000000936047c23 */ /* 0x102fe20008010803 */
[-C--:B------:R-:W-:Y:S01]  /*92c0*/  FMUL.FTZ R112, R112, R56.reuse ;  /* 0x0000003870707220 */ /* 0x080fe20000410000 */
[-C--:B------:R-:W-:Y:S01]  /*92d0*/  FMUL.FTZ R113, R113, R56.reuse ;  /* 0x0000003871717220 */ /* 0x080fe20000410000 */
[-C--:B------:R-:W-:Y:S01]  /*92e0*/  FMUL.FTZ R120, R120, R56.reuse ;  /* 0x0000003878787220 */ /* 0x080fe20000410000 */
[----:B------:R1:W2:Y:S01]  /*92f0*/  MUFU.EX2 R220, R4 ;  /* 0x0000000400dc7308 */ /* 0x0002a20000000800 */
[-C--:B------:R-:W-:Y:S01]  /*9300*/  FMUL.FTZ R121, R121, R56.reuse ;  /* 0x0000003879797220 */ /* 0x080fe20000410000 */
[-C--:B------:R-:W-:Y:S01]  /*9310*/  FMUL.FTZ R128, R128, R56.reuse ;  /* 0x0000003880807220 */ /* 0x080fe20000410000 */
[-C--:B------:R-:W-:Y:S01]  /*9320*/  FMUL.FTZ R129, R129, R56.reuse ;  /* 0x0000003881817220 */ /* 0x080fe20000410000 */
[-C--:B------:R-:W-:Y:S01]  /*9330*/  FMUL.FTZ R136, R136, R56.reuse ;  /* 0x0000003888887220 */ /* 0x080fe20000410000 */
[----:B------:R-:W-:Y:S01]  /*9340*/  FMUL.FTZ R137, R137, R56 ;  /* 0x0000003889897220 */ /* 0x000fe20000410000 */
[----:B-1----:R-:W-:Y:S01]  /*9350*/  FFMA.FTZ R4, R52, UR9, -R3 ;  /* 0x0000000934047c23 */ /* 0x002fe20008010803 */
[----:B--2---:R-:W-:-:S03]  /*9360*/  F2FP.F16.F32.PACK_AB R6, R220, R191 ;  /* 0x000000bfdc06723e */ /* 0x004fc600000000ff */
        /* <DEDUP_REMOVED lines=9> */
[----:B-1----:R-:W-:Y:S01]  /*9400*/  FADD.FTZ R4, R70, -R5 ;  /* 0x8000000546047221 */ /* 0x002fe20000010000 */
[----:B------:R-:W-:Y:S02]  /*9410*/  FSEL R5, R235, RZ, P4 ;  /* 0x000000ffeb057208 */ /* 0x000fe40002000000 */
[----:B--2---:R-:W-:Y:S01]  /*9420*/  F2FP.F16.F32.PACK_AB R7, R188, R189 ;  /* 0x000000bdbc07723e */ /* 0x004fe200000000ff */
[----:B------:R-:W-:Y:S02]  /*9430*/  FMUL.FTZ R4, R4, UR9 ;  /* 0x0000000904047c20 */ /* 0x000fe40008410000 */
[----:B------:R-:W-:Y:S02]  /*9440*/  FADD.FTZ R5, R73, -R5 ;  /* 0x8000000549057221 */ /* 0x000fe40000010000 */
[----:B------:R1:W2:Y:S02]  /*9450*/  MUFU.EX2 R15, R4 ;  /* 0x00000004000f7308 */ /* 0x0002a40000000800 */
[----:B------:R-:W-:-:S06]  /*9460*/  FMUL.FTZ R5, R5, UR9 ;  /* 0x0000000905057c20 */ /* 0x000fcc0008410000 */
[----:B------:R3:W4:Y:S01]  /*9470*/  MUFU.EX2 R13, R5 ;  /* 0x00000005000d7308 */ /* 0x0007220000000800 */
[----:B-1----:R-:W-:Y:S01]  /*9480*/  FFMA.FTZ R4, R64, UR9, -R3 ;  /* 0x0000000940047c23 */ /* 0x002fe20008010803 */
[-C--:B--2---:R-:W-:Y:S01]  /*9490*/  FMUL.FTZ R78, R78, R15.reuse ;  /* 0x0000000f4e4e7220 */ /* 0x084fe20000410000 */
[-C--:B------:R-:W-:Y:S01]  /*94a0*/  FMUL.FTZ R79, R79, R15.reuse ;  /* 0x0000000f4f4f7220 */ /* 0x080fe20000410000 */
[----:B------:R-:W-:-:S04]  /*94b0*/  FMUL.FTZ R90, R90, R15 ;  /* 0x0000000f5a5a7220 */ /* 0x000fc80000410000 */
[----:B------:R1:W-:Y:S01]  /*94c0*/  MUFU.EX2 R186, R4 ;  /* 0x0000000400ba7308 */ /* 0x0003e20000000800 */
[-C--:B------:R-:W-:Y:S01]  /*94d0*/  FMUL.FTZ R91, R91, R15.reuse ;  /* 0x0000000f5b5b7220 */ /* 0x080fe20000410000 */
[-C--:B------:R-:W-:Y:S01]  /*94e0*/  FMUL.FTZ R98, R98, R15.reuse ;  /* 0x0000000f62627220 */ /* 0x080fe20000410000 */
[----:B------:R-:W-:Y:S01]  /*94f0*/  FMUL.FTZ R99, R99, R15 ;  /* 0x0000000f63637220 */ /* 0x000fe20000410000 */
[----:B---3--:R-:W-:Y:S01]  /*9500*/  F2FP.F16.F32.PACK_AB R5, R187, R185 ;  /* 0x000000b9bb05723e */ /* 0x008fe200000000ff */
        /* <DEDUP_REMOVED lines=10> */
[-C--:B----4-:R-:W-:Y:S01]  /*95b0*/  FMUL.FTZ R80, R80, R13.reuse ;  /* 0x0000000d50507220 */ /* 0x090fe20000410000 */
[-C--:B------:R-:W-:Y:S01]  /*95c0*/  FMUL.FTZ R81, R81, R13.reuse ;  /* 0x0000000d51517220 */ /* 0x080fe20000410000 */
[----:B-1----:R-:W-:Y:S01]  /*95d0*/  FSEL R4, R234, RZ, P3 ;  /* 0x000000ffea047208 */ /* 0x002fe20001800000 */
[-C--:B------:R-:W-:Y:S01]  /*95e0*/  FMUL.FTZ R84, R84, R13.reuse ;  /* 0x0000000d54547220 */ /* 0x080fe20000410000 */
[-C--:B------:R-:W-:Y:S01]  /*95f0*/  FMUL.FTZ R85, R85, R13.reuse ;  /* 0x0000000d55557220 */ /* 0x080fe20000410000 */
[-C--:B------:R-:W-:Y:S01]  /*9600*/  FMUL.FTZ R92, R92, R13.reuse ;  /* 0x0000000d5c5c7220 */ /* 0x080fe20000410000 */
[-C--:B------:R-:W-:Y:S01]  /*9610*/  FMUL.FTZ R93, R93, R13.reuse ;  /* 0x0000000d5d5d7220 */ /* 0x080fe20000410000 */
[----:B------:R-:W-:Y:S01]  /*9620*/  FADD.FTZ R8, R72, -R4 ;  /* 0x8000000448087221 */ /* 0x000fe20000010000 */
[----:B------:R-:W-:Y:S01]  /*9630*/  F2FP.F16.F32.PACK_AB R4, R217, R190 ;  /* 0x000000bed904723e */ /* 0x000fe200000000ff */
[-C--:B------:R-:W-:Y:S01]  /*9640*/  FMUL.FTZ R100, R100, R13.reuse ;  /* 0x0000000d64647220 */ /* 0x080fe20000410000 */
[-C--:B------:R-:W-:Y:S01]  /*9650*/  FMUL.FTZ R101, R101, R13.reuse ;  /* 0x0000000d65657220 */ /* 0x080fe20000410000 */
[----:B------:R-:W-:Y:S01]  /*9660*/  FMUL.FTZ R8, R8, UR9 ;  /* 0x0000000908087c20 */ /* 0x000fe20008410000 */
[-C--:B------:R-:W-:Y:S01]  /*9670*/  FMUL.FTZ R124, R124, R13.reuse ;  /* 0x0000000d7c7c7220 */ /* 0x080fe20000410000 */
[-C--:B------:R-:W-:Y:S01]  /*9680*/  FMUL.FTZ R125, R125, R13.reuse ;  /* 0x0000000d7d7d7220 */ /* 0x080fe20000410000 */
[-C--:B------:R-:W-:Y:S01]  /*9690*/  FMUL.FTZ R132, R132, R13.reuse ;  /* 0x0000000d84847220 */ /* 0x080fe20000410000 */
[C---:B------:R-:W-:Y:S01]  /*96a0*/  HMMA.16816.F32 R52, R4.reuse, R16, R76 ;  /* 0x000000100434723c */ /* 0x040fe2000000184c */
[----:B------:R1:W2:Y:S01]  /*96b0*/  MUFU.EX2 R14, R8 ;  /* 0x00000008000e7308 */ /* 0x0002a20000000800 */
[-C--:B------:R-:W-:Y:S01]  /*96c0*/  FMUL.FTZ R133, R133, R13.reuse ;  /* 0x0000000d85857220 */ /* 0x080fe20000410000 */
[-C--:B------:R-:W-:Y:S01]  /*96d0*/  FMUL.FTZ R108, R108, R13.reuse ;  /* 0x0000000d6c6c7220 */ /* 0x080fe20000410000 */
[-C--:B------:R-:W-:Y:S01]  /*96e0*/  FMUL.FTZ R109, R109, R13.reuse ;  /* 0x0000000d6d6d7220 */ /* 0x080fe20000410000 */
[-C--:B------:R-:W-:Y:S01]  /*96f0*/  FMUL.FTZ R116, R116, R13.reuse ;  /* 0x0000000d74747220 */ /* 0x080fe20000410000 */
[----:B------:R-:W-:Y:S01]  /*9700*/  HMMA.16816.F32 R48, R4, R18, R88 ;  /* 0x000000120430723c */ /* 0x000fe20000001858 */
[----:B------:R-:W-:-:S05]  /*9710*/  FMUL.FTZ R117, R117, R13 ;  /* 0x0000000d75757220 */ /* 0x000fca0000410000 */
[C---:B------:R-:W-:Y:S06]  /*9720*/  HMMA.16816.F32 R44, R4.reuse, R20, R96 ;  /* 0x00000014042c723c */ /* 0x040fec0000001860 */
[C---:B------:R-:W-:Y:S01]  /*9730*/  HMMA.16816.F32 R72, R4.reuse, R22, R104 ;  /* 0x000000160448723c */ /* 0x040fe20000001868 */
[----:B-1----:R-:W-:Y:S01]  /*9740*/  F2FP.F16.F32.PACK_AB R8, R249, R250 ;  /* 0x000000faf908723e */ /* 0x002fe200000000ff */
[-C--:B--2---:R-:W-:Y:S01]  /*9750*/  FMUL.FTZ R82, R82, R14.reuse ;  /* 0x0000000e52527220 */ /* 0x084fe20000410000 */
[-C--:B------:R-:W-:Y:S01]  /*9760*/  FMUL.FTZ R83, R83, R14.reuse ;  /* 0x0000000e53537220 */ /* 0x080fe20000410000 */
        /* <DEDUP_REMOVED lines=14> */
[----:B------:R-:W-:Y:S01]  /*9850*/  HMMA.16816.F32 R76, R4, R36, R128 ;  /* 0x00000024044c723c */ /* 0x000fe20000001880 */
[-C--:B------:R-:W-:Y:S01]  /*9860*/  FMUL.FTZ R118, R118, R14.reuse ;  /* 0x0000000e76767220 */ /* 0x080fe20000410000 */
[----:B------:R-:W-:-:S04]  /*9870*/  FMUL.FTZ R119, R119, R14 ;  /* 0x0000000e77777220 */ /* 0x000fc80000410000 */
[----:B------:R-:W-:Y:S06]  /*9880*/  HMMA.16816.F32 R60, R4, R38, R136 ;  /* 0x00000026043c723c */ /* 0x000fec0000001888 */
[----:B------:R-:W-:Y:S01]  /*9890*/  HMMA.16816.F32 R40, R8, R16, R80 ;  /* 0x000000100828723c */ /* 0x000fe20000001850 */
[----:B------:R-:W-:Y:S01]  /*98a0*/  FFMA.FTZ R4, R149, UR9, -R3 ;  /* 0x0000000995047c23 */ /* 0x000fe20008010803 */
[----:B------:R-:W-:-:S03]  /*98b0*/  FFMA.FTZ R5, R151, UR9, -R2 ;  /* 0x0000000997057c23 */ /* 0x000fc60008010802 */
[----:B------:R1:W-:Y:S01]  /*98c0*/  MUFU.EX2 R182, R4 ;  /* 0x0000000400b67308 */ /* 0x0003e20000000800 */
[C---:B------:R-:W-:Y:S01]  /*98d0*/  HMMA.16816.F32 R84, R8.reuse, R18, R84 ;  /* 0x000000120854723c */ /* 0x040fe20000001854 */
[----:B------:R-:W-:Y:S05]  /*98e0*/  LDSM.16.MT88.4 R16, [R195+0x6800] ;  /* 0x00680000c310783b */ /* 0x000fea0000004200 */
[C---:B------:R-:W-:Y:S01]  /*98f0*/  HMMA.16816.F32 R92, R8.reuse, R20, R92 ;  /* 0x00000014085c723c */ /* 0x040fe2000000185c */
[----:B------:R-:W-:Y:S05]  /*9900*/  MUFU.EX2 R176, R5 ;  /* 0x0000000500b07308 */ /* 0x000fea0000000800 */
[----:B------:R-:W-:Y:S01]  /*9910*/  HMMA.16816.F32 R100, R8, R22, R100 ;  /* 0x000000160864723c */ /* 0x000fe20000001864 */
[----:B------:R-:W2:Y:S01]  /*9920*/  LDSM.16.MT88.4 R20, [R196+0x6800] ;  /* 0x00680000c414783b */ /* 0x000ea20000004200 */
[----:B-1----:R-:W-:-:S04]  /*9930*/  FFMA.FTZ R4, R141, UR9, -R3 ;  /* 0x000000098d047c23 */ /* 0x002fc80008010803 */
[C---:B------:R-:W-:Y:S01]  /*9940*/  HMMA.16816.F32 R124, R8.reuse, R36, R124 ;  /* 0x00000024087c723c */ /* 0x040fe2000000187c */
[----:B------:R1:W3:Y:S05]  /*9950*/  MUFU.EX2 R181, R4 ;  /* 0x0000000400b57308 */ /* 0x0002ea0000000800 */
[C---:B------:R-:W-:Y:S06]  /*9960*/  HMMA.16816.F32 R132, R8.reuse, R38, R132 ;  /* 0x000000260884723c */ /* 0x040fec0000001884 */
[C---:B------:R-:W-:Y:S06]  /*9970*/  HMMA.16816.F32 R108, R8.reuse, R28, R108 ;  /* 0x0000001c086c723c */ /* 0x040fec000000186c */
[----:B------:R-:W-:Y:S01]  /*9980*/  HMMA.16816.F32 R116, R8, R30, R116 ;  /* 0x0000001e0874723c */ /* 0x000fe20000001874 */
[----:B-1----:R-:W-:Y:S01]  /*9990*/  FFMA.FTZ R4, R153, UR9, -R2 ;  /* 0x0000000999047c23 */ /* 0x002fe20008010802 */
[----:B---3--:R-:W-:Y:S01]  /*99a0*/  F2FP.F16.F32.PACK_AB R6, R181, R182 ;  /* 0x000000b6b506723e */ /* 0x008fe200000000ff */
[----:B------:R-:W-:Y:S02]  /*99b0*/  LDSM.16.MT88.4 R28, [R196+0x7000] ;  /* 0x00700000c41c783b */ /* 0x000fe40000004200 */
[----:B------:R1:W-:Y:S02]  /*99c0*/  MUFU.EX2 R178, R4 ;  /* 0x0000000400b27308 */ /* 0x0003e40000000800 */
[----:B------:R-:W-:-:S02]  /*99d0*/  F2FP.F16.F32.PACK_AB R8, R243, R246 ;  /* 0x000000f6f308723e */ /* 0x000fc400000000ff */
[----:B------:R-:W-:Y:S01]  /*99e0*/  F2FP.F16.F32.PACK_AB R10, R241, R242 ;  /* 0x000000f2f10a723e */ /* 0x000fe200000000ff */
[----:B-1----:R-:W-:-:S04]  /*99f0*/  FFMA.FTZ R4, R152, UR9, -R2 ;  /* 0x0000000998047c23 */ /* 0x002fc80008010802 */
[----:B------:R1:W3:Y:S02]  /*9a00*/  MUFU.EX2 R177, R4 ;  /* 0x0000000400b17308 */ /* 0x0002e40000000800 */
[----:B-1----:R-:W-:Y:S01]  /*9a10*/  FFMA.FTZ R4, R150, UR9, -R2 ;  /* 0x0000000996047c23 */ /* 0x002fe20008010802 */
[----:B---3--:R-:W-:-:S05]  /*9a20*/  F2FP.F16.F32.PACK_AB R5, R177, R178 ;  /* 0x000000b2b105723e */ /* 0x008fca00000000ff */
[----:B------:R1:W3:Y:S02]  /*9a30*/  MUFU.EX2 R175, R4 ;  /* 0x0000000400af7308 */ /* 0x0002e40000000800 */
[--C-:B-1----:R-:W-:Y:S01]  /*9a40*/  FFMA.FTZ R4, R143, UR9, -R0.reuse ;  /* 0x000000098f047c23 */ /* 0x102fe20008010800 */
[----:B------:R-:W-:Y:S01]  /*9a50*/  FFMA.FTZ R0, R142, UR9, -R0 ;  /* 0x000000098e007c23 */ /* 0x000fe20008010800 */
[----:B---3--:R-:W-:-:S04]  /*9a60*/  F2FP.F16.F32.PACK_AB R7, R175, R176 ;  /* 0x000000b0af07723e */ /* 0x008fc800000000ff */
[----:B------:R1:W-:Y:S08]  /*9a70*/  MUFU.EX2 R180, R4 ;  /* 0x0000000400b47308 */ /* 0x0003f00000000800 */
[----:B------:R3:W-:Y:S01]  /*9a80*/  MUFU.EX2 R179, R0 ;  /* 0x0000000000b37308 */ /* 0x0007e20000000800 */
[----:B-1----:R-:W-:-:S07]  /*9a90*/  F2FP.F16.F32.PACK_AB R4, R186, R221 ;  /* 0x000000ddba04723e */ /* 0x002fce00000000ff */
[----:B------:R-:W-:Y:S01]  /*9aa0*/  HMMA.16816.F32 R52, R4, R24, R52 ;  /* 0x000000180434723c */ /* 0x000fe20000001834 */
[----:B---3--:R-:W-:-:S04]  /*9ab0*/  FFMA.FTZ R0, R166, UR9, -R12 ;  /* 0x00000009a6007c23 */ /* 0x008fc8000801080c */
[----:B------:R1:W-:Y:S01]  /*9ac0*/  MUFU.EX2 R166, R0 ;  /* 0x0000000000a67308 */ /* 0x0003e20000000800 */
[C---:B------:R-:W-:Y:S06]  /*9ad0*/  HMMA.16816.F32 R48, R4.reuse, R26, R48 ;  /* 0x0000001a0430723c */ /* 0x040fec0000001830 */
[C---:B--2---:R-:W-:Y:S06]  /*9ae0*/  HMMA.16816.F32 R44, R4.reuse, R20, R44 ;  /* 0x00000014042c723c */ /* 0x044fec000000182c */
        /* <DEDUP_REMOVED lines=8> */
[----:B--2---:R-:W-:-:S02]  /*9b70*/  F2FP.F16.F32.PACK_AB R9, R165, R166 ;  /* 0x000000a6a509723e */ /* 0x004fc400000000ff */
[----:B------:R-:W-:Y:S01]  /*9b80*/  MOV R164, R57 ;  /* 0x0000003900a47202 */ /* 0x000fe20000000f00 */
        /* <DEDUP_REMOVED lines=8> */
[C---:B------:R-:W-:Y:S01]  /*9c10*/  HMMA.16816.F32 R36, R8.reuse, R26, R84 ;  /* 0x0000001a0824723c */ /* 0x040fe20000001854 */
[----:B------:R-:W2:Y:S04]  /*9c20*/  LDSM.16.MT88.4 R24, [R193+0x7000] ;  /* 0x00700000c118783b */ /* 0x000ea80000004200 */
[----:B------:R-:W-:Y:S01]  /*9c30*/  LDSM.16.MT88.4 R84, [R193+0x7800] ;  /* 0x00780000c154783b */ /* 0x000fe20000004200 */
[----:B------:R-:W-:Y:S01]  /*9c40*/  HMMA.16816.F32 R92, R8, R20, R92 ;  /* 0x00000014085c723c */ /* 0x000fe2000000185c */
[----:B-1----:R-:W-:-:S04]  /*9c50*/  FFMA.FTZ R0, R146, UR9, -R3 ;  /* 0x0000000992007c23 */ /* 0x002fc80008010803 */
[----:B------:R1:W3:Y:S01]  /*9c60*/  MUFU.EX2 R149, R0 ;  /* 0x0000000000957308 */ /* 0x0002e20000000800 */
[C---:B------:R-:W-:Y:S01]  /*9c70*/  HMMA.16816.F32 R80, R8.reuse, R22, R100 ;  /* 0x000000160850723c */ /* 0x040fe20000001864 */
[----:B------:R-:W4:Y:S04]  /*9c80*/  LDSM.16.MT88.4 R20, [R194+0x7000] ;  /* 0x00700000c214783b */ /* 0x000f280000004200 */
[----:B------:R-:W-:Y:S01]  /*9c90*/  LDSM.16.MT88.4 R100, [R196+0x7800] ;  /* 0x00780000c464783b */ /* 0x000fe20000004200 */
[C---:B------:R-:W-:Y:S06]  /*9ca0*/  HMMA.16816.F32 R124, R8.reuse, R16, R124 ;  /* 0x00000010087c723c */ /* 0x040fec000000187c */
[----:B------:R-:W-:Y:S01]  /*9cb0*/  HMMA.16816.F32 R132, R8, R18, R132 ;  /* 0x000000120884723c */ /* 0x000fe20000001884 */
[----:B------:R-:W5:Y:S01]  /*9cc0*/  LDSM.16.MT88.4 R16, [R195+0x7000] ;  /* 0x00700000c310783b */ /* 0x000f620000004200 */
[----:B-1----:R-:W-:Y:S01]  /*9cd0*/  FFMA.FTZ R0, R145, UR9, -R3 ;  /* 0x0000000991007c23 */ /* 0x002fe20008010803 */
[----:B---3--:R-:W-:-:S03]  /*9ce0*/  F2FP.F16.F32.PACK_AB R4, R149, R150 ;  /* 0x000000969504723e */ /* 0x008fc600000000ff */
[C---:B------:R-:W-:Y:S01]  /*9cf0*/  HMMA.16816.F32 R88, R8.reuse, R34, R116 ;  /* 0x000000220858723c */ /* 0x040fe20000001874 */
[----:B------:R-:W-:Y:S01]  /*9d00*/  LDSM.16.MT88.4 R116, [R194+0x7800] ;  /* 0x00780000c274783b */ /* 0x000fe20000004200 */
[----:B------:R1:W-:Y:S04]  /*9d10*/  MUFU.EX2 R148, R0 ;  /* 0x0000000000947308 */ /* 0x0003e80000000800 */
        /* <DEDUP_REMOVED lines=24> */
[C---:B----4-:R-:W-:Y:S06]  /*9ea0*/  HMMA.16816.F32 R68, R4.reuse, R20, R68 ;  /* 0x000000140444723c */ /* 0x050fec0000001844 */
[----:B------:R-:W-:Y:S01]  /*9eb0*/  HMMA.16816.F32 R64, R4, R22, R64 ;  /* 0x000000160440723c */ /* 0x000fe20000001840 */
[----:B-1----:R-:W-:Y:S01]  /*9ec0*/  FFMA.FTZ R0, R160, UR9, -R12 ;  /* 0x00000009a0007c23 */ /* 0x002fe2000801080c */
[----:B--2---:R-:W-:-:S04]  /*9ed0*/  F2FP.F16.F32.PACK_AB R9, R59, R151 ;  /* 0x000000973b09723e */ /* 0x004fc800000000ff */
[C---:B-----5:R-:W-:Y:S01]  /*9ee0*/  HMMA.16816.F32 R128, R4.reuse, R16, R76 ;  /* 0x000000100480723c */ /* 0x060fe2000000184c */
[----:B------:R1:W-:Y:S05]  /*9ef0*/  MUFU.EX2 R142, R0 ;  /* 0x00000000008e7308 */ /* 0x0003ea0000000800 */
[----:B------:R-:W-:Y:S01]  /*9f00*/  HMMA.16816.F32 R60, R4, R18, R60 ;  /* 0x00000012043c723c */ /* 0x000fe2000000183c */
[----:B------:R-:W2:Y:S01]  /*9f10*/  LDSM.16.MT88.4 R4, [R195+0x7800] ;  /* 0x00780000c304783b */ /* 0x000ea20000004200 */
[----:B-1----:R-:W-:-:S04]  /*9f20*/  FFMA.FTZ R0, R161, UR9, -R12 ;  /* 0x00000009a1007c23 */ /* 0x002fc8000801080c */
[----:B------:R1:W3:Y:S02]  /*9f30*/  MUFU.EX2 R141, R0 ;  /* 0x00000000008d7308 */ /* 0x0002e40000000800 */
[----:B-1----:R-:W-:Y:S01]  /*9f40*/  FFMA.FTZ R0, R163, UR9, -R12 ;  /* 0x00000009a3007c23 */ /* 0x002fe2000801080c */
[----:B---3--:R-:W-:-:S05]  /*9f50*/  F2FP.F16.F32.PACK_AB R11, R141, R142 ;  /* 0x0000008e8d0b723e */ /* 0x008fca00000000ff */
[----:B------:R1:W-:Y:S02]  /*9f60*/  MUFU.EX2 R140, R0 ;  /* 0x00000000008c7308 */ /* 0x0003e40000000800 */
[C---:B------:R-:W-:Y:S06]  /*9f70*/  HMMA.16816.F32 R40, R8.reuse, R24, R40 ;  /* 0x000000180828723c */ /* 0x040fec0000001828 */
        /* <DEDUP_REMOVED lines=11> */
[----:B------:R-:W-:Y:S01]  /*a030*/  FFMA.FTZ R8, R158, R56, R190 ;  /* 0x000000389e087223 */ /* 0x000fe200000100be */
[----:B------:R-:W-:-:S02]  /*a040*/  F2FP.F16.F32.PACK_AB R132, R240, R231 ;  /* 0x000000e7f084723e */ /* 0x000fc400000000ff */
[----:B---3--:R-:W-:Y:S02]  /*a050*/  F2FP.F16.F32.PACK_AB R133, R58, R140 ;  /* 0x0000008c3a85723e */ /* 0x008fe400000000ff */
[----:B------:R-:W-:Y:S01]  /*a060*/  F2FP.F16.F32.PACK_AB R134, R179, R180 ;  /* 0x000000b4b386723e */ /* 0x000fe200000000ff */
[----:B-1----:R-:W-:-:S04]  /*a070*/  FFMA.FTZ R0, R174, UR9, -R3 ;  /* 0x00000009ae007c23 */ /* 0x002fc80008010803 */
[----:B------:R1:W3:Y:S02]  /*a080*/  MUFU.EX2 R35, R0 ;  /* 0x0000000000237308 */ /* 0x0002e40000000800 */
[--C-:B-1----:R-:W-:Y:S01]  /*a090*/  FFMA.FTZ R0, R170, UR9, -R3.reuse ;  /* 0x00000009aa007c23 */ /* 0x102fe20008010803 */
[----:B------:R-:W-:Y:S01]  /*a0a0*/  FFMA.FTZ R3, R171, UR9, -R3 ;  /* 0x00000009ab037c23 */ /* 0x000fe20008010803 */
[----:B---3--:R-:W-:-:S04]  /*a0b0*/  F2FP.F16.F32.PACK_AB R136, R35, R57 ;  /* 0x000000392388723e */ /* 0x008fc800000000ff */
[----:B------:R1:W-:Y:S08]  /*a0c0*/  MUFU.EX2 R34, R0 ;  /* 0x0000000000227308 */ /* 0x0003f00000000800 */
[----:B------:R-:W3:Y:S01]  /*a0d0*/  MUFU.EX2 R33, R3 ;  /* 0x0000000300217308 */ /* 0x000ee20000000800 */
[----:B-1----:R-:W-:-:S07]  /*a0e0*/  FFMA.FTZ R0, R168, UR9, -R2 ;  /* 0x00000009a8007c23 */ /* 0x002fce0008010802 */
[----:B------:R1:W-:Y:S01]  /*a0f0*/  MUFU.EX2 R32, R0 ;  /* 0x0000000000207308 */ /* 0x0003e20000000800 */
[----:B---3--:R-:W-:Y:S01]  /*a100*/  F2FP.F16.F32.PACK_AB R138, R33, R34 ;  /* 0x00000022218a723e */ /* 0x008fe200000000ff */
[----:B------:R-:W-:Y:S01]  /*a110*/  FFMA.FTZ R3, R164, R15, R185 ;  /* 0x0000000fa4037223 */ /* 0x000fe200000100b9 */
[----:B-1----:R-:W-:-:S05]  /*a120*/  FFMA.FTZ R0, R169, UR9, -R2 ;  /* 0x00000009a9007c23 */ /* 0x002fca0008010802 */
[----:B------:R1:W3:Y:S02]  /*a130*/  MUFU.EX2 R25, R0 ;  /* 0x0000000000197308 */ /* 0x0002e40000000800 */
[--C-:B-1----:R-:W-:Y:S01]  /*a140*/  FFMA.FTZ R0, R173, UR9, -R2.reuse ;  /* 0x00000009ad007c23 */ /* 0x102fe20008010802 */
[----:B------:R-:W-:Y:S01]  /*a150*/  FFMA.FTZ R2, R172, UR9, -R2 ;  /* 0x00000009ac027c23 */ /* 0x000fe20008010802 */
[----:B---3--:R-:W-:-:S04]  /*a160*/  F2FP.F16.F32.PACK_AB R137, R25, R32 ;  /* 0x000000201989723e */ /* 0x008fc800000000ff */
[----:B------:R1:W-:Y:S08]  /*a170*/  MUFU.EX2 R26, R0 ;  /* 0x00000000001a7308 */ /* 0x0003f00000000800 */
[----:B------:R3:W4:Y:S01]  /*a180*/  MUFU.EX2 R24, R2 ;  /* 0x0000000200187308 */ /* 0x0007220000000800 */
[----:B-1----:R-:W-:-:S07]  /*a190*/  FFMA.FTZ R0, R184, UR9, -R12 ;  /* 0x00000009b8007c23 */ /* 0x002fce000801080c */
[----:B------:R1:W-:Y:S01]  /*a1a0*/  MUFU.EX2 R20, R0 ;  /* 0x0000000000147308 */ /* 0x0003e20000000800 */
[----:B---3--:R-:W-:Y:S01]  /*a1b0*/  FFMA.FTZ R2, R251, R13, R250 ;  /* 0x0000000dfb027223 */ /* 0x008fe200000100fa */
[----:B----4-:R-:W-:-:S03]  /*a1c0*/  F2FP.F16.F32.PACK_AB R139, R24, R26 ;  /* 0x0000001a188b723e */ /* 0x010fc600000000ff */
[----:B------:R-:W-:-:S04]  /*a1d0*/  FADD.FTZ R9, R249, R2 ;  /* 0x00000002f9097221 */ /* 0x000fc80000010000 */
[----:B--2---:R-:W-:Y:S01]  /*a1e0*/  HMMA.16816.F32 R128, R136, R4, R128 ;  /* 0x000000048880723c */ /* 0x004fe20000001880 */
[----:B-1----:R-:W-:-:S05]  /*a1f0*/  FFMA.FTZ R0, R183, UR9, -R12 ;  /* 0x00000009b7007c23 */ /* 0x002fca000801080c */
[C---:B------:R-:W-:Y:S01]  /*a200*/  HMMA.16816.F32 R76, R136.reuse, R84, R52 ;  /* 0x00000054884c723c */ /* 0x040fe20000001834 */
[----:B------:R1:W2:Y:S05]  /*a210*/  MUFU.EX2 R12, R0 ;  /* 0x00000000000c7308 */ /* 0x0002aa0000000800 */
[C---:B------:R-:W-:Y:S06]  /*a220*/  HMMA.16816.F32 R88, R136.reuse, R86, R48 ;  /* 0x000000568858723c */ /* 0x040fec0000001830 */
[C---:B------:R-:W-:Y:S06]  /*a230*/  HMMA.16816.F32 R96, R136.reuse, R100, R96 ;  /* 0x000000648860723c */ /* 0x040fec0000001860 */
[----:B------:R-:W-:Y:S01]  /*a240*/  HMMA.16816.F32 R104, R136, R102, R72 ;  /* 0x000000668868723c */ /* 0x000fe20000001848 */
[----:B-1----:R-:W-:Y:S01]  /*a250*/  FFMA.FTZ R0, R252, R14, R224 ;  /* 0x0000000efc007223 */ /* 0x002fe200000100e0 */
[----:B--2---:R-:W-:-:S03]  /*a260*/  F2FP.F16.F32.PACK_AB R135, R12, R20 ;  /* 0x000000140c87723e */ /* 0x004fc600000000ff */
        /* <DEDUP_REMOVED lines=65> */
[----:B------:R-:W-:Y:S01]  /*a680*/  FADD.FTZ R250, R24, R0 ;  /* 0x0000000018fa7221 */ /* 0x000fe20000010000 */
[----:B------:R-:W-:Y:S01]  /*a690*/  HMMA.16816.F32 R92, R132, R100, R92 ;  /* 0x00000064845c723c */ /* 0x000fe2000000185c */
[----:B------:R-:W-:-:S02]  /*a6a0*/  MOV R73, R235 ;  /* 0x000000eb00497202 */ /* 0x000fc40000000f00 */
[----:B------:R-:W-:Y:S01]  /*a6b0*/  MOV R70, R232 ;  /* 0x000000e800467202 */ /* 0x000fe20000000f00 */
[----:B------:R1:W-:Y:S01]  /*a6c0*/  STL [R1+0x4], R250 ;  /* 0x000004fa01007387 */ /* 0x0003e20000100800 */
[----:B------:R-:W-:Y:S01]  /*a6d0*/  MOV R71, R233 ;  /* 0x000000e900477202 */ /* 0x000fe20000000f00 */
        /* <DEDUP_REMOVED lines=8> */
[----:B------:R-:W2:Y:S04]  /*a760*/  LDL.64 R154, [R1+0x8] ;  /* 0x00000800019a7983 */ /* 0x000ea80000100a00 */
[----:B------:R-:W3:Y:S01]  /*a770*/  LDL R164, [R1+0x14] ;  /* 0x0000140001a47983 */ /* 0x000ee20000100800 */
[----:B------:R-:W-:Y:S01]  /*a780*/  IADD3 R217, R237, -0x3, RZ ;  /* 0xfffffffdedd97810 */ /* 0x000fe20007ffe0ff */
[----:B------:R-:W-:-:S04]  /*a790*/  DEPBAR.LE SB0, 0x0 ;  /* 0x000080000000791a */ /* 0x000fc80000000000 */
[----:B------:R-:W-:Y:S01]  /*a7a0*/  SHF.R.S32.HI R0, RZ, 0x1f, R217 ;  /* 0x0000001fff007819 */ /* 0x000fe200000114d9 */
[-C--:B------:R-:W-:Y:S01]  /*a7b0*/  IMAD.WIDE.U32 R2, R217, R238.reuse, RZ ;  /* 0x000000eed9027225 */ /* 0x080fe200078e00ff */
[----:B------:R-:W1:Y:S03]  /*a7c0*/  S2R R247, SR_TID.X ;  /* 0x0000000000f77919 */ /* 0x000e660000002100 */
[----:B------:R-:W-:-:S04]  /*a7d0*/  IMAD R0, R0, R238, RZ ;  /* 0x000000ee00007224 */ /* 0x000fc800078e02ff */
[----:B------:R-:W-:-:S05]  /*a7e0*/  IMAD R4, R217, R239, R0 ;  /* 0x000000efd9047224 */ /* 0x000fca00078e0200 */
[----:B------:R-:W-:Y:S02]  /*a7f0*/  IADD3 R4, R3, R4, RZ ;  /* 0x0000000403047210 */ /* 0x000fe40007ffe0ff */
[----:B-1----:R-:W-:-:S04]  /*a800*/  SHF.L.U32 R247, R247, 0x1, RZ ;  /* 0x00000001f7f77819 */ /* 0x002fc800000006ff */
[----:B------:R-:W-:Y:S01]  /*a810*/  LOP3.LUT R247, R247, 0x6, RZ, 0xc0, !PT ;  /* 0x00000006f7f77812 */ /* 0x000fe200078ec0ff */
[----:B------:R-:W-:Y:S01]  /*a820*/  BAR.SYNC.DEFER_BLOCKING 0x0 ;  /* 0x0000000000007b1d */ /* 0x000fe20000010000 */
[----:B--2---:R-:W-:-:S04]  /*a830*/  LEA R0, P0, R2, R154, 0x6 ;  /* 0x0000009a02007211 */ /* 0x004fc800078030ff */
[----:B------:R-:W-:Y:S02]  /*a840*/  LEA R6, P1, R0, UR6, 0x1 ;  /* 0x0000000600067c11 */ /* 0x000fe4000f8208ff */
[----:B------:R-:W-:Y:S02]  /*a850*/  LEA.HI.X R2, R2, R245, R4, 0x6, P0 ;  /* 0x000000f502027211 */ /* 0x000fe400000f3404 */
[-C--:B------:R-:W-:Y:S02]  /*a860*/  IADD3 R4, P0, R6, R228.reuse, RZ ;  /* 0x000000e406047210 */ /* 0x080fe40007f1e0ff */
[----:B------:R-:W-:Y:S02]  /*a870*/  LEA.HI.X R7, R0, UR7, R2, 0x1, P1 ;  /* 0x0000000700077c11 */ /* 0x000fe400088f0c02 */
[-C--:B------:R-:W-:Y:S02]  /*a880*/  IADD3 R2, P1, R4, R228.reuse, RZ ;  /* 0x000000e404027210 */ /* 0x080fe40007f3e0ff */
[----:B------:R-:W-:Y:S01]  /*a890*/  IADD3.X R5, R7, R229, RZ, P0, !PT ;  /* 0x000000e507057210 */ /* 0x000fe200007fe4ff */
[----:B------:R-:W-:Y:S01]  /*a8a0*/  @!PT LDS RZ, [RZ] ;  /* 0x00000000fffff984 */ /* 0x000fe20000000800 */
[----:B------:R-:W-:Y:S01]  /*a8b0*/  @!PT LDS RZ, [RZ] ;  /* 0x00000000fffff984 */ /* 0x000fe20000000800 */
[----:B------:R-:W-:Y:S01]  /*a8c0*/  @!PT LDS RZ, [RZ] ;  /* 0x00000000fffff984 */ /* 0x000fe20000000800 */
[----:B------:R-:W-:Y:S01]  /*a8d0*/  LDGSTS.E.BYPASS.LTC128B.128 [R216+0x6000], desc[UR12][R6.64] ;  /* 0x0600000006d87fae */ /* 0x000fe2000b901d4c */
[----:B------:R-:W-:-:S02]  /*a8e0*/  IADD3 R8, P0, R2, R228, RZ ;  /* 0x000000e402087210 */ /* 0x000fc40007f1e0ff */
[-C--:B------:R-:W-:Y:S01]  /*a8f0*/  IADD3.X R3, R5, R229.reuse, RZ, P1, !PT ;  /* 0x000000e505037210 */ /* 0x080fe20000ffe4ff */
[----:B------:R-:W-:Y:S01]  /*a900*/  LDGSTS.E.BYPASS.LTC128B.128 [R216+0x6800], desc[UR12][R4.64] ;  /* 0x0680000004d87fae */ /* 0x000fe2000b901d4c */
[----:B---3--:R-:W-:Y:S02]  /*a910*/  MOV R248, R164 ;  /* 0x000000a400f87202 */ /* 0x008fe40000000f00 */
[----:B------:R-:W-:Y:S01]  /*a920*/  IADD3.X R9, R3, R229, RZ, P0, !PT ;  /* 0x000000e503097210 */ /* 0x000fe200007fe4ff */
[----:B------:R-:W-:Y:S01]  /*a930*/  LDGSTS.E.BYPASS.LTC128B.128 [R216+0x7000], desc[UR12][R2.64] ;  /* 0x0700000002d87fae */ /* 0x000fe2000b901d4c */
[----:B------:R-:W-:-:S03]  /*a940*/  ISETP.GT.AND P0, PT, R217, R248, PT ;  /* 0x000000f8d900720c */ /* 0x000fc60003f04270 */
[----:B------:R1:W-:Y:S04]  /*a950*/  LDGSTS.E.BYPASS.LTC128B.128 [R216+0x7800], desc[UR12][R8.64] ;  /* 0x0780000008d87fae */ /* 0x0003e8000b901d4c */
[----:B------:R-:W-:Y:S04]  /*a960*/  LDSM.16.M88.4 R28, [R199] ;  /* 0x00000000c71c783b */ /* 0x000fe80000000200 */
[----:B------:R-:W2:Y:S04]  /*a970*/  LDSM.16.M88.4 R36, [R192+0x4000] ;  /* 0x00400000c024783b */ /* 0x000ea80000000200 */
[----:B------:R-:W3:Y:S04]  /*a980*/  LDSM.16.M88.4 R24, [R199+0x2000] ;  /* 0x00200000c718783b */ /* 0x000ee80000000200 */
[----:B------:R-:W-:Y:S04]  /*a990*/  LDSM.16.M88.4 R20, [R202] ;  /* 0x00000000ca14783b */ /* 0x000fe80000000200 */
[----:B------:R-:W4:Y:S04]  /*a9a0*/  LDSM.16.M88.4 R40, [R198+0x4000] ;  /* 0x00400000c628783b */ /* 0x000f280000000200 */
[----:B------:R-:W5:Y:S04]  /*a9b0*/  LDSM.16.M88.4 R16, [R202+0x2000] ;  /* 0x00200000ca10783b */ /* 0x000f680000000200 */
[----:B------:R-:W-:Y:S04]  /*a9c0*/  LDSM.16.M88.4 R44, [R203] ;  /* 0x00000000cb2c783b */ /* 0x000fe80000000200 */
[----:B------:R-:W-:Y:S04]  /*a9d0*/  LDSM.16.M88.4 R12, [R200] ;  /* 0x00000000c80c783b */ /* 0x000fe80000000200 */
[----:B-1----:R-:W-:Y:S04]  /*a9e0*/  LDSM.16.M88.4 R8, [R200+0x2000] ;  /* 0x00200000c808783b */ /* 0x002fe80000000200 */
[----:B------:R-:W1:Y:S04]  /*a9f0*/  LDSM.16.M88.4 R64, [R192+0x4800] ;  /* 0x00480000c040783b */ /* 0x000e680000000200 */
[----:B------:R-:W1:Y:S01]  /*aa00*/  LDSM.16.M88.4 R60, [R192+0x5000] ;  /* 0x00500000c03c783b */ /* 0x000e620000000200 */
[-C--:B--2---:R-:W-:Y:S03]  /*aa10*/  HMMA.16816.F32 R32, R28, R36.reuse, RZ ;  /* 0x000000241c20723c */ /* 0x084fe600000018ff */
[----:B------:R-:W2:Y:S04]  /*aa20*/  LDSM.16.M88.4 R56, [R192+0x5800] ;  /* 0x00580000c038783b */ /* 0x000ea80000000200 */
[----:B------:R-:W-:Y:S01]  /*aa30*/  LDSM.16.M88.4 R48, [R198+0x5000] ;  /* 0x00500000c630783b */ /* 0x000fe20000000200 */
[----:B---3--:R-:W-:Y:S03]  /*aa40*/  HMMA.16816.F32 R4, R24, R36, RZ ;  /* 0x000000241804723c */ /* 0x008fe600000018ff */
[----:B------:R-:W-:Y:S03]  /*aa50*/  LDSM.16.M88.4 R68, [R197] ;  /* 0x00000000c544783b */ /* 0x000fe60000000200 */
[-C--:B------:R-:W-:Y:S01]  /*aa60*/  HMMA.16816.F32 R152, R28, R38.reuse, RZ ;  /* 0x000000261c98723c */ /* 0x080fe200000018ff */
[----:B------:R-:W-:Y:S04]  /*aa70*/  LDSM.16.M88.4 R52, [R198+0x4800] ;  /* 0x00480000c634783b */ /* 0x000fe80000000200 */
[----:B------:R-:W0:Y:S01]  /*aa80*/  LDGDEPBAR ;  /* 0x00000000000079af */ /* 0x000e220000000000 */
[----:B------:R-:W-:Y:S06]  /*aa90*/  HMMA.16816.F32 R144, R24, R38, RZ ;  /* 0x000000261890723c */ /* 0x000fec00000018ff */
[-C--:B----4-:R-:W-:Y:S01]  /*aaa0*/  HMMA.16816.F32 R72, R20, R40.reuse, R32 ;  /* 0x000000281448723c */ /* 0x090fe20000001820 */
[----:B------:R-:W-:Y:S05]  /*aab0*/  LDSM.16.M88.4 R32, [R201] ;  /* 0x00000000c920783b */ /* 0x000fea0000000200 */
[----:B-----5:R-:W-:Y:S06]  /*aac0*/  HMMA.16816.F32 R4, R16, R40, R4 ;  /* 0x000000281004723c */ /* 0x020fec0000001804 */
[C---:B-1----:R-:W-:Y:S06]  /*aad0*/  HMMA.16816.F32 R172, R24.reuse, R64, RZ ;  /* 0x0000004018ac723c */ /* 0x042fec00000018ff */
[----:B------:R-:W-:Y:S06]  /*aae0*/  HMMA.16816.F32 R164, R24, R60, RZ ;  /* 0x0000003c18a4723c */ /* 0x000fec00000018ff */
[-C--:B------:R-:W-:Y:S01]  /*aaf0*/  HMMA.16816.F32 R148, R12, R44.reuse, R72 ;  /* 0x0000002c0c94723c */ /* 0x080fe20000001848 */
[----:B------:R-:W1:Y:S05]  /*ab00*/  LDSM.16.M88.4 R72, [R198+0x5800] ;  /* 0x00580000c648783b */ /* 0x000e6a0000000200 */
[----:B------:R-:W-:Y:S01]  /*ab10*/  HMMA.16816.F32 R176, R8, R44, R4 ;  /* 0x0000002c08b0723c */ /* 0x000fe20000001804 */
[----:B------:R-:W3:Y:S05]  /*ab20*/  LDSM.16.M88.4 R4, [R201+0x2000] ;  /* 0x00200000c904783b */ /* 0x000eea0000000200 */
[C---:B--2---:R-:W-:Y:S06]  /*ab30*/  HMMA.16816.F32 R156, R24.reuse, R56, RZ ;  /* 0x00000038189c723c */ /* 0x044fec00000018ff */
[C---:B------:R-:W-:Y:S06]  /*ab40*/  HMMA.16816.F32 R168, R24.reuse, R66, RZ ;  /* 0x0000004218a8723c */ /* 0x040fec00000018ff */
[C---:B------:R-:W-:Y:S06]  /*ab50*/  HMMA.16816.F32 R160, R24.reuse, R62, RZ ;  /* 0x0000003e18a0723c */ /* 0x040fec00000018ff */
[----:B------:R-:W-:Y:S06]  /*ab60*/  HMMA.16816.F32 R140, R24, R58, RZ ;  /* 0x0000003a188c723c */ /* 0x000fec00000018ff */
[C---:B------:R-:W-:Y:S06]  /*ab70*/  HMMA.16816.F32 R36, R28.reuse, R64, RZ ;  /* 0x000000401c24723c */ /* 0x040fec00000018ff */
[C---:B------:R-:W-:Y:S06]  /*ab80*/  HMMA.16816.F32 R188, R28.reuse, R66, RZ ;  /* 0x000000421cbc723c */ /* 0x040fec00000018ff */
[----:B------:R-:W-:Y:S06]  /*ab90*/  HMMA.16816.F32 R24, R28, R60, RZ ;  /* 0x0000003c1c18723c */ /* 0x000fec00000018ff */
[-C--:B------:R-:W-:Y:S06]  /*aba0*/  HMMA.16816.F32 R64, R20, R42.reuse, R152 ;  /* 0x0000002a1440723c */ /* 0x080fec0000001898 */
[C---:B------:R-:W-:Y:S06]  /*abb0*/  HMMA.16816.F32 R40, R16.reuse, R42, R144 ;  /* 0x0000002a1028723c */ /* 0x040fec0000001890 */
[C---:B-1----:R-:W-:Y:S06]  /*abc0*/  HMMA.16816.F32 R228, R16.reuse, R72, R156 ;  /* 0x0000004810e4723c */ /* 0x042fec000000189c */
[----:B------:R-:W-:Y:S06]  /*abd0*/  HMMA.16816.F32 R220, R16, R50, R160 ;  /* 0x0000003210dc723c */ /* 0x000fec00000018a0 */
[----:B------:R-:W-:Y:S06]  /*abe0*/  HMMA.16816.F32 R152, R32, R68, R148 ;  /* 0x000000442098723c */ /* 0x000fec0000001894 */
        /* <DEDUP_REMOVED lines=8> */
[----:B------:R-:W-:Y:S01]  /*ac70*/  HMMA.16816.F32 R156, R20, R48, R24 ;  /* 0x00000030149c723c */ /* 0x000fe20000001818 */
[----:B------:R-:W1:Y:S01]  /*ac80*/  LDSM.16.M88.4 R24, [R206] ;  /* 0x00000000ce18783b */ /* 0x000e620000000200 */
[----:B------:R-:W2:Y:S04]  /*ac90*/  MUFU.TANH R215, R153 ;  /* 0x0000009900d77308 */ /* 0x000ea80000002400 */
[----:B------:R-:W-:Y:S04]  /*aca0*/  HMMA.16816.F32 R16, R12, R46, R64 ;  /* 0x0000002e0c10723c */ /* 0x000fe80000001840 */
[----:B------:R-:W4:Y:S02]  /*acb0*/  MUFU.TANH R236, R152 ;  /* 0x0000009800ec7308 */ /* 0x000f240000002400 */
[----:B------:R-:W-:Y:S06]  /*acc0*/  HMMA.16816.F32 R180, R28, R62, RZ ;  /* 0x0000003e1cb4723c */ /* 0x000fec00000018ff */
[----:B------:R-:W-:Y:S06]  /*acd0*/  HMMA.16816.F32 R60, R20, R52, R36 ;  /* 0x00000034143c723c */ /* 0x000fec0000001824 */
[----:B---3--:R-:W-:Y:S06]  /*ace0*/  HMMA.16816.F32 R36, R4, R68, R176 ;  /* 0x000000440424723c */ /* 0x008fec00000018b0 */
[C---:B------:R-:W-:Y:S06]  /*acf0*/  HMMA.16816.F32 R148, R28.reuse, R56, RZ ;  /* 0x000000381c94723c */ /* 0x040fec00000018ff */
[----:B------:R-:W-:Y:S01]  /*ad00*/  HMMA.16816.F32 R184, R28, R58, RZ ;  /* 0x0000003a1cb8723c */ /* 0x000fe200000018ff */
[----:B------:R-:W3:Y:S05]  /*ad10*/  LDSM.16.M88.4 R28, [R197+0x800] ;  /* 0x00080000c51c783b */ /* 0x000eea0000000200 */
[----:B------:R-:W-:Y:S06]  /*ad20*/  HMMA.16816.F32 R44, R8, R46, R40 ;  /* 0x0000002e082c723c */ /* 0x000fec0000001828 */
[----:B------:R-:W-:Y:S01]  /*ad30*/  HMMA.16816.F32 R56, R20, R54, R188 ;  /* 0x000000361438723c */ /* 0x000fe200000018bc */
[----:B------:R5:W1:Y:S05]  /*ad40*/  MUFU.TANH R189, R0 ;  /* 0x0000000000bd7308 */ /* 0x000a6a0000002400 */
[----:B------:R-:W-:Y:S01]  /*ad50*/  HMMA.16816.F32 R52, R32, R70, R16 ;  /* 0x000000462034723c */ /* 0x000fe20000001810 */
[----:B------:R-:W2:Y:S02]  /*ad60*/  LDSM.16.M88.4 R16, [R205] ;  /* 0x00000000cd10783b */ /* 0x000ea40000000200 */
[----:B------:R-:W1:Y:S03]  /*ad70*/  MUFU.TANH R188, R154 ;  /* 0x0000009a00bc7308 */ /* 0x000e660000002400 */
[----:B------:R-:W-:Y:S01]  /*ad80*/  HMMA.16816.F32 R140, R20, R50, R180 ;  /* 0x00000032148c723c */ /* 0x000fe200000018b4 */
[----:B-----5:R-:W-:-:S05]  /*ad90*/  FMUL.FTZ R0, R36, UR8 ;  /* 0x0000000824007c20 */ /* 0x020fca0008410000 */
[C---:B------:R-:W-:Y:S01]  /*ada0*/  HMMA.16816.F32 R164, R20.reuse, R72, R148 ;  /* 0x0000004814a4723c */ /* 0x040fe20000001894 */
[----:B------:R5:W2:Y:S05]  /*adb0*/  MUFU.TANH R179, R0 ;  /* 0x0000000000b37308 */ /* 0x000aaa0000002400 */
[----:B------:R-:W-:Y:S06]  /*adc0*/  HMMA.16816.F32 R144, R20, R74, R184 ;  /* 0x0000004a1490723c */ /* 0x000fec00000018b8 */
[----:B-1----:R-:W-:Y:S06]  /*add0*/  HMMA.16816.F32 R20, R12, R24, R60 ;  /* 0x000000180c14723c */ /* 0x002fec000000183c */
[----:B------:R-:W-:Y:S01]  /*ade0*/  HMMA.16816.F32 R44, R4, R70, R44 ;  /* 0x00000046042c723c */ /* 0x000fe2000000182c */
[----:B-----5:R-:W-:-:S04]  /*adf0*/  FMUL.FTZ R0, R37, UR8 ;  /* 0x0000000825007c20 */ /* 0x020fc80008410000 */
[----:B------:R1:W1:Y:S01]  /*ae00*/  MUFU.TANH R180, R0 ;  /* 0x0000000000b47308 */ /* 0x0002620000002400 */
[C---:B------:R-:W-:Y:S06]  /*ae10*/  HMMA.16816.F32 R40, R8.reuse, R24, R172 ;  /* 0x000000180828723c */ /* 0x040fec00000018ac */
[-C--:B------:R-:W-:Y:S06]  /*ae20*/  HMMA.16816.F32 R72, R8, R26.reuse, R168 ;  /* 0x0000001a0848723c */ /* 0x080fec00000018a8 */
[----:B------:R-:W-:Y:S01]  /*ae30*/  HMMA.16816.F32 R56, R12, R26, R56 ;  /* 0x0000001a0c38723c */ /* 0x000fe20000001838 */
[----:B-1----:R-:W-:-:S05]  /*ae40*/  FMUL.FTZ R0, R38, UR8 ;  /* 0x0000000826007c20 */ /* 0x002fca0008410000 */
[----:B---3--:R-:W-:Y:S01]  /*ae50*/  HMMA.16816.F32 R24, R32, R28, R20 ;  /* 0x0000001c2018723c */ /* 0x008fe20000001814 */
[----:B------:R-:W1:Y:S01]  /*ae60*/  LDSM.16.M88.4 R20, [R197+0x1000] ;  /* 0x00100000c514783b */ /* 0x000e620000000200 */
[----:B------:R3:W1:Y:S04]  /*ae70*/  MUFU.TANH R177, R0 ;  /* 0x0000000000b17308 */ /* 0x0006680000002400 */
[C---:B--2---:R-:W-:Y:S06]  /*ae80*/  HMMA.16816.F32 R68, R8.reuse, R16, R224 ;  /* 0x000000100844723c */ /* 0x044fec00000018e0 */
[----:B------:R-:W-:Y:S01]  /*ae90*/  HMMA.16816.F32 R60, R8, R18, R220 ;  /* 0x00000012083c723c */ /* 0x000fe200000018dc */
[----:B---3--:R-:W-:-:S02]  /*aea0*/  FMUL.FTZ R0, R39, UR8 ;  /* 0x0000000827007c20 */ /* 0x008fc40008410000 */
[----:B------:R-:W2:Y:S02]  /*aeb0*/  LDSM.16.M88.4 R36, [R204] ;  /* 0x00000000cc24783b */ /* 0x000ea40000000200 */
[----:B------:R3:W1:Y:S02]  /*aec0*/  MUFU.TANH R178, R0 ;  /* 0x0000000000b27308 */ /* 0x0006640000002400 */
[----:B---3--:R-:W-:-:S11]  /*aed0*/  FMUL.FTZ R0, R52, UR8 ;  /* 0x0000000834007c20 */ /* 0x008fd60008410000 */
[C---:B-1----:R-:W-:Y:S01]  /*aee0*/  HMMA.16816.F32 R68, R4.reuse, R20, R68 ;  /* 0x000000140444723c */ /* 0x042fe20000001844 */
[----:B------:R1:W3:Y:S05]  /*aef0*/  MUFU.TANH R176, R0 ;  /* 0x0000000000b07308 */ /* 0x0002ea0000002400 */
[----:B------:R-:W-:Y:S01]  /*af00*/  HMMA.16816.F32 R60, R4, R22, R60 ;  /* 0x00000016043c723c */ /* 0x000fe2000000183c */
[----:B-1----:R-:W-:-:S05]  /*af10*/  FMUL.FTZ R0, R53, UR8 ;  /* 0x0000000835007c20 */ /* 0x002fca0008410000 */
[C---:B--2---:R-:W-:Y:S01]  /*af20*/  HMMA.16816.F32 R64, R8.reuse, R36, R228 ;  /* 0x000000240840723c */ /* 0x044fe200000018e4 */
[----:B------:R1:W2:Y:S05]  /*af30*/  MUFU.TANH R172, R0 ;  /* 0x0000000000ac7308 */ /* 0x0002aa0000002400 */
[----:B------:R-:W-:Y:S01]  /*af40*/  HMMA.16816.F32 R48, R8, R38, R160 ;  /* 0x000000260830723c */ /* 0x000fe200000018a0 */
[----:B------:R-:W5:Y:S01]  /*af50*/  LDSM.16.M88.4 R8, [R197+0x1800] ;  /* 0x00180000c508783b */ /* 0x000f620000000200 */
[----:B------:R-:W-:-:S04]  /*af60*/  DEPBAR.LE SB0, 0x0 ;  /* 0x000080000000791a */ /* 0x000fc80000000000 */
[----:B-1----:R-:W-:-:S04]  /*af70*/  FMUL.FTZ R0, R54, UR8 ;  /* 0x0000000836007c20 */ /* 0x002fc80008410000 */
[----:B------:R1:W1:Y:S02]  /*af80*/  MUFU.TANH R155, R0 ;  /* 0x00000000009b7308 */ /* 0x0002640000002400 */
[----:B-1----:R-:W-:Y:S02]  /*af90*/  FMUL.FTZ R0, R55, UR8 ;  /* 0x0000000837007c20 */ /* 0x002fe40008410000 */
[----:B------:R-:W-:Y:S04]  /*afa0*/  HMMA.16816.F32 R52, R4, R28, R40 ;  /* 0x0000001c0434723c */ /* 0x000fe80000001828 */
[----:B------:R1:W1:Y:S02]  /*afb0*/  MUFU.TANH R168, R0 ;  /* 0x0000000000a87308 */ /* 0x0002640000002400 */
[----:B------:R-:W-:Y:S06]  /*afc0*/  HMMA.16816.F32 R40, R12, R18, R140 ;  /* 0x000000120c28723c */ /* 0x000fec000000188c */
[----:B-----5:R-:W-:Y:S01]  /*afd0*/  HMMA.16816.F32 R64, R4, R8, R64 ;  /* 0x000000080440723c */ /* 0x020fe20000001840 */
[----:B-1----:R-:W-:-:S04]  /*afe0*/  FMUL.FTZ R0, R44, UR8 ;  /* 0x000000082c007c20 */ /* 0x002fc80008410000 */
[----:B------:R1:W1:Y:S07]  /*aff0*/  MUFU.TANH R153, R0 ;  /* 0x0000000000997308 */ /* 0x00026e0000002400 */
[----:B------:R-:W-:Y:S01]  /*b000*/  FMUL.FTZ R53, R53, UR8 ;  /* 0x0000000835357c20 */ /* 0x000fe20008410000 */
[----:B------:R-:W-:Y:S01]  /*b010*/  FMUL.FTZ R55, R55, UR8 ;  /* 0x0000000837377c20 */ /* 0x000fe20008410000 */
[----:B------:R-:W-:-:S04]  /*b020*/  FMUL.FTZ R54, R54, UR8 ;  /* 0x0000000836367c20 */ /* 0x000fc80008410000 */
[----:B------:R-:W-:Y:S01]  /*b030*/  HMMA.16816.F32 R40, R32, R22, R40 ;  /* 0x000000162028723c */ /* 0x000fe20000001828 */
[----:B------:R-:W2:Y:S01]  /*b040*/  MUFU.TANH R140, R53 ;  /* 0x00000035008c7308 */ /* 0x000ea20000002400 */
[----:B-1----:R-:W-:-:S07]  /*b050*/  FMUL.FTZ R0, R45, UR8 ;  /* 0x000000082d007c20 */ /* 0x002fce0008410000 */
[----:B------:R1:W1:Y:S02]  /*b060*/  MUFU.TANH R154, R0 ;  /* 0x00000000009a7308 */ /* 0x0002640000002400 */
[----:B-1----:R-:W-:-:S06]  /*b070*/  FMUL.FTZ R0, R46, UR8 ;  /* 0x000000082e007c20 */ /* 0x002fcc0008410000 */
[----:B------:R1:W1:Y:S02]  /*b080*/  MUFU.TANH R151, R0 ;  /* 0x0000000000977308 */ /* 0x0002640000002400 */
[----:B-1----:R-:W-:Y:S02]  /*b090*/  FMUL.FTZ R0, R47, UR8 ;  /* 0x000000082f007c20 */ /* 0x002fe40008410000 */
[----:B------:R-:W-:Y:S04]  /*b0a0*/  HMMA.16816.F32 R44, R12, R16, R156 ;  /* 0x000000100c2c723c */ /* 0x000fe8000000189c */
[----:B------:R1:W1:Y:S02]  /*b0b0*/  MUFU.TANH R152, R0 ;  /* 0x0000000000987308 */ /* 0x0002640000002400 */
[-C--:B------:R-:W-:Y:S06]  /*b0c0*/  HMMA.16816.F32 R16, R32, R30.reuse, R56 ;  /* 0x0000001e2010723c */ /* 0x080fec0000001838 */
[----:B------:R-:W2:Y:S01]  /*b0d0*/  MUFU.TANH R57, R55 ;  /* 0x0000003700397308 */ /* 0x000ea20000002400 */
[----:B------:R-:W-:Y:S07]  /*b0e0*/  HMMA.16816.F32 R28, R4, R30, R72 ;  /* 0x0000001e041c723c */ /* 0x000fee0000001848 */
[----:B------:R-:W2:Y:S01]  /*b0f0*/  MUFU.TANH R58, R54 ;  /* 0x00000036003a7308 */ /* 0x000ea20000002400 */
[----:B-1----:R-:W-:-:S03]  /*b100*/  FMUL.FTZ R0, R24, UR8 ;  /* 0x0000000818007c20 */ /* 0x002fc60008410000 */
[----:B------:R-:W-:Y:S04]  /*b110*/  HMMA.16816.F32 R44, R32, R20, R44 ;  /* 0x00000014202c723c */ /* 0x000fe8000000182c */
[----:B------:R1:W1:Y:S02]  /*b120*/  MUFU.TANH R150, R0 ;  /* 0x0000000000967308 */ /* 0x0002640000002400 */
[----:B------:R-:W-:Y:S01]  /*b130*/  FMUL.FTZ R16, R16, UR8 ;  /* 0x0000000810107c20 */ /* 0x000fe20008410000 */
[----:B------:R-:W-:-:S05]  /*b140*/  FMUL.FTZ R17, R17, UR8 ;  /* 0x0000000811117c20 */ /* 0x000fca0008410000 */
[----:B------:R-:W2:Y:S01]  /*b150*/  MUFU.TANH R56, R16 ;  /* 0x0000001000387308 */ /* 0x000ea20000002400 */
[----:B------:R-:W-:-:S07]  /*b160*/  FMUL.FTZ R3, R29, UR8 ;  /* 0x000000081d037c20 */ /* 0x000fce0008410000 */
[----:B------:R-:W2:Y:S01]  /*b170*/  MUFU.TANH R54, R17 ;  /* 0x0000001100367308 */ /* 0x000ea20000002400 */
[----:B-1----:R-:W-:-:S07]  /*b180*/  FMUL.FTZ R0, R25, UR8 ;  /* 0x0000000819007c20 */ /* 0x002fce0008410000 */
[----:B------:R1:W1:Y:S02]  /*b190*/  MUFU.TANH R149, R0 ;  /* 0x0000000000957308 */ /* 0x0002640000002400 */
[----:B-1----:R-:W-:-:S06]  /*b1a0*/  FMUL.FTZ R0, R26, UR8 ;  /* 0x000000081a007c20 */ /* 0x002fcc0008410000 */
[----:B------:R1:W1:Y:S02]  /*b1b0*/  MUFU.TANH R148, R0 ;  /* 0x0000000000947308 */ /* 0x0002640000002400 */
[----:B-1----:R-:W-:Y:S02]  /*b1c0*/  FMUL.FTZ R0, R27, UR8 ;  /* 0x000000081b007c20 */ /* 0x002fe40008410000 */
[C---:B------:R-:W-:Y:S04]  /*b1d0*/  HMMA.16816.F32 R24, R12.reuse, R36, R164 ;  /* 0x000000240c18723c */ /* 0x040fe800000018a4 */
[----:B------:R1:W1:Y:S02]  /*b1e0*/  MUFU.TANH R141, R0 ;  /* 0x00000000008d7308 */ /* 0x0002640000002400 */
[----:B------:R-:W-:Y:S06]  /*b1f0*/  HMMA.16816.F32 R12, R12, R38, R144 ;  /* 0x000000260c0c723c */ /* 0x000fec0000001890 */
[----:B------:R-:W-:Y:S01]  /*b200*/  HMMA.16816.F32 R144, R4, R10, R48 ;  /* 0x0000000a0490723c */ /* 0x000fe20000001830 */
[----:B-1----:R-:W-:-:S02]  /*b210*/  FMUL.FTZ R0, R52, UR8 ;  /* 0x0000000834007c20 */ /* 0x002fc40008410000 */
[----:B------:R1:W1:Y:S09]  /*b220*/  MUFU.TANH R52, R3 ;  /* 0x0000000300347308 */ /* 0x0002720000002400 */
[C---:B------:R-:W-:Y:S01]  /*b230*/  HMMA.16816.F32 R36, R32.reuse, R8, R24 ;  /* 0x000000082024723c */ /* 0x040fe20000001818 */
[----:B------:R5:W2:Y:S05]  /*b240*/  MUFU.TANH R59, R0 ;  /* 0x00000000003b7308 */ /* 0x000aaa0000002400 */
[----:B------:R-:W-:Y:S07]  /*b250*/  HMMA.16816.F32 R48, R32, R10, R12 ;  /* 0x0000000a2030723c */ /* 0x000fee000000180c */
[----:B------:R-:W-:Y:S01]  /*b260*/  FMUL.FTZ R12, R31, UR8 ;  /* 0x000000081f0c7c20 */ /* 0x000fe20008410000 */
[----:B-1----:R-:W-:Y:S01]  /*b270*/  FMUL.FTZ R3, R30, UR8 ;  /* 0x000000081e037c20 */ /* 0x002fe20008410000 */
[----:B-----5:R-:W-:-:S04]  /*b280*/  FMUL.FTZ R0, R18, UR8 ;  /* 0x0000000812007c20 */ /* 0x020fc80008410000 */
[----:B------:R1:W1:Y:S02]  /*b290*/  MUFU.TANH R53, R0 ;  /* 0x0000000000357308 */ /* 0x0002640000002400 */
[----:B-1----:R-:W-:-:S06]  /*b2a0*/  FMUL.FTZ R0, R19, UR8 ;  /* 0x0000000813007c20 */ /* 0x002fcc0008410000 */
[----:B------:R-:W1:Y:S08]  /*b2b0*/  MUFU.TANH R19, R3 ;  /* 0x0000000300137308 */ /* 0x000e700000002400 */
[----:B------:R5:W1:Y:S02]  /*b2c0*/  MUFU.TANH R55, R0 ;  /* 0x0000000000377308 */ /* 0x000a640000002400 */
[----:B-----5:R-:W-:-:S06]  /*b2d0*/  FMUL.FTZ R0, R28, UR8 ;  /* 0x000000081c007c20 */ /* 0x020fcc0008410000 */
[----:B------:R5:W1:Y:S02]  /*b2e0*/  MUFU.TANH R20, R0 ;  /* 0x0000000000147308 */ /* 0x000a640000002400 */
[----:B-----5:R-:W-:-:S04]  /*b2f0*/  LEA R0, R217, R247, 0x6 ;  /* 0x000000f7d9007211 */ /* 0x020fc800078e30ff */
[C---:B------:R-:W-:Y:S01]  /*b300*/  IADD3 R2, R0.reuse, 0x1, RZ ;  /* 0x0000000100027810 */ /* 0x040fe20007ffe0ff */
[----:B------:R-:W-:Y:S01]  /*b310*/  BAR.SYNC.DEFER_BLOCKING 0x0 ;  /* 0x0000000000007b1d */ /* 0x000fe20000010000 */
[-C--:B------:R-:W-:Y:S02]  /*b320*/  ISETP.GE.AND P6, PT, R0, R214.reuse, PT ;  /* 0x000000d60000720c */ /* 0x080fe40003fc6270 */
[C---:B------:R-:W-:Y:S02]  /*b330*/  ISETP.GE.AND P5, PT, R2.reuse, R214, PT ;  /* 0x000000d60200720c */ /* 0x040fe40003fa6270 */
[C---:B------:R-:W-:Y:S02]  /*b340*/  ISETP.GE.AND P4, PT, R2.reuse, R213, PT ;  /* 0x000000d50200720c */ /* 0x040fe40003f86270 */
[C---:B------:R-:W-:Y:S02]  /*b350*/  ISETP.GE.AND P3, PT, R2.reuse, R212, PT ;  /* 0x000000d40200720c */ /* 0x040fe40003f66270 */
[----:B------:R-:W-:-:S02]  /*b360*/  ISETP.GE.AND P2, PT, R2, R211, PT ;  /* 0x000000d30200720c */ /* 0x000fc40003f46270 */
[C---:B------:R-:W-:Y:S02]  /*b370*/  ISETP.LT.OR P5, PT, R2.reuse, R210, P5 ;  /* 0x000000d20200720c */ /* 0x040fe40002fa1670 */
[C---:B------:R-:W-:Y:S02]  /*b380*/  ISETP.LT.OR P4, PT, R2.reuse, R209, P4 ;  /* 0x000000d10200720c */ /* 0x040fe40002781670 */
[C---:B------:R-:W-:Y:S02]  /*b390*/  ISETP.LT.OR P3, PT, R2.reuse, R208, P3 ;  /* 0x000000d00200720c */ /* 0x040fe40001f61670 */
[----:B------:R-:W-:Y:S02]  /*b3a0*/  ISETP.LT.OR P2, PT, R2, R207, P2 ;  /* 0x000000cf0200720c */ /* 0x000fe40001741670 */
[----:B------:R-:W-:Y:S01]  /*b3b0*/  ISETP.LT.OR P6, PT, R0, R210, P6 ;  /* 0x000000d20000720c */ /* 0x000fe200037c1670 */
[----:B-1234-:R-:W-:-:S12]  /*b3c0*/  @!P0 BRA `(.L_x_2043) ;  /* 0x0000000000748947 */ /* 0x01efd80003800000 */
[----:B------:R-:W2:Y:S04]  /*b3d0*/  LDL.64 R242, [R1+0x30] ;  /* 0x0000300001f27983 */ /* 0x000ea80000100a00 */
[----:B------:R-:W3:Y:S01]  /*b3e0*/  LDL.64 R246, [R1+0x20] ;  /* 0x0000200001f67983 */ /* 0x000ee20000100a00 */
[----:B------:R-:W-:Y:S01]  /*b3f0*/  VIADD R4, R237, 0xfffffffc ;  /* 0xfffffffced047836 */ /* 0x000fe20000000000 */
[----:B------:R-:W-:Y:S01]  /*b400*/  ULDC.64 UR4, c[0x0][0x218] ;  /* 0x0000860000047ab9 */ /* 0x000fe20000000a00 */
[----:B------:R-:W-:-:S03]  /*b410*/  SHF.L.U64.HI R8, R218, 0x5, R219 ;  /* 0x00000005da087819 */ /* 0x000fc600000102db */
        /* <DEDUP_REMOVED lines=24> */
.L_x_2043:
[----:B------:R-:W-:Y:S01]  /*b5a0*/  ISETP.GE.AND P1, PT, R0, R213, PT ;  /* 0x000000d50000720c */ /* 0x000fe20003f26270 */
[----:B-1----:R-:W-:Y:S01]  /*b5b0*/  FMUL.FTZ R3, R44, UR8 ;  /* 0x000000082c037c20 */ /* 0x002fe20008410000 */
[----:B------:R-:W-:Y:S01]  /*b5c0*/  VIADD R2, R0, 0x8 ;  /* 0x0000000800027836 */ /* 0x000fe20000000000 */
[----:B------:R-:W-:Y:S01]  /*b5d0*/  FSEL R9, R236, -INF , !P6 ;  /* 0xff800000ec097808 */ /* 0x000fe20007000000 */
[----:B------:R1:W-:Y:S01]  /*b5e0*/  MUFU.TANH R26, R12 ;  /* 0x0000000c001a7308 */ /* 0x0003e20000002400 */
[----:B------:R-:W-:Y:S01]  /*b5f0*/  ISETP.LT.OR P1, PT, R0, R209, P1 ;  /* 0x000000d10000720c */ /* 0x000fe20000f21670 */
[----:B------:R-:W-:Y:S01]  /*b600*/  FMUL.FTZ R5, R46, UR8 ;  /* 0x000000082e057c20 */ /* 0x000fe20008410000 */
[----:B------:R-:W-:Y:S01]  /*b610*/  ISETP.GE.AND P0, PT, R0, R212, PT ;  /* 0x000000d40000720c */ /* 0x000fe20003f06270 */
[----:B------:R-:W-:Y:S01]  /*b620*/  FMUL.FTZ R4, R47, UR8 ;  /* 0x000000082f047c20 */ /* 0x000fe20008410000 */
[----:B------:R-:W-:Y:S01]  /*b630*/  FSEL R22, R188, -INF , !P1 ;  /* 0xff800000bc167808 */ /* 0x000fe20004800000 */
[----:B------:R-:W-:Y:S01]  /*b640*/  FMUL.FTZ R7, R36, UR8 ;  /* 0x0000000824077c20 */ /* 0x000fe20008410000 */
[----:B------:R-:W-:Y:S01]  /*b650*/  ISETP.GE.AND P1, PT, R2, R214, PT ;  /* 0x000000d60200720c */ /* 0x000fe20003f26270 */
[----:B------:R2:W-:Y:S01]  /*b660*/  MUFU.TANH R73, R3 ;  /* 0x0000000300497308 */ /* 0x0005e20000002400 */
[C---:B------:R-:W-:Y:S01]  /*b670*/  ISETP.GE.AND P6, PT, R0.reuse, R211, PT ;  /* 0x000000d30000720c */ /* 0x040fe20003fc6270 */
[----:B------:R-:W-:Y:S01]  /*b680*/  VIADD R6, R0, 0x30 ;  /* 0x0000003000067836 */ /* 0x000fe20000000000 */
[----:B------:R-:W-:Y:S01]  /*b690*/  ISETP.LT.OR P1, PT, R2, R210, P1 ;  /* 0x000000d20200720c */ /* 0x000fe20000f21670 */
[C---:B------:R-:W-:Y:S01]  /*b6a0*/  VIADD R21, R0.reuse, 0x39 ;  /* 0x0000003900157836 */ /* 0x040fe20000000000 */
[C---:B------:R-:W-:Y:S01]  /*b6b0*/  ISETP.LT.OR P0, PT, R0.reuse, R208, P0 ;  /* 0x000000d00000720c */ /* 0x040fe20000701670 */
[----:B------:R-:W-:Y:S01]  /*b6c0*/  FMUL.FTZ R8, R37, UR8 ;  /* 0x0000000825087c20 */ /* 0x000fe20008410000 */
[----:B------:R-:W-:Y:S01]  /*b6d0*/  ISETP.LT.OR P6, PT, R0, R207, P6 ;  /* 0x000000cf0000720c */ /* 0x000fe200037c1670 */
[----:B------:R3:W-:Y:S01]  /*b6e0*/  MUFU.TANH R156, R4 ;  /* 0x00000004009c7308 */ /* 0x0007e20000002400 */
[----:B------:R-:W-:Y:S01]  /*b6f0*/  FSEL R24, R189, -INF , !P4 ;  /* 0xff800000bd187808 */ /* 0x000fe20006000000 */
[----:B------:R-:W-:Y:S01]  /*b700*/  FMUL.FTZ R14, R39, UR8 ;  /* 0x00000008270e7c20 */ /* 0x000fe20008410000 */
[----:B------:R-:W-:Y:S01]  /*b710*/  FSEL R30, R180, -INF , !P3 ;  /* 0xff800000b41e7808 */ /* 0x000fe20005800000 */
[----:B------:R-:W-:Y:S01]  /*b720*/  FMUL.FTZ R11, R63, UR8 ;  /* 0x000000083f0b7c20 */ /* 0x000fe20008410000 */
[----:B------:R-:W-:Y:S01]  /*b730*/  FSEL R35, R178, -INF , !P2 ;  /* 0xff800000b2237808 */ /* 0x000fe20005000000 */
[----:B------:R-:W-:Y:S01]  /*b740*/  FMUL.FTZ R13, R38, UR8 ;  /* 0x00000008260d7c20 */ /* 0x000fe20008410000 */
[----:B-1----:R-:W-:Y:S01]  /*b750*/  FSEL R12, R176, -INF , !P1 ;  /* 0xff800000b00c7808 */ /* 0x002fe20004800000 */
[----:B------:R1:W4:Y:S01]  /*b760*/  MUFU.TANH R157, R5 ;  /* 0x00000005009d7308 */ /* 0x0003220000002400 */
[----:B--2---:R-:W-:Y:S01]  /*b770*/  FMUL.FTZ R3, R45, UR8 ;  /* 0x000000082d037c20 */ /* 0x004fe20008410000 */
[----:B------:R-:W-:-:S02]  /*b780*/  FSEL R31, R179, -INF , !P0 ;  /* 0xff800000b31f7808 */ /* 0x000fc40004000000 */
[----:B------:R-:W-:Y:S02]  /*b790*/  FSEL R34, R177, -INF , !P6 ;  /* 0xff800000b1227808 */ /* 0x000fe40007000000 */
[----:B------:R-:W-:Y:S02]  /*b7a0*/  FSEL R10, R215, -INF , !P5 ;  /* 0xff800000d70a7808 */ /* 0x000fe40006800000 */
[----:B------:R2:W-:Y:S01]  /*b7b0*/  MUFU.TANH R72, R3 ;  /* 0x0000000300487308 */ /* 0x0005e20000002400 */
[C---:B------:R-:W-:Y:S01]  /*b7c0*/  ISETP.GE.AND P0, PT, R2.reuse, R213, PT ;  /* 0x000000d50200720c */ /* 0x040fe20003f06270 */
[----:B---3--:R-:W-:Y:S01]  /*b7d0*/  FMUL.FTZ R4, R71, UR8 ;  /* 0x0000000847047c20 */ /* 0x008fe20008410000 */
[C---:B------:R-:W-:Y:S02]  /*b7e0*/  ISETP.GE.AND P6, PT, R2.reuse, R212, PT ;  /* 0x000000d40200720c */ /* 0x040fe40003fc6270 */
[C---:B------:R-:W-:Y:S02]  /*b7f0*/  ISETP.GE.AND P5, PT, R2.reuse, R211, PT ;  /* 0x000000d30200720c */ /* 0x040fe40003fa6270 */
[C---:B------:R-:W-:Y:S01]  /*b800*/  ISETP.LT.OR P0, PT, R2.reuse, R209, P0 ;  /* 0x000000d10200720c */ /* 0x040fe20000701670 */
[----:B------:R-:W-:Y:S01]  /*b810*/  MUFU.TANH R44, R7 ;  /* 0x00000007002c7308 */ /* 0x000fe20000002400 */
[----:B------:R-:W-:Y:S01]  /*b820*/  ISETP.LT.OR P6, PT, R2, R208, P6 ;  /* 0x000000d00200720c */ /* 0x000fe200037c1670 */
[----:B-1----:R-:W-:Y:S01]  /*b830*/  FMUL.FTZ R5, R70, UR8 ;  /* 0x0000000846057c20 */ /* 0x002fe20008410000 */
[----:B------:R-:W-:Y:S01]  /*b840*/  ISETP.LT.OR P5, PT, R2, R207, P5 ;  /* 0x000000cf0200720c */ /* 0x000fe20002fa1670 */
[----:B------:R-:W-:Y:S01]  /*b850*/  VIADD R2, R0, 0x10 ;  /* 0x0000001000027836 */ /* 0x000fe20000000000 */
[----:B------:R-:W-:-:S02]  /*b860*/  FSEL R25, R155, -INF , !P0 ;  /* 0xff8000009b197808 */ /* 0x000fc40004000000 */
[----:B------:R-:W-:Y:S01]  /*b870*/  FSEL R29, R153, -INF , !P6 ;  /* 0xff800000991d7808 */ /* 0x000fe20007000000 */
[----:B------:R1:W-:Y:S01]  /*b880*/  MUFU.TANH R70, R4 ;  /* 0x0000000400467308 */ /* 0x0003e20000002400 */
[----:B--2---:R-:W-:Y:S01]  /*b890*/  VIADD R3, R0, 0x9 ;  /* 0x0000000900037836 */ /* 0x004fe20000000000 */
[-C--:B------:R-:W-:Y:S02]  /*b8a0*/  ISETP.GE.AND P0, PT, R2, R214.reuse, PT ;  /* 0x000000d60200720c */ /* 0x080fe40003f06270 */
[----:B------:R-:W-:Y:S02]  /*b8b0*/  FSEL R33, R151, -INF , !P5 ;  /* 0xff80000097217808 */ /* 0x000fe40006800000 */
[C---:B------:R-:W-:Y:S02]  /*b8c0*/  ISETP.GE.AND P4, PT, R3.reuse, R214, PT ;  /* 0x000000d60300720c */ /* 0x040fe40003f86270 */
[C---:B------:R-:W-:Y:S01]  /*b8d0*/  ISETP.GE.AND P3, PT, R3.reuse, R213, PT ;  /* 0x000000d50300720c */ /* 0x040fe20003f66270 */
[----:B------:R2:W-:Y:S01]  /*b8e0*/  MUFU.TANH R71, R5 ;  /* 0x0000000500477308 */ /* 0x0005e20000002400 */
[----:B------:R-:W-:-:S02]  /*b8f0*/  ISETP.GE.AND P2, PT, R3, R212, PT ;  /* 0x000000d40300720c */ /* 0x000fc40003f46270 */
[C---:B------:R-:W-:Y:S02]  /*b900*/  ISETP.GE.AND P1, PT, R3.reuse, R211, PT ;  /* 0x000000d30300720c */ /* 0x040fe40003f26270 */
[C---:B------:R-:W-:Y:S02]  /*b910*/  ISETP.LT.OR P4, PT, R3.reuse, R210, P4 ;  /* 0x000000d20300720c */ /* 0x040fe40002781670 */
[----:B------:R-:W-:Y:S01]  /*b920*/  ISETP.LT.OR P3, PT, R3, R209, P3 ;  /* 0x000000d10300720c */ /* 0x000fe20001f61670 */
[----:B-1----:R-:W-:Y:S01]  /*b930*/  FMUL.FTZ R4, R43, UR8 ;  /* 0x000000082b047c20 */ /* 0x002fe20008410000 */
[C---:B------:R-:W-:Y:S01]  /*b940*/  ISETP.LT.OR P2, PT, R3.reuse, R208, P2 ;  /* 0x000000d00300720c */ /* 0x040fe20001741670 */
[----:B------:R-:W-:Y:S01]  /*b950*/  MUFU.TANH R39, R8 ;  /* 0x0000000800277308 */ /* 0x000fe20000002400 */
[----:B------:R-:W-:Y:S01]  /*b960*/  ISETP.LT.OR P1, PT, R3, R207, P1 ;  /* 0x000000cf0300720c */ /* 0x000fe20000f21670 */
[----:B------:R-:W-:Y:S01]  /*b970*/  FMUL.FTZ R3, R68, UR8 ;  /* 0x0000000844037c20 */ /* 0x000fe20008410000 */
[----:B------:R-:W-:-:S02]  /*b980*/  ISETP.LT.OR P0, PT, R2, R210, P0 ;  /* 0x000000d20200720c */ /* 0x000fc40000701670 */
[----:B------:R-:W-:Y:S02]  /*b990*/  FSEL R23, R168, -INF , !P3 ;  /* 0xff800000a8177808 */ /* 0x000fe40005800000 */
[----:B------:R-:W-:Y:S01]  /*b9a0*/  FSEL R28, R154, -INF , !P2 ;  /* 0xff8000009a1c7808 */ /* 0x000fe20005000000 */
[----:B------:R1:W3:Y:S01]  /*b9b0*/  MUFU.TANH R143, R3 ;  /* 0x00000003008f7308 */ /* 0x0002e20000002400 */
[----:B------:R-:W-:Y:S01]  /*b9c0*/  FSEL R32, R152, -INF , !P1 ;  /* 0xff80000098207808 */ /* 0x000fe20004800000 */
[----:B--2---:R-:W-:Y:S01]  /*b9d0*/  FMUL.FTZ R5, R42, UR8 ;  /* 0x000000082a057c20 */ /* 0x004fe20008410000 */
[----:B------:R-:W-:Y:S02]  /*b9e0*/  FSEL R16, R150, -INF , !P0 ;  /* 0xff80000096107808 */ /* 0x000fe40004000000 */
[----:B------:R-:W-:Y:S02]  /*b9f0*/  FSEL R15, R172, -INF , !P4 ;  /* 0xff800000ac0f7808 */ /* 0x000fe40006000000 */
[----:B------:R-:W-:-:S02]  /*ba00*/  ISETP.GE.AND P6, PT, R2, R213, PT ;  /* 0x000000d50200720c */ /* 0x000fc40003fc6270 */
[C---:B------:R-:W-:Y:S02]  /*ba10*/  ISETP.GE.AND P5, PT, R2.reuse, R212, PT ;  /* 0x000000d40200720c */ /* 0x040fe40003fa6270 */
[C---:B------:R-:W-:Y:S02]  /*ba20*/  ISETP.GE.AND P4, PT, R2.reuse, R211, PT ;  /* 0x000000d30200720c */ /* 0x040fe40003f86270 */
[C---:B------:R-:W-:Y:S02]  /*ba30*/  ISETP.LT.OR P6, PT, R2.reuse, R209, P6 ;  /* 0x000000d10200720c */ /* 0x040fe400037c1670 */
[C---:B------:R-:W-:Y:S01]  /*ba40*/  ISETP.LT.OR P5, PT, R2.reuse, R208, P5 ;  /* 0x000000d00200720c */ /* 0x040fe20002fa1670 */
[----:B-1----:R-:W-:Y:S01]  /*ba50*/  FMUL.FTZ R3, R69, UR8 ;  /* 0x0000000845037c20 */ /* 0x002fe20008410000 */
[----:B------:R-:W-:Y:S01]  /*ba60*/  ISETP.LT.OR P4, PT, R2, R207, P4 ;  /* 0x000000cf0200720c */ /* 0x000fe20002781670 */
[----:B------:R-:W-:Y:S01]  /*ba70*/  VIADD R2, R0, 0x18 ;  /* 0x0000001800027836 */ /* 0x000fe20000000000 */
[----:B------:R-:W-:Y:S01]  /*ba80*/  FSEL R148, R148, -INF , !P6 ;  /* 0xff80000094947808 */ /* 0x000fe20007000000 */
[----:B------:R1:W-:Y:S01]  /*ba90*/  MUFU.TANH R142, R3 ;  /* 0x00000003008e7308 */ /* 0x0003e20000002400 */
[----:B------:R-:W-:-:S02]  /*baa0*/  FSEL R27, R59, -INF , !P5 ;  /* 0xff8000003b1b7808 */ /* 0x000fc40006800000 */
[----:B------:R-:W-:Y:S02]  /*bab0*/  FSEL R74, R58, -INF , !P4 ;  /* 0xff8000003a4a7808 */ /* 0x000fe40006000000 */
[C---:B------:R-:W-:Y:S02]  /*bac0*/  ISETP.GE.AND P6, PT, R2.reuse, R214, PT ;  /* 0x000000d60200720c */ /* 0x040fe40003fc6270 */
[C---:B------:R-:W-:Y:S01]  /*bad0*/  ISETP.GE.AND P5, PT, R2.reuse, R213, PT ;  /* 0x000000d50200720c */ /* 0x040fe20003fa6270 */
[----:B------:R-:W-:Y:S01]  /*bae0*/  MUFU.TANH R58, R5 ;  /* 0x00000005003a7308 */ /* 0x000fe20000002400 */
[C---:B------:R-:W-:Y:S02]  /*baf0*/  ISETP.GE.AND P4, PT, R2.reuse, R212, PT ;  /* 0x000000d40200720c */ /* 0x040fe40003f86270 */
[C---:B------:R-:W-:Y:S02]  /*bb00*/  ISETP.LT.OR P6, PT, R2.reuse, R210, P6 ;  /* 0x000000d20200720c */ /* 0x040fe400037c1670 */
[----:B------:R-:W-:-:S02]  /*bb10*/  ISETP.LT.OR P5, PT, R2, R209, P5 ;  /* 0x000000d10200720c */ /* 0x000fc40002fa1670 */
[----:B------:R-:W-:Y:S01]  /*bb20*/  ISETP.LT.OR P4, PT, R2, R208, P4 ;  /* 0x000000d00200720c */ /* 0x000fe20002781670 */
[----:B-1----:R-:W-:Y:S01]  /*bb30*/  VIADD R3, R0, 0x11 ;  /* 0x0000001100037836 */ /* 0x002fe20000000000 */
[----:B------:R-:W-:Y:S02]  /*bb40*/  FSEL R18, R56, -INF , !P6 ;  /* 0xff80000038127808 */ /* 0x000fe40007000000 */
[----:B------:R-:W-:Y:S01]  /*bb50*/  FSEL R43, R20, -INF , !P4 ;  /* 0xff800000142b7808 */ /* 0x000fe20006000000 */
[----:B------:R1:W-:Y:S01]  /*bb60*/  MUFU.TANH R56, R4 ;  /* 0x0000000400387308 */ /* 0x0003e20000002400 */
[C---:B------:R-:W-:Y:S01]  /*bb70*/  ISETP.GE.AND P3, PT, R3.reuse, R214, PT ;  /* 0x000000d60300720c */ /* 0x040fe20003f66270 */
[----:B------:R-:W-:Y:S01]  /*bb80*/  VIADD R20, R0, 0x38 ;  /* 0x0000003800147836 */ /* 0x000fe20000000000 */
        /* <DEDUP_REMOVED lines=8> */
[----:B------:R-:W-:Y:S01]  /*bc10*/  FSEL R17, R149, -INF , !P3 ;  /* 0xff80000095117808 */ /* 0x000fe20005800000 */
[----:B-1----:R-:W-:Y:S01]  /*bc20*/  VIADD R4, R0, 0x21 ;  /* 0x0000002100047836 */ /* 0x002fe20000000000 */
[----:B------:R-:W-:Y:S01]  /*bc30*/  ISETP.GE.AND P3, PT, R2, R211, PT ;  /* 0x000000d30200720c */ /* 0x000fe20003f66270 */
[----:B------:R1:W-:Y:S01]  /*bc40*/  MUFU.TANH R46, R3 ;  /* 0x00000003002e7308 */ /* 0x0003e20000002400 */
[----:B------:R-:W-:-:S02]  /*bc50*/  FSEL R141, R141, -INF , !P2 ;  /* 0xff8000008d8d7808 */ /* 0x000fc40005000000 */
[----:B------:R-:W-:Y:S01]  /*bc60*/  ISETP.LT.OR P3, PT, R2, R207, P3 ;  /* 0x000000cf0200720c */ /* 0x000fe20001f61670 */
[----:B------:R-:W-:Y:S01]  /*bc70*/  VIADD R2, R0, 0x20 ;  /* 0x0000002000027836 */ /* 0x000fe20000000000 */
[----:B------:R-:W-:Y:S02]  /*bc80*/  FSEL R68, R57, -INF , !P0 ;  /* 0xff80000039447808 */ /* 0x000fe40004000000 */
[----:B------:R-:W-:Y:S02]  /*bc90*/  FSEL R69, R19, -INF , !P3 ;  /* 0xff80000013457808 */ /* 0x000fe40005800000 */
[C---:B------:R-:W-:Y:S02]  /*bca0*/  ISETP.GE.AND P4, PT, R2.reuse, R213, PT ;  /* 0x000000d50200720c */ /* 0x040fe40003f86270 */
[C---:B------:R-:W-:Y:S02]  /*bcb0*/  ISETP.GE.AND P3, PT, R2.reuse, R212, PT ;  /* 0x000000d40200720c */ /* 0x040fe40003f66270 */
[----:B------:R-:W-:-:S02]  /*bcc0*/  ISETP.LT.OR P4, PT, R2, R209, P4 ;  /* 0x000000d10200720c */ /* 0x000fc40002781670 */
[----:B------:R-:W-:Y:S01]  /*bcd0*/  ISETP.LT.OR P3, PT, R2, R208, P3 ;  /* 0x000000d00200720c */ /* 0x000fe20001f61670 */
[----:B-1----:R-:W-:Y:S01]  /*bce0*/  FMUL.FTZ R3, R41, UR8 ;  /* 0x0000000829037c20 */ /* 0x002fe20008410000 */
[----:B------:R-:W-:Y:S02]  /*bcf0*/  FSEL R41, R140, -INF , !P1 ;  /* 0xff8000008c297808 */ /* 0x000fe40004800000 */
[----:B------:R-:W-:Y:S01]  /*bd00*/  FSEL R140, R53, -INF , !P5 ;  /* 0xff800000358c7808 */ /* 0x000fe20006800000 */
[----:B------:R1:W2:Y:S01]  /*bd10*/  MUFU.TANH R45, R3 ;  /* 0x00000003002d7308 */ /* 0x0002a20000002400 */
[C---:B------:R-:W-:Y:S02]  /*bd20*/  ISETP.GE.AND P5, PT, R2.reuse, R214, PT ;  /* 0x000000d60200720c */ /* 0x040fe40003fa6270 */
[----:B----4-:R-:W-:Y:S02]  /*bd30*/  FSEL R227, R157, -INF , !P4 ;  /* 0xff8000009de37808 */ /* 0x010fe40006000000 */
[----:B------:R-:W-:-:S02]  /*bd40*/  ISETP.LT.OR P5, PT, R2, R210, P5 ;  /* 0x000000d20200720c */ /* 0x000fc40002fa1670 */
[----:B---3--:R-:W-:Y:S02]  /*bd50*/  FSEL R143, R143, -INF , !P3 ;  /* 0xff8000008f8f7808 */ /* 0x008fe40005800000 */
[----:B------:R-:W-:Y:S01]  /*bd60*/  FSEL R36, R73, -INF , !P5 ;  /* 0xff80000049247808 */ /* 0x000fe20006800000 */
[----:B-1----:R-:W-:-:S05]  /*bd70*/  VIADD R3, R0, 0x19 ;  /* 0x0000001900037836 */ /* 0x002fca0000000000 */
[C---:B------:R-:W-:Y:S02]  /*bd80*/  ISETP.GE.AND P2, PT, R3.reuse, R214, PT ;  /* 0x000000d60300720c */ /* 0x040fe40003f46270 */
[C---:B------:R-:W-:Y:S02]  /*bd90*/  ISETP.GE.AND P1, PT, R3.reuse, R213, PT ;  /* 0x000000d50300720c */ /* 0x040fe40003f26270 */
[C---:B------:R-:W-:Y:S02]  /*bda0*/  ISETP.LT.OR P2, PT, R3.reuse, R210, P2 ;  /* 0x000000d20300720c */ /* 0x040fe40001741670 */
[----:B------:R-:W-:Y:S02]  /*bdb0*/  ISETP.GE.AND P0, PT, R3, R212, PT ;  /* 0x000000d40300720c */ /* 0x000fe40003f06270 */
[----:B------:R-:W-:Y:S02]  /*bdc0*/  FSEL R19, R54, -INF , !P2 ;  /* 0xff80000036137808 */ /* 0x000fe40005000000 */
[----:B------:R-:W-:-:S02]  /*bdd0*/  ISETP.GE.AND P2, PT, R2, R211, PT ;  /* 0x000000d30200720c */ /* 0x000fc40003f46270 */
[C---:B------:R-:W-:Y:S02]  /*bde0*/  ISETP.GE.AND P6, PT, R3.reuse, R211, PT ;  /* 0x000000d30300720c */ /* 0x040fe40003fc6270 */
[----:B------:R-:W-:Y:S01]  /*bdf0*/  ISETP.LT.OR P2, PT, R2, R207, P2 ;  /* 0x000000cf0200720c */ /* 0x000fe20001741670 */
[----:B------:R-:W-:Y:S01]  /*be00*/  FMUL.FTZ R2, R62, UR8 ;  /* 0x000000083e027c20 */ /* 0x000fe20008410000 */
[C---:B------:R-:W-:Y:S02]  /*be10*/  ISETP.LT.OR P1, PT, R3.reuse, R209, P1 ;  /* 0x000000d10300720c */ /* 0x040fe40000f21670 */
[C---:B------:R-:W-:Y:S01]  /*be20*/  ISETP.LT.OR P0, PT, R3.reuse, R208, P0 ;  /* 0x000000d00300720c */ /* 0x040fe20000701670 */
[----:B------:R1:W-:Y:S01]  /*be30*/  MUFU.TANH R54, R2 ;  /* 0x0000000200367308 */ /* 0x0003e20000002400 */
[----:B------:R-:W-:Y:S01]  /*be40*/  ISETP.LT.OR P6, PT, R3, R207, P6 ;  /* 0x000000cf0300720c */ /* 0x000fe200037c1670 */
[----:B------:R-:W-:Y:S01]  /*be50*/  FMUL.FTZ R3, R60, UR8 ;  /* 0x000000083c037c20 */ /* 0x000fe20008410000 */
[----:B------:R-:W-:-:S02]  /*be60*/  FSEL R75, R55, -INF , !P1 ;  /* 0xff800000374b7808 */ /* 0x000fc40004800000 */
[----:B------:R-:W-:Y:S02]  /*be70*/  ISETP.GE.AND P1, PT, R4, R214, PT ;  /* 0x000000d60400720c */ /* 0x000fe40003f26270 */
[----:B------:R-:W-:Y:S01]  /*be80*/  FSEL R42, R52, -INF , !P0 ;  /* 0xff800000342a7808 */ /* 0x000fe20004000000 */
[----:B------:R3:W-:Y:S01]  /*be90*/  MUFU.TANH R53, R3 ;  /* 0x0000000300357308 */ /* 0x0007e20000002400 */
[----:B------:R-:W-:Y:S02]  /*bea0*/  ISETP.LT.OR P1, PT, R4, R210, P1 ;  /* 0x000000d20400720c */ /* 0x000fe40000f21670 */
[----:B------:R-:W-:Y:S02]  /*beb0*/  FSEL R220, R71, -INF , !P2 ;  /* 0xff80000047dc7808 */ /* 0x000fe40005000000 */
[----:B------:R-:W-:Y:S02]  /*bec0*/  FSEL R37, R72, -INF , !P1 ;  /* 0xff80000048257808 */ /* 0x000fe40004800000 */
[----:B------:R-:W-:-:S02]  /*bed0*/  ISETP.GE.AND P1, PT, R6, R214, PT ;  /* 0x000000d60600720c */ /* 0x000fc40003f26270 */
[----:B-1----:R-:W-:Y:S02]  /*bee0*/  FMNMX.FTZ R2, R235, R9, !PT ;  /* 0x00000009eb027209 */ /* 0x002fe40007810000 */
[----:B------:R-:W-:Y:S02]  /*bef0*/  ISETP.LT.OR P1, PT, R6, R210, P1 ;  /* 0x000000d20600720c */ /* 0x000fe40000f21670 */
[----:B------:R-:W-:Y:S01]  /*bf00*/  FMNMX.FTZ R5, R10, R2, !PT ;  /* 0x000000020a057209 */ /* 0x000fe20007810000 */
[----:B------:R-:W-:Y:S01]  /*bf10*/  VIADD R2, R0, 0x29 ;  /* 0x0000002900027836 */ /* 0x000fe20000000000 */
[----:B------:R-:W-:Y:S01]  /*bf20*/  FSEL R151, R26, -INF , !P6 ;  /* 0xff8000001a977808 */ /* 0x000fe20007000000 */
[----:B---3--:R-:W-:Y:S01]  /*bf30*/  FMUL.FTZ R3, R61, UR8 ;  /* 0x000000083d037c20 */ /* 0x008fe20008410000 */
[----:B------:R-:W-:Y:S01]  /*bf40*/  FMNMX.FTZ R7, R12, R5, !PT ;  /* 0x000000050c077209 */ /* 0x000fe20007810000 */
[----:B------:R-:W-:Y:S01]  /*bf50*/  VIADD R5, R0, 0x31 ;  /* 0x0000003100057836 */ /* 0x000fe20000000000 */
[C---:B------:R-:W-:Y:S01]  /*bf60*/  ISETP.GE.AND P5, PT, R2.reuse, R214, PT ;  /* 0x000000d60200720c */ /* 0x040fe20003fa6270 */
[----:B------:R1:W-:Y:S01]  /*bf70*/  MUFU.TANH R47, R3 ;  /* 0x00000003002f7308 */ /* 0x0003e20000002400 */
[----:B------:R-:W-:-:S02]  /*bf80*/  ISETP.GE.AND P2, PT, R2, R213, PT ;  /* 0x000000d50200720c */ /* 0x000fc40003f46270 */
[C---:B------:R-:W-:Y:S02]  /*bf90*/  ISETP.LT.OR P5, PT, R2.reuse, R210, P5 ;  /* 0x000000d20200720c */ /* 0x040fe40002fa1670 */
[----:B------:R-:W-:Y:S02]  /*bfa0*/  ISETP.LT.OR P2, PT, R2, R209, P2 ;  /* 0x000000d10200720c */ /* 0x000fe40001741670 */
[----:B--2---:R-:W-:Y:S02]  /*bfb0*/  FSEL R38, R45, -INF , !P5 ;  /* 0xff8000002d267808 */ /* 0x004fe40006800000 */
[----:B------:R-:W-:Y:S02]  /*bfc0*/  ISETP.GE.AND P5, PT, R20, R214, PT ;  /* 0x000000d61400720c */ /* 0x000fe40003fa6270 */
[----:B------:R-:W-:Y:S02]  /*bfd0*/  FSEL R230, R56, -INF , !P2 ;  /* 0xff80000038e67808 */ /* 0x000fe40005000000 */
[----:B------:R-:W-:-:S02]  /*bfe0*/  ISETP.LT.OR P5, PT, R20, R210, P5 ;  /* 0x000000d21400720c */ /* 0x000fc40002fa1670 */
[----:B------:R-:W-:Y:S01]  /*bff0*/  ISETP.GE.AND P2, PT, R5, R213, PT ;  /* 0x000000d50500720c */ /* 0x000fe20003f46270 */
[----:B-1----:R-:W-:Y:S01]  /*c000*/  VIADD R3, R0, 0x28 ;  /* 0x0000002800037836 */ /* 0x002fe20000000000 */
[----:B------:R-:W-:Y:S01]  /*c010*/  FMNMX.FTZ R0, R15, R7, !PT ;  /* 0x000000070f007209 */ /* 0x000fe20007810000 */
[----:B------:R-:W-:Y:S01]  /*c020*/  FMUL.FTZ R7, R48, UR8 ;  /* 0x0000000830077c20 */ /* 0x000fe20008410000 */
[----:B------:R-:W-:Y:S01]  /*c030*/  ISETP.LT.OR P2, PT, R5, R209, P2 ;  /* 0x000000d10500720c */ /* 0x000fe20001741670 */
[----:B------:R1:W-:Y:S01]  /*c040*/  MUFU.TANH R48, R11 ;  /* 0x0000000b00307308 */ /* 0x0003e20000002400 */
[----:B------:R-:W-:Y:S02]  /*c050*/  FMNMX.FTZ R0, R16, R0, !PT ;  /* 0x0000000010007209 */ /* 0x000fe40007810000 */
[----:B------:R-:W-:Y:S02]  /*c060*/  ISETP.GE.AND P0, PT, R3, R214, PT ;  /* 0x000000d60300720c */ /* 0x000fe40003f06270 */
[----:B------:R-:W-:-:S02]  /*c070*/  FMNMX.FTZ R0, R17, R0, !PT ;  /* 0x0000000011007209 */ /* 0x000fc40007810000 */
[----:B------:R-:W-:Y:S01]  /*c080*/  ISETP.LT.OR P0, PT, R3, R210, P0 ;  /* 0x000000d20300720c */ /* 0x000fe20000701670 */
[----:B------:R2:W3:Y:S01]  /*c090*/  MUFU.TANH R40, R7 ;  /* 0x0000000700287308 */ /* 0x0004e20000002400 */
[----:B------:R-:W-:Y:S02]  /*c0a0*/  FMNMX.FTZ R0, R18, R0, !PT ;  /* 0x0000000012007209 */ /* 0x000fe40007810000 */
[----:B------:R-:W-:Y:S02]  /*c0b0*/  FSEL R8, R46, -INF , !P0 ;  /* 0xff8000002e087808 */ /* 0x000fe40004000000 */
[----:B------:R-:W-:Y:S02]  /*c0c0*/  FMNMX.FTZ R0, R19, R0, !PT ;  /* 0x0000000013007209 */ /* 0x000fe40007810000 */
[----:B------:R-:W-:Y:S02]  /*c0d0*/  ISETP.GE.AND P0, PT, R5, R214, PT ;  /* 0x000000d60500720c */ /* 0x000fe40003f06270 */
[----:B------:R-:W-:-:S02]  /*c0e0*/  FMNMX.FTZ R0, R36, R0, !PT ;  /* 0x0000000024007209 */ /* 0x000fc40007810000 */
[----:B------:R-:W-:Y:S02]  /*c0f0*/  ISETP.LT.OR P0, PT, R5, R210, P0 ;  /* 0x000000d20500720c */ /* 0x000fe40000701670 */
[----:B------:R-:W-:Y:S02]  /*c100*/  FMNMX.FTZ R0, R37, R0, !PT ;  /* 0x0000000025007209 */ /* 0x000fe40007810000 */
[----:B-1----:R-:W-:Y:S01]  /*c110*/  FSEL R11, R44, -INF , !P1 ;  /* 0xff8000002c0b7808 */ /* 0x002fe20004800000 */
[----:B--2---:R-:W-:Y:S01]  /*c120*/  FMUL.FTZ R7, R49, UR8 ;  /* 0x0000000831077c20 */ /* 0x004fe20008410000 */
[----:B------:R-:W-:Y:S01]  /*c130*/  FMNMX.FTZ R0, R8, R0, !PT ;  /* 0x0000000008007209 */ /* 0x000fe20007810000 */
[----:B------:R-:W-:Y:S01]  /*c140*/  MUFU.TANH R44, R13 ;  /* 0x0000000d002c7308 */ /* 0x000fe20000002400 */
[----:B------:R-:W-:Y:S02]  /*c150*/  ISETP.GE.AND P1, PT, R21, R214, PT ;  /* 0x000000d61500720c */ /* 0x000fe40003f26270 */
[----:B------:R-:W-:-:S02]  /*c160*/  FMNMX.FTZ R0, R38, R0, !PT ;  /* 0x0000000026007209 */ /* 0x000fc40007810000 */
[----:B------:R-:W-:Y:S02]  /*c170*/  FSEL R39, R39, -INF , !P0 ;  /* 0xff80000027277808 */ /* 0x000fe40004000000 */
[----:B------:R-:W-:Y:S01]  /*c180*/  FMNMX.FTZ R0, R11, R0, !PT ;  /* 0x000000000b007209 */ /* 0x000fe20007810000 */
[----:B------:R-:W1:Y:S01]  /*c190*/  MUFU.TANH R7, R7 ;  /* 0x0000000700077308 */ /* 0x000e620000002400 */
[----:B------:R-:W-:Y:S02]  /*c1a0*/  ISETP.LT.OR P1, PT, R21, R210, P1 ;  /* 0x000000d21500720c */ /* 0x000fe40000f21670 */
[----:B---3--:R-:W-:Y:S02]  /*c1b0*/  FSEL R149, R40, -INF , !P5 ;  /* 0xff80000028957808 */ /* 0x008fe40006800000 */
[----:B------:R-:W-:Y:S02]  /*c1c0*/  FMNMX.FTZ R0, R39, R0, !PT ;  /* 0x0000000027007209 */ /* 0x000fe40007810000 */
[----:B------:R-:W-:Y:S01]  /*c1d0*/  ISETP.GE.AND P5, PT, R4, R213, PT ;  /* 0x000000d50400720c */ /* 0x000fe20003fa6270 */
[----:B------:R-:W-:Y:S01]  /*c1e0*/  MUFU.TANH R40, R14 ;  /* 0x0000000e00287308 */ /* 0x000fe20000002400 */
[----:B------:R-:W-:-:S02]  /*c1f0*/  FMNMX.FTZ R0, R149, R0, !PT ;  /* 0x0000000095007209 */ /* 0x000fc40007810000 */
[C---:B------:R-:W-:Y:S02]  /*c200*/  ISETP.GE.AND P0, PT, R4.reuse, R212, PT ;  /* 0x000000d40400720c */ /* 0x040fe40003f06270 */
[C---:B------:R-:W-:Y:S02]  /*c210*/  ISETP.LT.OR P5, PT, R4.reuse, R209, P5 ;  /* 0x000000d10400720c */ /* 0x040fe40002fa1670 */
[----:B------:R-:W-:Y:S02]  /*c220*/  ISETP.LT.OR P0, PT, R4, R208, P0 ;  /* 0x000000d00400720c */ /* 0x000fe40000701670 */
[----:B-1----:R-:W-:Y:S02]  /*c230*/  FSEL R150, R7, -INF , !P1 ;  /* 0xff80000007967808 */ /* 0x002fe40004800000 */
[----:B------:R-:W-:Y:S02]  /*c240*/  FSEL R229, R156, -INF , !P5 ;  /* 0xff8000009ce57808 */ /* 0x000fe40006800000 */
[----:B------:R-:W-:-:S02]  /*c250*/  FMNMX.FTZ R0, R150, R0, !PT ;  /* 0x0000000096007209 */ /* 0x000fc40007810000 */
[----:B------:R-:W-:Y:S02]  /*c260*/  FSEL R142, R142, -INF , !P0 ;  /* 0xff8000008e8e7808 */ /* 0x000fe40004000000 */
[C---:B------:R-:W-:Y:S01]  /*c270*/  ISETP.GE.AND P5, PT, R2.reuse, R212, PT ;  /* 0x000000d40200720c */ /* 0x040fe20003fa6270 */
[----:B------:R-:W1:Y:S01]  /*c280*/  SHFL.BFLY PT, R7, R0, 0x2, 0x1f ;  /* 0x0c401f0000077f89 */ /* 0x000e6200000e0000 */
[C---:B------:R-:W-:Y:S02]  /*c290*/  ISETP.GE.AND P0, PT, R2.reuse, R211, PT ;  /* 0x000000d30200720c */ /* 0x040fe40003f06270 */
[C---:B------:R-:W-:Y:S02]  /*c2a0*/  ISETP.LT.OR P5, PT, R2.reuse, R208, P5 ;  /* 0x000000d00200720c */ /* 0x040fe40002fa1670 */
[----:B------:R-:W-:Y:S01]  /*c2b0*/  ISETP.LT.OR P0, PT, R2, R207, P0 ;  /* 0x000000cf0200720c */ /* 0x000fe20000701670 */
[----:B------:R-:W-:Y:S01]  /*c2c0*/  FMUL.FTZ R2, R67, UR8 ;  /* 0x0000000843027c20 */ /* 0x000fe20008410000 */
[----:B------:R-:W-:-:S02]  /*c2d0*/  ISETP.GE.AND P1, PT, R4, R211, PT ;  /* 0x000000d30400720c */ /* 0x000fc40003f26270 */
[C---:B------:R-:W-:Y:S01]  /*c2e0*/  ISETP.GE.AND P6, PT, R3.reuse, R213, PT ;  /* 0x000000d50300720c */ /* 0x040fe20003fc6270 */
[----:B------:R2:W-:Y:S01]  /*c2f0*/  MUFU.TANH R45, R2 ;  /* 0x00000002002d7308 */ /* 0x0005e20000002400 */
[C---:B------:R-:W-:Y:S02]  /*c300*/  ISETP.GE.AND P4, PT, R3.reuse, R212, PT ;  /* 0x000000d40300720c */ /* 0x040fe40003f86270 */
[----:B------:R-:W-:Y:S01]  /*c310*/  ISETP.LT.OR P1, PT, R4, R207, P1 ;  /* 0x000000cf0400720c */ /* 0x000fe20000f21670 */
[----:B------:R-:W-:Y:S01]  /*c320*/  FMUL.FTZ R4, R64, UR8 ;  /* 0x0000000840047c20 */ /* 0x000fe20008410000 */
[C---:B------:R-:W-:Y:S02]  /*c330*/  ISETP.LT.OR P6, PT, R3.reuse, R209, P6 ;  /* 0x000000d10300720c */ /* 0x040fe400037c1670 */
[----:B------:R-:W-:Y:S01]  /*c340*/  ISETP.LT.OR P4, PT, R3, R208, P4 ;  /* 0x000000d00300720c */ /* 0x000fe20002781670 */
[----:B------:R3:W-:Y:S01]  /*c350*/  MUFU.TANH R26, R4 ;  /* 0x00000004001a7308 */ /* 0x0007e20000002400 */
[----:B------:R-:W-:-:S02]  /*c360*/  FSEL R215, R70, -INF , !P1 ;  /* 0xff80000046d77808 */ /* 0x000fc40004800000 */
[----:B------:R-:W-:Y:S02]  /*c370*/  FSEL R231, R58, -INF , !P6 ;  /* 0xff8000003ae77808 */ /* 0x000fe40007000000 */
[----:B------:R-:W-:Y:S02]  /*c380*/  FSEL R190, R53, -INF , !P4 ;  /* 0xff80000035be7808 */ /* 0x000fe40006000000 */
[----:B-1----:R-:W-:Y:S01]  /*c390*/  FMNMX.FTZ R0, R0, R7, !PT ;  /* 0x0000000700007209 */ /* 0x002fe20007810000 */
[----:B--2---:R-:W-:Y:S01]  /*c3a0*/  FMUL.FTZ R2, R50, UR8 ;  /* 0x0000000832027c20 */ /* 0x004fe20008410000 */
[----:B------:R-:W-:-:S03]  /*c3b0*/  ISETP.GE.AND P1, PT, R6, R213, PT ;  /* 0x000000d50600720c */ /* 0x000fc60003f26270 */
[----:B------:R-:W1:Y:S01]  /*c3c0*/  SHFL.BFLY PT, R7, R0, 0x1, 0x1f ;  /* 0x0c201f0000077f89 */ /* 0x000e6200000e0000 */
[C---:B------:R-:W-:Y:S01]  /*c3d0*/  ISETP.GE.AND P6, PT, R6.reuse, R212, PT ;  /* 0x000000d40600720c */ /* 0x040fe20003fc6270 */
[----:B------:R2:W-:Y:S01]  /*c3e0*/  MUFU.TANH R13, R2 ;  /* 0x00000002000d7308 */ /* 0x0005e20000002400 */
[C---:B------:R-:W-:Y:S02]  /*c3f0*/  ISETP.GE.AND P4, PT, R6.reuse, R211, PT ;  /* 0x000000d30600720c */ /* 0x040fe40003f86270 */
[C---:B------:R-:W-:Y:S01]  /*c400*/  ISETP.LT.OR P1, PT, R6.reuse, R209, P1 ;  /* 0x000000d10600720c */ /* 0x040fe20000f21670 */
[----:B---3--:R-:W-:Y:S01]  /*c410*/  FMUL.FTZ R4, R65, UR8 ;  /* 0x0000000841047c20 */ /* 0x008fe20008410000 */
[C---:B------:R-:W-:Y:S02]  /*c420*/  ISETP.LT.OR P6, PT, R6.reuse, R208, P6 ;  /* 0x000000d00600720c */ /* 0x040fe400037c1670 */
[----:B------:R-:W-:Y:S01]  /*c430*/  ISETP.LT.OR P4, PT, R6, R207, P4 ;  /* 0x000000cf0600720c */ /* 0x000fe20002781670 */
[----:B------:R-:W3:Y:S01]  /*c440*/  MUFU.TANH R14, R4 ;  /* 0x00000004000e7308 */ /* 0x000ee20000002400 */
[----:B------:R-:W-:-:S02]  /*c450*/  ISETP.GE.AND P3, PT, R3, R211, PT ;  /* 0x000000d30300720c */ /* 0x000fc40003f66270 */
[----:B------:R-:W-:Y:S02]  /*c460*/  FSEL R191, R47, -INF , !P5 ;  /* 0xff8000002fbf7808 */ /* 0x000fe40006800000 */
[----:B------:R-:W-:Y:S01]  /*c470*/  ISETP.LT.OR P3, PT, R3, R207, P3 ;  /* 0x000000cf0300720c */ /* 0x000fe20001f61670 */
[----:B------:R-:W-:Y:S01]  /*c480*/  FMUL.FTZ R3, R66, UR8 ;  /* 0x0000000842037c20 */ /* 0x000fe20008410000 */
[----:B------:R-:W-:Y:S01]  /*c490*/  ISETP.GE.AND P5, PT, R5, R212, PT ;  /* 0x000000d40500720c */ /* 0x000fe20003fa6270 */
[----:B--2---:R-:W-:Y:S02]  /*c4a0*/  FMUL.FTZ R2, R51, UR8 ;  /* 0x0000000833027c20 */ /* 0x004fe40008410000 */
[----:B------:R2:W-:Y:S01]  /*c4b0*/  MUFU.TANH R46, R3 ;  /* 0x00000003002e7308 */ /* 0x0005e20000002400 */
[----:B------:R-:W-:Y:S02]  /*c4c0*/  FSEL R240, R44, -INF , !P1 ;  /* 0xff8000002cf07808 */ /* 0x000fe40004800000 */
[----:B------:R-:W-:-:S02]  /*c4d0*/  ISETP.LT.OR P5, PT, R5, R208, P5 ;  /* 0x000000d00500720c */ /* 0x000fc40002fa1670 */
[----:B-1----:R-:W-:Y:S02]  /*c4e0*/  FMNMX.FTZ R73, R0, R7, !PT ;  /* 0x0000000700497209 */ /* 0x002fe40007810000 */
[----:B---3--:R-:W-:Y:S01]  /*c4f0*/  FSEL R237, R14, -INF , !P5 ;  /* 0xff8000000eed7808 */ /* 0x008fe20006800000 */
[----:B------:R1:W3:Y:S01]  /*c500*/  MUFU.TANH R6, R2 ;  /* 0x0000000200067308 */ /* 0x0002e20000002400 */
[----:B------:R-:W-:Y:S01]  /*c510*/  FSETP.NEU.FTZ.AND P5, PT, R73, -INF , PT ;  /* 0xff8000004900780b */ /* 0x000fe20003fbd000 */
[----:B------:R-:W-:Y:S01]  /*c520*/  FMUL.FTZ R4, R146, UR8 ;  /* 0x0000000892047c20 */ /* 0x000fe20008410000 */
[----:B------:R-:W-:Y:S02]  /*c530*/  FSEL R236, R26, -INF , !P6 ;  /* 0xff8000001aec7808 */ /* 0x000fe40007000000 */
[----:B------:R-:W-:Y:S02]  /*c540*/  ISETP.GE.AND P6, PT, R20, R213, PT ;  /* 0x000000d51400720c */ /* 0x000fe40003fc6270 */
[----:B------:R-:W-:Y:S01]  /*c550*/  FSEL R228, R40, -INF , !P2 ;  /* 0xff80000028e47808 */ /* 0x000fe20005000000 */
[----:B------:R-:W-:Y:S01]  /*c560*/  MUFU.TANH R26, R4 ;  /* 0x00000004001a7308 */ /* 0x000fe20000002400 */
[----:B--2---:R-:W-:Y:S01]  /*c570*/  FMUL.FTZ R3, R144, UR8 ;  /* 0x0000000890037c20 */ /* 0x004fe20008410000 */
[----:B------:R-:W-:-:S02]  /*c580*/  ISETP.LT.OR P6, PT, R20, R209, P6 ;  /* 0x000000d11400720c */ /* 0x000fc400037c1670 */
[----:B------:R-:W-:Y:S02]  /*c590*/  ISETP.GE.AND P1, PT, R5, R211, PT ;  /* 0x000000d30500720c */ /* 0x000fe40003f26270 */
[----:B------:R-:W-:Y:S02]  /*c5a0*/  FSEL R242, R13, -INF , !P6 ;  /* 0xff8000000df27808 */ /* 0x000fe40007000000 */
[----:B------:R2:W4:Y:S01]  /*c5b0*/  MUFU.TANH R44, R3 ;  /* 0x00000003002c7308 */ /* 0x0005220000002400 */
[----:B-1----:R-:W-:Y:S02]  /*c5c0*/  FMNMX.FTZ R2, R234, R22, !PT ;  /* 0x00000016ea027209 */ /* 0x002fe40007810000 */
[C---:B------:R-:W-:Y:S02]  /*c5d0*/  ISETP.GE.AND P6, PT, R21.reuse, R213, PT ;  /* 0x000000d51500720c */ /* 0x040fe40003fc6270 */
[----:B------:R-:W-:Y:S02]  /*c5e0*/  FMNMX.FTZ R2, R24, R2, !PT ;  /* 0x0000000218027209 */ /* 0x000fe40007810000 */
[----:B------:R-:W-:-:S02]  /*c5f0*/  ISETP.LT.OR P6, PT, R21, R209, P6 ;  /* 0x000000d11500720c */ /* 0x000fc400037c1670 */
[----:B------:R-:W-:Y:S02]  /*c600*/  FMNMX.FTZ R2, R25, R2, !PT ;  /* 0x0000000219027209 */ /* 0x000fe40007810000 */
[----:B------:R-:W-:Y:S01]  /*c610*/  ISETP.LT.OR P1, PT, R5, R207, P1 ;  /* 0x000000cf0500720c */ /* 0x000fe20000f21670 */
[----:B------:R-:W-:Y:S01]  /*c620*/  FMUL.FTZ R5, R147, UR8 ;  /* 0x0000000893057c20 */ /* 0x000fe20008410000 */
[----:B------:R-:W-:Y:S02]  /*c630*/  FMNMX.FTZ R2, R23, R2, !PT ;  /* 0x0000000217027209 */ /* 0x000fe40007810000 */
[----:B---3--:R-:W-:Y:S01]  /*c640*/  FSEL R241, R6, -INF , !P6 ;  /* 0xff80000006f17808 */ /* 0x008fe20007000000 */
[----:B------:R-:W-:Y:S01]  /*c650*/  MUFU.TANH R13, R5 ;  /* 0x00000005000d7308 */ /* 0x000fe20000002400 */
[----:B------:R-:W-:Y:S01]  /*c660*/  FMNMX.FTZ R0, R148, R2, !PT ;  /* 0x0000000294007209 */ /* 0x000fe20007810000 */
[----:B--2---:R-:W-:Y:S01]  /*c670*/  FMUL.FTZ R3, R145, UR8 ;  /* 0x0000000891037c20 */ /* 0x004fe20008410000 */
[----:B------:R-:W-:-:S02]  /*c680*/  FMNMX.FTZ R2, R233, R31, !PT ;  /* 0x0000001fe9027209 */ /* 0x000fc40007810000 */
[----:B------:R-:W-:Y:S02]  /*c690*/  FMNMX.FTZ R0, R141, R0, !PT ;  /* 0x000000008d007209 */ /* 0x000fe40007810000 */
[----:B------:R-:W-:Y:S01]  /*c6a0*/  FMNMX.FTZ R2, R30, R2, !PT ;  /* 0x000000021e027209 */ /* 0x000fe20007810000 */
[----:B------:R1:W2:Y:S01]  /*c6b0*/  MUFU.TANH R7, R3 ;  /* 0x0000000300077308 */ /* 0x0002a20000002400 */
[----:B------:R-:W-:Y:S02]  /*c6c0*/  FMNMX.FTZ R0, R140, R0, !PT ;  /* 0x000000008c007209 */ /* 0x000fe40007810000 */
[----:B------:R-:W-:Y:S02]  /*c6d0*/  FMNMX.FTZ R2, R29, R2, !PT ;  /* 0x000000021d027209 */ /* 0x000fe40007810000 */
[----:B------:R-:W-:Y:S02]  /*c6e0*/  ISETP.GE.AND P2, PT, R20, R212, PT ;  /* 0x000000d41400720c */ /* 0x000fe40003f46270 */
[----:B------:R-:W-:-:S02]  /*c6f0*/  FMNMX.FTZ R2, R28, R2, !PT ;  /* 0x000000021c027209 */ /* 0x000fc40007810000 */
[----:B------:R-:W-:Y:S02]  /*c700*/  ISETP.LT.OR P2, PT, R20, R208, P2 ;  /* 0x000000d01400720c */ /* 0x000fe40001741670 */
[----:B------:R-:W-:Y:S02]  /*c710*/  FSEL R188, R54, -INF , !P3 ;  /* 0xff80000036bc7808 */ /* 0x000fe40005800000 */
[----:B----4-:R-:W-:Y:S02]  /*c720*/  FSEL R223, R44, -INF , !P2 ;  /* 0xff8000002cdf7808 */ /* 0x010fe40005000000 */
[----:B------:R-:W-:Y:S02]  /*c730*/  ISETP.GE.AND P2, PT, R21, R212, PT ;  /* 0x000000d41500720c */ /* 0x000fe40003f46270 */
[----:B-1----:R-:W-:Y:S01]  /*c740*/  FMNMX.FTZ R3, R75, R0, !PT ;  /* 0x000000004b037209 */ /* 0x002fe20007810000 */
[----:B------:R-:W-:Y:S01]  /*c750*/  FMUL.FTZ R0, R73, UR9 ;  /* 0x0000000949007c20 */ /* 0x000fe20008410000 */
[----:B------:R-:W-:-:S02]  /*c760*/  ISETP.LT.OR P2, PT, R21, R208, P2 ;  /* 0x000000d01500720c */ /* 0x000fc40001741670 */
[----:B------:R-:W-:Y:S02]  /*c770*/  FMNMX.FTZ R3, R227, R3, !PT ;  /* 0x00000003e3037209 */ /* 0x000fe40007810000 */
[----:B------:R-:W-:Y:S02]  /*c780*/  FSEL R0, R0, RZ, P5 ;  /* 0x000000ff00007208 */ /* 0x000fe40002800000 */
[----:B------:R-:W-:Y:S02]  /*c790*/  FMNMX.FTZ R4, R229, R3, !PT ;  /* 0x00000003e5047209 */ /* 0x000fe40007810000 */
[----:B--2---:R-:W-:Y:S01]  /*c7a0*/  FSEL R224, R7, -INF , !P2 ;  /* 0xff80000007e07808 */ /* 0x004fe20005000000 */
[--C-:B------:R-:W-:Y:S01]  /*c7b0*/  FFMA.FTZ R3, R9, UR9, -R0.reuse ;  /* 0x0000000909037c23 */ /* 0x100fe20008010800 */
[----:B------:R-:W-:Y:S01]  /*c7c0*/  FMNMX.FTZ R4, R231, R4, !PT ;  /* 0x00000004e7047209 */ /* 0x000fe20007810000 */
[----:B------:R-:W-:Y:S01]  /*c7d0*/  FFMA.FTZ R5, R12, UR9, -R0 ;  /* 0x000000090c057c23 */ /* 0x000fe20008010800 */
[----:B------:R-:W-:Y:S01]  /*c7e0*/  FSEL R189, R48, -INF , !P0 ;  /* 0xff80000030bd7808 */ /* 0x000fe20004000000 */
[----:B------:R1:W-:Y:S01]  /*c7f0*/  MUFU.EX2 R187, R3 ;  /* 0x0000000300bb7308 */ /* 0x0003e20000000800 */
[----:B------:R-:W-:-:S02]  /*c800*/  FMNMX.FTZ R4, R230, R4, !PT ;  /* 0x00000004e6047209 */ /* 0x000fc40007810000 */
[----:B------:R-:W-:Y:S02]  /*c810*/  ISETP.GE.AND P6, PT, R20, R211, PT ;  /* 0x000000d31400720c */ /* 0x000fe40003fc6270 */
[----:B------:R-:W-:Y:S02]  /*c820*/  FMNMX.FTZ R4, R240, R4, !PT ;  /* 0x00000004f0047209 */ /* 0x000fe40007810000 */
[----:B------:R-:W-:Y:S01]  /*c830*/  FSEL R221, R46, -INF , !P4 ;  /* 0xff8000002edd7808 */ /* 0x000fe20006000000 */
[----:B------:R2:W-:Y:S01]  /*c840*/  MUFU.EX2 R185, R5 ;  /* 0x0000000500b97308 */ /* 0x0005e20000000800 */
[----:B------:R-:W-:Y:S02]  /*c850*/  FMNMX.FTZ R72, R228, R4, !PT ;  /* 0x00000004e4487209 */ /* 0x000fe40007810000 */
[----:B------:R-:W-:Y:S02]  /*c860*/  ISETP.LT.OR P6, PT, R20, R207, P6 ;  /* 0x000000cf1400720c */ /* 0x000fe400037c1670 */
[----:B------:R-:W-:-:S02]  /*c870*/  FMNMX.FTZ R72, R242, R72, !PT ;  /* 0x00000048f2487209 */ /* 0x000fc40007810000 */
[----:B------:R-:W-:Y:S02]  /*c880*/  ISETP.GE.AND P0, PT, R21, R211, PT ;  /* 0x000000d31500720c */ /* 0x000fe40003f06270 */
[----:B-1----:R-:W-:Y:S01]  /*c890*/  FMNMX.FTZ R3, R27, R2, !PT ;  /* 0x000000021b037209 */ /* 0x002fe20007810000 */
[----:B------:R-:W-:Y:S01]  /*c8a0*/  FFMA.FTZ R2, R10, UR9, -R0 ;  /* 0x000000090a027c23 */ /* 0x000fe20008010800 */
[----:B------:R-:W-:Y:S02]  /*c8b0*/  FMNMX.FTZ R72, R241, R72, !PT ;  /* 0x00000048f1487209 */ /* 0x000fe40007810000 */
[----:B------:R-:W-:Y:S01]  /*c8c0*/  FMNMX.FTZ R3, R41, R3, !PT ;  /* 0x0000000329037209 */ /* 0x000fe20007810000 */
[----:B------:R1:W-:Y:S01]  /*c8d0*/  MUFU.EX2 R186, R2 ;  /* 0x0000000200ba7308 */ /* 0x0003e20000000800 */
[----:B------:R-:W-:Y:S02]  /*c8e0*/  FSEL R222, R45, -INF , !P1 ;  /* 0xff8000002dde7808 */ /* 0x000fe40004800000 */
[----:B------:R-:W-:Y:S01]  /*c8f0*/  FMNMX.FTZ R3, R43, R3, !PT ;  /* 0x000000032b037209 */ /* 0x000fe20007810000 */
[----:B--2---:R-:W2:Y:S01]  /*c900*/  SHFL.BFLY PT, R5, R72, 0x2, 0x1f ;  /* 0x0c401f0048057f89 */ /* 0x004ea200000e0000 */
[----:B------:R-:W-:-:S02]  /*c910*/  ISETP.LT.OR P0, PT, R21, R207, P0 ;  /* 0x000000cf1500720c */ /* 0x000fc40000701670 */
[----:B------:R-:W-:Y:S02]  /*c920*/  FSEL R226, R26, -INF , !P6 ;  /* 0xff8000001ae27808 */ /* 0x000fe40007000000 */
[----:B------:R-:W-:Y:S02]  /*c930*/  FSEL R225, R13, -INF , !P0 ;  /* 0xff8000000de17808 */ /* 0x000fe40004000000 */
[----:B-1----:R-:W-:-:S04]  /*c940*/  FMNMX.FTZ R2, R232, R34, !PT ;  /* 0x00000022e8027209 */ /* 0x002fc80007810000 */
[----:B------:R-:W-:Y:S02]  /*c950*/  FMNMX.FTZ R4, R35, R2, !PT ;  /* 0x0000000223047209 */ /* 0x000fe40007810000 */
[----:B------:R-:W-:Y:S02]  /*c960*/  FMNMX.FTZ R2, R42, R3, !PT ;  /* 0x000000032a027209 */ /* 0x000fe40007810000 */
[----:B------:R-:W-:Y:S02]  /*c970*/  FMNMX.FTZ R3, R33, R4, !PT ;  /* 0x0000000421037209 */ /* 0x000fe40007810000 */
[----:B------:R-:W-:Y:S01]  /*c980*/  FMNMX.FTZ R4, R143, R2, !PT ;  /* 0x000000028f047209 */ /* 0x000fe20007810000 */
[----:B------:R-:W-:Y:S01]  /*c990*/  FFMA.FTZ R2, R15, UR9, -R0 ;  /* 0x000000090f027c23 */ /* 0x000fe20008010800 */
[----:B------:R-:W-:Y:S02]  /*c9a0*/  FMNMX.FTZ R3, R32, R3, !PT ;  /* 0x0000000320037209 */ /* 0x000fe40007810000 */
[----:B------:R-:W-:Y:S01]  /*c9b0*/  FMNMX.FTZ R4, R142, R4, !PT ;  /* 0x000000048e047209 */ /* 0x000fe20007810000 */
[----:B------:R1:W3:Y:S01]  /*c9c0*/  MUFU.EX2 R184, R2 ;  /* 0x0000000200b87308 */ /* 0x0002e20000000800 */
[----:B--2---:R-:W-:-:S05]  /*c9d0*/  FMNMX.FTZ R72, R72, R5, !PT ;  /* 0x0000000548487209 */ /* 0x004fca0007810000 */
[----:B------:R-:W2:Y:S01]  /*c9e0*/  SHFL.BFLY PT, R5, R72, 0x1, 0x1f ;  /* 0x0c201f0048057f89 */ /* 0x000ea200000e0000 */
[----:B-1----:R-:W-:Y:S02]  /*c9f0*/  FMNMX.FTZ R2, R74, R3, !PT ;  /* 0x000000034a027209 */ /* 0x002fe40007810000 */
[----:B------:R-:W-:Y:S01]  /*ca00*/  FMNMX.FTZ R3, R190, R4, !PT ;  /* 0x00000004be037209 */ /* 0x000fe20007810000 */
[----:B------:R-:W-:Y:S01]  /*ca10*/  FFMA.FTZ R4, R16, UR9, -R0 ;  /* 0x0000000910047c23 */ /* 0x000fe20008010800 */
[----:B------:R-:W-:Y:S02]  /*ca20*/  FMNMX.FTZ R2, R68, R2, !PT ;  /* 0x0000000244027209 */ /* 0x000fe40007810000 */
[----:B------:R-:W-:Y:S01]  /*ca30*/  FMNMX.FTZ R3, R191, R3, !PT ;  /* 0x00000003bf037209 */ /* 0x000fe20007810000 */
[----:B------:R1:W-:Y:S01]  /*ca40*/  MUFU.EX2 R183, R4 ;  /* 0x0000000400b77308 */ /* 0x0003e20000000800 */
[----:B------:R-:W-:Y:S02]  /*ca50*/  FMNMX.FTZ R2, R69, R2, !PT ;  /* 0x0000000245027209 */ /* 0x000fe40007810000 */
[----:B------:R-:W-:-:S02]  /*ca60*/  FMNMX.FTZ R3, R236, R3, !PT ;  /* 0x00000003ec037209 */ /* 0x000fc40007810000 */
[----:B------:R-:W-:Y:S02]  /*ca70*/  FMNMX.FTZ R2, R151, R2, !PT ;  /* 0x0000000297027209 */ /* 0x000fe40007810000 */
[----:B------:R-:W-:Y:S02]  /*ca80*/  FMNMX.FTZ R3, R237, R3, !PT ;  /* 0x00000003ed037209 */ /* 0x000fe40007810000 */
[----:B--2---:R-:W-:Y:S02]  /*ca90*/  FMNMX.FTZ R72, R72, R5, !PT ;  /* 0x0000000548487209 */ /* 0x004fe40007810000 */
[----:B---3--:R-:W-:Y:S02]  /*caa0*/  F2FP.F16.F32.PACK_AB R10, R184, R185 ;  /* 0x000000b9b80a723e */ /* 0x008fe400000000ff */
[C---:B------:R-:W-:Y:S01]  /*cab0*/  FSETP.NEU.FTZ.AND P2, PT, R72.reuse, -INF , PT ;  /* 0xff8000004800780b */ /* 0x040fe20003f5d000 */
[----:B------:R-:W-:Y:S01]  /*cac0*/  FMUL.FTZ R12, R72, UR9 ;  /* 0x00000009480c7c20 */ /* 0x000fe20008410000 */
[----:B-1----:R-:W-:-:S04]  /*cad0*/  FFMA.FTZ R4, R17, UR9, -R0 ;  /* 0x0000000911047c23 */ /* 0x002fc80008010800 */
[----:B------:R-:W-:Y:S01]  /*cae0*/  FSEL R12, R12, RZ, P2 ;  /* 0x000000ff0c0c7208 */ /* 0x000fe20001000000 */
[----:B------:R1:W-:Y:S02]  /*caf0*/  MUFU.EX2 R182, R4 ;  /* 0x0000000400b67308 */ /* 0x0003e40000000800 */
[----:B-1----:R-:W-:Y:S02]  /*cb00*/  FMNMX.FTZ R4, R220, R2, !PT ;  /* 0x00000002dc047209 */ /* 0x002fe40007810000 */
[----:B------:R-:W-:Y:S01]  /*cb10*/  FMNMX.FTZ R2, R223, R3, !PT ;  /* 0x00000003df027209 */ /* 0x000fe20007810000 */
[----:B------:R-:W-:Y:S01]  /*cb20*/  FFMA.FTZ R3, R18, UR9, -R0 ;  /* 0x0000000912037c23 */ /* 0x000fe20008010800 */
[----:B------:R-:W-:Y:S02]  /*cb30*/  FMNMX.FTZ R4, R215, R4, !PT ;  /* 0x00000004d7047209 */ /* 0x000fe40007810000 */
[----:B------:R-:W-:Y:S01]  /*cb40*/  FMNMX.FTZ R2, R224, R2, !PT ;  /* 0x00000002e0027209 */ /* 0x000fe20007810000 */
[----:B------:R1:W-:Y:S01]  /*cb50*/  MUFU.EX2 R181, R3 ;  /* 0x0000000300b57308 */ /* 0x0003e20000000800 */
[----:B------:R-:W-:-:S03]  /*cb60*/  FMNMX.FTZ R70, R188, R4, !PT ;  /* 0x00000004bc467209 */ /* 0x000fc60007810000 */
[----:B------:R-:W2:Y:S01]  /*cb70*/  SHFL.BFLY PT, R4, R2, 0x2, 0x1f ;  /* 0x0c401f0002047f89 */ /* 0x000ea200000e0000 */
[----:B------:R-:W-:-:S04]  /*cb80*/  FMNMX.FTZ R70, R189, R70, !PT ;  /* 0x00000046bd467209 */ /* 0x000fc80007810000 */
[----:B------:R-:W-:-:S04]  /*cb90*/  FMNMX.FTZ R70, R221, R70, !PT ;  /* 0x00000046dd467209 */ /* 0x000fc80007810000 */
[----:B------:R-:W-:Y:S01]  /*cba0*/  FMNMX.FTZ R70, R222, R70, !PT ;  /* 0x00000046de467209 */ /* 0x000fe20007810000 */
[----:B-1----:R-:W-:-:S03]  /*cbb0*/  FFMA.FTZ R3, R19, UR9, -R0 ;  /* 0x0000000913037c23 */ /* 0x002fc60008010800 */
[----:B------:R-:W-:Y:S01]  /*cbc0*/  FMNMX.FTZ R70, R226, R70, !PT ;  /* 0x00000046e2467209 */ /* 0x000fe20007810000 */
[----:B------:R-:W-:Y:S01]  /*cbd0*/  LDSM.16.MT88.4 R16, [R193+0x6000] ;  /* 0x00600000c110783b */ /* 0x000fe20000004200 */
[----:B------:R1:W-:Y:S02]  /*cbe0*/  MUFU.EX2 R180, R3 ;  /* 0x0000000300b47308 */ /* 0x0003e40000000800 */
[----:B------:R-:W-:Y:S02]  /*cbf0*/  FMNMX.FTZ R70, R225, R70, !PT ;  /* 0x00000046e1467209 */ /* 0x000fe40007810000 */
[----:B--2---:R-:W-:-:S03]  /*cc00*/  FMNMX.FTZ R2, R2, R4, !PT ;  /* 0x0000000402027209 */ /* 0x004fc60007810000 */
[----:B------:R-:W2:Y:S04]  /*cc10*/  SHFL.BFLY PT, R4, R70, 0x2, 0x1f ;  /* 0x0c401f0046047f89 */ /* 0x000ea800000e0000 */
[----:B------:R-:W3:Y:S01]  /*cc20*/  SHFL.BFLY PT, R71, R2, 0x1, 0x1f ;  /* 0x0c201f0002477f89 */ /* 0x000ee200000e0000 */
[----:B-1----:R-:W-:-:S04]  /*cc30*/  FFMA.FTZ R3, R36, UR9, -R0 ;  /* 0x0000000924037c23 */ /* 0x002fc80008010800 */
[----:B------:R1:W-:Y:S01]  /*cc40*/  MUFU.EX2 R178, R3 ;  /* 0x0000000300b27308 */ /* 0x0003e20000000800 */
[----:B--2---:R-:W-:Y:S02]  /*cc50*/  FMNMX.FTZ R70, R70, R4, !PT ;  /* 0x0000000446467209 */ /* 0x004fe40007810000 */
[----:B---3--:R-:W-:Y:S01]  /*cc60*/  FMNMX.FTZ R71, R2, R71, !PT ;  /* 0x0000004702477209 */ /* 0x008fe20007810000 */
[----:B-1----:R-:W-:Y:S02]  /*cc70*/  FFMA.FTZ R3, R37, UR9, -R0 ;  /* 0x0000000925037c23 */ /* 0x002fe40008010800 */
[----:B------:R-:W1:Y:S01]  /*cc80*/  SHFL.BFLY PT, R4, R70, 0x1, 0x1f ;  /* 0x0c201f0046047f89 */ /* 0x000e6200000e0000 */
[----:B------:R-:W-:Y:S01]  /*cc90*/  FFMA.FTZ R2, R25, UR9, -R12 ;  /* 0x0000000919027c23 */ /* 0x000fe2000801080c */
[C---:B------:R-:W-:Y:S01]  /*cca0*/  FSETP.NEU.FTZ.AND P1, PT, R71.reuse, -INF , PT ;  /* 0xff8000004700780b */ /* 0x040fe20003f3d000 */
[----:B------:R2:W-:Y:S03]  /*ccb0*/  MUFU.EX2 R176, R3 ;  /* 0x0000000300b07308 */ /* 0x0005e60000000800 */
[----:B------:R-:W-:-:S05]  /*ccc0*/  FSEL R5, R71, RZ, P1 ;  /* 0x000000ff47057208 */ /* 0x000fca0000800000 */
[----:B------:R3:W-:Y:S01]  /*ccd0*/  MUFU.EX2 R171, R2 ;  /* 0x0000000200ab7308 */ /* 0x0007e20000000800 */
[----:B------:R-:W-:-:S04]  /*cce0*/  FADD.FTZ R6, R233, -R5 ;  /* 0x80000005e9067221 */ /* 0x000fc80000010000 */
[----:B------:R-:W-:Y:S01]  /*ccf0*/  FMUL.FTZ R6, R6, UR9 ;  /* 0x0000000906067c20 */ /* 0x000fe20008410000 */
[----:B--2---:R-:W-:-:S03]  /*cd00*/  FFMA.FTZ R3, R8, UR9, -R0 ;  /* 0x0000000908037c23 */ /* 0x004fc60008010800 */
[----:B------:R-:W2:Y:S01]  /*cd10*/  MUFU.EX2 R40, R6 ;  /* 0x0000000600287308 */ /* 0x000ea20000000800 */
[----:B-1----:R-:W-:Y:S01]  /*cd20*/  FMNMX.FTZ R70, R70, R4, !PT ;  /* 0x0000000446467209 */ /* 0x002fe20007810000 */
[----:B---3--:R-:W-:-:S06]  /*cd30*/  FFMA.FTZ R2, R23, UR9, -R12 ;  /* 0x0000000917027c23 */ /* 0x008fcc000801080c */
[----:B------:R1:W-:Y:S01]  /*cd40*/  MUFU.EX2 R175, R3 ;  /* 0x0000000300af7308 */ /* 0x0003e20000000800 */
[----:B------:R-:W-:-:S04]  /*cd50*/  FSETP.NEU.FTZ.AND P0, PT, R70, -INF , PT ;  /* 0xff8000004600780b */ /* 0x000fc80003f1d000 */
[----:B------:R-:W-:-:S03]  /*cd60*/  FSEL R5, R70, RZ, P0 ;  /* 0x000000ff46057208 */ /* 0x000fc60000000000 */
[----:B------:R-:W3:Y:S01]  /*cd70*/  MUFU.EX2 R173, R2 ;  /* 0x0000000200ad7308 */ /* 0x000ee20000000800 */
[-C--:B--2---:R-:W-:Y:S01]  /*cd80*/  FMUL.FTZ R76, R76, R40.reuse ;  /* 0x000000284c4c7220 */ /* 0x084fe20000410000 */
        /* <DEDUP_REMOVED lines=11> */
[----:B------:R1:W-:Y:S01]  /*ce40*/  MUFU.EX2 R174, R3 ;  /* 0x0000000300ae7308 */ /* 0x0003e20000000800 */
[-C--:B------:R-:W-:Y:S01]  /*ce50*/  FMUL.FTZ R121, R121, R40.reuse ;  /* 0x0000002879797220 */ /* 0x080fe20000410000 */
[-C--:B------:R-:W-:Y:S01]  /*ce60*/  FMUL.FTZ R128, R128, R40.reuse ;  /* 0x0000002880807220 */ /* 0x080fe20000410000 */
[-C--:B------:R-:W-:Y:S01]  /*ce70*/  FMUL.FTZ R129, R129, R40.reuse ;  /* 0x0000002881817220 */ /* 0x080fe20000410000 */
[-C--:B------:R-:W-:Y:S01]  /*ce80*/  FMUL.FTZ R136, R136, R40.reuse ;  /* 0x0000002888887220 */ /* 0x080fe20000410000 */
[----:B------:R-:W-:Y:S01]  /*ce90*/  FMUL.FTZ R137, R137, R40 ;  /* 0x0000002889897220 */ /* 0x000fe20000410000 */
[----:B-1----:R-:W-:Y:S01]  /*cea0*/  FFMA.FTZ R3, R11, UR9, -R0 ;  /* 0x000000090b037c23 */ /* 0x002fe20008010800 */
[----:B---3--:R-:W-:-:S03]  /*ceb0*/  F2FP.F16.F32.PACK_AB R11, R173, R171 ;  /* 0x000000abad0b723e */ /* 0x008fc600000000ff */
[----:B------:R1:W-:Y:S02]  /*cec0*/  MUFU.EX2 R177, R3 ;  /* 0x0000000300b17308 */ /* 0x0003e40000000800 */
[----:B-1----:R-:W-:Y:S02]  /*ced0*/  FFMA.FTZ R3, R39, UR9, -R0 ;  /* 0x0000000927037c23 */ /* 0x002fe40008010800 */
[----:B------:R-:W-:Y:S04]  /*cee0*/  LDSM.16.MT88.4 R36, [R195+0x6000] ;  /* 0x00600000c324783b */ /* 0x000fe80000004200 */
[----:B------:R1:W-:Y:S02]  /*cef0*/  MUFU.EX2 R179, R3 ;  /* 0x0000000300b37308 */ /* 0x0003e40000000800 */
[----:B-1----:R-:W-:-:S02]  /*cf00*/  FFMA.FTZ R3, R22, UR9, -R12 ;  /* 0x0000000916037c23 */ /* 0x002fc4000801080c */
[----:B------:R-:W1:Y:S04]  /*cf10*/  LDSM.16.MT88.4 R20, [R196+0x6000] ;  /* 0x00600000c414783b */ /* 0x000e680000004200 */
[----:B------:R2:W-:Y:S02]  /*cf20*/  MUFU.EX2 R172, R3 ;  /* 0x0000000300ac7308 */ /* 0x0005e40000000800 */
[----:B--2---:R-:W-:-:S06]  /*cf30*/  FFMA.FTZ R3, R24, UR9, -R12 ;  /* 0x0000000918037c23 */ /* 0x004fcc000801080c */
[----:B------:R2:W3:Y:S02]  /*cf40*/  MUFU.EX2 R170, R3 ;  /* 0x0000000300aa7308 */ /* 0x0004e40000000800 */
[----:B--2---:R-:W-:Y:S01]  /*cf50*/  FMUL.FTZ R3, R71, UR9 ;  /* 0x0000000947037c20 */ /* 0x004fe20008410000 */
[----:B---3--:R-:W-:-:S04]  /*cf60*/  F2FP.F16.F32.PACK_AB R9, R170, R172 ;  /* 0x000000acaa09723e */ /* 0x008fc800000000ff */
[----:B------:R-:W-:-:S05]  /*cf70*/  FSEL R3, R3, RZ, P1 ;  /* 0x000000ff03037208 */ /* 0x000fca0000800000 */
[--C-:B------:R-:W-:Y:S01]  /*cf80*/  FFMA.FTZ R2, R31, UR9, -R3.reuse ;  /* 0x000000091f027c23 */ /* 0x100fe20008010803 */
[----:B------:R-:W-:-:S03]  /*cf90*/  FFMA.FTZ R4, R28, UR9, -R3 ;  /* 0x000000091c047c23 */ /* 0x000fc60008010803 */
[----:B------:R2:W-:Y:S08]  /*cfa0*/  MUFU.EX2 R165, R2 ;  /* 0x0000000200a57308 */ /* 0x0005f00000000800 */
[----:B------:R3:W-:Y:S01]  /*cfb0*/  MUFU.EX2 R168, R4 ;  /* 0x0000000400a87308 */ /* 0x0007e20000000800 */
[----:B--2---:R-:W-:-:S07]  /*cfc0*/  FFMA.FTZ R2, R30, UR9, -R3 ;  /* 0x000000091e027c23 */ /* 0x004fce0008010803 */
[----:B------:R2:W-:Y:S01]  /*cfd0*/  MUFU.EX2 R167, R2 ;  /* 0x0000000200a77308 */ /* 0x0005e20000000800 */
[--C-:B---3--:R-:W-:Y:S02]  /*cfe0*/  FFMA.FTZ R4, R27, UR9, -R3.reuse ;  /* 0x000000091b047c23 */ /* 0x108fe40008010803 */
[----:B------:R-:W-:Y:S05]  /*cff0*/  LDSM.16.MT88.4 R24, [R193+0x6800] ;  /* 0x00680000c118783b */ /* 0x000fea0000004200 */
[----:B------:R-:W-:Y:S01]  /*d000*/  MUFU.EX2 R169, R4 ;  /* 0x0000000400a97308 */ /* 0x000fe20000000800 */
[----:B--2---:R-:W-:Y:S02]  /*d010*/  FFMA.FTZ R2, R29, UR9, -R3 ;  /* 0x000000091d027c23 */ /* 0x004fe40008010803 */
[----:B------:R-:W2:Y:S05]  /*d020*/  LDSM.16.MT88.4 R28, [R194+0x6000] ;  /* 0x00600000c21c783b */ /* 0x000eaa0000004200 */
[----:B------:R3:W4:Y:S02]  /*d030*/  MUFU.EX2 R166, R2 ;  /* 0x0000000200a67308 */ /* 0x0007240000000800 */
[----:B---3--:R-:W-:Y:S01]  /*d040*/  FMUL.FTZ R2, R70, UR9 ;  /* 0x0000000946027c20 */ /* 0x008fe20008410000 */
[----:B----4-:R-:W-:-:S04]  /*d050*/  F2FP.F16.F32.PACK_AB R6, R168, R166 ;  /* 0x000000a6a806723e */ /* 0x010fc800000000ff */
[----:B------:R-:W-:-:S05]  /*d060*/  FSEL R2, R2, RZ, P0 ;  /* 0x000000ff02027208 */ /* 0x000fca0000000000 */
[----:B------:R-:W-:-:S04]  /*d070*/  FFMA.FTZ R4, R34, UR9, -R2 ;  /* 0x0000000922047c23 */ /* 0x000fc80008010802 */
[----:B------:R3:W-:Y:S02]  /*d080*/  MUFU.EX2 R160, R4 ;  /* 0x0000000400a07308 */ /* 0x0007e40000000800 */
[----:B---3--:R-:W-:-:S06]  /*d090*/  FFMA.FTZ R4, R35, UR9, -R2 ;  /* 0x0000000923047c23 */ /* 0x008fcc0008010802 */
[----:B------:R3:W-:Y:S02]  /*d0a0*/  MUFU.EX2 R161, R4 ;  /* 0x0000000400a17308 */ /* 0x0007e40000000800 */
[----:B---3--:R-:W-:-:S06]  /*d0b0*/  FFMA.FTZ R4, R33, UR9, -R2 ;  /* 0x0000000921047c23 */ /* 0x008fcc0008010802 */
[----:B------:R3:W-:Y:S02]  /*d0c0*/  MUFU.EX2 R164, R4 ;  /* 0x0000000400a47308 */ /* 0x0007e40000000800 */
[----:B---3--:R-:W-:Y:S02]  /*d0d0*/  FFMA.FTZ R4, R32, UR9, -R2 ;  /* 0x0000000920047c23 */ /* 0x008fe40008010802 */
[----:B------:R-:W-:Y:S04]  /*d0e0*/  LDSM.16.MT88.4 R32, [R194+0x6800] ;  /* 0x00680000c220783b */ /* 0x000fe80000004200 */
[----:B------:R3:W4:Y:S02]  /*d0f0*/  MUFU.EX2 R163, R4 ;  /* 0x0000000400a37308 */ /* 0x0007240000000800 */
[----:B---3--:R-:W-:Y:S01]  /*d100*/  FADD.FTZ R4, R232, -R5 ;  /* 0x80000005e8047221 */ /* 0x008fe20000010000 */
[----:B------:R-:W-:-:S02]  /*d110*/  FSEL R5, R73, RZ, P5 ;  /* 0x000000ff49057208 */ /* 0x000fc40002800000 */
[----:B----4-:R-:W-:Y:S01]  /*d120*/  F2FP.F16.F32.PACK_AB R7, R163, R164 ;  /* 0x000000a4a307723e */ /* 0x010fe200000000ff */
[----:B------:R-:W-:Y:S02]  /*d130*/  FMUL.FTZ R4, R4, UR9 ;  /* 0x0000000904047c20 */ /* 0x000fe40008410000 */
[----:B------:R-:W-:Y:S02]  /*d140*/  FADD.FTZ R5, R235, -R5 ;  /* 0x80000005eb057221 */ /* 0x000fe40000010000 */
[----:B------:R3:W4:Y:S02]  /*d150*/  MUFU.EX2 R15, R4 ;  /* 0x00000004000f7308 */ /* 0x0007240000000800 */
[----:B------:R-:W-:-:S06]  /*d160*/  FMUL.FTZ R5, R5, UR9 ;  /* 0x0000000905057c20 */ /* 0x000fcc0008410000 */
[----:B------:R5:W1:Y:S01]  /*d170*/  MUFU.EX2 R13, R5 ;  /* 0x00000005000d7308 */ /* 0x000a620000000800 */
[----:B---3--:R-:W-:Y:S01]  /*d180*/  FFMA.FTZ R4, R41, UR9, -R3 ;  /* 0x0000000929047c23 */ /* 0x008fe20008010803 */
[-C--:B----4-:R-:W-:Y:S01]  /*d190*/  FMUL.FTZ R78, R78, R15.reuse ;  /* 0x0000000f4e4e7220 */ /* 0x090fe20000410000 */
[-C--:B------:R-:W-:Y:S01]  /*d1a0*/  FMUL.FTZ R79, R79, R15.reuse ;  /* 0x0000000f4f4f7220 */ /* 0x080fe20000410000 */
[----:B------:R-:W-:-:S04]  /*d1b0*/  FMUL.FTZ R90, R90, R15 ;  /* 0x0000000f5a5a7220 */ /* 0x000fc80000410000 */
[----:B------:R3:W-:Y:S01]  /*d1c0*/  MUFU.EX2 R162, R4 ;  /* 0x0000000400a27308 */ /* 0x0007e20000000800 */
[-C--:B------:R-:W-:Y:S01]  /*d1d0*/  FMUL.FTZ R91, R91, R15.reuse ;  /* 0x0000000f5b5b7220 */ /* 0x080fe20000410000 */
[-C--:B------:R-:W-:Y:S01]  /*d1e0*/  FMUL.FTZ R98, R98, R15.reuse ;  /* 0x0000000f62627220 */ /* 0x080fe20000410000 */
[-C--:B------:R-:W-:Y:S01]  /*d1f0*/  FMUL.FTZ R99, R99, R15.reuse ;  /* 0x0000000f63637220 */ /* 0x080fe20000410000 */
[----:B-----5:R-:W-:Y:S01]  /*d200*/  F2FP.F16.F32.PACK_AB R5, R161, R160 ;  /* 0x000000a0a105723e */ /* 0x020fe200000000ff */
        /* <DEDUP_REMOVED lines=10> */
[-C--:B-1----:R-:W-:Y:S01]  /*d2b0*/  FMUL.FTZ R80, R80, R13.reuse ;  /* 0x0000000d50507220 */ /* 0x082fe20000410000 */
[-C--:B------:R-:W-:Y:S01]  /*d2c0*/  FMUL.FTZ R81, R81, R13.reuse ;  /* 0x0000000d51517220 */ /* 0x080fe20000410000 */
[----:B---3--:R-:W-:Y:S01]  /*d2d0*/  FSEL R4, R72, RZ, P2 ;  /* 0x000000ff48047208 */ /* 0x008fe20001000000 */
[-C--:B------:R-:W-:Y:S01]  /*d2e0*/  FMUL.FTZ R84, R84, R13.reuse ;  /* 0x0000000d54547220 */ /* 0x080fe20000410000 */
[-C--:B------:R-:W-:Y:S01]  /*d2f0*/  FMUL.FTZ R85, R85, R13.reuse ;  /* 0x0000000d55557220 */ /* 0x080fe20000410000 */
[-C--:B------:R-:W-:Y:S01]  /*d300*/  FMUL.FTZ R92, R92, R13.reuse ;  /* 0x0000000d5c5c7220 */ /* 0x080fe20000410000 */
[----:B------:R-:W-:Y:S01]  /*d310*/  FMUL.FTZ R93, R93, R13 ;  /* 0x0000000d5d5d7220 */ /* 0x000fe20000410000 */
        /* <DEDUP_REMOVED lines=9> */
[----:B------:R1:W3:Y:S01]  /*d3b0*/  MUFU.EX2 R14, R8 ;  /* 0x00000008000e7308 */ /* 0x0002e20000000800 */
        /* <DEDUP_REMOVED lines=9> */
[-C--:B---3--:R-:W-:Y:S01]  /*d450*/  FMUL.FTZ R82, R82, R14.reuse ;  /* 0x0000000e52527220 */ /* 0x088fe20000410000 */
[-C--:B------:R-:W-:Y:S01]  /*d460*/  FMUL.FTZ R83, R83, R14.reuse ;  /* 0x0000000e53537220 */ /* 0x080fe20000410000 */
[-C--:B------:R-:W-:Y:S01]  /*d470*/  FMUL.FTZ R86, R86, R14.reuse ;  /* 0x0000000e56567220 */ /* 0x080fe20000410000 */
[-C--:B------:R-:W-:Y:S01]  /*d480*/  FMUL.FTZ R87, R87, R14.reuse ;  /* 0x0000000e57577220 */ /* 0x080fe20000410000 */
[C---:B--2---:R-:W-:Y:S01]  /*d490*/  HMMA.16816.F32 R76, R4.reuse, R28, R112 ;  /* 0x0000001c044c723c */ /* 0x044fe20000001870 */
        /* <DEDUP_REMOVED lines=33> */
[----:B------:R-:W1:Y:S02]  /*d6b0*/  LDSM.16.MT88.4 R28, [R193+0x7000] ;  /* 0x00700000c11c783b */ /* 0x000e640000004200 */
[----:B------:R3:W-:Y:S02]  /*d6c0*/  MUFU.EX2 R155, R4 ;  /* 0x00000004009b7308 */ /* 0x0007e40000000800 */
[----:B------:R-:W-:-:S02]  /*d6d0*/  F2FP.F16.F32.PACK_AB R8, R182, R183 ;  /* 0x000000b7b608723e */ /* 0x000fc400000000ff */
[----:B------:R-:W-:Y:S01]  /*d6e0*/  F2FP.F16.F32.PACK_AB R10, R180, R181 ;  /* 0x000000b5b40a723e */ /* 0x000fe200000000ff */
[----:B---3--:R-:W-:-:S04]  /*d6f0*/  FFMA.FTZ R4, R68, UR9, -R2 ;  /* 0x0000000944047c23 */ /* 0x008fc80008010802 */
[----:B------:R3:W4:Y:S02]  /*d700*/  MUFU.EX2 R154, R4 ;  /* 0x00000004009a7308 */ /* 0x0007240000000800 */
[----:B---3--:R-:W-:Y:S01]  /*d710*/  FFMA.FTZ R4, R151, UR9, -R2 ;  /* 0x0000000997047c23 */ /* 0x008fe20008010802 */
[----:B----4-:R-:W-:-:S05]  /*d720*/  F2FP.F16.F32.PACK_AB R5, R154, R155 ;  /* 0x0000009b9a05723e */ /* 0x010fca00000000ff */
[----:B------:R3:W4:Y:S02]  /*d730*/  MUFU.EX2 R152, R4 ;  /* 0x0000000400987308 */ /* 0x0007240000000800 */
[--C-:B---3--:R-:W-:Y:S01]  /*d740*/  FFMA.FTZ R4, R149, UR9, -R0.reuse ;  /* 0x0000000995047c23 */ /* 0x108fe20008010800 */
[----:B------:R-:W-:Y:S01]  /*d750*/  FFMA.FTZ R0, R150, UR9, -R0 ;  /* 0x0000000996007c23 */ /* 0x000fe20008010800 */
[----:B----4-:R-:W-:-:S04]  /*d760*/  F2FP.F16.F32.PACK_AB R7, R152, R153 ;  /* 0x000000999807723e */ /* 0x010fc800000000ff */
[----:B------:R3:W-:Y:S08]  /*d770*/  MUFU.EX2 R158, R4 ;  /* 0x00000004009e7308 */ /* 0x0007f00000000800 */
[----:B------:R4:W-:Y:S01]  /*d780*/  MUFU.EX2 R156, R0 ;  /* 0x00000000009c7308 */ /* 0x0009e20000000800 */
[----:B---3--:R-:W-:-:S07]  /*d790*/  F2FP.F16.F32.PACK_AB R4, R162, R169 ;  /* 0x000000a9a204723e */ /* 0x008fce00000000ff */
[----:B------:R-:W-:Y:S01]  /*d7a0*/  HMMA.16816.F32 R56, R4, R24, R56 ;  /* 0x000000180438723c */ /* 0x000fe20000001838 */
[----:B----4-:R-:W-:-:S04]  /*d7b0*/  FFMA.FTZ R0, R148, UR9, -R12 ;  /* 0x0000000994007c23 */ /* 0x010fc8000801080c */
[----:B------:R3:W-:Y:S01]  /*d7c0*/  MUFU.EX2 R151, R0 ;  /* 0x0000000000977308 */ /* 0x0007e20000000800 */
[C---:B------:R-:W-:Y:S06]  /*d7d0*/  HMMA.16816.F32 R52, R4.reuse, R26, R52 ;  /* 0x0000001a0434723c */ /* 0x040fec0000001834 */
[C---:B--2---:R-:W-:Y:S06]  /*d7e0*/  HMMA.16816.F32 R48, R4.reuse, R20, R48 ;  /* 0x000000140430723c */ /* 0x044fec0000001830 */
[----:B------:R-:W-:Y:S01]  /*d7f0*/  HMMA.16816.F32 R80, R4, R22, R104 ;  /* 0x000000160450723c */ /* 0x000fe20000001868 */
[----:B---3--:R-:W-:-:S05]  /*d800*/  FFMA.FTZ R0, R141, UR9, -R12 ;  /* 0x000000098d007c23 */ /* 0x008fca000801080c */
[C---:B------:R-:W-:Y:S01]  /*d810*/  HMMA.16816.F32 R84, R4.reuse, R16, R128 ;  /* 0x000000100454723c */ /* 0x040fe20000001880 */
[----:B------:R2:W3:Y:S05]  /*d820*/  MUFU.EX2 R150, R0 ;  /* 0x0000000000967308 */ /* 0x0004ea0000000800 */
[C---:B------:R-:W-:Y:S06]  /*d830*/  HMMA.16816.F32 R60, R4.reuse, R18, R60 ;  /* 0x00000012043c723c */ /* 0x040fec000000183c */
[C---:B------:R-:W-:Y:S06]  /*d840*/  HMMA.16816.F32 R76, R4.reuse, R32, R76 ;  /* 0x00000020044c723c */ /* 0x040fec000000184c */
[----:B------:R-:W-:Y:S01]  /*d850*/  HMMA.16816.F32 R64, R4, R34, R64 ;  /* 0x000000220440723c */ /* 0x000fe20000001840 */
        /* <DEDUP_REMOVED lines=8> */
[C---:B------:R-:W-:Y:S06]  /*d8e0*/  HMMA.16816.F32 R36, R8.reuse, R26, R88 ;  /* 0x0000001a0824723c */ /* 0x040fec0000001858 */
[C---:B------:R-:W-:Y:S01]  /*d8f0*/  HMMA.16816.F32 R44, R8.reuse, R24, R44 ;  /* 0x00000018082c723c */ /* 0x040fe2000000182c */
[----:B------:R-:W3:Y:S05]  /*d900*/  LDSM.16.MT88.4 R24, [R196+0x7000] ;  /* 0x00700000c418783b */ /* 0x000eea0000004200 */
[----:B------:R-:W-:Y:S01]  /*d910*/  HMMA.16816.F32 R92, R8, R20, R92 ;  /* 0x00000014085c723c */ /* 0x000fe2000000185c */
[----:B--2---:R-:W-:-:S04]  /*d920*/  FFMA.FTZ R0, R142, UR9, -R3 ;  /* 0x000000098e007c23 */ /* 0x004fc80008010803 */
[----:B------:R2:W4:Y:S01]  /*d930*/  MUFU.EX2 R146, R0 ;  /* 0x0000000000927308 */ /* 0x0005220000000800 */
[C---:B------:R-:W-:Y:S01]  /*d940*/  HMMA.16816.F32 R88, R8.reuse, R22, R100 ;  /* 0x000000160858723c */ /* 0x040fe20000001864 */
[----:B------:R-:W5:Y:S04]  /*d950*/  LDSM.16.MT88.4 R20, [R194+0x7000] ;  /* 0x00700000c214783b */ /* 0x000f680000004200 */
[----:B------:R-:W-:Y:S01]  /*d960*/  LDSM.16.MT88.4 R100, [R196+0x7800] ;  /* 0x00780000c464783b */ /* 0x000fe20000004200 */
[C---:B------:R-:W-:Y:S06]  /*d970*/  HMMA.16816.F32 R124, R8.reuse, R16, R124 ;  /* 0x00000010087c723c */ /* 0x040fec000000187c */
[----:B------:R-:W-:Y:S01]  /*d980*/  HMMA.16816.F32 R132, R8, R18, R132 ;  /* 0x000000120884723c */ /* 0x000fe20000001884 */
[----:B------:R-:W5:Y:S01]  /*d990*/  LDSM.16.MT88.4 R16, [R195+0x7000] ;  /* 0x00700000c310783b */ /* 0x000f620000004200 */
[----:B--2---:R-:W-:Y:S01]  /*d9a0*/  FFMA.FTZ R0, R190, UR9, -R3 ;  /* 0x00000009be007c23 */ /* 0x004fe20008010803 */
[----:B----4-:R-:W-:-:S03]  /*d9b0*/  F2FP.F16.F32.PACK_AB R4, R146, R147 ;  /* 0x000000939204723e */ /* 0x010fc600000000ff */
[C---:B------:R-:W-:Y:S01]  /*d9c0*/  HMMA.16816.F32 R104, R8.reuse, R34, R116 ;  /* 0x000000220868723c */ /* 0x040fe20000001874 */
[----:B------:R-:W-:Y:S01]  /*d9d0*/  LDSM.16.MT88.4 R116, [R194+0x7800] ;  /* 0x00780000c274783b */ /* 0x000fe20000004200 */
[----:B------:R2:W-:Y:S04]  /*d9e0*/  MUFU.EX2 R145, R0 ;  /* 0x0000000000917308 */ /* 0x0005e80000000800 */
[----:B------:R-:W-:Y:S07]  /*d9f0*/  HMMA.16816.F32 R108, R8, R32, R108 ;  /* 0x00000020086c723c */ /* 0x000fee000000186c */
[----:B------:R-:W-:-:S02]  /*da00*/  F2FP.F16.F32.PACK_AB R8, R176, R178 ;  /* 0x000000b2b008723e */ /* 0x000fc400000000ff */
[----:B------:R-:W-:Y:S01]  /*da10*/  F2FP.F16.F32.PACK_AB R10, R174, R175 ;  /* 0x000000afae0a723e */ /* 0x000fe200000000ff */
[----:B--2---:R-:W-:-:S04]  /*da20*/  FFMA.FTZ R0, R191, UR9, -R3 ;  /* 0x00000009bf007c23 */ /* 0x004fc80008010803 */
[----:B------:R2:W4:Y:S02]  /*da30*/  MUFU.EX2 R144, R0 ;  /* 0x0000000000907308 */ /* 0x0005240000000800 */
[----:B--2---:R-:W-:Y:S01]  /*da40*/  FFMA.FTZ R0, R220, UR9, -R2 ;  /* 0x00000009dc007c23 */ /* 0x004fe20008010802 */
[----:B----4-:R-:W-:-:S05]  /*da50*/  F2FP.F16.F32.PACK_AB R6, R144, R145 ;  /* 0x000000919006723e */ /* 0x010fca00000000ff */
[----:B------:R2:W-:Y:S02]  /*da60*/  MUFU.EX2 R143, R0 ;  /* 0x00000000008f7308 */ /* 0x0005e40000000800 */
[----:B--2---:R-:W-:-:S06]  /*da70*/  FFMA.FTZ R0, R215, UR9, -R2 ;  /* 0x00000009d7007c23 */ /* 0x004fcc0008010802 */
        /* <DEDUP_REMOVED lines=9> */
[C---:B-1----:R-:W-:Y:S06]  /*db10*/  HMMA.16816.F32 R56, R4.reuse, R28, R56 ;  /* 0x0000001c0438723c */ /* 0x042fec0000001838 */
[C---:B------:R-:W-:Y:S06]  /*db20*/  HMMA.16816.F32 R52, R4.reuse, R30, R52 ;  /* 0x0000001e0434723c */ /* 0x040fec0000001834 */
[----:B---3--:R-:W-:Y:S01]  /*db30*/  HMMA.16816.F32 R96, R4, R24, R48 ;  /* 0x000000180460723c */ /* 0x008fe20000001830 */
[----:B--2---:R-:W-:-:S04]  /*db40*/  FFMA.FTZ R0, R229, UR9, -R12 ;  /* 0x00000009e5007c23 */ /* 0x004fc8000801080c */
[----:B------:R1:W2:Y:S01]  /*db50*/  MUFU.EX2 R43, R0 ;  /* 0x00000000002b7308 */ /* 0x0002a20000000800 */
[C---:B------:R-:W-:Y:S06]  /*db60*/  HMMA.16816.F32 R80, R4.reuse, R26, R80 ;  /* 0x0000001a0450723c */ /* 0x040fec0000001850 */
[C---:B-----5:R-:W-:Y:S06]  /*db70*/  HMMA.16816.F32 R112, R4.reuse, R20, R76 ;  /* 0x000000140470723c */ /* 0x060fec000000184c */
[----:B------:R-:W-:Y:S01]  /*db80*/  HMMA.16816.F32 R64, R4, R22, R64 ;  /* 0x000000160440723c */ /* 0x000fe20000001840 */
[----:B-1----:R-:W-:Y:S01]  /*db90*/  FFMA.FTZ R0, R231, UR9, -R12 ;  /* 0x00000009e7007c23 */ /* 0x002fe2000801080c */
[----:B--2---:R-:W-:-:S04]  /*dba0*/  F2FP.F16.F32.PACK_AB R9, R43, R75 ;  /* 0x0000004b2b09723e */ /* 0x004fc800000000ff */
[C---:B------:R-:W-:Y:S01]  /*dbb0*/  HMMA.16816.F32 R128, R4.reuse, R16, R84 ;  /* 0x000000100480723c */ /* 0x040fe20000001854 */
[----:B------:R-:W-:Y:S01]  /*dbc0*/  LDSM.16.MT88.4 R84, [R193+0x7800] ;  /* 0x00780000c154783b */ /* 0x000fe20000004200 */
[----:B------:R1:W-:Y:S04]  /*dbd0*/  MUFU.EX2 R74, R0 ;  /* 0x00000000004a7308 */ /* 0x0003e80000000800 */
        /* <DEDUP_REMOVED lines=20> */
[----:B------:R-:W-:Y:S01]  /*dd20*/  FFMA.FTZ R8, R250, R15, R160 ;  /* 0x0000000ffa087223 */ /* 0x000fe200000100a0 */
[----:B------:R-:W-:-:S02]  /*dd30*/  F2FP.F16.F32.PACK_AB R132, R179, R177 ;  /* 0x000000b1b384723e */ /* 0x000fc400000000ff */
[----:B---3--:R-:W-:Y:S01]  /*dd40*/  F2FP.F16.F32.PACK_AB R133, R42, R68 ;  /* 0x000000442a85723e */ /* 0x008fe200000000ff */
[----:B------:R-:W-:Y:S01]  /*dd50*/  FADD.FTZ R8, R161, R8 ;  /* 0x00000008a1087221 */ /* 0x000fe20000010000 */
[----:B-1----:R-:W-:Y:S01]  /*dd60*/  FFMA.FTZ R0, R237, UR9, -R3 ;  /* 0x00000009ed007c23 */ /* 0x002fe20008010803 */
[----:B------:R-:W-:-:S03]  /*dd70*/  F2FP.F16.F32.PACK_AB R134, R156, R158 ;  /* 0x0000009e9c86723e */ /* 0x000fc600000000ff */
        /* <DEDUP_REMOVED lines=9> */
[----:B-1----:R-:W-:-:S06]  /*de10*/  FFMA.FTZ R0, R222, UR9, -R2 ;  /* 0x00000009de007c23 */ /* 0x002fcc0008010802 */
        /* <DEDUP_REMOVED lines=29> */
[----:B------:R-:W-:Y:S02]  /*dff0*/  HMMA.16816.F32 R124, R132, R4, R124 ;  /* 0x00000004847c723c */ /* 0x000fe4000000187c */
[----:B------:R-:W-:-:S04]  /*e000*/  FADD.FTZ R3, R183, R9 ;  /* 0x00000009b7037221 */ /* 0x000fc80000010000 */
        /* <DEDUP_REMOVED lines=52> */
[----:B------:R-:W-:-:S02]  /*e350*/  FADD.FTZ R251, R156, R4 ;  /* 0x000000049cfb7221 */ /* 0x000fc40000010000 */
[----:B------:R1:W-:Y:S01]  /*e360*/  STL [R1+0x4], R0 ;  /* 0x0000040001007387 */ /* 0x0003e20000100800 */
[----:B------:R-:W-:Y:S01]  /*e370*/  FADD.FTZ R252, R12, R3 ;  /* 0x000000030cfc7221 */ /* 0x000fe20000010000 */
[C---:B------:R-:W-:Y:S02]  /*e380*/  HMMA.16816.F32 R100, R132.reuse, R102, R24 ;  /* 0x000000668464723c */ /* 0x040fe40000001818 */
[----:B------:R1:W-:Y:S04]  /*e390*/  STL [R1], R2 ;  /* 0x0000000201007387 */ /* 0x0003e80000100800 */
[----:B------:R-:W-:Y:S06]  /*e3a0*/  HMMA.16816.F32 R116, R132, R118, R48 ;  /* 0x000000768474723c */ /* 0x000fec0000001830 */
[-C--:B------:R-:W-:Y:S06]  /*e3b0*/  HMMA.16816.F32 R136, R136, R6.reuse, R60 ;  /* 0x000000068888723c */ /* 0x080fec000000183c */
[----:B------:R-:W-:-:S15]  /*e3c0*/  HMMA.16816.F32 R132, R132, R6, R16 ;  /* 0x000000068484723c */ /* 0x000fde0000001810 */
[----:B------:R-:W-:-:S09]  /*e3d0*/  NOP ;  /* 0x0000000000007918 */ /* 0x000fd20000000000 */
.L_x_2041:
[----:B-1----:R-:W2:Y:S02]  /*e3e0*/  LDL R0, [R1+0x14] ;  /* 0x0000140001007983 */ /* 0x002ea40000100800 */
[----:B--2---:R-:W-:-:S13]  /*e3f0*/  ISETP.GT.AND P0, PT, R217, R0, PT ;  /* 0x00000000d900720c */ /* 0x004fda0003f04270 */
[----:B------:R-:W-:Y:S05]  /*e400*/  @!P0 BRA `(.L_x_2044) ;  /* 0x0000003c00808947 */ /* 0x000fea0003800000 */
[----:B------:R-:W2:Y:S01]  /*e410*/  LDL.LU.64 R4, [R1+0x8] ;  /* 0x0000080001047983 */ /* 0x000ea20000300a00 */
[C---:B------:R-:W-:Y:S01]  /*e420*/  SHF.L.U64.HI R250, R238.reuse, 0x5, R239 ;  /* 0x00000005eefa7819 */ /* 0x040fe200000102ef */
[----:B------:R-:W-:Y:S01]  /*e430*/  IMAD.SHL.U32 R249, R238, 0x20, RZ ;  /* 0x00000020eef97824 */ /* 0x000fe200078e00ff */
[C---:B------:R-:W-:Y:S01]  /*e440*/  SHF.L.U64.HI R248, R218.reuse, 0x5, R219 ;  /* 0x00000005daf87819 */ /* 0x040fe200000102db */
[----:B------:R-:W-:Y:S01]  /*e450*/  IMAD.MOV.U32 R68, RZ, RZ, R72 ;  /* 0x000000ffff447224 */ /* 0x000fe200078e0048 */
[----:B------:R-:W-:Y:S01]  /*e460*/  SHF.L.U32 R247, R218, 0x5, RZ ;  /* 0x00000005daf77819 */ /* 0x000fe200000006ff */
[----:B------:R-:W-:Y:S01]  /*e470*/  IMAD.MOV.U32 R75, RZ, RZ, R70 ;  /* 0x000000ffff4b7224 */ /* 0x000fe200078e0046 */
[----:B------:R-:W-:Y:S01]  /*e480*/  MOV R3, R73 ;  /* 0x0000004900037202 */ /* 0x000fe20000000f00 */
[----:B------:R-:W-:Y:S01]  /*e490*/  ULDC UR5, c[0x0][0x39c] ;  /* 0x0000e70000057ab9 */ /* 0x000fe20000000800 */
[----:B------:R-:W-:Y:S01]  /*e4a0*/  MOV R74, R71 ;  /* 0x00000047004a7202 */ /* 0x000fe20000000f00 */
[----:B------:R-:W-:Y:S01]  /*e4b0*/  ULDC UR4, c[0x0][0x2ec] ;  /* 0x0000bb0000047ab9 */ /* 0x000fe20000000800 */
[----:B------:R-:W-:Y:S01]  /*e4c0*/  ULDC.64 UR6, c[0x0][0x218] ;  /* 0x0000860000067ab9 */ /* 0x000fe20000000a00 */
[----:B------:R-:W-:Y:S01]  /*e4d0*/  ULDC.64 UR10, c[0x0][0x220] ;  /* 0x00008800000a7ab9 */ /* 0x000fe20000000a00 */
[----:B------:R-:W-:Y:S01]  /*e4e0*/  ULDC.64 UR8, c[0x0][0x248] ;  /* 0x0000920000087ab9 */ /* 0x000fe20000000a00 */
[----:B--2---:R-:W-:-:S05]  /*e4f0*/  IMAD.MOV.U32 R5, RZ, RZ, R245 ;  /* 0x000000ffff057224 */ /* 0x004fca00078e00f5 */
[----:B------:R1:W-:Y:S01]  /*e500*/  STL.64 [R1+0x8], R4 ;  /* 0x0000080401007387 */ /* 0x0003e20000100a00 */
[----:B------:R-:W-:Y:S05]  /*e510*/  BRA `(.L_x_2045) ;  /* 0x00000000006c7947 */ /* 0x000fea0003800000 */
.L_x_2047:
[----:B------:R-:W2:Y:S01]  /*e520*/  LDL.64 R220, [R1+0x30] ;  /* 0x0000300001dc7983 */ /* 0x000ea20000100a00 */
[----:B------:R-:W-:Y:S03]  /*e530*/  VIADD R2, R217, 0xfffffffe ;  /* 0xfffffffed9027836 */ /* 0x000fe60000000000 */
[----:B------:R-:W4:Y:S01]  /*e540*/  LDL.64 R10, [R1+0x20] ;  /* 0x00002000010a7983 */ /* 0x000f220000100a00 */
[----:B------:R-:W-:Y:S01]  /*e550*/  IMAD.WIDE.U32 R4, R2, UR8, RZ ;  /* 0x0000000802047c25 */ /* 0x000fe2000f8e00ff */
[----:B------:R-:W-:Y:S05]  /*e560*/  SHF.R.S32.HI R6, RZ, 0x1f, R2 ;  /* 0x0000001fff067819 */ /* 0x000fea0000011402 */
[----:B------:R-:W-:Y:S04]  /*e570*/  IMAD R6, R6, UR8, RZ ;  /* 0x0000000806067c24 */ /* 0x000fe8000f8e02ff */
[----:B------:R-:W-:Y:S04]  /*e580*/  IMAD R6, R2, UR9, R6 ;  /* 0x0000000902067c24 */ /* 0x000fe8000f8e0206 */
[----:B------:R-:W-:Y:S01]  /*e590*/  IMAD.IADD R6, R5, 0x1, R6 ;  /* 0x0000000105067824 */ /* 0x000fe200078e0206 */
[----:B--2---:R-:W-:Y:S04]  /*e5a0*/  LEA R2, P0, R4, R220, 0x6 ;  /* 0x000000dc04027211 */ /* 0x004fe800078030ff */
[----:B------:R-:W-:Y:S02]  /*e5b0*/  LEA R8, P1, R2, UR6, 0x1 ;  /* 0x0000000602087c11 */ /* 0x000fe4000f8208ff */
[----:B----4-:R-:W-:Y:S02]  /*e5c0*/  LEA.HI.X R4, R4, R11, R6, 0x6, P0 ;  /* 0x0000000b04047211 */ /* 0x010fe400000f3406 */
[-C--:B------:R-:W-:Y:S02]  /*e5d0*/  IADD3 R6, P0, R8, R247.reuse, RZ ;  /* 0x000000f708067210 */ /* 0x080fe40007f1e0ff */
[----:B------:R-:W-:Y:S02]  /*e5e0*/  LEA.HI.X R9, R2, UR7, R4, 0x1, P1 ;  /* 0x0000000702097c11 */ /* 0x000fe400088f0c04 */
[-C--:B------:R-:W-:Y:S03]  /*e5f0*/  IADD3 R4, P1, R6, R247.reuse, RZ ;  /* 0x000000f706047210 */ /* 0x080fe60007f3e0ff */
[----:B------:R-:W-:Y:S01]  /*e600*/  @!PT LDS RZ, [RZ] ;  /* 0x00000000fffff984 */ /* 0x000fe20000000800 */
[----:B------:R-:W-:Y:S01]  /*e610*/  @!PT LDS RZ, [RZ] ;  /* 0x00000000fffff984 */ /* 0x000fe20000000800 */
[----:B------:R-:W-:Y:S01]  /*e620*/  @!PT LDS RZ, [RZ] ;  /* 0x00000000fffff984 */ /* 0x000fe20000000800 */
[----:B------:R2:W-:Y:S01]  /*e630*/  LDGSTS.E.BYPASS.LTC128B.128 [R216+0x4000], desc[UR12][R8.64] ;  /* 0x0400000008d87fae */ /* 0x0005e2000b901d4c */
[--C-:B------:R-:W-:Y:S01]  /*e640*/  IMAD.X R7, R9, 0x1, R248.reuse, P0 ;  /* 0x0000000109077824 */ /* 0x100fe200000e06f8 */
[----:B------:R-:W-:Y:S03]  /*e650*/  IADD3 R10, P0, R4, R247, RZ ;  /* 0x000000f7040a7210 */ /* 0x000fe60007f1e0ff */
[--C-:B------:R-:W-:Y:S01]  /*e660*/  IMAD.X R5, R7, 0x1, R248.reuse, P1 ;  /* 0x0000000107057824 */ /* 0x100fe200008e06f8 */
[----:B------:R2:W-:Y:S03]  /*e670*/  LDGSTS.E.BYPASS.LTC128B.128 [R216+0x4800], desc[UR12][R6.64] ;  /* 0x0480000006d87fae */ /* 0x0005e6000b901d4c */
[----:B------:R-:W-:Y:S01]  /*e680*/  IMAD.X R11, R5, 0x1, R248, P0 ;  /* 0x00000001050b7824 */ /* 0x000fe200000e06f8 */
[----:B------:R2:W-:Y:S04]  /*e690*/  LDGSTS.E.BYPASS.LTC128B.128 [R216+0x5000], desc[UR12][R4.64] ;  /* 0x0500000004d87fae */ /* 0x0005e8000b901d4c */
[----:B------:R2:W-:Y:S04]  /*e6a0*/  LDGSTS.E.BYPASS.LTC128B.128 [R216+0x5800], desc[UR12][R10.64] ;  /* 0x058000000ad87fae */ /* 0x0005e8000b901d4c */
[----:B------:R-:W0:Y:S01]  /*e6b0*/  LDGDEPBAR ;  /* 0x00000000000079af */ /* 0x000e220000000000 */
[----:B------:R-:W-:Y:S05]  /*e6c0*/  BRA `(.L_x_2046) ;  /* 0x0000000800d47947 */ /* 0x000fea0003800000 */
.L_x_2045:
[----:B--2---:R-:W2:Y:S01]  /*e6d0*/  LDL R0, [R1+0x3c] ;  /* 0x00003c0001007983 */ /* 0x004ea20000100800 */
[----:B------:R-:W-:Y:S04]  /*e6e0*/  DEPBAR.LE SB0, 0x0 ;  /* 0x000080000000791a */ /* 0x000fe80000000000 */
[----:B-1----:R-:W3:Y:S01]  /*e6f0*/  LDL.64 R4, [R1+0x8] ;  /* 0x0000080001047983 */ /* 0x002ee20000100a00 */
[----:B------:R-:W-:Y:S04]  /*e700*/  IADD3 R215, R217, -0x1, RZ ;  /* 0xffffffffd9d77810 */ /* 0x000fe80007ffe0ff */
[----:B------:R-:W-:Y:S01]  /*e710*/  SHF.R.S32.HI R2, RZ, 0x1f, R215 ;  /* 0x0000001fff027819 */ /* 0x000fe200000114d7 */
[----:B------:R-:W3:Y:S01]  /*e720*/  LDL R6, [R1+0x10] ;  /* 0x0000100001067983 */ /* 0x000ee20000100800 */
[----:B------:R-:W-:Y:S01]  /*e730*/  BAR.SYNC.DEFER_BLOCKING 0x0 ;  /* 0x0000000000007b1d */ /* 0x000fe20000010000 */
[-C--:B---3--:R-:W-:Y:S05]  /*e740*/  IMAD.WIDE.U32 R4, R215, R6.reuse, R4 ;  /* 0x00000006d7047225 */ /* 0x088fea00078e0004 */
[----:B------:R-:W3:Y:S01]  /*e750*/  LDL R218, [R1+0x14] ;  /* 0x0000140001da7983 */ /* 0x000ee20000100800 */
[----:B--2---:R-:W-:Y:S01]  /*e760*/  IMAD R0, R0, R215, RZ ;  /* 0x000000d700007224 */ /* 0x004fe200078e02ff */
[----:B------:R-:W-:Y:S01]  /*e770*/  LEA R8, P1, R4, UR10, 0x1 ;  /* 0x0000000a04087c11 */ /* 0x000fe2000f8208ff */
[----:B------:R-:W1:Y:S02]  /*e780*/  S2R R69, SR_TID.X ;  /* 0x0000000000457919 */ /* 0x000e640000002100 */
[----:B------:R-:W-:Y:S01]  /*e790*/  IMAD R0, R2, R6, R0 ;  /* 0x0000000602007224 */ /* 0x000fe200078e0200 */
[-C--:B------:R-:W-:Y:S04]  /*e7a0*/  IADD3 R6, P0, R8, R249.reuse, RZ ;  /* 0x000000f908067210 */ /* 0x080fe80007f1e0ff */
[----:B------:R-:W-:Y:S04]  /*e7b0*/  IADD3 R0, R5, R0, RZ ;  /* 0x0000000005007210 */ /* 0x000fe80007ffe0ff */
[----:B------:R-:W-:Y:S02]  /*e7c0*/  LEA.HI.X R9, R4, UR11, R0, 0x1, P1 ;  /* 0x0000000b04097c11 */ /* 0x000fe400088f0c00 */
[-C--:B------:R-:W-:Y:S02]  /*e7d0*/  IADD3 R4, P1, R6, R249.reuse, RZ ;  /* 0x000000f906047210 */ /* 0x080fe40007f3e0ff */
[-C--:B------:R-:W-:Y:S01]  /*e7e0*/  IADD3.X R7, R9, R250.reuse, RZ, P0, !PT ;  /* 0x000000fa09077210 */ /* 0x080fe200007fe4ff */
[----:B------:R-:W-:Y:S01]  /*e7f0*/  @!PT LDS RZ, [RZ] ;  /* 0x00000000fffff984 */ /* 0x000fe20000000800 */
[----:B------:R-:W-:Y:S01]  /*e800*/  @!PT LDS RZ, [RZ] ;  /* 0x00000000fffff984 */ /* 0x000fe20000000800 */
[----:B------:R-:W-:Y:S01]  /*e810*/  @!PT LDS RZ, [RZ] ;  /* 0x00000000fffff984 */ /* 0x000fe20000000800 */
[----:B------:R-:W-:Y:S01]  /*e820*/  LDGSTS.E.BYPASS.LTC128B.128 [R216+0x6000], desc[UR12][R8.64] ;  /* 0x0600000008d87fae */ /* 0x000fe2000b901d4c */
[----:B------:R-:W-:Y:S02]  /*e830*/  IADD3 R10, P0, R4, R249, RZ ;  /* 0x000000f9040a7210 */ /* 0x000fe40007f1e0ff */
[-C--:B------:R-:W-:Y:S04]  /*e840*/  IADD3.X R5, R7, R250.reuse, RZ, P1, !PT ;  /* 0x000000fa07057210 */ /* 0x080fe80000ffe4ff */
[----:B------:R-:W-:Y:S01]  /*e850*/  IADD3.X R11, R5, R250, RZ, P0, !PT ;  /* 0x000000fa050b7210 */ /* 0x000fe200007fe4ff */
[----:B------:R-:W-:Y:S08]  /*e860*/  LDGSTS.E.BYPASS.LTC128B.128 [R216+0x6800], desc[UR12][R6.64] ;  /* 0x0680000006d87fae */ /* 0x000ff0000b901d4c */
[----:B------:R2:W-:Y:S01]  /*e870*/  LDGSTS.E.BYPASS.LTC128B.128 [R216+0x7000], desc[UR12][R4.64] ;  /* 0x0700000004d87fae */ /* 0x0005e2000b901d4c */
[----:B-1----:R-:W-:Y:S04]  /*e880*/  SHF.L.U32 R69, R69, 0x1, RZ ;  /* 0x0000000145457819 */ /* 0x002fe800000006ff */
[----:B------:R-:W-:Y:S03]  /*e890*/  LOP3.LUT R69, R69, 0x6, RZ, 0xc0, !PT ;  /* 0x0000000645457812 */ /* 0x000fe600078ec0ff */
[----:B------:R1:W-:Y:S01]  /*e8a0*/  LDGSTS.E.BYPASS.LTC128B.128 [R216+0x7800], desc[UR12][R10.64] ;  /* 0x078000000ad87fae */ /* 0x0003e2000b901d4c */
[C---:B------:R-:W-:Y:S04]  /*e8b0*/  LEA R0, R215.reuse, R69, 0x6 ;  /* 0x00000045d7007211 */ /* 0x040fe800078e30ff */
[C---:B------:R-:W-:Y:S02]  /*e8c0*/  IADD3 R2, R0.reuse, 0x1, RZ ;  /* 0x0000000100027810 */ /* 0x040fe40007ffe0ff */
[-C--:B------:R-:W-:Y:S01]  /*e8d0*/  ISETP.GE.AND P2, PT, R0, R210.reuse, PT ;  /* 0x000000d20000720c */ /* 0x080fe20003f46270 */
[----:B------:R-:W-:Y:S01]  /*e8e0*/  LDSM.16.M88.4 R64, [R199] ;  /* 0x00000000c740783b */ /* 0x000fe20000000200 */
[C---:B------:R-:W-:Y:S02]  /*e8f0*/  ISETP.GE.AND P6, PT, R2.reuse, R210, PT ;  /* 0x000000d20200720c */ /* 0x040fe40003fc6270 */
[C---:B------:R-:W-:Y:S02]  /*e900*/  ISETP.GE.AND P5, PT, R2.reuse, R209, PT ;  /* 0x000000d10200720c */ /* 0x040fe40003fa6270 */
[C---:B------:R-:W-:Y:S02]  /*e910*/  ISETP.GE.AND P4, PT, R2.reuse, R208, PT ;  /* 0x000000d00200720c */ /* 0x040fe40003f86270 */
[C---:B------:R-:W-:Y:S01]  /*e920*/  ISETP.GE.AND P3, PT, R2.reuse, R207, PT ;  /* 0x000000cf0200720c */ /* 0x040fe20003f66270 */
[----:B------:R-:W2:Y:S01]  /*e930*/  LDSM.16.M88.4 R16, [R192+0x4000] ;  /* 0x00400000c010783b */ /* 0x000ea20000000200 */
[C---:B------:R-:W-:Y:S02]  /*e940*/  ISETP.GE.OR P6, PT, R2.reuse, R214, !P6 ;  /* 0x000000d60200720c */ /* 0x040fe400077c6670 */
[C---:B------:R-:W-:Y:S02]  /*e950*/  ISETP.GE.OR P5, PT, R2.reuse, R213, !P5 ;  /* 0x000000d50200720c */ /* 0x040fe40006fa6670 */
[C---:B------:R-:W-:Y:S02]  /*e960*/  ISETP.GE.OR P4, PT, R2.reuse, R212, !P4 ;  /* 0x000000d40200720c */ /* 0x040fe40006786670 */
[----:B------:R-:W-:Y:S01]  /*e970*/  ISETP.GE.OR P3, PT, R2, R211, !P3 ;  /* 0x000000d30200720c */ /* 0x000fe20005f66670 */
[----:B------:R-:W1:Y:S08]  /*e980*/  LDSM.16.M88.4 R60, [R199+0x2000] ;  /* 0x00200000c73c783b */ /* 0x000e700000000200 */
[----:B------:R-:W4:Y:S08]  /*e990*/  LDSM.16.M88.4 R32, [R192+0x4800] ;  /* 0x00480000c020783b */ /* 0x000f300000000200 */
[----:B------:R-:W0:Y:S08]  /*e9a0*/  LDGDEPBAR ;  /* 0x00000000000079af */ /* 0x000e300000000000 */
[----:B------:R-:W5:Y:S08]  /*e9b0*/  LDSM.16.M88.4 R48, [R192+0x5000] ;  /* 0x00500000c030783b */ /* 0x000f700000000200 */
[----:B------:R-:W5:Y:S01]  /*e9c0*/  LDSM.16.M88.4 R140, [R192+0x5800] ;  /* 0x00580000c08c783b */ /* 0x000f620000000200 */
[-C--:B--2---:R-:W-:Y:S07]  /*e9d0*/  HMMA.16816.F32 R4, R64, R16.reuse, RZ ;  /* 0x000000104004723c */ /* 0x084fee00000018ff */
[----:B------:R-:W-:Y:S01]  /*e9e0*/  LDSM.16.M88.4 R144, [R202] ;  /* 0x00000000ca90783b */ /* 0x000fe20000000200 */
[C---:B-1----:R-:W-:Y:S07]  /*e9f0*/  HMMA.16816.F32 R8, R60.reuse, R16, RZ ;  /* 0x000000103c08723c */ /* 0x042fee00000018ff */
[----:B------:R-:W1:Y:S01]  /*ea00*/  LDSM.16.M88.4 R148, [R198+0x4000] ;  /* 0x00400000c694783b */ /* 0x000e620000000200 */
[-C--:B------:R-:W-:Y:S06]  /*ea10*/  HMMA.16816.F32 R12, R60, R18.reuse, RZ ;  /* 0x000000123c0c723c */ /* 0x080fec00000018ff */
[C---:B------:R-:W-:Y:S01]  /*ea20*/  HMMA.16816.F32 R16, R64.reuse, R18, RZ ;  /* 0x000000124010723c */ /* 0x040fe200000018ff */
[----:B------:R-:W2:Y:S05]  /*ea30*/  LDSM.16.M88.4 R152, [R202+0x2000] ;  /* 0x00200000ca98783b */ /* 0x000eaa0000000200 */
[-C--:B----4-:R-:W-:Y:S03]  /*ea40*/  HMMA.16816.F32 R20, R64, R32.reuse, RZ ;  /* 0x000000204014723c */ /* 0x090fe600000018ff */
[----:B------:R-:W4:Y:S03]  /*ea50*/  LDSM.16.M88.4 R156, [R198+0x4800] ;  /* 0x00480000c69c783b */ /* 0x000f260000000200 */
[C---:B------:R-:W-:Y:S05]  /*ea60*/  HMMA.16816.F32 R24, R60.reuse, R32, RZ ;  /* 0x000000203c18723c */ /* 0x040fea00000018ff */
[----:B------:R-:W4:Y:S01]  /*ea70*/  LDSM.16.M88.4 R160, [R198+0x5000] ;  /* 0x00500000c6a0783b */ /* 0x000f220000000200 */
[-C--:B------:R-:W-:Y:S06]  /*ea80*/  HMMA.16816.F32 R28, R60, R34.reuse, RZ ;  /* 0x000000223c1c723c */ /* 0x080fec00000018ff */
[C---:B------:R-:W-:Y:S01]  /*ea90*/  HMMA.16816.F32 R32, R64.reuse, R34, RZ ;  /* 0x000000224020723c */ /* 0x040fe200000018ff */
[----:B------:R-:W4:Y:S05]  /*eaa0*/  LDSM.16.M88.4 R164, [R198+0x5800] ;  /* 0x00580000c6a4783b */ /* 0x000f2a0000000200 */
[-C--:B-----5:R-:W-:Y:S03]  /*eab0*/  HMMA.16816.F32 R36, R64, R48.reuse, RZ ;  /* 0x000000304024723c */ /* 0x0a0fe600000018ff */
[----:B------:R-:W-:Y:S03]  /*eac0*/  LDSM.16.M88.4 R168, [R200] ;  /* 0x00000000c8a8783b */ /* 0x000fe60000000200 */
[C---:B------:R-:W-:Y:S05]  /*ead0*/  HMMA.16816.F32 R40, R60.reuse, R48, RZ ;  /* 0x000000303c28723c */ /* 0x040fea00000018ff */
[----:B------:R-:W5:Y:S01]  /*eae0*/  LDSM.16.M88.4 R172, [R203] ;  /* 0x00000000cbac783b */ /* 0x000f620000000200 */
[-C--:B------:R-:W-:Y:S06]  /*eaf0*/  HMMA.16816.F32 R44, R60, R50.reuse, RZ ;  /* 0x000000323c2c723c */ /* 0x080fec00000018ff */
[C---:B------:R-:W-:Y:S01]  /*eb00*/  HMMA.16816.F32 R48, R64.reuse, R50, RZ ;  /* 0x000000324030723c */ /* 0x040fe200000018ff */
[----:B------:R-:W-:Y:S05]  /*eb10*/  LDSM.16.M88.4 R176, [R206] ;  /* 0x00000000ceb0783b */ /* 0x000fea0000000200 */
[-C--:B------:R-:W-:Y:S03]  /*eb20*/  HMMA.16816.F32 R52, R64, R140.reuse, RZ ;  /* 0x0000008c4034723c */ /* 0x080fe600000018ff */
[----:B------:R-:W-:Y:S03]  /*eb30*/  LDSM.16.M88.4 R180, [R204] ;  /* 0x00000000ccb4783b */ /* 0x000fe60000000200 */
[C---:B------:R-:W-:Y:S05]  /*eb40*/  HMMA.16816.F32 R56, R60.reuse, R140, RZ ;  /* 0x0000008c3c38723c */ /* 0x040fea00000018ff */
[----:B------:R-:W-:Y:S01]  /*eb50*/  LDSM.16.M88.4 R184, [R201] ;  /* 0x00000000c9b8783b */ /* 0x000fe20000000200 */
[-C--:B------:R-:W-:Y:S06]  /*eb60*/  HMMA.16816.F32 R60, R60, R142.reuse, RZ ;  /* 0x0000008e3c3c723c */ /* 0x080fec00000018ff */
[----:B------:R-:W-:Y:S01]  /*eb70*/  HMMA.16816.F32 R64, R64, R142, RZ ;  /* 0x0000008e4040723c */ /* 0x000fe200000018ff */
[----:B------:R-:W3:Y:S05]  /*eb80*/  LDSM.16.M88.4 R140, [R200+0x2000] ;  /* 0x00200000c88c783b */ /* 0x000eea0000000200 */
[-C--:B-1----:R-:W-:Y:S03]  /*eb90*/  HMMA.16816.F32 R4, R144, R148.reuse, R4 ;  /* 0x000000949004723c */ /* 0x082fe60000001804 */
[----:B------:R-:W-:Y:S03]  /*eba0*/  LDSM.16.M88.4 R188, [R197] ;  /* 0x00000000c5bc783b */ /* 0x000fe60000000200 */
[C---:B--2---:R-:W-:Y:S06]  /*ebb0*/  HMMA.16816.F32 R8, R152.reuse, R148, R8 ;  /* 0x000000949808723c */ /* 0x044fec0000001808 */
[-C--:B------:R-:W-:Y:S06]  /*ebc0*/  HMMA.16816.F32 R12, R152, R150.reuse, R12 ;  /* 0x00000096980c723c */ /* 0x080fec000000180c */
[C---:B------:R-:W-:Y:S01]  /*ebd0*/  HMMA.16816.F32 R16, R144.reuse, R150, R16 ;  /* 0x000000969010723c */ /* 0x040fe20000001810 */
[----:B------:R-:W1:Y:S05]  /*ebe0*/  LDSM.16.M88.4 R148, [R205] ;  /* 0x00000000cd94783b */ /* 0x000e6a0000000200 */
[-C--:B----4-:R-:W-:Y:S06]  /*ebf0*/  HMMA.16816.F32 R20, R144, R156.reuse, R20 ;  /* 0x0000009c9014723c */ /* 0x090fec0000001814 */
        /* <DEDUP_REMOVED lines=12> */
[-C--:B-----5:R-:W-:Y:S05]  /*ecc0*/  HMMA.16816.F32 R4, R168, R172.reuse, R4 ;  /* 0x000000aca804723c */ /* 0x0a0fea0000001804 */
[----:B---3--:R-:W-:Y:S01]  /*ecd0*/  ISETP.GT.AND P0, PT, R215, R218, PT ;  /* 0x000000dad700720c */ /* 0x008fe20003f04270 */
        /* <DEDUP_REMOVED lines=35> */
[----:B------:R-:W3:Y:S01]  /*ef10*/  MUFU.TANH R155, R5 ;  /* 0x00000005009b7308 */ /* 0x000ee20000002400 */
[----:B------:R-:W-:Y:S01]  /*ef20*/  FMUL.FTZ R16, R16, UR5 ;  /* 0x0000000510107c20 */ /* 0x000fe20008410000 */
[----:B------:R-:W-:Y:S08]  /*ef30*/  FMUL.FTZ R17, R17, UR5 ;  /* 0x0000000511117c20 */ /* 0x000ff00008410000 */
[----:B------:R4:W1:Y:S10]  /*ef40*/  MUFU.TANH R153, R7 ;  /* 0x0000000700997308 */ /* 0x0008740000002400 */
[----:B------:R-:W1:Y:S10]  /*ef50*/  MUFU.TANH R150, R8 ;  /* 0x0000000800967308 */ /* 0x000e740000002400 */
[----:B------:R-:W1:Y:S01]  /*ef60*/  MUFU.TANH R152, R9 ;  /* 0x0000000900987308 */ /* 0x000e620000002400 */
[----:B----4-:R-:W4:Y:S09]  /*ef70*/  LDSM.16.M88.4 R4, [R197+0x800] ;  /* 0x00080000c504783b */ /* 0x010f320000000200 */
[----:B------:R-:W1:Y:S10]  /*ef80*/  MUFU.TANH R151, R10 ;  /* 0x0000000a00977308 */ /* 0x000e740000002400 */
[----:B------:R5:W1:Y:S10]  /*ef90*/  MUFU.TANH R149, R11 ;  /* 0x0000000b00957308 */ /* 0x000a740000002400 */
[----:B------:R-:W1:Y:S10]  /*efa0*/  MUFU.TANH R141, R12 ;  /* 0x0000000c008d7308 */ /* 0x000e740000002400 */
[----:B------:R-:W1:Y:S01]  /*efb0*/  MUFU.TANH R148, R13 ;  /* 0x0000000d00947308 */ /* 0x000e620000002400 */
[----:B-----5:R-:W5:Y:S09]  /*efc0*/  LDSM.16.M88.4 R8, [R197+0x1000] ;  /* 0x00100000c508783b */ /* 0x020f720000000200 */
[----:B------:R-:W1:Y:S01]  /*efd0*/  MUFU.TANH R143, R14 ;  /* 0x0000000e008f7308 */ /* 0x000e620000002400 */
[-C--:B----4-:R-:W-:Y:S06]  /*efe0*/  HMMA.16816.F32 R20, R184, R4.reuse, R20 ;  /* 0x00000004b814723c */ /* 0x090fec0000001814 */
[C---:B------:R-:W-:Y:S03]  /*eff0*/  HMMA.16816.F32 R24, R144.reuse, R4, R24 ;  /* 0x000000049018723c */ /* 0x040fe60000001818 */
[----:B------:R4:W1:Y:S03]  /*f000*/  MUFU.TANH R142, R15 ;  /* 0x0000000f008e7308 */ /* 0x0008660000002400 */
[-C--:B------:R-:W-:Y:S07]  /*f010*/  HMMA.16816.F32 R28, R144, R6.reuse, R28 ;  /* 0x00000006901c723c */ /* 0x080fee000000181c */
[----:B------:R2:W1:Y:S01]  /*f020*/  MUFU.TANH R71, R19 ;  /* 0x0000001300477308 */ /* 0x0004620000002400 */
[C---:B------:R-:W-:Y:S09]  /*f030*/  HMMA.16816.F32 R32, R184.reuse, R6, R32 ;  /* 0x00000006b820723c */ /* 0x040ff20000001820 */
[----:B------:R3:W1:Y:S01]  /*f040*/  MUFU.TANH R73, R18 ;  /* 0x0000001200497308 */ /* 0x0006620000002400 */
[----:B----4-:R-:W4:Y:S01]  /*f050*/  LDSM.16.M88.4 R12, [R197+0x1800] ;  /* 0x00180000c50c783b */ /* 0x010f220000000200 */
[----:B------:R-:W-:Y:S04]  /*f060*/  DEPBAR.LE SB0, 0x0 ;  /* 0x000080000000791a */ /* 0x000fe80000000000 */
[----:B------:R-:W-:Y:S01]  /*f070*/  FMUL.FTZ R20, R20, UR5 ;  /* 0x0000000514147c20 */ /* 0x000fe20008410000 */
[----:B------:R-:W-:Y:S03]  /*f080*/  FMUL.FTZ R24, R24, UR5 ;  /* 0x0000000518187c20 */ /* 0x000fe60008410000 */
[----:B------:R-:W1:Y:S01]  /*f090*/  MUFU.TANH R140, R16 ;  /* 0x00000010008c7308 */ /* 0x000e620000002400 */
[----:B------:R-:W-:Y:S01]  /*f0a0*/  BAR.SYNC.DEFER_BLOCKING 0x0 ;  /* 0x0000000000007b1d */ /* 0x000fe20000010000 */
[-C--:B-----5:R-:W-:Y:S05]  /*f0b0*/  HMMA.16816.F32 R36, R184, R8.reuse, R36 ;  /* 0x00000008b824723c */ /* 0x0a0fea0000001824 */
[----:B--2---:R-:W-:Y:S03]  /*f0c0*/  FMUL.FTZ R19, R23, UR5 ;  /* 0x0000000517137c20 */ /* 0x004fe60008410000 */
[----:B------:R2:W1:Y:S01]  /*f0d0*/  MUFU.TANH R70, R20 ;  /* 0x0000001400467308 */ /* 0x0004620000002400 */
[C---:B------:R-:W-:Y:S04]  /*f0e0*/  HMMA.16816.F32 R40, R144.reuse, R8, R40 ;  /* 0x000000089028723c */ /* 0x040fe80000001828 */
[----:B---3--:R-:W-:Y:S01]  /*f0f0*/  FMUL.FTZ R18, R21, UR5 ;  /* 0x0000000515127c20 */ /* 0x008fe20008410000 */
[----:B------:R-:W-:Y:S01]  /*f100*/  FMUL.FTZ R23, R25, UR5 ;  /* 0x0000000519177c20 */ /* 0x000fe20008410000 */
[-C--:B------:R-:W-:Y:S03]  /*f110*/  HMMA.16816.F32 R44, R144, R10.reuse, R44 ;  /* 0x0000000a902c723c */ /* 0x080fe6000000182c */
[----:B------:R3:W1:Y:S02]  /*f120*/  MUFU.TANH R72, R17 ;  /* 0x0000001100487308 */ /* 0x0006640000002400 */
[----:B------:R-:W-:Y:S01]  /*f130*/  FMUL.FTZ R26, R26, UR5 ;  /* 0x000000051a1a7c20 */ /* 0x000fe20008410000 */
[C---:B------:R-:W-:Y:S07]  /*f140*/  HMMA.16816.F32 R48, R184.reuse, R10, R48 ;  /* 0x0000000ab830723c */ /* 0x040fee0000001830 */
[----:B------:R-:W1:Y:S01]  /*f150*/  MUFU.TANH R18, R18 ;  /* 0x0000001200127308 */ /* 0x000e620000002400 */
[----:B--2---:R-:W-:Y:S03]  /*f160*/  FMUL.FTZ R20, R22, UR5 ;  /* 0x0000000516147c20 */ /* 0x004fe60008410000 */
[----:B------:R-:W-:Y:S06]  /*f170*/  FMUL.FTZ R27, R27, UR5 ;  /* 0x000000051b1b7c20 */ /* 0x000fec0008410000 */
[----:B------:R-:W2:Y:S01]  /*f180*/  MUFU.TANH R20, R20 ;  /* 0x0000001400147308 */ /* 0x000ea20000002400 */
[-C--:B----4-:R-:W-:Y:S06]  /*f190*/  HMMA.16816.F32 R52, R184, R12.reuse, R52 ;  /* 0x0000000cb834723c */ /* 0x090fec0000001834 */
[C---:B------:R-:W-:Y:S03]  /*f1a0*/  HMMA.16816.F32 R56, R144.reuse, R12, R56 ;  /* 0x0000000c9038723c */ /* 0x040fe60000001838 */
[----:B------:R-:W4:Y:S03]  /*f1b0*/  MUFU.TANH R19, R19 ;  /* 0x0000001300137308 */ /* 0x000f260000002400 */
[-C--:B------:R-:W-:Y:S07]  /*f1c0*/  HMMA.16816.F32 R60, R144, R14.reuse, R60 ;  /* 0x0000000e903c723c */ /* 0x080fee000000183c */
[----:B------:R-:W1:Y:S01]  /*f1d0*/  MUFU.TANH R24, R24 ;  /* 0x0000001800187308 */ /* 0x000e620000002400 */
[----:B------:R-:W-:Y:S09]  /*f1e0*/  HMMA.16816.F32 R64, R184, R14, R64 ;  /* 0x0000000eb840723c */ /* 0x000ff20000001840 */
[----:B------:R-:W1:Y:S10]  /*f1f0*/  MUFU.TANH R23, R23 ;  /* 0x0000001700177308 */ /* 0x000e740000002400 */
[----:B------:R3:W1:Y:S01]  /*f200*/  MUFU.TANH R69, R26 ;  /* 0x0000001a00457308 */ /* 0x0006620000002400 */
[----:B--2-4-:R-:W-:Y:S05]  /*f210*/  @P0 BRA `(.L_x_2047) ;  /* 0xfffffff000c00947 */ /* 0x014fea000383ffff */
.L_x_2046:
[----:B--2---:R-:W2:Y:S01]  /*f220*/  MUFU.TANH R5, R27 ;  /* 0x0000001b00057308 */ /* 0x004ea20000002400 */
[C---:B------:R-:W-:Y:S01]  /*f230*/  ISETP.GE.AND P1, PT, R0.reuse, R209, PT ;  /* 0x000000d10000720c */ /* 0x040fe20003f26270 */
[C---:B------:R-:W-:Y:S01]  /*f240*/  VIADD R2, R0.reuse, 0x8 ;  /* 0x0000000800027836 */ /* 0x040fe20000000000 */
[----:B------:R-:W-:Y:S01]  /*f250*/  ISETP.GE.AND P0, PT, R0, R208, PT ;  /* 0x000000d00000720c */ /* 0x000fe20003f06270 */
[----:B------:R-:W-:Y:S01]  /*f260*/  FMUL.FTZ R28, R28, UR5 ;  /* 0x000000051c1c7c20 */ /* 0x000fe20008410000 */
[----:B------:R-:W-:Y:S01]  /*f270*/  ISETP.GE.OR P2, PT, R0, R214, !P2 ;  /* 0x000000d60000720c */ /* 0x000fe20005746670 */
[----:B------:R-:W-:Y:S01]  /*f280*/  FMUL.FTZ R30, R30, UR5 ;  /* 0x000000051e1e7c20 */ /* 0x000fe20008410000 */
[C---:B------:R-:W-:Y:S03]  /*f290*/  ISETP.GE.OR P1, PT, R0.reuse, R213, !P1 ;  /* 0x000000d50000720c */ /* 0x040fe60004f26670 */
[----:B------:R-:W4:Y:S01]  /*f2a0*/  MUFU.TANH R145, R28 ;  /* 0x0000001c00917308 */ /* 0x000f220000002400 */
[----:B------:R-:W-:Y:S01]  /*f2b0*/  ISETP.GE.OR P0, PT, R0, R212, !P0 ;  /* 0x000000d40000720c */ /* 0x000fe20004706670 */
[----:B------:R-:W-:Y:S01]  /*f2c0*/  FMUL.FTZ R29, R29, UR5 ;  /* 0x000000051d1d7c20 */ /* 0x000fe20008410000 */
[----:B-1----:R-:W-:Y:S01]  /*f2d0*/  FSEL R11, R156, -INF , !P2 ;  /* 0xff8000009c0b7808 */ /* 0x002fe20005000000 */
[----:B------:R-:W-:Y:S01]  /*f2e0*/  FMUL.FTZ R41, R41, UR5 ;  /* 0x0000000529297c20 */ /* 0x000fe20008410000 */
[----:B------:R-:W-:Y:S01]  /*f2f0*/  FSEL R14, R154, -INF , !P1 ;  /* 0xff8000009a0e7808 */ /* 0x000fe20004800000 */
[----:B------:R-:W-:Y:S01]  /*f300*/  FMUL.FTZ R42, R42, UR5 ;  /* 0x000000052a2a7c20 */ /* 0x000fe20008410000 */
[----:B------:R-:W-:Y:S03]  /*f310*/  FSEL R15, R155, -INF , !P6 ;  /* 0xff8000009b0f7808 */ /* 0x000fe60007000000 */
[----:B------:R1:W-:Y:S01]  /*f320*/  MUFU.TANH R144, R30 ;  /* 0x0000001e00907308 */ /* 0x0003e20000002400 */
[----:B------:R-:W-:Y:S01]  /*f330*/  FSEL R16, R153, -INF , !P5 ;  /* 0xff80000099107808 */ /* 0x000fe20006800000 */
[----:B------:R-:W-:Y:S01]  /*f340*/  FMUL.FTZ R40, R40, UR5 ;  /* 0x0000000528287c20 */ /* 0x000fe20008410000 */
[----:B---3--:R-:W-:Y:S01]  /*f350*/  FSEL R17, R150, -INF , !P0 ;  /* 0xff80000096117808 */ /* 0x008fe20004000000 */
[----:B------:R-:W-:Y:S01]  /*f360*/  FMUL.FTZ R56, R56, UR5 ;  /* 0x0000000538387c20 */ /* 0x000fe20008410000 */
[C---:B------:R-:W-:Y:S01]  /*f370*/  ISETP.GE.AND P1, PT, R2.reuse, R207, PT ;  /* 0x000000cf0200720c */ /* 0x040fe20003f26270 */
[----:B------:R-:W-:Y:S01]  /*f380*/  FMUL.FTZ R57, R57, UR5 ;  /* 0x0000000539397c20 */ /* 0x000fe20008410000 */
[C---:B------:R-:W-:Y:S03]  /*f390*/  ISETP.GE.AND P2, PT, R2.reuse, R208, PT ;  /* 0x000000d00200720c */ /* 0x040fe60003f46270 */
[----:B------:R3:W-:Y:S01]  /*f3a0*/  MUFU.TANH R146, R29 ;  /* 0x0000001d00927308 */ /* 0x0007e20000002400 */
[----:B------:R-:W-:Y:S01]  /*f3b0*/  ISETP.GE.AND P6, PT, R2, R210, PT ;  /* 0x000000d20200720c */ /* 0x000fe20003fc6270 */
[----:B------:R-:W-:Y:S01]  /*f3c0*/  VIADD R4, R0, 0x10 ;  /* 0x0000001000047836 */ /* 0x000fe20000000000 */
[----:B------:R-:W-:Y:S01]  /*f3d0*/  ISETP.GE.AND P5, PT, R2, R209, PT ;  /* 0x000000d10200720c */ /* 0x000fe20003fa6270 */
[----:B------:R-:W-:Y:S01]  /*f3e0*/  FMUL.FTZ R31, R31, UR5 ;  /* 0x000000051f1f7c20 */ /* 0x000fe20008410000 */
[----:B------:R-:W-:Y:S01]  /*f3f0*/  ISETP.GE.AND P0, PT, R0, R207, PT ;  /* 0x000000cf0000720c */ /* 0x000fe20003f06270 */
[----:B------:R-:W-:Y:S01]  /*f400*/  FMUL.FTZ R43, R43, UR5 ;  /* 0x000000052b2b7c20 */ /* 0x000fe20008410000 */
[C---:B------:R-:W-:Y:S03]  /*f410*/  ISETP.GE.OR P1, PT, R2.reuse, R211, !P1 ;  /* 0x000000d30200720c */ /* 0x040fe60004f26670 */
[----:B------:R5:W-:Y:S01]  /*f420*/  MUFU.TANH R8, R31 ;  /* 0x0000001f00087308 */ /* 0x000be20000002400 */
[----:B------:R-:W-:Y:S01]  /*f430*/  ISETP.GE.OR P6, PT, R2, R214, !P6 ;  /* 0x000000d60200720c */ /* 0x000fe200077c6670 */
[----:B------:R-:W-:Y:S01]  /*f440*/  FMUL.FTZ R32, R32, UR5 ;  /* 0x0000000520207c20 */ /* 0x000fe20008410000 */
[----:B------:R-:W-:Y:S01]  /*f450*/  ISETP.GE.OR P5, PT, R2, R213, !P5 ;  /* 0x000000d50200720c */ /* 0x000fe20006fa6670 */
[----:B------:R-:W-:Y:S01]  /*f460*/  FMUL.FTZ R34, R34, UR5 ;  /* 0x0000000522227c20 */ /* 0x000fe20008410000 */
[----:B------:R-:W-:Y:S01]  /*f470*/  ISETP.GE.OR P2, PT, R2, R212, !P2 ;  /* 0x000000d40200720c */ /* 0x000fe20005746670 */
[C---:B------:R-:W-:Y:S01]  /*f480*/  VIADD R2, R0.reuse, 0x9 ;  /* 0x0000000900027836 */ /* 0x040fe20000000000 */
[----:B------:R-:W-:Y:S03]  /*f490*/  ISETP.GE.OR P0, PT, R0, R211, !P0 ;  /* 0x000000d30000720c */ /* 0x000fe60004706670 */
[----:B------:R-:W4:Y:S01]  /*f4a0*/  MUFU.TANH R7, R32 ;  /* 0x0000002000077308 */ /* 0x000f220000002400 */
[----:B------:R-:W-:Y:S01]  /*f4b0*/  FSEL R26, R152, -INF , !P4 ;  /* 0xff800000981a7808 */ /* 0x000fe20006000000 */
[----:B------:R-:W-:Y:S01]  /*f4c0*/  FMUL.FTZ R33, R33, UR5 ;  /* 0x0000000521217c20 */ /* 0x000fe20008410000 */
[----:B------:R-:W-:Y:S01]  /*f4d0*/  FSEL R22, R151, -INF , !P0 ;  /* 0xff80000097167808 */ /* 0x000fe20004000000 */
[----:B------:R-:W-:Y:S01]  /*f4e0*/  FMUL.FTZ R58, R58, UR5 ;  /* 0x000000053a3a7c20 */ /* 0x000fe20008410000 */
[C---:B------:R-:W-:Y:S01]  /*f4f0*/  ISETP.GE.AND P4, PT, R2.reuse, R208, PT ;  /* 0x000000d00200720c */ /* 0x040fe20003f86270 */
[----:B------:R-:W-:Y:S01]  /*f500*/  FMUL.FTZ R59, R59, UR5 ;  /* 0x000000053b3b7c20 */ /* 0x000fe20008410000 */
[C---:B------:R-:W-:Y:S03]  /*f510*/  ISETP.GE.AND P0, PT, R2.reuse, R207, PT ;  /* 0x000000cf0200720c */ /* 0x040fe60003f06270 */
[----:B------:R4:W4:Y:S01]  /*f520*/  MUFU.TANH R6, R34 ;  /* 0x0000002200067308 */ /* 0x0009220000002400 */
[----:B------:R-:W-:Y:S01]  /*f530*/  ISETP.GE.OR P4, PT, R2, R212, !P4 ;  /* 0x000000d40200720c */ /* 0x000fe20006786670 */
[----:B------:R-:W-:Y:S01]  /*f540*/  FMUL.FTZ R48, R48, UR5 ;  /* 0x0000000530307c20 */ /* 0x000fe20008410000 */
[----:B------:R-:W-:Y:S01]  /*f550*/  ISETP.GE.OR P0, PT, R2, R211, !P0 ;  /* 0x000000d30200720c */ /* 0x000fe20004706670 */
[----:B------:R-:W-:Y:S01]  /*f560*/  FMUL.FTZ R50, R50, UR5 ;  /* 0x0000000532327c20 */ /* 0x000fe20008410000 */
[----:B-1----:R-:W-:Y:S01]  /*f570*/  FSEL R30, R149, -INF , !P3 ;  /* 0xff800000951e7808 */ /* 0x002fe20005800000 */
[----:B------:R-:W-:Y:S01]  /*f580*/  FMUL.FTZ R49, R49, UR5 ;  /* 0x0000000531317c20 */ /* 0x000fe20008410000 */
[----:B------:R-:W-:Y:S03]  /*f590*/  FSEL R28, R141, -INF , !P2 ;  /* 0xff8000008d1c7808 */ /* 0x000fe60005000000 */
[----:B------:R1:W1:Y:S01]  /*f5a0*/  MUFU.TANH R32, R33 ;  /* 0x0000002100207308 */ /* 0x0002620000002400 */
[----:B------:R-:W-:Y:S01]  /*f5b0*/  FSEL R25, R148, -INF , !P4 ;  /* 0xff80000094197808 */ /* 0x000fe20006000000 */
[----:B------:R-:W-:Y:S01]  /*f5c0*/  FMUL.FTZ R35, R35, UR5 ;  /* 0x0000000523237c20 */ /* 0x000fe20008410000 */
[----:B------:R-:W-:Y:S01]  /*f5d0*/  FSEL R27, R143, -INF , !P1 ;  /* 0xff8000008f1b7808 */ /* 0x000fe20004800000 */
[----:B------:R-:W-:Y:S01]  /*f5e0*/  FMUL.FTZ R36, R36, UR5 ;  /* 0x0000000524247c20 */ /* 0x000fe20008410000 */
[----:B------:R-:W-:Y:S01]  /*f5f0*/  FSEL R10, R140, -INF , !P6 ;  /* 0xff8000008c0a7808 */ /* 0x000fe20007000000 */
[----:B------:R-:W-:Y:S01]  /*f600*/  FMUL.FTZ R38, R38, UR5 ;  /* 0x0000000526267c20 */ /* 0x000fe20008410000 */
[C---:B------:R-:W-:Y:S03]  /*f610*/  ISETP.GE.AND P3, PT, R2.reuse, R210, PT ;  /* 0x000000d20200720c */ /* 0x040fe60003f66270 */
[----:B------:R-:W1:Y:S01]  /*f620*/  MUFU.TANH R35, R35 ;  /* 0x0000002300237308 */ /* 0x000e620000002400 */
[-C--:B------:R-:W-:Y:S01]  /*f630*/  ISETP.GE.AND P2, PT, R2, R209.reuse, PT ;  /* 0x000000d10200720c */ /* 0x080fe20003f46270 */
[----:B------:R-:W-:Y:S01]  /*f640*/  FMUL.FTZ R37, R37, UR5 ;  /* 0x0000000525257c20 */ /* 0x000fe20008410000 */
[----:B---3--:R-:W-:Y:S01]  /*f650*/  FSEL R29, R142, -INF , !P0 ;  /* 0xff8000008e1d7808 */ /* 0x008fe20004000000 */
[----:B------:R-:W-:Y:S01]  /*f660*/  FMUL.FTZ R51, R51, UR5 ;  /* 0x0000000533337c20 */ /* 0x000fe20008410000 */
[----:B------:R-:W-:Y:S01]  /*f670*/  ISETP.GE.AND P0, PT, R4, R208, PT ;  /* 0x000000d00400720c */ /* 0x000fe20003f06270 */
[----:B------:R-:W-:Y:S01]  /*f680*/  FMUL.FTZ R44, R44, UR5 ;  /* 0x000000052c2c7c20 */ /* 0x000fe20008410000 */
[C---:B------:R-:W-:Y:S03]  /*f690*/  ISETP.GE.AND P4, PT, R4.reuse, R210, PT ;  /* 0x000000d20400720c */ /* 0x040fe60003f86270 */
[----:B------:R-:W3:Y:S01]  /*f6a0*/  MUFU.TANH R36, R36 ;  /* 0x0000002400247308 */ /* 0x000ee20000002400 */
[C---:B------:R-:W-:Y:S01]  /*f6b0*/  ISETP.GE.AND P1, PT, R4.reuse, R209, PT ;  /* 0x000000d10400720c */ /* 0x040fe20003f26270 */
[----:B------:R-:W-:Y:S01]  /*f6c0*/  FMUL.FTZ R39, R39, UR5 ;  /* 0x0000000527277c20 */ /* 0x000fe20008410000 */
[----:B------:R-:W-:Y:S01]  /*f6d0*/  ISETP.GE.AND P6, PT, R4, R207, PT ;  /* 0x000000cf0400720c */ /* 0x000fe20003fc6270 */
[----:B------:R-:W-:Y:S01]  /*f6e0*/  FMUL.FTZ R52, R52, UR5 ;  /* 0x0000000534347c20 */ /* 0x000fe20008410000 */
[----:B------:R-:W-:Y:S01]  /*f6f0*/  ISETP.GE.OR P3, PT, R2, R214, !P3 ;  /* 0x000000d60200720c */ /* 0x000fe20005f66670 */
[----:B------:R-:W-:Y:S01]  /*f700*/  FMUL.FTZ R54, R54, UR5 ;  /* 0x0000000536367c20 */ /* 0x000fe20008410000 */
[-C--:B------:R-:W-:Y:S03]  /*f710*/  ISETP.GE.OR P2, PT, R2, R213.reuse, !P2 ;  /* 0x000000d50200720c */ /* 0x080fe60005746670 */
[----:B------:R-:W3:Y:S01]  /*f720*/  MUFU.TANH R38, R38 ;  /* 0x0000002600267308 */ /* 0x000ee20000002400 */
[----:B------:R-:W-:Y:S01]  /*f730*/  ISETP.GE.OR P0, PT, R4, R212, !P0 ;  /* 0x000000d40400720c */ /* 0x000fe20004706670 */
[----:B------:R-:W-:Y:S01]  /*f740*/  VIADD R2, R0, 0x11 ;  /* 0x0000001100027836 */ /* 0x000fe20000000000 */
[C---:B------:R-:W-:Y:S01]  /*f750*/  ISETP.GE.OR P4, PT, R4.reuse, R214, !P4 ;  /* 0x000000d60400720c */ /* 0x040fe20006786670 */
[----:B------:R-:W-:Y:S01]  /*f760*/  FMUL.FTZ R53, R53, UR5 ;  /* 0x0000000535357c20 */ /* 0x000fe20008410000 */
[C---:B------:R-:W-:Y:S01]  /*f770*/  ISETP.GE.OR P1, PT, R4.reuse, R213, !P1 ;  /* 0x000000d50400720c */ /* 0x040fe20004f26670 */
[----:B------:R-:W-:Y:S01]  /*f780*/  FMUL.FTZ R55, R55, UR5 ;  /* 0x0000000537377c20 */ /* 0x000fe20008410000 */
[----:B------:R-:W-:Y:S03]  /*f790*/  ISETP.GE.OR P6, PT, R4, R211, !P6 ;  /* 0x000000d30400720c */ /* 0x000fe600077c6670 */
[----:B------:R-:W3:Y:S01]  /*f7a0*/  MUFU.TANH R37, R37 ;  /* 0x0000002500257308 */ /* 0x000ee20000002400 */
[----:B------:R-:W-:Y:S01]  /*f7b0*/  VIADD R4, R0, 0x18 ;  /* 0x0000001800047836 */ /* 0x000fe20000000000 */
[----:B------:R-:W-:Y:S01]  /*f7c0*/  FSEL R12, R73, -INF , !P5 ;  /* 0xff800000490c7808 */ /* 0x000fe20006800000 */
[----:B------:R-:W-:Y:S01]  /*f7d0*/  FMUL.FTZ R64, R64, UR5 ;  /* 0x0000000540407c20 */ /* 0x000fe20008410000 */
[----:B------:R-:W-:Y:S01]  /*f7e0*/  FSEL R9, R72, -INF , !P3 ;  /* 0xff80000048097808 */ /* 0x000fe20005800000 */
[----:B------:R-:W-:Y:S01]  /*f7f0*/  FMUL.FTZ R66, R66, UR5 ;  /* 0x0000000542427c20 */ /* 0x000fe20008410000 */
[----:B------:R-:W-:Y:S01]  /*f800*/  FSEL R13, R71, -INF , !P2 ;  /* 0xff800000470d7808 */ /* 0x000fe20005000000 */
[----:B------:R-:W-:Y:S03]  /*f810*/  FMUL.FTZ R65, R65, UR5 ;  /* 0x0000000541417c20 */ /* 0x000fe60008410000 */
[----:B------:R-:W3:Y:S01]  /*f820*/  MUFU.TANH R41, R41 ;  /* 0x0000002900297308 */ /* 0x000ee20000002400 */
[----:B------:R-:W-:Y:S01]  /*f830*/  FSEL R21, R70, -INF , !P4 ;  /* 0xff80000046157808 */ /* 0x000fe20006000000 */
[----:B------:R-:W-:Y:S01]  /*f840*/  FMUL.FTZ R67, R67, UR5 ;  /* 0x0000000543437c20 */ /* 0x000fe20008410000 */
[----:B------:R-:W-:Y:S01]  /*f850*/  FSEL R20, R20, -INF , !P1 ;  /* 0xff80000014147808 */ /* 0x000fe20004800000 */
[----:B------:R-:W-:Y:S01]  /*f860*/  FMUL.FTZ R45, R45, UR5 ;  /* 0x000000052d2d7c20 */ /* 0x000fe20008410000 */
[----:B------:R-:W-:Y:S01]  /*f870*/  ISETP.GE.AND P5, PT, R2, R210, PT ;  /* 0x000000d20200720c */ /* 0x000fe20003fa6270 */
[----:B------:R-:W-:Y:S01]  /*f880*/  FMUL.FTZ R60, R60, UR5 ;  /* 0x000000053c3c7c20 */ /* 0x000fe20008410000 */
[C---:B------:R-:W-:Y:S03]  /*f890*/  ISETP.GE.AND P3, PT, R2.reuse, R209, PT ;  /* 0x000000d10200720c */ /* 0x040fe60003f66270 */
[----:B------:R-:W3:Y:S01]  /*f8a0*/  MUFU.TANH R42, R42 ;  /* 0x0000002a002a7308 */ /* 0x000ee20000002400 */
[CC--:B------:R-:W-:Y:S01]  /*f8b0*/  ISETP.GE.AND P2, PT, R2.reuse, R208.reuse, PT ;  /* 0x000000d00200720c */ /* 0x0c0fe20003f46270 */
[----:B------:R-:W-:Y:S01]  /*f8c0*/  FMUL.FTZ R61, R61, UR5 ;  /* 0x000000053d3d7c20 */ /* 0x000fe20008410000 */
[----:B------:R-:W-:Y:S01]  /*f8d0*/  ISETP.GE.AND P4, PT, R2, R207, PT ;  /* 0x000000cf0200720c */ /* 0x000fe20003f86270 */
[----:B------:R-:W-:Y:S01]  /*f8e0*/  FMUL.FTZ R46, R46, UR5 ;  /* 0x000000052e2e7c20 */ /* 0x000fe20008410000 */
[----:B------:R-:W-:Y:S01]  /*f8f0*/  ISETP.GE.AND P1, PT, R4, R208, PT ;  /* 0x000000d00400720c */ /* 0x000fe20003f26270 */
[----:B------:R-:W-:Y:S01]  /*f900*/  FMUL.FTZ R47, R47, UR5 ;  /* 0x000000052f2f7c20 */ /* 0x000fe20008410000 */
[C---:B------:R-:W-:Y:S03]  /*f910*/  ISETP.GE.OR P5, PT, R2.reuse, R214, !P5 ;  /* 0x000000d60200720c */ /* 0x040fe60006fa6670 */
[----:B------:R-:W-:Y:S01]  /*f920*/  MUFU.TANH R44, R44 ;  /* 0x0000002c002c7308 */ /* 0x000fe20000002400 */
[----:B------:R-:W-:Y:S01]  /*f930*/  ISETP.GE.OR P3, PT, R2, R213, !P3 ;  /* 0x000000d50200720c */ /* 0x000fe20005f66670 */
[----:B------:R-:W-:Y:S01]  /*f940*/  FMUL.FTZ R62, R62, UR5 ;  /* 0x000000053e3e7c20 */ /* 0x000fe20008410000 */
[CC--:B------:R-:W-:Y:S01]  /*f950*/  ISETP.GE.OR P2, PT, R2.reuse, R212.reuse, !P2 ;  /* 0x000000d40200720c */ /* 0x0c0fe20005746670 */
[----:B------:R-:W-:Y:S01]  /*f960*/  FMUL.FTZ R63, R63, UR5 ;  /* 0x000000053f3f7c20 */ /* 0x000fe20008410000 */
[----:B------:R-:W-:Y:S01]  /*f970*/  ISETP.GE.OR P4, PT, R2, R211, !P4 ;  /* 0x000000d30200720c */ /* 0x000fe20006786670 */
[----:B------:R-:W-:Y:S01]  /*f980*/  VIADD R2, R0, 0x19 ;  /* 0x0000001900027836 */ /* 0x000fe20000000000 */
[----:B------:R-:W-:Y:S03]  /*f990*/  ISETP.GE.OR P1, PT, R4, R212, !P1 ;  /* 0x000000d40400720c */ /* 0x000fe60004f26670 */
[----:B------:R-:W3:Y:S01]  /*f9a0*/  MUFU.TANH R48, R48 ;  /* 0x0000003000307308 */ /* 0x000ee20000002400 */
[----:B------:R-:W-:Y:S02]  /*f9b0*/  FSEL R24, R24, -INF , !P0 ;  /* 0xff80000018187808 */ /* 0x000fe40004000000 */
[----:B------:R-:W-:Y:S02]  /*f9c0*/  FSEL R18, R18, -INF , !P5 ;  /* 0xff80000012127808 */ /* 0x000fe40006800000 */
[----:B------:R-:W-:Y:S02]  /*f9d0*/  FSEL R19, R19, -INF , !P3 ;  /* 0xff80000013137808 */ /* 0x000fe40005800000 */
[----:B------:R-:W-:Y:S03]  /*f9e0*/  FSEL R23, R23, -INF , !P2 ;  /* 0xff80000017177808 */ /* 0x000fe60005000000 */
[----:B------:R-:W3:Y:S01]  /*f9f0*/  MUFU.TANH R39, R39 ;  /* 0x0000002700277308 */ /* 0x000ee20000002400 */
[----:B-----5:R-:W-:Y:S02]  /*fa00*/  FSEL R31, R69, -INF , !P6 ;  /* 0xff800000451f7808 */ /* 0x020fe40007000000 */
[C---:B------:R-:W-:Y:S02]  /*fa10*/  ISETP.GE.AND P5, PT, R4.reuse, R207, PT ;  /* 0x000000cf0400720c */ /* 0x040fe40003fa6270 */
[C---:B------:R-:W-:Y:S02]  /*fa20*/  ISETP.GE.AND P3, PT, R4.reuse, R210, PT ;  /* 0x000000d20400720c */ /* 0x040fe40003f66270 */
[----:B------:R-:W-:Y:S03]  /*fa30*/  ISETP.GE.AND P0, PT, R4, R209, PT ;  /* 0x000000d10400720c */ /* 0x000fe60003f06270 */
[----:B------:R-:W-:Y:S01]  /*fa40*/  MUFU.TANH R50, R50 ;  /* 0x0000003200327308 */ /* 0x000fe20000002400 */
[C---:B------:R-:W-:Y:S02]  /*fa50*/  ISETP.GE.AND P2, PT, R2.reuse, R208, PT ;  /* 0x000000d00200720c */ /* 0x040fe40003f46270 */
[----:B------:R-:W-:Y:S02]  /*fa60*/  ISETP.GE.AND P6, PT, R2, R207, PT ;  /* 0x000000cf0200720c */ /* 0x000fe40003fc6270 */
[C---:B------:R-:W-:Y:S02]  /*fa70*/  ISETP.GE.OR P3, PT, R4.reuse, R214, !P3 ;  /* 0x000000d60400720c */ /* 0x040fe40005f66670 */
[C---:B------:R-:W-:Y:S03]  /*fa80*/  ISETP.GE.OR P0, PT, R4.reuse, R213, !P0 ;  /* 0x000000d50400720c */ /* 0x040fe60004706670 */
[----:B------:R-:W5:Y:S01]  /*fa90*/  MUFU.TANH R40, R40 ;  /* 0x0000002800287308 */ /* 0x000f620000002400 */
[-C--:B------:R-:W-:Y:S01]  /*faa0*/  ISETP.GE.OR P5, PT, R4, R211.reuse, !P5 ;  /* 0x000000d30400720c */ /* 0x080fe20006fa6670 */
[----:B------:R-:W-:Y:S01]  /*fab0*/  VIADD R4, R0, 0x20 ;  /* 0x0000002000047836 */ /* 0x000fe20000000000 */
[C---:B------:R-:W-:Y:S02]  /*fac0*/  ISETP.GE.OR P2, PT, R2.reuse, R212, !P2 ;  /* 0x000000d40200720c */ /* 0x040fe40005746670 */
[C---:B------:R-:W-:Y:S05]  /*fad0*/  ISETP.GE.OR P6, PT, R2.reuse, R211, !P6 ;  /* 0x000000d30200720c */ /* 0x040fea00077c6670 */
[----:B------:R-:W5:Y:S10]  /*fae0*/  MUFU.TANH R49, R49 ;  /* 0x0000003100317308 */ /* 0x000f740000002400 */
        /* <DEDUP_REMOVED lines=20> */
[----:B------:R-:W5:Y:S01]  /*fc30*/  MUFU.TANH R63, R63 ;  /* 0x0000003f003f7308 */ /* 0x000f620000002400 */
[----:B--2---:R-:W-:Y:S02]  /*fc40*/  FSEL R157, R5, -INF , !P4 ;  /* 0xff800000059d7808 */ /* 0x004fe40006000000 */
[----:B----4-:R-:W-:Y:S02]  /*fc50*/  FSEL R145, R145, -INF , !P1 ;  /* 0xff80000091917808 */ /* 0x010fe40004800000 */
[C---:B------:R-:W-:Y:S02]  /*fc60*/  ISETP.GE.AND P4, PT, R2.reuse, R210, PT ;  /* 0x000000d20200720c */ /* 0x040fe40003f86270 */
[C---:B------:R-:W-:Y:S02]  /*fc70*/  ISETP.GE.AND P1, PT, R2.reuse, R209, PT ;  /* 0x000000d10200720c */ /* 0x040fe40003f26270 */
[C---:B------:R-:W-:Y:S02]  /*fc80*/  ISETP.GE.OR P4, PT, R2.reuse, R214, !P4 ;  /* 0x000000d60200720c */ /* 0x040fe40006786670 */
[----:B------:R-:W-:Y:S01]  /*fc90*/  ISETP.GE.OR P1, PT, R2, R213, !P1 ;  /* 0x000000d50200720c */ /* 0x000fe20004f26670 */
[C---:B------:R-:W-:Y:S01]  /*fca0*/  VIADD R2, R0.reuse, 0x21 ;  /* 0x0000002100027836 */ /* 0x040fe20000000000 */
[----:B------:R-:W-:Y:S01]  /*fcb0*/  FSEL R34, R7, -INF , !P3 ;  /* 0xff80000007227808 */ /* 0x000fe20005800000 */
[----:B------:R-:W-:Y:S01]  /*fcc0*/  VIADD R7, R0, 0x39 ;  /* 0x0000003900077836 */ /* 0x000fe20000000000 */
[----:B------:R-:W-:Y:S01]  /*fcd0*/  FSEL R155, R8, -INF , !P6 ;  /* 0xff800000089b7808 */ /* 0x000fe20007000000 */
[----:B------:R-:W-:Y:S01]  /*fce0*/  VIADD R8, R0, 0x38 ;  /* 0x0000003800087836 */ /* 0x000fe20000000000 */
[----:B------:R-:W-:Y:S02]  /*fcf0*/  FSEL R153, R146, -INF , !P2 ;  /* 0xff80000092997808 */ /* 0x000fe40005000000 */
[----:B------:R-:W-:Y:S02]  /*fd00*/  FSEL R154, R144, -INF , !P5 ;  /* 0xff800000909a7808 */ /* 0x000fe40006800000 */
[----:B-1----:R-:W-:Y:S01]  /*fd10*/  FSEL R33, R6, -INF , !P0 ;  /* 0xff80000006217808 */ /* 0x002fe20004000000 */
[----:B------:R-:W-:Y:S01]  /*fd20*/  VIADD R6, R0, 0x31 ;  /* 0x0000003100067836 */ /* 0x000fe20000000000 */
[C---:B------:R-:W-:Y:S02]  /*fd30*/  ISETP.GE.AND P6, PT, R4.reuse, R208, PT ;  /* 0x000000d00400720c */ /* 0x040fe40003fc6270 */
[C---:B------:R-:W-:Y:S02]  /*fd40*/  ISETP.GE.AND P3, PT, R4.reuse, R207, PT ;  /* 0x000000cf0400720c */ /* 0x040fe40003f66270 */
[CC--:B------:R-:W-:Y:S02]  /*fd50*/  ISETP.GE.AND P2, PT, R4.reuse, R210.reuse, PT ;  /* 0x000000d20400720c */ /* 0x0c0fe40003f46270 */
[----:B------:R-:W-:Y:S02]  /*fd60*/  ISETP.GE.AND P5, PT, R4, R209, PT ;  /* 0x000000d10400720c */ /* 0x000fe40003fa6270 */
[----:B------:R-:W-:Y:S02]  /*fd70*/  ISETP.GE.AND P0, PT, R2, R210, PT ;  /* 0x000000d20200720c */ /* 0x000fe40003f06270 */
[C---:B------:R-:W-:Y:S02]  /*fd80*/  ISETP.GE.OR P6, PT, R4.reuse, R212, !P6 ;  /* 0x000000d40400720c */ /* 0x040fe400077c6670 */
[C---:B------:R-:W-:Y:S02]  /*fd90*/  ISETP.GE.OR P3, PT, R4.reuse, R211, !P3 ;  /* 0x000000d30400720c */ /* 0x040fe40005f66670 */
[CC--:B------:R-:W-:Y:S02]  /*fda0*/  ISETP.GE.OR P2, PT, R4.reuse, R214.reuse, !P2 ;  /* 0x000000d60400720c */ /* 0x0c0fe40005746670 */
[----:B------:R-:W-:Y:S01]  /*fdb0*/  ISETP.GE.OR P5, PT, R4, R213, !P5 ;  /* 0x000000d50400720c */ /* 0x000fe20006fa6670 */
[----:B------:R-:W-:Y:S01]  /*fdc0*/  VIADD R4, R0, 0x28 ;  /* 0x0000002800047836 */ /* 0x000fe20000000000 */
[----:B------:R-:W-:Y:S02]  /*fdd0*/  ISETP.GE.OR P0, PT, R2, R214, !P0 ;  /* 0x000000d60200720c */ /* 0x000fe40004706670 */
[----:B------:R-:W-:Y:S02]  /*fde0*/  FSEL R32, R32, -INF , !P4 ;  /* 0xff80000020207808 */ /* 0x000fe40006000000 */
[----:B------:R-:W-:Y:S02]  /*fdf0*/  FSEL R35, R35, -INF , !P1 ;  /* 0xff80000023237808 */ /* 0x000fe40004800000 */
[----:B---3--:R-:W-:Y:S02]  /*fe00*/  FSEL R36, R36, -INF , !P2 ;  /* 0xff80000024247808 */ /* 0x008fe40005000000 */
[CC--:B------:R-:W-:Y:S02]  /*fe10*/  ISETP.GE.AND P1, PT, R2.reuse, R208.reuse, PT ;  /* 0x000000d00200720c */ /* 0x0c0fe40003f26270 */
[C---:B------:R-:W-:Y:S02]  /*fe20*/  ISETP.GE.AND P2, PT, R2.reuse, R207, PT ;  /* 0x000000cf0200720c */ /* 0x040fe40003f46270 */
[----:B------:R-:W-:Y:S02]  /*fe30*/  ISETP.GE.AND P4, PT, R2, R209, PT ;  /* 0x000000d10200720c */ /* 0x000fe40003f86270 */
[----:B------:R-:W-:Y:S02]  /*fe40*/  FSEL R158, R38, -INF , !P5 ;  /* 0xff800000269e7808 */ /* 0x000fe40006800000 */
[----:B------:R-:W-:Y:S02]  /*fe50*/  FSEL R156, R37, -INF , !P0 ;  /* 0xff800000259c7808 */ /* 0x000fe40004000000 */
[C---:B------:R-:W-:Y:S02]  /*fe60*/  ISETP.GE.AND P5, PT, R4.reuse, R208, PT ;  /* 0x000000d00400720c */ /* 0x040fe40003fa6270 */
[----:B------:R-:W-:Y:S02]  /*fe70*/  ISETP.GE.AND P0, PT, R4, R210, PT ;  /* 0x000000d20400720c */ /* 0x000fe40003f06270 */
[CC--:B------:R-:W-:Y:S02]  /*fe80*/  ISETP.GE.OR P1, PT, R2.reuse, R212.reuse, !P1 ;  /* 0x000000d40200720c */ /* 0x0c0fe40004f26670 */
[C---:B------:R-:W-:Y:S02]  /*fe90*/  ISETP.GE.OR P2, PT, R2.reuse, R211, !P2 ;  /* 0x000000d30200720c */ /* 0x040fe40005746670 */
[----:B------:R-:W-:Y:S01]  /*fea0*/  ISETP.GE.OR P4, PT, R2, R213, !P4 ;  /* 0x000000d50200720c */ /* 0x000fe20006786670 */
[----:B------:R-:W-:Y:S01]  /*feb0*/  VIADD R2, R0, 0x29 ;  /* 0x0000002900027836 */ /* 0x000fe20000000000 */
[C---:B------:R-:W-:Y:S02]  /*fec0*/  ISETP.GE.OR P5, PT, R4.reuse, R212, !P5 ;  /* 0x000000d40400720c */ /* 0x040fe40006fa6670 */
[----:B------:R-:W-:Y:S02]  /*fed0*/  ISETP.GE.OR P0, PT, R4, R214, !P0 ;  /* 0x000000d60400720c */ /* 0x000fe40004706670 */
[----:B------:R-:W-:Y:S02]  /*fee0*/  FSEL R229, R41, -INF , !P1 ;  /* 0xff80000029e57808 */ /* 0x000fe40004800000 */
[----:B------:R-:W-:Y:S02]  /*fef0*/  FSEL R232, R42, -INF , !P3 ;  /* 0xff8000002ae87808 */ /* 0x000fe40005800000 */
[----:B------:R-:W-:Y:S02]  /*ff00*/  FSEL R225, R48, -INF , !P0 ;  /* 0xff80000030e17808 */ /* 0x000fe40004000000 */
[----:B------:R-:W-:Y:S02]  /*ff10*/  FSEL R230, R44, -INF , !P5 ;  /* 0xff8000002ce67808 */ /* 0x000fe40006800000 */
[----:B------:R-:W-:Y:S02]  /*ff20*/  FSEL R159, R39, -INF , !P4 ;  /* 0xff800000279f7808 */ /* 0x000fe40006000000 */
[C---:B------:R-:W-:Y:S02]  /*ff30*/  ISETP.GE.AND P1, PT, R2.reuse, R210, PT ;  /* 0x000000d20200720c */ /* 0x040fe40003f26270 */
[C---:B------:R-:W-:Y:S02]  /*ff40*/  ISETP.GE.AND P3, PT, R2.reuse, R209, PT ;  /* 0x000000d10200720c */ /* 0x040fe40003f66270 */
[C---:B------:R-:W-:Y:S02]  /*ff50*/  ISETP.GE.AND P5, PT, R2.reuse, R208, PT ;  /* 0x000000d00200720c */ /* 0x040fe40003fa6270 */
[----:B------:R-:W-:Y:S02]  /*ff60*/  ISETP.GE.AND P0, PT, R2, R207, PT ;  /* 0x000000cf0200720c */ /* 0x000fe40003f06270 */
[----:B------:R-:W-:Y:S02]  /*ff70*/  ISETP.GE.AND P4, PT, R4, R209, PT ;  /* 0x000000d10400720c */ /* 0x000fe40003f86270 */
[C---:B------:R-:W-:Y:S02]  /*ff80*/  ISETP.GE.OR P1, PT, R2.reuse, R214, !P1 ;  /* 0x000000d60200720c */ /* 0x040fe40004f26670 */
[C---:B------:R-:W-:Y:S02]  /*ff90*/  ISETP.GE.OR P3, PT, R2.reuse, R213, !P3 ;  /* 0x000000d50200720c */ /* 0x040fe40005f66670 */
[C---:B------:R-:W-:Y:S02]  /*ffa0*/  ISETP.GE.OR P0, PT, R2.reuse, R211, !P0 ;  /* 0x000000d30200720c */ /* 0x040fe40004706670 */
[----:B------:R-:W-:Y:S01]  /*ffb0*/  ISETP.GE.OR P5, PT, R2, R212, !P5 ;  /* 0x000000d40200720c */ /* 0x000fe20006fa6670 */
[----:B------:R-:W-:Y:S01]  /*ffc0*/  VIADD R2, R0, 0x30 ;  /* 0x0000003000027836 */ /* 0x000fe20000000000 */
[----:B------:R-:W-:Y:S02]  /*ffd0*/  ISETP.GE.OR P4, PT, R4, R213, !P4 ;  /* 0x000000d50400720c */ /* 0x000fe40006786670 */
[----:B-----5:R-:W-:Y:S02]  /*ffe0*/  FSEL R228, R40, -INF , !P6 ;  /* 0xff80000028e47808 */ /* 0x020fe40007000000 */
[----:B------:R-:W-:Y:S02]  /*fff0*/  FSEL R226, R50, -INF , !P4 ;  /* 0xff80000032e27808 */ /* 0x000fe40006000000 */
[C---:B------:R-:W-:Y:S02]  /*10000*/  ISETP.GE.AND P4, PT, R2.reuse, R210, PT ;  /* 0x000000d20200720c */ /* 0x040fe40003f86270 */
[----:B------:R-:W-:Y:S02]  /*10010*/  FSEL R224, R49, -INF , !P1 ;  /* 0xff80000031e07808 */ /* 0x000fe40004800000 */
[----:B------:R-:W-:Y:S02]  /*10020*/  ISETP.GE.OR P4, PT, R2, R214, !P4 ;  /* 0x000000d60200720c */ /* 0x000fe40006786670 */
[----:B------:R-:W-:Y:S02]  /*10030*/  FSEL R227, R51, -INF , !P3 ;  /* 0xff80000033e37808 */ /* 0x000fe40005800000 */
[----:B------:R-:W-:Y:S02]  /*10040*/  ISETP.GE.AND P6, PT, R4, R207, PT ;  /* 0x000000cf0400720c */ /* 0x000fe40003fc6270 */
[----:B------:R-:W-:Y:S02]  /*10050*/  ISETP.GE.AND P1, PT, R2, R209, PT ;  /* 0x000000d10200720c */ /* 0x000fe40003f26270 */
[----:B------:R-:W-:Y:S02]  /*10060*/  FSEL R238, R52, -INF , !P4 ;  /* 0xff80000034ee7808 */ /* 0x000fe40006000000 */
[C---:B------:R-:W-:Y:S02]  /*10070*/  ISETP.GE.AND P3, PT, R2.reuse, R208, PT ;  /* 0x000000d00200720c */ /* 0x040fe40003f66270 */
[----:B------:R-:W-:Y:S02]  /*10080*/  ISETP.GE.AND P4, PT, R2, R207, PT ;  /* 0x000000cf0200720c */ /* 0x000fe40003f86270 */
[----:B------:R-:W-:Y:S02]  /*10090*/  ISETP.GE.OR P6, PT, R4, R211, !P6 ;  /* 0x000000d30400720c */ /* 0x000fe400077c6670 */
[C---:B------:R-:W-:Y:S02]  /*100a0*/  ISETP.GE.OR P1, PT, R2.reuse, R213, !P1 ;  /* 0x000000d50200720c */ /* 0x040fe40004f26670 */
[C---:B------:R-:W-:Y:S02]  /*100b0*/  ISETP.GE.OR P3, PT, R2.reuse, R212, !P3 ;  /* 0x000000d40200720c */ /* 0x040fe40005f66670 */
[----:B------:R-:W-:Y:S02]  /*100c0*/  ISETP.GE.OR P4, PT, R2, R211, !P4 ;  /* 0x000000d30200720c */ /* 0x000fe40006786670 */
        /* <DEDUP_REMOVED lines=19> */
[----:B------:R-:W-:Y:S02]  /*10200*/  ISETP.GE.AND P1, PT, R8, R210, PT ;  /* 0x000000d20800720c */ /* 0x000fe40003f26270 */
[----:B------:R-:W-:Y:S02]  /*10210*/  FMNMX.FTZ R4, R34, R4, !PT ;  /* 0x0000000422047209 */ /* 0x000fe40007810000 */
[----:B------:R-:W-:Y:S02]  /*10220*/  FMNMX.FTZ R0, R33, R2, !PT ;  /* 0x0000000221007209 */ /* 0x000fe40007810000 */
[----:B------:R-:W-:Y:S02]  /*10230*/  ISETP.GE.OR P1, PT, R8, R214, !P1 ;  /* 0x000000d60800720c */ /* 0x000fe40004f26670 */
[----:B------:R-:W-:Y:S02]  /*10240*/  FMNMX.FTZ R2, R32, R4, !PT ;  /* 0x0000000420027209 */ /* 0x000fe40007810000 */
[----:B------:R-:W-:Y:S02]  /*10250*/  FMNMX.FTZ R0, R35, R0, !PT ;  /* 0x0000000023007209 */ /* 0x000fe40007810000 */
[----:B------:R-:W-:Y:S01]  /*10260*/  FSEL R242, R64, -INF , !P1 ;  /* 0xff80000040f27808 */ /* 0x000fe20004800000 */
[----:B------:R-:W-:Y:S01]  /*10270*/  IMAD.MOV.U32 R64, RZ, RZ, R218 ;  /* 0x000000ffff407224 */ /* 0x000fe200078e00da */
        /* <DEDUP_REMOVED lines=19> */
[----:B------:R-:W-:Y:S02]  /*103b0*/  FMNMX.FTZ R2, R243, R0, !PT ;  /* 0x00000000f3027209 */ /* 0x000fe40007810000 */
[----:B------:R-:W-:Y:S02]  /*103c0*/  ISETP.GE.OR P1, PT, R7, R213, !P1 ;  /* 0x000000d50700720c */ /* 0x000fe40004f26670 */
        /* <DEDUP_REMOVED lines=23> */
[----:B------:R-:W-:Y:S02]  /*10540*/  FSEL R223, R45, -INF , !P5 ;  /* 0xff8000002ddf7808 */ /* 0x000fe40006800000 */
[----:B------:R-:W-:Y:S02]  /*10550*/  FMNMX.FTZ R2, R230, R2, !PT ;  /* 0x00000002e6027209 */ /* 0x000fe40007810000 */
[----:B------:R-:W-:Y:S02]  /*10560*/  FSEL R231, R56, -INF , !P3 ;  /* 0xff80000038e77808 */ /* 0x000fe40005800000 */
[----:B------:R-:W-:Y:S02]  /*10570*/  ISETP.GE.OR P1, PT, R6, R212, !P1 ;  /* 0x000000d40600720c */ /* 0x000fe40004f26670 */
[----:B------:R-:W-:Y:S02]  /*10580*/  FMNMX.FTZ R0, R154, R0, !PT ;  /* 0x000000009a007209 */ /* 0x000fe40007810000 */
[C---:B------:R-:W-:Y:S02]  /*10590*/  ISETP.GE.AND P3, PT, R8.reuse, R208, PT ;  /* 0x000000d00800720c */ /* 0x040fe40003f66270 */
[----:B------:R-:W-:Y:S02]  /*105a0*/  FMNMX.FTZ R2, R223, R2, !PT ;  /* 0x00000002df027209 */ /* 0x000fe40007810000 */
[----:B-1----:R-:W-:Y:S02]  /*105b0*/  FMNMX.FTZ R73, R73, R4, !PT ;  /* 0x0000000449497209 */ /* 0x002fe40007810000 */
[----:B------:R-:W-:Y:S02]  /*105c0*/  FSEL R234, R57, -INF , !P1 ;  /* 0xff80000039ea7808 */ /* 0x000fe40004800000 */
[----:B------:R-:W-:Y:S02]  /*105d0*/  FMNMX.FTZ R4, R155, R0, !PT ;  /* 0x000000009b047209 */ /* 0x000fe40007810000 */
[----:B------:R-:W-:Y:S02]  /*105e0*/  ISETP.GE.OR P3, PT, R8, R212, !P3 ;  /* 0x000000d40800720c */ /* 0x000fe40005f66670 */
[----:B------:R-:W-:Y:S02]  /*105f0*/  ISETP.GE.AND P1, PT, R7, R208, PT ;  /* 0x000000d00700720c */ /* 0x000fe40003f26270 */
[----:B------:R-:W-:Y:S02]  /*10600*/  FMNMX.FTZ R0, R231, R2, !PT ;  /* 0x00000002e7007209 */ /* 0x000fe40007810000 */
[----:B------:R-:W-:Y:S02]  /*10610*/  ISETP.GE.OR P1, PT, R7, R212, !P1 ;  /* 0x000000d40700720c */ /* 0x000fe40004f26670 */
[----:B------:R-:W-:Y:S02]  /*10620*/  FSEL R233, R60, -INF , !P3 ;  /* 0xff8000003ce97808 */ /* 0x000fe40005800000 */
[----:B------:R-:W-:Y:S02]  /*10630*/  FMNMX.FTZ R2, R234, R0, !PT ;  /* 0x00000000ea027209 */ /* 0x000fe40007810000 */
[----:B------:R-:W-:Y:S02]  /*10640*/  FSEL R221, R43, -INF , !P2 ;  /* 0xff8000002bdd7808 */ /* 0x000fe40005000000 */
[----:B------:R-:W-:Y:S01]  /*10650*/  FMNMX.FTZ R0, R232, R4, !PT ;  /* 0x00000004e8007209 */ /* 0x000fe20007810000 */
[----:B------:R-:W-:Y:S01]  /*10660*/  LDSM.16.MT88.4 R40, [R196+0x6000] ;  /* 0x00600000c428783b */ /* 0x000fe20000004200 */
[----:B------:R-:W-:Y:S02]  /*10670*/  FSEL R236, R61, -INF , !P1 ;  /* 0xff8000003dec7808 */ /* 0x000fe40004800000 */
[----:B------:R-:W-:Y:S02]  /*10680*/  FMNMX.FTZ R2, R233, R2, !PT ;  /* 0x00000002e9027209 */ /* 0x000fe40007810000 */
[----:B------:R-:W-:Y:S02]  /*10690*/  FMNMX.FTZ R72, R72, R5, !PT ;  /* 0x0000000548487209 */ /* 0x000fe40007810000 */
[----:B------:R-:W-:Y:S01]  /*106a0*/  FSEL R220, R46, -INF , !P6 ;  /* 0xff8000002edc7808 */ /* 0x000fe20007000000 */
[----:B------:R-:W-:Y:S01]  /*106b0*/  SHFL.BFLY PT, R5, R73, 0x1, 0x1f ;  /* 0x0c201f0049057f89 */ /* 0x000fe200000e0000 */
[----:B------:R-:W-:Y:S02]  /*106c0*/  FMNMX.FTZ R0, R221, R0, !PT ;  /* 0x00000000dd007209 */ /* 0x000fe40007810000 */
[----:B------:R-:W-:Y:S05]  /*106d0*/  FMNMX.FTZ R71, R236, R2, !PT ;  /* 0x00000002ec477209 */ /* 0x000fea0007810000 */
[----:B------:R-:W1:Y:S01]  /*106e0*/  SHFL.BFLY PT, R2, R72, 0x1, 0x1f ;  /* 0x0c201f0048027f89 */ /* 0x000e6200000e0000 */
[----:B------:R-:W-:Y:S02]  /*106f0*/  ISETP.GE.AND P5, PT, R6, R207, PT ;  /* 0x000000cf0600720c */ /* 0x000fe40003fa6270 */
[----:B------:R-:W-:Y:S05]  /*10700*/  FSEL R222, R47, -INF , !P0 ;  /* 0xff8000002fde7808 */ /* 0x000fea0004000000 */
[----:B------:R-:W2:Y:S01]  /*10710*/  SHFL.BFLY PT, R4, R71, 0x2, 0x1f ;  /* 0x0c401f0047047f89 */ /* 0x000ea200000e0000 */
[----:B------:R-:W-:Y:S02]  /*10720*/  FMNMX.FTZ R0, R220, R0, !PT ;  /* 0x00000000dc007209 */ /* 0x000fe40007810000 */
[----:B------:R-:W-:Y:S02]  /*10730*/  FSEL R235, R58, -INF , !P4 ;  /* 0xff8000003aeb7808 */ /* 0x000fe40006000000 */
[----:B------:R-:W-:Y:S02]  /*10740*/  ISETP.GE.OR P5, PT, R6, R211, !P5 ;  /* 0x000000d30600720c */ /* 0x000fe40006fa6670 */
[----:B------:R-:W-:Y:S02]  /*10750*/  ISETP.GE.AND P0, PT, R8, R207, PT ;  /* 0x000000cf0800720c */ /* 0x000fe40003f06270 */
[----:B------:R-:W-:Y:S02]  /*10760*/  FMNMX.FTZ R0, R222, R0, !PT ;  /* 0x00000000de007209 */ /* 0x000fe40007810000 */
[----:B------:R-:W-:Y:S02]  /*10770*/  FSEL R237, R59, -INF , !P5 ;  /* 0xff8000003bed7808 */ /* 0x000fe40006800000 */
[----:B------:R-:W-:Y:S01]  /*10780*/  ISETP.GE.OR P0, PT, R8, R211, !P0 ;  /* 0x000000d30800720c */ /* 0x000fe20004706670 */
[----:B------:R-:W-:Y:S01]  /*10790*/  LDSM.16.MT88.4 R56, [R194+0x6000] ;  /* 0x00600000c238783b */ /* 0x000fe20000004200 */
[----:B------:R-:W-:Y:S02]  /*107a0*/  ISETP.GE.AND P1, PT, R7, R207, PT ;  /* 0x000000cf0700720c */ /* 0x000fe40003f26270 */
[----:B------:R-:W-:Y:S02]  /*107b0*/  FMNMX.FTZ R0, R235, R0, !PT ;  /* 0x00000000eb007209 */ /* 0x000fe40007810000 */
[----:B------:R-:W-:Y:S02]  /*107c0*/  ISETP.GE.OR P1, PT, R7, R211, !P1 ;  /* 0x000000d30700720c */ /* 0x000fe40004f26670 */
[----:B------:R-:W-:Y:S02]  /*107d0*/  FSEL R241, R62, -INF , !P0 ;  /* 0xff8000003ef17808 */ /* 0x000fe40004000000 */
[----:B------:R-:W-:Y:S02]  /*107e0*/  FMNMX.FTZ R0, R237, R0, !PT ;  /* 0x00000000ed007209 */ /* 0x000fe40007810000 */
[----:B------:R-:W-:Y:S02]  /*107f0*/  FSEL R140, R63, -INF , !P1 ;  /* 0xff8000003f8c7808 */ /* 0x000fe40004800000 */
[----:B------:R-:W-:Y:S02]  /*10800*/  FMNMX.FTZ R0, R241, R0, !PT ;  /* 0x00000000f1007209 */ /* 0x000fe40007810000 */
[----:B-1----:R-:W-:Y:S02]  /*10810*/  FMNMX.FTZ R72, R72, R2, !PT ;  /* 0x0000000248487209 */ /* 0x002fe40007810000 */
[----:B------:R-:W-:Y:S02]  /*10820*/  FMNMX.FTZ R0, R140, R0, !PT ;  /* 0x000000008c007209 */ /* 0x000fe40007810000 */
[----:B------:R-:W-:Y:S01]  /*10830*/  FMNMX.FTZ R73, R73, R5, !PT ;  /* 0x0000000549497209 */ /* 0x000fe20007810000 */
[C---:B------:R-:W-:Y:S01]  /*10840*/  FMUL.FTZ R142, R72.reuse, UR4 ;  /* 0x00000004488e7c20 */ /* 0x040fe20008410000 */
[----:B--2---:R-:W-:Y:S01]  /*10850*/  FMNMX.FTZ R71, R71, R4, !PT ;  /* 0x0000000447477209 */ /* 0x004fe20007810000 */
[----:B------:R-:W1:Y:S01]  /*10860*/  SHFL.BFLY PT, R2, R0, 0x2, 0x1f ;  /* 0x0c401f0000027f89 */ /* 0x000e6200000e0000 */
[C---:B------:R-:W-:Y:S01]  /*10870*/  FSETP.NEU.FTZ.AND P3, PT, R73.reuse, -INF , PT ;  /* 0xff8000004900780b */ /* 0x040fe20003f7d000 */
[----:B------:R-:W-:Y:S01]  /*10880*/  FMUL.FTZ R141, R73, UR4 ;  /* 0x00000004498d7c20 */ /* 0x000fe20008410000 */
[----:B------:R-:W-:Y:S05]  /*10890*/  FSETP.NEU.FTZ.AND P2, PT, R72, -INF , PT ;  /* 0xff8000004800780b */ /* 0x000fea0003f5d000 */
[----:B------:R-:W2:Y:S01]  /*108a0*/  SHFL.BFLY PT, R5, R71, 0x1, 0x1f ;  /* 0x0c201f0047057f89 */ /* 0x000ea200000e0000 */
[----:B------:R-:W-:Y:S02]  /*108b0*/  FSEL R141, R141, RZ, P3 ;  /* 0x000000ff8d8d7208 */ /* 0x000fe40001800000 */
[----:B------:R-:W-:Y:S03]  /*108c0*/  FSEL R142, R142, RZ, P2 ;  /* 0x000000ff8e8e7208 */ /* 0x000fe60001000000 */
[--C-:B------:R-:W-:Y:S01]  /*108d0*/  FFMA.FTZ R4, R11, UR4, -R141.reuse ;  /* 0x000000040b047c23 */ /* 0x100fe2000801088d */
[--C-:B------:R-:W-:Y:S03]  /*108e0*/  FFMA.FTZ R6, R21, UR4, -R141.reuse ;  /* 0x0000000415067c23 */ /* 0x100fe6000801088d */
[----:B------:R3:W-:Y:S10]  /*108f0*/  MUFU.EX2 R191, R4 ;  /* 0x0000000400bf7308 */ /* 0x0007f40000000800 */
[----:B------:R-:W-:Y:S01]  /*10900*/  MUFU.EX2 R179, R6 ;  /* 0x0000000600b37308 */ /* 0x000fe20000000800 */
[----:B-1----:R-:W-:Y:S01]  /*10910*/  FMNMX.FTZ R0, R0, R2, !PT ;  /* 0x0000000200007209 */ /* 0x002fe20007810000 */
[--C-:B------:R-:W-:Y:S01]  /*10920*/  FFMA.FTZ R2, R10, UR4, -R141.reuse ;  /* 0x000000040a027c23 */ /* 0x100fe2000801088d */
[----:B--2---:R-:W-:Y:S01]  /*10930*/  FMNMX.FTZ R71, R71, R5, !PT ;  /* 0x0000000547477209 */ /* 0x004fe20007810000 */
[--C-:B------:R-:W-:Y:S06]  /*10940*/  FFMA.FTZ R5, R18, UR4, -R141.reuse ;  /* 0x0000000412057c23 */ /* 0x100fec000801088d */
[----:B------:R1:W-:Y:S01]  /*10950*/  MUFU.EX2 R218, R2 ;  /* 0x0000000200da7308 */ /* 0x0003e20000000800 */
[C---:B------:R-:W-:Y:S01]  /*10960*/  FMUL.FTZ R143, R71.reuse, UR4 ;  /* 0x00000004478f7c20 */ /* 0x040fe20008410000 */
[----:B------:R-:W-:Y:S01]  /*10970*/  FSETP.NEU.FTZ.AND P1, PT, R71, -INF , PT ;  /* 0xff8000004700780b */ /* 0x000fe20003f3d000 */
[----:B---3--:R-:W-:Y:S03]  /*10980*/  FFMA.FTZ R4, R15, UR4, -R141 ;  /* 0x000000040f047c23 */ /* 0x008fe6000801088d */
[----:B------:R-:W-:Y:S04]  /*10990*/  FSEL R143, R143, RZ, P1 ;  /* 0x000000ff8f8f7208 */ /* 0x000fe80000800000 */
[----:B------:R2:W3:Y:S10]  /*109a0*/  MUFU.EX2 R219, R4 ;  /* 0x0000000400db7308 */ /* 0x0004f40000000800 */
[----:B------:R-:W-:Y:S01]  /*109b0*/  MUFU.EX2 R183, R5 ;  /* 0x0000000500b77308 */ /* 0x000fe20000000800 */
[----:B-1----:R-:W1:Y:S01]  /*109c0*/  SHFL.BFLY PT, R2, R0, 0x1, 0x1f ;  /* 0x0c201f0000027f89 */ /* 0x002e6200000e0000 */
[--C-:B--2---:R-:W-:Y:S01]  /*109d0*/  FFMA.FTZ R4, R14, UR4, -R142.reuse ;  /* 0x000000040e047c23 */ /* 0x104fe2000801088e */
[----:B---3--:R-:W-:Y:S07]  /*109e0*/  F2FP.F16.F32.PACK_AB R144, R219, R191 ;  /* 0x000000bfdb90723e */ /* 0x008fee00000000ff */
[----:B------:R2:W-:Y:S01]  /*109f0*/  MUFU.EX2 R188, R4 ;  /* 0x0000000400bc7308 */ /* 0x0005e20000000800 */
[----:B-1----:R-:W-:Y:S01]  /*10a00*/  FMNMX.FTZ R70, R0, R2, !PT ;  /* 0x0000000200467209 */ /* 0x002fe20007810000 */
[--C-:B------:R-:W-:Y:S01]  /*10a10*/  FFMA.FTZ R0, R26, UR4, -R143.reuse ;  /* 0x000000041a007c23 */ /* 0x100fe2000801088f */
[--C-:B------:R-:W-:Y:S02]  /*10a20*/  FFMA.FTZ R2, R25, UR4, -R143.reuse ;  /* 0x0000000419027c23 */ /* 0x100fe4000801088f */
[C---:B------:R-:W-:Y:S05]  /*10a30*/  FSETP.NEU.FTZ.AND P0, PT, R70.reuse, -INF , PT ;  /* 0xff8000004600780b */ /* 0x040fea0003f1d000 */
[----:B------:R1:W-:Y:S01]  /*10a40*/  MUFU.EX2 R184, R0 ;  /* 0x0000000000b87308 */ /* 0x0003e20000000800 */
[----:B------:R-:W-:Y:S01]  /*10a50*/  FMUL.FTZ R152, R70, UR4 ;  /* 0x0000000446987c20 */ /* 0x000fe20008410000 */
[--C-:B--2---:R-:W-:Y:S04]  /*10a60*/  FFMA.FTZ R4, R16, UR4, -R142.reuse ;  /* 0x0000000410047c23 */ /* 0x104fe8000801088e */
[----:B------:R-:W-:Y:S04]  /*10a70*/  FSEL R152, R152, RZ, P0 ;  /* 0x000000ff98987208 */ /* 0x000fe80000000000 */
[----:B------:R2:W-:Y:S10]  /*10a80*/  MUFU.EX2 R186, R2 ;  /* 0x0000000200ba7308 */ /* 0x0005f40000000800 */
[----:B------:R3:W-:Y:S01]  /*10a90*/  MUFU.EX2 R190, R4 ;  /* 0x0000000400be7308 */ /* 0x0007e20000000800 */
[----:B-1----:R-:W-:Y:S09]  /*10aa0*/  FFMA.FTZ R0, R28, UR4, -R143 ;  /* 0x000000041c007c23 */ /* 0x002ff2000801088f */
[----:B------:R1:W4:Y:S01]  /*10ab0*/  MUFU.EX2 R185, R0 ;  /* 0x0000000000b97308 */ /* 0x0003220000000800 */
[----:B--2---:R-:W-:Y:S09]  /*10ac0*/  FFMA.FTZ R2, R20, UR4, -R142 ;  /* 0x0000000414027c23 */ /* 0x004ff2000801088e */
[----:B------:R2:W-:Y:S01]  /*10ad0*/  MUFU.EX2 R174, R2 ;  /* 0x0000000200ae7308 */ /* 0x0005e20000000800 */
[----:B---3--:R-:W-:Y:S09]  /*10ae0*/  FFMA.FTZ R4, R9, UR4, -R141 ;  /* 0x0000000409047c23 */ /* 0x008ff2000801088d */
[----:B------:R3:W5:Y:S01]  /*10af0*/  MUFU.EX2 R217, R4 ;  /* 0x0000000400d97308 */ /* 0x0007620000000800 */
[----:B-1----:R-:W-:Y:S01]  /*10b00*/  FFMA.FTZ R0, R22, UR4, -R152 ;  /* 0x0000000416007c23 */ /* 0x002fe20008010898 */
[----:B----4-:R-:W-:Y:S08]  /*10b10*/  F2FP.F16.F32.PACK_AB R150, R186, R185 ;  /* 0x000000b9ba96723e */ /* 0x010ff000000000ff */
[----:B------:R1:W-:Y:S01]  /*10b20*/  MUFU.EX2 R171, R0 ;  /* 0x0000000000ab7308 */ /* 0x0003e20000000800 */
[--C-:B--2---:R-:W-:Y:S09]  /*10b30*/  FFMA.FTZ R2, R24, UR4, -R143.reuse ;  /* 0x0000000418027c23 */ /* 0x104ff2000801088f */
[----:B------:R-:W-:Y:S01]  /*10b40*/  MUFU.EX2 R170, R2 ;  /* 0x0000000200aa7308 */ /* 0x000fe20000000800 */
[----:B---3--:R-:W-:Y:S01]  /*10b50*/  FFMA.FTZ R4, R12, UR4, -R142 ;  /* 0x000000040c047c23 */ /* 0x008fe2000801088e */
[----:B-----5:R-:W-:Y:S08]  /*10b60*/  F2FP.F16.F32.PACK_AB R146, R217, R218 ;  /* 0x000000dad992723e */ /* 0x020ff000000000ff */
[----:B------:R2:W-:Y:S01]  /*10b70*/  MUFU.EX2 R187, R4 ;  /* 0x0000000400bb7308 */ /* 0x0005e20000000800 */
[----:B-1----:R-:W-:Y:S09]  /*10b80*/  FFMA.FTZ R0, R30, UR4, -R152 ;  /* 0x000000041e007c23 */ /* 0x002ff20008010898 */
[----:B------:R1:W3:Y:S01]  /*10b90*/  MUFU.EX2 R172, R0 ;  /* 0x0000000000ac7308 */ /* 0x0002e20000000800 */
[----:B--2---:R-:W-:Y:S09]  /*10ba0*/  FFMA.FTZ R4, R13, UR4, -R142 ;  /* 0x000000040d047c23 */ /* 0x004ff2000801088e */
[----:B------:R2:W4:Y:S01]  /*10bb0*/  MUFU.EX2 R189, R4 ;  /* 0x0000000400bd7308 */ /* 0x0005220000000800 */
[--C-:B-1----:R-:W-:Y:S01]  /*10bc0*/  FFMA.FTZ R0, R27, UR4, -R152.reuse ;  /* 0x000000041b007c23 */ /* 0x102fe20008010898 */
[----:B---3--:R-:W-:Y:S01]  /*10bd0*/  F2FP.F16.F32.PACK_AB R149, R172, R171 ;  /* 0x000000abac95723e */ /* 0x008fe200000000ff */
[----:B------:R-:W1:Y:S07]  /*10be0*/  LDSM.16.MT88.4 R24, [R193+0x6000] ;  /* 0x00600000c118783b */ /* 0x000e6e0000004200 */
[----:B------:R3:W-:Y:S01]  /*10bf0*/  MUFU.EX2 R175, R0 ;  /* 0x0000000000af7308 */ /* 0x0007e20000000800 */
[----:B--2---:R-:W-:Y:S01]  /*10c00*/  FFMA.FTZ R4, R17, UR4, -R143 ;  /* 0x0000000411047c23 */ /* 0x004fe2000801088f */
[----:B----4-:R-:W-:Y:S08]  /*10c10*/  F2FP.F16.F32.PACK_AB R147, R189, R187 ;  /* 0x000000bbbd93723e */ /* 0x010ff000000000ff */
[----:B------:R2:W4:Y:S01]  /*10c20*/  MUFU.EX2 R181, R4 ;  /* 0x0000000400b57308 */ /* 0x0005220000000800 */
[----:B---3--:R-:W-:Y:S09]  /*10c30*/  FFMA.FTZ R0, R29, UR4, -R152 ;  /* 0x000000041d007c23 */ /* 0x008ff20008010898 */
[----:B------:R3:W5:Y:S01]  /*10c40*/  MUFU.EX2 R180, R0 ;  /* 0x0000000000b47308 */ /* 0x0007620000000800 */
[----:B--2---:R-:W-:Y:S01]  /*10c50*/  FFMA.FTZ R4, R34, UR4, -R141 ;  /* 0x0000000422047c23 */ /* 0x004fe2000801088d */
[----:B----4-:R-:W-:Y:S08]  /*10c60*/  F2FP.F16.F32.PACK_AB R148, R184, R181 ;  /* 0x000000b5b894723e */ /* 0x010ff000000000ff */
[----:B------:R2:W-:Y:S01]  /*10c70*/  MUFU.EX2 R178, R4 ;  /* 0x0000000400b27308 */ /* 0x0005e20000000800 */
[--C-:B---3--:R-:W-:Y:S01]  /*10c80*/  FFMA.FTZ R0, R19, UR4, -R142.reuse ;  /* 0x0000000413007c23 */ /* 0x108fe2000801088e */
[----:B-----5:R-:W-:Y:S08]  /*10c90*/  F2FP.F16.F32.PACK_AB R151, R180, R175 ;  /* 0x000000afb497723e */ /* 0x020ff000000000ff */
[----:B------:R3:W-:Y:S01]  /*10ca0*/  MUFU.EX2 R177, R0 ;  /* 0x0000000000b17308 */ /* 0x0007e20000000800 */
[----:B--2---:R-:W-:Y:S09]  /*10cb0*/  FFMA.FTZ R4, R23, UR4, -R143 ;  /* 0x0000000417047c23 */ /* 0x004ff2000801088f */
[----:B------:R-:W-:Y:S01]  /*10cc0*/  MUFU.EX2 R169, R4 ;  /* 0x0000000400a97308 */ /* 0x000fe20000000800 */
[----:B---3--:R-:W-:Y:S09]  /*10cd0*/  FFMA.FTZ R0, R32, UR4, -R141 ;  /* 0x0000000420007c23 */ /* 0x008ff2000801088d */
[----:B------:R2:W-:Y:S02]  /*10ce0*/  MUFU.EX2 R182, R0 ;  /* 0x0000000000b67308 */ /* 0x0005e40000000800 */
[--C-:B--2---:R-:W-:Y:S08]  /*10cf0*/  FFMA.FTZ R0, R33, UR4, -R142.reuse ;  /* 0x0000000421007c23 */ /* 0x104ff0000801088e */
[----:B------:R2:W-:Y:S02]  /*10d00*/  MUFU.EX2 R173, R0 ;  /* 0x0000000000ad7308 */ /* 0x0005e40000000800 */
[----:B--2---:R-:W-:Y:S08]  /*10d10*/  FFMA.FTZ R0, R35, UR4, -R142 ;  /* 0x0000000423007c23 */ /* 0x004ff0000801088e */
[----:B------:R2:W-:Y:S02]  /*10d20*/  MUFU.EX2 R176, R0 ;  /* 0x0000000000b07308 */ /* 0x0005e40000000800 */
[----:B--2---:R-:W-:Y:S05]  /*10d30*/  FSEL R0, R73, RZ, P3 ;  /* 0x000000ff49007208 */ /* 0x004fea0001800000 */
[----:B------:R-:W-:Y:S01]  /*10d40*/  FADD.FTZ R2, -R0, R3 ;  /* 0x0000000300027221 */ /* 0x000fe20000010100 */
[----:B------:R-:W-:Y:S02]  /*10d50*/  FSEL R0, R72, RZ, P2 ;  /* 0x000000ff48007208 */ /* 0x000fe40001000000 */
[----:B------:R-:W-:Y:S01]  /*10d60*/  FSEL R3, R71, RZ, P1 ;  /* 0x000000ff47037208 */ /* 0x000fe20000800000 */
[----:B------:R-:W-:Y:S02]  /*10d70*/  FMUL.FTZ R2, R2, UR4 ;  /* 0x0000000402027c20 */ /* 0x000fe40008410000 */
[----:B------:R-:W-:Y:S02]  /*10d80*/  FADD.FTZ R0, -R0, R68 ;  /* 0x0000004400007221 */ /* 0x000fe40000010100 */
[----:B------:R2:W3:Y:S01]  /*10d90*/  MUFU.EX2 R69, R2 ;  /* 0x0000000200457308 */ /* 0x0004e20000000800 */
[----:B------:R-:W-:Y:S01]  /*10da0*/  FADD.FTZ R3, -R3, R74 ;  /* 0x0000004a03037221 */ /* 0x000fe20000010100 */
[----:B------:R-:W-:Y:S01]  /*10db0*/  FFMA.FTZ R74, R238, UR4, -R141 ;  /* 0x00000004ee4a7c23 */ /* 0x000fe2000801088d */
[----:B--2---:R-:W-:Y:S01]  /*10dc0*/  FMUL.FTZ R2, R0, UR4 ;  /* 0x0000000400027c20 */ /* 0x004fe20008410000 */
[----:B------:R-:W-:Y:S01]  /*10dd0*/  FSEL R0, R70, RZ, P0 ;  /* 0x000000ff46007208 */ /* 0x000fe20000000000 */
[C---:B---3--:R-:W-:Y:S01]  /*10de0*/  FMUL.FTZ R4, R69.reuse, R80 ;  /* 0x0000005045047220 */ /* 0x048fe20000410000 */
[C---:B------:R-:W-:Y:S04]  /*10df0*/  FMUL.FTZ R5, R69.reuse, R81 ;  /* 0x0000005145057220 */ /* 0x040fe80000410000 */
[----:B------:R2:W3:Y:S01]  /*10e00*/  MUFU.EX2 R68, R2 ;  /* 0x0000000200447308 */ /* 0x0004e20000000800 */
[C---:B------:R-:W-:Y:S01]  /*10e10*/  FMUL.FTZ R16, R69.reuse, R84 ;  /* 0x0000005445107220 */ /* 0x040fe20000410000 */
[----:B------:R-:W-:Y:S01]  /*10e20*/  FADD.FTZ R0, -R0, R75 ;  /* 0x0000004b00007221 */ /* 0x000fe20000010100 */
[C---:B------:R-:W-:Y:S01]  /*10e30*/  FMUL.FTZ R17, R69.reuse, R85 ;  /* 0x0000005545117220 */ /* 0x040fe20000410000 */
[C---:B------:R-:W-:Y:S01]  /*10e40*/  FMUL.FTZ R20, R69.reuse, R92 ;  /* 0x0000005c45147220 */ /* 0x040fe20000410000 */
[C---:B------:R-:W-:Y:S01]  /*10e50*/  FMUL.FTZ R21, R69.reuse, R93 ;  /* 0x0000005d45157220 */ /* 0x040fe20000410000 */
[----:B------:R-:W-:Y:S01]  /*10e60*/  FMUL.FTZ R0, R0, UR4 ;  /* 0x0000000400007c20 */ /* 0x000fe20008410000 */
[C---:B------:R-:W-:Y:S01]  /*10e70*/  FMUL.FTZ R32, R69.reuse, R100 ;  /* 0x0000006445207220 */ /* 0x040fe20000410000 */
[C---:B------:R-:W-:Y:S01]  /*10e80*/  FMUL.FTZ R33, R69.reuse, R101 ;  /* 0x0000006545217220 */ /* 0x040fe20000410000 */
[C---:B------:R-:W-:Y:S01]  /*10e90*/  FMUL.FTZ R37, R69.reuse, R109 ;  /* 0x0000006d45257220 */ /* 0x040fe20000410000 */
[C---:B------:R-:W-:Y:S01]  /*10ea0*/  FMUL.FTZ R48, R69.reuse, R116 ;  /* 0x0000007445307220 */ /* 0x040fe20000410000 */
[C---:B------:R-:W-:Y:S01]  /*10eb0*/  FMUL.FTZ R49, R69.reuse, R117 ;  /* 0x0000007545317220 */ /* 0x040fe20000410000 */
[----:B------:R-:W4:Y:S01]  /*10ec0*/  MUFU.EX2 R0, R0 ;  /* 0x0000000000007308 */ /* 0x000f220000000800 */
[C---:B------:R-:W-:Y:S01]  /*10ed0*/  FMUL.FTZ R53, R69.reuse, R125 ;  /* 0x0000007d45357220 */ /* 0x040fe20000410000 */
[----:B------:R-:W-:Y:S01]  /*10ee0*/  FMUL.FTZ R52, R69, R124 ;  /* 0x0000007c45347220 */ /* 0x000fe20000410000 */
[----:B------:R-:W-:Y:S01]  /*10ef0*/  F2FP.F16.F32.PACK_AB R80, R183, R179 ;  /* 0x000000b3b750723e */ /* 0x000fe200000000ff */
[----:B------:R-:W-:Y:S01]  /*10f00*/  FMUL.FTZ R65, R69, R133 ;  /* 0x0000008545417220 */ /* 0x000fe20000410000 */
[----:B--2---:R-:W-:Y:S01]  /*10f10*/  FMUL.FTZ R2, R3, UR4 ;  /* 0x0000000403027c20 */ /* 0x004fe20008410000 */
[--C-:B------:R-:W-:Y:S01]  /*10f20*/  FFMA.FTZ R3, R145, UR4, -R143.reuse ;  /* 0x0000000491037c23 */ /* 0x100fe2000801088f */
[----:B------:R-:W-:Y:S01]  /*10f30*/  F2FP.F16.F32.PACK_AB R145, R190, R188 ;  /* 0x000000bcbe91723e */ /* 0x000fe200000000ff */
[C---:B---3--:R-:W-:Y:S01]  /*10f40*/  FMUL.FTZ R6, R68.reuse, R82 ;  /* 0x0000005244067220 */ /* 0x048fe20000410000 */
[C---:B------:R-:W-:Y:S01]  /*10f50*/  FMUL.FTZ R7, R68.reuse, R83 ;  /* 0x0000005344077220 */ /* 0x040fe20000410000 */
[----:B------:R2:W-:Y:S01]  /*10f60*/  MUFU.EX2 R168, R3 ;  /* 0x0000000300a87308 */ /* 0x0005e20000000800 */
[C---:B------:R-:W-:Y:S01]  /*10f70*/  FMUL.FTZ R18, R68.reuse, R86 ;  /* 0x0000005644127220 */ /* 0x040fe20000410000 */
[C---:B------:R-:W-:Y:S01]  /*10f80*/  FMUL.FTZ R19, R68.reuse, R87 ;  /* 0x0000005744137220 */ /* 0x040fe20000410000 */
[C---:B------:R-:W-:Y:S01]  /*10f90*/  FMUL.FTZ R22, R68.reuse, R94 ;  /* 0x0000005e44167220 */ /* 0x040fe20000410000 */
[----:B------:R-:W-:Y:S01]  /*10fa0*/  LDSM.16.MT88.4 R84, [R193+0x6800] ;  /* 0x00680000c154783b */ /* 0x000fe20000004200 */
[----:B------:R-:W-:Y:S01]  /*10fb0*/  FMUL.FTZ R23, R68, R95 ;  /* 0x0000005f44177220 */ /* 0x000fe20000410000 */
[-C--:B-1----:R-:W-:Y:S04]  /*10fc0*/  HMMA.16816.F32 R4, R144, R24.reuse, R4 ;  /* 0x000000189004723c */ /* 0x082fe80000001804 */
[----:B------:R-:W1:Y:S01]  /*10fd0*/  MUFU.EX2 R2, R2 ;  /* 0x0000000200027308 */ /* 0x000e620000000800 */
[C---:B----4-:R-:W-:Y:S01]  /*10fe0*/  FMUL.FTZ R10, R0.reuse, R78 ;  /* 0x0000004e000a7220 */ /* 0x050fe20000410000 */
[C---:B------:R-:W-:Y:S01]  /*10ff0*/  FMUL.FTZ R11, R0.reuse, R79 ;  /* 0x0000004f000b7220 */ /* 0x040fe20000410000 */
[C---:B------:R-:W-:Y:S01]  /*11000*/  FMUL.FTZ R14, R0.reuse, R90 ;  /* 0x0000005a000e7220 */ /* 0x040fe20000410000 */
[----:B------:R-:W-:Y:S01]  /*11010*/  FMUL.FTZ R15, R0, R91 ;  /* 0x0000005b000f7220 */ /* 0x000fe20000410000 */
[----:B------:R-:W-:Y:S02]  /*11020*/  LDSM.16.MT88.4 R92, [R194+0x6800] ;  /* 0x00680000c25c783b */ /* 0x000fe40000004200 */
[----:B--2---:R-:W-:Y:S01]  /*11030*/  FFMA.FTZ R3, R153, UR4, -R143 ;  /* 0x0000000499037c23 */ /* 0x004fe2000801088f */
[----:B------:R-:W-:Y:S01]  /*11040*/  FMUL.FTZ R55, R68, R127 ;  /* 0x0000007f44377220 */ /* 0x000fe20000410000 */
[----:B------:R-:W-:Y:S01]  /*11050*/  FMUL.FTZ R30, R0, R106 ;  /* 0x0000006a001e7220 */ /* 0x000fe20000410000 */
[C---:B------:R-:W-:Y:S01]  /*11060*/  FMUL.FTZ R34, R68.reuse, R102 ;  /* 0x0000006644227220 */ /* 0x040fe20000410000 */
[----:B------:R2:W-:Y:S01]  /*11070*/  MUFU.EX2 R167, R3 ;  /* 0x0000000300a77308 */ /* 0x0005e20000000800 */
[C---:B------:R-:W-:Y:S01]  /*11080*/  FMUL.FTZ R35, R68.reuse, R103 ;  /* 0x0000006744237220 */ /* 0x040fe20000410000 */
[C---:B------:R-:W-:Y:S01]  /*11090*/  FMUL.FTZ R38, R68.reuse, R110 ;  /* 0x0000006e44267220 */ /* 0x040fe20000410000 */
[----:B------:R-:W-:Y:S01]  /*110a0*/  FMUL.FTZ R39, R68, R111 ;  /* 0x0000006f44277220 */ /* 0x000fe20000410000 */
[C---:B-1----:R-:W-:Y:S01]  /*110b0*/  FMUL.FTZ R8, R2.reuse, R76 ;  /* 0x0000004c02087220 */ /* 0x042fe20000410000 */
[C---:B------:R-:W-:Y:S01]  /*110c0*/  FMUL.FTZ R9, R2.reuse, R77 ;  /* 0x0000004d02097220 */ /* 0x040fe20000410000 */
[C---:B------:R-:W-:Y:S01]  /*110d0*/  FMUL.FTZ R12, R2.reuse, R88 ;  /* 0x00000058020c7220 */ /* 0x040fe20000410000 */
[----:B------:R-:W-:Y:S01]  /*110e0*/  FMUL.FTZ R13, R2, R89 ;  /* 0x00000059020d7220 */ /* 0x000fe20000410000 */
[----:B------:R-:W1:Y:S01]  /*110f0*/  LDSM.16.MT88.4 R76, [R195+0x6000] ;  /* 0x00600000c34c783b */ /* 0x000e620000004200 */
[C---:B------:R-:W-:Y:S01]  /*11100*/  FMUL.FTZ R50, R68.reuse, R118 ;  /* 0x0000007644327220 */ /* 0x040fe20000410000 */
[----:B------:R-:W-:Y:S01]  /*11110*/  FMUL.FTZ R51, R68, R119 ;  /* 0x0000007744337220 */ /* 0x000fe20000410000 */
[----:B------:R-:W-:Y:S01]  /*11120*/  F2FP.F16.F32.PACK_AB R81, R177, R174 ;  /* 0x000000aeb151723e */ /* 0x000fe200000000ff */
[C---:B------:R-:W-:Y:S01]  /*11130*/  HMMA.16816.F32 R8, R148.reuse, R24, R8 ;  /* 0x000000189408723c */ /* 0x040fe20000001808 */
[----:B------:R-:W-:Y:S03]  /*11140*/  MUFU.EX2 R153, R74 ;  /* 0x0000004a00997308 */ /* 0x000fe60000000800 */
[----:B------:R-:W3:Y:S01]  /*11150*/  LDSM.16.MT88.4 R88, [R196+0x6800] ;  /* 0x00680000c458783b */ /* 0x000ee20000004200 */
[--C-:B--2---:R-:W-:Y:S01]  /*11160*/  FFMA.FTZ R3, R31, UR4, -R152.reuse ;  /* 0x000000041f037c23 */ /* 0x104fe20008010898 */
[-C--:B------:R-:W-:Y:S05]  /*11170*/  HMMA.16816.F32 R12, R148, R26.reuse, R12 ;  /* 0x0000001a940c723c */ /* 0x080fea000000180c */
[----:B------:R2:W-:Y:S01]  /*11180*/  MUFU.EX2 R166, R3 ;  /* 0x0000000300a67308 */ /* 0x0005e20000000800 */
[C---:B------:R-:W-:Y:S01]  /*11190*/  FMUL.FTZ R24, R2.reuse, R96 ;  /* 0x0000006002187220 */ /* 0x040fe20000410000 */
[C---:B------:R-:W-:Y:S01]  /*111a0*/  HMMA.16816.F32 R16, R144.reuse, R26, R16 ;  /* 0x0000001a9010723c */ /* 0x040fe20000001810 */
[----:B------:R-:W-:Y:S03]  /*111b0*/  LDSM.16.MT88.4 R100, [R196+0x7800] ;  /* 0x00780000c464783b */ /* 0x000fe60000004200 */
[----:B------:R-:W-:Y:S02]  /*111c0*/  FMUL.FTZ R25, R2, R97 ;  /* 0x0000006102197220 */ /* 0x000fe40000410000 */
[-C--:B------:R-:W-:Y:S03]  /*111d0*/  HMMA.16816.F32 R20, R144, R40.reuse, R20 ;  /* 0x000000289014723c */ /* 0x080fe60000001814 */
[----:B------:R-:W4:Y:S02]  /*111e0*/  LDL.LU R97, [R1] ;  /* 0x0000000001617983 */ /* 0x000f240000300800 */
[C---:B------:R-:W-:Y:S01]  /*111f0*/  FMUL.FTZ R26, R0.reuse, R98 ;  /* 0x00000062001a7220 */ /* 0x040fe20000410000 */
[----:B------:R-:W-:Y:S01]  /*11200*/  FMUL.FTZ R27, R0, R99 ;  /* 0x00000063001b7220 */ /* 0x000fe20000410000 */
[C---:B------:R-:W-:Y:S01]  /*11210*/  FMUL.FTZ R28, R2.reuse, R104 ;  /* 0x00000068021c7220 */ /* 0x040fe20000410000 */
[--C-:B--2---:R-:W-:Y:S01]  /*11220*/  FFMA.FTZ R3, R157, UR4, -R152.reuse ;  /* 0x000000049d037c23 */ /* 0x104fe20008010898 */
[----:B------:R-:W-:Y:S02]  /*11230*/  LDSM.16.MT88.4 R116, [R194+0x7800] ;  /* 0x00780000c274783b */ /* 0x000fe40000004200 */
[----:B------:R-:W-:Y:S01]  /*11240*/  FMUL.FTZ R29, R2, R105 ;  /* 0x00000069021d7220 */ /* 0x000fe20000410000 */
[----:B------:R2:W5:Y:S01]  /*11250*/  MUFU.EX2 R165, R3 ;  /* 0x0000000300a57308 */ /* 0x0005620000000800 */
[C---:B------:R-:W-:Y:S04]  /*11260*/  HMMA.16816.F32 R24, R148.reuse, R40, R24 ;  /* 0x000000289418723c */ /* 0x040fe80000001818 */
[----:B------:R-:W-:Y:S01]  /*11270*/  FMUL.FTZ R31, R0, R107 ;  /* 0x0000006b001f7220 */ /* 0x000fe20000410000 */
[----:B------:R-:W4:Y:S01]  /*11280*/  LDL.LU R96, [R1+0x4] ;  /* 0x0000040001607983 */ /* 0x000f220000300800 */
[----:B------:R-:W-:Y:S01]  /*11290*/  F2FP.F16.F32.PACK_AB R82, R182, R178 ;  /* 0x000000b2b652723e */ /* 0x000fe200000000ff */
[----:B------:R-:W-:Y:S01]  /*112a0*/  FMUL.FTZ R40, R2, R112 ;  /* 0x0000007002287220 */ /* 0x000fe20000410000 */
[----:B------:R-:W-:Y:S03]  /*112b0*/  F2FP.F16.F32.PACK_AB R83, R176, R173 ;  /* 0x000000adb053723e */ /* 0x000fe600000000ff */
[-C--:B------:R-:W-:Y:S03]  /*112c0*/  HMMA.16816.F32 R28, R148, R42.reuse, R28 ;  /* 0x0000002a941c723c */ /* 0x080fe6000000181c */
[C---:B------:R-:W-:Y:S01]  /*112d0*/  FMUL.FTZ R41, R2.reuse, R113 ;  /* 0x0000007102297220 */ /* 0x040fe20000410000 */
[----:B------:R-:W-:Y:S01]  /*112e0*/  FMUL.FTZ R44, R2, R120 ;  /* 0x00000078022c7220 */ /* 0x000fe20000410000 */
[----:B--2---:R-:W-:Y:S01]  /*112f0*/  FFMA.FTZ R3, R154, UR4, -R152 ;  /* 0x000000049a037c23 */ /* 0x004fe20008010898 */
[C---:B------:R-:W-:Y:S03]  /*11300*/  HMMA.16816.F32 R32, R144.reuse, R42, R32 ;  /* 0x0000002a9020723c */ /* 0x040fe60000001820 */
[----:B------:R2:W-:Y:S02]  /*11310*/  MUFU.EX2 R164, R3 ;  /* 0x0000000300a47308 */ /* 0x0005e40000000800 */
[----:B------:R-:W-:Y:S01]  /*11320*/  FMUL.FTZ R45, R2, R121 ;  /* 0x00000079022d7220 */ /* 0x000fe20000410000 */
[C---:B------:R-:W-:Y:S01]  /*11330*/  FMUL.FTZ R46, R0.reuse, R122 ;  /* 0x0000007a002e7220 */ /* 0x040fe20000410000 */
[C---:B------:R-:W-:Y:S01]  /*11340*/  FMUL.FTZ R42, R0.reuse, R114 ;  /* 0x00000072002a7220 */ /* 0x040fe20000410000 */
[C---:B------:R-:W-:Y:S03]  /*11350*/  FMUL.FTZ R43, R0.reuse, R115 ;  /* 0x00000073002b7220 */ /* 0x040fe60000410000 */
[----:B------:R-:W-:Y:S01]  /*11360*/  FMUL.FTZ R47, R0, R123 ;  /* 0x0000007b002f7220 */ /* 0x000fe20000410000 */
[----:B------:R-:W-:Y:S01]  /*11370*/  FMUL.FTZ R54, R68, R126 ;  /* 0x0000007e44367220 */ /* 0x000fe20000410000 */
[C---:B------:R-:W-:Y:S01]  /*11380*/  FMUL.FTZ R60, R2.reuse, R136 ;  /* 0x00000088023c7220 */ /* 0x040fe20000410000 */
[----:B------:R-:W-:Y:S01]  /*11390*/  FMUL.FTZ R61, R2, R137 ;  /* 0x00000089023d7220 */ /* 0x000fe20000410000 */
[C---:B------:R-:W-:Y:S01]  /*113a0*/  FMUL.FTZ R62, R0.reuse, R138 ;  /* 0x0000008a003e7220 */ /* 0x040fe20000410000 */
[----:B------:R-:W-:Y:S01]  /*113b0*/  FMUL.FTZ R63, R0, R139 ;  /* 0x0000008b003f7220 */ /* 0x000fe20000410000 */
[C---:B------:R-:W-:Y:S01]  /*113c0*/  FMUL.FTZ R66, R68.reuse, R134 ;  /* 0x0000008644427220 */ /* 0x040fe20000410000 */
[C---:B------:R-:W-:Y:S01]  /*113d0*/  FMUL.FTZ R67, R68.reuse, R135 ;  /* 0x0000008744437220 */ /* 0x040fe20000410000 */
[----:B------:R-:W-:Y:S01]  /*113e0*/  FFMA.FTZ R68, R68, R252, R188 ;  /* 0x000000fc44447223 */ /* 0x000fe200000100bc */
[----:B--2---:R-:W-:Y:S04]  /*113f0*/  FFMA.FTZ R3, R155, UR4, -R152 ;  /* 0x000000049b037c23 */ /* 0x004fe80008010898 */
[----:B------:R2:W3:Y:S02]  /*11400*/  MUFU.EX2 R163, R3 ;  /* 0x0000000300a37308 */ /* 0x0004e40000000800 */
[--C-:B--2---:R-:W-:Y:S01]  /*11410*/  FFMA.FTZ R3, R36, UR4, -R141.reuse ;  /* 0x0000000424037c23 */ /* 0x104fe2000801088d */
[----:B------:R-:W-:Y:S07]  /*11420*/  FMUL.FTZ R36, R69, R108 ;  /* 0x0000006c45247220 */ /* 0x000fee0000410000 */
[----:B------:R2:W-:Y:S01]  /*11430*/  MUFU.EX2 R162, R3 ;  /* 0x0000000300a27308 */ /* 0x0005e20000000800 */
[-C--:B------:R-:W-:Y:S06]  /*11440*/  HMMA.16816.F32 R36, R144, R56.reuse, R36 ;  /* 0x000000389024723c */ /* 0x080fec0000001824 */
[C---:B------:R-:W-:Y:S06]  /*11450*/  HMMA.16816.F32 R40, R148.reuse, R56, R40 ;  /* 0x000000389428723c */ /* 0x040fec0000001828 */
[-C--:B------:R-:W-:Y:S05]  /*11460*/  HMMA.16816.F32 R44, R148, R58.reuse, R44 ;  /* 0x0000003a942c723c */ /* 0x080fea000000182c */
[--C-:B--2---:R-:W-:Y:S01]  /*11470*/  FFMA.FTZ R3, R156, UR4, -R141.reuse ;  /* 0x000000049c037c23 */ /* 0x104fe2000801088d */
[C---:B------:R-:W-:Y:S03]  /*11480*/  HMMA.16816.F32 R48, R144.reuse, R58, R48 ;  /* 0x0000003a9030723c */ /* 0x040fe60000001830 */
[----:B------:R2:W3:Y:S02]  /*11490*/  MUFU.EX2 R161, R3 ;  /* 0x0000000300a17308 */ /* 0x0004e40000000800 */
[----:B------:R-:W-:Y:S01]  /*114a0*/  FMUL.FTZ R57, R2, R129 ;  /* 0x0000008102397220 */ /* 0x000fe20000410000 */
[-C--:B-1----:R-:W-:Y:S05]  /*114b0*/  HMMA.16816.F32 R52, R144, R76.reuse, R52 ;  /* 0x0000004c9034723c */ /* 0x082fea0000001834 */
[C---:B------:R-:W-:Y:S01]  /*114c0*/  FMUL.FTZ R59, R0.reuse, R131 ;  /* 0x00000083003b7220 */ /* 0x040fe20000410000 */
[----:B------:R-:W-:Y:S01]  /*114d0*/  FMUL.FTZ R58, R0, R130 ;  /* 0x00000082003a7220 */ /* 0x000fe20000410000 */
[----:B------:R-:W-:Y:S07]  /*114e0*/  FMUL.FTZ R56, R2, R128 ;  /* 0x0000008002387220 */ /* 0x000fee0000410000 */
[C---:B------:R-:W-:Y:S04]  /*114f0*/  HMMA.16816.F32 R56, R148.reuse, R76, R56 ;  /* 0x0000004c9438723c */ /* 0x040fe80000001838 */
[--C-:B--2---:R-:W-:Y:S02]  /*11500*/  FFMA.FTZ R3, R158, UR4, -R142.reuse ;  /* 0x000000049e037c23 */ /* 0x104fe4000801088e */
[-C--:B------:R-:W-:Y:S02]  /*11510*/  HMMA.16816.F32 R60, R148, R78.reuse, R60 ;  /* 0x0000004e943c723c */ /* 0x080fe4000000183c */
[----:B------:R1:W-:Y:S03]  /*11520*/  MUFU.EX2 R160, R3 ;  /* 0x0000000300a07308 */ /* 0x0003e60000000800 */
[----:B------:R-:W-:Y:S02]  /*11530*/  F2FP.F16.F32.PACK_AB R76, R169, R170 ;  /* 0x000000aaa94c723e */ /* 0x000fe400000000ff */
[----:B-----5:R-:W-:Y:S01]  /*11540*/  F2FP.F16.F32.PACK_AB R77, R165, R166 ;  /* 0x000000a6a54d723e */ /* 0x020fe200000000ff */
[----:B-1----:R-:W-:Y:S04]  /*11550*/  FFMA.FTZ R3, R159, UR4, -R142 ;  /* 0x000000049f037c23 */ /* 0x002fe8000801088e */
[----:B------:R1:W2:Y:S02]  /*11560*/  MUFU.EX2 R127, R3 ;  /* 0x00000003007f7308 */ /* 0x0002a40000000800 */
[----:B-1----:R-:W-:Y:S01]  /*11570*/  FFMA.FTZ R3, R225, UR4, -R141 ;  /* 0x00000004e1037c23 */ /* 0x002fe2000801088d */
[----:B------:R-:W-:Y:S02]  /*11580*/  IMAD.MOV.U32 R225, RZ, RZ, R64 ;  /* 0x000000ffffe17224 */ /* 0x000fe400078e0040 */
[C---:B------:R-:W-:Y:S01]  /*11590*/  FMUL.FTZ R64, R69.reuse, R132 ;  /* 0x0000008445407220 */ /* 0x040fe20000410000 */
[----:B------:R-:W-:Y:S04]  /*115a0*/  FFMA.FTZ R69, R69, R251, R191 ;  /* 0x000000fb45457223 */ /* 0x000fe800000100bf */
[----:B------:R1:W-:Y:S01]  /*115b0*/  MUFU.EX2 R159, R3 ;  /* 0x00000003009f7308 */ /* 0x0003e20000000800 */
[----:B------:R-:W-:Y:S01]  /*115c0*/  ISETP.GT.AND P0, PT, R215, R225, PT ;  /* 0x000000e1d700720c */ /* 0x000fe20003f04270 */
[----:B------:R-:W-:Y:S06]  /*115d0*/  HMMA.16816.F32 R64, R144, R78, R64 ;  /* 0x0000004e9040723c */ /* 0x000fec0000001840 */
[-C--:B------:R-:W-:Y:S05]  /*115e0*/  HMMA.16816.F32 R4, R80, R84.reuse, R4 ;  /* 0x000000545004723c */ /* 0x080fea0000001804 */
[----:B------:R-:W-:Y:S01]  /*115f0*/  F2FP.F16.F32.PACK_AB R78, R167, R168 ;  /* 0x000000a8a74e723e */ /* 0x000fe200000000ff */
[----:B-1----:R-:W-:Y:S01]  /*11600*/  FFMA.FTZ R3, R224, UR4, -R141 ;  /* 0x00000004e0037c23 */ /* 0x002fe2000801088d */
[----:B---3--:R-:W-:Y:S03]  /*11610*/  F2FP.F16.F32.PACK_AB R79, R163, R164 ;  /* 0x000000a4a34f723e */ /* 0x008fe600000000ff */
[----:B------:R1:W3:Y:S04]  /*11620*/  MUFU.EX2 R158, R3 ;  /* 0x00000003009e7308 */ /* 0x0002e80000000800 */
[C---:B------:R-:W-:Y:S06]  /*11630*/  HMMA.16816.F32 R8, R76.reuse, R84, R8 ;  /* 0x000000544c08723c */ /* 0x040fec0000001808 */
[-C--:B------:R-:W-:Y:S06]  /*11640*/  HMMA.16816.F32 R12, R76, R86.reuse, R12 ;  /* 0x000000564c0c723c */ /* 0x080fec000000180c */
[C---:B------:R-:W-:Y:S01]  /*11650*/  HMMA.16816.F32 R16, R80.reuse, R86, R16 ;  /* 0x000000565010723c */ /* 0x040fe20000001810 */
[----:B------:R-:W5:Y:S04]  /*11660*/  LDSM.16.MT88.4 R84, [R195+0x6800] ;  /* 0x00680000c354783b */ /* 0x000f680000004200 */
[--C-:B-1----:R-:W-:Y:S01]  /*11670*/  FFMA.FTZ R3, R226, UR4, -R142.reuse ;  /* 0x00000004e2037c23 */ /* 0x102fe2000801088e */
[-C--:B------:R-:W-:Y:S03]  /*11680*/  HMMA.16816.F32 R20, R80, R88.reuse, R20 ;  /* 0x000000585014723c */ /* 0x080fe60000001814 */
[----:B------:R1:W-:Y:S03]  /*11690*/  MUFU.EX2 R131, R3 ;  /* 0x0000000300837308 */ /* 0x0003e60000000800 */
[C---:B------:R-:W-:Y:S06]  /*116a0*/  HMMA.16816.F32 R24, R76.reuse, R88, R24 ;  /* 0x000000584c18723c */ /* 0x040fec0000001818 */
[-C--:B------:R-:W-:Y:S06]  /*116b0*/  HMMA.16816.F32 R28, R76, R90.reuse, R28 ;  /* 0x0000005a4c1c723c */ /* 0x080fec000000181c */
[C---:B------:R-:W-:Y:S01]  /*116c0*/  HMMA.16816.F32 R32, R80.reuse, R90, R32 ;  /* 0x0000005a5020723c */ /* 0x040fe20000001820 */
[----:B------:R-:W3:Y:S04]  /*116d0*/  LDSM.16.MT88.4 R88, [R193+0x7000] ;  /* 0x00700000c158783b */ /* 0x000ee80000004200 */
[----:B-1----:R-:W-:Y:S01]  /*116e0*/  FFMA.FTZ R3, R227, UR4, -R142 ;  /* 0x00000004e3037c23 */ /* 0x002fe2000801088e */
[-C--:B------:R-:W-:Y:S03]  /*116f0*/  HMMA.16816.F32 R36, R80, R92.reuse, R36 ;  /* 0x0000005c5024723c */ /* 0x080fe60000001824 */
[----:B------:R1:W3:Y:S03]  /*11700*/  MUFU.EX2 R157, R3 ;  /* 0x00000003009d7308 */ /* 0x0002e60000000800 */
[C---:B------:R-:W-:Y:S06]  /*11710*/  HMMA.16816.F32 R40, R76.reuse, R92, R40 ;  /* 0x0000005c4c28723c */ /* 0x040fec0000001828 */
[-C--:B------:R-:W-:Y:S06]  /*11720*/  HMMA.16816.F32 R44, R76, R94.reuse, R44 ;  /* 0x0000005e4c2c723c */ /* 0x080fec000000182c */
[C---:B------:R-:W-:Y:S01]  /*11730*/  HMMA.16816.F32 R48, R80.reuse, R94, R48 ;  /* 0x0000005e5030723c */ /* 0x040fe20000001830 */
[----:B------:R-:W4:Y:S04]  /*11740*/  LDSM.16.MT88.4 R92, [R196+0x7000] ;  /* 0x00700000c45c783b */ /* 0x000f280000004200 */
[--C-:B-1----:R-:W-:Y:S01]  /*11750*/  FFMA.FTZ R3, R228, UR4, -R143.reuse ;  /* 0x00000004e4037c23 */ /* 0x102fe2000801088f */
[-C--:B-----5:R-:W-:Y:S03]  /*11760*/  HMMA.16816.F32 R52, R80, R84.reuse, R52 ;  /* 0x000000545034723c */ /* 0x0a0fe60000001834 */
[----:B------:R1:W-:Y:S03]  /*11770*/  MUFU.EX2 R126, R3 ;  /* 0x00000003007e7308 */ /* 0x0003e60000000800 */
[C---:B------:R-:W-:Y:S06]  /*11780*/  HMMA.16816.F32 R56, R76.reuse, R84, R56 ;  /* 0x000000544c38723c */ /* 0x040fec0000001838 */
[-C--:B------:R-:W-:Y:S06]  /*11790*/  HMMA.16816.F32 R60, R76, R86.reuse, R60 ;  /* 0x000000564c3c723c */ /* 0x080fec000000183c */
[----:B------:R-:W-:Y:S01]  /*117a0*/  HMMA.16816.F32 R64, R80, R86, R64 ;  /* 0x000000565040723c */ /* 0x000fe20000001840 */
[----:B------:R-:W5:Y:S04]  /*117b0*/  LDSM.16.MT88.4 R84, [R194+0x7000] ;  /* 0x00700000c254783b */ /* 0x000f680000004200 */
[--C-:B-1----:R-:W-:Y:S01]  /*117c0*/  FFMA.FTZ R3, R229, UR4, -R143.reuse ;  /* 0x00000004e5037c23 */ /* 0x102fe2000801088f */
[----:B------:R-:W-:Y:S02]  /*117d0*/  F2FP.F16.F32.PACK_AB R76, R161, R162 ;  /* 0x000000a2a14c723e */ /* 0x000fe400000000ff */
[----:B--2---:R-:W-:Y:S01]  /*117e0*/  F2FP.F16.F32.PACK_AB R77, R127, R160 ;  /* 0x000000a07f4d723e */ /* 0x004fe200000000ff */
[----:B------:R1:W2:Y:S02]  /*117f0*/  MUFU.EX2 R125, R3 ;  /* 0x00000003007d7308 */ /* 0x0002a40000000800 */
[----:B---3--:R-:W-:Y:S02]  /*11800*/  F2FP.F16.F32.PACK_AB R78, R158, R159 ;  /* 0x0000009f9e4e723e */ /* 0x008fe400000000ff */
[----:B------:R-:W-:Y:S07]  /*11810*/  F2FP.F16.F32.PACK_AB R79, R157, R131 ;  /* 0x000000839d4f723e */ /* 0x000fee00000000ff */
[-C--:B------:R-:W-:Y:S05]  /*11820*/  HMMA.16816.F32 R4, R76, R88.reuse, R4 ;  /* 0x000000584c04723c */ /* 0x080fea0000001804 */
[----:B-1----:R-:W-:Y:S01]  /*11830*/  FFMA.FTZ R3, R230, UR4, -R143 ;  /* 0x00000004e6037c23 */ /* 0x002fe2000801088f */
[----:B--2---:R-:W-:Y:S01]  /*11840*/  F2FP.F16.F32.PACK_AB R80, R125, R126 ;  /* 0x0000007e7d50723e */ /* 0x004fe200000000ff */
[----:B----4-:R-:W-:Y:S02]  /*11850*/  FFMA.FTZ R2, R2, R97, R181 ;  /* 0x0000006102027223 */ /* 0x010fe400000100b5 */
[----:B------:R1:W-:Y:S02]  /*11860*/  MUFU.EX2 R130, R3 ;  /* 0x0000000300827308 */ /* 0x0003e40000000800 */
[----:B------:R-:W-:Y:S04]  /*11870*/  FADD.FTZ R2, R184, R2 ;  /* 0x00000002b8027221 */ /* 0x000fe80000010000 */
[----:B------:R-:W-:Y:S01]  /*11880*/  FADD.FTZ R2, R185, R2 ;  /* 0x00000002b9027221 */ /* 0x000fe20000010000 */
[----:B-1----:R-:W-:Y:S04]  /*11890*/  FFMA.FTZ R3, R223, UR4, -R143 ;  /* 0x00000004df037c23 */ /* 0x002fe8000801088f */
[----:B------:R1:W2:Y:S02]  /*118a0*/  MUFU.EX2 R156, R3 ;  /* 0x00000003009c7308 */ /* 0x0002a40000000800 */
[--C-:B-1----:R-:W-:Y:S01]  /*118b0*/  FFMA.FTZ R3, R232, UR4, -R152.reuse ;  /* 0x00000004e8037c23 */ /* 0x102fe20008010898 */
[----:B--2---:R-:W-:Y:S07]  /*118c0*/  F2FP.F16.F32.PACK_AB R82, R156, R130 ;  /* 0x000000829c52723e */ /* 0x004fee00000000ff */
[----:B------:R1:W-:Y:S02]  /*118d0*/  MUFU.EX2 R124, R3 ;  /* 0x00000003007c7308 */ /* 0x0003e40000000800 */
[--C-:B-1----:R-:W-:Y:S08]  /*118e0*/  FFMA.FTZ R3, R221, UR4, -R152.reuse ;  /* 0x00000004dd037c23 */ /* 0x102ff00008010898 */
[----:B------:R1:W2:Y:S02]  /*118f0*/  MUFU.EX2 R129, R3 ;  /* 0x0000000300817308 */ /* 0x0002a40000000800 */
[--C-:B-1----:R-:W-:Y:S01]  /*11900*/  FFMA.FTZ R3, R220, UR4, -R152.reuse ;  /* 0x00000004dc037c23 */ /* 0x102fe20008010898 */
[----:B--2---:R-:W-:Y:S07]  /*11910*/  F2FP.F16.F32.PACK_AB R81, R129, R124 ;  /* 0x0000007c8151723e */ /* 0x004fee00000000ff */
[----:B------:R1:W-:Y:S02]  /*11920*/  MUFU.EX2 R128, R3 ;  /* 0x0000000300807308 */ /* 0x0003e40000000800 */
[----:B-1----:R-:W-:Y:S08]  /*11930*/  FFMA.FTZ R3, R222, UR4, -R152 ;  /* 0x00000004de037c23 */ /* 0x002ff00008010898 */
[----:B------:R1:W2:Y:S02]  /*11940*/  MUFU.EX2 R155, R3 ;  /* 0x00000003009b7308 */ /* 0x0002a40000000800 */
[--C-:B-1----:R-:W-:Y:S01]  /*11950*/  FFMA.FTZ R3, R240, UR4, -R141.reuse ;  /* 0x00000004f0037c23 */ /* 0x102fe2000801088d */
[----:B--2---:R-:W-:Y:S07]  /*11960*/  F2FP.F16.F32.PACK_AB R83, R155, R128 ;  /* 0x000000809b53723e */ /* 0x004fee00000000ff */
        /* <DEDUP_REMOVED lines=11> */
[C---:B------:R-:W-:Y:S01]  /*11a20*/  HMMA.16816.F32 R32, R76.reuse, R94, R32 ;  /* 0x0000005e4c20723c */ /* 0x040fe20000001820 */
[----:B------:R-:W2:Y:S04]  /*11a30*/  LDSM.16.MT88.4 R92, [R193+0x7800] ;  /* 0x00780000c15c783b */ /* 0x000ea80000004200 */
[--C-:B-1----:R-:W-:Y:S01]  /*11a40*/  FFMA.FTZ R3, R243, UR4, -R142.reuse ;  /* 0x00000004f3037c23 */ /* 0x102fe2000801088e */
[-C--:B-----5:R-:W-:Y:S03]  /*11a50*/  HMMA.16816.F32 R36, R76, R84.reuse, R36 ;  /* 0x000000544c24723c */ /* 0x0a0fe60000001824 */
[----:B------:R1:W4:Y:S03]  /*11a60*/  MUFU.EX2 R149, R3 ;  /* 0x0000000300957308 */ /* 0x0003260000000800 */
[C---:B------:R-:W-:Y:S06]  /*11a70*/  HMMA.16816.F32 R40, R80.reuse, R84, R40 ;  /* 0x000000545028723c */ /* 0x040fec0000001828 */
[-C--:B------:R-:W-:Y:S06]  /*11a80*/  HMMA.16816.F32 R44, R80, R86.reuse, R44 ;  /* 0x00000056502c723c */ /* 0x080fec000000182c */
[C---:B------:R-:W-:Y:S05]  /*11a90*/  HMMA.16816.F32 R48, R76.reuse, R86, R48 ;  /* 0x000000564c30723c */ /* 0x040fea0000001830 */
[--C-:B-1----:R-:W-:Y:S01]  /*11aa0*/  FFMA.FTZ R3, R242, UR4, -R141.reuse ;  /* 0x00000004f2037c23 */ /* 0x102fe2000801088d */
[-C--:B---3--:R-:W-:Y:S03]  /*11ab0*/  HMMA.16816.F32 R52, R76, R88.reuse, R52 ;  /* 0x000000584c34723c */ /* 0x088fe60000001834 */
[----:B------:R1:W-:Y:S02]  /*11ac0*/  MUFU.EX2 R150, R3 ;  /* 0x0000000300967308 */ /* 0x0003e40000000800 */
[----:B------:R-:W-:Y:S01]  /*11ad0*/  FFMA.FTZ R141, R239, UR4, -R141 ;  /* 0x00000004ef8d7c23 */ /* 0x000fe2000801088d */
[C---:B------:R-:W-:Y:S07]  /*11ae0*/  HMMA.16816.F32 R56, R80.reuse, R88, R56 ;  /* 0x000000585038723c */ /* 0x040fee0000001838 */
[----:B------:R-:W3:Y:S01]  /*11af0*/  MUFU.EX2 R148, R141 ;  /* 0x0000008d00947308 */ /* 0x000ee20000000800 */
[-C--:B------:R-:W-:Y:S03]  /*11b00*/  HMMA.16816.F32 R60, R80, R90.reuse, R60 ;  /* 0x0000005a503c723c */ /* 0x080fe6000000183c */
[----:B----4-:R-:W-:Y:S03]  /*11b10*/  F2FP.F16.F32.PACK_AB R133, R149, R151 ;  /* 0x000000979585723e */ /* 0x010fe600000000ff */
[----:B------:R-:W-:Y:S05]  /*11b20*/  HMMA.16816.F32 R64, R76, R90, R64 ;  /* 0x0000005a4c40723c */ /* 0x000fea0000001840 */
[--C-:B-1----:R-:W-:Y:S01]  /*11b30*/  FFMA.FTZ R3, R246, UR4, -R142.reuse ;  /* 0x00000004f6037c23 */ /* 0x102fe2000801088e */
[----:B------:R-:W-:Y:S03]  /*11b40*/  FFMA.FTZ R142, R245, UR4, -R142 ;  /* 0x00000004f58e7c23 */ /* 0x000fe6000801088e */
[----:B------:R1:W-:Y:S02]  /*11b50*/  MUFU.EX2 R147, R3 ;  /* 0x0000000300937308 */ /* 0x0003e40000000800 */
[----:B---3--:R-:W-:Y:S08]  /*11b60*/  F2FP.F16.F32.PACK_AB R134, R148, R150 ;  /* 0x000000969486723e */ /* 0x008ff000000000ff */
        /* <DEDUP_REMOVED lines=9> */
[----:B------:R-:W-:Y:S01]  /*11c00*/  FFMA.FTZ R143, R236, UR4, -R143 ;  /* 0x00000004ec8f7c23 */ /* 0x000fe2000801088f */
[----:B---3--:R-:W-:Y:S06]  /*11c10*/  F2FP.F16.F32.PACK_AB R136, R145, R144 ;  /* 0x000000909188723e */ /* 0x008fec00000000ff */
[----:B------:R1:W-:Y:S10]  /*11c20*/  MUFU.EX2 R142, R3 ;  /* 0x00000003008e7308 */ /* 0x0003f40000000800 */
[----:B------:R-:W3:Y:S01]  /*11c30*/  MUFU.EX2 R143, R143 ;  /* 0x0000008f008f7308 */ /* 0x000ee20000000800 */
[--C-:B-1----:R-:W-:Y:S09]  /*11c40*/  FFMA.FTZ R3, R235, UR4, -R152.reuse ;  /* 0x00000004eb037c23 */ /* 0x102ff20008010898 */
[----:B------:R1:W-:Y:S01]  /*11c50*/  MUFU.EX2 R141, R3 ;  /* 0x00000003008d7308 */ /* 0x0003e20000000800 */
[----:B---3--:R-:W-:Y:S01]  /*11c60*/  F2FP.F16.F32.PACK_AB R138, R143, R142 ;  /* 0x0000008e8f8a723e */ /* 0x008fe200000000ff */
[--C-:B-1----:R-:W-:Y:S08]  /*11c70*/  FFMA.FTZ R3, R237, UR4, -R152.reuse ;  /* 0x00000004ed037c23 */ /* 0x102ff00008010898 */
[----:B------:R1:W3:Y:S02]  /*11c80*/  MUFU.EX2 R75, R3 ;  /* 0x00000003004b7308 */ /* 0x0002e40000000800 */
[--C-:B-1----:R-:W-:Y:S01]  /*11c90*/  FFMA.FTZ R3, R241, UR4, -R152.reuse ;  /* 0x00000004f1037c23 */ /* 0x102fe20008010898 */
[----:B------:R-:W-:Y:S01]  /*11ca0*/  FFMA.FTZ R152, R140, UR4, -R152 ;  /* 0x000000048c987c23 */ /* 0x000fe20008010898 */
[----:B---3--:R-:W-:Y:S06]  /*11cb0*/  F2FP.F16.F32.PACK_AB R137, R75, R141 ;  /* 0x0000008d4b89723e */ /* 0x008fec00000000ff */
[----:B------:R1:W-:Y:S10]  /*11cc0*/  MUFU.EX2 R74, R3 ;  /* 0x00000003004a7308 */ /* 0x0003f40000000800 */
[----:B------:R-:W3:Y:S01]  /*11cd0*/  MUFU.EX2 R152, R152 ;  /* 0x0000009800987308 */ /* 0x000ee20000000800 */
[----:B-1----:R-:W-:Y:S01]  /*11ce0*/  FFMA.FTZ R3, R0, R96, R171 ;  /* 0x0000006000037223 */ /* 0x002fe200000100ab */
[----:B------:R-:W-:Y:S01]  /*11cf0*/  FADD.FTZ R0, R190, R68 ;  /* 0x00000044be007221 */ /* 0x000fe20000010000 */
[----:B------:R-:W-:Y:S02]  /*11d00*/  IMAD.MOV.U32 R68, RZ, RZ, R72 ;  /* 0x000000ffff447224 */ /* 0x000fe400078e0048 */
[----:B------:R-:W-:Y:S01]  /*11d10*/  FADD.FTZ R3, R172, R3 ;  /* 0x00000003ac037221 */ /* 0x000fe20000010000 */
[----:B------:R-:W-:Y:S01]  /*11d20*/  FADD.FTZ R0, R187, R0 ;  /* 0x00000000bb007221 */ /* 0x000fe20000010000 */
[----:B---3--:R-:W-:Y:S02]  /*11d30*/  F2FP.F16.F32.PACK_AB R139, R152, R74 ;  /* 0x0000004a988b723e */ /* 0x008fe400000000ff */
[----:B------:R-:W-:Y:S05]  /*11d40*/  FADD.FTZ R3, R175, R3 ;  /* 0x00000003af037221 */ /* 0x000fea0000010000 */
        /* <DEDUP_REMOVED lines=25> */
[----:B------:R-:W-:Y:S01]  /*11ee0*/  FADD.FTZ R9, R217, R9 ;  /* 0x00000009d9097221 */ /* 0x000fe20000010000 */
[----:B------:R-:W-:Y:S02]  /*11ef0*/  IMAD.MOV.U32 R217, RZ, RZ, R215 ;  /* 0x000000ffffd97224 */ /* 0x000fe400078e00d7 */
[----:B------:R-:W-:Y:S01]  /*11f00*/  FADD.FTZ R3, R163, R3 ;  /* 0x00000003a3037221 */ /* 0x000fe20000010000 */
[----:B------:R-:W-:Y:S04]  /*11f10*/  FADD.FTZ R9, R179, R9 ;  /* 0x00000009b3097221 */ /* 0x000fe80000010000 */
[----:B------:R-:W-:Y:S04]  /*11f20*/  FADD.FTZ R9, R183, R9 ;  /* 0x00000009b7097221 */ /* 0x000fe80000010000 */
        /* <DEDUP_REMOVED lines=38> */
[----:B------:R2:W-:Y:S01]  /*12190*/  STL [R1], R2 ;  /* 0x0000000201007387 */ /* 0x0005e20000100800 */
[----:B------:R-:W-:Y:S02]  /*121a0*/  IMAD.MOV.U32 R75, RZ, RZ, R70 ;  /* 0x000000ffff4b7224 */ /* 0x000fe400078e0046 */
[----:B------:R-:W-:Y:S01]  /*121b0*/  FADD.FTZ R0, R152, R0 ;  /* 0x0000000098007221 */ /* 0x000fe20000010000 */
[----:B------:R-:W-:Y:S01]  /*121c0*/  FADD.FTZ R251, R148, R4 ;  /* 0x0000000494fb7221 */ /* 0x000fe20000010000 */
[----:B------:R-:W-:Y:S02]  /*121d0*/  IMAD.MOV.U32 R3, RZ, RZ, R73 ;  /* 0x000000ffff037224 */ /* 0x000fe400078e0049 */
[----:B------:R-:W-:Y:S01]  /*121e0*/  IMAD.MOV.U32 R74, RZ, RZ, R71 ;  /* 0x000000ffff4a7224 */ /* 0x000fe200078e0047 */
[----:B------:R2:W-:Y:S01]  /*121f0*/  STL [R1+0x4], R0 ;  /* 0x0000040001007387 */ /* 0x0005e20000100800 */
[----:B------:R-:W-:Y:S05]  /*12200*/  @P0 BRA `(.L_x_2045) ;  /* 0xffffffc400300947 */ /* 0x000fea000383ffff */
.L_x_2044:
[----:B------:R-:W3:Y:S04]  /*12210*/  LDL.LU R13, [R1] ;  /* 0x00000000010d7983 */ /* 0x000ee80000300800 */
[----:B------:R-:W4:Y:S04]  /*12220*/  LDL.LU R11, [R1+0x4] ;  /* 0x00000400010b7983 */ /* 0x000f280000300800 */
[----:B------:R-:W5:Y:S01]  /*12230*/  LDL R12, [R1+0x40] ;  /* 0x00004000010c7983 */ /* 0x000f620000100800 */
[----:B------:R-:W1:Y:S01]  /*12240*/  S2UR UR4, SR_CgaCtaId ;  /* 0x00000000000479c3 */ /* 0x000e620000008800 */
[----:B------:R-:W-:Y:S01]  /*12250*/  UMOV UR5, 0x400 ;  /* 0x0000040000057882 */ /* 0x000fe20000000000 */
[----:B------:R-:W-:Y:S01]  /*12260*/  MOV R37, 0x20 ;  /* 0x0000002000257802 */ /* 0x000fe20000000f00 */
[----:B------:R-:W1:Y:S01]  /*12270*/  S2R R49, SR_TID.X ;  /* 0x0000000000317919 */ /* 0x000e620000002100 */
[----:B--2---:R-:W2:Y:S04]  /*12280*/  SHFL.BFLY PT, R0, R251, 0x2, 0x1f ;  /* 0x0c401f00fb007f89 */ /* 0x004ea800000e0000 */
[----:B------:R-:W2:Y:S01]  /*12290*/  SHFL.BFLY PT, R7, R252, 0x2, 0x1f ;  /* 0x0c401f00fc077f89 */ /* 0x000ea200000e0000 */
[----:B-1----:R-:W-:Y:S01]  /*122a0*/  ULEA UR4, UR4, UR5, 0x18 ;  /* 0x0000000504047291 */ /* 0x002fe2000f8ec03f */
[----:B--2---:R-:W-:Y:S01]  /*122b0*/  FADD.FTZ R0, R0, R251 ;  /* 0x000000fb00007221 */ /* 0x004fe20000010000 */
[----:B------:R-:W-:-:S04]  /*122c0*/  SHF.R.S32.HI R48, RZ, 0x1f, R49 ;  /* 0x0000001fff307819 */ /* 0x000fc80000011431 */
[----:B------:R-:W1:Y:S01]  /*122d0*/  SHFL.BFLY PT, R5, R0, 0x1, 0x1f ;  /* 0x0c201f0000057f89 */ /* 0x000e6200000e0000 */
[----:B------:R-:W-:Y:S01]  /*122e0*/  FADD.FTZ R7, R7, R252 ;  /* 0x000000fc07077221 */ /* 0x000fe20000010000 */
[CC--:B------:R-:W-:Y:S02]  /*122f0*/  LEA.HI R3, R48.reuse, R49.reuse, RZ, 0x2 ;  /* 0x0000003130037211 */ /* 0x0c0fe400078f10ff */
[----:B------:R-:W-:Y:S02]  /*12300*/  LEA.HI R48, R48, R49, RZ, 0x5 ;  /* 0x0000003130307211 */ /* 0x000fe400078f28ff */
[----:B------:R-:W-:Y:S01]  /*12310*/  SHFL.BFLY PT, R42, R7, 0x1, 0x1f ;  /* 0x0c201f00072a7f89 */ /* 0x000fe200000e0000 */
[--C-:B------:R-:W-:Y:S02]  /*12320*/  SHF.R.S32.HI R4, RZ, 0x2, R3.reuse ;  /* 0x00000002ff047819 */ /* 0x100fe40000011403 */
[----:B------:R-:W-:Y:S02]  /*12330*/  SHF.R.S32.HI R2, RZ, 0x1f, R3 ;  /* 0x0000001fff027819 */ /* 0x000fe40000011403 */
[----:B------:R-:W-:-:S02]  /*12340*/  LOP3.LUT R3, R3, 0x3ffffffc, RZ, 0xc0, !PT ;  /* 0x3ffffffc03037812 */ /* 0x000fc400078ec0ff */
[----:B------:R-:W-:Y:S02]  /*12350*/  LEA.HI R2, R2, R4, RZ, 0x3 ;  /* 0x0000000402027211 */ /* 0x000fe400078f18ff */
[----:B------:R-:W-:Y:S02]  /*12360*/  SHF.R.S32.HI R39, RZ, 0x5, R48 ;  /* 0x00000005ff277819 */ /* 0x000fe40000011430 */
[----:B------:R-:W-:-:S05]  /*12370*/  LOP3.LUT R2, R2, 0xfffffff8, RZ, 0xc0, !PT ;  /* 0xfffffff802027812 */ /* 0x000fca00078ec0ff */
[----:B------:R-:W-:Y:S02]  /*12380*/  IMAD.IADD R2, R4, 0x1, -R2 ;  /* 0x0000000104027824 */ /* 0x000fe400078e0a02 */
[----:B-1----:R-:W-:Y:S01]  /*12390*/  FADD.FTZ R45, R0, R5 ;  /* 0x00000005002d7221 */ /* 0x002fe20000010000 */
[----:B------:R-:W-:Y:S02]  /*123a0*/  IMAD.IADD R0, R49, 0x1, -R3 ;  /* 0x0000000131007824 */ /* 0x000fe400078e0a03 */
[----:B------:R-:W-:Y:S02]  /*123b0*/  IMAD.SHL.U32 R4, R2, 0x40, RZ ;  /* 0x0000004002047824 */ /* 0x000fe400078e00ff */
[----:B------:R-:W-:-:S03]  /*123c0*/  IMAD R0, R39, 0x200, R0 ;  /* 0x0000020027007824 */ /* 0x000fc600078e0200 */
[----:B------:R-:W-:-:S04]  /*123d0*/  LOP3.LUT R3, R4, 0x1c0, RZ, 0xc0, !PT ;  /* 0x000001c004037812 */ /* 0x000fc800078ec0ff */
[----:B------:R-:W-:-:S05]  /*123e0*/  LEA.HI R3, R3, R3, RZ, 0x1d ;  /* 0x0000000303037211 */ /* 0x000fca00078fe8ff */
[----:B------:R-:W-:Y:S01]  /*123f0*/  IMAD.U32 R22, R0, 0x2, R3 ;  /* 0x0000000200167824 */ /* 0x000fe200078e0003 */
[----:B------:R-:W-:-:S04]  /*12400*/  MOV R0, 0x3f800000 ;  /* 0x3f80000000007802 */ /* 0x000fc80000000f00 */
[----:B------:R-:W-:-:S05]  /*12410*/  LEA R22, R22, UR4, 0x1 ;  /* 0x0000000416167c11 */ /* 0x000fca000f8e08ff */
[----:B------:R-:W-:Y:S01]  /*12420*/  VIADD R24, R22, 0x40 ;  /* 0x0000004016187836 */ /* 0x000fe20000000000 */
[----:B---3--:R-:W1:Y:S04]  /*12430*/  SHFL.BFLY PT, R6, R13, 0x2, 0x1f ;  /* 0x0c401f000d067f89 */ /* 0x008e6800000e0000 */
[----:B----4-:R-:W2:Y:S01]  /*12440*/  SHFL.BFLY PT, R10, R11, 0x2, 0x1f ;  /* 0x0c401f000b0a7f89 */ /* 0x010ea200000e0000 */
[----:B-----5:R-:W-:-:S04]  /*12450*/  ISETP.NE.AND P0, PT, R12, -0x1, PT ;  /* 0xffffffff0c00780c */ /* 0x020fc80003f05270 */
[----:B------:R-:W-:Y:S02]  /*12460*/  R2P PR, R2, 0x6 ;  /* 0x0000000602007804 */ /* 0x000fe40000000000 */
[----:B------:R-:W-:-:S03]  /*12470*/  FSETP.NE.FTZ.AND P3, PT, R45, RZ, PT ;  /* 0x000000ff2d00720b */ /* 0x000fc60003f75000 */
[----:B------:R-:W-:-:S04]  /*12480*/  SEL R37, R37, 0xffffffe0, !P1 ;  /* 0xffffffe025257807 */ /* 0x000fc80004800000 */
[----:B------:R-:W3:Y:S01]  /*12490*/  @P0 LDC.64 R8, c[0x0][0x298] ;  /* 0x0000a600ff080b82 */ /* 0x000ee20000000a00 */
[----:B-1----:R-:W-:-:S03]  /*124a0*/  FADD.FTZ R6, R6, R13 ;  /* 0x0000000d06067221 */ /* 0x002fc60000010000 */
[----:B------:R-:W-:Y:S02]  /*124b0*/  @P2 VIADD R24, R22, 0xffffffc0 ;  /* 0xffffffc016182836 */ /* 0x000fe40000000000 */
[----:B--2---:R-:W-:Y:S01]  /*124c0*/  FADD.FTZ R3, R10, R11 ;  /* 0x0000000b0a037221 */ /* 0x004fe20000010000 */
[----:B------:R1:W2:Y:S04]  /*124d0*/  SHFL.BFLY PT, R43, R6, 0x1, 0x1f ;  /* 0x0c201f00062b7f89 */ /* 0x0002a800000e0000 */
[----:B------:R1:W4:Y:S01]  /*124e0*/  SHFL.BFLY PT, R44, R3, 0x1, 0x1f ;  /* 0x0c201f00032c7f89 */ /* 0x00032200000e0000 */
[----:B---3--:R-:W-:-:S04]  /*124f0*/  @P0 IMAD.WIDE.U32 R4, R12, R8, RZ ;  /* 0x000000080c040225 */ /* 0x008fc800078e00ff */
        /* <DEDUP_REMOVED lines=11> */
.L_x_2048:
        /* <DEDUP_REMOVED lines=16> */
[----:B-1----:R-:W-:-:S05]  /*126b0*/  @!P0 IMAD R12, R5, R4, RZ ;  /* 0x00000004050c8224 */ /* 0x002fca00078e02ff */
[----:B------:R1:W-:Y:S01]  /*126c0*/  @!P0 STL [R1+0x40], R12 ;  /* 0x0000400c01008387 */ /* 0x0003e20000100800 */
[----:B------:R-:W-:Y:S02]  /*126d0*/  SHF.R.S32.HI R41, RZ, 0x1f, R12 ;  /* 0x0000001fff297819 */ /* 0x000fe4000001140c */
[----:B------:R-:W-:-:S07]  /*126e0*/  MOV R40, R12 ;  /* 0x0000000c00287202 */ /* 0x000fce0000000f00 */
.L_x_2049:
[----:B------:R-:W2:Y:S04]  /*126f0*/  LDL.LU.64 R52, [R1+0x28] ;  /* 0x0000280001347983 */ /* 0x000ea80000300a00 */
[----:B------:R-:W3:Y:S04]  /*12700*/  LDL.LU R51, [R1+0x44] ;  /* 0x0000440001337983 */ /* 0x000ee80000300800 */
        /* <DEDUP_REMOVED lines=12> */
[C---:B-1----:R-:W-:Y:S01]  /*127d0*/  FMUL.FTZ R12, R0.reuse, R93 ;  /* 0x0000005d000c7220 */ /* 0x042fe20000410000 */
        /* <DEDUP_REMOVED lines=16> */
[----:B------:R-:W4:Y:S01]  /*128e0*/  @!P1 LDC R26, c[0x0][0x2c4] ;  /* 0x0000b100ff1a9b82 */ /* 0x000f220000000800 */
[----:B------:R-:W-:Y:S01]  /*128f0*/  F2FP.F16.F32.PACK_AB R6, R6, R80 ;  /* 0x000000500606723e */ /* 0x000fe200000000ff */
[----:B------:R-:W-:Y:S01]  /*12900*/  BSSY B0, `(.L_x_2050) ;  /* 0x00000d4000007945 */ /* 0x000fe20003800000 */
[----:B------:R-:W-:-:S02]  /*12910*/  F2FP.F16.F32.PACK_AB R12, R12, R92 ;  /* 0x0000005c0c0c723e */ /* 0x000fc400000000ff */
[----:B------:R-:W-:Y:S01]  /*12920*/  F2FP.F16.F32.PACK_AB R9, R9, R100 ;  /* 0x000000640909723e */ /* 0x000fe200000000ff */
[----:B------:R-:W5:Y:S01]  /*12930*/  @P4 MUFU.RCP R2, R43 ;  /* 0x0000002b00024308 */ /* 0x000f620000001000 */
[----:B------:R-:W-:Y:S01]  /*12940*/  STS [R22], R6 ;  /* 0x0000000616007388 */ /* 0x000fe20000000800 */
[----:B------:R-:W-:Y:S01]  /*12950*/  F2FP.F16.F32.PACK_AB R23, R23, R108 ;  /* 0x0000006c1717723e */ /* 0x000fe200000000ff */
[----:B------:R-:W4:Y:S01]  /*12960*/  S2UR UR4, SR_CTAID.X ;  /* 0x00000000000479c3 */ /* 0x000f220000002500 */
[----:B------:R-:W-:Y:S02]  /*12970*/  F2FP.F16.F32.PACK_AB R18, R18, R116 ;  /* 0x000000741212723e */ /* 0x000fe400000000ff */
[----:B------:R-:W-:Y:S02]  /*12980*/  F2FP.F16.F32.PACK_AB R30, R30, R124 ;  /* 0x0000007c1e1e723e */ /* 0x000fe400000000ff */
[----:B------:R-:W5:Y:S01]  /*12990*/  @P2 MUFU.RCP R0, R44 ;  /* 0x0000002c00002308 */ /* 0x000f620000001000 */
        /* <DEDUP_REMOVED lines=51> */
[----:B------:R-:W-:Y:S01]  /*12cd0*/  IADD3 R0, R22, R38, RZ ;  /* 0x0000002616007210 */ /* 0x000fe20007ffe0ff */
[----:B----4-:R-:W4:Y:S01]  /*12ce0*/  @P0 LDC R26, c[0x0][0x2e4] ;  /* 0x0000b900ff1a0b82 */ /* 0x010f220000000800 */
        /* <DEDUP_REMOVED lines=19> */
[----:B-1----:R-:W1:Y:S01]  /*12e20*/  @!P1 LDC R5, c[0x0][0x270] ;  /* 0x00009c00ff059b82 */ /* 0x002e620000000800 */
[----:B------:R-:W-:-:S02]  /*12e30*/  F2FP.F16.F32.PACK_AB R20, R20, R112 ;  /* 0x000000701414723e */ /* 0x000fc400000000ff */
[----:B-----5:R-:W-:Y:S02]  /*12e40*/  IADD3 R2, R22, R37, RZ ;  /* 0x0000002516027210 */ /* 0x020fe40007ffe0ff */
[----:B------:R-:W-:Y:S02]  /*12e50*/  F2FP.F16.F32.PACK_AB R19, R115, R19 ;  /* 0x000000137313723e */ /* 0x000fe400000000ff */
[----:B------:R-:W-:Y:S01]  /*12e60*/  IADD3 R3, R0, R37, RZ ;  /* 0x0000002500037210 */ /* 0x000fe20007ffe0ff */
[----:B------:R-:W-:Y:S01]  /*12e70*/  STS [R2], R12 ;  /* 0x0000000c02007388 */ /* 0x000fe20000000800 */
[----:B------:R-:W-:Y:S02]  /*12e80*/  F2FP.F16.F32.PACK_AB R32, R32, R120 ;  /* 0x000000782020723e */ /* 0x000fe400000000ff */
[----:B------:R-:W-:Y:S01]  /*12e90*/  IADD3 R4, R37, 0x400, R24 ;  /* 0x0000040025047810 */ /* 0x000fe20007ffe018 */
[----:B------:R5:W-:Y:S01]  /*12ea0*/  STS [R2+0x400], R11 ;  /* 0x0004000b02007388 */ /* 0x000be20000000800 */
[----:B------:R-:W-:-:S02]  /*12eb0*/  F2FP.F16.F32.PACK_AB R31, R123, R31 ;  /* 0x0000001f7b1f723e */ /* 0x000fc400000000ff */
[----:B------:R-:W-:Y:S01]  /*12ec0*/  F2FP.F16.F32.PACK_AB R29, R29, R126 ;  /* 0x0000007e1d1d723e */ /* 0x000fe200000000ff */
[----:B------:R1:W-:Y:S01]  /*12ed0*/  STS [R3], R9 ;  /* 0x0000000903007388 */ /* 0x0003e20000000800 */
[----:B------:R-:W-:Y:S01]  /*12ee0*/  F2FP.F16.F32.PACK_AB R28, R28, R132 ;  /* 0x000000841c1c723e */ /* 0x000fe200000000ff */
[----:B----4-:R-:W4:Y:S01]  /*12ef0*/  @P1 LDC.64 R6, c[0x0][0x2c0] ;  /* 0x0000b000ff061b82 */ /* 0x010f220000000a00 */
[----:B------:R-:W-:Y:S01]  /*12f00*/  F2FP.F16.F32.PACK_AB R27, R27, R134 ;  /* 0x000000861b1b723e */ /* 0x000fe200000000ff */
[----:B------:R1:W-:Y:S01]  /*12f10*/  STS [R3+0x400], R8 ;  /* 0x0004000803007388 */ /* 0x0003e20000000800 */
[C---:B------:R-:W-:Y:S02]  /*12f20*/  IADD3 R4, R38.reuse, R4, RZ ;  /* 0x0000000426047210 */ /* 0x040fe40007ffe0ff */
[----:B------:R-:W-:Y:S01]  /*12f30*/  IADD3 R0, R38, R24, RZ ;  /* 0x0000001826007210 */ /* 0x000fe20007ffe0ff */
[----:B------:R-:W-:Y:S01]  /*12f40*/  STS [R2+0x2000], R10 ;  /* 0x0020000a02007388 */ /* 0x000fe20000000800 */
[----:B------:R-:W-:Y:S01]  /*12f50*/  F2FP.F16.F32.PACK_AB R33, R33, R128 ;  /* 0x000000802121723e */ /* 0x000fe200000000ff */
[----:B------:R-:W4:Y:S01]  /*12f60*/  @P4 LDC R13, c[0x0][0x2e8] ;  /* 0x0000ba00ff0d4b82 */ /* 0x000f220000000800 */
[----:B------:R-:W-:Y:S01]  /*12f70*/  F2FP.F16.F32.PACK_AB R34, R131, R34 ;  /* 0x000000228322723e */ /* 0x000fe200000000ff */
[----:B------:R1:W-:Y:S01]  /*12f80*/  STS [R2+0x2400], R16 ;  /* 0x0024001002007388 */ /* 0x0003e20000000800 */
[----:B------:R-:W-:-:S02]  /*12f90*/  F2FP.F16.F32.PACK_AB R35, R35, R136 ;  /* 0x000000882323723e */ /* 0x000fc400000000ff */
[----:B------:R-:W-:Y:S01]  /*12fa0*/  F2FP.F16.F32.PACK_AB R36, R139, R36 ;  /* 0x000000248b24723e */ /* 0x000fe200000000ff */
[----:B------:R-:W-:Y:S01]  /*12fb0*/  STS [R3+0x2000], R15 ;  /* 0x0020000f03007388 */ /* 0x000fe20000000800 */
[----:B------:R-:W-:-:S03]  /*12fc0*/  MOV R22, 0x7f800000 ;  /* 0x7f80000000167802 */ /* 0x000fc60000000f00 */
[----:B------:R4:W-:Y:S01]  /*12fd0*/  STS [R3+0x2400], R25 ;  /* 0x0024001903007388 */ /* 0x0009e20000000800 */
[----:B-----5:R-:W5:Y:S03]  /*12fe0*/  @P3 LDC R11, c[0x0][0x2e8] ;  /* 0x0000ba00ff0b3b82 */ /* 0x020f660000000800 */
[----:B------:R-:W-:Y:S04]  /*12ff0*/  STS [R24], R23 ;  /* 0x0000001718007388 */ /* 0x000fe80000000800 */
[----:B------:R5:W-:Y:S01]  /*13000*/  STS [R24+0x400], R21 ;  /* 0x0004001518007388 */ /* 0x000be20000000800 */
[----:B-1----:R-:W1:Y:S01]  /*13010*/  @P1 LDC R9, c[0x0][0x2c0] ;  /* 0x0000b000ff091b82 */ /* 0x002e620000000800 */
[----:B------:R-:W-:Y:S02]  /*13020*/  @P3 MUFU.LG2 R8, R45 ;  /* 0x0000002d00083308 */ /* 0x000fe40000000c00 */
[----:B------:R-:W-:Y:S04]  /*13030*/  STS [R0], R18 ;  /* 0x0000001200007388 */ /* 0x000fe80000000800 */
[----:B------:R-:W-:Y:S01]  /*13040*/  STS [R0+0x400], R17 ;  /* 0x0004001100007388 */ /* 0x000fe20000000800 */
[C---:B------:R-:W-:Y:S01]  /*13050*/  IADD3 R2, R37.reuse, R24, RZ ;  /* 0x0000001825027210 */ /* 0x040fe20007ffe0ff */
[----:B------:R-:W1:Y:S02]  /*13060*/  @P5 LDC R10, c[0x0][0x2e8] ;  /* 0x0000ba00ff0a5b82 */ /* 0x000e640000000800 */
[----:B------:R5:W-:Y:S04]  /*13070*/  STS [R24+0x2000], R20 ;  /* 0x0020001418007388 */ /* 0x000be80000000800 */
[----:B------:R-:W-:Y:S01]  /*13080*/  STS [R24+0x2400], R19 ;  /* 0x0024001318007388 */ /* 0x000fe20000000800 */
[----:B----4-:R-:W-:-:S03]  /*13090*/  IADD3 R3, R37, R0, RZ ;  /* 0x0000000025037210 */ /* 0x010fc60007ffe0ff */
[----:B------:R-:W-:Y:S04]  /*130a0*/  STS [R0+0x2000], R32 ;  /* 0x0020002000007388 */ /* 0x000fe80000000800 */
[----:B------:R4:W-:Y:S01]  /*130b0*/  STS [R0+0x2400], R31 ;  /* 0x0024001f00007388 */ /* 0x0009e20000000800 */
[----:B------:R-:W-:Y:S02]  /*130c0*/  @!P1 MOV R9, 0x1 ;  /* 0x0000000100099802 */ /* 0x000fe40000000f00 */
[----:B-----5:R-:W-:Y:S01]  /*130d0*/  MOV R21, 0x7f800000 ;  /* 0x7f80000000157802 */ /* 0x020fe20000000f00 */
[----:B------:R-:W-:Y:S04]  /*130e0*/  STS [R2], R30 ;  /* 0x0000001e02007388 */ /* 0x000fe80000000800 */
[----:B------:R-:W-:Y:S04]  /*130f0*/  STS [R2+0x400], R29 ;  /* 0x0004001d02007388 */ /* 0x000fe80000000800 */
[----:B------:R-:W-:Y:S01]  /*13100*/  STS [R3], R28 ;  /* 0x0000001c03007388 */ /* 0x000fe20000000800 */
[----:B------:R-:W-:-:S03]  /*13110*/  MOV R20, 0x7f800000 ;  /* 0x7f80000000147802 */ /* 0x000fc60000000f00 */
[----:B------:R-:W-:Y:S04]  /*13120*/  STS [R4], R27 ;  /* 0x0000001b04007388 */ /* 0x000fe80000000800 */
[----:B------:R-:W-:Y:S04]  /*13130*/  STS [R2+0x2000], R33 ;  /* 0x0020002102007388 */ /* 0x000fe80000000800 */
[----:B------:R-:W-:Y:S01]  /*13140*/  STS [R2+0x2400], R34 ;  /* 0x0024002202007388 */ /* 0x000fe20000000800 */
[----:B----4-:R-:W-:Y:S01]  /*13150*/  @P1 MOV R0, 0x1 ;  /* 0x0000000100001802 */ /* 0x010fe20000000f00 */
[----:B------:R-:W-:-:S02]  /*13160*/  @!P1 IMAD R0, R26, R5, RZ ;  /* 0x000000051a009224 */ /* 0x000fc400078e02ff */
[----:B------:R4:W-:Y:S01]  /*13170*/  STS [R3+0x2000], R35 ;  /* 0x0020002303007388 */ /* 0x0009e20000000800 */
[----:B------:R-:W5:Y:S03]  /*13180*/  @P5 MUFU.LG2 R5, R42 ;  /* 0x0000002a00055308 */ /* 0x000f660000000c00 */
[----:B------:R4:W-:Y:S01]  /*13190*/  STS [R4+0x2000], R36 ;  /* 0x0020002404007388 */ /* 0x0009e20000000800 */
[----:B------:R-:W-:Y:S06]  /*131a0*/  BAR.SYNC.DEFER_BLOCKING 0x0 ;  /* 0x0000000000007b1d */ /* 0x000fec0000010000 */
[----:B------:R-:W4:Y:S01]  /*131b0*/  S2R R12, SR_CTAID.Y ;  /* 0x00000000000c7919 */ /* 0x000f220000002600 */
[----:B-----5:R-:W-:Y:S01]  /*131c0*/  @P5 FMUL.FTZ R5, R5, 0.69314718246459960938 ;  /* 0x3f31721805055820 */ /* 0x020fe20000410000 */
[----:B------:R-:W5:Y:S03]  /*131d0*/  S2R R23, SR_CTAID.Z ;  /* 0x0000000000177919 */ /* 0x000f660000002700 */
[----:B-1----:R-:W-:Y:S01]  /*131e0*/  @P5 FFMA.FTZ R21, R72, R10, R5 ;  /* 0x0000000a48155223 */ /* 0x002fe20000010005 */
[----:B----4-:R-:W-:-:S04]  /*131f0*/  LOP3.LUT R3, R48, 0xffffffe0, RZ, 0xc0, !PT ;  /* 0xffffffe030037812 */ /* 0x010fc800078ec0ff */
[----:B------:R-:W-:Y:S01]  /*13200*/  IADD3 R3, -R3, R49, RZ ;  /* 0x0000003103037210 */ /* 0x000fe20007ffe1ff */
[----:B------:R1:W4:Y:S01]  /*13210*/  LDS.128 R28, [R216+0x3800] ;  /* 0x00380000d81c7984 */ /* 0x0003220000000c00 */
[----:B------:R-:W-:Y:S02]  /*13220*/  IMAD R2, R12, R0, RZ ;  /* 0x000000000c027224 */ /* 0x000fe400078e02ff */
[----:B------:R-:W1:Y:S01]  /*13230*/  @P2 LDC R12, c[0x0][0x2e8] ;  /* 0x0000ba00ff0c2b82 */ /* 0x000e620000000800 */
[----:B------:R-:W-:Y:S01]  /*13240*/  @P1 IMAD R0, R7, R6, RZ ;  /* 0x0000000607001224 */ /* 0x000fe200078e02ff */
[----:B------:R-:W-:Y:S01]  /*13250*/  @!P1 MOV R0, R26 ;  /* 0x0000001a00009202 */ /* 0x000fe20000000f00 */
[----:B------:R-:W3:Y:S01]  /*13260*/  @P4 MUFU.LG2 R7, R43 ;  /* 0x0000002b00074308 */ /* 0x000ee20000000c00 */
[----:B------:R-:W-:Y:S01]  /*13270*/  SEL R4, R2, RZ, !P6 ;  /* 0x000000ff02047207 */ /* 0x000fe20007000000 */
[----:B------:R-:W-:Y:S01]  /*13280*/  @P3 FMUL.FTZ R2, R8, 0.69314718246459960938 ;  /* 0x3f31721808023820 */ /* 0x000fe20000410000 */
[----:B------:R-:W-:-:S03]  /*13290*/  LOP3.LUT P1, RZ, R3, 0x3, RZ, 0xc0, !PT ;  /* 0x0000000303ff7812 */ /* 0x000fc6000782c0ff */
[----:B------:R-:W-:Y:S01]  /*132a0*/  @P3 FFMA.FTZ R22, R73, R11, R2 ;  /* 0x0000000b49163223 */ /* 0x000fe20000010002 */
[----:B------:R-:W-:Y:S01]  /*132b0*/  IMAD R2, R9, UR4, RZ ;  /* 0x0000000409027c24 */ /* 0x000fe2000f8e02ff */
[----:B------:R-:W2:Y:S01]  /*132c0*/  @P2 MUFU.LG2 R6, R44 ;  /* 0x0000002c00062308 */ /* 0x000ea20000000c00 */
[----:B-----5:R-:W-:Y:S01]  /*132d0*/  IMAD R0, R23, R0, R4 ;  /* 0x0000000017007224 */ /* 0x020fe200078e0204 */
[----:B------:R-:W-:Y:S02]  /*132e0*/  MOV R11, 0x7f800000 ;  /* 0x7f800000000b7802 */ /* 0x000fe40000000f00 */
[----:B------:R-:W-:-:S04]  /*132f0*/  SHF.L.U32 R2, R2, 0x7, RZ ;  /* 0x0000000702027819 */ /* 0x000fc800000006ff */
[----:B------:R-:W-:Y:S01]  /*13300*/  IADD3 R10, P5, P3, R2, R40, R0 ;  /* 0x00000028020a7210 */ /* 0x000fe20007bbe000 */
[----:B---3--:R-:W-:Y:S01]  /*13310*/  @P4 FMUL.FTZ R4, R7, 0.69314718246459960938 ;  /* 0x3f31721807044820 */ /* 0x008fe20000410000 */
[----:B------:R-:W-:Y:S02]  /*13320*/  SHF.R.S32.HI R5, RZ, 0x1f, R2 ;  /* 0x0000001fff057819 */ /* 0x000fe40000011402 */
[----:B------:R-:W-:Y:S01]  /*13330*/  SHF.R.S32.HI R0, RZ, 0x1f, R0 ;  /* 0x0000001fff007819 */ /* 0x000fe20000011400 */
[----:B------:R-:W-:-:S03]  /*13340*/  @P4 FFMA.FTZ R20, R71, R13, R4 ;  /* 0x0000000d47144223 */ /* 0x000fc60000010004 */
[----:B------:R-:W-:Y:S01]  /*13350*/  IADD3.X R8, R5, R41, R0, P5, P3 ;  /* 0x0000002905087210 */ /* 0x000fe20002fe6400 */
[----:B--2---:R-:W-:Y:S01]  /*13360*/  @P2 FMUL.FTZ R3, R6, 0.69314718246459960938 ;  /* 0x3f31721806032820 */ /* 0x004fe20000410000 */
[----:B------:R-:W-:-:S03]  /*13370*/  ISETP.GE.AND P0, PT, R52, R50, PT ;  /* 0x000000323400720c */ /* 0x000fc60003f06270 */
[----:B-1----:R-:W-:Y:S01]  /*13380*/  @P2 FFMA.FTZ R11, R70, R12, R3 ;  /* 0x0000000c460b2223 */ /* 0x002fe20000010003 */
[----:B------:R-:W-:Y:S01]  /*13390*/  ISETP.GE.AND P6, PT, R51, R50, PT ;  /* 0x000000323300720c */ /* 0x000fe20003fc6270 */
[----:B----4-:R-:W-:-:S12]  /*133a0*/  @P1 BRA `(.L_x_2051) ;  /* 0x0000000000a41947 */ /* 0x010fd80003800000 */
[----:B------:R-:W2:Y:S01]  /*133b0*/  LDL.LU R14, [R1+0x58] ;  /* 0x00005800010e7983 */ /* 0x000ea20000300800 */
[----:B------:R-:W-:-:S04]  /*133c0*/  SHF.R.S32.HI R0, RZ, 0x1f, R39 ;  /* 0x0000001fff007819 */ /* 0x000fc80000011427 */
[----:B------:R-:W-:-:S04]  /*133d0*/  LEA.HI R0, R0, R39, RZ, 0x2 ;  /* 0x0000002700007211 */ /* 0x000fc800078f10ff */
[----:B------:R-:W-:-:S05]  /*133e0*/  LOP3.LUT R0, R0, 0xffffffc, RZ, 0xc0, !PT ;  /* 0x0ffffffc00007812 */ /* 0x000fca00078ec0ff */
[----:B------:R-:W-:-:S04]  /*133f0*/  IMAD.IADD R0, R39, 0x1, -R0 ;  /* 0x0000000127007824 */ /* 0x000fc800078e0a00 */
[----:B--2---:R-:W-:-:S04]  /*13400*/  IMAD R0, R0, 0x10, R14 ;  /* 0x0000001000007824 */ /* 0x004fc800078e020e */
        /* <DEDUP_REMOVED lines=35> */
.L_x_2051:
[----:B------:R-:W-:Y:S05]  /*13640*/  BSYNC B0 ;  /* 0x0000000000007941 */ /* 0x000fea0003800000 */
.L_x_2050:
[----:B------:R-:W2:Y:S01]  /*13650*/  LDL.LU R0, [R1+0x50] ;  /* 0x0000500001007983 */ /* 0x000ea20000300800 */
[----:B------:R-:W-:-:S03]  /*13660*/  ULDC.64 UR4, c[0x0][0x2a0] ;  /* 0x0000a80000047ab9 */ /* 0x000fc60000000a00 */
[----:B------:R-:W3:Y:S04]  /*13670*/  LDL.LU R10, [R1+0x54] ;  /* 0x00005400010a7983 */ /* 0x000ee80000300800 */
[----:B------:R-:W3:Y:S04]  /*13680*/  LDL.LU.64 R8, [R1+0x48] ;  /* 0x0000480001087983 */ /* 0x000ee80000300a00 */
[----:B----4-:R-:W4:Y:S04]  /*13690*/  LDL.LU R7, [R1+0x5c] ;  /* 0x00005c0001077983 */ /* 0x010f280000300800 */
[----:B------:R-:W4:Y:S04]  /*136a0*/  LDL.LU R5, [R1+0x64] ;  /* 0x0000640001057983 */ /* 0x000f280000300800 */
[----:B------:R-:W4:Y:S04]  /*136b0*/  LDL.LU R4, [R1+0x60] ;  /* 0x0000600001047983 */ /* 0x000f280000300800 */
[----:B------:R1:W5:Y:S01]  /*136c0*/  LDL.64 R14, [R1+0x18] ;  /* 0x00001800010e7983 */ /* 0x0003620000100a00 */
[----:B------:R-:W-:Y:S01]  /*136d0*/  BSSY B0, `(.L_x_2052) ;  /* 0x0000019000007945 */ /* 0x000fe20003800000 */
[----:B--2---:R-:W-:-:S02]  /*136e0*/  ISETP.GE.AND P5, PT, R0, R50, PT ;  /* 0x000000320000720c */ /* 0x004fc40003fa6270 */
[----:B------:R-:W-:Y:S02]  /*136f0*/  SHF.R.S32.HI R0, RZ, 0x1f, R23 ;  /* 0x0000001fff007819 */ /* 0x000fe40000011417 */
[----:B---3--:R-:W-:-:S03]  /*13700*/  ISETP.GE.AND P4, PT, R10, R50, PT ;  /* 0x000000320a00720c */ /* 0x008fc60003f86270 */
[----:B------:R-:W-:Y:S01]  /*13710*/  IMAD R0, R0, UR4, RZ ;  /* 0x0000000400007c24 */ /* 0x000fe2000f8e02ff */
[----:B------:R-:W-:-:S03]  /*13720*/  IADD3 R2, P1, R8, R46, RZ ;  /* 0x0000002e08027210 */ /* 0x000fc60007f3e0ff */
[----:B------:R-:W-:Y:S01]  /*13730*/  IMAD R0, R23, UR5, R0 ;  /* 0x0000000517007c24 */ /* 0x000fe2000f8e0200 */
[-C--:B----4-:R-:W-:Y:S01]  /*13740*/  ISETP.GE.AND P3, PT, R7, R50.reuse, PT ;  /* 0x000000320700720c */ /* 0x090fe20003f66270 */
        /* <DEDUP_REMOVED lines=17> */
.L_x_2053:
[----:B------:R-:W-:Y:S05]  /*13860*/  BSYNC B0 ;  /* 0x0000000000007941 */ /* 0x000fea0003800000 */
.L_x_2052:
[----:B------:R-:W4:Y:S01]  /*13870*/  LDL.LU R0, [R1+0x68] ;  /* 0x0000680001007983 */ /* 0x000f220000300800 */
[----:B------:R-:W-:Y:S03]  /*13880*/  BSSY B0, `(.L_x_2054) ;  /* 0x0000011000007945 */ /* 0x000fe60003800000 */
[----:B--23--:R2:W3:Y:S01]  /*13890*/  LDS.128 R8, [R216+0x800] ;  /* 0x00080000d8087984 */ /* 0x00c4e20000000c00 */
[----:B----4-:R-:W-:Y:S01]  /*138a0*/  ISETP.GE.AND P0, PT, R0, R50, PT ;  /* 0x000000320000720c */ /* 0x010fe20003f06270 */
[----:B--23--:R-:W-:-:S12]  /*138b0*/  @P6 BRA `(.L_x_2055) ;  /* 0x0000000000346947 */ /* 0x00cfd80003800000 */
        /* <DEDUP_REMOVED lines=13> */
.L_x_2055:
[----:B------:R-:W-:Y:S05]  /*13990*/  BSYNC B0 ;  /* 0x0000000000007941 */ /* 0x000fea0003800000 */
.L_x_2054:
[----:B--2---:R2:W3:Y:S01]  /*139a0*/  LDS.128 R8, [R216+0x1000] ;  /* 0x00100000d8087984 */ /* 0x0044e20000000c00 */
        /* <DEDUP_REMOVED lines=15> */
.L_x_2057:
[----:B------:R-:W-:Y:S05]  /*13aa0*/  BSYNC B0 ;  /* 0x0000000000007941 */ /* 0x000fea0003800000 */
.L_x_2056:
        /* <DEDUP_REMOVED lines=16> */
.L_x_2059:
[----:B------:R-:W-:Y:S05]  /*13bb0*/  BSYNC B0 ;  /* 0x0000000000007941 */ /* 0x000fea0003800000 */
.L_x_2058:
        /* <DEDUP_REMOVED lines=16> */
.L_x_2061:
[----:B------:R-:W-:Y:S05]  /*13cc0*/  BSYNC B0 ;  /* 0x0000000000007941 */ /* 0x000fea0003800000 */
.L_x_2060:
        /* <DEDUP_REMOVED lines=16> */
.L_x_2063:
[----:B------:R-:W-:Y:S05]  /*13dd0*/  BSYNC B0 ;  /* 0x0000000000007941 */ /* 0x000fea0003800000 */
.L_x_2062:
        /* <DEDUP_REMOVED lines=16> */
.L_x_2065:
[----:B------:R-:W-:Y:S05]  /*13ee0*/  BSYNC B0 ;  /* 0x0000000000007941 */ /* 0x000fea0003800000 */
.L_x_2064:
        /* <DEDUP_REMOVED lines=15> */
.L_x_2066:
        /* <DEDUP_REMOVED lines=10> */
.L_x_2596:


//--------------------- .text._ZN5flash16flash_fwd_kernelI23Flash_fwd_kernel_traitsILi64ELi128ELi64ELi4ELb0ELb0EN7cutlass6half_tE19Flash_kernel_traitsILi64ELi128ELi64ELi4ES3_EELb1ELb0ELb1ELb1ELb0ELb0ELb0ELb0EEEvNS_16Flash_fwd_paramsE --------------------------
	.section	.text._ZN5flash16flash_fwd_kernelI23Flash_fwd_kernel_traitsILi64ELi128ELi64ELi4ELb0ELb0EN7cutlass6half_tE19Flash_kernel_traitsILi64ELi128ELi64ELi4ES3_EELb1ELb0ELb1ELb1ELb0ELb0ELb0ELb0EEEvNS_16Flash_fwd_paramsE,"ax",@progbits
	.align	128
        .global         _ZN5flash16flash_fwd_kernelI23Flash_fwd_kernel_traitsILi64ELi128ELi64ELi4ELb0ELb0EN7cutlass6half_tE19Flash_kernel_traitsILi64ELi128ELi64ELi4ES3_EELb1ELb0ELb1ELb1ELb0ELb0ELb0ELb0EEEvNS_16Flash_fwd_paramsE
        .type           _ZN5flash16flash_fwd_kernelI23Flash_fwd_kernel_traitsILi64ELi128ELi64ELi4ELb0ELb0EN7cutlass6half_tE19Flash_kernel_traitsILi64ELi128ELi64ELi4ES3_EELb1ELb0ELb1ELb1ELb0ELb0ELb0ELb0EEEvNS_16Flash_fwd_paramsE,@function
        .size           _ZN5flash16flash_fwd_kernelI23Flash_fwd_kernel_traitsILi64ELi128ELi64ELi4ELb0ELb0EN7cutlass6half_tE19Flash_kernel_traitsILi64ELi128ELi64ELi4ES3_EELb1ELb0ELb1ELb1ELb0ELb0ELb0ELb0EEEvNS_16Flash_fwd_paramsE,(.L_x_2597 - _ZN5flash16flash_fwd_kernelI23Flash_fwd_kernel_traitsILi64ELi128ELi64ELi4ELb0ELb0EN7cutlass6half_tE19Flash_kernel_traitsILi64ELi128ELi64ELi4ES3_EELb1ELb0ELb1ELb1ELb0ELb0ELb0ELb0EEEvNS_16Flash_fwd_paramsE)
        .other          _ZN5flash16flash_fwd_kernelI23Flash_fwd_kernel_traitsILi64ELi128ELi64ELi4ELb0ELb0EN7cutlass6half_tE19Flash_kernel_traitsILi64ELi128ELi64ELi4ES3_EELb1ELb0ELb1ELb1ELb0ELb0ELb0ELb0EEEvNS_16Flash_fwd_paramsE,@"STO_CUDA_ENTRY STV_DEFAULT"
_ZN5flash16flash_fwd_kernelI23Flash_fwd_kernel_traitsILi64ELi128ELi64ELi4ELb0ELb0EN7cutlass6half_tE19Flash_kernel_traitsILi64ELi128ELi64ELi4ES3_EELb1ELb0ELb1ELb1ELb0ELb0ELb0ELb0EEEvNS_16Flash_fwd_paramsE:
.text._ZN5flash16flash_fwd_kernelI23Flash_fwd_kernel_traitsILi64ELi128ELi64ELi4ELb0ELb0EN7cutlass6half_tE19Flash_kernel_traitsILi64ELi128ELi64ELi4ES3_EELb1ELb0ELb1ELb1ELb0ELb0ELb0ELb0EEEvNS_16Flash_fwd_paramsE:
        /* <DEDUP_REMOVED lines=93> */
.L_x_2067:
[----:B------:R-:W-:Y:S02]  /*05d0*/  ULDC UR7, c[0x0][0x2c8] ;  /* 0x0000b20000077ab9 */ /* 0x000fe40000000800 */
.L_x_2068:
        /* <DEDUP_REMOVED lines=107> */
[----:B------:R-:W-:Y:S01]  /*0c90*/  UIMAD UR5, UR24, UR5, UR15 ;  /* 0x00000005180572a4 */ /* 0x000fe2000f8e020f */
[----:B------:R-:W-:Y:S01]  /*0ca0*/  ISETP.GE.OR P4, PT, R17, UR29, P2 ;  /* 0x0000001d11007c0c */ /* 0x000fe20009786670 */
[----:B------:R-:W-:Y:S01]  /*0cb0*/  @!UP3 UMOV UR14, URZ ;  /* 0x0000003f000ebc82 */ /* 0x000fe20008000000 */
[----:B------:R-:W-:Y:S01]  /*0cc0*/  @!UP3 UMOV UR15, URZ ;  /* 0x0000003f000fbc82 */ /* 0x000fe20008000000 */
[----:B------:R-:W-:Y:S01]  /*0cd0*/  @UP3 UMOV UR14, UR8 ;  /* 0x00000008000e3c82 */ /* 0x000fe20008000000 */
[----:B------:R-:W-:Y:S01]  /*0ce0*/  @UP3 USHF.R.S32.HI UR15, URZ, 0x1f, UR8 ;  /* 0x0000001f3f0f3899 */ /* 0x000fe20008011408 */
[----:B------:R-:W-:Y:S01]  /*0cf0*/  VIADD R7, R9, UR5 ;  /* 0x0000000509077c36 */ /* 0x000fe20008000000 */
[----:B------:R-:W-:Y:S01]  /*0d00*/  USHF.R.S32.HI UR6, URZ, 0x1f, UR25 ;  /* 0x0000001f3f067899 */ /* 0x000fe20008011419 */
[----:B------:R-:W-:Y:S01]  /*0d10*/  ISETP.GE.OR P6, PT, R19, UR29, P2 ;  /* 0x0000001d13007c0c */ /* 0x000fe200097c6670 */
        /* <DEDUP_REMOVED lines=15> */
.L_x_2071:
[----:B------:R-:W-:Y:S05]  /*0e10*/  BSYNC B0 ;  /* 0x0000000000007941 */ /* 0x000fea0003800000 */
.L_x_2070:
        /* <DEDUP_REMOVED lines=17> */
.L_x_2073:
[----:B------:R-:W-:Y:S05]  /*0f30*/  BSYNC B0 ;  /* 0x0000000000007941 */ /* 0x000fea0003800000 */
.L_x_2072:
        /* <DEDUP_REMOVED lines=16> */
.L_x_2075:
[----:B------:R-:W-:Y:S05]  /*1040*/  BSYNC B0 ;  /* 0x0000000000007941 */ /* 0x000fea0003800000 */
.L_x_2074:
        /* <DEDUP_REMOVED lines=16> */
.L_x_2077:
[----:B------:R-:W-:Y:S05]  /*1150*/  BSYNC B0 ;  /* 0x0000000000007941 */ /* 0x000fea0003800000 */
.L_x_2076:
        /* <DEDUP_REMOVED lines=16> */
.L_x_2079:
[----:B------:R-:W-:Y:S05]  /*1260*/  BSYNC B0 ;  /* 0x0000000000007941 */ /* 0x000fea0003800000 */
.L_x_2078:
        /* <DEDUP_REMOVED lines=28> */
.L_x_2081:
[----:B------:R-:W-:Y:S05]  /*1430*/  BSYNC B0 ;  /* 0x0000000000007941 */ /* 0x000fea0003800000 */
.L_x_2080:
        /* <DEDUP_REMOVED lines=19> */
.L_x_2083:
[----:B------:R-:W-:Y:S05]  /*1570*/  BSYNC B0 ;  /* 0x0000000000007941 */ /* 0x000fea0003800000 */
.L_x_2082:
        /* <DEDUP_REMOVED lines=16> */
.L_x_2085:
[----:B------:R-:W-:Y:S05]  /*1680*/  BSYNC B0 ;  /* 0x0000000000007941 */ /* 0x000fea0003800000 */
.L_x_2084:
        /* <DEDUP_REMOVED lines=10> */
.L_x_2087:
[----:B------:R-:W-:Y:S05]  /*1730*/  BSYNC B0 ;  /* 0x0000000000007941 */ /* 0x000fea0003800000 */
.L_x_2086:
        /* <DEDUP_REMOVED lines=10> */
.L_x_2089:
[----:B------:R-:W-:Y:S05]  /*17e0*/  BSYNC B0 ;  /* 0x0000000000007941 */ /* 0x000fea0003800000 */
.L_x_2088:
        /* <DEDUP_REMOVED lines=10> */
.L_x_2091:
[----:B------:R-:W-:Y:S05]  /*1890*/  BSYNC B0 ;  /* 0x0000000000007941 */ /* 0x000fea0003800000 */
.L_x_2090:
        /* <DEDUP_REMOVED lines=11> */
.L_x_2093:
[----:B------:R-:W-:Y:S05]  /*1950*/  BSYNC B0 ;  /* 0x0000000000007941 */ /* 0x000fea0003800000 */
.L_x_2092:
        /* <DEDUP_REMOVED lines=11> */
.L_x_2095:
[----:B------:R-:W-:Y:S05]  /*1a10*/  BSYNC B0 ;  /* 0x0000000000007941 */ /* 0x000fea0003800000 */
.L_x_2094:
        /* <DEDUP_REMOVED lines=11> */
.L_x_2097:
[----:B------:R-:W-:Y:S05]  /*1ad0*/  BSYNC B0 ;  /* 0x0000000000007941 */ /* 0x000fea0003800000 */
.L_x_2096:
        /* <DEDUP_REMOVED lines=10> */
.L_x_2099:
[----:B------:R-:W-:Y:S05]  /*1b80*/  BSYNC B0 ;  /* 0x0000000000007941 */ /* 0x000fea0003800000 */
.L_x_2098:
        /* <DEDUP_REMOVED lines=10> */
.L_x_2069:
[----:B------:R-:W2:Y:S01]  /*1c30*/  LDC R7, c[0x0][0x278] ;  /* 0x00009e00ff077b82 */ /* 0x000ea20000000800 */
[----:B------:R-:W3:Y:S01]  /*1c40*/  S2R R4, SR_CTAID.Z ;  /* 0x0000000000047919 */ /* 0x000ee20000002700 */
[----:B------:R-:W-:Y:S01]  /*1c50*/  UISETP.NE.AND UP0, UPT, UR13, -0x1, UPT ;  /* 0xffffffff0d00788c */ /* 0x000fe2000bf05270 */
[----:B------:R-:W-:Y:S01]  /*1c60*/  LEA.HI R5, R19, R152, RZ, 0x3 ;  /* 0x0000009813057211 */ /* 0x000fe200078f18ff */
[----:B------:R-:W-:Y:S02]  /*1c70*/  UISETP.NE.AND UP1, UPT, UR8, -0x1, UPT ;  /* 0xffffffff0800788c */ /* 0x000fe4000bf25270 */
[----:B------:R-:W-:Y:S01]  /*1c80*/  USHF.R.S32.HI UR15, URZ, 0x1f, UR24 ;  /* 0x0000001f3f0f7899 */ /* 0x000fe20008011418 */
[----:B------:R-:W-:-:S06]  /*1c90*/  SHF.R.S32.HI R10, RZ, 0x3, R5 ;  /* 0x00000003ff0a7819 */ /* 0x000fcc0000011405 */
[----:B------:R-:W-:Y:S01]  /*1ca0*/  @UP0 ULDC.64 UR4, c[0x0][0x240] ;  /* 0x0000900000040ab9 */ /* 0x000fe20000000a00 */
[----:B------:R-:W-:Y:S02]  /*1cb0*/  @!UP0 USHF.R.S32.HI UR9, URZ, 0x1f, UR23 ;  /* 0x0000001f3f098899 */ /* 0x000fe40008011417 */
[----:B------:R-:W-:Y:S02]  /*1cc0*/  @UP0 UIMAD.WIDE.U32 UR20, UR13, UR4, URZ ;  /* 0x000000040d1402a5 */ /* 0x000fe4000f8e003f */
[----:B------:R-:W-:Y:S02]  /*1cd0*/  @UP1 UIADD3 UR19, UR33, UR8, URZ ;  /* 0x0000000821131290 */ /* 0x000fe4000fffe03f */
[----:B------:R-:W-:Y:S02]  /*1ce0*/  @UP0 UIMAD UR4, UR13, UR5, UR21 ;  /* 0x000000050d0402a4 */ /* 0x000fe4000f8e0215 */
[----:B------:R-:W-:Y:S01]  /*1cf0*/  UIADD3 UR5, -UR25, UR29, URZ ;  /* 0x0000001d19057290 */ /* 0x000fe2000fffe13f */
[----:B--2---:R-:W-:Y:S01]  /*1d00*/  IABS R0, R7 ;  /* 0x0000000700007213 */ /* 0x004fe20000000000 */
[----:B------:R-:W-:Y:S01]  /*1d10*/  @!UP0 ULDC.64 UR6, c[0x0][0x228] ;  /* 0x00008a0000068ab9 */ /* 0x000fe20000000a00 */
[----:B------:R-:W-:Y:S01]  /*1d20*/  @UP1 ULDC.64 UR10, c[0x0][0x248] ;  /* 0x00009200000a1ab9 */ /* 0x000fe20000000a00 */
[----:B------:R-:W-:-:S02]  /*1d30*/  @!UP0 UIMAD UR9, UR9, UR6, URZ ;  /* 0x00000006090982a4 */ /* 0x000fc4000f8e023f */
[----:B------:R-:W-:Y:S01]  /*1d40*/  IMAD.MOV.U32 R6, RZ, RZ, R0 ;  /* 0x000000ffff067224 */ /* 0x000fe200078e0000 */
[----:B------:R-:W-:Y:S02]  /*1d50*/  @!UP0 UIMAD.WIDE.U32 UR34, UR23, UR6, URZ ;  /* 0x00000006172282a5 */ /* 0x000fe4000f8e003f */
[----:B------:R-:W-:Y:S01]  /*1d60*/  @UP1 UIMAD.WIDE.U32 UR36, UR19, UR10, URZ ;  /* 0x0000000a132412a5 */ /* 0x000fe2000f8e003f */
[----:B------:R-:W2:Y:S01]  /*1d70*/  I2F.RP R2, R6 ;  /* 0x0000000600027306 */ /* 0x000ea20000209400 */
[----:B---3--:R-:W-:Y:S01]  /*1d80*/  IABS R4, R4 ;  /* 0x0000000400047213 */ /* 0x008fe20000000000 */
[----:B------:R-:W-:Y:S02]  /*1d90*/  @!UP0 UIMAD UR7, UR23, UR7, UR9 ;  /* 0x00000007170782a4 */ /* 0x000fe4000f8e0209 */
[----:B------:R-:W-:Y:S01]  /*1da0*/  @UP1 UIMAD UR19, UR19, UR11, URZ ;  /* 0x0000000b131312a4 */ /* 0x000fe2000f8e023f */
[----:B------:R-:W-:Y:S01]  /*1db0*/  @UP0 UMOV UR32, UR20 ;  /* 0x0000001400200c82 */ /* 0x000fe20008000000 */
[----:B------:R-:W-:-:S02]  /*1dc0*/  @UP1 UMOV UR20, UR36 ;  /* 0x0000002400141c82 */ /* 0x000fc40008000000 */
[----:B------:R-:W-:Y:S02]  /*1dd0*/  @UP1 UIADD3 UR19, UR37, UR19, URZ ;  /* 0x0000001325131290 */ /* 0x000fe4000fffe03f */
[----:B------:R-:W-:Y:S01]  /*1de0*/  @!UP0 UIADD3 UR4, UR35, UR7, URZ ;  /* 0x0000000723048290 */ /* 0x000fe2000fffe03f */
[----:B------:R-:W-:Y:S01]  /*1df0*/  @!UP0 UMOV UR32, UR34 ;  /* 0x0000002200208c82 */ /* 0x000fe20008000000 */
[----:B--2---:R-:W2:Y:S02]  /*1e00*/  MUFU.RCP R2, R2 ;  /* 0x0000000200027308 */ /* 0x004ea40000001000 */
[----:B--2---:R-:W-:-:S06]  /*1e10*/  VIADD R2, R2, 0xffffffe ;  /* 0x0ffffffe02027836 */ /* 0x004fcc0000000000 */
[----:B------:R-:W2:Y:S02]  /*1e20*/  F2I.FTZ.U32.TRUNC.NTZ R3, R2 ;  /* 0x0000000200037305 */ /* 0x000ea4000021f000 */
[----:B--2---:R-:W-:Y:S02]  /*1e30*/  IMAD.MOV R0, RZ, RZ, -R3 ;  /* 0x000000ffff007224 */ /* 0x004fe400078e0a03 */
[----:B------:R-:W-:Y:S02]  /*1e40*/  IMAD.MOV.U32 R2, RZ, RZ, RZ ;  /* 0x000000ffff027224 */ /* 0x000fe400078e00ff */
[----:B------:R-:W-:-:S04]  /*1e50*/  IMAD R0, R0, R6, RZ ;  /* 0x0000000600007224 */ /* 0x000fc800078e02ff */
[----:B------:R-:W-:-:S04]  /*1e60*/  IMAD.HI.U32 R0, R3, R0, R2 ;  /* 0x0000000003007227 */ /* 0x000fc800078e0002 */
[----:B------:R-:W-:Y:S02]  /*1e70*/  IMAD.MOV.U32 R3, RZ, RZ, R4 ;  /* 0x000000ffff037224 */ /* 0x000fe400078e0004 */
[----:B------:R-:W-:Y:S02]  /*1e80*/  VIADD R4, R10, 0x50 ;  /* 0x000000500a047836 */ /* 0x000fe40000000000 */
[----:B------:R-:W-:-:S03]  /*1e90*/  IMAD.HI.U32 R0, R0, R3, RZ ;  /* 0x0000000300007227 */ /* 0x000fc600078e00ff */
[----:B------:R-:W-:Y:S01]  /*1ea0*/  ISETP.GE.AND P5, PT, R4, UR5, PT ;  /* 0x0000000504007c0c */ /* 0x000fe2000bfa6270 */
[----:B------:R-:W-:Y:S01]  /*1eb0*/  IMAD.MOV R2, RZ, RZ, -R0 ;  /* 0x000000ffff027224 */ /* 0x000fe200078e0a00 */
[----:B------:R-:W-:-:S03]  /*1ec0*/  LOP3.LUT R4, R7, UR24, RZ, 0x3c, !PT ;  /* 0x0000001807047c12 */ /* 0x000fc6000f8e3cff */
[----:B------:R-:W-:Y:S01]  /*1ed0*/  IMAD R2, R6, R2, R3 ;  /* 0x0000000206027224 */ /* 0x000fe200078e0203 */
[----:B------:R-:W-:Y:S02]  /*1ee0*/  IADD3 R3, R10, 0x40, RZ ;  /* 0x000000400a037810 */ /* 0x000fe40007ffe0ff */
[----:B------:R-:W-:Y:S02]  /*1ef0*/  ISETP.GE.AND P2, PT, R4, RZ, PT ;  /* 0x000000ff0400720c */ /* 0x000fe40003f46270 */
[----:B------:R-:W-:Y:S01]  /*1f00*/  ISETP.GE.AND P4, PT, R3, UR5, PT ;  /* 0x0000000503007c0c */ /* 0x000fe2000bf86270 */
[----:B------:R-:W-:Y:S01]  /*1f10*/  VIADD R3, R10, 0x60 ;  /* 0x000000600a037836 */ /* 0x000fe20000000000 */
[----:B------:R-:W-:-:S04]  /*1f20*/  ISETP.GT.U32.AND P1, PT, R6, R2, PT ;  /* 0x000000020600720c */ /* 0x000fc80003f24070 */
[----:B------:R-:W-:Y:S01]  /*1f30*/  ISETP.GE.AND P0, PT, R3, UR5, PT ;  /* 0x0000000503007c0c */ /* 0x000fe2000bf06270 */
[----:B------:R-:W-:-:S03]  /*1f40*/  IMAD.SHL.U32 R3, R10, 0x40, RZ ;  /* 0x000000400a037824 */ /* 0x000fc600078e00ff */
[----:B------:R-:W-:Y:S02]  /*1f50*/  P2R R18, PR, RZ, 0x1 ;  /* 0x00000001ff127803 */ /* 0x000fe40000000000 */
[----:B------:R-:W-:-:S03]  /*1f60*/  PLOP3.LUT P0, PT, PT, PT, UP1, 0x80, 0x0 ;  /* 0x000000000000781c */ /* 0x000fc60003f0f018 */
[----:B------:R-:W-:Y:S01]  /*1f70*/  @!P1 IMAD.IADD R2, R2, 0x1, -R6 ;  /* 0x0000000102029824 */ /* 0x000fe200078e0a06 */
[----:B------:R-:W-:Y:S02]  /*1f80*/  @!P1 IADD3 R0, R0, 0x1, RZ ;  /* 0x0000000100009810 */ /* 0x000fe40007ffe0ff */
[----:B------:R-:W-:Y:S02]  /*1f90*/  ISETP.NE.AND P1, PT, R7, RZ, PT ;  /* 0x000000ff0700720c */ /* 0x000fe40003f25270 */
[----:B------:R-:W-:Y:S02]  /*1fa0*/  ISETP.GE.U32.AND P3, PT, R2, R6, PT ;  /* 0x000000060200720c */ /* 0x000fe40003f66070 */
[----:B------:R-:W-:-:S03]  /*1fb0*/  LOP3.LUT R2, R5, 0xfffffff8, RZ, 0xc0, !PT ;  /* 0xfffffff805027812 */ /* 0x000fc600078ec0ff */
        /* <DEDUP_REMOVED lines=12> */
[----:B------:R-:W-:-:S12]  /*2080*/  UIADD3 UR19, UR21, UR7, URZ ;  /* 0x0000000715137290 */ /* 0x000fd8000fffe03f */
.L_x_2100:
[----:B------:R-:W-:Y:S01]  /*2090*/  IMAD.IADD R32, R152, 0x1, -R2 ;  /* 0x0000000198207824 */ /* 0x000fe200078e0a02 */
[----:B------:R-:W-:Y:S01]  /*20a0*/  @UP1 UIADD3 UR6, UR33, UR8, URZ ;  /* 0x0000000821061290 */ /* 0x000fe2000fffe03f */
[----:B------:R-:W-:Y:S02]  /*20b0*/  LOP3.LUT R2, R3, 0x1c0, RZ, 0xc0, !PT ;  /* 0x000001c003027812 */ /* 0x000fe400078ec0ff */
[----:B------:R-:W-:Y:S01]  /*20c0*/  IMAD.SHL.U32 R8, R32, 0x8, RZ ;  /* 0x0000000820087824 */ /* 0x000fe200078e00ff */
[----:B------:R-:W-:Y:S01]  /*20d0*/  @UP1 ULDC.64 UR8, c[0x0][0x250] ;  /* 0x0000940000081ab9 */ /* 0x000fe20000000a00 */
[----:B------:R-:W-:Y:S01]  /*20e0*/  SHF.R.U32.HI R3, RZ, 0x3, R2 ;  /* 0x00000003ff037819 */ /* 0x000fe20000011602 */
[----:B------:R-:W-:Y:S01]  /*20f0*/  @UP1 UIMAD.WIDE.U32 UR34, UR6, UR8, URZ ;  /* 0x00000008062212a5 */ /* 0x000fe2000f8e003f */
[--C-:B------:R-:W-:Y:S01]  /*2100*/  IMAD.MOV.U32 R244, RZ, RZ, R8.reuse ;  /* 0x000000fffff47224 */ /* 0x100fe200078e0008 */
[----:B------:R2:W-:Y:S01]  /*2110*/  STL [R1+0x60], R8 ;  /* 0x0000600801007387 */ /* 0x0005e20000100800 */
[----:B------:R-:W-:Y:S01]  /*2120*/  @UP1 UIMAD UR6, UR6, UR9, URZ ;  /* 0x00000009060612a4 */ /* 0x000fe2000f8e023f */
[----:B------:R-:W-:Y:S01]  /*2130*/  IMAD.MOV.U32 R244, RZ, RZ, R8 ;  /* 0x000000fffff47224 */ /* 0x000fe200078e0008 */
[----:B------:R-:W-:-:S02]  /*2140*/  MOV R245, R9 ;  /* 0x0000000900f57202 */ /* 0x000fc40000000f00 */
[----:B------:R-:W-:Y:S01]  /*2150*/  @UP1 UIADD3 UR21, UR35, UR6, URZ ;  /* 0x0000000623151290 */ /* 0x000fe2000fffe03f */
[----:B------:R-:W-:Y:S01]  /*2160*/  LEA.HI R4, R19, R152, RZ, 0x6 ;  /* 0x0000009813047211 */ /* 0x000fe200078f30ff */
[----:B------:R-:W-:Y:S01]  /*2170*/  @UP1 UMOV UR22, UR34 ;  /* 0x0000002200161c82 */ /* 0x000fe20008000000 */
[----:B------:R-:W-:Y:S02]  /*2180*/  LOP3.LUT R2, R2, 0x38, R244, 0xf8, !PT ;  /* 0x0000003802027812 */ /* 0x000fe400078ef8f4 */
[----:B------:R-:W-:Y:S01]  /*2190*/  @P3 IADD3 R0, R0, 0x1, RZ ;  /* 0x0000000100003810 */ /* 0x000fe20007ffe0ff */
[----:B------:R-:W-:Y:S06]  /*21a0*/  @P0 BRA `(.L_x_2101) ;  /* 0x0000000000340947 */ /* 0x000fec0003800000 */
        /* <DEDUP_REMOVED lines=13> */
.L_x_2101:
[----:B------:R-:W3:Y:S01]  /*2280*/  S2UR UR34, SR_CgaCtaId ;  /* 0x00000000002279c3 */ /* 0x000ee20000008800 */
[----:B------:R-:W-:Y:S01]  /*2290*/  SHF.R.S32.HI R245, RZ, 0x1f, R244 ;  /* 0x0000001ffff57819 */ /* 0x000fe200000114f4 */
[----:B------:R-:W-:Y:S01]  /*22a0*/  IMAD.MOV.U32 R14, RZ, RZ, R0 ;  /* 0x000000ffff0e7224 */ /* 0x000fe200078e0000 */
[----:B------:R-:W-:Y:S01]  /*22b0*/  IADD3 R6, P0, R244, UR32, RZ ;  /* 0x00000020f4067c10 */ /* 0x000fe2000ff1e0ff */
[C---:B------:R-:W-:Y:S01]  /*22c0*/  VIADD R0, R10.reuse, 0x70 ;  /* 0x000000700a007836 */ /* 0x040fe20000000000 */
[----:B------:R-:W-:Y:S01]  /*22d0*/  ULDC.64 UR6, c[0x0][0x258] ;  /* 0x0000960000067ab9 */ /* 0x000fe20000000a00 */
[----:B------:R4:W-:Y:S01]  /*22e0*/  STL [R1+0x64], R245 ;  /* 0x000064f501007387 */ /* 0x0009e20000100800 */
[----:B------:R-:W-:Y:S01]  /*22f0*/  @!P2 IMAD.MOV R14, RZ, RZ, -R14 ;  /* 0x000000ffff0ea224 */ /* 0x000fe200078e0a0e */
[----:B------:R-:W-:Y:S01]  /*2300*/  @!P1 LOP3.LUT R14, RZ, R7, RZ, 0x33, !PT ;  /* 0x00000007ff0e9212 */ /* 0x000fe200078e33ff */
[----:B------:R-:W-:Y:S01]  /*2310*/  UIMAD UR33, UR15, UR6, URZ ;  /* 0x000000060f2172a4 */ /* 0x000fe2000f8e023f */
[C---:B------:R-:W-:Y:S01]  /*2320*/  ISETP.GE.AND P1, PT, R10.reuse, UR5, PT ;  /* 0x000000050a007c0c */ /* 0x040fe2000bf26270 */
[----:B------:R-:W-:Y:S01]  /*2330*/  VIADD R16, R10, 0x10 ;  /* 0x000000100a107836 */ /* 0x000fe20000000000 */
[----:B------:R-:W-:Y:S01]  /*2340*/  ISETP.GE.AND P6, PT, R0, UR5, PT ;  /* 0x0000000500007c0c */ /* 0x000fe2000bfc6270 */
[----:B------:R-:W-:Y:S01]  /*2350*/  IMAD.U32 R0, RZ, RZ, UR6 ;  /* 0x00000006ff007e24 */ /* 0x000fe2000f8e00ff */
[----:B------:R-:W-:Y:S01]  /*2360*/  IADD3.X R7, R245, UR4, RZ, P0, !PT ;  /* 0x00000004f5077c10 */ /* 0x000fe200087fe4ff */
[----:B------:R-:W-:Y:S01]  /*2370*/  UIMAD UR7, UR24, UR7, UR33 ;  /* 0x00000007180772a4 */ /* 0x000fe2000f8e0221 */
[----:B------:R-:W-:Y:S01]  /*2380*/  LOP3.LUT R2, R2, R3, RZ, 0x3c, !PT ;  /* 0x0000000302027212 */ /* 0x000fe200078e3cff */
[----:B------:R-:W-:Y:S01]  /*2390*/  IMAD.SHL.U32 R3, R4, 0x8, RZ ;  /* 0x0000000804037824 */ /* 0x000fe200078e00ff */
[----:B------:R-:W-:Y:S01]  /*23a0*/  UMOV UR4, 0x400 ;  /* 0x0000040000047882 */ /* 0x000fe20000000000 */
[----:B------:R-:W-:Y:S01]  /*23b0*/  IMAD.WIDE.U32 R6, R0, UR24, R6 ;  /* 0x0000001800067c25 */ /* 0x000fe2000f8e0006 */
[--C-:B------:R-:W-:Y:S01]  /*23c0*/  SHF.R.S32.HI R11, RZ, 0x1f, R10.reuse ;  /* 0x0000001fff0b7819 */ /* 0x100fe2000001140a */
[----:B------:R-:W-:Y:S01]  /*23d0*/  BSSY B0, `(.L_x_2102) ;  /* 0x000001d000007945 */ /* 0x000fe20003800000 */
[----:B------:R-:W-:Y:S01]  /*23e0*/  LOP3.LUT R212, R2, 0xfffffe00, R3, 0xf8, !PT ;  /* 0xfffffe0002d47812 */ /* 0x000fe200078ef803 */
[----:B------:R-:W-:Y:S01]  /*23f0*/  VIADD R17, R10, 0x20 ;  /* 0x000000200a117836 */ /* 0x000fe20000000000 */
[----:B---3--:R-:W-:Y:S01]  /*2400*/  ULEA UR4, UR34, UR4, 0x18 ;  /* 0x0000000422047291 */ /* 0x008fe2000f8ec03f */
[----:B------:R-:W-:Y:S01]  /*2410*/  IMAD.U32 R2, RZ, RZ, UR14 ;  /* 0x0000000eff027e24 */ /* 0x000fe2000f8e00ff */
[----:B------:R-:W-:Y:S01]  /*2420*/  ISETP.GE.AND P2, PT, R16, UR5, PT ;  /* 0x0000000510007c0c */ /* 0x000fe2000bf46270 */
[----:B------:R-:W-:Y:S01]  /*2430*/  VIADD R5, R7, UR7 ;  /* 0x0000000707057c36 */ /* 0x000fe20008000000 */
[----:B------:R-:W-:Y:S01]  /*2440*/  ISETP.GE.AND P3, PT, R17, UR5, PT ;  /* 0x0000000511007c0c */ /* 0x000fe2000bf66270 */
[----:B------:R-:W-:Y:S01]  /*2450*/  IMAD.WIDE R2, R2, 0x80, R10 ;  /* 0x0000008002027825 */ /* 0x000fe200078e020a */
[----:B------:R-:W-:-:S03]  /*2460*/  LEA R212, R212, UR4, 0x1 ;  /* 0x00000004d4d47c11 */ /* 0x000fc6000f8e08ff */
[----:B------:R-:W-:Y:S01]  /*2470*/  VIADD R15, R10, 0x30 ;  /* 0x000000300a0f7836 */ /* 0x000fe20000000000 */
[----:B----4-:R-:W-:Y:S07]  /*2480*/  @P1 BRA `(.L_x_2103) ;  /* 0x0000000000441947 */ /* 0x010fee0003800000 */
        /* <DEDUP_REMOVED lines=17> */
.L_x_2103:
[----:B------:R-:W-:Y:S05]  /*25a0*/  BSYNC B0 ;  /* 0x0000000000007941 */ /* 0x000fea0003800000 */
.L_x_2102:
[----:B------:R-:W-:Y:S01]  /*25b0*/  UIADD3 UR32, UR16, -0x1, URZ ;  /* 0xffffffff10207890 */ /* 0x000fe2000fffe03f */
[----:B------:R-:W-:Y:S01]  /*25c0*/  BSSY B0, `(.L_x_2104) ;  /* 0x0000017000007945 */ /* 0x000fe20003800000 */
[----:B------:R-:W-:-:S03]  /*25d0*/  ISETP.GE.AND P1, PT, R15, UR5, PT ;  /* 0x000000050f007c0c */ /* 0x000fc6000bf26270 */
[----:B------:R-:W-:Y:S10]  /*25e0*/  @P2 BRA `(.L_x_2105) ;  /* 0x0000000000502947 */ /* 0x000ff40003800000 */
        /* <DEDUP_REMOVED lines=20> */
.L_x_2105:
[----:B------:R-:W-:Y:S05]  /*2730*/  BSYNC B0 ;  /* 0x0000000000007941 */ /* 0x000fea0003800000 */
.L_x_2104:
        /* <DEDUP_REMOVED lines=22> */
.L_x_2107:
[----:B------:R-:W-:Y:S05]  /*28a0*/  BSYNC B0 ;  /* 0x0000000000007941 */ /* 0x000fea0003800000 */
.L_x_2106:
        /* <DEDUP_REMOVED lines=22> */
.L_x_2109:
[----:B------:R-:W-:Y:S05]  /*2a10*/  BSYNC B0 ;  /* 0x0000000000007941 */ /* 0x000fea0003800000 */
.L_x_2108:
        /* <DEDUP_REMOVED lines=22> */
.L_x_2111:
[----:B------:R-:W-:Y:S05]  /*2b80*/  BSYNC B0 ;  /* 0x0000000000007941 */ /* 0x000fea0003800000 */
.L_x_2110:
        /* <DEDUP_REMOVED lines=22> */
.L_x_2113:
[----:B------:R-:W-:Y:S05]  /*2cf0*/  BSYNC B0 ;  /* 0x0000000000007941 */ /* 0x000fea0003800000 */
.L_x_2112:
[----:B------:R-:W-:Y:S01]  /*2d00*/  ISETP.NE.AND P0, PT, R18, RZ, PT ;  /* 0x000000ff1200720c */ /* 0x000fe20003f05270 */
[----:B------:R-:W-:-:S12]  /*2d10*/  BSSY B0, `(.L_x_2114) ;  /* 0x0000016000007945 */ /* 0x000fd80003800000 */
        /* <DEDUP_REMOVED lines=21> */
.L_x_2115:
[----:B------:R-:W-:Y:S05]  /*2e70*/  BSYNC B0 ;  /* 0x0000000000007941 */ /* 0x000fea0003800000 */
.L_x_2114:
        /* <DEDUP_REMOVED lines=21> */
.L_x_2117:
[----:B------:R-:W-:Y:S05]  /*2fd0*/  BSYNC B0 ;  /* 0x0000000000007941 */ /* 0x000fea0003800000 */
.L_x_2116:
[C---:B------:R-:W-:Y:S01]  /*2fe0*/  IMAD R0, R11.reuse, UR10, RZ ;  /* 0x0000000a0b007c24 */ /* 0x040fe2000f8e02ff */
[----:B--2---:R-:W-:Y:S01]  /*2ff0*/  SHF.R.S32.HI R8, RZ, 0x1f, R14 ;  /* 0x0000001fff087819 */ /* 0x004fe2000001140e */
[----:B------:R-:W-:Y:S01]  /*3000*/  IMAD.WIDE.U32 R4, R10, UR10, R244 ;  /* 0x0000000a0a047c25 */ /* 0x000fe2000f8e00f4 */
[----:B------:R-:W-:Y:S01]  /*3010*/  ULDC.64 UR6, c[0x0][0x260] ;  /* 0x0000980000067ab9 */ /* 0x000fe20000000a00 */
[----:B------:R-:W-:Y:S01]  /*3020*/  USHF.L.U64.HI UR33, UR10, 0x6, UR11 ;  /* 0x000000060a217899 */ /* 0x000fe2000801020b */
[----:B------:R-:W-:Y:S01]  /*3030*/  BSSY B0, `(.L_x_2118) ;  /* 0x000002d000007945 */ /* 0x000fe20003800000 */
[----:B------:R-:W-:Y:S01]  /*3040*/  IMAD R7, R11, UR8, RZ ;  /* 0x000000080b077c24 */ /* 0x000fe2000f8e02ff */
[----:B------:R-:W-:Y:S01]  /*3050*/  IADD3 R6, P1, R4, UR20, RZ ;  /* 0x0000001404067c10 */ /* 0x000fe2000ff3e0ff */
[C---:B------:R-:W-:Y:S01]  /*3060*/  IMAD R0, R10.reuse, UR11, R0 ;  /* 0x0000000b0a007c24 */ /* 0x040fe2000f8e0200 */
[----:B------:R-:W-:Y:S01]  /*3070*/  USHF.R.S32.HI UR36, URZ, 0x1f, UR32 ;  /* 0x0000001f3f247899 */ /* 0x000fe20008011420 */
[----:B-1----:R-:W-:Y:S01]  /*3080*/  IMAD.WIDE.U32 R2, R10, UR8, R244 ;  /* 0x000000080a027c25 */ /* 0x002fe2000f8e00f4 */
[----:B------:R-:W-:-:S03]  /*3090*/  UIMAD UR20, UR33, UR32, URZ ;  /* 0x00000020211472a4 */ /* 0x000fc6000f8e023f */
[----:B------:R-:W-:Y:S01]  /*30a0*/  IMAD R9, R10, UR9, R7 ;  /* 0x000000090a097c24 */ /* 0x000fe2000f8e0207 */
[----:B------:R-:W-:Y:S01]  /*30b0*/  IADD3.X R7, R5, UR19, R0, P1, !PT ;  /* 0x0000001305077c10 */ /* 0x000fe20008ffe400 */
[----:B------:R-:W-:Y:S01]  /*30c0*/  IMAD R0, R8, UR6, RZ ;  /* 0x0000000608007c24 */ /* 0x000fe2000f8e02ff */
[----:B------:R-:W-:Y:S01]  /*30d0*/  IADD3 R4, P0, R2, UR22, RZ ;  /* 0x0000001602047c10 */ /* 0x000fe2000ff1e0ff */
[----:B------:R-:W-:Y:S02]  /*30e0*/  UIMAD UR19, UR32, -0x40, UR28 ;  /* 0xffffffc0201378a4 */ /* 0x000fe4000f8e021c */
[C---:B------:R-:W-:Y:S01]  /*30f0*/  IMAD R0, R14.reuse, UR7, R0 ;  /* 0x000000070e007c24 */ /* 0x040fe2000f8e0200 */
[----:B------:R-:W-:Y:S01]  /*3100*/  IADD3.X R5, R3, UR21, R9, P0, !PT ;  /* 0x0000001503057c10 */ /* 0x000fe200087fe409 */
[----:B----4-:R-:W-:Y:S01]  /*3110*/  IMAD.WIDE.U32 R12, R14, UR6, R6 ;  /* 0x000000060e0c7c25 */ /* 0x010fe2000f8e0006 */
[----:B------:R-:W-:Y:S01]  /*3120*/  ULDC.64 UR6, c[0x0][0x268] ;  /* 0x00009a0000067ab9 */ /* 0x000fe20000000a00 */
[----:B------:R-:W-:Y:S01]  /*3130*/  USHF.L.U32 UR22, UR10, 0x6, URZ ;  /* 0x000000060a167899 */ /* 0x000fe2000800063f */
[----:B------:R-:W-:Y:S01]  /*3140*/  ISETP.GE.AND P0, PT, R10, UR19, PT ;  /* 0x000000130a007c0c */ /* 0x000fe2000bf06270 */
[----:B------:R-:W-:Y:S01]  /*3150*/  IMAD.WIDE.U32 R20, R14, UR6, R4 ;  /* 0x000000060e147c25 */ /* 0x000fe2000f8e0004 */
[----:B------:R-:W-:Y:S01]  /*3160*/  IADD3 R177, R13, R0, RZ ;  /* 0x000000000db17210 */ /* 0x000fe20007ffe0ff */
[----:B------:R1:W-:Y:S01]  /*3170*/  STL.64 [R1+0x70], R12 ;  /* 0x0000700c01007387 */ /* 0x0003e20000100a00 */
[----:B------:R-:W-:Y:S01]  /*3180*/  MOV R176, R12 ;  /* 0x0000000c00b07202 */ /* 0x000fe20000000f00 */
[----:B------:R-:W-:Y:S01]  /*3190*/  UIMAD UR20, UR36, UR22, UR20 ;  /* 0x00000016241472a4 */ /* 0x000fe2000f8e0214 */
[----:B------:R-:W-:Y:S01]  /*31a0*/  MOV R171, UR22 ;  /* 0x0000001600ab7c02 */ /* 0x000fe20008000f00 */
[----:B------:R-:W-:Y:S01]  /*31b0*/  IMAD R0, R8, UR6, RZ ;  /* 0x0000000608007c24 */ /* 0x000fe2000f8e02ff */
[----:B------:R-:W-:Y:S01]  /*31c0*/  ISETP.GE.AND P1, PT, R16, UR19, PT ;  /* 0x0000001310007c0c */ /* 0x000fe2000bf26270 */
[----:B------:R2:W-:Y:S01]  /*31d0*/  STL.64 [R1+0x68], R176 ;  /* 0x000068b001007387 */ /* 0x0005e20000100a00 */
[----:B------:R-:W-:Y:S01]  /*31e0*/  ISETP.GE.AND P2, PT, R17, UR19, PT ;  /* 0x0000001311007c0c */ /* 0x000fe2000bf46270 */
[----:B------:R-:W-:Y:S01]  /*31f0*/  IMAD.WIDE.U32 R2, R171, UR32, R176 ;  /* 0x00000020ab027c25 */ /* 0x000fe2000f8e00b0 */
[----:B------:R-:W-:Y:S01]  /*3200*/  ISETP.GE.AND P3, PT, R15, UR19, PT ;  /* 0x000000130f007c0c */ /* 0x000fe2000bf66270 */
[----:B------:R2:W-:Y:S03]  /*3210*/  STL.64 [R1+0x28], R20 ;  /* 0x0000281401007387 */ /* 0x0005e60000100a00 */
[----:B------:R-:W-:Y:S01]  /*3220*/  IADD3 R5, R3, UR20, RZ ;  /* 0x0000001403057c10 */ /* 0x000fe2000fffe0ff */
[----:B-1----:R-:W-:Y:S01]  /*3230*/  IMAD R12, R14, UR7, R0 ;  /* 0x000000070e0c7c24 */ /* 0x002fe2000f8e0200 */
        /* <DEDUP_REMOVED lines=12> */
.L_x_2119:
[----:B------:R-:W-:Y:S05]  /*3300*/  BSYNC B0 ;  /* 0x0000000000007941 */ /* 0x000fea0003800000 */
.L_x_2118:
        /* <DEDUP_REMOVED lines=8> */
[----:B------:R-:W-:Y:S01]  /*3390*/  IADD3 R0, P0, R2, UR35, RZ ;  /* 0x0000002302007c10 */ /* 0x000fe2000ff1e0ff */
[----:B------:R-:W-:-:S03]  /*33a0*/  ULDC.64 UR6, c[0x0][0x218] ;  /* 0x0000860000067ab9 */ /* 0x000fc60000000a00 */
[----:B----4-:R-:W-:Y:S02]  /*33b0*/  IADD3.X R7, R5, UR34, RZ, P0, !PT ;  /* 0x0000002205077c10 */ /* 0x010fe400087fe4ff */
[----:B------:R-:W-:-:S04]  /*33c0*/  LEA R6, P0, R0, UR6, 0x1 ;  /* 0x0000000600067c11 */ /* 0x000fc8000f8008ff */
[----:B------:R-:W-:-:S05]  /*33d0*/  LEA.HI.X R7, R0, UR7, R7, 0x1, P0 ;  /* 0x0000000700077c11 */ /* 0x000fca00080f0c07 */
[----:B------:R-:W-:Y:S01]  /*33e0*/  @!PT LDS RZ, [RZ] ;  /* 0x00000000fffff984 */ /* 0x000fe20000000800 */
[----:B------:R-:W-:Y:S01]  /*33f0*/  @!PT LDS RZ, [RZ] ;  /* 0x00000000fffff984 */ /* 0x000fe20000000800 */
[----:B------:R-:W-:Y:S01]  /*3400*/  @!PT LDS RZ, [RZ] ;  /* 0x00000000fffff984 */ /* 0x000fe20000000800 */
[----:B------:R4:W-:Y:S04]  /*3410*/  LDGSTS.E.BYPASS.LTC128B.128 [R212+0x4800], desc[UR26][R6.64] ;  /* 0x0480000006d47fae */ /* 0x0009e8000b901d5a */
.L_x_2121:
[----:B------:R-:W-:Y:S05]  /*3420*/  BSYNC B0 ;  /* 0x0000000000007941 */ /* 0x000fea0003800000 */
.L_x_2120:
        /* <DEDUP_REMOVED lines=8> */
[----:B----4-:R-:W-:Y:S02]  /*34b0*/  IMAD.U32 R7, RZ, RZ, UR10 ;  /* 0x0000000aff077e24 */ /* 0x010fe4000f8e00ff */
        /* <DEDUP_REMOVED lines=9> */
.L_x_2123:
[----:B------:R-:W-:Y:S05]  /*3550*/  BSYNC B0 ;  /* 0x0000000000007941 */ /* 0x000fea0003800000 */
.L_x_2122:
        /* <DEDUP_REMOVED lines=18> */
.L_x_2125:
[----:B------:R-:W-:Y:S05]  /*3680*/  BSYNC B0 ;  /* 0x0000000000007941 */ /* 0x000fea0003800000 */
.L_x_2124:
        /* <DEDUP_REMOVED lines=15> */
[----:B------:R-:W-:-:S03]  /*3780*/  @UP1 ULDC UR6, c[0x0][0x2e8] ;  /* 0x0000ba0000061ab9 */ /* 0x000fc60000000800 */
[----:B------:R-:W-:Y:S01]  /*3790*/  @UP1 ULEA.HI.X UR21, UR38, UR21, UR7, 0x2, UP0 ;  /* 0x0000001526151291 */ /* 0x000fe200080f1407 */
[----:B------:R-:W-:-:S05]  /*37a0*/  IMAD.U32 R2, RZ, RZ, UR20 ;  /* 0x00000014ff027e24 */ /* 0x000fca000f8e00ff */
[----:B------:R-:W-:-:S05]  /*37b0*/  IMAD.U32 R3, RZ, RZ, UR21 ;  /* 0x00000015ff037e24 */ /* 0x000fca000f8e00ff */
[----:B------:R5:W2:Y:S01]  /*37c0*/  @P0 LDG.E R8, desc[UR26][R2.64] ;  /* 0x0000001a02080981 */ /* 0x000aa2000c1e1900 */
[----:B----4-:R-:W2:Y:S01]  /*37d0*/  @P0 MUFU.RCP R7, UR6 ;  /* 0x0000000600070d08 */ /* 0x010ea20008001000 */
[----:B------:R-:W-:Y:S01]  /*37e0*/  IMAD.SHL.U32 R9, R32, 0x40, RZ ;  /* 0x0000004020097824 */ /* 0x000fe200078e00ff */
[C---:B------:R-:W-:Y:S01]  /*37f0*/  ISETP.GE.AND P1, PT, R10.reuse, UR19, PT ;  /* 0x000000130a007c0c */ /* 0x040fe2000bf26270 */
[----:B------:R-:W-:Y:S01]  /*3800*/  BAR.SYNC.DEFER_BLOCKING 0x0 ;  /* 0x0000000000007b1d */ /* 0x000fe20000010000 */
[----:B-1----:R-:W-:Y:S01]  /*3810*/  IMAD.SHL.U32 R5, R10, 0x8, RZ ;  /* 0x000000080a057824 */ /* 0x002fe200078e00ff */
[----:B------:R-:W-:Y:S01]  /*3820*/  USHF.L.U64.HI UR15, UR8, 0x6, UR9 ;  /* 0x00000006080f7899 */ /* 0x000fe20008010209 */
[----:B------:R-:W-:Y:S01]  /*3830*/  IMAD.IADD R243, R21, 0x1, R12 ;  /* 0x0000000115f37824 */ /* 0x000fe200078e020c */
[----:B------:R-:W-:Y:S01]  /*3840*/  USHF.L.U32 UR20, UR8, 0x6, URZ ;  /* 0x0000000608147899 */ /* 0x000fe2000800063f */
[----:B------:R-:W-:Y:S01]  /*3850*/  IMAD.MOV.U32 R242, RZ, RZ, R20 ;  /* 0x000000fffff27224 */ /* 0x000fe200078e0014 */
[----:B------:R-:W-:Y:S01]  /*3860*/  UIMAD UR6, UR15, UR32, URZ ;  /* 0x000000200f0672a4 */ /* 0x000fe2000f8e023f */
[----:B------:R-:W-:Y:S01]  /*3870*/  BSSY B0, `(.L_x_2126) ;  /* 0x0000035000007945 */ /* 0x000fe20003800000 */
[----:B------:R-:W-:Y:S01]  /*3880*/  UIADD3 UR24, UR28, 0x1, -UR29 ;  /* 0x000000011c187890 */ /* 0x000fe2000fffe81d */
[----:B------:R-:W-:Y:S01]  /*3890*/  ISETP.GE.AND P2, PT, R16, UR19, PT ;  /* 0x0000001310007c0c */ /* 0x000fe2000bf46270 */
[----:B------:R1:W-:Y:S01]  /*38a0*/  STL.64 [R1+0x8], R242 ;  /* 0x000008f201007387 */ /* 0x0003e20000100a00 */
[----:B------:R-:W-:Y:S01]  /*38b0*/  UIMAD UR6, UR36, UR20, UR6 ;  /* 0x00000014240672a4 */ /* 0x000fe2000f8e0206 */
[----:B------:R-:W-:Y:S01]  /*38c0*/  ISETP.GE.AND P3, PT, R17, UR19, PT ;  /* 0x0000001311007c0c */ /* 0x000fe2000bf66270 */
[----:B------:R-:W-:Y:S01]  /*38d0*/  UMOV UR21, URZ ;  /* 0x0000003f00157c82 */ /* 0x000fe20008000000 */
[----:B------:R-:W-:Y:S01]  /*38e0*/  UIADD3 UR24, UR24, UR17, URZ ;  /* 0x0000001118187290 */ /* 0x000fe2000fffe03f */
[----:B------:R-:W-:-:S02]  /*38f0*/  ISETP.GE.AND P4, PT, R15, UR19, PT ;  /* 0x000000130f007c0c */ /* 0x000fc4000bf86270 */
[----:B------:R-:W-:Y:S02]  /*3900*/  SHF.R.S32.HI R88, RZ, 0x5, R88 ;  /* 0x00000005ff587819 */ /* 0x000fe40000011458 */
[----:B-----5:R-:W-:Y:S01]  /*3910*/  LEA.HI R3, R19, R152, RZ, 0x4 ;  /* 0x0000009813037211 */ /* 0x020fe200078f20ff */
[----:B------:R1:W-:Y:S03]  /*3920*/  @P1 STS.128 [R212+0x6000], RZ ;  /* 0x006000ffd4001388 */ /* 0x0003e60000000c00 */
[----:B------:R-:W-:-:S05]  /*3930*/  LOP3.LUT R0, R3, 0xfffffff0, RZ, 0xc0, !PT ;  /* 0xfffffff003007812 */ /* 0x000fca00078ec0ff */
[----:B------:R-:W-:-:S05]  /*3940*/  IMAD.IADD R0, R152, 0x1, -R0 ;  /* 0x0000000198007824 */ /* 0x000fca00078e0a00 */
[----:B------:R-:W-:-:S04]  /*3950*/  SHF.R.S32.HI R2, RZ, 0x1f, R0 ;  /* 0x0000001fff027819 */ /* 0x000fc80000011400 */
[----:B------:R-:W-:Y:S02]  /*3960*/  LEA.HI R6, R2, R0, RZ, 0x3 ;  /* 0x0000000002067211 */ /* 0x000fe400078f18ff */
[----:B------:R-:W-:Y:S02]  /*3970*/  SHF.R.S32.HI R2, RZ, 0x4, R3 ;  /* 0x00000004ff027819 */ /* 0x000fe40000011403 */
[----:B------:R-:W-:Y:S02]  /*3980*/  LOP3.LUT R4, R6, 0xfffffff8, RZ, 0xc0, !PT ;  /* 0xfffffff806047812 */ /* 0x000fe400078ec0ff */
[----:B------:R-:W-:-:S03]  /*3990*/  LEA.HI R3, R3, R2, RZ, 0x1 ;  /* 0x0000000203037211 */ /* 0x000fc600078f08ff */
[----:B------:R-:W-:Y:S01]  /*39a0*/  IMAD.IADD R11, R0, 0x1, -R4 ;  /* 0x00000001000b7824 */ /* 0x000fe200078e0a04 */
[----:B------:R-:W-:Y:S02]  /*39b0*/  LOP3.LUT R3, R3, 0xfffffffe, RZ, 0xc0, !PT ;  /* 0xfffffffe03037812 */ /* 0x000fe400078ec0ff */
[----:B------:R-:W-:-:S03]  /*39c0*/  LOP3.LUT R0, R9, 0x1c0, RZ, 0xc0, !PT ;  /* 0x000001c009007812 */ /* 0x000fc600078ec0ff */
[----:B------:R-:W-:Y:S01]  /*39d0*/  IMAD.IADD R4, R2, 0x1, -R3 ;  /* 0x0000000102047824 */ /* 0x000fe200078e0a03 */
[----:B------:R-:W-:Y:S01]  /*39e0*/  LOP3.LUT R5, R0, 0x8, R5, 0xf8, !PT ;  /* 0x0000000800057812 */ /* 0x000fe200078ef805 */
[----:B------:R-:W-:Y:S01]  /*39f0*/  IMAD.SHL.U32 R2, R11, 0x40, RZ ;  /* 0x000000400b027824 */ /* 0x000fe200078e00ff */
[----:B------:R-:W-:Y:S01]  /*3a00*/  SHF.R.U32.HI R0, RZ, 0x3, R0 ;  /* 0x00000003ff007819 */ /* 0x000fe20000011600 */
[----:B------:R-:W-:-:S03]  /*3a10*/  IMAD.SHL.U32 R3, R4, 0x8, RZ ;  /* 0x0000000804037824 */ /* 0x000fc600078e00ff */
[----:B------:R-:W-:Y:S02]  /*3a20*/  LOP3.LUT R0, R5, R0, RZ, 0x3c, !PT ;  /* 0x0000000005007212 */ /* 0x000fe400078e3cff */
[----:B------:R-:W-:-:S03]  /*3a30*/  LOP3.LUT R2, R2, 0x1c0, RZ, 0xc0, !PT ;  /* 0x000001c002027812 */ /* 0x000fc600078ec0ff */
[----:B------:R-:W-:Y:S01]  /*3a40*/  IMAD R0, R4, 0x200, R0 ;  /* 0x0000020004007824 */ /* 0x000fe200078e0200 */
[----:B------:R-:W-:Y:S02]  /*3a50*/  LOP3.LUT R3, R2, 0x8, R3, 0xf8, !PT ;  /* 0x0000000802037812 */ /* 0x000fe400078ef803 */
[----:B------:R-:W-:-:S04]  /*3a60*/  SHF.R.U32.HI R2, RZ, 0x3, R2 ;  /* 0x00000003ff027819 */ /* 0x000fc80000011602 */
[----:B------:R-:W-:Y:S01]  /*3a70*/  LOP3.LUT R91, R3, R2, RZ, 0x3c, !PT ;  /* 0x00000002035b7212 */ /* 0x000fe200078e3cff */
[----:B------:R-:W-:Y:S02]  /*3a80*/  IMAD.U32 R2, RZ, RZ, UR32 ;  /* 0x00000020ff027e24 */ /* 0x000fe4000f8e00ff */
[----:B------:R-:W-:-:S05]  /*3a90*/  IMAD.SHL.U32 R3, R6, 0x40, RZ ;  /* 0x0000004006037824 */ /* 0x000fca00078e00ff */
[----:B------:R-:W-:Y:S01]  /*3aa0*/  LOP3.LUT R90, R3, 0xfffffe00, RZ, 0xc0, !PT ;  /* 0xfffffe00035a7812 */ /* 0x000fe200078ec0ff */
[----:B--2---:R-:W-:-:S05]  /*3ab0*/  @P0 FMUL.FTZ R5, R8, R7 ;  /* 0x0000000708050220 */ /* 0x004fca0000410000 */
[----:B------:R-:W-:Y:S01]  /*3ac0*/  @P0 R2UR UR7, R5 ;  /* 0x00000000050702ca */ /* 0x000fe200000e0000 */
[----:B------:R-:W-:-:S04]  /*3ad0*/  IMAD.WIDE.U32 R4, R2, UR20, R242 ;  /* 0x0000001402047c25 */ /* 0x000fc8000f8e00f2 */
[----:B------:R-:W-:-:S08]  /*3ae0*/  VIADD R7, R5, UR6 ;  /* 0x0000000605077c36 */ /* 0x000fd00008000000 */
        /* <DEDUP_REMOVED lines=13> */
.L_x_2127:
[----:B------:R-:W-:Y:S05]  /*3bc0*/  BSYNC B0 ;  /* 0x0000000000007941 */ /* 0x000fea0003800000 */
.L_x_2126:
[----:B------:R4:W-:Y:S01]  /*3bd0*/  @P2 STS.128 [R212+0x6800], RZ ;  /* 0x006800ffd4002388 */ /* 0x0009e20000000c00 */
[----:B------:R-:W-:Y:S01]  /*3be0*/  USHF.L.U64.HI UR17, UR8, 0x4, UR9 ;  /* 0x0000000408117899 */ /* 0x000fe20008010209 */
[----:B------:R-:W-:Y:S01]  /*3bf0*/  BSSY B0, `(.L_x_2128) ;  /* 0x0000011000007945 */ /* 0x000fe20003800000 */
[----:B------:R-:W-:Y:S01]  /*3c00*/  USHF.L.U32 UR23, UR8, 0x4, URZ ;  /* 0x0000000408177899 */ /* 0x000fe2000800063f */
[----:B------:R-:W-:Y:S02]  /*3c10*/  LEA R9, R88, R90, 0xa ;  /* 0x0000005a58097211 */ /* 0x000fe400078e50ff */
[----:B------:R-:W-:Y:S05]  /*3c20*/  @P2 BRA `(.L_x_2129) ;  /* 0x0000000000342947 */ /* 0x000fea0003800000 */
[----:B------:R-:W-:Y:S02]  /*3c30*/  ULDC UR6, c[0x0][0x2d0] ;  /* 0x0000b40000067ab9 */ /* 0x000fe40000000800 */
[----:B------:R-:W-:-:S13]  /*3c40*/  ISETP.GE.AND P0, PT, R244, UR6, PT ;  /* 0x00000006f4007c0c */ /* 0x000fda000bf06270 */
[----:B------:R1:W-:Y:S01]  /*3c50*/  @P0 STS.128 [R212+0x6800], RZ ;  /* 0x006800ffd4000388 */ /* 0x0003e20000000c00 */
[----:B------:R-:W-:Y:S05]  /*3c60*/  @P0 BRA `(.L_x_2129) ;  /* 0x0000000000240947 */ /* 0x000fea0003800000 */
[----:B--2---:R-:W-:Y:S01]  /*3c70*/  IADD3 R3, P0, R4, UR23, RZ ;  /* 0x0000001704037c10 */ /* 0x004fe2000ff1e0ff */
        /* <DEDUP_REMOVED lines=8> */
.L_x_2129:
[----:B------:R-:W-:Y:S05]  /*3d00*/  BSYNC B0 ;  /* 0x0000000000007941 */ /* 0x000fea0003800000 */
.L_x_2128:
        /* <DEDUP_REMOVED lines=19> */
.L_x_2131:
[----:B------:R-:W-:Y:S05]  /*3e40*/  BSYNC B0 ;  /* 0x0000000000007941 */ /* 0x000fea0003800000 */
.L_x_2130:
[----:B------:R1:W-:Y:S01]  /*3e50*/  @P4 STS.128 [R212+0x7800], RZ ;  /* 0x007800ffd4004388 */ /* 0x0003e20000000c00 */
[----:B--2---:R-:W-:Y:S01]  /*3e60*/  IMAD.IADD R2, R91, 0x1, R9 ;  /* 0x000000015b027824 */ /* 0x004fe200078e0209 */
        /* <DEDUP_REMOVED lines=25> */
.L_x_2133:
[----:B------:R-:W-:Y:S05]  /*4000*/  BSYNC B0 ;  /* 0x0000000000007941 */ /* 0x000fea0003800000 */
.L_x_2132:
[----:B------:R-:W-:Y:S01]  /*4010*/  LDSM.16.M88.4 R16, [R184+0x4000] ;  /* 0x00400000b810783b */ /* 0x000fe20000000200 */
[----:B------:R-:W-:Y:S01]  /*4020*/  R2P PR, R32, 0x6 ;  /* 0x0000000620007804 */ /* 0x000fe20000000000 */
[--C-:B------:R-:W-:Y:S01]  /*4030*/  IMAD R194, R2, 0x2, R191.reuse ;  /* 0x0000000202c27824 */ /* 0x100fe200078e02bf */
[----:B------:R-:W-:Y:S01]  /*4040*/  UIADD3 UR29, UR28, -UR29, URZ ;  /* 0x8000001d1c1d7290 */ /* 0x000fe2000fffe03f */
[----:B-1----:R-:W1:Y:S01]  /*4050*/  LDSM.16.M88.4 R4, [R191+0x2000] ;  /* 0x00200000bf04783b */ /* 0x002e620000000200 */
[----:B------:R-:W-:Y:S01]  /*4060*/  VIADD R195, R184, 0x4040 ;  /* 0x00004040b8c37836 */ /* 0x000fe20000000000 */
[----:B------:R-:W-:Y:S01]  /*4070*/  SEL R0, R12, 0xffffffe0, !P1 ;  /* 0xffffffe00c007807 */ /* 0x000fe20004800000 */
[----:B------:R-:W-:Y:S01]  /*4080*/  IMAD R192, R3, 0x2, R191 ;  /* 0x0000000203c07824 */ /* 0x000fe200078e02bf */
[----:B------:R-:W5:Y:S01]  /*4090*/  LDSM.16.M88.4 R24, [R184+0x5000] ;  /* 0x00500000b818783b */ /* 0x000f620000000200 */
[----:B------:R-:W-:Y:S01]  /*40a0*/  IMAD.SHL.U32 R152, R152, 0x2, RZ ;  /* 0x0000000298987824 */ /* 0x000fe200078e00ff */
[----:B------:R-:W3:Y:S01]  /*40b0*/  LDC.U8 R199, c[0x0][0x388] ;  /* 0x0000e200ffc77b82 */ /* 0x000ee20000000000 */
[----:B------:R-:W-:Y:S01]  /*40c0*/  IMAD.IADD R190, R184, 0x1, R0 ;  /* 0x00000001b8be7824 */ /* 0x000fe200078e0200 */
[----:B------:R-:W4:Y:S01]  /*40d0*/  LDSM.16.M88.4 R20, [R184+0x5800] ;  /* 0x00580000b814783b */ /* 0x000f220000000200 */
[----:B------:R-:W-:Y:S01]  /*40e0*/  IMAD R193, R2, 0x2, R192 ;  /* 0x0000000202c17824 */ /* 0x000fe200078e02c0 */
[----:B------:R-:W-:Y:S01]  /*40f0*/  LOP3.LUT R153, R152, 0x6, RZ, 0xc0, !PT ;  /* 0x0000000698997812 */ /* 0x000fe200078ec0ff */
[----:B------:R-:W-:Y:S01]  /*4100*/  UMOV UR37, UR32 ;  /* 0x0000002000257c82 */ /* 0x000fe20008000000 */
[----:B------:R-:W2:Y:S01]  /*4110*/  LDSM.16.M88.4 R8, [R191] ;  /* 0x00000000bf08783b */ /* 0x000ea20000000200 */
[----:B------:R-:W-:-:S02]  /*4120*/  UISETP.GT.AND UP0, UPT, UR37, UR12, UPT ;  /* 0x0000000c2500728c */ /* 0x000fc4000bf04270 */
[----:B------:R-:W-:Y:S01]  /*4130*/  UIADD3 UR39, UR31, 0x646e171e, URZ ;  /* 0x646e171e1f277890 */ /* 0x000fe2000fffe03f */
[----:B------:R-:W2:Y:S01]  /*4140*/  LDSM.16.M88.4 R28, [R184+0x4800] ;  /* 0x00480000b81c783b */ /* 0x000ea20000000200 */
[----:B------:R-:W-:-:S03]  /*4150*/  UIADD3 UR38, UR30, -0x4ab325aa, URZ ;  /* 0xb54cda561e267890 */ /* 0x000fc6000fffe03f */
[----:B------:R-:W-:Y:S04]  /*4160*/  LDSM.16.M88.4 R12, [R194+0x2000] ;  /* 0x00200000c20c783b */ /* 0x000fe80000000200 */
[----:B------:R-:W2:Y:S04]  /*4170*/  LDSM.16.M88.4 R48, [R190+0x4000] ;  /* 0x00400000be30783b */ /* 0x000ea80000000200 */
[----:B------:R-:W2:Y:S01]  /*4180*/  LDSM.16.M88.4 R60, [R190+0x5000] ;  /* 0x00500000be3c783b */ /* 0x000ea20000000200 */
[----:B---3--:R-:W-:-:S03]  /*4190*/  IMAD R172, R199, 0x10000, R199 ;  /* 0x00010000c7ac7824 */ /* 0x008fc600078e02c7 */
[----:B------:R-:W3:Y:S04]  /*41a0*/  LDSM.16.M88.4 R76, [R190+0x5800] ;  /* 0x00580000be4c783b */ /* 0x000ee80000000200 */
[----:B------:R-:W3:Y:S01]  /*41b0*/  LDSM.16.M88.4 R44, [R190+0x4800] ;  /* 0x00480000be2c783b */ /* 0x000ee20000000200 */
[C---:B-1----:R-:W-:Y:S03]  /*41c0*/  HMMA.16816.F32 R72, R4.reuse, R16, RZ ;  /* 0x000000100448723c */ /* 0x042fe600000018ff */
[----:B------:R-:W0:Y:S03]  /*41d0*/  LDGDEPBAR ;  /* 0x00000000000079af */ /* 0x000e260000000000 */
[C---:B------:R-:W-:Y:S06]  /*41e0*/  HMMA.16816.F32 R68, R4.reuse, R18, RZ ;  /* 0x000000120444723c */ /* 0x040fec00000018ff */
[C---:B-----5:R-:W-:Y:S06]  /*41f0*/  HMMA.16816.F32 R40, R4.reuse, R24, RZ ;  /* 0x000000180428723c */ /* 0x060fec00000018ff */
[C---:B----4-:R-:W-:Y:S06]  /*4200*/  HMMA.16816.F32 R36, R4.reuse, R20, RZ ;  /* 0x000000140424723c */ /* 0x050fec00000018ff */
[----:B------:R-:W-:Y:S06]  /*4210*/  HMMA.16816.F32 R32, R4, R22, RZ ;  /* 0x000000160420723c */ /* 0x000fec00000018ff */
[C---:B--2---:R-:W-:Y:S06]  /*4220*/  HMMA.16816.F32 R100, R8.reuse, R16, RZ ;  /* 0x000000100864723c */ /* 0x044fec00000018ff */
[----:B------:R-:W-:Y:S01]  /*4230*/  HMMA.16816.F32 R96, R8, R18, RZ ;  /* 0x000000120860723c */ /* 0x000fe200000018ff */
[----:B------:R-:W1:Y:S05]  /*4240*/  LDSM.16.M88.4 R16, [R194] ;  /* 0x00000000c210783b */ /* 0x000e6a0000000200 */
[C---:B------:R-:W-:Y:S06]  /*4250*/  HMMA.16816.F32 R56, R4.reuse, R28, RZ ;  /* 0x0000001c0438723c */ /* 0x040fec00000018ff */
[C---:B------:R-:W-:Y:S06]  /*4260*/  HMMA.16816.F32 R52, R4.reuse, R30, RZ ;  /* 0x0000001e0434723c */ /* 0x040fec00000018ff */
[----:B------:R-:W-:Y:S06]  /*4270*/  HMMA.16816.F32 R64, R4, R26, RZ ;  /* 0x0000001a0440723c */ /* 0x000fec00000018ff */
[----:B------:R-:W-:Y:S01]  /*4280*/  HMMA.16816.F32 R80, R8, R24, RZ ;  /* 0x000000180850723c */ /* 0x000fe200000018ff */
[----:B------:R-:W-:-:S04]  /*4290*/  VIADD R4, R184, 0x4000 ;  /* 0x00004000b8047836 */ /* 0x000fc80000000000 */
[----:B------:R-:W-:Y:S01]  /*42a0*/  @P2 VIADD R195, R4, 0xffffffc0 ;  /* 0xffffffc004c32836 */ /* 0x000fe20000000000 */
[----:B------:R-:W-:Y:S01]  /*42b0*/  HMMA.16816.F32 R104, R8, R26, RZ ;  /* 0x0000001a0868723c */ /* 0x000fe200000018ff */
[----:B------:R-:W-:Y:S02]  /*42c0*/  LDSM.16.M88.4 R4, [R193+0x2000] ;  /* 0x00200000c104783b */ /* 0x000fe40000000200 */
[----:B------:R-:W-:Y:S01]  /*42d0*/  IMAD.IADD R189, R0, 0x1, R195 ;  /* 0x0000000100bd7824 */ /* 0x000fe200078e02c3 */
[----:B------:R-:W-:Y:S01]  /*42e0*/  SHF.R.S32.HI R0, RZ, 0x1f, R89 ;  /* 0x0000001fff007819 */ /* 0x000fe20000011459 */
[C---:B------:R-:W-:Y:S01]  /*42f0*/  VIADD R198, R195.reuse, 0x800 ;  /* 0x00000800c3c67836 */ /* 0x040fe20000000000 */
[----:B------:R-:W-:Y:S01]  /*4300*/  HMMA.16816.F32 R148, R12, R48, R72 ;  /* 0x000000300c94723c */ /* 0x000fe20000001848 */
[C---:B------:R-:W-:Y:S01]  /*4310*/  VIADD R197, R195.reuse, 0x1000 ;  /* 0x00001000c3c57836 */ /* 0x040fe20000000000 */
[----:B------:R-:W-:Y:S01]  /*4320*/  LEA.HI R0, R0, R89, RZ, 0x2 ;  /* 0x0000005900007211 */ /* 0x000fe200078f10ff */
[----:B------:R-:W-:-:S03]  /*4330*/  VIADD R196, R195, 0x1800 ;  /* 0x00001800c3c47836 */ /* 0x000fc60000000000 */
[----:B------:R-:W-:Y:S01]  /*4340*/  HMMA.16816.F32 R144, R12, R50, R68 ;  /* 0x000000320c90723c */ /* 0x000fe20000001844 */
[----:B------:R-:W-:-:S05]  /*4350*/  SHF.R.S32.HI R0, RZ, 0x2, R0 ;  /* 0x00000002ff007819 */ /* 0x000fca0000011400 */
[C---:B------:R-:W-:Y:S06]  /*4360*/  HMMA.16816.F32 R84, R8.reuse, R28, RZ ;  /* 0x0000001c0854723c */ /* 0x040fec00000018ff */
[C---:B------:R-:W-:Y:S01]  /*4370*/  HMMA.16816.F32 R92, R8.reuse, R30, RZ ;  /* 0x0000001e085c723c */ /* 0x040fe200000018ff */
[----:B------:R-:W-:Y:S05]  /*4380*/  LDSM.16.M88.4 R28, [R195+0x1800] ;  /* 0x00180000c31c783b */ /* 0x000fea0000000200 */
[C---:B------:R-:W-:Y:S06]  /*4390*/  HMMA.16816.F32 R24, R8.reuse, R20, RZ ;  /* 0x000000140818723c */ /* 0x040fec00000018ff */
[----:B------:R-:W-:Y:S01]  /*43a0*/  HMMA.16816.F32 R116, R8, R22, RZ ;  /* 0x000000160874723c */ /* 0x000fe200000018ff */
[----:B------:R-:W-:Y:S04]  /*43b0*/  LDSM.16.M88.4 R8, [R192+0x2000] ;  /* 0x00200000c008783b */ /* 0x000fe80000000200 */
[----:B------:R-:W-:Y:S01]  /*43c0*/  LDSM.16.M88.4 R20, [R189+0x800] ;  /* 0x00080000bd14783b */ /* 0x000fe20000000200 */
[C---:B------:R-:W-:Y:S03]  /*43d0*/  HMMA.16816.F32 R132, R12.reuse, R60, R40 ;  /* 0x0000003c0c84723c */ /* 0x040fe60000001828 */
[----:B------:R-:W2:Y:S03]  /*43e0*/  LDSM.16.M88.4 R40, [R195] ;  /* 0x00000000c328783b */ /* 0x000ea60000000200 */
[C---:B---3--:R-:W-:Y:S01]  /*43f0*/  HMMA.16816.F32 R72, R12.reuse, R76, R36 ;  /* 0x0000004c0c48723c */ /* 0x048fe20000001824 */
[----:B------:R-:W3:Y:S05]  /*4400*/  LDSM.16.M88.4 R36, [R195+0x800] ;  /* 0x00080000c324783b */ /* 0x000eea0000000200 */
[C---:B------:R-:W-:Y:S01]  /*4410*/  HMMA.16816.F32 R68, R12.reuse, R78, R32 ;  /* 0x0000004e0c44723c */ /* 0x040fe20000001820 */
[----:B------:R-:W4:Y:S05]  /*4420*/  LDSM.16.M88.4 R32, [R195+0x1000] ;  /* 0x00100000c320783b */ /* 0x000f2a0000000200 */
[C---:B------:R-:W-:Y:S06]  /*4430*/  HMMA.16816.F32 R140, R12.reuse, R44, R56 ;  /* 0x0000002c0c8c723c */ /* 0x040fec0000001838 */
[C---:B------:R-:W-:Y:S06]  /*4440*/  HMMA.16816.F32 R136, R12.reuse, R46, R52 ;  /* 0x0000002e0c88723c */ /* 0x040fec0000001834 */
[----:B------:R-:W-:Y:S01]  /*4450*/  HMMA.16816.F32 R128, R12, R62, R64 ;  /* 0x0000003e0c80723c */ /* 0x000fe20000001840 */
[----:B------:R-:W5:Y:S05]  /*4460*/  LDSM.16.M88.4 R12, [R192] ;  /* 0x00000000c00c783b */ /* 0x000f6a0000000200 */
[C---:B-1----:R-:W-:Y:S06]  /*4470*/  HMMA.16816.F32 R108, R16.reuse, R48, R100 ;  /* 0x00000030106c723c */ /* 0x042fec0000001864 */
[C---:B------:R-:W-:Y:S06]  /*4480*/  HMMA.16816.F32 R112, R16.reuse, R44, R84 ;  /* 0x0000002c1070723c */ /* 0x040fec0000001854 */
[C---:B------:R-:W-:Y:S01]  /*4490*/  HMMA.16816.F32 R124, R16.reuse, R76, R24 ;  /* 0x0000004c107c723c */ /* 0x040fe20000001818 */
[----:B------:R-:W1:Y:S05]  /*44a0*/  LDSM.16.M88.4 R24, [R189] ;  /* 0x00000000bd18783b */ /* 0x000e6a0000000200 */
[C---:B------:R-:W-:Y:S01]  /*44b0*/  HMMA.16816.F32 R52, R16.reuse, R50, R96 ;  /* 0x000000321034723c */ /* 0x040fe20000001860 */
[----:B------:R-:W-:Y:S05]  /*44c0*/  LDSM.16.M88.4 R48, [R189+0x1800] ;  /* 0x00180000bd30783b */ /* 0x000fea0000000200 */
[C---:B------:R-:W-:Y:S01]  /*44d0*/  HMMA.16816.F32 R56, R16.reuse, R46, R92 ;  /* 0x0000002e1038723c */ /* 0x040fe2000000185c */
[----:B------:R-:W1:Y:S05]  /*44e0*/  LDSM.16.M88.4 R44, [R189+0x1000] ;  /* 0x00100000bd2c783b */ /* 0x000e6a0000000200 */
[C---:B------:R-:W-:Y:S06]  /*44f0*/  HMMA.16816.F32 R120, R16.reuse, R60, R80 ;  /* 0x0000003c1078723c */ /* 0x040fec0000001850 */
[C---:B------:R-:W-:Y:S06]  /*4500*/  HMMA.16816.F32 R64, R16.reuse, R62, R104 ;  /* 0x0000003e1040723c */ /* 0x040fec0000001868 */
[----:B------:R-:W-:Y:S01]  /*4510*/  HMMA.16816.F32 R76, R16, R78, R116 ;  /* 0x0000004e104c723c */ /* 0x000fe20000001874 */
[----:B------:R-:W1:Y:S01]  /*4520*/  LDSM.16.M88.4 R16, [R193] ;  /* 0x00000000c110783b */ /* 0x000e620000000200 */
[----:B------:R-:W-:-:S04]  /*4530*/  DEPBAR.LE SB0, 0x0 ;  /* 0x000080000000791a */ /* 0x000fc80000000000 */
[C---:B--2---:R-:W-:Y:S06]  /*4540*/  HMMA.16816.F32 R104, R8.reuse, R40, R148 ;  /* 0x000000280868723c */ /* 0x044fec0000001894 */
[C---:B---3--:R-:W-:Y:S06]  /*4550*/  HMMA.16816.F32 R96, R8.reuse, R36, R140 ;  /* 0x000000240860723c */ /* 0x048fec000000188c */
[C---:B----4-:R-:W-:Y:S06]  /*4560*/  HMMA.16816.F32 R84, R8.reuse, R32, R132 ;  /* 0x000000200854723c */ /* 0x050fec0000001884 */
[C---:B------:R-:W-:Y:S06]  /*4570*/  HMMA.16816.F32 R72, R8.reuse, R28, R72 ;  /* 0x0000001c0848723c */ /* 0x040fec0000001848 */
[C---:B------:R-:W-:Y:S06]  /*4580*/  HMMA.16816.F32 R100, R8.reuse, R42, R144 ;  /* 0x0000002a0864723c */ /* 0x040fec0000001890 */
[C---:B------:R-:W-:Y:S06]  /*4590*/  HMMA.16816.F32 R92, R8.reuse, R38, R136 ;  /* 0x00000026085c723c */ /* 0x040fec0000001888 */
        /* <DEDUP_REMOVED lines=8> */
[----:B------:R-:W-:Y:S06]  /*4620*/  HMMA.16816.F32 R28, R12, R30, R76 ;  /* 0x0000001e0c1c723c */ /* 0x000fec000000184c */
[C---:B-1----:R-:W-:Y:S06]  /*4630*/  HMMA.16816.F32 R104, R4.reuse, R24, R104 ;  /* 0x000000180468723c */ /* 0x042fec0000001868 */
        /* <DEDUP_REMOVED lines=8> */
[----:B------:R-:W-:Y:S01]  /*46c0*/  LEA R6, R88, UR25, 0x4 ;  /* 0x0000001958067c11 */ /* 0x000fe2000f8e20ff */
[----:B------:R-:W-:-:S02]  /*46d0*/  IMAD.U32 R4, RZ, RZ, UR14 ;  /* 0x0000000eff047e24 */ /* 0x000fc4000f8e00ff */
[----:B------:R-:W-:Y:S02]  /*46e0*/  IMAD.U32 R7, RZ, RZ, UR28 ;  /* 0x0000001cff077e24 */ /* 0x000fe4000f8e00ff */
[----:B------:R-:W-:Y:S01]  /*46f0*/  IMAD.IADD R6, R0, 0x1, R6 ;  /* 0x0000000100067824 */ /* 0x000fe200078e0206 */
[C---:B------:R-:W-:Y:S01]  /*4700*/  HMMA.16816.F32 R64, R16.reuse, R44, R8 ;  /* 0x0000002c1040723c */ /* 0x040fe20000001808 */
[----:B------:R-:W-:Y:S02]  /*4710*/  IMAD R174, R4, 0x8, R88 ;  /* 0x0000000804ae7824 */ /* 0x000fe400078e0258 */
[----:B------:R-:W-:Y:S01]  /*4720*/  IMAD.U32 R4, RZ, RZ, UR32 ;  /* 0x00000020ff047e24 */ /* 0x000fe2000f8e00ff */
[----:B------:R-:W-:Y:S01]  /*4730*/  VIADDMNMX R211, R6, UR24, R7, PT ;  /* 0x0000001806d37c46 */ /* 0x000fe2000b800107 */
[----:B------:R-:W-:Y:S01]  /*4740*/  IMAD.U32 R7, RZ, RZ, UR29 ;  /* 0x0000001dff077e24 */ /* 0x000fe2000f8e00ff */
[C---:B------:R-:W-:Y:S01]  /*4750*/  HMMA.16816.F32 R60, R16.reuse, R24, R60 ;  /* 0x00000018103c723c */ /* 0x040fe2000000183c */
[----:B------:R-:W-:Y:S01]  /*4760*/  IMAD.U32 R8, RZ, RZ, UR24 ;  /* 0x00000018ff087e24 */ /* 0x000fe2000f8e00ff */
[----:B------:R1:W-:Y:S01]  /*4770*/  STL [R1], R174 ;  /* 0x000000ae01007387 */ /* 0x0003e20000100800 */
[----:B------:R-:W-:Y:S01]  /*4780*/  IMAD R4, R4, 0x40, R153 ;  /* 0x0000004004047824 */ /* 0x000fe200078e0299 */
[C-C-:B------:R-:W-:Y:S01]  /*4790*/  IADD3 R206, R7.reuse, 0x8, R6.reuse ;  /* 0x0000000807ce7810 */ /* 0x140fe20007ffe006 */
[----:B------:R-:W-:Y:S01]  /*47a0*/  VIADD R202, R6, UR29 ;  /* 0x0000001d06ca7c36 */ /* 0x000fe20008000000 */
[--C-:B------:R-:W-:Y:S01]  /*47b0*/  IADD3 R13, R8, 0x8, R6.reuse ;  /* 0x00000008080d7810 */ /* 0x100fe20007ffe006 */
[----:B------:R-:W-:Y:S01]  /*47c0*/  VIADD R5, R4, 0x1 ;  /* 0x0000000104057836 */ /* 0x000fe20000000000 */
[C-C-:B------:R-:W-:Y:S01]  /*47d0*/  IADD3 R15, R8.reuse, 0x40, R6.reuse ;  /* 0x00000040080f7810 */ /* 0x140fe20007ffe006 */
[C---:B------:R-:W-:Y:S01]  /*47e0*/  HMMA.16816.F32 R52, R16.reuse, R26, R52 ;  /* 0x0000001a1034723c */ /* 0x040fe20000001834 */
[----:B------:R-:W-:Y:S01]  /*47f0*/  IADD3 R14, R8, 0x48, R6 ;  /* 0x00000048080e7810 */ /* 0x000fe20007ffe006 */
[C---:B------:R-:W-:Y:S01]  /*4800*/  IMAD.IADD R8, R202.reuse, 0x1, -R4 ;  /* 0x00000001ca087824 */ /* 0x040fe200078e0a04 */
[C-C-:B------:R-:W-:Y:S01]  /*4810*/  IADD3 R205, R7.reuse, 0x40, R6.reuse ;  /* 0x0000004007cd7810 */ /* 0x140fe20007ffe006 */
[----:B------:R-:W-:Y:S01]  /*4820*/  IMAD.IADD R10, R202, 0x1, -R5 ;  /* 0x00000001ca0a7824 */ /* 0x000fe200078e0a05 */
[----:B------:R-:W-:Y:S01]  /*4830*/  IADD3 R207, R7, 0x48, R6 ;  /* 0x0000004807cf7810 */ /* 0x000fe20007ffe006 */
[--C-:B------:R-:W-:Y:S01]  /*4840*/  IMAD.IADD R7, R206, 0x1, -R4.reuse ;  /* 0x00000001ce077824 */ /* 0x100fe200078e0a04 */
[----:B------:R-:W-:Y:S01]  /*4850*/  IABS R6, R8 ;  /* 0x0000000800067213 */ /* 0x000fe20000000000 */
[--C-:B------:R-:W-:Y:S01]  /*4860*/  IMAD.IADD R8, R205, 0x1, -R4.reuse ;  /* 0x00000001cd087824 */ /* 0x100fe200078e0a04 */
[----:B------:R-:W-:Y:S01]  /*4870*/  IABS R10, R10 ;  /* 0x0000000a000a7213 */ /* 0x000fe20000000000 */
[----:B------:R-:W-:Y:S01]  /*4880*/  IMAD.IADD R9, R207, 0x1, -R4 ;  /* 0x00000001cf097824 */ /* 0x000fe200078e0a04 */
[----:B------:R-:W-:Y:S01]  /*4890*/  IABS R7, R7 ;  /* 0x0000000700077213 */ /* 0x000fe20000000000 */
[----:B------:R-:W-:Y:S01]  /*48a0*/  IMAD.MOV.U32 R12, RZ, RZ, R6 ;  /* 0x000000ffff0c7224 */ /* 0x000fe200078e0006 */
[----:B------:R-:W-:Y:S01]  /*48b0*/  IABS R6, R8 ;  /* 0x0000000800067213 */ /* 0x000fe20000000000 */
[----:B------:R-:W-:Y:S01]  /*48c0*/  IMAD.MOV.U32 R11, RZ, RZ, R10 ;  /* 0x000000ffff0b7224 */ /* 0x000fe200078e000a */
[----:B------:R-:W-:Y:S01]  /*48d0*/  IABS R8, R9 ;  /* 0x0000000900087213 */ /* 0x000fe20000000000 */
[----:B------:R-:W-:Y:S01]  /*48e0*/  IMAD.MOV.U32 R9, RZ, RZ, R7 ;  /* 0x000000ffff097224 */ /* 0x000fe200078e0007 */
[----:B------:R-:W-:Y:S01]  /*48f0*/  VIMNMX R208, R14, UR28, PT ;  /* 0x0000001c0ed07c48 */ /* 0x000fe2000bfe0100 */
[----:B------:R-:W-:Y:S01]  /*4900*/  IMAD.MOV.U32 R7, RZ, RZ, R6 ;  /* 0x000000ffff077224 */ /* 0x000fe200078e0006 */
[----:B------:R-:W-:Y:S01]  /*4910*/  VIMNMX R210, R13, UR28, PT ;  /* 0x0000001c0dd27c48 */ /* 0x000fe2000bfe0100 */
[----:B------:R-:W-:Y:S01]  /*4920*/  IMAD.MOV.U32 R6, RZ, RZ, R8 ;  /* 0x000000ffff067224 */ /* 0x000fe200078e0008 */
[----:B------:R-:W-:Y:S01]  /*4930*/  I2FP.F32.S32 R9, R9 ;  /* 0x0000000900097245 */ /* 0x000fe20000201400 */
[----:B------:R-:W-:Y:S01]  /*4940*/  HMMA.16816.F32 R40, R16, R20, R40 ;  /* 0x000000141028723c */ /* 0x000fe20000001828 */
[----:B------:R-:W-:Y:S01]  /*4950*/  I2FP.F32.S32 R8, R7 ;  /* 0x0000000700087245 */ /* 0x000fe20000201400 */
[----:B------:R-:W-:Y:S01]  /*4960*/  IMAD.IADD R0, R90, 0x1, R91 ;  /* 0x000000015a007824 */ /* 0x000fe200078e025b */
[----:B------:R-:W-:-:S02]  /*4970*/  I2FP.F32.S32 R6, R6 ;  /* 0x0000000600067245 */ /* 0x000fc40000201400 */
[----:B------:R-:W-:Y:S01]  /*4980*/  I2FP.F32.S32 R7, R11 ;  /* 0x0000000b00077245 */ /* 0x000fe20000201400 */
[C---:B------:R-:W-:Y:S01]  /*4990*/  HMMA.16816.F32 R36, R16.reuse, R22, R36 ;  /* 0x000000161024723c */ /* 0x040fe20000001824 */
[----:B------:R-:W-:Y:S02]  /*49a0*/  VIMNMX R209, R15, UR28, PT ;  /* 0x0000001c0fd17c48 */ /* 0x000fe4000bfe0100 */
[----:B------:R-:W-:Y:S01]  /*49b0*/  I2FP.F32.S32 R10, R12 ;  /* 0x0000000c000a7245 */ /* 0x000fe20000201400 */
[----:B------:R-:W-:Y:S01]  /*49c0*/  FFMA.FTZ R12, R6, -UR21, R106 ;  /* 0x80000015060c7c23 */ /* 0x000fe2000801006a */
[----:B------:R-:W-:Y:S01]  /*49d0*/  FFMA.FTZ R11, R7, -UR21, R61 ;  /* 0x80000015070b7c23 */ /* 0x000fe2000801003d */
[----:B------:R-:W-:Y:S01]  /*49e0*/  HMMA.16816.F32 R68, R16, R46, R32 ;  /* 0x0000002e1044723c */ /* 0x000fe20000001820 */
[----:B------:R-:W-:Y:S01]  /*49f0*/  VIADD R6, R4, 0x8 ;  /* 0x0000000804067836 */ /* 0x000fe20000000000 */
[----:B------:R-:W-:Y:S01]  /*4a00*/  ISETP.GE.AND P0, PT, R5, R208, PT ;  /* 0x000000d00500720c */ /* 0x000fe20003f06270 */
[----:B------:R-:W-:Y:S01]  /*4a10*/  IMAD.IADD R7, R206, 0x1, -R5 ;  /* 0x00000001ce077824 */ /* 0x000fe200078e0a05 */
[----:B------:R-:W-:-:S02]  /*4a20*/  VIADDMNMX R200, R207, -UR18, RZ, !PT ;  /* 0x80000012cfc87c46 */ /* 0x000fc4000f8001ff */
[C---:B------:R-:W-:Y:S01]  /*4a30*/  HMMA.16816.F32 R56, R16.reuse, R48, R56 ;  /* 0x000000301038723c */ /* 0x040fe20000001838 */
[C---:B------:R-:W-:Y:S02]  /*4a40*/  ISETP.GE.AND P3, PT, R5.reuse, R211, PT ;  /* 0x000000d30500720c */ /* 0x040fe40003f66270 */
[----:B------:R-:W-:Y:S02]  /*4a50*/  VIADDMNMX R204, R202, -UR18, RZ, !PT ;  /* 0x80000012cacc7c46 */ /* 0x000fe4000f8001ff */
[C---:B------:R-:W-:Y:S01]  /*4a60*/  ISETP.GE.AND P2, PT, R5.reuse, R210, PT ;  /* 0x000000d20500720c */ /* 0x040fe20003f46270 */
[----:B------:R-:W-:Y:S01]  /*4a70*/  HMMA.16816.F32 R72, R16, R50, R28 ;  /* 0x000000321048723c */ /* 0x000fe2000000181c */
[----:B------:R-:W-:Y:S02]  /*4a80*/  ISETP.GE.AND P1, PT, R5, R209, PT ;  /* 0x000000d10500720c */ /* 0x000fe40003f26270 */
[----:B------:R-:W-:Y:S02]  /*4a90*/  VIADDMNMX R203, R206, -UR18, RZ, !PT ;  /* 0x80000012cecb7c46 */ /* 0x000fe4000f8001ff */
[----:B------:R-:W-:-:S02]  /*4aa0*/  VIADDMNMX R201, R205, -UR18, RZ, !PT ;  /* 0x80000012cdc97c46 */ /* 0x000fc4000f8001ff */
[----:B------:R-:W-:Y:S01]  /*4ab0*/  FFMA.FTZ R17, R9, -UR21, R62 ;  /* 0x8000001509117c23 */ /* 0x000fe2000801003e */
[----:B------:R-:W-:Y:S01]  /*4ac0*/  FFMA.FTZ R16, R8, -UR21, R104 ;  /* 0x8000001508107c23 */ /* 0x000fe20008010068 */
[--C-:B------:R-:W-:Y:S02]  /*4ad0*/  IMAD.IADD R9, R205, 0x1, -R5.reuse ;  /* 0x00000001cd097824 */ /* 0x100fe400078e0a05 */
[----:B------:R-:W-:Y:S01]  /*4ae0*/  FFMA.FTZ R18, R10, -UR21, R60 ;  /* 0x800000150a127c23 */ /* 0x000fe2000801003c */
[----:B------:R-:W-:Y:S01]  /*4af0*/  IMAD.IADD R8, R207, 0x1, -R5 ;  /* 0x00000001cf087824 */ /* 0x000fe200078e0a05 */
[----:B------:R-:W-:Y:S01]  /*4b00*/  BAR.SYNC.DEFER_BLOCKING 0x0 ;  /* 0x0000000000007b1d */ /* 0x000fe20000010000 */
[C---:B------:R-:W-:Y:S01]  /*4b10*/  ISETP.LT.OR P0, PT, R5.reuse, R200, P0 ;  /* 0x000000c80500720c */ /* 0x040fe20000701670 */
[----:B------:R-:W-:Y:S01]  /*4b20*/  IMAD.IADD R10, R202, 0x1, -R6 ;  /* 0x00000001ca0a7824 */ /* 0x000fe200078e0a06 */
[C---:B------:R-:W-:Y:S02]  /*4b30*/  ISETP.LT.OR P4, PT, R5.reuse, R204, P3 ;  /* 0x000000cc0500720c */ /* 0x040fe40001f81670 */
[----:B------:R-:W-:-:S02]  /*4b40*/  ISETP.LT.OR P2, PT, R5, R203, P2 ;  /* 0x000000cb0500720c */ /* 0x000fc40001741670 */
[----:B------:R-:W-:Y:S02]  /*4b50*/  ISETP.LT.OR P1, PT, R5, R201, P1 ;  /* 0x000000c90500720c */ /* 0x000fe40000f21670 */
[----:B------:R-:W-:Y:S02]  /*4b60*/  IABS R7, R7 ;  /* 0x0000000700077213 */ /* 0x000fe40000000000 */
[----:B------:R-:W-:Y:S02]  /*4b70*/  IABS R5, R9 ;  /* 0x0000000900057213 */ /* 0x000fe40000000000 */
[----:B------:R-:W-:Y:S02]  /*4b80*/  IABS R8, R8 ;  /* 0x0000000800087213 */ /* 0x000fe40000000000 */
[----:B------:R-:W-:Y:S02]  /*4b90*/  P2R R14, PR, RZ, 0x1 ;  /* 0x00000001ff0e7803 */ /* 0x000fe40000000000 */
[----:B------:R-:W-:Y:S01]  /*4ba0*/  IABS R9, R10 ;  /* 0x0000000a00097213 */ /* 0x000fe20000000000 */
[----:B------:R-:W-:Y:S01]  /*4bb0*/  IMAD.MOV.U32 R10, RZ, RZ, R7 ;  /* 0x000000ffff0a7224 */ /* 0x000fe200078e0007 */
[C---:B------:R-:W-:Y:S01]  /*4bc0*/  ISETP.GE.AND P0, PT, R4.reuse, R211, PT ;  /* 0x000000d30400720c */ /* 0x040fe20003f06270 */
[----:B------:R-:W-:Y:S01]  /*4bd0*/  IMAD.MOV.U32 R7, RZ, RZ, R5 ;  /* 0x000000ffff077224 */ /* 0x000fe200078e0005 */
[----:B------:R-:W-:Y:S01]  /*4be0*/  P2R R13, PR, RZ, 0x4 ;  /* 0x00000004ff0d7803 */ /* 0x000fe20000000000 */
[----:B------:R-:W-:Y:S01]  /*4bf0*/  IMAD.MOV.U32 R5, RZ, RZ, R8 ;  /* 0x000000ffff057224 */ /* 0x000fe200078e0008 */
[C---:B------:R-:W-:Y:S01]  /*4c00*/  ISETP.LT.OR P0, PT, R4.reuse, R204, P0 ;  /* 0x000000cc0400720c */ /* 0x040fe20000701670 */
[----:B------:R-:W-:Y:S01]  /*4c10*/  IMAD.MOV.U32 R8, RZ, RZ, R9 ;  /* 0x000000ffff087224 */ /* 0x000fe200078e0009 */
[----:B------:R-:W-:-:S02]  /*4c20*/  ISETP.GE.AND P2, PT, R4, R210, PT ;  /* 0x000000d20400720c */ /* 0x000fc40003f46270 */
[----:B------:R-:W-:Y:S02]  /*4c30*/  P2R R15, PR, RZ, 0x2 ;  /* 0x00000002ff0f7803 */ /* 0x000fe40000000000 */
[----:B------:R-:W-:Y:S02]  /*4c40*/  I2FP.F32.S32 R5, R5 ;  /* 0x0000000500057245 */ /* 0x000fe40000201400 */
[----:B------:R-:W-:Y:S02]  /*4c50*/  FSEL R31, R18, -INF , !P0 ;  /* 0xff800000121f7808 */ /* 0x000fe40004000000 */
[C---:B------:R-:W-:Y:S01]  /*4c60*/  ISETP.LT.OR P2, PT, R4.reuse, R203, P2 ;  /* 0x000000cb0400720c */ /* 0x040fe20001741670 */
[----:B------:R-:W-:Y:S01]  /*4c70*/  FFMA.FTZ R20, R5, -UR21, R107 ;  /* 0x8000001505147c23 */ /* 0x000fe2000801006b */
[C---:B------:R-:W-:Y:S01]  /*4c80*/  ISETP.GE.AND P1, PT, R4.reuse, R209, PT ;  /* 0x000000d10400720c */ /* 0x040fe20003f26270 */
[C---:B------:R-:W-:Y:S01]  /*4c90*/  VIADD R5, R4.reuse, 0x9 ;  /* 0x0000000904057836 */ /* 0x040fe20000000000 */
[----:B------:R-:W-:-:S02]  /*4ca0*/  ISETP.GE.AND P0, PT, R4, R208, PT ;  /* 0x000000d00400720c */ /* 0x000fc40003f06270 */
[----:B------:R-:W-:Y:S02]  /*4cb0*/  I2FP.F32.S32 R9, R7 ;  /* 0x0000000700097245 */ /* 0x000fe40000201400 */
[----:B------:R-:W-:Y:S01]  /*4cc0*/  I2FP.F32.S32 R7, R8 ;  /* 0x0000000800077245 */ /* 0x000fe20000201400 */
[----:B------:R-:W-:Y:S01]  /*4cd0*/  IMAD.IADD R8, R202, 0x1, -R5 ;  /* 0x00000001ca087824 */ /* 0x000fe200078e0a05 */
[----:B------:R-:W-:Y:S01]  /*4ce0*/  FSEL R49, R17, -INF , !P2 ;  /* 0xff80000011317808 */ /* 0x000fe20005000000 */
[----:B------:R-:W-:Y:S01]  /*4cf0*/  FFMA.FTZ R21, R9, -UR21, R105 ;  /* 0x8000001509157c23 */ /* 0x000fe20008010069 */
[----:B------:R-:W-:Y:S01]  /*4d00*/  I2FP.F32.S32 R10, R10 ;  /* 0x0000000a000a7245 */ /* 0x000fe20000201400 */
[----:B------:R-:W-:Y:S01]  /*4d10*/  FFMA.FTZ R19, R7, -UR21, R52 ;  /* 0x8000001507137c23 */ /* 0x000fe20008010034 */
[----:B------:R-:W-:Y:S01]  /*4d20*/  ISETP.LT.OR P1, PT, R4, R201, P1 ;  /* 0x000000c90400720c */ /* 0x000fe20000f21670 */
[--C-:B------:R-:W-:Y:S01]  /*4d30*/  IMAD.IADD R7, R206, 0x1, -R6.reuse ;  /* 0x00000001ce077824 */ /* 0x100fe200078e0a06 */
[----:B------:R-:W-:Y:S01]  /*4d40*/  ISETP.LT.OR P0, PT, R4, R200, P0 ;  /* 0x000000c80400720c */ /* 0x000fe20000701670 */
[----:B------:R-:W-:Y:S01]  /*4d50*/  FFMA.FTZ R22, R10, -UR21, R63 ;  /* 0x800000150a167c23 */ /* 0x000fe2000801003f */
[----:B------:R-:W-:Y:S01]  /*4d60*/  ISETP.GE.AND P2, PT, R6, R210, PT ;  /* 0x000000d20600720c */ /* 0x000fe20003f46270 */
[----:B------:R-:W-:Y:S01]  /*4d70*/  IMAD.IADD R10, R207, 0x1, -R6 ;  /* 0x00000001cf0a7824 */ /* 0x000fe200078e0a06 */
[----:B------:R-:W-:-:S02]  /*4d80*/  FSEL R45, R16, -INF , !P1 ;  /* 0xff800000102d7808 */ /* 0x000fc40004800000 */
[----:B------:R-:W-:Y:S01]  /*4d90*/  FSEL R48, R12, -INF , !P0 ;  /* 0xff8000000c307808 */ /* 0x000fe20004000000 */
[----:B------:R-:W-:Y:S01]  /*4da0*/  IMAD.IADD R12, R206, 0x1, -R5 ;  /* 0x00000001ce0c7824 */ /* 0x000fe200078e0a05 */
[----:B------:R-:W-:Y:S01]  /*4db0*/  FSEL R33, R11, -INF , !P4 ;  /* 0xff8000000b217808 */ /* 0x000fe20006000000 */
[----:B------:R-:W-:Y:S01]  /*4dc0*/  IMAD.IADD R11, R205, 0x1, -R6 ;  /* 0x00000001cd0b7824 */ /* 0x000fe200078e0a06 */
[C---:B------:R-:W-:Y:S02]  /*4dd0*/  ISETP.LT.OR P5, PT, R6.reuse, R203, P2 ;  /* 0x000000cb0600720c */ /* 0x040fe400017a1670 */
[C---:B------:R-:W-:Y:S02]  /*4de0*/  ISETP.GE.AND P3, PT, R6.reuse, R211, PT ;  /* 0x000000d30600720c */ /* 0x040fe40003f66270 */
[C---:B------:R-:W-:Y:S02]  /*4df0*/  ISETP.GE.AND P1, PT, R6.reuse, R209, PT ;  /* 0x000000d10600720c */ /* 0x040fe40003f26270 */
[----:B------:R-:W-:-:S02]  /*4e00*/  ISETP.GE.AND P0, PT, R6, R208, PT ;  /* 0x000000d00600720c */ /* 0x000fc40003f06270 */
[----:B------:R-:W-:Y:S02]  /*4e10*/  ISETP.NE.AND P2, PT, R15, RZ, PT ;  /* 0x000000ff0f00720c */ /* 0x000fe40003f45270 */
[----:B------:R-:W-:Y:S02]  /*4e20*/  P2R R15, PR, RZ, 0x20 ;  /* 0x00000020ff0f7803 */ /* 0x000fe40000000000 */
[C---:B------:R-:W-:Y:S02]  /*4e30*/  ISETP.LT.OR P4, PT, R6.reuse, R204, P3 ;  /* 0x000000cc0600720c */ /* 0x040fe40001f81670 */
[C---:B------:R-:W-:Y:S02]  /*4e40*/  ISETP.LT.OR P6, PT, R6.reuse, R201, P1 ;  /* 0x000000c90600720c */ /* 0x040fe40000fc1670 */
[----:B------:R-:W-:Y:S02]  /*4e50*/  ISETP.LT.OR P5, PT, R6, R200, P0 ;  /* 0x000000c80600720c */ /* 0x000fe400007a1670 */
[----:B------:R-:W-:-:S02]  /*4e60*/  IABS R7, R7 ;  /* 0x0000000700077213 */ /* 0x000fc40000000000 */
[----:B------:R-:W-:Y:S02]  /*4e70*/  IABS R9, R8 ;  /* 0x0000000800097213 */ /* 0x000fe40000000000 */
[----:B------:R-:W-:Y:S02]  /*4e80*/  IABS R6, R11 ;  /* 0x0000000b00067213 */ /* 0x000fe40000000000 */
[----:B------:R-:W-:Y:S01]  /*4e90*/  IABS R8, R10 ;  /* 0x0000000a00087213 */ /* 0x000fe20000000000 */
[----:B------:R-:W-:Y:S01]  /*4ea0*/  IMAD.MOV.U32 R10, RZ, RZ, R7 ;  /* 0x000000ffff0a7224 */ /* 0x000fe200078e0007 */
[----:B------:R-:W-:Y:S01]  /*4eb0*/  ISETP.NE.AND P3, PT, R13, RZ, PT ;  /* 0x000000ff0d00720c */ /* 0x000fe20003f65270 */
[----:B------:R-:W-:Y:S01]  /*4ec0*/  IMAD.MOV.U32 R7, RZ, RZ, R6 ;  /* 0x000000ffff077224 */ /* 0x000fe200078e0006 */
[----:B------:R-:W-:Y:S01]  /*4ed0*/  ISETP.NE.AND P1, PT, R14, RZ, PT ;  /* 0x000000ff0e00720c */ /* 0x000fe20003f25270 */
[----:B------:R-:W-:Y:S01]  /*4ee0*/  IMAD.MOV.U32 R6, RZ, RZ, R8 ;  /* 0x000000ffff067224 */ /* 0x000fe200078e0008 */
[----:B------:R-:W-:Y:S01]  /*4ef0*/  I2FP.F32.S32 R11, R10 ;  /* 0x0000000a000b7245 */ /* 0x000fe20000201400 */
[----:B------:R-:W-:Y:S01]  /*4f00*/  IMAD.MOV.U32 R13, RZ, RZ, R9 ;  /* 0x000000ffff0d7224 */ /* 0x000fe200078e0009 */
[----:B------:R-:W-:-:S02]  /*4f10*/  IABS R9, R12 ;  /* 0x0000000c00097213 */ /* 0x000fc40000000000 */
[----:B------:R-:W-:Y:S01]  /*4f20*/  I2FP.F32.S32 R6, R6 ;  /* 0x0000000600067245 */ /* 0x000fe20000201400 */
[----:B------:R-:W-:Y:S01]  /*4f30*/  FFMA.FTZ R17, R11, -UR21, R54 ;  /* 0x800000150b117c23 */ /* 0x000fe20008010036 */
[----:B------:R-:W-:Y:S02]  /*4f40*/  I2FP.F32.S32 R10, R7 ;  /* 0x00000007000a7245 */ /* 0x000fe40000201400 */
[----:B------:R-:W-:Y:S01]  /*4f50*/  I2FP.F32.S32 R7, R9 ;  /* 0x0000000900077245 */ /* 0x000fe20000201400 */
[----:B------:R-:W-:Y:S01]  /*4f60*/  FFMA.FTZ R14, R6, -UR21, R102 ;  /* 0x80000015060e7c23 */ /* 0x000fe20008010066 */
[----:B------:R-:W-:Y:S01]  /*4f70*/  VIADD R6, R4, 0x10 ;  /* 0x0000001004067836 */ /* 0x000fe20000000000 */
[----:B------:R-:W-:Y:S01]  /*4f80*/  FSEL R61, R22, -INF , !P3 ;  /* 0xff800000163d7808 */ /* 0x000fe20005800000 */
[----:B------:R-:W-:Y:S01]  /*4f90*/  IMAD.IADD R9, R205, 0x1, -R5 ;  /* 0x00000001cd097824 */ /* 0x000fe200078e0a05 */
[----:B------:R-:W-:Y:S01]  /*4fa0*/  ISETP.GE.AND P3, PT, R5, R211, PT ;  /* 0x000000d30500720c */ /* 0x000fe20003f66270 */
[----:B------:R-:W-:Y:S01]  /*4fb0*/  FFMA.FTZ R12, R7, -UR21, R55 ;  /* 0x80000015070c7c23 */ /* 0x000fe20008010037 */
[----:B------:R-:W-:Y:S01]  /*4fc0*/  FSEL R44, R21, -INF , !P2 ;  /* 0xff800000152c7808 */ /* 0x000fe20005000000 */
[----:B------:R-:W-:Y:S01]  /*4fd0*/  IMAD.IADD R7, R202, 0x1, -R6 ;  /* 0x00000001ca077824 */ /* 0x000fe200078e0a06 */
[----:B------:R-:W-:Y:S01]  /*4fe0*/  I2FP.F32.S32 R8, R13 ;  /* 0x0000000d00087245 */ /* 0x000fe20000201400 */
[----:B------:R-:W-:Y:S01]  /*4ff0*/  FFMA.FTZ R16, R10, -UR21, R100 ;  /* 0x800000150a107c23 */ /* 0x000fe20008010064 */
[----:B------:R-:W-:Y:S01]  /*5000*/  ISETP.GE.AND P2, PT, R5, R210, PT ;  /* 0x000000d20500720c */ /* 0x000fe20003f46270 */
[----:B------:R-:W-:Y:S01]  /*5010*/  IMAD.IADD R10, R205, 0x1, -R6 ;  /* 0x00000001cd0a7824 */ /* 0x000fe200078e0a06 */
[----:B------:R-:W-:Y:S01]  /*5020*/  FSEL R46, R20, -INF , !P1 ;  /* 0xff800000142e7808 */ /* 0x000fe20004800000 */
[----:B------:R-:W-:Y:S01]  /*5030*/  FFMA.FTZ R13, R8, -UR21, R53 ;  /* 0x80000015080d7c23 */ /* 0x000fe20008010035 */
[----:B------:R-:W-:Y:S01]  /*5040*/  ISETP.GE.AND P1, PT, R5, R209, PT ;  /* 0x000000d10500720c */ /* 0x000fe20003f26270 */
[----:B------:R-:W-:Y:S01]  /*5050*/  IMAD.IADD R8, R207, 0x1, -R5 ;  /* 0x00000001cf087824 */ /* 0x000fe200078e0a05 */
[----:B------:R-:W-:-:S02]  /*5060*/  FSEL R30, R19, -INF , !P4 ;  /* 0xff800000131e7808 */ /* 0x000fc40006000000 */
[C---:B------:R-:W-:Y:S02]  /*5070*/  ISETP.GE.AND P0, PT, R5.reuse, R208, PT ;  /* 0x000000d00500720c */ /* 0x040fe40003f06270 */
[C---:B------:R-:W-:Y:S02]  /*5080*/  ISETP.LT.OR P4, PT, R5.reuse, R204, P3 ;  /* 0x000000cc0500720c */ /* 0x040fe40001f81670 */
[C---:B------:R-:W-:Y:S02]  /*5090*/  ISETP.LT.OR P3, PT, R5.reuse, R203, P2 ;  /* 0x000000cb0500720c */ /* 0x040fe40001761670 */
[C---:B------:R-:W-:Y:S02]  /*50a0*/  ISETP.LT.OR P2, PT, R5.reuse, R201, P1 ;  /* 0x000000c90500720c */ /* 0x040fe40000f41670 */
[----:B------:R-:W-:Y:S02]  /*50b0*/  ISETP.LT.OR P1, PT, R5, R200, P0 ;  /* 0x000000c80500720c */ /* 0x000fe40000721670 */
[----:B------:R-:W-:Y:S01]  /*50c0*/  IABS R5, R7 ;  /* 0x0000000700057213 */ /* 0x000fe20000000000 */
[----:B------:R-:W-:Y:S01]  /*50d0*/  IMAD.IADD R7, R206, 0x1, -R6 ;  /* 0x00000001ce077824 */ /* 0x000fe200078e0a06 */
[----:B------:R-:W-:-:S02]  /*50e0*/  IABS R8, R8 ;  /* 0x0000000800087213 */ /* 0x000fc40000000000 */
[----:B------:R-:W-:Y:S01]  /*50f0*/  IABS R9, R9 ;  /* 0x0000000900097213 */ /* 0x000fe20000000000 */
[----:B------:R-:W-:Y:S01]  /*5100*/  IMAD.MOV.U32 R11, RZ, RZ, R5 ;  /* 0x000000ffff0b7224 */ /* 0x000fe200078e0005 */
[----:B------:R-:W-:Y:S02]  /*5110*/  IABS R7, R7 ;  /* 0x0000000700077213 */ /* 0x000fe40000000000 */
[----:B------:R-:W-:Y:S02]  /*5120*/  IABS R5, R10 ;  /* 0x0000000a00057213 */ /* 0x000fe40000000000 */
[----:B------:R-:W-:Y:S01]  /*5130*/  I2FP.F32.S32 R9, R9 ;  /* 0x0000000900097245 */ /* 0x000fe20000201400 */
[----:B------:R-:W-:Y:S01]  /*5140*/  IMAD.MOV.U32 R10, RZ, RZ, R7 ;  /* 0x000000ffff0a7224 */ /* 0x000fe200078e0007 */
[----:B------:R-:W-:Y:S02]  /*5150*/  I2FP.F32.S32 R7, R8 ;  /* 0x0000000800077245 */ /* 0x000fe40000201400 */
        /* <DEDUP_REMOVED lines=9> */
[----:B------:R-:W-:Y:S01]  /*51f0*/  FFMA.FTZ R20, R10, -UR21, R42 ;  /* 0x800000150a147c23 */ /* 0x000fe2000801002a */
[----:B------:R-:W-:Y:S01]  /*5200*/  ISETP.GE.AND P0, PT, R6, R211, PT ;  /* 0x000000d30600720c */ /* 0x000fe20003f06270 */
[----:B------:R-:W-:Y:S01]  /*5210*/  FFMA.FTZ R8, R8, -UR21, R40 ;  /* 0x8000001508087c23 */ /* 0x000fe20008010028 */
[----:B------:R-:W-:Y:S01]  /*5220*/  FSEL R42, R7, -INF , !P1 ;  /* 0xff800000072a7808 */ /* 0x000fe20004800000 */
[--C-:B------:R-:W-:Y:S01]  /*5230*/  IMAD.IADD R7, R202, 0x1, -R5.reuse ;  /* 0x00000001ca077824 */ /* 0x100fe200078e0a05 */
[----:B------:R-:W-:Y:S01]  /*5240*/  FSEL R40, R14, -INF , !P5 ;  /* 0xff8000000e287808 */ /* 0x000fe20006800000 */
[----:B------:R-:W-:Y:S01]  /*5250*/  IMAD.IADD R10, R207, 0x1, -R5 ;  /* 0x00000001cf0a7824 */ /* 0x000fe200078e0a05 */
[----:B------:R-:W-:-:S02]  /*5260*/  FSEL R28, R13, -INF , !P4 ;  /* 0xff8000000d1c7808 */ /* 0x000fc40006000000 */
[----:B------:R-:W-:Y:S01]  /*5270*/  FSEL R35, R9, -INF , !P2 ;  /* 0xff80000009237808 */ /* 0x000fe20005000000 */
[----:B------:R-:W-:Y:S01]  /*5280*/  IMAD.IADD R9, R205, 0x1, -R5 ;  /* 0x00000001cd097824 */ /* 0x000fe200078e0a05 */
[C---:B------:R-:W-:Y:S02]  /*5290*/  ISETP.GE.AND P5, PT, R6.reuse, R209, PT ;  /* 0x000000d10600720c */ /* 0x040fe40003fa6270 */
[C---:B------:R-:W-:Y:S02]  /*52a0*/  ISETP.GE.AND P4, PT, R6.reuse, R208, PT ;  /* 0x000000d00600720c */ /* 0x040fe40003f86270 */
[C---:B------:R-:W-:Y:S02]  /*52b0*/  ISETP.LT.OR P0, PT, R6.reuse, R204, P0 ;  /* 0x000000cc0600720c */ /* 0x040fe40000701670 */
[----:B------:R-:W-:Y:S02]  /*52c0*/  ISETP.GE.AND P2, PT, R6, R210, PT ;  /* 0x000000d20600720c */ /* 0x000fe40003f46270 */
[----:B------:R-:W-:-:S02]  /*52d0*/  FSEL R34, R16, -INF , !P6 ;  /* 0xff80000010227808 */ /* 0x000fc40007000000 */
[----:B------:R-:W-:Y:S02]  /*52e0*/  FSEL R55, R12, -INF , !P3 ;  /* 0xff8000000c377808 */ /* 0x000fe40005800000 */
[----:B------:R-:W-:Y:S01]  /*52f0*/  FSEL R29, R8, -INF , !P0 ;  /* 0xff800000081d7808 */ /* 0x000fe20004000000 */
[----:B------:R-:W-:Y:S01]  /*5300*/  IMAD.IADD R8, R206, 0x1, -R5 ;  /* 0x00000001ce087824 */ /* 0x000fe200078e0a05 */
[C---:B------:R-:W-:Y:S02]  /*5310*/  ISETP.LT.OR P2, PT, R6.reuse, R203, P2 ;  /* 0x000000cb0600720c */ /* 0x040fe40001741670 */
[C---:B------:R-:W-:Y:S02]  /*5320*/  ISETP.LT.OR P1, PT, R6.reuse, R201, P5 ;  /* 0x000000c90600720c */ /* 0x040fe40002f21670 */
[----:B------:R-:W-:Y:S01]  /*5330*/  ISETP.LT.OR P4, PT, R6, R200, P4 ;  /* 0x000000c80600720c */ /* 0x000fe20002781670 */
[----:B------:R-:W-:Y:S01]  /*5340*/  IMAD.IADD R6, R207, 0x1, -R6 ;  /* 0x00000001cf067824 */ /* 0x000fe200078e0a06 */
[----:B------:R-:W-:-:S02]  /*5350*/  IABS R7, R7 ;  /* 0x0000000700077213 */ /* 0x000fc40000000000 */
[C---:B------:R-:W-:Y:S02]  /*5360*/  ISETP.GE.AND P6, PT, R5.reuse, R210, PT ;  /* 0x000000d20500720c */ /* 0x040fe40003fc6270 */
[C---:B------:R-:W-:Y:S01]  /*5370*/  ISETP.GE.AND P3, PT, R5.reuse, R209, PT ;  /* 0x000000d10500720c */ /* 0x040fe20003f66270 */
[----:B------:R-:W-:Y:S01]  /*5380*/  IMAD.MOV.U32 R11, RZ, RZ, R7 ;  /* 0x000000ffff0b7224 */ /* 0x000fe200078e0007 */
[C---:B------:R-:W-:Y:S02]  /*5390*/  ISETP.GE.AND P0, PT, R5.reuse, R208, PT ;  /* 0x000000d00500720c */ /* 0x040fe40003f06270 */
[C---:B------:R-:W-:Y:S02]  /*53a0*/  ISETP.GE.AND P5, PT, R5.reuse, R211, PT ;  /* 0x000000d30500720c */ /* 0x040fe40003fa6270 */
[C---:B------:R-:W-:Y:S02]  /*53b0*/  ISETP.LT.OR P6, PT, R5.reuse, R203, P6 ;  /* 0x000000cb0500720c */ /* 0x040fe400037c1670 */
[----:B------:R-:W-:-:S02]  /*53c0*/  ISETP.LT.OR P5, PT, R5, R204, P5 ;  /* 0x000000cc0500720c */ /* 0x000fc40002fa1670 */
[C---:B------:R-:W-:Y:S02]  /*53d0*/  ISETP.LT.OR P3, PT, R5.reuse, R201, P3 ;  /* 0x000000c90500720c */ /* 0x040fe40001f61670 */
[----:B------:R-:W-:Y:S02]  /*53e0*/  ISETP.LT.OR P0, PT, R5, R200, P0 ;  /* 0x000000c80500720c */ /* 0x000fe40000701670 */
[----:B------:R-:W-:Y:S02]  /*53f0*/  IABS R5, R6 ;  /* 0x0000000600057213 */ /* 0x000fe40000000000 */
[----:B------:R-:W-:Y:S02]  /*5400*/  IABS R7, R8 ;  /* 0x0000000800077213 */ /* 0x000fe40000000000 */
[----:B------:R-:W-:Y:S02]  /*5410*/  IABS R6, R9 ;  /* 0x0000000900067213 */ /* 0x000fe40000000000 */
[----:B------:R-:W-:Y:S01]  /*5420*/  IABS R8, R10 ;  /* 0x0000000a00087213 */ /* 0x000fe20000000000 */
        /* <DEDUP_REMOVED lines=10> */
[----:B------:R-:W-:Y:S01]  /*54d0*/  VIADD R5, R4, 0x18 ;  /* 0x0000001804057836 */ /* 0x000fe20000000000 */
[----:B------:R-:W-:Y:S01]  /*54e0*/  FSEL R124, R20, -INF , !P2 ;  /* 0xff800000147c7808 */ /* 0x000fe20005000000 */
[----:B------:R-:W-:Y:S01]  /*54f0*/  FFMA.FTZ R16, R7, -UR21, R97 ;  /* 0x8000001507107c23 */ /* 0x000fe20008010061 */
[----:B------:R-:W-:Y:S01]  /*5500*/  FSEL R52, R19, -INF , !P1 ;  /* 0xff80000013347808 */ /* 0x000fe20004800000 */
[----:B------:R-:W-:Y:S01]  /*5510*/  FFMA.FTZ R15, R6, -UR21, R99 ;  /* 0x80000015060f7c23 */ /* 0x000fe20008010063 */
[----:B------:R-:W-:Y:S01]  /*5520*/  IMAD.IADD R7, R202, 0x1, -R5 ;  /* 0x00000001ca077824 */ /* 0x000fe200078e0a05 */
[----:B------:R-:W-:Y:S01]  /*5530*/  ISETP.GE.AND P2, PT, R5, R210, PT ;  /* 0x000000d20500720c */ /* 0x000fe20003f46270 */
[----:B------:R-:W-:-:S02]  /*5540*/  VIADD R6, R4, 0x19 ;  /* 0x0000001904067836 */ /* 0x000fc40000000000 */
[----:B------:R-:W-:Y:S01]  /*5550*/  FFMA.FTZ R18, R9, -UR21, R43 ;  /* 0x8000001509127c23 */ /* 0x000fe2000801002b */
[----:B------:R-:W-:Y:S01]  /*5560*/  ISETP.GE.AND P1, PT, R5, R209, PT ;  /* 0x000000d10500720c */ /* 0x000fe20003f26270 */
[--C-:B------:R-:W-:Y:S01]  /*5570*/  IMAD.IADD R11, R205, 0x1, -R5.reuse ;  /* 0x00000001cd0b7824 */ /* 0x100fe200078e0a05 */
[----:B------:R-:W-:Y:S01]  /*5580*/  P2R R14, PR, RZ, 0x8 ;  /* 0x00000008ff0e7803 */ /* 0x000fe20000000000 */
[----:B------:R-:W-:Y:S01]  /*5590*/  IMAD.IADD R9, R202, 0x1, -R6 ;  /* 0x00000001ca097824 */ /* 0x000fe200078e0a06 */
[----:B------:R-:W-:Y:S02]  /*55a0*/  P2R R13, PR, RZ, 0x1 ;  /* 0x00000001ff0d7803 */ /* 0x000fe40000000000 */
[----:B------:R-:W-:Y:S01]  /*55b0*/  FSEL R62, R8, -INF , !P4 ;  /* 0xff800000083e7808 */ /* 0x000fe20006000000 */
[--C-:B------:R-:W-:Y:S01]  /*55c0*/  IMAD.IADD R8, R206, 0x1, -R5.reuse ;  /* 0x00000001ce087824 */ /* 0x100fe200078e0a05 */
[----:B------:R-:W-:Y:S01]  /*55d0*/  FSEL R27, R10, -INF , !P5 ;  /* 0xff8000000a1b7808 */ /* 0x000fe20006800000 */
[----:B------:R-:W-:Y:S01]  /*55e0*/  IMAD.IADD R10, R207, 0x1, -R5 ;  /* 0x00000001cf0a7824 */ /* 0x000fe200078e0a05 */
[----:B------:R-:W-:-:S02]  /*55f0*/  IABS R7, R7 ;  /* 0x0000000700077213 */ /* 0x000fc40000000000 */
[C---:B------:R-:W-:Y:S02]  /*5600*/  ISETP.LT.OR P5, PT, R5.reuse, R203, P2 ;  /* 0x000000cb0500720c */ /* 0x040fe400017a1670 */
[----:B------:R-:W-:Y:S02]  /*5610*/  P2R R12, PR, RZ, 0x40 ;  /* 0x00000040ff0c7803 */ /* 0x000fe40000000000 */
[C---:B------:R-:W-:Y:S02]  /*5620*/  ISETP.GE.AND P3, PT, R5.reuse, R211, PT ;  /* 0x000000d30500720c */ /* 0x040fe40003f66270 */
[C---:B------:R-:W-:Y:S02]  /*5630*/  ISETP.GE.AND P0, PT, R5.reuse, R208, PT ;  /* 0x000000d00500720c */ /* 0x040fe40003f06270 */
[----:B------:R-:W-:Y:S02]  /*5640*/  ISETP.LT.OR P6, PT, R5, R201, P1 ;  /* 0x000000c90500720c */ /* 0x000fe40000fc1670 */
[----:B------:R-:W-:-:S02]  /*5650*/  ISETP.NE.AND P2, PT, R14, RZ, PT ;  /* 0x000000ff0e00720c */ /* 0x000fc40003f45270 */
[----:B------:R-:W-:Y:S01]  /*5660*/  ISETP.NE.AND P1, PT, R13, RZ, PT ;  /* 0x000000ff0d00720c */ /* 0x000fe20003f25270 */
[----:B------:R-:W-:Y:S01]  /*5670*/  IMAD.MOV.U32 R13, RZ, RZ, R7 ;  /* 0x000000ffff0d7224 */ /* 0x000fe200078e0007 */
[----:B------:R-:W-:Y:S02]  /*5680*/  P2R R14, PR, RZ, 0x20 ;  /* 0x00000020ff0e7803 */ /* 0x000fe40000000000 */
[----:B------:R-:W-:Y:S02]  /*5690*/  IABS R9, R9 ;  /* 0x0000000900097213 */ /* 0x000fe40000000000 */
[C---:B------:R-:W-:Y:S02]  /*56a0*/  ISETP.LT.OR P4, PT, R5.reuse, R204, P3 ;  /* 0x000000cc0500720c */ /* 0x040fe40001f81670 */
[----:B------:R-:W-:Y:S02]  /*56b0*/  ISETP.LT.OR P5, PT, R5, R200, P0 ;  /* 0x000000c80500720c */ /* 0x000fe400007a1670 */
[----:B------:R-:W-:-:S02]  /*56c0*/  IABS R7, R8 ;  /* 0x0000000800077213 */ /* 0x000fc40000000000 */
[----:B------:R-:W-:Y:S02]  /*56d0*/  IABS R5, R11 ;  /* 0x0000000b00057213 */ /* 0x000fe40000000000 */
[----:B------:R-:W-:Y:S02]  /*56e0*/  IABS R8, R10 ;  /* 0x0000000a00087213 */ /* 0x000fe40000000000 */
[----:B------:R-:W-:Y:S01]  /*56f0*/  ISETP.NE.AND P3, PT, R12, RZ, PT ;  /* 0x000000ff0c00720c */ /* 0x000fe20003f65270 */
[----:B------:R-:W-:Y:S01]  /*5700*/  IMAD.MOV.U32 R12, RZ, RZ, R9 ;  /* 0x000000ffff0c7224 */ /* 0x000fe200078e0009 */
[----:B------:R-:W-:Y:S01]  /*5710*/  I2FP.F32.S32 R11, R13 ;  /* 0x0000000d000b7245 */ /* 0x000fe20000201400 */
[----:B------:R-:W-:Y:S01]  /*5720*/  IMAD.MOV.U32 R9, RZ, RZ, R7 ;  /* 0x000000ffff097224 */ /* 0x000fe200078e0007 */
[----:B------:R-:W-:Y:S01]  /*5730*/  FSEL R123, R18, -INF , !P3 ;  /* 0xff800000127b7808 */ /* 0x000fe20005800000 */
        /* <DEDUP_REMOVED lines=11> */
[----:B------:R-:W-:Y:S01]  /*57f0*/  FSEL R38, R16, -INF , !P2 ;  /* 0xff80000010267808 */ /* 0x000fe20005000000 */
[----:B------:R-:W-:Y:S01]  /*5800*/  FFMA.FTZ R19, R5, -UR21, R94 ;  /* 0x8000001505137c23 */ /* 0x000fe2000801005e */
[----:B------:R-:W-:-:S02]  /*5810*/  VIADD R5, R4, 0x20 ;  /* 0x0000002004057836 */ /* 0x000fc40000000000 */
[----:B------:R-:W-:Y:S01]  /*5820*/  FFMA.FTZ R17, R7, -UR21, R37 ;  /* 0x8000001507117c23 */ /* 0x000fe20008010025 */
[--C-:B------:R-:W-:Y:S01]  /*5830*/  IMAD.IADD R7, R206, 0x1, -R6.reuse ;  /* 0x00000001ce077824 */ /* 0x100fe200078e0a06 */
[----:B------:R-:W-:Y:S01]  /*5840*/  ISETP.GE.AND P3, PT, R6, R211, PT ;  /* 0x000000d30600720c */ /* 0x000fe20003f66270 */
[--C-:B------:R-:W-:Y:S01]  /*5850*/  IMAD.IADD R8, R202, 0x1, -R5.reuse ;  /* 0x00000001ca087824 */ /* 0x100fe200078e0a05 */
[C---:B------:R-:W-:Y:S01]  /*5860*/  ISETP.GE.AND P2, PT, R6.reuse, R210, PT ;  /* 0x000000d20600720c */ /* 0x040fe20003f46270 */
[----:B------:R-:W-:Y:S01]  /*5870*/  IMAD.IADD R10, R207, 0x1, -R6 ;  /* 0x00000001cf0a7824 */ /* 0x000fe200078e0a06 */
[----:B------:R-:W-:Y:S01]  /*5880*/  ISETP.GE.AND P1, PT, R6, R209, PT ;  /* 0x000000d10600720c */ /* 0x000fe20003f26270 */
[----:B------:R-:W-:Y:S01]  /*5890*/  IMAD.IADD R12, R206, 0x1, -R5 ;  /* 0x00000001ce0c7824 */ /* 0x000fe200078e0a05 */
[----:B------:R-:W-:Y:S02]  /*58a0*/  ISETP.GE.AND P0, PT, R6, R208, PT ;  /* 0x000000d00600720c */ /* 0x000fe40003f06270 */
[----:B------:R-:W-:-:S02]  /*58b0*/  FSEL R26, R9, -INF , !P4 ;  /* 0xff800000091a7808 */ /* 0x000fc40006000000 */
[C---:B------:R-:W-:Y:S02]  /*58c0*/  ISETP.LT.OR P4, PT, R6.reuse, R204, P3 ;  /* 0x000000cc0600720c */ /* 0x040fe40001f81670 */
        /* <DEDUP_REMOVED lines=10> */
[----:B------:R-:W-:Y:S01]  /*5970*/  P2R R16, PR, RZ, 0x4 ;  /* 0x00000004ff107803 */ /* 0x000fe20000000000 */
        /* <DEDUP_REMOVED lines=14> */
[----:B------:R-:W-:Y:S01]  /*5a60*/  P2R R15, PR, RZ, 0x2 ;  /* 0x00000002ff0f7803 */ /* 0x000fe20000000000 */
[--C-:B------:R-:W-:Y:S01]  /*5a70*/  IMAD.IADD R7, R202, 0x1, -R6.reuse ;  /* 0x00000001ca077824 */ /* 0x100fe200078e0a06 */
[----:B------:R-:W-:Y:S01]  /*5a80*/  I2FP.F32.S32 R8, R13 ;  /* 0x0000000d00087245 */ /* 0x000fe20000201400 */
[----:B------:R-:W-:Y:S01]  /*5a90*/  FFMA.FTZ R20, R10, -UR21, R93 ;  /* 0x800000150a147c23 */ /* 0x000fe2000801005d */
[----:B------:R-:W-:Y:S01]  /*5aa0*/  ISETP.GE.AND P2, PT, R5, R210, PT ;  /* 0x000000d20500720c */ /* 0x000fe20003f46270 */
[----:B------:R-:W-:Y:S01]  /*5ab0*/  IMAD.IADD R10, R205, 0x1, -R6 ;  /* 0x00000001cd0a7824 */ /* 0x000fe200078e0a06 */
[----:B------:R-:W-:Y:S01]  /*5ac0*/  P2R R14, PR, RZ, 0x1 ;  /* 0x00000001ff0e7803 */ /* 0x000fe20000000000 */
        /* <DEDUP_REMOVED lines=23> */
[----:B------:R-:W-:Y:S01]  /*5c40*/  FSEL R53, R19, -INF , !P5 ;  /* 0xff80000013357808 */ /* 0x000fe20006800000 */
[----:B------:R-:W-:Y:S01]  /*5c50*/  FFMA.FTZ R16, R5, -UR21, R85 ;  /* 0x8000001505107c23 */ /* 0x000fe20008010055 */
[----:B------:R-:W-:Y:S01]  /*5c60*/  I2FP.F32.S32 R8, R11 ;  /* 0x0000000b00087245 */ /* 0x000fe20000201400 */
[----:B------:R-:W-:Y:S01]  /*5c70*/  VIADD R5, R4, 0x28 ;  /* 0x0000002804057836 */ /* 0x000fe20000000000 */
[----:B------:R-:W-:-:S02]  /*5c80*/  ISETP.NE.AND P5, PT, R15, RZ, PT ;  /* 0x000000ff0f00720c */ /* 0x000fc40003fa5270 */
[----:B------:R-:W-:Y:S01]  /*5c90*/  FSEL R121, R23, -INF , !P0 ;  /* 0xff80000017797808 */ /* 0x000fe20004000000 */
[----:B------:R-:W-:Y:S01]  /*5ca0*/  FFMA.FTZ R8, R8, -UR21, R65 ;  /* 0x8000001508087c23 */ /* 0x000fe20008010041 */
[----:B------:R-:W-:Y:S02]  /*5cb0*/  ISETP.GE.AND P0, PT, R6, R211, PT ;  /* 0x000000d30600720c */ /* 0x000fe40003f06270 */
[----:B------:R-:W-:Y:S01]  /*5cc0*/  FSEL R156, R7, -INF , !P1 ;  /* 0xff800000079c7808 */ /* 0x000fe20004800000 */
[----:B------:R-:W-:Y:S01]  /*5cd0*/  IMAD.IADD R7, R202, 0x1, -R5 ;  /* 0x00000001ca077824 */ /* 0x000fe200078e0a05 */
[----:B------:R-:W-:Y:S02]  /*5ce0*/  FSEL R37, R21, -INF , !P6 ;  /* 0xff80000015257808 */ /* 0x000fe40007000000 */
[----:B------:R-:W-:Y:S02]  /*5cf0*/  FSEL R36, R20, -INF , !P5 ;  /* 0xff80000014247808 */ /* 0x000fe40006800000 */
[----:B------:R-:W-:-:S02]  /*5d00*/  FSEL R47, R13, -INF , !P4 ;  /* 0xff8000000d2f7808 */ /* 0x000fc40006000000 */
[----:B------:R-:W-:Y:S01]  /*5d10*/  FSEL R148, R9, -INF , !P2 ;  /* 0xff80000009947808 */ /* 0x000fe20005000000 */
[----:B------:R-:W-:Y:S01]  /*5d20*/  IMAD.IADD R9, R205, 0x1, -R5 ;  /* 0x00000001cd097824 */ /* 0x000fe200078e0a05 */
[----:B------:R-:W-:Y:S02]  /*5d30*/  ISETP.NE.AND P6, PT, R14, RZ, PT ;  /* 0x000000ff0e00720c */ /* 0x000fe40003fc5270 */
[C---:B------:R-:W-:Y:S02]  /*5d40*/  ISETP.GE.AND P5, PT, R6.reuse, R209, PT ;  /* 0x000000d10600720c */ /* 0x040fe40003fa6270 */
[C---:B------:R-:W-:Y:S02]  /*5d50*/  ISETP.GE.AND P4, PT, R6.reuse, R208, PT ;  /* 0x000000d00600720c */ /* 0x040fe40003f86270 */
[C---:B------:R-:W-:Y:S02]  /*5d60*/  ISETP.LT.OR P0, PT, R6.reuse, R204, P0 ;  /* 0x000000cc0600720c */ /* 0x040fe40000701670 */
[----:B------:R-:W-:-:S02]  /*5d70*/  ISETP.GE.AND P2, PT, R6, R210, PT ;  /* 0x000000d20600720c */ /* 0x000fc40003f46270 */
[----:B------:R-:W-:Y:S02]  /*5d80*/  I2FP.F32.S32 R10, R10 ;  /* 0x0000000a000a7245 */ /* 0x000fe40000201400 */
[----:B------:R-:W-:Y:S02]  /*5d90*/  FSEL R39, R18, -INF , !P6 ;  /* 0xff80000012277808 */ /* 0x000fe40007000000 */
[----:B------:R-:W-:Y:S01]  /*5da0*/  FSEL R166, R12, -INF , !P3 ;  /* 0xff8000000ca67808 */ /* 0x000fe20005800000 */
[----:B------:R-:W-:Y:S01]  /*5db0*/  FFMA.FTZ R21, R10, -UR21, R67 ;  /* 0x800000150a157c23 */ /* 0x000fe20008010043 */
[----:B------:R-:W-:Y:S01]  /*5dc0*/  FSEL R120, R8, -INF , !P0 ;  /* 0xff80000008787808 */ /* 0x000fe20004000000 */
[--C-:B------:R-:W-:Y:S01]  /*5dd0*/  IMAD.IADD R8, R206, 0x1, -R5.reuse ;  /* 0x00000001ce087824 */ /* 0x100fe200078e0a05 */
[C---:B------:R-:W-:Y:S01]  /*5de0*/  ISETP.LT.OR P2, PT, R6.reuse, R203, P2 ;  /* 0x000000cb0600720c */ /* 0x040fe20001741670 */
[----:B------:R-:W-:Y:S01]  /*5df0*/  IMAD.IADD R10, R207, 0x1, -R5 ;  /* 0x00000001cf0a7824 */ /* 0x000fe200078e0a05 */
[----:B------:R-:W-:-:S02]  /*5e00*/  ISETP.LT.OR P1, PT, R6, R201, P5 ;  /* 0x000000c90600720c */ /* 0x000fc40002f21670 */
[----:B------:R-:W-:Y:S01]  /*5e10*/  ISETP.LT.OR P4, PT, R6, R200, P4 ;  /* 0x000000c80600720c */ /* 0x000fe20002781670 */
[----:B------:R-:W-:Y:S01]  /*5e20*/  IMAD.IADD R6, R207, 0x1, -R6 ;  /* 0x00000001cf067824 */ /* 0x000fe200078e0a06 */
[----:B------:R-:W-:Y:S02]  /*5e30*/  IABS R7, R7 ;  /* 0x0000000700077213 */ /* 0x000fe40000000000 */
[C---:B------:R-:W-:Y:S02]  /*5e40*/  ISETP.GE.AND P6, PT, R5.reuse, R210, PT ;  /* 0x000000d20500720c */ /* 0x040fe40003fc6270 */
[C---:B------:R-:W-:Y:S01]  /*5e50*/  ISETP.GE.AND P3, PT, R5.reuse, R209, PT ;  /* 0x000000d10500720c */ /* 0x040fe20003f66270 */
[----:B------:R-:W-:Y:S01]  /*5e60*/  IMAD.MOV.U32 R11, RZ, RZ, R7 ;  /* 0x000000ffff0b7224 */ /* 0x000fe200078e0007 */
[C---:B------:R-:W-:Y:S02]  /*5e70*/  ISETP.GE.AND P0, PT, R5.reuse, R208, PT ;  /* 0x000000d00500720c */ /* 0x040fe40003f06270 */
[----:B------:R-:W-:-:S02]  /*5e80*/  ISETP.GE.AND P5, PT, R5, R211, PT ;  /* 0x000000d30500720c */ /* 0x000fc40003fa6270 */
        /* <DEDUP_REMOVED lines=103> */
[----:B------:R-:W-:Y:S01]  /*6500*/  I2FP.F32.S32 R8, R13 ;  /* 0x0000000d00087245 */ /* 0x000fe20000201400 */
[----:B------:R-:W-:Y:S01]  /*6510*/  IMAD.IADD R9, R205, 0x1, -R5 ;  /* 0x00000001cd097824 */ /* 0x000fe200078e0a05 */
[----:B------:R-:W-:Y:S01]  /*6520*/  P2R R15, PR, RZ, 0x2 ;  /* 0x00000002ff0f7803 */ /* 0x000fe20000000000 */
[----:B------:R-:W-:Y:S01]  /*6530*/  FFMA.FTZ R12, R7, -UR21, R59 ;  /* 0x80000015070c7c23 */ /* 0x000fe2000801003b */
[----:B------:R-:W-:Y:S01]  /*6540*/  P2R R14, PR, RZ, 0x1 ;  /* 0x00000001ff0e7803 */ /* 0x000fe20000000000 */
[----:B------:R-:W-:Y:S01]  /*6550*/  IMAD.IADD R7, R202, 0x1, -R6 ;  /* 0x00000001ca077824 */ /* 0x000fe200078e0a06 */
[----:B------:R-:W-:Y:S01]  /*6560*/  FSEL R157, R22, -INF , !P3 ;  /* 0xff800000169d7808 */ /* 0x000fe20005800000 */
[----:B------:R-:W-:Y:S01]  /*6570*/  FFMA.FTZ R13, R8, -UR21, R57 ;  /* 0x80000015080d7c23 */ /* 0x000fe20008010039 */
[----:B------:R-:W-:Y:S01]  /*6580*/  ISETP.GE.AND P3, PT, R5, R211, PT ;  /* 0x000000d30500720c */ /* 0x000fe20003f66270 */
[----:B------:R-:W-:Y:S01]  /*6590*/  IMAD.IADD R8, R207, 0x1, -R5 ;  /* 0x00000001cf087824 */ /* 0x000fe200078e0a05 */
[C---:B------:R-:W-:Y:S01]  /*65a0*/  ISETP.GE.AND P2, PT, R5.reuse, R210, PT ;  /* 0x000000d20500720c */ /* 0x040fe20003f46270 */
[----:B------:R-:W-:Y:S01]  /*65b0*/  FFMA.FTZ R21, R10, -UR21, R76 ;  /* 0x800000150a157c23 */ /* 0x000fe2000801004c */
[----:B------:R-:W-:Y:S01]  /*65c0*/  ISETP.GE.AND P1, PT, R5, R209, PT ;  /* 0x000000d10500720c */ /* 0x000fe20003f26270 */
[----:B------:R-:W-:Y:S01]  /*65d0*/  IMAD.IADD R10, R205, 0x1, -R6 ;  /* 0x00000001cd0a7824 */ /* 0x000fe200078e0a06 */
[----:B------:R-:W-:Y:S01]  /*65e0*/  ISETP.GE.AND P0, PT, R5, R208, PT ;  /* 0x000000d00500720c */ /* 0x000fe20003f06270 */
[----:B------:R-:W-:Y:S01]  /*65f0*/  VIADD R4, R4, 0x39 ;  /* 0x0000003904047836 */ /* 0x000fe20000000000 */
[----:B------:R-:W-:-:S02]  /*6600*/  FSEL R147, R18, -INF , !P5 ;  /* 0xff80000012937808 */ /* 0x000fc40006800000 */
        /* <DEDUP_REMOVED lines=10> */
[----:B------:R-:W-:Y:S02]  /*66b0*/  I2FP.F32.S32 R9, R9 ;  /* 0x0000000900097245 */ /* 0x000fe40000201400 */
[----:B------:R-:W-:Y:S02]  /*66c0*/  ISETP.NE.AND P1, PT, R17, RZ, PT ;  /* 0x000000ff1100720c */ /* 0x000fe40003f25270 */
[----:B------:R-:W-:Y:S01]  /*66d0*/  IABS R5, R10 ;  /* 0x0000000a00057213 */ /* 0x000fe20000000000 */
[----:B------:R-:W-:Y:S01]  /*66e0*/  IMAD.MOV.U32 R10, RZ, RZ, R7 ;  /* 0x000000ffff0a7224 */ /* 0x000fe200078e0007 */
[----:B------:R-:W-:Y:S01]  /*66f0*/  I2FP.F32.S32 R7, R8 ;  /* 0x0000000800077245 */ /* 0x000fe20000201400 */
[----:B------:R-:W-:Y:S01]  /*6700*/  FFMA.FTZ R9, R9, -UR21, R77 ;  /* 0x8000001509097c23 */ /* 0x000fe2000801004d */
[----:B------:R-:W-:-:S02]  /*6710*/  I2FP.F32.S32 R11, R11 ;  /* 0x0000000b000b7245 */ /* 0x000fc40000201400 */
[----:B------:R-:W-:Y:S02]  /*6720*/  FSEL R169, R23, -INF , !P1 ;  /* 0xff80000017a97808 */ /* 0x000fe40004800000 */
[----:B------:R-:W-:Y:S02]  /*6730*/  ISETP.GE.AND P1, PT, R6, R211, PT ;  /* 0x000000d30600720c */ /* 0x000fe40003f26270 */
[----:B------:R-:W-:Y:S01]  /*6740*/  I2FP.F32.S32 R8, R5 ;  /* 0x0000000500087245 */ /* 0x000fe20000201400 */
[----:B------:R-:W-:Y:S01]  /*6750*/  FFMA.FTZ R5, R7, -UR21, R79 ;  /* 0x8000001507057c23 */ /* 0x000fe2000801004f */
[----:B------:R-:W-:Y:S01]  /*6760*/  FSEL R149, R16, -INF , !P4 ;  /* 0xff80000010957808 */ /* 0x000fe20006000000 */
[----:B------:R-:W-:Y:S01]  /*6770*/  FFMA.FTZ R7, R11, -UR21, R72 ;  /* 0x800000150b077c23 */ /* 0x000fe20008010048 */
[----:B------:R-:W-:Y:S02]  /*6780*/  ISETP.NE.AND P4, PT, R15, RZ, PT ;  /* 0x000000ff0f00720c */ /* 0x000fe40003f85270 */
[----:B------:R-:W-:-:S02]  /*6790*/  FSEL R170, R12, -INF , !P2 ;  /* 0xff8000000caa7808 */ /* 0x000fc40005000000 */
[C---:B------:R-:W-:Y:S02]  /*67a0*/  ISETP.LT.OR P2, PT, R6.reuse, R204, P1 ;  /* 0x000000cc0600720c */ /* 0x040fe40000f41670 */
[----:B------:R-:W-:Y:S02]  /*67b0*/  FSEL R155, R9, -INF , !P5 ;  /* 0xff800000099b7808 */ /* 0x000fe40006800000 */
[----:B------:R-:W-:Y:S02]  /*67c0*/  ISETP.GE.AND P5, PT, R6, R210, PT ;  /* 0x000000d20600720c */ /* 0x000fe40003fa6270 */
[----:B------:R-:W-:Y:S02]  /*67d0*/  FSEL R142, R20, -INF , !P6 ;  /* 0xff800000148e7808 */ /* 0x000fe40007000000 */
[----:B------:R-:W-:Y:S01]  /*67e0*/  ISETP.NE.AND P6, PT, R14, RZ, PT ;  /* 0x000000ff0e00720c */ /* 0x000fe20003fc5270 */
[----:B------:R-:W-:Y:S01]  /*67f0*/  FFMA.FTZ R14, R8, -UR21, R108 ;  /* 0x80000015080e7c23 */ /* 0x000fe2000801006c */
[----:B------:R-:W-:-:S02]  /*6800*/  FSEL R154, R21, -INF , !P4 ;  /* 0xff800000159a7808 */ /* 0x000fc40006000000 */
[----:B------:R-:W-:Y:S02]  /*6810*/  ISETP.GE.AND P4, PT, R6, R209, PT ;  /* 0x000000d10600720c */ /* 0x000fe40003f86270 */
[----:B------:R-:W-:Y:S01]  /*6820*/  FSEL R165, R7, -INF , !P2 ;  /* 0xff80000007a57808 */ /* 0x000fe20005000000 */
[----:B------:R-:W-:Y:S01]  /*6830*/  IMAD.IADD R7, R202, 0x1, -R4 ;  /* 0x00000001ca077824 */ /* 0x000fe200078e0a04 */
[----:B------:R-:W-:Y:S02]  /*6840*/  ISETP.LT.OR P2, PT, R6, R203, P5 ;  /* 0x000000cb0600720c */ /* 0x000fe40002f41670 */
[----:B------:R-:W-:Y:S02]  /*6850*/  FSEL R146, R13, -INF , !P3 ;  /* 0xff8000000d927808 */ /* 0x000fe40005800000 */
[----:B------:R-:W-:Y:S02]  /*6860*/  I2FP.F32.S32 R10, R10 ;  /* 0x0000000a000a7245 */ /* 0x000fe40000201400 */
[----:B------:R-:W-:-:S02]  /*6870*/  FSEL R160, R19, -INF , !P6 ;  /* 0xff80000013a07808 */ /* 0x000fc40007000000 */
[----:B------:R-:W-:Y:S01]  /*6880*/  ISETP.GE.AND P3, PT, R6, R208, PT ;  /* 0x000000d00600720c */ /* 0x000fe20003f66270 */
[----:B------:R-:W-:Y:S01]  /*6890*/  FFMA.FTZ R11, R10, -UR21, R74 ;  /* 0x800000150a0b7c23 */ /* 0x000fe2000801004a */
[----:B------:R-:W-:Y:S01]  /*68a0*/  ISETP.GE.AND P6, PT, R4, R210, PT ;  /* 0x000000d20400720c */ /* 0x000fe20003fc6270 */
[----:B------:R-:W-:Y:S01]  /*68b0*/  IMAD.IADD R10, R205, 0x1, -R4 ;  /* 0x00000001cd0a7824 */ /* 0x000fe200078e0a04 */
[----:B------:R-:W-:Y:S01]  /*68c0*/  FSEL R162, R5, -INF , !P0 ;  /* 0xff80000005a27808 */ /* 0x000fe20004000000 */
[----:B------:R-:W-:Y:S01]  /*68d0*/  IMAD.IADD R5, R207, 0x1, -R6 ;  /* 0x00000001cf057824 */ /* 0x000fe200078e0a06 */
[----:B------:R-:W-:Y:S02]  /*68e0*/  ISETP.LT.OR P5, PT, R6, R201, P4 ;  /* 0x000000c90600720c */ /* 0x000fe400027a1670 */
[C---:B------:R-:W-:Y:S02]  /*68f0*/  ISETP.GE.AND P1, PT, R4.reuse, R209, PT ;  /* 0x000000d10400720c */ /* 0x040fe40003f26270 */
[----:B------:R-:W-:-:S02]  /*6900*/  ISETP.GE.AND P0, PT, R4, R208, PT ;  /* 0x000000d00400720c */ /* 0x000fc40003f06270 */
[----:B------:R-:W-:Y:S02]  /*6910*/  ISETP.GE.AND P4, PT, R4, R211, PT ;  /* 0x000000d30400720c */ /* 0x000fe40003f86270 */
[----:B------:R-:W-:Y:S02]  /*6920*/  P2R R9, PR, RZ, 0x4 ;  /* 0x00000004ff097803 */ /* 0x000fe40000000000 */
[----:B------:R-:W-:Y:S02]  /*6930*/  ISETP.LT.OR P2, PT, R6, R200, P3 ;  /* 0x000000c80600720c */ /* 0x000fe40001f41670 */
[----:B------:R-:W-:Y:S01]  /*6940*/  IABS R6, R7 ;  /* 0x0000000700067213 */ /* 0x000fe20000000000 */
[----:B------:R-:W-:Y:S01]  /*6950*/  IMAD.IADD R7, R206, 0x1, -R4 ;  /* 0x00000001ce077824 */ /* 0x000fe200078e0a04 */
[C---:B------:R-:W-:Y:S02]  /*6960*/  ISETP.LT.OR P3, PT, R4.reuse, R203, P6 ;  /* 0x000000cb0400720c */ /* 0x040fe40003761670 */
[----:B------:R-:W-:Y:S01]  /*6970*/  ISETP.LT.OR P4, PT, R4, R204, P4 ;  /* 0x000000cc0400720c */ /* 0x000fe20002781670 */
[----:B------:R-:W-:Y:S01]  /*6980*/  IMAD.MOV.U32 R8, RZ, RZ, R6 ;  /* 0x000000ffff087224 */ /* 0x000fe200078e0006 */
[----:B------:R-:W-:-:S02]  /*6990*/  ISETP.NE.AND P6, PT, R9, RZ, PT ;  /* 0x000000ff0900720c */ /* 0x000fc40003fc5270 */
[C---:B------:R-:W-:Y:S02]  /*69a0*/  ISETP.LT.OR P1, PT, R4.reuse, R201, P1 ;  /* 0x000000c90400720c */ /* 0x040fe40000f21670 */
[----:B------:R-:W-:Y:S01]  /*69b0*/  ISETP.LT.OR P0, PT, R4, R200, P0 ;  /* 0x000000c80400720c */ /* 0x000fe20000701670 */
[----:B------:R-:W-:Y:S01]  /*69c0*/  IMAD.IADD R4, R207, 0x1, -R4 ;  /* 0x00000001cf047824 */ /* 0x000fe200078e0a04 */
[----:B------:R-:W-:Y:S02]  /*69d0*/  IABS R5, R5 ;  /* 0x0000000500057213 */ /* 0x000fe40000000000 */
[----:B------:R-:W-:Y:S02]  /*69e0*/  FSEL R167, R11, -INF , !P6 ;  /* 0xff8000000ba77808 */ /* 0x000fe40007000000 */
[----:B------:R-:W-:Y:S02]  /*69f0*/  I2FP.F32.S32 R9, R5 ;  /* 0x0000000500097245 */ /* 0x000fe40000201400 */
[----:B------:R-:W-:-:S02]  /*6a00*/  PLOP3.LUT P6, PT, PT, PT, UP0, 0x80, 0x0 ;  /* 0x000000000000781c */ /* 0x000fc40003fcf008 */
[----:B------:R-:W-:Y:S01]  /*6a10*/  IABS R6, R7 ;  /* 0x0000000700067213 */ /* 0x000fe20000000000 */
[----:B------:R-:W-:Y:S01]  /*6a20*/  FFMA.FTZ R9, R9, -UR21, R110 ;  /* 0x8000001509097c23 */ /* 0x000fe2000801006e */
        /* <DEDUP_REMOVED lines=10> */
[----:B------:R-:W-:Y:S01]  /*6ad0*/  FSEL R158, R9, -INF , !P2 ;  /* 0xff800000099e7808 */ /* 0x000fe20005000000 */
[----:B------:R-:W-:Y:S01]  /*6ae0*/  FFMA.FTZ R4, R4, -UR21, R111 ;  /* 0x8000001504047c23 */ /* 0x000fe2000801006f */
[----:B------:R-:W-:-:S02]  /*6af0*/  FSEL R163, R7, -INF , !P4 ;  /* 0xff80000007a37808 */ /* 0x000fc40006000000 */
[----:B------:R-:W-:Y:S02]  /*6b00*/  FSEL R168, R6, -INF , !P3 ;  /* 0xff80000006a87808 */ /* 0x000fe40005800000 */
[----:B------:R-:W-:Y:S02]  /*6b10*/  FSEL R153, R5, -INF , !P1 ;  /* 0xff80000005997808 */ /* 0x000fe40004800000 */
[----:B------:R-:W-:Y:S01]  /*6b20*/  FSEL R159, R4, -INF , !P0 ;  /* 0xff800000049f7808 */ /* 0x000fe20004000000 */
[----:B-1----:R-:W-:Y:S06]  /*6b30*/  @!P6 BRA `(.L_x_2134) ;  /* 0x0000000000e0e947 */ /* 0x002fec0003800000 */
        /* <DEDUP_REMOVED lines=54> */
.L_x_2136:
[----:B------:R-:W-:Y:S05]  /*6ea0*/  BSYNC B0 ;  /* 0x0000000000007941 */ /* 0x000fea0003800000 */
.L_x_2135:
[----:B------:R-:W0:Y:S02]  /*6eb0*/  LDGDEPBAR ;  /* 0x00000000000079af */ /* 0x000e240000000000 */
.L_x_2134:
[----:B------:R-:W-:Y:S01]  /*6ec0*/  FMNMX.FTZ R6, R31, R33, !PT ;  /* 0x000000211f067209 */ /* 0x000fe20007810000 */
[----:B-1----:R-:W-:Y:S01]  /*6ed0*/  VIADD R5, R174, 0x4 ;  /* 0x00000004ae057836 */ /* 0x002fe20000000000 */
[----:B------:R-:W-:Y:S01]  /*6ee0*/  FMNMX.FTZ R4, R45, R44, !PT ;  /* 0x0000002c2d047209 */ /* 0x000fe20007810000 */
[----:B------:R-:W-:Y:S01]  /*6ef0*/  USHF.L.U32 UR7, UR37, 0x1, URZ ;  /* 0x0000000125077899 */ /* 0x000fe2000800063f */
[----:B------:R-:W-:Y:S01]  /*6f00*/  FMNMX.FTZ R6, R30, R6, !PT ;  /* 0x000000061e067209 */ /* 0x000fe20007810000 */
[----:B--2---:R-:W-:Y:S01]  /*6f10*/  IMAD.WIDE.U32 R12, R173, -0x2daee0ad, RZ ;  /* 0xd2511f53ad0c7825 */ /* 0x004fe200078e00ff */
[----:B------:R-:W-:Y:S01]  /*6f20*/  FMNMX.FTZ R4, R34, R4, !PT ;  /* 0x0000000422047209 */ /* 0x000fe20007810000 */
[----:B------:R1:W-:Y:S01]  /*6f30*/  STL [R1+0x18], R5 ;  /* 0x0000180501007387 */ /* 0x0003e20000100800 */
[----:B------:R-:W-:Y:S01]  /*6f40*/  FMNMX.FTZ R6, R28, R6, !PT ;  /* 0x000000061c067209 */ /* 0x000fe20007810000 */
[----:B------:R-:W-:Y:S01]  /*6f50*/  UIADD3 UR6, UR7, 0x1, URZ ;  /* 0x0000000107067890 */ /* 0x000fe2000fffe03f */
[----:B------:R-:W-:Y:S01]  /*6f60*/  FMNMX.FTZ R4, R35, R4, !PT ;  /* 0x0000000423047209 */ /* 0x000fe20007810000 */
[----:B------:R-:W-:Y:S01]  /*6f70*/  IMAD.WIDE.U32 R18, R174, -0x326172a9, RZ ;  /* 0xcd9e8d57ae127825 */ /* 0x000fe200078e00ff */
[----:B------:R-:W-:Y:S01]  /*6f80*/  FMNMX.FTZ R6, R29, R6, !PT ;  /* 0x000000061d067209 */ /* 0x000fe20007810000 */
[----:B------:R-:W-:Y:S01]  /*6f90*/  UIADD3 UR33, UR31, -0x4498517b, URZ ;  /* 0xbb67ae851f217890 */ /* 0x000fe2000fffe03f */
[----:B------:R-:W-:Y:S01]  /*6fa0*/  FMNMX.FTZ R7, R52, R4, !PT ;  /* 0x0000000434077209 */ /* 0x000fe20007810000 */
[----:B------:R-:W-:Y:S01]  /*6fb0*/  IMAD.U32 R14, RZ, RZ, UR7 ;  /* 0x00000007ff0e7e24 */ /* 0x000fe2000f8e00ff */
[----:B------:R-:W-:Y:S01]  /*6fc0*/  FMNMX.FTZ R6, R27, R6, !PT ;  /* 0x000000061b067209 */ /* 0x000fe20007810000 */
[----:B------:R-:W-:Y:S01]  /*6fd0*/  UIADD3 UR36, UR30, -0x61c88647, URZ ;  /* 0x9e3779b91e247890 */ /* 0x000fe2000fffe03f */
[----:B------:R-:W-:Y:S01]  /*6fe0*/  LOP3.LUT R252, R252, UR30, RZ, 0x3c, !PT ;  /* 0x0000001efcfc7c12 */ /* 0x000fe2000f8e3cff */
[----:B------:R-:W-:Y:S01]  /*6ff0*/  UIADD3 UR32, UR30, 0x3c6ef372, URZ ;  /* 0x3c6ef3721e207890 */ /* 0x000fe2000fffe03f */
[----:B------:R-:W-:Y:S01]  /*7000*/  FMNMX.FTZ R6, R26, R6, !PT ;  /* 0x000000061a067209 */ /* 0x000fe20007810000 */
[----:B------:R-:W-:Y:S01]  /*7010*/  ULDC UR40, c[0x0][0x2ec] ;  /* 0x0000bb0000287ab9 */ /* 0x000fe20000000800 */
[----:B------:R-:W-:Y:S01]  /*7020*/  FMNMX.FTZ R7, R38, R7, !PT ;  /* 0x0000000726077209 */ /* 0x000fe20007810000 */
[----:B------:R-:W-:Y:S01]  /*7030*/  UIADD3 UR29, UR31, 0x76cf5d0a, URZ ;  /* 0x76cf5d0a1f1d7890 */ /* 0x000fe2000fffe03f */
[----:B------:R-:W-:Y:S01]  /*7040*/  FMNMX.FTZ R6, R32, R6, !PT ;  /* 0x0000000620067209 */ /* 0x000fe20007810000 */
[----:B------:R-:W-:Y:S01]  /*7050*/  UIADD3 UR25, UR31, 0x32370b8f, URZ ;  /* 0x32370b8f1f197890 */ /* 0x000fe2000fffe03f */
[----:B------:R-:W-:Y:S01]  /*7060*/  FMNMX.FTZ R16, R48, R46, !PT ;  /* 0x0000002e30107209 */ /* 0x000fe20007810000 */
[----:B------:R-:W-:Y:S01]  /*7070*/  UIADD3 UR28, UR30, -0x255992d5, URZ ;  /* 0xdaa66d2b1e1c7890 */ /* 0x000fe2000fffe03f */
[----:B------:R-:W-:Y:S01]  /*7080*/  FMNMX.FTZ R6, R47, R6, !PT ;  /* 0x000000062f067209 */ /* 0x000fe20007810000 */
[----:B------:R-:W-:Y:S01]  /*7090*/  UIADD3 UR24, UR30, 0x78dde6e4, URZ ;  /* 0x78dde6e41e187890 */ /* 0x000fe2000fffe03f */
[----:B------:R-:W-:Y:S01]  /*70a0*/  LOP3.LUT R10, R19, R252, RZ, 0x3c, !PT ;  /* 0x000000fc130a7212 */ /* 0x000fe200078e3cff */
[----:B------:R-:W-:Y:S01]  /*70b0*/  UIADD3 UR22, UR31, -0x126145ec, URZ ;  /* 0xed9eba141f167890 */ /* 0x000fe2000fffe03f */
[----:B------:R-:W-:Y:S01]  /*70c0*/  FMNMX.FTZ R6, R120, R6, !PT ;  /* 0x0000000678067209 */ /* 0x000fe20007810000 */
[----:B-1----:R-:W-:Y:S01]  /*70d0*/  IMAD.WIDE.U32 R4, R5, -0x326172a9, RZ ;  /* 0xcd9e8d5705047825 */ /* 0x002fe200078e00ff */
[----:B------:R-:W-:Y:S01]  /*70e0*/  LOP3.LUT R14, R13, UR31, R14, 0x96, !PT ;  /* 0x0000001f0d0e7c12 */ /* 0x000fe2000f8e960e */
[----:B------:R-:W-:Y:S01]  /*70f0*/  UIADD3 UR18, UR31, -0x56f99767, URZ ;  /* 0xa90668991f127890 */ /* 0x000fe2000fffe03f */
[----:B------:R-:W-:Y:S01]  /*7100*/  FMNMX.FTZ R6, R141, R6, !PT ;  /* 0x000000068d067209 */ /* 0x000fe20007810000 */
[----:B------:R-:W-:Y:S01]  /*7110*/  IMAD.WIDE.U32 R10, R10, -0x2daee0ad, RZ ;  /* 0xd2511f530a0a7825 */ /* 0x000fe200078e00ff */
[----:B------:R-:W-:Y:S01]  /*7120*/  LOP3.LUT R8, R5, R252, RZ, 0x3c, !PT ;  /* 0x000000fc05087212 */ /* 0x000fe200078e3cff */
[----:B------:R-:W-:Y:S01]  /*7130*/  UIADD3 UR19, UR30, 0x1715609d, URZ ;  /* 0x1715609d1e137890 */ /* 0x000fe2000fffe03f */
[----:B------:R-:W-:-:S02]  /*7140*/  FMNMX.FTZ R6, R140, R6, !PT ;  /* 0x000000068c067209 */ /* 0x000fc40007810000 */
[----:B------:R-:W-:Y:S01]  /*7150*/  FMNMX.FTZ R5, R37, R7, !PT ;  /* 0x0000000725057209 */ /* 0x000fe20007810000 */
[----:B------:R-:W-:Y:S01]  /*7160*/  IMAD.U32 R7, RZ, RZ, UR6 ;  /* 0x00000006ff077e24 */ /* 0x000fe2000f8e00ff */
[----:B------:R-:W-:Y:S01]  /*7170*/  FMNMX.FTZ R6, R149, R6, !PT ;  /* 0x0000000695067209 */ /* 0x000fe20007810000 */
[----:B------:R-:W-:Y:S01]  /*7180*/  IMAD.WIDE.U32 R8, R8, -0x2daee0ad, RZ ;  /* 0xd2511f5308087825 */ /* 0x000fe200078e00ff */
[----:B------:R-:W-:Y:S02]  /*7190*/  FMNMX.FTZ R5, R36, R5, !PT ;  /* 0x0000000524057209 */ /* 0x000fe40007810000 */
[----:B------:R-:W-:Y:S02]  /*71a0*/  FMNMX.FTZ R6, R146, R6, !PT ;  /* 0x0000000692067209 */ /* 0x000fe40007810000 */
[----:B------:R-:W-:Y:S02]  /*71b0*/  LOP3.LUT R15, R13, UR31, R7, 0x96, !PT ;  /* 0x0000001f0d0f7c12 */ /* 0x000fe4000f8e9607 */
[----:B------:R-:W-:-:S02]  /*71c0*/  FMNMX.FTZ R6, R165, R6, !PT ;  /* 0x00000006a5067209 */ /* 0x000fc40007810000 */
[----:B------:R-:W-:Y:S02]  /*71d0*/  FMNMX.FTZ R7, R148, R5, !PT ;  /* 0x0000000594077209 */ /* 0x000fe40007810000 */
[----:B------:R-:W-:Y:S02]  /*71e0*/  FMNMX.FTZ R6, R163, R6, !PT ;  /* 0x00000006a3067209 */ /* 0x000fe40007810000 */
[----:B------:R-:W-:Y:S02]  /*71f0*/  FMNMX.FTZ R5, R40, R16, !PT ;  /* 0x0000001028057209 */ /* 0x000fe40007810000 */
[--C-:B------:R-:W-:Y:S01]  /*7200*/  LOP3.LUT R17, R11, UR33, R12.reuse, 0x96, !PT ;  /* 0x000000210b117c12 */ /* 0x100fe2000f8e960c */
[----:B------:R-:W1:Y:S01]  /*7210*/  SHFL.BFLY PT, R73, R6, 0x2, 0x1f ;  /* 0x0c401f0006497f89 */ /* 0x000e6200000e0000 */
[----:B------:R-:W-:Y:S02]  /*7220*/  FMNMX.FTZ R5, R42, R5, !PT ;  /* 0x000000052a057209 */ /* 0x000fe40007810000 */
[----:B------:R-:W-:Y:S01]  /*7230*/  LOP3.LUT R11, R9, UR33, R12, 0x96, !PT ;  /* 0x00000021090b7c12 */ /* 0x000fe2000f8e960c */
[----:B------:R-:W-:Y:S01]  /*7240*/  IMAD.WIDE.U32 R12, R14, -0x326172a9, RZ ;  /* 0xcd9e8d570e0c7825 */ /* 0x000fe200078e00ff */
[----:B------:R-:W-:-:S02]  /*7250*/  FMNMX.FTZ R5, R62, R5, !PT ;  /* 0x000000053e057209 */ /* 0x000fc40007810000 */
[----:B------:R-:W-:Y:S01]  /*7260*/  LEA R185, R0, UR4, 0x1 ;  /* 0x0000000400b97c11 */ /* 0x000fe2000f8e08ff */
        /* <DEDUP_REMOVED lines=8> */
[--C-:B------:R-:W-:Y:S01]  /*72f0*/  LOP3.LUT R20, R59, UR32, R12.reuse, 0x96, !PT ;  /* 0x000000203b147c12 */ /* 0x100fe2000f8e960c */
[--C-:B------:R-:W-:Y:S01]  /*7300*/  IMAD R186, R3, 0x2, R185.reuse ;  /* 0x0000000203ba7824 */ /* 0x100fe200078e02b9 */
[----:B------:R-:W-:Y:S01]  /*7310*/  LOP3.LUT R22, R57, UR32, R12, 0x96, !PT ;  /* 0x0000002039167c12 */ /* 0x000fe2000f8e960c */
[----:B------:R-:W-:Y:S01]  /*7320*/  IMAD R188, R2, 0x2, R185 ;  /* 0x0000000202bc7824 */ /* 0x000fe200078e02b9 */
[----:B-1----:R-:W-:Y:S01]  /*7330*/  FMNMX.FTZ R73, R6, R73, !PT ;  /* 0x0000004906497209 */ /* 0x002fe20007810000 */
[----:B------:R-:W-:Y:S01]  /*7340*/  IMAD.WIDE.U32 R20, R20, -0x2daee0ad, RZ ;  /* 0xd2511f5314147825 */ /* 0x000fe200078e00ff */
[----:B------:R-:W-:-:S03]  /*7350*/  FMNMX.FTZ R6, R145, R7, !PT ;  /* 0x0000000791067209 */ /* 0x000fc60007810000 */
[----:B------:R-:W1:Y:S01]  /*7360*/  SHFL.BFLY PT, R9, R73, 0x1, 0x1f ;  /* 0x0c201f0049097f89 */ /* 0x000e6200000e0000 */
[----:B------:R-:W-:Y:S01]  /*7370*/  FMNMX.FTZ R71, R144, R6, !PT ;  /* 0x0000000690477209 */ /* 0x000fe20007810000 */
[----:B------:R-:W-:-:S03]  /*7380*/  IMAD.WIDE.U32 R6, R15, -0x326172a9, RZ ;  /* 0xcd9e8d570f067825 */ /* 0x000fc600078e00ff */
[----:B------:R-:W-:Y:S01]  /*7390*/  FMNMX.FTZ R71, R142, R71, !PT ;  /* 0x000000478e477209 */ /* 0x000fe20007810000 */
[----:B------:R-:W-:Y:S01]  /*73a0*/  IMAD R187, R2, 0x2, R186 ;  /* 0x0000000202bb7824 */ /* 0x000fe200078e02ba */
[----:B------:R-:W-:Y:S02]  /*73b0*/  LOP3.LUT R24, R7, UR36, R4, 0x96, !PT ;  /* 0x0000002407187c12 */ /* 0x000fe4000f8e9604 */
[----:B------:R-:W-:Y:S02]  /*73c0*/  FMNMX.FTZ R71, R154, R71, !PT ;  /* 0x000000479a477209 */ /* 0x000fe40007810000 */
[----:B------:R-:W-:Y:S02]  /*73d0*/  FMNMX.FTZ R4, R156, R5, !PT ;  /* 0x000000059c047209 */ /* 0x000fe40007810000 */
[----:B------:R-:W-:Y:S02]  /*73e0*/  FMNMX.FTZ R71, R155, R71, !PT ;  /* 0x000000479b477209 */ /* 0x000fe40007810000 */
[----:B------:R-:W-:-:S02]  /*73f0*/  FMNMX.FTZ R4, R152, R4, !PT ;  /* 0x0000000498047209 */ /* 0x000fc40007810000 */
[----:B------:R-:W-:Y:S02]  /*7400*/  FMNMX.FTZ R71, R151, R71, !PT ;  /* 0x0000004797477209 */ /* 0x000fe40007810000 */
[----:B------:R-:W-:Y:S02]  /*7410*/  FMNMX.FTZ R4, R150, R4, !PT ;  /* 0x0000000496047209 */ /* 0x000fe40007810000 */
[----:B------:R-:W-:Y:S02]  /*7420*/  FMNMX.FTZ R71, R153, R71, !PT ;  /* 0x0000004799477209 */ /* 0x000fe40007810000 */
[----:B------:R-:W-:Y:S02]  /*7430*/  LOP3.LUT R18, R7, UR36, R18, 0x96, !PT ;  /* 0x0000002407127c12 */ /* 0x000fe4000f8e9612 */
[----:B------:R-:W-:Y:S01]  /*7440*/  FMNMX.FTZ R7, R147, R4, !PT ;  /* 0x0000000493077209 */ /* 0x000fe20007810000 */
[----:B------:R-:W2:Y:S01]  /*7450*/  SHFL.BFLY PT, R11, R71, 0x2, 0x1f ;  /* 0x0c401f00470b7f89 */ /* 0x000ea200000e0000 */
[----:B------:R-:W-:Y:S01]  /*7460*/  FMNMX.FTZ R5, R49, R61, !PT ;  /* 0x0000003d31057209 */ /* 0x000fe20007810000 */
[----:B------:R-:W-:Y:S01]  /*7470*/  IMAD.WIDE.U32 R12, R18, -0x2daee0ad, RZ ;  /* 0xd2511f53120c7825 */ /* 0x000fe200078e00ff */
[----:B-1----:R-:W-:-:S02]  /*7480*/  FMNMX.FTZ R73, R73, R9, !PT ;  /* 0x0000000949497209 */ /* 0x002fc40007810000 */
[----:B------:R-:W-:Y:S02]  /*7490*/  FMNMX.FTZ R7, R160, R7, !PT ;  /* 0x00000007a0077209 */ /* 0x000fe40007810000 */
[--C-:B------:R-:W-:Y:S02]  /*74a0*/  LOP3.LUT R15, R59, UR32, R6.reuse, 0x96, !PT ;  /* 0x000000203b0f7c12 */ /* 0x100fe4000f8e9606 */
[----:B------:R-:W-:Y:S01]  /*74b0*/  LOP3.LUT R23, R57, UR32, R6, 0x96, !PT ;  /* 0x0000002039177c12 */ /* 0x000fe2000f8e9606 */
[----:B------:R-:W-:Y:S01]  /*74c0*/  FMUL.FTZ R6, R73, UR40 ;  /* 0x0000002849067c20 */ /* 0x000fe20008410000 */
[----:B------:R-:W-:Y:S01]  /*74d0*/  FMNMX.FTZ R5, R54, R5, !PT ;  /* 0x0000000536057209 */ /* 0x000fe20007810000 */
[----:B------:R-:W-:Y:S01]  /*74e0*/  IMAD.WIDE.U32 R74, R15, -0x2daee0ad, RZ ;  /* 0xd2511f530f4a7825 */ /* 0x000fe200078e00ff */
[----:B------:R-:W-:Y:S02]  /*74f0*/  FSETP.NEU.FTZ.AND P0, PT, R73, -INF , PT ;  /* 0xff8000004900780b */ /* 0x000fe40003f1d000 */
[----:B------:R-:W-:Y:S01]  /*7500*/  FMNMX.FTZ R7, R162, R7, !PT ;  /* 0x00000007a2077209 */ /* 0x000fe20007810000 */
[----:B------:R-:W-:Y:S01]  /*7510*/  IMAD.WIDE.U32 R68, R23, -0x2daee0ad, RZ ;  /* 0xd2511f5317447825 */ /* 0x000fe200078e00ff */
[----:B------:R-:W-:-:S02]  /*7520*/  FMNMX.FTZ R9, R55, R5, !PT ;  /* 0x0000000537097209 */ /* 0x000fc40007810000 */
[----:B------:R-:W-:Y:S01]  /*7530*/  FSEL R6, R6, RZ, P0 ;  /* 0x000000ff06067208 */ /* 0x000fe20000000000 */
[----:B------:R-:W-:Y:S01]  /*7540*/  IMAD.WIDE.U32 R4, R14, -0x2daee0ad, RZ ;  /* 0xd2511f530e047825 */ /* 0x000fe200078e00ff */
[----:B------:R-:W-:Y:S02]  /*7550*/  FMNMX.FTZ R7, R158, R7, !PT ;  /* 0x000000079e077209 */ /* 0x000fe40007810000 */
[----:B------:R-:W-:Y:S01]  /*7560*/  FMNMX.FTZ R9, R124, R9, !PT ;  /* 0x000000097c097209 */ /* 0x000fe20007810000 */
[----:B------:R-:W-:Y:S01]  /*7570*/  IMAD.WIDE.U32 R14, R22, -0x2daee0ad, RZ ;  /* 0xd2511f53160e7825 */ /* 0x000fe200078e00ff */
[----:B------:R-:W-:-:S03]  /*7580*/  LOP3.LUT R19, R5, UR29, R10, 0x96, !PT ;  /* 0x0000001d05137c12 */ /* 0x000fc6000f8e960a */
[----:B------:R-:W-:Y:S01]  /*7590*/  FFMA.FTZ R5, R31, UR40, -R6 ;  /* 0x000000281f057c23 */ /* 0x000fe20008010806 */
[----:B------:R-:W-:Y:S02]  /*75a0*/  LOP3.LUT R25, R21, UR25, R4, 0x96, !PT ;  /* 0x0000001915197c12 */ /* 0x000fe4000f8e9604 */
[----:B------:R-:W-:Y:S01]  /*75b0*/  FMNMX.FTZ R4, R159, R7, !PT ;  /* 0x000000079f047209 */ /* 0x000fe20007810000 */
[----:B------:R1:W-:Y:S01]  /*75c0*/  MUFU.EX2 R240, R5 ;  /* 0x0000000500f07308 */ /* 0x0003e20000000800 */
[----:B------:R-:W-:Y:S01]  /*75d0*/  FMNMX.FTZ R9, R123, R9, !PT ;  /* 0x000000097b097209 */ /* 0x000fe20007810000 */
[----:B------:R-:W-:Y:S01]  /*75e0*/  FFMA.FTZ R7, R30, UR40, -R6 ;  /* 0x000000281e077c23 */ /* 0x000fe20008010806 */
[----:B--2---:R-:W-:Y:S01]  /*75f0*/  FMNMX.FTZ R71, R71, R11, !PT ;  /* 0x0000000b47477209 */ /* 0x004fe20007810000 */
[----:B------:R-:W2:Y:S01]  /*7600*/  SHFL.BFLY PT, R70, R4, 0x2, 0x1f ;  /* 0x0c401f0004467f89 */ /* 0x000ea200000e0000 */
[----:B------:R-:W-:Y:S02]  /*7610*/  FMNMX.FTZ R9, R122, R9, !PT ;  /* 0x000000097a097209 */ /* 0x000fe40007810000 */
[----:B------:R-:W-:Y:S01]  /*7620*/  LOP3.LUT R75, R75, UR25, R12, 0x96, !PT ;  /* 0x000000194b4b7c12 */ /* 0x000fe2000f8e960c */
[----:B------:R-:W3:Y:S01]  /*7630*/  SHFL.BFLY PT, R18, R71, 0x1, 0x1f ;  /* 0x0c201f0047127f89 */ /* 0x000ee200000e0000 */
[----:B------:R-:W-:Y:S01]  /*7640*/  MUFU.EX2 R237, R7 ;  /* 0x0000000700ed7308 */ /* 0x000fe20000000800 */
[----:B------:R-:W-:Y:S01]  /*7650*/  LOP3.LUT R143, R13, UR29, R10, 0x96, !PT ;  /* 0x0000001d0d8f7c12 */ /* 0x000fe2000f8e960a */
[----:B------:R-:W-:Y:S01]  /*7660*/  IMAD.WIDE.U32 R10, R24, -0x2daee0ad, RZ ;  /* 0xd2511f53180a7825 */ /* 0x000fe200078e00ff */
[----:B------:R-:W-:-:S04]  /*7670*/  LOP3.LUT R16, R15, UR25, R16, 0x96, !PT ;  /* 0x000000190f107c12 */ /* 0x000fc8000f8e9610 */
[----:B------:R-:W-:Y:S01]  /*7680*/  LOP3.LUT R59, R11, UR29, R8, 0x96, !PT ;  /* 0x0000001d0b3b7c12 */ /* 0x000fe2000f8e9608 */
[----:B-1----:R-:W-:Y:S01]  /*7690*/  FFMA.FTZ R5, R33, UR40, -R6 ;  /* 0x0000002821057c23 */ /* 0x002fe20008010806 */
[----:B------:R-:W-:Y:S01]  /*76a0*/  LOP3.LUT R57, R69, UR25, R10, 0x96, !PT ;  /* 0x0000001945397c12 */ /* 0x000fe2000f8e960a */
[----:B------:R-:W-:Y:S02]  /*76b0*/  IMAD.WIDE.U32 R10, R25, -0x326172a9, RZ ;  /* 0xcd9e8d57190a7825 */ /* 0x000fe400078e00ff */
[----:B------:R1:W-:Y:S01]  /*76c0*/  MUFU.EX2 R239, R5 ;  /* 0x0000000500ef7308 */ /* 0x0003e20000000800 */
[----:B--2---:R-:W-:Y:S02]  /*76d0*/  FMNMX.FTZ R70, R4, R70, !PT ;  /* 0x0000004604467209 */ /* 0x004fe40007810000 */
[----:B---3--:R-:W-:Y:S01]  /*76e0*/  FMNMX.FTZ R71, R71, R18, !PT ;  /* 0x0000001247477209 */ /* 0x008fe20007810000 */
[----:B------:R-:W-:Y:S02]  /*76f0*/  IMAD.WIDE.U32 R18, R19, -0x326172a9, RZ ;  /* 0xcd9e8d5713127825 */ /* 0x000fe400078e00ff */
[----:B------:R-:W2:Y:S01]  /*7700*/  SHFL.BFLY PT, R21, R70, 0x1, 0x1f ;  /* 0x0c201f0046157f89 */ /* 0x000ea200000e0000 */
[----:B------:R-:W-:-:S02]  /*7710*/  FSETP.NEU.FTZ.AND P0, PT, R71, -INF , PT ;  /* 0xff8000004700780b */ /* 0x000fc40003f1d000 */
[----:B-1----:R-:W-:Y:S02]  /*7720*/  FMNMX.FTZ R5, R121, R9, !PT ;  /* 0x0000000979057209 */ /* 0x002fe40007810000 */
[----:B------:R-:W-:Y:S02]  /*7730*/  LOP3.LUT R12, R19, UR28, R58, 0x96, !PT ;  /* 0x0000001c130c7c12 */ /* 0x000fe4000f8e963a */
[----:B------:R-:W-:Y:S02]  /*7740*/  FMNMX.FTZ R5, R166, R5, !PT ;  /* 0x00000005a6057209 */ /* 0x000fe40007810000 */
[----:B------:R-:W-:Y:S01]  /*7750*/  LOP3.LUT R9, R17, UR29, R8, 0x96, !PT ;  /* 0x0000001d11097c12 */ /* 0x000fe2000f8e9608 */
[----:B------:R-:W-:Y:S01]  /*7760*/  IMAD.WIDE.U32 R16, R16, -0x326172a9, RZ ;  /* 0xcd9e8d5710107825 */ /* 0x000fe200078e00ff */
[----:B------:R-:W-:-:S03]  /*7770*/  FMNMX.FTZ R7, R164, R5, !PT ;  /* 0x00000005a4077209 */ /* 0x000fc60007810000 */
[--C-:B------:R-:W-:Y:S01]  /*7780*/  FFMA.FTZ R5, R28, UR40, -R6.reuse ;  /* 0x000000281c057c23 */ /* 0x100fe20008010806 */
[----:B------:R-:W-:Y:S01]  /*7790*/  FFMA.FTZ R8, R26, UR40, -R6 ;  /* 0x000000281a087c23 */ /* 0x000fe20008010806 */
[----:B------:R-:W-:Y:S01]  /*77a0*/  IMAD.WIDE.U32 R12, R12, -0x2daee0ad, RZ ;  /* 0xd2511f530c0c7825 */ /* 0x000fe200078e00ff */
[----:B------:R-:W-:Y:S01]  /*77b0*/  FMNMX.FTZ R7, R161, R7, !PT ;  /* 0x00000007a1077209 */ /* 0x000fe20007810000 */
[----:B------:R1:W-:Y:S01]  /*77c0*/  MUFU.EX2 R235, R5 ;  /* 0x0000000500eb7308 */ /* 0x0003e20000000800 */
[----:B------:R-:W-:Y:S02]  /*77d0*/  LOP3.LUT R18, R11, UR24, R18, 0x96, !PT ;  /* 0x000000180b127c12 */ /* 0x000fe4000f8e9612 */
[----:B------:R-:W-:-:S03]  /*77e0*/  LOP3.LUT R15, R13, UR22, R20, 0x96, !PT ;  /* 0x000000160d0f7c12 */ /* 0x000fc6000f8e9614 */
[----:B------:R-:W-:Y:S01]  /*77f0*/  IMAD.WIDE.U32 R24, R18, -0x2daee0ad, RZ ;  /* 0xd2511f5312187825 */ /* 0x000fe200078e00ff */
[----:B--2---:R-:W-:Y:S01]  /*7800*/  FMNMX.FTZ R70, R70, R21, !PT ;  /* 0x0000001546467209 */ /* 0x004fe20007810000 */
[----:B------:R-:W-:Y:S03]  /*7810*/  MUFU.EX2 R238, R8 ;  /* 0x0000000800ee7308 */ /* 0x000fe60000000800 */
[----:B------:R-:W-:-:S05]  /*7820*/  LOP3.LUT R12, R25, UR18, R12, 0x96, !PT ;  /* 0x00000012190c7c12 */ /* 0x000fca000f8e960c */
[----:B------:R-:W-:Y:S01]  /*7830*/  IMAD.WIDE.U32 R12, R12, -0x326172a9, RZ ;  /* 0xcd9e8d570c0c7825 */ /* 0x000fe200078e00ff */
[----:B-1----:R-:W-:-:S03]  /*7840*/  FMNMX.FTZ R5, R157, R7, !PT ;  /* 0x000000079d057209 */ /* 0x002fc60007810000 */
[----:B------:R-:W-:Y:S02]  /*7850*/  FFMA.FTZ R7, R29, UR40, -R6 ;  /* 0x000000281d077c23 */ /* 0x000fe40008010806 */
[----:B------:R-:W-:Y:S01]  /*7860*/  LDSM.16.MT88.4 R28, [R185+0x6000] ;  /* 0x00600000b91c783b */ /* 0x000fe20000004200 */
[----:B------:R-:W-:Y:S01]  /*7870*/  FMNMX.FTZ R4, R169, R5, !PT ;  /* 0x00000005a9047209 */ /* 0x000fe20007810000 */
[----:B------:R1:W-:Y:S01]  /*7880*/  MUFU.EX2 R234, R7 ;  /* 0x0000000700ea7308 */ /* 0x0003e20000000800 */
[----:B------:R-:W-:Y:S02]  /*7890*/  LOP3.LUT R20, R12, 0xff, RZ, 0xc0, !PT ;  /* 0x000000ff0c147812 */ /* 0x000fe400078ec0ff */
[----:B------:R-:W-:-:S04]  /*78a0*/  FMNMX.FTZ R4, R170, R4, !PT ;  /* 0x00000004aa047209 */ /* 0x000fc80007810000 */
[----:B------:R-:W-:Y:S01]  /*78b0*/  FMNMX.FTZ R72, R167, R4, !PT ;  /* 0x00000004a7487209 */ /* 0x000fe20007810000 */
[----:B------:R-:W-:-:S03]  /*78c0*/  IMAD.WIDE.U32 R4, R9, -0x326172a9, RZ ;  /* 0xcd9e8d5709047825 */ /* 0x000fc600078e00ff */
[----:B------:R-:W-:Y:S02]  /*78d0*/  FMNMX.FTZ R72, R168, R72, !PT ;  /* 0x00000048a8487209 */ /* 0x000fe40007810000 */
[----:B------:R-:W-:-:S03]  /*78e0*/  LOP3.LUT R9, R5, UR28, R56, 0x96, !PT ;  /* 0x0000001c05097c12 */ /* 0x000fc6000f8e9638 */
[----:B------:R-:W2:Y:S01]  /*78f0*/  SHFL.BFLY PT, R19, R72, 0x2, 0x1f ;  /* 0x0c401f0048137f89 */ /* 0x000ea200000e0000 */
[----:B-1----:R-:W-:Y:S01]  /*7900*/  FFMA.FTZ R7, R27, UR40, -R6 ;  /* 0x000000281b077c23 */ /* 0x002fe20008010806 */
[----:B------:R-:W-:-:S03]  /*7910*/  IMAD.WIDE.U32 R8, R9, -0x2daee0ad, RZ ;  /* 0xd2511f5309087825 */ /* 0x000fc600078e00ff */
[----:B------:R1:W-:Y:S02]  /*7920*/  MUFU.EX2 R236, R7 ;  /* 0x0000000700ec7308 */ /* 0x0003e40000000800 */
[----:B------:R-:W-:Y:S01]  /*7930*/  LOP3.LUT R11, R9, UR22, R14, 0x96, !PT ;  /* 0x00000016090b7c12 */ /* 0x000fe2000f8e960e */
[----:B------:R-:W-:-:S05]  /*7940*/  IMAD.WIDE.U32 R14, R15, -0x326172a9, RZ ;  /* 0xcd9e8d570f0e7825 */ /* 0x000fca00078e00ff */
[----:B------:R-:W-:Y:S01]  /*7950*/  LOP3.LUT R25, R15, UR19, R10, 0x96, !PT ;  /* 0x000000130f197c12 */ /* 0x000fe2000f8e960a */
[----:B------:R-:W-:Y:S01]  /*7960*/  IMAD.WIDE.U32 R10, R11, -0x326172a9, RZ ;  /* 0xcd9e8d570b0a7825 */ /* 0x000fe200078e00ff */
[----:B------:R-:W-:-:S04]  /*7970*/  LOP3.LUT R14, R13, UR38, R14, 0x96, !PT ;  /* 0x000000260d0e7c12 */ /* 0x000fc8000f8e960e */
[----:B------:R-:W-:Y:S01]  /*7980*/  LOP3.LUT R21, R11, UR19, R16, 0x96, !PT ;  /* 0x000000130b157c12 */ /* 0x000fe2000f8e9610 */
[----:B-1----:R-:W-:Y:S01]  /*7990*/  FMUL.FTZ R7, R71, UR40 ;  /* 0x0000002847077c20 */ /* 0x002fe20008410000 */
[----:B--2---:R-:W-:Y:S02]  /*79a0*/  FMNMX.FTZ R72, R72, R19, !PT ;  /* 0x0000001348487209 */ /* 0x004fe40007810000 */
[----:B------:R-:W-:Y:S02]  /*79b0*/  SHF.R.U32.HI R19, RZ, 0x10, R12 ;  /* 0x00000010ff137819 */ /* 0x000fe4000001160c */
[----:B------:R-:W-:Y:S01]  /*79c0*/  FSEL R5, R7, RZ, P0 ;  /* 0x000000ff07057208 */ /* 0x000fe20000000000 */
[----:B------:R-:W1:Y:S01]  /*79d0*/  SHFL.BFLY PT, R18, R72, 0x1, 0x1f ;  /* 0x0c201f0048127f89 */ /* 0x000e6200000e0000 */
[----:B------:R-:W-:Y:S02]  /*79e0*/  FSETP.NEU.FTZ.AND P0, PT, R70, -INF , PT ;  /* 0xff8000004600780b */ /* 0x000fe40003f1d000 */
[----:B------:R-:W-:Y:S01]  /*79f0*/  LOP3.LUT R19, R19, 0xff, RZ, 0xc0, !PT ;  /* 0x000000ff13137812 */ /* 0x000fe200078ec0ff */
[----:B------:R-:W-:-:S04]  /*7a00*/  FFMA.FTZ R7, R45, UR40, -R5 ;  /* 0x000000282d077c23 */ /* 0x000fc80008010805 */
[----:B------:R2:W-:Y:S01]  /*7a10*/  MUFU.EX2 R233, R7 ;  /* 0x0000000700e97308 */ /* 0x0005e20000000800 */
[----:B-1----:R-:W-:Y:S02]  /*7a20*/  FMNMX.FTZ R72, R72, R18, !PT ;  /* 0x0000001248487209 */ /* 0x002fe40007810000 */
[----:B--2---:R-:W-:Y:S01]  /*7a30*/  LOP3.LUT R7, R17, UR24, R4, 0x96, !PT ;  /* 0x0000001811077c12 */ /* 0x004fe2000f8e9604 */
[----:B------:R-:W-:-:S04]  /*7a40*/  FFMA.FTZ R4, R44, UR40, -R5 ;  /* 0x000000282c047c23 */ /* 0x000fc80008010805 */
[----:B------:R1:W-:Y:S01]  /*7a50*/  MUFU.EX2 R232, R4 ;  /* 0x0000000400e87308 */ /* 0x0003e20000000800 */
[----:B------:R-:W-:-:S04]  /*7a60*/  IMAD.WIDE.U32 R22, R7, -0x2daee0ad, RZ ;  /* 0xd2511f5307167825 */ /* 0x000fc800078e00ff */
[----:B------:R-:W-:Y:S01]  /*7a70*/  FFMA.FTZ R7, R35, UR40, -R5 ;  /* 0x0000002823077c23 */ /* 0x000fe20008010805 */
[----:B------:R-:W-:-:S03]  /*7a80*/  LOP3.LUT R8, R23, UR18, R8, 0x96, !PT ;  /* 0x0000001217087c12 */ /* 0x000fc6000f8e9608 */
[----:B------:R2:W-:Y:S01]  /*7a90*/  MUFU.EX2 R231, R7 ;  /* 0x0000000700e77308 */ /* 0x0005e20000000800 */
[----:B------:R-:W-:Y:S01]  /*7aa0*/  SHF.R.U32.HI R23, RZ, 0x18, R12 ;  /* 0x00000018ff177819 */ /* 0x000fe2000001160c */
        /* <DEDUP_REMOVED lines=30> */
[----:B------:R-:W1:Y:S01]  /*7c90*/  LDSM.16.MT88.4 R40, [R188+0x6000] ;  /* 0x00600000bc28783b */ /* 0x000e620000004200 */
[----:B----4-:R-:W-:-:S03]  /*7ca0*/  FMUL.FTZ R0, R72, UR40 ;  /* 0x0000002848007c20 */ /* 0x010fc60008410000 */
[----:B------:R-:W2:Y:S02]  /*7cb0*/  LDSM.16.MT88.4 R32, [R186+0x6000] ;  /* 0x00600000ba20783b */ /* 0x000ea40000004200 */
[----:B------:R4:W5:Y:S01]  /*7cc0*/  MUFU.EX2 R225, R8 ;  /* 0x0000000800e17308 */ /* 0x0009620000000800 */
[----:B------:R-:W-:-:S05]  /*7cd0*/  FSEL R0, R0, RZ, P0 ;  /* 0x000000ff00007208 */ /* 0x000fca0000000000 */
[----:B------:R-:W-:Y:S01]  /*7ce0*/  FFMA.FTZ R2, R49, UR40, -R0 ;  /* 0x0000002831027c23 */ /* 0x000fe20008010800 */
[----:B---3--:R-:W-:Y:S01]  /*7cf0*/  F2FP.F16.F32.PACK_AB R7, R231, R230 ;  /* 0x000000e6e707723e */ /* 0x008fe200000000ff */
[----:B------:R-:W3:Y:S02]  /*7d00*/  LDSM.16.MT88.4 R48, [R187+0x6000] ;  /* 0x00600000bb30783b */ /* 0x000ee40000004200 */
[----:B------:R5:W-:Y:S01]  /*7d10*/  MUFU.EX2 R224, R2 ;  /* 0x0000000200e07308 */ /* 0x000be20000000800 */
[----:B----4-:R-:W-:Y:S02]  /*7d20*/  LOP3.LUT R8, R3, 0xff, RZ, 0xc0, !PT ;  /* 0x000000ff03087812 */ /* 0x010fe400078ec0ff */
[----:B------:R-:W-:Y:S01]  /*7d30*/  HSET2.LE.AND R3, R17, R172, PT ;  /* 0x000000ac11037233 */ /* 0x000fe20003803000 */
[----:B------:R-:W-:Y:S01]  /*7d40*/  IMAD.WIDE.U32 R16, R25, -0x2daee0ad, RZ ;  /* 0xd2511f5319107825 */ /* 0x000fe200078e00ff */
[----:B------:R-:W-:-:S03]  /*7d50*/  PRMT R8, R8, 0x5410, R9 ;  /* 0x0000541008087816 */ /* 0x000fc60000000009 */
[----:B------:R-:W-:Y:S02]  /*7d60*/  LOP3.LUT R10, R3, R7, RZ, 0xc0, !PT ;  /* 0x00000007030a7212 */ /* 0x000fe400078ec0ff */
[--C-:B------:R-:W-:Y:S01]  /*7d70*/  HSET2.LE.AND R7, R11, R172.reuse, PT ;  /* 0x000000ac0b077233 */ /* 0x100fe20003803000 */
[----:B------:R-:W-:Y:S01]  /*7d80*/  FFMA.FTZ R11, R61, UR40, -R0 ;  /* 0x000000283d0b7c23 */ /* 0x000fe20008010800 */
[--C-:B-----5:R-:W-:Y:S02]  /*7d90*/  HSET2.LE.AND R2, R15, R172.reuse, PT ;  /* 0x000000ac0f027233 */ /* 0x120fe40003803000 */
[----:B------:R-:W-:Y:S01]  /*7da0*/  F2FP.F16.F32.PACK_AB R3, R227, R225 ;  /* 0x000000e1e303723e */ /* 0x000fe200000000ff */
[----:B------:R4:W5:Y:S01]  /*7db0*/  MUFU.EX2 R223, R11 ;  /* 0x0000000b00df7308 */ /* 0x0009620000000800 */
        /* <DEDUP_REMOVED lines=10> */
[----:B----4-:R-:W-:Y:S01]  /*7e60*/  LOP3.LUT R11, R2, R3, RZ, 0xc0, !PT ;  /* 0x00000003020b7212 */ /* 0x010fe200078ec0ff */
[----:B------:R-:W-:Y:S01]  /*7e70*/  FFMA.FTZ R2, R54, UR40, -R0 ;  /* 0x0000002836027c23 */ /* 0x000fe20008010800 */
[----:B------:R-:W-:-:S02]  /*7e80*/  SHF.R.U32.HI R12, RZ, 0x8, R12 ;  /* 0x00000008ff0c7819 */ /* 0x000fc4000001160c */
[----:B------:R-:W-:Y:S02]  /*7e90*/  LOP3.LUT R18, R17, UR39, R24, 0x96, !PT ;  /* 0x0000002711127c12 */ /* 0x000fe4000f8e9618 */
[----:B------:R-:W-:Y:S01]  /*7ea0*/  LDSM.16.MT88.4 R24, [R185+0x6800] ;  /* 0x00680000b918783b */ /* 0x000fe20000004200 */
[----:B------:R4:W5:Y:S01]  /*7eb0*/  MUFU.EX2 R222, R2 ;  /* 0x0000000200de7308 */ /* 0x0009620000000800 */
[C---:B------:R-:W-:Y:S06]  /*7ec0*/  HMMA.16816.F32 R80, R8.reuse, R28, RZ ;  /* 0x0000001c0850723c */ /* 0x040fec00000018ff */
[----:B-1----:R-:W-:Y:S01]  /*7ed0*/  HMMA.16816.F32 R108, R8, R40, RZ ;  /* 0x00000028086c723c */ /* 0x002fe200000018ff */
[----:B--2---:R-:W-:-:S05]  /*7ee0*/  SHF.R.U32.HI R15, RZ, 0x10, R14 ;  /* 0x00000010ff0f7819 */ /* 0x004fca000001160e */
[----:B------:R-:W-:Y:S01]  /*7ef0*/  HMMA.16816.F32 R96, R8, R32, RZ ;  /* 0x000000200860723c */ /* 0x000fe200000018ff */
[----:B----4-:R-:W-:Y:S01]  /*7f00*/  IMAD.WIDE.U32 R2, R21, -0x2daee0ad, RZ ;  /* 0xd2511f5315027825 */ /* 0x010fe200078e00ff */
[----:B------:R-:W-:-:S04]  /*7f10*/  LOP3.LUT R21, R14, 0xff, RZ, 0xc0, !PT ;  /* 0x000000ff0e157812 */ /* 0x000fc800078ec0ff */
[C---:B---3--:R-:W-:Y:S01]  /*7f20*/  HMMA.16816.F32 R88, R8.reuse, R48, RZ ;  /* 0x000000300858723c */ /* 0x048fe200000018ff */
        /* <DEDUP_REMOVED lines=14> */
[--C-:B------:R-:W-:Y:S01]  /*8010*/  HSET2.LE.AND R19, R12, R172.reuse, PT ;  /* 0x000000ac0c137233 */ /* 0x100fe20003803000 */
[C---:B------:R-:W-:Y:S01]  /*8020*/  HMMA.16816.F32 R104, R8.reuse, R34, RZ ;  /* 0x000000220868723c */ /* 0x040fe200000018ff */
[----:B------:R-:W-:Y:S02]  /*8030*/  F2FP.F16.F32.PACK_AB R12, R235, R237 ;  /* 0x000000edeb0c723e */ /* 0x000fe400000000ff */
[----:B------:R-:W-:Y:S02]  /*8040*/  F2FP.F16.F32.PACK_AB R20, R239, R240 ;  /* 0x000000f0ef14723e */ /* 0x000fe400000000ff */
[----:B------:R-:W-:Y:S01]  /*8050*/  HSET2.LE.AND R15, R15, R172, PT ;  /* 0x000000ac0f0f7233 */ /* 0x000fe20003803000 */
[----:B------:R-:W-:Y:S01]  /*8060*/  HMMA.16816.F32 R92, R8, R50, RZ ;  /* 0x00000032085c723c */ /* 0x000fe200000018ff */
[----:B-1----:R-:W-:Y:S01]  /*8070*/  FFMA.FTZ R13, R38, UR40, -R5 ;  /* 0x00000028260d7c23 */ /* 0x002fe20008010805 */
[----:B------:R-:W-:-:S02]  /*8080*/  LOP3.LUT R14, R14, R12, RZ, 0xc0, !PT ;  /* 0x0000000c0e0e7212 */ /* 0x000fc400078ec0ff */
[----:B------:R-:W-:Y:S01]  /*8090*/  LOP3.LUT R12, R19, R20, RZ, 0xc0, !PT ;  /* 0x00000014130c7212 */ /* 0x000fe200078ec0ff */
[----:B------:R1:W-:Y:S01]  /*80a0*/  MUFU.EX2 R221, R13 ;  /* 0x0000000d00dd7308 */ /* 0x0003e20000000800 */
[----:B------:R-:W-:Y:S01]  /*80b0*/  FFMA.FTZ R20, R62, UR40, -R4 ;  /* 0x000000283e147c23 */ /* 0x000fe20008010804 */
[C---:B------:R-:W-:Y:S02]  /*80c0*/  LOP3.LUT R3, R2.reuse, 0xffff, RZ, 0xc0, !PT ;  /* 0x0000ffff02037812 */ /* 0x040fe400078ec0ff */
[----:B-----5:R-:W-:Y:S02]  /*80d0*/  F2FP.F16.F32.PACK_AB R19, R223, R224 ;  /* 0x000000e0df13723e */ /* 0x020fe400000000ff */
[----:B--2---:R-:W-:Y:S02]  /*80e0*/  LOP3.LUT R21, R2, 0xff, RZ, 0xc0, !PT ;  /* 0x000000ff02157812 */ /* 0x004fe400078ec0ff */
[----:B------:R2:W-:Y:S01]  /*80f0*/  MUFU.EX2 R216, R20 ;  /* 0x0000001400d87308 */ /* 0x0005e20000000800 */
[----:B------:R-:W-:-:S02]  /*8100*/  SHF.R.U32.HI R22, RZ, 0x18, R2 ;  /* 0x00000018ff167819 */ /* 0x000fc40000011602 */
        /* <DEDUP_REMOVED lines=8> */
[----:B------:R2:W3:Y:S01]  /*8190*/  MUFU.EX2 R214, R3 ;  /* 0x0000000300d67308 */ /* 0x0004e20000000800 */
[----:B-1----:R-:W-:-:S04]  /*81a0*/  F2FP.F16.F32.PACK_AB R13, R218, R222 ;  /* 0x000000deda0d723e */ /* 0x002fc800000000ff */
[----:B------:R-:W-:Y:S02]  /*81b0*/  LOP3.LUT R15, R15, R13, RZ, 0xc0, !PT ;  /* 0x0000000d0f0f7212 */ /* 0x000fe400078ec0ff */
[----:B------:R-:W-:Y:S01]  /*81c0*/  HSET2.LE.AND R13, R23, R172, PT ;  /* 0x000000ac170d7233 */ /* 0x000fe20003803000 */
[----:B--2---:R-:W-:-:S04]  /*81d0*/  FFMA.FTZ R3, R53, UR40, -R4 ;  /* 0x0000002835037c23 */ /* 0x004fc80008010804 */
[----:B------:R-:W-:Y:S01]  /*81e0*/  LOP3.LUT R13, R13, R19, RZ, 0xc0, !PT ;  /* 0x000000130d0d7212 */ /* 0x000fe200078ec0ff */
[----:B------:R-:W-:Y:S01]  /*81f0*/  LDSM.16.MT88.4 R52, [R187+0x6800] ;  /* 0x00680000bb34783b */ /* 0x000fe20000004200 */
[----:B------:R-:W-:Y:S01]  /*8200*/  SHF.R.U32.HI R19, RZ, 0x10, R2 ;  /* 0x00000010ff137819 */ /* 0x000fe20000011602 */
[----:B------:R1:W-:Y:S01]  /*8210*/  MUFU.EX2 R215, R3 ;  /* 0x0000000300d77308 */ /* 0x0003e20000000800 */
[----:B------:R-:W-:Y:S01]  /*8220*/  LOP3.LUT R2, R7, 0xffff, RZ, 0xc0, !PT ;  /* 0x0000ffff07027812 */ /* 0x000fe200078ec0ff */
[----:B------:R-:W-:Y:S01]  /*8230*/  FFMA.FTZ R7, R39, UR40, -R4 ;  /* 0x0000002827077c23 */ /* 0x000fe20008010804 */
[----:B------:R-:W-:Y:S01]  /*8240*/  LOP3.LUT R10, R19, 0xff, RZ, 0xc0, !PT ;  /* 0x000000ff130a7812 */ /* 0x000fe200078ec0ff */
[C---:B------:R-:W-:Y:S01]  /*8250*/  HMMA.16816.F32 R84, R12.reuse, R28, RZ ;  /* 0x0000001c0c54723c */ /* 0x040fe200000018ff */
[----:B------:R-:W2:Y:S01]  /*8260*/  LDSM.16.MT88.4 R36, [R188+0x6800] ;  /* 0x00680000bc24783b */ /* 0x000ea20000004200 */
[----:B---3--:R-:W-:Y:S02]  /*8270*/  F2FP.F16.F32.PACK_AB R19, R214, R216 ;  /* 0x000000d8d613723e */ /* 0x008fe400000000ff */
        /* <DEDUP_REMOVED lines=10> */
[----:B---3--:R-:W-:Y:S01]  /*8320*/  FFMA.FTZ R7, R47, UR40, -R6 ;  /* 0x000000282f077c23 */ /* 0x008fe20008010806 */
[----:B------:R-:W-:Y:S01]  /*8330*/  F2FP.F16.F32.PACK_AB R3, R217, R219 ;  /* 0x000000dbd903723e */ /* 0x000fe200000000ff */
[----:B------:R-:W-:Y:S01]  /*8340*/  FFMA.FTZ R20, R124, UR40, -R0 ;  /* 0x000000287c147c23 */ /* 0x000fe20008010800 */
[----:B------:R-:W-:Y:S01]  /*8350*/  PRMT R9, R10, 0x5410, R22 ;  /* 0x000054100a097816 */ /* 0x000fe20000000016 */
[----:B------:R1:W-:Y:S01]  /*8360*/  MUFU.EX2 R183, R7 ;  /* 0x0000000700b77308 */ /* 0x0003e20000000800 */
[----:B------:R-:W-:Y:S01]  /*8370*/  LOP3.LUT R10, R2, R3, RZ, 0xc0, !PT ;  /* 0x00000003020a7212 */ /* 0x000fe200078ec0ff */
[----:B------:R-:W-:Y:S01]  /*8380*/  FFMA.FTZ R3, R120, UR40, -R6 ;  /* 0x0000002878037c23 */ /* 0x000fe20008010806 */
[----:B------:R-:W-:Y:S01]  /*8390*/  HMMA.16816.F32 R60, R12, R32, RZ ;  /* 0x000000200c3c723c */ /* 0x000fe200000018ff */
[--C-:B------:R-:W-:Y:S01]  /*83a0*/  HSET2.LE.AND R2, R9, R172.reuse, PT ;  /* 0x000000ac09027233 */ /* 0x100fe20003803000 */
[----:B------:R-:W3:Y:S01]  /*83b0*/  LDSM.16.MT88.4 R44, [R186+0x6800] ;  /* 0x00680000ba2c783b */ /* 0x000ee20000004200 */
[----:B------:R-:W-:-:S02]  /*83c0*/  HSET2.LE.AND R9, R8, R172, PT ;  /* 0x000000ac08097233 */ /* 0x000fc40003803000 */
[----:B------:R4:W-:Y:S01]  /*83d0*/  MUFU.EX2 R182, R3 ;  /* 0x0000000300b67308 */ /* 0x0009e20000000800 */
[----:B------:R-:W-:Y:S01]  /*83e0*/  F2FP.F16.F32.PACK_AB R8, R221, R220 ;  /* 0x000000dcdd08723e */ /* 0x000fe200000000ff */
[C---:B------:R-:W-:Y:S01]  /*83f0*/  HMMA.16816.F32 R136, R12.reuse, R34, RZ ;  /* 0x000000220c88723c */ /* 0x040fe200000018ff */
[----:B------:R-:W-:Y:S01]  /*8400*/  LOP3.LUT R9, R9, R19, RZ, 0xc0, !PT ;  /* 0x0000001309097212 */ /* 0x000fe200078ec0ff */
[----:B------:R-:W5:Y:S04]  /*8410*/  LDSM.16.MT88.4 R32, [R186+0x7000] ;  /* 0x00700000ba20783b */ /* 0x000f680000004200 */
        /* <DEDUP_REMOVED lines=13> */
[----:B--2---:R-:W-:Y:S01]  /*84f0*/  HMMA.16816.F32 R128, R8, R36, R108 ;  /* 0x000000240880723c */ /* 0x004fe2000000186c */
        /* <DEDUP_REMOVED lines=19> */
[----:B---3--:R-:W-:Y:S02]  /*8630*/  HMMA.16816.F32 R80, R8, R46, R104 ;  /* 0x0000002e0850723c */ /* 0x008fe40000001868 */
        /* <DEDUP_REMOVED lines=8> */
[----:B------:R1:W3:Y:S01]  /*86c0*/  MUFU.EX2 R178, R3 ;  /* 0x0000000300b27308 */ /* 0x0002e20000000800 */
[----:B------:R-:W-:Y:S01]  /*86d0*/  LOP3.LUT R13, R13, R16, RZ, 0xc0, !PT ;  /* 0x000000100d0d7212 */ /* 0x000fe200078ec0ff */
[----:B------:R-:W-:-:S03]  /*86e0*/  IMAD.WIDE.U32 R16, R143, -0x326172a9, RZ ;  /* 0xcd9e8d578f107825 */ /* 0x000fc600078e00ff */
[----:B------:R-:W-:Y:S01]  /*86f0*/  HMMA.16816.F32 R96, R8, R38, R76 ;  /* 0x000000260860723c */ /* 0x000fe2000000184c */
[----:B--2---:R-:W-:-:S04]  /*8700*/  F2FP.F16.F32.PACK_AB R12, R236, R234 ;  /* 0x000000eaec0c723e */ /* 0x004fc800000000ff */
        /* <DEDUP_REMOVED lines=14> */
[----:B---3--:R-:W-:-:S03]  /*87f0*/  F2FP.F16.F32.PACK_AB R3, R178, R179 ;  /* 0x000000b3b203723e */ /* 0x008fc600000000ff */
        /* <DEDUP_REMOVED lines=8> */
[----:B------:R-:W2:Y:S01]  /*8880*/  LDSM.16.MT88.4 R24, [R188+0x7000] ;  /* 0x00700000bc18783b */ /* 0x000ea20000004200 */
[----:B-1----:R-:W-:-:S04]  /*8890*/  IMAD.WIDE.U32 R2, R59, -0x326172a9, RZ ;  /* 0xcd9e8d573b027825 */ /* 0x002fc800078e00ff */
[----:B------:R-:W-:Y:S01]  /*88a0*/  HMMA.16816.F32 R64, R12, R36, R64 ;  /* 0x000000240c40723c */ /* 0x000fe20000001840 */
[----:B------:R-:W-:Y:S02]  /*88b0*/  LOP3.LUT R3, R3, UR28, R56, 0x96, !PT ;  /* 0x0000001c03037c12 */ /* 0x000fe4000f8e9638 */
[----:B------:R-:W-:-:S03]  /*88c0*/  LOP3.LUT R7, R49, UR24, R2, 0x96, !PT ;  /* 0x0000001831077c12 */ /* 0x000fc6000f8e9602 */
[----:B------:R-:W-:Y:S01]  /*88d0*/  HMMA.16816.F32 R56, R12, R38, R116 ;  /* 0x000000260c38723c */ /* 0x000fe20000001874 */
[----:B------:R-:W-:Y:S01]  /*88e0*/  LDSM.16.MT88.4 R36, [R187+0x7000] ;  /* 0x00700000bb24783b */ /* 0x000fe20000004200 */
[----:B------:R-:W-:-:S03]  /*88f0*/  IMAD.WIDE.U32 R2, R3, -0x2daee0ad, RZ ;  /* 0xd2511f5303027825 */ /* 0x000fc600078e00ff */
[----:B------:R-:W-:Y:S01]  /*8900*/  LDSM.16.MT88.4 R116, [R186+0x7800] ;  /* 0x00780000ba74783b */ /* 0x000fe20000004200 */
[----:B------:R-:W-:Y:S01]  /*8910*/  IMAD.WIDE.U32 R42, R7, -0x2daee0ad, RZ ;  /* 0xd2511f53072a7825 */ /* 0x000fe200078e00ff */
[----:B------:R-:W-:Y:S01]  /*8920*/  LOP3.LUT R7, R41, UR24, R16, 0x96, !PT ;  /* 0x0000001829077c12 */ /* 0x000fe2000f8e9610 */
[C---:B------:R-:W-:Y:S01]  /*8930*/  HMMA.16816.F32 R44, R12.reuse, R46, R136 ;  /* 0x0000002e0c2c723c */ /* 0x040fe20000001888 */
[----:B------:R-:W-:Y:S01]  /*8940*/  LOP3.LUT R10, R3, UR22, R68, 0x96, !PT ;  /* 0x00000016030a7c12 */ /* 0x000fe2000f8e9644 */
[----:B------:R-:W-:Y:S01]  /*8950*/  FFMA.FTZ R3, R142, UR40, -R5 ;  /* 0x000000288e037c23 */ /* 0x000fe20008010805 */
[----:B------:R-:W-:Y:S01]  /*8960*/  LOP3.LUT R2, R43, UR18, R2, 0x96, !PT ;  /* 0x000000122b027c12 */ /* 0x000fe2000f8e9602 */
[----:B------:R-:W-:Y:S02]  /*8970*/  IMAD.WIDE.U32 R22, R7, -0x2daee0ad, RZ ;  /* 0xd2511f5307167825 */ /* 0x000fe400078e00ff */
[----:B------:R1:W3:Y:S01]  /*8980*/  MUFU.EX2 R171, R3 ;  /* 0x0000000300ab7308 */ /* 0x0002e20000000800 */
[----:B------:R-:W-:Y:S01]  /*8990*/  HMMA.16816.F32 R140, R12, R52, R28 ;  /* 0x000000340c8c723c */ /* 0x000fe2000000181c */
[----:B------:R-:W-:Y:S01]  /*89a0*/  IMAD.WIDE.U32 R20, R10, -0x326172a9, RZ ;  /* 0xcd9e8d570a147825 */ /* 0x000fe200078e00ff */
[----:B------:R-:W-:-:S03]  /*89b0*/  LOP3.LUT R23, R23, UR18, R8, 0x96, !PT ;  /* 0x0000001217177c12 */ /* 0x000fc6000f8e9608 */
[----:B------:R-:W-:Y:S01]  /*89c0*/  FFMA.FTZ R8, R156, UR40, -R4 ;  /* 0x000000289c087c23 */ /* 0x000fe20008010804 */
[----:B------:R-:W4:Y:S01]  /*89d0*/  LDSM.16.MT88.4 R28, [R185+0x7000] ;  /* 0x00700000b91c783b */ /* 0x000f220000004200 */
[----:B------:R-:W-:Y:S02]  /*89e0*/  HMMA.16816.F32 R52, R12, R54, R124 ;  /* 0x000000360c34723c */ /* 0x000fe4000000187c */
[----:B------:R5:W2:Y:S05]  /*89f0*/  MUFU.EX2 R156, R8 ;  /* 0x00000008009c7308 */ /* 0x000aaa0000000800 */
[----:B------:R-:W-:Y:S01]  /*8a00*/  FFMA.FTZ R12, R164, UR40, -R0 ;  /* 0x00000028a40c7c23 */ /* 0x000fe20008010800 */
[----:B-1----:R-:W-:-:S03]  /*8a10*/  IMAD.WIDE.U32 R2, R2, -0x326172a9, RZ ;  /* 0xcd9e8d5702027825 */ /* 0x002fc600078e00ff */
[----:B------:R-:W-:Y:S01]  /*8a20*/  MUFU.EX2 R68, R12 ;  /* 0x0000000c00447308 */ /* 0x000fe20000000800 */
[C---:B------:R-:W-:Y:S02]  /*8a30*/  LOP3.LUT R7, R2.reuse, 0xffff, RZ, 0xc0, !PT ;  /* 0x0000ffff02077812 */ /* 0x040fe400078ec0ff */
[----:B------:R-:W-:Y:S02]  /*8a40*/  LOP3.LUT R10, R2, 0xff, RZ, 0xc0, !PT ;  /* 0x000000ff020a7812 */ /* 0x000fe400078ec0ff */
[----:B-----5:R-:W-:Y:S02]  /*8a50*/  SHF.R.U32.HI R8, RZ, 0x8, R7 ;  /* 0x00000008ff087819 */ /* 0x020fe40000011607 */
[----:B------:R-:W-:Y:S02]  /*8a60*/  LOP3.LUT R3, R3, UR38, R20, 0x96, !PT ;  /* 0x0000002603037c12 */ /* 0x000fe4000f8e9614 */
[--C-:B------:R-:W-:Y:S02]  /*8a70*/  SHF.R.U32.HI R7, RZ, 0x10, R2.reuse ;  /* 0x00000010ff077819 */ /* 0x100fe40000011602 */
[----:B------:R-:W-:-:S02]  /*8a80*/  SHF.R.U32.HI R16, RZ, 0x18, R2 ;  /* 0x00000018ff107819 */ /* 0x000fc40000011602 */
[----:B------:R-:W-:Y:S02]  /*8a90*/  PRMT R17, R10, 0x5410, R8 ;  /* 0x000054100a117816 */ /* 0x000fe40000000008 */
[----:B------:R-:W-:Y:S02]  /*8aa0*/  LOP3.LUT R2, R3, 0xffff, RZ, 0xc0, !PT ;  /* 0x0000ffff03027812 */ /* 0x000fe400078ec0ff */
[----:B------:R-:W-:Y:S01]  /*8ab0*/  LOP3.LUT R10, R7, 0xff, RZ, 0xc0, !PT ;  /* 0x000000ff070a7812 */ /* 0x000fe200078ec0ff */
[----:B------:R-:W-:Y:S01]  /*8ac0*/  FFMA.FTZ R7, R150, UR40, -R4 ;  /* 0x0000002896077c23 */ /* 0x000fe20008010804 */
[----:B------:R-:W-:Y:S02]  /*8ad0*/  SHF.R.U32.HI R8, RZ, 0x10, R3 ;  /* 0x00000010ff087819 */ /* 0x000fe40000011603 */
[----:B------:R-:W-:Y:S01]  /*8ae0*/  LOP3.LUT R11, R3, 0xff, RZ, 0xc0, !PT ;  /* 0x000000ff030b7812 */ /* 0x000fe200078ec0ff */
[----:B------:R1:W-:Y:S01]  /*8af0*/  MUFU.EX2 R150, R7 ;  /* 0x0000000700967308 */ /* 0x0003e20000000800 */
[----:B------:R-:W-:-:S02]  /*8b00*/  SHF.R.U32.HI R9, RZ, 0x8, R2 ;  /* 0x00000008ff097819 */ /* 0x000fc40000011602 */
[----:B------:R-:W-:Y:S02]  /*8b10*/  LOP3.LUT R2, R8, 0xff, RZ, 0xc0, !PT ;  /* 0x000000ff08027812 */ /* 0x000fe400078ec0ff */
        /* <DEDUP_REMOVED lines=26> */
[C---:B------:R-:W-:Y:S01]  /*8cc0*/  HMMA.16816.F32 R104, R8.reuse, R26, R96 ;  /* 0x0000001a0868723c */ /* 0x040fe20000001860 */
[----:B------:R-:W-:Y:S02]  /*8cd0*/  LOP3.LUT R7, R3, UR38, R18, 0x96, !PT ;  /* 0x0000002603077c12 */ /* 0x000fe4000f8e9612 */
[C---:B------:R-:W-:Y:S01]  /*8ce0*/  LOP3.LUT R3, R2.reuse, 0xffff, RZ, 0xc0, !PT ;  /* 0x0000ffff02037812 */ /* 0x040fe200078ec0ff */
[----:B--2---:R-:W-:Y:S01]  /*8cf0*/  FFMA.FTZ R17, R151, UR40, -R5 ;  /* 0x0000002897117c23 */ /* 0x004fe20008010805 */
[----:B------:R-:W-:Y:S01]  /*8d00*/  LOP3.LUT R16, R2, 0xff, RZ, 0xc0, !PT ;  /* 0x000000ff02107812 */ /* 0x000fe200078ec0ff */
[C---:B----4-:R-:W-:Y:S01]  /*8d10*/  HMMA.16816.F32 R76, R8.reuse, R28, R132 ;  /* 0x0000001c084c723c */ /* 0x050fe20000001884 */
[----:B------:R-:W-:Y:S01]  /*8d20*/  SHF.R.U32.HI R14, RZ, 0x8, R3 ;  /* 0x00000008ff0e7819 */ /* 0x000fe20000011603 */
[----:B------:R-:W-:Y:S01]  /*8d30*/  FFMA.FTZ R3, R161, UR40, -R0 ;  /* 0x00000028a1037c23 */ /* 0x000fe20008010800 */
[--C-:B------:R-:W-:Y:S01]  /*8d40*/  SHF.R.U32.HI R13, RZ, 0x10, R2.reuse ;  /* 0x00000010ff0d7819 */ /* 0x100fe20000011602 */
[----:B------:R-:W-:Y:S01]  /*8d50*/  MUFU.EX2 R41, R17 ;  /* 0x0000001100297308 */ /* 0x000fe20000000800 */
[----:B------:R-:W-:Y:S01]  /*8d60*/  SHF.R.U32.HI R15, RZ, 0x18, R2 ;  /* 0x00000018ff0f7819 */ /* 0x000fe20000011602 */
[----:B------:R-:W-:Y:S01]  /*8d70*/  HMMA.16816.F32 R124, R8, R24, R128 ;  /* 0x00000018087c723c */ /* 0x000fe20000001880 */
[----:B------:R-:W-:-:S02]  /*8d80*/  LOP3.LUT R2, R7, 0xffff, RZ, 0xc0, !PT ;  /* 0x0000ffff07027812 */ /* 0x000fc400078ec0ff */
[----:B------:R-:W-:Y:S02]  /*8d90*/  LOP3.LUT R13, R13, 0xff, RZ, 0xc0, !PT ;  /* 0x000000ff0d0d7812 */ /* 0x000fe400078ec0ff */
        /* <DEDUP_REMOVED lines=15> */
[----:B-1----:R-:W-:Y:S01]  /*8e90*/  FFMA.FTZ R3, R157, UR40, -R0 ;  /* 0x000000289d037c23 */ /* 0x002fe20008010800 */
[----:B------:R-:W-:Y:S02]  /*8ea0*/  PRMT R12, R7, 0x5410, R12 ;  /* 0x00005410070c7816 */ /* 0x000fe4000000000c */
[--C-:B------:R-:W-:Y:S01]  /*8eb0*/  HSET2.LE.AND R7, R15, R172.reuse, PT ;  /* 0x000000ac0f077233 */ /* 0x100fe20003803000 */
[----:B------:R1:W4:Y:S01]  /*8ec0*/  MUFU.EX2 R50, R3 ;  /* 0x0000000300327308 */ /* 0x0003220000000800 */
[----:B------:R-:W-:Y:S01]  /*8ed0*/  HMMA.16816.F32 R96, R8, R38, R92 ;  /* 0x000000260860723c */ /* 0x000fe2000000185c */
[----:B--2---:R-:W-:Y:S02]  /*8ee0*/  HSET2.LE.AND R13, R12, R172, PT ;  /* 0x000000ac0c0d7233 */ /* 0x004fe40003803000 */
[----:B------:R-:W-:-:S04]  /*8ef0*/  F2FP.F16.F32.PACK_AB R12, R182, R183 ;  /* 0x000000b7b60c723e */ /* 0x000fc800000000ff */
[--C-:B------:R-:W-:Y:S01]  /*8f00*/  FFMA.FTZ R10, R162, UR40, -R4.reuse ;  /* 0x00000028a20a7c23 */ /* 0x100fe20008010804 */
[----:B------:R-:W-:Y:S01]  /*8f10*/  LOP3.LUT R12, R7, R12, RZ, 0xc0, !PT ;  /* 0x0000000c070c7212 */ /* 0x000fe200078ec0ff */
[----:B------:R-:W-:Y:S02]  /*8f20*/  FFMA.FTZ R7, R160, UR40, -R4 ;  /* 0x00000028a0077c23 */ /* 0x000fe40008010804 */
[----:B------:R2:W-:Y:S01]  /*8f30*/  MUFU.EX2 R23, R10 ;  /* 0x0000000a00177308 */ /* 0x0005e20000000800 */
[----:B-1----:R-:W-:-:S04]  /*8f40*/  F2FP.F16.F32.PACK_AB R3, R176, R177 ;  /* 0x000000b1b003723e */ /* 0x002fc800000000ff */
[----:B------:R-:W-:Y:S01]  /*8f50*/  LOP3.LUT R14, R2, R3, RZ, 0xc0, !PT ;  /* 0x00000003020e7212 */ /* 0x000fe200078ec0ff */
[----:B------:R-:W-:Y:S01]  /*8f60*/  FFMA.FTZ R3, R155, UR40, -R5 ;  /* 0x000000289b037c23 */ /* 0x000fe20008010805 */
[----:B------:R-:W-:Y:S02]  /*8f70*/  HSET2.LE.AND R2, R16, R172, PT ;  /* 0x000000ac10027233 */ /* 0x000fe40003803000 */
[----:B---3--:R-:W-:Y:S01]  /*8f80*/  F2FP.F16.F32.PACK_AB R16, R68, R69 ;  /* 0x000000454410723e */ /* 0x008fe200000000ff */
[----:B------:R4:W1:Y:S03]  /*8f90*/  MUFU.EX2 R43, R3 ;  /* 0x00000003002b7308 */ /* 0x0008660000000800 */
[----:B------:R-:W-:Y:S01]  /*8fa0*/  LOP3.LUT R13, R13, R16, RZ, 0xc0, !PT ;  /* 0x000000100d0d7212 */ /* 0x000fe200078ec0ff */
[----:B--2---:R-:W-:Y:S01]  /*8fb0*/  FFMA.FTZ R10, R159, UR40, -R4 ;  /* 0x000000289f0a7c23 */ /* 0x004fe20008010804 */
[----:B----4-:R-:W-:-:S04]  /*8fc0*/  F2FP.F16.F32.PACK_AB R3, R50, R51 ;  /* 0x000000333203723e */ /* 0x010fc800000000ff */
[----:B------:R-:W-:Y:S01]  /*8fd0*/  LOP3.LUT R15, R2, R3, RZ, 0xc0, !PT ;  /* 0x00000003020f7212 */ /* 0x000fe200078ec0ff */
[----:B------:R-:W-:Y:S01]  /*8fe0*/  FFMA.FTZ R3, R153, UR40, -R5 ;  /* 0x0000002899037c23 */ /* 0x000fe20008010805 */
[----:B------:R-:W-:Y:S02]  /*8ff0*/  LOP3.LUT R2, R19, UR19, R40, 0x96, !PT ;  /* 0x0000001313027c12 */ /* 0x000fe4000f8e9628 */
[----:B------:R-:W-:Y:S01]  /*9000*/  LOP3.LUT R5, R21, UR19, R48, 0x96, !PT ;  /* 0x0000001315057c12 */ /* 0x000fe2000f8e9630 */
[----:B------:R2:W-:Y:S02]  /*9010*/  MUFU.EX2 R40, R3 ;  /* 0x0000000300287308 */ /* 0x0005e40000000800 */
[----:B------:R-:W-:Y:S01]  /*9020*/  IMAD.WIDE.U32 R8, R2, -0x2daee0ad, RZ ;  /* 0xd2511f5302087825 */ /* 0x000fe200078e00ff */
[C---:B------:R-:W-:Y:S01]  /*9030*/  HMMA.16816.F32 R80, R12.reuse, R28, R84 ;  /* 0x0000001c0c50723c */ /* 0x040fe20000001854 */
[----:B------:R-:W-:Y:S04]  /*9040*/  LDSM.16.MT88.4 R84, [R185+0x7800] ;  /* 0x00780000b954783b */ /* 0x000fe80000004200 */
[----:B------:R3:W4:Y:S01]  /*9050*/  MUFU.EX2 R28, R7 ;  /* 0x00000007001c7308 */ /* 0x0007220000000800 */
[C---:B------:R-:W-:Y:S06]  /*9060*/  HMMA.16816.F32 R128, R12.reuse, R36, R140 ;  /* 0x000000240c80723c */ /* 0x040fec000000188c */
[C---:B------:R-:W-:Y:S01]  /*9070*/  HMMA.16816.F32 R112, R12.reuse, R32, R100 ;  /* 0x000000200c70723c */ /* 0x040fe20000001864 */
[----:B------:R5:W-:Y:S01]  /*9080*/  MUFU.EX2 R21, R10 ;  /* 0x0000000a00157308 */ /* 0x000be20000000800 */
[----:B--2---:R-:W-:Y:S01]  /*9090*/  IMAD.WIDE.U32 R2, R5, -0x2daee0ad, RZ ;  /* 0xd2511f5305027825 */ /* 0x004fe200078e00ff */
[----:B------:R-:W-:Y:S01]  /*90a0*/  LOP3.LUT R5, R9, UR39, R22, 0x96, !PT ;  /* 0x0000002709057c12 */ /* 0x000fe2000f8e9616 */
[----:B------:R-:W2:Y:S02]  /*90b0*/  LDSM.16.MT88.4 R100, [R188+0x7800] ;  /* 0x00780000bc64783b */ /* 0x000ea40000004200 */
[----:B------:R-:W-:Y:S01]  /*90c0*/  HMMA.16816.F32 R60, R12, R30, R60 ;  /* 0x0000001e0c3c723c */ /* 0x000fe2000000183c */
[----:B------:R-:W-:-:S02]  /*90d0*/  LOP3.LUT R16, R2, 0xff, RZ, 0xc0, !PT ;  /* 0x000000ff02107812 */ /* 0x000fc400078ec0ff */
        /* <DEDUP_REMOVED lines=10> */
[----:B------:R3:W5:Y:S01]  /*9180*/  MUFU.EX2 R22, R2 ;  /* 0x0000000200167308 */ /* 0x0007620000000800 */
[----:B------:R-:W-:Y:S01]  /*9190*/  LOP3.LUT R4, R3, 0xff, RZ, 0xc0, !PT ;  /* 0x000000ff03047812 */ /* 0x000fe200078ec0ff */
[----:B------:R-:W-:Y:S01]  /*91a0*/  FFMA.FTZ R6, R163, UR40, -R6 ;  /* 0x00000028a3067c23 */ /* 0x000fe20008010806 */
[----:B------:R-:W-:Y:S01]  /*91b0*/  SHF.R.U32.HI R7, RZ, 0x8, R7 ;  /* 0x00000008ff077819 */ /* 0x000fe20000011607 */
[C---:B------:R-:W-:Y:S04]  /*91c0*/  HMMA.16816.F32 R56, R12.reuse, R26, R56 ;  /* 0x0000001a0c38723c */ /* 0x040fe80000001838 */
[----:B------:R4:W-:Y:S02]  /*91d0*/  MUFU.EX2 R20, R10 ;  /* 0x0000000a00147308 */ /* 0x0009e40000000800 */
[C---:B------:R-:W-:Y:S06]  /*91e0*/  HMMA.16816.F32 R44, R12.reuse, R34, R44 ;  /* 0x000000220c2c723c */ /* 0x040fec000000182c */
[----:B------:R5:W-:Y:S01]  /*91f0*/  MUFU.EX2 R19, R6 ;  /* 0x0000000600137308 */ /* 0x000be20000000800 */
[----:B---3--:R-:W-:Y:S01]  /*9200*/  LOP3.LUT R2, R11, 0xff, RZ, 0xc0, !PT ;  /* 0x000000ff0b027812 */ /* 0x008fe200078ec0ff */
[----:B------:R-:W-:Y:S01]  /*9210*/  HMMA.16816.F32 R36, R12, R38, R52 ;  /* 0x000000260c24723c */ /* 0x000fe20000001834 */
[----:B------:R-:W3:Y:S02]  /*9220*/  LDSM.16.MT88.4 R12, [R187+0x7800] ;  /* 0x00780000bb0c783b */ /* 0x000ee40000004200 */
[----:B------:R-:W-:-:S02]  /*9230*/  PRMT R11, R2, 0x5410, R17 ;  /* 0x00005410020b7816 */ /* 0x000fc40000000011 */
[----:B------:R-:W-:Y:S02]  /*9240*/  PRMT R2, R4, 0x5410, R7 ;  /* 0x0000541004027816 */ /* 0x000fe40000000007 */
[--C-:B------:R-:W-:Y:S02]  /*9250*/  SHF.R.U32.HI R4, RZ, 0x10, R3.reuse ;  /* 0x00000010ff047819 */ /* 0x100fe40000011603 */
[----:B------:R-:W-:Y:S02]  /*9260*/  SHF.R.U32.HI R7, RZ, 0x18, R3 ;  /* 0x00000018ff077819 */ /* 0x000fe40000011603 */
[----:B------:R-:W-:Y:S02]  /*9270*/  LOP3.LUT R4, R4, 0xff, RZ, 0xc0, !PT ;  /* 0x000000ff04047812 */ /* 0x000fe400078ec0ff */
[----:B------:R-:W-:Y:S02]  /*9280*/  HSET2.LE.AND R2, R2, R172, PT ;  /* 0x000000ac02027233 */ /* 0x000fe40003803000 */
[----:B-1----:R-:W-:-:S02]  /*9290*/  F2FP.F16.F32.PACK_AB R3, R43, R49 ;  /* 0x000000312b03723e */ /* 0x002fc400000000ff */
[----:B----4-:R-:W-:Y:S02]  /*92a0*/  PRMT R10, R4, 0x5410, R7 ;  /* 0x00005410040a7816 */ /* 0x010fe40000000007 */
[----:B------:R-:W-:Y:S02]  /*92b0*/  LOP3.LUT R132, R2, R3, RZ, 0xc0, !PT ;  /* 0x0000000302847212 */ /* 0x000fe400078ec0ff */
[----:B------:R-:W-:Y:S02]  /*92c0*/  F2FP.F16.F32.PACK_AB R3, R23, R28 ;  /* 0x0000001c1703723e */ /* 0x000fe400000000ff */
[--C-:B------:R-:W-:Y:S02]  /*92d0*/  HSET2.LE.AND R2, R10, R172.reuse, PT ;  /* 0x000000ac0a027233 */ /* 0x100fe40003803000 */
[----:B------:R-:W-:Y:S02]  /*92e0*/  HSET2.LE.AND R4, R16, R172, PT ;  /* 0x000000ac10047233 */ /* 0x000fe40003803000 */
[----:B-----5:R-:W-:-:S02]  /*92f0*/  F2FP.F16.F32.PACK_AB R6, R40, R41 ;  /* 0x000000292806723e */ /* 0x020fc400000000ff */
        /* <DEDUP_REMOVED lines=15> */
[----:B--2---:R-:W-:Y:S01]  /*93f0*/  HMMA.16816.F32 R92, R132, R100, R124 ;  /* 0x00000064845c723c */ /* 0x004fe2000000187c */
[----:B------:R-:W-:Y:S01]  /*9400*/  LOP3.LUT R4, R3, 0xff, RZ, 0xc0, !PT ;  /* 0x000000ff03047812 */ /* 0x000fe200078ec0ff */
[----:B------:R2:W-:Y:S01]  /*9410*/  MUFU.EX2 R11, R6 ;  /* 0x00000006000b7308 */ /* 0x0005e20000000800 */
[----:B-1----:R-:W-:Y:S01]  /*9420*/  FFMA.FTZ R2, R168, UR40, -R0 ;  /* 0x00000028a8027c23 */ /* 0x002fe20008010800 */
        /* <DEDUP_REMOVED lines=10> */
[----:B--2---:R-:W-:Y:S01]  /*94d0*/  F2FP.F16.F32.PACK_AB R6, R74, R75 ;  /* 0x0000004b4a06723e */ /* 0x004fe200000000ff */
[----:B------:R-:W-:Y:S01]  /*94e0*/  HMMA.16816.F32 R104, R132, R102, R104 ;  /* 0x000000668468723c */ /* 0x000fe20000001868 */
[----:B------:R-:W-:-:S05]  /*94f0*/  HSET2.LE.AND R3, R4, R172, PT ;  /* 0x000000ac04037233 */ /* 0x000fca0003803000 */
[C---:B------:R-:W-:Y:S01]  /*9500*/  HMMA.16816.F32 R108, R132.reuse, R116, R136 ;  /* 0x00000074846c723c */ /* 0x040fe20000001888 */
[--C-:B-1----:R-:W-:Y:S02]  /*9510*/  SHF.R.U32.HI R2, RZ, 0x10, R5.reuse ;  /* 0x00000010ff027819 */ /* 0x102fe40000011605 */
[----:B------:R-:W-:Y:S02]  /*9520*/  SHF.R.U32.HI R5, RZ, 0x18, R5 ;  /* 0x00000018ff057819 */ /* 0x000fe40000011605 */
[----:B------:R-:W-:Y:S01]  /*9530*/  LOP3.LUT R2, R2, 0xff, RZ, 0xc0, !PT ;  /* 0x000000ff02027812 */ /* 0x000fe200078ec0ff */
[C---:B------:R-:W-:Y:S01]  /*9540*/  HMMA.16816.F32 R120, R132.reuse, R118, R120 ;  /* 0x000000768478723c */ /* 0x040fe20000001878 */
[----:B----4-:R-:W-:Y:S02]  /*9550*/  F2FP.F16.F32.PACK_AB R4, R16, R17 ;  /* 0x000000111004723e */ /* 0x010fe400000000ff */
[----:B------:R-:W-:Y:S02]  /*9560*/  PRMT R2, R2, 0x5410, R5 ;  /* 0x0000541002027816 */ /* 0x000fe40000000005 */
[--C-:B------:R-:W-:Y:S01]  /*9570*/  HSET2.LE.AND R5, R7, R172.reuse, PT ;  /* 0x000000ac07057233 */ /* 0x100fe20003803000 */
[C---:B---3--:R-:W-:Y:S01]  /*9580*/  HMMA.16816.F32 R124, R132.reuse, R12, R144 ;  /* 0x0000000c847c723c */ /* 0x048fe20000001890 */
        /* <DEDUP_REMOVED lines=82> */
[----:B------:R-:W-:Y:S01]  /*9ab0*/  ULDC UR4, c[0x0][0x2d0] ;  /* 0x0000b40000047ab9 */ /* 0x000fe20000000800 */
[----:B------:R-:W-:-:S04]  /*9ac0*/  DEPBAR.LE SB0, 0x0 ;  /* 0x000080000000791a */ /* 0x000fc80000000000 */
[----:B------:R-:W-:Y:S01]  /*9ad0*/  BAR.SYNC.DEFER_BLOCKING 0x0 ;  /* 0x0000000000007b1d */ /* 0x000fe20000010000 */
[----:B------:R-:W-:Y:S01]  /*9ae0*/  ISETP.GE.AND P1, PT, R244, UR4, PT ;  /* 0x00000004f4007c0c */ /* 0x000fe2000bf26270 */
[----:B------:R-:W-:Y:S01]  /*9af0*/  UIADD3 UR4, UR16, -0x2, URZ ;  /* 0xfffffffe10047890 */ /* 0x000fe2000fffe03f */
[----:B------:R-:W-:Y:S01]  /*9b00*/  IMAD.U32 R5, RZ, RZ, UR8 ;  /* 0x00000008ff057e24 */ /* 0x000fe2000f8e00ff */
[----:B------:R-:W-:Y:S01]  /*9b10*/  UIMAD.WIDE.U32 UR38, UR8, 0x20, URZ ;  /* 0x00000020082678a5 */ /* 0x000fe2000f8e003f */
[----:B------:R-:W-:Y:S01]  /*9b20*/  P2R R69, PR, RZ, 0x2 ;  /* 0x00000002ff457803 */ /* 0x000fe20000000000 */
[----:B------:R-:W-:Y:S02]  /*9b30*/  USHF.R.S32.HI UR7, URZ, 0x1f, UR4 ;  /* 0x0000001f3f077899 */ /* 0x000fe40008011404 */
[----:B------:R-:W-:Y:S01]  /*9b40*/  UIMAD UR6, UR15, UR4, URZ ;  /* 0x000000040f0672a4 */ /* 0x000fe2000f8e023f */
[----:B------:R-:W-:Y:S01]  /*9b50*/  IMAD.U32 R2, RZ, RZ, UR4 ;  /* 0x00000004ff027e24 */ /* 0x000fe2000f8e00ff */
[----:B------:R-:W-:Y:S01]  /*9b60*/  USHF.L.U32 UR4, UR9, 0x5, URZ ;  /* 0x0000000509047899 */ /* 0x000fe2000800063f */
[----:B------:R-:W2:Y:S01]  /*9b70*/  S2R R68, SR_TID.X ;  /* 0x0000000000447919 */ /* 0x000ea20000002100 */
[----:B------:R-:W-:Y:S01]  /*9b80*/  UIMAD UR6, UR7, UR20, UR6 ;  /* 0x00000014070672a4 */ /* 0x000fe2000f8e0206 */
[----:B------:R-:W-:Y:S01]  /*9b90*/  IMAD.WIDE.U32 R2, R2, UR20, R242 ;  /* 0x0000001402027c25 */ /* 0x000fe2000f8e00f2 */
[----:B------:R-:W3:Y:S01]  /*9ba0*/  @!P1 LDC.64 R10, c[0x0][0x220] ;  /* 0x00008800ff0a9b82 */ /* 0x000ee20000000a00 */
[----:B------:R-:W-:Y:S01]  /*9bb0*/  VOTEU.ALL UP0, P1 ;  /* 0x00000000003f7886 */ /* 0x000fe20000800000 */
[----:B------:R-:W-:Y:S01]  /*9bc0*/  UIADD3 UR37, UR16, -0x2, URZ ;  /* 0xfffffffe10257890 */ /* 0x000fe2000fffe03f */
[----:B------:R-:W-:Y:S01]  /*9bd0*/  IMAD.U32 R4, RZ, RZ, UR4 ;  /* 0x00000004ff047e24 */ /* 0x000fe2000f8e00ff */
[C---:B------:R-:W-:Y:S01]  /*9be0*/  @!P1 IADD3 R0, P2, R2.reuse, UR23, RZ ;  /* 0x0000001702009c10 */ /* 0x040fe2000ff5e0ff */
[----:B------:R-:W-:Y:S01]  /*9bf0*/  VIADD R3, R3, UR6 ;  /* 0x0000000603037c36 */ /* 0x000fe20008000000 */
[----:B------:R-:W-:Y:S01]  /*9c00*/  @!P1 IADD3 R7, P0, R2, UR38, RZ ;  /* 0x0000002602079c10 */ /* 0x000fe2000ff1e0ff */
[----:B------:R-:W-:Y:S01]  /*9c10*/  @!UP0 UIMAD UR4, UR9, 0x30, URZ ;  /* 0x00000030090488a4 */ /* 0x000fe2000f8e023f */
[----:B------:R-:W4:Y:S01]  /*9c20*/  @!P1 LDC.64 R8, c[0x0][0x220] ;  /* 0x00008800ff089b82 */ /* 0x000f220000000a00 */
[----:B------:R-:W-:Y:S01]  /*9c30*/  UISETP.GT.AND UP1, UPT, UR37, UR12, UPT ;  /* 0x0000000c2500728c */ /* 0x000fe2000bf24270 */
[C---:B------:R-:W-:Y:S01]  /*9c40*/  @!P1 IADD3.X R14, R3.reuse, UR17, RZ, P2, !PT ;  /* 0x00000011030e9c10 */ /* 0x040fe200097fe4ff */
[----:B------:R-:W-:Y:S01]  /*9c50*/  @P1 STS.128 [R212+0x6000], RZ ;  /* 0x006000ffd4001388 */ /* 0x000fe20000000c00 */
[----:B------:R-:W-:Y:S01]  /*9c60*/  @!P1 IADD3.X R15, R3, UR39, R4, P0, !PT ;  /* 0x00000027030f9c10 */ /* 0x000fe200087fe404 */
[----:B------:R-:W-:-:S03]  /*9c70*/  @!P1 IMAD.WIDE.U32 R4, R5, 0x30, R2 ;  /* 0x0000003005049825 */ /* 0x000fc600078e0002 */
[----:B------:R-:W5:Y:S08]  /*9c80*/  @!P1 LDC.64 R12, c[0x0][0x220] ;  /* 0x00008800ff0c9b82 */ /* 0x000f700000000a00 */
[----:B------:R-:W1:Y:S01]  /*9c90*/  @!P1 LDC.64 R16, c[0x0][0x220] ;  /* 0x00008800ff109b82 */ /* 0x000e620000000a00 */
[----:B---3--:R-:W-:-:S04]  /*9ca0*/  @!P1 LEA R10, P3, R2, R10, 0x1 ;  /* 0x0000000a020a9211 */ /* 0x008fc800078608ff */
[----:B------:R-:W-:Y:S01]  /*9cb0*/  @!P1 LEA.HI.X R11, R2, R11, R3, 0x1, P3 ;  /* 0x0000000b020b9211 */ /* 0x000fe200018f0c03 */
[----:B--2---:R-:W-:Y:S01]  /*9cc0*/  IMAD.SHL.U32 R68, R68, 0x2, RZ ;  /* 0x0000000244447824 */ /* 0x004fe200078e00ff */
[----:B----4-:R-:W-:-:S03]  /*9cd0*/  @!P1 LEA R8, P2, R0, R8, 0x1 ;  /* 0x0000000800089211 */ /* 0x010fc600078408ff */
[----:B------:R-:W-:Y:S01]  /*9ce0*/  @!PT LDS RZ, [RZ] ;  /* 0x00000000fffff984 */ /* 0x000fe20000000800 */
[----:B------:R-:W-:Y:S01]  /*9cf0*/  @!PT LDS RZ, [RZ] ;  /* 0x00000000fffff984 */ /* 0x000fe20000000800 */
[----:B------:R-:W-:Y:S01]  /*9d00*/  @!PT LDS RZ, [RZ] ;  /* 0x00000000fffff984 */ /* 0x000fe20000000800 */
[----:B------:R-:W-:Y:S01]  /*9d10*/  @!P1 LDGSTS.E.BYPASS.LTC128B.128 [R212+0x6000], desc[UR26][R10.64] ;  /* 0x060000000ad49fae */ /* 0x000fe2000b901d5a */
[----:B------:R-:W-:Y:S02]  /*9d20*/  LOP3.LUT R68, R68, 0x6, RZ, 0xc0, !PT ;  /* 0x0000000644447812 */ /* 0x000fe400078ec0ff */
[----:B------:R-:W-:Y:S01]  /*9d30*/  @!P1 LEA.HI.X R9, R0, R9, R14, 0x1, P2 ;  /* 0x0000000900099211 */ /* 0x000fe200010f0c0e */
[----:B------:R-:W-:Y:S01]  /*9d40*/  @!P1 VIADD R0, R5, UR4 ;  /* 0x0000000405009c36 */ /* 0x000fe20008000000 */
[----:B------:R-:W-:Y:S01]  /*9d50*/  @P1 STS.128 [R212+0x6800], RZ ;  /* 0x006800ffd4001388 */ /* 0x000fe20000000c00 */
[----:B-----5:R-:W-:-:S03]  /*9d60*/  @!P1 LEA R6, P0, R7, R12, 0x1 ;  /* 0x0000000c07069211 */ /* 0x020fc600078008ff */
[----:B------:R-:W-:Y:S01]  /*9d70*/  @!PT LDS RZ, [RZ] ;  /* 0x00000000fffff984 */ /* 0x000fe20000000800 */
[----:B------:R-:W-:Y:S01]  /*9d80*/  @!PT LDS RZ, [RZ] ;  /* 0x00000000fffff984 */ /* 0x000fe20000000800 */
[----:B------:R-:W-:Y:S01]  /*9d90*/  @!PT LDS RZ, [RZ] ;  /* 0x00000000fffff984 */ /* 0x000fe20000000800 */
[----:B------:R2:W-:Y:S01]  /*9da0*/  @!P1 LDGSTS.E.BYPASS.LTC128B.128 [R212+0x6800], desc[UR26][R8.64] ;  /* 0x0680000008d49fae */ /* 0x0005e2000b901d5a */
[----:B------:R-:W-:-:S03]  /*9db0*/  @!P1 LEA.HI.X R7, R7, R13, R15, 0x1, P0 ;  /* 0x0000000d07079211 */ /* 0x000fc600000f0c0f */
[----:B------:R-:W-:Y:S01]  /*9dc0*/  @P1 STS.128 [R212+0x7000], RZ ;  /* 0x007000ffd4001388 */ /* 0x000fe20000000c00 */
[----:B-1----:R-:W-:-:S03]  /*9dd0*/  @!P1 LEA R2, P0, R4, R16, 0x1 ;  /* 0x0000001004029211 */ /* 0x002fc600078008ff */
[----:B------:R-:W-:Y:S01]  /*9de0*/  @!PT LDS RZ, [RZ] ;  /* 0x00000000fffff984 */ /* 0x000fe20000000800 */
[----:B------:R-:W-:Y:S01]  /*9df0*/  @!PT LDS RZ, [RZ] ;  /* 0x00000000fffff984 */ /* 0x000fe20000000800 */
[----:B------:R-:W-:Y:S01]  /*9e00*/  @!PT LDS RZ, [RZ] ;  /* 0x00000000fffff984 */ /* 0x000fe20000000800 */
[----:B------:R1:W-:Y:S01]  /*9e10*/  @!P1 LDGSTS.E.BYPASS.LTC128B.128 [R212+0x7000], desc[UR26][R6.64] ;  /* 0x0700000006d49fae */ /* 0x0003e2000b901d5a */
        /* <DEDUP_REMOVED lines=8> */
[----:B------:R-:W-:Y:S04]  /*9ea0*/  LDSM.16.M88.4 R12, [R184+0x4000] ;  /* 0x00400000b80c783b */ /* 0x000fe80000000200 */
[----:B------:R-:W-:Y:S04]  /*9eb0*/  LDSM.16.M88.4 R32, [R184+0x4800] ;  /* 0x00480000b820783b */ /* 0x000fe80000000200 */
[----:B--2---:R-:W2:Y:S04]  /*9ec0*/  LDSM.16.M88.4 R8, [R191] ;  /* 0x00000000bf08783b */ /* 0x004ea80000000200 */
[----:B------:R-:W-:Y:S04]  /*9ed0*/  LDSM.16.M88.4 R24, [R184+0x5800] ;  /* 0x00580000b818783b */ /* 0x000fe80000000200 */
[----:B-1----:R-:W1:Y:S04]  /*9ee0*/  LDSM.16.M88.4 R4, [R191+0x2000] ;  /* 0x00200000bf04783b */ /* 0x002e680000000200 */
[----:B------:R-:W4:Y:S01]  /*9ef0*/  LDSM.16.M88.4 R28, [R184+0x5000] ;  /* 0x00500000b81c783b */ /* 0x000f220000000200 */
[----:B---3--:R-:W-:-:S03]  /*9f00*/  IMAD.IADD R3, R202, 0x1, -R0 ;  /* 0x00000001ca037824 */ /* 0x008fc600078e0a00 */
[----:B------:R-:W-:Y:S01]  /*9f10*/  LDSM.16.M88.4 R16, [R194+0x2000] ;  /* 0x00200000c210783b */ /* 0x000fe20000000200 */
[----:B------:R-:W-:-:S03]  /*9f20*/  IMAD.IADD R2, R206, 0x1, -R0 ;  /* 0x00000001ce027824 */ /* 0x000fc600078e0a00 */
[----:B------:R-:W3:Y:S04]  /*9f30*/  LDSM.16.M88.4 R36, [R190+0x4800] ;  /* 0x00480000be24783b */ /* 0x000ee80000000200 */
[----:B------:R-:W5:Y:S04]  /*9f40*/  LDSM.16.M88.4 R64, [R190+0x5800] ;  /* 0x00580000be40783b */ /* 0x000f680000000200 */
[----:B------:R-:W5:Y:S04]  /*9f50*/  LDSM.16.M88.4 R56, [R190+0x4000] ;  /* 0x00400000be38783b */ /* 0x000f680000000200 */
[----:B------:R-:W5:Y:S04]  /*9f60*/  LDSM.16.M88.4 R20, [R194] ;  /* 0x00000000c214783b */ /* 0x000f680000000200 */
[----:B------:R-:W5:Y:S01]  /*9f70*/  LDSM.16.M88.4 R60, [R190+0x5000] ;  /* 0x00500000be3c783b */ /* 0x000f620000000200 */
[C---:B--2---:R-:W-:Y:S03]  /*9f80*/  HMMA.16816.F32 R176, R8.reuse, R12, RZ ;  /* 0x0000000c08b0723c */ /* 0x044fe600000018ff */
[----:B------:R-:W-:Y:S04]  /*9f90*/  LDSM.16.M88.4 R52, [R195] ;  /* 0x00000000c334783b */ /* 0x000fe80000000200 */
[----:B------:R-:W-:Y:S01]  /*9fa0*/  LDSM.16.M88.4 R48, [R198] ;  /* 0x00000000c630783b */ /* 0x000fe20000000200 */
[----:B------:R-:W-:Y:S03]  /*9fb0*/  HMMA.16816.F32 R168, R8, R14, RZ ;  /* 0x0000000e08a8723c */ /* 0x000fe600000018ff */
[----:B------:R-:W-:Y:S03]  /*9fc0*/  LDSM.16.M88.4 R44, [R197] ;  /* 0x00000000c52c783b */ /* 0x000fe60000000200 */
[C---:B-1----:R-:W-:Y:S01]  /*9fd0*/  HMMA.16816.F32 R40, R4.reuse, R12, RZ ;  /* 0x0000000c0428723c */ /* 0x042fe200000018ff */
[----:B------:R-:W0:Y:S05]  /*9fe0*/  LDGDEPBAR ;  /* 0x00000000000079af */ /* 0x000e2a0000000000 */
[C---:B------:R-:W-:Y:S06]  /*9ff0*/  HMMA.16816.F32 R172, R4.reuse, R14, RZ ;  /* 0x0000000e04ac723c */ /* 0x040fec00000018ff */
[C---:B------:R-:W-:Y:S06]  /*a000*/  HMMA.16816.F32 R156, R4.reuse, R32, RZ ;  /* 0x00000020049c723c */ /* 0x040fec00000018ff */
[C---:B------:R-:W-:Y:S06]  /*a010*/  HMMA.16816.F32 R12, R4.reuse, R24, RZ ;  /* 0x00000018040c723c */ /* 0x040fec00000018ff */
[C---:B----4-:R-:W-:Y:S06]  /*a020*/  HMMA.16816.F32 R148, R4.reuse, R28, RZ ;  /* 0x0000001c0494723c */ /* 0x050fec00000018ff */
[----:B------:R-:W-:Y:S06]  /*a030*/  HMMA.16816.F32 R164, R4, R34, RZ ;  /* 0x0000002204a4723c */ /* 0x000fec00000018ff */
[C---:B------:R-:W-:Y:S06]  /*a040*/  HMMA.16816.F32 R136, R8.reuse, R32, RZ ;  /* 0x000000200888723c */ /* 0x040fec00000018ff */
[----:B------:R-:W-:Y:S06]  /*a050*/  HMMA.16816.F32 R152, R8, R34, RZ ;  /* 0x000000220898723c */ /* 0x000fec00000018ff */
[----:B---3--:R-:W-:Y:S06]  /*a060*/  HMMA.16816.F32 R240, R16, R36, R156 ;  /* 0x0000002410f0723c */ /* 0x008fec000000189c */
[C---:B------:R-:W-:Y:S06]  /*a070*/  HMMA.16816.F32 R160, R4.reuse, R30, RZ ;  /* 0x0000001e04a0723c */ /* 0x040fec00000018ff */
[----:B------:R-:W-:Y:S06]  /*a080*/  HMMA.16816.F32 R144, R4, R26, RZ ;  /* 0x0000001a0490723c */ /* 0x000fec00000018ff */
[----:B------:R-:W-:Y:S06]  /*a090*/  HMMA.16816.F32 R32, R8, R28, RZ ;  /* 0x0000001c0820723c */ /* 0x000fec00000018ff */
[----:B-----5:R-:W-:Y:S01]  /*a0a0*/  HMMA.16816.F32 R156, R16, R64, R12 ;  /* 0x00000040109c723c */ /* 0x020fe2000000180c */
[----:B------:R-:W1:Y:S05]  /*a0b0*/  LDSM.16.M88.4 R12, [R192] ;  /* 0x00000000c00c783b */ /* 0x000e6a0000000200 */
[C---:B------:R-:W-:Y:S06]  /*a0c0*/  HMMA.16816.F32 R28, R8.reuse, R30, RZ ;  /* 0x0000001e081c723c */ /* 0x040fec00000018ff */
[C---:B------:R-:W-:Y:S06]  /*a0d0*/  HMMA.16816.F32 R4, R8.reuse, R24, RZ ;  /* 0x000000180804723c */ /* 0x040fec00000018ff */
[----:B------:R-:W-:Y:S01]  /*a0e0*/  HMMA.16816.F32 R220, R8, R26, RZ ;  /* 0x0000001a08dc723c */ /* 0x000fe200000018ff */
[----:B------:R-:W2:Y:S04]  /*a0f0*/  LDSM.16.M88.4 R8, [R192+0x2000] ;  /* 0x00200000c008783b */ /* 0x000ea80000000200 */
[----:B------:R-:W-:Y:S01]  /*a100*/  LDSM.16.M88.4 R24, [R189+0x1000] ;  /* 0x00100000bd18783b */ /* 0x000fe20000000200 */
[-C--:B------:R-:W-:Y:S03]  /*a110*/  HMMA.16816.F32 R248, R16, R56.reuse, R40 ;  /* 0x0000003810f8723c */ /* 0x080fe60000001828 */
[----:B------:R-:W3:Y:S03]  /*a120*/  LDSM.16.M88.4 R40, [R196] ;  /* 0x00000000c428783b */ /* 0x000ee60000000200 */
[----:B------:R-:W-:Y:S06]  /*a130*/  HMMA.16816.F32 R180, R20, R56, R176 ;  /* 0x0000003814b4723c */ /* 0x000fec00000018b0 */
[C---:B------:R-:W-:Y:S06]  /*a140*/  HMMA.16816.F32 R232, R16.reuse, R60, R148 ;  /* 0x0000003c10e8723c */ /* 0x040fec0000001894 */
[C---:B------:R-:W-:Y:S06]  /*a150*/  HMMA.16816.F32 R244, R16.reuse, R58, R172 ;  /* 0x0000003a10f4723c */ /* 0x040fec00000018ac */
[C---:B------:R-:W-:Y:S06]  /*a160*/  HMMA.16816.F32 R236, R16.reuse, R38, R164 ;  /* 0x0000002610ec723c */ /* 0x040fec00000018a4 */
[C---:B------:R-:W-:Y:S06]  /*a170*/  HMMA.16816.F32 R160, R16.reuse, R62, R160 ;  /* 0x0000003e10a0723c */ /* 0x040fec00000018a0 */
[----:B------:R-:W-:Y:S01]  /*a180*/  HMMA.16816.F32 R148, R16, R66, R144 ;  /* 0x000000421094723c */ /* 0x000fe20000001890 */
[----:B------:R-:W-:Y:S05]  /*a190*/  LDSM.16.M88.4 R16, [R193] ;  /* 0x00000000c110783b */ /* 0x000fea0000000200 */
[C---:B------:R-:W-:Y:S01]  /*a1a0*/  HMMA.16816.F32 R224, R20.reuse, R60, R32 ;  /* 0x0000003c14e0723c */ /* 0x040fe20000001820 */
[----:B------:R-:W4:Y:S05]  /*a1b0*/  LDSM.16.M88.4 R32, [R189] ;  /* 0x00000000bd20783b */ /* 0x000f2a0000000200 */
[C---:B------:R-:W-:Y:S01]  /*a1c0*/  HMMA.16816.F32 R228, R20.reuse, R64, R4 ;  /* 0x0000004014e4723c */ /* 0x040fe20000001804 */
[----:B------:R-:W5:Y:S05]  /*a1d0*/  LDSM.16.M88.4 R4, [R193+0x2000] ;  /* 0x00200000c104783b */ /* 0x000f6a0000000200 */
[C---:B------:R-:W-:Y:S06]  /*a1e0*/  HMMA.16816.F32 R216, R20.reuse, R36, R136 ;  /* 0x0000002414d8723c */ /* 0x040fec0000001888 */
[C---:B------:R-:W-:Y:S01]  /*a1f0*/  HMMA.16816.F32 R136, R20.reuse, R38, R152 ;  /* 0x000000261488723c */ /* 0x040fe20000001898 */
[----:B------:R-:W-:Y:S05]  /*a200*/  LDSM.16.M88.4 R36, [R189+0x1800] ;  /* 0x00180000bd24783b */ /* 0x000fea0000000200 */
[----:B------:R-:W-:Y:S01]  /*a210*/  HMMA.16816.F32 R144, R20, R62, R28 ;  /* 0x0000003e1490723c */ /* 0x000fe2000000181c */
[----:B------:R-:W5:Y:S01]  /*a220*/  LDSM.16.M88.4 R28, [R189+0x800] ;  /* 0x00080000bd1c783b */ /* 0x000f620000000200 */
[----:B------:R-:W-:-:S04]  /*a230*/  DEPBAR.LE SB0, 0x0 ;  /* 0x000080000000791a */ /* 0x000fc80000000000 */
[C---:B------:R-:W-:Y:S06]  /*a240*/  HMMA.16816.F32 R56, R20.reuse, R58, R168 ;  /* 0x0000003a1438723c */ /* 0x040fec00000018a8 */
[----:B------:R-:W-:Y:S06]  /*a250*/  HMMA.16816.F32 R64, R20, R66, R220 ;  /* 0x000000421440723c */ /* 0x000fec00000018dc */
[-C--:B-1----:R-:W-:Y:S06]  /*a260*/  HMMA.16816.F32 R60, R12, R52.reuse, R180 ;  /* 0x000000340c3c723c */ /* 0x082fec00000018b4 */
[C---:B--2---:R-:W-:Y:S06]  /*a270*/  HMMA.16816.F32 R152, R8.reuse, R52, R248 ;  /* 0x000000340898723c */ /* 0x044fec00000018f8 */
[C---:B------:R-:W-:Y:S06]  /*a280*/  HMMA.16816.F32 R172, R8.reuse, R48, R240 ;  /* 0x0000003008ac723c */ /* 0x040fec00000018f0 */
[C---:B------:R-:W-:Y:S06]  /*a290*/  HMMA.16816.F32 R164, R8.reuse, R44, R232 ;  /* 0x0000002c08a4723c */ /* 0x040fec00000018e8 */
[C---:B---3--:R-:W-:Y:S06]  /*a2a0*/  HMMA.16816.F32 R156, R8.reuse, R40, R156 ;  /* 0x00000028089c723c */ /* 0x048fec000000189c */
        /* <DEDUP_REMOVED lines=11> */
[-C--:B----4-:R-:W-:Y:S06]  /*a360*/  HMMA.16816.F32 R40, R16, R32.reuse, R60 ;  /* 0x000000201028723c */ /* 0x090fec000000183c */
[C---:B-----5:R-:W-:Y:S06]  /*a370*/  HMMA.16816.F32 R64, R4.reuse, R32, R152 ;  /* 0x000000200440723c */ /* 0x060fec0000001898 */
        /* <DEDUP_REMOVED lines=8> */
[--C-:B------:R-:W-:Y:S01]  /*a400*/  IMAD.IADD R5, R205, 0x1, -R0.reuse ;  /* 0x00000001cd057824 */ /* 0x100fe200078e0a00 */
[----:B------:R-:W-:Y:S01]  /*a410*/  IABS R6, R3 ;  /* 0x0000000300067213 */ /* 0x000fe20000000000 */
[----:B------:R-:W-:Y:S01]  /*a420*/  IMAD.IADD R7, R207, 0x1, -R0 ;  /* 0x00000001cf077824 */ /* 0x000fe200078e0a00 */
[----:B------:R-:W-:-:S02]  /*a430*/  IABS R4, R2 ;  /* 0x0000000200047213 */ /* 0x000fc40000000000 */
[----:B------:R-:W-:Y:S01]  /*a440*/  IABS R3, R5 ;  /* 0x0000000500037213 */ /* 0x000fe20000000000 */
[C---:B------:R-:W-:Y:S01]  /*a450*/  HMMA.16816.F32 R144, R16.reuse, R38, R12 ;  /* 0x000000261090723c */ /* 0x040fe2000000180c */
[----:B------:R-:W-:Y:S02]  /*a460*/  IABS R2, R7 ;  /* 0x0000000700027213 */ /* 0x000fe40000000000 */
[----:B------:R-:W-:Y:S02]  /*a470*/  I2FP.F32.S32 R5, R4 ;  /* 0x0000000400057245 */ /* 0x000fe40000201400 */
[----:B------:R-:W-:Y:S01]  /*a480*/  I2FP.F32.S32 R4, R3 ;  /* 0x0000000300047245 */ /* 0x000fe20000201400 */
[----:B------:R-:W-:Y:S01]  /*a490*/  HMMA.16816.F32 R32, R16, R36, R8 ;  /* 0x000000241020723c */ /* 0x000fe20000001808 */
[----:B------:R-:W-:Y:S01]  /*a4a0*/  I2FP.F32.S32 R3, R2 ;  /* 0x0000000200037245 */ /* 0x000fe20000201400 */
[----:B------:R-:W-:Y:S02]  /*a4b0*/  VIADD R2, R0, 0x1 ;  /* 0x0000000100027836 */ /* 0x000fe40000000000 */
[----:B------:R-:W-:Y:S01]  /*a4c0*/  FFMA.FTZ R12, R5, -UR21, R42 ;  /* 0x80000015050c7c23 */ /* 0x000fe2000801002a */
[----:B------:R-:W-:Y:S01]  /*a4d0*/  I2FP.F32.S32 R6, R6 ;  /* 0x0000000600067245 */ /* 0x000fe20000201400 */
[----:B------:R-:W-:-:S02]  /*a4e0*/  IMAD.IADD R5, R202, 0x1, -R2 ;  /* 0x00000001ca057824 */ /* 0x000fc400078e0a02 */
[----:B------:R-:W-:Y:S01]  /*a4f0*/  FFMA.FTZ R11, R4, -UR21, R64 ;  /* 0x80000015040b7c23 */ /* 0x000fe20008010040 */
[----:B------:R-:W-:Y:S01]  /*a500*/  ISETP.GE.AND P4, PT, R2, R211, PT ;  /* 0x000000d30200720c */ /* 0x000fe20003f86270 */
[----:B------:R-:W-:Y:S01]  /*a510*/  IMAD.IADD R4, R206, 0x1, -R2 ;  /* 0x00000001ce047824 */ /* 0x000fe200078e0a02 */
[C---:B------:R-:W-:Y:S01]  /*a520*/  ISETP.GE.AND P3, PT, R2.reuse, R210, PT ;  /* 0x000000d20200720c */ /* 0x040fe20003f66270 */
[----:B------:R-:W-:Y:S01]  /*a530*/  FFMA.FTZ R9, R3, -UR21, R66 ;  /* 0x8000001503097c23 */ /* 0x000fe20008010042 */
[C---:B------:R-:W-:Y:S01]  /*a540*/  ISETP.GE.AND P2, PT, R2.reuse, R209, PT ;  /* 0x000000d10200720c */ /* 0x040fe20003f46270 */
[----:B------:R-:W-:Y:S01]  /*a550*/  IMAD.IADD R3, R205, 0x1, -R2 ;  /* 0x00000001cd037824 */ /* 0x000fe200078e0a02 */
[----:B------:R-:W-:Y:S01]  /*a560*/  ISETP.GE.AND P0, PT, R2, R208, PT ;  /* 0x000000d00200720c */ /* 0x000fe20003f06270 */
[----:B------:R-:W-:Y:S01]  /*a570*/  FFMA.FTZ R13, R6, -UR21, R40 ;  /* 0x80000015060d7c23 */ /* 0x000fe20008010028 */
[C---:B------:R-:W-:Y:S01]  /*a580*/  ISETP.LT.OR P6, PT, R2.reuse, R204, P4 ;  /* 0x000000cc0200720c */ /* 0x040fe200027c1670 */
[----:B------:R-:W-:Y:S01]  /*a590*/  HMMA.16816.F32 R52, R16, R28, R52 ;  /* 0x0000001c1034723c */ /* 0x000fe20000001834 */
[C---:B------:R-:W-:Y:S01]  /*a5a0*/  ISETP.LT.OR P5, PT, R2.reuse, R203, P3 ;  /* 0x000000cb0200720c */ /* 0x040fe20001fa1670 */
[----:B------:R-:W-:Y:S01]  /*a5b0*/  BAR.SYNC.DEFER_BLOCKING 0x0 ;  /* 0x0000000000007b1d */ /* 0x000fe20000010000 */
[----:B------:R-:W-:-:S02]  /*a5c0*/  ISETP.LT.OR P1, PT, R2, R201, P2 ;  /* 0x000000c90200720c */ /* 0x000fc40001721670 */
[----:B------:R-:W-:Y:S01]  /*a5d0*/  ISETP.LT.OR P0, PT, R2, R200, P0 ;  /* 0x000000c80200720c */ /* 0x000fe20000701670 */
[----:B------:R-:W-:Y:S01]  /*a5e0*/  IMAD.IADD R2, R207, 0x1, -R2 ;  /* 0x00000001cf027824 */ /* 0x000fe200078e0a02 */
[----:B------:R-:W-:Y:S01]  /*a5f0*/  IABS R7, R5 ;  /* 0x0000000500077213 */ /* 0x000fe20000000000 */
[C---:B------:R-:W-:Y:S01]  /*a600*/  HMMA.16816.F32 R48, R16.reuse, R30, R48 ;  /* 0x0000001e1030723c */ /* 0x040fe20000001830 */
[----:B------:R-:W-:Y:S02]  /*a610*/  IABS R6, R4 ;  /* 0x0000000400067213 */ /* 0x000fe40000000000 */
[----:B------:R-:W-:Y:S01]  /*a620*/  IABS R4, R3 ;  /* 0x0000000300047213 */ /* 0x000fe20000000000 */
[----:B------:R-:W-:Y:S01]  /*a630*/  IMAD.MOV.U32 R3, RZ, RZ, R7 ;  /* 0x000000ffff037224 */ /* 0x000fe200078e0007 */
[----:B------:R-:W-:Y:S01]  /*a640*/  IABS R5, R2 ;  /* 0x0000000200057213 */ /* 0x000fe20000000000 */
[----:B------:R-:W-:Y:S01]  /*a650*/  IMAD.MOV.U32 R2, RZ, RZ, R6 ;  /* 0x000000ffff027224 */ /* 0x000fe200078e0006 */
[----:B------:R-:W-:Y:S01]  /*a660*/  P2R R8, PR, RZ, 0x1 ;  /* 0x00000001ff087803 */ /* 0x000fe20000000000 */
[----:B------:R-:W-:Y:S01]  /*a670*/  HMMA.16816.F32 R20, R16, R24, R20 ;  /* 0x000000181014723c */ /* 0x000fe20000001814 */
[----:B------:R-:W-:-:S02]  /*a680*/  I2FP.F32.S32 R3, R3 ;  /* 0x0000000300037245 */ /* 0x000fc40000201400 */
[----:B------:R-:W-:Y:S01]  /*a690*/  I2FP.F32.S32 R6, R2 ;  /* 0x0000000200067245 */ /* 0x000fe20000201400 */
[C---:B------:R-:W-:Y:S01]  /*a6a0*/  VIADD R2, R0.reuse, 0x8 ;  /* 0x0000000800027836 */ /* 0x040fe20000000000 */
[----:B------:R-:W-:Y:S01]  /*a6b0*/  I2FP.F32.S32 R5, R5 ;  /* 0x0000000500057245 */ /* 0x000fe20000201400 */
[----:B------:R-:W-:Y:S01]  /*a6c0*/  FFMA.FTZ R7, R3, -UR21, R41 ;  /* 0x8000001503077c23 */ /* 0x000fe20008010029 */
[----:B------:R-:W-:Y:S01]  /*a6d0*/  ISETP.GE.AND P2, PT, R0, R211, PT ;  /* 0x000000d30000720c */ /* 0x000fe20003f46270 */
[--C-:B------:R-:W-:Y:S01]  /*a6e0*/  IMAD.IADD R3, R202, 0x1, -R2.reuse ;  /* 0x00000001ca037824 */ /* 0x100fe200078e0a02 */
[----:B------:R-:W-:Y:S01]  /*a6f0*/  ISETP.GE.AND P0, PT, R0, R210, PT ;  /* 0x000000d20000720c */ /* 0x000fe20003f06270 */
[----:B------:R-:W-:Y:S01]  /*a700*/  FFMA.FTZ R15, R5, -UR21, R67 ;  /* 0x80000015050f7c23 */ /* 0x000fe20008010043 */
[----:B------:R-:W-:Y:S01]  /*a710*/  I2FP.F32.S32 R4, R4 ;  /* 0x0000000400047245 */ /* 0x000fe20000201400 */
[----:B------:R-:W-:Y:S01]  /*a720*/  IMAD.IADD R5, R206, 0x1, -R2 ;  /* 0x00000001ce057824 */ /* 0x000fe200078e0a02 */
[C---:B------:R-:W-:Y:S01]  /*a730*/  ISETP.LT.OR P2, PT, R0.reuse, R204, P2 ;  /* 0x000000cc0000720c */ /* 0x040fe20001741670 */
[----:B------:R-:W-:Y:S01]  /*a740*/  HMMA.16816.F32 R44, R16, R26, R44 ;  /* 0x0000001a102c723c */ /* 0x000fe2000000182c */
[----:B------:R-:W-:Y:S01]  /*a750*/  ISETP.LT.OR P0, PT, R0, R203, P0 ;  /* 0x000000cb0000720c */ /* 0x000fe20000701670 */
[----:B------:R-:W-:Y:S01]  /*a760*/  FFMA.FTZ R6, R6, -UR21, R43 ;  /* 0x8000001506067c23 */ /* 0x000fe2000801002b */
[----:B------:R-:W-:-:S02]  /*a770*/  FSEL R40, R13, -INF , !P2 ;  /* 0xff8000000d287808 */ /* 0x000fc40005000000 */
[----:B------:R-:W-:Y:S02]  /*a780*/  FSEL R64, R12, -INF , !P0 ;  /* 0xff8000000c407808 */ /* 0x000fe40004000000 */
[----:B------:R-:W-:Y:S01]  /*a790*/  FFMA.FTZ R16, R4, -UR21, R65 ;  /* 0x8000001504107c23 */ /* 0x000fe20008010041 */
[----:B------:R-:W-:Y:S02]  /*a7a0*/  IABS R4, R3 ;  /* 0x0000000300047213 */ /* 0x000fe40000000000 */
[----:B------:R-:W-:Y:S01]  /*a7b0*/  IABS R3, R5 ;  /* 0x0000000500037213 */ /* 0x000fe20000000000 */
[----:B------:R-:W-:Y:S01]  /*a7c0*/  IMAD.IADD R5, R205, 0x1, -R2 ;  /* 0x00000001cd057824 */ /* 0x000fe200078e0a02 */
[C---:B------:R-:W-:Y:S02]  /*a7d0*/  ISETP.GE.AND P2, PT, R0.reuse, R209, PT ;  /* 0x000000d10000720c */ /* 0x040fe40003f46270 */
[----:B------:R-:W-:Y:S02]  /*a7e0*/  ISETP.GE.AND P0, PT, R0, R208, PT ;  /* 0x000000d00000720c */ /* 0x000fe40003f06270 */
[----:B------:R-:W-:-:S02]  /*a7f0*/  I2FP.F32.S32 R3, R3 ;  /* 0x0000000300037245 */ /* 0x000fc40000201400 */
[C---:B------:R-:W-:Y:S02]  /*a800*/  ISETP.LT.OR P2, PT, R0.reuse, R201, P2 ;  /* 0x000000c90000720c */ /* 0x040fe40001741670 */
[C---:B------:R-:W-:Y:S01]  /*a810*/  ISETP.LT.OR P0, PT, R0.reuse, R200, P0 ;  /* 0x000000c80000720c */ /* 0x040fe20000701670 */
[----:B------:R-:W-:Y:S01]  /*a820*/  FFMA.FTZ R13, R3, -UR21, R58 ;  /* 0x80000015030d7c23 */ /* 0x000fe2000801003a */
[----:B------:R-:W-:Y:S01]  /*a830*/  I2FP.F32.S32 R4, R4 ;  /* 0x0000000400047245 */ /* 0x000fe20000201400 */
[----:B------:R-:W-:Y:S01]  /*a840*/  VIADD R3, R0, 0x9 ;  /* 0x0000000900037836 */ /* 0x000fe20000000000 */
[----:B------:R-:W-:Y:S02]  /*a850*/  FSEL R27, R11, -INF , !P2 ;  /* 0xff8000000b1b7808 */ /* 0x000fe40005000000 */
[----:B------:R-:W-:Y:S01]  /*a860*/  FSEL R30, R9, -INF , !P0 ;  /* 0xff800000091e7808 */ /* 0x000fe20004000000 */
[----:B------:R-:W-:Y:S01]  /*a870*/  FFMA.FTZ R14, R4, -UR21, R56 ;  /* 0x80000015040e7c23 */ /* 0x000fe20008010038 */
[----:B------:R-:W-:Y:S01]  /*a880*/  ISETP.GE.AND P4, PT, R2, R211, PT ;  /* 0x000000d30200720c */ /* 0x000fe20003f86270 */
[----:B------:R-:W-:Y:S01]  /*a890*/  IMAD.IADD R4, R202, 0x1, -R3 ;  /* 0x00000001ca047824 */ /* 0x000fe200078e0a03 */
[----:B------:R-:W-:-:S02]  /*a8a0*/  ISETP.GE.AND P3, PT, R2, R210, PT ;  /* 0x000000d20200720c */ /* 0x000fc40003f66270 */
[C---:B------:R-:W-:Y:S02]  /*a8b0*/  ISETP.GE.AND P2, PT, R2.reuse, R209, PT ;  /* 0x000000d10200720c */ /* 0x040fe40003f46270 */
[----:B------:R-:W-:Y:S02]  /*a8c0*/  ISETP.GE.AND P0, PT, R2, R208, PT ;  /* 0x000000d00200720c */ /* 0x000fe40003f06270 */
[----:B------:R-:W-:Y:S02]  /*a8d0*/  P2R R10, PR, RZ, 0x2 ;  /* 0x00000002ff0a7803 */ /* 0x000fe40000000000 */
[----:B------:R-:W-:Y:S01]  /*a8e0*/  FSEL R60, R7, -INF , !P6 ;  /* 0xff800000073c7808 */ /* 0x000fe20007000000 */
[--C-:B------:R-:W-:Y:S01]  /*a8f0*/  IMAD.IADD R7, R205, 0x1, -R3.reuse ;  /* 0x00000001cd077824 */ /* 0x100fe200078e0a03 */
[----:B------:R-:W-:Y:S01]  /*a900*/  FSEL R68, R6, -INF , !P5 ;  /* 0xff80000006447808 */ /* 0x000fe20006800000 */
[----:B------:R-:W-:Y:S01]  /*a910*/  IMAD.IADD R6, R206, 0x1, -R3 ;  /* 0x00000001ce067824 */ /* 0x000fe200078e0a03 */
[----:B------:R-:W-:-:S02]  /*a920*/  ISETP.LT.OR P6, PT, R2, R204, P4 ;  /* 0x000000cc0200720c */ /* 0x000fc400027c1670 */
[C---:B------:R-:W-:Y:S02]  /*a930*/  ISETP.LT.OR P5, PT, R2.reuse, R203, P3 ;  /* 0x000000cb0200720c */ /* 0x040fe40001fa1670 */
[C---:B------:R-:W-:Y:S02]  /*a940*/  ISETP.LT.OR P2, PT, R2.reuse, R201, P2 ;  /* 0x000000c90200720c */ /* 0x040fe40001741670 */
[----:B------:R-:W-:Y:S01]  /*a950*/  ISETP.LT.OR P1, PT, R2, R200, P0 ;  /* 0x000000c80200720c */ /* 0x000fe20000721670 */
[----:B------:R-:W-:Y:S01]  /*a960*/  IMAD.IADD R2, R207, 0x1, -R2 ;  /* 0x00000001cf027824 */ /* 0x000fe200078e0a02 */
[----:B------:R-:W-:Y:S02]  /*a970*/  ISETP.NE.AND P4, PT, R10, RZ, PT ;  /* 0x000000ff0a00720c */ /* 0x000fe40003f85270 */
[----:B------:R-:W-:Y:S02]  /*a980*/  IABS R4, R4 ;  /* 0x0000000400047213 */ /* 0x000fe40000000000 */
[----:B------:R-:W-:-:S02]  /*a990*/  IABS R9, R2 ;  /* 0x0000000200097213 */ /* 0x000fc40000000000 */
[----:B------:R-:W-:Y:S02]  /*a9a0*/  IABS R10, R5 ;  /* 0x00000005000a7213 */ /* 0x000fe40000000000 */
[----:B------:R-:W-:Y:S01]  /*a9b0*/  IABS R2, R6 ;  /* 0x0000000600027213 */ /* 0x000fe20000000000 */
[----:B------:R-:W-:Y:S01]  /*a9c0*/  IMAD.MOV.U32 R6, RZ, RZ, R4 ;  /* 0x000000ffff067224 */ /* 0x000fe200078e0004 */
[----:B------:R-:W-:Y:S01]  /*a9d0*/  IABS R5, R7 ;  /* 0x0000000700057213 */ /* 0x000fe20000000000 */
[----:B------:R-:W-:Y:S01]  /*a9e0*/  IMAD.MOV.U32 R7, RZ, RZ, R10 ;  /* 0x000000ffff077224 */ /* 0x000fe200078e000a */
[----:B------:R-:W-:Y:S01]  /*a9f0*/  ISETP.NE.AND P3, PT, R8, RZ, PT ;  /* 0x000000ff0800720c */ /* 0x000fe20003f65270 */
[----:B------:R-:W-:Y:S01]  /*aa00*/  IMAD.MOV.U32 R4, RZ, RZ, R2 ;  /* 0x000000ffff047224 */ /* 0x000fe200078e0002 */
[----:B------:R-:W-:Y:S01]  /*aa10*/  FSEL R24, R16, -INF , !P4 ;  /* 0xff80000010187808 */ /* 0x000fe20006000000 */
[----:B------:R-:W-:Y:S01]  /*aa20*/  IMAD.MOV.U32 R2, RZ, RZ, R5 ;  /* 0x000000ffff027224 */ /* 0x000fe200078e0005 */
[----:B------:R-:W-:-:S02]  /*aa30*/  I2FP.F32.S32 R5, R7 ;  /* 0x0000000700057245 */ /* 0x000fc40000201400 */
[----:B------:R-:W-:Y:S02]  /*aa40*/  P2R R8, PR, RZ, 0x4 ;  /* 0x00000004ff087803 */ /* 0x000fe40000000000 */
[----:B------:R-:W-:Y:S01]  /*aa50*/  I2FP.F32.S32 R2, R2 ;  /* 0x0000000200027245 */ /* 0x000fe20000201400 */
[----:B------:R-:W-:Y:S01]  /*aa60*/  FFMA.FTZ R5, R5, -UR21, R176 ;  /* 0x8000001505057c23 */ /* 0x000fe200080100b0 */
[C---:B------:R-:W-:Y:S02]  /*aa70*/  ISETP.GE.AND P4, PT, R3.reuse, R211, PT ;  /* 0x000000d30300720c */ /* 0x040fe40003f86270 */
[C---:B------:R-:W-:Y:S01]  /*aa80*/  ISETP.GE.AND P2, PT, R3.reuse, R209, PT ;  /* 0x000000d10300720c */ /* 0x040fe20003f46270 */
[----:B------:R-:W-:Y:S01]  /*aa90*/  FFMA.FTZ R12, R2, -UR21, R177 ;  /* 0x80000015020c7c23 */ /* 0x000fe200080100b1 */
[----:B------:R-:W-:Y:S01]  /*aaa0*/  ISETP.GE.AND P0, PT, R3, R208, PT ;  /* 0x000000d00300720c */ /* 0x000fe20003f06270 */
[----:B------:R-:W-:Y:S01]  /*aab0*/  VIADD R2, R0, 0x10 ;  /* 0x0000001000027836 */ /* 0x000fe20000000000 */
[----:B------:R-:W-:Y:S01]  /*aac0*/  I2FP.F32.S32 R7, R9 ;  /* 0x0000000900077245 */ /* 0x000fe20000201400 */
[----:B------:R-:W-:Y:S01]  /*aad0*/  IMAD.IADD R9, R207, 0x1, -R3 ;  /* 0x00000001cf097824 */ /* 0x000fe200078e0a03 */
[----:B------:R-:W-:-:S02]  /*aae0*/  I2FP.F32.S32 R6, R6 ;  /* 0x0000000600067245 */ /* 0x000fc40000201400 */
[----:B------:R-:W-:Y:S01]  /*aaf0*/  I2FP.F32.S32 R4, R4 ;  /* 0x0000000400047245 */ /* 0x000fe20000201400 */
[----:B------:R-:W-:Y:S01]  /*ab00*/  FFMA.FTZ R10, R7, -UR21, R178 ;  /* 0x80000015070a7c23 */ /* 0x000fe200080100b2 */
[----:B------:R-:W-:Y:S01]  /*ab10*/  FSEL R56, R14, -INF , !P6 ;  /* 0xff8000000e387808 */ /* 0x000fe20007000000 */
[----:B------:R-:W-:Y:S01]  /*ab20*/  FFMA.FTZ R7, R6, -UR21, R57 ;  /* 0x8000001506077c23 */ /* 0x000fe20008010039 */
[----:B------:R-:W-:Y:S01]  /*ab30*/  FSEL R28, R15, -INF , !P3 ;  /* 0xff8000000f1c7808 */ /* 0x000fe20005800000 */
[----:B------:R-:W-:Y:S01]  /*ab40*/  FFMA.FTZ R4, R4, -UR21, R59 ;  /* 0x8000001504047c23 */ /* 0x000fe2000801003b */
[C---:B------:R-:W-:Y:S02]  /*ab50*/  ISETP.LT.OR P6, PT, R3.reuse, R204, P4 ;  /* 0x000000cc0300720c */ /* 0x040fe400027c1670 */
[----:B------:R-:W-:Y:S02]  /*ab60*/  ISETP.GE.AND P3, PT, R3, R210, PT ;  /* 0x000000d20300720c */ /* 0x000fe40003f66270 */
[----:B------:R-:W-:-:S02]  /*ab70*/  ISETP.NE.AND P4, PT, R8, RZ, PT ;  /* 0x000000ff0800720c */ /* 0x000fc40003f85270 */
[C---:B------:R-:W-:Y:S02]  /*ab80*/  ISETP.LT.OR P2, PT, R3.reuse, R201, P2 ;  /* 0x000000c90300720c */ /* 0x040fe40001741670 */
[----:B------:R-:W-:Y:S02]  /*ab90*/  ISETP.LT.OR P0, PT, R3, R200, P0 ;  /* 0x000000c80300720c */ /* 0x000fe40000701670 */
[----:B------:R-:W-:Y:S02]  /*aba0*/  FSEL R67, R13, -INF , !P5 ;  /* 0xff8000000d437808 */ /* 0x000fe40006800000 */
[----:B------:R-:W-:Y:S01]  /*abb0*/  ISETP.LT.OR P5, PT, R3, R203, P3 ;  /* 0x000000cb0300720c */ /* 0x000fe20001fa1670 */
[--C-:B------:R-:W-:Y:S01]  /*abc0*/  IMAD.IADD R3, R205, 0x1, -R2.reuse ;  /* 0x00000001cd037824 */ /* 0x100fe200078e0a02 */
[----:B------:R-:W-:Y:S02]  /*abd0*/  P2R R8, PR, RZ, 0x4 ;  /* 0x00000004ff087803 */ /* 0x000fe40000000000 */
[----:B------:R-:W-:Y:S01]  /*abe0*/  FSEL R25, R5, -INF , !P4 ;  /* 0xff80000005197808 */ /* 0x000fe20006000000 */
[----:B------:R-:W-:Y:S01]  /*abf0*/  IMAD.IADD R5, R202, 0x1, -R2 ;  /* 0x00000001ca057824 */ /* 0x000fe200078e0a02 */
[----:B------:R-:W-:-:S02]  /*ac00*/  P2R R6, PR, RZ, 0x1 ;  /* 0x00000001ff067803 */ /* 0x000fc40000000000 */
[C---:B------:R-:W-:Y:S02]  /*ac10*/  ISETP.GE.AND P4, PT, R2.reuse, R211, PT ;  /* 0x000000d30200720c */ /* 0x040fe40003f86270 */
[C---:B------:R-:W-:Y:S02]  /*ac20*/  ISETP.GE.AND P3, PT, R2.reuse, R210, PT ;  /* 0x000000d20200720c */ /* 0x040fe40003f66270 */
[C---:B------:R-:W-:Y:S02]  /*ac30*/  ISETP.GE.AND P2, PT, R2.reuse, R209, PT ;  /* 0x000000d10200720c */ /* 0x040fe40003f46270 */
[----:B------:R-:W-:Y:S02]  /*ac40*/  ISETP.GE.AND P0, PT, R2, R208, PT ;  /* 0x000000d00200720c */ /* 0x000fe40003f06270 */
[----:B------:R-:W-:Y:S02]  /*ac50*/  FSEL R29, R10, -INF , !P1 ;  /* 0xff8000000a1d7808 */ /* 0x000fe40004800000 */
[----:B------:R-:W-:-:S02]  /*ac60*/  FSEL R58, R7, -INF , !P6 ;  /* 0xff800000073a7808 */ /* 0x000fc40007000000 */
[----:B------:R-:W-:Y:S01]  /*ac70*/  FSEL R66, R4, -INF , !P5 ;  /* 0xff80000004427808 */ /* 0x000fe20006800000 */
[--C-:B------:R-:W-:Y:S01]  /*ac80*/  IMAD.IADD R4, R206, 0x1, -R2.reuse ;  /* 0x00000001ce047824 */ /* 0x100fe200078e0a02 */
[C---:B------:R-:W-:Y:S02]  /*ac90*/  ISETP.LT.OR P6, PT, R2.reuse, R204, P4 ;  /* 0x000000cc0200720c */ /* 0x040fe400027c1670 */
[C---:B------:R-:W-:Y:S02]  /*aca0*/  ISETP.LT.OR P5, PT, R2.reuse, R203, P3 ;  /* 0x000000cb0200720c */ /* 0x040fe40001fa1670 */
[C---:B------:R-:W-:Y:S02]  /*acb0*/  ISETP.LT.OR P2, PT, R2.reuse, R201, P2 ;  /* 0x000000c90200720c */ /* 0x040fe40001741670 */
[----:B------:R-:W-:Y:S01]  /*acc0*/  ISETP.LT.OR P1, PT, R2, R200, P0 ;  /* 0x000000c80200720c */ /* 0x000fe20000721670 */
[----:B------:R-:W-:Y:S01]  /*acd0*/  IMAD.IADD R2, R207, 0x1, -R2 ;  /* 0x00000001cf027824 */ /* 0x000fe200078e0a02 */
[----:B------:R-:W-:-:S02]  /*ace0*/  ISETP.NE.AND P3, PT, R6, RZ, PT ;  /* 0x000000ff0600720c */ /* 0x000fc40003f65270 */
[----:B------:R-:W-:Y:S02]  /*acf0*/  IABS R6, R9 ;  /* 0x0000000900067213 */ /* 0x000fe40000000000 */
[----:B------:R-:W-:Y:S02]  /*ad00*/  IABS R5, R5 ;  /* 0x0000000500057213 */ /* 0x000fe40000000000 */
[----:B------:R-:W-:Y:S02]  /*ad10*/  IABS R4, R4 ;  /* 0x0000000400047213 */ /* 0x000fe40000000000 */
[----:B------:R-:W-:Y:S01]  /*ad20*/  IABS R9, R2 ;  /* 0x0000000200097213 */ /* 0x000fe20000000000 */
[----:B------:R-:W-:Y:S01]  /*ad30*/  IMAD.MOV.U32 R2, RZ, RZ, R6 ;  /* 0x000000ffff027224 */ /* 0x000fe200078e0006 */
[----:B------:R-:W-:Y:S01]  /*ad40*/  IABS R7, R3 ;  /* 0x0000000300077213 */ /* 0x000fe20000000000 */
[----:B------:R-:W-:Y:S01]  /*ad50*/  IMAD.MOV.U32 R3, RZ, RZ, R5 ;  /* 0x000000ffff037224 */ /* 0x000fe200078e0005 */
[----:B------:R-:W-:Y:S01]  /*ad60*/  ISETP.NE.AND P4, PT, R8, RZ, PT ;  /* 0x000000ff0800720c */ /* 0x000fe20003f85270 */
[----:B------:R-:W-:Y:S01]  /*ad70*/  IMAD.MOV.U32 R5, RZ, RZ, R4 ;  /* 0x000000ffff057224 */ /* 0x000fe200078e0004 */
[----:B------:R-:W-:Y:S01]  /*ad80*/  I2FP.F32.S32 R2, R2 ;  /* 0x0000000200027245 */ /* 0x000fe20000201400 */
[----:B------:R-:W-:Y:S01]  /*ad90*/  IMAD.MOV.U32 R6, RZ, RZ, R9 ;  /* 0x000000ffff067224 */ /* 0x000fe200078e0009 */
[----:B------:R-:W-:-:S02]  /*ada0*/  I2FP.F32.S32 R3, R3 ;  /* 0x0000000300037245 */ /* 0x000fc40000201400 */
[----:B------:R-:W-:Y:S01]  /*adb0*/  I2FP.F32.S32 R5, R5 ;  /* 0x0000000500057245 */ /* 0x000fe20000201400 */
[----:B------:R-:W-:Y:S01]  /*adc0*/  FFMA.FTZ R4, R2, -UR21, R179 ;  /* 0x8000001502047c23 */ /* 0x000fe200080100b3 */
[----:B------:R-:W-:Y:S01]  /*add0*/  I2FP.F32.S32 R10, R6 ;  /* 0x00000006000a7245 */ /* 0x000fe20000201400 */
[C---:B------:R-:W-:Y:S01]  /*ade0*/  VIADD R2, R0.reuse, 0x11 ;  /* 0x0000001100027836 */ /* 0x040fe20000000000 */
[----:B------:R-:W-:Y:S01]  /*adf0*/  I2FP.F32.S32 R7, R7 ;  /* 0x0000000700077245 */ /* 0x000fe20000201400 */
[----:B------:R-:W-:Y:S01]  /*ae00*/  FFMA.FTZ R6, R3, -UR21, R52 ;  /* 0x8000001503067c23 */ /* 0x000fe20008010034 */
[----:B------:R-:W-:Y:S01]  /*ae10*/  FFMA.FTZ R5, R5, -UR21, R54 ;  /* 0x8000001505057c23 */ /* 0x000fe20008010036 */
[----:B------:R-:W-:Y:S01]  /*ae20*/  P2R R8, PR, RZ, 0x4 ;  /* 0x00000004ff087803 */ /* 0x000fe20000000000 */
[----:B------:R-:W-:Y:S01]  /*ae30*/  VIADD R3, R0, 0x18 ;  /* 0x0000001800037836 */ /* 0x000fe20000000000 */
[----:B------:R-:W-:Y:S01]  /*ae40*/  FSEL R19, R12, -INF , !P4 ;  /* 0xff8000000c137808 */ /* 0x000fe20006000000 */
[----:B------:R-:W-:Y:S01]  /*ae50*/  FFMA.FTZ R11, R7, -UR21, R172 ;  /* 0x80000015070b7c23 */ /* 0x000fe200080100ac */
[----:B------:R-:W-:Y:S01]  /*ae60*/  FSEL R26, R4, -INF , !P3 ;  /* 0xff800000041a7808 */ /* 0x000fe20005800000 */
[----:B------:R-:W-:Y:S01]  /*ae70*/  IMAD.IADD R7, R202, 0x1, -R2 ;  /* 0x00000001ca077824 */ /* 0x000fe200078e0a02 */
[----:B------:R-:W-:Y:S01]  /*ae80*/  ISETP.GE.AND P4, PT, R2, R211, PT ;  /* 0x000000d30200720c */ /* 0x000fe20003f86270 */
[----:B------:R-:W-:Y:S01]  /*ae90*/  IMAD.IADD R4, R202, 0x1, -R3 ;  /* 0x00000001ca047824 */ /* 0x000fe200078e0a03 */
[----:B------:R-:W-:Y:S01]  /*aea0*/  ISETP.GE.AND P3, PT, R2, R210, PT ;  /* 0x000000d20200720c */ /* 0x000fe20003f66270 */
[----:B------:R-:W-:Y:S01]  /*aeb0*/  FFMA.FTZ R10, R10, -UR21, R174 ;  /* 0x800000150a0a7c23 */ /* 0x000fe200080100ae */
[----:B------:R-:W-:-:S02]  /*aec0*/  ISETP.GE.AND P2, PT, R2, R209, PT ;  /* 0x000000d10200720c */ /* 0x000fc40003f46270 */
[----:B------:R-:W-:Y:S02]  /*aed0*/  ISETP.GE.AND P0, PT, R2, R208, PT ;  /* 0x000000d00200720c */ /* 0x000fe40003f06270 */
[----:B------:R-:W-:Y:S01]  /*aee0*/  FSEL R63, R6, -INF , !P6 ;  /* 0xff800000063f7808 */ /* 0x000fe20007000000 */
[--C-:B------:R-:W-:Y:S01]  /*aef0*/  IMAD.IADD R6, R206, 0x1, -R2.reuse ;  /* 0x00000001ce067824 */ /* 0x100fe200078e0a02 */
[----:B------:R-:W-:Y:S01]  /*af00*/  FSEL R216, R5, -INF , !P5 ;  /* 0xff80000005d87808 */ /* 0x000fe20006800000 */
[----:B------:R-:W-:Y:S01]  /*af10*/  IMAD.IADD R5, R205, 0x1, -R2 ;  /* 0x00000001cd057824 */ /* 0x000fe200078e0a02 */
[C---:B------:R-:W-:Y:S02]  /*af20*/  ISETP.LT.OR P6, PT, R2.reuse, R204, P4 ;  /* 0x000000cc0200720c */ /* 0x040fe400027c1670 */
[C---:B------:R-:W-:Y:S02]  /*af30*/  ISETP.LT.OR P5, PT, R2.reuse, R203, P3 ;  /* 0x000000cb0200720c */ /* 0x040fe40001fa1670 */
[----:B------:R-:W-:-:S02]  /*af40*/  ISETP.LT.OR P2, PT, R2, R201, P2 ;  /* 0x000000c90200720c */ /* 0x000fc40001741670 */
[----:B------:R-:W-:Y:S01]  /*af50*/  ISETP.LT.OR P0, PT, R2, R200, P0 ;  /* 0x000000c80200720c */ /* 0x000fe20000701670 */
        /* <DEDUP_REMOVED lines=8> */
[----:B------:R-:W-:-:S02]  /*afe0*/  ISETP.NE.AND P4, PT, R8, RZ, PT ;  /* 0x000000ff0800720c */ /* 0x000fc40003f85270 */
[----:B------:R-:W-:Y:S02]  /*aff0*/  I2FP.F32.S32 R5, R5 ;  /* 0x0000000500057245 */ /* 0x000fe40000201400 */
[----:B------:R-:W-:Y:S02]  /*b000*/  I2FP.F32.S32 R4, R4 ;  /* 0x0000000400047245 */ /* 0x000fe40000201400 */
[----:B------:R-:W-:Y:S01]  /*b010*/  I2FP.F32.S32 R7, R7 ;  /* 0x0000000700077245 */ /* 0x000fe20000201400 */
[----:B------:R-:W-:Y:S01]  /*b020*/  FFMA.FTZ R5, R5, -UR21, R53 ;  /* 0x8000001505057c23 */ /* 0x000fe20008010035 */
[----:B------:R-:W-:Y:S01]  /*b030*/  I2FP.F32.S32 R2, R2 ;  /* 0x0000000200027245 */ /* 0x000fe20000201400 */
[----:B------:R-:W-:Y:S01]  /*b040*/  FFMA.FTZ R4, R4, -UR21, R55 ;  /* 0x8000001504047c23 */ /* 0x000fe20008010037 */
[----:B------:R-:W-:Y:S01]  /*b050*/  P2R R9, PR, RZ, 0x4 ;  /* 0x00000004ff097803 */ /* 0x000fe20000000000 */
[----:B------:R-:W-:Y:S01]  /*b060*/  FFMA.FTZ R13, R7, -UR21, R175 ;  /* 0x80000015070d7c23 */ /* 0x000fe200080100af */
[----:B------:R-:W-:Y:S01]  /*b070*/  P2R R8, PR, RZ, 0x1 ;  /* 0x00000001ff087803 */ /* 0x000fe20000000000 */
[----:B------:R-:W-:Y:S01]  /*b080*/  FFMA.FTZ R12, R2, -UR21, R48 ;  /* 0x80000015020c7c23 */ /* 0x000fe20008010030 */
[----:B------:R-:W-:Y:S01]  /*b090*/  FSEL R65, R11, -INF , !P4 ;  /* 0xff8000000b417808 */ /* 0x000fe20006000000 */
[----:B------:R-:W-:Y:S01]  /*b0a0*/  VIADD R2, R0, 0x19 ;  /* 0x0000001900027836 */ /* 0x000fe20000000000 */
[----:B------:R-:W-:Y:S01]  /*b0b0*/  I2FP.F32.S32 R6, R6 ;  /* 0x0000000600067245 */ /* 0x000fe20000201400 */
[----:B------:R-:W-:Y:S01]  /*b0c0*/  IMAD.IADD R7, R206, 0x1, -R3 ;  /* 0x00000001ce077824 */ /* 0x000fe200078e0a03 */
[----:B------:R-:W-:-:S02]  /*b0d0*/  ISETP.GE.AND P4, PT, R3, R211, PT ;  /* 0x000000d30300720c */ /* 0x000fc40003f86270 */
[C---:B------:R-:W-:Y:S01]  /*b0e0*/  ISETP.GE.AND P3, PT, R3.reuse, R210, PT ;  /* 0x000000d20300720c */ /* 0x040fe20003f66270 */
[----:B------:R-:W-:Y:S01]  /*b0f0*/  FFMA.FTZ R14, R6, -UR21, R173 ;  /* 0x80000015060e7c23 */ /* 0x000fe200080100ad */
[C---:B------:R-:W-:Y:S01]  /*b100*/  ISETP.GE.AND P2, PT, R3.reuse, R209, PT ;  /* 0x000000d10300720c */ /* 0x040fe20003f46270 */
[--C-:B------:R-:W-:Y:S01]  /*b110*/  IMAD.IADD R6, R206, 0x1, -R2.reuse ;  /* 0x00000001ce067824 */ /* 0x100fe200078e0a02 */
[----:B------:R-:W-:Y:S02]  /*b120*/  ISETP.GE.AND P0, PT, R3, R208, PT ;  /* 0x000000d00300720c */ /* 0x000fe40003f06270 */
[----:B------:R-:W-:Y:S02]  /*b130*/  FSEL R172, R10, -INF , !P1 ;  /* 0xff8000000aac7808 */ /* 0x000fe40004800000 */
[----:B------:R-:W-:Y:S01]  /*b140*/  FSEL R61, R5, -INF , !P6 ;  /* 0xff800000053d7808 */ /* 0x000fe20007000000 */
[----:B------:R-:W-:Y:S01]  /*b150*/  IMAD.IADD R5, R205, 0x1, -R3 ;  /* 0x00000001cd057824 */ /* 0x000fe200078e0a03 */
        /* <DEDUP_REMOVED lines=13> */
[----:B------:R-:W-:Y:S02]  /*b230*/  IABS R4, R4 ;  /* 0x0000000400047213 */ /* 0x000fe40000000000 */
[----:B------:R-:W-:Y:S02]  /*b240*/  I2FP.F32.S32 R7, R7 ;  /* 0x0000000700077245 */ /* 0x000fe40000201400 */
[----:B------:R-:W-:Y:S02]  /*b250*/  I2FP.F32.S32 R6, R6 ;  /* 0x0000000600067245 */ /* 0x000fe40000201400 */
[----:B------:R-:W-:Y:S01]  /*b260*/  ISETP.NE.AND P3, PT, R8, RZ, PT ;  /* 0x000000ff0800720c */ /* 0x000fe20003f65270 */
[----:B------:R-:W-:Y:S01]  /*b270*/  FFMA.FTZ R18, R7, -UR21, R168 ;  /* 0x8000001507127c23 */ /* 0x000fe200080100a8 */
[----:B------:R-:W-:-:S02]  /*b280*/  I2FP.F32.S32 R3, R3 ;  /* 0x0000000300037245 */ /* 0x000fc40000201400 */
[----:B------:R-:W-:Y:S02]  /*b290*/  I2FP.F32.S32 R9, R5 ;  /* 0x0000000500097245 */ /* 0x000fe40000201400 */
[----:B------:R-:W-:Y:S01]  /*b2a0*/  I2FP.F32.S32 R5, R4 ;  /* 0x0000000400057245 */ /* 0x000fe20000201400 */
[----:B------:R-:W-:Y:S01]  /*b2b0*/  FFMA.FTZ R4, R6, -UR21, R50 ;  /* 0x8000001506047c23 */ /* 0x000fe20008010032 */
[----:B------:R-:W-:Y:S01]  /*b2c0*/  P2R R8, PR, RZ, 0x4 ;  /* 0x00000004ff087803 */ /* 0x000fe20000000000 */
[----:B------:R-:W-:Y:S01]  /*b2d0*/  FFMA.FTZ R15, R3, -UR21, R51 ;  /* 0x80000015030f7c23 */ /* 0x000fe20008010033 */
[----:B------:R-:W-:Y:S01]  /*b2e0*/  FSEL R62, R14, -INF , !P4 ;  /* 0xff8000000e3e7808 */ /* 0x000fe20006000000 */
[----:B------:R-:W-:Y:S01]  /*b2f0*/  VIADD R3, R0, 0x20 ;  /* 0x0000002000037836 */ /* 0x000fe20000000000 */
[----:B------:R-:W-:Y:S01]  /*b300*/  FSEL R168, R13, -INF , !P3 ;  /* 0xff8000000da87808 */ /* 0x000fe20005800000 */
[----:B------:R-:W-:Y:S01]  /*b310*/  FFMA.FTZ R16, R5, -UR21, R49 ;  /* 0x8000001505107c23 */ /* 0x000fe20008010031 */
[C---:B------:R-:W-:Y:S01]  /*b320*/  ISETP.GE.AND P4, PT, R2.reuse, R211, PT ;  /* 0x000000d30200720c */ /* 0x040fe20003f86270 */
[C---:B------:R-:W-:Y:S01]  /*b330*/  IMAD.IADD R5, R205.reuse, 0x1, -R2 ;  /* 0x00000001cd057824 */ /* 0x040fe200078e0a02 */
[----:B------:R-:W-:Y:S01]  /*b340*/  ISETP.GE.AND P3, PT, R2, R210, PT ;  /* 0x000000d20200720c */ /* 0x000fe20003f66270 */
[--C-:B------:R-:W-:Y:S01]  /*b350*/  IMAD.IADD R6, R206, 0x1, -R3.reuse ;  /* 0x00000001ce067824 */ /* 0x100fe200078e0a03 */
[C---:B------:R-:W-:Y:S01]  /*b360*/  ISETP.GE.AND P2, PT, R2.reuse, R209, PT ;  /* 0x000000d10200720c */ /* 0x040fe20003f46270 */
[----:B------:R-:W-:Y:S01]  /*b370*/  IMAD.IADD R7, R205, 0x1, -R3 ;  /* 0x00000001cd077824 */ /* 0x000fe200078e0a03 */
[----:B------:R-:W-:Y:S01]  /*b380*/  ISETP.GE.AND P0, PT, R2, R208, PT ;  /* 0x000000d00200720c */ /* 0x000fe20003f06270 */
[----:B------:R-:W-:Y:S01]  /*b390*/  FFMA.FTZ R17, R9, -UR21, R170 ;  /* 0x8000001509117c23 */ /* 0x000fe200080100aa */
[----:B------:R-:W-:-:S02]  /*b3a0*/  FSEL R57, R12, -INF , !P6 ;  /* 0xff8000000c397808 */ /* 0x000fc40007000000 */
[----:B------:R-:W-:Y:S01]  /*b3b0*/  FSEL R173, R4, -INF , !P5 ;  /* 0xff80000004ad7808 */ /* 0x000fe20006800000 */
[----:B------:R-:W-:Y:S01]  /*b3c0*/  IMAD.IADD R4, R202, 0x1, -R3 ;  /* 0x00000001ca047824 */ /* 0x000fe200078e0a03 */
        /* <DEDUP_REMOVED lines=16> */
[----:B------:R-:W-:Y:S01]  /*b4d0*/  I2FP.F32.S32 R7, R7 ;  /* 0x0000000700077245 */ /* 0x000fe20000201400 */
[----:B------:R-:W-:Y:S01]  /*b4e0*/  IMAD.MOV.U32 R2, RZ, RZ, R5 ;  /* 0x000000ffff027224 */ /* 0x000fe200078e0005 */
[----:B------:R-:W-:Y:S01]  /*b4f0*/  P2R R11, PR, RZ, 0x4 ;  /* 0x00000004ff0b7803 */ /* 0x000fe20000000000 */
[----:B------:R-:W-:Y:S01]  /*b500*/  FFMA.FTZ R8, R8, -UR21, R171 ;  /* 0x8000001508087c23 */ /* 0x000fe200080100ab */
[----:B------:R-:W-:Y:S01]  /*b510*/  ISETP.GE.AND P4, PT, R3, R211, PT ;  /* 0x000000d30300720c */ /* 0x000fe20003f86270 */
[----:B------:R-:W-:Y:S01]  /*b520*/  FFMA.FTZ R9, R7, -UR21, R169 ;  /* 0x8000001507097c23 */ /* 0x000fe200080100a9 */
[----:B------:R-:W-:Y:S01]  /*b530*/  I2FP.F32.S32 R2, R2 ;  /* 0x0000000200027245 */ /* 0x000fe20000201400 */
[----:B------:R-:W-:Y:S01]  /*b540*/  IMAD.IADD R7, R207, 0x1, -R3 ;  /* 0x00000001cf077824 */ /* 0x000fe200078e0a03 */
[----:B------:R-:W-:-:S02]  /*b550*/  ISETP.GE.AND P3, PT, R3, R210, PT ;  /* 0x000000d20300720c */ /* 0x000fc40003f66270 */
[----:B------:R-:W-:Y:S01]  /*b560*/  P2R R10, PR, RZ, 0x1 ;  /* 0x00000001ff0a7803 */ /* 0x000fe20000000000 */
[----:B------:R-:W-:Y:S01]  /*b570*/  FFMA.FTZ R12, R2, -UR21, R164 ;  /* 0x80000015020c7c23 */ /* 0x000fe200080100a4 */
[----:B------:R-:W-:Y:S01]  /*b580*/  ISETP.GE.AND P2, PT, R3, R209, PT ;  /* 0x000000d10300720c */ /* 0x000fe20003f46270 */
[----:B------:R-:W-:Y:S01]  /*b590*/  VIADD R2, R0, 0x21 ;  /* 0x0000002100027836 */ /* 0x000fe20000000000 */
[----:B------:R-:W-:Y:S02]  /*b5a0*/  I2FP.F32.S32 R5, R6 ;  /* 0x0000000600057245 */ /* 0x000fe40000201400 */
[----:B------:R-:W-:Y:S02]  /*b5b0*/  I2FP.F32.S32 R4, R4 ;  /* 0x0000000400047245 */ /* 0x000fe40000201400 */
[----:B------:R-:W-:Y:S01]  /*b5c0*/  FSEL R37, R16, -INF , !P6 ;  /* 0xff80000010257808 */ /* 0x000fe20007000000 */
[----:B------:R-:W-:Y:S01]  /*b5d0*/  FFMA.FTZ R5, R5, -UR21, R20 ;  /* 0x8000001505057c23 */ /* 0x000fe20008010014 */
[----:B------:R-:W-:Y:S01]  /*b5e0*/  FSEL R169, R15, -INF , !P5 ;  /* 0xff8000000fa97808 */ /* 0x000fe20006800000 */
[----:B------:R-:W-:Y:S01]  /*b5f0*/  FFMA.FTZ R4, R4, -UR21, R22 ;  /* 0x8000001504047c23 */ /* 0x000fe20008010016 */
[----:B------:R-:W-:-:S02]  /*b600*/  ISETP.LT.OR P6, PT, R3, R204, P4 ;  /* 0x000000cc0300720c */ /* 0x000fc400027c1670 */
[C---:B------:R-:W-:Y:S02]  /*b610*/  ISETP.LT.OR P5, PT, R3.reuse, R203, P3 ;  /* 0x000000cb0300720c */ /* 0x040fe40001fa1670 */
[----:B------:R-:W-:Y:S02]  /*b620*/  ISETP.GE.AND P0, PT, R3, R208, PT ;  /* 0x000000d00300720c */ /* 0x000fe40003f06270 */
[----:B------:R-:W-:Y:S02]  /*b630*/  ISETP.NE.AND P4, PT, R11, RZ, PT ;  /* 0x000000ff0b00720c */ /* 0x000fe40003f85270 */
[----:B------:R-:W-:Y:S02]  /*b640*/  ISETP.NE.AND P3, PT, R10, RZ, PT ;  /* 0x000000ff0a00720c */ /* 0x000fe40003f65270 */
[----:B------:R-:W-:Y:S02]  /*b650*/  ISETP.LT.OR P2, PT, R3, R201, P2 ;  /* 0x000000c90300720c */ /* 0x000fe40001741670 */
[----:B------:R-:W-:-:S02]  /*b660*/  FSEL R157, R17, -INF , !P1 ;  /* 0xff800000119d7808 */ /* 0x000fc40004800000 */
[----:B------:R-:W-:Y:S01]  /*b670*/  ISETP.LT.OR P1, PT, R3, R200, P0 ;  /* 0x000000c80300720c */ /* 0x000fe20000721670 */
[----:B------:R-:W-:Y:S01]  /*b680*/  IMAD.IADD R3, R205, 0x1, -R2 ;  /* 0x00000001cd037824 */ /* 0x000fe200078e0a02 */
[----:B------:R-:W-:Y:S02]  /*b690*/  P2R R6, PR, RZ, 0x4 ;  /* 0x00000004ff067803 */ /* 0x000fe40000000000 */
[----:B------:R-:W-:Y:S02]  /*b6a0*/  FSEL R138, R9, -INF , !P4 ;  /* 0xff800000098a7808 */ /* 0x000fe40006000000 */
[----:B------:R-:W-:Y:S02]  /*b6b0*/  FSEL R159, R8, -INF , !P3 ;  /* 0xff800000089f7808 */ /* 0x000fe40005800000 */
[C---:B------:R-:W-:Y:S02]  /*b6c0*/  ISETP.GE.AND P4, PT, R2.reuse, R211, PT ;  /* 0x000000d30200720c */ /* 0x040fe40003f86270 */
[----:B------:R-:W-:-:S02]  /*b6d0*/  ISETP.GE.AND P3, PT, R2, R210, PT ;  /* 0x000000d20200720c */ /* 0x000fc40003f66270 */
[C---:B------:R-:W-:Y:S02]  /*b6e0*/  ISETP.GE.AND P2, PT, R2.reuse, R209, PT ;  /* 0x000000d10200720c */ /* 0x040fe40003f46270 */
[----:B------:R-:W-:Y:S02]  /*b6f0*/  ISETP.GE.AND P0, PT, R2, R208, PT ;  /* 0x000000d00200720c */ /* 0x000fe40003f06270 */
[----:B------:R-:W-:Y:S01]  /*b700*/  FSEL R164, R5, -INF , !P6 ;  /* 0xff80000005a47808 */ /* 0x000fe20007000000 */
[--C-:B------:R-:W-:Y:S01]  /*b710*/  IMAD.IADD R5, R202, 0x1, -R2.reuse ;  /* 0x00000001ca057824 */ /* 0x100fe200078e0a02 */
[----:B------:R-:W-:Y:S01]  /*b720*/  FSEL R223, R4, -INF , !P5 ;  /* 0xff80000004df7808 */ /* 0x000fe20006800000 */
[----:B------:R-:W-:Y:S01]  /*b730*/  IMAD.IADD R4, R206, 0x1, -R2 ;  /* 0x00000001ce047824 */ /* 0x000fe200078e0a02 */
[C---:B------:R-:W-:Y:S02]  /*b740*/  ISETP.LT.OR P6, PT, R2.reuse, R204, P4 ;  /* 0x000000cc0200720c */ /* 0x040fe400027c1670 */
[----:B------:R-:W-:-:S02]  /*b750*/  ISETP.LT.OR P5, PT, R2, R203, P3 ;  /* 0x000000cb0200720c */ /* 0x000fc40001fa1670 */
[C---:B------:R-:W-:Y:S02]  /*b760*/  ISETP.LT.OR P2, PT, R2.reuse, R201, P2 ;  /* 0x000000c90200720c */ /* 0x040fe40001741670 */
[----:B------:R-:W-:Y:S01]  /*b770*/  ISETP.LT.OR P0, PT, R2, R200, P0 ;  /* 0x000000c80200720c */ /* 0x000fe20000701670 */
[----:B------:R-:W-:Y:S01]  /*b780*/  IMAD.IADD R2, R207, 0x1, -R2 ;  /* 0x00000001cf027824 */ /* 0x000fe200078e0a02 */
[----:B------:R-:W-:Y:S02]  /*b790*/  IABS R7, R7 ;  /* 0x0000000700077213 */ /* 0x000fe40000000000 */
[----:B------:R-:W-:Y:S02]  /*b7a0*/  ISETP.NE.AND P4, PT, R6, RZ, PT ;  /* 0x000000ff0600720c */ /* 0x000fe40003f85270 */
[----:B------:R-:W-:Y:S02]  /*b7b0*/  IABS R6, R5 ;  /* 0x0000000500067213 */ /* 0x000fe40000000000 */
        /* <DEDUP_REMOVED lines=12> */
[----:B------:R-:W-:Y:S01]  /*b880*/  VIADD R2, R0, 0x28 ;  /* 0x0000002800027836 */ /* 0x000fe20000000000 */
[----:B------:R-:W-:Y:S01]  /*b890*/  I2FP.F32.S32 R7, R7 ;  /* 0x0000000700077245 */ /* 0x000fe20000201400 */
[----:B------:R-:W-:Y:S01]  /*b8a0*/  FFMA.FTZ R6, R3, -UR21, R21 ;  /* 0x8000001503067c23 */ /* 0x000fe20008010015 */
[----:B------:R-:W-:Y:S01]  /*b8b0*/  FFMA.FTZ R5, R5, -UR21, R23 ;  /* 0x8000001505057c23 */ /* 0x000fe20008010017 */
[----:B------:R-:W-:Y:S01]  /*b8c0*/  FFMA.FTZ R10, R10, -UR21, R167 ;  /* 0x800000150a0a7c23 */ /* 0x000fe200080100a7 */
[----:B------:R-:W-:Y:S01]  /*b8d0*/  P2R R9, PR, RZ, 0x4 ;  /* 0x00000004ff097803 */ /* 0x000fe20000000000 */
[----:B------:R-:W-:Y:S01]  /*b8e0*/  FFMA.FTZ R11, R7, -UR21, R165 ;  /* 0x80000015070b7c23 */ /* 0x000fe200080100a5 */
[----:B------:R-:W-:Y:S01]  /*b8f0*/  P2R R8, PR, RZ, 0x1 ;  /* 0x00000001ff087803 */ /* 0x000fe20000000000 */
[----:B------:R-:W-:Y:S01]  /*b900*/  VIADD R3, R0, 0x29 ;  /* 0x0000002900037836 */ /* 0x000fe20000000000 */
[----:B------:R-:W-:Y:S01]  /*b910*/  FSEL R167, R12, -INF , !P4 ;  /* 0xff8000000ca77808 */ /* 0x000fe20006000000 */
[----:B------:R-:W-:Y:S01]  /*b920*/  IMAD.IADD R7, R202, 0x1, -R2 ;  /* 0x00000001ca077824 */ /* 0x000fe200078e0a02 */
[----:B------:R-:W-:-:S02]  /*b930*/  ISETP.GE.AND P4, PT, R2, R211, PT ;  /* 0x000000d30200720c */ /* 0x000fc40003f86270 */
[C---:B------:R-:W-:Y:S02]  /*b940*/  ISETP.GE.AND P3, PT, R2.reuse, R210, PT ;  /* 0x000000d20200720c */ /* 0x040fe40003f66270 */
[C---:B------:R-:W-:Y:S02]  /*b950*/  ISETP.GE.AND P2, PT, R2.reuse, R209, PT ;  /* 0x000000d10200720c */ /* 0x040fe40003f46270 */
[----:B------:R-:W-:Y:S02]  /*b960*/  ISETP.GE.AND P0, PT, R2, R208, PT ;  /* 0x000000d00200720c */ /* 0x000fe40003f06270 */
[----:B------:R-:W-:Y:S01]  /*b970*/  FSEL R158, R6, -INF , !P6 ;  /* 0xff800000069e7808 */ /* 0x000fe20007000000 */
[--C-:B------:R-:W-:Y:S01]  /*b980*/  IMAD.IADD R6, R206, 0x1, -R2.reuse ;  /* 0x00000001ce067824 */ /* 0x100fe200078e0a02 */
        /* <DEDUP_REMOVED lines=17> */
[----:B------:R-:W-:Y:S02]  /*baa0*/  I2FP.F32.S32 R7, R7 ;  /* 0x0000000700077245 */ /* 0x000fe40000201400 */
[----:B------:R-:W-:Y:S02]  /*bab0*/  I2FP.F32.S32 R5, R5 ;  /* 0x0000000500057245 */ /* 0x000fe40000201400 */
[----:B------:R-:W-:Y:S01]  /*bac0*/  I2FP.F32.S32 R4, R4 ;  /* 0x0000000400047245 */ /* 0x000fe20000201400 */
[----:B------:R-:W-:Y:S01]  /*bad0*/  FFMA.FTZ R13, R7, -UR21, R162 ;  /* 0x80000015070d7c23 */ /* 0x000fe200080100a2 */
[----:B------:R-:W-:Y:S01]  /*bae0*/  ISETP.NE.AND P3, PT, R8, RZ, PT ;  /* 0x000000ff0800720c */ /* 0x000fe20003f65270 */
[----:B------:R-:W-:Y:S01]  /*baf0*/  FFMA.FTZ R5, R5, -UR21, R44 ;  /* 0x8000001505057c23 */ /* 0x000fe2000801002c */
[----:B------:R-:W-:Y:S01]  /*bb00*/  I2FP.F32.S32 R2, R2 ;  /* 0x0000000200027245 */ /* 0x000fe20000201400 */
[----:B------:R-:W-:Y:S01]  /*bb10*/  FFMA.FTZ R4, R4, -UR21, R46 ;  /* 0x8000001504047c23 */ /* 0x000fe2000801002e */
[----:B------:R-:W-:Y:S01]  /*bb20*/  P2R R8, PR, RZ, 0x4 ;  /* 0x00000004ff087803 */ /* 0x000fe20000000000 */
[----:B------:R-:W-:Y:S01]  /*bb30*/  IMAD.IADD R7, R206, 0x1, -R3 ;  /* 0x00000001ce077824 */ /* 0x000fe200078e0a03 */
[----:B------:R-:W-:Y:S01]  /*bb40*/  FSEL R162, R11, -INF , !P4 ;  /* 0xff8000000ba27808 */ /* 0x000fe20006000000 */
[----:B------:R-:W-:Y:S01]  /*bb50*/  FFMA.FTZ R12, R2, -UR21, R45 ;  /* 0x80000015020c7c23 */ /* 0x000fe2000801002d */
[----:B------:R-:W-:Y:S01]  /*bb60*/  FSEL R171, R10, -INF , !P3 ;  /* 0xff8000000aab7808 */ /* 0x000fe20005800000 */
[----:B------:R-:W-:Y:S01]  /*bb70*/  VIADD R2, R0, 0x30 ;  /* 0x0000003000027836 */ /* 0x000fe20000000000 */
[----:B------:R-:W-:-:S02]  /*bb80*/  I2FP.F32.S32 R6, R6 ;  /* 0x0000000600067245 */ /* 0x000fc40000201400 */
[C---:B------:R-:W-:Y:S02]  /*bb90*/  ISETP.GE.AND P4, PT, R3.reuse, R211, PT ;  /* 0x000000d30300720c */ /* 0x040fe40003f86270 */
[C---:B------:R-:W-:Y:S01]  /*bba0*/  ISETP.GE.AND P3, PT, R3.reuse, R210, PT ;  /* 0x000000d20300720c */ /* 0x040fe20003f66270 */
[----:B------:R-:W-:Y:S01]  /*bbb0*/  FFMA.FTZ R14, R6, -UR21, R160 ;  /* 0x80000015060e7c23 */ /* 0x000fe200080100a0 */
[C---:B------:R-:W-:Y:S01]  /*bbc0*/  ISETP.GE.AND P2, PT, R3.reuse, R209, PT ;  /* 0x000000d10300720c */ /* 0x040fe20003f46270 */
[--C-:B------:R-:W-:Y:S01]  /*bbd0*/  IMAD.IADD R6, R206, 0x1, -R2.reuse ;  /* 0x00000001ce067824 */ /* 0x100fe200078e0a02 */
[----:B------:R-:W-:Y:S02]  /*bbe0*/  ISETP.GE.AND P0, PT, R3, R208, PT ;  /* 0x000000d00300720c */ /* 0x000fe40003f06270 */
        /* <DEDUP_REMOVED lines=9> */
[----:B------:R-:W-:Y:S02]  /*bc80*/  IABS R10, R7 ;  /* 0x00000007000a7213 */ /* 0x000fe40000000000 */
[----:B------:R-:W-:Y:S02]  /*bc90*/  IABS R7, R5 ;  /* 0x0000000500077213 */ /* 0x000fe40000000000 */
[----:B------:R-:W-:-:S02]  /*bca0*/  IABS R5, R3 ;  /* 0x0000000300057213 */ /* 0x000fc40000000000 */
        /* <DEDUP_REMOVED lines=13> */
[----:B------:R-:W-:Y:S01]  /*bd80*/  P2R R8, PR, RZ, 0x1 ;  /* 0x00000001ff087803 */ /* 0x000fe20000000000 */
        /* <DEDUP_REMOVED lines=12> */
[----:B------:R-:W-:Y:S02]  /*be50*/  FSEL R156, R12, -INF , !P6 ;  /* 0xff8000000c9c7808 */ /* 0x000fe40007000000 */
        /* <DEDUP_REMOVED lines=24> */
[----:B------:R-:W-:Y:S01]  /*bfe0*/  ISETP.GE.AND P2, PT, R3, R209, PT ;  /* 0x000000d10300720c */ /* 0x000fe20003f46270 */
[----:B------:R-:W-:Y:S01]  /*bff0*/  FFMA.FTZ R11, R2, -UR21, R153 ;  /* 0x80000015020b7c23 */ /* 0x000fe20008010099 */
[----:B------:R-:W-:Y:S01]  /*c000*/  I2FP.F32.S32 R7, R9 ;  /* 0x0000000900077245 */ /* 0x000fe20000201400 */
[----:B------:R-:W-:Y:S01]  /*c010*/  VIADD R2, R0, 0x38 ;  /* 0x0000003800027836 */ /* 0x000fe20000000000 */
[----:B------:R-:W-:Y:S01]  /*c020*/  I2FP.F32.S32 R6, R6 ;  /* 0x0000000600067245 */ /* 0x000fe20000201400 */
[----:B------:R-:W-:Y:S01]  /*c030*/  IMAD.IADD R9, R207, 0x1, -R3 ;  /* 0x00000001cf097824 */ /* 0x000fe200078e0a03 */
[----:B------:R-:W-:Y:S01]  /*c040*/  I2FP.F32.S32 R4, R4 ;  /* 0x0000000400047245 */ /* 0x000fe20000201400 */
[----:B------:R-:W-:Y:S01]  /*c050*/  FFMA.FTZ R10, R7, -UR21, R154 ;  /* 0x80000015070a7c23 */ /* 0x000fe2000801009a */
[----:B------:R-:W-:Y:S01]  /*c060*/  FSEL R165, R16, -INF , !P6 ;  /* 0xff80000010a57808 */ /* 0x000fe20007000000 */
[----:B------:R-:W-:Y:S01]  /*c070*/  FFMA.FTZ R7, R6, -UR21, R33 ;  /* 0x8000001506077c23 */ /* 0x000fe20008010021 */
[----:B------:R-:W-:Y:S01]  /*c080*/  ISETP.GE.AND P0, PT, R3, R208, PT ;  /* 0x000000d00300720c */ /* 0x000fe20003f06270 */
[----:B------:R-:W-:Y:S01]  /*c090*/  FFMA.FTZ R4, R4, -UR21, R35 ;  /* 0x8000001504047c23 */ /* 0x000fe20008010023 */
[----:B------:R-:W-:Y:S01]  /*c0a0*/  FSEL R163, R17, -INF , !P3 ;  /* 0xff80000011a37808 */ /* 0x000fe20005800000 */
[----:B------:R-:W-:Y:S01]  /*c0b0*/  VIADD R0, R0, 0x39 ;  /* 0x0000003900007836 */ /* 0x000fe20000000000 */
[----:B------:R-:W-:-:S02]  /*c0c0*/  ISETP.LT.OR P6, PT, R3, R204, P4 ;  /* 0x000000cc0300720c */ /* 0x000fc400027c1670 */
[C---:B------:R-:W-:Y:S02]  /*c0d0*/  ISETP.GE.AND P3, PT, R3.reuse, R210, PT ;  /* 0x000000d20300720c */ /* 0x040fe40003f66270 */
[----:B------:R-:W-:Y:S02]  /*c0e0*/  ISETP.NE.AND P4, PT, R8, RZ, PT ;  /* 0x000000ff0800720c */ /* 0x000fe40003f85270 */
[C---:B------:R-:W-:Y:S02]  /*c0f0*/  ISETP.LT.OR P2, PT, R3.reuse, R201, P2 ;  /* 0x000000c90300720c */ /* 0x040fe40001741670 */
[----:B------:R-:W-:Y:S02]  /*c100*/  ISETP.LT.OR P0, PT, R3, R200, P0 ;  /* 0x000000c80300720c */ /* 0x000fe40000701670 */
[----:B------:R-:W-:Y:S02]  /*c110*/  FSEL R225, R15, -INF , !P5 ;  /* 0xff8000000fe17808 */ /* 0x000fe40006800000 */
[----:B------:R-:W-:Y:S01]  /*c120*/  ISETP.LT.OR P5, PT, R3, R203, P3 ;  /* 0x000000cb0300720c */ /* 0x000fe20001fa1670 */
[----:B------:R-:W-:Y:S01]  /*c130*/  IMAD.IADD R3, R205, 0x1, -R2 ;  /* 0x00000001cd037824 */ /* 0x000fe200078e0a02 */
[----:B------:R-:W-:-:S02]  /*c140*/  P2R R8, PR, RZ, 0x4 ;  /* 0x00000004ff087803 */ /* 0x000fc40000000000 */
[----:B------:R-:W-:Y:S01]  /*c150*/  FSEL R178, R5, -INF , !P4 ;  /* 0xff80000005b27808 */ /* 0x000fe20006000000 */
[----:B------:R-:W-:Y:S01]  /*c160*/  IMAD.IADD R5, R202, 0x1, -R2 ;  /* 0x00000001ca057824 */ /* 0x000fe200078e0a02 */
[C---:B------:R-:W-:Y:S02]  /*c170*/  ISETP.GE.AND P4, PT, R2.reuse, R211, PT ;  /* 0x000000d30200720c */ /* 0x040fe40003f86270 */
[C---:B------:R-:W-:Y:S02]  /*c180*/  ISETP.GE.AND P2, PT, R2.reuse, R209, PT ;  /* 0x000000d10200720c */ /* 0x040fe40003f46270 */
[----:B------:R-:W-:Y:S02]  /*c190*/  P2R R6, PR, RZ, 0x1 ;  /* 0x00000001ff067803 */ /* 0x000fe40000000000 */
[----:B------:R-:W-:Y:S02]  /*c1a0*/  ISETP.GE.AND P3, PT, R2, R210, PT ;  /* 0x000000d20200720c */ /* 0x000fe40003f66270 */
[----:B------:R-:W-:-:S02]  /*c1b0*/  FSEL R166, R7, -INF , !P6 ;  /* 0xff80000007a67808 */ /* 0x000fc40007000000 */
[----:B------:R-:W-:Y:S01]  /*c1c0*/  FSEL R226, R4, -INF , !P5 ;  /* 0xff80000004e27808 */ /* 0x000fe20006800000 */
[----:B------:R-:W-:Y:S01]  /*c1d0*/  IMAD.IADD R4, R206, 0x1, -R2 ;  /* 0x00000001ce047824 */ /* 0x000fe200078e0a02 */
[C---:B------:R-:W-:Y:S02]  /*c1e0*/  ISETP.LT.OR P5, PT, R2.reuse, R204, P4 ;  /* 0x000000cc0200720c */ /* 0x040fe400027a1670 */
[C---:B------:R-:W-:Y:S02]  /*c1f0*/  ISETP.LT.OR P6, PT, R2.reuse, R201, P2 ;  /* 0x000000c90200720c */ /* 0x040fe400017c1670 */
[C---:B------:R-:W-:Y:S02]  /*c200*/  ISETP.GE.AND P0, PT, R2.reuse, R208, PT ;  /* 0x000000d00200720c */ /* 0x040fe40003f06270 */
[----:B------:R-:W-:Y:S02]  /*c210*/  ISETP.LT.OR P4, PT, R2, R203, P3 ;  /* 0x000000cb0200720c */ /* 0x000fe40001f81670 */
[----:B------:R-:W-:-:S02]  /*c220*/  ISETP.NE.AND P2, PT, R6, RZ, PT ;  /* 0x000000ff0600720c */ /* 0x000fc40003f45270 */
[----:B------:R-:W-:Y:S02]  /*c230*/  ISETP.NE.AND P3, PT, R8, RZ, PT ;  /* 0x000000ff0800720c */ /* 0x000fe40003f65270 */
[----:B------:R-:W-:Y:S02]  /*c240*/  IABS R6, R9 ;  /* 0x0000000900067213 */ /* 0x000fe40000000000 */
[----:B------:R-:W-:Y:S02]  /*c250*/  IABS R8, R5 ;  /* 0x0000000500087213 */ /* 0x000fe40000000000 */
[----:B------:R-:W-:Y:S02]  /*c260*/  FSEL R217, R10, -INF , !P1 ;  /* 0xff8000000ad97808 */ /* 0x000fe40004800000 */
[----:B------:R-:W-:Y:S01]  /*c270*/  ISETP.LT.OR P1, PT, R2, R200, P0 ;  /* 0x000000c80200720c */ /* 0x000fe20000721670 */
[----:B------:R-:W-:Y:S01]  /*c280*/  IMAD.IADD R2, R207, 0x1, -R2 ;  /* 0x00000001cf027824 */ /* 0x000fe200078e0a02 */
[----:B------:R-:W-:Y:S01]  /*c290*/  IABS R9, R3 ;  /* 0x0000000300097213 */ /* 0x000fe20000000000 */
[----:B------:R-:W-:Y:S01]  /*c2a0*/  IMAD.MOV.U32 R3, RZ, RZ, R6 ;  /* 0x000000ffff037224 */ /* 0x000fe200078e0006 */
[----:B------:R-:W-:Y:S01]  /*c2b0*/  IABS R5, R4 ;  /* 0x0000000400057213 */ /* 0x000fe20000000000 */
[----:B------:R-:W-:Y:S01]  /*c2c0*/  IMAD.MOV.U32 R4, RZ, RZ, R8 ;  /* 0x000000ffff047224 */ /* 0x000fe200078e0008 */
        /* <DEDUP_REMOVED lines=8> */
[----:B------:R-:W-:Y:S01]  /*c350*/  ISETP.GE.AND P3, PT, R0, R211, PT ;  /* 0x000000d30000720c */ /* 0x000fe20003f66270 */
[----:B------:R-:W-:Y:S01]  /*c360*/  FFMA.FTZ R3, R5, -UR21, R146 ;  /* 0x8000001505037c23 */ /* 0x000fe20008010092 */
[----:B------:R-:W-:Y:S01]  /*c370*/  FSEL R182, R2, -INF , !P2 ;  /* 0xff80000002b67808 */ /* 0x000fe20005000000 */
[----:B------:R-:W-:Y:S01]  /*c380*/  IMAD.IADD R2, R205, 0x1, -R0 ;  /* 0x00000001cd027824 */ /* 0x000fe200078e0a00 */
[----:B------:R-:W-:-:S02]  /*c390*/  I2FP.F32.S32 R6, R6 ;  /* 0x0000000600067245 */ /* 0x000fc40000201400 */
[C---:B------:R-:W-:Y:S02]  /*c3a0*/  ISETP.GE.AND P2, PT, R0.reuse, R210, PT ;  /* 0x000000d20000720c */ /* 0x040fe40003f46270 */
[----:B------:R-:W-:Y:S01]  /*c3b0*/  ISETP.GE.AND P0, PT, R0, R209, PT ;  /* 0x000000d10000720c */ /* 0x000fe20003f06270 */
[----:B------:R-:W-:Y:S01]  /*c3c0*/  FFMA.FTZ R5, R6, -UR21, R148 ;  /* 0x8000001506057c23 */ /* 0x000fe20008010094 */
[----:B------:R-:W-:Y:S01]  /*c3d0*/  FSEL R224, R3, -INF , !P4 ;  /* 0xff80000003e07808 */ /* 0x000fe20006000000 */
[--C-:B------:R-:W-:Y:S01]  /*c3e0*/  IMAD.IADD R3, R206, 0x1, -R0.reuse ;  /* 0x00000001ce037824 */ /* 0x100fe200078e0a00 */
[----:B------:R-:W-:Y:S01]  /*c3f0*/  FSEL R220, R4, -INF , !P5 ;  /* 0xff80000004dc7808 */ /* 0x000fe20006800000 */
[----:B------:R-:W-:Y:S01]  /*c400*/  IMAD.IADD R4, R202, 0x1, -R0 ;  /* 0x00000001ca047824 */ /* 0x000fe200078e0a00 */
[C---:B------:R-:W-:Y:S02]  /*c410*/  ISETP.GE.AND P4, PT, R0.reuse, R208, PT ;  /* 0x000000d00000720c */ /* 0x040fe40003f86270 */
[----:B------:R-:W-:-:S02]  /*c420*/  ISETP.LT.OR P5, PT, R0, R204, P3 ;  /* 0x000000cc0000720c */ /* 0x000fc40001fa1670 */
[C---:B------:R-:W-:Y:S02]  /*c430*/  ISETP.LT.OR P3, PT, R0.reuse, R203, P2 ;  /* 0x000000cb0000720c */ /* 0x040fe40001761670 */
[C---:B------:R-:W-:Y:S02]  /*c440*/  ISETP.LT.OR P2, PT, R0.reuse, R201, P0 ;  /* 0x000000c90000720c */ /* 0x040fe40000741670 */
[----:B------:R-:W-:Y:S01]  /*c450*/  ISETP.LT.OR P0, PT, R0, R200, P4 ;  /* 0x000000c80000720c */ /* 0x000fe20002701670 */
[----:B------:R-:W-:Y:S01]  /*c460*/  IMAD.IADD R0, R207, 0x1, -R0 ;  /* 0x00000001cf007824 */ /* 0x000fe200078e0a00 */
[----:B------:R-:W-:Y:S02]  /*c470*/  FSEL R174, R5, -INF , !P6 ;  /* 0xff80000005ae7808 */ /* 0x000fe40007000000 */
[----:B------:R-:W-:Y:S02]  /*c480*/  PLOP3.LUT P6, PT, PT, PT, UP1, 0x80, 0x0 ;  /* 0x000000000000781c */ /* 0x000fe40003fcf018 */
[----:B------:R-:W-:-:S02]  /*c490*/  IABS R4, R4 ;  /* 0x0000000400047213 */ /* 0x000fc40000000000 */
[----:B------:R-:W-:Y:S02]  /*c4a0*/  IABS R3, R3 ;  /* 0x0000000300037213 */ /* 0x000fe40000000000 */
        /* <DEDUP_REMOVED lines=11> */
[----:B------:R-:W-:Y:S01]  /*c560*/  FFMA.FTZ R2, R2, -UR21, R149 ;  /* 0x8000001502027c23 */ /* 0x000fe20008010095 */
[----:B------:R-:W-:Y:S01]  /*c570*/  ISETP.NE.AND P1, PT, R69, RZ, PT ;  /* 0x000000ff4500720c */ /* 0x000fe20003f25270 */
[----:B------:R-:W-:Y:S01]  /*c580*/  FFMA.FTZ R0, R0, -UR21, R151 ;  /* 0x8000001500007c23 */ /* 0x000fe20008010097 */
[----:B------:R-:W-:-:S02]  /*c590*/  FSEL R219, R4, -INF , !P5 ;  /* 0xff80000004db7808 */ /* 0x000fc40006800000 */
        /* <DEDUP_REMOVED lines=62> */
.L_x_2140:
[----:B------:R-:W-:Y:S05]  /*c980*/  BSYNC B0 ;  /* 0x0000000000007941 */ /* 0x000fea0003800000 */
.L_x_2139:
[----:B------:R-:W0:Y:S02]  /*c990*/  LDGDEPBAR ;  /* 0x00000000000079af */ /* 0x000e240000000000 */
.L_x_2138:
[----:B-12---:R-:W2:Y:S01]  /*c9a0*/  LDL R4, [R1] ;  /* 0x0000000001047983 */ /* 0x006ea20000100800 */
[----:B------:R-:W-:-:S03]  /*c9b0*/  IMAD.MOV.U32 R6, RZ, RZ, R75 ;  /* 0x000000ffff067224 */ /* 0x000fc600078e004b */
[----:B------:R-:W3:Y:S04]  /*c9c0*/  LDL R11, [R1+0x18] ;  /* 0x00001800010b7983 */ /* 0x000ee80000100800 */
[----:B------:R-:W4:Y:S01]  /*c9d0*/  LDL R8, [R1+0x10] ;  /* 0x0000100001087983 */ /* 0x000f220000100800 */
        /* <DEDUP_REMOVED lines=23> */
[----:B------:R-:W-:Y:S01]  /*cb50*/  USHF.L.U32 UR6, UR37, 0x1, URZ ;  /* 0x0000000125067899 */ /* 0x000fe2000800063f */
[----:B------:R-:W-:Y:S01]  /*cb60*/  FMNMX.FTZ R5, R73, R40, !PT ;  /* 0x0000002849057209 */ /* 0x000fe20007810000 */
[----:B------:R-:W1:Y:S01]  /*cb70*/  SHFL.BFLY PT, R12, R0, 0x2, 0x1f ;  /* 0x0c401f00000c7f89 */ /* 0x000e6200000e0000 */
[----:B------:R-:W-:Y:S01]  /*cb80*/  IMAD.U32 R10, RZ, RZ, UR31 ;  /* 0x0000001fff0a7e24 */ /* 0x000fe2000f8e00ff */
[----:B------:R-:W-:Y:S01]  /*cb90*/  UIADD3 UR4, UR6, 0x1, URZ ;  /* 0x0000000106047890 */ /* 0x000fe2000fffe03f */
[----:B------:R-:W-:Y:S02]  /*cba0*/  IMAD.U32 R9, RZ, RZ, UR31 ;  /* 0x0000001fff097e24 */ /* 0x000fe4000f8e00ff */
[----:B------:R-:W-:Y:S01]  /*cbb0*/  IMAD.MOV.U32 R31, RZ, RZ, R6 ;  /* 0x000000ffff1f7224 */ /* 0x000fe200078e0006 */
[----:B------:R-:W-:-:S04]  /*cbc0*/  FMNMX.FTZ R7, R72, R64, !PT ;  /* 0x0000004048077209 */ /* 0x000fc80007810000 */
[----:B------:R-:W-:Y:S02]  /*cbd0*/  FMNMX.FTZ R7, R68, R7, !PT ;  /* 0x0000000744077209 */ /* 0x000fe40007810000 */
[----:B-1----:R-:W-:-:S05]  /*cbe0*/  FMNMX.FTZ R0, R0, R12, !PT ;  /* 0x0000000c00007209 */ /* 0x002fca0007810000 */
[----:B------:R-:W1:Y:S01]  /*cbf0*/  SHFL.BFLY PT, R17, R0, 0x1, 0x1f ;  /* 0x0c201f0000117f89 */ /* 0x000e6200000e0000 */
[----:B------:R-:W-:Y:S01]  /*cc00*/  IMAD.MOV.U32 R43, RZ, RZ, R214 ;  /* 0x000000ffff2b7224 */ /* 0x000fe200078e00d6 */
[----:B-1----:R-:W-:-:S04]  /*cc10*/  FMNMX.FTZ R214, R0, R17, !PT ;  /* 0x0000001100d67209 */ /* 0x002fc80007810000 */
[----:B------:R-:W-:Y:S01]  /*cc20*/  FSETP.NEU.FTZ.AND P2, PT, R214, -INF , PT ;  /* 0xff800000d600780b */ /* 0x000fe20003f5d000 */
[----:B------:R-:W-:Y:S02]  /*cc30*/  IMAD.MOV.U32 R41, RZ, RZ, R213 ;  /* 0x000000ffff297224 */ /* 0x000fe400078e00d5 */
[----:B------:R-:W-:Y:S01]  /*cc40*/  IMAD.MOV.U32 R42, RZ, RZ, R215 ;  /* 0x000000ffff2a7224 */ /* 0x000fe200078e00d7 */
[----:B------:R-:W-:Y:S01]  /*cc50*/  PRMT R227, R199, 0x7054, R199 ;  /* 0x00007054c7e37816 */ /* 0x000fe200000000c7 */
[----:B------:R-:W-:Y:S02]  /*cc60*/  IMAD.MOV.U32 R235, RZ, RZ, R31 ;  /* 0x000000ffffeb7224 */ /* 0x000fe400078e001f */
[----:B------:R-:W-:Y:S02]  /*cc70*/  IMAD.MOV.U32 R69, RZ, RZ, R43 ;  /* 0x000000ffff457224 */ /* 0x000fe400078e002b */
[----:B------:R-:W-:Y:S02]  /*cc80*/  IMAD.MOV.U32 R233, RZ, RZ, R42 ;  /* 0x000000ffffe97224 */ /* 0x000fe400078e002a */
[----:B------:R-:W-:-:S02]  /*cc90*/  IMAD.MOV.U32 R232, RZ, RZ, R41 ;  /* 0x000000ffffe87224 */ /* 0x000fc400078e0029 */
[----:B--2---:R-:W-:Y:S01]  /*cca0*/  IMAD.WIDE.U32 R74, R4, -0x326172a9, RZ ;  /* 0xcd9e8d57044a7825 */ /* 0x004fe200078e00ff */
[----:B------:R-:W-:-:S04]  /*ccb0*/  FMNMX.FTZ R4, R159, R2, !PT ;  /* 0x000000029f047209 */ /* 0x000fc80007810000 */
[----:B------:R-:W-:Y:S01]  /*ccc0*/  FMNMX.FTZ R4, R177, R4, !PT ;  /* 0x00000004b1047209 */ /* 0x000fe20007810000 */
[----:B---3--:R-:W-:-:S03]  /*ccd0*/  IMAD.WIDE.U32 R228, R11, -0x326172a9, RZ ;  /* 0xcd9e8d570be47825 */ /* 0x008fc600078e00ff */
[----:B------:R-:W-:Y:S01]  /*cce0*/  FMNMX.FTZ R4, R171, R4, !PT ;  /* 0x00000004ab047209 */ /* 0x000fe20007810000 */
[----:B----4-:R-:W-:Y:S01]  /*ccf0*/  IMAD.WIDE.U32 R2, R8, -0x2daee0ad, RZ ;  /* 0xd2511f5308027825 */ /* 0x010fe200078e00ff */
[----:B------:R-:W-:Y:S02]  /*cd00*/  FMNMX.FTZ R8, R60, R5, !PT ;  /* 0x000000053c087209 */ /* 0x000fe40007810000 */
[-C--:B------:R-:W-:Y:S02]  /*cd10*/  LOP3.LUT R5, R75, R252.reuse, RZ, 0x3c, !PT ;  /* 0x000000fc4b057212 */ /* 0x080fe400078e3cff */
[----:B------:R-:W-:Y:S02]  /*cd20*/  LOP3.LUT R6, R229, R252, RZ, 0x3c, !PT ;  /* 0x000000fce5067212 */ /* 0x000fe400078e3cff */
[----:B------:R-:W-:Y:S01]  /*cd30*/  FMNMX.FTZ R4, R170, R4, !PT ;  /* 0x00000004aa047209 */ /* 0x000fe20007810000 */
[----:B------:R-:W-:Y:S01]  /*cd40*/  IMAD.WIDE.U32 R22, R5, -0x2daee0ad, RZ ;  /* 0xd2511f5305167825 */ /* 0x000fe200078e00ff */
[----:B------:R-:W-:-:S02]  /*cd50*/  LOP3.LUT R5, R3, UR6, R10, 0x96, !PT ;  /* 0x0000000603057c12 */ /* 0x000fc4000f8e960a */
[----:B------:R-:W-:Y:S01]  /*cd60*/  LOP3.LUT R36, R3, UR4, R9, 0x96, !PT ;  /* 0x0000000403247c12 */ /* 0x000fe2000f8e9609 */
[----:B------:R-:W-:Y:S01]  /*cd70*/  IMAD.WIDE.U32 R32, R6, -0x2daee0ad, RZ ;  /* 0xd2511f5306207825 */ /* 0x000fe200078e00ff */
[----:B------:R-:W-:Y:S02]  /*cd80*/  FMNMX.FTZ R3, R163, R4, !PT ;  /* 0x00000004a3037209 */ /* 0x000fe40007810000 */
[----:B------:R-:W-:Y:S02]  /*cd90*/  FMNMX.FTZ R4, R56, R8, !PT ;  /* 0x0000000838047209 */ /* 0x000fe40007810000 */
[----:B------:R-:W-:Y:S02]  /*cda0*/  FMNMX.FTZ R10, R217, R3, !PT ;  /* 0x00000003d90a7209 */ /* 0x000fe40007810000 */
[--C-:B------:R-:W-:Y:S02]  /*cdb0*/  LOP3.LUT R11, R23, UR33, R2.reuse, 0x96, !PT ;  /* 0x00000021170b7c12 */ /* 0x100fe4000f8e9602 */
[----:B------:R-:W-:Y:S01]  /*cdc0*/  LOP3.LUT R9, R33, UR33, R2, 0x96, !PT ;  /* 0x0000002121097c12 */ /* 0x000fe2000f8e9602 */
[----:B------:R-:W-:Y:S01]  /*cdd0*/  IMAD.WIDE.U32 R2, R5, -0x326172a9, RZ ;  /* 0xcd9e8d5705027825 */ /* 0x000fe200078e00ff */
[----:B------:R-:W-:-:S02]  /*cde0*/  FMNMX.FTZ R6, R67, R7, !PT ;  /* 0x0000000743067209 */ /* 0x000fc40007810000 */
[----:B------:R-:W-:Y:S02]  /*cdf0*/  FMNMX.FTZ R5, R58, R4, !PT ;  /* 0x000000043a057209 */ /* 0x000fe40007810000 */
[----:B------:R-:W-:Y:S02]  /*ce00*/  FMNMX.FTZ R10, R182, R10, !PT ;  /* 0x0000000ab60a7209 */ /* 0x000fe40007810000 */
[----:B------:R-:W-:Y:S02]  /*ce10*/  FMNMX.FTZ R4, R66, R6, !PT ;  /* 0x0000000642047209 */ /* 0x000fe40007810000 */
[----:B------:R-:W-:Y:S02]  /*ce20*/  FMNMX.FTZ R5, R63, R5, !PT ;  /* 0x000000053f057209 */ /* 0x000fe40007810000 */
[C---:B------:R-:W-:Y:S02]  /*ce30*/  LOP3.LUT R7, R3.reuse, UR36, R74, 0x96, !PT ;  /* 0x0000002403077c12 */ /* 0x040fe4000f8e964a */
[----:B------:R-:W-:-:S02]  /*ce40*/  LOP3.LUT R12, R3, UR36, R228, 0x96, !PT ;  /* 0x00000024030c7c12 */ /* 0x000fc4000f8e96e4 */
[----:B------:R-:W-:Y:S02]  /*ce50*/  FMNMX.FTZ R10, R179, R10, !PT ;  /* 0x0000000ab30a7209 */ /* 0x000fe40007810000 */
[----:B------:R-:W-:Y:S02]  /*ce60*/  FMNMX.FTZ R3, R216, R4, !PT ;  /* 0x00000004d8037209 */ /* 0x000fe40007810000 */
[----:B------:R-:W-:Y:S02]  /*ce70*/  FMNMX.FTZ R4, R61, R5, !PT ;  /* 0x000000053d047209 */ /* 0x000fe40007810000 */
[----:B------:R-:W-:Y:S02]  /*ce80*/  FMNMX.FTZ R10, R180, R10, !PT ;  /* 0x0000000ab40a7209 */ /* 0x000fe40007810000 */
[----:B------:R-:W-:Y:S01]  /*ce90*/  FMNMX.FTZ R3, R181, R3, !PT ;  /* 0x00000003b5037209 */ /* 0x000fe20007810000 */
[----:B------:R-:W-:Y:S01]  /*cea0*/  IMAD.WIDE.U32 R38, R11, -0x326172a9, RZ ;  /* 0xcd9e8d570b267825 */ /* 0x000fe200078e00ff */
[----:B------:R-:W-:Y:S01]  /*ceb0*/  FMNMX.FTZ R6, R57, R4, !PT ;  /* 0x0000000439067209 */ /* 0x000fe20007810000 */
[----:B------:R-:W1:Y:S01]  /*cec0*/  SHFL.BFLY PT, R16, R10, 0x2, 0x1f ;  /* 0x0c401f000a107f89 */ /* 0x000e6200000e0000 */
[----:B------:R-:W-:Y:S01]  /*ced0*/  FMNMX.FTZ R3, R173, R3, !PT ;  /* 0x00000003ad037209 */ /* 0x000fe20007810000 */
[----:B------:R-:W-:Y:S01]  /*cee0*/  IMAD.WIDE.U32 R20, R9, -0x326172a9, RZ ;  /* 0xcd9e8d5709147825 */ /* 0x000fe200078e00ff */
[----:B------:R-:W-:-:S03]  /*cef0*/  LOP3.LUT R8, R39, UR32, R2, 0x96, !PT ;  /* 0x0000002027087c12 */ /* 0x000fc6000f8e9602 */
[----:B------:R-:W-:Y:S01]  /*cf00*/  IMAD.WIDE.U32 R4, R7, -0x2daee0ad, RZ ;  /* 0xd2511f5307047825 */ /* 0x000fe200078e00ff */
        /* <DEDUP_REMOVED lines=8> */
[----:B------:R-:W-:Y:S02]  /*cf90*/  LOP3.LUT R14, R5, UR29, R22, 0x96, !PT ;  /* 0x0000001d050e7c12 */ /* 0x000fe4000f8e9616 */
[----:B------:R-:W-:Y:S01]  /*cfa0*/  FMNMX.FTZ R5, R221, R11, !PT ;  /* 0x0000000bdd057209 */ /* 0x000fe20007810000 */
[----:B------:R-:W-:Y:S01]  /*cfb0*/  IMAD.WIDE.U32 R6, R13, -0x2daee0ad, RZ ;  /* 0xd2511f530d067825 */ /* 0x000fe200078e00ff */
[----:B------:R-:W-:Y:S02]  /*cfc0*/  LOP3.LUT R9, R9, UR25, R4, 0x96, !PT ;  /* 0x0000001909097c12 */ /* 0x000fe4000f8e9604 */
[----:B------:R-:W-:Y:S02]  /*cfd0*/  FMNMX.FTZ R4, R139, R12, !PT ;  /* 0x0000000c8b047209 */ /* 0x000fe40007810000 */
[----:B------:R-:W-:Y:S02]  /*cfe0*/  FMNMX.FTZ R5, R218, R5, !PT ;  /* 0x00000005da057209 */ /* 0x000fe40007810000 */
[----:B------:R-:W-:-:S02]  /*cff0*/  FMNMX.FTZ R4, R156, R4, !PT ;  /* 0x000000049c047209 */ /* 0x000fc40007810000 */
[----:B------:R-:W-:Y:S02]  /*d000*/  LOP3.LUT R15, R3, UR29, R32, 0x96, !PT ;  /* 0x0000001d030f7c12 */ /* 0x000fe4000f8e9620 */
[----:B------:R-:W-:Y:S01]  /*d010*/  LOP3.LUT R11, R7, UR25, R2, 0x96, !PT ;  /* 0x00000019070b7c12 */ /* 0x000fe2000f8e9602 */
[----:B------:R-:W-:Y:S01]  /*d020*/  IMAD.WIDE.U32 R2, R14, -0x326172a9, RZ ;  /* 0xcd9e8d570e027825 */ /* 0x000fe200078e00ff */
[----:B------:R-:W-:Y:S02]  /*d030*/  FMNMX.FTZ R5, R183, R5, !PT ;  /* 0x00000005b7057209 */ /* 0x000fe40007810000 */
[----:B------:R-:W-:Y:S02]  /*d040*/  FMNMX.FTZ R4, R165, R4, !PT ;  /* 0x00000004a5047209 */ /* 0x000fe40007810000 */
[----:B-1----:R-:W-:Y:S02]  /*d050*/  FMNMX.FTZ R10, R10, R16, !PT ;  /* 0x000000100a0a7209 */ /* 0x002fe40007810000 */
[----:B------:R-:W-:-:S02]  /*d060*/  FMNMX.FTZ R0, R225, R5, !PT ;  /* 0x00000005e1007209 */ /* 0x000fc40007810000 */
[----:B------:R-:W-:Y:S02]  /*d070*/  LOP3.LUT R5, R3, UR28, R38, 0x96, !PT ;  /* 0x0000001c03057c12 */ /* 0x000fe4000f8e9626 */
[----:B------:R-:W-:Y:S01]  /*d080*/  FMNMX.FTZ R3, R166, R4, !PT ;  /* 0x00000004a6037209 */ /* 0x000fe20007810000 */
[----:B------:R-:W1:Y:S01]  /*d090*/  SHFL.BFLY PT, R14, R10, 0x1, 0x1f ;  /* 0x0c201f000a0e7f89 */ /* 0x000e6200000e0000 */
[----:B------:R-:W-:Y:S02]  /*d0a0*/  FMNMX.FTZ R0, R226, R0, !PT ;  /* 0x00000000e2007209 */ /* 0x000fe40007810000 */
[----:B------:R-:W-:Y:S01]  /*d0b0*/  FMNMX.FTZ R3, R220, R3, !PT ;  /* 0x00000003dc037209 */ /* 0x000fe20007810000 */
[----:B------:R-:W-:Y:S01]  /*d0c0*/  IMAD.WIDE.U32 R52, R9, -0x326172a9, RZ ;  /* 0xcd9e8d5709347825 */ /* 0x000fe200078e00ff */
[----:B------:R-:W-:Y:S02]  /*d0d0*/  FMNMX.FTZ R7, R224, R0, !PT ;  /* 0x00000000e0077209 */ /* 0x000fe40007810000 */
[----:B------:R-:W-:-:S02]  /*d0e0*/  FMNMX.FTZ R0, R219, R3, !PT ;  /* 0x00000003db007209 */ /* 0x000fc40007810000 */
[----:B------:R-:W-:Y:S01]  /*d0f0*/  LOP3.LUT R13, R53, UR24, R2, 0x96, !PT ;  /* 0x00000018350d7c12 */ /* 0x000fe2000f8e9602 */
[----:B------:R-:W-:Y:S02]  /*d100*/  IMAD.WIDE.U32 R2, R15, -0x326172a9, RZ ;  /* 0xcd9e8d570f027825 */ /* 0x000fe400078e00ff */
[----:B------:R-:W2:Y:S02]  /*d110*/  SHFL.BFLY PT, R15, R0, 0x2, 0x1f ;  /* 0x0c401f00000f7f89 */ /* 0x000ea400000e0000 */
[----:B------:R-:W-:Y:S01]  /*d120*/  FMUL.FTZ R12, R214, UR40 ;  /* 0x00000028d60c7c20 */ /* 0x000fe20008410000 */
[----:B------:R-:W-:Y:S01]  /*d130*/  FMNMX.FTZ R7, R222, R7, !PT ;  /* 0x00000007de077209 */ /* 0x000fe20007810000 */
[----:B------:R-:W-:Y:S01]  /*d140*/  IMAD.WIDE.U32 R44, R11, -0x326172a9, RZ ;  /* 0xcd9e8d570b2c7825 */ /* 0x000fe200078e00ff */
[----:B------:R-:W-:Y:S02]  /*d150*/  LOP3.LUT R3, R3, UR28, R20, 0x96, !PT ;  /* 0x0000001c03037c12 */ /* 0x000fe4000f8e9614 */
[----:B------:R-:W-:Y:S01]  /*d160*/  FSEL R12, R12, RZ, P2 ;  /* 0x000000ff0c0c7208 */ /* 0x000fe20001000000 */
[----:B------:R-:W3:Y:S01]  /*d170*/  SHFL.BFLY PT, R16, R7, 0x2, 0x1f ;  /* 0x0c401f0007107f89 */ /* 0x000ee200000e0000 */
[----:B------:R-:W-:Y:S01]  /*d180*/  LOP3.LUT R9, R45, UR24, R2, 0x96, !PT ;  /* 0x000000182d097c12 */ /* 0x000fe2000f8e9602 */
[----:B------:R-:W-:-:S04]  /*d190*/  IMAD.WIDE.U32 R2, R3, -0x2daee0ad, RZ ;  /* 0xd2511f5303027825 */ /* 0x000fc800078e00ff */
[----:B------:R-:W-:Y:S01]  /*d1a0*/  FFMA.FTZ R4, R27, UR40, -R12 ;  /* 0x000000281b047c23 */ /* 0x000fe2000801080c */
[----:B-1----:R-:W-:Y:S01]  /*d1b0*/  FMNMX.FTZ R213, R10, R14, !PT ;  /* 0x0000000e0ad57209 */ /* 0x002fe20007810000 */
[----:B------:R-:W-:Y:S01]  /*d1c0*/  IMAD.WIDE.U32 R46, R9, -0x2daee0ad, RZ ;  /* 0xd2511f53092e7825 */ /* 0x000fe200078e00ff */
[----:B------:R-:W-:Y:S01]  /*d1d0*/  LOP3.LUT R6, R3, UR22, R6, 0x96, !PT ;  /* 0x0000001603067c12 */ /* 0x000fe2000f8e9606 */
[----:B------:R1:W-:Y:S02]  /*d1e0*/  MUFU.EX2 R231, R4 ;  /* 0x0000000400e77308 */ /* 0x0003e40000000800 */
[----:B------:R-:W-:Y:S01]  /*d1f0*/  FFMA.FTZ R3, R25, UR40, -R12 ;  /* 0x0000002819037c23 */ /* 0x000fe2000801080c */
[----:B------:R-:W-:Y:S01]  /*d200*/  FMUL.FTZ R14, R213, UR40 ;  /* 0x00000028d50e7c20 */ /* 0x000fe20008410000 */
[----:B------:R-:W-:Y:S01]  /*d210*/  LOP3.LUT R2, R47, UR18, R2, 0x96, !PT ;  /* 0x000000122f027c12 */ /* 0x000fe2000f8e9602 */
[----:B------:R-:W-:Y:S01]  /*d220*/  IMAD.WIDE.U32 R54, R13, -0x2daee0ad, RZ ;  /* 0xd2511f530d367825 */ /* 0x000fe200078e00ff */
[----:B------:R-:W-:Y:S01]  /*d230*/  FSETP.NEU.FTZ.AND P0, PT, R213, -INF , PT ;  /* 0xff800000d500780b */ /* 0x000fe20003f1d000 */
[----:B------:R-:W-:Y:S01]  /*d240*/  UIADD3 UR4, UR30, -0x4ab325aa, URZ ;  /* 0xb54cda561e047890 */ /* 0x000fe2000fffe03f */
[----:B------:R4:W-:Y:S01]  /*d250*/  MUFU.EX2 R234, R3 ;  /* 0x0000000300ea7308 */ /* 0x0009e20000000800 */
[----:B------:R-:W-:Y:S01]  /*d260*/  IMAD.WIDE.U32 R34, R6, -0x326172a9, RZ ;  /* 0xcd9e8d5706227825 */ /* 0x000fe200078e00ff */
[----:B------:R-:W-:-:S03]  /*d270*/  FSEL R14, R14, RZ, P0 ;  /* 0x000000ff0e0e7208 */ /* 0x000fc60000000000 */
[----:B-1----:R-:W-:-:S05]  /*d280*/  IMAD.WIDE.U32 R4, R5, -0x2daee0ad, RZ ;  /* 0xd2511f5305047825 */ /* 0x002fca00078e00ff */
[----:B------:R-:W-:Y:S02]  /*d290*/  LOP3.LUT R18, R5, UR22, R8, 0x96, !PT ;  /* 0x0000001605127c12 */ /* 0x000fe4000f8e9608 */
[----:B--2---:R-:W-:Y:S01]  /*d2a0*/  FMNMX.FTZ R5, R0, R15, !PT ;  /* 0x0000000f00057209 */ /* 0x004fe20007810000 */
[----:B----4-:R-:W-:Y:S01]  /*d2b0*/  IMAD.WIDE.U32 R2, R2, -0x326172a9, RZ ;  /* 0xcd9e8d5702027825 */ /* 0x010fe200078e00ff */
[----:B------:R-:W-:-:S03]  /*d2c0*/  LOP3.LUT R17, R55, UR18, R4, 0x96, !PT ;  /* 0x0000001237117c12 */ /* 0x000fc6000f8e9604 */
[----:B------:R-:W-:Y:S01]  /*d2d0*/  FFMA.FTZ R4, R19, UR40, -R12 ;  /* 0x0000002813047c23 */ /* 0x000fe2000801080c */
[----:B------:R-:W-:Y:S01]  /*d2e0*/  FFMA.FTZ R6, R30, UR40, -R14 ;  /* 0x000000281e067c23 */ /* 0x000fe2000801080e */
[----:B------:R-:W1:Y:S01]  /*d2f0*/  SHFL.BFLY PT, R15, R5, 0x1, 0x1f ;  /* 0x0c201f00050f7f89 */ /* 0x000e6200000e0000 */
[----:B------:R-:W-:Y:S02]  /*d300*/  LOP3.LUT R0, R3, UR4, R34, 0x96, !PT ;  /* 0x0000000403007c12 */ /* 0x000fe4000f8e9622 */
[----:B------:R-:W-:Y:S01]  /*d310*/  LOP3.LUT R3, R2, 0xffff, RZ, 0xc0, !PT ;  /* 0x0000ffff02037812 */ /* 0x000fe200078ec0ff */
[----:B------:R3:W-:Y:S01]  /*d320*/  MUFU.EX2 R230, R4 ;  /* 0x0000000400e67308 */ /* 0x0007e20000000800 */
[----:B------:R-:W-:Y:S01]  /*d330*/  FFMA.FTZ R11, R24, UR40, -R12 ;  /* 0x00000028180b7c23 */ /* 0x000fe2000801080c */
[----:B------:R-:W-:-:S06]  /*d340*/  LOP3.LUT R8, R2, 0xff, RZ, 0xc0, !PT ;  /* 0x000000ff02087812 */ /* 0x000fcc00078ec0ff */
[----:B------:R2:W-:Y:S01]  /*d350*/  MUFU.EX2 R236, R6 ;  /* 0x0000000600ec7308 */ /* 0x0005e20000000800 */
[----:B------:R-:W-:Y:S02]  /*d360*/  SHF.R.U32.HI R10, RZ, 0x18, R2 ;  /* 0x00000018ff0a7819 */ /* 0x000fe40000011602 */
[----:B---3--:R-:W-:Y:S02]  /*d370*/  FMNMX.FTZ R4, R7, R16, !PT ;  /* 0x0000001007047209 */ /* 0x008fe40007810000 */
[----:B------:R-:W-:Y:S01]  /*d380*/  SHF.R.U32.HI R7, RZ, 0x8, R3 ;  /* 0x00000008ff077819 */ /* 0x000fe20000011603 */
[----:B------:R-:W-:Y:S02]  /*d390*/  FFMA.FTZ R3, R28, UR40, -R14 ;  /* 0x000000281c037c23 */ /* 0x000fe4000801080e */
[----:B------:R3:W4:Y:S01]  /*d3a0*/  MUFU.EX2 R48, R11 ;  /* 0x0000000b00307308 */ /* 0x0007220000000800 */
[----:B--2---:R-:W-:Y:S01]  /*d3b0*/  SHF.R.U32.HI R6, RZ, 0x10, R2 ;  /* 0x00000010ff067819 */ /* 0x004fe20000011602 */
[----:B------:R-:W2:Y:S01]  /*d3c0*/  SHFL.BFLY PT, R13, R4, 0x1, 0x1f ;  /* 0x0c201f00040d7f89 */ /* 0x000ea200000e0000 */
[----:B------:R-:W-:-:S05]  /*d3d0*/  LOP3.LUT R2, R0, 0xffff, RZ, 0xc0, !PT ;  /* 0x0000ffff00027812 */ /* 0x000fca00078ec0ff */
[----:B------:R5:W-:Y:S01]  /*d3e0*/  MUFU.EX2 R251, R3 ;  /* 0x0000000300fb7308 */ /* 0x000be20000000800 */
[----:B------:R-:W-:Y:S02]  /*d3f0*/  LOP3.LUT R9, R0, 0xff, RZ, 0xc0, !PT ;  /* 0x000000ff00097812 */ /* 0x000fe400078ec0ff */
[----:B---3--:R-:W-:Y:S02]  /*d400*/  PRMT R11, R8, 0x5410, R7 ;  /* 0x00005410080b7816 */ /* 0x008fe40000000007 */
[----:B------:R-:W-:Y:S01]  /*d410*/  LOP3.LUT R8, R6, 0xff, RZ, 0xc0, !PT ;  /* 0x000000ff06087812 */ /* 0x000fe200078ec0ff */
[----:B------:R-:W-:Y:S01]  /*d420*/  FFMA.FTZ R6, R29, UR40, -R14 ;  /* 0x000000281d067c23 */ /* 0x000fe2000801080e */
[--C-:B------:R-:W-:Y:S01]  /*d430*/  SHF.R.U32.HI R7, RZ, 0x18, R0.reuse ;  /* 0x00000018ff077819 */ /* 0x100fe20000011600 */
[----:B------:R-:W-:Y:S01]  /*d440*/  LDSM.16.MT88.4 R28, [R188+0x6000] ;  /* 0x00600000bc1c783b */ /* 0x000fe20000004200 */
[----:B-----5:R-:W-:Y:S01]  /*d450*/  SHF.R.U32.HI R3, RZ, 0x10, R0 ;  /* 0x00000010ff037819 */ /* 0x020fe20000011600 */
[----:B------:R3:W-:Y:S01]  /*d460*/  MUFU.EX2 R250, R6 ;  /* 0x0000000600fa7308 */ /* 0x0007e20000000800 */
[----:B------:R-:W-:-:S02]  /*d470*/  SHF.R.U32.HI R2, RZ, 0x8, R2 ;  /* 0x00000008ff027819 */ /* 0x000fc40000011602 */
[----:B------:R-:W-:Y:S01]  /*d480*/  LOP3.LUT R0, R3, 0xff, RZ, 0xc0, !PT ;  /* 0x000000ff03007812 */ /* 0x000fe200078ec0ff */
[----:B------:R-:W-:Y:S01]  /*d490*/  FFMA.FTZ R3, R26, UR40, -R14 ;  /* 0x000000281a037c23 */ /* 0x000fe2000801080e */
[----:B------:R-:W-:Y:S01]  /*d4a0*/  PRMT R9, R9, 0x5410, R2 ;  /* 0x0000541009097816 */ /* 0x000fe20000000002 */
[----:B------:R-:W5:Y:S01]  /*d4b0*/  LDSM.16.MT88.4 R24, [R185+0x6000] ;  /* 0x00600000b918783b */ /* 0x000f620000004200 */
[----:B------:R-:W-:Y:S02]  /*d4c0*/  PRMT R7, R0, 0x5410, R7 ;  /* 0x0000541000077816 */ /* 0x000fe40000000007 */
[----:B------:R-:W-:Y:S02]  /*d4d0*/  FSEL R0, R213, RZ, P0 ;  /* 0x000000ffd5007208 */ /* 0x000fe40000000000 */
[----:B---3--:R-:W-:Y:S01]  /*d4e0*/  FSEL R6, R214, RZ, P2 ;  /* 0x000000ffd6067208 */ /* 0x008fe20001000000 */
[----:B------:R3:W5:Y:S04]  /*d4f0*/  MUFU.EX2 R249, R3 ;  /* 0x0000000300f97308 */ /* 0x0007680000000800 */
[----:B------:R-:W-:Y:S01]  /*d500*/  FADD.FTZ R2, R71, -R6 ;  /* 0x8000000647027221 */ /* 0x000fe20000010000 */
[----:B-1----:R-:W-:-:S04]  /*d510*/  FMNMX.FTZ R215, R5, R15, !PT ;  /* 0x0000000f05d77209 */ /* 0x002fc80007810000 */
[C---:B------:R-:W-:Y:S01]  /*d520*/  FSETP.NEU.FTZ.AND P2, PT, R215.reuse, -INF , PT ;  /* 0xff800000d700780b */ /* 0x040fe20003f5d000 */
[----:B------:R-:W-:Y:S01]  /*d530*/  FMUL.FTZ R5, R215, UR40 ;  /* 0x00000028d7057c20 */ /* 0x000fe20008410000 */
[----:B---3--:R-:W-:Y:S01]  /*d540*/  FMUL.FTZ R3, R2, UR40 ;  /* 0x0000002802037c20 */ /* 0x008fe20008410000 */
[----:B------:R-:W-:-:S04]  /*d550*/  FADD.FTZ R2, R70, -R0 ;  /* 0x8000000046027221 */ /* 0x000fc80000010000 */
[----:B------:R-:W-:Y:S01]  /*d560*/  FMUL.FTZ R2, R2, UR40 ;  /* 0x0000002802027c20 */ /* 0x000fe20008410000 */
[----:B--2---:R-:W-:Y:S02]  /*d570*/  FMNMX.FTZ R248, R4, R13, !PT ;  /* 0x0000000d04f87209 */ /* 0x004fe40007810000 */
[----:B------:R-:W-:Y:S01]  /*d580*/  HSET2.LE.AND R0, R11, R227, PT ;  /* 0x000000e30b007233 */ /* 0x000fe20003803000 */
[----:B------:R1:W-:Y:S01]  /*d590*/  MUFU.EX2 R136, R2 ;  /* 0x0000000200887308 */ /* 0x0003e20000000800 */
[----:B------:R-:W-:Y:S01]  /*d5a0*/  FSEL R13, R5, RZ, P2 ;  /* 0x000000ff050d7208 */ /* 0x000fe20001000000 */
[----:B----4-:R-:W-:Y:S02]  /*d5b0*/  IMAD.MOV.U32 R71, RZ, RZ, R48 ;  /* 0x000000ffff477224 */ /* 0x010fe400078e0030 */
[----:B------:R-:W-:Y:S01]  /*d5c0*/  LDSM.16.MT88.4 R48, [R187+0x6000] ;  /* 0x00600000bb30783b */ /* 0x000fe20000004200 */
[----:B-1----:R-:W-:-:S04]  /*d5d0*/  F2FP.F16.F32.PACK_AB R2, R230, R234 ;  /* 0x000000eae602723e */ /* 0x002fc800000000ff */
[----:B------:R-:W-:Y:S01]  /*d5e0*/  LOP3.LUT R6, R0, R2, RZ, 0xc0, !PT ;  /* 0x0000000200067212 */ /* 0x000fe200078ec0ff */
[--C-:B------:R-:W-:Y:S02]  /*d5f0*/  FFMA.FTZ R0, R40, UR40, -R13.reuse ;  /* 0x0000002828007c23 */ /* 0x100fe4000801080d */
[----:B------:R-:W1:Y:S01]  /*d600*/  LDSM.16.MT88.4 R40, [R186+0x6000] ;  /* 0x00600000ba28783b */ /* 0x000e620000004200 */
[----:B------:R2:W3:Y:S01]  /*d610*/  MUFU.EX2 R137, R3 ;  /* 0x0000000300897308 */ /* 0x0004e20000000800 */
[----:B------:R-:W-:Y:S01]  /*d620*/  FFMA.FTZ R2, R60, UR40, -R13 ;  /* 0x000000283c027c23 */ /* 0x000fe2000801080d */
[----:B------:R-:W-:Y:S02]  /*d630*/  PRMT R8, R8, 0x5410, R10 ;  /* 0x0000541008087816 */ /* 0x000fe4000000000a */
[----:B------:R-:W-:-:S04]  /*d640*/  FSETP.NEU.FTZ.AND P0, PT, R248, -INF , PT ;  /* 0xff800000f800780b */ /* 0x000fc80003f1d000 */
[----:B------:R4:W-:Y:S01]  /*d650*/  MUFU.EX2 R246, R0 ;  /* 0x0000000000f67308 */ /* 0x0009e20000000800 */
[----:B------:R-:W-:-:S07]  /*d660*/  HSET2.LE.AND R4, R9, R227, PT ;  /* 0x000000e309047233 */ /* 0x000fce0003803000 */
[----:B------:R5:W-:Y:S01]  /*d670*/  MUFU.EX2 R247, R2 ;  /* 0x0000000200f77308 */ /* 0x000be20000000800 */
[--C-:B--2---:R-:W-:Y:S02]  /*d680*/  HSET2.LE.AND R3, R8, R227.reuse, PT ;  /* 0x000000e308037233 */ /* 0x104fe40003803000 */
[----:B------:R-:W-:Y:S01]  /*d690*/  HSET2.LE.AND R8, R7, R227, PT ;  /* 0x000000e307087233 */ /* 0x000fe20003803000 */
[----:B----4-:R-:W-:Y:S01]  /*d6a0*/  FMUL.FTZ R0, R248, UR40 ;  /* 0x00000028f8007c20 */ /* 0x010fe20008410000 */
[----:B------:R-:W-:Y:S01]  /*d6b0*/  F2FP.F16.F32.PACK_AB R5, R71, R231 ;  /* 0x000000e74705723e */ /* 0x000fe200000000ff */
[----:B-----5:R-:W-:-:S03]  /*d6c0*/  FFMA.FTZ R2, R56, UR40, -R13 ;  /* 0x0000002838027c23 */ /* 0x020fc6000801080d */
[----:B------:R-:W-:Y:S01]  /*d6d0*/  FSEL R0, R0, RZ, P0 ;  /* 0x000000ff00007208 */ /* 0x000fe20000000000 */
[----:B------:R2:W-:Y:S01]  /*d6e0*/  MUFU.EX2 R245, R2 ;  /* 0x0000000200f57308 */ /* 0x0005e20000000800 */
[----:B------:R-:W-:Y:S02]  /*d6f0*/  F2FP.F16.F32.PACK_AB R7, R249, R250 ;  /* 0x000000faf907723e */ /* 0x000fe400000000ff */
[----:B------:R-:W-:Y:S01]  /*d700*/  F2FP.F16.F32.PACK_AB R9, R251, R236 ;  /* 0x000000ecfb09723e */ /* 0x000fe200000000ff */
[----:B---3--:R-:W-:Y:S01]  /*d710*/  FMUL.FTZ R88, R88, R137 ;  /* 0x0000008958587220 */ /* 0x008fe20000410000 */
[----:B------:R-:W-:Y:S01]  /*d720*/  LOP3.LUT R4, R4, R5, RZ, 0xc0, !PT ;  /* 0x0000000504047212 */ /* 0x000fe200078ec0ff */
[----:B------:R-:W-:Y:S01]  /*d730*/  FMUL.FTZ R89, R89, R137 ;  /* 0x0000008959597220 */ /* 0x000fe20000410000 */
[----:B------:R-:W-:Y:S01]  /*d740*/  LOP3.LUT R7, R3, R7, RZ, 0xc0, !PT ;  /* 0x0000000703077212 */ /* 0x000fe200078ec0ff */
[-C--:B------:R-:W-:Y:S01]  /*d750*/  FMUL.FTZ R90, R90, R136.reuse ;  /* 0x000000885a5a7220 */ /* 0x080fe20000410000 */
[----:B------:R-:W-:Y:S01]  /*d760*/  LOP3.LUT R5, R8, R9, RZ, 0xc0, !PT ;  /* 0x0000000908057212 */ /* 0x000fe200078ec0ff */
[-C--:B------:R-:W-:Y:S01]  /*d770*/  FMUL.FTZ R91, R91, R136.reuse ;  /* 0x000000885b5b7220 */ /* 0x080fe20000410000 */
[-C--:B------:R-:W-:Y:S01]  /*d780*/  FMUL.FTZ R104, R104, R137.reuse ;  /* 0x0000008968687220 */ /* 0x080fe20000410000 */
[----:B--2---:R-:W-:Y:S01]  /*d790*/  FFMA.FTZ R2, R58, UR40, -R13 ;  /* 0x000000283a027c23 */ /* 0x004fe2000801080d */
[----:B------:R-:W-:Y:S01]  /*d7a0*/  FMUL.FTZ R105, R105, R137 ;  /* 0x0000008969697220 */ /* 0x000fe20000410000 */
[----:B------:R-:W-:-:S02]  /*d7b0*/  FMUL.FTZ R106, R106, R136 ;  /* 0x000000886a6a7220 */ /* 0x000fc40000410000 */
[----:B------:R2:W3:Y:S01]  /*d7c0*/  MUFU.EX2 R244, R2 ;  /* 0x0000000200f47308 */ /* 0x0004e20000000800 */
        /* <DEDUP_REMOVED lines=15> */
[----:B--2---:R-:W-:Y:S01]  /*d8c0*/  FFMA.FTZ R2, R64, UR40, -R0 ;  /* 0x0000002840027c23 */ /* 0x004fe20008010800 */
        /* <DEDUP_REMOVED lines=10> */
[----:B------:R2:W-:Y:S01]  /*d970*/  MUFU.EX2 R243, R2 ;  /* 0x0000000200f37308 */ /* 0x0005e20000000800 */
[----:B------:R-:W-:Y:S01]  /*d980*/  IMAD.WIDE.U32 R18, R18, -0x326172a9, RZ ;  /* 0xcd9e8d5712127825 */ /* 0x000fe200078e00ff */
[C---:B------:R-:W-:Y:S06]  /*d990*/  HMMA.16816.F32 R148, R4.reuse, R26, R88 ;  /* 0x0000001a0494723c */ /* 0x040fec0000001858 */
[----:B------:R-:W-:Y:S01]  /*d9a0*/  HMMA.16816.F32 R144, R4, R30, R104 ;  /* 0x0000001e0490723c */ /* 0x000fe20000001868 */
[----:B--2---:R-:W-:-:S05]  /*d9b0*/  IMAD.WIDE.U32 R2, R17, -0x326172a9, RZ ;  /* 0xcd9e8d5711027825 */ /* 0x004fca00078e00ff */
[C---:B------:R-:W-:Y:S06]  /*d9c0*/  HMMA.16816.F32 R152, R4.reuse, R24, R76 ;  /* 0x000000180498723c */ /* 0x040fec000000184c */
[C---:B------:R-:W-:Y:S06]  /*d9d0*/  HMMA.16816.F32 R92, R4.reuse, R28, R92 ;  /* 0x0000001c045c723c */ /* 0x040fec000000185c */
[C---:B-1----:R-:W-:Y:S06]  /*d9e0*/  HMMA.16816.F32 R104, R4.reuse, R40, R108 ;  /* 0x000000280468723c */ /* 0x042fec000000186c */
[C---:B------:R-:W-:Y:S06]  /*d9f0*/  HMMA.16816.F32 R120, R4.reuse, R42, R120 ;  /* 0x0000002a0478723c */ /* 0x040fec0000001878 */
[C---:B------:R-:W-:Y:S06]  /*da00*/  HMMA.16816.F32 R88, R4.reuse, R48, R124 ;  /* 0x000000300458723c */ /* 0x040fec000000187c */
[----:B------:R-:W-:Y:S07]  /*da10*/  HMMA.16816.F32 R132, R4, R50, R132 ;  /* 0x000000320484723c */ /* 0x000fee0000001884 */
[----:B------:R-:W-:-:S02]  /*da20*/  LOP3.LUT R4, R3, UR4, R18, 0x96, !PT ;  /* 0x0000000403047c12 */ /* 0x000fc4000f8e9612 */
[C---:B------:R-:W-:Y:S02]  /*da30*/  LOP3.LUT R3, R2.reuse, 0xffff, RZ, 0xc0, !PT ;  /* 0x0000ffff02037812 */ /* 0x040fe400078ec0ff */
[----:B------:R-:W-:Y:S02]  /*da40*/  LOP3.LUT R7, R2, 0xff, RZ, 0xc0, !PT ;  /* 0x000000ff02077812 */ /* 0x000fe400078ec0ff */
[----:B------:R-:W-:Y:S01]  /*da50*/  SHF.R.U32.HI R3, RZ, 0x8, R3 ;  /* 0x00000008ff037819 */ /* 0x000fe20000011603 */
[--C-:B------:R-:W-:Y:S01]  /*da60*/  FFMA.FTZ R8, R68, UR40, -R0.reuse ;  /* 0x0000002844087c23 */ /* 0x100fe20008010800 */
[--C-:B------:R-:W-:Y:S01]  /*da70*/  FFMA.FTZ R5, R67, UR40, -R0.reuse ;  /* 0x0000002843057c23 */ /* 0x100fe20008010800 */
[----:B------:R-:W-:Y:S02]  /*da80*/  FSEL R6, R215, RZ, P2 ;  /* 0x000000ffd7067208 */ /* 0x000fe40001000000 */
[----:B------:R-:W-:Y:S01]  /*da90*/  PRMT R10, R7, 0x5410, R3 ;  /* 0x00005410070a7816 */ /* 0x000fe20000000003 */
[----:B------:R-:W-:Y:S01]  /*daa0*/  FFMA.FTZ R3, R66, UR40, -R0 ;  /* 0x0000002842037c23 */ /* 0x000fe20008010800 */
[----:B------:R1:W-:Y:S01]  /*dab0*/  MUFU.EX2 R242, R8 ;  /* 0x0000000800f27308 */ /* 0x0003e20000000800 */
[----:B------:R-:W-:Y:S01]  /*dac0*/  FADD.FTZ R6, R73, -R6 ;  /* 0x8000000649067221 */ /* 0x000fe20000010000 */
[----:B------:R-:W-:-:S06]  /*dad0*/  SHF.R.U32.HI R9, RZ, 0x18, R2 ;  /* 0x00000018ff097819 */ /* 0x000fcc0000011602 */
[----:B------:R2:W-:Y:S01]  /*dae0*/  MUFU.EX2 R241, R5 ;  /* 0x0000000500f17308 */ /* 0x0005e20000000800 */
[----:B------:R-:W-:Y:S01]  /*daf0*/  IMAD.MOV.U32 R124, RZ, RZ, R235 ;  /* 0x000000ffff7c7224 */ /* 0x000fe200078e00eb */
[----:B-1----:R-:W-:-:S06]  /*db00*/  SHF.R.U32.HI R8, RZ, 0x10, R2 ;  /* 0x00000010ff087819 */ /* 0x002fcc0000011602 */
[----:B------:R1:W4:Y:S01]  /*db10*/  MUFU.EX2 R240, R3 ;  /* 0x0000000300f07308 */ /* 0x0003220000000800 */
[----:B------:R-:W-:Y:S02]  /*db20*/  LOP3.LUT R2, R4, 0xffff, RZ, 0xc0, !PT ;  /* 0x0000ffff04027812 */ /* 0x000fe400078ec0ff */
[----:B------:R-:W-:Y:S02]  /*db30*/  LOP3.LUT R7, R8, 0xff, RZ, 0xc0, !PT ;  /* 0x000000ff08077812 */ /* 0x000fe400078ec0ff */
[----:B--2---:R-:W-:Y:S01]  /*db40*/  FSEL R5, R248, RZ, P0 ;  /* 0x000000fff8057208 */ /* 0x004fe20000000000 */
[----:B------:R-:W-:Y:S01]  /*db50*/  FMUL.FTZ R8, R6, UR40 ;  /* 0x0000002806087c20 */ /* 0x000fe20008410000 */
[----:B------:R-:W-:-:S03]  /*db60*/  IMAD.MOV.U32 R235, RZ, RZ, R69 ;  /* 0x000000ffffeb7224 */ /* 0x000fc600078e0045 */
[----:B------:R-:W-:Y:S01]  /*db70*/  FADD.FTZ R6, R72, -R5 ;  /* 0x8000000548067221 */ /* 0x000fe20000010000 */
[----:B------:R-:W-:Y:S01]  /*db80*/  SHF.R.U32.HI R5, RZ, 0x10, R4 ;  /* 0x00000010ff057819 */ /* 0x000fe20000011604 */
[----:B------:R2:W5:Y:S01]  /*db90*/  MUFU.EX2 R69, R8 ;  /* 0x0000000800457308 */ /* 0x0005620000000800 */
[----:B------:R-:W-:Y:S02]  /*dba0*/  PRMT R11, R7, 0x5410, R9 ;  /* 0x00005410070b7816 */ /* 0x000fe40000000009 */
[----:B-1----:R-:W-:Y:S02]  /*dbb0*/  SHF.R.U32.HI R3, RZ, 0x8, R2 ;  /* 0x00000008ff037819 */ /* 0x002fe40000011602 */
[----:B------:R-:W-:Y:S02]  /*dbc0*/  LOP3.LUT R2, R4, 0xff, RZ, 0xc0, !PT ;  /* 0x000000ff04027812 */ /* 0x000fe400078ec0ff */
[----:B------:R-:W-:Y:S02]  /*dbd0*/  SHF.R.U32.HI R7, RZ, 0x18, R4 ;  /* 0x00000018ff077819 */ /* 0x000fe40000011604 */
[----:B------:R-:W-:-:S02]  /*dbe0*/  HSET2.LE.AND R4, R10, R227, PT ;  /* 0x000000e30a047233 */ /* 0x000fc40003803000 */
[----:B------:R-:W-:Y:S01]  /*dbf0*/  PRMT R9, R2, 0x5410, R3 ;  /* 0x0000541002097816 */ /* 0x000fe20000000003 */
[----:B------:R-:W-:-:S04]  /*dc00*/  IMAD.WIDE.U32 R2, R36, -0x326172a9, RZ ;  /* 0xcd9e8d5724027825 */ /* 0x000fc800078e00ff */
[----:B--2---:R-:W-:Y:S01]  /*dc10*/  FMUL.FTZ R8, R6, UR40 ;  /* 0x0000002806087c20 */ /* 0x004fe20008410000 */
[----:B------:R-:W-:Y:S02]  /*dc20*/  LOP3.LUT R6, R5, 0xff, RZ, 0xc0, !PT ;  /* 0x000000ff05067812 */ /* 0x000fe400078ec0ff */
[----:B---3--:R-:W-:Y:S01]  /*dc30*/  F2FP.F16.F32.PACK_AB R5, R244, R245 ;  /* 0x000000f5f405723e */ /* 0x008fe200000000ff */
[----:B------:R1:W2:Y:S01]  /*dc40*/  MUFU.EX2 R68, R8 ;  /* 0x0000000800447308 */ /* 0x0002a20000000800 */
[----:B------:R-:W-:Y:S02]  /*dc50*/  PRMT R7, R6, 0x5410, R7 ;  /* 0x0000541006077816 */ /* 0x000fe40000000007 */
[----:B------:R-:W-:Y:S02]  /*dc60*/  LOP3.LUT R10, R4, R5, RZ, 0xc0, !PT ;  /* 0x00000005040a7212 */ /* 0x000fe400078ec0ff */
[----:B------:R-:W-:Y:S02]  /*dc70*/  HSET2.LE.AND R4, R11, R227, PT ;  /* 0x000000e30b047233 */ /* 0x000fe40003803000 */
[----:B------:R-:W-:-:S02]  /*dc80*/  LOP3.LUT R17, R3, UR36, R74, 0x96, !PT ;  /* 0x0000002403117c12 */ /* 0x000fc4000f8e964a */
[--C-:B------:R-:W-:Y:S02]  /*dc90*/  HSET2.LE.AND R6, R9, R227.reuse, PT ;  /* 0x000000e309067233 */ /* 0x100fe40003803000 */
[----:B----4-:R-:W-:Y:S02]  /*dca0*/  F2FP.F16.F32.PACK_AB R5, R240, R241 ;  /* 0x000000f1f005723e */ /* 0x010fe400000000ff */
[----:B------:R-:W-:Y:S02]  /*dcb0*/  HSET2.LE.AND R9, R7, R227, PT ;  /* 0x000000e307097233 */ /* 0x000fe40003803000 */
[----:B------:R-:W-:Y:S01]  /*dcc0*/  F2FP.F16.F32.PACK_AB R7, R247, R246 ;  /* 0x000000f6f707723e */ /* 0x000fe200000000ff */
[----:B-1----:R-:W-:Y:S01]  /*dcd0*/  FFMA.FTZ R8, R63, UR40, -R13 ;  /* 0x000000283f087c23 */ /* 0x002fe2000801080d */
[----:B------:R-:W-:Y:S02]  /*dce0*/  F2FP.F16.F32.PACK_AB R15, R242, R243 ;  /* 0x000000f3f20f723e */ /* 0x000fe400000000ff */
[----:B------:R-:W-:Y:S01]  /*dcf0*/  LOP3.LUT R11, R4, R5, RZ, 0xc0, !PT ;  /* 0x00000005040b7212 */ /* 0x000fe200078ec0ff */
[----:B------:R1:W-:Y:S01]  /*dd00*/  MUFU.EX2 R239, R8 ;  /* 0x0000000800ef7308 */ /* 0x0003e20000000800 */
[----:B------:R-:W-:Y:S01]  /*dd10*/  IMAD.WIDE.U32 R4, R17, -0x2daee0ad, RZ ;  /* 0xd2511f5311047825 */ /* 0x000fe200078e00ff */
[----:B------:R-:W-:-:S02]  /*dd20*/  LOP3.LUT R9, R9, R15, RZ, 0xc0, !PT ;  /* 0x0000000f09097212 */ /* 0x000fc400078ec0ff */
[----:B------:R-:W-:Y:S02]  /*dd30*/  LOP3.LUT R3, R3, UR36, R228, 0x96, !PT ;  /* 0x0000002403037c12 */ /* 0x000fe4000f8e96e4 */
[--C-:B------:R-:W-:Y:S01]  /*dd40*/  LOP3.LUT R15, R21, UR32, R2.reuse, 0x96, !PT ;  /* 0x00000020150f7c12 */ /* 0x100fe2000f8e9602 */
[-C--:B-----5:R-:W-:Y:S01]  /*dd50*/  FMUL.FTZ R80, R80, R69.reuse ;  /* 0x0000004550507220 */ /* 0x0a0fe20000410000 */
[----:B------:R-:W-:Y:S01]  /*dd60*/  FMUL.FTZ R81, R81, R69 ;  /* 0x0000004551517220 */ /* 0x000fe20000410000 */
[-C--:B--2---:R-:W-:Y:S01]  /*dd70*/  FMUL.FTZ R82, R82, R68.reuse ;  /* 0x0000004452527220 */ /* 0x084fe20000410000 */
[----:B------:R-:W-:Y:S01]  /*dd80*/  FMUL.FTZ R83, R83, R68 ;  /* 0x0000004453537220 */ /* 0x000fe20000410000 */
[----:B-1----:R-:W-:Y:S01]  /*dd90*/  LOP3.LUT R8, R6, R7, RZ, 0xc0, !PT ;  /* 0x0000000706087212 */ /* 0x002fe200078ec0ff */
[----:B------:R-:W-:Y:S01]  /*dda0*/  FFMA.FTZ R6, R57, UR40, -R13 ;  /* 0x0000002839067c23 */ /* 0x000fe2000801080d */
[----:B------:R-:W-:Y:S01]  /*ddb0*/  LOP3.LUT R7, R39, UR32, R2, 0x96, !PT ;  /* 0x0000002027077c12 */ /* 0x000fe2000f8e9602 */
[----:B------:R-:W-:Y:S01]  /*ddc0*/  IMAD.WIDE.U32 R2, R3, -0x2daee0ad, RZ ;  /* 0xd2511f5303027825 */ /* 0x000fe200078e00ff */
[----:B------:R-:W-:Y:S01]  /*ddd0*/  LOP3.LUT R39, R5, UR29, R22, 0x96, !PT ;  /* 0x0000001d05277c12 */ /* 0x000fe2000f8e9616 */
[----:B------:R1:W-:Y:S02]  /*dde0*/  MUFU.EX2 R237, R6 ;  /* 0x0000000600ed7308 */ /* 0x0003e40000000800 */
[----:B------:R-:W-:Y:S01]  /*ddf0*/  FFMA.FTZ R5, R65, UR40, -R12 ;  /* 0x0000002841057c23 */ /* 0x000fe2000801080c */
[----:B------:R-:W-:-:S04]  /*de00*/  IMAD.WIDE.U32 R22, R15, -0x2daee0ad, RZ ;  /* 0xd2511f530f167825 */ /* 0x000fc800078e00ff */
[----:B------:R-:W-:Y:S02]  /*de10*/  IMAD.MOV.U32 R110, RZ, RZ, R235 ;  /* 0x000000ffff6e7224 */ /* 0x000fe400078e00eb */
[----:B------:R-:W-:Y:S01]  /*de20*/  IMAD.MOV.U32 R111, RZ, RZ, R236 ;  /* 0x000000ffff6f7224 */ /* 0x000fe200078e00ec */
[----:B------:R2:W-:Y:S01]  /*de30*/  MUFU.EX2 R235, R5 ;  /* 0x0000000500eb7308 */ /* 0x0005e20000000800 */
[----:B-1----:R-:W-:Y:S01]  /*de40*/  FFMA.FTZ R6, R37, UR40, -R13 ;  /* 0x0000002825067c23 */ /* 0x002fe2000801080d */
[----:B------:R-:W-:-:S06]  /*de50*/  IMAD.WIDE.U32 R36, R7, -0x2daee0ad, RZ ;  /* 0xd2511f5307247825 */ /* 0x000fcc00078e00ff */
[----:B------:R1:W-:Y:S01]  /*de60*/  MUFU.EX2 R236, R6 ;  /* 0x0000000600ec7308 */ /* 0x0003e20000000800 */
[----:B------:R-:W-:Y:S01]  /*de70*/  HMMA.16816.F32 R72, R8, R24, R80 ;  /* 0x000000180848723c */ /* 0x000fe20000001850 */
[----:B--2---:R-:W-:Y:S01]  /*de80*/  LOP3.LUT R5, R3, UR29, R32, 0x96, !PT ;  /* 0x0000001d03057c12 */ /* 0x004fe2000f8e9620 */
[----:B------:R-:W-:Y:S01]  /*de90*/  FFMA.FTZ R3, R62, UR40, -R12 ;  /* 0x000000283e037c23 */ /* 0x000fe2000801080c */
[----:B------:R-:W-:Y:S01]  /*dea0*/  IMAD.MOV.U32 R109, RZ, RZ, R234 ;  /* 0x000000ffff6d7224 */ /* 0x000fe200078e00ea */
[----:B------:R-:W-:-:S03]  /*deb0*/  LOP3.LUT R37, R37, UR25, R4, 0x96, !PT ;  /* 0x0000001925257c12 */ /* 0x000fc6000f8e9604 */
[----:B------:R-:W-:Y:S01]  /*dec0*/  IMAD.MOV.U32 R81, RZ, RZ, R71 ;  /* 0x000000ffff517224 */ /* 0x000fe200078e0047 */
[----:B------:R2:W-:Y:S01]  /*ded0*/  MUFU.EX2 R234, R3 ;  /* 0x0000000300ea7308 */ /* 0x0005e20000000800 */
[----:B------:R-:W-:Y:S01]  /*dee0*/  FFMA.FTZ R4, R59, UR40, -R12 ;  /* 0x000000283b047c23 */ /* 0x000fe2000801080c */
[----:B-1----:R-:W-:Y:S02]  /*def0*/  LOP3.LUT R6, R23, UR25, R2, 0x96, !PT ;  /* 0x0000001917067c12 */ /* 0x002fe4000f8e9602 */
[----:B------:R-:W-:Y:S01]  /*df00*/  LOP3.LUT R7, R35, UR19, R44, 0x96, !PT ;  /* 0x0000001323077c12 */ /* 0x000fe2000f8e962c */
[----:B------:R-:W-:Y:S02]  /*df10*/  IMAD.MOV.U32 R79, RZ, RZ, R233 ;  /* 0x000000ffff4f7224 */ /* 0x000fe400078e00e9 */
[----:B------:R-:W-:Y:S01]  /*df20*/  FFMA.FTZ R16, R61, UR40, -R13 ;  /* 0x000000283d107c23 */ /* 0x000fe2000801080d */
[----:B------:R-:W-:Y:S01]  /*df30*/  IMAD.WIDE.U32 R70, R6, -0x326172a9, RZ ;  /* 0xcd9e8d5706467825 */ /* 0x000fe200078e00ff */
[----:B------:R1:W-:Y:S03]  /*df40*/  MUFU.EX2 R233, R4 ;  /* 0x0000000400e97308 */ /* 0x0003e60000000800 */
[----:B--2---:R-:W-:Y:S01]  /*df50*/  IMAD.WIDE.U32 R2, R5, -0x326172a9, RZ ;  /* 0xcd9e8d5705027825 */ /* 0x004fe200078e00ff */
[----:B------:R-:W-:-:S03]  /*df60*/  UIADD3 UR6, UR31, 0x646e171e, URZ ;  /* 0x646e171e1f067890 */ /* 0x000fc6000fffe03f */
[----:B------:R-:W-:Y:S01]  /*df70*/  IMAD.MOV.U32 R78, RZ, RZ, R232 ;  /* 0x000000ffff4e7224 */ /* 0x000fe200078e00e8 */
[----:B------:R-:W-:Y:S01]  /*df80*/  LOP3.LUT R21, R3, UR28, R20, 0x96, !PT ;  /* 0x0000001c03157c12 */ /* 0x000fe2000f8e9614 */
[----:B------:R-:W-:Y:S01]  /*df90*/  IMAD.MOV.U32 R77, RZ, RZ, R231 ;  /* 0x000000ffff4d7224 */ /* 0x000fe200078e00e7 */
[----:B------:R-:W-:Y:S01]  /*dfa0*/  LOP3.LUT R23, R71, UR24, R2, 0x96, !PT ;  /* 0x0000001847177c12 */ /* 0x000fe2000f8e9602 */
[----:B------:R-:W-:Y:S01]  /*dfb0*/  IMAD.WIDE.U32 R2, R7, -0x2daee0ad, RZ ;  /* 0xd2511f5307027825 */ /* 0x000fe200078e00ff */
[----:B------:R2:W-:Y:S03]  /*dfc0*/  MUFU.EX2 R238, R16 ;  /* 0x0000001000ee7308 */ /* 0x0005e60000000800 */
[-C--:B------:R-:W-:Y:S01]  /*dfd0*/  FMUL.FTZ R96, R96, R69.reuse ;  /* 0x0000004560607220 */ /* 0x080fe20000410000 */
[-C--:B------:R-:W-:Y:S01]  /*dfe0*/  FMUL.FTZ R97, R97, R69.reuse ;  /* 0x0000004561617220 */ /* 0x080fe20000410000 */
[----:B------:R-:W-:Y:S01]  /*dff0*/  IMAD.MOV.U32 R76, RZ, RZ, R230 ;  /* 0x000000ffff4c7224 */ /* 0x000fe200078e00e6 */
[----:B-1----:R-:W-:Y:S01]  /*e000*/  LOP3.LUT R4, R19, UR19, R52, 0x96, !PT ;  /* 0x0000001313047c12 */ /* 0x002fe2000f8e9634 */
[----:B------:R-:W-:Y:S01]  /*e010*/  FFMA.FTZ R5, R138, UR40, -R12 ;  /* 0x000000288a057c23 */ /* 0x000fe2000801080c */
[----:B------:R-:W-:Y:S01]  /*e020*/  FFMA.FTZ R6, R172, UR40, -R14 ;  /* 0x00000028ac067c23 */ /* 0x000fe2000801080e */
[----:B------:R-:W-:Y:S01]  /*e030*/  LOP3.LUT R7, R2, 0xff, RZ, 0xc0, !PT ;  /* 0x000000ff02077812 */ /* 0x000fe200078ec0ff */
[-C--:B------:R-:W-:Y:S01]  /*e040*/  FMUL.FTZ R98, R98, R68.reuse ;  /* 0x0000004462627220 */ /* 0x080fe20000410000 */
[----:B------:R1:W3:Y:S01]  /*e050*/  MUFU.EX2 R232, R5 ;  /* 0x0000000500e87308 */ /* 0x0002e20000000800 */
[----:B------:R-:W-:Y:S01]  /*e060*/  SHF.R.U32.HI R15, RZ, 0x18, R2 ;  /* 0x00000018ff0f7819 */ /* 0x000fe20000011602 */
[-C--:B------:R-:W-:Y:S01]  /*e070*/  FMUL.FTZ R99, R99, R68.reuse ;  /* 0x0000004463637220 */ /* 0x080fe20000410000 */
[-C--:B------:R-:W-:Y:S01]  /*e080*/  FMUL.FTZ R100, R100, R69.reuse ;  /* 0x0000004564647220 */ /* 0x080fe20000410000 */
[-C--:B------:R-:W-:Y:S01]  /*e090*/  FMUL.FTZ R101, R101, R69.reuse ;  /* 0x0000004565657220 */ /* 0x080fe20000410000 */
[-C--:B------:R-:W-:Y:S01]  /*e0a0*/  FMUL.FTZ R102, R102, R68.reuse ;  /* 0x0000004466667220 */ /* 0x080fe20000410000 */
[----:B------:R-:W-:Y:S01]  /*e0b0*/  FMUL.FTZ R103, R103, R68 ;  /* 0x0000004467677220 */ /* 0x000fe20000410000 */
[----:B------:R-:W-:Y:S01]  /*e0c0*/  FMUL.FTZ R84, R84, R69 ;  /* 0x0000004554547220 */ /* 0x000fe20000410000 */
[----:B--2---:R-:W-:Y:S01]  /*e0d0*/  IMAD.WIDE.U32 R16, R4, -0x2daee0ad, RZ ;  /* 0xd2511f5304107825 */ /* 0x004fe200078e00ff */
[----:B------:R-:W-:-:S03]  /*e0e0*/  LOP3.LUT R4, R2, 0xffff, RZ, 0xc0, !PT ;  /* 0x0000ffff02047812 */ /* 0x000fc600078ec0ff */
[-C--:B------:R-:W-:Y:S01]  /*e0f0*/  FMUL.FTZ R85, R85, R69.reuse ;  /* 0x0000004555557220 */ /* 0x080fe20000410000 */
[-C--:B------:R-:W-:Y:S01]  /*e100*/  FMUL.FTZ R86, R86, R68.reuse ;  /* 0x0000004456567220 */ /* 0x080fe20000410000 */
[-C--:B------:R-:W-:Y:S01]  /*e110*/  FMUL.FTZ R87, R87, R68.reuse ;  /* 0x0000004457577220 */ /* 0x080fe20000410000 */
[----:B------:R-:W-:Y:S01]  /*e120*/  SHF.R.U32.HI R4, RZ, 0x8, R4 ;  /* 0x00000008ff047819 */ /* 0x000fe20000011604 */
[----:B------:R2:W-:Y:S01]  /*e130*/  MUFU.EX2 R231, R6 ;  /* 0x0000000600e77308 */ /* 0x0005e20000000800 */
[-C--:B------:R-:W-:Y:S01]  /*e140*/  FMUL.FTZ R112, R112, R69.reuse ;  /* 0x0000004570707220 */ /* 0x080fe20000410000 */
[-C--:B------:R-:W-:Y:S01]  /*e150*/  FMUL.FTZ R113, R113, R69.reuse ;  /* 0x0000004571717220 */ /* 0x080fe20000410000 */
[----:B-1----:R-:W-:Y:S01]  /*e160*/  SHF.R.U32.HI R5, RZ, 0x10, R2 ;  /* 0x00000010ff057819 */ /* 0x002fe20000011602 */
[----:B------:R-:W-:Y:S01]  /*e170*/  FFMA.FTZ R2, R168, UR40, -R14 ;  /* 0x00000028a8027c23 */ /* 0x000fe2000801080e */
[----:B------:R-:W-:Y:S01]  /*e180*/  PRMT R19, R7, 0x5410, R4 ;  /* 0x0000541007137816 */ /* 0x000fe20000000004 */
[--C-:B------:R-:W-:Y:S01]  /*e190*/  FFMA.FTZ R4, R157, UR40, -R14.reuse ;  /* 0x000000289d047c23 */ /* 0x100fe2000801080e */
[----:B------:R-:W-:Y:S01]  /*e1a0*/  LOP3.LUT R5, R5, 0xff, RZ, 0xc0, !PT ;  /* 0x000000ff05057812 */ /* 0x000fe200078ec0ff */
[----:B------:R1:W-:Y:S01]  /*e1b0*/  MUFU.EX2 R230, R2 ;  /* 0x0000000200e67308 */ /* 0x0003e20000000800 */
[C---:B------:R-:W-:Y:S01]  /*e1c0*/  HMMA.16816.F32 R60, R8.reuse, R28, R96 ;  /* 0x0000001c083c723c */ /* 0x040fe20000001860 */
[-C--:B------:R-:W-:Y:S01]  /*e1d0*/  FMUL.FTZ R114, R114, R68.reuse ;  /* 0x0000004472727220 */ /* 0x080fe20000410000 */
[-C--:B------:R-:W-:Y:S01]  /*e1e0*/  FMUL.FTZ R115, R115, R68.reuse ;  /* 0x0000004473737220 */ /* 0x080fe20000410000 */
[-C--:B------:R-:W-:Y:S01]  /*e1f0*/  FMUL.FTZ R116, R116, R69.reuse ;  /* 0x0000004574747220 */ /* 0x080fe20000410000 */
[-C--:B------:R-:W-:Y:S01]  /*e200*/  FMUL.FTZ R117, R117, R69.reuse ;  /* 0x0000004575757220 */ /* 0x080fe20000410000 */
[-C--:B------:R-:W-:Y:S01]  /*e210*/  FMUL.FTZ R118, R118, R68.reuse ;  /* 0x0000004476767220 */ /* 0x080fe20000410000 */
[----:B------:R-:W-:Y:S01]  /*e220*/  FMUL.FTZ R119, R119, R68 ;  /* 0x0000004477777220 */ /* 0x000fe20000410000 */
[----:B------:R-:W-:Y:S01]  /*e230*/  FMUL.FTZ R128, R128, R69 ;  /* 0x0000004580807220 */ /* 0x000fe20000410000 */
[----:B--2---:R-:W-:Y:S01]  /*e240*/  FFMA.FTZ R6, R159, UR40, -R14 ;  /* 0x000000289f067c23 */ /* 0x004fe2000801080e */
[----:B------:R2:W-:Y:S01]  /*e250*/  MUFU.EX2 R229, R4 ;  /* 0x0000000400e57308 */ /* 0x0005e20000000800 */
[----:B------:R-:W-:Y:S01]  /*e260*/  PRMT R20, R5, 0x5410, R15 ;  /* 0x0000541005147816 */ /* 0x000fe2000000000f */
[----:B------:R-:W-:Y:S01]  /*e270*/  HMMA.16816.F32 R56, R8, R30, R100 ;  /* 0x0000001e0838723c */ /* 0x000fe20000001864 */
[----:B------:R-:W4:Y:S01]  /*e280*/  LDSM.16.MT88.4 R28, [R185+0x6800] ;  /* 0x00680000b91c783b */ /* 0x000f220000004200 */
[----:B-1----:R-:W-:-:S04]  /*e290*/  LOP3.LUT R2, R3, UR6, R46, 0x96, !PT ;  /* 0x0000000603027c12 */ /* 0x002fc8000f8e962e */
[----:B------:R3:W1:Y:S01]  /*e2a0*/  MUFU.EX2 R228, R6 ;  /* 0x0000000600e47308 */ /* 0x0006620000000800 */
[-C--:B------:R-:W-:Y:S01]  /*e2b0*/  FMUL.FTZ R129, R129, R69.reuse ;  /* 0x0000004581817220 */ /* 0x080fe20000410000 */
[-C--:B------:R-:W-:Y:S01]  /*e2c0*/  FMUL.FTZ R130, R130, R68.reuse ;  /* 0x0000004482827220 */ /* 0x080fe20000410000 */
[--C-:B------:R-:W-:Y:S01]  /*e2d0*/  SHF.R.U32.HI R5, RZ, 0x10, R2.reuse ;  /* 0x00000010ff057819 */ /* 0x100fe20000011602 */
[-C--:B------:R-:W-:Y:S01]  /*e2e0*/  FMUL.FTZ R131, R131, R68.reuse ;  /* 0x0000004483837220 */ /* 0x080fe20000410000 */
[----:B------:R-:W-:Y:S01]  /*e2f0*/  LOP3.LUT R15, R2, 0xff, RZ, 0xc0, !PT ;  /* 0x000000ff020f7812 */ /* 0x000fe200078ec0ff */
[-C--:B------:R-:W-:Y:S01]  /*e300*/  FMUL.FTZ R140, R140, R69.reuse ;  /* 0x000000458c8c7220 */ /* 0x080fe20000410000 */
[----:B------:R-:W-:Y:S01]  /*e310*/  FMUL.FTZ R141, R141, R69 ;  /* 0x000000458d8d7220 */ /* 0x000fe20000410000 */
[-C--:B------:R-:W-:Y:S01]  /*e320*/  FMUL.FTZ R142, R142, R68.reuse ;  /* 0x000000448e8e7220 */ /* 0x080fe20000410000 */
[----:B--2---:R-:W-:Y:S01]  /*e330*/  LOP3.LUT R4, R2, 0xffff, RZ, 0xc0, !PT ;  /* 0x0000ffff02047812 */ /* 0x004fe200078ec0ff */
[----:B------:R-:W-:Y:S01]  /*e340*/  FMUL.FTZ R143, R143, R68 ;  /* 0x000000448f8f7220 */ /* 0x000fe20000410000 */
[----:B------:R-:W-:Y:S01]  /*e350*/  SHF.R.U32.HI R18, RZ, 0x18, R2 ;  /* 0x00000018ff127819 */ /* 0x000fe20000011602 */
[----:B------:R-:W-:Y:S01]  /*e360*/  HMMA.16816.F32 R64, R8, R26, R84 ;  /* 0x0000001a0840723c */ /* 0x000fe20000001854 */
[----:B------:R-:W-:Y:S01]  /*e370*/  SHF.R.U32.HI R4, RZ, 0x8, R4 ;  /* 0x00000008ff047819 */ /* 0x000fe20000011604 */
[----:B------:R-:W2:Y:S01]  /*e380*/  LDSM.16.MT88.4 R24, [R188+0x6800] ;  /* 0x00680000bc18783b */ /* 0x000ea20000004200 */
[----:B------:R-:W-:-:S02]  /*e390*/  LOP3.LUT R7, R5, 0xff, RZ, 0xc0, !PT ;  /* 0x000000ff05077812 */ /* 0x000fc400078ec0ff */
[--C-:B------:R-:W-:Y:S01]  /*e3a0*/  HSET2.LE.AND R2, R19, R227.reuse, PT ;  /* 0x000000e313027233 */ /* 0x100fe20003803000 */
[----:B------:R-:W5:Y:S01]  /*e3b0*/  LDSM.16.MT88.4 R44, [R186+0x6800] ;  /* 0x00680000ba2c783b */ /* 0x000f620000004200 */
[----:B---3--:R-:W-:Y:S02]  /*e3c0*/  F2FP.F16.F32.PACK_AB R6, R232, R233 ;  /* 0x000000e9e806723e */ /* 0x008fe400000000ff */
[----:B------:R-:W-:Y:S01]  /*e3d0*/  PRMT R5, R15, 0x5410, R4 ;  /* 0x000054100f057816 */ /* 0x000fe20000000004 */
[--C-:B------:R-:W-:Y:S01]  /*e3e0*/  FFMA.FTZ R4, R164, UR40, -R13.reuse ;  /* 0x00000028a4047c23 */ /* 0x100fe2000801080d */
[----:B------:R-:W-:Y:S01]  /*e3f0*/  PRMT R15, R7, 0x5410, R18 ;  /* 0x00005410070f7816 */ /* 0x000fe20000000012 */
[----:B------:R-:W3:Y:S01]  /*e400*/  LDSM.16.MT88.4 R32, [R187+0x6800] ;  /* 0x00680000bb20783b */ /* 0x000ee20000004200 */
[----:B------:R-:W-:Y:S01]  /*e410*/  LOP3.LUT R6, R2, R6, RZ, 0xc0, !PT ;  /* 0x0000000602067212 */ /* 0x000fe200078ec0ff */
[----:B------:R1:W-:Y:S01]  /*e420*/  MUFU.EX2 R168, R4 ;  /* 0x0000000400a87308 */ /* 0x0003e20000000800 */
[--C-:B------:R-:W-:Y:S01]  /*e430*/  HSET2.LE.AND R7, R20, R227.reuse, PT ;  /* 0x000000e314077233 */ /* 0x100fe20003803000 */
[----:B------:R-:W-:Y:S01]  /*e440*/  FFMA.FTZ R2, R158, UR40, -R13 ;  /* 0x000000289e027c23 */ /* 0x000fe2000801080d */
[----:B------:R-:W-:-:S02]  /*e450*/  HSET2.LE.AND R5, R5, R227, PT ;  /* 0x000000e305057233 */ /* 0x000fc40003803000 */
[----:B------:R-:W-:Y:S02]  /*e460*/  HSET2.LE.AND R18, R15, R227, PT ;  /* 0x000000e30f127233 */ /* 0x000fe40003803000 */
[----:B------:R-:W-:Y:S01]  /*e470*/  F2FP.F16.F32.PACK_AB R15, R234, R235 ;  /* 0x000000ebea0f723e */ /* 0x000fe200000000ff */
[----:B------:R4:W-:Y:S01]  /*e480*/  MUFU.EX2 R164, R2 ;  /* 0x0000000200a47308 */ /* 0x0009e20000000800 */
[----:B------:R-:W-:Y:S01]  /*e490*/  IMAD.MOV.U32 R125, RZ, RZ, R77 ;  /* 0x000000ffff7d7224 */ /* 0x000fe200078e004d */
[----:B-1----:R-:W-:Y:S01]  /*e4a0*/  F2FP.F16.F32.PACK_AB R4, R228, R229 ;  /* 0x000000e5e404723e */ /* 0x002fe200000000ff */
[----:B------:R-:W-:-:S03]  /*e4b0*/  IMAD.MOV.U32 R82, RZ, RZ, R78 ;  /* 0x000000ffff527224 */ /* 0x000fc600078e004e */
[----:B------:R-:W-:Y:S02]  /*e4c0*/  LOP3.LUT R7, R7, R4, RZ, 0xc0, !PT ;  /* 0x0000000407077212 */ /* 0x000fe400078ec0ff */
[----:B------:R-:W-:Y:S02]  /*e4d0*/  LOP3.LUT R4, R5, R15, RZ, 0xc0, !PT ;  /* 0x0000000f05047212 */ /* 0x000fe400078ec0ff */
[----:B----4-:R-:W-:Y:S01]  /*e4e0*/  F2FP.F16.F32.PACK_AB R2, R230, R231 ;  /* 0x000000e7e602723e */ /* 0x010fe200000000ff */
[----:B------:R-:W-:Y:S01]  /*e4f0*/  FFMA.FTZ R15, R173, UR40, -R0 ;  /* 0x00000028ad0f7c23 */ /* 0x000fe20008010800 */
[----:B------:R-:W-:Y:S01]  /*e500*/  IMAD.MOV.U32 R173, RZ, RZ, R76 ;  /* 0x000000ffffad7224 */ /* 0x000fe200078e004c */
[----:B------:R-:W-:Y:S01]  /*e510*/  HMMA.16816.F32 R112, R8, R40, R112 ;  /* 0x000000280870723c */ /* 0x000fe20000001870 */
[----:B------:R-:W-:Y:S01]  /*e520*/  IMAD.MOV.U32 R126, RZ, RZ, R79 ;  /* 0x000000ffff7e7224 */ /* 0x000fe200078e004f */
[----:B------:R-:W-:Y:S02]  /*e530*/  LOP3.LUT R5, R18, R2, RZ, 0xc0, !PT ;  /* 0x0000000212057212 */ /* 0x000fe400078ec0ff */
[----:B------:R-:W-:-:S02]  /*e540*/  LOP3.LUT R2, R16, 0xffff, RZ, 0xc0, !PT ;  /* 0x0000ffff10027812 */ /* 0x000fc400078ec0ff */
[C---:B------:R-:W-:Y:S01]  /*e550*/  HMMA.16816.F32 R116, R8.reuse, R42, R116 ;  /* 0x0000002a0874723c */ /* 0x040fe20000001874 */
[----:B------:R1:W-:Y:S05]  /*e560*/  MUFU.EX2 R159, R15 ;  /* 0x0000000f009f7308 */ /* 0x0003ea0000000800 */
[C---:B------:R-:W-:Y:S06]  /*e570*/  HMMA.16816.F32 R128, R8.reuse, R48, R128 ;  /* 0x000000300880723c */ /* 0x040fec0000001880 */
[----:B------:R-:W-:Y:S01]  /*e580*/  HMMA.16816.F32 R76, R8, R50, R140 ;  /* 0x00000032084c723c */ /* 0x000fe2000000188c */
[----:B------:R-:W-:-:S06]  /*e590*/  LOP3.LUT R3, R17, UR6, R54, 0x96, !PT ;  /* 0x0000000611037c12 */ /* 0x000fcc000f8e9636 */
[----:B------:R-:W-:Y:S01]  /*e5a0*/  FFMA.FTZ R9, R169, UR40, -R0 ;  /* 0x00000028a9097c23 */ /* 0x000fe20008010800 */
[----:B------:R-:W-:Y:S02]  /*e5b0*/  LOP3.LUT R10, R16, 0xff, RZ, 0xc0, !PT ;  /* 0x000000ff100a7812 */ /* 0x000fe400078ec0ff */
[----:B------:R-:W-:Y:S01]  /*e5c0*/  SHF.R.U32.HI R8, RZ, 0x8, R2 ;  /* 0x00000008ff087819 */ /* 0x000fe20000011602 */
[----:B------:R4:W2:Y:S01]  /*e5d0*/  MUFU.EX2 R158, R9 ;  /* 0x00000009009e7308 */ /* 0x0008a20000000800 */
[----:B------:R-:W-:Y:S02]  /*e5e0*/  SHF.R.U32.HI R2, RZ, 0x10, R16 ;  /* 0x00000010ff027819 */ /* 0x000fe40000011610 */
[----:B------:R-:W-:Y:S02]  /*e5f0*/  PRMT R17, R10, 0x5410, R8 ;  /* 0x000054100a117816 */ /* 0x000fe40000000008 */
[----:B------:R-:W-:Y:S02]  /*e600*/  LOP3.LUT R8, R2, 0xff, RZ, 0xc0, !PT ;  /* 0x000000ff02087812 */ /* 0x000fe400078ec0ff */
[----:B------:R-:W-:-:S02]  /*e610*/  LOP3.LUT R2, R3, 0xffff, RZ, 0xc0, !PT ;  /* 0x0000ffff03027812 */ /* 0x000fc400078ec0ff */
[----:B-1----:R-:W-:Y:S01]  /*e620*/  SHF.R.U32.HI R15, RZ, 0x18, R16 ;  /* 0x00000018ff0f7819 */ /* 0x002fe20000011610 */
[--C-:B------:R-:W-:Y:S01]  /*e630*/  FFMA.FTZ R10, R216, UR40, -R0.reuse ;  /* 0x00000028d80a7c23 */ /* 0x100fe20008010800 */
[----:B------:R-:W-:Y:S02]  /*e640*/  LOP3.LUT R11, R3, 0xff, RZ, 0xc0, !PT ;  /* 0x000000ff030b7812 */ /* 0x000fe400078ec0ff */
[----:B------:R-:W-:Y:S01]  /*e650*/  PRMT R15, R8, 0x5410, R15 ;  /* 0x00005410080f7816 */ /* 0x000fe2000000000f */
[----:B------:R-:W-:Y:S01]  /*e660*/  FFMA.FTZ R8, R181, UR40, -R0 ;  /* 0x00000028b5087c23 */ /* 0x000fe20008010800 */
[----:B----4-:R-:W-:Y:S02]  /*e670*/  SHF.R.U32.HI R9, RZ, 0x8, R2 ;  /* 0x00000008ff097819 */ /* 0x010fe40000011602 */
[----:B------:R-:W-:Y:S01]  /*e680*/  SHF.R.U32.HI R2, RZ, 0x10, R3 ;  /* 0x00000010ff027819 */ /* 0x000fe20000011603 */
[----:B------:R-:W-:Y:S01]  /*e690*/  IMAD.MOV.U32 R169, RZ, RZ, R109 ;  /* 0x000000ffffa97224 */ /* 0x000fe200078e006d */
[----:B------:R1:W-:Y:S01]  /*e6a0*/  MUFU.EX2 R157, R10 ;  /* 0x0000000a009d7308 */ /* 0x0003e20000000800 */
[----:B------:R-:W-:Y:S01]  /*e6b0*/  IMAD.MOV.U32 R127, RZ, RZ, R110 ;  /* 0x000000ffff7f7224 */ /* 0x000fe200078e006e */
[----:B------:R-:W-:Y:S01]  /*e6c0*/  PRMT R18, R11, 0x5410, R9 ;  /* 0x000054100b127816 */ /* 0x000fe20000000009 */
[----:B------:R-:W-:Y:S01]  /*e6d0*/  IMAD.MOV.U32 R83, RZ, RZ, R111 ;  /* 0x000000ffff537224 */ /* 0x000fe200078e006f */
[----:B------:R-:W-:Y:S01]  /*e6e0*/  SHF.R.U32.HI R16, RZ, 0x18, R3 ;  /* 0x00000018ff107819 */ /* 0x000fe20000011603 */
[----:B------:R-:W-:Y:S01]  /*e6f0*/  HMMA.16816.F32 R108, R4, R28, R152 ;  /* 0x0000001c046c723c */ /* 0x000fe20000001898 */
[----:B------:R-:W-:-:S02]  /*e700*/  HSET2.LE.AND R11, R15, R227, PT ;  /* 0x000000e30f0b7233 */ /* 0x000fc40003803000 */
[----:B------:R2:W4:Y:S01]  /*e710*/  MUFU.EX2 R155, R8 ;  /* 0x00000008009b7308 */ /* 0x0005220000000800 */
[----:B------:R-:W-:Y:S02]  /*e720*/  F2FP.F16.F32.PACK_AB R3, R236, R237 ;  /* 0x000000edec03723e */ /* 0x000fe400000000ff */
[----:B-1----:R-:W-:Y:S02]  /*e730*/  LOP3.LUT R10, R2, 0xff, RZ, 0xc0, !PT ;  /* 0x000000ff020a7812 */ /* 0x002fe400078ec0ff */
[----:B------:R-:W-:Y:S02]  /*e740*/  HSET2.LE.AND R2, R17, R227, PT ;  /* 0x000000e311027233 */ /* 0x000fe40003803000 */
[----:B------:R-:W-:Y:S02]  /*e750*/  PRMT R15, R10, 0x5410, R16 ;  /* 0x000054100a0f7816 */ /* 0x000fe40000000010 */
[----:B--2---:R-:W-:Y:S02]  /*e760*/  F2FP.F16.F32.PACK_AB R8, R158, R159 ;  /* 0x0000009f9e08723e */ /* 0x004fe400000000ff */
[----:B------:R-:W-:-:S02]  /*e770*/  LOP3.LUT R10, R2, R3, RZ, 0xc0, !PT ;  /* 0x00000003020a7212 */ /* 0x000fc400078ec0ff */
[----:B------:R-:W-:Y:S01]  /*e780*/  LOP3.LUT R11, R11, R8, RZ, 0xc0, !PT ;  /* 0x000000080b0b7212 */ /* 0x000fe200078ec0ff */
[----:B------:R-:W-:Y:S01]  /*e790*/  FFMA.FTZ R8, R167, UR40, -R12 ;  /* 0x00000028a7087c23 */ /* 0x000fe2000801080c */
[----:B------:R-:W-:Y:S02]  /*e7a0*/  HSET2.LE.AND R2, R18, R227, PT ;  /* 0x000000e312027233 */ /* 0x000fe40003803000 */
[----:B------:R-:W-:Y:S01]  /*e7b0*/  F2FP.F16.F32.PACK_AB R3, R238, R239 ;  /* 0x000000efee03723e */ /* 0x000fe200000000ff */
[----:B------:R1:W-:Y:S01]  /*e7c0*/  MUFU.EX2 R154, R8 ;  /* 0x00000008009a7308 */ /* 0x0003e20000000800 */
[----:B------:R-:W-:Y:S01]  /*e7d0*/  FFMA.FTZ R9, R156, UR40, -R13 ;  /* 0x000000289c097c23 */ /* 0x000fe2000801080d */
[----:B------:R-:W-:Y:S01]  /*e7e0*/  IMAD.WIDE.U32 R16, R39, -0x326172a9, RZ ;  /* 0xcd9e8d5727107825 */ /* 0x000fe200078e00ff */
[----:B------:R-:W-:Y:S03]  /*e7f0*/  HMMA.16816.F32 R96, R4, R24, R92 ;  /* 0x000000180460723c */ /* 0x000fe6000000185c */
[----:B------:R-:W-:-:S02]  /*e800*/  IMAD.MOV.U32 R216, RZ, RZ, R81 ;  /* 0x000000ffffd87224 */ /* 0x000fc400078e0051 */
[----:B------:R-:W-:Y:S01]  /*e810*/  IMAD.MOV.U32 R181, RZ, RZ, R82 ;  /* 0x000000ffffb57224 */ /* 0x000fe200078e0052 */
[----:B------:R-:W-:Y:S01]  /*e820*/  HMMA.16816.F32 R100, R4, R30, R148 ;  /* 0x0000001e0464723c */ /* 0x000fe20000001894 */
[----:B------:R-:W-:Y:S01]  /*e830*/  IMAD.MOV.U32 R167, RZ, RZ, R83 ;  /* 0x000000ffffa77224 */ /* 0x000fe200078e0053 */
[----:B------:R2:W-:Y:S01]  /*e840*/  MUFU.EX2 R156, R9 ;  /* 0x00000009009c7308 */ /* 0x0005e20000000800 */
[----:B------:R-:W-:Y:S01]  /*e850*/  IMAD.WIDE.U32 R40, R37, -0x326172a9, RZ ;  /* 0xcd9e8d5725287825 */ /* 0x000fe200078e00ff */
[----:B-1----:R-:W-:-:S03]  /*e860*/  LOP3.LUT R8, R2, R3, RZ, 0xc0, !PT ;  /* 0x0000000302087212 */ /* 0x002fc600078ec0ff */
[----:B------:R-:W-:Y:S01]  /*e870*/  FFMA.FTZ R2, R162, UR40, -R12 ;  /* 0x00000028a2027c23 */ /* 0x000fe2000801080c */
[C---:B------:R-:W-:Y:S01]  /*e880*/  HMMA.16816.F32 R92, R4.reuse, R26, R144 ;  /* 0x0000001a045c723c */ /* 0x040fe20000001890 */
[----:B------:R-:W-:Y:S02]  /*e890*/  IMAD.WIDE.U32 R42, R23, -0x2daee0ad, RZ ;  /* 0xd2511f53172a7825 */ /* 0x000fe400078e00ff */
[----:B------:R1:W-:Y:S03]  /*e8a0*/  MUFU.EX2 R153, R2 ;  /* 0x0000000200997308 */ /* 0x0003e60000000800 */
[----:B-----5:R-:W-:Y:S01]  /*e8b0*/  HMMA.16816.F32 R104, R4, R44, R104 ;  /* 0x0000002c0468723c */ /* 0x020fe20000001868 */
[----:B--2---:R-:W-:-:S05]  /*e8c0*/  HSET2.LE.AND R9, R15, R227, PT ;  /* 0x000000e30f097233 */ /* 0x004fca0003803000 */
[----:B------:R-:W-:Y:S01]  /*e8d0*/  HMMA.16816.F32 R84, R4, R46, R120 ;  /* 0x0000002e0454723c */ /* 0x000fe20000001878 */
[----:B----4-:R-:W-:-:S05]  /*e8e0*/  F2FP.F16.F32.PACK_AB R15, R155, R157 ;  /* 0x0000009d9b0f723e */ /* 0x010fca00000000ff */
[----:B---3--:R-:W-:Y:S01]  /*e8f0*/  HMMA.16816.F32 R88, R4, R32, R88 ;  /* 0x000000200458723c */ /* 0x008fe20000001858 */
[----:B-1----:R-:W-:-:S05]  /*e900*/  IMAD.WIDE.U32 R2, R21, -0x2daee0ad, RZ ;  /* 0xd2511f5315027825 */ /* 0x002fca00078e00ff */
[----:B------:R-:W-:Y:S01]  /*e910*/  HMMA.16816.F32 R80, R4, R34, R132 ;  /* 0x000000220450723c */ /* 0x000fe20000001884 */
[----:B------:R-:W-:Y:S01]  /*e920*/  LOP3.LUT R2, R43, UR18, R2, 0x96, !PT ;  /* 0x000000122b027c12 */ /* 0x000fe2000f8e9602 */
[----:B------:R-:W-:-:S05]  /*e930*/  FFMA.FTZ R19, R139, UR40, -R13 ;  /* 0x000000288b137c23 */ /* 0x000fca000801080d */
[----:B------:R-:W-:Y:S01]  /*e940*/  LOP3.LUT R5, R17, UR28, R38, 0x96, !PT ;  /* 0x0000001c11057c12 */ /* 0x000fe2000f8e9626 */
[----:B------:R-:W-:Y:S01]  /*e950*/  FFMA.FTZ R4, R161, UR40, -R12 ;  /* 0x00000028a1047c23 */ /* 0x000fe2000801080c */
[----:B------:R-:W-:Y:S02]  /*e960*/  LOP3.LUT R7, R41, UR24, R16, 0x96, !PT ;  /* 0x0000001829077c12 */ /* 0x000fe4000f8e9610 */
[----:B------:R-:W-:Y:S01]  /*e970*/  LOP3.LUT R9, R9, R15, RZ, 0xc0, !PT ;  /* 0x0000000f09097212 */ /* 0x000fe200078ec0ff */
[----:B------:R1:W-:Y:S01]  /*e980*/  MUFU.EX2 R152, R4 ;  /* 0x0000000400987308 */ /* 0x0003e20000000800 */
[----:B------:R-:W-:Y:S01]  /*e990*/  LOP3.LUT R15, R3, UR22, R22, 0x96, !PT ;  /* 0x00000016030f7c12 */ /* 0x000fe2000f8e9616 */
[----:B------:R-:W-:-:S04]  /*e9a0*/  IMAD.WIDE.U32 R38, R7, -0x2daee0ad, RZ ;  /* 0xd2511f5307267825 */ /* 0x000fc800078e00ff */
[----:B------:R-:W-:Y:S01]  /*e9b0*/  FFMA.FTZ R6, R160, UR40, -R12 ;  /* 0x00000028a0067c23 */ /* 0x000fe2000801080c */
[----:B------:R-:W-:Y:S01]  /*e9c0*/  LDSM.16.MT88.4 R20, [R186+0x7000] ;  /* 0x00700000ba14783b */ /* 0x000fe20000004200 */
[----:B------:R-:W-:Y:S01]  /*e9d0*/  IMAD.WIDE.U32 R2, R2, -0x326172a9, RZ ;  /* 0xcd9e8d5702027825 */ /* 0x000fe200078e00ff */
[----:B------:R2:W-:Y:S03]  /*e9e0*/  MUFU.EX2 R172, R19 ;  /* 0x0000001300ac7308 */ /* 0x0005e60000000800 */
[----:B-1----:R-:W-:-:S05]  /*e9f0*/  IMAD.WIDE.U32 R4, R5, -0x2daee0ad, RZ ;  /* 0xd2511f5305047825 */ /* 0x002fca00078e00ff */
[----:B------:R1:W3:Y:S01]  /*ea00*/  MUFU.EX2 R151, R6 ;  /* 0x0000000600977308 */ /* 0x0002e20000000800 */
[----:B------:R-:W-:Y:S02]  /*ea10*/  LOP3.LUT R39, R39, UR18, R4, 0x96, !PT ;  /* 0x0000001227277c12 */ /* 0x000fe4000f8e9604 */
[----:B--2---:R-:W-:Y:S01]  /*ea20*/  LOP3.LUT R19, R5, UR22, R36, 0x96, !PT ;  /* 0x0000001605137c12 */ /* 0x004fe2000f8e9624 */
[----:B------:R-:W-:-:S04]  /*ea30*/  IMAD.WIDE.U32 R36, R15, -0x326172a9, RZ ;  /* 0xcd9e8d570f247825 */ /* 0x000fc800078e00ff */
[----:B------:R-:W-:Y:S01]  /*ea40*/  FFMA.FTZ R5, R177, UR40, -R14 ;  /* 0x00000028b1057c23 */ /* 0x000fe2000801080e */
[----:B------:R-:W-:-:S03]  /*ea50*/  LOP3.LUT R4, R2, 0xffff, RZ, 0xc0, !PT ;  /* 0x0000ffff02047812 */ /* 0x000fc600078ec0ff */
[----:B------:R2:W-:Y:S01]  /*ea60*/  MUFU.EX2 R150, R5 ;  /* 0x0000000500967308 */ /* 0x0005e20000000800 */
[----:B------:R-:W-:Y:S02]  /*ea70*/  LOP3.LUT R3, R3, UR4, R36, 0x96, !PT ;  /* 0x0000000403037c12 */ /* 0x000fe4000f8e9624 */
[----:B------:R-:W-:Y:S02]  /*ea80*/  SHF.R.U32.HI R4, RZ, 0x8, R4 ;  /* 0x00000008ff047819 */ /* 0x000fe40000011604 */
[----:B-1----:R-:W-:Y:S02]  /*ea90*/  LOP3.LUT R6, R2, 0xff, RZ, 0xc0, !PT ;  /* 0x000000ff02067812 */ /* 0x002fe400078ec0ff */
[--C-:B------:R-:W-:Y:S02]  /*eaa0*/  SHF.R.U32.HI R16, RZ, 0x10, R2.reuse ;  /* 0x00000010ff107819 */ /* 0x100fe40000011602 */
[----:B------:R-:W-:Y:S02]  /*eab0*/  SHF.R.U32.HI R18, RZ, 0x18, R2 ;  /* 0x00000018ff127819 */ /* 0x000fe40000011602 */
[----:B------:R-:W-:Y:S01]  /*eac0*/  LOP3.LUT R2, R3, 0xffff, RZ, 0xc0, !PT ;  /* 0x0000ffff03027812 */ /* 0x000fe200078ec0ff */
[----:B--2---:R-:W-:Y:S01]  /*ead0*/  FFMA.FTZ R5, R171, UR40, -R14 ;  /* 0x00000028ab057c23 */ /* 0x004fe2000801080e */
[----:B------:R-:W-:-:S03]  /*eae0*/  PRMT R17, R6, 0x5410, R4 ;  /* 0x0000541006117816 */ /* 0x000fc60000000004 */
[----:B------:R1:W2:Y:S01]  /*eaf0*/  MUFU.EX2 R149, R5 ;  /* 0x0000000500957308 */ /* 0x0002a20000000800 */
[----:B------:R-:W-:Y:S01]  /*eb00*/  LOP3.LUT R15, R3, 0xff, RZ, 0xc0, !PT ;  /* 0x000000ff030f7812 */ /* 0x000fe200078ec0ff */
[----:B------:R-:W-:Y:S01]  /*eb10*/  FFMA.FTZ R4, R170, UR40, -R14 ;  /* 0x00000028aa047c23 */ /* 0x000fe2000801080e */
[----:B------:R-:W-:Y:S02]  /*eb20*/  SHF.R.U32.HI R7, RZ, 0x18, R3 ;  /* 0x00000018ff077819 */ /* 0x000fe40000011603 */
[----:B------:R-:W-:-:S03]  /*eb30*/  LOP3.LUT R6, R16, 0xff, RZ, 0xc0, !PT ;  /* 0x000000ff10067812 */ /* 0x000fc600078ec0ff */
[----:B------:R4:W-:Y:S01]  /*eb40*/  MUFU.EX2 R148, R4 ;  /* 0x0000000400947308 */ /* 0x0009e20000000800 */
[----:B-1----:R-:W-:Y:S02]  /*eb50*/  SHF.R.U32.HI R5, RZ, 0x10, R3 ;  /* 0x00000010ff057819 */ /* 0x002fe40000011603 */
[----:B------:R-:W-:Y:S02]  /*eb60*/  SHF.R.U32.HI R3, RZ, 0x8, R2 ;  /* 0x00000008ff037819 */ /* 0x000fe40000011602 */
[----:B------:R-:W-:Y:S01]  /*eb70*/  LOP3.LUT R2, R5, 0xff, RZ, 0xc0, !PT ;  /* 0x000000ff05027812 */ /* 0x000fe200078ec0ff */
[----:B------:R-:W-:Y:S01]  /*eb80*/  FFMA.FTZ R5, R163, UR40, -R14 ;  /* 0x00000028a3057c23 */ /* 0x000fe2000801080e */
[----:B----4-:R-:W-:Y:S02]  /*eb90*/  PRMT R4, R15, 0x5410, R3 ;  /* 0x000054100f047816 */ /* 0x010fe40000000003 */
[----:B------:R-:W-:Y:S01]  /*eba0*/  PRMT R3, R2, 0x5410, R7 ;  /* 0x0000541002037816 */ /* 0x000fe20000000007 */
[----:B------:R1:W4:Y:S01]  /*ebb0*/  MUFU.EX2 R147, R5 ;  /* 0x0000000500937308 */ /* 0x0003220000000800 */
[----:B------:R-:W-:Y:S01]  /*ebc0*/  PRMT R18, R6, 0x5410, R18 ;  /* 0x0000541006127816 */ /* 0x000fe20000000012 */
[----:B------:R-:W-:Y:S01]  /*ebd0*/  FFMA.FTZ R6, R165, UR40, -R13 ;  /* 0x00000028a5067c23 */ /* 0x000fe2000801080d */
[----:B------:R-:W-:-:S02]  /*ebe0*/  HSET2.LE.AND R2, R4, R227, PT ;  /* 0x000000e304027233 */ /* 0x000fc40003803000 */
[----:B------:R-:W-:-:S03]  /*ebf0*/  HSET2.LE.AND R7, R17, R227, PT ;  /* 0x000000e311077233 */ /* 0x000fc60003803000 */
[----:B------:R2:W-:Y:S01]  /*ec00*/  MUFU.EX2 R146, R6 ;  /* 0x0000000600927308 */ /* 0x0005e20000000800 */
[----:B---3--:R-:W-:Y:S02]  /*ec10*/  F2FP.F16.F32.PACK_AB R15, R151, R152 ;  /* 0x00000098970f723e */ /* 0x008fe400000000ff */
[----:B-1----:R-:W-:Y:S02]  /*ec20*/  HSET2.LE.AND R5, R3, R227, PT ;  /* 0x000000e303057233 */ /* 0x002fe40003803000 */
[----:B------:R-:W-:-:S04]  /*ec30*/  F2FP.F16.F32.PACK_AB R3, R153, R154 ;  /* 0x0000009a9903723e */ /* 0x000fc800000000ff */
[----:B------:R-:W-:Y:S02]  /*ec40*/  LOP3.LUT R4, R2, R3, RZ, 0xc0, !PT ;  /* 0x0000000302047212 */ /* 0x000fe400078ec0ff */
[----:B--2---:R-:W-:Y:S01]  /*ec50*/  F2FP.F16.F32.PACK_AB R6, R149, R150 ;  /* 0x000000969506723e */ /* 0x004fe200000000ff */
[----:B------:R-:W-:Y:S01]  /*ec60*/  FFMA.FTZ R2, R166, UR40, -R13 ;  /* 0x00000028a6027c23 */ /* 0x000fe2000801080d */
[C---:B------:R-:W-:Y:S02]  /*ec70*/  HMMA.16816.F32 R72, R8.reuse, R28, R72 ;  /* 0x0000001c0848723c */ /* 0x040fe40000001848 */
[----:B------:R-:W-:Y:S01]  /*ec80*/  LOP3.LUT R5, R5, R6, RZ, 0xc0, !PT ;  /* 0x0000000605057212 */ /* 0x000fe200078ec0ff */
[----:B------:R1:W-:Y:S01]  /*ec90*/  MUFU.EX2 R145, R2 ;  /* 0x0000000200917308 */ /* 0x0003e20000000800 */
[----:B------:R-:W-:Y:S02]  /*eca0*/  LOP3.LUT R6, R7, R15, RZ, 0xc0, !PT ;  /* 0x0000000f07067212 */ /* 0x000fe400078ec0ff */
[----:B------:R-:W-:Y:S01]  /*ecb0*/  HMMA.16816.F32 R64, R8, R30, R64 ;  /* 0x0000001e0840723c */ /* 0x000fe20000001840 */
[----:B------:R-:W-:Y:S01]  /*ecc0*/  HSET2.LE.AND R7, R18, R227, PT ;  /* 0x000000e312077233 */ /* 0x000fe20003803000 */
[----:B------:R-:W2:Y:S01]  /*ecd0*/  LDSM.16.MT88.4 R28, [R185+0x7000] ;  /* 0x00700000b91c783b */ /* 0x000ea20000004200 */
[----:B------:R-:W-:-:S03]  /*ece0*/  IMAD.WIDE.U32 R18, R19, -0x326172a9, RZ ;  /* 0xcd9e8d5713127825 */ /* 0x000fc600078e00ff */
[C---:B------:R-:W-:Y:S06]  /*ecf0*/  HMMA.16816.F32 R60, R8.reuse, R24, R60 ;  /* 0x00000018083c723c */ /* 0x040fec000000183c */
[----:B------:R-:W-:Y:S01]  /*ed00*/  HMMA.16816.F32 R56, R8, R26, R56 ;  /* 0x0000001a0838723c */ /* 0x000fe20000001838 */
[----:B------:R-:W3:Y:S01]  /*ed10*/  LDSM.16.MT88.4 R24, [R188+0x7000] ;  /* 0x00700000bc18783b */ /* 0x000ee20000004200 */
[----:B-1----:R-:W-:-:S04]  /*ed20*/  IMAD.WIDE.U32 R2, R39, -0x326172a9, RZ ;  /* 0xcd9e8d5727027825 */ /* 0x002fc800078e00ff */
[C---:B------:R-:W-:Y:S06]  /*ed30*/  HMMA.16816.F32 R52, R8.reuse, R44, R112 ;  /* 0x0000002c0834723c */ /* 0x040fec0000001870 */
[----:B------:R-:W-:Y:S01]  /*ed40*/  HMMA.16816.F32 R48, R8, R46, R116 ;  /* 0x0000002e0830723c */ /* 0x000fe20000001874 */
[----:B----4-:R-:W-:-:S05]  /*ed50*/  F2FP.F16.F32.PACK_AB R15, R147, R148 ;  /* 0x00000094930f723e */ /* 0x010fca00000000ff */
[----:B------:R-:W-:Y:S01]  /*ed60*/  HMMA.16816.F32 R76, R8, R34, R76 ;  /* 0x00000022084c723c */ /* 0x000fe2000000184c */
[----:B------:R-:W-:-:S05]  /*ed70*/  FFMA.FTZ R16, R223, UR40, -R0 ;  /* 0x00000028df107c23 */ /* 0x000fca0008010800 */
[----:B------:R-:W-:Y:S01]  /*ed80*/  HMMA.16816.F32 R44, R8, R32, R128 ;  /* 0x00000020082c723c */ /* 0x000fe20000001880 */
[----:B------:R-:W1:Y:S01]  /*ed90*/  LDSM.16.MT88.4 R32, [R187+0x7000] ;  /* 0x00700000bb20783b */ /* 0x000e620000004200 */
[----:B------:R-:W-:Y:S01]  /*eda0*/  LOP3.LUT R7, R7, R15, RZ, 0xc0, !PT ;  /* 0x0000000f07077212 */ /* 0x000fe200078ec0ff */
[----:B------:R-:W-:Y:S02]  /*edb0*/  IMAD.MOV.U32 R162, RZ, RZ, R124 ;  /* 0x000000ffffa27224 */ /* 0x000fe400078e007c */
[----:B------:R-:W-:Y:S02]  /*edc0*/  IMAD.MOV.U32 R161, RZ, RZ, R125 ;  /* 0x000000ffffa17224 */ /* 0x000fe400078e007d */
[----:B------:R-:W-:Y:S01]  /*edd0*/  IMAD.MOV.U32 R160, RZ, RZ, R126 ;  /* 0x000000ffffa07224 */ /* 0x000fe200078e007e */
[----:B------:R-:W-:Y:S01]  /*ede0*/  LOP3.LUT R8, R3, UR4, R18, 0x96, !PT ;  /* 0x0000000403087c12 */ /* 0x000fe2000f8e9612 */
[----:B------:R-:W-:Y:S01]  /*edf0*/  IMAD.MOV.U32 R177, RZ, RZ, R127 ;  /* 0x000000ffffb17224 */ /* 0x000fe200078e007f */
[----:B------:R-:W-:Y:S01]  /*ee00*/  LOP3.LUT R3, R2, 0xffff, RZ, 0xc0, !PT ;  /* 0x0000ffff02037812 */ /* 0x000fe200078ec0ff */
[----:B------:R4:W-:Y:S01]  /*ee10*/  MUFU.EX2 R144, R16 ;  /* 0x0000001000907308 */ /* 0x0009e20000000800 */
[----:B------:R-:W-:Y:S01]  /*ee20*/  FFMA.FTZ R9, R221, UR40, -R0 ;  /* 0x00000028dd097c23 */ /* 0x000fe20008010800 */
[----:B------:R-:W-:Y:S01]  /*ee30*/  SHF.R.U32.HI R10, RZ, 0x10, R2 ;  /* 0x00000010ff0a7819 */ /* 0x000fe20000011602 */
[----:B------:R-:W-:Y:S01]  /*ee40*/  FFMA.FTZ R17, R174, UR40, -R12 ;  /* 0x00000028ae117c23 */ /* 0x000fe2000801080c */
[----:B------:R-:W-:Y:S01]  /*ee50*/  SHF.R.U32.HI R11, RZ, 0x8, R3 ;  /* 0x00000008ff0b7819 */ /* 0x000fe20000011603 */
[----:B------:R-:W-:Y:S01]  /*ee60*/  FFMA.FTZ R3, R218, UR40, -R0 ;  /* 0x00000028da037c23 */ /* 0x000fe20008010800 */
[----:B------:R-:W-:Y:S01]  /*ee70*/  SHF.R.U32.HI R15, RZ, 0x18, R2 ;  /* 0x00000018ff0f7819 */ /* 0x000fe20000011602 */
[----:B------:R-:W-:Y:S01]  /*ee80*/  LDSM.16.MT88.4 R116, [R186+0x7800] ;  /* 0x00780000ba74783b */ /* 0x000fe20000004200 */
[----:B------:R5:W3:Y:S01]  /*ee90*/  MUFU.EX2 R139, R9 ;  /* 0x00000009008b7308 */ /* 0x000ae20000000800 */
[----:B------:R-:W-:-:S02]  /*eea0*/  LOP3.LUT R10, R10, 0xff, RZ, 0xc0, !PT ;  /* 0x000000ff0a0a7812 */ /* 0x000fc400078ec0ff */
[----:B----4-:R-:W-:Y:S02]  /*eeb0*/  LOP3.LUT R16, R2, 0xff, RZ, 0xc0, !PT ;  /* 0x000000ff02107812 */ /* 0x010fe400078ec0ff */
[----:B------:R-:W-:-:S03]  /*eec0*/  LOP3.LUT R2, R8, 0xffff, RZ, 0xc0, !PT ;  /* 0x0000ffff08027812 */ /* 0x000fc600078ec0ff */
[----:B------:R4:W-:Y:S01]  /*eed0*/  MUFU.EX2 R138, R3 ;  /* 0x00000003008a7308 */ /* 0x0009e20000000800 */
[----:B------:R-:W-:Y:S02]  /*eee0*/  PRMT R11, R16, 0x5410, R11 ;  /* 0x00005410100b7816 */ /* 0x000fe4000000000b */
[----:B------:R-:W-:Y:S02]  /*eef0*/  SHF.R.U32.HI R2, RZ, 0x8, R2 ;  /* 0x00000008ff027819 */ /* 0x000fe40000011602 */
[----:B-----5:R-:W-:Y:S02]  /*ef00*/  LOP3.LUT R9, R8, 0xff, RZ, 0xc0, !PT ;  /* 0x000000ff08097812 */ /* 0x020fe400078ec0ff */
[----:B------:R-:W-:Y:S02]  /*ef10*/  PRMT R16, R10, 0x5410, R15 ;  /* 0x000054100a107816 */ /* 0x000fe4000000000f */
[----:B------:R-:W-:Y:S02]  /*ef20*/  PRMT R15, R9, 0x5410, R2 ;  /* 0x00005410090f7816 */ /* 0x000fe40000000002 */
[----:B------:R-:W-:Y:S01]  /*ef30*/  SHF.R.U32.HI R2, RZ, 0x10, R8 ;  /* 0x00000010ff027819 */ /* 0x000fe20000011608 */
[----:B----4-:R-:W-:-:S04]  /*ef40*/  FFMA.FTZ R3, R183, UR40, -R0 ;  /* 0x00000028b7037c23 */ /* 0x010fc80008010800 */
[----:B------:R4:W5:Y:S01]  /*ef50*/  MUFU.EX2 R71, R3 ;  /* 0x0000000300477308 */ /* 0x0009620000000800 */
[----:B------:R-:W-:Y:S01]  /*ef60*/  SHF.R.U32.HI R9, RZ, 0x18, R8 ;  /* 0x00000018ff097819 */ /* 0x000fe20000011608 */
[----:B------:R-:W-:Y:S01]  /*ef70*/  FFMA.FTZ R10, R178, UR40, -R12 ;  /* 0x00000028b20a7c23 */ /* 0x000fe2000801080c */
[----:B------:R-:W-:Y:S02]  /*ef80*/  LOP3.LUT R8, R2, 0xff, RZ, 0xc0, !PT ;  /* 0x000000ff02087812 */ /* 0x000fe400078ec0ff */
[----:B------:R-:W-:-:S03]  /*ef90*/  HSET2.LE.AND R2, R11, R227, PT ;  /* 0x000000e30b027233 */ /* 0x000fc60003803000 */
[----:B------:R2:W-:Y:S01]  /*efa0*/  MUFU.EX2 R43, R10 ;  /* 0x0000000a002b7308 */ /* 0x0005e20000000800 */
[----:B------:R-:W-:Y:S02]  /*efb0*/  PRMT R9, R8, 0x5410, R9 ;  /* 0x0000541008097816 */ /* 0x000fe40000000009 */
[----:B----4-:R-:W-:Y:S02]  /*efc0*/  F2FP.F16.F32.PACK_AB R3, R156, R172 ;  /* 0x000000ac9c03723e */ /* 0x010fe400000000ff */
[--C-:B------:R-:W-:Y:S02]  /*efd0*/  HSET2.LE.AND R8, R15, R227.reuse, PT ;  /* 0x000000e30f087233 */ /* 0x100fe40003803000 */
[----:B--2---:R-:W-:Y:S01]  /*efe0*/  LOP3.LUT R10, R2, R3, RZ, 0xc0, !PT ;  /* 0x00000003020a7212 */ /* 0x004fe200078ec0ff */
[----:B------:R-:W-:Y:S01]  /*eff0*/  FFMA.FTZ R3, R176, UR40, -R12 ;  /* 0x00000028b0037c23 */ /* 0x000fe2000801080c */
[----:B------:R-:W-:-:S03]  /*f000*/  HSET2.LE.AND R2, R16, R227, PT ;  /* 0x000000e310027233 */ /* 0x000fc60003803000 */
[----:B------:R5:W2:Y:S01]  /*f010*/  MUFU.EX2 R41, R3 ;  /* 0x0000000300297308 */ /* 0x000aa20000000800 */
[----:B------:R-:W-:Y:S01]  /*f020*/  HSET2.LE.AND R15, R9, R227, PT ;  /* 0x000000e3090f7233 */ /* 0x000fe20003803000 */
[----:B------:R-:W-:Y:S01]  /*f030*/  HMMA.16816.F32 R128, R4, R28, R108 ;  /* 0x0000001c0480723c */ /* 0x000fe2000000186c */
[----:B------:R-:W-:Y:S02]  /*f040*/  F2FP.F16.F32.PACK_AB R9, R164, R168 ;  /* 0x000000a8a409723e */ /* 0x000fe400000000ff */
[----:B---3--:R-:W-:-:S03]  /*f050*/  F2FP.F16.F32.PACK_AB R16, R139, R144 ;  /* 0x000000908b10723e */ /* 0x008fc600000000ff */
[----:B------:R-:W-:Y:S01]  /*f060*/  HMMA.16816.F32 R108, R4, R24, R96 ;  /* 0x00000018046c723c */ /* 0x000fe20000001860 */
[----:B------:R-:W-:Y:S02]  /*f070*/  LOP3.LUT R8, R8, R9, RZ, 0xc0, !PT ;  /* 0x0000000908087212 */ /* 0x000fe400078ec0ff */
[----:B-----5:R-:W-:-:S03]  /*f080*/  F2FP.F16.F32.PACK_AB R3, R71, R138 ;  /* 0x0000008a4703723e */ /* 0x020fc600000000ff */
[----:B------:R-:W-:Y:S01]  /*f090*/  HMMA.16816.F32 R112, R4, R30, R100 ;  /* 0x0000001e0470723c */ /* 0x000fe20000001864 */
[----:B------:R-:W-:-:S05]  /*f0a0*/  LOP3.LUT R9, R15, R16, RZ, 0xc0, !PT ;  /* 0x000000100f097212 */ /* 0x000fca00078ec0ff */
[----:B------:R-:W-:Y:S01]  /*f0b0*/  HMMA.16816.F32 R140, R4, R20, R104 ;  /* 0x00000014048c723c */ /* 0x000fe20000001868 */
[----:B------:R-:W-:Y:S01]  /*f0c0*/  LOP3.LUT R11, R2, R3, RZ, 0xc0, !PT ;  /* 0x00000003020b7212 */ /* 0x000fe200078ec0ff */
[----:B------:R-:W-:Y:S01]  /*f0d0*/  FFMA.FTZ R3, R175, UR40, -R12 ;  /* 0x00000028af037c23 */ /* 0x000fe2000801080c */
[----:B------:R-:W-:-:S03]  /*f0e0*/  LOP3.LUT R2, R19, UR19, R40, 0x96, !PT ;  /* 0x0000001313027c12 */ /* 0x000fc6000f8e9628 */
[C---:B------:R-:W-:Y:S01]  /*f0f0*/  HMMA.16816.F32 R120, R4.reuse, R22, R84 ;  /* 0x000000160478723c */ /* 0x040fe20000001854 */
[----:B------:R3:W-:Y:S05]  /*f100*/  MUFU.EX2 R36, R3 ;  /* 0x0000000300247308 */ /* 0x0007ea0000000800 */
[C---:B------:R-:W-:Y:S06]  /*f110*/  HMMA.16816.F32 R96, R4.reuse, R26, R92 ;  /* 0x0000001a0460723c */ /* 0x040fec000000185c */
[C---:B-1----:R-:W-:Y:S06]  /*f120*/  HMMA.16816.F32 R124, R4.reuse, R32, R88 ;  /* 0x00000020047c723c */ /* 0x042fec0000001858 */
[----:B------:R-:W-:Y:S01]  /*f130*/  HMMA.16816.F32 R80, R4, R34, R80 ;  /* 0x000000220450723c */ /* 0x000fe20000001850 */
[----:B------:R-:W-:Y:S01]  /*f140*/  FFMA.FTZ R12, R182, UR40, -R14 ;  /* 0x00000028b60c7c23 */ /* 0x000fe2000801080e */
[----:B------:R1:W-:Y:S01]  /*f150*/  MUFU.EX2 R39, R17 ;  /* 0x0000001100277308 */ /* 0x0003e20000000800 */
[----:B------:R-:W4:Y:S04]  /*f160*/  LDSM.16.MT88.4 R100, [R188+0x7800] ;  /* 0x00780000bc64783b */ /* 0x000f280000004200 */
[----:B------:R-:W-:Y:S01]  /*f170*/  LOP3.LUT R6, R37, UR19, R70, 0x96, !PT ;  /* 0x0000001325067c12 */ /* 0x000fe2000f8e9646 */
[----:B------:R-:W-:-:S04]  /*f180*/  IMAD.WIDE.U32 R4, R2, -0x2daee0ad, RZ ;  /* 0xd2511f5302047825 */ /* 0x000fc800078e00ff */
[----:B------:R-:W-:Y:S01]  /*f190*/  FFMA.FTZ R7, R217, UR40, -R14 ;  /* 0x00000028d9077c23 */ /* 0x000fe2000801080e */
[C---:B------:R-:W-:Y:S01]  /*f1a0*/  HMMA.16816.F32 R72, R8.reuse, R28, R72 ;  /* 0x0000001c0848723c */ /* 0x040fe20000001848 */
[----:B------:R-:W5:Y:S01]  /*f1b0*/  LDSM.16.MT88.4 R84, [R185+0x7800] ;  /* 0x00780000b954783b */ /* 0x000f620000004200 */
[----:B---3--:R-:W-:Y:S01]  /*f1c0*/  IMAD.WIDE.U32 R2, R6, -0x2daee0ad, RZ ;  /* 0xd2511f5306027825 */ /* 0x008fe200078e00ff */
[----:B------:R3:W-:Y:S03]  /*f1d0*/  MUFU.EX2 R28, R7 ;  /* 0x00000007001c7308 */ /* 0x0007e60000000800 */
[----:B------:R-:W-:Y:S01]  /*f1e0*/  HMMA.16816.F32 R60, R8, R24, R60 ;  /* 0x00000018083c723c */ /* 0x000fe2000000183c */
[----:B------:R-:W-:Y:S02]  /*f1f0*/  LOP3.LUT R16, R2, 0xff, RZ, 0xc0, !PT ;  /* 0x000000ff02107812 */ /* 0x000fe400078ec0ff */
[----:B------:R-:W-:-:S02]  /*f200*/  SHF.R.U32.HI R15, RZ, 0x10, R2 ;  /* 0x00000010ff0f7819 */ /* 0x000fc40000011602 */
[----:B-1----:R-:W-:Y:S01]  /*f210*/  SHF.R.U32.HI R17, RZ, 0x18, R2 ;  /* 0x00000018ff117819 */ /* 0x002fe20000011602 */
[----:B------:R1:W4:Y:S01]  /*f220*/  MUFU.EX2 R25, R12 ;  /* 0x0000000c00197308 */ /* 0x0003220000000800 */
[----:B---3--:R-:W-:Y:S02]  /*f230*/  LOP3.LUT R7, R2, 0xffff, RZ, 0xc0, !PT ;  /* 0x0000ffff02077812 */ /* 0x008fe400078ec0ff */
[----:B------:R-:W-:Y:S01]  /*f240*/  LOP3.LUT R3, R3, UR6, R42, 0x96, !PT ;  /* 0x0000000603037c12 */ /* 0x000fe2000f8e962a */
[----:B------:R-:W-:Y:S01]  /*f250*/  FFMA.FTZ R2, R179, UR40, -R14 ;  /* 0x00000028b3027c23 */ /* 0x000fe2000801080e */
[----:B------:R-:W-:-:S03]  /*f260*/  SHF.R.U32.HI R7, RZ, 0x8, R7 ;  /* 0x00000008ff077819 */ /* 0x000fc60000011607 */
[----:B------:R3:W-:Y:S01]  /*f270*/  MUFU.EX2 R24, R2 ;  /* 0x0000000200187308 */ /* 0x0007e20000000800 */
[C---:B-1----:R-:W-:Y:S02]  /*f280*/  LOP3.LUT R12, R3.reuse, 0xffff, RZ, 0xc0, !PT ;  /* 0x0000ffff030c7812 */ /* 0x042fe400078ec0ff */
[----:B------:R-:W-:Y:S02]  /*f290*/  PRMT R16, R16, 0x5410, R7 ;  /* 0x0000541010107816 */ /* 0x000fe40000000007 */
[----:B------:R-:W-:Y:S02]  /*f2a0*/  LOP3.LUT R7, R3, 0xff, RZ, 0xc0, !PT ;  /* 0x000000ff03077812 */ /* 0x000fe400078ec0ff */
[----:B------:R-:W-:Y:S02]  /*f2b0*/  SHF.R.U32.HI R12, RZ, 0x8, R12 ;  /* 0x00000008ff0c7819 */ /* 0x000fe4000001160c */
[----:B---3--:R-:W-:-:S04]  /*f2c0*/  LOP3.LUT R2, R15, 0xff, RZ, 0xc0, !PT ;  /* 0x000000ff0f027812 */ /* 0x008fc800078ec0ff */
[----:B------:R-:W-:Y:S02]  /*f2d0*/  PRMT R15, R2, 0x5410, R17 ;  /* 0x00005410020f7816 */ /* 0x000fe40000000011 */
[----:B------:R-:W-:Y:S02]  /*f2e0*/  PRMT R2, R7, 0x5410, R12 ;  /* 0x0000541007027816 */ /* 0x000fe4000000000c */
[--C-:B------:R-:W-:Y:S02]  /*f2f0*/  SHF.R.U32.HI R7, RZ, 0x10, R3.reuse ;  /* 0x00000010ff077819 */ /* 0x100fe40000011603 */
[----:B------:R-:W-:Y:S02]  /*f300*/  SHF.R.U32.HI R12, RZ, 0x18, R3 ;  /* 0x00000018ff0c7819 */ /* 0x000fe40000011603 */
[----:B------:R-:W-:Y:S02]  /*f310*/  LOP3.LUT R7, R7, 0xff, RZ, 0xc0, !PT ;  /* 0x000000ff07077812 */ /* 0x000fe400078ec0ff */
[----:B------:R-:W-:-:S02]  /*f320*/  HSET2.LE.AND R2, R2, R227, PT ;  /* 0x000000e302027233 */ /* 0x000fc40003803000 */
[----:B--2---:R-:W-:Y:S02]  /*f330*/  F2FP.F16.F32.PACK_AB R3, R41, R43 ;  /* 0x0000002b2903723e */ /* 0x004fe400000000ff */
[----:B------:R-:W-:Y:S01]  /*f340*/  PRMT R12, R7, 0x5410, R12 ;  /* 0x00005410070c7816 */ /* 0x000fe2000000000c */
[----:B------:R-:W-:Y:S01]  /*f350*/  FFMA.FTZ R14, R180, UR40, -R14 ;  /* 0x00000028b40e7c23 */ /* 0x000fe2000801080e */
[----:B------:R-:W-:Y:S02]  /*f360*/  LOP3.LUT R132, R2, R3, RZ, 0xc0, !PT ;  /* 0x0000000302847212 */ /* 0x000fe400078ec0ff */
[----:B----4-:R-:W-:Y:S02]  /*f370*/  F2FP.F16.F32.PACK_AB R3, R25, R28 ;  /* 0x0000001c1903723e */ /* 0x010fe400000000ff */
[----:B------:R-:W-:Y:S01]  /*f380*/  HSET2.LE.AND R2, R12, R227, PT ;  /* 0x000000e30c027233 */ /* 0x000fe20003803000 */
[C---:B------:R-:W-:Y:S01]  /*f390*/  HMMA.16816.F32 R52, R8.reuse, R20, R52 ;  /* 0x000000140834723c */ /* 0x040fe20000001834 */
[----:B------:R1:W2:Y:S03]  /*f3a0*/  MUFU.EX2 R21, R14 ;  /* 0x0000000e00157308 */ /* 0x0002a60000000800 */
[----:B------:R-:W-:Y:S01]  /*f3b0*/  LOP3.LUT R133, R2, R3, RZ, 0xc0, !PT ;  /* 0x0000000302857212 */ /* 0x000fe200078ec0ff */
[----:B------:R-:W-:Y:S01]  /*f3c0*/  FFMA.FTZ R2, R224, UR40, -R0 ;  /* 0x00000028e0027c23 */ /* 0x000fe20008010800 */
[----:B------:R-:W-:Y:S01]  /*f3d0*/  FFMA.FTZ R7, R219, UR40, -R13 ;  /* 0x00000028db077c23 */ /* 0x000fe2000801080d */
[----:B------:R-:W-:Y:S02]  /*f3e0*/  HMMA.16816.F32 R44, R8, R32, R44 ;  /* 0x00000020082c723c */ /* 0x000fe4000000182c */
[----:B------:R3:W-:Y:S01]  /*f3f0*/  MUFU.EX2 R17, R2 ;  /* 0x0000000200117308 */ /* 0x0007e20000000800 */
[----:B------:R-:W-:-:S02]  /*f400*/  LOP3.LUT R6, R5, UR6, R38, 0x96, !PT ;  /* 0x0000000605067c12 */ /* 0x000fc4000f8e9626 */
[----:B------:R-:W-:Y:S01]  /*f410*/  LOP3.LUT R5, R4, 0xffff, RZ, 0xc0, !PT ;  /* 0x0000ffff04057812 */ /* 0x000fe200078ec0ff */
[----:B------:R-:W-:Y:S01]  /*f420*/  HMMA.16816.F32 R64, R8, R30, R64 ;  /* 0x0000001e0840723c */ /* 0x000fe20000001840 */
[----:B------:R-:W-:Y:S01]  /*f430*/  SHF.R.U32.HI R3, RZ, 0x10, R4 ;  /* 0x00000010ff037819 */ /* 0x000fe20000011604 */
[----:B-1----:R-:W-:-:S04]  /*f440*/  FFMA.FTZ R14, R220, UR40, -R13 ;  /* 0x00000028dc0e7c23 */ /* 0x002fc8000801080d */
[C---:B------:R-:W-:Y:S01]  /*f450*/  HMMA.16816.F32 R56, R8.reuse, R26, R56 ;  /* 0x0000001a0838723c */ /* 0x040fe20000001838 */
[----:B------:R1:W-:Y:S01]  /*f460*/  MUFU.EX2 R19, R7 ;  /* 0x0000000700137308 */ /* 0x0003e20000000800 */
[--C-:B------:R-:W-:Y:S01]  /*f470*/  HSET2.LE.AND R13, R15, R227.reuse, PT ;  /* 0x000000e30f0d7233 */ /* 0x100fe20003803000 */
[--C-:B------:R-:W-:Y:S01]  /*f480*/  FFMA.FTZ R15, R225, UR40, -R0.reuse ;  /* 0x00000028e10f7c23 */ /* 0x100fe20008010800 */
[----:B------:R-:W-:Y:S02]  /*f490*/  F2FP.F16.F32.PACK_AB R12, R36, R39 ;  /* 0x00000027240c723e */ /* 0x000fe400000000ff */
[C---:B------:R-:W-:Y:S01]  /*f4a0*/  HMMA.16816.F32 R48, R8.reuse, R22, R48 ;  /* 0x000000160830723c */ /* 0x040fe20000001830 */
[----:B---3--:R-:W-:Y:S02]  /*f4b0*/  FFMA.FTZ R2, R222, UR40, -R0 ;  /* 0x00000028de027c23 */ /* 0x008fe40008010800 */
[----:B------:R2:W3:Y:S03]  /*f4c0*/  MUFU.EX2 R20, R14 ;  /* 0x0000000e00147308 */ /* 0x0004e60000000800 */
[----:B------:R-:W-:Y:S01]  /*f4d0*/  HMMA.16816.F32 R32, R8, R34, R76 ;  /* 0x000000220820723c */ /* 0x000fe2000000184c */
[----:B-1----:R-:W-:-:S06]  /*f4e0*/  HSET2.LE.AND R7, R16, R227, PT ;  /* 0x000000e310077233 */ /* 0x002fcc0003803000 */
[----:B------:R-:W-:Y:S02]  /*f4f0*/  LOP3.LUT R10, R4, 0xff, RZ, 0xc0, !PT ;  /* 0x000000ff040a7812 */ /* 0x000fe400078ec0ff */
[----:B------:R-:W-:Y:S01]  /*f500*/  SHF.R.U32.HI R9, RZ, 0x18, R4 ;  /* 0x00000018ff097819 */ /* 0x000fe20000011604 */
[----:B------:R-:W-:Y:S01]  /*f510*/  FFMA.FTZ R4, R226, UR40, -R0 ;  /* 0x00000028e2047c23 */ /* 0x000fe20008010800 */
[----:B------:R1:W4:Y:S01]  /*f520*/  MUFU.EX2 R16, R2 ;  /* 0x0000000200107308 */ /* 0x0003220000000800 */
[----:B------:R-:W-:Y:S02]  /*f530*/  LOP3.LUT R134, R7, R12, RZ, 0xc0, !PT ;  /* 0x0000000c07867212 */ /* 0x000fe400078ec0ff */
[C---:B------:R-:W-:Y:S02]  /*f540*/  LOP3.LUT R0, R6.reuse, 0xffff, RZ, 0xc0, !PT ;  /* 0x0000ffff06007812 */ /* 0x040fe400078ec0ff */
[----:B------:R-:W-:-:S03]  /*f550*/  LOP3.LUT R7, R6, 0xff, RZ, 0xc0, !PT ;  /* 0x000000ff06077812 */ /* 0x000fc600078ec0ff */
[----:B------:R5:W-:Y:S01]  /*f560*/  MUFU.EX2 R18, R15 ;  /* 0x0000000f00127308 */ /* 0x000be20000000800 */
[----:B------:R-:W-:Y:S02]  /*f570*/  SHF.R.U32.HI R8, RZ, 0x8, R5 ;  /* 0x00000008ff087819 */ /* 0x000fe40000011605 */
[----:B--2---:R-:W-:Y:S02]  /*f580*/  F2FP.F16.F32.PACK_AB R14, R21, R24 ;  /* 0x00000018150e723e */ /* 0x004fe400000000ff */
[----:B-1----:R-:W-:-:S03]  /*f590*/  SHF.R.U32.HI R2, RZ, 0x10, R6 ;  /* 0x00000010ff027819 */ /* 0x002fc60000011606 */
[----:B------:R1:W2:Y:S01]  /*f5a0*/  MUFU.EX2 R11, R4 ;  /* 0x00000004000b7308 */ /* 0x0002a20000000800 */
[----:B------:R-:W-:Y:S02]  /*f5b0*/  SHF.R.U32.HI R6, RZ, 0x18, R6 ;  /* 0x00000018ff067819 */ /* 0x000fe40000011606 */
[----:B------:R-:W-:Y:S02]  /*f5c0*/  LOP3.LUT R2, R2, 0xff, RZ, 0xc0, !PT ;  /* 0x000000ff02027812 */ /* 0x000fe400078ec0ff */
[----:B------:R-:W-:Y:S02]  /*f5d0*/  LOP3.LUT R5, R3, 0xff, RZ, 0xc0, !PT ;  /* 0x000000ff03057812 */ /* 0x000fe400078ec0ff */
[----:B------:R-:W-:Y:S02]  /*f5e0*/  SHF.R.U32.HI R3, RZ, 0x8, R0 ;  /* 0x00000008ff037819 */ /* 0x000fe40000011600 */
[----:B------:R-:W-:Y:S02]  /*f5f0*/  PRMT R0, R10, 0x5410, R8 ;  /* 0x000054100a007816 */ /* 0x000fe40000000008 */
[----:B------:R-:W-:-:S02]  /*f600*/  PRMT R2, R2, 0x5410, R6 ;  /* 0x0000541002027816 */ /* 0x000fc40000000006 */
[----:B------:R-:W-:Y:S02]  /*f610*/  LOP3.LUT R135, R13, R14, RZ, 0xc0, !PT ;  /* 0x0000000e0d877212 */ /* 0x000fe400078ec0ff */
[--C-:B------:R-:W-:Y:S01]  /*f620*/  HSET2.LE.AND R0, R0, R227.reuse, PT ;  /* 0x000000e300007233 */ /* 0x100fe20003803000 */
[----:B-----5:R-:W5:Y:S01]  /*f630*/  LDSM.16.MT88.4 R12, [R187+0x7800] ;  /* 0x00780000bb0c783b */ /* 0x020f620000004200 */
[----:B-1----:R-:W-:Y:S02]  /*f640*/  PRMT R4, R5, 0x5410, R9 ;  /* 0x0000541005047816 */ /* 0x002fe40000000009 */
[----:B------:R-:W-:Y:S02]  /*f650*/  PRMT R5, R7, 0x5410, R3 ;  /* 0x0000541007057816 */ /* 0x000fe40000000003 */
[--C-:B------:R-:W-:Y:S02]  /*f660*/  HSET2.LE.AND R7, R2, R227.reuse, PT ;  /* 0x000000e302077233 */ /* 0x100fe40003803000 */
[----:B---3--:R-:W-:Y:S01]  /*f670*/  F2FP.F16.F32.PACK_AB R2, R19, R20 ;  /* 0x000000141302723e */ /* 0x008fe200000000ff */
[----:B------:R-:W-:Y:S01]  /*f680*/  HMMA.16816.F32 R92, R132, R100, R108 ;  /* 0x00000064845c723c */ /* 0x000fe2000000186c */
[----:B------:R-:W-:-:S02]  /*f690*/  HSET2.LE.AND R3, R4, R227, PT ;  /* 0x000000e304037233 */ /* 0x000fc40003803000 */
[----:B----4-:R-:W-:-:S03]  /*f6a0*/  F2FP.F16.F32.PACK_AB R4, R16, R17 ;  /* 0x000000111004723e */ /* 0x010fc600000000ff */
[----:B------:R-:W-:Y:S01]  /*f6b0*/  HMMA.16816.F32 R108, R132, R116, R140 ;  /* 0x00000074846c723c */ /* 0x000fe2000000188c */
[----:B------:R-:W-:Y:S02]  /*f6c0*/  HSET2.LE.AND R5, R5, R227, PT ;  /* 0x000000e305057233 */ /* 0x000fe40003803000 */
[----:B------:R-:W-:-:S04]  /*f6d0*/  F2FP.F16.F32.PACK_AB R6, R145, R146 ;  /* 0x000000929106723e */ /* 0x000fc800000000ff */
[----:B------:R-:W-:Y:S02]  /*f6e0*/  LOP3.LUT R142, R0, R2, RZ, 0xc0, !PT ;  /* 0x00000002008e7212 */ /* 0x000fe400078ec0ff */
[----:B--2---:R-:W-:Y:S01]  /*f6f0*/  F2FP.F16.F32.PACK_AB R0, R11, R18 ;  /* 0x000000120b00723e */ /* 0x004fe200000000ff */
[----:B------:R-:W-:Y:S01]  /*f700*/  FFMA.FTZ R2, R177, R69, R246 ;  /* 0x00000045b1027223 */ /* 0x000fe200000100f6 */
[----:B------:R-:W-:Y:S02]  /*f710*/  LOP3.LUT R143, R3, R4, RZ, 0xc0, !PT ;  /* 0x00000004038f7212 */ /* 0x000fe400078ec0ff */
[----:B------:R-:W-:Y:S01]  /*f720*/  LOP3.LUT R141, R7, R0, RZ, 0xc0, !PT ;  /* 0x00000000078d7212 */ /* 0x000fe200078ec0ff */
[----:B------:R-:W-:Y:S01]  /*f730*/  FFMA.FTZ R0, R160, R68, R243 ;  /* 0x00000044a0007223 */ /* 0x000fe200000100f3 */
        /* <DEDUP_REMOVED lines=62> */
[----:B------:R-:W-:-:S02]  /*fb20*/  FADD.FTZ R251, R21, R0 ;  /* 0x0000000015fb7221 */ /* 0x000fc40000010000 */
[----:B------:R2:W-:Y:S04]  /*fb30*/  STL [R1+0x50], R4 ;  /* 0x0000500401007387 */ /* 0x0005e80000100800 */
[----:B------:R2:W-:Y:S04]  /*fb40*/  STL [R1+0x54], R3 ;  /* 0x0000540301007387 */ /* 0x0005e80000100800 */
[----:B------:R2:W-:Y:S04]  /*fb50*/  STL [R1+0x58], R250 ;  /* 0x000058fa01007387 */ /* 0x0005e80000100800 */
[----:B------:R2:W-:Y:S01]  /*fb60*/  STL [R1+0x5c], R251 ;  /* 0x00005cfb01007387 */ /* 0x0005e20000100800 */
[C---:B------:R-:W-:Y:S06]  /*fb70*/  HMMA.16816.F32 R76, R132.reuse, R84, R128 ;  /* 0x00000054844c723c */ /* 0x040fec0000001880 */
[C---:B------:R-:W-:Y:S06]  /*fb80*/  HMMA.16816.F32 R88, R132.reuse, R86, R112 ;  /* 0x000000568458723c */ /* 0x040fec0000001870 */
[C---:B------:R-:W-:Y:S06]  /*fb90*/  HMMA.16816.F32 R104, R132.reuse, R102, R96 ;  /* 0x000000668468723c */ /* 0x040fec0000001860 */
[C---:B------:R-:W-:Y:S06]  /*fba0*/  HMMA.16816.F32 R120, R132.reuse, R118, R120 ;  /* 0x000000768478723c */ /* 0x040fec0000001878 */
[C---:B-----5:R-:W-:Y:S06]  /*fbb0*/  HMMA.16816.F32 R124, R132.reuse, R12, R124 ;  /* 0x0000000c847c723c */ /* 0x060fec000000187c */
[----:B------:R-:W-:Y:S01]  /*fbc0*/  HMMA.16816.F32 R132, R132, R14, R80 ;  /* 0x0000000e8484723c */ /* 0x000fe20000001850 */
[----:B------:R-:W-:-:S05]  /*fbd0*/  IMAD.MOV.U32 R70, RZ, RZ, R213 ;  /* 0x000000ffff467224 */ /* 0x000fca00078e00d5 */
[----:B------:R-:W-:Y:S01]  /*fbe0*/  HMMA.16816.F32 R80, R140, R84, R72 ;  /* 0x000000548c50723c */ /* 0x000fe20000001848 */
[----:B------:R-:W-:-:S05]  /*fbf0*/  IMAD.MOV.U32 R71, RZ, RZ, R214 ;  /* 0x000000ffff477224 */ /* 0x000fca00078e00d6 */
[----:B------:R-:W-:Y:S01]  /*fc00*/  HMMA.16816.F32 R96, R140, R100, R60 ;  /* 0x000000648c60723c */ /* 0x000fe2000000183c */
[----:B------:R-:W-:-:S05]  /*fc10*/  IMAD.MOV.U32 R72, RZ, RZ, R248 ;  /* 0x000000ffff487224 */ /* 0x000fca00078e00f8 */
[----:B------:R-:W-:Y:S01]  /*fc20*/  HMMA.16816.F32 R112, R140, R116, R52 ;  /* 0x000000748c70723c */ /* 0x000fe20000001834 */
[----:B------:R-:W-:-:S05]  /*fc30*/  IMAD.MOV.U32 R73, RZ, RZ, R215 ;  /* 0x000000ffff497224 */ /* 0x000fca00078e00d7 */
        /* <DEDUP_REMOVED lines=16> */
[----:B------:R-:W-:Y:S01]  /*fd40*/  UIMAD UR4, UR4, UR8, URZ ;  /* 0x00000008040472a4 */ /* 0x000fe2000f8e023f */
[----:B------:R-:W-:-:S04]  /*fd50*/  P2R R249, PR, RZ, 0x2 ;  /* 0x00000002fff97803 */ /* 0x000fc80000000000 */
        /* <DEDUP_REMOVED lines=34> */
[----:B------:R-:W-:Y:S01]  /*ff80*/  @!P1 LEA.HI.X R3, R4, R19, R0, 0x1, P0 ;  /* 0x0000001304039211 */ /* 0x000fe200000f0c00 */
[----:B------:R-:W-:Y:S02]  /*ff90*/  IMAD.U32 R0, RZ, RZ, UR37 ;  /* 0x00000025ff007e24 */ /* 0x000fe4000f8e00ff */
        /* <DEDUP_REMOVED lines=19> */
[----:B------:R-:W-:Y:S04]  /*100d0*/  LDSM.16.M88.4 R16, [R194+0x2000] ;  /* 0x00200000c210783b */ /* 0x000fe80000000200 */
[----:B------:R-:W4:Y:S04]  /*100e0*/  LDSM.16.M88.4 R36, [R190+0x4800] ;  /* 0x00480000be24783b */ /* 0x000f280000000200 */
[----:B------:R-:W5:Y:S04]  /*100f0*/  LDSM.16.M88.4 R28, [R184+0x5000] ;  /* 0x00500000b81c783b */ /* 0x000f680000000200 */
[----:B------:R-:W5:Y:S04]  /*10100*/  LDSM.16.M88.4 R64, [R190+0x5800] ;  /* 0x00580000be40783b */ /* 0x000f680000000200 */
[----:B------:R-:W5:Y:S04]  /*10110*/  LDSM.16.M88.4 R56, [R190+0x4000] ;  /* 0x00400000be38783b */ /* 0x000f680000000200 */
[----:B------:R-:W5:Y:S04]  /*10120*/  LDSM.16.M88.4 R20, [R194] ;  /* 0x00000000c214783b */ /* 0x000f680000000200 */
[----:B------:R-:W5:Y:S01]  /*10130*/  LDSM.16.M88.4 R60, [R190+0x5000] ;  /* 0x00500000be3c783b */ /* 0x000f620000000200 */
[C---:B-1----:R-:W-:Y:S03]  /*10140*/  HMMA.16816.F32 R168, R8.reuse, R12, RZ ;  /* 0x0000000c08a8723c */ /* 0x042fe600000018ff */
[----:B------:R-:W-:Y:S04]  /*10150*/  LDSM.16.M88.4 R52, [R195] ;  /* 0x00000000c334783b */ /* 0x000fe80000000200 */
[----:B------:R-:W-:Y:S01]  /*10160*/  LDSM.16.M88.4 R48, [R198] ;  /* 0x00000000c630783b */ /* 0x000fe20000000200 */
[----:B------:R-:W-:Y:S03]  /*10170*/  HMMA.16816.F32 R160, R8, R14, RZ ;  /* 0x0000000e08a0723c */ /* 0x000fe600000018ff */
[----:B------:R-:W-:Y:S03]  /*10180*/  LDSM.16.M88.4 R44, [R197] ;  /* 0x00000000c52c783b */ /* 0x000fe60000000200 */
[C---:B--2---:R-:W-:Y:S01]  /*10190*/  HMMA.16816.F32 R40, R4.reuse, R12, RZ ;  /* 0x0000000c0428723c */ /* 0x044fe200000018ff */
[----:B---3--:R-:W1:Y:S01]  /*101a0*/  S2R R3, SR_TID.X ;  /* 0x0000000000037919 */ /* 0x008e620000002100 */
[----:B------:R-:W0:Y:S04]  /*101b0*/  LDGDEPBAR ;  /* 0x00000000000079af */ /* 0x000e280000000000 */
[C---:B------:R-:W-:Y:S06]  /*101c0*/  HMMA.16816.F32 R164, R4.reuse, R14, RZ ;  /* 0x0000000e04a4723c */ /* 0x040fec00000018ff */
[C---:B------:R-:W-:Y:S06]  /*101d0*/  HMMA.16816.F32 R148, R4.reuse, R32, RZ ;  /* 0x000000200494723c */ /* 0x040fec00000018ff */
[C---:B------:R-:W-:Y:S06]  /*101e0*/  HMMA.16816.F32 R12, R4.reuse, R24, RZ ;  /* 0x00000018040c723c */ /* 0x040fec00000018ff */
[----:B------:R-:W-:Y:S06]  /*101f0*/  HMMA.16816.F32 R156, R4, R34, RZ ;  /* 0x00000022049c723c */ /* 0x000fec00000018ff */
[----:B------:R-:W-:Y:S01]  /*10200*/  HMMA.16816.F32 R68, R8, R32, RZ ;  /* 0x000000200844723c */ /* 0x000fe200000018ff */
[----:B-1----:R-:W-:-:S05]  /*10210*/  IMAD.SHL.U32 R3, R3, 0x2, RZ ;  /* 0x0000000203037824 */ /* 0x002fca00078e00ff */
[----:B------:R-:W-:Y:S01]  /*10220*/  HMMA.16816.F32 R144, R8, R34, RZ ;  /* 0x000000220890723c */ /* 0x000fe200000018ff */
[----:B------:R-:W-:-:S05]  /*10230*/  LOP3.LUT R3, R3, 0x6, RZ, 0xc0, !PT ;  /* 0x0000000603037812 */ /* 0x000fca00078ec0ff */
[----:B----4-:R-:W-:Y:S01]  /*10240*/  HMMA.16816.F32 R236, R16, R36, R148 ;  /* 0x0000002410ec723c */ /* 0x010fe20000001894 */
[----:B------:R-:W-:-:S04]  /*10250*/  IMAD R0, R0, 0x40, R3 ;  /* 0x0000004000007824 */ /* 0x000fc800078e0203 */
[--C-:B------:R-:W-:Y:S01]  /*10260*/  IMAD.IADD R3, R202, 0x1, -R0.reuse ;  /* 0x00000001ca037824 */ /* 0x100fe200078e0a00 */
[----:B-----5:R-:W-:Y:S01]  /*10270*/  HMMA.16816.F32 R136, R4, R28, RZ ;  /* 0x0000001c0488723c */ /* 0x020fe200000018ff */
[----:B------:R-:W-:-:S05]  /*10280*/  IMAD.IADD R2, R206, 0x1, -R0 ;  /* 0x00000001ce027824 */ /* 0x000fca00078e0a00 */
[C---:B------:R-:W-:Y:S06]  /*10290*/  HMMA.16816.F32 R152, R4.reuse, R30, RZ ;  /* 0x0000001e0498723c */ /* 0x040fec00000018ff */
[----:B------:R-:W-:Y:S06]  /*102a0*/  HMMA.16816.F32 R72, R4, R26, RZ ;  /* 0x0000001a0448723c */ /* 0x000fec00000018ff */
[----:B------:R-:W-:Y:S06]  /*102b0*/  HMMA.16816.F32 R32, R8, R28, RZ ;  /* 0x0000001c0820723c */ /* 0x000fec00000018ff */
[----:B------:R-:W-:Y:S01]  /*102c0*/  HMMA.16816.F32 R148, R16, R64, R12 ;  /* 0x000000401094723c */ /* 0x000fe2000000180c */
        /* <DEDUP_REMOVED lines=281> */
[----:B------:R-:W-:Y:S02]  /*11460*/  ISETP.NE.AND P3, PT, R8, RZ, PT ;  /* 0x000000ff0800720c */ /* 0x000fe40003f65270 */
[----:B------:R-:W-:Y:S02]  /*11470*/  I2FP.F32.S32 R6, R6 ;  /* 0x0000000600067245 */ /* 0x000fe40000201400 */
        /* <DEDUP_REMOVED lines=11> */
[----:B------:R-:W-:Y:S01]  /*11530*/  IMAD.IADD R5, R205, 0x1, -R2 ;  /* 0x00000001cd057824 */ /* 0x000fe200078e0a02 */
[----:B------:R-:W-:Y:S01]  /*11540*/  ISETP.GE.AND P3, PT, R2, R210, PT ;  /* 0x000000d20200720c */ /* 0x000fe20003f66270 */
[----:B------:R-:W-:Y:S01]  /*11550*/  IMAD.IADD R6, R206, 0x1, -R3 ;  /* 0x00000001ce067824 */ /* 0x000fe200078e0a03 */
[C---:B------:R-:W-:Y:S01]  /*11560*/  ISETP.GE.AND P2, PT, R2.reuse, R209, PT ;  /* 0x000000d10200720c */ /* 0x040fe20003f46270 */
[----:B------:R-:W-:Y:S01]  /*11570*/  FFMA.FTZ R17, R9, -UR21, R162 ;  /* 0x8000001509117c23 */ /* 0x000fe200080100a2 */
[----:B------:R-:W-:-:S02]  /*11580*/  ISETP.GE.AND P0, PT, R2, R208, PT ;  /* 0x000000d00200720c */ /* 0x000fc40003f06270 */
[----:B------:R-:W-:Y:S02]  /*11590*/  I2FP.F32.S32 R7, R7 ;  /* 0x0000000700077245 */ /* 0x000fe40000201400 */
[----:B------:R-:W-:Y:S02]  /*115a0*/  FSEL R56, R12, -INF , !P6 ;  /* 0xff8000000c387808 */ /* 0x000fe40007000000 */
[----:B------:R-:W-:Y:S01]  /*115b0*/  FSEL R176, R4, -INF , !P5 ;  /* 0xff80000004b07808 */ /* 0x000fe20006800000 */
[--C-:B------:R-:W-:Y:S01]  /*115c0*/  IMAD.IADD R4, R202, 0x1, -R3.reuse ;  /* 0x00000001ca047824 */ /* 0x100fe200078e0a03 */
[C---:B------:R-:W-:Y:S01]  /*115d0*/  ISETP.LT.OR P6, PT, R2.reuse, R204, P4 ;  /* 0x000000cc0200720c */ /* 0x040fe200027c1670 */
[----:B------:R-:W-:Y:S01]  /*115e0*/  FFMA.FTZ R18, R7, -UR21, R160 ;  /* 0x8000001507127c23 */ /* 0x000fe200080100a0 */
[C---:B------:R-:W-:Y:S01]  /*115f0*/  ISETP.LT.OR P5, PT, R2.reuse, R203, P3 ;  /* 0x000000cb0200720c */ /* 0x040fe20001fa1670 */
[----:B------:R-:W-:Y:S01]  /*11600*/  IMAD.IADD R7, R205, 0x1, -R3 ;  /* 0x00000001cd077824 */ /* 0x000fe200078e0a03 */
[----:B------:R-:W-:-:S02]  /*11610*/  ISETP.LT.OR P2, PT, R2, R201, P2 ;  /* 0x000000c90200720c */ /* 0x000fc40001741670 */
[----:B------:R-:W-:Y:S01]  /*11620*/  ISETP.LT.OR P0, PT, R2, R200, P0 ;  /* 0x000000c80200720c */ /* 0x000fe20000701670 */
[----:B------:R-:W-:Y:S01]  /*11630*/  IMAD.IADD R2, R207, 0x1, -R2 ;  /* 0x00000001cf027824 */ /* 0x000fe200078e0a02 */
[----:B------:R-:W-:Y:S02]  /*11640*/  ISETP.NE.AND P4, PT, R8, RZ, PT ;  /* 0x000000ff0800720c */ /* 0x000fe40003f85270 */
[----:B------:R-:W-:Y:S02]  /*11650*/  IABS R4, R4 ;  /* 0x0000000400047213 */ /* 0x000fe40000000000 */
[----:B------:R-:W-:Y:S02]  /*11660*/  IABS R8, R2 ;  /* 0x0000000200087213 */ /* 0x000fe40000000000 */
[----:B------:R-:W-:Y:S02]  /*11670*/  IABS R9, R5 ;  /* 0x0000000500097213 */ /* 0x000fe40000000000 */
        /* <DEDUP_REMOVED lines=10> */
[----:B------:R-:W-:-:S02]  /*11720*/  P2R R11, PR, RZ, 0x4 ;  /* 0x00000004ff0b7803 */ /* 0x000fc40000000000 */
[----:B------:R-:W-:Y:S01]  /*11730*/  I2FP.F32.S32 R2, R2 ;  /* 0x0000000200027245 */ /* 0x000fe20000201400 */
[----:B------:R-:W-:Y:S01]  /*11740*/  FFMA.FTZ R9, R7, -UR21, R161 ;  /* 0x8000001507097c23 */ /* 0x000fe200080100a1 */
[----:B------:R-:W-:Y:S01]  /*11750*/  ISETP.GE.AND P4, PT, R3, R211, PT ;  /* 0x000000d30300720c */ /* 0x000fe20003f86270 */
[----:B------:R-:W-:Y:S01]  /*11760*/  IMAD.IADD R7, R207, 0x1, -R3 ;  /* 0x00000001cf077824 */ /* 0x000fe200078e0a03 */
[C---:B------:R-:W-:Y:S01]  /*11770*/  ISETP.GE.AND P3, PT, R3.reuse, R210, PT ;  /* 0x000000d20300720c */ /* 0x040fe20003f66270 */
[----:B------:R-:W-:Y:S01]  /*11780*/  FFMA.FTZ R12, R2, -UR21, R156 ;  /* 0x80000015020c7c23 */ /* 0x000fe2000801009c */
[----:B------:R-:W-:Y:S01]  /*11790*/  P2R R10, PR, RZ, 0x1 ;  /* 0x00000001ff0a7803 */ /* 0x000fe20000000000 */
[----:B------:R-:W-:Y:S01]  /*117a0*/  VIADD R2, R0, 0x21 ;  /* 0x0000002100027836 */ /* 0x000fe20000000000 */
[----:B------:R-:W-:Y:S02]  /*117b0*/  ISETP.GE.AND P2, PT, R3, R209, PT ;  /* 0x000000d10300720c */ /* 0x000fe40003f46270 */
[----:B------:R-:W-:-:S02]  /*117c0*/  I2FP.F32.S32 R5, R6 ;  /* 0x0000000600057245 */ /* 0x000fc40000201400 */
[----:B------:R-:W-:Y:S02]  /*117d0*/  I2FP.F32.S32 R4, R4 ;  /* 0x0000000400047245 */ /* 0x000fe40000201400 */
[----:B------:R-:W-:Y:S01]  /*117e0*/  FSEL R36, R16, -INF , !P6 ;  /* 0xff80000010247808 */ /* 0x000fe20007000000 */
[----:B------:R-:W-:Y:S01]  /*117f0*/  FFMA.FTZ R5, R5, -UR21, R20 ;  /* 0x8000001505057c23 */ /* 0x000fe20008010014 */
[----:B------:R-:W-:Y:S01]  /*11800*/  FSEL R171, R15, -INF , !P5 ;  /* 0xff8000000fab7808 */ /* 0x000fe20006800000 */
[----:B------:R-:W-:Y:S01]  /*11810*/  FFMA.FTZ R4, R4, -UR21, R22 ;  /* 0x8000001504047c23 */ /* 0x000fe20008010016 */
[C---:B------:R-:W-:Y:S02]  /*11820*/  ISETP.LT.OR P6, PT, R3.reuse, R204, P4 ;  /* 0x000000cc0300720c */ /* 0x040fe400027c1670 */
[C---:B------:R-:W-:Y:S02]  /*11830*/  ISETP.LT.OR P5, PT, R3.reuse, R203, P3 ;  /* 0x000000cb0300720c */ /* 0x040fe40001fa1670 */
[----:B------:R-:W-:-:S02]  /*11840*/  ISETP.GE.AND P0, PT, R3, R208, PT ;  /* 0x000000d00300720c */ /* 0x000fc40003f06270 */
[----:B------:R-:W-:Y:S02]  /*11850*/  ISETP.NE.AND P4, PT, R11, RZ, PT ;  /* 0x000000ff0b00720c */ /* 0x000fe40003f85270 */
[----:B------:R-:W-:Y:S02]  /*11860*/  ISETP.NE.AND P3, PT, R10, RZ, PT ;  /* 0x000000ff0a00720c */ /* 0x000fe40003f65270 */
[----:B------:R-:W-:Y:S02]  /*11870*/  ISETP.LT.OR P2, PT, R3, R201, P2 ;  /* 0x000000c90300720c */ /* 0x000fe40001741670 */
[----:B------:R-:W-:Y:S02]  /*11880*/  FSEL R161, R17, -INF , !P1 ;  /* 0xff80000011a17808 */ /* 0x000fe40004800000 */
[----:B------:R-:W-:Y:S01]  /*11890*/  ISETP.LT.OR P1, PT, R3, R200, P0 ;  /* 0x000000c80300720c */ /* 0x000fe20000721670 */
[----:B------:R-:W-:Y:S01]  /*118a0*/  IMAD.IADD R3, R205, 0x1, -R2 ;  /* 0x00000001cd037824 */ /* 0x000fe200078e0a02 */
[----:B------:R-:W-:-:S02]  /*118b0*/  P2R R6, PR, RZ, 0x4 ;  /* 0x00000004ff067803 */ /* 0x000fc40000000000 */
[----:B------:R-:W-:Y:S02]  /*118c0*/  FSEL R138, R9, -INF , !P4 ;  /* 0xff800000098a7808 */ /* 0x000fe40006000000 */
[----:B------:R-:W-:Y:S02]  /*118d0*/  FSEL R163, R8, -INF , !P3 ;  /* 0xff80000008a37808 */ /* 0x000fe40005800000 */
[C---:B------:R-:W-:Y:S02]  /*118e0*/  ISETP.GE.AND P4, PT, R2.reuse, R211, PT ;  /* 0x000000d30200720c */ /* 0x040fe40003f86270 */
[C---:B------:R-:W-:Y:S02]  /*118f0*/  ISETP.GE.AND P3, PT, R2.reuse, R210, PT ;  /* 0x000000d20200720c */ /* 0x040fe40003f66270 */
[C---:B------:R-:W-:Y:S02]  /*11900*/  ISETP.GE.AND P2, PT, R2.reuse, R209, PT ;  /* 0x000000d10200720c */ /* 0x040fe40003f46270 */
[----:B------:R-:W-:-:S02]  /*11910*/  ISETP.GE.AND P0, PT, R2, R208, PT ;  /* 0x000000d00200720c */ /* 0x000fc40003f06270 */
[----:B------:R-:W-:Y:S01]  /*11920*/  FSEL R164, R5, -INF , !P6 ;  /* 0xff80000005a47808 */ /* 0x000fe20007000000 */
[--C-:B------:R-:W-:Y:S01]  /*11930*/  IMAD.IADD R5, R202, 0x1, -R2.reuse ;  /* 0x00000001ca057824 */ /* 0x100fe200078e0a02 */
[----:B------:R-:W-:Y:S01]  /*11940*/  FSEL R227, R4, -INF , !P5 ;  /* 0xff80000004e37808 */ /* 0x000fe20006800000 */
[--C-:B------:R-:W-:Y:S01]  /*11950*/  IMAD.IADD R4, R206, 0x1, -R2.reuse ;  /* 0x00000001ce047824 */ /* 0x100fe200078e0a02 */
[C---:B------:R-:W-:Y:S02]  /*11960*/  ISETP.LT.OR P6, PT, R2.reuse, R204, P4 ;  /* 0x000000cc0200720c */ /* 0x040fe400027c1670 */
[C---:B------:R-:W-:Y:S02]  /*11970*/  ISETP.LT.OR P5, PT, R2.reuse, R203, P3 ;  /* 0x000000cb0200720c */ /* 0x040fe40001fa1670 */
[C---:B------:R-:W-:Y:S02]  /*11980*/  ISETP.LT.OR P2, PT, R2.reuse, R201, P2 ;  /* 0x000000c90200720c */ /* 0x040fe40001741670 */
[----:B------:R-:W-:Y:S01]  /*11990*/  ISETP.LT.OR P0, PT, R2, R200, P0 ;  /* 0x000000c80200720c */ /* 0x000fe20000701670 */
[----:B------:R-:W-:Y:S01]  /*119a0*/  IMAD.IADD R2, R207, 0x1, -R2 ;  /* 0x00000001cf027824 */ /* 0x000fe200078e0a02 */
[----:B------:R-:W-:-:S02]  /*119b0*/  IABS R7, R7 ;  /* 0x0000000700077213 */ /* 0x000fc40000000000 */
[----:B------:R-:W-:Y:S02]  /*119c0*/  ISETP.NE.AND P4, PT, R6, RZ, PT ;  /* 0x000000ff0600720c */ /* 0x000fe40003f85270 */
[----:B------:R-:W-:Y:S02]  /*119d0*/  IABS R6, R5 ;  /* 0x0000000500067213 */ /* 0x000fe40000000000 */
[----:B------:R-:W-:Y:S01]  /*119e0*/  IABS R10, R2 ;  /* 0x00000002000a7213 */ /* 0x000fe20000000000 */
[----:B------:R-:W-:Y:S01]  /*119f0*/  IMAD.MOV.U32 R2, RZ, RZ, R7 ;  /* 0x000000ffff027224 */ /* 0x000fe200078e0007 */
        /* <DEDUP_REMOVED lines=16> */
[----:B------:R-:W-:Y:S01]  /*11b00*/  P2R R8, PR, RZ, 0x1 ;  /* 0x00000001ff087803 */ /* 0x000fe20000000000 */
[----:B------:R-:W-:Y:S01]  /*11b10*/  FFMA.FTZ R11, R7, -UR21, R157 ;  /* 0x80000015070b7c23 */ /* 0x000fe2000801009d */
[----:B------:R-:W-:Y:S01]  /*11b20*/  FSEL R174, R12, -INF , !P4 ;  /* 0xff8000000cae7808 */ /* 0x000fe20006000000 */
[----:B------:R-:W-:Y:S01]  /*11b30*/  IMAD.IADD R7, R202, 0x1, -R2 ;  /* 0x00000001ca077824 */ /* 0x000fe200078e0a02 */
[----:B------:R-:W-:Y:S01]  /*11b40*/  ISETP.GE.AND P4, PT, R2, R211, PT ;  /* 0x000000d30200720c */ /* 0x000fe20003f86270 */
[----:B------:R-:W-:Y:S01]  /*11b50*/  FFMA.FTZ R10, R10, -UR21, R159 ;  /* 0x800000150a0a7c23 */ /* 0x000fe2000801009f */
[----:B------:R-:W-:-:S02]  /*11b60*/  ISETP.GE.AND P3, PT, R2, R210, PT ;  /* 0x000000d20200720c */ /* 0x000fc40003f66270 */
        /* <DEDUP_REMOVED lines=21> */
[----:B------:R-:W-:Y:S02]  /*11cc0*/  ISETP.NE.AND P3, PT, R8, RZ, PT ;  /* 0x000000ff0800720c */ /* 0x000fe40003f65270 */
[----:B------:R-:W-:Y:S02]  /*11cd0*/  I2FP.F32.S32 R5, R5 ;  /* 0x0000000500057245 */ /* 0x000fe40000201400 */
[----:B------:R-:W-:-:S02]  /*11ce0*/  I2FP.F32.S32 R4, R4 ;  /* 0x0000000400047245 */ /* 0x000fc40000201400 */
[----:B------:R-:W-:Y:S01]  /*11cf0*/  I2FP.F32.S32 R7, R7 ;  /* 0x0000000700077245 */ /* 0x000fe20000201400 */
[----:B------:R-:W-:Y:S01]  /*11d00*/  FFMA.FTZ R5, R5, -UR21, R44 ;  /* 0x8000001505057c23 */ /* 0x000fe2000801002c */
[----:B------:R-:W-:Y:S01]  /*11d10*/  I2FP.F32.S32 R2, R2 ;  /* 0x0000000200027245 */ /* 0x000fe20000201400 */
[----:B------:R-:W-:Y:S01]  /*11d20*/  FFMA.FTZ R4, R4, -UR21, R46 ;  /* 0x8000001504047c23 */ /* 0x000fe2000801002e */
[----:B------:R-:W-:Y:S01]  /*11d30*/  P2R R8, PR, RZ, 0x4 ;  /* 0x00000004ff087803 */ /* 0x000fe20000000000 */
[----:B------:R-:W-:Y:S01]  /*11d40*/  FFMA.FTZ R13, R7, -UR21, R154 ;  /* 0x80000015070d7c23 */ /* 0x000fe2000801009a */
[----:B------:R-:W-:Y:S01]  /*11d50*/  FSEL R169, R11, -INF , !P4 ;  /* 0xff8000000ba97808 */ /* 0x000fe20006000000 */
        /* <DEDUP_REMOVED lines=26> */
[----:B------:R-:W-:Y:S02]  /*11f00*/  ISETP.NE.AND P4, PT, R8, RZ, PT ;  /* 0x000000ff0800720c */ /* 0x000fe40003f85270 */
[----:B------:R-:W-:Y:S02]  /*11f10*/  I2FP.F32.S32 R6, R6 ;  /* 0x0000000600067245 */ /* 0x000fe40000201400 */
[----:B------:R-:W-:Y:S02]  /*11f20*/  I2FP.F32.S32 R3, R3 ;  /* 0x0000000300037245 */ /* 0x000fe40000201400 */
[----:B------:R-:W-:-:S02]  /*11f30*/  I2FP.F32.S32 R10, R5 ;  /* 0x00000005000a7245 */ /* 0x000fc40000201400 */
        /* <DEDUP_REMOVED lines=9> */
[----:B------:R-:W-:Y:S01]  /*11fd0*/  IMAD.IADD R5, R205, 0x1, -R2 ;  /* 0x00000001cd057824 */ /* 0x000fe200078e0a02 */
[----:B------:R-:W-:Y:S01]  /*11fe0*/  ISETP.GE.AND P3, PT, R2, R210, PT ;  /* 0x000000d20200720c */ /* 0x000fe20003f66270 */
[----:B------:R-:W-:Y:S01]  /*11ff0*/  IMAD.IADD R6, R206, 0x1, -R3 ;  /* 0x00000001ce067824 */ /* 0x000fe200078e0a03 */
[----:B------:R-:W-:Y:S01]  /*12000*/  ISETP.GE.AND P2, PT, R2, R209, PT ;  /* 0x000000d10200720c */ /* 0x000fe20003f46270 */
[----:B------:R-:W-:Y:S01]  /*12010*/  FFMA.FTZ R16, R10, -UR21, R155 ;  /* 0x800000150a107c23 */ /* 0x000fe2000801009b */
        /* <DEDUP_REMOVED lines=10> */
[C---:B------:R-:W-:Y:S02]  /*120c0*/  ISETP.LT.OR P2, PT, R2.reuse, R201, P2 ;  /* 0x000000c90200720c */ /* 0x040fe40001741670 */
[----:B------:R-:W-:Y:S01]  /*120d0*/  ISETP.LT.OR P1, PT, R2, R200, P0 ;  /* 0x000000c80200720c */ /* 0x000fe20000721670 */
[----:B------:R-:W-:Y:S01]  /*120e0*/  IMAD.IADD R2, R207, 0x1, -R2 ;  /* 0x00000001cf027824 */ /* 0x000fe200078e0a02 */
[----:B------:R-:W-:Y:S02]  /*120f0*/  ISETP.NE.AND P4, PT, R9, RZ, PT ;  /* 0x000000ff0900720c */ /* 0x000fe40003f85270 */
[----:B------:R-:W-:Y:S02]  /*12100*/  IABS R4, R4 ;  /* 0x0000000400047213 */ /* 0x000fe40000000000 */
[----:B------:R-:W-:Y:S02]  /*12110*/  IABS R9, R2 ;  /* 0x0000000200097213 */ /* 0x000fe40000000000 */
[----:B------:R-:W-:-:S02]  /*12120*/  IABS R10, R5 ;  /* 0x00000005000a7213 */ /* 0x000fc40000000000 */
        /* <DEDUP_REMOVED lines=8> */
[----:B------:R-:W-:Y:S02]  /*121b0*/  FSEL R170, R16, -INF , !P3 ;  /* 0xff80000010aa7808 */ /* 0x000fe40005800000 */
[----:B------:R-:W-:-:S02]  /*121c0*/  I2FP.F32.S32 R5, R4 ;  /* 0x0000000400057245 */ /* 0x000fc40000201400 */
[----:B------:R-:W-:Y:S02]  /*121d0*/  I2FP.F32.S32 R2, R2 ;  /* 0x0000000200027245 */ /* 0x000fe40000201400 */
[----:B------:R-:W-:Y:S01]  /*121e0*/  ISETP.GE.AND P0, PT, R3, R208, PT ;  /* 0x000000d00300720c */ /* 0x000fe20003f06270 */
[----:B------:R-:W-:Y:S01]  /*121f0*/  FFMA.FTZ R5, R5, -UR21, R35 ;  /* 0x8000001505057c23 */ /* 0x000fe20008010023 */
[----:B------:R-:W-:Y:S01]  /*12200*/  I2FP.F32.S32 R7, R7 ;  /* 0x0000000700077245 */ /* 0x000fe20000201400 */
[----:B------:R-:W-:Y:S01]  /*12210*/  FFMA.FTZ R10, R2, -UR21, R149 ;  /* 0x80000015020a7c23 */ /* 0x000fe20008010095 */
[----:B------:R-:W-:Y:S01]  /*12220*/  I2FP.F32.S32 R6, R6 ;  /* 0x0000000600067245 */ /* 0x000fe20000201400 */
[----:B------:R-:W-:Y:S01]  /*12230*/  VIADD R2, R0, 0x38 ;  /* 0x0000003800027836 */ /* 0x000fe20000000000 */
[----:B------:R-:W-:Y:S01]  /*12240*/  ISETP.GE.AND P4, PT, R3, R211, PT ;  /* 0x000000d30300720c */ /* 0x000fe20003f86270 */
[----:B------:R-:W-:Y:S01]  /*12250*/  FFMA.FTZ R4, R7, -UR21, R148 ;  /* 0x8000001507047c23 */ /* 0x000fe20008010094 */
[C---:B------:R-:W-:Y:S01]  /*12260*/  ISETP.GE.AND P3, PT, R3.reuse, R210, PT ;  /* 0x000000d20300720c */ /* 0x040fe20003f66270 */
[----:B------:R-:W-:Y:S01]  /*12270*/  FFMA.FTZ R6, R6, -UR21, R33 ;  /* 0x8000001506067c23 */ /* 0x000fe20008010021 */
[----:B------:R-:W-:Y:S01]  /*12280*/  P2R R8, PR, RZ, 0x4 ;  /* 0x00000004ff087803 */ /* 0x000fe20000000000 */
[----:B------:R-:W-:Y:S01]  /*12290*/  VIADD R0, R0, 0x39 ;  /* 0x0000003900007836 */ /* 0x000fe20000000000 */
[----:B------:R-:W-:-:S02]  /*122a0*/  ISETP.GE.AND P2, PT, R3, R209, PT ;  /* 0x000000d10300720c */ /* 0x000fc40003f46270 */
[----:B------:R-:W-:Y:S02]  /*122b0*/  I2FP.F32.S32 R9, R9 ;  /* 0x0000000900097245 */ /* 0x000fe40000201400 */
[----:B------:R-:W-:Y:S02]  /*122c0*/  FSEL R172, R15, -INF , !P6 ;  /* 0xff8000000fac7808 */ /* 0x000fe40007000000 */
[----:B------:R-:W-:Y:S01]  /*122d0*/  FSEL R229, R11, -INF , !P5 ;  /* 0xff8000000be57808 */ /* 0x000fe20006800000 */
[----:B------:R-:W-:Y:S01]  /*122e0*/  FFMA.FTZ R9, R9, -UR21, R150 ;  /* 0x8000001509097c23 */ /* 0x000fe20008010096 */
[C---:B------:R-:W-:Y:S02]  /*122f0*/  ISETP.LT.OR P0, PT, R3.reuse, R200, P0 ;  /* 0x000000c80300720c */ /* 0x040fe40000701670 */
[C---:B------:R-:W-:Y:S02]  /*12300*/  ISETP.LT.OR P6, PT, R3.reuse, R204, P4 ;  /* 0x000000cc0300720c */ /* 0x040fe400027c1670 */
[----:B------:R-:W-:-:S02]  /*12310*/  ISETP.LT.OR P5, PT, R3, R203, P3 ;  /* 0x000000cb0300720c */ /* 0x000fc40001fa1670 */
[----:B------:R-:W-:Y:S01]  /*12320*/  ISETP.NE.AND P4, PT, R8, RZ, PT ;  /* 0x000000ff0800720c */ /* 0x000fe20003f85270 */
[----:B------:R-:W-:Y:S01]  /*12330*/  IMAD.IADD R8, R207, 0x1, -R3 ;  /* 0x00000001cf087824 */ /* 0x000fe200078e0a03 */
[----:B------:R-:W-:Y:S02]  /*12340*/  ISETP.LT.OR P2, PT, R3, R201, P2 ;  /* 0x000000c90300720c */ /* 0x000fe40001741670 */
[----:B------:R-:W-:Y:S02]  /*12350*/  P2R R3, PR, RZ, 0x1 ;  /* 0x00000001ff037803 */ /* 0x000fe40000000000 */
[----:B------:R-:W-:Y:S01]  /*12360*/  FSEL R230, R5, -INF , !P5 ;  /* 0xff80000005e67808 */ /* 0x000fe20006800000 */
[--C-:B------:R-:W-:Y:S01]  /*12370*/  IMAD.IADD R5, R202, 0x1, -R2.reuse ;  /* 0x00000001ca057824 */ /* 0x100fe200078e0a02 */
[----:B------:R-:W-:Y:S01]  /*12380*/  FSEL R182, R4, -INF , !P4 ;  /* 0xff80000004b67808 */ /* 0x000fe20006000000 */
[----:B------:R-:W-:Y:S01]  /*12390*/  IMAD.IADD R4, R206, 0x1, -R2 ;  /* 0x00000001ce047824 */ /* 0x000fe200078e0a02 */
[----:B------:R-:W-:-:S02]  /*123a0*/  FSEL R173, R6, -INF , !P6 ;  /* 0xff80000006ad7808 */ /* 0x000fc40007000000 */
[----:B------:R-:W-:Y:S02]  /*123b0*/  P2R R7, PR, RZ, 0x4 ;  /* 0x00000004ff077803 */ /* 0x000fe40000000000 */
[C---:B------:R-:W-:Y:S02]  /*123c0*/  ISETP.GE.AND P4, PT, R2.reuse, R211, PT ;  /* 0x000000d30200720c */ /* 0x040fe40003f86270 */
[----:B------:R-:W-:Y:S01]  /*123d0*/  ISETP.NE.AND P6, PT, R3, RZ, PT ;  /* 0x000000ff0300720c */ /* 0x000fe20003fc5270 */
[----:B------:R-:W-:Y:S01]  /*123e0*/  IMAD.IADD R3, R205, 0x1, -R2 ;  /* 0x00000001cd037824 */ /* 0x000fe200078e0a02 */
[C---:B------:R-:W-:Y:S02]  /*123f0*/  ISETP.GE.AND P3, PT, R2.reuse, R210, PT ;  /* 0x000000d20200720c */ /* 0x040fe40003f66270 */
[C---:B------:R-:W-:Y:S02]  /*12400*/  ISETP.GE.AND P2, PT, R2.reuse, R209, PT ;  /* 0x000000d10200720c */ /* 0x040fe40003f46270 */
[----:B------:R-:W-:-:S02]  /*12410*/  ISETP.GE.AND P0, PT, R2, R208, PT ;  /* 0x000000d00200720c */ /* 0x000fc40003f06270 */
[----:B------:R-:W-:Y:S02]  /*12420*/  FSEL R221, R9, -INF , !P1 ;  /* 0xff80000009dd7808 */ /* 0x000fe40004800000 */
[----:B------:R-:W-:Y:S02]  /*12430*/  IABS R6, R8 ;  /* 0x0000000800067213 */ /* 0x000fe40000000000 */
[----:B------:R-:W-:Y:S02]  /*12440*/  IABS R9, R5 ;  /* 0x0000000500097213 */ /* 0x000fe40000000000 */
[C---:B------:R-:W-:Y:S02]  /*12450*/  ISETP.LT.OR P5, PT, R2.reuse, R204, P4 ;  /* 0x000000cc0200720c */ /* 0x040fe400027a1670 */
[C---:B------:R-:W-:Y:S02]  /*12460*/  ISETP.LT.OR P4, PT, R2.reuse, R203, P3 ;  /* 0x000000cb0200720c */ /* 0x040fe40001f81670 */
[----:B------:R-:W-:-:S02]  /*12470*/  ISETP.LT.OR P2, PT, R2, R201, P2 ;  /* 0x000000c90200720c */ /* 0x000fc40001741670 */
        /* <DEDUP_REMOVED lines=8> */
[----:B------:R-:W-:Y:S02]  /*12500*/  I2FP.F32.S32 R2, R3 ;  /* 0x0000000300027245 */ /* 0x000fe40000201400 */
[----:B------:R-:W-:-:S02]  /*12510*/  I2FP.F32.S32 R3, R4 ;  /* 0x0000000400037245 */ /* 0x000fc40000201400 */
[----:B------:R-:W-:Y:S01]  /*12520*/  I2FP.F32.S32 R5, R5 ;  /* 0x0000000500057245 */ /* 0x000fe20000201400 */
[----:B------:R-:W-:Y:S01]  /*12530*/  FFMA.FTZ R2, R2, -UR21, R151 ;  /* 0x8000001502027c23 */ /* 0x000fe20008010097 */
[----:B------:R-:W-:Y:S01]  /*12540*/  ISETP.NE.AND P3, PT, R7, RZ, PT ;  /* 0x000000ff0700720c */ /* 0x000fe20003f65270 */
[----:B------:R-:W-:Y:S01]  /*12550*/  FFMA.FTZ R4, R3, -UR21, R72 ;  /* 0x8000001503047c23 */ /* 0x000fe20008010048 */
[----:B------:R-:W-:Y:S01]  /*12560*/  P2R R7, PR, RZ, 0x4 ;  /* 0x00000004ff077803 */ /* 0x000fe20000000000 */
[----:B------:R-:W-:Y:S01]  /*12570*/  FFMA.FTZ R3, R5, -UR21, R74 ;  /* 0x8000001505037c23 */ /* 0x000fe2000801004a */
[----:B------:R-:W-:Y:S02]  /*12580*/  FSEL R180, R10, -INF , !P3 ;  /* 0xff8000000ab47808 */ /* 0x000fe40005800000 */
[----:B------:R-:W-:Y:S02]  /*12590*/  I2FP.F32.S32 R6, R6 ;  /* 0x0000000600067245 */ /* 0x000fe40000201400 */
[----:B------:R-:W-:-:S02]  /*125a0*/  ISETP.GE.AND P3, PT, R0, R211, PT ;  /* 0x000000d30000720c */ /* 0x000fc40003f66270 */
[----:B------:R-:W-:Y:S01]  /*125b0*/  ISETP.GE.AND P2, PT, R0, R210, PT ;  /* 0x000000d20000720c */ /* 0x000fe20003f46270 */
[----:B------:R-:W-:Y:S01]  /*125c0*/  FFMA.FTZ R5, R6, -UR21, R144 ;  /* 0x8000001506057c23 */ /* 0x000fe20008010090 */
[----:B------:R-:W-:Y:S02]  /*125d0*/  ISETP.GE.AND P0, PT, R0, R209, PT ;  /* 0x000000d10000720c */ /* 0x000fe40003f06270 */
[----:B------:R-:W-:Y:S01]  /*125e0*/  FSEL R228, R3, -INF , !P4 ;  /* 0xff80000003e47808 */ /* 0x000fe20006000000 */
[--C-:B------:R-:W-:Y:S01]  /*125f0*/  IMAD.IADD R3, R206, 0x1, -R0.reuse ;  /* 0x00000001ce037824 */ /* 0x100fe200078e0a00 */
[----:B------:R-:W-:Y:S02]  /*12600*/  ISETP.GE.AND P4, PT, R0, R208, PT ;  /* 0x000000d00000720c */ /* 0x000fe40003f86270 */
[----:B------:R-:W-:Y:S01]  /*12610*/  FSEL R218, R2, -INF , !P6 ;  /* 0xff80000002da7808 */ /* 0x000fe20007000000 */
[--C-:B------:R-:W-:Y:S01]  /*12620*/  IMAD.IADD R2, R205, 0x1, -R0.reuse ;  /* 0x00000001cd027824 */ /* 0x100fe200078e0a00 */
[----:B------:R-:W-:Y:S01]  /*12630*/  FSEL R224, R4, -INF , !P5 ;  /* 0xff80000004e07808 */ /* 0x000fe20006800000 */
[----:B------:R-:W-:Y:S01]  /*12640*/  IMAD.IADD R4, R202, 0x1, -R0 ;  /* 0x00000001ca047824 */ /* 0x000fe200078e0a00 */
[----:B------:R-:W-:-:S02]  /*12650*/  ISETP.LT.OR P6, PT, R0, R204, P3 ;  /* 0x000000cc0000720c */ /* 0x000fc40001fc1670 */
[C---:B------:R-:W-:Y:S02]  /*12660*/  ISETP.LT.OR P5, PT, R0.reuse, R203, P2 ;  /* 0x000000cb0000720c */ /* 0x040fe400017a1670 */
[C---:B------:R-:W-:Y:S02]  /*12670*/  ISETP.LT.OR P3, PT, R0.reuse, R201, P0 ;  /* 0x000000c90000720c */ /* 0x040fe40000761670 */
[----:B------:R-:W-:Y:S02]  /*12680*/  ISETP.NE.AND P0, PT, R7, RZ, PT ;  /* 0x000000ff0700720c */ /* 0x000fe40003f05270 */
[----:B------:R-:W-:Y:S01]  /*12690*/  ISETP.LT.OR P2, PT, R0, R200, P4 ;  /* 0x000000c80000720c */ /* 0x000fe20002741670 */
[----:B------:R-:W-:Y:S01]  /*126a0*/  IMAD.IADD R0, R207, 0x1, -R0 ;  /* 0x00000001cf007824 */ /* 0x000fe200078e0a00 */
[----:B------:R-:W-:Y:S02]  /*126b0*/  FSEL R178, R5, -INF , !P0 ;  /* 0xff80000005b27808 */ /* 0x000fe40004000000 */
[----:B------:R-:W-:-:S02]  /*126c0*/  PLOP3.LUT P0, PT, PT, PT, UP0, 0x80, 0x0 ;  /* 0x000000000000781c */ /* 0x000fc40003f0f008 */
[----:B------:R-:W-:Y:S02]  /*126d0*/  IABS R4, R4 ;  /* 0x0000000400047213 */ /* 0x000fe40000000000 */
[----:B------:R-:W-:Y:S02]  /*126e0*/  IABS R3, R3 ;  /* 0x0000000300037213 */ /* 0x000fe40000000000 */
[----:B------:R-:W-:Y:S02]  /*126f0*/  IABS R2, R2 ;  /* 0x0000000200027213 */ /* 0x000fe40000000000 */
[----:B------:R-:W-:Y:S02]  /*12700*/  IABS R0, R0 ;  /* 0x0000000000007213 */ /* 0x000fe40000000000 */
[----:B------:R-:W-:Y:S02]  /*12710*/  I2FP.F32.S32 R8, R8 ;  /* 0x0000000800087245 */ /* 0x000fe40000201400 */
[----:B------:R-:W-:-:S02]  /*12720*/  I2FP.F32.S32 R4, R4 ;  /* 0x0000000400047245 */ /* 0x000fc40000201400 */
        /* <DEDUP_REMOVED lines=73> */
.L_x_2143:
[----:B------:R-:W-:Y:S05]  /*12bc0*/  BSYNC B0 ;  /* 0x0000000000007941 */ /* 0x000fea0003800000 */
.L_x_2142:
[----:B------:R-:W0:Y:S02]  /*12bd0*/  LDGDEPBAR ;  /* 0x00000000000079af */ /* 0x000e240000000000 */
.L_x_2141:
[----:B-1----:R-:W3:Y:S04]  /*12be0*/  LDL.LU R6, [R1+0x54] ;  /* 0x0000540001067983 */ /* 0x002ee80000300800 */
[----:B------:R-:W4:Y:S04]  /*12bf0*/  LDL.LU R8, [R1+0x50] ;  /* 0x0000500001087983 */ /* 0x000f280000300800 */
[----:B--2---:R-:W2:Y:S04]  /*12c00*/  LDL R4, [R1] ;  /* 0x0000000001047983 */ /* 0x004ea80000100800 */
[----:B------:R-:W5:Y:S04]  /*12c10*/  LDL R13, [R1+0x18] ;  /* 0x00001800010d7983 */ /* 0x000f680000100800 */
[----:B------:R-:W3:Y:S01]  /*12c20*/  LDL R11, [R1+0x10] ;  /* 0x00001000010b7983 */ /* 0x000ee20000100800 */
[----:B------:R-:W-:Y:S01]  /*12c30*/  FMNMX.FTZ R0, R214, R27, !PT ;  /* 0x0000001bd6007209 */ /* 0x000fe20007810000 */
[----:B------:R-:W-:Y:S01]  /*12c40*/  USHF.L.U32 UR6, UR37, 0x1, URZ ;  /* 0x0000000125067899 */ /* 0x000fe2000800063f */
[----:B------:R-:W-:Y:S01]  /*12c50*/  FMNMX.FTZ R5, R215, R40, !PT ;  /* 0x00000028d7057209 */ /* 0x000fe20007810000 */
[----:B------:R-:W-:Y:S01]  /*12c60*/  IMAD.U32 R10, RZ, RZ, UR31 ;  /* 0x0000001fff0a7e24 */ /* 0x000fe2000f8e00ff */
[----:B------:R-:W-:Y:S01]  /*12c70*/  FMNMX.FTZ R0, R24, R0, !PT ;  /* 0x0000000018007209 */ /* 0x000fe20007810000 */
[----:B------:R-:W-:Y:S01]  /*12c80*/  IMAD.U32 R9, RZ, RZ, UR31 ;  /* 0x0000001fff097e24 */ /* 0x000fe2000f8e00ff */
[----:B------:R-:W-:Y:S01]  /*12c90*/  FMNMX.FTZ R7, R248, R63, !PT ;  /* 0x0000003ff8077209 */ /* 0x000fe20007810000 */
[----:B------:R-:W-:Y:S01]  /*12ca0*/  IMAD.MOV.U32 R235, RZ, RZ, R251 ;  /* 0x000000ffffeb7224 */ /* 0x000fe200078e00fb */
[----:B------:R-:W-:Y:S01]  /*12cb0*/  FMNMX.FTZ R0, R25, R0, !PT ;  /* 0x0000000019007209 */ /* 0x000fe20007810000 */
[----:B------:R-:W-:Y:S01]  /*12cc0*/  IMAD.MOV.U32 R239, RZ, RZ, R250 ;  /* 0x000000ffffef7224 */ /* 0x000fe200078e00fa */
[----:B------:R-:W-:Y:S02]  /*12cd0*/  LDSM.16.MT88.4 R48, [R187+0x6000] ;  /* 0x00600000bb30783b */ /* 0x000fe40000004200 */
[----:B------:R-:W-:-:S04]  /*12ce0*/  FMNMX.FTZ R0, R19, R0, !PT ;  /* 0x0000000013007209 */ /* 0x000fc80007810000 */
[----:B------:R-:W-:-:S04]  /*12cf0*/  FMNMX.FTZ R0, R64, R0, !PT ;  /* 0x0000000040007209 */ /* 0x000fc80007810000 */
[----:B------:R-:W-:-:S04]  /*12d00*/  FMNMX.FTZ R0, R61, R0, !PT ;  /* 0x000000003d007209 */ /* 0x000fc80007810000 */
[----:B------:R-:W-:-:S04]  /*12d10*/  FMNMX.FTZ R0, R59, R0, !PT ;  /* 0x000000003b007209 */ /* 0x000fc80007810000 */
[----:B------:R-:W-:-:S04]  /*12d20*/  FMNMX.FTZ R0, R138, R0, !PT ;  /* 0x000000008a007209 */ /* 0x000fc80007810000 */
[----:B------:R-:W-:-:S04]  /*12d30*/  FMNMX.FTZ R0, R174, R0, !PT ;  /* 0x00000000ae007209 */ /* 0x000fc80007810000 */
        /* <DEDUP_REMOVED lines=13> */
[----:B------:R-:W-:-:S05]  /*12e10*/  FMNMX.FTZ R0, R179, R3, !PT ;  /* 0x00000003b3007209 */ /* 0x000fca0007810000 */
[----:B------:R-:W1:Y:S01]  /*12e20*/  SHFL.BFLY PT, R12, R0, 0x2, 0x1f ;  /* 0x0c401f00000c7f89 */ /* 0x000e6200000e0000 */
[----:B------:R-:W-:Y:S01]  /*12e30*/  UIADD3 UR4, UR6, 0x1, URZ ;  /* 0x0000000106047890 */ /* 0x000fe2000fffe03f */
[----:B------:R-:W-:Y:S02]  /*12e40*/  FMNMX.FTZ R7, R67, R7, !PT ;  /* 0x0000000743077209 */ /* 0x000fe40007810000 */
[----:B-1----:R-:W-:-:S05]  /*12e50*/  FMNMX.FTZ R0, R0, R12, !PT ;  /* 0x0000000c00007209 */ /* 0x002fca0007810000 */
[----:B------:R-:W1:Y:S02]  /*12e60*/  SHFL.BFLY PT, R71, R0, 0x1, 0x1f ;  /* 0x0c201f0000477f89 */ /* 0x000e6400000e0000 */
[----:B-1----:R-:W-:-:S04]  /*12e70*/  FMNMX.FTZ R71, R0, R71, !PT ;  /* 0x0000004700477209 */ /* 0x002fc80007810000 */
[----:B------:R-:W-:Y:S01]  /*12e80*/  FSETP.NEU.FTZ.AND P1, PT, R71, -INF , PT ;  /* 0xff8000004700780b */ /* 0x000fe20003f3d000 */
[----:B--2---:R-:W-:Y:S01]  /*12e90*/  IMAD.WIDE.U32 R74, R4, -0x326172a9, RZ ;  /* 0xcd9e8d57044a7825 */ /* 0x004fe200078e00ff */
[----:B------:R-:W-:-:S04]  /*12ea0*/  FMNMX.FTZ R4, R163, R2, !PT ;  /* 0x00000002a3047209 */ /* 0x000fc80007810000 */
[----:B------:R-:W-:Y:S01]  /*12eb0*/  FMNMX.FTZ R4, R181, R4, !PT ;  /* 0x00000004b5047209 */ /* 0x000fe20007810000 */
[----:B-----5:R-:W-:-:S03]  /*12ec0*/  IMAD.WIDE.U32 R232, R13, -0x326172a9, RZ ;  /* 0xcd9e8d570de87825 */ /* 0x020fc600078e00ff */
[----:B------:R-:W-:Y:S01]  /*12ed0*/  FMNMX.FTZ R4, R177, R4, !PT ;  /* 0x00000004b1047209 */ /* 0x000fe20007810000 */
[----:B----4-:R-:W-:Y:S01]  /*12ee0*/  IMAD.MOV.U32 R236, RZ, RZ, R8 ;  /* 0x000000ffffec7224 */ /* 0x010fe200078e0008 */
[----:B------:R-:W-:Y:S01]  /*12ef0*/  FMNMX.FTZ R8, R58, R5, !PT ;  /* 0x000000053a087209 */ /* 0x000fe20007810000 */
[----:B---3--:R-:W-:Y:S01]  /*12f00*/  IMAD.WIDE.U32 R2, R11, -0x2daee0ad, RZ ;  /* 0xd2511f530b027825 */ /* 0x008fe200078e00ff */
[----:B------:R-:W-:Y:S02]  /*12f10*/  LOP3.LUT R5, R75, R252, RZ, 0x3c, !PT ;  /* 0x000000fc4b057212 */ /* 0x000fe400078e3cff */
[----:B------:R-:W-:Y:S01]  /*12f20*/  FMNMX.FTZ R4, R175, R4, !PT ;  /* 0x00000004af047209 */ /* 0x000fe20007810000 */
[----:B------:R-:W-:Y:S01]  /*12f30*/  IMAD.MOV.U32 R238, RZ, RZ, R6 ;  /* 0x000000ffffee7224 */ /* 0x000fe200078e0006 */
[----:B------:R-:W-:Y:S01]  /*12f40*/  LOP3.LUT R6, R233, R252, RZ, 0x3c, !PT ;  /* 0x000000fce9067212 */ /* 0x000fe200078e3cff */
        /* <DEDUP_REMOVED lines=15> */
[----:B------:R-:W-:Y:S02]  /*13040*/  FMNMX.FTZ R5, R62, R5, !PT ;  /* 0x000000053e057209 */ /* 0x000fe40007810000 */
[----:B------:R-:W-:-:S02]  /*13050*/  LOP3.LUT R7, R3, UR36, R74, 0x96, !PT ;  /* 0x0000002403077c12 */ /* 0x000fc4000f8e964a */
[----:B------:R-:W-:Y:S02]  /*13060*/  LOP3.LUT R12, R3, UR36, R232, 0x96, !PT ;  /* 0x00000024030c7c12 */ /* 0x000fe4000f8e96e8 */
        /* <DEDUP_REMOVED lines=19> */
[----:B------:R-:W-:Y:S01]  /*131a0*/  LOP3.LUT R14, R5, UR29, R22, 0x96, !PT ;  /* 0x0000001d050e7c12 */ /* 0x000fe2000f8e9616 */
[----:B------:R-:W-:Y:S01]  /*131b0*/  IMAD.WIDE.U32 R6, R13, -0x2daee0ad, RZ ;  /* 0xd2511f530d067825 */ /* 0x000fe200078e00ff */
[----:B------:R-:W-:Y:S02]  /*131c0*/  FMNMX.FTZ R5, R225, R11, !PT ;  /* 0x0000000be1057209 */ /* 0x000fe40007810000 */
[----:B------:R-:W-:Y:S02]  /*131d0*/  LOP3.LUT R11, R9, UR25, R4, 0x96, !PT ;  /* 0x00000019090b7c12 */ /* 0x000fe4000f8e9604 */
[----:B------:R-:W-:Y:S02]  /*131e0*/  FMNMX.FTZ R9, R139, R12, !PT ;  /* 0x0000000c8b097209 */ /* 0x000fe40007810000 */
[----:B------:R-:W-:Y:S02]  /*131f0*/  FMNMX.FTZ R4, R223, R5, !PT ;  /* 0x00000005df047209 */ /* 0x000fe40007810000 */
[----:B------:R-:W-:-:S02]  /*13200*/  LOP3.LUT R13, R7, UR25, R2, 0x96, !PT ;  /* 0x00000019070d7c12 */ /* 0x000fc4000f8e9602 */
[----:B------:R-:W-:Y:S02]  /*13210*/  FMNMX.FTZ R7, R160, R9, !PT ;  /* 0x00000009a0077209 */ /* 0x000fe40007810000 */
[----:B------:R-:W-:Y:S02]  /*13220*/  FMNMX.FTZ R5, R219, R4, !PT ;  /* 0x00000004db057209 */ /* 0x000fe40007810000 */
[----:B------:R-:W-:Y:S02]  /*13230*/  FMNMX.FTZ R4, R172, R7, !PT ;  /* 0x00000007ac047209 */ /* 0x000fe40007810000 */
[----:B-1----:R-:W-:Y:S02]  /*13240*/  FMNMX.FTZ R10, R10, R16, !PT ;  /* 0x000000100a0a7209 */ /* 0x002fe40007810000 */
[----:B------:R-:W-:Y:S01]  /*13250*/  LOP3.LUT R15, R3, UR29, R32, 0x96, !PT ;  /* 0x0000001d030f7c12 */ /* 0x000fe2000f8e9620 */
[----:B------:R-:W-:Y:S01]  /*13260*/  IMAD.WIDE.U32 R2, R14, -0x326172a9, RZ ;  /* 0xcd9e8d570e027825 */ /* 0x000fe200078e00ff */
[----:B------:R-:W-:Y:S01]  /*13270*/  FMNMX.FTZ R4, R173, R4, !PT ;  /* 0x00000004ad047209 */ /* 0x000fe20007810000 */
[----:B------:R-:W1:Y:S01]  /*13280*/  SHFL.BFLY PT, R70, R10, 0x1, 0x1f ;  /* 0x0c201f000a467f89 */ /* 0x000e6200000e0000 */
[----:B------:R-:W-:-:S02]  /*13290*/  FMNMX.FTZ R0, R229, R5, !PT ;  /* 0x00000005e5007209 */ /* 0x000fc40007810000 */
[----:B------:R-:W-:Y:S02]  /*132a0*/  FMNMX.FTZ R73, R224, R4, !PT ;  /* 0x00000004e0497209 */ /* 0x000fe40007810000 */
[----:B------:R-:W-:Y:S01]  /*132b0*/  LOP3.LUT R5, R3, UR28, R38, 0x96, !PT ;  /* 0x0000001c03057c12 */ /* 0x000fe2000f8e9626 */
[----:B------:R-:W-:Y:S01]  /*132c0*/  IMAD.WIDE.U32 R52, R11, -0x326172a9, RZ ;  /* 0xcd9e8d570b347825 */ /* 0x000fe200078e00ff */
[----:B------:R-:W-:Y:S02]  /*132d0*/  FMNMX.FTZ R3, R230, R0, !PT ;  /* 0x00000000e6037209 */ /* 0x000fe40007810000 */
[----:B------:R-:W-:Y:S02]  /*132e0*/  FMNMX.FTZ R73, R222, R73, !PT ;  /* 0x00000049de497209 */ /* 0x000fe40007810000 */
[----:B------:R-:W-:Y:S01]  /*132f0*/  FMNMX.FTZ R7, R228, R3, !PT ;  /* 0x00000003e4077209 */ /* 0x000fe20007810000 */
[----:B------:R-:W-:Y:S01]  /*13300*/  FMUL.FTZ R0, R71, UR40 ;  /* 0x0000002847007c20 */ /* 0x000fe20008410000 */
[----:B------:R-:W-:Y:S01]  /*13310*/  LOP3.LUT R12, R53, UR24, R2, 0x96, !PT ;  /* 0x00000018350c7c12 */ /* 0x000fe2000f8e9602 */
[----:B------:R-:W2:Y:S01]  /*13320*/  SHFL.BFLY PT, R14, R73, 0x2, 0x1f ;  /* 0x0c401f00490e7f89 */ /* 0x000ea200000e0000 */
[----:B------:R-:W-:Y:S01]  /*13330*/  IMAD.WIDE.U32 R2, R15, -0x326172a9, RZ ;  /* 0xcd9e8d570f027825 */ /* 0x000fe200078e00ff */
[----:B------:R-:W-:-:S03]  /*13340*/  FMNMX.FTZ R7, R226, R7, !PT ;  /* 0x00000007e2077209 */ /* 0x000fc60007810000 */
[----:B------:R-:W-:Y:S01]  /*13350*/  IMAD.WIDE.U32 R44, R13, -0x326172a9, RZ ;  /* 0xcd9e8d570d2c7825 */ /* 0x000fe200078e00ff */
[----:B------:R-:W-:Y:S01]  /*13360*/  FSEL R0, R0, RZ, P1 ;  /* 0x000000ff00007208 */ /* 0x000fe20000800000 */
[----:B------:R-:W3:Y:S01]  /*13370*/  SHFL.BFLY PT, R15, R7, 0x2, 0x1f ;  /* 0x0c401f00070f7f89 */ /* 0x000ee200000e0000 */
[----:B------:R-:W-:Y:S02]  /*13380*/  LOP3.LUT R3, R3, UR28, R20, 0x96, !PT ;  /* 0x0000001c03037c12 */ /* 0x000fe4000f8e9614 */
[----:B------:R-:W-:Y:S01]  /*13390*/  LOP3.LUT R9, R45, UR24, R2, 0x96, !PT ;  /* 0x000000182d097c12 */ /* 0x000fe2000f8e9602 */
[----:B------:R-:W-:Y:S02]  /*133a0*/  FFMA.FTZ R4, R27, UR40, -R0 ;  /* 0x000000281b047c23 */ /* 0x000fe40008010800 */
[----:B------:R-:W-:Y:S01]  /*133b0*/  IMAD.WIDE.U32 R2, R3, -0x2daee0ad, RZ ;  /* 0xd2511f5303027825 */ /* 0x000fe200078e00ff */
[----:B-1----:R-:W-:-:S03]  /*133c0*/  FMNMX.FTZ R70, R10, R70, !PT ;  /* 0x000000460a467209 */ /* 0x002fc60007810000 */
[----:B------:R-:W-:Y:S01]  /*133d0*/  IMAD.WIDE.U32 R46, R9, -0x2daee0ad, RZ ;  /* 0xd2511f53092e7825 */ /* 0x000fe200078e00ff */
[----:B------:R1:W-:Y:S01]  /*133e0*/  MUFU.EX2 R234, R4 ;  /* 0x0000000400ea7308 */ /* 0x0003e20000000800 */
[----:B------:R-:W-:Y:S02]  /*133f0*/  LOP3.LUT R6, R3, UR22, R6, 0x96, !PT ;  /* 0x0000001603067c12 */ /* 0x000fe4000f8e9606 */
[----:B------:R-:W-:Y:S01]  /*13400*/  FFMA.FTZ R3, R25, UR40, -R0 ;  /* 0x0000002819037c23 */ /* 0x000fe20008010800 */
[----:B------:R-:W-:Y:S01]  /*13410*/  IMAD.WIDE.U32 R54, R12, -0x2daee0ad, RZ ;  /* 0xd2511f530c367825 */ /* 0x000fe200078e00ff */
[----:B------:R-:W-:-:S03]  /*13420*/  LOP3.LUT R2, R47, UR18, R2, 0x96, !PT ;  /* 0x000000122f027c12 */ /* 0x000fc6000f8e9602 */
[C---:B------:R-:W-:Y:S01]  /*13430*/  FMUL.FTZ R13, R70.reuse, UR40 ;  /* 0x00000028460d7c20 */ /* 0x040fe20008410000 */
[----:B------:R-:W-:Y:S01]  /*13440*/  FSETP.NEU.FTZ.AND P0, PT, R70, -INF , PT ;  /* 0xff8000004600780b */ /* 0x000fe20003f1d000 */
[----:B------:R-:W-:Y:S01]  /*13450*/  UIADD3 UR4, UR30, -0x4ab325aa, URZ ;  /* 0xb54cda561e047890 */ /* 0x000fe2000fffe03f */
[----:B------:R4:W-:Y:S01]  /*13460*/  MUFU.EX2 R231, R3 ;  /* 0x0000000300e77308 */ /* 0x0009e20000000800 */
[----:B------:R-:W-:Y:S01]  /*13470*/  IMAD.WIDE.U32 R34, R6, -0x326172a9, RZ ;  /* 0xcd9e8d5706227825 */ /* 0x000fe200078e00ff */
[----:B------:R-:W-:-:S03]  /*13480*/  FSEL R13, R13, RZ, P0 ;  /* 0x000000ff0d0d7208 */ /* 0x000fc60000000000 */
[----:B-1----:R-:W-:Y:S01]  /*13490*/  IMAD.WIDE.U32 R4, R5, -0x2daee0ad, RZ ;  /* 0xd2511f5305047825 */ /* 0x002fe200078e00ff */
[----:B--2---:R-:W-:Y:S02]  /*134a0*/  FMNMX.FTZ R73, R73, R14, !PT ;  /* 0x0000000e49497209 */ /* 0x004fe40007810000 */
[----:B------:R-:W-:Y:S01]  /*134b0*/  LOP3.LUT R16, R55, UR18, R4, 0x96, !PT ;  /* 0x0000001237107c12 */ /* 0x000fe2000f8e9604 */
[----:B------:R-:W-:Y:S01]  /*134c0*/  FFMA.FTZ R4, R19, UR40, -R0 ;  /* 0x0000002813047c23 */ /* 0x000fe20008010800 */
[----:B----4-:R-:W-:-:S03]  /*134d0*/  IMAD.WIDE.U32 R2, R2, -0x326172a9, RZ ;  /* 0xcd9e8d5702027825 */ /* 0x010fc600078e00ff */
[----:B------:R1:W2:Y:S01]  /*134e0*/  MUFU.EX2 R240, R4 ;  /* 0x0000000400f07308 */ /* 0x0002a20000000800 */
[----:B------:R-:W-:Y:S01]  /*134f0*/  FFMA.FTZ R6, R30, UR40, -R13 ;  /* 0x000000281e067c23 */ /* 0x000fe2000801080d */
[----:B------:R-:W4:Y:S01]  /*13500*/  SHFL.BFLY PT, R14, R73, 0x1, 0x1f ;  /* 0x0c201f00490e7f89 */ /* 0x000f2200000e0000 */
[----:B------:R-:W-:Y:S01]  /*13510*/  LOP3.LUT R18, R5, UR22, R8, 0x96, !PT ;  /* 0x0000001605127c12 */ /* 0x000fe2000f8e9608 */
[----:B------:R-:W-:Y:S01]  /*13520*/  FFMA.FTZ R11, R24, UR40, -R0 ;  /* 0x00000028180b7c23 */ /* 0x000fe20008010800 */
[----:B---3--:R-:W-:Y:S02]  /*13530*/  FMNMX.FTZ R5, R7, R15, !PT ;  /* 0x0000000f07057209 */ /* 0x008fe40007810000 */
[C---:B------:R-:W-:Y:S01]  /*13540*/  LOP3.LUT R8, R2.reuse, 0xff, RZ, 0xc0, !PT ;  /* 0x000000ff02087812 */ /* 0x040fe200078ec0ff */
[----:B------:R3:W-:Y:S01]  /*13550*/  MUFU.EX2 R69, R6 ;  /* 0x0000000600457308 */ /* 0x0007e20000000800 */
[----:B-1----:R-:W-:Y:S02]  /*13560*/  LOP3.LUT R4, R3, UR4, R34, 0x96, !PT ;  /* 0x0000000403047c12 */ /* 0x002fe4000f8e9622 */
[----:B------:R-:W-:-:S05]  /*13570*/  LOP3.LUT R3, R2, 0xffff, RZ, 0xc0, !PT ;  /* 0x0000ffff02037812 */ /* 0x000fca00078ec0ff */
[----:B------:R1:W-:Y:S01]  /*13580*/  MUFU.EX2 R68, R11 ;  /* 0x0000000b00447308 */ /* 0x0003e20000000800 */
[----:B------:R-:W-:Y:S02]  /*13590*/  SHF.R.U32.HI R7, RZ, 0x8, R3 ;  /* 0x00000008ff077819 */ /* 0x000fe40000011603 */
[--C-:B---3--:R-:W-:Y:S02]  /*135a0*/  SHF.R.U32.HI R6, RZ, 0x10, R2.reuse ;  /* 0x00000010ff067819 */ /* 0x108fe40000011602 */
[----:B------:R-:W-:Y:S01]  /*135b0*/  SHF.R.U32.HI R10, RZ, 0x18, R2 ;  /* 0x00000018ff0a7819 */ /* 0x000fe20000011602 */
[----:B------:R-:W-:Y:S01]  /*135c0*/  FFMA.FTZ R3, R28, UR40, -R13 ;  /* 0x000000281c037c23 */ /* 0x000fe2000801080d */
[C---:B------:R-:W-:Y:S02]  /*135d0*/  LOP3.LUT R2, R4.reuse, 0xffff, RZ, 0xc0, !PT ;  /* 0x0000ffff04027812 */ /* 0x040fe400078ec0ff */
[----:B------:R-:W-:Y:S01]  /*135e0*/  LOP3.LUT R9, R4, 0xff, RZ, 0xc0, !PT ;  /* 0x000000ff04097812 */ /* 0x000fe200078ec0ff */
[----:B------:R-:W3:Y:S01]  /*135f0*/  SHFL.BFLY PT, R12, R5, 0x1, 0x1f ;  /* 0x0c201f00050c7f89 */ /* 0x000ee200000e0000 */
[----:B-1----:R-:W-:-:S02]  /*13600*/  PRMT R11, R8, 0x5410, R7 ;  /* 0x00005410080b7816 */ /* 0x002fc40000000007 */
[----:B------:R-:W-:Y:S02]  /*13610*/  LOP3.LUT R8, R6, 0xff, RZ, 0xc0, !PT ;  /* 0x000000ff06087812 */ /* 0x000fe400078ec0ff */
[--C-:B------:R-:W-:Y:S02]  /*13620*/  SHF.R.U32.HI R6, RZ, 0x10, R4.reuse ;  /* 0x00000010ff067819 */ /* 0x100fe40000011604 */
[----:B------:R-:W-:Y:S01]  /*13630*/  SHF.R.U32.HI R7, RZ, 0x18, R4 ;  /* 0x00000018ff077819 */ /* 0x000fe20000011604 */
[----:B------:R-:W-:Y:S01]  /*13640*/  FFMA.FTZ R4, R29, UR40, -R13 ;  /* 0x000000281d047c23 */ /* 0x000fe2000801080d */
[----:B------:R1:W-:Y:S01]  /*13650*/  MUFU.EX2 R237, R3 ;  /* 0x0000000300ed7308 */ /* 0x0003e20000000800 */
[----:B----4-:R-:W-:Y:S01]  /*13660*/  FMNMX.FTZ R73, R73, R14, !PT ;  /* 0x0000000e49497209 */ /* 0x010fe20007810000 */
[----:B------:R-:W-:Y:S06]  /*13670*/  LDSM.16.MT88.4 R28, [R188+0x6000] ;  /* 0x00600000bc1c783b */ /* 0x000fec0000004200 */
[----:B------:R4:W-:Y:S01]  /*13680*/  MUFU.EX2 R251, R4 ;  /* 0x0000000400fb7308 */ /* 0x0009e20000000800 */
[----:B-1----:R-:W-:-:S04]  /*13690*/  SHF.R.U32.HI R3, RZ, 0x8, R2 ;  /* 0x00000008ff037819 */ /* 0x002fc80000011602 */
[----:B------:R-:W-:Y:S02]  /*136a0*/  PRMT R9, R9, 0x5410, R3 ;  /* 0x0000541009097816 */ /* 0x000fe40000000003 */
[----:B----4-:R-:W-:Y:S02]  /*136b0*/  FSEL R4, R71, RZ, P1 ;  /* 0x000000ff47047208 */ /* 0x010fe40000800000 */
[----:B------:R-:W-:-:S03]  /*136c0*/  FSEL R3, R70, RZ, P0 ;  /* 0x000000ff46037208 */ /* 0x000fc60000000000 */
[----:B------:R-:W-:Y:S01]  /*136d0*/  FADD.FTZ R4, R214, -R4 ;  /* 0x80000004d6047221 */ /* 0x000fe20000010000 */
[----:B------:R-:W-:Y:S01]  /*136e0*/  LOP3.LUT R2, R6, 0xff, RZ, 0xc0, !PT ;  /* 0x000000ff06027812 */ /* 0x000fe200078ec0ff */
[----:B------:R-:W-:Y:S02]  /*136f0*/  FADD.FTZ R3, R213, -R3 ;  /* 0x80000003d5037221 */ /* 0x000fe40000010000 */
[----:B------:R-:W-:Y:S01]  /*13700*/  FMUL.FTZ R4, R4, UR40 ;  /* 0x0000002804047c20 */ /* 0x000fe20008410000 */
[----:B------:R-:W-:Y:S01]  /*13710*/  PRMT R6, R2, 0x5410, R7 ;  /* 0x0000541002067816 */ /* 0x000fe20000000007 */
[----:B------:R-:W-:Y:S01]  /*13720*/  FFMA.FTZ R2, R26, UR40, -R13 ;  /* 0x000000281a027c23 */ /* 0x000fe2000801080d */
[----:B------:R-:W-:Y:S01]  /*13730*/  PRMT R214, R199, 0x7054, R199 ;  /* 0x00007054c7d67816 */ /* 0x000fe200000000c7 */
[----:B------:R1:W-:Y:S01]  /*13740*/  MUFU.EX2 R137, R4 ;  /* 0x0000000400897308 */ /* 0x0003e20000000800 */
[----:B------:R-:W-:Y:S01]  /*13750*/  FMUL.FTZ R3, R3, UR40 ;  /* 0x0000002803037c20 */ /* 0x000fe20008410000 */
[----:B------:R-:W-:Y:S01]  /*13760*/  FSETP.NEU.FTZ.AND P1, PT, R73, -INF , PT ;  /* 0xff8000004900780b */ /* 0x000fe20003f3d000 */
[----:B------:R-:W4:Y:S01]  /*13770*/  LDSM.16.MT88.4 R24, [R185+0x6000] ;  /* 0x00600000b918783b */ /* 0x000f220000004200 */
[----:B---3--:R-:W-:-:S04]  /*13780*/  FMNMX.FTZ R72, R5, R12, !PT ;  /* 0x0000000c05487209 */ /* 0x008fc80007810000 */
[----:B------:R3:W5:Y:S01]  /*13790*/  MUFU.EX2 R250, R2 ;  /* 0x0000000200fa7308 */ /* 0x0007620000000800 */
[----:B------:R-:W-:Y:S01]  /*137a0*/  HSET2.LE.AND R5, R9, R214, PT ;  /* 0x000000d609057233 */ /* 0x000fe20003803000 */
[----:B-1----:R-:W-:-:S06]  /*137b0*/  FMUL.FTZ R4, R73, UR40 ;  /* 0x0000002849047c20 */ /* 0x002fcc0008410000 */
[----:B------:R2:W1:Y:S01]  /*137c0*/  MUFU.EX2 R136, R3 ;  /* 0x0000000300887308 */ /* 0x0004620000000800 */
[--C-:B------:R-:W-:Y:S02]  /*137d0*/  HSET2.LE.AND R9, R6, R214.reuse, PT ;  /* 0x000000d606097233 */ /* 0x100fe40003803000 */
[----:B------:R-:W-:Y:S02]  /*137e0*/  FSEL R14, R4, RZ, P1 ;  /* 0x000000ff040e7208 */ /* 0x000fe40000800000 */
[----:B---3--:R-:W-:Y:S02]  /*137f0*/  HSET2.LE.AND R2, R11, R214, PT ;  /* 0x000000d60b027233 */ /* 0x008fe40003803000 */
[----:B--2---:R-:W-:-:S04]  /*13800*/  F2FP.F16.F32.PACK_AB R3, R240, R231 ;  /* 0x000000e7f003723e */ /* 0x004fc800000000ff */
[----:B------:R-:W-:Y:S01]  /*13810*/  LOP3.LUT R6, R2, R3, RZ, 0xc0, !PT ;  /* 0x0000000302067212 */ /* 0x000fe200078ec0ff */
[----:B------:R-:W-:Y:S02]  /*13820*/  FFMA.FTZ R2, R40, UR40, -R14 ;  /* 0x0000002828027c23 */ /* 0x000fe4000801080e */
[----:B------:R-:W2:Y:S02]  /*13830*/  LDSM.16.MT88.4 R40, [R186+0x6000] ;  /* 0x00600000ba28783b */ /* 0x000ea40000004200 */
[----:B------:R3:W-:Y:S01]  /*13840*/  MUFU.EX2 R247, R2 ;  /* 0x0000000200f77308 */ /* 0x0007e20000000800 */
[----:B------:R-:W-:Y:S02]  /*13850*/  FSETP.NEU.FTZ.AND P0, PT, R72, -INF , PT ;  /* 0xff8000004800780b */ /* 0x000fe40003f1d000 */
[----:B------:R-:W-:Y:S02]  /*13860*/  PRMT R8, R8, 0x5410, R10 ;  /* 0x0000541008087816 */ /* 0x000fe4000000000a */
[----:B-----5:R-:W-:Y:S01]  /*13870*/  F2FP.F16.F32.PACK_AB R4, R250, R251 ;  /* 0x000000fbfa04723e */ /* 0x020fe200000000ff */
[----:B---3--:R-:W-:-:S05]  /*13880*/  FMUL.FTZ R2, R72, UR40 ;  /* 0x0000002848027c20 */ /* 0x008fca0008410000 */
[----:B------:R-:W-:Y:S01]  /*13890*/  FSEL R12, R2, RZ, P0 ;  /* 0x000000ff020c7208 */ /* 0x000fe20000000000 */
[----:B------:R-:W-:Y:S01]  /*138a0*/  FFMA.FTZ R2, R37, UR40, -R14 ;  /* 0x0000002825027c23 */ /* 0x000fe2000801080e */
[----:B------:R-:W-:-:S03]  /*138b0*/  HSET2.LE.AND R7, R8, R214, PT ;  /* 0x000000d608077233 */ /* 0x000fc60003803000 */
[----:B------:R3:W-:Y:S01]  /*138c0*/  MUFU.EX2 R246, R2 ;  /* 0x0000000200f67308 */ /* 0x0007e20000000800 */
[----:B------:R-:W-:Y:S02]  /*138d0*/  F2FP.F16.F32.PACK_AB R8, R68, R234 ;  /* 0x000000ea4408723e */ /* 0x000fe400000000ff */
[----:B------:R-:W-:Y:S01]  /*138e0*/  F2FP.F16.F32.PACK_AB R10, R237, R69 ;  /* 0x00000045ed0a723e */ /* 0x000fe200000000ff */
[--C-:B------:R-:W-:Y:S01]  /*138f0*/  FFMA.FTZ R3, R58, UR40, -R14.reuse ;  /* 0x000000283a037c23 */ /* 0x100fe2000801080e */
[----:B------:R-:W-:Y:S01]  /*13900*/  LOP3.LUT R7, R7, R4, RZ, 0xc0, !PT ;  /* 0x0000000407077212 */ /* 0x000fe200078ec0ff */
[-C--:B------:R-:W-:Y:S01]  /*13910*/  FMUL.FTZ R88, R88, R137.reuse ;  /* 0x0000008958587220 */ /* 0x080fe20000410000 */
[----:B------:R-:W-:Y:S01]  /*13920*/  LOP3.LUT R4, R5, R8, RZ, 0xc0, !PT ;  /* 0x0000000805047212 */ /* 0x000fe200078ec0ff */
[-C--:B------:R-:W-:Y:S01]  /*13930*/  FMUL.FTZ R89, R89, R137.reuse ;  /* 0x0000008959597220 */ /* 0x080fe20000410000 */
[----:B------:R-:W-:Y:S01]  /*13940*/  LOP3.LUT R5, R9, R10, RZ, 0xc0, !PT ;  /* 0x0000000a09057212 */ /* 0x000fe200078ec0ff */
[-C--:B-1----:R-:W-:Y:S01]  /*13950*/  FMUL.FTZ R90, R90, R136.reuse ;  /* 0x000000885a5a7220 */ /* 0x082fe20000410000 */
[----:B------:R-:W-:Y:S01]  /*13960*/  FMUL.FTZ R91, R91, R136 ;  /* 0x000000885b5b7220 */ /* 0x000fe20000410000 */
[----:B---3--:R-:W-:Y:S01]  /*13970*/  FFMA.FTZ R2, R57, UR40, -R14 ;  /* 0x0000002839027c23 */ /* 0x008fe2000801080e */
[-C--:B------:R-:W-:Y:S01]  /*13980*/  FMUL.FTZ R92, R92, R137.reuse ;  /* 0x000000895c5c7220 */ /* 0x080fe20000410000 */
        /* <DEDUP_REMOVED lines=17> */
[----:B-1----:R-:W-:Y:S01]  /*13aa0*/  FFMA.FTZ R2, R63, UR40, -R12 ;  /* 0x000000283f027c23 */ /* 0x002fe2000801080c */
        /* <DEDUP_REMOVED lines=11> */
[----:B------:R-:W-:Y:S01]  /*13b60*/  MUFU.EX2 R249, R3 ;  /* 0x0000000300f97308 */ /* 0x000fe20000000800 */
[----:B------:R-:W-:Y:S01]  /*13b70*/  IMAD.WIDE.U32 R18, R18, -0x326172a9, RZ ;  /* 0xcd9e8d5712127825 */ /* 0x000fe200078e00ff */
[C---:B----4-:R-:W-:Y:S06]  /*13b80*/  HMMA.16816.F32 R152, R4.reuse, R26, R88 ;  /* 0x0000001a0498723c */ /* 0x050fec0000001858 */
[----:B------:R1:W-:Y:S01]  /*13b90*/  MUFU.EX2 R244, R2 ;  /* 0x0000000200f47308 */ /* 0x0003e20000000800 */
[C---:B------:R-:W-:Y:S06]  /*13ba0*/  HMMA.16816.F32 R144, R4.reuse, R28, R92 ;  /* 0x0000001c0490723c */ /* 0x040fec000000185c */
[C---:B------:R-:W-:Y:S06]  /*13bb0*/  HMMA.16816.F32 R156, R4.reuse, R24, R76 ;  /* 0x00000018049c723c */ /* 0x040fec000000184c */
[----:B------:R-:W-:Y:S01]  /*13bc0*/  HMMA.16816.F32 R148, R4, R30, R104 ;  /* 0x0000001e0494723c */ /* 0x000fe20000001868 */
[----:B-1----:R-:W-:-:S05]  /*13bd0*/  IMAD.WIDE.U32 R2, R16, -0x326172a9, RZ ;  /* 0xcd9e8d5710027825 */ /* 0x002fca00078e00ff */
[C---:B--2---:R-:W-:Y:S06]  /*13be0*/  HMMA.16816.F32 R108, R4.reuse, R40, R108 ;  /* 0x00000028046c723c */ /* 0x044fec000000186c */
[C---:B------:R-:W-:Y:S06]  /*13bf0*/  HMMA.16816.F32 R88, R4.reuse, R42, R120 ;  /* 0x0000002a0458723c */ /* 0x040fec0000001878 */
[C---:B------:R-:W-:Y:S06]  /*13c00*/  HMMA.16816.F32 R92, R4.reuse, R48, R124 ;  /* 0x00000030045c723c */ /* 0x040fec000000187c */
[----:B------:R-:W-:Y:S07]  /*13c10*/  HMMA.16816.F32 R132, R4, R50, R132 ;  /* 0x000000320484723c */ /* 0x000fee0000001884 */
[----:B------:R-:W-:Y:S01]  /*13c20*/  LOP3.LUT R4, R3, UR4, R18, 0x96, !PT ;  /* 0x0000000403047c12 */ /* 0x000fe2000f8e9612 */
[----:B------:R-:W-:Y:S01]  /*13c30*/  FFMA.FTZ R5, R66, UR40, -R12 ;  /* 0x0000002842057c23 */ /* 0x000fe2000801080c */
[----:B------:R-:W-:-:S02]  /*13c40*/  LOP3.LUT R3, R2, 0xffff, RZ, 0xc0, !PT ;  /* 0x0000ffff02037812 */ /* 0x000fc400078ec0ff */
[----:B------:R-:W-:Y:S01]  /*13c50*/  LOP3.LUT R6, R2, 0xff, RZ, 0xc0, !PT ;  /* 0x000000ff02067812 */ /* 0x000fe200078ec0ff */
[----:B------:R1:W-:Y:S01]  /*13c60*/  MUFU.EX2 R242, R5 ;  /* 0x0000000500f27308 */ /* 0x0003e20000000800 */
[----:B------:R-:W-:Y:S01]  /*13c70*/  SHF.R.U32.HI R3, RZ, 0x8, R3 ;  /* 0x00000008ff037819 */ /* 0x000fe20000011603 */
[----:B------:R-:W-:-:S03]  /*13c80*/  FFMA.FTZ R8, R67, UR40, -R12 ;  /* 0x0000002843087c23 */ /* 0x000fc6000801080c */
[----:B------:R-:W-:Y:S01]  /*13c90*/  PRMT R10, R6, 0x5410, R3 ;  /* 0x00005410060a7816 */ /* 0x000fe20000000003 */
[----:B------:R-:W-:Y:S01]  /*13ca0*/  FFMA.FTZ R3, R65, UR40, -R12 ;  /* 0x0000002841037c23 */ /* 0x000fe2000801080c */
[----:B------:R-:W-:Y:S01]  /*13cb0*/  SHF.R.U32.HI R7, RZ, 0x10, R2 ;  /* 0x00000010ff077819 */ /* 0x000fe20000011602 */
[----:B------:R2:W-:Y:S01]  /*13cc0*/  MUFU.EX2 R243, R8 ;  /* 0x0000000800f37308 */ /* 0x0005e20000000800 */
[----:B-1----:R-:W-:-:S07]  /*13cd0*/  FSEL R5, R73, RZ, P1 ;  /* 0x000000ff49057208 */ /* 0x002fce0000800000 */
[----:B------:R1:W4:Y:S01]  /*13ce0*/  MUFU.EX2 R241, R3 ;  /* 0x0000000300f17308 */ /* 0x0003220000000800 */
[----:B------:R-:W-:Y:S01]  /*13cf0*/  FADD.FTZ R6, R215, -R5 ;  /* 0x80000005d7067221 */ /* 0x000fe20000010000 */
[----:B------:R-:W-:Y:S02]  /*13d00*/  FSEL R5, R72, RZ, P0 ;  /* 0x000000ff48057208 */ /* 0x000fe40000000000 */
[----:B--2---:R-:W-:Y:S01]  /*13d10*/  SHF.R.U32.HI R8, RZ, 0x18, R2 ;  /* 0x00000018ff087819 */ /* 0x004fe20000011602 */
[----:B------:R-:W-:Y:S01]  /*13d20*/  FMUL.FTZ R9, R6, UR40 ;  /* 0x0000002806097c20 */ /* 0x000fe20008410000 */
[----:B------:R-:W-:Y:S01]  /*13d30*/  LOP3.LUT R2, R4, 0xffff, RZ, 0xc0, !PT ;  /* 0x0000ffff04027812 */ /* 0x000fe200078ec0ff */
[----:B------:R-:W-:Y:S01]  /*13d40*/  FADD.FTZ R6, R248, -R5 ;  /* 0x80000005f8067221 */ /* 0x000fe20000010000 */
[----:B------:R-:W-:Y:S02]  /*13d50*/  LOP3.LUT R7, R7, 0xff, RZ, 0xc0, !PT ;  /* 0x000000ff07077812 */ /* 0x000fe400078ec0ff */
[----:B------:R-:W-:-:S02]  /*13d60*/  SHF.R.U32.HI R5, RZ, 0x10, R4 ;  /* 0x00000010ff057819 */ /* 0x000fc40000011604 */
[----:B------:R-:W-:Y:S02]  /*13d70*/  PRMT R11, R7, 0x5410, R8 ;  /* 0x00005410070b7816 */ /* 0x000fe40000000008 */
[----:B-1----:R-:W-:Y:S01]  /*13d80*/  SHF.R.U32.HI R3, RZ, 0x8, R2 ;  /* 0x00000008ff037819 */ /* 0x002fe20000011602 */
[----:B------:R-:W-:Y:S01]  /*13d90*/  FMUL.FTZ R8, R6, UR40 ;  /* 0x0000002806087c20 */ /* 0x000fe20008410000 */
[----:B------:R-:W-:Y:S01]  /*13da0*/  LOP3.LUT R2, R4, 0xff, RZ, 0xc0, !PT ;  /* 0x000000ff04027812 */ /* 0x000fe200078ec0ff */
[----:B------:R-:W-:Y:S01]  /*13db0*/  IMAD.MOV.U32 R107, RZ, RZ, R69 ;  /* 0x000000ffff6b7224 */ /* 0x000fe200078e0045 */
[----:B------:R-:W-:Y:S01]  /*13dc0*/  SHF.R.U32.HI R7, RZ, 0x18, R4 ;  /* 0x00000018ff077819 */ /* 0x000fe20000011604 */
[----:B------:R1:W2:Y:S01]  /*13dd0*/  MUFU.EX2 R69, R9 ;  /* 0x0000000900457308 */ /* 0x0002a20000000800 */
[----:B------:R-:W-:Y:S02]  /*13de0*/  LOP3.LUT R6, R5, 0xff, RZ, 0xc0, !PT ;  /* 0x000000ff05067812 */ /* 0x000fe400078ec0ff */
[----:B------:R-:W-:-:S02]  /*13df0*/  HSET2.LE.AND R4, R10, R214, PT ;  /* 0x000000d60a047233 */ /* 0x000fc40003803000 */
[----:B---3--:R-:W-:Y:S02]  /*13e00*/  F2FP.F16.F32.PACK_AB R5, R245, R246 ;  /* 0x000000f6f505723e */ /* 0x008fe400000000ff */
[----:B------:R-:W-:Y:S01]  /*13e10*/  PRMT R7, R6, 0x5410, R7 ;  /* 0x0000541006077816 */ /* 0x000fe20000000007 */
[----:B------:R-:W-:Y:S01]  /*13e20*/  IMAD.MOV.U32 R106, RZ, RZ, R68 ;  /* 0x000000ffff6a7224 */ /* 0x000fe200078e0044 */
[----:B------:R-:W-:Y:S01]  /*13e30*/  LOP3.LUT R10, R4, R5, RZ, 0xc0, !PT ;  /* 0x00000005040a7212 */ /* 0x000fe200078ec0ff */
[----:B------:R3:W5:Y:S01]  /*13e40*/  MUFU.EX2 R68, R8 ;  /* 0x0000000800447308 */ /* 0x0007620000000800 */
[----:B------:R-:W-:Y:S02]  /*13e50*/  HSET2.LE.AND R4, R11, R214, PT ;  /* 0x000000d60b047233 */ /* 0x000fe40003803000 */
[----:B-1----:R-:W-:Y:S01]  /*13e60*/  PRMT R9, R2, 0x5410, R3 ;  /* 0x0000541002097816 */ /* 0x002fe20000000003 */
[----:B------:R-:W-:Y:S01]  /*13e70*/  IMAD.WIDE.U32 R2, R17, -0x326172a9, RZ ;  /* 0xcd9e8d5711027825 */ /* 0x000fe200078e00ff */
[----:B----4-:R-:W-:-:S03]  /*13e80*/  F2FP.F16.F32.PACK_AB R5, R241, R242 ;  /* 0x000000f2f105723e */ /* 0x010fc600000000ff */
[--C-:B------:R-:W-:Y:S02]  /*13e90*/  HSET2.LE.AND R6, R9, R214.reuse, PT ;  /* 0x000000d609067233 */ /* 0x100fe40003803000 */
[----:B------:R-:W-:Y:S02]  /*13ea0*/  LOP3.LUT R17, R3, UR36, R74, 0x96, !PT ;  /* 0x0000002403117c12 */ /* 0x000fe4000f8e964a */
[----:B------:R-:W-:Y:S01]  /*13eb0*/  HSET2.LE.AND R9, R7, R214, PT ;  /* 0x000000d607097233 */ /* 0x000fe20003803000 */
[----:B---3--:R-:W-:Y:S01]  /*13ec0*/  FFMA.FTZ R8, R62, UR40, -R14 ;  /* 0x000000283e087c23 */ /* 0x008fe2000801080e */
[----:B------:R-:W-:Y:S02]  /*13ed0*/  F2FP.F16.F32.PACK_AB R7, R249, R247 ;  /* 0x000000f7f907723e */ /* 0x000fe400000000ff */
[----:B------:R-:W-:Y:S01]  /*13ee0*/  F2FP.F16.F32.PACK_AB R15, R243, R244 ;  /* 0x000000f4f30f723e */ /* 0x000fe200000000ff */
[----:B------:R-:W-:Y:S01]  /*13ef0*/  IMAD.MOV.U32 R248, RZ, RZ, R240 ;  /* 0x000000fffff87224 */ /* 0x000fe200078e00f0 */
[----:B------:R-:W-:Y:S01]  /*13f00*/  LOP3.LUT R11, R4, R5, RZ, 0xc0, !PT ;  /* 0x00000005040b7212 */ /* 0x000fe200078ec0ff */
[----:B------:R1:W-:Y:S01]  /*13f10*/  MUFU.EX2 R240, R8 ;  /* 0x0000000800f07308 */ /* 0x0003e20000000800 */
[----:B------:R-:W-:Y:S01]  /*13f20*/  IMAD.WIDE.U32 R4, R17, -0x2daee0ad, RZ ;  /* 0xd2511f5311047825 */ /* 0x000fe200078e00ff */
[----:B------:R-:W-:-:S02]  /*13f30*/  LOP3.LUT R9, R9, R15, RZ, 0xc0, !PT ;  /* 0x0000000f09097212 */ /* 0x000fc400078ec0ff */
[----:B------:R-:W-:Y:S02]  /*13f40*/  LOP3.LUT R3, R3, UR36, R232, 0x96, !PT ;  /* 0x0000002403037c12 */ /* 0x000fe4000f8e96e8 */
[----:B------:R-:W-:Y:S01]  /*13f50*/  LOP3.LUT R15, R21, UR32, R2, 0x96, !PT ;  /* 0x00000020150f7c12 */ /* 0x000fe2000f8e9602 */
[----:B------:R-:W-:Y:S02]  /*13f60*/  IMAD.MOV.U32 R213, RZ, RZ, R238 ;  /* 0x000000ffffd57224 */ /* 0x000fe400078e00ee */
[----:B------:R-:W-:Y:S01]  /*13f70*/  IMAD.MOV.U32 R57, RZ, RZ, R236 ;  /* 0x000000ffff397224 */ /* 0x000fe200078e00ec */
        /* <DEDUP_REMOVED lines=8> */
[----:B------:R-:W-:Y:S01]  /*14000*/  IMAD.MOV.U32 R58, RZ, RZ, R237 ;  /* 0x000000ffff3a7224 */ /* 0x000fe200078e00ed */
[----:B------:R3:W-:Y:S01]  /*14010*/  MUFU.EX2 R236, R5 ;  /* 0x0000000500ec7308 */ /* 0x0007e20000000800 */
[----:B------:R-:W-:Y:S02]  /*14020*/  IMAD.MOV.U32 R127, RZ, RZ, R235 ;  /* 0x000000ffff7f7224 */ /* 0x000fe400078e00eb */
[----:B-1----:R-:W-:Y:S01]  /*14030*/  FFMA.FTZ R6, R36, UR40, -R14 ;  /* 0x0000002824067c23 */ /* 0x002fe2000801080e */
[----:B------:R-:W-:-:S04]  /*14040*/  IMAD.WIDE.U32 R36, R7, -0x2daee0ad, RZ ;  /* 0xd2511f5307247825 */ /* 0x000fc800078e00ff */
[----:B------:R1:W-:Y:S01]  /*14050*/  MUFU.EX2 R237, R6 ;  /* 0x0000000600ed7308 */ /* 0x0003e20000000800 */
[----:B---3--:R-:W-:Y:S01]  /*14060*/  LOP3.LUT R5, R3, UR29, R32, 0x96, !PT ;  /* 0x0000001d03057c12 */ /* 0x008fe2000f8e9620 */
[----:B------:R-:W-:Y:S01]  /*14070*/  FFMA.FTZ R3, R61, UR40, -R0 ;  /* 0x000000283d037c23 */ /* 0x000fe20008010800 */
[----:B------:R-:W-:Y:S01]  /*14080*/  LOP3.LUT R37, R37, UR25, R4, 0x96, !PT ;  /* 0x0000001925257c12 */ /* 0x000fe2000f8e9604 */
[----:B------:R-:W-:-:S04]  /*14090*/  FFMA.FTZ R4, R59, UR40, -R0 ;  /* 0x000000283b047c23 */ /* 0x000fc80008010800 */
[----:B------:R3:W-:Y:S01]  /*140a0*/  MUFU.EX2 R235, R3 ;  /* 0x0000000300eb7308 */ /* 0x0007e20000000800 */
[----:B------:R-:W-:Y:S01]  /*140b0*/  LOP3.LUT R7, R35, UR19, R44, 0x96, !PT ;  /* 0x0000001323077c12 */ /* 0x000fe2000f8e962c */
[----:B------:R-:W-:Y:S02]  /*140c0*/  IMAD.MOV.U32 R126, RZ, RZ, R234 ;  /* 0x000000ffff7e7224 */ /* 0x000fe400078e00ea */
[----:B------:R-:W-:Y:S01]  /*140d0*/  FFMA.FTZ R16, R60, UR40, -R14 ;  /* 0x000000283c107c23 */ /* 0x000fe2000801080e */
[----:B------:R-:W-:Y:S02]  /*140e0*/  IMAD.MOV.U32 R124, RZ, RZ, R239 ;  /* 0x000000ffff7c7224 */ /* 0x000fe400078e00ef */
[-C--:B--2---:R-:W-:Y:S01]  /*140f0*/  FMUL.FTZ R84, R84, R69.reuse ;  /* 0x0000004554547220 */ /* 0x084fe20000410000 */
[-C--:B------:R-:W-:Y:S01]  /*14100*/  FMUL.FTZ R85, R85, R69.reuse ;  /* 0x0000004555557220 */ /* 0x080fe20000410000 */
[-C--:B-----5:R-:W-:Y:S01]  /*14110*/  FMUL.FTZ R86, R86, R68.reuse ;  /* 0x0000004456567220 */ /* 0x0a0fe20000410000 */
[----:B-1----:R-:W-:Y:S01]  /*14120*/  LOP3.LUT R6, R23, UR25, R2, 0x96, !PT ;  /* 0x0000001917067c12 */ /* 0x002fe2000f8e9602 */
[----:B------:R1:W-:Y:S01]  /*14130*/  MUFU.EX2 R234, R4 ;  /* 0x0000000400ea7308 */ /* 0x0003e20000000800 */
[----:B------:R-:W-:Y:S01]  /*14140*/  FMUL.FTZ R87, R87, R68 ;  /* 0x0000004457577220 */ /* 0x000fe20000410000 */
[----:B------:R-:W-:Y:S01]  /*14150*/  UIADD3 UR6, UR31, 0x646e171e, URZ ;  /* 0x646e171e1f067890 */ /* 0x000fe2000fffe03f */
[----:B------:R-:W-:Y:S01]  /*14160*/  FMUL.FTZ R96, R96, R69 ;  /* 0x0000004560607220 */ /* 0x000fe20000410000 */
[----:B------:R-:W-:-:S04]  /*14170*/  IMAD.WIDE.U32 R74, R6, -0x326172a9, RZ ;  /* 0xcd9e8d57064a7825 */ /* 0x000fc800078e00ff */
[-C--:B------:R-:W-:Y:S01]  /*14180*/  FMUL.FTZ R97, R97, R69.reuse ;  /* 0x0000004561617220 */ /* 0x080fe20000410000 */
[-C--:B------:R-:W-:Y:S01]  /*14190*/  FMUL.FTZ R98, R98, R68.reuse ;  /* 0x0000004462627220 */ /* 0x080fe20000410000 */
[-C--:B------:R-:W-:Y:S01]  /*141a0*/  FMUL.FTZ R99, R99, R68.reuse ;  /* 0x0000004463637220 */ /* 0x080fe20000410000 */
[----:B---3--:R-:W-:Y:S01]  /*141b0*/  IMAD.WIDE.U32 R2, R5, -0x326172a9, RZ ;  /* 0xcd9e8d5705027825 */ /* 0x008fe200078e00ff */
[----:B------:R2:W-:Y:S03]  /*141c0*/  MUFU.EX2 R239, R16 ;  /* 0x0000001000ef7308 */ /* 0x0005e60000000800 */
[-C--:B------:R-:W-:Y:S01]  /*141d0*/  FMUL.FTZ R100, R100, R69.reuse ;  /* 0x0000004564647220 */ /* 0x080fe20000410000 */
[----:B------:R-:W-:Y:S01]  /*141e0*/  FMUL.FTZ R101, R101, R69 ;  /* 0x0000004565657220 */ /* 0x000fe20000410000 */
[-C--:B------:R-:W-:Y:S01]  /*141f0*/  FMUL.FTZ R102, R102, R68.reuse ;  /* 0x0000004466667220 */ /* 0x080fe20000410000 */
[----:B------:R-:W-:Y:S01]  /*14200*/  LOP3.LUT R21, R3, UR28, R20, 0x96, !PT ;  /* 0x0000001c03157c12 */ /* 0x000fe2000f8e9614 */
[----:B------:R-:W-:Y:S01]  /*14210*/  FMUL.FTZ R103, R103, R68 ;  /* 0x0000004467677220 */ /* 0x000fe20000410000 */
[----:B------:R-:W-:Y:S01]  /*14220*/  LOP3.LUT R23, R75, UR24, R2, 0x96, !PT ;  /* 0x000000184b177c12 */ /* 0x000fe2000f8e9602 */
[----:B------:R-:W-:Y:S01]  /*14230*/  IMAD.WIDE.U32 R2, R7, -0x2daee0ad, RZ ;  /* 0xd2511f5307027825 */ /* 0x000fe200078e00ff */
[----:B-1----:R-:W-:-:S03]  /*14240*/  LOP3.LUT R4, R19, UR19, R52, 0x96, !PT ;  /* 0x0000001313047c12 */ /* 0x002fc6000f8e9634 */
[----:B------:R-:W-:Y:S01]  /*14250*/  FFMA.FTZ R5, R138, UR40, -R0 ;  /* 0x000000288a057c23 */ /* 0x000fe20008010800 */
[----:B------:R-:W-:Y:S01]  /*14260*/  FFMA.FTZ R6, R168, UR40, -R13 ;  /* 0x00000028a8067c23 */ /* 0x000fe2000801080d */
[----:B------:R-:W-:Y:S01]  /*14270*/  IMAD.MOV.U32 R125, RZ, RZ, R231 ;  /* 0x000000ffff7d7224 */ /* 0x000fe200078e00e7 */
[----:B------:R-:W-:Y:S01]  /*14280*/  LOP3.LUT R7, R2, 0xff, RZ, 0xc0, !PT ;  /* 0x000000ff02077812 */ /* 0x000fe200078ec0ff */
[----:B------:R-:W-:Y:S02]  /*14290*/  IMAD.MOV.U32 R104, RZ, RZ, R213 ;  /* 0x000000ffff687224 */ /* 0x000fe400078e00d5 */
[-C--:B------:R-:W-:Y:S01]  /*142a0*/  FMUL.FTZ R80, R80, R69.reuse ;  /* 0x0000004550507220 */ /* 0x080fe20000410000 */
[----:B------:R-:W-:Y:S02]  /*142b0*/  IMAD.MOV.U32 R105, RZ, RZ, R58 ;  /* 0x000000ffff697224 */ /* 0x000fe400078e003a */
[-C--:B------:R-:W-:Y:S01]  /*142c0*/  FMUL.FTZ R81, R81, R69.reuse ;  /* 0x0000004551517220 */ /* 0x080fe20000410000 */
[----:B--2---:R-:W-:Y:S01]  /*142d0*/  IMAD.WIDE.U32 R16, R4, -0x2daee0ad, RZ ;  /* 0xd2511f5304107825 */ /* 0x004fe200078e00ff */
[----:B------:R-:W-:Y:S01]  /*142e0*/  LOP3.LUT R4, R2, 0xffff, RZ, 0xc0, !PT ;  /* 0x0000ffff02047812 */ /* 0x000fe200078ec0ff */
[----:B------:R1:W2:Y:S01]  /*142f0*/  MUFU.EX2 R233, R5 ;  /* 0x0000000500e97308 */ /* 0x0002a20000000800 */
[----:B------:R-:W-:Y:S01]  /*14300*/  SHF.R.U32.HI R15, RZ, 0x18, R2 ;  /* 0x00000018ff0f7819 */ /* 0x000fe20000011602 */
[-C--:B------:R-:W-:Y:S01]  /*14310*/  FMUL.FTZ R82, R82, R68.reuse ;  /* 0x0000004452527220 */ /* 0x080fe20000410000 */
[----:B------:R-:W-:Y:S01]  /*14320*/  SHF.R.U32.HI R4, RZ, 0x8, R4 ;  /* 0x00000008ff047819 */ /* 0x000fe20000011604 */
[-C--:B------:R-:W-:Y:S01]  /*14330*/  FMUL.FTZ R83, R83, R68.reuse ;  /* 0x0000004453537220 */ /* 0x080fe20000410000 */
[-C--:B------:R-:W-:Y:S01]  /*14340*/  FMUL.FTZ R112, R112, R69.reuse ;  /* 0x0000004570707220 */ /* 0x080fe20000410000 */
[-C--:B------:R-:W-:Y:S01]  /*14350*/  FMUL.FTZ R113, R113, R69.reuse ;  /* 0x0000004571717220 */ /* 0x080fe20000410000 */
[----:B------:R-:W-:Y:S01]  /*14360*/  PRMT R19, R7, 0x5410, R4 ;  /* 0x0000541007137816 */ /* 0x000fe20000000004 */
[----:B------:R3:W-:Y:S01]  /*14370*/  MUFU.EX2 R232, R6 ;  /* 0x0000000600e87308 */ /* 0x0007e20000000800 */
[--C-:B------:R-:W-:Y:S01]  /*14380*/  FFMA.FTZ R4, R161, UR40, -R13.reuse ;  /* 0x00000028a1047c23 */ /* 0x100fe2000801080d */
[C---:B------:R-:W-:Y:S01]  /*14390*/  HMMA.16816.F32 R64, R8.reuse, R26, R84 ;  /* 0x0000001a0840723c */ /* 0x040fe20000001854 */
[-C--:B------:R-:W-:Y:S01]  /*143a0*/  FMUL.FTZ R114, R114, R68.reuse ;  /* 0x0000004472727220 */ /* 0x080fe20000410000 */
[-C--:B------:R-:W-:Y:S01]  /*143b0*/  FMUL.FTZ R115, R115, R68.reuse ;  /* 0x0000004473737220 */ /* 0x080fe20000410000 */
[-C--:B------:R-:W-:Y:S01]  /*143c0*/  FMUL.FTZ R116, R116, R69.reuse ;  /* 0x0000004574747220 */ /* 0x080fe20000410000 */
[-C--:B------:R-:W-:Y:S01]  /*143d0*/  FMUL.FTZ R117, R117, R69.reuse ;  /* 0x0000004575757220 */ /* 0x080fe20000410000 */
[-C--:B------:R-:W-:Y:S01]  /*143e0*/  FMUL.FTZ R118, R118, R68.reuse ;  /* 0x0000004476767220 */ /* 0x080fe20000410000 */
[-C--:B------:R-:W-:Y:S01]  /*143f0*/  FMUL.FTZ R119, R119, R68.reuse ;  /* 0x0000004477777220 */ /* 0x080fe20000410000 */
[----:B-1----:R-:W-:Y:S01]  /*14400*/  SHF.R.U32.HI R5, RZ, 0x10, R2 ;  /* 0x00000010ff057819 */ /* 0x002fe20000011602 */
[--C-:B------:R-:W-:Y:S01]  /*14410*/  FFMA.FTZ R2, R166, UR40, -R13.reuse ;  /* 0x00000028a6027c23 */ /* 0x100fe2000801080d */
[----:B------:R-:W-:Y:S01]  /*14420*/  IMAD.MOV.U32 R85, RZ, RZ, R106 ;  /* 0x000000ffff557224 */ /* 0x000fe200078e006a */
[----:B------:R-:W-:Y:S01]  /*14430*/  MUFU.EX2 R215, R4 ;  /* 0x0000000400d77308 */ /* 0x000fe20000000800 */
[----:B------:R-:W-:Y:S01]  /*14440*/  LOP3.LUT R5, R5, 0xff, RZ, 0xc0, !PT ;  /* 0x000000ff05057812 */ /* 0x000fe200078ec0ff */
[-C--:B------:R-:W-:Y:S01]  /*14450*/  FMUL.FTZ R128, R128, R69.reuse ;  /* 0x0000004580807220 */ /* 0x080fe20000410000 */
[-C--:B------:R-:W-:Y:S01]  /*14460*/  FMUL.FTZ R129, R129, R69.reuse ;  /* 0x0000004581817220 */ /* 0x080fe20000410000 */
[-C--:B------:R-:W-:Y:S01]  /*14470*/  FMUL.FTZ R130, R130, R68.reuse ;  /* 0x0000004482827220 */ /* 0x080fe20000410000 */
[----:B---3--:R-:W-:Y:S01]  /*14480*/  FFMA.FTZ R6, R163, UR40, -R13 ;  /* 0x00000028a3067c23 */ /* 0x008fe2000801080d */
[-C--:B------:R-:W-:Y:S01]  /*14490*/  FMUL.FTZ R131, R131, R68.reuse ;  /* 0x0000004483837220 */ /* 0x080fe20000410000 */
[-C--:B------:R-:W-:Y:S01]  /*144a0*/  FMUL.FTZ R140, R140, R69.reuse ;  /* 0x000000458c8c7220 */ /* 0x080fe20000410000 */
[----:B------:R1:W-:Y:S01]  /*144b0*/  MUFU.EX2 R231, R2 ;  /* 0x0000000200e77308 */ /* 0x0003e20000000800 */
[----:B------:R-:W-:Y:S01]  /*144c0*/  IMAD.MOV.U32 R106, RZ, RZ, R57 ;  /* 0x000000ffff6a7224 */ /* 0x000fe200078e0039 */
[C---:B------:R-:W-:Y:S01]  /*144d0*/  HMMA.16816.F32 R60, R8.reuse, R28, R96 ;  /* 0x0000001c083c723c */ /* 0x040fe20000001860 */
[----:B------:R-:W-:Y:S01]  /*144e0*/  PRMT R20, R5, 0x5410, R15 ;  /* 0x0000541005147816 */ /* 0x000fe2000000000f */
[----:B------:R-:W-:Y:S01]  /*144f0*/  FMUL.FTZ R141, R141, R69 ;  /* 0x000000458d8d7220 */ /* 0x000fe20000410000 */
[-C--:B------:R-:W-:Y:S01]  /*14500*/  FMUL.FTZ R142, R142, R68.reuse ;  /* 0x000000448e8e7220 */ /* 0x080fe20000410000 */
[----:B------:R-:W-:Y:S01]  /*14510*/  FMUL.FTZ R143, R143, R68 ;  /* 0x000000448f8f7220 */ /* 0x000fe20000410000 */
[----:B------:R-:W-:Y:S01]  /*14520*/  LDSM.16.MT88.4 R32, [R187+0x6800] ;  /* 0x00680000bb20783b */ /* 0x000fe20000004200 */
[----:B------:R2:W3:Y:S01]  /*14530*/  MUFU.EX2 R213, R6 ;  /* 0x0000000600d57308 */ /* 0x0004e20000000800 */
[----:B------:R-:W-:Y:S02]  /*14540*/  HMMA.16816.F32 R56, R8, R30, R100 ;  /* 0x0000001e0838723c */ /* 0x000fe40000001864 */
[----:B------:R-:W4:Y:S01]  /*14550*/  LDSM.16.MT88.4 R28, [R185+0x6800] ;  /* 0x00680000b91c783b */ /* 0x000f220000004200 */
[----:B-1----:R-:W-:-:S03]  /*14560*/  LOP3.LUT R2, R3, UR6, R46, 0x96, !PT ;  /* 0x0000000603027c12 */ /* 0x002fc6000f8e962e */
[----:B------:R-:W-:Y:S01]  /*14570*/  HMMA.16816.F32 R76, R8, R24, R80 ;  /* 0x00000018084c723c */ /* 0x000fe20000001850 */
[----:B------:R-:W1:Y:S01]  /*14580*/  LDSM.16.MT88.4 R24, [R188+0x6800] ;  /* 0x00680000bc18783b */ /* 0x000e620000004200 */
[C---:B------:R-:W-:Y:S02]  /*14590*/  LOP3.LUT R4, R2.reuse, 0xffff, RZ, 0xc0, !PT ;  /* 0x0000ffff02047812 */ /* 0x040fe400078ec0ff */
[--C-:B------:R-:W-:Y:S01]  /*145a0*/  SHF.R.U32.HI R5, RZ, 0x10, R2.reuse ;  /* 0x00000010ff057819 */ /* 0x100fe20000011602 */
[----:B------:R-:W5:Y:S01]  /*145b0*/  LDSM.16.MT88.4 R44, [R186+0x6800] ;  /* 0x00680000ba2c783b */ /* 0x000f620000004200 */
[----:B------:R-:W-:Y:S02]  /*145c0*/  LOP3.LUT R15, R2, 0xff, RZ, 0xc0, !PT ;  /* 0x000000ff020f7812 */ /* 0x000fe400078ec0ff */
[----:B------:R-:W-:Y:S02]  /*145d0*/  SHF.R.U32.HI R18, RZ, 0x18, R2 ;  /* 0x00000018ff127819 */ /* 0x000fe40000011602 */
[----:B------:R-:W-:-:S02]  /*145e0*/  SHF.R.U32.HI R4, RZ, 0x8, R4 ;  /* 0x00000008ff047819 */ /* 0x000fc40000011604 */
[----:B------:R-:W-:Y:S02]  /*145f0*/  LOP3.LUT R7, R5, 0xff, RZ, 0xc0, !PT ;  /* 0x000000ff05077812 */ /* 0x000fe400078ec0ff */
[--C-:B------:R-:W-:Y:S02]  /*14600*/  HSET2.LE.AND R2, R19, R214.reuse, PT ;  /* 0x000000d613027233 */ /* 0x100fe40003803000 */
[----:B--2---:R-:W-:Y:S02]  /*14610*/  F2FP.F16.F32.PACK_AB R6, R233, R234 ;  /* 0x000000eae906723e */ /* 0x004fe400000000ff */
[----:B------:R-:W-:Y:S01]  /*14620*/  PRMT R5, R15, 0x5410, R4 ;  /* 0x000054100f057816 */ /* 0x000fe20000000004 */
[----:B------:R-:W-:Y:S01]  /*14630*/  FFMA.FTZ R4, R164, UR40, -R14 ;  /* 0x00000028a4047c23 */ /* 0x000fe2000801080e */
[----:B------:R-:W-:Y:S02]  /*14640*/  PRMT R15, R7, 0x5410, R18 ;  /* 0x00005410070f7816 */ /* 0x000fe40000000012 */
[----:B------:R-:W-:Y:S01]  /*14650*/  LOP3.LUT R6, R2, R6, RZ, 0xc0, !PT ;  /* 0x0000000602067212 */ /* 0x000fe200078ec0ff */
[----:B------:R-:W-:Y:S01]  /*14660*/  FFMA.FTZ R2, R162, UR40, -R14 ;  /* 0x00000028a2027c23 */ /* 0x000fe2000801080e */
[----:B------:R3:W-:Y:S01]  /*14670*/  MUFU.EX2 R166, R4 ;  /* 0x0000000400a67308 */ /* 0x0007e20000000800 */
[----:B------:R-:W-:-:S02]  /*14680*/  HSET2.LE.AND R7, R20, R214, PT ;  /* 0x000000d614077233 */ /* 0x000fc40003803000 */
[--C-:B------:R-:W-:Y:S02]  /*14690*/  HSET2.LE.AND R5, R5, R214.reuse, PT ;  /* 0x000000d605057233 */ /* 0x100fe40003803000 */
[----:B------:R-:W-:Y:S02]  /*146a0*/  HSET2.LE.AND R18, R15, R214, PT ;  /* 0x000000d60f127233 */ /* 0x000fe40003803000 */
[----:B------:R-:W-:Y:S01]  /*146b0*/  F2FP.F16.F32.PACK_AB R15, R235, R236 ;  /* 0x000000eceb0f723e */ /* 0x000fe200000000ff */
[----:B------:R2:W-:Y:S01]  /*146c0*/  MUFU.EX2 R164, R2 ;  /* 0x0000000200a47308 */ /* 0x0005e20000000800 */
[----:B------:R-:W-:Y:S01]  /*146d0*/  HMMA.16816.F32 R120, R8, R40, R112 ;  /* 0x000000280878723c */ /* 0x000fe20000001870 */
[----:B---3--:R-:W-:-:S05]  /*146e0*/  F2FP.F16.F32.PACK_AB R4, R213, R215 ;  /* 0x000000d7d504723e */ /* 0x008fca00000000ff */
[----:B------:R-:W-:Y:S01]  /*146f0*/  HMMA.16816.F32 R116, R8, R42, R116 ;  /* 0x0000002a0874723c */ /* 0x000fe20000001874 */
[----:B------:R-:W-:Y:S02]  /*14700*/  LOP3.LUT R7, R7, R4, RZ, 0xc0, !PT ;  /* 0x0000000407077212 */ /* 0x000fe400078ec0ff */
[----:B--2---:R-:W-:-:S03]  /*14710*/  F2FP.F16.F32.PACK_AB R2, R231, R232 ;  /* 0x000000e8e702723e */ /* 0x004fc600000000ff */
[C---:B------:R-:W-:Y:S01]  /*14720*/  HMMA.16816.F32 R128, R8.reuse, R48, R128 ;  /* 0x000000300880723c */ /* 0x040fe20000001880 */
[----:B------:R-:W-:Y:S01]  /*14730*/  LOP3.LUT R4, R5, R15, RZ, 0xc0, !PT ;  /* 0x0000000f05047212 */ /* 0x000fe200078ec0ff */
[--C-:B------:R-:W-:Y:S01]  /*14740*/  FFMA.FTZ R15, R176, UR40, -R12.reuse ;  /* 0x00000028b00f7c23 */ /* 0x100fe2000801080c */
[----:B------:R-:W-:Y:S02]  /*14750*/  LOP3.LUT R5, R18, R2, RZ, 0xc0, !PT ;  /* 0x0000000212057212 */ /* 0x000fe400078ec0ff */
[C---:B------:R-:W-:Y:S01]  /*14760*/  LOP3.LUT R2, R16.reuse, 0xffff, RZ, 0xc0, !PT ;  /* 0x0000ffff10027812 */ /* 0x040fe200078ec0ff */
[----:B------:R-:W-:Y:S01]  /*14770*/  HMMA.16816.F32 R80, R8, R50, R140 ;  /* 0x000000320850723c */ /* 0x000fe2000000188c */
[----:B------:R2:W-:Y:S06]  /*14780*/  MUFU.EX2 R163, R15 ;  /* 0x0000000f00a37308 */ /* 0x0005ec0000000800 */
[----:B------:R-:W-:Y:S01]  /*14790*/  FFMA.FTZ R9, R171, UR40, -R12 ;  /* 0x00000028ab097c23 */ /* 0x000fe2000801080c */
[----:B------:R-:W-:-:S02]  /*147a0*/  LOP3.LUT R10, R16, 0xff, RZ, 0xc0, !PT ;  /* 0x000000ff100a7812 */ /* 0x000fc400078ec0ff */
[----:B------:R-:W-:Y:S01]  /*147b0*/  SHF.R.U32.HI R8, RZ, 0x8, R2 ;  /* 0x00000008ff087819 */ /* 0x000fe20000011602 */
[----:B------:R3:W1:Y:S01]  /*147c0*/  MUFU.EX2 R162, R9 ;  /* 0x0000000900a27308 */ /* 0x0006620000000800 */
[----:B------:R-:W-:Y:S02]  /*147d0*/  SHF.R.U32.HI R2, RZ, 0x10, R16 ;  /* 0x00000010ff027819 */ /* 0x000fe40000011610 */
[----:B------:R-:W-:Y:S02]  /*147e0*/  LOP3.LUT R3, R17, UR6, R54, 0x96, !PT ;  /* 0x0000000611037c12 */ /* 0x000fe4000f8e9636 */
[----:B------:R-:W-:Y:S02]  /*147f0*/  PRMT R17, R10, 0x5410, R8 ;  /* 0x000054100a117816 */ /* 0x000fe40000000008 */
[----:B------:R-:W-:Y:S02]  /*14800*/  LOP3.LUT R8, R2, 0xff, RZ, 0xc0, !PT ;  /* 0x000000ff02087812 */ /* 0x000fe400078ec0ff */
[----:B------:R-:W-:-:S02]  /*14810*/  LOP3.LUT R2, R3, 0xffff, RZ, 0xc0, !PT ;  /* 0x0000ffff03027812 */ /* 0x000fc400078ec0ff */
[----:B--2---:R-:W-:Y:S01]  /*14820*/  SHF.R.U32.HI R15, RZ, 0x18, R16 ;  /* 0x00000018ff0f7819 */ /* 0x004fe20000011610 */
[----:B------:R-:W-:Y:S01]  /*14830*/  FFMA.FTZ R10, R220, UR40, -R12 ;  /* 0x00000028dc0a7c23 */ /* 0x000fe2000801080c */
[----:B------:R-:W-:Y:S02]  /*14840*/  LOP3.LUT R11, R3, 0xff, RZ, 0xc0, !PT ;  /* 0x000000ff030b7812 */ /* 0x000fe400078ec0ff */
[----:B------:R-:W-:Y:S02]  /*14850*/  PRMT R15, R8, 0x5410, R15 ;  /* 0x00005410080f7816 */ /* 0x000fe4000000000f */
[----:B---3--:R-:W-:Y:S01]  /*14860*/  SHF.R.U32.HI R9, RZ, 0x8, R2 ;  /* 0x00000008ff097819 */ /* 0x008fe20000011602 */
[----:B------:R-:W-:Y:S01]  /*14870*/  FFMA.FTZ R8, R217, UR40, -R12 ;  /* 0x00000028d9087c23 */ /* 0x000fe2000801080c */
[----:B------:R-:W-:Y:S01]  /*14880*/  SHF.R.U32.HI R2, RZ, 0x10, R3 ;  /* 0x00000010ff027819 */ /* 0x000fe20000011603 */
[----:B------:R2:W-:Y:S01]  /*14890*/  MUFU.EX2 R161, R10 ;  /* 0x0000000a00a17308 */ /* 0x0005e20000000800 */
[----:B----4-:R-:W-:Y:S01]  /*148a0*/  HMMA.16816.F32 R112, R4, R28, R156 ;  /* 0x0000001c0470723c */ /* 0x010fe2000000189c */
[----:B------:R-:W-:-:S02]  /*148b0*/  PRMT R18, R11, 0x5410, R9 ;  /* 0x000054100b127816 */ /* 0x000fc40000000009 */
[----:B------:R-:W-:Y:S02]  /*148c0*/  SHF.R.U32.HI R16, RZ, 0x18, R3 ;  /* 0x00000018ff107819 */ /* 0x000fe40000011603 */
[--C-:B------:R-:W-:Y:S02]  /*148d0*/  HSET2.LE.AND R11, R15, R214.reuse, PT ;  /* 0x000000d60f0b7233 */ /* 0x100fe40003803000 */
[----:B------:R1:W3:Y:S01]  /*148e0*/  MUFU.EX2 R159, R8 ;  /* 0x00000008009f7308 */ /* 0x0002e20000000800 */
[----:B------:R-:W-:Y:S02]  /*148f0*/  F2FP.F16.F32.PACK_AB R3, R237, R238 ;  /* 0x000000eeed03723e */ /* 0x000fe400000000ff */
[----:B--2---:R-:W-:Y:S02]  /*14900*/  LOP3.LUT R10, R2, 0xff, RZ, 0xc0, !PT ;  /* 0x000000ff020a7812 */ /* 0x004fe400078ec0ff */
[----:B------:R-:W-:Y:S02]  /*14910*/  HSET2.LE.AND R2, R17, R214, PT ;  /* 0x000000d611027233 */ /* 0x000fe40003803000 */
[----:B------:R-:W-:-:S02]  /*14920*/  PRMT R15, R10, 0x5410, R16 ;  /* 0x000054100a0f7816 */ /* 0x000fc40000000010 */
[----:B-1----:R-:W-:Y:S02]  /*14930*/  F2FP.F16.F32.PACK_AB R8, R162, R163 ;  /* 0x000000a3a208723e */ /* 0x002fe400000000ff */
[----:B------:R-:W-:Y:S02]  /*14940*/  LOP3.LUT R10, R2, R3, RZ, 0xc0, !PT ;  /* 0x00000003020a7212 */ /* 0x000fe400078ec0ff */
[----:B------:R-:W-:Y:S01]  /*14950*/  LOP3.LUT R11, R11, R8, RZ, 0xc0, !PT ;  /* 0x000000080b0b7212 */ /* 0x000fe200078ec0ff */
[----:B------:R-:W-:Y:S01]  /*14960*/  FFMA.FTZ R8, R174, UR40, -R0 ;  /* 0x00000028ae087c23 */ /* 0x000fe20008010800 */
[----:B------:R-:W-:Y:S02]  /*14970*/  HSET2.LE.AND R2, R18, R214, PT ;  /* 0x000000d612027233 */ /* 0x000fe40003803000 */
[----:B------:R-:W-:Y:S01]  /*14980*/  F2FP.F16.F32.PACK_AB R3, R239, R240 ;  /* 0x000000f0ef03723e */ /* 0x000fe200000000ff */
[----:B------:R1:W-:Y:S01]  /*14990*/  MUFU.EX2 R158, R8 ;  /* 0x00000008009e7308 */ /* 0x0003e20000000800 */
[----:B------:R-:W-:-:S02]  /*149a0*/  IMAD.MOV.U32 R86, RZ, RZ, R127 ;  /* 0x000000ffff567224 */ /* 0x000fc400078e007f */
[----:B------:R-:W-:Y:S01]  /*149b0*/  FFMA.FTZ R9, R160, UR40, -R14 ;  /* 0x00000028a0097c23 */ /* 0x000fe2000801080e */
[----:B------:R-:W-:Y:S02]  /*149c0*/  IMAD.MOV.U32 R87, RZ, RZ, R107 ;  /* 0x000000ffff577224 */ /* 0x000fe400078e006b */
[----:B------:R-:W-:Y:S01]  /*149d0*/  IMAD.WIDE.U32 R16, R39, -0x326172a9, RZ ;  /* 0xcd9e8d5727107825 */ /* 0x000fe200078e00ff */
[C---:B------:R-:W-:Y:S03]  /*149e0*/  HMMA.16816.F32 R100, R4.reuse, R24, R144 ;  /* 0x000000180464723c */ /* 0x040fe60000001890 */
[----:B------:R-:W-:Y:S02]  /*149f0*/  IMAD.MOV.U32 R176, RZ, RZ, R125 ;  /* 0x000000ffffb07224 */ /* 0x000fe400078e007d */
[----:B------:R-:W-:Y:S01]  /*14a00*/  IMAD.MOV.U32 R125, RZ, RZ, R126 ;  /* 0x000000ffff7d7224 */ /* 0x000fe200078e007e */
[----:B-1----:R-:W-:Y:S01]  /*14a10*/  LOP3.LUT R8, R2, R3, RZ, 0xc0, !PT ;  /* 0x0000000302087212 */ /* 0x002fe200078ec0ff */
[----:B------:R-:W-:Y:S01]  /*14a20*/  FFMA.FTZ R2, R169, UR40, -R0 ;  /* 0x00000028a9027c23 */ /* 0x000fe20008010800 */
[----:B------:R-:W-:Y:S01]  /*14a30*/  IMAD.MOV.U32 R126, RZ, RZ, R104 ;  /* 0x000000ffff7e7224 */ /* 0x000fe200078e0068 */
[----:B------:R-:W-:Y:S01]  /*14a40*/  HMMA.16816.F32 R96, R4, R26, R148 ;  /* 0x0000001a0460723c */ /* 0x000fe20000001894 */
[----:B------:R-:W-:Y:S01]  /*14a50*/  IMAD.MOV.U32 R171, RZ, RZ, R105 ;  /* 0x000000ffffab7224 */ /* 0x000fe200078e0069 */
[----:B------:R1:W-:Y:S01]  /*14a60*/  MUFU.EX2 R157, R2 ;  /* 0x00000002009d7308 */ /* 0x0003e20000000800 */
[----:B------:R-:W-:-:S02]  /*14a70*/  IMAD.MOV.U32 R127, RZ, RZ, R106 ;  /* 0x000000ffff7f7224 */ /* 0x000fc400078e006a */
[----:B------:R-:W-:Y:S01]  /*14a80*/  IMAD.MOV.U32 R220, RZ, RZ, R85 ;  /* 0x000000ffffdc7224 */ /* 0x000fe200078e0055 */
[C---:B------:R-:W-:Y:S01]  /*14a90*/  HMMA.16816.F32 R104, R4.reuse, R30, R152 ;  /* 0x0000001e0468723c */ /* 0x040fe20000001898 */
[----:B------:R-:W-:Y:S02]  /*14aa0*/  IMAD.MOV.U32 R217, RZ, RZ, R86 ;  /* 0x000000ffffd97224 */ /* 0x000fe400078e0056 */
[----:B------:R-:W-:Y:S01]  /*14ab0*/  IMAD.MOV.U32 R174, RZ, RZ, R87 ;  /* 0x000000ffffae7224 */ /* 0x000fe200078e0057 */
[----:B------:R2:W-:Y:S01]  /*14ac0*/  MUFU.EX2 R160, R9 ;  /* 0x0000000900a07308 */ /* 0x0005e20000000800 */
[----:B------:R-:W-:Y:S01]  /*14ad0*/  IMAD.WIDE.U32 R40, R37, -0x326172a9, RZ ;  /* 0xcd9e8d5725287825 */ /* 0x000fe200078e00ff */
[----:B-----5:R-:W-:Y:S03]  /*14ae0*/  HMMA.16816.F32 R108, R4, R44, R108 ;  /* 0x0000002c046c723c */ /* 0x020fe6000000186c */
[----:B------:R-:W-:-:S03]  /*14af0*/  IMAD.WIDE.U32 R42, R23, -0x2daee0ad, RZ ;  /* 0xd2511f53172a7825 */ /* 0x000fc600078e00ff */
[----:B------:R-:W-:Y:S01]  /*14b00*/  HMMA.16816.F32 R88, R4, R46, R88 ;  /* 0x0000002e0458723c */ /* 0x000fe20000001858 */
[----:B-1----:R-:W-:-:S05]  /*14b10*/  IMAD.WIDE.U32 R2, R21, -0x2daee0ad, RZ ;  /* 0xd2511f5315027825 */ /* 0x002fca00078e00ff */
[----:B------:R-:W-:Y:S01]  /*14b20*/  HMMA.16816.F32 R92, R4, R32, R92 ;  /* 0x00000020045c723c */ /* 0x000fe2000000185c */
[----:B--2---:R-:W-:-:S05]  /*14b30*/  HSET2.LE.AND R9, R15, R214, PT ;  /* 0x000000d60f097233 */ /* 0x004fca0003803000 */
[----:B------:R-:W-:Y:S01]  /*14b40*/  HMMA.16816.F32 R84, R4, R34, R132 ;  /* 0x000000220454723c */ /* 0x000fe20000001884 */
[----:B---3--:R-:W-:Y:S01]  /*14b50*/  F2FP.F16.F32.PACK_AB R15, R159, R161 ;  /* 0x000000a19f0f723e */ /* 0x008fe200000000ff */
[----:B------:R-:W-:Y:S01]  /*14b60*/  FFMA.FTZ R19, R139, UR40, -R14 ;  /* 0x000000288b137c23 */ /* 0x000fe2000801080e */
[----:B------:R-:W-:-:S04]  /*14b70*/  LOP3.LUT R2, R43, UR18, R2, 0x96, !PT ;  /* 0x000000122b027c12 */ /* 0x000fc8000f8e9602 */
        /* <DEDUP_REMOVED lines=50> */
[----:B------:R-:W-:-:S03]  /*14ea0*/  FFMA.FTZ R2, R173, UR40, -R14 ;  /* 0x00000028ad027c23 */ /* 0x000fc6000801080e */
[----:B------:R-:W-:Y:S01]  /*14eb0*/  LOP3.LUT R5, R5, R6, RZ, 0xc0, !PT ;  /* 0x0000000605057212 */ /* 0x000fe200078ec0ff */
[----:B------:R1:W-:Y:S01]  /*14ec0*/  MUFU.EX2 R149, R2 ;  /* 0x0000000200957308 */ /* 0x0003e20000000800 */
[----:B------:R-:W-:Y:S02]  /*14ed0*/  LOP3.LUT R6, R7, R15, RZ, 0xc0, !PT ;  /* 0x0000000f07067212 */ /* 0x000fe400078ec0ff */
[----:B------:R-:W-:Y:S01]  /*14ee0*/  HSET2.LE.AND R7, R18, R214, PT ;  /* 0x000000d612077233 */ /* 0x000fe20003803000 */
[----:B------:R-:W-:Y:S01]  /*14ef0*/  IMAD.WIDE.U32 R18, R19, -0x326172a9, RZ ;  /* 0xcd9e8d5713127825 */ /* 0x000fe200078e00ff */
[----:B------:R-:W-:Y:S01]  /*14f00*/  HMMA.16816.F32 R52, R8, R44, R120 ;  /* 0x0000002c0834723c */ /* 0x000fe20000001878 */
[----:B----4-:R-:W-:Y:S02]  /*14f10*/  F2FP.F16.F32.PACK_AB R15, R151, R152 ;  /* 0x00000098970f723e */ /* 0x010fe400000000ff */
[----:B------:R-:W-:-:S03]  /*14f20*/  FFMA.FTZ R16, R227, UR40, -R12 ;  /* 0x00000028e3107c23 */ /* 0x000fc6000801080c */
[----:B------:R-:W-:Y:S01]  /*14f30*/  HMMA.16816.F32 R48, R8, R46, R116 ;  /* 0x0000002e0830723c */ /* 0x000fe20000001874 */
[----:B-1----:R-:W-:-:S05]  /*14f40*/  IMAD.WIDE.U32 R2, R39, -0x326172a9, RZ ;  /* 0xcd9e8d5727027825 */ /* 0x002fca00078e00ff */
[C---:B------:R-:W-:Y:S06]  /*14f50*/  HMMA.16816.F32 R76, R8.reuse, R28, R76 ;  /* 0x0000001c084c723c */ /* 0x040fec000000184c */
[C---:B------:R-:W-:Y:S01]  /*14f60*/  HMMA.16816.F32 R64, R8.reuse, R30, R64 ;  /* 0x0000001e0840723c */ /* 0x040fe20000001840 */
[----:B------:R-:W1:Y:S05]  /*14f70*/  LDSM.16.MT88.4 R28, [R185+0x7000] ;  /* 0x00700000b91c783b */ /* 0x000e6a0000004200 */
[C---:B------:R-:W-:Y:S06]  /*14f80*/  HMMA.16816.F32 R60, R8.reuse, R24, R60 ;  /* 0x00000018083c723c */ /* 0x040fec000000183c */
[C---:B------:R-:W-:Y:S01]  /*14f90*/  HMMA.16816.F32 R56, R8.reuse, R26, R56 ;  /* 0x0000001a0838723c */ /* 0x040fe20000001838 */
[----:B------:R-:W2:Y:S05]  /*14fa0*/  LDSM.16.MT88.4 R24, [R188+0x7000] ;  /* 0x00700000bc18783b */ /* 0x000eaa0000004200 */
[C---:B------:R-:W-:Y:S01]  /*14fb0*/  HMMA.16816.F32 R80, R8.reuse, R34, R80 ;  /* 0x000000220850723c */ /* 0x040fe20000001850 */
[----:B------:R-:W-:Y:S01]  /*14fc0*/  LOP3.LUT R7, R7, R15, RZ, 0xc0, !PT ;  /* 0x0000000f07077212 */ /* 0x000fe200078ec0ff */
[----:B------:R3:W-:Y:S04]  /*14fd0*/  MUFU.EX2 R148, R16 ;  /* 0x0000001000947308 */ /* 0x0007e80000000800 */
[----:B------:R-:W-:Y:S01]  /*14fe0*/  HMMA.16816.F32 R44, R8, R32, R128 ;  /* 0x00000020082c723c */ /* 0x000fe20000001880 */
[----:B------:R-:W4:Y:S01]  /*14ff0*/  LDSM.16.MT88.4 R32, [R187+0x7000] ;  /* 0x00700000bb20783b */ /* 0x000f220000004200 */
[----:B------:R-:W-:Y:S01]  /*15000*/  FFMA.FTZ R17, R178, UR40, -R0 ;  /* 0x00000028b2117c23 */ /* 0x000fe20008010800 */
[----:B------:R-:W-:-:S02]  /*15010*/  IMAD.MOV.U32 R169, RZ, RZ, R124 ;  /* 0x000000ffffa97224 */ /* 0x000fc400078e007c */
[----:B------:R-:W-:Y:S01]  /*15020*/  IMAD.MOV.U32 R167, RZ, RZ, R125 ;  /* 0x000000ffffa77224 */ /* 0x000fe200078e007d */
[----:B------:R-:W-:Y:S01]  /*15030*/  LDSM.16.MT88.4 R116, [R186+0x7800] ;  /* 0x00780000ba74783b */ /* 0x000fe20000004200 */
[----:B------:R-:W-:Y:S02]  /*15040*/  LOP3.LUT R8, R3, UR4, R18, 0x96, !PT ;  /* 0x0000000403087c12 */ /* 0x000fe4000f8e9612 */
[C---:B------:R-:W-:Y:S01]  /*15050*/  LOP3.LUT R3, R2.reuse, 0xffff, RZ, 0xc0, !PT ;  /* 0x0000ffff02037812 */ /* 0x040fe200078ec0ff */
[----:B------:R-:W-:Y:S01]  /*15060*/  FFMA.FTZ R9, R225, UR40, -R12 ;  /* 0x00000028e1097c23 */ /* 0x000fe2000801080c */
[----:B------:R-:W-:Y:S02]  /*15070*/  SHF.R.U32.HI R10, RZ, 0x10, R2 ;  /* 0x00000010ff0a7819 */ /* 0x000fe40000011602 */
[----:B------:R-:W-:Y:S01]  /*15080*/  SHF.R.U32.HI R11, RZ, 0x8, R3 ;  /* 0x00000008ff0b7819 */ /* 0x000fe20000011603 */
[----:B------:R-:W-:Y:S01]  /*15090*/  FFMA.FTZ R3, R223, UR40, -R12 ;  /* 0x00000028df037c23 */ /* 0x000fe2000801080c */
[----:B---3--:R-:W-:-:S02]  /*150a0*/  LOP3.LUT R16, R2, 0xff, RZ, 0xc0, !PT ;  /* 0x000000ff02107812 */ /* 0x008fc400078ec0ff */
[----:B------:R-:W-:Y:S02]  /*150b0*/  SHF.R.U32.HI R15, RZ, 0x18, R2 ;  /* 0x00000018ff0f7819 */ /* 0x000fe40000011602 */
[----:B------:R-:W-:Y:S01]  /*150c0*/  LOP3.LUT R2, R8, 0xffff, RZ, 0xc0, !PT ;  /* 0x0000ffff08027812 */ /* 0x000fe200078ec0ff */
[----:B------:R3:W5:Y:S01]  /*150d0*/  MUFU.EX2 R139, R9 ;  /* 0x00000009008b7308 */ /* 0x0007620000000800 */
[----:B------:R-:W-:Y:S02]  /*150e0*/  LOP3.LUT R10, R10, 0xff, RZ, 0xc0, !PT ;  /* 0x000000ff0a0a7812 */ /* 0x000fe400078ec0ff */
[----:B------:R-:W-:Y:S02]  /*150f0*/  SHF.R.U32.HI R2, RZ, 0x8, R2 ;  /* 0x00000008ff027819 */ /* 0x000fe40000011602 */
[----:B------:R-:W-:-:S03]  /*15100*/  PRMT R11, R16, 0x5410, R11 ;  /* 0x00005410100b7816 */ /* 0x000fc6000000000b */
[----:B------:R1:W-:Y:S01]  /*15110*/  MUFU.EX2 R138, R3 ;  /* 0x00000003008a7308 */ /* 0x0003e20000000800 */
[----:B------:R-:W-:Y:S02]  /*15120*/  PRMT R16, R10, 0x5410, R15 ;  /* 0x000054100a107816 */ /* 0x000fe4000000000f */
[----:B---3--:R-:W-:-:S04]  /*15130*/  LOP3.LUT R9, R8, 0xff, RZ, 0xc0, !PT ;  /* 0x000000ff08097812 */ /* 0x008fc800078ec0ff */
[----:B------:R-:W-:Y:S01]  /*15140*/  PRMT R15, R9, 0x5410, R2 ;  /* 0x00005410090f7816 */ /* 0x000fe20000000002 */
[----:B-1----:R-:W-:Y:S01]  /*15150*/  FFMA.FTZ R3, R219, UR40, -R12 ;  /* 0x00000028db037c23 */ /* 0x002fe2000801080c */
[----:B------:R-:W-:-:S03]  /*15160*/  SHF.R.U32.HI R2, RZ, 0x10, R8 ;  /* 0x00000010ff027819 */ /* 0x000fc60000011608 */
[----:B------:R1:W3:Y:S01]  /*15170*/  MUFU.EX2 R75, R3 ;  /* 0x00000003004b7308 */ /* 0x0002e20000000800 */
[----:B------:R-:W-:Y:S01]  /*15180*/  SHF.R.U32.HI R9, RZ, 0x18, R8 ;  /* 0x00000018ff097819 */ /* 0x000fe20000011608 */
[----:B------:R-:W-:Y:S01]  /*15190*/  FFMA.FTZ R10, R182, UR40, -R0 ;  /* 0x00000028b60a7c23 */ /* 0x000fe20008010800 */
[----:B------:R-:W-:Y:S02]  /*151a0*/  LOP3.LUT R8, R2, 0xff, RZ, 0xc0, !PT ;  /* 0x000000ff02087812 */ /* 0x000fe400078ec0ff */
[----:B------:R-:W-:-:S03]  /*151b0*/  HSET2.LE.AND R2, R11, R214, PT ;  /* 0x000000d60b027233 */ /* 0x000fc60003803000 */
[----:B------:R2:W-:Y:S01]  /*151c0*/  MUFU.EX2 R43, R10 ;  /* 0x0000000a002b7308 */ /* 0x0005e20000000800 */
[----:B------:R-:W-:Y:S02]  /*151d0*/  PRMT R9, R8, 0x5410, R9 ;  /* 0x0000541008097816 */ /* 0x000fe40000000009 */
[----:B-1----:R-:W-:-:S04]  /*151e0*/  F2FP.F16.F32.PACK_AB R3, R160, R168 ;  /* 0x000000a8a003723e */ /* 0x002fc800000000ff */
[----:B--2---:R-:W-:Y:S01]  /*151f0*/  LOP3.LUT R10, R2, R3, RZ, 0xc0, !PT ;  /* 0x00000003020a7212 */ /* 0x004fe200078ec0ff */
[----:B------:R-:W-:Y:S01]  /*15200*/  FFMA.FTZ R3, R180, UR40, -R0 ;  /* 0x00000028b4037c23 */ /* 0x000fe20008010800 */
[----:B------:R-:W-:-:S03]  /*15210*/  HSET2.LE.AND R2, R16, R214, PT ;  /* 0x000000d610027233 */ /* 0x000fc60003803000 */
[----:B------:R3:W1:Y:S01]  /*15220*/  MUFU.EX2 R41, R3 ;  /* 0x0000000300297308 */ /* 0x0006620000000800 */
[--C-:B------:R-:W-:Y:S02]  /*15230*/  HSET2.LE.AND R8, R15, R214.reuse, PT ;  /* 0x000000d60f087233 */ /* 0x100fe40003803000 */
[----:B------:R-:W-:Y:S02]  /*15240*/  HSET2.LE.AND R15, R9, R214, PT ;  /* 0x000000d6090f7233 */ /* 0x000fe40003803000 */
[----:B------:R-:W-:Y:S02]  /*15250*/  F2FP.F16.F32.PACK_AB R9, R164, R166 ;  /* 0x000000a6a409723e */ /* 0x000fe400000000ff */
[----:B-----5:R-:W-:Y:S02]  /*15260*/  F2FP.F16.F32.PACK_AB R16, R139, R148 ;  /* 0x000000948b10723e */ /* 0x020fe400000000ff */
[----:B------:R-:W-:Y:S02]  /*15270*/  LOP3.LUT R8, R8, R9, RZ, 0xc0, !PT ;  /* 0x0000000908087212 */ /* 0x000fe400078ec0ff */
[----:B---3--:R-:W-:-:S04]  /*15280*/  F2FP.F16.F32.PACK_AB R3, R75, R138 ;  /* 0x0000008a4b03723e */ /* 0x008fc800000000ff */
[----:B------:R-:W-:Y:S01]  /*15290*/  LOP3.LUT R11, R2, R3, RZ, 0xc0, !PT ;  /* 0x00000003020b7212 */ /* 0x000fe200078ec0ff */
[----:B------:R-:W-:Y:S01]  /*152a0*/  FFMA.FTZ R2, R179, UR40, -R0 ;  /* 0x00000028b3027c23 */ /* 0x000fe20008010800 */
[----:B------:R-:W-:Y:S02]  /*152b0*/  LOP3.LUT R0, R19, UR19, R40, 0x96, !PT ;  /* 0x0000001313007c12 */ /* 0x000fe4000f8e9628 */
[----:B------:R-:W-:Y:S01]  /*152c0*/  LOP3.LUT R3, R37, UR19, R74, 0x96, !PT ;  /* 0x0000001325037c12 */ /* 0x000fe2000f8e964a */
[----:B------:R-:W-:Y:S01]  /*152d0*/  IMAD.MOV.U32 R165, RZ, RZ, R126 ;  /* 0x000000ffffa57224 */ /* 0x000fe200078e007e */
[----:B------:R-:W-:Y:S01]  /*152e0*/  LOP3.LUT R9, R15, R16, RZ, 0xc0, !PT ;  /* 0x000000100f097212 */ /* 0x000fe200078ec0ff */
[----:B------:R-:W-:Y:S01]  /*152f0*/  IMAD.MOV.U32 R181, RZ, RZ, R127 ;  /* 0x000000ffffb57224 */ /* 0x000fe200078e007f */
[C---:B------:R-:W-:Y:S01]  /*15300*/  HMMA.16816.F32 R144, R4.reuse, R28, R112 ;  /* 0x0000001c0490723c */ /* 0x040fe20000001870 */
[----:B------:R2:W-:Y:S05]  /*15310*/  MUFU.EX2 R36, R2 ;  /* 0x0000000200247308 */ /* 0x0005ea0000000800 */
[C---:B------:R-:W-:Y:S06]  /*15320*/  HMMA.16816.F32 R140, R4.reuse, R30, R104 ;  /* 0x0000001e048c723c */ /* 0x040fec0000001868 */
[C---:B------:R-:W-:Y:S06]  /*15330*/  HMMA.16816.F32 R128, R4.reuse, R24, R100 ;  /* 0x000000180480723c */ /* 0x040fec0000001864 */
[----:B------:R-:W-:Y:S01]  /*15340*/  HMMA.16816.F32 R108, R4, R20, R108 ;  /* 0x00000014046c723c */ /* 0x000fe2000000186c */
[----:B--2---:R-:W-:-:S05]  /*15350*/  IMAD.WIDE.U32 R2, R3, -0x2daee0ad, RZ ;  /* 0xd2511f5303027825 */ /* 0x004fca00078e00ff */
[C---:B------:R-:W-:Y:S06]  /*15360*/  HMMA.16816.F32 R120, R4.reuse, R22, R88 ;  /* 0x000000160478723c */ /* 0x040fec0000001858 */
[C---:B------:R-:W-:Y:S01]  /*15370*/  HMMA.16816.F32 R104, R4.reuse, R26, R96 ;  /* 0x0000001a0468723c */ /* 0x040fe20000001860 */
[----:B------:R2:W-:Y:S01]  /*15380*/  MUFU.EX2 R39, R17 ;  /* 0x0000001100277308 */ /* 0x0005e20000000800 */
[----:B------:R-:W-:Y:S04]  /*15390*/  LDSM.16.MT88.4 R100, [R188+0x7800] ;  /* 0x00780000bc64783b */ /* 0x000fe80000004200 */
[C---:B----4-:R-:W-:Y:S06]  /*153a0*/  HMMA.16816.F32 R124, R4.reuse, R32, R92 ;  /* 0x00000020047c723c */ /* 0x050fec000000185c */
[----:B------:R-:W-:Y:S01]  /*153b0*/  HMMA.16816.F32 R112, R4, R34, R84 ;  /* 0x000000220470723c */ /* 0x000fe20000001854 */
[----:B------:R-:W-:Y:S01]  /*153c0*/  LOP3.LUT R16, R2, 0xff, RZ, 0xc0, !PT ;  /* 0x000000ff02107812 */ /* 0x000fe200078ec0ff */
[----:B------:R-:W3:Y:S05]  /*153d0*/  LDSM.16.MT88.4 R84, [R185+0x7800] ;  /* 0x00780000b954783b */ /* 0x000eea0000004200 */
[----:B------:R-:W-:-:S04]  /*153e0*/  IMAD.WIDE.U32 R4, R0, -0x2daee0ad, RZ ;  /* 0xd2511f5300047825 */ /* 0x000fc800078e00ff */
[--C-:B------:R-:W-:Y:S01]  /*153f0*/  FFMA.FTZ R0, R221, UR40, -R13.reuse ;  /* 0x00000028dd007c23 */ /* 0x100fe2000801080d */
[C---:B------:R-:W-:Y:S03]  /*15400*/  HMMA.16816.F32 R96, R8.reuse, R28, R76 ;  /* 0x0000001c0860723c */ /* 0x040fe6000000184c */
[----:B------:R4:W-:Y:S01]  /*15410*/  MUFU.EX2 R29, R0 ;  /* 0x00000000001d7308 */ /* 0x0009e20000000800 */
[----:B------:R-:W-:Y:S01]  /*15420*/  FFMA.FTZ R7, R218, UR40, -R13 ;  /* 0x00000028da077c23 */ /* 0x000fe2000801080d */
[----:B--2---:R-:W-:Y:S01]  /*15430*/  SHF.R.U32.HI R17, RZ, 0x18, R2 ;  /* 0x00000018ff117819 */ /* 0x004fe20000011602 */
[----:B------:R-:W-:Y:S05]  /*15440*/  HMMA.16816.F32 R60, R8, R24, R60 ;  /* 0x00000018083c723c */ /* 0x000fea000000183c */
[----:B------:R2:W5:Y:S01]  /*15450*/  MUFU.EX2 R28, R7 ;  /* 0x00000007001c7308 */ /* 0x0005620000000800 */
[----:B----4-:R-:W-:-:S04]  /*15460*/  LOP3.LUT R0, R2, 0xffff, RZ, 0xc0, !PT ;  /* 0x0000ffff02007812 */ /* 0x010fc800078ec0ff */
[----:B------:R-:W-:Y:S02]  /*15470*/  SHF.R.U32.HI R15, RZ, 0x8, R0 ;  /* 0x00000008ff0f7819 */ /* 0x000fe40000011600 */
[----:B------:R-:W-:Y:S02]  /*15480*/  LOP3.LUT R0, R3, UR6, R42, 0x96, !PT ;  /* 0x0000000603007c12 */ /* 0x000fe4000f8e962a */
[----:B------:R-:W-:Y:S01]  /*15490*/  SHF.R.U32.HI R3, RZ, 0x10, R2 ;  /* 0x00000010ff037819 */ /* 0x000fe20000011602 */
[----:B------:R-:W-:Y:S01]  /*154a0*/  FFMA.FTZ R2, R183, UR40, -R13 ;  /* 0x00000028b7027c23 */ /* 0x000fe2000801080d */
[----:B--2---:R-:W-:-:S03]  /*154b0*/  LOP3.LUT R7, R0, 0xffff, RZ, 0xc0, !PT ;  /* 0x0000ffff00077812 */ /* 0x004fc600078ec0ff */
[----:B------:R2:W-:Y:S01]  /*154c0*/  MUFU.EX2 R25, R2 ;  /* 0x0000000200197308 */ /* 0x0005e20000000800 */
[----:B------:R-:W-:Y:S01]  /*154d0*/  SHF.R.U32.HI R7, RZ, 0x8, R7 ;  /* 0x00000008ff077819 */ /* 0x000fe20000011607 */
[----:B------:R-:W-:Y:S01]  /*154e0*/  FFMA.FTZ R13, R216, UR40, -R13 ;  /* 0x00000028d80d7c23 */ /* 0x000fe2000801080d */
[----:B------:R-:W-:-:S05]  /*154f0*/  PRMT R16, R16, 0x5410, R15 ;  /* 0x0000541010107816 */ /* 0x000fca000000000f */
[----:B------:R4:W3:Y:S01]  /*15500*/  MUFU.EX2 R24, R13 ;  /* 0x0000000d00187308 */ /* 0x0008e20000000800 */
[----:B--2---:R-:W-:Y:S02]  /*15510*/  LOP3.LUT R2, R3, 0xff, RZ, 0xc0, !PT ;  /* 0x000000ff03027812 */ /* 0x004fe400078ec0ff */
[----:B------:R-:W-:Y:S02]  /*15520*/  LOP3.LUT R3, R0, 0xff, RZ, 0xc0, !PT ;  /* 0x000000ff00037812 */ /* 0x000fe400078ec0ff */
[----:B------:R-:W-:Y:S02]  /*15530*/  PRMT R15, R2, 0x5410, R17 ;  /* 0x00005410020f7816 */ /* 0x000fe40000000011 */
[----:B------:R-:W-:Y:S02]  /*15540*/  PRMT R2, R3, 0x5410, R7 ;  /* 0x0000541003027816 */ /* 0x000fe40000000007 */
[--C-:B------:R-:W-:Y:S02]  /*15550*/  SHF.R.U32.HI R3, RZ, 0x10, R0.reuse ;  /* 0x00000010ff037819 */ /* 0x100fe40000011600 */
[----:B------:R-:W-:-:S02]  /*15560*/  SHF.R.U32.HI R7, RZ, 0x18, R0 ;  /* 0x00000018ff077819 */ /* 0x000fc40000011600 */
[----:B------:R-:W-:Y:S02]  /*15570*/  LOP3.LUT R3, R3, 0xff, RZ, 0xc0, !PT ;  /* 0x000000ff03037812 */ /* 0x000fe400078ec0ff */
[--C-:B------:R-:W-:Y:S02]  /*15580*/  HSET2.LE.AND R0, R2, R214.reuse, PT ;  /* 0x000000d602007233 */ /* 0x100fe40003803000 */
[----:B-1----:R-:W-:Y:S02]  /*15590*/  F2FP.F16.F32.PACK_AB R2, R41, R43 ;  /* 0x0000002b2902723e */ /* 0x002fe400000000ff */
[----:B------:R-:W-:Y:S01]  /*155a0*/  PRMT R7, R3, 0x5410, R7 ;  /* 0x0000541003077816 */ /* 0x000fe20000000007 */
[--C-:B----4-:R-:W-:Y:S01]  /*155b0*/  FFMA.FTZ R13, R224, UR40, -R14.reuse ;  /* 0x00000028e00d7c23 */ /* 0x110fe2000801080e */
[----:B------:R-:W-:Y:S01]  /*155c0*/  FFMA.FTZ R3, R222, UR40, -R14 ;  /* 0x00000028de037c23 */ /* 0x000fe2000801080e */
[----:B------:R-:W-:Y:S02]  /*155d0*/  LOP3.LUT R132, R0, R2, RZ, 0xc0, !PT ;  /* 0x0000000200847212 */ /* 0x000fe400078ec0ff */
[----:B------:R-:W-:Y:S01]  /*155e0*/  HSET2.LE.AND R0, R7, R214, PT ;  /* 0x000000d607007233 */ /* 0x000fe20003803000 */
[----:B------:R-:W-:Y:S01]  /*155f0*/  HMMA.16816.F32 R52, R8, R20, R52 ;  /* 0x000000140834723c */ /* 0x000fe20000001834 */
[----:B-----5:R-:W-:Y:S01]  /*15600*/  F2FP.F16.F32.PACK_AB R2, R28, R29 ;  /* 0x0000001d1c02723e */ /* 0x020fe200000000ff */
[----:B------:R1:W-:Y:S01]  /*15610*/  MUFU.EX2 R21, R13 ;  /* 0x0000000d00157308 */ /* 0x0003e20000000800 */
[----:B------:R-:W-:-:S02]  /*15620*/  F2FP.F16.F32.PACK_AB R7, R36, R39 ;  /* 0x000000272407723e */ /* 0x000fc400000000ff */
[----:B---3--:R-:W-:Y:S02]  /*15630*/  F2FP.F16.F32.PACK_AB R14, R24, R25 ;  /* 0x00000019180e723e */ /* 0x008fe400000000ff */
[----:B------:R-:W-:-:S03]  /*15640*/  LOP3.LUT R133, R0, R2, RZ, 0xc0, !PT ;  /* 0x0000000200857212 */ /* 0x000fc600078ec0ff */
[----:B------:R2:W3:Y:S01]  /*15650*/  MUFU.EX2 R20, R3 ;  /* 0x0000000300147308 */ /* 0x0004e20000000800 */
[----:B------:R-:W-:Y:S01]  /*15660*/  FFMA.FTZ R0, R228, UR40, -R12 ;  /* 0x00000028e4007c23 */ /* 0x000fe2000801080c */
[----:B------:R-:W-:Y:S01]  /*15670*/  HMMA.16816.F32 R44, R8, R32, R44 ;  /* 0x00000020082c723c */ /* 0x000fe2000000182c */
[----:B------:R-:W-:Y:S02]  /*15680*/  SHF.R.U32.HI R2, RZ, 0x10, R4 ;  /* 0x00000010ff027819 */ /* 0x000fe40000011604 */
[----:B-1----:R-:W-:-:S03]  /*15690*/  HSET2.LE.AND R13, R15, R214, PT ;  /* 0x000000d60f0d7233 */ /* 0x002fc60003803000 */
[----:B------:R-:W-:Y:S01]  /*156a0*/  HMMA.16816.F32 R64, R8, R30, R64 ;  /* 0x0000001e0840723c */ /* 0x000fe20000001840 */
[----:B------:R-:W-:Y:S01]  /*156b0*/  LOP3.LUT R6, R5, UR6, R38, 0x96, !PT ;  /* 0x0000000605067c12 */ /* 0x000fe2000f8e9626 */
[----:B------:R-:W-:Y:S01]  /*156c0*/  FFMA.FTZ R15, R229, UR40, -R12 ;  /* 0x00000028e50f7c23 */ /* 0x000fe2000801080c */
[----:B--2---:R-:W-:-:S03]  /*156d0*/  HSET2.LE.AND R3, R16, R214, PT ;  /* 0x000000d610037233 */ /* 0x004fc60003803000 */
[----:B------:R-:W-:Y:S01]  /*156e0*/  HMMA.16816.F32 R56, R8, R26, R56 ;  /* 0x0000001a0838723c */ /* 0x000fe20000001838 */
[----:B------:R-:W-:-:S05]  /*156f0*/  LOP3.LUT R135, R13, R14, RZ, 0xc0, !PT ;  /* 0x0000000e0d877212 */ /* 0x000fca00078ec0ff */
[C---:B------:R-:W-:Y:S01]  /*15700*/  HMMA.16816.F32 R48, R8.reuse, R22, R48 ;  /* 0x000000160830723c */ /* 0x040fe20000001830 */
[----:B------:R-:W-:Y:S01]  /*15710*/  LOP3.LUT R134, R3, R7, RZ, 0xc0, !PT ;  /* 0x0000000703867212 */ /* 0x000fe200078ec0ff */
[----:B------:R1:W-:Y:S01]  /*15720*/  MUFU.EX2 R13, R0 ;  /* 0x00000000000d7308 */ /* 0x0003e20000000800 */
[----:B------:R-:W-:Y:S01]  /*15730*/  LOP3.LUT R3, R4, 0xffff, RZ, 0xc0, !PT ;  /* 0x0000ffff04037812 */ /* 0x000fe200078ec0ff */
[----:B------:R-:W2:Y:S02]  /*15740*/  LDSM.16.MT88.4 R16, [R187+0x7800] ;  /* 0x00780000bb10783b */ /* 0x000ea40000004200 */
[----:B------:R-:W-:Y:S01]  /*15750*/  HMMA.16816.F32 R32, R8, R34, R80 ;  /* 0x000000220820723c */ /* 0x000fe20000001850 */
[----:B------:R-:W-:Y:S02]  /*15760*/  LOP3.LUT R5, R2, 0xff, RZ, 0xc0, !PT ;  /* 0x000000ff02057812 */ /* 0x000fe400078ec0ff */
[----:B------:R-:W-:-:S04]  /*15770*/  SHF.R.U32.HI R2, RZ, 0x10, R6 ;  /* 0x00000010ff027819 */ /* 0x000fc80000011606 */
[----:B------:R-:W-:Y:S02]  /*15780*/  LOP3.LUT R10, R4, 0xff, RZ, 0xc0, !PT ;  /* 0x000000ff040a7812 */ /* 0x000fe400078ec0ff */
[----:B------:R-:W-:Y:S01]  /*15790*/  SHF.R.U32.HI R9, RZ, 0x18, R4 ;  /* 0x00000018ff097819 */ /* 0x000fe20000011604 */
[--C-:B------:R-:W-:Y:S01]  /*157a0*/  FFMA.FTZ R4, R230, UR40, -R12.reuse ;  /* 0x00000028e6047c23 */ /* 0x100fe2000801080c */
[----:B-1----:R-:W-:Y:S01]  /*157b0*/  FFMA.FTZ R0, R226, UR40, -R12 ;  /* 0x00000028e2007c23 */ /* 0x002fe2000801080c */
[----:B------:R-:W-:Y:S01]  /*157c0*/  MUFU.EX2 R15, R15 ;  /* 0x0000000f000f7308 */ /* 0x000fe20000000800 */
[----:B------:R-:W-:Y:S02]  /*157d0*/  LOP3.LUT R7, R6, 0xff, RZ, 0xc0, !PT ;  /* 0x000000ff06077812 */ /* 0x000fe400078ec0ff */
[----:B------:R-:W-:Y:S02]  /*157e0*/  SHF.R.U32.HI R8, RZ, 0x8, R3 ;  /* 0x00000008ff087819 */ /* 0x000fe40000011603 */
[----:B------:R-:W-:-:S03]  /*157f0*/  LOP3.LUT R2, R2, 0xff, RZ, 0xc0, !PT ;  /* 0x000000ff02027812 */ /* 0x000fc600078ec0ff */
[----:B------:R1:W4:Y:S08]  /*15800*/  MUFU.EX2 R12, R0 ;  /* 0x00000000000c7308 */ /* 0x0003300000000800 */
[----:B------:R5:W2:Y:S01]  /*15810*/  MUFU.EX2 R11, R4 ;  /* 0x00000004000b7308 */ /* 0x000aa20000000800 */
[----:B-1----:R-:W-:Y:S02]  /*15820*/  LOP3.LUT R0, R6, 0xffff, RZ, 0xc0, !PT ;  /* 0x0000ffff06007812 */ /* 0x002fe400078ec0ff */
[----:B------:R-:W-:-:S02]  /*15830*/  SHF.R.U32.HI R6, RZ, 0x18, R6 ;  /* 0x00000018ff067819 */ /* 0x000fc40000011606 */
[----:B------:R-:W-:Y:S02]  /*15840*/  SHF.R.U32.HI R3, RZ, 0x8, R0 ;  /* 0x00000008ff037819 */ /* 0x000fe40000011600 */
[----:B------:R-:W-:Y:S02]  /*15850*/  PRMT R0, R10, 0x5410, R8 ;  /* 0x000054100a007816 */ /* 0x000fe40000000008 */
[----:B------:R-:W-:Y:S02]  /*15860*/  PRMT R2, R2, 0x5410, R6 ;  /* 0x0000541002027816 */ /* 0x000fe40000000006 */
[----:B-----5:R-:W-:Y:S02]  /*15870*/  PRMT R4, R5, 0x5410, R9 ;  /* 0x0000541005047816 */ /* 0x020fe40000000009 */
[----:B------:R-:W-:Y:S02]  /*15880*/  PRMT R5, R7, 0x5410, R3 ;  /* 0x0000541007057816 */ /* 0x000fe40000000003 */
[----:B------:R-:W-:-:S02]  /*15890*/  HSET2.LE.AND R0, R0, R214, PT ;  /* 0x000000d600007233 */ /* 0x000fc40003803000 */
[--C-:B------:R-:W-:Y:S02]  /*158a0*/  HSET2.LE.AND R7, R2, R214.reuse, PT ;  /* 0x000000d602077233 */ /* 0x100fe40003803000 */
[----:B---3--:R-:W-:Y:S01]  /*158b0*/  F2FP.F16.F32.PACK_AB R2, R20, R21 ;  /* 0x000000151402723e */ /* 0x008fe200000000ff */
[----:B------:R-:W-:Y:S01]  /*158c0*/  HMMA.16816.F32 R88, R132, R86, R140 ;  /* 0x000000568458723c */ /* 0x000fe2000000188c */
[----:B------:R-:W-:Y:S02]  /*158d0*/  HSET2.LE.AND R3, R4, R214, PT ;  /* 0x000000d604037233 */ /* 0x000fe40003803000 */
[----:B----4-:R-:W-:-:S04]  /*158e0*/  F2FP.F16.F32.PACK_AB R4, R12, R13 ;  /* 0x0000000d0c04723e */ /* 0x010fc800000000ff */
[----:B------:R-:W-:Y:S02]  /*158f0*/  LOP3.LUT R142, R0, R2, RZ, 0xc0, !PT ;  /* 0x00000002008e7212 */ /* 0x000fe400078ec0ff */
[----:B--2---:R-:W-:Y:S02]  /*15900*/  F2FP.F16.F32.PACK_AB R0, R11, R15 ;  /* 0x0000000f0b00723e */ /* 0x004fe400000000ff */
[----:B------:R-:W-:Y:S01]  /*15910*/  HSET2.LE.AND R5, R5, R214, PT ;  /* 0x000000d605057233 */ /* 0x000fe20003803000 */
[----:B------:R-:W-:Y:S01]  /*15920*/  FFMA.FTZ R2, R181, R69, R247 ;  /* 0x00000045b5027223 */ /* 0x000fe200000100f7 */
        /* <DEDUP_REMOVED lines=85> */
[----:B--2---:R-:W-:-:S15]  /*15e80*/  HMMA.16816.F32 R140, R140, R18, R32 ;  /* 0x000000128c8c723c */ /* 0x004fde0000001820 */
[----:B------:R-:W-:-:S09]  /*15e90*/  NOP ;  /* 0x0000000000007918 */ /* 0x000fd20000000000 */
.L_x_2137:
[----:B------:R-:W-:-:S06]  /*15ea0*/  UISETP.GT.AND UP0, UPT, UR37, UR12, UPT ;  /* 0x0000000c2500728c */ /* 0x000fcc000bf04270 */
[----:B------:R-:W-:-:S13]  /*15eb0*/  PLOP3.LUT P0, PT, PT, PT, UP0, 0x80, 0x0 ;  /* 0x000000000000781c */ /* 0x000fda0003f0f008 */
[----:B------:R-:W-:Y:S05]  /*15ec0*/  @!P0 BRA `(.L_x_2144) ;  /* 0x00000060004c8947 */ /* 0x000fea0003800000 */
[----:B------:R-:W2:Y:S01]  /*15ed0*/  LDL.64 R4, [R1+0x60] ;  /* 0x0000600001047983 */ /* 0x000ea20000100a00 */
[----:B------:R-:W-:Y:S01]  /*15ee0*/  ULDC UR4, c[0x0][0x2d0] ;  /* 0x0000b40000047ab9 */ /* 0x000fe20000000800 */
[----:B------:R-:W-:Y:S02]  /*15ef0*/  UIMAD.WIDE.U32 UR40, UR8, 0x30, URZ ;  /* 0x00000030082878a5 */ /* 0x000fe4000f8e003f */
[----:B------:R-:W3:Y:S01]  /*15f00*/  LDL.LU R3, [R1] ;  /* 0x0000000001037983 */ /* 0x000ee20000300800 */
[----:B------:R-:W-:Y:S01]  /*15f10*/  UIMAD UR39, UR9, 0x30, URZ ;  /* 0x00000030092778a4 */ /* 0x000fe2000f8e023f */
[----:B------:R-:W-:Y:S01]  /*15f20*/  PRMT R237, R199, 0x7054, R199 ;  /* 0x00007054c7ed7816 */ /* 0x000fe200000000c7 */
[----:B------:R-:W-:Y:S01]  /*15f30*/  UIMAD.WIDE.U32 UR44, UR10, 0x30, URZ ;  /* 0x000000300a2c78a5 */ /* 0x000fe2000f8e003f */
[----:B------:R-:W4:Y:S01]  /*15f40*/  LDL.LU R2, [R1+0x18] ;  /* 0x0000180001027983 */ /* 0x000f220000300800 */
[----:B------:R-:W-:Y:S01]  /*15f50*/  UIMAD UR42, UR11, 0x30, URZ ;  /* 0x000000300b2a78a4 */ /* 0x000fe2000f8e023f */
[----:B------:R-:W-:Y:S01]  /*15f60*/  MOV R69, R72 ;  /* 0x0000004800457202 */ /* 0x000fe20000000f00 */
[----:B-1----:R-:W-:Y:S01]  /*15f70*/  IMAD.MOV.U32 R75, RZ, RZ, R70 ;  /* 0x000000ffff4b7224 */ /* 0x002fe200078e0046 */
[----:B------:R-:W5:Y:S01]  /*15f80*/  LDL.LU R0, [R1+0x10] ;  /* 0x0000100001007983 */ /* 0x000f620000300800 */
[----:B------:R-:W-:Y:S01]  /*15f90*/  MOV R68, R73 ;  /* 0x0000004900447202 */ /* 0x000fe20000000f00 */
[----:B------:R-:W-:Y:S01]  /*15fa0*/  USHF.L.U64.HI UR16, UR8, 0x5, UR9 ;  /* 0x0000000508107899 */ /* 0x000fe20008010209 */
[----:B------:R-:W-:Y:S01]  /*15fb0*/  MOV R74, R71 ;  /* 0x00000047004a7202 */ /* 0x000fe20000000f00 */
[----:B------:R-:W-:-:S02]  /*15fc0*/  USHF.L.U32 UR38, UR8, 0x5, URZ ;  /* 0x0000000508267899 */ /* 0x000fc4000800063f */
[----:B------:R-:W-:Y:S02]  /*15fd0*/  USHF.L.U64.HI UR8, UR10, 0x5, UR11 ;  /* 0x000000050a087899 */ /* 0x000fe4000801020b */
[----:B------:R-:W-:Y:S02]  /*15fe0*/  USHF.L.U32 UR9, UR10, 0x5, URZ ;  /* 0x000000050a097899 */ /* 0x000fe4000800063f */
[----:B------:R-:W-:Y:S02]  /*15ff0*/  UIADD3 UR39, UR39, UR41, URZ ;  /* 0x0000002927277290 */ /* 0x000fe4000fffe03f */
[----:B------:R-:W-:Y:S01]  /*16000*/  UIADD3 UR42, UR42, UR45, URZ ;  /* 0x0000002d2a2a7290 */ /* 0x000fe2000fffe03f */
[----:B------:R-:W-:Y:S01]  /*16010*/  ULDC.64 UR6, c[0x0][0x248] ;  /* 0x0000920000067ab9 */ /* 0x000fe20000000a00 */
[----:B--2---:R-:W-:Y:S01]  /*16020*/  ISETP.GE.AND P4, PT, R4, UR4, PT ;  /* 0x0000000404007c0c */ /* 0x004fe2000bf86270 */
[----:B------:R-:W-:Y:S01]  /*16030*/  ULDC UR4, c[0x0][0x2ec] ;  /* 0x0000bb0000047ab9 */ /* 0x000fe20000000800 */
[----:B-----5:R-:W-:-:S11]  /*16040*/  IMAD.WIDE.U32 R232, R0, -0x2daee0ad, RZ ;  /* 0xd2511f5300e87825 */ /* 0x020fd600078e00ff */
[----:B------:R-:W1:Y:S08]  /*16050*/  @!P4 LDC.64 R4, c[0x0][0x220] ;  /* 0x00008800ff04cb82 */ /* 0x000e700000000a00 */
[----:B------:R-:W2:Y:S08]  /*16060*/  @!P4 LDC.64 R8, c[0x0][0x220] ;  /* 0x00008800ff08cb82 */ /* 0x000eb00000000a00 */
[----:B------:R-:W5:Y:S01]  /*16070*/  @!P4 LDC.64 R6, c[0x0][0x220] ;  /* 0x00008800ff06cb82 */ /* 0x000f620000000a00 */
[----:B-1----:R1:W-:Y:S04]  /*16080*/  @!P4 STL.64 [R1+0x48], R4 ;  /* 0x000048040100c387 */ /* 0x0023e80000100a00 */
[----:B--2---:R-:W-:Y:S04]  /*16090*/  @!P4 STL.64 [R1+0x40], R8 ;  /* 0x000040080100c387 */ /* 0x004fe80000100a00 */
[----:B-----5:R-:W-:Y:S01]  /*160a0*/  @!P4 STL.64 [R1+0x38], R6 ;  /* 0x000038060100c387 */ /* 0x020fe20000100a00 */
[----:B-1----:R-:W1:Y:S03]  /*160b0*/  @!P4 LDC.64 R4, c[0x0][0x220] ;  /* 0x00008800ff04cb82 */ /* 0x002e660000000a00 */
[----:B-1----:R3:W-:Y:S02]  /*160c0*/  @!P4 STL.64 [R1+0x30], R4 ;  /* 0x000030040100c387 */ /* 0x0027e40000100a00 */
[----:B---3--:R-:W-:-:S04]  /*160d0*/  IMAD.WIDE.U32 R4, R3, -0x326172a9, RZ ;  /* 0xcd9e8d5703047825 */ /* 0x008fc800078e00ff */
[----:B----4-:R-:W-:Y:S01]  /*160e0*/  IMAD.WIDE.U32 R2, R2, -0x326172a9, RZ ;  /* 0xcd9e8d5702027825 */ /* 0x010fe200078e00ff */
[----:B------:R1:W-:Y:S01]  /*160f0*/  STL.64 [R1+0x20], R4 ;  /* 0x0000200401007387 */ /* 0x0003e20000100a00 */
[----:B------:R-:W-:-:S03]  /*16100*/  LOP3.LUT R240, R5, R252, RZ, 0x3c, !PT ;  /* 0x000000fc05f07212 */ /* 0x000fc600078e3cff */
[----:B------:R2:W-:Y:S01]  /*16110*/  STL.64 [R1+0x18], R2 ;  /* 0x0000180201007387 */ /* 0x0005e20000100a00 */
[----:B------:R-:W-:-:S03]  /*16120*/  LOP3.LUT R238, R3, R252, RZ, 0x3c, !PT ;  /* 0x000000fc03ee7212 */ /* 0x000fc600078e3cff */
[----:B-1----:R-:W3:Y:S04]  /*16130*/  LDL.LU.64 R4, [R1+0x8] ;  /* 0x0000080001047983 */ /* 0x002ee80000300a00 */
[----:B--2---:R-:W3:Y:S01]  /*16140*/  LDL.LU.64 R2, [R1+0x28] ;  /* 0x0000280001027983 */ /* 0x004ee20000300a00 */
[----:B------:R-:W-:-:S04]  /*16150*/  IMAD.WIDE.U32 R240, R240, -0x2daee0ad, RZ ;  /* 0xd2511f53f0f07825 */ /* 0x000fc800078e00ff */
[----:B------:R-:W-:-:S04]  /*16160*/  IMAD.WIDE.U32 R238, R238, -0x2daee0ad, RZ ;  /* 0xd2511f53eeee7825 */ /* 0x000fc800078e00ff */
[----:B---3--:R-:W-:-:S05]  /*16170*/  IMAD.MOV.U32 R3, RZ, RZ, R5 ;  /* 0x000000ffff037224 */ /* 0x008fca00078e0005 */
[----:B------:R1:W-:Y:S01]  /*16180*/  STL.64 [R1+0x28], R2 ;  /* 0x0000280201007387 */ /* 0x0003e20000100a00 */
[----:B------:R-:W-:Y:S05]  /*16190*/  BRA `(.L_x_2145) ;  /* 0x0000000000d47947 */ /* 0x000fea0003800000 */
.L_x_2147:
        /* <DEDUP_REMOVED lines=53> */
.L_x_2145:
[----:B------:R-:W-:Y:S01]  /*164f0*/  LOP3.LUT R199, R199, 0xfffffffd, RZ, 0xc0, !PT ;  /* 0xfffffffdc7c77812 */ /* 0x000fe200078ec0ff */
[----:B--2---:R-:W2:Y:S01]  /*16500*/  LDL.64 R10, [R1+0x28] ;  /* 0x00002800010a7983 */ /* 0x004ea20000100a00 */
[----:B------:R-:W-:Y:S01]  /*16510*/  P2R R213, PR, RZ, 0x10 ;  /* 0x00000010ffd57803 */ /* 0x000fe20000000000 */
[----:B------:R-:W-:Y:S04]  /*16520*/  DEPBAR.LE SB0, 0x0 ;  /* 0x000080000000791a */ /* 0x000fe80000000000 */
[----:B------:R-:W3:Y:S01]  /*16530*/  LDL R7, [R1+0x48] ;  /* 0x0000480001077983 */ /* 0x000ee20000100800 */
[----:B------:R-:W-:Y:S03]  /*16540*/  UIADD3 UR10, UR37, -0x1, URZ ;  /* 0xffffffff250a7890 */ /* 0x000fe6000fffe03f */
[----:B------:R-:W4:Y:S01]  /*16550*/  LDL R18, [R1+0x4c] ;  /* 0x00004c0001127983 */ /* 0x000f220000100800 */
[----:B------:R-:W-:Y:S02]  /*16560*/  USHF.R.S32.HI UR43, URZ, 0x1f, UR10 ;  /* 0x0000001f3f2b7899 */ /* 0x000fe4000801140a */
[----:B------:R-:W-:Y:S01]  /*16570*/  UIMAD UR11, UR15, UR10, URZ ;  /* 0x0000000a0f0b72a4 */ /* 0x000fe2000f8e023f */
[----:B------:R-:W5:Y:S01]  /*16580*/  LDL R8, [R1+0x40] ;  /* 0x0000400001087983 */ /* 0x000f620000100800 */
[----:B-1----:R-:W-:Y:S01]  /*16590*/  IMAD.U32 R2, RZ, RZ, UR10 ;  /* 0x0000000aff027e24 */ /* 0x002fe2000f8e00ff */
[----:B------:R-:W-:Y:S02]  /*165a0*/  UISETP.GT.AND UP0, UPT, UR10, UR12, UPT ;  /* 0x0000000c0a00728c */ /* 0x000fe4000bf04270 */
[----:B------:R-:W5:Y:S01]  /*165b0*/  LDL R17, [R1+0x44] ;  /* 0x0000440001117983 */ /* 0x000f620000100800 */
[----:B------:R-:W-:Y:S03]  /*165c0*/  UIMAD UR11, UR43, UR20, UR11 ;  /* 0x000000142b0b72a4 */ /* 0x000fe6000f8e020b */
[----:B------:R-:W5:Y:S04]  /*165d0*/  LDL R6, [R1+0x38] ;  /* 0x0000380001067983 */ /* 0x000f680000100800 */
[----:B------:R-:W5:Y:S04]  /*165e0*/  LDL R16, [R1+0x3c] ;  /* 0x00003c0001107983 */ /* 0x000f680000100800 */
[----:B------:R-:W5:Y:S04]  /*165f0*/  LDL R4, [R1+0x30] ;  /* 0x0000300001047983 */ /* 0x000f680000100800 */
[----:B------:R-:W5:Y:S01]  /*16600*/  LDL R15, [R1+0x34] ;  /* 0x00003400010f7983 */ /* 0x000f620000100800 */
[----:B------:R-:W-:Y:S06]  /*16610*/  BAR.SYNC.DEFER_BLOCKING 0x0 ;  /* 0x0000000000007b1d */ /* 0x000fec0000010000 */
[----:B------:R-:W-:Y:S01]  /*16620*/  @P4 STS.128 [R212+0x6000], RZ ;  /* 0x006000ffd4004388 */ /* 0x000fe20000000c00 */
[----:B--2---:R-:W-:Y:S04]  /*16630*/  IMAD.WIDE.U32 R2, R2, UR20, R10 ;  /* 0x0000001402027c25 */ /* 0x004fe8000f8e000a */
[----:B------:R-:W-:Y:S01]  /*16640*/  VIADD R0, R3, UR11 ;  /* 0x0000000b03007c36 */ /* 0x000fe20008000000 */
[C---:B------:R-:W-:Y:S02]  /*16650*/  @!P4 IADD3 R3, P1, R2.reuse, UR23, RZ ;  /* 0x000000170203cc10 */ /* 0x040fe4000ff3e0ff */
[----:B---3--:R-:W-:Y:S02]  /*16660*/  @!P4 LEA R10, P5, R2, R7, 0x1 ;  /* 0x00000007020ac211 */ /* 0x008fe400078a08ff */
[----:B------:R-:W-:Y:S02]  /*16670*/  @!P4 IADD3.X R7, R0, UR17, RZ, P1, !PT ;  /* 0x000000110007cc10 */ /* 0x000fe40008ffe4ff */
[C---:B----4-:R-:W-:Y:S02]  /*16680*/  @!P4 LEA.HI.X R11, R2.reuse, R18, R0, 0x1, P5 ;  /* 0x00000012020bc211 */ /* 0x050fe400028f0c00 */
[----:B------:R-:W-:Y:S02]  /*16690*/  @!P4 IADD3 R5, P0, R2, UR38, RZ ;  /* 0x000000260205cc10 */ /* 0x000fe4000ff1e0ff */
[C---:B-----5:R-:W-:Y:S01]  /*166a0*/  @!P4 LEA R8, P3, R3.reuse, R8, 0x1 ;  /* 0x000000080308c211 */ /* 0x060fe200078608ff */
[----:B------:R-:W-:Y:S01]  /*166b0*/  @!PT LDS RZ, [RZ] ;  /* 0x00000000fffff984 */ /* 0x000fe20000000800 */
[----:B------:R-:W-:Y:S01]  /*166c0*/  @!PT LDS RZ, [RZ] ;  /* 0x00000000fffff984 */ /* 0x000fe20000000800 */
[----:B------:R-:W-:Y:S01]  /*166d0*/  @!PT LDS RZ, [RZ] ;  /* 0x00000000fffff984 */ /* 0x000fe20000000800 */
[----:B------:R-:W-:Y:S01]  /*166e0*/  @!P4 LDGSTS.E.BYPASS.LTC128B.128 [R212+0x6000], desc[UR26][R10.64] ;  /* 0x060000000ad4cfae */ /* 0x000fe2000b901d5a */
[----:B------:R-:W-:Y:S02]  /*166f0*/  @!P4 IADD3.X R13, R0, UR16, RZ, P0, !PT ;  /* 0x00000010000dcc10 */ /* 0x000fe400087fe4ff */
[----:B------:R-:W-:Y:S02]  /*16700*/  @!P4 LEA.HI.X R9, R3, R17, R7, 0x1, P3 ;  /* 0x000000110309c211 */ /* 0x000fe400018f0c07 */
[----:B------:R-:W-:Y:S01]  /*16710*/  @!P4 IADD3 R12, P2, R2, UR40, RZ ;  /* 0x00000028020ccc10 */ /* 0x000fe2000ff5e0ff */
[----:B------:R-:W-:Y:S01]  /*16720*/  IMAD.U32 R2, RZ, RZ, UR10 ;  /* 0x0000000aff027e24 */ /* 0x000fe2000f8e00ff */
[C---:B------:R-:W-:Y:S01]  /*16730*/  @!P4 LEA R6, P1, R5.reuse, R6, 0x1 ;  /* 0x000000060506c211 */ /* 0x040fe200078208ff */
[----:B------:R-:W-:Y:S01]  /*16740*/  @P4 STS.128 [R212+0x6800], RZ ;  /* 0x006800ffd4004388 */ /* 0x000fe20000000c00 */
[----:B------:R-:W-:Y:S02]  /*16750*/  @!P4 IADD3.X R14, R0, UR39, RZ, P2, !PT ;  /* 0x00000027000ecc10 */ /* 0x000fe400097fe4ff */
        /* <DEDUP_REMOVED lines=24> */
[----:B------:R-:W0:Y:S08]  /*168e0*/  LDGDEPBAR ;  /* 0x00000000000079af */ /* 0x000e300000000000 */
        /* <DEDUP_REMOVED lines=22> */
[C---:B------:R-:W-:Y:S01]  /*16a50*/  HMMA.16816.F32 R56, R60.reuse, R136, RZ ;  /* 0x000000883c38723c */ /* 0x040fe200000018ff */
[----:B------:R-:W4:Y:S05]  /*16a60*/  S2R R0, SR_TID.X ;  /* 0x0000000000007919 */ /* 0x000f2a0000002100 */
[-C--:B------:R-:W-:Y:S06]  /*16a70*/  HMMA.16816.F32 R60, R60, R138.reuse, RZ ;  /* 0x0000008a3c3c723c */ /* 0x080fec00000018ff */
[----:B------:R-:W-:Y:S01]  /*16a80*/  HMMA.16816.F32 R64, R64, R138, RZ ;  /* 0x0000008a4040723c */ /* 0x000fe200000018ff */
[----:B------:R-:W-:Y:S05]  /*16a90*/  LDSM.16.M88.4 R136, [R192] ;  /* 0x00000000c088783b */ /* 0x000fea0000000200 */
[-C--:B-1----:R-:W-:Y:S06]  /*16aa0*/  HMMA.16816.F32 R4, R144, R148.reuse, R4 ;  /* 0x000000949004723c */ /* 0x082fec0000001804 */
[C---:B--2---:R-:W-:Y:S06]  /*16ab0*/  HMMA.16816.F32 R8, R152.reuse, R148, R8 ;  /* 0x000000949808723c */ /* 0x044fec0000001808 */
[-C--:B------:R-:W-:Y:S06]  /*16ac0*/  HMMA.16816.F32 R12, R152, R150.reuse, R12 ;  /* 0x00000096980c723c */ /* 0x080fec000000180c */
[C---:B------:R-:W-:Y:S01]  /*16ad0*/  HMMA.16816.F32 R16, R144.reuse, R150, R16 ;  /* 0x000000969010723c */ /* 0x040fe20000001810 */
[----:B------:R-:W1:Y:S04]  /*16ae0*/  LDSM.16.M88.4 R148, [R195] ;  /* 0x00000000c394783b */ /* 0x000e680000000200 */
[----:B----4-:R-:W-:Y:S01]  /*16af0*/  IMAD.SHL.U32 R0, R0, 0x2, RZ ;  /* 0x0000000200007824 */ /* 0x010fe200078e00ff */
[-C--:B---3--:R-:W-:Y:S05]  /*16b00*/  HMMA.16816.F32 R20, R144, R156.reuse, R20 ;  /* 0x0000009c9014723c */ /* 0x088fea0000001814 */
[----:B------:R-:W-:Y:S01]  /*16b10*/  LOP3.LUT R0, R0, 0x6, RZ, 0xc0, !PT ;  /* 0x0000000600007812 */ /* 0x000fe200078ec0ff */
[C---:B------:R-:W-:Y:S05]  /*16b20*/  HMMA.16816.F32 R24, R152.reuse, R156, R24 ;  /* 0x0000009c9818723c */ /* 0x040fea0000001818 */
[----:B------:R-:W-:Y:S01]  /*16b30*/  IMAD R2, R2, 0x40, R0 ;  /* 0x0000004002027824 */ /* 0x000fe200078e0200 */
[-C--:B------:R-:W-:Y:S05]  /*16b40*/  HMMA.16816.F32 R28, R152, R158.reuse, R28 ;  /* 0x0000009e981c723c */ /* 0x080fea000000181c */
[----:B------:R-:W-:Y:S01]  /*16b50*/  IMAD.IADD R70, R206, 0x1, -R2 ;  /* 0x00000001ce467824 */ /* 0x000fe200078e0a02 */
[C---:B------:R-:W-:Y:S01]  /*16b60*/  HMMA.16816.F32 R32, R144.reuse, R158, R32 ;  /* 0x0000009e9020723c */ /* 0x040fe20000001820 */
[----:B------:R-:W-:Y:S04]  /*16b70*/  LDSM.16.M88.4 R156, [R193] ;  /* 0x00000000c19c783b */ /* 0x000fe80000000200 */
[----:B------:R-:W-:Y:S01]  /*16b80*/  VIADD R0, R2, 0x1 ;  /* 0x0000000102007836 */ /* 0x000fe20000000000 */
[-C--:B------:R-:W-:Y:S04]  /*16b90*/  HMMA.16816.F32 R36, R144, R160.reuse, R36 ;  /* 0x000000a09024723c */ /* 0x080fe80000001824 */
[----:B------:R-:W-:Y:S01]  /*16ba0*/  ISETP.GE.AND P3, PT, R0, R204, PT ;  /* 0x000000cc0000720c */ /* 0x000fe20003f66270 */
[--C-:B------:R-:W-:Y:S01]  /*16bb0*/  IMAD.IADD R71, R202, 0x1, -R0.reuse ;  /* 0x00000001ca477824 */ /* 0x100fe200078e0a00 */
[C---:B------:R-:W-:Y:S01]  /*16bc0*/  ISETP.GE.AND P2, PT, R0.reuse, R203, PT ;  /* 0x000000cb0000720c */ /* 0x040fe20003f46270 */
[C---:B------:R-:W-:Y:S04]  /*16bd0*/  HMMA.16816.F32 R40, R152.reuse, R160, R40 ;  /* 0x000000a09828723c */ /* 0x040fe80000001828 */
[----:B------:R-:W-:Y:S01]  /*16be0*/  ISETP.GE.AND P1, PT, R0, R201, PT ;  /* 0x000000c90000720c */ /* 0x000fe20003f26270 */
[----:B------:R-:W-:Y:S01]  /*16bf0*/  IMAD.IADD R72, R206, 0x1, -R0 ;  /* 0x00000001ce487824 */ /* 0x000fe200078e0a00 */
[C---:B------:R-:W-:Y:S01]  /*16c00*/  ISETP.GE.AND P0, PT, R0.reuse, R200, PT ;  /* 0x000000c80000720c */ /* 0x040fe20003f06270 */
[-C--:B------:R-:W-:Y:S03]  /*16c10*/  HMMA.16816.F32 R44, R152, R162.reuse, R44 ;  /* 0x000000a2982c723c */ /* 0x080fe6000000182c */
[C---:B------:R-:W-:Y:S01]  /*16c20*/  ISETP.GE.OR P3, PT, R0.reuse, R211, !P3 ;  /* 0x000000d30000720c */ /* 0x040fe20005f66670 */
[--C-:B------:R-:W-:Y:S01]  /*16c30*/  IMAD.IADD R3, R205, 0x1, -R2.reuse ;  /* 0x00000001cd037824 */ /* 0x100fe200078e0a02 */
[C---:B------:R-:W-:Y:S01]  /*16c40*/  ISETP.GE.OR P5, PT, R0.reuse, R210, !P2 ;  /* 0x000000d20000720c */ /* 0x040fe200057a6670 */
[C---:B------:R-:W-:Y:S01]  /*16c50*/  HMMA.16816.F32 R48, R144.reuse, R162, R48 ;  /* 0x000000a29030723c */ /* 0x040fe20000001830 */
[----:B------:R-:W2:Y:S03]  /*16c60*/  LDSM.16.M88.4 R160, [R189] ;  /* 0x00000000bda0783b */ /* 0x000ea60000000200 */
[C---:B------:R-:W-:Y:S02]  /*16c70*/  ISETP.GE.OR P1, PT, R0.reuse, R209, !P1 ;  /* 0x000000d10000720c */ /* 0x040fe40004f26670 */
[----:B------:R-:W-:Y:S01]  /*16c80*/  IABS R73, R3 ;  /* 0x0000000300497213 */ /* 0x000fe20000000000 */
[-C--:B------:R-:W-:Y:S03]  /*16c90*/  HMMA.16816.F32 R52, R144, R164.reuse, R52 ;  /* 0x000000a49034723c */ /* 0x080fe60000001834 */
[----:B------:R-:W-:Y:S02]  /*16ca0*/  ISETP.GE.OR P0, PT, R0, R208, !P0 ;  /* 0x000000d00000720c */ /* 0x000fe40004706670 */
[----:B------:R-:W-:Y:S01]  /*16cb0*/  IABS R3, R72 ;  /* 0x0000004800037213 */ /* 0x000fe20000000000 */
[C---:B------:R-:W-:Y:S04]  /*16cc0*/  HMMA.16816.F32 R56, R152.reuse, R164, R56 ;  /* 0x000000a49838723c */ /* 0x040fe80000001838 */
[C---:B------:R-:W-:Y:S02]  /*16cd0*/  ISETP.GE.AND P2, PT, R2.reuse, R203, PT ;  /* 0x000000cb0200720c */ /* 0x040fe40003f46270 */
[----:B------:R-:W-:Y:S01]  /*16ce0*/  @P1 LOP3.LUT R199, R199, 0x2, RZ, 0xfc, !PT ;  /* 0x00000002c7c71812 */ /* 0x000fe200078efcff */
[-C--:B------:R-:W-:Y:S01]  /*16cf0*/  HMMA.16816.F32 R60, R152, R166.reuse, R60 ;  /* 0x000000a6983c723c */ /* 0x080fe2000000183c */
[----:B------:R-:W3:Y:S02]  /*16d00*/  LDSM.16.M88.4 R152, [R193+0x2000] ;  /* 0x00200000c198783b */ /* 0x000ee40000000200 */
[C---:B------:R-:W-:Y:S02]  /*16d10*/  ISETP.GE.AND P1, PT, R2.reuse, R201, PT ;  /* 0x000000c90200720c */ /* 0x040fe40003f26270 */
[----:B------:R-:W-:Y:S01]  /*16d20*/  LOP3.LUT R199, R199, 0xfffffffb, RZ, 0xc0, !PT ;  /* 0xfffffffbc7c77812 */ /* 0x000fe200078ec0ff */
[----:B------:R-:W-:Y:S04]  /*16d30*/  HMMA.16816.F32 R64, R144, R166, R64 ;  /* 0x000000a69040723c */ /* 0x000fe80000001840 */
[C---:B------:R-:W-:Y:S02]  /*16d40*/  ISETP.GE.OR P2, PT, R2.reuse, R210, !P2 ;  /* 0x000000d20200720c */ /* 0x040fe40005746670 */
[----:B------:R-:W-:Y:S01]  /*16d50*/  @P0 LOP3.LUT R199, R199, 0x4, RZ, 0xfc, !PT ;  /* 0x00000004c7c70812 */ /* 0x000fe200078efcff */
[-C--:B-1----:R-:W-:Y:S05]  /*16d60*/  HMMA.16816.F32 R4, R136, R148.reuse, R4 ;  /* 0x000000948804723c */ /* 0x082fea0000001804 */
[C---:B------:R-:W-:Y:S01]  /*16d70*/  ISETP.GE.AND P0, PT, R2.reuse, R204, PT ;  /* 0x000000cc0200720c */ /* 0x040fe20003f06270 */
[C---:B------:R-:W-:Y:S04]  /*16d80*/  HMMA.16816.F32 R8, R168.reuse, R148, R8 ;  /* 0x00000094a808723c */ /* 0x040fe80000001808 */
[----:B------:R-:W-:Y:S02]  /*16d90*/  ISETP.GE.OR P0, PT, R2, R211, !P0 ;  /* 0x000000d30200720c */ /* 0x000fe40004706670 */
        /* <DEDUP_REMOVED lines=14> */
[-C--:B--2---:R-:W-:Y:S05]  /*16e80*/  HMMA.16816.F32 R4, R156, R160.reuse, R4 ;  /* 0x000000a09c04723c */ /* 0x084fea0000001804 */
[----:B------:R-:W-:Y:S01]  /*16e90*/  IABS R136, R70 ;  /* 0x0000004600887213 */ /* 0x000fe20000000000 */
[C---:B---3--:R-:W-:Y:S05]  /*16ea0*/  HMMA.16816.F32 R8, R152.reuse, R160, R8 ;  /* 0x000000a09808723c */ /* 0x048fea0000001808 */
[----:B------:R-:W-:Y:S01]  /*16eb0*/  IABS R70, R71 ;  /* 0x0000004700467213 */ /* 0x000fe20000000000 */
[----:B------:R-:W-:Y:S01]  /*16ec0*/  IMAD.IADD R137, R202, 0x1, -R2 ;  /* 0x00000001ca897824 */ /* 0x000fe200078e0a02 */
[-C--:B------:R-:W-:Y:S04]  /*16ed0*/  HMMA.16816.F32 R12, R152, R162.reuse, R12 ;  /* 0x000000a2980c723c */ /* 0x080fe8000000180c */
[----:B------:R-:W-:Y:S02]  /*16ee0*/  IABS R137, R137 ;  /* 0x0000008900897213 */ /* 0x000fe40000000000 */
[----:B------:R-:W-:Y:S01]  /*16ef0*/  I2FP.F32.S32 R72, R70 ;  /* 0x0000004600487245 */ /* 0x000fe20000201400 */
[C---:B------:R-:W-:Y:S04]  /*16f00*/  HMMA.16816.F32 R16, R156.reuse, R162, R16 ;  /* 0x000000a29c10723c */ /* 0x040fe80000001810 */
[----:B------:R-:W-:Y:S01]  /*16f10*/  I2FP.F32.S32 R70, R3 ;  /* 0x0000000300467245 */ /* 0x000fe20000201400 */
[----:B------:R-:W-:Y:S01]  /*16f20*/  IMAD.MOV.U32 R71, RZ, RZ, R137 ;  /* 0x000000ffff477224 */ /* 0x000fe200078e0089 */
[----:B------:R-:W-:Y:S01]  /*16f30*/  I2FP.F32.S32 R3, R73 ;  /* 0x0000004900037245 */ /* 0x000fe20000201400 */
[----:B------:R-:W-:Y:S04]  /*16f40*/  IMAD.MOV.U32 R137, RZ, RZ, R136 ;  /* 0x000000ffff897224 */ /* 0x000fe800078e0088 */
[----:B------:R-:W-:Y:S01]  /*16f50*/  FFMA.FTZ R5, R72, -UR21, R5 ;  /* 0x8000001548057c23 */ /* 0x000fe20008010005 */
[----:B------:R-:W-:Y:S01]  /*16f60*/  I2FP.F32.S32 R136, R71 ;  /* 0x0000004700887245 */ /* 0x000fe20000201400 */
[----:B------:R-:W-:Y:S01]  /*16f70*/  FFMA.FTZ R8, R3, -UR21, R8 ;  /* 0x8000001503087c23 */ /* 0x000fe20008010008 */
[----:B------:R-:W-:Y:S01]  /*16f80*/  I2FP.F32.S32 R71, R137 ;  /* 0x0000008900477245 */ /* 0x000fe20000201400 */
[----:B------:R-:W-:Y:S01]  /*16f90*/  IMAD.IADD R3, R207, 0x1, -R0 ;  /* 0x00000001cf037824 */ /* 0x000fe200078e0a00 */
[----:B------:R-:W-:Y:S01]  /*16fa0*/  FSEL R146, R5, -INF , !P3 ;  /* 0xff80000005927808 */ /* 0x000fe20005800000 */
[----:B------:R-:W-:Y:S01]  /*16fb0*/  FFMA.FTZ R4, R136, -UR21, R4 ;  /* 0x8000001588047c23 */ /* 0x000fe20008010004 */
[----:B------:R-:W-:Y:S01]  /*16fc0*/  ISETP.GE.OR P3, PT, R2, R209, !P1 ;  /* 0x000000d10200720c */ /* 0x000fe20004f66670 */
[----:B------:R-:W-:Y:S01]  /*16fd0*/  FFMA.FTZ R7, R70, -UR21, R7 ;  /* 0x8000001546077c23 */ /* 0x000fe20008010007 */
[----:B------:R-:W-:Y:S01]  /*16fe0*/  IABS R136, R3 ;  /* 0x0000000300887213 */ /* 0x000fe20000000000 */
[----:B------:R-:W-:Y:S01]  /*16ff0*/  IMAD.IADD R70, R207, 0x1, -R2 ;  /* 0x00000001cf467824 */ /* 0x000fe200078e0a02 */
[----:B------:R-:W-:Y:S01]  /*17000*/  FSEL R144, R4, -INF , !P0 ;  /* 0xff80000004907808 */ /* 0x000fe20004000000 */
[----:B------:R-:W-:Y:S01]  /*17010*/  FFMA.FTZ R6, R71, -UR21, R6 ;  /* 0x8000001547067c23 */ /* 0x000fe20008010006 */
[C---:B------:R-:W-:Y:S01]  /*17020*/  ISETP.GE.AND P0, PT, R2.reuse, R200, PT ;  /* 0x000000c80200720c */ /* 0x040fe20003f06270 */
[C---:B------:R-:W-:Y:S01]  /*17030*/  VIADD R71, R2.reuse, 0x8 ;  /* 0x0000000802477836 */ /* 0x040fe20000000000 */
[----:B------:R-:W-:Y:S01]  /*17040*/  FSEL R148, R7, -INF , !P5 ;  /* 0xff80000007947808 */ /* 0x000fe20006800000 */
[C---:B------:R-:W-:Y:S01]  /*17050*/  IMAD.IADD R73, R205.reuse, 0x1, -R0 ;  /* 0x00000001cd497824 */ /* 0x040fe200078e0a00 */
[----:B------:R-:W-:Y:S01]  /*17060*/  IABS R0, R70 ;  /* 0x0000004600007213 */ /* 0x000fe20000000000 */
[--C-:B------:R-:W-:Y:S01]  /*17070*/  IMAD.IADD R70, R205, 0x1, -R71.reuse ;  /* 0x00000001cd467824 */ /* 0x100fe200078e0a47 */
[----:B------:R-:W-:Y:S01]  /*17080*/  ISETP.GE.OR P1, PT, R2, R208, !P0 ;  /* 0x000000d00200720c */ /* 0x000fe20004726670 */
[----:B------:R-:W-:Y:S01]  /*17090*/  IMAD.IADD R72, R207, 0x1, -R71 ;  /* 0x00000001cf487824 */ /* 0x000fe200078e0a47 */
[----:B------:R-:W-:Y:S02]  /*170a0*/  IABS R73, R73 ;  /* 0x0000004900497213 */ /* 0x000fe40000000000 */
[----:B------:R-:W-:Y:S02]  /*170b0*/  IABS R3, R70 ;  /* 0x0000004600037213 */ /* 0x000fe40000000000 */
[----:B------:R-:W-:Y:S02]  /*170c0*/  IABS R70, R72 ;  /* 0x0000004800467213 */ /* 0x000fe40000000000 */
[----:B------:R-:W-:Y:S02]  /*170d0*/  I2FP.F32.S32 R72, R0 ;  /* 0x0000000000487245 */ /* 0x000fe40000201400 */
[----:B------:R-:W-:Y:S01]  /*170e0*/  I2FP.F32.S32 R3, R3 ;  /* 0x0000000300037245 */ /* 0x000fe20000201400 */
[----:B------:R-:W-:Y:S01]  /*170f0*/  IMAD.MOV.U32 R0, RZ, RZ, R70 ;  /* 0x000000ffff007224 */ /* 0x000fe200078e0046 */
[----:B------:R-:W-:Y:S01]  /*17100*/  I2FP.F32.S32 R70, R136 ;  /* 0x0000008800467245 */ /* 0x000fe20000201400 */
[----:B------:R-:W-:Y:S01]  /*17110*/  FFMA.FTZ R10, R72, -UR21, R10 ;  /* 0x80000015480a7c23 */ /* 0x000fe2000801000a */
[----:B------:R-:W-:Y:S01]  /*17120*/  I2FP.F32.S32 R73, R73 ;  /* 0x0000004900497245 */ /* 0x000fe20000201400 */
[----:B------:R-:W-:Y:S01]  /*17130*/  FFMA.FTZ R12, R3, -UR21, R12 ;  /* 0x80000015030c7c23 */ /* 0x000fe2000801000c */
[C---:B------:R-:W-:Y:S01]  /*17140*/  ISETP.GE.AND P0, PT, R71.reuse, R201, PT ;  /* 0x000000c94700720c */ /* 0x040fe20003f06270 */
[----:B------:R-:W-:Y:S01]  /*17150*/  FFMA.FTZ R11, R70, -UR21, R11 ;  /* 0x80000015460b7c23 */ /* 0x000fe2000801000b */
[----:B------:R-:W-:Y:S01]  /*17160*/  FSEL R161, R10, -INF , !P1 ;  /* 0xff8000000aa17808 */ /* 0x000fe20004800000 */
[----:B------:R-:W-:Y:S01]  /*17170*/  VIADD R70, R2, 0x9 ;  /* 0x0000000902467836 */ /* 0x000fe20000000000 */
[----:B------:R-:W-:Y:S01]  /*17180*/  ISETP.GE.OR P1, PT, R71, R209, !P0 ;  /* 0x000000d14700720c */ /* 0x000fe20004726670 */
[----:B------:R-:W-:Y:S01]  /*17190*/  FFMA.FTZ R9, R73, -UR21, R9 ;  /* 0x8000001549097c23 */ /* 0x000fe20008010009 */
[----:B------:R-:W-:Y:S01]  /*171a0*/  ISETP.GE.AND P4, PT, R71, R204, PT ;  /* 0x000000cc4700720c */ /* 0x000fe20003f86270 */
[--C-:B------:R-:W-:Y:S01]  /*171b0*/  IMAD.IADD R136, R202, 0x1, -R70.reuse ;  /* 0x00000001ca887824 */ /* 0x100fe200078e0a46 */
[----:B------:R-:W-:Y:S01]  /*171c0*/  I2FP.F32.S32 R0, R0 ;  /* 0x0000000000007245 */ /* 0x000fe20000201400 */
[----:B------:R-:W-:Y:S01]  /*171d0*/  IMAD.IADD R3, R205, 0x1, -R70 ;  /* 0x00000001cd037824 */ /* 0x000fe200078e0a46 */
[----:B------:R-:W-:Y:S01]  /*171e0*/  FSEL R165, R12, -INF , !P1 ;  /* 0xff8000000ca57808 */ /* 0x000fe20004800000 */
[----:B------:R-:W-:Y:S01]  /*171f0*/  IMAD.IADD R72, R202, 0x1, -R71 ;  /* 0x00000001ca487824 */ /* 0x000fe200078e0a47 */
[----:B------:R-:W-:Y:S01]  /*17200*/  ISETP.GE.OR P1, PT, R71, R211, !P4 ;  /* 0x000000d34700720c */ /* 0x000fe20006726670 */
[----:B------:R-:W-:Y:S01]  /*17210*/  FFMA.FTZ R14, R0, -UR21, R14 ;  /* 0x80000015000e7c23 */ /* 0x000fe2000801000e */
[----:B------:R-:W-:Y:S01]  /*17220*/  IABS R73, R3 ;  /* 0x0000000300497213 */ /* 0x000fe20000000000 */
[----:B------:R-:W-:Y:S01]  /*17230*/  IMAD.IADD R0, R207, 0x1, -R70 ;  /* 0x00000001cf007824 */ /* 0x000fe200078e0a46 */
[----:B------:R-:W-:Y:S02]  /*17240*/  IABS R3, R136 ;  /* 0x0000008800037213 */ /* 0x000fe40000000000 */
[----:B------:R-:W-:Y:S01]  /*17250*/  FSEL R145, R6, -INF , !P2 ;  /* 0xff80000006917808 */ /* 0x000fe20005000000 */
[----:B------:R-:W1:Y:S01]  /*17260*/  LDSM.16.M88.4 R136, [R189+0x800] ;  /* 0x00080000bd88783b */ /* 0x000e620000000200 */
[----:B------:R-:W-:Y:S02]  /*17270*/  ISETP.GE.AND P2, PT, R71, R200, PT ;  /* 0x000000c84700720c */ /* 0x000fe40003f46270 */
[C---:B------:R-:W-:Y:S02]  /*17280*/  LOP3.LUT P5, RZ, R199.reuse, 0x2, RZ, 0xc0, !PT ;  /* 0x00000002c7ff7812 */ /* 0x040fe400078ac0ff */
[----:B------:R-:W-:Y:S02]  /*17290*/  FSEL R147, R8, -INF , !P3 ;  /* 0xff80000008937808 */ /* 0x000fe40005800000 */
[----:B------:R-:W-:Y:S02]  /*172a0*/  LOP3.LUT P3, RZ, R199, 0x4, RZ, 0xc0, !PT ;  /* 0x00000004c7ff7812 */ /* 0x000fe4000786c0ff */
[----:B------:R-:W-:Y:S02]  /*172b0*/  ISETP.GE.OR P0, PT, R71, R208, !P2 ;  /* 0x000000d04700720c */ /* 0x000fe40005706670 */
[----:B------:R-:W-:Y:S02]  /*172c0*/  IABS R0, R0 ;  /* 0x0000000000007213 */ /* 0x000fe40000000000 */
[----:B------:R-:W-:Y:S02]  /*172d0*/  FSEL R163, R9, -INF , !P5 ;  /* 0xff80000009a37808 */ /* 0x000fe40006800000 */
[----:B------:R-:W-:Y:S02]  /*172e0*/  LOP3.LUT R199, R199, 0xfffffffe, RZ, 0xc0, !PT ;  /* 0xfffffffec7c77812 */ /* 0x000fe400078ec0ff */
[----:B------:R-:W-:Y:S02]  /*172f0*/  ISETP.GE.AND P5, PT, R70, R201, PT ;  /* 0x000000c94600720c */ /* 0x000fe40003fa6270 */
[----:B------:R-:W-:Y:S02]  /*17300*/  FSEL R164, R11, -INF , !P3 ;  /* 0xff8000000ba47808 */ /* 0x000fe40005800000 */
[----:B------:R-:W-:Y:S02]  /*17310*/  FSEL R166, R14, -INF , !P0 ;  /* 0xff8000000ea67808 */ /* 0x000fe40004000000 */
[C---:B------:R-:W-:Y:S02]  /*17320*/  ISETP.GE.AND P2, PT, R70.reuse, R200, PT ;  /* 0x000000c84600720c */ /* 0x040fe40003f46270 */
[C---:B------:R-:W-:Y:S02]  /*17330*/  ISETP.GE.AND P3, PT, R70.reuse, R204, PT ;  /* 0x000000cc4600720c */ /* 0x040fe40003f66270 */
[----:B------:R-:W-:Y:S02]  /*17340*/  ISETP.GE.AND P0, PT, R70, R203, PT ;  /* 0x000000cb4600720c */ /* 0x000fe40003f06270 */
[----:B------:R-:W-:Y:S02]  /*17350*/  I2FP.F32.S32 R0, R0 ;  /* 0x0000000000007245 */ /* 0x000fe40000201400 */
[----:B------:R-:W-:Y:S02]  /*17360*/  I2FP.F32.S32 R3, R3 ;  /* 0x0000000300037245 */ /* 0x000fe40000201400 */
[----:B------:R-:W-:Y:S01]  /*17370*/  @P1 LOP3.LUT R199, R199, 0x1, RZ, 0xfc, !PT ;  /* 0x00000001c7c71812 */ /* 0x000fe200078efcff */
[----:B------:R-:W-:Y:S01]  /*17380*/  FFMA.FTZ R15, R0, -UR21, R15 ;  /* 0x80000015000f7c23 */ /* 0x000fe2000801000f */
[----:B------:R-:W-:Y:S01]  /*17390*/  ISETP.GE.OR P1, PT, R70, R209, !P5 ;  /* 0x000000d14600720c */ /* 0x000fe20006f26670 */
[----:B------:R-:W-:Y:S01]  /*173a0*/  VIADD R0, R2, 0x11 ;  /* 0x0000001102007836 */ /* 0x000fe20000000000 */
[C---:B------:R-:W-:Y:S01]  /*173b0*/  ISETP.GE.OR P2, PT, R70.reuse, R208, !P2 ;  /* 0x000000d04600720c */ /* 0x040fe20005746670 */
[----:B------:R-:W-:Y:S01]  /*173c0*/  FFMA.FTZ R17, R3, -UR21, R17 ;  /* 0x8000001503117c23 */ /* 0x000fe20008010011 */
[C---:B------:R-:W-:Y:S01]  /*173d0*/  ISETP.GE.OR P3, PT, R70.reuse, R211, !P3 ;  /* 0x000000d34600720c */ /* 0x040fe20005f66670 */
[-C--:B-1----:R-:W-:Y:S03]  /*173e0*/  HMMA.16816.F32 R20, R156, R136.reuse, R20 ;  /* 0x000000889c14723c */ /* 0x082fe60000001814 */
[-C--:B------:R-:W-:Y:S01]  /*173f0*/  ISETP.GE.OR P5, PT, R70, R210.reuse, !P0 ;  /* 0x000000d24600720c */ /* 0x080fe200047a6670 */
[----:B------:R-:W-:Y:S01]  /*17400*/  VIADD R3, R2, 0x10 ;  /* 0x0000001002037836 */ /* 0x000fe20000000000 */
[C---:B------:R-:W-:Y:S01]  /*17410*/  ISETP.GE.AND P6, PT, R71.reuse, R203, PT ;  /* 0x000000cb4700720c */ /* 0x040fe20003fc6270 */
[C---:B------:R-:W-:Y:S04]  /*17420*/  HMMA.16816.F32 R24, R152.reuse, R136, R24 ;  /* 0x000000889818723c */ /* 0x040fe80000001818 */
[----:B------:R-:W-:Y:S01]  /*17430*/  ISETP.GE.OR P4, PT, R71, R210, !P6 ;  /* 0x000000d24700720c */ /* 0x000fe20007786670 */
[C---:B------:R-:W-:Y:S01]  /*17440*/  IMAD.IADD R4, R202.reuse, 0x1, -R0 ;  /* 0x00000001ca047824 */ /* 0x040fe200078e0a00 */
[----:B------:R-:W-:Y:S01]  /*17450*/  IABS R72, R72 ;  /* 0x0000004800487213 */ /* 0x000fe20000000000 */
[--C-:B------:R-:W-:Y:S01]  /*17460*/  IMAD.IADD R6, R202, 0x1, -R3.reuse ;  /* 0x00000001ca067824 */ /* 0x100fe200078e0a03 */
[----:B------:R-:W-:Y:S01]  /*17470*/  I2FP.F32.S32 R73, R73 ;  /* 0x0000004900497245 */ /* 0x000fe20000201400 */
[-C--:B------:R-:W-:Y:S03]  /*17480*/  HMMA.16816.F32 R28, R152, R138.reuse, R28 ;  /* 0x0000008a981c723c */ /* 0x080fe6000000181c */
[----:B------:R-:W-:Y:S01]  /*17490*/  I2FP.F32.S32 R72, R72 ;  /* 0x0000004800487245 */ /* 0x000fe20000201400 */
[----:B------:R-:W-:Y:S01]  /*174a0*/  IMAD.IADD R5, R206, 0x1, -R3 ;  /* 0x00000001ce057824 */ /* 0x000fe200078e0a03 */
[----:B------:R-:W-:Y:S01]  /*174b0*/  LOP3.LUT P6, RZ, R199, 0x1, RZ, 0xc0, !PT ;  /* 0x00000001c7ff7812 */ /* 0x000fe200078cc0ff */
[C---:B------:R-:W-:Y:S04]  /*174c0*/  HMMA.16816.F32 R32, R156.reuse, R138, R32 ;  /* 0x0000008a9c20723c */ /* 0x040fe80000001820 */
[----:B------:R-:W-:Y:S01]  /*174d0*/  ISETP.GE.AND P0, PT, R0, R204, PT ;  /* 0x000000cc0000720c */ /* 0x000fe20003f06270 */
[C---:B------:R-:W-:Y:S01]  /*174e0*/  IMAD.IADD R70, R206.reuse, 0x1, -R70 ;  /* 0x00000001ce467824 */ /* 0x040fe200078e0a46 */
[----:B------:R-:W-:Y:S01]  /*174f0*/  IABS R4, R4 ;  /* 0x0000000400047213 */ /* 0x000fe20000000000 */
[----:B------:R-:W-:Y:S01]  /*17500*/  IMAD.IADD R71, R206, 0x1, -R71 ;  /* 0x00000001ce477824 */ /* 0x000fe200078e0a47 */
[----:B------:R-:W-:Y:S02]  /*17510*/  IABS R6, R6 ;  /* 0x0000000600067213 */ /* 0x000fe40000000000 */
[----:B------:R-:W-:Y:S01]  /*17520*/  ISETP.GE.OR P0, PT, R0, R211, !P0 ;  /* 0x000000d30000720c */ /* 0x000fe20004706670 */
[----:B------:R-:W-:Y:S01]  /*17530*/  FFMA.FTZ R16, R72, -UR21, R16 ;  /* 0x8000001548107c23 */ /* 0x000fe20008010010 */
[----:B------:R-:W-:Y:S01]  /*17540*/  IABS R8, R70 ;  /* 0x0000004600087213 */ /* 0x000fe20000000000 */
[----:B------:R-:W-:Y:S01]  /*17550*/  FFMA.FTZ R13, R73, -UR21, R13 ;  /* 0x80000015490d7c23 */ /* 0x000fe2000801000d */
[----:B------:R-:W-:Y:S02]  /*17560*/  IABS R7, R71 ;  /* 0x0000004700077213 */ /* 0x000fe40000000000 */
[----:B------:R-:W-:Y:S02]  /*17570*/  I2FP.F32.S32 R8, R8 ;  /* 0x0000000800087245 */ /* 0x000fe40000201400 */
[----:B------:R-:W-:Y:S02]  /*17580*/  I2FP.F32.S32 R7, R7 ;  /* 0x0000000700077245 */ /* 0x000fe40000201400 */
[----:B------:R-:W-:Y:S01]  /*17590*/  IABS R5, R5 ;  /* 0x0000000500057213 */ /* 0x000fe20000000000 */
[----:B------:R-:W-:Y:S01]  /*175a0*/  FFMA.FTZ R19, R8, -UR21, R19 ;  /* 0x8000001508137c23 */ /* 0x000fe20008010013 */
[----:B------:R-:W-:Y:S01]  /*175b0*/  I2FP.F32.S32 R4, R4 ;  /* 0x0000000400047245 */ /* 0x000fe20000201400 */
[----:B------:R-:W-:Y:S01]  /*175c0*/  FFMA.FTZ R18, R7, -UR21, R18 ;  /* 0x8000001507127c23 */ /* 0x000fe20008010012 */
[----:B------:R-:W-:Y:S01]  /*175d0*/  FSEL R70, R16, -INF , !P6 ;  /* 0xff80000010467808 */ /* 0x000fe20007000000 */
[--C-:B------:R-:W-:Y:S01]  /*175e0*/  IMAD.IADD R7, R205, 0x1, -R0.reuse ;  /* 0x00000001cd077824 */ /* 0x100fe200078e0a00 */
[----:B------:R-:W-:Y:S01]  /*175f0*/  I2FP.F32.S32 R6, R6 ;  /* 0x0000000600067245 */ /* 0x000fe20000201400 */
[----:B------:R-:W-:Y:S01]  /*17600*/  FFMA.FTZ R21, R4, -UR21, R21 ;  /* 0x8000001504157c23 */ /* 0x000fe20008010015 */
[----:B------:R-:W-:Y:S01]  /*17610*/  ISETP.GE.AND P6, PT, R3, R203, PT ;  /* 0x000000cb0300720c */ /* 0x000fe20003fc6270 */
[----:B------:R-:W-:Y:S01]  /*17620*/  IMAD.IADD R4, R206, 0x1, -R0 ;  /* 0x00000001ce047824 */ /* 0x000fe200078e0a00 */
[----:B------:R-:W-:Y:S01]  /*17630*/  FSEL R149, R13, -INF , !P1 ;  /* 0xff8000000d957808 */ /* 0x000fe20004800000 */
[----:B------:R-:W-:Y:S01]  /*17640*/  FFMA.FTZ R20, R6, -UR21, R20 ;  /* 0x8000001506147c23 */ /* 0x000fe20008010014 */
[----:B------:R-:W-:Y:S01]  /*17650*/  ISETP.GE.AND P1, PT, R3, R204, PT ;  /* 0x000000cc0300720c */ /* 0x000fe20003f26270 */
[--C-:B------:R-:W-:Y:S01]  /*17660*/  IMAD.IADD R6, R207, 0x1, -R3.reuse ;  /* 0x00000001cf067824 */ /* 0x100fe200078e0a03 */
[----:B------:R-:W-:Y:S02]  /*17670*/  I2FP.F32.S32 R5, R5 ;  /* 0x0000000500057245 */ /* 0x000fe40000201400 */
[----:B------:R-:W-:Y:S02]  /*17680*/  FSEL R19, R19, -INF , !P5 ;  /* 0xff80000013137808 */ /* 0x000fe40006800000 */
[----:B------:R-:W-:Y:S01]  /*17690*/  FSEL R71, R17, -INF , !P3 ;  /* 0xff80000011477808 */ /* 0x000fe20005800000 */
[----:B------:R-:W-:Y:S01]  /*176a0*/  FFMA.FTZ R22, R5, -UR21, R22 ;  /* 0x8000001505167c23 */ /* 0x000fe20008010016 */
[----:B------:R-:W-:Y:S01]  /*176b0*/  ISETP.GE.OR P5, PT, R3, R210, !P6 ;  /* 0x000000d20300720c */ /* 0x000fe200077a6670 */
[----:B------:R-:W-:Y:S01]  /*176c0*/  IMAD.IADD R5, R205, 0x1, -R3 ;  /* 0x00000001cd057824 */ /* 0x000fe200078e0a03 */
[C---:B------:R-:W-:Y:S02]  /*176d0*/  ISETP.GE.AND P3, PT, R3.reuse, R201, PT ;  /* 0x000000c90300720c */ /* 0x040fe40003f66270 */
[C---:B------:R-:W-:Y:S02]  /*176e0*/  ISETP.GE.AND P6, PT, R3.reuse, R200, PT ;  /* 0x000000c80300720c */ /* 0x040fe40003fc6270 */
[----:B------:R-:W-:Y:S02]  /*176f0*/  ISETP.GE.OR P1, PT, R3, R211, !P1 ;  /* 0x000000d30300720c */ /* 0x000fe40004f26670 */
[----:B------:R-:W-:Y:S02]  /*17700*/  FSEL R18, R18, -INF , !P4 ;  /* 0xff80000012127808 */ /* 0x000fe40006000000 */
[----:B------:R-:W-:Y:S02]  /*17710*/  FSEL R162, R15, -INF , !P2 ;  /* 0xff8000000fa27808 */ /* 0x000fe40005000000 */
[C---:B------:R-:W-:Y:S02]  /*17720*/  ISETP.GE.OR P4, PT, R3.reuse, R209, !P3 ;  /* 0x000000d10300720c */ /* 0x040fe40005f86670 */
[----:B------:R-:W-:Y:S02]  /*17730*/  ISETP.GE.OR P6, PT, R3, R208, !P6 ;  /* 0x000000d00300720c */ /* 0x000fe400077c6670 */
[----:B------:R-:W-:Y:S02]  /*17740*/  ISETP.GE.AND P2, PT, R0, R203, PT ;  /* 0x000000cb0000720c */ /* 0x000fe40003f46270 */
[----:B------:R-:W-:Y:S02]  /*17750*/  FSEL R174, R20, -INF , !P1 ;  /* 0xff80000014ae7808 */ /* 0x000fe40004800000 */
[----:B------:R-:W-:Y:S02]  /*17760*/  FSEL R175, R21, -INF , !P0 ;  /* 0xff80000015af7808 */ /* 0x000fe40004000000 */
[----:B------:R-:W-:Y:S01]  /*17770*/  IABS R3, R4 ;  /* 0x0000000400037213 */ /* 0x000fe20000000000 */
[----:B------:R-:W-:Y:S01]  /*17780*/  IMAD.IADD R4, R207, 0x1, -R0 ;  /* 0x00000001cf047824 */ /* 0x000fe200078e0a00 */
[C---:B------:R-:W-:Y:S02]  /*17790*/  ISETP.GE.AND P1, PT, R0.reuse, R201, PT ;  /* 0x000000c90000720c */ /* 0x040fe40003f26270 */
[C---:B------:R-:W-:Y:S02]  /*177a0*/  ISETP.GE.AND P0, PT, R0.reuse, R200, PT ;  /* 0x000000c80000720c */ /* 0x040fe40003f06270 */
[C---:B------:R-:W-:Y:S02]  /*177b0*/  ISETP.GE.OR P3, PT, R0.reuse, R210, !P2 ;  /* 0x000000d20000720c */ /* 0x040fe40005766670 */
[----:B------:R-:W-:Y:S02]  /*177c0*/  IABS R5, R5 ;  /* 0x0000000500057213 */ /* 0x000fe40000000000 */
[C---:B------:R-:W-:Y:S02]  /*177d0*/  ISETP.GE.OR P2, PT, R0.reuse, R209, !P1 ;  /* 0x000000d10000720c */ /* 0x040fe40004f46670 */
[----:B------:R-:W-:Y:S02]  /*177e0*/  ISETP.GE.OR P0, PT, R0, R208, !P0 ;  /* 0x000000d00000720c */ /* 0x000fe40004706670 */
[----:B------:R-:W-:Y:S02]  /*177f0*/  IABS R8, R7 ;  /* 0x0000000700087213 */ /* 0x000fe40000000000 */
[----:B------:R-:W-:Y:S02]  /*17800*/  I2FP.F32.S32 R0, R3 ;  /* 0x0000000300007245 */ /* 0x000fe40000201400 */
[----:B------:R-:W-:Y:S01]  /*17810*/  IABS R7, R4 ;  /* 0x0000000400077213 */ /* 0x000fe20000000000 */
[----:B------:R-:W-:Y:S01]  /*17820*/  IMAD.MOV.U32 R4, RZ, RZ, R8 ;  /* 0x000000ffff047224 */ /* 0x000fe200078e0008 */
[----:B------:R-:W-:Y:S01]  /*17830*/  IABS R6, R6 ;  /* 0x0000000600067213 */ /* 0x000fe20000000000 */
[----:B------:R-:W-:Y:S01]  /*17840*/  VIADD R8, R2, 0x19 ;  /* 0x0000001902087836 */ /* 0x000fe20000000000 */
[----:B------:R-:W-:Y:S01]  /*17850*/  I2FP.F32.S32 R3, R5 ;  /* 0x0000000500037245 */ /* 0x000fe20000201400 */
[----:B------:R-:W-:Y:S01]  /*17860*/  IMAD.MOV.U32 R5, RZ, RZ, R7 ;  /* 0x000000ffff057224 */ /* 0x000fe200078e0007 */
[----:B------:R-:W-:Y:S01]  /*17870*/  LOP3.LUT R199, R199, 0xfffffffd, RZ, 0xc0, !PT ;  /* 0xfffffffdc7c77812 */ /* 0x000fe200078ec0ff */
[----:B------:R-:W-:Y:S01]  /*17880*/  FFMA.FTZ R23, R0, -UR21, R23 ;  /* 0x8000001500177c23 */ /* 0x000fe20008010017 */
[----:B------:R-:W-:Y:S01]  /*17890*/  I2FP.F32.S32 R0, R6 ;  /* 0x0000000600007245 */ /* 0x000fe20000201400 */
[----:B------:R-:W-:Y:S01]  /*178a0*/  IMAD.IADD R6, R205, 0x1, -R8 ;  /* 0x00000001cd067824 */ /* 0x000fe200078e0a08 */
[----:B------:R-:W-:Y:S01]  /*178b0*/  @P0 LOP3.LUT R199, R199, 0x2, RZ, 0xfc, !PT ;  /* 0x00000002c7c70812 */ /* 0x000fe200078efcff */
[----:B------:R-:W-:Y:S01]  /*178c0*/  FFMA.FTZ R24, R3, -UR21, R24 ;  /* 0x8000001503187c23 */ /* 0x000fe20008010018 */
[----:B------:R-:W-:Y:S01]  /*178d0*/  I2FP.F32.S32 R3, R4 ;  /* 0x0000000400037245 */ /* 0x000fe20000201400 */
[----:B------:R-:W-:Y:S01]  /*178e0*/  FFMA.FTZ R26, R0, -UR21, R26 ;  /* 0x80000015001a7c23 */ /* 0x000fe2000801001a */
[----:B------:R-:W-:Y:S01]  /*178f0*/  I2FP.F32.S32 R4, R5 ;  /* 0x0000000500047245 */ /* 0x000fe20000201400 */
[----:B------:R-:W-:Y:S01]  /*17900*/  VIADD R0, R2, 0x18 ;  /* 0x0000001802007836 */ /* 0x000fe20000000000 */
[----:B------:R-:W-:Y:S01]  /*17910*/  IABS R11, R6 ;  /* 0x00000006000b7213 */ /* 0x000fe20000000000 */
[----:B------:R-:W-:Y:S01]  /*17920*/  FFMA.FTZ R25, R3, -UR21, R25 ;  /* 0x8000001503197c23 */ /* 0x000fe20008010019 */
[----:B------:R-:W-:Y:S01]  /*17930*/  FSEL R216, R26, -INF , !P6 ;  /* 0xff8000001ad87808 */ /* 0x000fe20007000000 */
[C---:B------:R-:W-:Y:S01]  /*17940*/  IMAD.IADD R5, R207.reuse, 0x1, -R0 ;  /* 0x00000001cf057824 */ /* 0x040fe200078e0a00 */
[----:B------:R-:W-:Y:S01]  /*17950*/  ISETP.GE.AND P1, PT, R0, R201, PT ;  /* 0x000000c90000720c */ /* 0x000fe20003f26270 */
[----:B------:R-:W-:Y:S01]  /*17960*/  FFMA.FTZ R27, R4, -UR21, R27 ;  /* 0x80000015041b7c23 */ /* 0x000fe2000801001b */
[C---:B------:R-:W-:Y:S01]  /*17970*/  ISETP.GE.AND P6, PT, R0.reuse, R203, PT ;  /* 0x000000cb0000720c */ /* 0x040fe20003fc6270 */
[----:B------:R-:W-:Y:S01]  /*17980*/  IMAD.IADD R4, R207, 0x1, -R8 ;  /* 0x00000001cf047824 */ /* 0x000fe200078e0a08 */
[----:B------:R-:W-:Y:S01]  /*17990*/  IABS R10, R5 ;  /* 0x00000005000a7213 */ /* 0x000fe20000000000 */
[----:B------:R-:W-:Y:S01]  /*179a0*/  IMAD.IADD R3, R205, 0x1, -R0 ;  /* 0x00000001cd037824 */ /* 0x000fe200078e0a00 */
[----:B------:R-:W-:Y:S02]  /*179b0*/  ISETP.GE.OR P1, PT, R0, R209, !P1 ;  /* 0x000000d10000720c */ /* 0x000fe40004f26670 */
[----:B------:R-:W-:Y:S02]  /*179c0*/  IABS R9, R4 ;  /* 0x0000000400097213 */ /* 0x000fe40000000000 */
[----:B------:R-:W-:Y:S01]  /*179d0*/  IABS R3, R3 ;  /* 0x0000000300037213 */ /* 0x000fe20000000000 */
[----:B------:R-:W1:Y:S01]  /*179e0*/  LDSM.16.M88.4 R4, [R189+0x1000] ;  /* 0x00100000bd04783b */ /* 0x000e620000000200 */
[----:B------:R-:W-:Y:S02]  /*179f0*/  I2FP.F32.S32 R10, R10 ;  /* 0x0000000a000a7245 */ /* 0x000fe40000201400 */
[----:B------:R-:W-:Y:S02]  /*17a00*/  I2FP.F32.S32 R3, R3 ;  /* 0x0000000300037245 */ /* 0x000fe40000201400 */
[----:B------:R-:W-:Y:S01]  /*17a10*/  I2FP.F32.S32 R11, R11 ;  /* 0x0000000b000b7245 */ /* 0x000fe20000201400 */
[----:B------:R-:W-:Y:S01]  /*17a20*/  FFMA.FTZ R30, R10, -UR21, R30 ;  /* 0x800000150a1e7c23 */ /* 0x000fe2000801001e */
[----:B------:R-:W-:Y:S01]  /*17a30*/  I2FP.F32.S32 R9, R9 ;  /* 0x0000000900097245 */ /* 0x000fe20000201400 */
[----:B------:R-:W-:Y:S01]  /*17a40*/  FFMA.FTZ R28, R3, -UR21, R28 ;  /* 0x80000015031c7c23 */ /* 0x000fe2000801001c */
[----:B------:R-:W-:Y:S01]  /*17a50*/  ISETP.GE.AND P0, PT, R0, R200, PT ;  /* 0x000000c80000720c */ /* 0x000fe20003f06270 */
[----:B------:R-:W-:Y:S01]  /*17a60*/  VIADD R3, R2, 0x20 ;  /* 0x0000002002037836 */ /* 0x000fe20000000000 */
[----:B------:R-:W-:Y:S01]  /*17a70*/  FSEL R182, R24, -INF , !P4 ;  /* 0xff80000018b67808 */ /* 0x000fe20006000000 */
[----:B------:R-:W-:Y:S01]  /*17a80*/  IMAD.IADD R10, R202, 0x1, -R8 ;  /* 0x00000001ca0a7824 */ /* 0x000fe200078e0a08 */
[----:B------:R-:W-:Y:S01]  /*17a90*/  FSEL R173, R28, -INF , !P1 ;  /* 0xff8000001cad7808 */ /* 0x000fe20004800000 */
[----:B------:R-:W-:Y:S01]  /*17aa0*/  FFMA.FTZ R29, R11, -UR21, R29 ;  /* 0x800000150b1d7c23 */ /* 0x000fe2000801001d */
[----:B------:R-:W-:Y:S01]  /*17ab0*/  ISETP.GE.OR P1, PT, R0, R210, !P6 ;  /* 0x000000d20000720c */ /* 0x000fe20007726670 */
[--C-:B------:R-:W-:Y:S01]  /*17ac0*/  IMAD.IADD R11, R202, 0x1, -R0.reuse ;  /* 0x00000001ca0b7824 */ /* 0x100fe200078e0a00 */
[----:B------:R-:W-:Y:S01]  /*17ad0*/  ISETP.GE.AND P4, PT, R0, R204, PT ;  /* 0x000000cc0000720c */ /* 0x000fe20003f86270 */
[----:B------:R-:W-:Y:S01]  /*17ae0*/  FFMA.FTZ R31, R9, -UR21, R31 ;  /* 0x80000015091f7c23 */ /* 0x000fe2000801001f */
[----:B------:R-:W-:Y:S01]  /*17af0*/  FSEL R168, R22, -INF , !P5 ;  /* 0xff80000016a87808 */ /* 0x000fe20006800000 */
[----:B------:R-:W-:Y:S01]  /*17b00*/  IMAD.IADD R9, R206, 0x1, -R0 ;  /* 0x00000001ce097824 */ /* 0x000fe200078e0a00 */
[----:B------:R-:W-:Y:S02]  /*17b10*/  LOP3.LUT P5, RZ, R199, 0x2, RZ, 0xc0, !PT ;  /* 0x00000002c7ff7812 */ /* 0x000fe400078ac0ff */
[C---:B------:R-:W-:Y:S02]  /*17b20*/  ISETP.GE.OR P0, PT, R0.reuse, R208, !P0 ;  /* 0x000000d00000720c */ /* 0x040fe40004706670 */
[----:B------:R-:W-:Y:S01]  /*17b30*/  ISETP.GE.OR P4, PT, R0, R211, !P4 ;  /* 0x000000d30000720c */ /* 0x000fe20006786670 */
[--C-:B------:R-:W-:Y:S01]  /*17b40*/  IMAD.IADD R0, R202, 0x1, -R3.reuse ;  /* 0x00000001ca007824 */ /* 0x100fe200078e0a03 */
[----:B------:R-:W-:Y:S02]  /*17b50*/  FSEL R170, R23, -INF , !P3 ;  /* 0xff80000017aa7808 */ /* 0x000fe40005800000 */
[----:B------:R-:W-:Y:S02]  /*17b60*/  FSEL R214, R25, -INF , !P2 ;  /* 0xff80000019d67808 */ /* 0x000fe40005000000 */
[----:B------:R-:W-:Y:S02]  /*17b70*/  FSEL R223, R27, -INF , !P5 ;  /* 0xff8000001bdf7808 */ /* 0x000fe40006800000 */
[----:B------:R-:W-:Y:S02]  /*17b80*/  FSEL R176, R30, -INF , !P0 ;  /* 0xff8000001eb07808 */ /* 0x000fe40004000000 */
[----:B------:R-:W-:Y:S02]  /*17b90*/  LOP3.LUT R199, R199, 0xfffffff7, RZ, 0xc0, !PT ;  /* 0xfffffff7c7c77812 */ /* 0x000fe400078ec0ff */
[C---:B------:R-:W-:Y:S02]  /*17ba0*/  ISETP.GE.AND P2, PT, R8.reuse, R201, PT ;  /* 0x000000c90800720c */ /* 0x040fe40003f46270 */
[C---:B------:R-:W-:Y:S01]  /*17bb0*/  ISETP.GE.AND P3, PT, R8.reuse, R200, PT ;  /* 0x000000c80800720c */ /* 0x040fe20003f66270 */
[-C--:B-1----:R-:W-:Y:S03]  /*17bc0*/  HMMA.16816.F32 R36, R156, R4.reuse, R36 ;  /* 0x000000049c24723c */ /* 0x082fe60000001824 */
[C---:B------:R-:W-:Y:S02]  /*17bd0*/  ISETP.GE.AND P5, PT, R8.reuse, R204, PT ;  /* 0x000000cc0800720c */ /* 0x040fe40003fa6270 */
[C---:B------:R-:W-:Y:S01]  /*17be0*/  ISETP.GE.AND P0, PT, R8.reuse, R203, PT ;  /* 0x000000cb0800720c */ /* 0x040fe20003f06270 */
[C---:B------:R-:W-:Y:S04]  /*17bf0*/  HMMA.16816.F32 R40, R152.reuse, R4, R40 ;  /* 0x000000049828723c */ /* 0x040fe80000001828 */
[C---:B------:R-:W-:Y:S02]  /*17c00*/  ISETP.GE.OR P2, PT, R8.reuse, R209, !P2 ;  /* 0x000000d10800720c */ /* 0x040fe40005746670 */
[----:B------:R-:W-:Y:S01]  /*17c10*/  @P1 LOP3.LUT R199, R199, 0x8, RZ, 0xfc, !PT ;  /* 0x00000008c7c71812 */ /* 0x000fe200078efcff */
[-C--:B------:R-:W-:Y:S03]  /*17c20*/  HMMA.16816.F32 R44, R152, R6.reuse, R44 ;  /* 0x00000006982c723c */ /* 0x080fe6000000182c */
[C---:B------:R-:W-:Y:S01]  /*17c30*/  ISETP.GE.OR P1, PT, R8.reuse, R208, !P3 ;  /* 0x000000d00800720c */ /* 0x040fe20005f26670 */
[----:B------:R-:W-:Y:S01]  /*17c40*/  IMAD.IADD R5, R207, 0x1, -R3 ;  /* 0x00000001cf057824 */ /* 0x000fe200078e0a03 */
[----:B------:R-:W-:Y:S01]  /*17c50*/  IABS R0, R0 ;  /* 0x0000000000007213 */ /* 0x000fe20000000000 */
[C---:B------:R-:W-:Y:S04]  /*17c60*/  HMMA.16816.F32 R48, R156.reuse, R6, R48 ;  /* 0x000000069c30723c */ /* 0x040fe80000001830 */
[C---:B------:R-:W-:Y:S02]  /*17c70*/  ISETP.GE.OR P5, PT, R8.reuse, R211, !P5 ;  /* 0x000000d30800720c */ /* 0x040fe40006fa6670 */
[----:B------:R-:W-:Y:S01]  /*17c80*/  ISETP.GE.OR P0, PT, R8, R210, !P0 ;  /* 0x000000d20800720c */ /* 0x000fe20004706670 */
[----:B------:R-:W-:Y:S01]  /*17c90*/  IMAD.IADD R8, R206, 0x1, -R8 ;  /* 0x00000001ce087824 */ /* 0x000fe200078e0a08 */
[----:B------:R-:W-:Y:S02]  /*17ca0*/  IABS R13, R11 ;  /* 0x0000000b000d7213 */ /* 0x000fe40000000000 */
[----:B------:R-:W-:Y:S02]  /*17cb0*/  ISETP.GE.AND P3, PT, R3, R204, PT ;  /* 0x000000cc0300720c */ /* 0x000fe40003f66270 */
[----:B------:R-:W-:Y:S02]  /*17cc0*/  IABS R12, R10 ;  /* 0x0000000a000c7213 */ /* 0x000fe40000000000 */
[----:B------:R-:W-:Y:S02]  /*17cd0*/  I2FP.F32.S32 R0, R0 ;  /* 0x0000000000007245 */ /* 0x000fe40000201400 */
[----:B------:R-:W-:Y:S01]  /*17ce0*/  IABS R10, R9 ;  /* 0x00000009000a7213 */ /* 0x000fe20000000000 */
[----:B------:R-:W-:Y:S01]  /*17cf0*/  IMAD.MOV.U32 R9, RZ, RZ, R12 ;  /* 0x000000ffff097224 */ /* 0x000fe200078e000c */
[----:B------:R-:W-:Y:S01]  /*17d00*/  IABS R11, R8 ;  /* 0x00000008000b7213 */ /* 0x000fe20000000000 */
[----:B------:R-:W-:Y:S01]  /*17d10*/  FFMA.FTZ R36, R0, -UR21, R36 ;  /* 0x8000001500247c23 */ /* 0x000fe20008010024 */
[----:B------:R-:W-:Y:S01]  /*17d20*/  LOP3.LUT R199, R199, 0xfffffffd, RZ, 0xc0, !PT ;  /* 0xfffffffdc7c77812 */ /* 0x000fe200078ec0ff */
[----:B------:R-:W-:Y:S01]  /*17d30*/  VIADD R0, R2, 0x21 ;  /* 0x0000002102007836 */ /* 0x000fe20000000000 */
[----:B------:R-:W-:Y:S01]  /*17d40*/  I2FP.F32.S32 R9, R9 ;  /* 0x0000000900097245 */ /* 0x000fe20000201400 */
[----:B------:R-:W-:Y:S01]  /*17d50*/  IMAD.MOV.U32 R8, RZ, RZ, R13 ;  /* 0x000000ffff087224 */ /* 0x000fe200078e000d */
[----:B------:R-:W-:Y:S01]  /*17d60*/  I2FP.F32.S32 R10, R10 ;  /* 0x0000000a000a7245 */ /* 0x000fe20000201400 */
[----:B------:R-:W-:Y:S01]  /*17d70*/  IMAD.IADD R4, R202, 0x1, -R0 ;  /* 0x00000001ca047824 */ /* 0x000fe200078e0a00 */
[----:B------:R-:W-:Y:S01]  /*17d80*/  FSEL R171, R31, -INF , !P1 ;  /* 0xff8000001fab7808 */ /* 0x000fe20004800000 */
[----:B------:R-:W-:Y:S01]  /*17d90*/  FFMA.FTZ R33, R9, -UR21, R33 ;  /* 0x8000001509217c23 */ /* 0x000fe20008010021 */
[----:B------:R-:W-:Y:S01]  /*17da0*/  I2FP.F32.S32 R8, R8 ;  /* 0x0000000800087245 */ /* 0x000fe20000201400 */
[--C-:B------:R-:W-:Y:S01]  /*17db0*/  IMAD.IADD R9, R206, 0x1, -R3.reuse ;  /* 0x00000001ce097824 */ /* 0x100fe200078e0a03 */
[----:B------:R-:W-:Y:S01]  /*17dc0*/  ISETP.GE.AND P1, PT, R3, R201, PT ;  /* 0x000000c90300720c */ /* 0x000fe20003f26270 */
[----:B------:R-:W-:Y:S01]  /*17dd0*/  FFMA.FTZ R34, R10, -UR21, R34 ;  /* 0x800000150a227c23 */ /* 0x000fe20008010022 */
[----:B------:R-:W-:Y:S01]  /*17de0*/  I2FP.F32.S32 R11, R11 ;  /* 0x0000000b000b7245 */ /* 0x000fe20000201400 */
[----:B------:R-:W-:Y:S01]  /*17df0*/  IMAD.IADD R10, R205, 0x1, -R3 ;  /* 0x00000001cd0a7824 */ /* 0x000fe200078e0a03 */
[----:B------:R-:W-:Y:S01]  /*17e00*/  @P0 LOP3.LUT R199, R199, 0x2, RZ, 0xfc, !PT ;  /* 0x00000002c7c70812 */ /* 0x000fe200078efcff */
[----:B------:R-:W-:Y:S01]  /*17e10*/  FFMA.FTZ R32, R8, -UR21, R32 ;  /* 0x8000001508207c23 */ /* 0x000fe20008010020 */
[----:B------:R-:W-:Y:S01]  /*17e20*/  FSEL R167, R29, -INF , !P2 ;  /* 0xff8000001da77808 */ /* 0x000fe20005000000 */
[----:B------:R-:W-:Y:S01]  /*17e30*/  IMAD.IADD R8, R206, 0x1, -R0 ;  /* 0x00000001ce087824 */ /* 0x000fe200078e0a00 */
[----:B------:R-:W-:Y:S01]  /*17e40*/  IABS R4, R4 ;  /* 0x0000000400047213 */ /* 0x000fe20000000000 */
[----:B------:R-:W-:Y:S01]  /*17e50*/  FFMA.FTZ R35, R11, -UR21, R35 ;  /* 0x800000150b237c23 */ /* 0x000fe20008010023 */
[C---:B------:R-:W-:Y:S02]  /*17e60*/  ISETP.GE.AND P2, PT, R3.reuse, R203, PT ;  /* 0x000000cb0300720c */ /* 0x040fe40003f46270 */
[C---:B------:R-:W-:Y:S02]  /*17e70*/  ISETP.GE.AND P0, PT, R3.reuse, R200, PT ;  /* 0x000000c80300720c */ /* 0x040fe40003f06270 */
[C---:B------:R-:W-:Y:S02]  /*17e80*/  ISETP.GE.OR P1, PT, R3.reuse, R209, !P1 ;  /* 0x000000d10300720c */ /* 0x040fe40004f26670 */
[----:B------:R-:W-:Y:S02]  /*17e90*/  FSEL R32, R32, -INF , !P4 ;  /* 0xff80000020207808 */ /* 0x000fe40006000000 */
[----:B------:R-:W-:Y:S02]  /*17ea0*/  I2FP.F32.S32 R4, R4 ;  /* 0x0000000400047245 */ /* 0x000fe40000201400 */
[C---:B------:R-:W-:Y:S02]  /*17eb0*/  ISETP.GE.OR P3, PT, R3.reuse, R211, !P3 ;  /* 0x000000d30300720c */ /* 0x040fe40005f66670 */
[C---:B------:R-:W-:Y:S01]  /*17ec0*/  ISETP.GE.OR P6, PT, R3.reuse, R210, !P2 ;  /* 0x000000d20300720c */ /* 0x040fe200057c6670 */
[----:B------:R-:W-:Y:S01]  /*17ed0*/  FFMA.FTZ R37, R4, -UR21, R37 ;  /* 0x8000001504257c23 */ /* 0x000fe20008010025 */
[----:B------:R-:W-:Y:S02]  /*17ee0*/  ISETP.GE.OR P4, PT, R3, R208, !P0 ;  /* 0x000000d00300720c */ /* 0x000fe40004786670 */
[----:B------:R-:W-:Y:S02]  /*17ef0*/  IABS R11, R9 ;  /* 0x00000009000b7213 */ /* 0x000fe40000000000 */
[----:B------:R-:W-:Y:S02]  /*17f00*/  IABS R3, R8 ;  /* 0x0000000800037213 */ /* 0x000fe40000000000 */
[C---:B------:R-:W-:Y:S02]  /*17f10*/  ISETP.GE.AND P0, PT, R0.reuse, R204, PT ;  /* 0x000000cc0000720c */ /* 0x040fe40003f06270 */
[----:B------:R-:W-:Y:S02]  /*17f20*/  IABS R8, R10 ;  /* 0x0000000a00087213 */ /* 0x000fe40000000000 */
[----:B------:R-:W-:Y:S02]  /*17f30*/  FSEL R33, R33, -INF , !P5 ;  /* 0xff80000021217808 */ /* 0x000fe40006800000 */
[C---:B------:R-:W-:Y:S02]  /*17f40*/  LOP3.LUT P5, RZ, R199.reuse, 0x2, RZ, 0xc0, !PT ;  /* 0x00000002c7ff7812 */ /* 0x040fe400078ac0ff */
[C---:B------:R-:W-:Y:S02]  /*17f50*/  LOP3.LUT P2, RZ, R199.reuse, 0x8, RZ, 0xc0, !PT ;  /* 0x00000008c7ff7812 */ /* 0x040fe4000784c0ff */
[----:B------:R-:W-:Y:S01]  /*17f60*/  IABS R9, R5 ;  /* 0x0000000500097213 */ /* 0x000fe20000000000 */
[----:B------:R-:W-:Y:S01]  /*17f70*/  IMAD.MOV.U32 R5, RZ, RZ, R11 ;  /* 0x000000ffff057224 */ /* 0x000fe200078e000b */
[----:B------:R-:W-:Y:S02]  /*17f80*/  LOP3.LUT R199, R199, 0xfffffffb, RZ, 0xc0, !PT ;  /* 0xfffffffbc7c77812 */ /* 0x000fe400078ec0ff */
[----:B------:R-:W-:Y:S02]  /*17f90*/  ISETP.GE.OR P0, PT, R0, R211, !P0 ;  /* 0x000000d30000720c */ /* 0x000fe40004706670 */
[----:B------:R-:W-:Y:S02]  /*17fa0*/  I2FP.F32.S32 R8, R8 ;  /* 0x0000000800087245 */ /* 0x000fe40000201400 */
[----:B------:R-:W-:Y:S02]  /*17fb0*/  I2FP.F32.S32 R3, R3 ;  /* 0x0000000300037245 */ /* 0x000fe40000201400 */
[----:B------:R-:W-:Y:S01]  /*17fc0*/  FSEL R34, R34, -INF , !P2 ;  /* 0xff80000022227808 */ /* 0x000fe20005000000 */
[----:B------:R-:W-:Y:S01]  /*17fd0*/  FFMA.FTZ R40, R8, -UR21, R40 ;  /* 0x8000001508287c23 */ /* 0x000fe20008010028 */
[----:B------:R-:W-:Y:S01]  /*17fe0*/  @P1 LOP3.LUT R199, R199, 0x4, RZ, 0xfc, !PT ;  /* 0x00000004c7c71812 */ /* 0x000fe200078efcff */
[----:B------:R-:W-:Y:S01]  /*17ff0*/  VIADD R8, R2, 0x28 ;  /* 0x0000002802087836 */ /* 0x000fe20000000000 */
[----:B------:R-:W-:Y:S01]  /*18000*/  ISETP.GE.AND P2, PT, R0, R203, PT ;  /* 0x000000cb0000720c */ /* 0x000fe20003f46270 */
[----:B------:R-:W-:Y:S01]  /*18010*/  FFMA.FTZ R39, R3, -UR21, R39 ;  /* 0x8000001503277c23 */ /* 0x000fe20008010027 */
[----:B------:R-:W-:Y:S01]  /*18020*/  FSEL R225, R37, -INF , !P0 ;  /* 0xff80000025e17808 */ /* 0x000fe20004000000 */
[----:B------:R-:W-:Y:S01]  /*18030*/  VIADD R3, R2, 0x29 ;  /* 0x0000002902037836 */ /* 0x000fe20000000000 */
[----:B------:R-:W-:Y:S02]  /*18040*/  I2FP.F32.S32 R5, R5 ;  /* 0x0000000500057245 */ /* 0x000fe40000201400 */
[----:B------:R-:W-:Y:S01]  /*18050*/  I2FP.F32.S32 R4, R9 ;  /* 0x0000000900047245 */ /* 0x000fe20000201400 */
[----:B------:R-:W-:Y:S01]  /*18060*/  IMAD.IADD R9, R205, 0x1, -R0 ;  /* 0x00000001cd097824 */ /* 0x000fe200078e0a00 */
[C---:B------:R-:W-:Y:S01]  /*18070*/  ISETP.GE.AND P1, PT, R0.reuse, R201, PT ;  /* 0x000000c90000720c */ /* 0x040fe20003f26270 */
[----:B------:R-:W-:Y:S01]  /*18080*/  FFMA.FTZ R38, R5, -UR21, R38 ;  /* 0x8000001505267c23 */ /* 0x000fe20008010026 */
[----:B------:R-:W-:Y:S01]  /*18090*/  ISETP.GE.AND P0, PT, R0, R200, PT ;  /* 0x000000c80000720c */ /* 0x000fe20003f06270 */
[----:B------:R-:W-:Y:S01]  /*180a0*/  IMAD.IADD R5, R207, 0x1, -R8 ;  /* 0x00000001cf057824 */ /* 0x000fe200078e0a08 */
[----:B------:R-:W-:Y:S01]  /*180b0*/  FSEL R220, R36, -INF , !P3 ;  /* 0xff80000024dc7808 */ /* 0x000fe20005800000 */
[----:B------:R-:W-:Y:S01]  /*180c0*/  FFMA.FTZ R42, R4, -UR21, R42 ;  /* 0x80000015042a7c23 */ /* 0x000fe2000801002a */
[----:B------:R-:W-:Y:S01]  /*180d0*/  FSEL R35, R35, -INF , !P5 ;  /* 0xff80000023237808 */ /* 0x000fe20006800000 */
[----:B------:R-:W-:Y:S01]  /*180e0*/  IMAD.IADD R4, R205, 0x1, -R8 ;  /* 0x00000001cd047824 */ /* 0x000fe200078e0a08 */
[C---:B------:R-:W-:Y:S02]  /*180f0*/  ISETP.GE.OR P3, PT, R0.reuse, R210, !P2 ;  /* 0x000000d20000720c */ /* 0x040fe40005766670 */
[C---:B------:R-:W-:Y:S02]  /*18100*/  ISETP.GE.OR P2, PT, R0.reuse, R209, !P1 ;  /* 0x000000d10000720c */ /* 0x040fe40004f46670 */
[----:B------:R-:W-:Y:S01]  /*18110*/  ISETP.GE.OR P5, PT, R0, R208, !P0 ;  /* 0x000000d00000720c */ /* 0x000fe200047a6670 */
[----:B------:R-:W-:Y:S01]  /*18120*/  IMAD.IADD R0, R207, 0x1, -R0 ;  /* 0x00000001cf007824 */ /* 0x000fe200078e0a00 */
[----:B------:R-:W-:Y:S01]  /*18130*/  IABS R10, R9 ;  /* 0x00000009000a7213 */ /* 0x000fe20000000000 */
[----:B------:R-:W-:Y:S01]  /*18140*/  IMAD.IADD R9, R205, 0x1, -R3 ;  /* 0x00000001cd097824 */ /* 0x000fe200078e0a03 */
[----:B------:R-:W-:Y:S02]  /*18150*/  IABS R4, R4 ;  /* 0x0000000400047213 */ /* 0x000fe40000000000 */
[----:B------:R-:W-:Y:S02]  /*18160*/  IABS R11, R0 ;  /* 0x00000000000b7213 */ /* 0x000fe40000000000 */
[----:B------:R-:W-:Y:S02]  /*18170*/  IABS R0, R5 ;  /* 0x0000000500007213 */ /* 0x000fe40000000000 */
[----:B------:R-:W-:Y:S02]  /*18180*/  IABS R5, R9 ;  /* 0x0000000900057213 */ /* 0x000fe40000000000 */
[----:B------:R-:W-:Y:S02]  /*18190*/  I2FP.F32.S32 R4, R4 ;  /* 0x0000000400047245 */ /* 0x000fe40000201400 */
[----:B------:R-:W-:Y:S02]  /*181a0*/  I2FP.F32.S32 R5, R5 ;  /* 0x0000000500057245 */ /* 0x000fe40000201400 */
[----:B------:R-:W-:Y:S01]  /*181b0*/  FSEL R183, R38, -INF , !P6 ;  /* 0xff80000026b77808 */ /* 0x000fe20007000000 */
[----:B------:R-:W-:Y:S01]  /*181c0*/  FFMA.FTZ R44, R4, -UR21, R44 ;  /* 0x80000015042c7c23 */ /* 0x000fe2000801002c */
[----:B------:R-:W-:Y:S01]  /*181d0*/  LOP3.LUT P6, RZ, R199, 0x4, RZ, 0xc0, !PT ;  /* 0x00000004c7ff7812 */ /* 0x000fe200078cc0ff */
[----:B------:R-:W-:Y:S01]  /*181e0*/  FFMA.FTZ R45, R5, -UR21, R45 ;  /* 0x80000015052d7c23 */ /* 0x000fe2000801002d */
[----:B------:R-:W-:Y:S01]  /*181f0*/  ISETP.GE.AND P1, PT, R8, R201, PT ;  /* 0x000000c90800720c */ /* 0x000fe20003f26270 */
[----:B------:R-:W1:Y:S01]  /*18200*/  LDSM.16.M88.4 R4, [R189+0x1800] ;  /* 0x00180000bd04783b */ /* 0x000e620000000200 */
[----:B------:R-:W-:Y:S01]  /*18210*/  FSEL R224, R40, -INF , !P6 ;  /* 0xff80000028e07808 */ /* 0x000fe20007000000 */
[----:B------:R-:W-:Y:S04]  /*18220*/  DEPBAR.LE SB0, 0x0 ;  /* 0x000080000000791a */ /* 0x000fe80000000000 */
[C---:B------:R-:W-:Y:S02]  /*18230*/  ISETP.GE.OR P1, PT, R8.reuse, R209, !P1 ;  /* 0x000000d10800720c */ /* 0x040fe40004f26670 */
[----:B------:R-:W-:Y:S01]  /*18240*/  ISETP.GE.AND P6, PT, R8, R204, PT ;  /* 0x000000cc0800720c */ /* 0x000fe20003fc6270 */
[----:B------:R-:W-:Y:S01]  /*18250*/  BAR.SYNC.DEFER_BLOCKING 0x0 ;  /* 0x0000000000007b1d */ /* 0x000fe20000010000 */
[----:B------:R-:W-:Y:S02]  /*18260*/  I2FP.F32.S32 R9, R10 ;  /* 0x0000000a00097245 */ /* 0x000fe40000201400 */
[----:B------:R-:W-:Y:S02]  /*18270*/  I2FP.F32.S32 R10, R11 ;  /* 0x0000000b000a7245 */ /* 0x000fe40000201400 */
[----:B------:R-:W-:Y:S01]  /*18280*/  I2FP.F32.S32 R0, R0 ;  /* 0x0000000000007245 */ /* 0x000fe20000201400 */
[----:B------:R-:W-:Y:S01]  /*18290*/  FFMA.FTZ R41, R9, -UR21, R41 ;  /* 0x8000001509297c23 */ /* 0x000fe20008010029 */
[----:B------:R-:W-:Y:S01]  /*182a0*/  FSEL R230, R44, -INF , !P1 ;  /* 0xff8000002ce67808 */ /* 0x000fe20004800000 */
[----:B------:R-:W-:Y:S01]  /*182b0*/  IMAD.IADD R9, R206, 0x1, -R8 ;  /* 0x00000001ce097824 */ /* 0x000fe200078e0a08 */
[----:B------:R-:W-:Y:S01]  /*182c0*/  ISETP.GE.OR P1, PT, R8, R211, !P6 ;  /* 0x000000d30800720c */ /* 0x000fe20007726670 */
[----:B------:R-:W-:Y:S01]  /*182d0*/  FFMA.FTZ R43, R10, -UR21, R43 ;  /* 0x800000150a2b7c23 */ /* 0x000fe2000801002b */
[----:B------:R-:W-:Y:S01]  /*182e0*/  ISETP.GE.AND P0, PT, R8, R200, PT ;  /* 0x000000c80800720c */ /* 0x000fe20003f06270 */
[----:B------:R-:W-:Y:S01]  /*182f0*/  FFMA.FTZ R46, R0, -UR21, R46 ;  /* 0x80000015002e7c23 */ /* 0x000fe2000801002e */
[----:B------:R-:W-:Y:S01]  /*18300*/  FSEL R228, R42, -INF , !P4 ;  /* 0xff8000002ae47808 */ /* 0x000fe20006000000 */
[--C-:B------:R-:W-:Y:S01]  /*18310*/  IMAD.IADD R0, R207, 0x1, -R3.reuse ;  /* 0x00000001cf007824 */ /* 0x100fe200078e0a03 */
[----:B------:R-:W-:Y:S01]  /*18320*/  ISETP.GE.OR P0, PT, R8, R208, !P0 ;  /* 0x000000d00800720c */ /* 0x000fe20004706670 */
[----:B------:R-:W-:Y:S01]  /*18330*/  IMAD.IADD R10, R202, 0x1, -R8 ;  /* 0x00000001ca0a7824 */ /* 0x000fe200078e0a08 */
[----:B------:R-:W-:Y:S02]  /*18340*/  ISETP.GE.AND P4, PT, R8, R203, PT ;  /* 0x000000cb0800720c */ /* 0x000fe40003f86270 */
[----:B------:R-:W-:Y:S02]  /*18350*/  FSEL R218, R39, -INF , !P3 ;  /* 0xff80000027da7808 */ /* 0x000fe40005800000 */
[----:B------:R-:W-:Y:S02]  /*18360*/  FSEL R226, R41, -INF , !P2 ;  /* 0xff80000029e27808 */ /* 0x000fe40005000000 */
[----:B------:R-:W-:Y:S02]  /*18370*/  FSEL R229, R43, -INF , !P5 ;  /* 0xff8000002be57808 */ /* 0x000fe40006800000 */
[----:B------:R-:W-:Y:S02]  /*18380*/  FSEL R231, R46, -INF , !P0 ;  /* 0xff8000002ee77808 */ /* 0x000fe40004000000 */
[----:B------:R-:W-:Y:S02]  /*18390*/  LOP3.LUT R199, R199, 0xfffffffe, RZ, 0xc0, !PT ;  /* 0xfffffffec7c77812 */ /* 0x000fe400078ec0ff */
[C---:B------:R-:W-:Y:S02]  /*183a0*/  ISETP.GE.AND P2, PT, R3.reuse, R201, PT ;  /* 0x000000c90300720c */ /* 0x040fe40003f46270 */
[C---:B------:R-:W-:Y:S01]  /*183b0*/  ISETP.GE.AND P3, PT, R3.reuse, R200, PT ;  /* 0x000000c80300720c */ /* 0x040fe20003f66270 */
[-C--:B-1----:R-:W-:Y:S05]  /*183c0*/  HMMA.16816.F32 R52, R156, R4.reuse, R52 ;  /* 0x000000049c34723c */ /* 0x082fea0000001834 */
[C---:B------:R-:W-:Y:S01]  /*183d0*/  ISETP.GE.AND P5, PT, R3.reuse, R204, PT ;  /* 0x000000cc0300720c */ /* 0x040fe20003fa6270 */
[C---:B------:R-:W-:Y:S04]  /*183e0*/  HMMA.16816.F32 R56, R152.reuse, R4, R56 ;  /* 0x000000049838723c */ /* 0x040fe80000001838 */
[----:B------:R-:W-:Y:S02]  /*183f0*/  ISETP.GE.AND P0, PT, R3, R203, PT ;  /* 0x000000cb0300720c */ /* 0x000fe40003f06270 */
[----:B------:R-:W-:Y:S01]  /*18400*/  ISETP.GE.OR P4, PT, R8, R210, !P4 ;  /* 0x000000d20800720c */ /* 0x000fe20006786670 */
[--C-:B------:R-:W-:Y:S01]  /*18410*/  IMAD.IADD R8, R202, 0x1, -R3.reuse ;  /* 0x00000001ca087824 */ /* 0x100fe200078e0a03 */
[----:B------:R-:W-:Y:S01]  /*18420*/  @P1 LOP3.LUT R199, R199, 0x1, RZ, 0xfc, !PT ;  /* 0x00000001c7c71812 */ /* 0x000fe200078efcff */
[-C--:B------:R-:W-:Y:S03]  /*18430*/  HMMA.16816.F32 R60, R152, R6.reuse, R60 ;  /* 0x00000006983c723c */ /* 0x080fe6000000183c */
[C---:B------:R-:W-:Y:S01]  /*18440*/  ISETP.GE.OR P2, PT, R3.reuse, R209, !P2 ;  /* 0x000000d10300720c */ /* 0x040fe20005746670 */
[----:B------:R-:W-:Y:S01]  /*18450*/  VIADD R4, R2, 0x30 ;  /* 0x0000003002047836 */ /* 0x000fe20000000000 */
[C---:B------:R-:W-:Y:S01]  /*18460*/  ISETP.GE.OR P1, PT, R3.reuse, R208, !P3 ;  /* 0x000000d00300720c */ /* 0x040fe20005f26670 */
[----:B------:R-:W-:Y:S04]  /*18470*/  HMMA.16816.F32 R64, R156, R6, R64 ;  /* 0x000000069c40723c */ /* 0x000fe80000001840 */
[C---:B------:R-:W-:Y:S01]  /*18480*/  ISETP.GE.OR P5, PT, R3.reuse, R211, !P5 ;  /* 0x000000d30300720c */ /* 0x040fe20006fa6670 */
[--C-:B------:R-:W-:Y:S01]  /*18490*/  IMAD.IADD R5, R202, 0x1, -R4.reuse ;  /* 0x00000001ca057824 */ /* 0x100fe200078e0a04 */
[----:B------:R-:W-:Y:S01]  /*184a0*/  ISETP.GE.OR P6, PT, R3, R210, !P0 ;  /* 0x000000d20300720c */ /* 0x000fe200047c6670 */
[----:B------:R-:W-:Y:S01]  /*184b0*/  IMAD.IADD R3, R206, 0x1, -R3 ;  /* 0x00000001ce037824 */ /* 0x000fe200078e0a03 */
[----:B------:R-:W-:Y:S02]  /*184c0*/  IABS R0, R0 ;  /* 0x0000000000007213 */ /* 0x000fe40000000000 */
[----:B------:R-:W-:Y:S01]  /*184d0*/  LOP3.LUT P0, RZ, R199, 0x1, RZ, 0xc0, !PT ;  /* 0x00000001c7ff7812 */ /* 0x000fe2000780c0ff */
[----:B------:R-:W-:Y:S01]  /*184e0*/  IMAD.IADD R6, R207, 0x1, -R4 ;  /* 0x00000001cf067824 */ /* 0x000fe200078e0a04 */
[----:B------:R-:W-:Y:S02]  /*184f0*/  IABS R11, R8 ;  /* 0x00000008000b7213 */ /* 0x000fe40000000000 */
[----:B------:R-:W-:Y:S02]  /*18500*/  I2FP.F32.S32 R0, R0 ;  /* 0x0000000000007245 */ /* 0x000fe40000201400 */
[----:B------:R-:W-:Y:S01]  /*18510*/  IABS R12, R3 ;  /* 0x00000003000c7213 */ /* 0x000fe20000000000 */
[----:B------:R-:W-:Y:S01]  /*18520*/  IMAD.MOV.U32 R3, RZ, RZ, R11 ;  /* 0x000000ffff037224 */ /* 0x000fe200078e000b */
[----:B------:R-:W-:Y:S01]  /*18530*/  IABS R10, R10 ;  /* 0x0000000a000a7213 */ /* 0x000fe20000000000 */
[----:B------:R-:W-:Y:S01]  /*18540*/  FFMA.FTZ R47, R0, -UR21, R47 ;  /* 0x80000015002f7c23 */ /* 0x000fe2000801002f */
[----:B------:R-:W-:Y:S01]  /*18550*/  IABS R9, R9 ;  /* 0x0000000900097213 */ /* 0x000fe20000000000 */
[----:B------:R-:W-:Y:S01]  /*18560*/  IMAD.MOV.U32 R0, RZ, RZ, R12 ;  /* 0x000000ffff007224 */ /* 0x000fe200078e000c */
[----:B------:R-:W-:Y:S01]  /*18570*/  I2FP.F32.S32 R3, R3 ;  /* 0x0000000300037245 */ /* 0x000fe20000201400 */
[----:B------:R-:W-:Y:S01]  /*18580*/  IMAD.MOV.U32 R8, RZ, RZ, R10 ;  /* 0x000000ffff087224 */ /* 0x000fe200078e000a */
[----:B------:R-:W-:Y:S01]  /*18590*/  I2FP.F32.S32 R9, R9 ;  /* 0x0000000900097245 */ /* 0x000fe20000201400 */
[----:B------:R-:W-:Y:S01]  /*185a0*/  IMAD.IADD R12, R205, 0x1, -R4 ;  /* 0x00000001cd0c7824 */ /* 0x000fe200078e0a04 */
[----:B------:R-:W-:Y:S01]  /*185b0*/  I2FP.F32.S32 R0, R0 ;  /* 0x0000000000007245 */ /* 0x000fe20000201400 */
[----:B------:R-:W-:Y:S01]  /*185c0*/  FFMA.FTZ R49, R3, -UR21, R49 ;  /* 0x8000001503317c23 */ /* 0x000fe20008010031 */
[----:B------:R-:W-:Y:S01]  /*185d0*/  I2FP.F32.S32 R8, R8 ;  /* 0x0000000800087245 */ /* 0x000fe20000201400 */
[----:B------:R-:W-:Y:S01]  /*185e0*/  VIADD R3, R2, 0x31 ;  /* 0x0000003102037836 */ /* 0x000fe20000000000 */
[----:B------:R-:W-:Y:S01]  /*185f0*/  IABS R11, R5 ;  /* 0x00000005000b7213 */ /* 0x000fe20000000000 */
[----:B------:R-:W-:Y:S01]  /*18600*/  FFMA.FTZ R51, R0, -UR21, R51 ;  /* 0x8000001500337c23 */ /* 0x000fe20008010033 */
[----:B------:R-:W-:Y:S01]  /*18610*/  IABS R5, R12 ;  /* 0x0000000c00057213 */ /* 0x000fe20000000000 */
[--C-:B------:R-:W-:Y:S01]  /*18620*/  IMAD.IADD R0, R202, 0x1, -R3.reuse ;  /* 0x00000001ca007824 */ /* 0x100fe200078e0a03 */
[----:B------:R-:W-:Y:S01]  /*18630*/  FSEL R180, R45, -INF , !P2 ;  /* 0xff8000002db47808 */ /* 0x000fe20005000000 */
[--C-:B------:R-:W-:Y:S01]  /*18640*/  IMAD.IADD R10, R206, 0x1, -R3.reuse ;  /* 0x00000001ce0a7824 */ /* 0x100fe200078e0a03 */
[----:B------:R-:W-:Y:S01]  /*18650*/  I2FP.F32.S32 R5, R5 ;  /* 0x0000000500057245 */ /* 0x000fe20000201400 */
[----:B------:R-:W-:Y:S01]  /*18660*/  FFMA.FTZ R50, R9, -UR21, R50 ;  /* 0x8000001509327c23 */ /* 0x000fe20008010032 */
[----:B------:R-:W-:Y:S01]  /*18670*/  IABS R9, R0 ;  /* 0x0000000000097213 */ /* 0x000fe20000000000 */
[----:B------:R-:W-:Y:S01]  /*18680*/  FFMA.FTZ R48, R8, -UR21, R48 ;  /* 0x8000001508307c23 */ /* 0x000fe20008010030 */
[----:B------:R-:W-:Y:S01]  /*18690*/  IABS R0, R10 ;  /* 0x0000000a00007213 */ /* 0x000fe20000000000 */
[----:B------:R-:W-:Y:S01]  /*186a0*/  IMAD.IADD R8, R206, 0x1, -R4 ;  /* 0x00000001ce087824 */ /* 0x000fe200078e0a04 */
[----:B------:R-:W-:Y:S01]  /*186b0*/  ISETP.GE.AND P2, PT, R4, R203, PT ;  /* 0x000000cb0400720c */ /* 0x000fe20003f46270 */
[----:B------:R-:W-:Y:S01]  /*186c0*/  FFMA.FTZ R56, R5, -UR21, R56 ;  /* 0x8000001505387c23 */ /* 0x000fe20008010038 */
[----:B------:R-:W-:Y:S01]  /*186d0*/  I2FP.F32.S32 R0, R0 ;  /* 0x0000000000007245 */ /* 0x000fe20000201400 */
[----:B------:R-:W-:Y:S01]  /*186e0*/  IMAD.IADD R7, R205, 0x1, -R3 ;  /* 0x00000001cd077824 */ /* 0x000fe200078e0a03 */
[----:B------:R-:W-:Y:S02]  /*186f0*/  IABS R8, R8 ;  /* 0x0000000800087213 */ /* 0x000fe40000000000 */
[----:B------:R-:W-:Y:S01]  /*18700*/  FSEL R221, R47, -INF , !P1 ;  /* 0xff8000002fdd7808 */ /* 0x000fe20004800000 */
[----:B------:R-:W-:Y:S01]  /*18710*/  FFMA.FTZ R55, R0, -UR21, R55 ;  /* 0x8000001500377c23 */ /* 0x000fe20008010037 */
[----:B------:R-:W-:Y:S01]  /*18720*/  FSEL R159, R48, -INF , !P0 ;  /* 0xff800000309f7808 */ /* 0x000fe20004000000 */
[----:B------:R-:W-:Y:S01]  /*18730*/  VIADD R0, R2, 0x38 ;  /* 0x0000003802007836 */ /* 0x000fe20000000000 */
[----:B------:R-:W-:Y:S01]  /*18740*/  ISETP.GE.OR P2, PT, R4, R210, !P2 ;  /* 0x000000d20400720c */ /* 0x000fe20005746670 */
[----:B------:R-:W-:Y:S01]  /*18750*/  VIADD R2, R2, 0x39 ;  /* 0x0000003902027836 */ /* 0x000fe20000000000 */
[C---:B------:R-:W-:Y:S02]  /*18760*/  ISETP.GE.AND P3, PT, R4.reuse, R204, PT ;  /* 0x000000cc0400720c */ /* 0x040fe40003f66270 */
[C---:B------:R-:W-:Y:S02]  /*18770*/  ISETP.GE.AND P1, PT, R4.reuse, R201, PT ;  /* 0x000000c90400720c */ /* 0x040fe40003f26270 */
[----:B------:R-:W-:Y:S02]  /*18780*/  ISETP.GE.AND P0, PT, R4, R200, PT ;  /* 0x000000c80400720c */ /* 0x000fe40003f06270 */
[----:B------:R-:W-:Y:S02]  /*18790*/  FMNMX.FTZ R5, R144, R68, !PT ;  /* 0x0000004490057209 */ /* 0x000fe40007810000 */
[----:B------:R-:W-:Y:S02]  /*187a0*/  I2FP.F32.S32 R8, R8 ;  /* 0x0000000800087245 */ /* 0x000fe40000201400 */
[C---:B------:R-:W-:Y:S02]  /*187b0*/  ISETP.GE.OR P3, PT, R4.reuse, R211, !P3 ;  /* 0x000000d30400720c */ /* 0x040fe40005f66670 */
[----:B------:R-:W-:Y:S01]  /*187c0*/  ISETP.GE.OR P1, PT, R4, R209, !P1 ;  /* 0x000000d10400720c */ /* 0x000fe20004f26670 */
[----:B------:R-:W-:Y:S01]  /*187d0*/  FFMA.FTZ R54, R8, -UR21, R54 ;  /* 0x8000001508367c23 */ /* 0x000fe20008010036 */
[----:B------:R-:W-:Y:S01]  /*187e0*/  ISETP.GE.OR P0, PT, R4, R208, !P0 ;  /* 0x000000d00400720c */ /* 0x000fe20004706670 */
[----:B------:R-:W-:Y:S01]  /*187f0*/  IMAD.IADD R8, R202, 0x1, -R2 ;  /* 0x00000001ca087824 */ /* 0x000fe200078e0a02 */
[----:B------:R-:W-:Y:S02]  /*18800*/  I2FP.F32.S32 R9, R9 ;  /* 0x0000000900097245 */ /* 0x000fe40000201400 */
[----:B------:R-:W-:Y:S02]  /*18810*/  FMNMX.FTZ R4, R146, R5, !PT ;  /* 0x0000000592047209 */ /* 0x000fe40007810000 */
[----:B------:R-:W-:Y:S01]  /*18820*/  LOP3.LUT R199, R199, 0xfffffffe, RZ, 0xc0, !PT ;  /* 0xfffffffec7c77812 */ /* 0x000fe200078ec0ff */
[----:B------:R-:W-:Y:S01]  /*18830*/  FFMA.FTZ R53, R9, -UR21, R53 ;  /* 0x8000001509357c23 */ /* 0x000fe20008010035 */
[----:B------:R-:W-:Y:S01]  /*18840*/  FMNMX.FTZ R5, R70, R4, !PT ;  /* 0x0000000446057209 */ /* 0x000fe20007810000 */
[----:B------:R-:W-:Y:S01]  /*18850*/  IMAD.IADD R9, R202, 0x1, -R0 ;  /* 0x00000001ca097824 */ /* 0x000fe200078e0a00 */
[----:B------:R-:W-:Y:S02]  /*18860*/  @P2 LOP3.LUT R199, R199, 0x1, RZ, 0xfc, !PT ;  /* 0x00000001c7c72812 */ /* 0x000fe400078efcff */
[----:B------:R-:W-:Y:S02]  /*18870*/  IABS R10, R6 ;  /* 0x00000006000a7213 */ /* 0x000fe40000000000 */
[----:B------:R-:W-:Y:S02]  /*18880*/  IABS R6, R7 ;  /* 0x0000000700067213 */ /* 0x000fe40000000000 */
[----:B------:R-:W-:Y:S02]  /*18890*/  FMNMX.FTZ R5, R71, R5, !PT ;  /* 0x0000000547057209 */ /* 0x000fe40007810000 */
[----:B------:R-:W-:Y:S02]  /*188a0*/  IABS R7, R8 ;  /* 0x0000000800077213 */ /* 0x000fe40000000000 */
[----:B------:R-:W-:Y:S02]  /*188b0*/  LOP3.LUT R199, R199, 0xfffffffb, RZ, 0xc0, !PT ;  /* 0xfffffffbc7c77812 */ /* 0x000fe400078ec0ff */
[----:B------:R-:W-:Y:S01]  /*188c0*/  IABS R4, R9 ;  /* 0x0000000900047213 */ /* 0x000fe20000000000 */
[----:B------:R-:W-:Y:S01]  /*188d0*/  IMAD.MOV.U32 R8, RZ, RZ, R7 ;  /* 0x000000ffff087224 */ /* 0x000fe200078e0007 */
[----:B------:R-:W-:Y:S01]  /*188e0*/  FMNMX.FTZ R5, R174, R5, !PT ;  /* 0x00000005ae057209 */ /* 0x000fe20007810000 */
[----:B------:R-:W-:Y:S01]  /*188f0*/  IMAD.MOV.U32 R9, RZ, RZ, R10 ;  /* 0x000000ffff097224 */ /* 0x000fe200078e000a */
[----:B------:R-:W-:Y:S02]  /*18900*/  @P1 LOP3.LUT R199, R199, 0x4, RZ, 0xfc, !PT ;  /* 0x00000004c7c71812 */ /* 0x000fe400078efcff */
[----:B------:R-:W-:Y:S02]  /*18910*/  I2FP.F32.S32 R7, R4 ;  /* 0x0000000400077245 */ /* 0x000fe40000201400 */
[----:B------:R-:W-:Y:S02]  /*18920*/  FMNMX.FTZ R4, R175, R5, !PT ;  /* 0x00000005af047209 */ /* 0x000fe40007810000 */
[----:B------:R-:W-:Y:S01]  /*18930*/  LOP3.LUT R199, R199, 0xfffffff7, RZ, 0xc0, !PT ;  /* 0xfffffff7c7c77812 */ /* 0x000fe200078ec0ff */
[----:B------:R-:W-:Y:S01]  /*18940*/  FFMA.FTZ R64, R7, -UR21, R64 ;  /* 0x8000001507407c23 */ /* 0x000fe20008010040 */
[----:B------:R-:W-:Y:S02]  /*18950*/  FMNMX.FTZ R4, R32, R4, !PT ;  /* 0x0000000420047209 */ /* 0x000fe40007810000 */
[----:B------:R-:W-:Y:S02]  /*18960*/  @P0 LOP3.LUT R199, R199, 0x8, RZ, 0xfc, !PT ;  /* 0x00000008c7c70812 */ /* 0x000fe400078efcff */
[----:B------:R-:W-:Y:S02]  /*18970*/  FMNMX.FTZ R4, R33, R4, !PT ;  /* 0x0000000421047209 */ /* 0x000fe40007810000 */
[C---:B------:R-:W-:Y:S02]  /*18980*/  ISETP.GE.AND P0, PT, R3.reuse, R204, PT ;  /* 0x000000cc0300720c */ /* 0x040fe40003f06270 */
[----:B------:R-:W-:Y:S02]  /*18990*/  FMNMX.FTZ R4, R220, R4, !PT ;  /* 0x00000004dc047209 */ /* 0x000fe40007810000 */
[----:B------:R-:W-:Y:S02]  /*189a0*/  ISETP.GE.OR P0, PT, R3, R211, !P0 ;  /* 0x000000d30300720c */ /* 0x000fe40004706670 */
[----:B------:R-:W-:Y:S02]  /*189b0*/  I2FP.F32.S32 R11, R11 ;  /* 0x0000000b000b7245 */ /* 0x000fe40000201400 */
[----:B------:R-:W-:Y:S02]  /*189c0*/  FMNMX.FTZ R4, R225, R4, !PT ;  /* 0x00000004e1047209 */ /* 0x000fe40007810000 */
[----:B------:R-:W-:Y:S01]  /*189d0*/  FSEL R219, R53, -INF , !P0 ;  /* 0xff80000035db7808 */ /* 0x000fe20004000000 */
[----:B------:R-:W-:Y:S01]  /*189e0*/  FFMA.FTZ R52, R11, -UR21, R52 ;  /* 0x800000150b347c23 */ /* 0x000fe20008010034 */
[----:B------:R-:W-:Y:S02]  /*189f0*/  PLOP3.LUT P0, PT, PT, PT, UP0, 0x80, 0x0 ;  /* 0x000000000000781c */ /* 0x000fe40003f0f008 */
[----:B------:R-:W-:Y:S02]  /*18a00*/  FSEL R160, R49, -INF , !P5 ;  /* 0xff80000031a07808 */ /* 0x000fe40006800000 */
[----:B------:R-:W-:Y:S02]  /*18a10*/  FMNMX.FTZ R4, R159, R4, !PT ;  /* 0x000000049f047209 */ /* 0x000fe40007810000 */
[----:B------:R-:W-:Y:S02]  /*18a20*/  I2FP.F32.S32 R5, R8 ;  /* 0x0000000800057245 */ /* 0x000fe40000201400 */
[-C--:B------:R-:W-:Y:S02]  /*18a30*/  ISETP.GE.AND P2, PT, R0, R204.reuse, PT ;  /* 0x000000cc0000720c */ /* 0x080fe40003f46270 */
[----:B------:R-:W-:Y:S01]  /*18a40*/  ISETP.GE.AND P1, PT, R2, R204, PT ;  /* 0x000000cc0200720c */ /* 0x000fe20003f26270 */
[----:B------:R-:W-:Y:S01]  /*18a50*/  FFMA.FTZ R65, R5, -UR21, R65 ;  /* 0x8000001505417c23 */ /* 0x000fe20008010041 */
[----:B------:R-:W-:Y:S02]  /*18a60*/  FSEL R215, R52, -INF , !P3 ;  /* 0xff80000034d77808 */ /* 0x000fe40005800000 */
[----:B------:R-:W-:Y:S02]  /*18a70*/  FMNMX.FTZ R4, R160, R4, !PT ;  /* 0x00000004a0047209 */ /* 0x000fe40007810000 */
[----:B------:R-:W-:Y:S02]  /*18a80*/  I2FP.F32.S32 R9, R9 ;  /* 0x0000000900097245 */ /* 0x000fe40000201400 */
[----:B------:R-:W-:Y:S02]  /*18a90*/  I2FP.F32.S32 R6, R6 ;  /* 0x0000000600067245 */ /* 0x000fe40000201400 */
[-C--:B------:R-:W-:Y:S01]  /*18aa0*/  ISETP.GE.OR P2, PT, R0, R211.reuse, !P2 ;  /* 0x000000d30000720c */ /* 0x080fe20005746670 */
[----:B------:R-:W-:Y:S01]  /*18ab0*/  FFMA.FTZ R58, R9, -UR21, R58 ;  /* 0x80000015093a7c23 */ /* 0x000fe2000801003a */
[----:B------:R-:W-:Y:S01]  /*18ac0*/  ISETP.GE.OR P1, PT, R2, R211, !P1 ;  /* 0x000000d30200720c */ /* 0x000fe20004f26670 */
[----:B------:R-:W-:Y:S01]  /*18ad0*/  FFMA.FTZ R57, R6, -UR21, R57 ;  /* 0x8000001506397c23 */ /* 0x000fe20008010039 */
[----:B------:R-:W-:Y:S02]  /*18ae0*/  FMNMX.FTZ R4, R215, R4, !PT ;  /* 0x00000004d7047209 */ /* 0x000fe40007810000 */
[----:B------:R-:W-:Y:S02]  /*18af0*/  FSEL R157, R50, -INF , !P4 ;  /* 0xff800000329d7808 */ /* 0x000fe40006000000 */
[----:B------:R-:W-:Y:S02]  /*18b00*/  FSEL R178, R64, -INF , !P2 ;  /* 0xff80000040b27808 */ /* 0x000fe40005000000 */
[----:B------:R-:W-:Y:S02]  /*18b10*/  FSEL R181, R65, -INF , !P1 ;  /* 0xff80000041b57808 */ /* 0x000fe40004800000 */
[----:B------:R-:W-:Y:S02]  /*18b20*/  ISETP.NE.AND P4, PT, R213, RZ, PT ;  /* 0x000000ffd500720c */ /* 0x000fe40003f85270 */
[----:B------:R-:W-:Y:S02]  /*18b30*/  FSEL R158, R51, -INF , !P6 ;  /* 0xff800000339e7808 */ /* 0x000fe40007000000 */
[C---:B------:R-:W-:Y:S02]  /*18b40*/  ISETP.GE.AND P2, PT, R3.reuse, R203, PT ;  /* 0x000000cb0300720c */ /* 0x040fe40003f46270 */
[----:B------:R-:W-:Y:S02]  /*18b50*/  ISETP.GE.AND P1, PT, R3, R201, PT ;  /* 0x000000c90300720c */ /* 0x000fe40003f26270 */
[----:B------:R-:W-:Y:S01]  /*18b60*/  FMNMX.FTZ R73, R219, R4, !PT ;  /* 0x00000004db497209 */ /* 0x000fe20007810000 */
[----:B------:R-:W-:Y:S10]  /*18b70*/  @P0 BRA `(.L_x_2147) ;  /* 0xffffffd400880947 */ /* 0x000ff4000383ffff */
.L_x_2146:
[C---:B------:R-:W-:Y:S01]  /*18b80*/  ISETP.GE.AND P0, PT, R3.reuse, R200, PT ;  /* 0x000000c80300720c */ /* 0x040fe20003f06270 */
[----:B------:R-:W2:Y:S01]  /*18b90*/  LDL.64 R36, [R1+0x20] ;  /* 0x0000200001247983 */ /* 0x000ea20000100a00 */
[C---:B------:R-:W-:Y:S01]  /*18ba0*/  ISETP.GE.OR P2, PT, R3.reuse, R210, !P2 ;  /* 0x000000d20300720c */ /* 0x040fe20005746670 */
[----:B------:R-:W-:Y:S01]  /*18bb0*/  UIADD3 UR37, UR30, -0x4ab325aa, URZ ;  /* 0xb54cda561e257890 */ /* 0x000fe2000fffe03f */
[----:B------:R-:W-:Y:S01]  /*18bc0*/  ISETP.GE.OR P6, PT, R3, R209, !P1 ;  /* 0x000000d10300720c */ /* 0x000fe20004fc6670 */
[----:B-1----:R-:W-:Y:S01]  /*18bd0*/  IMAD.IADD R4, R207, 0x1, -R3 ;  /* 0x00000001cf047824 */ /* 0x002fe200078e0a03 */
[----:B------:R-:W-:Y:S01]  /*18be0*/  ISETP.GE.OR P5, PT, R3, R208, !P0 ;  /* 0x000000d00300720c */ /* 0x000fe200047a6670 */
[----:B------:R-:W3:Y:S01]  /*18bf0*/  LDL.64 R26, [R1+0x18] ;  /* 0x00001800011a7983 */ /* 0x000ee20000100a00 */
[----:B------:R-:W-:Y:S01]  /*18c00*/  FMNMX.FTZ R3, R145, R69, !PT ;  /* 0x0000004591037209 */ /* 0x000fe20007810000 */
[--C-:B------:R-:W-:Y:S01]  /*18c10*/  IMAD.IADD R5, R205, 0x1, -R0.reuse ;  /* 0x00000001cd057824 */ /* 0x100fe200078e0a00 */
[----:B------:R-:W-:Y:S01]  /*18c20*/  FMNMX.FTZ R73, R178, R73, !PT ;  /* 0x00000049b2497209 */ /* 0x000fe20007810000 */
[----:B------:R-:W-:Y:S01]  /*18c30*/  IMAD.IADD R6, R206, 0x1, -R0 ;  /* 0x00000001ce067824 */ /* 0x000fe200078e0a00 */
[----:B------:R-:W-:Y:S01]  /*18c40*/  FMNMX.FTZ R3, R148, R3, !PT ;  /* 0x0000000394037209 */ /* 0x000fe20007810000 */
[----:B------:R-:W-:Y:S01]  /*18c50*/  LDSM.16.MT88.4 R20, [R185+0x6000] ;  /* 0x00600000b914783b */ /* 0x000fe20000004200 */
[----:B------:R-:W-:Y:S01]  /*18c60*/  FMNMX.FTZ R73, R181, R73, !PT ;  /* 0x00000049b5497209 */ /* 0x000fe20007810000 */
[----:B------:R-:W-:Y:S01]  /*18c70*/  IMAD.IADD R7, R206, 0x1, -R2 ;  /* 0x00000001ce077824 */ /* 0x000fe200078e0a02 */
[----:B------:R-:W-:Y:S01]  /*18c80*/  FMNMX.FTZ R3, R18, R3, !PT ;  /* 0x0000000312037209 */ /* 0x000fe20007810000 */
[----:B------:R-:W-:Y:S01]  /*18c90*/  USHF.L.U32 UR11, UR10, 0x1, URZ ;  /* 0x000000010a0b7899 */ /* 0x000fe2000800063f */
[----:B------:R-:W-:Y:S01]  /*18ca0*/  IABS R9, R4 ;  /* 0x0000000400097213 */ /* 0x000fe20000000000 */
[----:B------:R-:W-:Y:S01]  /*18cb0*/  UISETP.GT.AND UP0, UPT, UR10, UR12, UPT ;  /* 0x0000000c0a00728c */ /* 0x000fe2000bf04270 */
[----:B------:R-:W-:Y:S01]  /*18cc0*/  FMNMX.FTZ R3, R19, R3, !PT ;  /* 0x0000000313037209 */ /* 0x000fe20007810000 */
[----:B------:R-:W1:Y:S01]  /*18cd0*/  SHFL.BFLY PT, R8, R73, 0x2, 0x1f ;  /* 0x0c401f0049087f89 */ /* 0x000e6200000e0000 */
[----:B------:R-:W-:Y:S02]  /*18ce0*/  IABS R4, R5 ;  /* 0x0000000500047213 */ /* 0x000fe40000000000 */
[----:B------:R-:W-:Y:S02]  /*18cf0*/  FMNMX.FTZ R3, R168, R3, !PT ;  /* 0x00000003a8037209 */ /* 0x000fe40007810000 */
[----:B------:R-:W-:Y:S02]  /*18d00*/  IABS R6, R6 ;  /* 0x0000000600067213 */ /* 0x000fe40000000000 */
[----:B------:R-:W-:Y:S02]  /*18d10*/  FMNMX.FTZ R3, R170, R3, !PT ;  /* 0x00000003aa037209 */ /* 0x000fe40007810000 */
[----:B------:R-:W-:Y:S02]  /*18d20*/  LOP3.LUT P1, RZ, R199, 0x1, RZ, 0xc0, !PT ;  /* 0x00000001c7ff7812 */ /* 0x000fe4000782c0ff */
[----:B------:R-:W-:Y:S02]  /*18d30*/  FMNMX.FTZ R3, R34, R3, !PT ;  /* 0x0000000322037209 */ /* 0x000fe40007810000 */
[----:B------:R-:W-:Y:S01]  /*18d40*/  IABS R5, R7 ;  /* 0x0000000700057213 */ /* 0x000fe20000000000 */
[----:B------:R-:W-:Y:S01]  /*18d50*/  IMAD.MOV.U32 R7, RZ, RZ, R9 ;  /* 0x000000ffff077224 */ /* 0x000fe200078e0009 */
[----:B------:R-:W-:Y:S02]  /*18d60*/  FMNMX.FTZ R3, R35, R3, !PT ;  /* 0x0000000323037209 */ /* 0x000fe40007810000 */
[----:B------:R-:W-:Y:S02]  /*18d70*/  FSEL R213, R55, -INF , !P2 ;  /* 0xff80000037d57808 */ /* 0x000fe40005000000 */
[----:B------:R-:W-:Y:S02]  /*18d80*/  FMNMX.FTZ R3, R183, R3, !PT ;  /* 0x00000003b7037209 */ /* 0x000fe40007810000 */
[C---:B------:R-:W-:Y:S02]  /*18d90*/  LOP3.LUT P3, RZ, R199.reuse, 0x4, RZ, 0xc0, !PT ;  /* 0x00000004c7ff7812 */ /* 0x040fe4000786c0ff */
[----:B------:R-:W-:Y:S02]  /*18da0*/  FMNMX.FTZ R3, R218, R3, !PT ;  /* 0x00000003da037209 */ /* 0x000fe40007810000 */
[----:B------:R-:W-:Y:S02]  /*18db0*/  LOP3.LUT P2, RZ, R199, 0x8, RZ, 0xc0, !PT ;  /* 0x00000008c7ff7812 */ /* 0x000fe4000784c0ff */
[----:B------:R-:W-:Y:S02]  /*18dc0*/  FMNMX.FTZ R3, R157, R3, !PT ;  /* 0x000000039d037209 */ /* 0x000fe40007810000 */
[----:B------:R-:W-:Y:S02]  /*18dd0*/  I2FP.F32.S32 R6, R6 ;  /* 0x0000000600067245 */ /* 0x000fe40000201400 */
[----:B------:R-:W-:Y:S02]  /*18de0*/  I2FP.F32.S32 R5, R5 ;  /* 0x0000000500057245 */ /* 0x000fe40000201400 */
[----:B------:R-:W-:Y:S01]  /*18df0*/  FSEL R179, R54, -INF , !P1 ;  /* 0xff80000036b37808 */ /* 0x000fe20004800000 */
[----:B------:R-:W-:Y:S01]  /*18e00*/  FFMA.FTZ R66, R6, -UR21, R66 ;  /* 0x8000001506427c23 */ /* 0x000fe20008010042 */
[----:B------:R-:W-:Y:S01]  /*18e10*/  ISETP.GE.AND P1, PT, R0, R203, PT ;  /* 0x000000cb0000720c */ /* 0x000fe20003f26270 */
[----:B------:R-:W-:Y:S01]  /*18e20*/  LDSM.16.MT88.4 R52, [R186+0x6000] ;  /* 0x00600000ba34783b */ /* 0x000fe20000004200 */
[----:B------:R-:W-:Y:S01]  /*18e30*/  FSEL R222, R56, -INF , !P3 ;  /* 0xff80000038de7808 */ /* 0x000fe20005800000 */
[----:B------:R-:W-:Y:S01]  /*18e40*/  IMAD.IADD R6, R207, 0x1, -R0 ;  /* 0x00000001cf067824 */ /* 0x000fe200078e0a00 */
[----:B------:R-:W-:Y:S01]  /*18e50*/  FSEL R227, R58, -INF , !P2 ;  /* 0xff8000003ae37808 */ /* 0x000fe20005000000 */
[----:B------:R-:W-:Y:S01]  /*18e60*/  FFMA.FTZ R67, R5, -UR21, R67 ;  /* 0x8000001505437c23 */ /* 0x000fe20008010043 */
[----:B------:R-:W-:Y:S02]  /*18e70*/  FMNMX.FTZ R3, R158, R3, !PT ;  /* 0x000000039e037209 */ /* 0x000fe40007810000 */
[----:B------:R-:W-:Y:S02]  /*18e80*/  I2FP.F32.S32 R4, R4 ;  /* 0x0000000400047245 */ /* 0x000fe40000201400 */
[----:B------:R-:W-:Y:S02]  /*18e90*/  ISETP.GE.AND P0, PT, R2, R203, PT ;  /* 0x000000cb0200720c */ /* 0x000fe40003f06270 */
[----:B------:R-:W-:Y:S01]  /*18ea0*/  ISETP.GE.AND P3, PT, R0, R201, PT ;  /* 0x000000c90000720c */ /* 0x000fe20003f66270 */
[----:B------:R-:W-:Y:S01]  /*18eb0*/  FFMA.FTZ R60, R4, -UR21, R60 ;  /* 0x80000015043c7c23 */ /* 0x000fe2000801003c */
[C---:B------:R-:W-:Y:S02]  /*18ec0*/  ISETP.GE.AND P2, PT, R0.reuse, R200, PT ;  /* 0x000000c80000720c */ /* 0x040fe40003f46270 */
[-C--:B------:R-:W-:Y:S02]  /*18ed0*/  ISETP.GE.OR P1, PT, R0, R210.reuse, !P1 ;  /* 0x000000d20000720c */ /* 0x080fe40004f26670 */
[----:B------:R-:W-:Y:S02]  /*18ee0*/  FMNMX.FTZ R3, R179, R3, !PT ;  /* 0x00000003b3037209 */ /* 0x000fe40007810000 */
[----:B------:R-:W-:Y:S02]  /*18ef0*/  ISETP.GE.OR P0, PT, R2, R210, !P0 ;  /* 0x000000d20200720c */ /* 0x000fe40004706670 */
[C---:B------:R-:W-:Y:S02]  /*18f00*/  ISETP.GE.OR P3, PT, R0.reuse, R209, !P3 ;  /* 0x000000d10000720c */ /* 0x040fe40005f66670 */
[----:B------:R-:W-:Y:S02]  /*18f10*/  ISETP.GE.OR P2, PT, R0, R208, !P2 ;  /* 0x000000d00000720c */ /* 0x000fe40005746670 */
[----:B------:R-:W-:Y:S02]  /*18f20*/  FMNMX.FTZ R0, R147, R74, !PT ;  /* 0x0000004a93007209 */ /* 0x000fe40007810000 */
[----:B------:R-:W-:Y:S02]  /*18f30*/  FMNMX.FTZ R4, R161, R75, !PT ;  /* 0x0000004ba1047209 */ /* 0x000fe40007810000 */
[----:B------:R-:W-:Y:S02]  /*18f40*/  I2FP.F32.S32 R7, R7 ;  /* 0x0000000700077245 */ /* 0x000fe40000201400 */
[----:B------:R-:W-:Y:S02]  /*18f50*/  FSEL R169, R66, -INF , !P1 ;  /* 0xff80000042a97808 */ /* 0x000fe40004800000 */
[----:B------:R-:W-:Y:S01]  /*18f60*/  FMNMX.FTZ R5, R213, R3, !PT ;  /* 0x00000003d5057209 */ /* 0x000fe20007810000 */
[----:B------:R-:W-:Y:S01]  /*18f70*/  FFMA.FTZ R59, R7, -UR21, R59 ;  /* 0x80000015073b7c23 */ /* 0x000fe2000801003b */
[----:B------:R-:W-:Y:S01]  /*18f80*/  FSEL R172, R67, -INF , !P0 ;  /* 0xff80000043ac7808 */ /* 0x000fe20004000000 */
[--C-:B------:R-:W-:Y:S01]  /*18f90*/  IMAD.IADD R7, R205, 0x1, -R2.reuse ;  /* 0x00000001cd077824 */ /* 0x100fe200078e0a02 */
[C---:B------:R-:W-:Y:S02]  /*18fa0*/  ISETP.GE.AND P1, PT, R2.reuse, R201, PT ;  /* 0x000000c90200720c */ /* 0x040fe40003f26270 */
[----:B------:R-:W-:Y:S02]  /*18fb0*/  ISETP.GE.AND P0, PT, R2, R200, PT ;  /* 0x000000c80200720c */ /* 0x000fe40003f06270 */
[----:B------:R-:W-:Y:S02]  /*18fc0*/  FMNMX.FTZ R3, R163, R0, !PT ;  /* 0x00000000a3037209 */ /* 0x000fe40007810000 */
[----:B------:R-:W-:Y:S02]  /*18fd0*/  FMNMX.FTZ R0, R164, R4, !PT ;  /* 0x00000004a4007209 */ /* 0x000fe40007810000 */
[----:B------:R-:W-:Y:S01]  /*18fe0*/  FMNMX.FTZ R4, R169, R5, !PT ;  /* 0x00000005a9047209 */ /* 0x000fe20007810000 */
[----:B------:R-:W-:Y:S01]  /*18ff0*/  IMAD.IADD R5, R207, 0x1, -R2 ;  /* 0x00000001cf057824 */ /* 0x000fe200078e0a02 */
[C---:B------:R-:W-:Y:S02]  /*19000*/  ISETP.GE.OR P1, PT, R2.reuse, R209, !P1 ;  /* 0x000000d10200720c */ /* 0x040fe40004f26670 */
[----:B------:R-:W-:Y:S02]  /*19010*/  ISETP.GE.OR P0, PT, R2, R208, !P0 ;  /* 0x000000d00200720c */ /* 0x000fe40004706670 */
[----:B------:R-:W-:Y:S02]  /*19020*/  FMNMX.FTZ R2, R166, R0, !PT ;  /* 0x00000000a6027209 */ /* 0x000fe40007810000 */
[----:B------:R-:W-:Y:S02]  /*19030*/  FMNMX.FTZ R0, R172, R4, !PT ;  /* 0x00000004ac007209 */ /* 0x000fe40007810000 */
[----:B-1----:R-:W-:Y:S02]  /*19040*/  FMNMX.FTZ R73, R73, R8, !PT ;  /* 0x0000000849497209 */ /* 0x002fe40007810000 */
[----:B------:R-:W-:Y:S01]  /*19050*/  FMNMX.FTZ R3, R165, R3, !PT ;  /* 0x00000003a5037209 */ /* 0x000fe20007810000 */
[----:B------:R-:W1:Y:S01]  /*19060*/  SHFL.BFLY PT, R72, R0, 0x2, 0x1f ;  /* 0x0c401f0000487f89 */ /* 0x000e6200000e0000 */
[----:B------:R-:W-:Y:S02]  /*19070*/  FMNMX.FTZ R2, R162, R2, !PT ;  /* 0x00000002a2027209 */ /* 0x000fe40007810000 */
[----:B------:R-:W-:Y:S05]  /*19080*/  FMNMX.FTZ R3, R149, R3, !PT ;  /* 0x0000000395037209 */ /* 0x000fea0007810000 */
[----:B------:R-:W4:Y:S01]  /*19090*/  SHFL.BFLY PT, R4, R73, 0x1, 0x1f ;  /* 0x0c201f0049047f89 */ /* 0x000f2200000e0000 */
[----:B------:R-:W-:Y:S02]  /*190a0*/  FMNMX.FTZ R2, R216, R2, !PT ;  /* 0x00000002d8027209 */ /* 0x000fe40007810000 */
[----:B------:R-:W-:Y:S02]  /*190b0*/  FMNMX.FTZ R3, R182, R3, !PT ;  /* 0x00000003b6037209 */ /* 0x000fe40007810000 */
[----:B------:R-:W-:Y:S02]  /*190c0*/  IABS R8, R6 ;  /* 0x0000000600087213 */ /* 0x000fe40000000000 */
[----:B------:R-:W-:Y:S02]  /*190d0*/  FMNMX.FTZ R3, R214, R3, !PT ;  /* 0x00000003d6037209 */ /* 0x000fe40007810000 */
[----:B------:R-:W-:Y:S02]  /*190e0*/  IABS R6, R7 ;  /* 0x0000000700067213 */ /* 0x000fe40000000000 */
[----:B------:R-:W-:Y:S02]  /*190f0*/  FMNMX.FTZ R2, R223, R2, !PT ;  /* 0x00000002df027209 */ /* 0x000fe40007810000 */
[----:B------:R-:W-:Y:S01]  /*19100*/  IABS R7, R5 ;  /* 0x0000000500077213 */ /* 0x000fe20000000000 */
[----:B------:R-:W-:Y:S01]  /*19110*/  IMAD.MOV.U32 R5, RZ, RZ, R8 ;  /* 0x000000ffff057224 */ /* 0x000fe200078e0008 */
[----:B------:R-:W-:Y:S02]  /*19120*/  FMNMX.FTZ R3, R173, R3, !PT ;  /* 0x00000003ad037209 */ /* 0x000fe40007810000 */
[----:B------:R-:W-:Y:S02]  /*19130*/  FMNMX.FTZ R2, R176, R2, !PT ;  /* 0x00000002b0027209 */ /* 0x000fe40007810000 */
[----:B------:R-:W-:Y:S02]  /*19140*/  FMNMX.FTZ R3, R167, R3, !PT ;  /* 0x00000003a7037209 */ /* 0x000fe40007810000 */
[----:B------:R-:W-:Y:S02]  /*19150*/  I2FP.F32.S32 R6, R6 ;  /* 0x0000000600067245 */ /* 0x000fe40000201400 */
[----:B------:R-:W-:Y:S02]  /*19160*/  I2FP.F32.S32 R5, R5 ;  /* 0x0000000500057245 */ /* 0x000fe40000201400 */
[----:B-1----:R-:W-:Y:S01]  /*19170*/  FMNMX.FTZ R72, R0, R72, !PT ;  /* 0x0000004800487209 */ /* 0x002fe20007810000 */
[----:B------:R-:W-:Y:S01]  /*19180*/  FFMA.FTZ R61, R6, -UR21, R61 ;  /* 0x80000015063d7c23 */ /* 0x000fe2000801003d */
[----:B------:R-:W-:Y:S01]  /*19190*/  FMNMX.FTZ R2, R171, R2, !PT ;  /* 0x00000002ab027209 */ /* 0x000fe20007810000 */
[----:B------:R-:W-:Y:S01]  /*191a0*/  FFMA.FTZ R62, R5, -UR21, R62 ;  /* 0x80000015053e7c23 */ /* 0x000fe2000801003e */
[----:B------:R-:W-:Y:S01]  /*191b0*/  FMNMX.FTZ R3, R224, R3, !PT ;  /* 0x00000003e0037209 */ /* 0x000fe20007810000 */
[----:B------:R-:W1:Y:S01]  /*191c0*/  SHFL.BFLY PT, R6, R72, 0x1, 0x1f ;  /* 0x0c201f0048067f89 */ /* 0x000e6200000e0000 */
[----:B----4-:R-:W-:Y:S01]  /*191d0*/  FMNMX.FTZ R73, R73, R4, !PT ;  /* 0x0000000449497209 */ /* 0x010fe20007810000 */
[----:B------:R-:W-:Y:S01]  /*191e0*/  IMAD.U32 R5, RZ, RZ, UR31 ;  /* 0x0000001fff057e24 */ /* 0x000fe2000f8e00ff */
[----:B------:R-:W-:Y:S02]  /*191f0*/  FMNMX.FTZ R2, R228, R2, !PT ;  /* 0x00000002e4027209 */ /* 0x000fe40007810000 */
[----:B------:R-:W-:Y:S01]  /*19200*/  FMNMX.FTZ R3, R226, R3, !PT ;  /* 0x00000003e2037209 */ /* 0x000fe20007810000 */
[C---:B------:R-:W-:Y:S01]  /*19210*/  FMUL.FTZ R137, R73.reuse, UR4 ;  /* 0x0000000449897c20 */ /* 0x040fe20008410000 */
[----:B------:R-:W-:Y:S02]  /*19220*/  FSEL R217, R60, -INF , !P3 ;  /* 0xff8000003cd97808 */ /* 0x000fe40005800000 */
[----:B------:R-:W-:Y:S02]  /*19230*/  FSETP.NEU.FTZ.AND P3, PT, R73, -INF , PT ;  /* 0xff8000004900780b */ /* 0x000fe40003f7d000 */
[----:B------:R-:W-:Y:S02]  /*19240*/  FMNMX.FTZ R2, R229, R2, !PT ;  /* 0x00000002e5027209 */ /* 0x000fe40007810000 */
[----:B------:R-:W-:Y:S02]  /*19250*/  FMNMX.FTZ R3, R230, R3, !PT ;  /* 0x00000003e6037209 */ /* 0x000fe40007810000 */
[----:B------:R-:W-:Y:S01]  /*19260*/  LOP3.LUT R5, R233, UR11, R5, 0x96, !PT ;  /* 0x0000000be9057c12 */ /* 0x000fe2000f8e9605 */
[----:B------:R-:W-:Y:S01]  /*19270*/  UIADD3 UR11, UR11, 0x1, URZ ;  /* 0x000000010b0b7890 */ /* 0x000fe2000fffe03f */
[----:B------:R-:W-:Y:S02]  /*19280*/  FSEL R137, R137, RZ, P3 ;  /* 0x000000ff89897208 */ /* 0x000fe40001800000 */
[----:B------:R-:W-:Y:S01]  /*19290*/  FMNMX.FTZ R0, R231, R2, !PT ;  /* 0x00000002e7007209 */ /* 0x000fe20007810000 */
[----:B------:R-:W-:Y:S01]  /*192a0*/  IMAD.WIDE.U32 R12, R5, -0x326172a9, RZ ;  /* 0xcd9e8d57050c7825 */ /* 0x000fe200078e00ff */
[----:B------:R-:W-:Y:S02]  /*192b0*/  FMNMX.FTZ R2, R180, R3, !PT ;  /* 0x00000003b4027209 */ /* 0x000fe40007810000 */
[----:B------:R-:W-:Y:S01]  /*192c0*/  FMNMX.FTZ R0, R221, R0, !PT ;  /* 0x00000000dd007209 */ /* 0x000fe20007810000 */
[----:B------:R-:W-:Y:S01]  /*192d0*/  FFMA.FTZ R5, R70, UR4, -R137 ;  /* 0x0000000446057c23 */ /* 0x000fe20008010889 */
[----:B------:R-:W-:Y:S02]  /*192e0*/  FSEL R177, R57, -INF , !P6 ;  /* 0xff80000039b17808 */ /* 0x000fe40007000000 */
[----:B------:R-:W-:Y:S01]  /*192f0*/  FMNMX.FTZ R2, R222, R2, !PT ;  /* 0x00000002de027209 */ /* 0x000fe20007810000 */
[----:B------:R4:W-:Y:S01]  /*19300*/  MUFU.EX2 R42, R5 ;  /* 0x00000005002a7308 */ /* 0x0009e20000000800 */
[----:B------:R-:W-:Y:S02]  /*19310*/  I2FP.F32.S32 R7, R7 ;  /* 0x0000000700077245 */ /* 0x000fe40000201400 */
[----:B------:R-:W-:Y:S02]  /*19320*/  FSEL R234, R59, -INF , !P5 ;  /* 0xff8000003bea7808 */ /* 0x000fe40006800000 */
[----:B------:R-:W-:Y:S01]  /*19330*/  FMNMX.FTZ R0, R227, R0, !PT ;  /* 0x00000000e3007209 */ /* 0x000fe20007810000 */
[----:B------:R-:W-:Y:S01]  /*19340*/  FFMA.FTZ R63, R7, -UR21, R63 ;  /* 0x80000015073f7c23 */ /* 0x000fe2000801003f */
[----:B------:R-:W-:Y:S02]  /*19350*/  FMNMX.FTZ R2, R177, R2, !PT ;  /* 0x00000002b1027209 */ /* 0x000fe40007810000 */
[----:B------:R-:W-:Y:S02]  /*19360*/  FSEL R236, R62, -INF , !P2 ;  /* 0xff8000003eec7808 */ /* 0x000fe40005000000 */
[----:B------:R-:W-:Y:S02]  /*19370*/  FMNMX.FTZ R0, R234, R0, !PT ;  /* 0x00000000ea007209 */ /* 0x000fe40007810000 */
[----:B------:R-:W-:Y:S02]  /*19380*/  FSEL R235, R61, -INF , !P1 ;  /* 0xff8000003deb7808 */ /* 0x000fe40004800000 */
[----:B------:R-:W-:Y:S02]  /*19390*/  FMNMX.FTZ R2, R217, R2, !PT ;  /* 0x00000002d9027209 */ /* 0x000fe40007810000 */
[--C-:B------:R-:W-:Y:S02]  /*193a0*/  LOP3.LUT R4, R239, UR33, R232.reuse, 0x96, !PT ;  /* 0x00000021ef047c12 */ /* 0x100fe4000f8e96e8 */
[----:B------:R-:W-:Y:S02]  /*193b0*/  LOP3.LUT R7, R241, UR33, R232, 0x96, !PT ;  /* 0x00000021f1077c12 */ /* 0x000fe4000f8e96e8 */
[----:B------:R-:W-:Y:S01]  /*193c0*/  FSEL R136, R63, -INF , !P0 ;  /* 0xff8000003f887808 */ /* 0x000fe20004000000 */
[----:B------:R-:W-:Y:S01]  /*193d0*/  IMAD.WIDE.U32 R152, R4, -0x326172a9, RZ ;  /* 0xcd9e8d5704987825 */ /* 0x000fe200078e00ff */
[----:B------:R-:W-:Y:S02]  /*193e0*/  FMNMX.FTZ R0, R236, R0, !PT ;  /* 0x00000000ec007209 */ /* 0x000fe40007810000 */
[----:B-1----:R-:W-:Y:S01]  /*193f0*/  FMNMX.FTZ R72, R72, R6, !PT ;  /* 0x0000000648487209 */ /* 0x002fe20007810000 */
[----:B------:R-:W-:Y:S01]  /*19400*/  IMAD.WIDE.U32 R150, R7, -0x326172a9, RZ ;  /* 0xcd9e8d5707967825 */ /* 0x000fe200078e00ff */
[----:B------:R-:W-:Y:S02]  /*19410*/  FMNMX.FTZ R3, R235, R2, !PT ;  /* 0x00000002eb037209 */ /* 0x000fe40007810000 */
[----:B------:R-:W-:Y:S01]  /*19420*/  FMNMX.FTZ R0, R136, R0, !PT ;  /* 0x0000000088007209 */ /* 0x000fe20007810000 */
[--C-:B------:R-:W-:Y:S01]  /*19430*/  FFMA.FTZ R6, R71, UR4, -R137.reuse ;  /* 0x0000000447067c23 */ /* 0x100fe20008010889 */
[C---:B------:R-:W-:Y:S01]  /*19440*/  FSETP.NEU.FTZ.AND P2, PT, R72.reuse, -INF , PT ;  /* 0xff8000004800780b */ /* 0x040fe20003f5d000 */
[----:B------:R-:W-:Y:S01]  /*19450*/  FMUL.FTZ R138, R72, UR4 ;  /* 0x00000004488a7c20 */ /* 0x000fe20008410000 */
[--C-:B------:R-:W-:Y:S01]  /*19460*/  LOP3.LUT R8, R151, UR32, R12.reuse, 0x96, !PT ;  /* 0x0000002097087c12 */ /* 0x100fe2000f8e960c */
[----:B------:R3:W-:Y:S01]  /*19470*/  MUFU.EX2 R59, R6 ;  /* 0x00000006003b7308 */ /* 0x0007e20000000800 */
[----:B------:R-:W-:Y:S01]  /*19480*/  LOP3.LUT R7, R153, UR32, R12, 0x96, !PT ;  /* 0x0000002099077c12 */ /* 0x000fe2000f8e960c */
[----:B------:R-:W1:Y:S01]  /*19490*/  SHFL.BFLY PT, R10, R3, 0x2, 0x1f ;  /* 0x0c401f00030a7f89 */ /* 0x000e6200000e0000 */
[----:B------:R-:W-:Y:S01]  /*194a0*/  FSEL R138, R138, RZ, P2 ;  /* 0x000000ff8a8a7208 */ /* 0x000fe20001000000 */
[----:B------:R-:W-:Y:S06]  /*194b0*/  IMAD.WIDE.U32 R8, R8, -0x2daee0ad, RZ ;  /* 0xd2511f5308087825 */ /* 0x000fec00078e00ff */
[----:B------:R-:W5:Y:S01]  /*194c0*/  SHFL.BFLY PT, R2, R0, 0x2, 0x1f ;  /* 0x0c401f0000027f89 */ /* 0x000f6200000e0000 */
[----:B-1----:R-:W-:Y:S02]  /*194d0*/  FMNMX.FTZ R3, R3, R10, !PT ;  /* 0x0000000a03037209 */ /* 0x002fe40007810000 */
[----:B-----5:R-:W-:Y:S05]  /*194e0*/  FMNMX.FTZ R0, R0, R2, !PT ;  /* 0x0000000200007209 */ /* 0x020fea0007810000 */
[----:B------:R-:W1:Y:S08]  /*194f0*/  SHFL.BFLY PT, R71, R3, 0x1, 0x1f ;  /* 0x0c201f0003477f89 */ /* 0x000e7000000e0000 */
[----:B------:R-:W5:Y:S01]  /*19500*/  SHFL.BFLY PT, R2, R0, 0x1, 0x1f ;  /* 0x0c201f0000027f89 */ /* 0x000f6200000e0000 */
[----:B-1----:R-:W-:Y:S02]  /*19510*/  FMNMX.FTZ R71, R3, R71, !PT ;  /* 0x0000004703477209 */ /* 0x002fe40007810000 */
[----:B-----5:R-:W-:Y:S03]  /*19520*/  FMNMX.FTZ R70, R0, R2, !PT ;  /* 0x0000000200467209 */ /* 0x020fe60007810000 */
[C---:B------:R-:W-:Y:S01]  /*19530*/  FMUL.FTZ R139, R71.reuse, UR4 ;  /* 0x00000004478b7c20 */ /* 0x040fe20008410000 */
[----:B------:R-:W-:Y:S01]  /*19540*/  FSETP.NEU.FTZ.AND P1, PT, R71, -INF , PT ;  /* 0xff8000004700780b */ /* 0x000fe20003f3d000 */
[----:B------:R-:W-:Y:S01]  /*19550*/  FFMA.FTZ R0, R148, UR4, -R138 ;  /* 0x0000000494007c23 */ /* 0x000fe2000801088a */
[C---:B------:R-:W-:Y:S01]  /*19560*/  FSETP.NEU.FTZ.AND P0, PT, R70.reuse, -INF , PT ;  /* 0xff8000004600780b */ /* 0x040fe20003f1d000 */
[----:B------:R-:W-:Y:S01]  /*19570*/  FMUL.FTZ R148, R70, UR4 ;  /* 0x0000000446947c20 */ /* 0x000fe20008410000 */
[----:B------:R-:W-:Y:S01]  /*19580*/  FSEL R139, R139, RZ, P1 ;  /* 0x000000ff8b8b7208 */ /* 0x000fe20000800000 */
[----:B------:R-:W-:Y:S03]  /*19590*/  MUFU.EX2 R58, R0 ;  /* 0x00000000003a7308 */ /* 0x000fe60000000800 */
[----:B------:R-:W-:Y:S02]  /*195a0*/  FSEL R148, R148, RZ, P0 ;  /* 0x000000ff94947208 */ /* 0x000fe40000000000 */
[C---:B--2---:R-:W-:Y:S05]  /*195b0*/  LOP3.LUT R4, R13.reuse, UR36, R36, 0x96, !PT ;  /* 0x000000240d047c12 */ /* 0x044fea000f8e9624 */
[----:B----4-:R-:W-:Y:S01]  /*195c0*/  IMAD.WIDE.U32 R4, R4, -0x2daee0ad, RZ ;  /* 0xd2511f5304047825 */ /* 0x010fe200078e00ff */
[----:B---3--:R-:W-:Y:S04]  /*195d0*/  LOP3.LUT R6, R13, UR36, R26, 0x96, !PT ;  /* 0x000000240d067c12 */ /* 0x008fe8000f8e961a */
[----:B------:R-:W-:Y:S01]  /*195e0*/  LOP3.LUT R11, R5, UR29, R240, 0x96, !PT ;  /* 0x0000001d050b7c12 */ /* 0x000fe2000f8e96f0 */
[----:B------:R-:W-:Y:S01]  /*195f0*/  FFMA.FTZ R5, R18, UR4, -R138 ;  /* 0x0000000412057c23 */ /* 0x000fe2000801088a */
[----:B------:R-:W-:Y:S01]  /*19600*/  LOP3.LUT R12, R9, UR25, R4, 0x96, !PT ;  /* 0x00000019090c7c12 */ /* 0x000fe2000f8e9604 */
[----:B------:R-:W-:Y:S01]  /*19610*/  FFMA.FTZ R9, R19, UR4, -R138 ;  /* 0x0000000413097c23 */ /* 0x000fe2000801088a */
[----:B------:R-:W-:Y:S01]  /*19620*/  IMAD.WIDE.U32 R14, R6, -0x2daee0ad, RZ ;  /* 0xd2511f53060e7825 */ /* 0x000fe200078e00ff */
[----:B------:R1:W-:Y:S03]  /*19630*/  MUFU.EX2 R43, R5 ;  /* 0x00000005002b7308 */ /* 0x0003e60000000800 */
[----:B------:R-:W-:Y:S01]  /*19640*/  IMAD.WIDE.U32 R6, R7, -0x2daee0ad, RZ ;  /* 0xd2511f5307067825 */ /* 0x000fe200078e00ff */
[----:B------:R-:W-:Y:S04]  /*19650*/  LOP3.LUT R10, R15, UR29, R238, 0x96, !PT ;  /* 0x0000001d0f0a7c12 */ /* 0x000fe8000f8e96ee */
[----:B------:R-:W-:Y:S02]  /*19660*/  LOP3.LUT R7, R7, UR25, R14, 0x96, !PT ;  /* 0x0000001907077c12 */ /* 0x000fe4000f8e960e */
[----:B------:R2:W3:Y:S01]  /*19670*/  MUFU.EX2 R60, R9 ;  /* 0x00000009003c7308 */ /* 0x0004e20000000800 */
[----:B------:R-:W-:Y:S04]  /*19680*/  IMAD.WIDE.U32 R14, R12, -0x326172a9, RZ ;  /* 0xcd9e8d570c0e7825 */ /* 0x000fe800078e00ff */
[----:B------:R-:W-:Y:S04]  /*19690*/  IMAD.WIDE.U32 R40, R7, -0x326172a9, RZ ;  /* 0xcd9e8d5707287825 */ /* 0x000fe800078e00ff */
[----:B-1----:R-:W-:Y:S04]  /*196a0*/  IMAD.WIDE.U32 R4, R11, -0x326172a9, RZ ;  /* 0xcd9e8d570b047825 */ /* 0x002fe800078e00ff */
[----:B------:R-:W-:Y:S01]  /*196b0*/  IMAD.WIDE.U32 R12, R10, -0x326172a9, RZ ;  /* 0xcd9e8d570a0c7825 */ /* 0x000fe200078e00ff */
[----:B------:R-:W-:Y:S02]  /*196c0*/  LOP3.LUT R5, R5, UR28, R150, 0x96, !PT ;  /* 0x0000001c05057c12 */ /* 0x000fe4000f8e9696 */
[----:B------:R-:W-:Y:S01]  /*196d0*/  LOP3.LUT R7, R15, UR24, R4, 0x96, !PT ;  /* 0x000000180f077c12 */ /* 0x000fe2000f8e9604 */
[--C-:B--2---:R-:W-:Y:S01]  /*196e0*/  FFMA.FTZ R9, R144, UR4, -R137.reuse ;  /* 0x0000000490097c23 */ /* 0x104fe20008010889 */
[----:B------:R-:W-:Y:S01]  /*196f0*/  LOP3.LUT R10, R13, UR28, R152, 0x96, !PT ;  /* 0x0000001c0d0a7c12 */ /* 0x000fe2000f8e9698 */
[----:B------:R-:W-:Y:S02]  /*19700*/  IMAD.WIDE.U32 R4, R5, -0x2daee0ad, RZ ;  /* 0xd2511f5305047825 */ /* 0x000fe400078e00ff */
[----:B------:R1:W-:Y:S02]  /*19710*/  MUFU.EX2 R51, R9 ;  /* 0x0000000900337308 */ /* 0x0003e40000000800 */
[----:B------:R-:W-:Y:S01]  /*19720*/  IMAD.WIDE.U32 R44, R7, -0x2daee0ad, RZ ;  /* 0xd2511f53072c7825 */ /* 0x000fe200078e00ff */
[----:B------:R-:W-:Y:S03]  /*19730*/  LOP3.LUT R8, R5, UR22, R8, 0x96, !PT ;  /* 0x0000001605087c12 */ /* 0x000fe6000f8e9608 */
[----:B------:R-:W-:Y:S01]  /*19740*/  IMAD.WIDE.U32 R10, R10, -0x2daee0ad, RZ ;  /* 0xd2511f530a0a7825 */ /* 0x000fe200078e00ff */
[----:B------:R-:W-:Y:S03]  /*19750*/  LOP3.LUT R5, R45, UR18, R4, 0x96, !PT ;  /* 0x000000122d057c12 */ /* 0x000fe6000f8e9604 */
[----:B------:R-:W-:Y:S01]  /*19760*/  FFMA.FTZ R4, R145, UR4, -R138 ;  /* 0x0000000491047c23 */ /* 0x000fe2000801088a */
[----:B------:R-:W-:Y:S01]  /*19770*/  IMAD.WIDE.U32 R28, R8, -0x326172a9, RZ ;  /* 0xcd9e8d57081c7825 */ /* 0x000fe200078e00ff */
[----:B------:R-:W-:Y:S02]  /*19780*/  LOP3.LUT R6, R11, UR22, R6, 0x96, !PT ;  /* 0x000000160b067c12 */ /* 0x000fe4000f8e9606 */
[----:B------:R2:W-:Y:S01]  /*19790*/  MUFU.EX2 R17, R4 ;  /* 0x0000000400117308 */ /* 0x0005e20000000800 */
[----:B------:R-:W-:Y:S01]  /*197a0*/  IMAD.WIDE.U32 R2, R5, -0x326172a9, RZ ;  /* 0xcd9e8d5705027825 */ /* 0x000fe200078e00ff */
[----:B-1----:R-:W-:Y:S03]  /*197b0*/  LOP3.LUT R9, R41, UR24, R12, 0x96, !PT ;  /* 0x0000001829097c12 */ /* 0x002fe6000f8e960c */
[----:B------:R-:W-:Y:S01]  /*197c0*/  FFMA.FTZ R12, R146, UR4, -R137 ;  /* 0x00000004920c7c23 */ /* 0x000fe20008010889 */
[----:B------:R-:W-:Y:S01]  /*197d0*/  LOP3.LUT R5, R2, 0xffff, RZ, 0xc0, !PT ;  /* 0x0000ffff02057812 */ /* 0x000fe200078ec0ff */
[----:B------:R-:W-:Y:S01]  /*197e0*/  IMAD.WIDE.U32 R24, R6, -0x326172a9, RZ ;  /* 0xcd9e8d5706187825 */ /* 0x000fe200078e00ff */
[----:B------:R-:W-:Y:S02]  /*197f0*/  SHF.R.U32.HI R11, RZ, 0x10, R2 ;  /* 0x00000010ff0b7819 */ /* 0x000fe40000011602 */
[----:B------:R1:W4:Y:S01]  /*19800*/  MUFU.EX2 R56, R12 ;  /* 0x0000000c00387308 */ /* 0x0003220000000800 */
[----:B------:R-:W-:Y:S01]  /*19810*/  LOP3.LUT R13, R2, 0xff, RZ, 0xc0, !PT ;  /* 0x000000ff020d7812 */ /* 0x000fe200078ec0ff */
[----:B------:R-:W-:Y:S01]  /*19820*/  IMAD.WIDE.U32 R30, R9, -0x2daee0ad, RZ ;  /* 0xd2511f53091e7825 */ /* 0x000fe200078e00ff */
[----:B------:R-:W-:Y:S02]  /*19830*/  LOP3.LUT R0, R3, UR37, R28, 0x96, !PT ;  /* 0x0000002503007c12 */ /* 0x000fe4000f8e961c */
[----:B------:R-:W-:Y:S02]  /*19840*/  SHF.R.U32.HI R5, RZ, 0x8, R5 ;  /* 0x00000008ff057819 */ /* 0x000fe40000011605 */
[----:B------:R-:W-:Y:S01]  /*19850*/  LOP3.LUT R10, R31, UR18, R10, 0x96, !PT ;  /* 0x000000121f0a7c12 */ /* 0x000fe2000f8e960a */
[----:B--2---:R-:W-:Y:S01]  /*19860*/  FFMA.FTZ R4, R147, UR4, -R139 ;  /* 0x0000000493047c23 */ /* 0x004fe2000801088b */
[----:B------:R-:W-:Y:S02]  /*19870*/  PRMT R13, R13, 0x5410, R5 ;  /* 0x000054100d0d7816 */ /* 0x000fe40000000005 */
[----:B------:R-:W-:Y:S01]  /*19880*/  LOP3.LUT R5, R0, 0xffff, RZ, 0xc0, !PT ;  /* 0x0000ffff00057812 */ /* 0x000fe200078ec0ff */
[----:B------:R2:W5:Y:S01]  /*19890*/  MUFU.EX2 R16, R4 ;  /* 0x0000000400107308 */ /* 0x0005620000000800 */
[----:B---3--:R-:W-:Y:S02]  /*198a0*/  F2FP.F16.F32.PACK_AB R147, R60, R43 ;  /* 0x0000002b3c93723e */ /* 0x008fe400000000ff */
[----:B------:R-:W-:Y:S02]  /*198b0*/  SHF.R.U32.HI R5, RZ, 0x8, R5 ;  /* 0x00000008ff057819 */ /* 0x000fe40000011605 */
[----:B-1----:R-:W-:Y:S01]  /*198c0*/  SHF.R.U32.HI R12, RZ, 0x18, R2 ;  /* 0x00000018ff0c7819 */ /* 0x002fe20000011602 */
[----:B------:R-:W-:Y:S01]  /*198d0*/  IMAD.WIDE.U32 R2, R10, -0x326172a9, RZ ;  /* 0xcd9e8d570a027825 */ /* 0x000fe200078e00ff */
[----:B------:R-:W-:Y:S02]  /*198e0*/  SHF.R.U32.HI R10, RZ, 0x18, R0 ;  /* 0x00000018ff0a7819 */ /* 0x000fe40000011600 */
[--C-:B------:R-:W-:Y:S02]  /*198f0*/  HSET2.LE.AND R146, R13, R237.reuse, PT ;  /* 0x000000ed0d927233 */ /* 0x100fe40003803000 */
[C---:B------:R-:W-:Y:S02]  /*19900*/  LOP3.LUT R6, R2.reuse, 0xffff, RZ, 0xc0, !PT ;  /* 0x0000ffff02067812 */ /* 0x040fe400078ec0ff */
[--C-:B------:R-:W-:Y:S02]  /*19910*/  SHF.R.U32.HI R8, RZ, 0x10, R2.reuse ;  /* 0x00000010ff087819 */ /* 0x100fe40000011602 */
[----:B------:R-:W-:Y:S02]  /*19920*/  LOP3.LUT R9, R2, 0xff, RZ, 0xc0, !PT ;  /* 0x000000ff02097812 */ /* 0x000fe400078ec0ff */
[----:B------:R-:W-:Y:S01]  /*19930*/  SHF.R.U32.HI R7, RZ, 0x18, R2 ;  /* 0x00000018ff077819 */ /* 0x000fe20000011602 */
[----:B--2---:R-:W-:Y:S01]  /*19940*/  FFMA.FTZ R4, R163, UR4, -R139 ;  /* 0x00000004a3047c23 */ /* 0x004fe2000801088b */
[----:B------:R-:W-:Y:S01]  /*19950*/  LOP3.LUT R2, R3, UR37, R24, 0x96, !PT ;  /* 0x0000002503027c12 */ /* 0x000fe2000f8e9618 */
[----:B------:R-:W-:Y:S01]  /*19960*/  FFMA.FTZ R3, R161, UR4, -R148 ;  /* 0x00000004a1037c23 */ /* 0x000fe20008010894 */
[----:B------:R-:W-:Y:S01]  /*19970*/  SHF.R.U32.HI R6, RZ, 0x8, R6 ;  /* 0x00000008ff067819 */ /* 0x000fe20000011606 */
[----:B------:R1:W2:Y:S01]  /*19980*/  MUFU.EX2 R57, R4 ;  /* 0x0000000400397308 */ /* 0x0002a20000000800 */
[----:B----4-:R-:W-:Y:S01]  /*19990*/  F2FP.F16.F32.PACK_AB R144, R56, R51 ;  /* 0x000000333890723e */ /* 0x010fe200000000ff */
[----:B------:R-:W-:Y:S01]  /*199a0*/  IMAD.MOV.U32 R163, RZ, RZ, R17 ;  /* 0x000000ffffa37224 */ /* 0x000fe200078e0011 */
[----:B------:R-:W-:Y:S01]  /*199b0*/  LOP3.LUT R28, R29, UR19, R14, 0x96, !PT ;  /* 0x000000131d1c7c12 */ /* 0x000fe2000f8e960e */
[----:B-----5:R-:W-:Y:S01]  /*199c0*/  IMAD.MOV.U32 R161, RZ, RZ, R16 ;  /* 0x000000ffffa17224 */ /* 0x020fe200078e0010 */
[----:B------:R-:W-:Y:S02]  /*199d0*/  PRMT R16, R9, 0x5410, R6 ;  /* 0x0000541009107816 */ /* 0x000fe40000000006 */
[C---:B------:R-:W-:Y:S03]  /*199e0*/  LOP3.LUT R6, R2.reuse, 0xffff, RZ, 0xc0, !PT ;  /* 0x0000ffff02067812 */ /* 0x040fe600078ec0ff */
[----:B------:R3:W-:Y:S01]  /*199f0*/  MUFU.EX2 R252, R3 ;  /* 0x0000000300fc7308 */ /* 0x0007e20000000800 */
[----:B------:R-:W-:Y:S01]  /*19a00*/  LOP3.LUT R9, R2, 0xff, RZ, 0xc0, !PT ;  /* 0x000000ff02097812 */ /* 0x000fe200078ec0ff */
[----:B------:R-:W-:Y:S01]  /*19a10*/  IMAD.WIDE.U32 R28, R28, -0x2daee0ad, RZ ;  /* 0xd2511f531c1c7825 */ /* 0x000fe200078e00ff */
[----:B------:R-:W-:Y:S02]  /*19a20*/  F2FP.F16.F32.PACK_AB R145, R58, R163 ;  /* 0x000000a33a91723e */ /* 0x000fe400000000ff */
[----:B------:R-:W-:Y:S02]  /*19a30*/  LOP3.LUT R40, R25, UR19, R40, 0x96, !PT ;  /* 0x0000001319287c12 */ /* 0x000fe4000f8e9628 */
[----:B------:R-:W-:Y:S02]  /*19a40*/  SHF.R.U32.HI R45, RZ, 0x10, R28 ;  /* 0x00000010ff2d7819 */ /* 0x000fe4000001161c */
[----:B-1----:R-:W-:Y:S01]  /*19a50*/  LOP3.LUT R4, R11, 0xff, RZ, 0xc0, !PT ;  /* 0x000000ff0b047812 */ /* 0x002fe200078ec0ff */
[----:B------:R-:W-:Y:S01]  /*19a60*/  IMAD.WIDE.U32 R40, R40, -0x2daee0ad, RZ ;  /* 0xd2511f5328287825 */ /* 0x000fe200078e00ff */
[----:B------:R-:W-:Y:S02]  /*19a70*/  LOP3.LUT R11, R0, 0xff, RZ, 0xc0, !PT ;  /* 0x000000ff000b7812 */ /* 0x000fe400078ec0ff */
[----:B------:R-:W-:Y:S01]  /*19a80*/  PRMT R12, R4, 0x5410, R12 ;  /* 0x00005410040c7816 */ /* 0x000fe2000000000c */
[----:B------:R-:W-:Y:S01]  /*19a90*/  FFMA.FTZ R4, R164, UR4, -R148 ;  /* 0x00000004a4047c23 */ /* 0x000fe20008010894 */
[----:B------:R-:W-:Y:S02]  /*19aa0*/  PRMT R11, R11, 0x5410, R5 ;  /* 0x000054100b0b7816 */ /* 0x000fe40000000005 */
[----:B---3--:R-:W-:Y:S01]  /*19ab0*/  LOP3.LUT R3, R8, 0xff, RZ, 0xc0, !PT ;  /* 0x000000ff08037812 */ /* 0x008fe200078ec0ff */
[----:B------:R1:W-:Y:S01]  /*19ac0*/  MUFU.EX2 R250, R4 ;  /* 0x0000000400fa7308 */ /* 0x0003e20000000800 */
[----:B------:R-:W-:Y:S02]  /*19ad0*/  SHF.R.U32.HI R8, RZ, 0x10, R2 ;  /* 0x00000010ff087819 */ /* 0x000fe40000011602 */
[----:B------:R-:W-:Y:S02]  /*19ae0*/  PRMT R15, R3, 0x5410, R7 ;  /* 0x00005410030f7816 */ /* 0x000fe40000000007 */
[----:B------:R-:W-:Y:S01]  /*19af0*/  SHF.R.U32.HI R3, RZ, 0x10, R0 ;  /* 0x00000010ff037819 */ /* 0x000fe20000011600 */
[--C-:B------:R-:W-:Y:S01]  /*19b00*/  FFMA.FTZ R0, R165, UR4, -R139.reuse ;  /* 0x00000004a5007c23 */ /* 0x100fe2000801088b */
[----:B------:R-:W-:Y:S02]  /*19b10*/  LOP3.LUT R50, R40, 0xff, RZ, 0xc0, !PT ;  /* 0x000000ff28327812 */ /* 0x000fe400078ec0ff */
[----:B------:R-:W-:Y:S01]  /*19b20*/  SHF.R.U32.HI R49, RZ, 0x18, R40 ;  /* 0x00000018ff317819 */ /* 0x000fe20000011628 */
[----:B------:R3:W-:Y:S01]  /*19b30*/  MUFU.EX2 R251, R0 ;  /* 0x0000000000fb7308 */ /* 0x0007e20000000800 */
[----:B------:R-:W-:Y:S02]  /*19b40*/  SHF.R.U32.HI R7, RZ, 0x18, R2 ;  /* 0x00000018ff077819 */ /* 0x000fe40000011602 */
[----:B------:R-:W-:Y:S02]  /*19b50*/  LOP3.LUT R3, R3, 0xff, RZ, 0xc0, !PT ;  /* 0x000000ff03037812 */ /* 0x000fe400078ec0ff */
[----:B------:R-:W-:Y:S01]  /*19b60*/  SHF.R.U32.HI R2, RZ, 0x8, R6 ;  /* 0x00000008ff027819 */ /* 0x000fe20000011606 */
[----:B------:R-:W-:Y:S01]  /*19b70*/  FFMA.FTZ R6, R162, UR4, -R148 ;  /* 0x00000004a2067c23 */ /* 0x000fe20008010894 */
[----:B-1----:R-:W-:Y:S01]  /*19b80*/  FFMA.FTZ R4, R149, UR4, -R139 ;  /* 0x0000000495047c23 */ /* 0x002fe2000801088b */
[----:B------:R-:W-:Y:S02]  /*19b90*/  PRMT R10, R3, 0x5410, R10 ;  /* 0x00005410030a7816 */ /* 0x000fe4000000000a */
[----:B------:R1:W-:Y:S01]  /*19ba0*/  MUFU.EX2 R247, R6 ;  /* 0x0000000600f77308 */ /* 0x0003e20000000800 */
[----:B------:R-:W-:Y:S02]  /*19bb0*/  PRMT R9, R9, 0x5410, R2 ;  /* 0x0000541009097816 */ /* 0x000fe40000000002 */
[----:B------:R-:W-:Y:S02]  /*19bc0*/  FSEL R3, R72, RZ, P2 ;  /* 0x000000ff48037208 */ /* 0x000fe40001000000 */
[----:B--2---:R-:W-:Y:S02]  /*19bd0*/  F2FP.F16.F32.PACK_AB R64, R57, R161 ;  /* 0x000000a13940723e */ /* 0x004fe400000000ff */
[----:B---3--:R-:W-:Y:S03]  /*19be0*/  LOP3.LUT R0, R8, 0xff, RZ, 0xc0, !PT ;  /* 0x000000ff08007812 */ /* 0x008fe600078ec0ff */
[----:B------:R2:W3:Y:S01]  /*19bf0*/  MUFU.EX2 R249, R4 ;  /* 0x0000000400f97308 */ /* 0x0004e20000000800 */
[----:B------:R-:W-:Y:S02]  /*19c00*/  FSEL R2, R71, RZ, P1 ;  /* 0x000000ff47027208 */ /* 0x000fe40000800000 */
[----:B------:R-:W-:Y:S01]  /*19c10*/  PRMT R65, R0, 0x5410, R7 ;  /* 0x0000541000417816 */ /* 0x000fe20000000007 */
[----:B------:R-:W-:Y:S01]  /*19c20*/  FFMA.FTZ R0, R166, UR4, -R148 ;  /* 0x00000004a6007c23 */ /* 0x000fe20008010894 */
[--C-:B------:R-:W-:Y:S02]  /*19c30*/  HSET2.LE.AND R7, R12, R237.reuse, PT ;  /* 0x000000ed0c077233 */ /* 0x100fe40003803000 */
[----:B------:R-:W-:Y:S03]  /*19c40*/  SHF.R.U32.HI R63, RZ, 0x18, R28 ;  /* 0x00000018ff3f7819 */ /* 0x000fe6000001161c */
[----:B------:R4:W5:Y:S01]  /*19c50*/  MUFU.EX2 R248, R0 ;  /* 0x0000000000f87308 */ /* 0x0009620000000800 */
[--C-:B------:R-:W-:Y:S02]  /*19c60*/  HSET2.LE.AND R65, R65, R237.reuse, PT ;  /* 0x000000ed41417233 */ /* 0x100fe40003803000 */
[----:B------:R-:W-:Y:S02]  /*19c70*/  LOP3.LUT R147, R7, R147, RZ, 0xc0, !PT ;  /* 0x0000009307937212 */ /* 0x000fe400078ec0ff */
[----:B-1----:R-:W-:Y:S02]  /*19c80*/  F2FP.F16.F32.PACK_AB R6, R59, R42 ;  /* 0x0000002a3b06723e */ /* 0x002fe400000000ff */
[----:B------:R-:W-:Y:S02]  /*19c90*/  LOP3.LUT R45, R45, 0xff, RZ, 0xc0, !PT ;  /* 0x000000ff2d2d7812 */ /* 0x000fe400078ec0ff */
[----:B--2---:R-:W-:Y:S02]  /*19ca0*/  FSEL R4, R73, RZ, P3 ;  /* 0x000000ff49047208 */ /* 0x004fe40001800000 */
[----:B------:R-:W-:Y:S02]  /*19cb0*/  LOP3.LUT R146, R146, R6, RZ, 0xc0, !PT ;  /* 0x0000000692927212 */ /* 0x000fe400078ec0ff */
[--C-:B------:R-:W-:Y:S01]  /*19cc0*/  HSET2.LE.AND R6, R9, R237.reuse, PT ;  /* 0x000000ed09067233 */ /* 0x100fe20003803000 */
[----:B------:R-:W-:Y:S01]  /*19cd0*/  FADD.FTZ R5, -R4, R68 ;  /* 0x0000004404057221 */ /* 0x000fe20000010100 */
[----:B------:R-:W-:Y:S01]  /*19ce0*/  FADD.FTZ R4, -R3, R69 ;  /* 0x0000004503047221 */ /* 0x000fe20000010100 */
[----:B------:R-:W-:Y:S01]  /*19cf0*/  FADD.FTZ R3, -R2, R74 ;  /* 0x0000004a02037221 */ /* 0x000fe20000010100 */
[----:B----4-:R-:W-:Y:S02]  /*19d00*/  FSEL R0, R70, RZ, P0 ;  /* 0x000000ff46007208 */ /* 0x010fe40000000000 */
[----:B---3--:R-:W-:Y:S02]  /*19d10*/  F2FP.F16.F32.PACK_AB R66, R249, R251 ;  /* 0x000000fbf942723e */ /* 0x008fe400000000ff */
[----:B-----5:R-:W-:Y:S01]  /*19d20*/  F2FP.F16.F32.PACK_AB R67, R247, R248 ;  /* 0x000000f8f743723e */ /* 0x020fe200000000ff */
[----:B------:R-:W-:Y:S01]  /*19d30*/  FADD.FTZ R2, -R0, R75 ;  /* 0x0000004b00027221 */ /* 0x000fe20000010100 */
[----:B------:R-:W-:Y:S01]  /*19d40*/  FMUL.FTZ R0, R5, UR4 ;  /* 0x0000000405007c20 */ /* 0x000fe20008410000 */
[----:B------:R-:W-:Y:S01]  /*19d50*/  IMAD.U32 R5, RZ, RZ, UR31 ;  /* 0x0000001fff057e24 */ /* 0x000fe2000f8e00ff */
[----:B------:R-:W-:Y:S02]  /*19d60*/  LOP3.LUT R64, R6, R64, RZ, 0xc0, !PT ;  /* 0x0000004006407212 */ /* 0x000fe400078ec0ff */
[----:B------:R1:W2:Y:S01]  /*19d70*/  MUFU.EX2 R69, R0 ;  /* 0x0000000000457308 */ /* 0x0002a20000000800 */
[----:B------:R-:W-:Y:S01]  /*19d80*/  PRMT R63, R45, 0x5410, R63 ;  /* 0x000054102d3f7816 */ /* 0x000fe2000000003f */
[----:B------:R-:W-:Y:S01]  /*19d90*/  FFMA.FTZ R45, R176, UR4, -R148 ;  /* 0x00000004b02d7c23 */ /* 0x000fe20008010894 */
[----:B------:R-:W-:Y:S01]  /*19da0*/  LOP3.LUT R7, R233, UR11, R5, 0x96, !PT ;  /* 0x0000000be9077c12 */ /* 0x000fe2000f8e9605 */
[----:B------:R-:W-:Y:S01]  /*19db0*/  UIADD3 UR11, UR31, 0x646e171e, URZ ;  /* 0x646e171e1f0b7890 */ /* 0x000fe2000fffe03f */
[--C-:B------:R-:W-:Y:S01]  /*19dc0*/  HSET2.LE.AND R5, R10, R237.reuse, PT ;  /* 0x000000ed0a057233 */ /* 0x100fe20003803000 */
[----:B------:R-:W-:Y:S01]  /*19dd0*/  IMAD.MOV.U32 R176, RZ, RZ, R57 ;  /* 0x000000ffffb07224 */ /* 0x000fe200078e0039 */
[----:B------:R-:W-:Y:S03]  /*19de0*/  LOP3.LUT R46, R28, 0xffff, RZ, 0xc0, !PT ;  /* 0x0000ffff1c2e7812 */ /* 0x000fe600078ec0ff */
[----:B------:R3:W-:Y:S01]  /*19df0*/  MUFU.EX2 R165, R45 ;  /* 0x0000002d00a57308 */ /* 0x0007e20000000800 */
[----:B------:R-:W-:Y:S01]  /*19e00*/  IMAD.WIDE.U32 R18, R7, -0x326172a9, RZ ;  /* 0xcd9e8d5707127825 */ /* 0x000fe200078e00ff */
[----:B------:R-:W-:Y:S02]  /*19e10*/  LOP3.LUT R145, R5, R145, RZ, 0xc0, !PT ;  /* 0x0000009105917212 */ /* 0x000fe400078ec0ff */
[--C-:B------:R-:W-:Y:S02]  /*19e20*/  HSET2.LE.AND R5, R15, R237.reuse, PT ;  /* 0x000000ed0f057233 */ /* 0x100fe40003803000 */
[----:B------:R-:W-:Y:S02]  /*19e30*/  LOP3.LUT R13, R19, UR36, R36, 0x96, !PT ;  /* 0x00000024130d7c12 */ /* 0x000fe4000f8e9624 */
[----:B------:R-:W4:Y:S01]  /*19e40*/  LDSM.16.MT88.4 R36, [R188+0x6000] ;  /* 0x00600000bc24783b */ /* 0x000f220000004200 */
[----:B-1----:R-:W-:Y:S01]  /*19e50*/  FMUL.FTZ R0, R4, UR4 ;  /* 0x0000000404007c20 */ /* 0x002fe20008410000 */
[----:B--2---:R-:W-:Y:S01]  /*19e60*/  FMUL.FTZ R17, R69, R85 ;  /* 0x0000005545117220 */ /* 0x004fe20000410000 */
[--C-:B------:R-:W-:Y:S02]  /*19e70*/  HSET2.LE.AND R4, R11, R237.reuse, PT ;  /* 0x000000ed0b047233 */ /* 0x100fe40003803000 */
[----:B------:R1:W2:Y:S01]  /*19e80*/  MUFU.EX2 R68, R0 ;  /* 0x0000000000447308 */ /* 0x0002a20000000800 */
[----:B------:R-:W-:Y:S01]  /*19e90*/  LOP3.LUT R67, R5, R67, RZ, 0xc0, !PT ;  /* 0x0000004305437212 */ /* 0x000fe200078ec0ff */
[----:B------:R-:W-:Y:S01]  /*19ea0*/  FMUL.FTZ R5, R69, R81 ;  /* 0x0000005145057220 */ /* 0x000fe20000410000 */
[----:B------:R-:W-:Y:S01]  /*19eb0*/  LOP3.LUT R144, R4, R144, RZ, 0xc0, !PT ;  /* 0x0000009004907212 */ /* 0x000fe200078ec0ff */
[----:B---3--:R-:W-:Y:S01]  /*19ec0*/  FFMA.FTZ R45, R171, UR4, -R148 ;  /* 0x00000004ab2d7c23 */ /* 0x008fe20008010894 */
[--C-:B------:R-:W-:Y:S01]  /*19ed0*/  HSET2.LE.AND R4, R16, R237.reuse, PT ;  /* 0x000000ed10047233 */ /* 0x100fe20003803000 */
[----:B------:R-:W-:Y:S01]  /*19ee0*/  FMUL.FTZ R16, R69, R84 ;  /* 0x0000005445107220 */ /* 0x000fe20000410000 */
[----:B------:R-:W-:Y:S03]  /*19ef0*/  LOP3.LUT R12, R151, UR32, R18, 0x96, !PT ;  /* 0x00000020970c7c12 */ /* 0x000fe6000f8e9612 */
[----:B------:R-:W-:Y:S01]  /*19f00*/  MUFU.EX2 R166, R45 ;  /* 0x0000002d00a67308 */ /* 0x000fe20000000800 */
[----:B------:R-:W-:Y:S01]  /*19f10*/  LOP3.LUT R156, R19, UR36, R26, 0x96, !PT ;  /* 0x00000024139c7c12 */ /* 0x000fe2000f8e961a */
[----:B------:R-:W-:Y:S01]  /*19f20*/  IMAD.MOV.U32 R171, RZ, RZ, R58 ;  /* 0x000000ffffab7224 */ /* 0x000fe200078e003a */
[----:B------:R-:W-:Y:S01]  /*19f30*/  LOP3.LUT R66, R4, R66, RZ, 0xc0, !PT ;  /* 0x0000004204427212 */ /* 0x000fe200078ec0ff */
[----:B------:R-:W-:Y:S01]  /*19f40*/  FMUL.FTZ R4, R69, R80 ;  /* 0x0000005045047220 */ /* 0x000fe20000410000 */
[----:B------:R-:W-:Y:S01]  /*19f50*/  IMAD.WIDE.U32 R154, R12, -0x2daee0ad, RZ ;  /* 0xd2511f530c9a7825 */ /* 0x000fe200078e00ff */
[----:B------:R-:W-:Y:S02]  /*19f60*/  LOP3.LUT R153, R153, UR32, R18, 0x96, !PT ;  /* 0x0000002099997c12 */ /* 0x000fe4000f8e9612 */
[----:B------:R-:W-:Y:S01]  /*19f70*/  LOP3.LUT R44, R29, UR11, R44, 0x96, !PT ;  /* 0x0000000b1d2c7c12 */ /* 0x000fe2000f8e962c */
[----:B-1----:R-:W-:Y:S01]  /*19f80*/  FMUL.FTZ R0, R3, UR4 ;  /* 0x0000000403007c20 */ /* 0x002fe20008410000 */
[C---:B--2---:R-:W-:Y:S01]  /*19f90*/  FMUL.FTZ R18, R68.reuse, R86 ;  /* 0x0000005644127220 */ /* 0x044fe20000410000 */
[C---:B------:R-:W-:Y:S01]  /*19fa0*/  FMUL.FTZ R19, R68.reuse, R87 ;  /* 0x0000005744137220 */ /* 0x040fe20000410000 */
[C---:B------:R-:W-:Y:S01]  /*19fb0*/  FMUL.FTZ R6, R68.reuse, R82 ;  /* 0x0000005244067220 */ /* 0x040fe20000410000 */
[----:B------:R1:W2:Y:S01]  /*19fc0*/  MUFU.EX2 R3, R0 ;  /* 0x0000000000037308 */ /* 0x0002a20000000800 */
[----:B------:R-:W-:Y:S01]  /*19fd0*/  FMUL.FTZ R7, R68, R83 ;  /* 0x0000005344077220 */ /* 0x000fe20000410000 */
[----:B------:R-:W-:Y:S01]  /*19fe0*/  LDSM.16.MT88.4 R84, [R185+0x6800] ;  /* 0x00680000b954783b */ /* 0x000fe20000004200 */
[----:B------:R-:W-:Y:S01]  /*19ff0*/  FFMA.FTZ R29, R168, UR4, -R138 ;  /* 0x00000004a81d7c23 */ /* 0x000fe2000801088a */
[----:B------:R-:W-:Y:S02]  /*1a000*/  LOP3.LUT R82, R28, 0xff, RZ, 0xc0, !PT ;  /* 0x000000ff1c527812 */ /* 0x000fe400078ec0ff */
[----:B------:R-:W-:Y:S02]  /*1a010*/  LOP3.LUT R48, R40, 0xffff, RZ, 0xc0, !PT ;  /* 0x0000ffff28307812 */ /* 0x000fe400078ec0ff */
[-C--:B------:R-:W-:Y:S01]  /*1a020*/  HMMA.16816.F32 R4, R144, R20.reuse, R4 ;  /* 0x000000149004723c */ /* 0x080fe20000001804 */
[----:B------:R-:W-:Y:S04]  /*1a030*/  PLOP3.LUT P0, PT, PT, PT, UP0, 0x80, 0x0 ;  /* 0x000000000000781c */ /* 0x000fe80003f0f008 */
[----:B------:R-:W-:Y:S01]  /*1a040*/  SHF.R.U32.HI R47, RZ, 0x10, R40 ;  /* 0x00000010ff2f7819 */ /* 0x000fe20000011628 */
[----:B------:R-:W-:Y:S01]  /*1a050*/  FFMA.FTZ R40, R167, UR4, -R139 ;  /* 0x00000004a7287c23 */ /* 0x000fe2000801088b */
[----:B------:R-:W-:Y:S03]  /*1a060*/  SHF.R.U32.HI R48, RZ, 0x8, R48 ;  /* 0x00000008ff307819 */ /* 0x000fe60000011630 */
[----:B------:R3:W-:Y:S01]  /*1a070*/  MUFU.EX2 R167, R40 ;  /* 0x0000002800a77308 */ /* 0x0007e20000000800 */
[----:B-1----:R-:W-:Y:S01]  /*1a080*/  FMUL.FTZ R0, R2, UR4 ;  /* 0x0000000402007c20 */ /* 0x002fe20008410000 */
[----:B------:R-:W-:Y:S01]  /*1a090*/  F2FP.F16.F32.PACK_AB R2, R250, R252 ;  /* 0x000000fcfa02723e */ /* 0x000fe200000000ff */
[C---:B--2---:R-:W-:Y:S01]  /*1a0a0*/  FMUL.FTZ R8, R3.reuse, R76 ;  /* 0x0000004c03087220 */ /* 0x044fe20000410000 */
[C---:B------:R-:W-:Y:S01]  /*1a0b0*/  FMUL.FTZ R9, R3.reuse, R77 ;  /* 0x0000004d03097220 */ /* 0x040fe20000410000 */
[----:B------:R-:W-:Y:S01]  /*1a0c0*/  FMUL.FTZ R12, R3, R88 ;  /* 0x00000058030c7220 */ /* 0x000fe20000410000 */
[----:B------:R-:W-:Y:S01]  /*1a0d0*/  LOP3.LUT R65, R65, R2, RZ, 0xc0, !PT ;  /* 0x0000000241417212 */ /* 0x000fe200078ec0ff */
[----:B------:R-:W-:Y:S03]  /*1a0e0*/  FFMA.FTZ R2, R32, UR4, -R137 ;  /* 0x0000000420027c23 */ /* 0x000fe60008010889 */
[----:B------:R-:W1:Y:S01]  /*1a0f0*/  MUFU.EX2 R0, R0 ;  /* 0x0000000000007308 */ /* 0x000e620000000800 */
[C---:B------:R-:W-:Y:S01]  /*1a100*/  FMUL.FTZ R24, R3.reuse, R92 ;  /* 0x0000005c03187220 */ /* 0x040fe20000410000 */
[----:B------:R-:W-:Y:S01]  /*1a110*/  FMUL.FTZ R25, R3, R93 ;  /* 0x0000005d03197220 */ /* 0x000fe20000410000 */
[----:B------:R-:W-:Y:S01]  /*1a120*/  LOP3.LUT R47, R47, 0xff, RZ, 0xc0, !PT ;  /* 0x000000ff2f2f7812 */ /* 0x000fe200078ec0ff */
[----:B------:R-:W-:Y:S01]  /*1a130*/  FMUL.FTZ R28, R3, R104 ;  /* 0x00000068031c7220 */ /* 0x000fe20000410000 */
[----:B------:R-:W-:Y:S01]  /*1a140*/  SHF.R.U32.HI R46, RZ, 0x8, R46 ;  /* 0x00000008ff2e7819 */ /* 0x000fe2000001162e */
[----:B------:R-:W-:Y:S01]  /*1a150*/  FMUL.FTZ R32, R69, R100 ;  /* 0x0000006445207220 */ /* 0x000fe20000410000 */
[----:B------:R-:W-:Y:S03]  /*1a160*/  PRMT R74, R50, 0x5410, R48 ;  /* 0x00005410324a7816 */ /* 0x000fe60000000030 */
[----:B------:R2:W-:Y:S01]  /*1a170*/  MUFU.EX2 R246, R2 ;  /* 0x0000000200f67308 */ /* 0x0005e20000000800 */
[----:B------:R-:W-:Y:S01]  /*1a180*/  PRMT R75, R47, 0x5410, R49 ;  /* 0x000054102f4b7816 */ /* 0x000fe20000000031 */
[C---:B---3--:R-:W-:Y:S01]  /*1a190*/  FMUL.FTZ R40, R3.reuse, R108 ;  /* 0x0000006c03287220 */ /* 0x048fe20000410000 */
[----:B------:R-:W-:Y:S01]  /*1a1a0*/  LOP3.LUT R47, R44, 0xffff, RZ, 0xc0, !PT ;  /* 0x0000ffff2c2f7812 */ /* 0x000fe200078ec0ff */
[----:B------:R-:W-:Y:S01]  /*1a1b0*/  FMUL.FTZ R45, R3, R121 ;  /* 0x00000079032d7220 */ /* 0x000fe20000410000 */
[----:B------:R-:W-:Y:S01]  /*1a1c0*/  SHF.R.U32.HI R48, RZ, 0x10, R44 ;  /* 0x00000010ff307819 */ /* 0x000fe2000001162c */
[----:B------:R-:W-:Y:S01]  /*1a1d0*/  FMUL.FTZ R49, R69, R117 ;  /* 0x0000007545317220 */ /* 0x000fe20000410000 */
[----:B------:R-:W-:Y:S01]  /*1a1e0*/  PRMT R82, R82, 0x5410, R46 ;  /* 0x0000541052527816 */ /* 0x000fe2000000002e */
[----:B------:R-:W-:Y:S01]  /*1a1f0*/  FMUL.FTZ R50, R68, R118 ;  /* 0x0000007644327220 */ /* 0x000fe20000410000 */
[C---:B-1----:R-:W-:Y:S01]  /*1a200*/  FMUL.FTZ R10, R0.reuse, R78 ;  /* 0x0000004e000a7220 */ /* 0x042fe20000410000 */
[C---:B------:R-:W-:Y:S01]  /*1a210*/  FMUL.FTZ R11, R0.reuse, R79 ;  /* 0x0000004f000b7220 */ /* 0x040fe20000410000 */
[C---:B------:R-:W-:Y:S01]  /*1a220*/  FMUL.FTZ R26, R0.reuse, R94 ;  /* 0x0000005e001a7220 */ /* 0x040fe20000410000 */
[----:B------:R-:W1:Y:S01]  /*1a230*/  LDSM.16.MT88.4 R76, [R187+0x6000] ;  /* 0x00600000bb4c783b */ /* 0x000e620000004200 */
[C---:B------:R-:W-:Y:S01]  /*1a240*/  FMUL.FTZ R27, R0.reuse, R95 ;  /* 0x0000005f001b7220 */ /* 0x040fe20000410000 */
[--C-:B------:R-:W-:Y:S01]  /*1a250*/  HSET2.LE.AND R82, R82, R237.reuse, PT ;  /* 0x000000ed52527233 */ /* 0x100fe20003803000 */
[C---:B------:R-:W-:Y:S01]  /*1a260*/  FMUL.FTZ R14, R0.reuse, R90 ;  /* 0x0000005a000e7220 */ /* 0x040fe20000410000 */
[----:B------:R-:W-:Y:S01]  /*1a270*/  SHF.R.U32.HI R61, RZ, 0x8, R47 ;  /* 0x00000008ff3d7819 */ /* 0x000fe2000001162f */
[C---:B------:R-:W-:Y:S03]  /*1a280*/  HMMA.16816.F32 R8, R64.reuse, R20, R8 ;  /* 0x000000144008723c */ /* 0x040fe60000001808 */
[----:B------:R-:W3:Y:S01]  /*1a290*/  LDSM.16.MT88.4 R92, [R188+0x6800] ;  /* 0x00680000bc5c783b */ /* 0x000ee20000004200 */
[----:B--2---:R-:W-:Y:S01]  /*1a2a0*/  FFMA.FTZ R2, R33, UR4, -R137 ;  /* 0x0000000421027c23 */ /* 0x004fe20008010889 */
[----:B------:R-:W-:Y:S01]  /*1a2b0*/  FMUL.FTZ R15, R0, R91 ;  /* 0x0000005b000f7220 */ /* 0x000fe20000410000 */
[----:B------:R-:W-:Y:S01]  /*1a2c0*/  LOP3.LUT R62, R44, 0xff, RZ, 0xc0, !PT ;  /* 0x000000ff2c3e7812 */ /* 0x000fe200078ec0ff */
[C---:B------:R-:W-:Y:S01]  /*1a2d0*/  FMUL.FTZ R31, R0.reuse, R107 ;  /* 0x0000006b001f7220 */ /* 0x040fe20000410000 */
[----:B------:R2:W-:Y:S03]  /*1a2e0*/  MUFU.EX2 R245, R2 ;  /* 0x0000000200f57308 */ /* 0x0005e60000000800 */
[----:B------:R-:W-:Y:S04]  /*1a2f0*/  IMAD.WIDE.U32 R20, R13, -0x2daee0ad, RZ ;  /* 0xd2511f530d147825 */ /* 0x000fe800078e00ff */
[----:B------:R-:W-:Y:S01]  /*1a300*/  FMUL.FTZ R13, R3, R89 ;  /* 0x00000059030d7220 */ /* 0x000fe20000410000 */
[----:B------:R-:W-:Y:S01]  /*1a310*/  FMUL.FTZ R47, R0, R123 ;  /* 0x0000007b002f7220 */ /* 0x000fe20000410000 */
[----:B------:R-:W-:Y:S01]  /*1a320*/  LOP3.LUT R57, R48, 0xff, RZ, 0xc0, !PT ;  /* 0x000000ff30397812 */ /* 0x000fe200078ec0ff */
[----:B------:R-:W-:Y:S01]  /*1a330*/  FMUL.FTZ R48, R69, R116 ;  /* 0x0000007445307220 */ /* 0x000fe20000410000 */
[----:B------:R-:W-:Y:S01]  /*1a340*/  LOP3.LUT R151, R21, UR29, R240, 0x96, !PT ;  /* 0x0000001d15977c12 */ /* 0x000fe2000f8e96f0 */
[----:B------:R-:W-:Y:S02]  /*1a350*/  FMUL.FTZ R21, R69, R97 ;  /* 0x0000006145157220 */ /* 0x000fe40000410000 */
[-C--:B------:R-:W-:Y:S03]  /*1a360*/  HMMA.16816.F32 R12, R64, R22.reuse, R12 ;  /* 0x00000016400c723c */ /* 0x080fe6000000180c */
[----:B------:R-:W-:Y:S01]  /*1a370*/  LOP3.LUT R149, R155, UR25, R20, 0x96, !PT ;  /* 0x000000199b957c12 */ /* 0x000fe2000f8e9614 */
[C---:B------:R-:W-:Y:S01]  /*1a380*/  FMUL.FTZ R20, R69.reuse, R96 ;  /* 0x0000006045147220 */ /* 0x040fe20000410000 */
[----:B------:R-:W-:Y:S01]  /*1a390*/  IMAD.MOV.U32 R96, RZ, RZ, R51 ;  /* 0x000000ffff607224 */ /* 0x000fe200078e0033 */
[C---:B------:R-:W-:Y:S05]  /*1a3a0*/  HMMA.16816.F32 R16, R144.reuse, R22, R16 ;  /* 0x000000169010723c */ /* 0x040fea0000001810 */
[--C-:B--2---:R-:W-:Y:S01]  /*1a3b0*/  FFMA.FTZ R2, R34, UR4, -R138.reuse ;  /* 0x0000000422027c23 */ /* 0x104fe2000801088a */
[C---:B------:R-:W-:Y:S01]  /*1a3c0*/  FMUL.FTZ R34, R68.reuse, R102 ;  /* 0x0000006644227220 */ /* 0x040fe20000410000 */
[C---:B------:R-:W-:Y:S01]  /*1a3d0*/  FMUL.FTZ R22, R68.reuse, R98 ;  /* 0x0000006244167220 */ /* 0x040fe20000410000 */
[C---:B------:R-:W-:Y:S01]  /*1a3e0*/  FMUL.FTZ R23, R68.reuse, R99 ;  /* 0x0000006344177220 */ /* 0x040fe20000410000 */
[----:B------:R2:W-:Y:S02]  /*1a3f0*/  MUFU.EX2 R244, R2 ;  /* 0x0000000200f47308 */ /* 0x0005e40000000800 */
[----:B------:R-:W-:Y:S01]  /*1a400*/  FMUL.FTZ R51, R68, R119 ;  /* 0x0000007744337220 */ /* 0x000fe20000410000 */
[----:B------:R-:W-:Y:S01]  /*1a410*/  FMUL.FTZ R33, R69, R101 ;  /* 0x0000006545217220 */ /* 0x000fe20000410000 */
[----:B------:R-:W-:Y:S01]  /*1a420*/  LDSM.16.MT88.4 R116, [R186+0x7800] ;  /* 0x00780000ba74783b */ /* 0x000fe20000004200 */
[----:B------:R-:W-:Y:S01]  /*1a430*/  PRMT R61, R62, 0x5410, R61 ;  /* 0x000054103e3d7816 */ /* 0x000fe2000000003d */
[-C--:B----4-:R-:W-:Y:S03]  /*1a440*/  HMMA.16816.F32 R20, R144, R36.reuse, R20 ;  /* 0x000000249014723c */ /* 0x090fe60000001814 */
[----:B------:R-:W-:Y:S01]  /*1a450*/  FFMA.FTZ R62, R159, UR4, -R137 ;  /* 0x000000049f3e7c23 */ /* 0x000fe20008010889 */
[--C-:B------:R-:W-:Y:S02]  /*1a460*/  HSET2.LE.AND R61, R61, R237.reuse, PT ;  /* 0x000000ed3d3d7233 */ /* 0x100fe40003803000 */
[C---:B------:R-:W-:Y:S01]  /*1a470*/  HMMA.16816.F32 R24, R64.reuse, R36, R24 ;  /* 0x000000244018723c */ /* 0x040fe20000001818 */
[----:B------:R4:W-:Y:S04]  /*1a480*/  MUFU.EX2 R164, R62 ;  /* 0x0000003e00a47308 */ /* 0x0009e80000000800 */
[--C-:B--2---:R-:W-:Y:S01]  /*1a490*/  FFMA.FTZ R2, R35, UR4, -R138.reuse ;  /* 0x0000000423027c23 */ /* 0x104fe2000801088a */
[----:B------:R-:W-:Y:S01]  /*1a4a0*/  FMUL.FTZ R35, R68, R103 ;  /* 0x0000006744237220 */ /* 0x000fe20000410000 */
[----:B------:R-:W-:Y:S01]  /*1a4b0*/  FFMA.FTZ R36, R170, UR4, -R138 ;  /* 0x00000004aa247c23 */ /* 0x000fe2000801088a */
[----:B------:R-:W-:Y:S03]  /*1a4c0*/  FMUL.FTZ R37, R69, R113 ;  /* 0x0000007145257220 */ /* 0x000fe60000410000 */
[----:B------:R2:W5:Y:S01]  /*1a4d0*/  MUFU.EX2 R243, R2 ;  /* 0x0000000200f37308 */ /* 0x0005620000000800 */
[----:B------:R-:W-:Y:S01]  /*1a4e0*/  IMAD.MOV.U32 R113, RZ, RZ, R59 ;  /* 0x000000ffff717224 */ /* 0x000fe200078e003b */
[--C-:B------:R-:W-:Y:S02]  /*1a4f0*/  HSET2.LE.AND R75, R75, R237.reuse, PT ;  /* 0x000000ed4b4b7233 */ /* 0x100fe40003803000 */
[----:B------:R-:W-:Y:S02]  /*1a500*/  F2FP.F16.F32.PACK_AB R91, R166, R165 ;  /* 0x000000a5a65b723e */ /* 0x000fe400000000ff */
[--C-:B------:R-:W-:Y:S04]  /*1a510*/  HSET2.LE.AND R74, R74, R237.reuse, PT ;  /* 0x000000ed4a4a7233 */ /* 0x100fe80003803000 */
[----:B------:R1:W-:Y:S01]  /*1a520*/  MUFU.EX2 R170, R36 ;  /* 0x0000002400aa7308 */ /* 0x0003e20000000800 */
[----:B------:R-:W-:Y:S01]  /*1a530*/  LOP3.LUT R91, R75, R91, RZ, 0xc0, !PT ;  /* 0x0000005b4b5b7212 */ /* 0x000fe200078ec0ff */
[--C-:B------:R-:W-:Y:S01]  /*1a540*/  FFMA.FTZ R75, R220, UR4, -R137.reuse ;  /* 0x00000004dc4b7c23 */ /* 0x100fe20008010889 */
[----:B----4-:R-:W-:Y:S01]  /*1a550*/  FMUL.FTZ R62, R0, R134 ;  /* 0x00000086003e7220 */ /* 0x010fe20000410000 */
[----:B------:R-:W-:Y:S02]  /*1a560*/  IMAD.MOV.U32 R220, RZ, RZ, R96 ;  /* 0x000000ffffdc7224 */ /* 0x000fe400078e0060 */
[----:B------:R-:W-:Y:S04]  /*1a570*/  IMAD.WIDE.U32 R96, R149, -0x326172a9, RZ ;  /* 0xcd9e8d5795607825 */ /* 0x000fe800078e00ff */
[----:B--2---:R-:W-:Y:S01]  /*1a580*/  FFMA.FTZ R2, R174, UR4, -R137 ;  /* 0x00000004ae027c23 */ /* 0x004fe20008010889 */
[----:B-----5:R-:W-:Y:S01]  /*1a590*/  F2FP.F16.F32.PACK_AB R83, R243, R244 ;  /* 0x000000f4f353723e */ /* 0x020fe200000000ff */
[----:B------:R2:W-:Y:S01]  /*1a5a0*/  MUFU.EX2 R174, R29 ;  /* 0x0000001d00ae7308 */ /* 0x0005e20000000800 */
[----:B-1----:R-:W-:Y:S01]  /*1a5b0*/  FFMA.FTZ R36, R173, UR4, -R139 ;  /* 0x00000004ad247c23 */ /* 0x002fe2000801088b */
[----:B------:R-:W-:Y:S08]  /*1a5c0*/  IMAD.MOV.U32 R173, RZ, RZ, R60 ;  /* 0x000000ffffad7224 */ /* 0x000ff000078e003c */
[----:B------:R1:W-:Y:S01]  /*1a5d0*/  MUFU.EX2 R242, R2 ;  /* 0x0000000200f27308 */ /* 0x0003e20000000800 */
[----:B------:R-:W-:Y:S04]  /*1a5e0*/  SHF.R.U32.HI R60, RZ, 0x18, R44 ;  /* 0x00000018ff3c7819 */ /* 0x000fe8000001162c */
[----:B------:R-:W-:Y:S01]  /*1a5f0*/  PRMT R81, R57, 0x5410, R60 ;  /* 0x0000541039517816 */ /* 0x000fe2000000003c */
[C---:B------:R-:W-:Y:S01]  /*1a600*/  FMUL.FTZ R57, R3.reuse, R125 ;  /* 0x0000007d03397220 */ /* 0x040fe20000410000 */
[--C-:B------:R-:W-:Y:S03]  /*1a610*/  HSET2.LE.AND R60, R63, R237.reuse, PT ;  /* 0x000000ed3f3c7233 */ /* 0x100fe60003803000 */
[----:B------:R4:W5:Y:S01]  /*1a620*/  MUFU.EX2 R168, R36 ;  /* 0x0000002400a87308 */ /* 0x0009620000000800 */
[C---:B--2---:R-:W-:Y:S01]  /*1a630*/  FMUL.FTZ R29, R3.reuse, R105 ;  /* 0x00000069031d7220 */ /* 0x044fe20000410000 */
[--C-:B------:R-:W-:Y:S01]  /*1a640*/  HSET2.LE.AND R81, R81, R237.reuse, PT ;  /* 0x000000ed51517233 */ /* 0x100fe20003803000 */
[----:B------:R-:W-:Y:S01]  /*1a650*/  FMUL.FTZ R63, R0, R135 ;  /* 0x00000087003f7220 */ /* 0x000fe20000410000 */
[----:B------:R-:W-:Y:S01]  /*1a660*/  LOP3.LUT R83, R60, R83, RZ, 0xc0, !PT ;  /* 0x000000533c537212 */ /* 0x000fe200078ec0ff */
[----:B------:R-:W-:Y:S01]  /*1a670*/  FMUL.FTZ R60, R3, R132 ;  /* 0x00000084033c7220 */ /* 0x000fe20000410000 */
[----:B-1----:R-:W-:Y:S04]  /*1a680*/  FFMA.FTZ R2, R175, UR4, -R137 ;  /* 0x00000004af027c23 */ /* 0x002fe80008010889 */
[----:B------:R1:W2:Y:S01]  /*1a690*/  MUFU.EX2 R175, R2 ;  /* 0x0000000200af7308 */ /* 0x0002a20000000800 */
[----:B----4-:R-:W-:Y:S01]  /*1a6a0*/  FMUL.FTZ R36, R69, R112 ;  /* 0x0000007045247220 */ /* 0x010fe20000410000 */
[----:B-----5:R-:W-:Y:S04]  /*1a6b0*/  F2FP.F16.F32.PACK_AB R90, R167, R168 ;  /* 0x000000a8a75a723e */ /* 0x020fe800000000ff */
[----:B------:R-:W-:Y:S02]  /*1a6c0*/  LOP3.LUT R90, R74, R90, RZ, 0xc0, !PT ;  /* 0x0000005a4a5a7212 */ /* 0x000fe400078ec0ff */
[----:B-1----:R-:W-:Y:S01]  /*1a6d0*/  LOP3.LUT R2, R41, UR11, R30, 0x96, !PT ;  /* 0x0000000b29027c12 */ /* 0x002fe2000f8e961e */
[----:B------:R-:W-:Y:S01]  /*1a6e0*/  FMUL.FTZ R30, R0, R106 ;  /* 0x0000006a001e7220 */ /* 0x000fe20000410000 */
[----:B--2---:R-:W-:Y:S01]  /*1a6f0*/  F2FP.F16.F32.PACK_AB R80, R175, R242 ;  /* 0x000000f2af50723e */ /* 0x004fe200000000ff */
[C---:B------:R-:W-:Y:S01]  /*1a700*/  FMUL.FTZ R41, R3.reuse, R109 ;  /* 0x0000006d03297220 */ /* 0x040fe20000410000 */
        /* <DEDUP_REMOVED lines=9> */
[----:B------:R-:W-:Y:S01]  /*1a7a0*/  FMUL.FTZ R44, R3, R120 ;  /* 0x00000078032c7220 */ /* 0x000fe20000410000 */
[----:B------:R1:W-:Y:S02]  /*1a7b0*/  MUFU.EX2 R112, R2 ;  /* 0x0000000200707308 */ /* 0x0003e40000000800 */
[----:B------:R-:W-:Y:S01]  /*1a7c0*/  FMUL.FTZ R39, R68, R115 ;  /* 0x0000007344277220 */ /* 0x000fe20000410000 */
[----:B------:R-:W-:Y:S02]  /*1a7d0*/  IMAD.MOV.U32 R115, RZ, RZ, R42 ;  /* 0x000000ffff737224 */ /* 0x000fe400078e002a */
[----:B------:R-:W-:Y:S01]  /*1a7e0*/  FMUL.FTZ R42, R0, R110 ;  /* 0x0000006e002a7220 */ /* 0x000fe20000410000 */
[----:B------:R-:W-:Y:S01]  /*1a7f0*/  FMUL.FTZ R38, R68, R114 ;  /* 0x0000007244267220 */ /* 0x000fe20000410000 */
[----:B------:R-:W-:Y:S02]  /*1a800*/  IMAD.MOV.U32 R114, RZ, RZ, R43 ;  /* 0x000000ffff727224 */ /* 0x000fe400078e002b */
[C---:B------:R-:W-:Y:S01]  /*1a810*/  FMUL.FTZ R43, R0.reuse, R111 ;  /* 0x0000006f002b7220 */ /* 0x040fe20000410000 */
[----:B------:R-:W-:Y:S01]  /*1a820*/  LOP3.LUT R80, R61, R80, RZ, 0xc0, !PT ;  /* 0x000000503d507212 */ /* 0x000fe200078ec0ff */
[----:B------:R-:W-:Y:S01]  /*1a830*/  FMUL.FTZ R61, R3, R133 ;  /* 0x00000085033d7220 */ /* 0x000fe20000410000 */
[----:B------:R-:W-:Y:S01]  /*1a840*/  PRMT R88, R59, 0x5410, R56 ;  /* 0x000054103b587816 */ /* 0x000fe20000000038 */
[----:B------:R-:W-:Y:S01]  /*1a850*/  FMUL.FTZ R59, R0, R127 ;  /* 0x0000007f003b7220 */ /* 0x000fe20000410000 */
[-C--:B------:R-:W-:Y:S03]  /*1a860*/  HMMA.16816.F32 R36, R144, R52.reuse, R36 ;  /* 0x000000349024723c */ /* 0x080fe60000001824 */
[--C-:B------:R-:W-:Y:S01]  /*1a870*/  HSET2.LE.AND R88, R88, R237.reuse, PT ;  /* 0x000000ed58587233 */ /* 0x100fe20003803000 */
[----:B------:R-:W-:Y:S01]  /*1a880*/  FMUL.FTZ R56, R3, R124 ;  /* 0x0000007c03387220 */ /* 0x000fe20000410000 */
[----:B-1----:R-:W-:Y:S01]  /*1a890*/  FFMA.FTZ R2, R214, UR4, -R139 ;  /* 0x00000004d6027c23 */ /* 0x002fe2000801088b */
[C---:B------:R-:W-:Y:S01]  /*1a8a0*/  HMMA.16816.F32 R40, R64.reuse, R52, R40 ;  /* 0x000000344028723c */ /* 0x040fe20000001828 */
[----:B------:R-:W2:Y:S02]  /*1a8b0*/  LDL.LU R214, [R1+0x5c] ;  /* 0x00005c0001d67983 */ /* 0x000ea40000300800 */
[----:B------:R1:W-:Y:S02]  /*1a8c0*/  MUFU.EX2 R120, R2 ;  /* 0x0000000200787308 */ /* 0x0003e40000000800 */
[----:B------:R-:W4:Y:S02]  /*1a8d0*/  LDL.LU R121, [R1+0x58] ;  /* 0x0000580001797983 */ /* 0x000f240000300800 */
[----:B------:R-:W-:Y:S01]  /*1a8e0*/  FFMA.FTZ R52, R216, UR4, -R148 ;  /* 0x00000004d8347c23 */ /* 0x000fe20008010894 */
[----:B------:R-:W-:Y:S01]  /*1a8f0*/  IMAD.MOV.U32 R216, RZ, RZ, R163 ;  /* 0x000000ffffd87224 */ /* 0x000fe200078e00a3 */
[----:B------:R-:W5:Y:S02]  /*1a900*/  LDL.LU R123, [R1+0x54] ;  /* 0x00005400017b7983 */ /* 0x000f640000300800 */
[----:B------:R-:W-:Y:S01]  /*1a910*/  LOP3.LUT R53, R46, 0xff, RZ, 0xc0, !PT ;  /* 0x000000ff2e357812 */ /* 0x000fe200078ec0ff */
[C---:B------:R-:W-:Y:S01]  /*1a920*/  FMUL.FTZ R46, R0.reuse, R122 ;  /* 0x0000007a002e7220 */ /* 0x040fe20000410000 */
[----:B------:R3:W-:Y:S01]  /*1a930*/  MUFU.EX2 R111, R52 ;  /* 0x00000034006f7308 */ /* 0x0007e20000000800 */
[----:B------:R-:W-:Y:S01]  /*1a940*/  IMAD.MOV.U32 R122, RZ, RZ, R161 ;  /* 0x000000ffff7a7224 */ /* 0x000fe200078e00a1 */
[----:B------:R-:W-:Y:S01]  /*1a950*/  PRMT R89, R53, 0x5410, R58 ;  /* 0x0000541035597816 */ /* 0x000fe2000000003a */
[----:B------:R-:W-:Y:S01]  /*1a960*/  FMUL.FTZ R58, R0, R126 ;  /* 0x0000007e003a7220 */ /* 0x000fe20000410000 */
[----:B------:R-:W-:Y:S02]  /*1a970*/  FMUL.FTZ R53, R69, R129 ;  /* 0x0000008145357220 */ /* 0x000fe40000410000 */
[-C--:B------:R-:W-:Y:S03]  /*1a980*/  HMMA.16816.F32 R44, R64, R54.reuse, R44 ;  /* 0x00000036402c723c */ /* 0x080fe6000000182c */
[----:B-1----:R-:W-:Y:S01]  /*1a990*/  FFMA.FTZ R2, R223, UR4, -R148 ;  /* 0x00000004df027c23 */ /* 0x002fe20008010894 */
[--C-:B------:R-:W-:Y:S01]  /*1a9a0*/  HSET2.LE.AND R74, R89, R237.reuse, PT ;  /* 0x000000ed594a7233 */ /* 0x100fe20003803000 */
[----:B------:R-:W2:Y:S01]  /*1a9b0*/  LDL.LU R223, [R1+0x50] ;  /* 0x0000500001df7983 */ /* 0x000ea20000300800 */
[C---:B------:R-:W-:Y:S01]  /*1a9c0*/  HMMA.16816.F32 R48, R144.reuse, R54, R48 ;  /* 0x000000369030723c */ /* 0x040fe20000001830 */
[----:B------:R1:W1:Y:S04]  /*1a9d0*/  MUFU.EX2 R110, R2 ;  /* 0x00000002006e7308 */ /* 0x0002680000000800 */
[----:B---3--:R-:W-:Y:S02]  /*1a9e0*/  FMUL.FTZ R52, R69, R128 ;  /* 0x0000008045347220 */ /* 0x008fe40000410000 */
[C---:B------:R-:W-:Y:S01]  /*1a9f0*/  FMUL.FTZ R54, R68.reuse, R130 ;  /* 0x0000008244367220 */ /* 0x040fe20000410000 */
[----:B------:R-:W-:Y:S07]  /*1aa00*/  FMUL.FTZ R55, R68, R131 ;  /* 0x0000008344377220 */ /* 0x000fee0000410000 */
[-C--:B------:R-:W-:Y:S03]  /*1aa10*/  HMMA.16816.F32 R52, R144, R76.reuse, R52 ;  /* 0x0000004c9034723c */ /* 0x080fe60000001834 */
[----:B-1----:R-:W-:Y:S02]  /*1aa20*/  F2FP.F16.F32.PACK_AB R2, R245, R246 ;  /* 0x000000f6f502723e */ /* 0x002fe400000000ff */
[----:B------:R-:W-:Y:S01]  /*1aa30*/  F2FP.F16.F32.PACK_AB R89, R110, R111 ;  /* 0x0000006f6e59723e */ /* 0x000fe200000000ff */
[C---:B------:R-:W-:Y:S05]  /*1aa40*/  HMMA.16816.F32 R56, R64.reuse, R76, R56 ;  /* 0x0000004c4038723c */ /* 0x040fea0000001838 */
[----:B------:R-:W-:Y:S01]  /*1aa50*/  LOP3.LUT R82, R82, R2, RZ, 0xc0, !PT ;  /* 0x0000000252527212 */ /* 0x000fe200078ec0ff */
[-C--:B------:R-:W-:Y:S05]  /*1aa60*/  HMMA.16816.F32 R60, R64, R78.reuse, R60 ;  /* 0x0000004e403c723c */ /* 0x080fea000000183c */
[--C-:B------:R-:W-:Y:S01]  /*1aa70*/  FFMA.FTZ R2, R160, UR4, -R137.reuse ;  /* 0x00000004a0027c23 */ /* 0x100fe20008010889 */
[--C-:B------:R-:W-:Y:S01]  /*1aa80*/  FFMA.FTZ R76, R157, UR4, -R138.reuse ;  /* 0x000000049d4c7c23 */ /* 0x100fe2000801088a */
[----:B------:R1:W-:Y:S01]  /*1aa90*/  MUFU.EX2 R160, R75 ;  /* 0x0000004b00a07308 */ /* 0x0003e20000000800 */
[----:B------:R-:W-:Y:S03]  /*1aaa0*/  LOP3.LUT R89, R74, R89, RZ, 0xc0, !PT ;  /* 0x000000594a597212 */ /* 0x000fe600078ec0ff */
[C---:B------:R-:W-:Y:S01]  /*1aab0*/  FMUL.FTZ R65, R69.reuse, R141 ;  /* 0x0000008d45417220 */ /* 0x040fe20000410000 */
[----:B------:R-:W-:Y:S01]  /*1aac0*/  FMUL.FTZ R64, R69, R140 ;  /* 0x0000008c45407220 */ /* 0x000fe20000410000 */
[C---:B------:R-:W-:Y:S01]  /*1aad0*/  FMUL.FTZ R66, R68.reuse, R142 ;  /* 0x0000008e44427220 */ /* 0x040fe20000410000 */
[----:B------:R-:W-:Y:S03]  /*1aae0*/  FMUL.FTZ R67, R68, R143 ;  /* 0x0000008f44437220 */ /* 0x000fe60000410000 */
[----:B------:R3:W-:Y:S04]  /*1aaf0*/  MUFU.EX2 R163, R2 ;  /* 0x0000000200a37308 */ /* 0x0007e80000000800 */
[----:B------:R-:W-:Y:S06]  /*1ab00*/  HMMA.16816.F32 R64, R144, R78, R64 ;  /* 0x0000004e9040723c */ /* 0x000fec0000001840 */
[----:B------:R3:W-:Y:S05]  /*1ab10*/  MUFU.EX2 R162, R76 ;  /* 0x0000004c00a27308 */ /* 0x0007ea0000000800 */
[----:B-1----:R-:W-:Y:S01]  /*1ab20*/  IMAD.WIDE.U32 R74, R153, -0x2daee0ad, RZ ;  /* 0xd2511f53994a7825 */ /* 0x002fe200078e00ff */
[----:B---3--:R-:W-:Y:S03]  /*1ab30*/  F2FP.F16.F32.PACK_AB R2, R170, R174 ;  /* 0x000000aeaa02723e */ /* 0x008fe600000000ff */
[----:B------:R-:W-:Y:S01]  /*1ab40*/  IMAD.WIDE.U32 R78, R151, -0x326172a9, RZ ;  /* 0xcd9e8d57974e7825 */ /* 0x000fe200078e00ff */
[----:B------:R-:W-:Y:S03]  /*1ab50*/  LOP3.LUT R81, R81, R2, RZ, 0xc0, !PT ;  /* 0x0000000251517212 */ /* 0x000fe600078ec0ff */
[----:B------:R-:W-:Y:S01]  /*1ab60*/  FFMA.FTZ R2, R158, UR4, -R138 ;  /* 0x000000049e027c23 */ /* 0x000fe2000801088a */
[----:B------:R-:W-:Y:S01]  /*1ab70*/  LOP3.LUT R78, R97, UR24, R78, 0x96, !PT ;  /* 0x00000018614e7c12 */ /* 0x000fe2000f8e964e */
[----:B------:R-:W-:Y:S02]  /*1ab80*/  IMAD.WIDE.U32 R76, R156, -0x2daee0ad, RZ ;  /* 0xd2511f539c4c7825 */ /* 0x000fe400078e00ff */
[----:B------:R1:W3:Y:S01]  /*1ab90*/  MUFU.EX2 R161, R2 ;  /* 0x0000000200a17308 */ /* 0x0002e20000000800 */
[-C--:B------:R-:W-:Y:S05]  /*1aba0*/  HMMA.16816.F32 R4, R80, R84.reuse, R4 ;  /* 0x000000545004723c */ /* 0x080fea0000001804 */
[----:B------:R-:W-:Y:S01]  /*1abb0*/  LOP3.LUT R77, R77, UR29, R238, 0x96, !PT ;  /* 0x0000001d4d4d7c12 */ /* 0x000fe2000f8e96ee */
[----:B------:R-:W-:Y:S05]  /*1abc0*/  IMAD.WIDE.U32 R104, R78, -0x2daee0ad, RZ ;  /* 0xd2511f534e687825 */ /* 0x000fea00078e00ff */
[----:B------:R-:W-:Y:S01]  /*1abd0*/  IMAD.WIDE.U32 R100, R77, -0x326172a9, RZ ;  /* 0xcd9e8d574d647825 */ /* 0x000fe200078e00ff */
[----:B-1----:R-:W-:Y:S04]  /*1abe0*/  F2FP.F16.F32.PACK_AB R2, R120, R112 ;  /* 0x000000707802723e */ /* 0x002fe800000000ff */
[----:B------:R-:W-:Y:S02]  /*1abf0*/  LOP3.LUT R98, R101, UR28, R152, 0x96, !PT ;  /* 0x0000001c65627c12 */ /* 0x000fe4000f8e9698 */
[----:B------:R-:W-:Y:S01]  /*1ac00*/  LOP3.LUT R88, R88, R2, RZ, 0xc0, !PT ;  /* 0x0000000258587212 */ /* 0x000fe200078ec0ff */
[--C-:B------:R-:W-:Y:S02]  /*1ac10*/  FFMA.FTZ R2, R225, UR4, -R137.reuse ;  /* 0x00000004e1027c23 */ /* 0x100fe40008010889 */
[----:B------:R-:W-:Y:S02]  /*1ac20*/  IMAD.WIDE.U32 R98, R98, -0x2daee0ad, RZ ;  /* 0xd2511f5362627825 */ /* 0x000fe400078e00ff */
[----:B------:R1:W-:Y:S02]  /*1ac30*/  MUFU.EX2 R159, R2 ;  /* 0x00000002009f7308 */ /* 0x0003e40000000800 */
[C---:B------:R-:W-:Y:S04]  /*1ac40*/  HMMA.16816.F32 R8, R88.reuse, R84, R8 ;  /* 0x000000545808723c */ /* 0x040fe80000001808 */
[----:B------:R-:W-:Y:S02]  /*1ac50*/  LOP3.LUT R97, R99, UR22, R74, 0x96, !PT ;  /* 0x0000001663617c12 */ /* 0x000fe4000f8e964a */
[-C--:B------:R-:W-:Y:S05]  /*1ac60*/  HMMA.16816.F32 R12, R88, R86.reuse, R12 ;  /* 0x00000056580c723c */ /* 0x080fea000000180c */
[----:B------:R-:W-:Y:S01]  /*1ac70*/  IMAD.WIDE.U32 R108, R97, -0x326172a9, RZ ;  /* 0xcd9e8d57616c7825 */ /* 0x000fe200078e00ff */
[C---:B------:R-:W-:Y:S05]  /*1ac80*/  HMMA.16816.F32 R16, R80.reuse, R86, R16 ;  /* 0x000000565010723c */ /* 0x040fea0000001810 */
[----:B-1----:R-:W-:Y:S01]  /*1ac90*/  LOP3.LUT R2, R75, UR25, R76, 0x96, !PT ;  /* 0x000000194b027c12 */ /* 0x002fe2000f8e964c */
[-C--:B------:R-:W-:Y:S05]  /*1aca0*/  HMMA.16816.F32 R20, R80, R92.reuse, R20 ;  /* 0x0000005c5014723c */ /* 0x080fea0000001814 */
[----:B------:R-:W-:Y:S01]  /*1acb0*/  IMAD.WIDE.U32 R106, R2, -0x326172a9, RZ ;  /* 0xcd9e8d57026a7825 */ /* 0x000fe200078e00ff */
[C---:B------:R-:W-:Y:S05]  /*1acc0*/  HMMA.16816.F32 R24, R88.reuse, R92, R24 ;  /* 0x0000005c5818723c */ /* 0x040fea0000001818 */
[--C-:B------:R-:W-:Y:S01]  /*1acd0*/  FFMA.FTZ R2, R218, UR4, -R138.reuse ;  /* 0x00000004da027c23 */ /* 0x100fe2000801088a */
[-C--:B------:R-:W-:Y:S03]  /*1ace0*/  HMMA.16816.F32 R28, R88, R94.reuse, R28 ;  /* 0x0000005e581c723c */ /* 0x080fe6000000181c */
[----:B------:R1:W-:Y:S02]  /*1acf0*/  MUFU.EX2 R130, R2 ;  /* 0x0000000200827308 */ /* 0x0003e40000000800 */
[----:B------:R-:W-:Y:S01]  /*1ad00*/  FFMA.FTZ R75, R183, UR4, -R138 ;  /* 0x00000004b74b7c23 */ /* 0x000fe2000801088a */
[C---:B------:R-:W-:Y:S05]  /*1ad10*/  HMMA.16816.F32 R32, R80.reuse, R94, R32 ;  /* 0x0000005e5020723c */ /* 0x040fea0000001820 */
[----:B------:R-:W-:Y:S02]  /*1ad20*/  LOP3.LUT R76, R79, UR28, R150, 0x96, !PT ;  /* 0x0000001c4f4c7c12 */ /* 0x000fe4000f8e9696 */
[----:B------:R3:W4:Y:S01]  /*1ad30*/  MUFU.EX2 R131, R75 ;  /* 0x0000004b00837308 */ /* 0x0007220000000800 */
[----:B------:R-:W-:Y:S03]  /*1ad40*/  LOP3.LUT R85, R107, UR24, R100, 0x96, !PT ;  /* 0x000000186b557c12 */ /* 0x000fe6000f8e9664 */
[----:B------:R-:W-:Y:S01]  /*1ad50*/  FFMA.FTZ R100, R215, UR4, -R137 ;  /* 0x00000004d7647c23 */ /* 0x000fe20008010889 */
[----:B------:R-:W-:Y:S04]  /*1ad60*/  IMAD.WIDE.U32 R76, R76, -0x2daee0ad, RZ ;  /* 0xd2511f534c4c7825 */ /* 0x000fe800078e00ff */
[--C-:B-1----:R-:W-:Y:S01]  /*1ad70*/  FFMA.FTZ R2, R224, UR4, -R139.reuse ;  /* 0x00000004e0027c23 */ /* 0x102fe2000801088b */
[----:B------:R-:W-:Y:S01]  /*1ad80*/  IMAD.WIDE.U32 R102, R85, -0x2daee0ad, RZ ;  /* 0xd2511f5355667825 */ /* 0x000fe200078e00ff */
[----:B------:R-:W-:Y:S02]  /*1ad90*/  LOP3.LUT R84, R105, UR18, R76, 0x96, !PT ;  /* 0x0000001269547c12 */ /* 0x000fe4000f8e964c */
[----:B------:R1:W-:Y:S02]  /*1ada0*/  MUFU.EX2 R129, R2 ;  /* 0x0000000200817308 */ /* 0x0003e40000000800 */
[----:B------:R-:W-:Y:S01]  /*1adb0*/  LOP3.LUT R74, R103, UR18, R98, 0x96, !PT ;  /* 0x00000012674a7c12 */ /* 0x000fe2000f8e9662 */
[----:B------:R-:W-:Y:S01]  /*1adc0*/  IMAD.WIDE.U32 R84, R84, -0x326172a9, RZ ;  /* 0xcd9e8d5754547825 */ /* 0x000fe200078e00ff */
[----:B---3--:R-:W-:Y:S02]  /*1add0*/  LOP3.LUT R75, R77, UR22, R154, 0x96, !PT ;  /* 0x000000164d4b7c12 */ /* 0x008fe4000f8e969a */
[----:B------:R-:W3:Y:S01]  /*1ade0*/  LDSM.16.MT88.4 R76, [R186+0x6800] ;  /* 0x00680000ba4c783b */ /* 0x000ee20000004200 */
[--C-:B------:R-:W-:Y:S03]  /*1adf0*/  SHF.R.U32.HI R92, RZ, 0x10, R84.reuse ;  /* 0x00000010ff5c7819 */ /* 0x100fe60000011654 */
[----:B------:R-:W-:Y:S01]  /*1ae00*/  MUFU.EX2 R154, R100 ;  /* 0x00000064009a7308 */ /* 0x000fe20000000800 */
[----:B------:R-:W-:Y:S01]  /*1ae10*/  IMAD.WIDE.U32 R86, R75, -0x326172a9, RZ ;  /* 0xcd9e8d574b567825 */ /* 0x000fe200078e00ff */
[----:B------:R-:W-:Y:S02]  /*1ae20*/  LOP3.LUT R99, R84, 0xff, RZ, 0xc0, !PT ;  /* 0x000000ff54637812 */ /* 0x000fe400078ec0ff */
[----:B------:R-:W-:Y:S01]  /*1ae30*/  SHF.R.U32.HI R98, RZ, 0x18, R84 ;  /* 0x00000018ff627819 */ /* 0x000fe20000011654 */
[----:B------:R-:W-:Y:S01]  /*1ae40*/  IMAD.WIDE.U32 R74, R74, -0x326172a9, RZ ;  /* 0xcd9e8d574a4a7825 */ /* 0x000fe200078e00ff */
[----:B------:R-:W-:Y:S03]  /*1ae50*/  LOP3.LUT R107, R87, UR19, R96, 0x96, !PT ;  /* 0x00000013576b7c12 */ /* 0x000fe6000f8e9660 */
[--C-:B-1----:R-:W-:Y:S01]  /*1ae60*/  FFMA.FTZ R2, R226, UR4, -R139.reuse ;  /* 0x00000004e2027c23 */ /* 0x102fe2000801088b */
[----:B------:R-:W-:Y:S01]  /*1ae70*/  LOP3.LUT R87, R84, 0xffff, RZ, 0xc0, !PT ;  /* 0x0000ffff54577812 */ /* 0x000fe200078ec0ff */
[----:B------:R-:W-:Y:S01]  /*1ae80*/  FFMA.FTZ R84, R229, UR4, -R148 ;  /* 0x00000004e5547c23 */ /* 0x000fe20008010894 */
[C---:B------:R-:W-:Y:S01]  /*1ae90*/  LOP3.LUT R97, R74.reuse, 0xff, RZ, 0xc0, !PT ;  /* 0x000000ff4a617812 */ /* 0x040fe200078ec0ff */
[----:B------:R1:W4:Y:S01]  /*1aea0*/  MUFU.EX2 R128, R2 ;  /* 0x0000000200807308 */ /* 0x0003220000000800 */
[----:B------:R-:W-:Y:S02]  /*1aeb0*/  SHF.R.U32.HI R96, RZ, 0x18, R74 ;  /* 0x00000018ff607819 */ /* 0x000fe4000001164a */
[----:B------:R-:W-:Y:S02]  /*1aec0*/  LOP3.LUT R93, R74, 0xffff, RZ, 0xc0, !PT ;  /* 0x0000ffff4a5d7812 */ /* 0x000fe400078ec0ff */
[----:B------:R-:W-:Y:S01]  /*1aed0*/  LOP3.LUT R94, R92, 0xff, RZ, 0xc0, !PT ;  /* 0x000000ff5c5e7812 */ /* 0x000fe200078ec0ff */
[----:B------:R-:W-:Y:S01]  /*1aee0*/  FFMA.FTZ R92, R180, UR4, -R139 ;  /* 0x00000004b45c7c23 */ /* 0x000fe2000801088b */
[----:B------:R-:W-:Y:S03]  /*1aef0*/  SHF.R.U32.HI R95, RZ, 0x8, R87 ;  /* 0x00000008ff5f7819 */ /* 0x000fe60000011657 */
[----:B------:R-:W-:Y:S01]  /*1af00*/  MUFU.EX2 R126, R84 ;  /* 0x00000054007e7308 */ /* 0x000fe20000000800 */
[----:B------:R-:W-:Y:S02]  /*1af10*/  PRMT R98, R94, 0x5410, R98 ;  /* 0x000054105e627816 */ /* 0x000fe40000000062 */
[----:B------:R-:W-:Y:S02]  /*1af20*/  PRMT R99, R99, 0x5410, R95 ;  /* 0x0000541063637816 */ /* 0x000fe4000000005f */
[----:B------:R-:W-:Y:S05]  /*1af30*/  SHF.R.U32.HI R93, RZ, 0x8, R93 ;  /* 0x00000008ff5d7819 */ /* 0x000fea000001165d */
[----:B------:R3:W-:Y:S01]  /*1af40*/  MUFU.EX2 R158, R92 ;  /* 0x0000005c009e7308 */ /* 0x0007e20000000800 */
[----:B-1----:R-:W-:Y:S01]  /*1af50*/  LOP3.LUT R2, R85, UR37, R86, 0x96, !PT ;  /* 0x0000002555027c12 */ /* 0x002fe2000f8e9656 */
[----:B------:R-:W-:Y:S01]  /*1af60*/  FFMA.FTZ R86, R228, UR4, -R148 ;  /* 0x00000004e4567c23 */ /* 0x000fe20008010894 */
[----:B------:R-:W-:Y:S02]  /*1af70*/  SHF.R.U32.HI R85, RZ, 0x10, R74 ;  /* 0x00000010ff557819 */ /* 0x000fe4000001164a */
[----:B------:R-:W-:Y:S01]  /*1af80*/  LOP3.LUT R74, R75, UR37, R108, 0x96, !PT ;  /* 0x000000254b4a7c12 */ /* 0x000fe2000f8e966c */
[----:B------:R-:W-:Y:S01]  /*1af90*/  FFMA.FTZ R75, R230, UR4, -R139 ;  /* 0x00000004e64b7c23 */ /* 0x000fe2000801088b */
[----:B------:R-:W-:Y:S03]  /*1afa0*/  SHF.R.U32.HI R95, RZ, 0x18, R2 ;  /* 0x00000018ff5f7819 */ /* 0x000fe60000011602 */
[----:B------:R-:W1:Y:S01]  /*1afb0*/  MUFU.EX2 R127, R86 ;  /* 0x00000056007f7308 */ /* 0x000e620000000800 */
[----:B------:R-:W-:Y:S01]  /*1afc0*/  PRMT R105, R97, 0x5410, R93 ;  /* 0x0000541061697816 */ /* 0x000fe2000000005d */
[-C--:B---3--:R-:W-:Y:S01]  /*1afd0*/  HMMA.16816.F32 R36, R80, R76.reuse, R36 ;  /* 0x0000004c5024723c */ /* 0x088fe20000001824 */
[----:B------:R-:W-:Y:S02]  /*1afe0*/  UMOV UR37, UR10 ;  /* 0x0000000a00257c82 */ /* 0x000fe40008000000 */
[----:B------:R-:W-:Y:S02]  /*1aff0*/  LOP3.LUT R94, R74, 0xff, RZ, 0xc0, !PT ;  /* 0x000000ff4a5e7812 */ /* 0x000fe400078ec0ff */
[----:B------:R-:W-:Y:S01]  /*1b000*/  SHF.R.U32.HI R93, RZ, 0x18, R74 ;  /* 0x00000018ff5d7819 */ /* 0x000fe2000001164a */
[C---:B------:R-:W-:Y:S02]  /*1b010*/  HMMA.16816.F32 R40, R88.reuse, R76, R40 ;  /* 0x0000004c5828723c */ /* 0x040fe40000001828 */
[----:B------:R3:W-:Y:S03]  /*1b020*/  MUFU.EX2 R125, R75 ;  /* 0x0000004b007d7308 */ /* 0x0007e60000000800 */
[----:B------:R-:W-:Y:S01]  /*1b030*/  SHF.R.U32.HI R92, RZ, 0x10, R2 ;  /* 0x00000010ff5c7819 */ /* 0x000fe20000011602 */
[-C--:B------:R-:W-:Y:S05]  /*1b040*/  HMMA.16816.F32 R44, R88, R78.reuse, R44 ;  /* 0x0000004e582c723c */ /* 0x080fea000000182c */
[C---:B------:R-:W-:Y:S01]  /*1b050*/  LOP3.LUT R77, R2.reuse, 0xffff, RZ, 0xc0, !PT ;  /* 0x0000ffff024d7812 */ /* 0x040fe200078ec0ff */
[C---:B------:R-:W-:Y:S05]  /*1b060*/  HMMA.16816.F32 R48, R80.reuse, R78, R48 ;  /* 0x0000004e5030723c */ /* 0x040fea0000001830 */
[----:B------:R-:W-:Y:S01]  /*1b070*/  FFMA.FTZ R76, R221, UR4, -R148 ;  /* 0x00000004dd4c7c23 */ /* 0x000fe20008010894 */
[----:B---3--:R-:W-:Y:S02]  /*1b080*/  LOP3.LUT R75, R85, 0xff, RZ, 0xc0, !PT ;  /* 0x000000ff554b7812 */ /* 0x008fe400078ec0ff */
[----:B------:R-:W3:Y:S01]  /*1b090*/  LDSM.16.MT88.4 R84, [R187+0x6800] ;  /* 0x00680000bb54783b */ /* 0x000ee20000004200 */
[----:B------:R1:W-:Y:S02]  /*1b0a0*/  MUFU.EX2 R156, R76 ;  /* 0x0000004c009c7308 */ /* 0x0003e40000000800 */
[----:B------:R-:W-:Y:S01]  /*1b0b0*/  PRMT R103, R75, 0x5410, R96 ;  /* 0x000054104b677816 */ /* 0x000fe20000000060 */
[----:B------:R-:W-:Y:S01]  /*1b0c0*/  FFMA.FTZ R75, R231, UR4, -R148 ;  /* 0x00000004e74b7c23 */ /* 0x000fe20008010894 */
[----:B------:R-:W-:Y:S02]  /*1b0d0*/  LOP3.LUT R96, R2, 0xff, RZ, 0xc0, !PT ;  /* 0x000000ff02607812 */ /* 0x000fe400078ec0ff */
[----:B------:R-:W-:Y:S04]  /*1b0e0*/  LOP3.LUT R2, R74, 0xffff, RZ, 0xc0, !PT ;  /* 0x0000ffff4a027812 */ /* 0x000fe800078ec0ff */
[----:B------:R1:W2:Y:S01]  /*1b0f0*/  MUFU.EX2 R124, R75 ;  /* 0x0000004b007c7308 */ /* 0x0002a20000000800 */
[----:B------:R-:W-:Y:S02]  /*1b100*/  SHF.R.U32.HI R77, RZ, 0x8, R77 ;  /* 0x00000008ff4d7819 */ /* 0x000fe4000001164d */
[----:B------:R-:W-:Y:S02]  /*1b110*/  LOP3.LUT R92, R92, 0xff, RZ, 0xc0, !PT ;  /* 0x000000ff5c5c7812 */ /* 0x000fe400078ec0ff */
[--C-:B------:R-:W-:Y:S02]  /*1b120*/  HSET2.LE.AND R78, R99, R237.reuse, PT ;  /* 0x000000ed634e7233 */ /* 0x100fe40003803000 */
[----:B------:R-:W-:Y:S02]  /*1b130*/  F2FP.F16.F32.PACK_AB R79, R161, R162 ;  /* 0x000000a2a14f723e */ /* 0x000fe400000000ff */
[----:B-1----:R-:W-:Y:S02]  /*1b140*/  PRMT R76, R96, 0x5410, R77 ;  /* 0x00005410604c7816 */ /* 0x002fe4000000004d */
[----:B------:R-:W-:Y:S03]  /*1b150*/  PRMT R77, R92, 0x5410, R95 ;  /* 0x000054105c4d7816 */ /* 0x000fe6000000005f */
[--C-:B------:R-:W-:Y:S02]  /*1b160*/  HSET2.LE.AND R76, R76, R237.reuse, PT ;  /* 0x000000ed4c4c7233 */ /* 0x100fe40003803000 */
[--C-:B------:R-:W-:Y:S02]  /*1b170*/  HSET2.LE.AND R77, R77, R237.reuse, PT ;  /* 0x000000ed4d4d7233 */ /* 0x100fe40003803000 */
[----:B------:R-:W-:Y:S02]  /*1b180*/  SHF.R.U32.HI R75, RZ, 0x10, R74 ;  /* 0x00000010ff4b7819 */ /* 0x000fe4000001164a */
[----:B------:R-:W-:Y:S01]  /*1b190*/  SHF.R.U32.HI R74, RZ, 0x8, R2 ;  /* 0x00000008ff4a7819 */ /* 0x000fe20000011602 */
[----:B------:R-:W-:Y:S01]  /*1b1a0*/  FFMA.FTZ R2, R178, UR4, -R137 ;  /* 0x00000004b2027c23 */ /* 0x000fe20008010889 */
[----:B------:R-:W-:Y:S02]  /*1b1b0*/  LOP3.LUT R75, R75, 0xff, RZ, 0xc0, !PT ;  /* 0x000000ff4b4b7812 */ /* 0x000fe400078ec0ff */
[----:B------:R-:W-:Y:S01]  /*1b1c0*/  PRMT R96, R94, 0x5410, R74 ;  /* 0x000054105e607816 */ /* 0x000fe2000000004a */
[----:B------:R1:W-:Y:S01]  /*1b1d0*/  MUFU.EX2 R157, R2 ;  /* 0x00000002009d7308 */ /* 0x0003e20000000800 */
[----:B------:R-:W-:Y:S01]  /*1b1e0*/  PRMT R101, R75, 0x5410, R93 ;  /* 0x000054104b657816 */ /* 0x000fe2000000005d */
[--C-:B------:R-:W-:Y:S01]  /*1b1f0*/  FFMA.FTZ R75, R169, UR4, -R138.reuse ;  /* 0x00000004a94b7c23 */ /* 0x100fe2000801088a */
[----:B------:R-:W2:Y:S01]  /*1b200*/  LDSM.16.MT88.4 R92, [R185+0x7000] ;  /* 0x00700000b95c783b */ /* 0x000ea20000004200 */
[--C-:B------:R-:W-:Y:S01]  /*1b210*/  HSET2.LE.AND R74, R98, R237.reuse, PT ;  /* 0x000000ed624a7233 */ /* 0x100fe20003803000 */
[-C--:B---3--:R-:W-:Y:S05]  /*1b220*/  HMMA.16816.F32 R52, R80, R84.reuse, R52 ;  /* 0x000000545034723c */ /* 0x088fea0000001834 */
[----:B------:R3:W-:Y:S01]  /*1b230*/  MUFU.EX2 R152, R75 ;  /* 0x0000004b00987308 */ /* 0x0007e20000000800 */
[----:B------:R-:W-:Y:S02]  /*1b240*/  LOP3.LUT R79, R74, R79, RZ, 0xc0, !PT ;  /* 0x0000004f4a4f7212 */ /* 0x000fe400078ec0ff */
[----:B----4-:R-:W-:Y:S01]  /*1b250*/  F2FP.F16.F32.PACK_AB R74, R130, R131 ;  /* 0x00000083824a723e */ /* 0x010fe200000000ff */
[C---:B------:R-:W-:Y:S04]  /*1b260*/  HMMA.16816.F32 R56, R88.reuse, R84, R56 ;  /* 0x000000545838723c */ /* 0x040fe80000001838 */
[--C-:B-1----:R-:W-:Y:S02]  /*1b270*/  FFMA.FTZ R2, R181, UR4, -R137.reuse ;  /* 0x00000004b5027c23 */ /* 0x102fe40008010889 */
[-C--:B------:R-:W-:Y:S02]  /*1b280*/  HMMA.16816.F32 R60, R88, R86.reuse, R60 ;  /* 0x00000056583c723c */ /* 0x080fe4000000183c */
[----:B------:R1:W4:Y:S03]  /*1b290*/  MUFU.EX2 R155, R2 ;  /* 0x00000002009b7308 */ /* 0x0003260000000800 */
[----:B------:R-:W-:Y:S01]  /*1b2a0*/  FFMA.FTZ R85, R172, UR4, -R138 ;  /* 0x00000004ac557c23 */ /* 0x000fe2000801088a */
[----:B------:R-:W-:Y:S01]  /*1b2b0*/  HMMA.16816.F32 R64, R80, R86, R64 ;  /* 0x000000565040723c */ /* 0x000fe20000001840 */
[----:B------:R-:W-:Y:S05]  /*1b2c0*/  LDSM.16.MT88.4 R80, [R186+0x7000] ;  /* 0x00700000ba50783b */ /* 0x000fea0000004200 */
[----:B------:R4:W4:Y:S01]  /*1b2d0*/  MUFU.EX2 R151, R85 ;  /* 0x0000005500977308 */ /* 0x0009220000000800 */
[--C-:B------:R-:W-:Y:S01]  /*1b2e0*/  HSET2.LE.AND R84, R96, R237.reuse, PT ;  /* 0x000000ed60547233 */ /* 0x100fe20003803000 */
[----:B------:R-:W-:Y:S03]  /*1b2f0*/  FFMA.FTZ R137, R219, UR4, -R137 ;  /* 0x00000004db897c23 */ /* 0x000fe60008010889 */
[----:B---3--:R-:W-:Y:S01]  /*1b300*/  F2FP.F16.F32.PACK_AB R75, R128, R129 ;  /* 0x00000081804b723e */ /* 0x008fe200000000ff */
[----:B------:R-:W3:Y:S01]  /*1b310*/  LDSM.16.MT88.4 R96, [R188+0x7000] ;  /* 0x00700000bc60783b */ /* 0x000ee20000004200 */
[----:B------:R-:W-:Y:S01]  /*1b320*/  LOP3.LUT R77, R77, R74, RZ, 0xc0, !PT ;  /* 0x0000004a4d4d7212 */ /* 0x000fe200078ec0ff */
[----:B-----5:R-:W-:Y:S01]  /*1b330*/  FFMA.FTZ R68, R68, R123, R216 ;  /* 0x0000007b44447223 */ /* 0x020fe200000100d8 */
[--C-:B------:R-:W-:Y:S01]  /*1b340*/  HSET2.LE.AND R88, R103, R237.reuse, PT ;  /* 0x000000ed67587233 */ /* 0x100fe20003803000 */
[----:B------:R-:W5:Y:S01]  /*1b350*/  MUFU.EX2 R153, R137 ;  /* 0x0000008900997308 */ /* 0x000f620000000800 */
[----:B-1----:R-:W-:Y:S02]  /*1b360*/  F2FP.F16.F32.PACK_AB R2, R163, R164 ;  /* 0x000000a4a302723e */ /* 0x002fe400000000ff */
[----:B------:R-:W-:Y:S01]  /*1b370*/  LOP3.LUT R84, R84, R75, RZ, 0xc0, !PT ;  /* 0x0000004b54547212 */ /* 0x000fe200078ec0ff */
[----:B--2---:R-:W-:Y:S01]  /*1b380*/  FFMA.FTZ R69, R69, R223, R220 ;  /* 0x000000df45457223 */ /* 0x004fe200000100dc */
[----:B------:R-:W-:Y:S02]  /*1b390*/  LOP3.LUT R78, R78, R2, RZ, 0xc0, !PT ;  /* 0x000000024e4e7212 */ /* 0x000fe400078ec0ff */
[----:B------:R-:W-:Y:S02]  /*1b3a0*/  F2FP.F16.F32.PACK_AB R2, R159, R160 ;  /* 0x000000a09f02723e */ /* 0x000fe400000000ff */
[--C-:B----4-:R-:W-:Y:S02]  /*1b3b0*/  HSET2.LE.AND R85, R101, R237.reuse, PT ;  /* 0x000000ed65557233 */ /* 0x110fe40003803000 */
[----:B------:R-:W-:Y:S02]  /*1b3c0*/  LOP3.LUT R76, R76, R2, RZ, 0xc0, !PT ;  /* 0x000000024c4c7212 */ /* 0x000fe400078ec0ff */
[--C-:B------:R-:W-:Y:S02]  /*1b3d0*/  HSET2.LE.AND R74, R105, R237.reuse, PT ;  /* 0x000000ed694a7233 */ /* 0x100fe40003803000 */
[----:B------:R-:W-:Y:S02]  /*1b3e0*/  F2FP.F16.F32.PACK_AB R2, R126, R127 ;  /* 0x0000007f7e02723e */ /* 0x000fe400000000ff */
[----:B------:R-:W-:Y:S01]  /*1b3f0*/  F2FP.F16.F32.PACK_AB R89, R156, R124 ;  /* 0x0000007c9c59723e */ /* 0x000fe200000000ff */
[-C--:B------:R-:W-:Y:S05]  /*1b400*/  HMMA.16816.F32 R4, R76, R92.reuse, R4 ;  /* 0x0000005c4c04723c */ /* 0x080fea0000001804 */
[----:B------:R-:W-:Y:S02]  /*1b410*/  F2FP.F16.F32.PACK_AB R75, R158, R125 ;  /* 0x0000007d9e4b723e */ /* 0x000fe400000000ff */
[----:B------:R-:W-:Y:S01]  /*1b420*/  LOP3.LUT R85, R85, R2, RZ, 0xc0, !PT ;  /* 0x0000000255557212 */ /* 0x000fe200078ec0ff */
[----:B------:R-:W-:Y:S03]  /*1b430*/  FFMA.FTZ R2, R179, UR4, -R138 ;  /* 0x00000004b3027c23 */ /* 0x000fe6000801088a */
[----:B------:R-:W-:Y:S01]  /*1b440*/  LOP3.LUT R86, R74, R75, RZ, 0xc0, !PT ;  /* 0x0000004b4a567212 */ /* 0x000fe200078ec0ff */
[----:B------:R-:W-:Y:S01]  /*1b450*/  IMAD.WIDE.U32 R74, R107, -0x2daee0ad, RZ ;  /* 0xd2511f536b4a7825 */ /* 0x000fe200078e00ff */
[----:B------:R-:W-:Y:S01]  /*1b460*/  LOP3.LUT R87, R88, R89, RZ, 0xc0, !PT ;  /* 0x0000005958577212 */ /* 0x000fe200078ec0ff */
[----:B------:R1:W-:Y:S01]  /*1b470*/  MUFU.EX2 R150, R2 ;  /* 0x0000000200967308 */ /* 0x0003e20000000800 */
[----:B------:R-:W-:Y:S01]  /*1b480*/  LOP3.LUT R88, R109, UR19, R106, 0x96, !PT ;  /* 0x000000136d587c12 */ /* 0x000fe2000f8e966a */
[----:B------:R-:W-:Y:S01]  /*1b490*/  FFMA.FTZ R138, R213, UR4, -R138 ;  /* 0x00000004d58a7c23 */ /* 0x000fe2000801088a */
[----:B------:R-:W-:Y:S02]  /*1b4a0*/  LOP3.LUT R100, R75, UR11, R104, 0x96, !PT ;  /* 0x0000000b4b647c12 */ /* 0x000fe4000f8e9668 */
[--C-:B------:R-:W-:Y:S01]  /*1b4b0*/  SHF.R.U32.HI R91, RZ, 0x10, R74.reuse ;  /* 0x00000010ff5b7819 */ /* 0x100fe2000001164a */
[C---:B------:R-:W-:Y:S04]  /*1b4c0*/  HMMA.16816.F32 R8, R84.reuse, R92, R8 ;  /* 0x0000005c5408723c */ /* 0x040fe80000001808 */
[----:B------:R-:W2:Y:S01]  /*1b4d0*/  MUFU.EX2 R149, R138 ;  /* 0x0000008a00957308 */ /* 0x000ea20000000800 */
[----:B------:R-:W-:Y:S01]  /*1b4e0*/  LOP3.LUT R101, R74, 0xff, RZ, 0xc0, !PT ;  /* 0x000000ff4a657812 */ /* 0x000fe200078ec0ff */
[----:B------:R-:W-:Y:S01]  /*1b4f0*/  IMAD.WIDE.U32 R88, R88, -0x2daee0ad, RZ ;  /* 0xd2511f5358587825 */ /* 0x000fe200078e00ff */
[-C--:B------:R-:W-:Y:S04]  /*1b500*/  HMMA.16816.F32 R12, R84, R94.reuse, R12 ;  /* 0x0000005e540c723c */ /* 0x080fe8000000180c */
[----:B------:R-:W-:Y:S02]  /*1b510*/  LOP3.LUT R75, R74, 0xffff, RZ, 0xc0, !PT ;  /* 0x0000ffff4a4b7812 */ /* 0x000fe400078ec0ff */
[C---:B------:R-:W-:Y:S05]  /*1b520*/  HMMA.16816.F32 R16, R76.reuse, R94, R16 ;  /* 0x0000005e4c10723c */ /* 0x040fea0000001810 */
[----:B------:R-:W-:Y:S01]  /*1b530*/  SHF.R.U32.HI R93, RZ, 0x18, R74 ;  /* 0x00000018ff5d7819 */ /* 0x000fe2000001164a */
[-C--:B---3--:R-:W-:Y:S05]  /*1b540*/  HMMA.16816.F32 R20, R76, R96.reuse, R20 ;  /* 0x000000604c14723c */ /* 0x088fea0000001814 */
[----:B------:R-:W-:Y:S01]  /*1b550*/  FFMA.FTZ R74, R222, UR4, -R139 ;  /* 0x00000004de4a7c23 */ /* 0x000fe2000801088b */
[C---:B------:R-:W-:Y:S03]  /*1b560*/  HMMA.16816.F32 R24, R84.reuse, R96, R24 ;  /* 0x000000605418723c */ /* 0x040fe60000001818 */
[----:B------:R3:W-:Y:S02]  /*1b570*/  MUFU.EX2 R147, R74 ;  /* 0x0000004a00937308 */ /* 0x0007e40000000800 */
[----:B-1----:R-:W-:Y:S01]  /*1b580*/  LOP3.LUT R2, R89, UR11, R102, 0x96, !PT ;  /* 0x0000000b59027c12 */ /* 0x002fe2000f8e9666 */
[-C--:B------:R-:W-:Y:S05]  /*1b590*/  HMMA.16816.F32 R28, R84, R98.reuse, R28 ;  /* 0x00000062541c723c */ /* 0x080fea000000181c */
[----:B------:R-:W-:Y:S01]  /*1b5a0*/  LOP3.LUT R90, R88, 0xffff, RZ, 0xc0, !PT ;  /* 0x0000ffff585a7812 */ /* 0x000fe200078ec0ff */
[C---:B------:R-:W-:Y:S05]  /*1b5b0*/  HMMA.16816.F32 R32, R76.reuse, R98, R32 ;  /* 0x000000624c20723c */ /* 0x040fea0000001820 */
[----:B------:R-:W-:Y:S01]  /*1b5c0*/  SHF.R.U32.HI R89, RZ, 0x8, R75 ;  /* 0x00000008ff597819 */ /* 0x000fe2000001164b */
[-C--:B------:R-:W-:Y:S05]  /*1b5d0*/  HMMA.16816.F32 R36, R76, R80.reuse, R36 ;  /* 0x000000504c24723c */ /* 0x080fea0000001824 */
[----:B---3--:R-:W-:Y:S01]  /*1b5e0*/  FFMA.FTZ R74, R177, UR4, -R139 ;  /* 0x00000004b14a7c23 */ /* 0x008fe2000801088b */
[C---:B------:R-:W-:Y:S03]  /*1b5f0*/  HMMA.16816.F32 R40, R84.reuse, R80, R40 ;  /* 0x000000505428723c */ /* 0x040fe60000001828 */
[----:B------:R1:W3:Y:S02]  /*1b600*/  MUFU.EX2 R146, R74 ;  /* 0x0000004a00927308 */ /* 0x0002e40000000800 */
[----:B------:R-:W-:Y:S01]  /*1b610*/  LOP3.LUT R75, R91, 0xff, RZ, 0xc0, !PT ;  /* 0x000000ff5b4b7812 */ /* 0x000fe200078ec0ff */
[-C--:B------:R-:W-:Y:S05]  /*1b620*/  HMMA.16816.F32 R44, R84, R82.reuse, R44 ;  /* 0x00000052542c723c */ /* 0x080fea000000182c */
[----:B------:R-:W-:Y:S01]  /*1b630*/  PRMT R143, R75, 0x5410, R93 ;  /* 0x000054104b8f7816 */ /* 0x000fe2000000005d */
[C---:B------:R-:W-:Y:S05]  /*1b640*/  HMMA.16816.F32 R48, R76.reuse, R82, R48 ;  /* 0x000000524c30723c */ /* 0x040fea0000001830 */
[----:B------:R-:W-:Y:S01]  /*1b650*/  FFMA.FTZ R75, R227, UR4, -R148 ;  /* 0x00000004e34b7c23 */ /* 0x000fe20008010894 */
[--C-:B------:R-:W-:Y:S02]  /*1b660*/  SHF.R.U32.HI R92, RZ, 0x10, R88.reuse ;  /* 0x00000010ff5c7819 */ /* 0x100fe40000011658 */
[----:B-1----:R-:W-:Y:S01]  /*1b670*/  LOP3.LUT R74, R100, 0xffff, RZ, 0xc0, !PT ;  /* 0x0000ffff644a7812 */ /* 0x002fe200078ec0ff */
[----:B------:R1:W-:Y:S02]  /*1b680*/  MUFU.EX2 R145, R75 ;  /* 0x0000004b00917308 */ /* 0x0003e40000000800 */
[----:B------:R-:W-:Y:S02]  /*1b690*/  SHF.R.U32.HI R91, RZ, 0x18, R88 ;  /* 0x00000018ff5b7819 */ /* 0x000fe40000011658 */
[----:B------:R-:W-:Y:S02]  /*1b6a0*/  LOP3.LUT R94, R88, 0xff, RZ, 0xc0, !PT ;  /* 0x000000ff585e7812 */ /* 0x000fe400078ec0ff */
[----:B------:R-:W-:Y:S02]  /*1b6b0*/  LOP3.LUT R88, R92, 0xff, RZ, 0xc0, !PT ;  /* 0x000000ff5c587812 */ /* 0x000fe400078ec0ff */
[----:B------:R-:W-:Y:S01]  /*1b6c0*/  SHF.R.U32.HI R92, RZ, 0x8, R74 ;  /* 0x00000008ff5c7819 */ /* 0x000fe2000001164a */
[----:B------:R-:W-:Y:S01]  /*1b6d0*/  FFMA.FTZ R74, R234, UR4, -R148 ;  /* 0x00000004ea4a7c23 */ /* 0x000fe20008010894 */
[----:B------:R-:W-:Y:S02]  /*1b6e0*/  PRMT R101, R101, 0x5410, R89 ;  /* 0x0000541065657816 */ /* 0x000fe40000000059 */
[----:B------:R-:W-:Y:S01]  /*1b6f0*/  SHF.R.U32.HI R89, RZ, 0x8, R90 ;  /* 0x00000008ff597819 */ /* 0x000fe2000001165a */
[----:B------:R4:W3:Y:S01]  /*1b700*/  MUFU.EX2 R144, R74 ;  /* 0x0000004a00907308 */ /* 0x0008e20000000800 */
[----:B------:R-:W-:Y:S02]  /*1b710*/  PRMT R135, R88, 0x5410, R91 ;  /* 0x0000541058877816 */ /* 0x000fe4000000005b */
[----:B------:R-:W-:Y:S01]  /*1b720*/  PRMT R134, R94, 0x5410, R89 ;  /* 0x000054105e867816 */ /* 0x000fe20000000059 */
[--C-:B-1----:R-:W-:Y:S01]  /*1b730*/  FFMA.FTZ R75, R217, UR4, -R139.reuse ;  /* 0x00000004d94b7c23 */ /* 0x102fe2000801088b */
[----:B------:R-:W1:Y:S01]  /*1b740*/  LDSM.16.MT88.4 R88, [R187+0x7000] ;  /* 0x00700000bb58783b */ /* 0x000e620000004200 */
[----:B------:R-:W-:Y:S01]  /*1b750*/  LOP3.LUT R93, R100, 0xff, RZ, 0xc0, !PT ;  /* 0x000000ff645d7812 */ /* 0x000fe200078ec0ff */
[----:B------:R-:W-:Y:S03]  /*1b760*/  FFMA.FTZ R139, R235, UR4, -R139 ;  /* 0x00000004eb8b7c23 */ /* 0x000fe6000801088b */
[----:B------:R5:W-:Y:S01]  /*1b770*/  MUFU.EX2 R138, R75 ;  /* 0x0000004b008a7308 */ /* 0x000be20000000800 */
[C---:B------:R-:W-:Y:S02]  /*1b780*/  LOP3.LUT R95, R2.reuse, 0xff, RZ, 0xc0, !PT ;  /* 0x000000ff025f7812 */ /* 0x040fe400078ec0ff */
[----:B------:R-:W-:Y:S02]  /*1b790*/  PRMT R140, R93, 0x5410, R92 ;  /* 0x000054105d8c7816 */ /* 0x000fe4000000005c */
[--C-:B------:R-:W-:Y:S02]  /*1b7a0*/  SHF.R.U32.HI R92, RZ, 0x10, R100.reuse ;  /* 0x00000010ff5c7819 */ /* 0x100fe40000011664 */
[----:B------:R-:W-:Y:S03]  /*1b7b0*/  SHF.R.U32.HI R100, RZ, 0x18, R100 ;  /* 0x00000018ff647819 */ /* 0x000fe60000011664 */
[----:B------:R-:W3:Y:S01]  /*1b7c0*/  MUFU.EX2 R139, R139 ;  /* 0x0000008b008b7308 */ /* 0x000ee20000000800 */
[----:B----4-:R-:W-:Y:S02]  /*1b7d0*/  LOP3.LUT R74, R2, 0xffff, RZ, 0xc0, !PT ;  /* 0x0000ffff024a7812 */ /* 0x010fe400078ec0ff */
[----:B------:R-:W-:Y:S02]  /*1b7e0*/  LOP3.LUT R94, R92, 0xff, RZ, 0xc0, !PT ;  /* 0x000000ff5c5e7812 */ /* 0x000fe400078ec0ff */
[----:B------:R-:W-:Y:S02]  /*1b7f0*/  SHF.R.U32.HI R93, RZ, 0x10, R2 ;  /* 0x00000010ff5d7819 */ /* 0x000fe40000011602 */
[----:B------:R-:W-:Y:S02]  /*1b800*/  SHF.R.U32.HI R92, RZ, 0x8, R74 ;  /* 0x00000008ff5c7819 */ /* 0x000fe4000001164a */
[----:B------:R-:W-:Y:S02]  /*1b810*/  SHF.R.U32.HI R74, RZ, 0x18, R2 ;  /* 0x00000018ff4a7819 */ /* 0x000fe40000011602 */
[----:B------:R-:W-:Y:S02]  /*1b820*/  LOP3.LUT R2, R93, 0xff, RZ, 0xc0, !PT ;  /* 0x000000ff5d027812 */ /* 0x000fe400078ec0ff */
[----:B------:R-:W-:Y:S02]  /*1b830*/  PRMT R141, R94, 0x5410, R100 ;  /* 0x000054105e8d7816 */ /* 0x000fe40000000064 */
[----:B-----5:R-:W-:Y:S02]  /*1b840*/  PRMT R75, R95, 0x5410, R92 ;  /* 0x000054105f4b7816 */ /* 0x020fe4000000005c */
[----:B------:R-:W4:Y:S01]  /*1b850*/  LDSM.16.MT88.4 R92, [R185+0x7800] ;  /* 0x00780000b95c783b */ /* 0x000f220000004200 */
[----:B------:R-:W-:Y:S01]  /*1b860*/  PRMT R133, R2, 0x5410, R74 ;  /* 0x0000541002857816 */ /* 0x000fe2000000004a */
[--C-:B------:R-:W-:Y:S01]  /*1b870*/  FFMA.FTZ R74, R236, UR4, -R148.reuse ;  /* 0x00000004ec4a7c23 */ /* 0x100fe20008010894 */
[----:B------:R-:W-:Y:S01]  /*1b880*/  FFMA.FTZ R148, R136, UR4, -R148 ;  /* 0x0000000488947c23 */ /* 0x000fe20008010894 */
[--C-:B------:R-:W-:Y:S02]  /*1b890*/  HSET2.LE.AND R2, R101, R237.reuse, PT ;  /* 0x000000ed65027233 */ /* 0x100fe40003803000 */
[----:B------:R5:W-:Y:S01]  /*1b8a0*/  MUFU.EX2 R137, R74 ;  /* 0x0000004a00897308 */ /* 0x000be20000000800 */
[--C-:B------:R-:W-:Y:S01]  /*1b8b0*/  HSET2.LE.AND R80, R75, R237.reuse, PT ;  /* 0x000000ed4b507233 */ /* 0x100fe20003803000 */
[----:B------:R-:W4:Y:S01]  /*1b8c0*/  LDSM.16.MT88.4 R100, [R188+0x7800] ;  /* 0x00780000bc64783b */ /* 0x000f220000004200 */
[----:B------:R-:W-:Y:S02]  /*1b8d0*/  F2FP.F16.F32.PACK_AB R142, R155, R157 ;  /* 0x0000009d9b8e723e */ /* 0x000fe400000000ff */
[--C-:B------:R-:W-:Y:S01]  /*1b8e0*/  HSET2.LE.AND R143, R143, R237.reuse, PT ;  /* 0x000000ed8f8f7233 */ /* 0x100fe20003803000 */
[-C--:B-1----:R-:W-:Y:S04]  /*1b8f0*/  HMMA.16816.F32 R52, R76, R88.reuse, R52 ;  /* 0x000000584c34723c */ /* 0x082fe80000001834 */
[----:B------:R-:W1:Y:S01]  /*1b900*/  MUFU.EX2 R148, R148 ;  /* 0x0000009400947308 */ /* 0x000e620000000800 */
[----:B------:R-:W-:Y:S02]  /*1b910*/  LOP3.LUT R142, R2, R142, RZ, 0xc0, !PT ;  /* 0x0000008e028e7212 */ /* 0x000fe400078ec0ff */
[--C-:B------:R-:W-:Y:S01]  /*1b920*/  HSET2.LE.AND R140, R140, R237.reuse, PT ;  /* 0x000000ed8c8c7233 */ /* 0x100fe20003803000 */
[C---:B------:R-:W-:Y:S04]  /*1b930*/  HMMA.16816.F32 R56, R84.reuse, R88, R56 ;  /* 0x000000585438723c */ /* 0x040fe80000001838 */
[--C-:B------:R-:W-:Y:S02]  /*1b940*/  HSET2.LE.AND R141, R141, R237.reuse, PT ;  /* 0x000000ed8d8d7233 */ /* 0x100fe40003803000 */
[-C--:B------:R-:W-:Y:S05]  /*1b950*/  HMMA.16816.F32 R60, R84, R90.reuse, R60 ;  /* 0x0000005a543c723c */ /* 0x080fea000000183c */
[----:B------:R-:W-:Y:S01]  /*1b960*/  F2FP.F16.F32.PACK_AB R2, R151, R152 ;  /* 0x000000989702723e */ /* 0x000fe200000000ff */
[----:B------:R-:W-:Y:S05]  /*1b970*/  HMMA.16816.F32 R64, R76, R90, R64 ;  /* 0x0000005a4c40723c */ /* 0x000fea0000001840 */
[----:B-----5:R-:W-:Y:S02]  /*1b980*/  F2FP.F16.F32.PACK_AB R74, R153, R154 ;  /* 0x0000009a994a723e */ /* 0x020fe400000000ff */
[----:B--2---:R-:W-:Y:S04]  /*1b990*/  F2FP.F16.F32.PACK_AB R75, R149, R150 ;  /* 0x00000096954b723e */ /* 0x004fe800000000ff */
[----:B------:R-:W-:Y:S02]  /*1b9a0*/  LOP3.LUT R143, R143, R2, RZ, 0xc0, !PT ;  /* 0x000000028f8f7212 */ /* 0x000fe400078ec0ff */
[----:B------:R-:W-:Y:S02]  /*1b9b0*/  LOP3.LUT R140, R140, R74, RZ, 0xc0, !PT ;  /* 0x0000004a8c8c7212 */ /* 0x000fe400078ec0ff */
[----:B------:R-:W-:Y:S02]  /*1b9c0*/  LOP3.LUT R141, R141, R75, RZ, 0xc0, !PT ;  /* 0x0000004b8d8d7212 */ /* 0x000fe400078ec0ff */
[----:B---3--:R-:W-:Y:S02]  /*1b9d0*/  F2FP.F16.F32.PACK_AB R132, R146, R147 ;  /* 0x000000939284723e */ /* 0x008fe400000000ff */
[--C-:B------:R-:W-:Y:S02]  /*1b9e0*/  HSET2.LE.AND R134, R134, R237.reuse, PT ;  /* 0x000000ed86867233 */ /* 0x100fe40003803000 */
[--C-:B------:R-:W-:Y:S02]  /*1b9f0*/  HSET2.LE.AND R133, R133, R237.reuse, PT ;  /* 0x000000ed85857233 */ /* 0x100fe40003803000 */
[----:B------:R-:W-:Y:S02]  /*1ba00*/  HSET2.LE.AND R135, R135, R237, PT ;  /* 0x000000ed87877233 */ /* 0x000fe40003803000 */
[----:B------:R-:W-:Y:S02]  /*1ba10*/  F2FP.F16.F32.PACK_AB R2, R144, R145 ;  /* 0x000000919002723e */ /* 0x000fe400000000ff */
[----:B------:R-:W-:Y:S02]  /*1ba20*/  F2FP.F16.F32.PACK_AB R74, R139, R138 ;  /* 0x0000008a8b4a723e */ /* 0x000fe400000000ff */
[----:B-1----:R-:W-:Y:S02]  /*1ba30*/  F2FP.F16.F32.PACK_AB R75, R148, R137 ;  /* 0x00000089944b723e */ /* 0x002fe400000000ff */
[----:B------:R-:W-:Y:S02]  /*1ba40*/  LOP3.LUT R132, R80, R132, RZ, 0xc0, !PT ;  /* 0x0000008450847212 */ /* 0x000fe400078ec0ff */
[-C--:B----4-:R-:W-:Y:S01]  /*1ba50*/  HMMA.16816.F32 R80, R140, R92.reuse, R4 ;  /* 0x0000005c8c50723c */ /* 0x090fe20000001804 */
[----:B------:R-:W1:Y:S04]  /*1ba60*/  LDSM.16.MT88.4 R4, [R187+0x7800] ;  /* 0x00780000bb04783b */ /* 0x000e680000004200 */
[----:B------:R-:W-:Y:S01]  /*1ba70*/  LOP3.LUT R133, R133, R2, RZ, 0xc0, !PT ;  /* 0x0000000285857212 */ /* 0x000fe200078ec0ff */
[----:B------:R-:W-:Y:S01]  /*1ba80*/  FFMA.FTZ R2, R3, R121, R122 ;  /* 0x0000007903027223 */ /* 0x000fe2000001007a */
[----:B------:R-:W-:Y:S01]  /*1ba90*/  LOP3.LUT R134, R134, R74, RZ, 0xc0, !PT ;  /* 0x0000004a86867212 */ /* 0x000fe200078ec0ff */
[----:B------:R-:W-:Y:S03]  /*1baa0*/  FFMA.FTZ R3, R0, R214, R252 ;  /* 0x000000d600037223 */ /* 0x000fe600000100fc */
        /* <DEDUP_REMOVED lines=85> */
.L_x_2144:
[----:B------:R-:W3:Y:S01]  /*1c000*/  LDL.LU R6, [R1+0x50] ;  /* 0x0000500001067983 */ /* 0x000ee20000300800 */
[----:B------:R-:W-:-:S03]  /*1c010*/  ULDC UR4, c[0x0][0x38c] ;  /* 0x0000e30000047ab9 */ /* 0x000fc60000000800 */
[----:B--2---:R-:W2:Y:S04]  /*1c020*/  LDL.LU R2, [R1+0x54] ;  /* 0x0000540001027983 */ /* 0x004ea80000300800 */
[----:B------:R-:W4:Y:S04]  /*1c030*/  LDL.LU R5, [R1+0x58] ;  /* 0x0000580001057983 */ /* 0x000f280000300800 */
[----:B------:R-:W5:Y:S01]  /*1c040*/  LDL.LU R8, [R1+0x5c] ;  /* 0x00005c0001087983 */ /* 0x000f620000300800 */
[----:B------:R-:W-:Y:S01]  /*1c050*/  UMOV UR6, 0x400 ;  /* 0x0000040000067882 */ /* 0x000fe20000000000 */
[----:B------:R-:W-:Y:S01]  /*1c060*/  UISETP.NE.AND UP0, UPT, UR13, -0x1, UPT ;  /* 0xffffffff0d00788c */ /* 0x000fe2000bf05270 */
[----:B------:R-:W1:Y:S02]  /*1c070*/  S2R R31, SR_TID.X ;  /* 0x00000000001f7919 */ /* 0x000e640000002100 */
[----:B-1----:R-:W-:Y:S01]  /*1c080*/  SHF.R.S32.HI R30, RZ, 0x1f, R31 ;  /* 0x0000001fff1e7819 */ /* 0x002fe2000001141f */
[----:B---3--:R-:W1:Y:S04]  /*1c090*/  SHFL.BFLY PT, R0, R6, 0x2, 0x1f ;  /* 0x0c401f0006007f89 */ /* 0x008e6800000e0000 */
[----:B--2---:R-:W2:Y:S04]  /*1c0a0*/  SHFL.BFLY PT, R4, R2, 0x2, 0x1f ;  /* 0x0c401f0002047f89 */ /* 0x004ea800000e0000 */
[----:B----4-:R-:W3:Y:S01]  /*1c0b0*/  SHFL.BFLY PT, R3, R5, 0x2, 0x1f ;  /* 0x0c401f0005037f89 */ /* 0x010ee200000e0000 */
        /* <DEDUP_REMOVED lines=8> */
[----:B------:R-:W-:-:S02]  /*1c140*/  LEA.HI R7, R30, R31, RZ, 0x2 ;  /* 0x0000001f1e077211 */ /* 0x000fc400078f10ff */
[----:B------:R-:W-:Y:S01]  /*1c150*/  LEA.HI R30, R30, R31, RZ, 0x5 ;  /* 0x0000001f1e1e7211 */ /* 0x000fe200078f28ff */
[----:B--2---:R-:W-:Y:S01]  /*1c160*/  FADD.FTZ R2, R2, R8 ;  /* 0x0000000802027221 */ /* 0x004fe20000010000 */
[----:B------:R-:W-:Y:S02]  /*1c170*/  FSETP.NE.FTZ.AND P4, PT, R26, RZ, PT ;  /* 0x000000ff1a00720b */ /* 0x000fe40003f95000 */
[--C-:B------:R-:W-:Y:S01]  /*1c180*/  SHF.R.S32.HI R0, RZ, 0x2, R7.reuse ;  /* 0x00000002ff007819 */ /* 0x100fe20000011407 */
[----:B---3--:R-:W-:Y:S01]  /*1c190*/  FADD.FTZ R27, R4, R6 ;  /* 0x00000006041b7221 */ /* 0x008fe20000010000 */
[----:B------:R-:W1:Y:S01]  /*1c1a0*/  SHFL.BFLY PT, R9, R2, 0x1, 0x1f ;  /* 0x0c201f0002097f89 */ /* 0x000e6200000e0000 */
[----:B------:R-:W-:Y:S01]  /*1c1b0*/  SHF.R.S32.HI R6, RZ, 0x1f, R7 ;  /* 0x0000001fff067819 */ /* 0x000fe20000011407 */
[----:B----4-:R-:W-:Y:S01]  /*1c1c0*/  FADD.FTZ R29, R3, R5 ;  /* 0x00000005031d7221 */ /* 0x010fe20000010000 */
[----:B------:R-:W-:Y:S02]  /*1c1d0*/  LOP3.LUT R3, R7, 0x3ffffffc, RZ, 0xc0, !PT ;  /* 0x3ffffffc07037812 */ /* 0x000fe400078ec0ff */
[----:B------:R-:W-:-:S02]  /*1c1e0*/  FSETP.NE.FTZ.AND P3, PT, R27, RZ, PT ;  /* 0x000000ff1b00720b */ /* 0x000fc40003f75000 */
[----:B------:R-:W-:Y:S02]  /*1c1f0*/  FSETP.NE.FTZ.AND P6, PT, R29, RZ, PT ;  /* 0x000000ff1d00720b */ /* 0x000fe40003fd5000 */
[----:B------:R-:W-:Y:S02]  /*1c200*/  MOV R4, 0x3f800000 ;  /* 0x3f80000000047802 */ /* 0x000fe40000000f00 */
[----:B------:R-:W-:Y:S02]  /*1c210*/  SHF.R.S32.HI R7, RZ, 0x5, R30 ;  /* 0x00000005ff077819 */ /* 0x000fe4000001141e */
[----:B------:R-:W-:Y:S02]  /*1c220*/  IADD3 R3, -R3, R31, RZ ;  /* 0x0000001f03037210 */ /* 0x000fe40007ffe1ff */
[----:B------:R-:W-:Y:S01]  /*1c230*/  MOV R5, 0x3f800000 ;  /* 0x3f80000000057802 */ /* 0x000fe20000000f00 */
[----:B------:R-:W2:Y:S01]  /*1c240*/  @P4 MUFU.RCP R4, R26 ;  /* 0x0000001a00044308 */ /* 0x000ea20000001000 */
[----:B------:R-:W-:-:S02]  /*1c250*/  LEA R15, R7, R3, 0x9 ;  /* 0x00000003070f7211 */ /* 0x000fc400078e48ff */
[----:B------:R-:W-:Y:S02]  /*1c260*/  MOV R3, 0x3f800000 ;  /* 0x3f80000000037802 */ /* 0x000fe40000000f00 */
[----:B------:R-:W-:Y:S01]  /*1c270*/  MOV R7, 0x3f800000 ;  /* 0x3f80000000077802 */ /* 0x000fe20000000f00 */
[----:B-1----:R-:W-:Y:S02]  /*1c280*/  FADD.FTZ R28, R2, R9 ;  /* 0x00000009021c7221 */ /* 0x002fe40000010000 */
[----:B------:R-:W1:Y:S01]  /*1c290*/  @P3 MUFU.RCP R5, R27 ;  /* 0x0000001b00053308 */ /* 0x000e620000001000 */
[----:B------:R-:W-:Y:S02]  /*1c2a0*/  LEA.HI R6, R6, R0, RZ, 0x3 ;  /* 0x0000000006067211 */ /* 0x000fe400078f18ff */
[----:B------:R-:W-:Y:S02]  /*1c2b0*/  FSETP.NE.FTZ.AND P5, PT, R28, RZ, PT ;  /* 0x000000ff1c00720b */ /* 0x000fe40003fb5000 */
[----:B------:R-:W-:-:S03]  /*1c2c0*/  LOP3.LUT R8, R6, 0xfffffff8, RZ, 0xc0, !PT ;  /* 0xfffffff806087812 */ /* 0x000fc600078ec0ff */
[----:B------:R-:W3:Y:S01]  /*1c2d0*/  @P6 MUFU.RCP R3, R29 ;  /* 0x0000001d00036308 */ /* 0x000ee20000001000 */
[----:B------:R-:W-:Y:S01]  /*1c2e0*/  IADD3 R8, R0, -R8, RZ ;  /* 0x8000000800087210 */ /* 0x000fe20007ffe0ff */
[----:B--2---:R-:W-:-:S03]  /*1c2f0*/  FMUL.FTZ R0, R4, UR4 ;  /* 0x0000000404007c20 */ /* 0x004fc60008410000 */
[----:B------:R-:W-:Y:S01]  /*1c300*/  R2P PR, R8, 0x6 ;  /* 0x0000000608007804 */ /* 0x000fe20000000000 */
        /* <DEDUP_REMOVED lines=17> */
[----:B-1----:R-:W-:Y:S01]  /*1c420*/  FMUL.FTZ R2, R5, UR4 ;  /* 0x0000000405027c20 */ /* 0x002fe20008410000 */
[----:B---3--:R-:W-:Y:S01]  /*1c430*/  FMUL.FTZ R0, R3, UR4 ;  /* 0x0000000403007c20 */ /* 0x008fe20008410000 */
        /* <DEDUP_REMOVED lines=38> */
[----:B------:R-:W-:Y:S01]  /*1c6a0*/  LEA.HI R2, R2, R2, RZ, 0x1d ;  /* 0x0000000202027211 */ /* 0x000fe200078fe8ff */
[C---:B------:R-:W-:Y:S01]  /*1c6b0*/  FMUL.FTZ R78, R7.reuse, R78 ;  /* 0x0000004e074e7220 */ /* 0x040fe20000410000 */
[----:B------:R-:W-:Y:S01]  /*1c6c0*/  ISETP.NE.U32.AND P0, PT, R0, 0x1, PT ;  /* 0x000000010000780c */ /* 0x000fe20003f05070 */
[C---:B------:R-:W-:Y:S01]  /*1c6d0*/  FMUL.FTZ R79, R7.reuse, R79 ;  /* 0x0000004f074f7220 */ /* 0x040fe20000410000 */
[----:B------:R-:W-:Y:S01]  /*1c6e0*/  MOV R0, 0x10 ;  /* 0x0000001000007802 */ /* 0x000fe20000000f00 */
[----:B------:R-:W-:Y:S01]  /*1c6f0*/  FMUL.FTZ R90, R7, R90 ;  /* 0x0000005a075a7220 */ /* 0x000fe20000410000 */
[----:B------:R-:W-:Y:S01]  /*1c700*/  LEA R2, R15, R2, 0x1 ;  /* 0x000000020f027211 */ /* 0x000fe200078e08ff */
[C---:B------:R-:W-:Y:S01]  /*1c710*/  FMUL.FTZ R91, R7.reuse, R91 ;  /* 0x0000005b075b7220 */ /* 0x040fe20000410000 */
[----:B------:R-:W-:Y:S01]  /*1c720*/  SEL R15, R0, 0xfffffff0, P0 ;  /* 0xfffffff0000f7807 */ /* 0x000fe20000000000 */
[C---:B------:R-:W-:Y:S01]  /*1c730*/  FMUL.FTZ R94, R7.reuse, R94 ;  /* 0x0000005e075e7220 */ /* 0x040fe20000410000 */
[----:B------:R-:W-:Y:S01]  /*1c740*/  LEA R2, R2, UR4, 0x1 ;  /* 0x0000000402027c11 */ /* 0x000fe2000f8e08ff */
[C---:B------:R-:W-:Y:S01]  /*1c750*/  FMUL.FTZ R19, R7.reuse, R95 ;  /* 0x0000005f07137220 */ /* 0x040fe20000410000 */
[----:B------:R-:W-:Y:S01]  /*1c760*/  F2FP.F16.F32.PACK_AB R6, R6, R80 ;  /* 0x000000500606723e */ /* 0x000fe200000000ff */
[----:B------:R-:W-:Y:S01]  /*1c770*/  FMUL.FTZ R106, R7, R106 ;  /* 0x0000006a076a7220 */ /* 0x000fe20000410000 */
[----:B------:R-:W-:Y:S01]  /*1c780*/  F2FP.F16.F32.PACK_AB R5, R5, R82 ;  /* 0x000000520505723e */ /* 0x000fe200000000ff */
[C---:B------:R-:W-:Y:S01]  /*1c790*/  FMUL.FTZ R16, R7.reuse, R107 ;  /* 0x0000006b07107220 */ /* 0x040fe20000410000 */
[----:B------:R-:W-:Y:S01]  /*1c7a0*/  F2FP.F16.F32.PACK_AB R4, R4, R84 ;  /* 0x000000540404723e */ /* 0x000fe200000000ff */
[----:B------:R-:W-:Y:S01]  /*1c7b0*/  STS [R2], R6 ;  /* 0x0000000602007388 */ /* 0x000fe20000000800 */
[----:B------:R-:W-:Y:S01]  /*1c7c0*/  IADD3 R3, R2, R15, RZ ;  /* 0x0000000f02037210 */ /* 0x000fe20007ffe0ff */
[C---:B------:R-:W-:Y:S01]  /*1c7d0*/  FMUL.FTZ R110, R7.reuse, R110 ;  /* 0x0000006e076e7220 */ /* 0x040fe20000410000 */
[----:B------:R-:W-:Y:S01]  /*1c7e0*/  MOV R0, 0x20 ;  /* 0x0000002000007802 */ /* 0x000fe20000000f00 */
[----:B------:R-:W-:Y:S01]  /*1c7f0*/  STS [R2+0x400], R5 ;  /* 0x0004000502007388 */ /* 0x000fe20000000800 */
[----:B------:R-:W-:Y:S01]  /*1c800*/  F2FP.F16.F32.PACK_AB R14, R14, R86 ;  /* 0x000000560e0e723e */ /* 0x000fe200000000ff */
[----:B------:R-:W-:Y:S01]  /*1c810*/  FMUL.FTZ R10, R7, R111 ;  /* 0x0000006f070a7220 */ /* 0x000fe20000410000 */
[----:B------:R-:W-:Y:S01]  /*1c820*/  F2FP.F16.F32.PACK_AB R25, R25, R76 ;  /* 0x0000004c1919723e */ /* 0x000fe200000000ff */
[----:B------:R1:W-:Y:S01]  /*1c830*/  STS [R3], R4 ;  /* 0x0000000403007388 */ /* 0x0003e20000000800 */
[----:B------:R-:W-:Y:S01]  /*1c840*/  F2FP.F16.F32.PACK_AB R78, R79, R78 ;  /* 0x0000004e4f4e723e */ /* 0x000fe200000000ff */
[----:B------:R-:W-:Y:S01]  /*1c850*/  @UP0 ULDC.64 UR6, c[0x0][0x298] ;  /* 0x0000a60000060ab9 */ /* 0x000fe20000000a00 */
[----:B------:R-:W-:Y:S01]  /*1c860*/  F2FP.F16.F32.PACK_AB R24, R24, R88 ;  /* 0x000000581818723e */ /* 0x000fe200000000ff */
[----:B------:R-:W-:Y:S01]  /*1c870*/  STS [R3+0x400], R14 ;  /* 0x0004000e03007388 */ /* 0x000fe20000000800 */
[----:B------:R-:W-:Y:S01]  /*1c880*/  F2FP.F16.F32.PACK_AB R91, R91, R90 ;  /* 0x0000005a5b5b723e */ /* 0x000fe200000000ff */
[----:B------:R-:W-:Y:S01]  /*1c890*/  @UP0 UIMAD.WIDE.U32 UR10, UR13, UR6, URZ ;  /* 0x000000060d0a02a5 */ /* 0x000fe2000f8e003f */
[----:B------:R-:W-:Y:S01]  /*1c8a0*/  F2FP.F16.F32.PACK_AB R22, R22, R96 ;  /* 0x000000601616723e */ /* 0x000fe200000000ff */
[----:B------:R-:W-:Y:S01]  /*1c8b0*/  STS [R2+0x2000], R25 ;  /* 0x0020001902007388 */ /* 0x000fe20000000800 */
[----:B------:R-:W-:Y:S01]  /*1c8c0*/  F2FP.F16.F32.PACK_AB R21, R21, R98 ;  /* 0x000000621515723e */ /* 0x000fe200000000ff */
[C---:B------:R-:W-:Y:S01]  /*1c8d0*/  FMUL.FTZ R122, R7.reuse, R122 ;  /* 0x0000007a077a7220 */ /* 0x040fe20000410000 */
[----:B------:R-:W-:Y:S01]  /*1c8e0*/  PLOP3.LUT P0, PT, PT, PT, UP0, 0x80, 0x0 ;  /* 0x000000000000781c */ /* 0x000fe20003f0f008 */
        /* <DEDUP_REMOVED lines=11> */
[----:B------:R-:W-:Y:S01]  /*1c9a0*/  F2FP.F16.F32.PACK_AB R16, R16, R106 ;  /* 0x0000006a1010723e */ /* 0x000fe200000000ff */
[----:B------:R-:W-:Y:S01]  /*1c9b0*/  FMUL.FTZ R134, R7, R134 ;  /* 0x0000008607867220 */ /* 0x000fe20000410000 */
[----:B-1----:R-:W-:Y:S01]  /*1c9c0*/  SEL R4, R0, 0xffffffe0, !P1 ;  /* 0xffffffe000047807 */ /* 0x002fe20004800000 */
[----:B------:R-:W-:Y:S01]  /*1c9d0*/  @UP0 UIMAD UR8, UR13, UR7, UR11 ;  /* 0x000000070d0802a4 */ /* 0x000fe2000f8e020b */
[----:B------:R-:W-:-:S02]  /*1c9e0*/  IADD3 R0, R2, 0x40, RZ ;  /* 0x0000004002007810 */ /* 0x000fc40007ffe0ff */
[CC--:B------:R-:W-:Y:S02]  /*1c9f0*/  IADD3 R6, R2.reuse, R4.reuse, RZ ;  /* 0x0000000402067210 */ /* 0x0c0fe40007ffe0ff */
[----:B------:R-:W-:Y:S02]  /*1ca00*/  IADD3 R5, R3, R4, RZ ;  /* 0x0000000403057210 */ /* 0x000fe40007ffe0ff */
[----:B------:R-:W-:Y:S01]  /*1ca10*/  F2FP.F16.F32.PACK_AB R13, R13, R112 ;  /* 0x000000700d0d723e */ /* 0x000fe200000000ff */
[----:B------:R-:W-:Y:S01]  /*1ca20*/  STS [R6], R22 ;  /* 0x0000001606007388 */ /* 0x000fe20000000800 */
[----:B------:R-:W-:Y:S02]  /*1ca30*/  @P2 IADD3 R0, R2, -0x40, RZ ;  /* 0xffffffc002002810 */ /* 0x000fe40007ffe0ff */
[----:B------:R-:W-:Y:S01]  /*1ca40*/  F2FP.F16.F32.PACK_AB R12, R12, R114 ;  /* 0x000000720c0c723e */ /* 0x000fe200000000ff */
[----:B------:R-:W-:Y:S01]  /*1ca50*/  STS [R6+0x400], R21 ;  /* 0x0004001506007388 */ /* 0x000fe20000000800 */
[----:B------:R-:W-:-:S02]  /*1ca60*/  F2FP.F16.F32.PACK_AB R9, R9, R116 ;  /* 0x000000740909723e */ /* 0x000fc400000000ff */
[----:B------:R-:W-:Y:S01]  /*1ca70*/  F2FP.F16.F32.PACK_AB R8, R119, R118 ;  /* 0x000000767708723e */ /* 0x000fe200000000ff */
[----:B------:R-:W-:Y:S01]  /*1ca80*/  STS [R5], R18 ;  /* 0x0000001205007388 */ /* 0x000fe20000000800 */
[----:B--2---:R-:W-:Y:S02]  /*1ca90*/  IADD3 R2, R15, R0, RZ ;  /* 0x000000000f027210 */ /* 0x004fe40007ffe0ff */
[----:B------:R-:W-:Y:S01]  /*1caa0*/  F2FP.F16.F32.PACK_AB R11, R11, R108 ;  /* 0x0000006c0b0b723e */ /* 0x000fe200000000ff */
[----:B------:R-:W-:Y:S01]  /*1cab0*/  STS [R5+0x400], R17 ;  /* 0x0004001105007388 */ /* 0x000fe20000000800 */
[----:B------:R-:W-:Y:S02]  /*1cac0*/  F2FP.F16.F32.PACK_AB R10, R10, R110 ;  /* 0x0000006e0a0a723e */ /* 0x000fe400000000ff */
[----:B---3--:R-:W-:Y:S01]  /*1cad0*/  F2FP.F16.F32.PACK_AB R3, R143, R142 ;  /* 0x0000008e8f03723e */ /* 0x008fe200000000ff */
[----:B------:R-:W-:Y:S01]  /*1cae0*/  STS [R6+0x2000], R20 ;  /* 0x0020001406007388 */ /* 0x000fe20000000800 */
[----:B------:R-:W-:-:S03]  /*1caf0*/  F2FP.F16.F32.PACK_AB R14, R133, R132 ;  /* 0x00000084850e723e */ /* 0x000fc600000000ff */
[----:B------:R1:W-:Y:S04]  /*1cb00*/  STS [R6+0x2400], R19 ;  /* 0x0024001306007388 */ /* 0x0003e80000000800 */
[----:B------:R-:W-:Y:S04]  /*1cb10*/  STS [R5+0x2000], R23 ;  /* 0x0020001705007388 */ /* 0x000fe80000000800 */
[----:B------:R2:W-:Y:S04]  /*1cb20*/  STS [R5+0x2400], R16 ;  /* 0x0024001005007388 */ /* 0x0005e80000000800 */
[----:B------:R3:W-:Y:S04]  /*1cb30*/  STS [R0], R13 ;  /* 0x0000000d00007388 */ /* 0x0007e80000000800 */
[----:B------:R4:W-:Y:S04]  /*1cb40*/  STS [R0+0x400], R12 ;  /* 0x0004000c00007388 */ /* 0x0009e80000000800 */
[----:B------:R5:W-:Y:S04]  /*1cb50*/  STS [R2], R9 ;  /* 0x0000000902007388 */ /* 0x000be80000000800 */
[----:B------:R5:W-:Y:S01]  /*1cb60*/  STS [R2+0x400], R8 ;  /* 0x0004000802007388 */ /* 0x000be20000000800 */
[----:B-1----:R-:W-:-:S03]  /*1cb70*/  F2FP.F16.F32.PACK_AB R6, R127, R126 ;  /* 0x0000007e7f06723e */ /* 0x002fc600000000ff */
[----:B------:R1:W-:Y:S04]  /*1cb80*/  STS [R0+0x2000], R11 ;  /* 0x0020000b00007388 */ /* 0x0003e80000000800 */
[----:B------:R1:W-:Y:S01]  /*1cb90*/  STS [R0+0x2400], R10 ;  /* 0x0024000a00007388 */ /* 0x0003e20000000800 */
[----:B--2---:R-:W-:Y:S01]  /*1cba0*/  F2FP.F16.F32.PACK_AB R5, R141, R140 ;  /* 0x0000008c8d05723e */ /* 0x004fe200000000ff */
[----:B---3--:R-:W-:Y:S01]  /*1cbb0*/  FMUL.FTZ R13, R7, R135 ;  /* 0x00000087070d7220 */ /* 0x008fe20000410000 */
[----:B------:R-:W-:Y:S02]  /*1cbc0*/  F2FP.F16.F32.PACK_AB R7, R125, R124 ;  /* 0x0000007c7d07723e */ /* 0x000fe400000000ff */
[----:B----4-:R-:W-:Y:S02]  /*1cbd0*/  IADD3 R12, R4, 0x400, R0 ;  /* 0x00000400040c7810 */ /* 0x010fe40007ffe000 */
[----:B------:R-:W-:-:S02]  /*1cbe0*/  F2FP.F16.F32.PACK_AB R13, R13, R134 ;  /* 0x000000860d0d723e */ /* 0x000fc400000000ff */
[----:B-----5:R-:W-:Y:S02]  /*1cbf0*/  F2FP.F16.F32.PACK_AB R9, R129, R128 ;  /* 0x000000808109723e */ /* 0x020fe400000000ff */
[----:B------:R-:W-:Y:S02]  /*1cc00*/  IADD3 R12, R15, R12, RZ ;  /* 0x0000000c0f0c7210 */ /* 0x000fe40007ffe0ff */
[----:B------:R-:W-:Y:S02]  /*1cc10*/  F2FP.F16.F32.PACK_AB R8, R131, R130 ;  /* 0x000000828308723e */ /* 0x000fe400000000ff */
[----:B-1----:R-:W-:Y:S02]  /*1cc20*/  F2FP.F16.F32.PACK_AB R11, R121, R120 ;  /* 0x00000078790b723e */ /* 0x002fe400000000ff */
        /* <DEDUP_REMOVED lines=9> */
.L_x_2148:
        /* <DEDUP_REMOVED lines=39> */
.L_x_2149:
[----:B------:R-:W-:Y:S05]  /*1cf30*/  @P2 BRA `(.L_x_2150) ;  /* 0x0000000000182947 */ /* 0x000fea0003800000 */
[----:B------:R-:W1:Y:S01]  /*1cf40*/  LDC R0, c[0x0][0x2c4] ;  /* 0x0000b100ff007b82 */ /* 0x000e620000000800 */
[----:B------:R-:W-:Y:S02]  /*1cf50*/  ISETP.NE.AND P0, PT, RZ, UR7, PT ;  /* 0x00000007ff007c0c */ /* 0x000fe4000bf05270 */
[----:B------:R-:W-:-:S05]  /*1cf60*/  MOV R8, 0x1 ;  /* 0x0000000100087802 */ /* 0x000fca0000000f00 */
[----:B------:R-:W2:Y:S08]  /*1cf70*/  LDC R4, c[0x0][0x270] ;  /* 0x00009c00ff047b82 */ /* 0x000eb00000000800 */
[----:B-1----:R-:W2:Y:S02]  /*1cf80*/  @P0 LDC R0, c[0x0][0x2e4] ;  /* 0x0000b900ff000b82 */ /* 0x002ea40000000800 */
[----:B--2---:R-:W-:-:S07]  /*1cf90*/  IMAD R4, R0, R4, RZ ;  /* 0x0000000400047224 */ /* 0x004fce00078e02ff */
.L_x_2150:
[----:B------:R-:W-:Y:S01]  /*1cfa0*/  BAR.SYNC.DEFER_BLOCKING 0x0 ;  /* 0x0000000000007b1d */ /* 0x000fe20000010000 */
[----:B------:R-:W-:Y:S01]  /*1cfb0*/  LOP3.LUT R5, R30, 0xffffffe0, RZ, 0xc0, !PT ;  /* 0xffffffe01e057812 */ /* 0x000fe200078ec0ff */
[----:B------:R-:W-:Y:S02]  /*1cfc0*/  IMAD R4, R16, R4, RZ ;  /* 0x0000000410047224 */ /* 0x000fe400078e02ff */
[----:B------:R-:W-:Y:S01]  /*1cfd0*/  @P3 FMUL.FTZ R6, R6, 0.69314718246459960938 ;  /* 0x3f31721806063820 */ /* 0x000fe20000410000 */
[----:B------:R-:W-:Y:S01]  /*1cfe0*/  MOV R27, 0x7f800000 ;  /* 0x7f800000001b7802 */ /* 0x000fe20000000f00 */
[----:B------:R-:W-:Y:S02]  /*1cff0*/  @P4 FMUL.FTZ R7, R7, 0.69314718246459960938 ;  /* 0x3f31721807074820 */ /* 0x000fe40000410000 */
[----:B------:R-:W1:Y:S01]  /*1d000*/  @P6 LDC R15, c[0x0][0x2e8] ;  /* 0x0000ba00ff0f6b82 */ /* 0x000e620000000800 */
[----:B------:R-:W2:Y:S01]  /*1d010*/  @P6 MUFU.LG2 R13, R29 ;  /* 0x0000001d000d6308 */ /* 0x000ea20000000c00 */
[----:B------:R-:W-:Y:S01]  /*1d020*/  IADD3 R9, -R5, R31, RZ ;  /* 0x0000001f05097210 */ /* 0x000fe20007ffe1ff */
[----:B------:R-:W-:Y:S01]  /*1d030*/  @P3 FFMA.FTZ R27, R72, R10, R6 ;  /* 0x0000000a481b3223 */ /* 0x000fe20000010006 */
[----:B------:R-:W-:Y:S01]  /*1d040*/  SEL R5, R4, RZ, !P1 ;  /* 0x000000ff04057207 */ /* 0x000fe20004800000 */
[----:B------:R-:W-:Y:S01]  /*1d050*/  IMAD R4, R17, R8, RZ ;  /* 0x0000000811047224 */ /* 0x000fe200078e02ff */
[----:B------:R-:W-:Y:S01]  /*1d060*/  LOP3.LUT P2, RZ, R9, 0x3, RZ, 0xc0, !PT ;  /* 0x0000000309ff7812 */ /* 0x000fe2000784c0ff */
[----:B------:R-:W-:Y:S01]  /*1d070*/  BSSY B0, `(.L_x_2151) ;  /* 0x0000047000007945 */ /* 0x000fe20003800000 */
[----:B------:R-:W3:Y:S01]  /*1d080*/  @P5 LDC R14, c[0x0][0x2e8] ;  /* 0x0000ba00ff0e5b82 */ /* 0x000ee20000000800 */
[----:B------:R4:W5:Y:S01]  /*1d090*/  @P5 MUFU.LG2 R12, R28 ;  /* 0x0000001c000c5308 */ /* 0x0009620000000c00 */
[----:B------:R-:W-:Y:S01]  /*1d0a0*/  IMAD R0, R37, R0, R5 ;  /* 0x0000000025007224 */ /* 0x000fe200078e0205 */
[----:B------:R-:W-:Y:S01]  /*1d0b0*/  MOV R26, 0x7f800000 ;  /* 0x7f800000001a7802 */ /* 0x000fe20000000f00 */
[----:B------:R-:W-:-:S02]  /*1d0c0*/  IMAD.SHL.U32 R6, R4, 0x80, RZ ;  /* 0x0000008004067824 */ /* 0x000fc400078e00ff */
[----:B------:R-:W-:Y:S01]  /*1d0d0*/  @P4 FFMA.FTZ R26, R73, R11, R7 ;  /* 0x0000000b491a4223 */ /* 0x000fe20000010007 */
[----:B------:R-:W-:Y:S01]  /*1d0e0*/  IMAD.MOV.U32 R24, RZ, RZ, 0x7f800000 ;  /* 0x7f800000ff187424 */ /* 0x000fe200078e00ff */
[----:B------:R-:W-:Y:S02]  /*1d0f0*/  MOV R25, 0x7f800000 ;  /* 0x7f80000000197802 */ /* 0x000fe40000000f00 */
[----:B------:R-:W-:Y:S01]  /*1d100*/  IADD3 R10, P1, P0, R6, R2, R0 ;  /* 0x00000002060a7210 */ /* 0x000fe2000783e000 */
[----:B------:R1:W3:Y:S01]  /*1d110*/  LDS.128 R32, [R212+0x3800] ;  /* 0x00380000d4207984 */ /* 0x0002e20000000c00 */
[----:B--2---:R-:W-:Y:S01]  /*1d120*/  @P6 FMUL.FTZ R5, R13, 0.69314718246459960938 ;  /* 0x3f3172180d056820 */ /* 0x004fe20000410000 */
[----:B------:R-:W-:Y:S02]  /*1d130*/  SHF.R.S32.HI R7, RZ, 0x1f, R6 ;  /* 0x0000001fff077819 */ /* 0x000fe40000011406 */
[----:B------:R-:W-:Y:S01]  /*1d140*/  SHF.R.S32.HI R0, RZ, 0x1f, R0 ;  /* 0x0000001fff007819 */ /* 0x000fe20000011400 */
[----:B-1----:R-:W-:Y:S01]  /*1d150*/  @P6 FFMA.FTZ R24, R71, R15, R5 ;  /* 0x0000000f47186223 */ /* 0x002fe20000010005 */
[----:B----4-:R-:W-:Y:S01]  /*1d160*/  SHF.R.S32.HI R28, RZ, 0x1f, R36 ;  /* 0x0000001fff1c7819 */ /* 0x010fe20000011424 */
[----:B-----5:R-:W-:Y:S01]  /*1d170*/  @P5 FMUL.FTZ R4, R12, 0.69314718246459960938 ;  /* 0x3f3172180c045820 */ /* 0x020fe20000410000 */
[----:B------:R-:W-:-:S02]  /*1d180*/  IADD3.X R11, R7, R3, R0, P1, P0 ;  /* 0x00000003070b7210 */ /* 0x000fc40000fe0400 */
[----:B------:R-:W-:Y:S01]  /*1d190*/  LEA.HI R28, R28, R36, RZ, 0x3 ;  /* 0x000000241c1c7211 */ /* 0x000fe200078f18ff */
[----:B---3--:R-:W-:-:S03]  /*1d1a0*/  @P5 FFMA.FTZ R25, R70, R14, R4 ;  /* 0x0000000e46195223 */ /* 0x008fc60000010004 */
[----:B------:R-:W-:Y:S01]  /*1d1b0*/  SHF.R.S32.HI R2, RZ, 0x3, R28 ;  /* 0x00000003ff027819 */ /* 0x000fe2000001141c */
        /* <DEDUP_REMOVED lines=50> */
.L_x_2152:
[----:B------:R-:W-:Y:S05]  /*1d4e0*/  BSYNC B0 ;  /* 0x0000000000007941 */ /* 0x000fea0003800000 */
.L_x_2151:
[----:B-1----:R-:W2:Y:S01]  /*1d4f0*/  LDL.LU.64 R6, [R1+0x60] ;  /* 0x0000600001067983 */ /* 0x002ea20000300a00 */
[----:B------:R-:W-:Y:S01]  /*1d500*/  LOP3.LUT R4, R28, 0xfffffff8, RZ, 0xc0, !PT ;  /* 0xfffffff81c047812 */ /* 0x000fe200078ec0ff */
[----:B------:R-:W-:Y:S01]  /*1d510*/  ULDC UR4, c[0x0][0x2d0] ;  /* 0x0000b40000047ab9 */ /* 0x000fe20000000800 */
[C---:B------:R-:W-:Y:S01]  /*1d520*/  VIADD R0, R2.reuse, 0x20 ;  /* 0x0000002002007836 */ /* 0x040fe20000000000 */
[----:B------:R1:W3:Y:S01]  /*1d530*/  LDS.128 R12, [R212] ;  /* 0x00000000d40c7984 */ /* 0x0002e20000000c00 */
[----:B------:R-:W-:Y:S01]  /*1d540*/  VIADD R5, R2, 0x30 ;  /* 0x0000003002057836 */ /* 0x000fe20000000000 */
        /* <DEDUP_REMOVED lines=39> */
.L_x_2154:
[----:B------:R-:W-:Y:S05]  /*1d7c0*/  BSYNC B0 ;  /* 0x0000000000007941 */ /* 0x000fea0003800000 */
.L_x_2153:
        /* <DEDUP_REMOVED lines=18> */
.L_x_2156:
[----:B------:R-:W-:Y:S05]  /*1d8f0*/  BSYNC B0 ;  /* 0x0000000000007941 */ /* 0x000fea0003800000 */
.L_x_2155:
        /* <DEDUP_REMOVED lines=16> */
.L_x_2158:
[----:B------:R-:W-:Y:S05]  /*1da00*/  BSYNC B0 ;  /* 0x0000000000007941 */ /* 0x000fea0003800000 */
.L_x_2157:
        /* <DEDUP_REMOVED lines=16> */
.L_x_2160:
[----:B------:R-:W-:Y:S05]  /*1db10*/  BSYNC B0 ;  /* 0x0000000000007941 */ /* 0x000fea0003800000 */
.L_x_2159:
        /* <DEDUP_REMOVED lines=16> */
.L_x_2162:
[----:B------:R-:W-:Y:S05]  /*1dc20*/  BSYNC B0 ;  /* 0x0000000000007941 */ /* 0x000fea0003800000 */
.L_x_2161:
        /* <DEDUP_REMOVED lines=17> */
.L_x_2164:
[----:B------:R-:W-:Y:S05]  /*1dd40*/  BSYNC B0 ;  /* 0x0000000000007941 */ /* 0x000fea0003800000 */
.L_x_2163:
        /* <DEDUP_REMOVED lines=16> */
.L_x_2166:
[----:B------:R-:W-:Y:S05]  /*1de50*/  BSYNC B0 ;  /* 0x0000000000007941 */ /* 0x000fea0003800000 */
.L_x_2165:
        /* <DEDUP_REMOVED lines=15> */
.L_x_2167:
        /* <DEDUP_REMOVED lines=11> */
.L_x_2597:


//--------------------- .text._ZN5flash16flash_fwd_kernelI23Flash_fwd_kernel_traitsILi64ELi128ELi64ELi4ELb0ELb0EN7cutlass6half_tE19Flash_kernel_traitsILi64ELi128ELi64ELi4ES3_EELb1ELb0ELb1ELb0ELb0ELb0ELb0ELb1EEEvNS_16Flash_fwd_paramsE --------------------------
	.section	.text._ZN5flash16flash_fwd_kernelI23Flash_fwd_kernel_traitsILi64ELi128ELi64ELi4ELb0ELb0EN7cutlass6half_tE19Flash_kernel_traitsILi64ELi128ELi64ELi4ES3_EELb1ELb0ELb1ELb0ELb0ELb0ELb0ELb1EEEvNS_16Flash_fwd_paramsE,"ax",@progbits
	.align	128
        .global         _ZN5flash16flash_fwd_kernelI23Flash_fwd_kernel_traitsILi64ELi128ELi64ELi4ELb0ELb0EN7cutlass6half_tE19Flash_kernel_traitsILi64ELi128ELi64ELi4ES3_EELb1ELb0ELb1ELb0ELb0ELb0ELb0ELb1EEEvNS_16Flash_fwd_paramsE
        .type           _ZN5flash16flash_fwd_kernelI23Flash_fwd_kernel_traitsILi64ELi128ELi64ELi4ELb0ELb0EN7cutlass6half_tE19Flash_kernel_traitsILi64ELi128ELi64ELi4ES3_EELb1ELb0ELb1ELb0ELb0ELb0ELb0ELb1EEEvNS_16Flash_fwd_paramsE,@function
        .size           _ZN5flash16flash_fwd_kernelI23Flash_fwd_kernel_traitsILi64ELi128ELi64ELi4ELb0ELb0EN7cutlass6half_tE19Flash_kernel_traitsILi64ELi128ELi64ELi4ES3_EELb1ELb0ELb1ELb0ELb0ELb0ELb0ELb1EEEvNS_16Flash_fwd_paramsE,(.L_x_2598 - _ZN5flash16flash_fwd_kernelI23Flash_fwd_kernel_traitsILi64ELi128ELi64ELi4ELb0ELb0EN7cutlass6half_tE19Flash_kernel_traitsILi64ELi128ELi64ELi4ES3_EELb1ELb0ELb1ELb0ELb0ELb0ELb0ELb1EEEvNS_16Flash_fwd_paramsE)
        .other          _ZN5flash16flash_fwd_kernelI23Flash_fwd_kernel_traitsILi64ELi128ELi64ELi4ELb0ELb0EN7cutlass6half_tE19Flash_kernel_traitsILi64ELi128ELi64ELi4ES3_EELb1ELb0ELb1ELb0ELb0ELb0ELb0ELb1EEEvNS_16Flash_fwd_paramsE,@"STO_CUDA_ENTRY STV_DEFAULT"
_ZN5flash16flash_fwd_kernelI23Flash_fwd_kernel_traitsILi64ELi128ELi64ELi4ELb0ELb0EN7cutlass6half_tE19Flash_kernel_traitsILi64ELi128ELi64ELi4ES3_EELb1ELb0ELb1ELb0ELb0ELb0ELb0ELb1EEEvNS_16Flash_fwd_paramsE:
.text._ZN5flash16flash_fwd_kernelI23Flash_fwd_kernel_traitsILi64ELi128ELi64ELi4ELb0ELb0EN7cutlass6half_tE19Flash_kernel_traitsILi64ELi128ELi64ELi4ES3_EELb1ELb0ELb1ELb0ELb0ELb0ELb0ELb1EEEvNS_16Flash_fwd_paramsE:
        /* <DEDUP_REMOVED lines=13> */
[----:B------:R-:W-:Y:S01]  /*00d0*/  S2UR UR15, SR_CTAID.X ;  /* 0x00000000000f79c3 */ /* 0x000fe20000002500 */
[----:B------:R2:W5:Y:S07]  /*00e0*/  @P2 LDG.E.64 R4, desc[UR28][R2.64] ;  /* 0x0000001c02042981 */ /* 0x00056e000c1e1b00 */
[----:B------:R-:W1:Y:S08]  /*00f0*/  S2UR UR17, SR_CTAID.Y ;  /* 0x00000000001179c3 */ /* 0x000e700000002600 */
[----:B------:R-:W4:Y:S01]  /*0100*/  S2UR UR31, SR_CTAID.Z ;  /* 0x00000000001f79c3 */ /* 0x000f220000002700 */
[----:B------:R-:W-:Y:S01]  /*0110*/  UMOV UR14, 0xffffffff ;  /* 0xffffffff000e7882 */ /* 0x000fe20000000000 */
[----:B------:R-:W-:Y:S01]  /*0120*/  UMOV UR35, URZ ;  /* 0x0000003f00237c82 */ /* 0x000fe20008000000 */
[----:B------:R-:W-:-:S05]  /*0130*/  ULDC.U8 UR13, c[0x0][0x388] ;  /* 0x0000e200000d7ab9 */ /* 0x000fca0000000000 */
[----:B------:R-:W5:Y:S01]  /*0140*/  @P2 LDC R0, c[0x0][0x3b0] ;  /* 0x0000ec00ff002b82 */ /* 0x000f620000000800 */
[----:B--2---:R-:W-:Y:S02]  /*0150*/  @P2 IMAD.MOV.U32 R2, RZ, RZ, R8 ;  /* 0x000000ffff022224 */ /* 0x004fe400078e0008 */
[----:B---3--:R-:W-:-:S06]  /*0160*/  @P2 IMAD.MOV.U32 R3, RZ, RZ, R9 ;  /* 0x000000ffff032224 */ /* 0x008fcc00078e0009 */
[----:B------:R-:W2:Y:S01]  /*0170*/  @P2 LDG.E.64 R2, desc[UR28][R2.64] ;  /* 0x0000001c02022981 */ /* 0x000ea2000c1e1b00 */
[----:B------:R-:W-:Y:S02]  /*0180*/  UISETP.NE.U32.AND UP2, UPT, UR6, URZ, UPT ;  /* 0x0000003f0600728c */ /* 0x000fe4000bf45070 */
[----:B-1----:R-:W-:Y:S02]  /*0190*/  UIMAD.WIDE UR8, UR17, 0x4, UR8 ;  /* 0x00000004110878a5 */ /* 0x002fe4000f8e0208 */
[----:B------:R-:W-:Y:S02]  /*01a0*/  UISETP.NE.AND.EX UP2, UPT, UR7, URZ, UPT, UP2 ;  /* 0x0000003f0700728c */ /* 0x000fe4000bf45320 */
[----:B----4-:R-:W-:Y:S01]  /*01b0*/  ULOP3.LUT UR4, UR31, UR15, UR17, 0xfe, !UPT ;  /* 0x0000000f1f047292 */ /* 0x010fe2000f8efe11 */
[----:B------:R-:W-:-:S03]  /*01c0*/  ULDC.U8 UR6, c[0x0][0x3c2] ;  /* 0x0000f08000067ab9 */ /* 0x000fc60000000000 */
[----:B------:R-:W-:Y:S01]  /*01d0*/  PLOP3.LUT P0, PT, PT, PT, UP2, 0x80, 0x0 ;  /* 0x000000000000781c */ /* 0x000fe20003f0f028 */
[----:B------:R-:W-:Y:S01]  /*01e0*/  UISETP.NE.AND UP3, UPT, UR6, URZ, UPT ;  /* 0x0000003f0600728c */ /* 0x000fe2000bf65270 */
[----:B------:R-:W-:Y:S01]  /*01f0*/  LOP3.LUT P1, RZ, R165, UR4, RZ, 0xfc, !PT ;  /* 0x00000004a5ff7c12 */ /* 0x000fe2000f82fcff */
[----:B------:R-:W-:Y:S01]  /*0200*/  ULDC.64 UR4, c[0x0][0x300] ;  /* 0x0000c00000047ab9 */ /* 0x000fe20000000a00 */
[----:B------:R-:W-:Y:S01]  /*0210*/  ULDC.64 UR6, c[0x0][0x2f8] ;  /* 0x0000be0000067ab9 */ /* 0x000fe20000000a00 */
        /* <DEDUP_REMOVED lines=28> */
[----:B-1----:R-:W-:Y:S02]  /*03e0*/  IMAD.U32 R2, RZ, RZ, UR6 ;  /* 0x00000006ff027e24 */ /* 0x002fe4000f8e00ff */
[----:B------:R-:W-:-:S05]  /*03f0*/  IMAD.U32 R3, RZ, RZ, UR7 ;  /* 0x00000007ff037e24 */ /* 0x000fca000f8e00ff */
[----:B------:R-:W5:Y:S01]  /*0400*/  @!P1 LDG.E R4, desc[UR28][R2.64] ;  /* 0x0000001c02049981 */ /* 0x000f62000c1e1900 */
[----:B------:R-:W-:Y:S01]  /*0410*/  SHF.R.S32.HI R23, RZ, 0x1f, R165 ;  /* 0x0000001fff177819 */ /* 0x000fe200000114a5 */
[----:B------:R-:W-:-:S03]  /*0420*/  UMOV UR8, 0xffffffff ;  /* 0xffffffff00087882 */ /* 0x000fc60000000000 */
[----:B------:R-:W-:Y:S02]  /*0430*/  LEA.HI R164, R23, R165, RZ, 0x5 ;  /* 0x000000a517a47211 */ /* 0x000fe400078f28ff */
[----:B--2---:R-:W-:Y:S02]  /*0440*/  @P0 R2UR UR14, R6 ;  /* 0x00000000060e02ca */ /* 0x004fe400000e0000 */
[----:B---3--:R-:W-:Y:S02]  /*0450*/  @P0 R2UR UR16, R5 ;  /* 0x00000000051002ca */ /* 0x008fe400000e0000 */
[----:B------:R-:W-:-:S04]  /*0460*/  ISETP.NE.U32.AND P0, PT, RZ, UR4, PT ;  /* 0x00000004ff007c0c */ /* 0x000fc8000bf05070 */
[----:B------:R-:W-:-:S07]  /*0470*/  ISETP.NE.AND.EX P0, PT, RZ, UR5, PT, P0 ;  /* 0x00000005ff007c0c */ /* 0x000fce000bf05300 */
[----:B------:R-:W-:-:S07]  /*0480*/  @UP2 UIADD3 UR16, UR16, -UR14, URZ ;  /* 0x8000000e10102290 */ /* 0x000fce000fffe03f */
[----:B------:R-:W-:Y:S01]  /*0490*/  @!UP2 ULDC UR16, c[0x0][0x2c4] ;  /* 0x0000b1000010aab9 */ /* 0x000fe20000000800 */
[----:B----4-:R-:W-:Y:S02]  /*04a0*/  @P2 R2UR UR35, R0 ;  /* 0x00000000002322ca */ /* 0x010fe400000e0000 */
[----:B------:R-:W-:-:S05]  /*04b0*/  LOP3.LUT R0, R164, 0xffffffe0, RZ, 0xc0, !PT ;  /* 0xffffffe0a4007812 */ /* 0x000fca00078ec0ff */
[----:B------:R-:W-:Y:S01]  /*04c0*/  IMAD.IADD R132, R165, 0x1, -R0 ;  /* 0x00000001a5847824 */ /* 0x000fe200078e0a00 */
[----:B-----5:R-:W-:Y:S01]  /*04d0*/  @!P1 R2UR UR8, R4 ;  /* 0x00000000040892ca */ /* 0x020fe200000e0000 */
        /* <DEDUP_REMOVED lines=8> */
.L_x_2168:
[----:B------:R-:W-:-:S05]  /*0560*/  ULDC UR6, c[0x0][0x2c8] ;  /* 0x0000b20000067ab9 */ /* 0x000fca0000000800 */
.L_x_2169:
        /* <DEDUP_REMOVED lines=54> */
[----:B------:R-:W-:Y:S01]  /*08d0*/  @!UP0 USHF.R.S32.HI UR9, URZ, 0x1f, UR17 ;  /* 0x0000001f3f098899 */ /* 0x000fe20008011411 */
[----:B------:R-:W-:Y:S01]  /*08e0*/  PLOP3.LUT P0, PT, PT, PT, UP1, 0x80, 0x0 ;  /* 0x000000000000781c */ /* 0x000fe20003f0f018 */
[----:B------:R-:W-:Y:S01]  /*08f0*/  @UP0 ULDC.64 UR6, c[0x0][0x298] ;  /* 0x0000a60000060ab9 */ /* 0x000fe20000000a00 */
[----:B------:R-:W-:Y:S01]  /*0900*/  @!UP0 ULDC.64 UR4, c[0x0][0x290] ;  /* 0x0000a40000048ab9 */ /* 0x000fe20000000a00 */
[----:B------:R-:W-:-:S02]  /*0910*/  @UP0 UIMAD.WIDE.U32 UR10, UR14, UR6, URZ ;  /* 0x000000060e0a02a5 */ /* 0x000fc4000f8e003f */
[----:B------:R-:W-:Y:S02]  /*0920*/  @!UP0 UIMAD UR6, UR9, UR4, URZ ;  /* 0x00000004090682a4 */ /* 0x000fe4000f8e023f */
[----:B------:R-:W-:Y:S02]  /*0930*/  @!UP0 UIMAD.WIDE.U32 UR12, UR17, UR4, URZ ;  /* 0x00000004110c82a5 */ /* 0x000fe4000f8e003f */
[----:B------:R-:W-:Y:S02]  /*0940*/  @!UP0 UIMAD UR6, UR17, UR5, UR6 ;  /* 0x00000005110682a4 */ /* 0x000fe4000f8e0206 */
[----:B------:R-:W-:Y:S01]  /*0950*/  @UP0 UIMAD UR7, UR14, UR7, UR11 ;  /* 0x000000070e0702a4 */ /* 0x000fe2000f8e020b */
[----:B------:R-:W-:Y:S01]  /*0960*/  @UP1 ULDC.64 UR4, c[0x0][0x2c0] ;  /* 0x0000b00000041ab9 */ /* 0x000fe20000000a00 */
[----:B------:R-:W-:Y:S01]  /*0970*/  @!UP2 UMOV UR18, URZ ;  /* 0x0000003f0012ac82 */ /* 0x000fe20008000000 */
[----:B------:R-:W-:Y:S01]  /*0980*/  @UP1 UIMAD UR9, UR5, UR4, URZ ;  /* 0x00000004050912a4 */ /* 0x000fe2000f8e023f */
[----:B------:R-:W-:-:S02]  /*0990*/  @!UP2 UMOV UR19, URZ ;  /* 0x0000003f0013ac82 */ /* 0x000fc40008000000 */
[----:B------:R-:W-:Y:S01]  /*09a0*/  @UP2 ULDC UR5, c[0x0][0x2c4] ;  /* 0x0000b10000052ab9 */ /* 0x000fe20000000800 */
[----:B------:R-:W-:Y:S01]  /*09b0*/  @UP1 ULDC UR11, c[0x0][0x2c0] ;  /* 0x0000b000000b1ab9 */ /* 0x000fe20000000800 */
[----:B------:R-:W-:Y:S02]  /*09c0*/  @UP2 UIMAD UR5, UR17, UR5, URZ ;  /* 0x00000005110522a4 */ /* 0x000fe4000f8e023f */
[----:B------:R-:W-:Y:S02]  /*09d0*/  @!UP0 UIADD3 UR7, UR13, UR6, URZ ;  /* 0x000000060d078290 */ /* 0x000fe4000fffe03f */
[----:B------:R-:W-:Y:S01]  /*09e0*/  @UP2 USEL UR5, UR5, UR14, !UP0 ;  /* 0x0000000e05052287 */ /* 0x000fe2000c000000 */
[----:B------:R-:W-:Y:S02]  /*09f0*/  @!UP0 UMOV UR10, UR12 ;  /* 0x0000000c000a8c82 */ /* 0x000fe40008000000 */
[----:B------:R-:W-:Y:S01]  /*0a00*/  @UP1 UMOV UR14, 0x1 ;  /* 0x00000001000e1882 */ /* 0x000fe20000000000 */
        /* <DEDUP_REMOVED lines=10> */
.L_x_2171:
[----:B------:R-:W-:Y:S01]  /*0ab0*/  IMAD.IADD R14, R165, 0x1, -R0 ;  /* 0x00000001a50e7824 */ /* 0x000fe200078e0a00 */
[----:B------:R-:W-:Y:S01]  /*0ac0*/  USHF.R.S32.HI UR6, URZ, 0x1f, UR31 ;  /* 0x0000001f3f067899 */ /* 0x000fe2000801141f */
[----:B------:R-:W-:Y:S01]  /*0ad0*/  VIADD R20, R4, 0x40 ;  /* 0x0000004004147836 */ /* 0x000fe20000000000 */
[----:B------:R-:W-:Y:S01]  /*0ae0*/  ULDC.64 UR4, c[0x0][0x2a0] ;  /* 0x0000a80000047ab9 */ /* 0x000fe20000000a00 */
[----:B------:R-:W-:Y:S01]  /*0af0*/  IMAD.SHL.U32 R0, R14, 0x8, RZ ;  /* 0x000000080e007824 */ /* 0x000fe200078e00ff */
[----:B------:R-:W-:Y:S01]  /*0b00*/  UIMAD UR6, UR6, UR4, URZ ;  /* 0x00000004060672a4 */ /* 0x000fe2000f8e023f */
[----:B------:R-:W-:Y:S01]  /*0b10*/  IMAD.U32 R6, RZ, RZ, UR4 ;  /* 0x00000004ff067e24 */ /* 0x000fe2000f8e00ff */
[----:B------:R-:W-:Y:S01]  /*0b20*/  UIADD3 UR16, -UR27, UR16, URZ ;  /* 0x000000101b107290 */ /* 0x000fe2000fffe13f */
[----:B------:R-:W-:Y:S01]  /*0b30*/  SHF.R.S32.HI R5, RZ, 0x1f, R4 ;  /* 0x0000001fff057819 */ /* 0x000fe20000011404 */
[----:B------:R-:W-:Y:S01]  /*0b40*/  ULDC UR4, c[0x0][0x2d0] ;  /* 0x0000b40000047ab9 */ /* 0x000fe20000000800 */
[C---:B------:R-:W-:Y:S01]  /*0b50*/  IADD3 R8, P0, R0.reuse, UR10, RZ ;  /* 0x0000000a00087c10 */ /* 0x040fe2000ff1e0ff */
[----:B------:R-:W-:Y:S01]  /*0b60*/  UIMAD UR14, UR17, UR14, URZ ;  /* 0x0000000e110e72a4 */ /* 0x000fe2000f8e023f */
[C---:B------:R-:W-:Y:S01]  /*0b70*/  ISETP.GE.AND P2, PT, R0.reuse, UR4, PT ;  /* 0x0000000400007c0c */ /* 0x040fe2000bf46270 */
[----:B------:R-:W-:Y:S01]  /*0b80*/  UIMAD UR5, UR31, UR5, UR6 ;  /* 0x000000051f0572a4 */ /* 0x000fe2000f8e0206 */
[----:B------:R-:W-:Y:S01]  /*0b90*/  LEA.HI.X.SX32 R9, R0, UR7, 0x1, P0 ;  /* 0x0000000700097c11 */ /* 0x000fe200080f0eff */
[----:B------:R-:W-:Y:S01]  /*0ba0*/  USEL UR14, UR14, URZ, !UP2 ;  /* 0x0000003f0e0e7287 */ /* 0x000fe2000d000000 */
[C---:B------:R-:W-:Y:S01]  /*0bb0*/  ISETP.GE.OR P0, PT, R4.reuse, UR16, P2 ;  /* 0x0000001004007c0c */ /* 0x040fe20009706670 */
[----:B------:R-:W-:Y:S01]  /*0bc0*/  UIMAD UR6, UR27, UR11, URZ ;  /* 0x0000000b1b0672a4 */ /* 0x000fe2000f8e023f */
[----:B------:R-:W-:Y:S01]  /*0bd0*/  VIADD R15, R4, 0x10 ;  /* 0x00000010040f7836 */ /* 0x000fe20000000000 */
[----:B------:R-:W-:Y:S01]  /*0be0*/  UIMAD UR14, UR31, UR9, UR14 ;  /* 0x000000091f0e72a4 */ /* 0x000fe2000f8e020e */
[----:B------:R-:W-:Y:S01]  /*0bf0*/  IMAD.WIDE.U32 R8, R6, UR31, R8 ;  /* 0x0000001f06087c25 */ /* 0x000fe2000f8e0008 */
[----:B------:R-:W-:Y:S01]  /*0c00*/  USHF.R.S32.HI UR4, URZ, 0x1f, UR6 ;  /* 0x0000001f3f047899 */ /* 0x000fe20008011406 */
[----:B------:R-:W-:Y:S01]  /*0c10*/  ISETP.GE.AND P1, PT, R20, UR16, PT ;  /* 0x0000001014007c0c */ /* 0x000fe2000bf26270 */
[----:B------:R-:W-:Y:S01]  /*0c20*/  USHF.R.S32.HI UR7, URZ, 0x1f, UR14 ;  /* 0x0000001f3f077899 */ /* 0x000fe2000801140e */
[C---:B------:R-:W-:Y:S01]  /*0c30*/  VIADD R16, R4.reuse, 0x20 ;  /* 0x0000002004107836 */ /* 0x040fe20000000000 */
[----:B------:R-:W-:Y:S01]  /*0c40*/  UIADD3 UR6, UP1, UP0, UR6, UR18, UR14 ;  /* 0x0000001206067290 */ /* 0x000fe2000f83e00e */
[----:B------:R-:W-:Y:S01]  /*0c50*/  IADD3 R18, R4, 0x30, RZ ;  /* 0x0000003004127810 */ /* 0x000fe20007ffe0ff */
[----:B------:R-:W-:Y:S01]  /*0c60*/  VIADD R7, R9, UR5 ;  /* 0x0000000509077c36 */ /* 0x000fe20008000000 */
[----:B------:R-:W-:Y:S01]  /*0c70*/  BSSY B0, `(.L_x_2172) ;  /* 0x0000016000007945 */ /* 0x000fe20003800000 */
[----:B------:R-:W-:Y:S01]  /*0c80*/  UIADD3.X UR18, UR4, UR19, UR7, UP1, UP0 ;  /* 0x0000001304127290 */ /* 0x000fe20008fe0407 */
[----:B------:R-:W-:Y:S01]  /*0c90*/  P2R R23, PR, RZ, 0x2 ;  /* 0x00000002ff177803 */ /* 0x000fe20000000000 */
[----:B------:R-:W-:Y:S01]  /*0ca0*/  IMAD.WIDE R2, R2, 0x80, R4 ;  /* 0x0000008002027825 */ /* 0x000fe200078e0204 */
[----:B------:R-:W-:-:S02]  /*0cb0*/  ISETP.GE.OR P1, PT, R15, UR16, P2 ;  /* 0x000000100f007c0c */ /* 0x000fc40009726670 */
[----:B------:R-:W-:Y:S01]  /*0cc0*/  ISETP.GE.OR P3, PT, R16, UR16, P2 ;  /* 0x0000001010007c0c */ /* 0x000fe20009766670 */
[----:B------:R-:W-:Y:S01]  /*0cd0*/  VIADD R19, R4, 0x50 ;  /* 0x0000005004137836 */ /* 0x000fe20000000000 */
[----:B------:R-:W-:Y:S01]  /*0ce0*/  ISETP.GE.OR P4, PT, R18, UR16, P2 ;  /* 0x0000001012007c0c */ /* 0x000fe20009786670 */
[----:B------:R-:W-:Y:S01]  /*0cf0*/  VIADD R21, R4, 0x60 ;  /* 0x0000006004157836 */ /* 0x000fe20000000000 */
        /* <DEDUP_REMOVED lines=13> */
.L_x_2173:
[----:B------:R-:W-:Y:S05]  /*0dd0*/  BSYNC B0 ;  /* 0x0000000000007941 */ /* 0x000fea0003800000 */
.L_x_2172:
        /* <DEDUP_REMOVED lines=17> */
.L_x_2175:
[----:B------:R-:W-:Y:S05]  /*0ef0*/  BSYNC B0 ;  /* 0x0000000000007941 */ /* 0x000fea0003800000 */
.L_x_2174:
        /* <DEDUP_REMOVED lines=16> */
.L_x_2177:
[----:B------:R-:W-:Y:S05]  /*1000*/  BSYNC B0 ;  /* 0x0000000000007941 */ /* 0x000fea0003800000 */
.L_x_2176:
        /* <DEDUP_REMOVED lines=16> */
.L_x_2179:
[----:B------:R-:W-:Y:S05]  /*1110*/  BSYNC B0 ;  /* 0x0000000000007941 */ /* 0x000fea0003800000 */
.L_x_2178:
        /* <DEDUP_REMOVED lines=16> */
.L_x_2181:
[----:B------:R-:W-:Y:S05]  /*1220*/  BSYNC B0 ;  /* 0x0000000000007941 */ /* 0x000fea0003800000 */
.L_x_2180:
[C---:B------:R-:W-:Y:S01]  /*1230*/  ISETP.NE.OR P1, PT, R14.reuse, RZ, P1 ;  /* 0x000000ff0e00720c */ /* 0x040fe20000f25670 */
        /* <DEDUP_REMOVED lines=27> */
.L_x_2183:
[----:B------:R-:W-:Y:S05]  /*13f0*/  BSYNC B0 ;  /* 0x0000000000007941 */ /* 0x000fea0003800000 */
.L_x_2182:
        /* <DEDUP_REMOVED lines=19> */
.L_x_2185:
[----:B------:R-:W-:Y:S05]  /*1530*/  BSYNC B0 ;  /* 0x0000000000007941 */ /* 0x000fea0003800000 */
.L_x_2184:
        /* <DEDUP_REMOVED lines=16> */
.L_x_2187:
[----:B------:R-:W-:Y:S05]  /*1640*/  BSYNC B0 ;  /* 0x0000000000007941 */ /* 0x000fea0003800000 */
.L_x_2186:
        /* <DEDUP_REMOVED lines=10> */
.L_x_2189:
[----:B------:R-:W-:Y:S05]  /*16f0*/  BSYNC B0 ;  /* 0x0000000000007941 */ /* 0x000fea0003800000 */
.L_x_2188:
        /* <DEDUP_REMOVED lines=10> */
.L_x_2191:
[----:B------:R-:W-:Y:S05]  /*17a0*/  BSYNC B0 ;  /* 0x0000000000007941 */ /* 0x000fea0003800000 */
.L_x_2190:
        /* <DEDUP_REMOVED lines=10> */
.L_x_2193:
[----:B------:R-:W-:Y:S05]  /*1850*/  BSYNC B0 ;  /* 0x0000000000007941 */ /* 0x000fea0003800000 */
.L_x_2192:
        /* <DEDUP_REMOVED lines=11> */
.L_x_2195:
[----:B------:R-:W-:Y:S05]  /*1910*/  BSYNC B0 ;  /* 0x0000000000007941 */ /* 0x000fea0003800000 */
.L_x_2194:
        /* <DEDUP_REMOVED lines=11> */
.L_x_2197:
[----:B------:R-:W-:Y:S05]  /*19d0*/  BSYNC B0 ;  /* 0x0000000000007941 */ /* 0x000fea0003800000 */
.L_x_2196:
        /* <DEDUP_REMOVED lines=11> */
.L_x_2199:
[----:B------:R-:W-:Y:S05]  /*1a90*/  BSYNC B0 ;  /* 0x0000000000007941 */ /* 0x000fea0003800000 */
.L_x_2198:
        /* <DEDUP_REMOVED lines=10> */
.L_x_2201:
[----:B------:R-:W-:Y:S05]  /*1b40*/  BSYNC B0 ;  /* 0x0000000000007941 */ /* 0x000fea0003800000 */
.L_x_2200:
        /* <DEDUP_REMOVED lines=10> */
.L_x_2170:
[----:B------:R-:W1:Y:S01]  /*1bf0*/  LDC R25, c[0x0][0x278] ;  /* 0x00009e00ff197b82 */ /* 0x000e620000000800 */
[----:B------:R-:W-:Y:S01]  /*1c00*/  UISETP.NE.AND UP0, UPT, UR14, -0x1, UPT ;  /* 0xffffffff0e00788c */ /* 0x000fe2000bf05270 */
[----:B------:R-:W-:Y:S01]  /*1c10*/  LEA.HI R5, R23, R165, RZ, 0x3 ;  /* 0x000000a517057211 */ /* 0x000fe200078f18ff */
[----:B------:R-:W-:Y:S01]  /*1c20*/  ULDC UR9, c[0x0][0x270] ;  /* 0x00009c0000097ab9 */ /* 0x000fe20000000800 */
[----:B------:R-:W2:Y:S01]  /*1c30*/  S2R R15, SR_CTAID.Z ;  /* 0x00000000000f7919 */ /* 0x000ea20000002700 */
[----:B------:R-:W-:Y:S01]  /*1c40*/  UIMAD UR9, UR17, UR9, UR31 ;  /* 0x00000009110972a4 */ /* 0x000fe2000f8e021f */
[----:B------:R-:W-:Y:S01]  /*1c50*/  SHF.R.S32.HI R6, RZ, 0x3, R5 ;  /* 0x00000003ff067819 */ /* 0x000fe20000011405 */
[----:B------:R-:W-:Y:S01]  /*1c60*/  UISETP.NE.AND UP1, UPT, UR8, -0x1, UPT ;  /* 0xffffffff0800788c */ /* 0x000fe2000bf25270 */
[----:B------:R-:W-:Y:S01]  /*1c70*/  SHF.R.S32.HI R4, RZ, 0x1f, R132 ;  /* 0x0000001fff047819 */ /* 0x000fe20000011484 */
[----:B------:R-:W-:-:S03]  /*1c80*/  USHF.L.U32 UR19, UR9, 0x5, URZ ;  /* 0x0000000509137899 */ /* 0x000fc6000800063f */
[----:B------:R-:W-:Y:S01]  /*1c90*/  @UP0 ULDC.64 UR4, c[0x0][0x240] ;  /* 0x0000900000040ab9 */ /* 0x000fe20000000a00 */
[----:B------:R-:W-:Y:S02]  /*1ca0*/  @!UP0 USHF.R.S32.HI UR10, URZ, 0x1f, UR17 ;  /* 0x0000001f3f0a8899 */ /* 0x000fe40008011411 */
[----:B------:R-:W-:Y:S01]  /*1cb0*/  @UP0 UIMAD.WIDE.U32 UR24, UR14, UR4, URZ ;  /* 0x000000040e1802a5 */ /* 0x000fe2000f8e003f */
[----:B------:R-:W-:Y:S01]  /*1cc0*/  IADD3 R169, P1, P0, R8, UR19, R132 ;  /* 0x0000001308a97c10 */ /* 0x000fe2000f83e084 */
[----:B------:R-:W-:Y:S02]  /*1cd0*/  USHF.R.S32.HI UR11, URZ, 0x1f, UR19 ;  /* 0x0000001f3f0b7899 */ /* 0x000fe40008011413 */
[----:B------:R-:W-:Y:S02]  /*1ce0*/  @UP0 UIMAD UR4, UR14, UR5, UR25 ;  /* 0x000000050e0402a4 */ /* 0x000fe4000f8e0219 */
[----:B------:R-:W-:Y:S01]  /*1cf0*/  UIADD3 UR5, -UR27, UR16, URZ ;  /* 0x000000101b057290 */ /* 0x000fe2000fffe13f */
[----:B------:R3:W-:Y:S01]  /*1d00*/  STL [R1+0x168], R169 ;  /* 0x000168a901007387 */ /* 0x0007e20000100800 */
[----:B------:R-:W-:Y:S01]  /*1d10*/  @!UP0 ULDC.64 UR6, c[0x0][0x228] ;  /* 0x00008a0000068ab9 */ /* 0x000fe20000000a00 */
[----:B-1----:R-:W-:Y:S01]  /*1d20*/  IABS R0, R25 ;  /* 0x0000001900007213 */ /* 0x002fe20000000000 */
[----:B------:R-:W-:Y:S01]  /*1d30*/  @!UP0 UIMAD UR10, UR10, UR6, URZ ;  /* 0x000000060a0a82a4 */ /* 0x000fe2000f8e023f */
[----:B------:R-:W-:Y:S01]  /*1d40*/  IADD3.X R167, R9, UR11, R4, P1, P0 ;  /* 0x0000000b09a77c10 */ /* 0x000fe20008fe0404 */
[----:B------:R-:W-:Y:S01]  /*1d50*/  @UP1 UIADD3 UR22, UR35, UR8, URZ ;  /* 0x0000000823161290 */ /* 0x000fe2000fffe03f */
[----:B------:R-:W-:Y:S01]  /*1d60*/  PLOP3.LUT P0, PT, PT, PT, UP1, 0x80, 0x0 ;  /* 0x000000000000781c */ /* 0x000fe20003f0f018 */
[----:B------:R-:W-:Y:S01]  /*1d70*/  IMAD.MOV.U32 R24, RZ, RZ, R0 ;  /* 0x000000ffff187224 */ /* 0x000fe200078e0000 */
[----:B------:R-:W-:Y:S01]  /*1d80*/  @!UP0 UIMAD UR7, UR17, UR7, UR10 ;  /* 0x00000007110782a4 */ /* 0x000fe2000f8e020a */
[----:B------:R-:W-:Y:S01]  /*1d90*/  VIADD R0, R6, 0x40 ;  /* 0x0000004006007836 */ /* 0x000fe20000000000 */
[----:B------:R-:W-:Y:S01]  /*1da0*/  @!UP0 UIMAD.WIDE.U32 UR36, UR17, UR6, URZ ;  /* 0x00000006112482a5 */ /* 0x000fe2000f8e003f */
[----:B------:R-:W1:Y:S01]  /*1db0*/  I2F.RP R2, R24 ;  /* 0x0000001800027306 */ /* 0x000e620000209400 */
[----:B------:R-:W-:Y:S01]  /*1dc0*/  @UP1 ULDC.64 UR10, c[0x0][0x248] ;  /* 0x00009200000a1ab9 */ /* 0x000fe20000000a00 */
[----:B------:R-:W-:Y:S01]  /*1dd0*/  ULDC UR6, c[0x0][0x2d4] ;  /* 0x0000b50000067ab9 */ /* 0x000fe20000000800 */
[----:B------:R-:W-:Y:S01]  /*1de0*/  ISETP.GE.AND P4, PT, R0, UR5, PT ;  /* 0x0000000500007c0c */ /* 0x000fe2000bf86270 */
[----:B------:R-:W-:Y:S01]  /*1df0*/  @UP1 UIMAD.WIDE.U32 UR38, UR22, UR10, URZ ;  /* 0x0000000a162612a5 */ /* 0x000fe2000f8e003f */
[----:B--2---:R-:W-:Y:S01]  /*1e00*/  IABS R15, R15 ;  /* 0x0000000f000f7213 */ /* 0x004fe20000000000 */
[----:B------:R-:W-:-:S02]  /*1e10*/  UIMAD UR6, UR9, UR6, UR27 ;  /* 0x00000006090672a4 */ /* 0x000fc4000f8e021b */
[----:B------:R-:W-:Y:S01]  /*1e20*/  @UP1 UIMAD UR22, UR22, UR11, URZ ;  /* 0x0000000b161612a4 */ /* 0x000fe2000f8e023f */
[----:B------:R-:W-:Y:S01]  /*1e30*/  ULDC UR19, c[0x0][0x2d8] ;  /* 0x0000b60000137ab9 */ /* 0x000fe20000000800 */
[----:B------:R-:W-:Y:S01]  /*1e40*/  @UP0 UMOV UR34, UR24 ;  /* 0x0000001800220c82 */ /* 0x000fe20008000000 */
[----:B------:R-:W-:Y:S02]  /*1e50*/  UIMAD UR25, UR6, UR19, URZ ;  /* 0x00000013061972a4 */ /* 0x000fe4000f8e023f */
[----:B------:R-:W-:Y:S01]  /*1e60*/  @UP1 UIADD3 UR22, UR39, UR22, URZ ;  /* 0x0000001627161290 */ /* 0x000fe2000fffe03f */
[----:B-1----:R-:W1:Y:S01]  /*1e70*/  MUFU.RCP R2, R2 ;  /* 0x0000000200027308 */ /* 0x002e620000001000 */
[----:B------:R-:W-:Y:S01]  /*1e80*/  @UP1 UMOV UR24, UR38 ;  /* 0x0000002600181c82 */ /* 0x000fe20008000000 */
[----:B------:R-:W-:Y:S01]  /*1e90*/  @!UP0 UIADD3 UR4, UR37, UR7, URZ ;  /* 0x0000000725048290 */ /* 0x000fe2000fffe03f */
[----:B------:R-:W-:Y:S01]  /*1ea0*/  @!UP0 UMOV UR34, UR36 ;  /* 0x0000002400228c82 */ /* 0x000fe20008000000 */
[----:B-1----:R-:W-:-:S04]  /*1eb0*/  VIADD R2, R2, 0xffffffe ;  /* 0x0ffffffe02027836 */ /* 0x002fc80000000000 */
[----:B------:R1:W2:Y:S02]  /*1ec0*/  F2I.FTZ.U32.TRUNC.NTZ R3, R2 ;  /* 0x0000000200037305 */ /* 0x0002a4000021f000 */
[----:B-1----:R-:W-:Y:S02]  /*1ed0*/  VIADD R2, R6, 0x50 ;  /* 0x0000005006027836 */ /* 0x002fe40000000000 */
[----:B--2---:R-:W-:-:S03]  /*1ee0*/  IMAD.MOV R0, RZ, RZ, -R3 ;  /* 0x000000ffff007224 */ /* 0x004fc600078e0a03 */
[----:B------:R-:W-:Y:S01]  /*1ef0*/  ISETP.GE.AND P5, PT, R2, UR5, PT ;  /* 0x0000000502007c0c */ /* 0x000fe2000bfa6270 */
[----:B------:R-:W-:Y:S02]  /*1f00*/  IMAD R0, R0, R24, RZ ;  /* 0x0000001800007224 */ /* 0x000fe400078e02ff */
[----:B------:R-:W-:-:S04]  /*1f10*/  IMAD.MOV.U32 R2, RZ, RZ, RZ ;  /* 0x000000ffff027224 */ /* 0x000fc800078e00ff */
        /* <DEDUP_REMOVED lines=8> */
[----:B------:R-:W-:-:S03]  /*1fa0*/  VIADD R2, R6, 0x60 ;  /* 0x0000006006027836 */ /* 0x000fc60000000000 */
[----:B------:R-:W-:Y:S01]  /*1fb0*/  LOP3.LUT R0, R0, 0x38, R242, 0xf8, !PT ;  /* 0x0000003800007812 */ /* 0x000fe200078ef8f2 */
[----:B---3--:R-:W-:Y:S06]  /*1fc0*/  @P0 BRA `(.L_x_2202) ;  /* 0x0000000000380947 */ /* 0x008fec0003800000 */
        /* <DEDUP_REMOVED lines=14> */
.L_x_2202:
[----:B------:R-:W-:Y:S01]  /*20b0*/  @UP1 UIADD3 UR23, UR35, UR8, URZ ;  /* 0x0000000823171290 */ /* 0x000fe2000fffe03f */
[----:B------:R-:W-:Y:S01]  /*20c0*/  IMAD.MOV R3, RZ, RZ, -R16 ;  /* 0x000000ffff037224 */ /* 0x000fe200078e0a10 */
[----:B------:R-:W-:Y:S01]  /*20d0*/  USHF.R.S32.HI UR36, URZ, 0x1f, UR31 ;  /* 0x0000001f3f247899 */ /* 0x000fe2000801141f */
[----:B------:R-:W-:Y:S01]  /*20e0*/  LOP3.LUT R18, R25, UR31, RZ, 0x3c, !PT ;  /* 0x0000001f19127c12 */ /* 0x000fe2000f8e3cff */
[----:B------:R-:W-:Y:S01]  /*20f0*/  @UP1 ULDC.64 UR8, c[0x0][0x250] ;  /* 0x0000940000081ab9 */ /* 0x000fe20000000a00 */
[----:B------:R-:W-:Y:S01]  /*2100*/  ISETP.GE.AND P6, PT, R2, UR5, PT ;  /* 0x0000000502007c0c */ /* 0x000fe2000bfc6270 */
[----:B------:R-:W-:Y:S01]  /*2110*/  @UP1 UIMAD.WIDE.U32 UR6, UR23, UR8, URZ ;  /* 0x00000008170612a5 */ /* 0x000fe2000f8e003f */
[----:B------:R-:W-:Y:S01]  /*2120*/  IMAD R15, R24, R3, R15 ;  /* 0x00000003180f7224 */ /* 0x000fe200078e020f */
[----:B------:R-:W-:Y:S01]  /*2130*/  @UP1 UIMAD UR23, UR23, UR9, URZ ;  /* 0x00000009171712a4 */ /* 0x000fe2000f8e023f */
[----:B------:R-:W-:Y:S02]  /*2140*/  LOP3.LUT R2, R0, R4, RZ, 0x3c, !PT ;  /* 0x0000000400027212 */ /* 0x000fe400078e3cff */
        /* <DEDUP_REMOVED lines=17> */
.L_x_2203:
[----:B------:R-:W1:Y:S01]  /*2260*/  S2UR UR35, SR_CgaCtaId ;  /* 0x00000000002379c3 */ /* 0x000e620000008800 */
[C---:B------:R-:W-:Y:S01]  /*2270*/  VIADD R0, R6.reuse, 0x70 ;  /* 0x0000007006007836 */ /* 0x040fe20000000000 */
[----:B------:R-:W-:Y:S01]  /*2280*/  SHF.R.S32.HI R243, RZ, 0x1f, R242 ;  /* 0x0000001ffff37819 */ /* 0x000fe200000114f2 */
[----:B------:R-:W-:Y:S01]  /*2290*/  ULDC.64 UR6, c[0x0][0x258] ;  /* 0x0000960000067ab9 */ /* 0x000fe20000000a00 */
[----:B------:R-:W-:Y:S01]  /*22a0*/  ISETP.GE.AND P2, PT, R6, UR5, PT ;  /* 0x0000000506007c0c */ /* 0x000fe2000bf46270 */
[----:B------:R-:W-:Y:S01]  /*22b0*/  UIMAD UR36, UR36, UR6, URZ ;  /* 0x00000006242472a4 */ /* 0x000fe2000f8e023f */
[----:B------:R-:W-:Y:S01]  /*22c0*/  ISETP.GE.AND P1, PT, R0, UR5, PT ;  /* 0x0000000500007c0c */ /* 0x000fe2000bf26270 */
[----:B------:R-:W-:Y:S01]  /*22d0*/  IMAD.U32 R0, RZ, RZ, UR6 ;  /* 0x00000006ff007e24 */ /* 0x000fe2000f8e00ff */
[----:B------:R-:W-:Y:S01]  /*22e0*/  ISETP.GT.U32.AND P0, PT, R24, R15, PT ;  /* 0x0000000f1800720c */ /* 0x000fe20003f04070 */
[----:B------:R-:W-:Y:S01]  /*22f0*/  IMAD.SHL.U32 R3, R3, 0x8, RZ ;  /* 0x0000000803037824 */ /* 0x000fe200078e00ff */
[----:B------:R-:W-:Y:S01]  /*2300*/  P2R R17, PR, RZ, 0x2 ;  /* 0x00000002ff117803 */ /* 0x000fe20000000000 */
[----:B------:R-:W-:Y:S01]  /*2310*/  UIMAD UR7, UR31, UR7, UR36 ;  /* 0x000000071f0772a4 */ /* 0x000fe2000f8e0224 */
[----:B------:R-:W-:Y:S01]  /*2320*/  IADD3 R8, P1, R242, UR34, RZ ;  /* 0x00000022f2087c10 */ /* 0x000fe2000ff3e0ff */
[----:B------:R-:W-:Y:S01]  /*2330*/  VIADD R14, R6, 0x10 ;  /* 0x00000010060e7836 */ /* 0x000fe20000000000 */
[----:B------:R-:W-:Y:S01]  /*2340*/  LOP3.LUT R4, R2, 0xfffffe00, R3, 0xf8, !PT ;  /* 0xfffffe0002047812 */ /* 0x000fe200078ef803 */
[----:B------:R-:W-:Y:S01]  /*2350*/  VIADD R20, R6, 0x20 ;  /* 0x0000002006147836 */ /* 0x000fe20000000000 */
[----:B------:R-:W-:Y:S01]  /*2360*/  IADD3.X R9, R243, UR4, RZ, P1, !PT ;  /* 0x00000004f3097c10 */ /* 0x000fe20008ffe4ff */
[----:B------:R-:W-:Y:S01]  /*2370*/  UMOV UR4, 0x400 ;  /* 0x0000040000047882 */ /* 0x000fe20000000000 */
[----:B------:R-:W-:Y:S01]  /*2380*/  SHF.R.S32.HI R7, RZ, 0x1f, R6 ;  /* 0x0000001fff077819 */ /* 0x000fe20000011406 */
[----:B------:R-:W-:Y:S01]  /*2390*/  IMAD.U32 R2, RZ, RZ, UR15 ;  /* 0x0000000fff027e24 */ /* 0x000fe2000f8e00ff */
[----:B------:R-:W-:Y:S01]  /*23a0*/  UIADD3 UR17, UR18, -0x1, URZ ;  /* 0xffffffff12117890 */ /* 0x000fe2000fffe03f */
[----:B------:R-:W-:Y:S01]  /*23b0*/  IMAD.WIDE.U32 R8, R0, UR31, R8 ;  /* 0x0000001f00087c25 */ /* 0x000fe2000f8e0008 */
[----:B------:R-:W-:Y:S01]  /*23c0*/  BSSY B0, `(.L_x_2204) ;  /* 0x000001c000007945 */ /* 0x000fe20003800000 */
[----:B------:R-:W-:Y:S01]  /*23d0*/  ISETP.GE.AND P1, PT, R14, UR5, PT ;  /* 0x000000050e007c0c */ /* 0x000fe2000bf26270 */
[----:B-1----:R-:W-:Y:S01]  /*23e0*/  ULEA UR4, UR35, UR4, 0x18 ;  /* 0x0000000423047291 */ /* 0x002fe2000f8ec03f */
[----:B------:R-:W-:Y:S01]  /*23f0*/  VIADD R5, R9, UR7 ;  /* 0x0000000709057c36 */ /* 0x000fe20008000000 */
[----:B------:R-:W-:Y:S01]  /*2400*/  ISETP.GE.AND P3, PT, R20, UR5, PT ;  /* 0x0000000514007c0c */ /* 0x000fe2000bf66270 */
[----:B------:R-:W-:-:S02]  /*2410*/  @!P0 IMAD.IADD R15, R15, 0x1, -R24 ;  /* 0x000000010f0f8824 */ /* 0x000fc400078e0a18 */
[----:B------:R-:W-:Y:S01]  /*2420*/  @!P0 VIADD R16, R16, 0x1 ;  /* 0x0000000110108836 */ /* 0x000fe20000000000 */
[----:B------:R-:W-:Y:S01]  /*2430*/  LEA R192, R4, UR4, 0x1 ;  /* 0x0000000404c07c11 */ /* 0x000fe2000f8e08ff */
[----:B------:R-:W-:-:S04]  /*2440*/  IMAD.WIDE R2, R2, 0x80, R6 ;  /* 0x0000008002027825 */ /* 0x000fc800078e0206 */
[----:B------:R-:W-:Y:S01]  /*2450*/  VIADD R19, R6, 0x30 ;  /* 0x0000003006137836 */ /* 0x000fe20000000000 */
        /* <DEDUP_REMOVED lines=18> */
.L_x_2205:
[----:B------:R-:W-:Y:S05]  /*2580*/  BSYNC B0 ;  /* 0x0000000000007941 */ /* 0x000fea0003800000 */
.L_x_2204:
[----:B------:R-:W-:Y:S01]  /*2590*/  UIMAD UR31, UR17, -0x40, UR30 ;  /* 0xffffffc0111f78a4 */ /* 0x000fe2000f8e021e */
        /* <DEDUP_REMOVED lines=23> */
.L_x_2207:
[----:B------:R-:W-:Y:S05]  /*2710*/  BSYNC B0 ;  /* 0x0000000000007941 */ /* 0x000fea0003800000 */
.L_x_2206:
[----:B------:R-:W-:Y:S01]  /*2720*/  ISETP.GE.AND P0, PT, R14, UR31, PT ;  /* 0x0000001f0e007c0c */ /* 0x000fe2000bf06270 */
[----:B------:R-:W-:Y:S03]  /*2730*/  BSSY B0, `(.L_x_2208) ;  /* 0x0000017000007945 */ /* 0x000fe60003800000 */
        /* <DEDUP_REMOVED lines=22> */
.L_x_2209:
[----:B------:R-:W-:Y:S05]  /*28a0*/  BSYNC B0 ;  /* 0x0000000000007941 */ /* 0x000fea0003800000 */
.L_x_2208:
        /* <DEDUP_REMOVED lines=24> */
.L_x_2211:
[----:B------:R-:W-:Y:S05]  /*2a30*/  BSYNC B0 ;  /* 0x0000000000007941 */ /* 0x000fea0003800000 */
.L_x_2210:
[----:B------:R-:W-:Y:S01]  /*2a40*/  BSSY B0, `(.L_x_2212) ;  /* 0x0000017000007945 */ /* 0x000fe20003800000 */
[----:B------:R-:W-:-:S03]  /*2a50*/  ISETP.GE.AND P2, PT, R18, RZ, PT ;  /* 0x000000ff1200720c */ /* 0x000fc60003f46270 */
        /* <DEDUP_REMOVED lines=21> */
.L_x_2213:
[----:B------:R-:W-:Y:S05]  /*2bb0*/  BSYNC B0 ;  /* 0x0000000000007941 */ /* 0x000fea0003800000 */
.L_x_2212:
        /* <DEDUP_REMOVED lines=24> */
.L_x_2215:
[----:B------:R-:W-:Y:S05]  /*2d40*/  BSYNC B0 ;  /* 0x0000000000007941 */ /* 0x000fea0003800000 */
.L_x_2214:
        /* <DEDUP_REMOVED lines=22> */
.L_x_2217:
[----:B------:R-:W-:Y:S05]  /*2eb0*/  BSYNC B0 ;  /* 0x0000000000007941 */ /* 0x000fea0003800000 */
.L_x_2216:
        /* <DEDUP_REMOVED lines=22> */
.L_x_2219:
[----:B------:R-:W-:Y:S05]  /*3020*/  BSYNC B0 ;  /* 0x0000000000007941 */ /* 0x000fea0003800000 */
.L_x_2218:
[----:B------:R-:W-:Y:S01]  /*3030*/  @P1 VIADD R16, R16, 0x1 ;  /* 0x0000000110101836 */ /* 0x000fe20000000000 */
[----:B------:R-:W-:Y:S01]  /*3040*/  ISETP.NE.AND P1, PT, R25, RZ, PT ;  /* 0x000000ff1900720c */ /* 0x000fe20003f25270 */
[----:B------:R-:W-:Y:S01]  /*3050*/  IMAD R4, R7, UR10, RZ ;  /* 0x0000000a07047c24 */ /* 0x000fe2000f8e02ff */
[----:B------:R-:W-:Y:S01]  /*3060*/  LOP3.LUT R8, R14, 0xfffffff0, RZ, 0xc0, !PT ;  /* 0xfffffff00e087812 */ /* 0x000fe200078ec0ff */
[----:B-1----:R-:W-:Y:S01]  /*3070*/  IMAD.WIDE.U32 R2, R6, UR10, R242 ;  /* 0x0000000a06027c25 */ /* 0x002fe2000f8e00f2 */
[----:B--2-4-:R-:W-:Y:S01]  /*3080*/  SHF.R.S32.HI R13, RZ, 0x4, R14 ;  /* 0x00000004ff0d7819 */ /* 0x014fe2000001140e */
[----:B------:R-:W-:Y:S01]  /*3090*/  ULDC.64 UR6, c[0x0][0x260] ;  /* 0x0000980000067ab9 */ /* 0x000fe20000000a00 */
[----:B------:R-:W-:Y:S01]  /*30a0*/  USHF.R.S32.HI UR36, URZ, 0x1f, UR17 ;  /* 0x0000001f3f247899 */ /* 0x000fe20008011411 */
[----:B------:R-:W-:Y:S01]  /*30b0*/  IMAD.MOV.U32 R0, RZ, RZ, R16 ;  /* 0x000000ffff007224 */ /* 0x000fe200078e0010 */
[----:B------:R-:W-:Y:S01]  /*30c0*/  LEA.HI R11, R14, R13, RZ, 0x1 ;  /* 0x0000000d0e0b7211 */ /* 0x000fe200078f08ff */
[----:B------:R-:W-:Y:S01]  /*30d0*/  IMAD.IADD R8, R165, 0x1, -R8 ;  /* 0x00000001a5087824 */ /* 0x000fe200078e0a08 */
[C---:B------:R-:W-:Y:S01]  /*30e0*/  ISETP.GE.AND P4, PT, R6.reuse, UR31, PT ;  /* 0x0000001f06007c0c */ /* 0x040fe2000bf86270 */
[----:B------:R-:W-:Y:S01]  /*30f0*/  IMAD R5, R6, UR11, R4 ;  /* 0x0000000b06057c24 */ /* 0x000fe2000f8e0204 */
[----:B------:R-:W-:Y:S01]  /*3100*/  IADD3 R4, P0, R2, UR24, RZ ;  /* 0x0000001802047c10 */ /* 0x000fe2000ff1e0ff */
[----:B------:R-:W-:Y:S01]  /*3110*/  IMAD R9, R7, UR8, RZ ;  /* 0x0000000807097c24 */ /* 0x000fe2000f8e02ff */
[----:B------:R-:W-:Y:S01]  /*3120*/  @!P2 IADD3 R0, -R0, RZ, RZ ;  /* 0x000000ff0000a210 */ /* 0x000fe20007ffe1ff */
[----:B------:R-:W-:Y:S01]  /*3130*/  IMAD.U32 R15, RZ, RZ, UR17 ;  /* 0x00000011ff0f7e24 */ /* 0x000fe2000f8e00ff */
[----:B------:R-:W-:Y:S01]  /*3140*/  SHF.R.S32.HI R2, RZ, 0x1f, R8 ;  /* 0x0000001fff027819 */ /* 0x000fe20000011408 */
[----:B------:R-:W-:Y:S01]  /*3150*/  IMAD R9, R6, UR9, R9 ;  /* 0x0000000906097c24 */ /* 0x000fe2000f8e0209 */
[----:B------:R-:W-:Y:S01]  /*3160*/  @!P1 LOP3.LUT R0, RZ, R25, RZ, 0x33, !PT ;  /* 0x00000019ff009212 */ /* 0x000fe200078e33ff */
[----:B------:R-:W-:Y:S01]  /*3170*/  IMAD.MOV.U32 R36, RZ, RZ, 0x10 ;  /* 0x00000010ff247424 */ /* 0x000fe200078e00ff */
[----:B------:R-:W-:Y:S01]  /*3180*/  LEA.HI R17, R2, R8, RZ, 0x3 ;  /* 0x0000000802117211 */ /* 0x000fe200078f18ff */
[----:B------:R-:W-:Y:S01]  /*3190*/  BSSY B0, `(.L_x_2220) ;  /* 0x0000031000007945 */ /* 0x000fe20003800000 */
[----:B------:R-:W-:Y:S01]  /*31a0*/  IADD3.X R5, R3, UR22, R5, P0, !PT ;  /* 0x0000001603057c10 */ /* 0x000fe200087fe405 */
[----:B------:R-:W-:Y:S01]  /*31b0*/  IMAD.WIDE.U32 R2, R6, UR8, R242 ;  /* 0x0000000806027c25 */ /* 0x000fe2000f8e00f2 */
[----:B------:R-:W-:Y:S01]  /*31c0*/  SHF.R.S32.HI R7, RZ, 0x1f, R0 ;  /* 0x0000001fff077819 */ /* 0x000fe20000011400 */
[----:B------:R-:W-:Y:S01]  /*31d0*/  USHF.L.U64.HI UR22, UR10, 0x6, UR11 ;  /* 0x000000060a167899 */ /* 0x000fe2000801020b */
[----:B------:R-:W-:Y:S01]  /*31e0*/  LOP3.LUT R11, R11, 0xfffffffe, RZ, 0xc0, !PT ;  /* 0xfffffffe0b0b7812 */ /* 0x000fe200078ec0ff */
[----:B------:R-:W-:Y:S01]  /*31f0*/  IMAD.WIDE.U32 R26, R0, UR6, R4 ;  /* 0x00000006001a7c25 */ /* 0x000fe2000f8e0004 */
[----:B------:R-:W-:Y:S01]  /*3200*/  LOP3.LUT R12, R17, 0xfffffff8, RZ, 0xc0, !PT ;  /* 0xfffffff8110c7812 */ /* 0x000fe200078ec0ff */
[----:B------:R-:W-:Y:S01]  /*3210*/  UIMAD UR24, UR22, UR17, URZ ;  /* 0x00000011161872a4 */ /* 0x000fe2000f8e023f */
[----:B------:R-:W-:Y:S01]  /*3220*/  IADD3 R2, P0, R2, UR26, RZ ;  /* 0x0000001a02027c10 */ /* 0x000fe2000ff1e0ff */
[----:B------:R-:W-:Y:S01]  /*3230*/  IMAD R10, R7, UR6, RZ ;  /* 0x00000006070a7c24 */ /* 0x000fe2000f8e02ff */
[----:B------:R1:W-:Y:S01]  /*3240*/  STL.64 [R1+0x158], R26 ;  /* 0x0001581a01007387 */ /* 0x0003e20000100a00 */
[----:B------:R-:W-:Y:S01]  /*3250*/  IMAD.IADD R16, R13, 0x1, -R11 ;  /* 0x000000010d107824 */ /* 0x000fe200078e0a0b */
[----:B------:R-:W-:Y:S01]  /*3260*/  IADD3.X R3, R3, UR23, R9, P0, !PT ;  /* 0x0000001703037c10 */ /* 0x000fe200087fe409 */
[----:B------:R-:W-:Y:S01]  /*3270*/  IMAD.IADD R13, R8, 0x1, -R12 ;  /* 0x00000001080d7824 */ /* 0x000fe200078e0a0c */
[----:B------:R-:W-:Y:S01]  /*3280*/  ISETP.GE.AND P0, PT, R6, UR31, PT ;  /* 0x0000001f06007c0c */ /* 0x000fe2000bf06270 */
[C---:B------:R-:W-:Y:S01]  /*3290*/  IMAD R8, R0.reuse, UR7, R10 ;  /* 0x0000000700087c24 */ /* 0x040fe2000f8e020a */
[----:B------:R-:W-:Y:S01]  /*32a0*/  ULDC.64 UR6, c[0x0][0x268] ;  /* 0x00009a0000067ab9 */ /* 0x000fe20000000a00 */
[----:B------:R-:W-:Y:S01]  /*32b0*/  IMAD.MOV.U32 R194, RZ, RZ, R26 ;  /* 0x000000ffffc27224 */ /* 0x000fe200078e001a */
[----:B------:R-:W-:Y:S01]  /*32c0*/  USHF.L.U32 UR23, UR10, 0x6, URZ ;  /* 0x000000060a177899 */ /* 0x000fe2000800063f */
[----:B------:R-:W-:Y:S01]  /*32d0*/  IMAD.WIDE.U32 R24, R0, UR6, R2 ;  /* 0x0000000600187c25 */ /* 0x000fe2000f8e0002 */
[----:B------:R-:W-:-:S02]  /*32e0*/  IADD3 R195, R27, R8, RZ ;  /* 0x000000081bc37210 */ /* 0x000fc40007ffe0ff */
[----:B------:R-:W-:Y:S01]  /*32f0*/  UIMAD UR24, UR36, UR23, UR24 ;  /* 0x00000017241872a4 */ /* 0x000fe2000f8e0218 */
[----:B------:R-:W-:Y:S01]  /*3300*/  IMAD R5, R7, UR6, RZ ;  /* 0x0000000607057c24 */ /* 0x000fe2000f8e02ff */
[----:B------:R-:W-:Y:S01]  /*3310*/  R2P PR, R13, 0x6 ;  /* 0x000000060d007804 */ /* 0x000fe20000000000 */
[----:B------:R1:W-:Y:S01]  /*3320*/  STL.64 [R1+0x150], R194 ;  /* 0x000150c201007387 */ /* 0x0003e20000100a00 */
[----:B------:R-:W-:Y:S01]  /*3330*/  IMAD.WIDE.U32 R8, R15, UR23, R194 ;  /* 0x000000170f087c25 */ /* 0x000fe2000f8e00c2 */
[----:B------:R-:W-:Y:S02]  /*3340*/  MOV R4, 0x20 ;  /* 0x0000002000047802 */ /* 0x000fe40000000f00 */
[----:B------:R1:W-:Y:S01]  /*3350*/  STL.64 [R1+0x170], R24 ;  /* 0x0001701801007387 */ /* 0x0003e20000100a00 */
[----:B------:R-:W-:Y:S01]  /*3360*/  IMAD R18, R0, UR7, R5 ;  /* 0x0000000700127c24 */ /* 0x000fe2000f8e0205 */
[----:B------:R-:W-:Y:S01]  /*3370*/  SEL R4, R4, 0xffffffe0, !P2 ;  /* 0xffffffe004047807 */ /* 0x000fe20005000000 */
[----:B------:R-:W-:Y:S01]  /*3380*/  VIADD R7, R9, UR24 ;  /* 0x0000001809077c36 */ /* 0x000fe20008000000 */
[----:B------:R-:W-:Y:S01]  /*3390*/  ISETP.GE.AND P3, PT, R20, UR31, PT ;  /* 0x0000001f14007c0c */ /* 0x000fe2000bf66270 */
[----:B------:R-:W-:Y:S01]  /*33a0*/  IMAD.SHL.U32 R14, R6, 0x8, RZ ;  /* 0x00000008060e7824 */ /* 0x000fe200078e00ff */
[----:B------:R-:W-:-:S02]  /*33b0*/  ISETP.GE.AND P2, PT, R19, UR31, PT ;  /* 0x0000001f13007c0c */ /* 0x000fc4000bf46270 */
[----:B------:R-:W-:Y:S02]  /*33c0*/  SHF.L.U32 R12, R80, 0x6, RZ ;  /* 0x00000006500c7819 */ /* 0x000fe400000006ff */
        /* <DEDUP_REMOVED lines=13> */
.L_x_2221:
[----:B------:R-:W-:Y:S05]  /*34a0*/  BSYNC B0 ;  /* 0x0000000000007941 */ /* 0x000fea0003800000 */
.L_x_2220:
        /* <DEDUP_REMOVED lines=13> */
[----:B----4-:R-:W-:-:S04]  /*3580*/  LEA R10, P0, R0, UR6, 0x1 ;  /* 0x00000006000a7c11 */ /* 0x010fc8000f8008ff */
[----:B------:R-:W-:-:S05]  /*3590*/  LEA.HI.X R11, R0, UR7, R2, 0x1, P0 ;  /* 0x00000007000b7c11 */ /* 0x000fca00080f0c02 */
[----:B------:R-:W-:Y:S01]  /*35a0*/  @!PT LDS RZ, [RZ] ;  /* 0x00000000fffff984 */ /* 0x000fe20000000800 */
[----:B------:R-:W-:Y:S01]  /*35b0*/  @!PT LDS RZ, [RZ] ;  /* 0x00000000fffff984 */ /* 0x000fe20000000800 */
[----:B------:R-:W-:Y:S01]  /*35c0*/  @!PT LDS RZ, [RZ] ;  /* 0x00000000fffff984 */ /* 0x000fe20000000800 */
[----:B------:R4:W-:Y:S04]  /*35d0*/  LDGSTS.E.BYPASS.LTC128B.128 [R192+0x4800], desc[UR28][R10.64] ;  /* 0x048000000ac07fae */ /* 0x0009e8000b901d5c */
.L_x_2223:
[----:B------:R-:W-:Y:S05]  /*35e0*/  BSYNC B0 ;  /* 0x0000000000007941 */ /* 0x000fea0003800000 */
.L_x_2222:
        /* <DEDUP_REMOVED lines=12> */
[----:B----4-:R-:W-:-:S04]  /*36b0*/  LEA R10, P0, R0, UR6, 0x1 ;  /* 0x00000006000a7c11 */ /* 0x010fc8000f8008ff */
[----:B------:R-:W-:-:S05]  /*36c0*/  LEA.HI.X R11, R0, UR7, R2, 0x1, P0 ;  /* 0x00000007000b7c11 */ /* 0x000fca00080f0c02 */
[----:B------:R-:W-:Y:S01]  /*36d0*/  @!PT LDS RZ, [RZ] ;  /* 0x00000000fffff984 */ /* 0x000fe20000000800 */
[----:B------:R-:W-:Y:S01]  /*36e0*/  @!PT LDS RZ, [RZ] ;  /* 0x00000000fffff984 */ /* 0x000fe20000000800 */
[----:B------:R-:W-:Y:S01]  /*36f0*/  @!PT LDS RZ, [RZ] ;  /* 0x00000000fffff984 */ /* 0x000fe20000000800 */
[----:B------:R4:W-:Y:S04]  /*3700*/  LDGSTS.E.BYPASS.LTC128B.128 [R192+0x5000], desc[UR28][R10.64] ;  /* 0x050000000ac07fae */ /* 0x0009e8000b901d5c */
.L_x_2225:
[----:B------:R-:W-:Y:S05]  /*3710*/  BSYNC B0 ;  /* 0x0000000000007941 */ /* 0x000fea0003800000 */
.L_x_2224:
        /* <DEDUP_REMOVED lines=18> */
.L_x_2227:
[----:B------:R-:W-:Y:S05]  /*3840*/  BSYNC B0 ;  /* 0x0000000000007941 */ /* 0x000fea0003800000 */
.L_x_2226:
[----:B------:R-:W0:Y:S01]  /*3850*/  LDGDEPBAR ;  /* 0x00000000000079af */ /* 0x000e220000000000 */
[----:B----4-:R-:W-:Y:S01]  /*3860*/  IMAD.IADD R11, R25, 0x1, R18 ;  /* 0x00000001190b7824 */ /* 0x010fe200078e0212 */
[----:B------:R-:W-:Y:S01]  /*3870*/  LOP3.LUT R2, R12, 0x8, R14, 0xf8, !PT ;  /* 0x000000080c027812 */ /* 0x000fe200078ef80e */
[----:B------:R-:W-:Y:S01]  /*3880*/  IMAD.MOV.U32 R10, RZ, RZ, R24 ;  /* 0x000000ffff0a7224 */ /* 0x000fe200078e0018 */
[----:B------:R-:W-:Y:S01]  /*3890*/  SHF.R.U32.HI R6, RZ, 0x3, R12 ;  /* 0x00000003ff067819 */ /* 0x000fe2000001160c */
[----:B------:R-:W-:Y:S01]  /*38a0*/  IMAD.SHL.U32 R0, R13, 0x40, RZ ;  /* 0x000000400d007824 */ /* 0x000fe200078e00ff */
[----:B------:R-:W-:Y:S01]  /*38b0*/  USHF.L.U64.HI UR34, UR8, 0x6, UR9 ;  /* 0x0000000608227899 */ /* 0x000fe20008010209 */
[----:B------:R-:W-:Y:S01]  /*38c0*/  IMAD.SHL.U32 R5, R16, 0x8, RZ ;  /* 0x0000000810057824 */ /* 0x000fe200078e00ff */
[----:B------:R4:W-:Y:S01]  /*38d0*/  STL.64 [R1+0x160], R10 ;  /* 0x0001600a01007387 */ /* 0x0009e20000100a00 */
[----:B------:R-:W-:Y:S01]  /*38e0*/  LOP3.LUT R2, R2, R6, RZ, 0x3c, !PT ;  /* 0x0000000602027212 */ /* 0x000fe200078e3cff */
[----:B------:R-:W-:Y:S01]  /*38f0*/  USHF.L.U32 UR35, UR8, 0x6, URZ ;  /* 0x0000000608237899 */ /* 0x000fe2000800063f */
[----:B------:R-:W-:Y:S01]  /*3900*/  LOP3.LUT R0, R0, 0x1c0, RZ, 0xc0, !PT ;  /* 0x000001c000007812 */ /* 0x000fe200078ec0ff */
[----:B------:R-:W-:Y:S01]  /*3910*/  UIMAD UR6, UR34, UR17, URZ ;  /* 0x00000011220672a4 */ /* 0x000fe2000f8e023f */
[----:B------:R-:W-:Y:S01]  /*3920*/  SHF.R.S32.HI R166, RZ, 0x5, R164 ;  /* 0x00000005ffa67819 */ /* 0x000fe200000114a4 */
[----:B------:R-:W-:Y:S01]  /*3930*/  UIADD3 UR37, UR30, -UR21, -UR16 ;  /* 0x800000151e257290 */ /* 0x000fe2000fffe810 */
[----:B------:R-:W-:Y:S01]  /*3940*/  LOP3.LUT R6, R0, 0x8, R5, 0xf8, !PT ;  /* 0x0000000800067812 */ /* 0x000fe200078ef805 */
[----:B------:R-:W-:Y:S01]  /*3950*/  UIMAD UR6, UR36, UR35, UR6 ;  /* 0x00000023240672a4 */ /* 0x000fe2000f8e0206 */
[----:B------:R-:W-:Y:S01]  /*3960*/  SHF.R.U32.HI R5, RZ, 0x3, R0 ;  /* 0x00000003ff057819 */ /* 0x000fe20000011600 */
[----:B------:R-:W-:Y:S01]  /*3970*/  IMAD R0, R16, 0x200, R2 ;  /* 0x0000020010007824 */ /* 0x000fe200078e0202 */
[----:B------:R-:W-:Y:S01]  /*3980*/  BSSY B0, `(.L_x_2228) ;  /* 0x0000019000007945 */ /* 0x000fe20003800000 */
[----:B------:R-:W-:Y:S01]  /*3990*/  IMAD.SHL.U32 R2, R17, 0x40, RZ ;  /* 0x0000004011027824 */ /* 0x000fe200078e00ff */
[----:B------:R-:W-:Y:S01]  /*39a0*/  LOP3.LUT R134, R6, R5, RZ, 0x3c, !PT ;  /* 0x0000000506867212 */ /* 0x000fe200078e3cff */
[----:B------:R-:W-:Y:S01]  /*39b0*/  IMAD.WIDE.U32 R6, R15, UR35, R10 ;  /* 0x000000230f067c25 */ /* 0x000fe2000f8e000a */
[----:B------:R-:W-:Y:S01]  /*39c0*/  ISETP.GE.AND P1, PT, R20, UR31, PT ;  /* 0x0000001f14007c0c */ /* 0x000fe2000bf26270 */
[----:B------:R-:W-:-:S04]  /*39d0*/  DEPBAR.LE SB0, 0x0 ;  /* 0x000080000000791a */ /* 0x000fc80000000000 */
[----:B------:R-:W-:Y:S01]  /*39e0*/  BAR.SYNC.DEFER_BLOCKING 0x0 ;  /* 0x0000000000007b1d */ /* 0x000fe20000010000 */
[----:B------:R-:W-:Y:S01]  /*39f0*/  LOP3.LUT R133, R2, 0xfffffe00, RZ, 0xc0, !PT ;  /* 0xfffffe0002857812 */ /* 0x000fe200078ec0ff */
[----:B-1----:R-:W-:Y:S01]  /*3a00*/  VIADD R9, R7, UR6 ;  /* 0x0000000607097c36 */ /* 0x002fe20008000000 */
[----:B------:R-:W-:Y:S02]  /*3a10*/  ISETP.GE.AND P2, PT, R19, UR31, PT ;  /* 0x0000001f13007c0c */ /* 0x000fe4000bf46270 */
[C---:B------:R-:W-:Y:S01]  /*3a20*/  LEA R135, R166.reuse, UR27, 0x4 ;  /* 0x0000001ba6877c11 */ /* 0x040fe2000f8e20ff */
[----:B------:R-:W-:Y:S01]  /*3a30*/  IMAD R2, R166, 0x400, R133 ;  /* 0x00000400a6027824 */ /* 0x000fe200078e0285 */
[----:B------:R4:W-:Y:S01]  /*3a40*/  @P4 STS.128 [R192+0x6000], RZ ;  /* 0x006000ffc0004388 */ /* 0x0009e20000000c00 */
[----:B------:R-:W-:Y:S08]  /*3a50*/  @P4 BRA `(.L_x_2229) ;  /* 0x00000000002c4947 */ /* 0x000ff00003800000 */
[----:B------:R-:W-:Y:S02]  /*3a60*/  ULDC UR6, c[0x0][0x2d0] ;  /* 0x0000b40000067ab9 */ /* 0x000fe40000000800 */
[----:B------:R-:W-:-:S13]  /*3a70*/  ISETP.GE.AND P0, PT, R242, UR6, PT ;  /* 0x00000006f2007c0c */ /* 0x000fda000bf06270 */
[----:B------:R1:W-:Y:S01]  /*3a80*/  @P0 STS.128 [R192+0x6000], RZ ;  /* 0x006000ffc0000388 */ /* 0x0003e20000000c00 */
[----:B------:R-:W-:Y:S05]  /*3a90*/  @P0 BRA `(.L_x_2229) ;  /* 0x00000000001c0947 */ /* 0x000fea0003800000 */
[----:B------:R-:W-:Y:S02]  /*3aa0*/  ULDC.64 UR6, c[0x0][0x220] ;  /* 0x0000880000067ab9 */ /* 0x000fe40000000a00 */
[----:B----4-:R-:W-:-:S04]  /*3ab0*/  LEA R10, P0, R6, UR6, 0x1 ;  /* 0x00000006060a7c11 */ /* 0x010fc8000f8008ff */
[----:B------:R-:W-:-:S05]  /*3ac0*/  LEA.HI.X R11, R6, UR7, R9, 0x1, P0 ;  /* 0x00000007060b7c11 */ /* 0x000fca00080f0c09 */
[----:B------:R-:W-:Y:S01]  /*3ad0*/  @!PT LDS RZ, [RZ] ;  /* 0x00000000fffff984 */ /* 0x000fe20000000800 */
[----:B------:R-:W-:Y:S01]  /*3ae0*/  @!PT LDS RZ, [RZ] ;  /* 0x00000000fffff984 */ /* 0x000fe20000000800 */
[----:B------:R-:W-:Y:S01]  /*3af0*/  @!PT LDS RZ, [RZ] ;  /* 0x00000000fffff984 */ /* 0x000fe20000000800 */
[----:B------:R4:W-:Y:S04]  /*3b00*/  LDGSTS.E.BYPASS.LTC128B.128 [R192+0x6000], desc[UR28][R10.64] ;  /* 0x060000000ac07fae */ /* 0x0009e8000b901d5c */
.L_x_2229:
[----:B------:R-:W-:Y:S05]  /*3b10*/  BSYNC B0 ;  /* 0x0000000000007941 */ /* 0x000fea0003800000 */
.L_x_2228:
[----:B------:R-:W-:Y:S01]  /*3b20*/  ISETP.NE.AND P0, PT, R22, RZ, PT ;  /* 0x000000ff1600720c */ /* 0x000fe20003f05270 */
[----:B------:R-:W-:Y:S01]  /*3b30*/  USHF.L.U64.HI UR27, UR8, 0x4, UR9 ;  /* 0x00000004081b7899 */ /* 0x000fe20008010209 */
[----:B------:R-:W-:Y:S01]  /*3b40*/  BSSY B0, `(.L_x_2230) ;  /* 0x0000012000007945 */ /* 0x000fe20003800000 */
[----:B------:R-:W-:Y:S01]  /*3b50*/  USHF.L.U32 UR36, UR8, 0x4, URZ ;  /* 0x0000000408247899 */ /* 0x000fe2000800063f */
[----:B------:R-:W-:-:S09]  /*3b60*/  IADD3 R2, R134, R2, RZ ;  /* 0x0000000286027210 */ /* 0x000fd20007ffe0ff */
        /* <DEDUP_REMOVED lines=15> */
.L_x_2231:
[----:B------:R-:W-:Y:S05]  /*3c60*/  BSYNC B0 ;  /* 0x0000000000007941 */ /* 0x000fea0003800000 */
.L_x_2230:
        /* <DEDUP_REMOVED lines=19> */
.L_x_2233:
[----:B------:R-:W-:Y:S05]  /*3da0*/  BSYNC B0 ;  /* 0x0000000000007941 */ /* 0x000fea0003800000 */
.L_x_2232:
[----:B------:R1:W-:Y:S01]  /*3db0*/  @P2 STS.128 [R192+0x7800], RZ ;  /* 0x007800ffc0002388 */ /* 0x0003e20000000c00 */
[----:B------:R-:W-:Y:S01]  /*3dc0*/  UIADD3 UR31, UR30, 0x1, -UR16 ;  /* 0x000000011e1f7890 */ /* 0x000fe2000fffe810 */
[----:B------:R-:W-:Y:S01]  /*3dd0*/  BSSY B0, `(.L_x_2234) ;  /* 0x0000015000007945 */ /* 0x000fe20003800000 */
[----:B------:R-:W-:Y:S02]  /*3de0*/  LEA R175, R2, UR4, 0x1 ;  /* 0x0000000402af7c11 */ /* 0x000fe4000f8e08ff */
[----:B------:R-:W-:Y:S01]  /*3df0*/  UIADD3 UR31, UR31, UR20, URZ ;  /* 0x000000141f1f7290 */ /* 0x000fe2000fffe03f */
[----:B------:R-:W-:Y:S01]  /*3e00*/  LEA R168, R0, UR4, 0x1 ;  /* 0x0000000400a87c11 */ /* 0x000fe2000f8e08ff */
        /* <DEDUP_REMOVED lines=17> */
.L_x_2235:
[----:B------:R-:W-:Y:S05]  /*3f20*/  BSYNC B0 ;  /* 0x0000000000007941 */ /* 0x000fea0003800000 */
.L_x_2234:
[----:B------:R-:W-:Y:S01]  /*3f30*/  LDSM.16.M88.4 R20, [R168+0x4000] ;  /* 0x00400000a814783b */ /* 0x000fe20000000200 */
[----:B------:R-:W-:Y:S01]  /*3f40*/  LOP3.LUT P0, RZ, R80, 0x2, RZ, 0xc0, !PT ;  /* 0x0000000250ff7812 */ /* 0x000fe2000780c0ff */
[--C-:B------:R-:W-:Y:S01]  /*3f50*/  IMAD R178, R3, 0x2, R175.reuse ;  /* 0x0000000203b27824 */ /* 0x100fe200078e02af */
[----:B------:R-:W-:Y:S01]  /*3f60*/  UISETP.GT.AND UP0, UPT, UR17, UR12, UPT ;  /* 0x0000000c1100728c */ /* 0x000fe2000bf04270 */
[----:B----4-:R-:W4:Y:S01]  /*3f70*/  LDSM.16.M88.4 R8, [R175+0x2000] ;  /* 0x00200000af08783b */ /* 0x010f220000000200 */
[----:B------:R-:W-:Y:S01]  /*3f80*/  SEL R0, R36, 0xfffffff0, !P0 ;  /* 0xfffffff024007807 */ /* 0x000fe20004000000 */
[----:B------:R-:W-:Y:S01]  /*3f90*/  VIADD R2, R168, 0x4000 ;  /* 0x00004000a8027836 */ /* 0x000fe20000000000 */
[----:B------:R-:W-:Y:S01]  /*3fa0*/  LOP3.LUT P0, RZ, R80, 0x4, RZ, 0xc0, !PT ;  /* 0x0000000450ff7812 */ /* 0x000fe2000780c0ff */
[----:B------:R-:W5:Y:S01]  /*3fb0*/  LDSM.16.M88.4 R24, [R168+0x4800] ;  /* 0x00480000a818783b */ /* 0x000f620000000200 */
[----:B------:R-:W-:Y:S01]  /*3fc0*/  VIADD R179, R168, 0x4040 ;  /* 0x00004040a8b37836 */ /* 0x000fe20000000000 */
[----:B------:R-:W-:Y:S01]  /*3fd0*/  PLOP3.LUT P1, PT, PT, PT, UP0, 0x80, 0x0 ;  /* 0x000000000000781c */ /* 0x000fe20003f2f008 */
[----:B------:R-:W-:Y:S01]  /*3fe0*/  IMAD R174, R0, 0x2, R168 ;  /* 0x0000000200ae7824 */ /* 0x000fe200078e02a8 */
[----:B------:R-:W2:Y:S01]  /*3ff0*/  LDSM.16.M88.4 R32, [R168+0x5000] ;  /* 0x00500000a820783b */ /* 0x000ea20000000200 */
[----:B------:R-:W-:Y:S01]  /*4000*/  IMAD R176, R4, 0x2, R175 ;  /* 0x0000000204b07824 */ /* 0x000fe200078e02af */
[----:B------:R-:W-:Y:S01]  /*4010*/  LOP3.LUT R183, R183, 0xfffffffb, RZ, 0xc0, !PT ;  /* 0xfffffffbb7b77812 */ /* 0x000fe200078ec0ff */
[----:B-1----:R-:W-:Y:S01]  /*4020*/  IMAD.U32 R6, RZ, RZ, UR15 ;  /* 0x0000000fff067e24 */ /* 0x002fe2000f8e00ff */
[----:B------:R-:W1:Y:S01]  /*4030*/  LDSM.16.M88.4 R28, [R168+0x5800] ;  /* 0x00580000a81c783b */ /* 0x000e620000000200 */
[----:B------:R-:W-:Y:S01]  /*4040*/  IMAD R177, R3, 0x2, R176 ;  /* 0x0000000203b17824 */ /* 0x000fe200078e02b0 */
[----:B------:R-:W-:Y:S01]  /*4050*/  UIADD3 UR21, UR32, -0x4ab325aa, URZ ;  /* 0xb54cda5620157890 */ /* 0x000fe2000fffe03f */
[----:B------:R-:W-:Y:S01]  /*4060*/  IMAD R170, R6, 0x8, R166 ;  /* 0x0000000806aa7824 */ /* 0x000fe200078e02a6 */
[----:B------:R-:W3:Y:S01]  /*4070*/  LDSM.16.M88.4 R12, [R175] ;  /* 0x00000000af0c783b */ /* 0x000ee20000000200 */
[----:B------:R-:W-:Y:S01]  /*4080*/  @P0 VIADD R179, R2, 0xffffffc0 ;  /* 0xffffffc002b30836 */ /* 0x000fe20000000000 */
[----:B------:R-:W-:Y:S01]  /*4090*/  SHF.R.S32.HI R2, RZ, 0x1f, R132 ;  /* 0x0000001fff027819 */ /* 0x000fe20000011484 */
[----:B------:R-:W-:Y:S01]  /*40a0*/  IMAD.U32 R6, RZ, RZ, UR30 ;  /* 0x0000001eff067e24 */ /* 0x000fe2000f8e00ff */
[----:B------:R-:W-:Y:S01]  /*40b0*/  LDSM.16.M88.4 R48, [R174+0x4000] ;  /* 0x00400000ae30783b */ /* 0x000fe20000000200 */
[----:B------:R-:W-:Y:S01]  /*40c0*/  IMAD R173, R0, 0x2, R179 ;  /* 0x0000000200ad7824 */ /* 0x000fe200078e02b3 */
[----:B------:R-:W-:Y:S01]  /*40d0*/  SHF.R.S32.HI R0, RZ, 0x1f, R164 ;  /* 0x0000001fff007819 */ /* 0x000fe200000114a4 */
[----:B------:R-:W-:Y:S01]  /*40e0*/  IMAD.SHL.U32 R165, R165, 0x2, RZ ;  /* 0x00000002a5a57824 */ /* 0x000fe200078e00ff */
[----:B------:R-:W3:Y:S01]  /*40f0*/  LDSM.16.M88.4 R16, [R178+0x2000] ;  /* 0x00200000b210783b */ /* 0x000ee20000000200 */
[----:B------:R-:W-:Y:S01]  /*4100*/  UIADD3 UR20, UR33, 0x646e171e, URZ ;  /* 0x646e171e21147890 */ /* 0x000fe2000fffe03f */
[----:B------:R-:W-:Y:S01]  /*4110*/  LEA.HI R0, R0, R166, RZ, 0x2 ;  /* 0x000000a600007211 */ /* 0x000fe200078f10ff */
[----:B------:R-:W-:Y:S01]  /*4120*/  VIADD R182, R179, 0x800 ;  /* 0x00000800b3b67836 */ /* 0x000fe20000000000 */
[----:B------:R-:W3:Y:S01]  /*4130*/  LDSM.16.M88.4 R44, [R174+0x4800] ;  /* 0x00480000ae2c783b */ /* 0x000ee20000000200 */
[----:B------:R-:W-:Y:S01]  /*4140*/  LOP3.LUT R171, R165, 0x6, RZ, 0xc0, !PT ;  /* 0x00000006a5ab7812 */ /* 0x000fe200078ec0ff */
[----:B------:R-:W-:Y:S01]  /*4150*/  VIADD R181, R179, 0x1000 ;  /* 0x00001000b3b57836 */ /* 0x000fe20000000000 */
[----:B------:R-:W-:Y:S01]  /*4160*/  @P1 LOP3.LUT R183, R183, 0x4, RZ, 0xfc, !PT ;  /* 0x00000004b7b71812 */ /* 0x000fe200078efcff */
[----:B------:R-:W3:Y:S01]  /*4170*/  LDSM.16.M88.4 R60, [R174+0x5000] ;  /* 0x00500000ae3c783b */ /* 0x000ee20000000200 */
[----:B------:R-:W-:-:S03]  /*4180*/  VIADD R180, R179, 0x1800 ;  /* 0x00001800b3b47836 */ /* 0x000fc60000000000 */
[----:B------:R-:W3:Y:S01]  /*4190*/  LDSM.16.M88.4 R76, [R174+0x5800] ;  /* 0x00580000ae4c783b */ /* 0x000ee20000000200 */
[C---:B----4-:R-:W-:Y:S03]  /*41a0*/  HMMA.16816.F32 R72, R8.reuse, R20, RZ ;  /* 0x000000140848723c */ /* 0x050fe600000018ff */
[----:B------:R-:W0:Y:S04]  /*41b0*/  LDGDEPBAR ;  /* 0x00000000000079af */ /* 0x000e280000000000 */
[----:B------:R-:W-:Y:S01]  /*41c0*/  STL [R1+0xf0], R170 ;  /* 0x0000f0aa01007387 */ /* 0x000fe20000100800 */
[C---:B------:R-:W-:Y:S06]  /*41d0*/  HMMA.16816.F32 R68, R8.reuse, R22, RZ ;  /* 0x000000160844723c */ /* 0x040fec00000018ff */
[C---:B-----5:R-:W-:Y:S06]  /*41e0*/  HMMA.16816.F32 R56, R8.reuse, R24, RZ ;  /* 0x000000180838723c */ /* 0x060fec00000018ff */
[C---:B--2---:R-:W-:Y:S06]  /*41f0*/  HMMA.16816.F32 R40, R8.reuse, R32, RZ ;  /* 0x000000200828723c */ /* 0x044fec00000018ff */
[C---:B-1----:R-:W-:Y:S06]  /*4200*/  HMMA.16816.F32 R36, R8.reuse, R28, RZ ;  /* 0x0000001c0824723c */ /* 0x042fec00000018ff */
[C---:B------:R-:W-:Y:S06]  /*4210*/  HMMA.16816.F32 R52, R8.reuse, R26, RZ ;  /* 0x0000001a0834723c */ /* 0x040fec00000018ff */
[----:B------:R-:W-:Y:S06]  /*4220*/  HMMA.16816.F32 R64, R8, R34, RZ ;  /* 0x000000220840723c */ /* 0x000fec00000018ff */
[C---:B---3--:R-:W-:Y:S06]  /*4230*/  HMMA.16816.F32 R104, R12.reuse, R20, RZ ;  /* 0x000000140c68723c */ /* 0x048fec00000018ff */
[----:B------:R-:W-:Y:S01]  /*4240*/  HMMA.16816.F32 R100, R12, R22, RZ ;  /* 0x000000160c64723c */ /* 0x000fe200000018ff */
[----:B------:R-:W1:Y:S05]  /*4250*/  LDSM.16.M88.4 R20, [R178] ;  /* 0x00000000b214783b */ /* 0x000e6a0000000200 */
[----:B------:R-:W-:Y:S06]  /*4260*/  HMMA.16816.F32 R8, R8, R30, RZ ;  /* 0x0000001e0808723c */ /* 0x000fec00000018ff */
[C---:B------:R-:W-:Y:S06]  /*4270*/  HMMA.16816.F32 R92, R12.reuse, R24, RZ ;  /* 0x000000180c5c723c */ /* 0x040fec00000018ff */
[C---:B------:R-:W-:Y:S01]  /*4280*/  HMMA.16816.F32 R96, R12.reuse, R26, RZ ;  /* 0x0000001a0c60723c */ /* 0x040fe200000018ff */
[----:B------:R-:W-:Y:S05]  /*4290*/  LDSM.16.M88.4 R24, [R179+0x1800] ;  /* 0x00180000b318783b */ /* 0x000fea0000000200 */
[C---:B------:R-:W-:Y:S06]  /*42a0*/  HMMA.16816.F32 R88, R12.reuse, R32, RZ ;  /* 0x000000200c58723c */ /* 0x040fec00000018ff */
[C---:B------:R-:W-:Y:S01]  /*42b0*/  HMMA.16816.F32 R108, R12.reuse, R34, RZ ;  /* 0x000000220c6c723c */ /* 0x040fe200000018ff */
[----:B------:R-:W-:Y:S05]  /*42c0*/  LDSM.16.M88.4 R32, [R179+0x800] ;  /* 0x00080000b320783b */ /* 0x000fea0000000200 */
[C---:B------:R-:W-:Y:S06]  /*42d0*/  HMMA.16816.F32 R84, R12.reuse, R28, RZ ;  /* 0x0000001c0c54723c */ /* 0x040fec00000018ff */
[----:B------:R-:W-:Y:S01]  /*42e0*/  HMMA.16816.F32 R124, R12, R30, RZ ;  /* 0x0000001e0c7c723c */ /* 0x000fe200000018ff */
[----:B------:R-:W-:Y:S04]  /*42f0*/  LDSM.16.M88.4 R12, [R176+0x2000] ;  /* 0x00200000b00c783b */ /* 0x000fe80000000200 */
[----:B------:R-:W-:Y:S01]  /*4300*/  LDSM.16.M88.4 R28, [R179+0x1000] ;  /* 0x00100000b31c783b */ /* 0x000fe20000000200 */
[C---:B------:R-:W-:Y:S06]  /*4310*/  HMMA.16816.F32 R160, R16.reuse, R48, R72 ;  /* 0x0000003010a0723c */ /* 0x040fec0000001848 */
[C---:B------:R-:W-:Y:S06]  /*4320*/  HMMA.16816.F32 R156, R16.reuse, R44, R56 ;  /* 0x0000002c109c723c */ /* 0x040fec0000001838 */
[C---:B------:R-:W-:Y:S01]  /*4330*/  HMMA.16816.F32 R152, R16.reuse, R60, R40 ;  /* 0x0000003c1098723c */ /* 0x040fe20000001828 */
[----:B------:R-:W-:Y:S05]  /*4340*/  LDSM.16.M88.4 R40, [R173+0x800] ;  /* 0x00080000ad28783b */ /* 0x000fea0000000200 */
[C---:B------:R-:W-:Y:S01]  /*4350*/  HMMA.16816.F32 R136, R16.reuse, R76, R36 ;  /* 0x0000004c1088723c */ /* 0x040fe20000001824 */
[----:B------:R-:W-:Y:S05]  /*4360*/  LDSM.16.M88.4 R36, [R179] ;  /* 0x00000000b324783b */ /* 0x000fea0000000200 */
[C---:B------:R-:W-:Y:S06]  /*4370*/  HMMA.16816.F32 R148, R16.reuse, R50, R68 ;  /* 0x000000321094723c */ /* 0x040fec0000001844 */
[C---:B------:R-:W-:Y:S01]  /*4380*/  HMMA.16816.F32 R144, R16.reuse, R46, R52 ;  /* 0x0000002e1090723c */ /* 0x040fe20000001834 */
[----:B------:R-:W-:Y:S05]  /*4390*/  LDSM.16.M88.4 R52, [R173+0x1800] ;  /* 0x00180000ad34783b */ /* 0x000fea0000000200 */
[C---:B------:R-:W-:Y:S06]  /*43a0*/  HMMA.16816.F32 R140, R16.reuse, R62, R64 ;  /* 0x0000003e108c723c */ /* 0x040fec0000001840 */
[----:B------:R-:W-:Y:S01]  /*43b0*/  HMMA.16816.F32 R112, R16, R78, R8 ;  /* 0x0000004e1070723c */ /* 0x000fe20000001808 */
[----:B------:R-:W2:Y:S04]  /*43c0*/  LDSM.16.M88.4 R16, [R176] ;  /* 0x00000000b010783b */ /* 0x000ea80000000200 */
[----:B------:R-:W-:Y:S01]  /*43d0*/  LDSM.16.M88.4 R8, [R177+0x2000] ;  /* 0x00200000b108783b */ /* 0x000fe20000000200 */
[C---:B-1----:R-:W-:Y:S06]  /*43e0*/  HMMA.16816.F32 R56, R20.reuse, R50, R100 ;  /* 0x000000321438723c */ /* 0x042fec0000001864 */
[C---:B------:R-:W-:Y:S06]  /*43f0*/  HMMA.16816.F32 R116, R20.reuse, R44, R92 ;  /* 0x0000002c1474723c */ /* 0x040fec000000185c */
[C---:B------:R-:W-:Y:S01]  /*4400*/  HMMA.16816.F32 R68, R20.reuse, R48, R104 ;  /* 0x000000301444723c */ /* 0x040fe20000001868 */
[----:B------:R-:W-:Y:S05]  /*4410*/  LDSM.16.M88.4 R48, [R173+0x1000] ;  /* 0x00100000ad30783b */ /* 0x000fea0000000200 */
[C---:B------:R-:W-:Y:S06]  /*4420*/  HMMA.16816.F32 R120, R20.reuse, R60, R88 ;  /* 0x0000003c1478723c */ /* 0x040fec0000001858 */
[C---:B------:R-:W-:Y:S01]  /*4430*/  HMMA.16816.F32 R64, R20.reuse, R46, R96 ;  /* 0x0000002e1440723c */ /* 0x040fe20000001860 */
[----:B------:R-:W1:Y:S05]  /*4440*/  LDSM.16.M88.4 R44, [R173] ;  /* 0x00000000ad2c783b */ /* 0x000e6a0000000200 */
[C---:B------:R-:W-:Y:S06]  /*4450*/  HMMA.16816.F32 R128, R20.reuse, R76, R84 ;  /* 0x0000004c1480723c */ /* 0x040fec0000001854 */
[C---:B------:R-:W-:Y:S06]  /*4460*/  HMMA.16816.F32 R72, R20.reuse, R62, R108 ;  /* 0x0000003e1448723c */ /* 0x040fec000000186c */
[----:B------:R-:W-:Y:S01]  /*4470*/  HMMA.16816.F32 R80, R20, R78, R124 ;  /* 0x0000004e1450723c */ /* 0x000fe2000000187c */
[----:B------:R-:W3:Y:S01]  /*4480*/  LDSM.16.M88.4 R20, [R177] ;  /* 0x00000000b114783b */ /* 0x000ee20000000200 */
[----:B------:R-:W-:-:S04]  /*4490*/  DEPBAR.LE SB0, 0x0 ;  /* 0x000080000000791a */ /* 0x000fc80000000000 */
[----:B--2---:R-:W-:Y:S06]  /*44a0*/  HMMA.16816.F32 R60, R16, R38, R56 ;  /* 0x00000026103c723c */ /* 0x004fec0000001838 */
        /* <DEDUP_REMOVED lines=14> */
[----:B------:R-:W-:Y:S01]  /*4590*/  HMMA.16816.F32 R16, R16, R26, R80 ;  /* 0x0000001a1010723c */ /* 0x000fe20000001850 */
[----:B------:R-:W-:-:S02]  /*45a0*/  LEA.HI R24, R2, R132, RZ, 0x2 ;  /* 0x0000008402187211 */ /* 0x000fc400078f10ff */
[----:B------:R-:W-:Y:S02]  /*45b0*/  LOP3.LUT R2, R0, 0xffffffc, RZ, 0xc0, !PT ;  /* 0x0ffffffc00027812 */ /* 0x000fe400078ec0ff */
[----:B------:R-:W-:Y:S01]  /*45c0*/  SHF.R.S32.HI R0, RZ, 0x2, R24 ;  /* 0x00000002ff007819 */ /* 0x000fe20000011418 */
[C---:B-1----:R-:W-:Y:S02]  /*45d0*/  HMMA.16816.F32 R108, R8.reuse, R44, R108 ;  /* 0x0000002c086c723c */ /* 0x042fe4000000186c */
[----:B------:R-:W-:Y:S02]  /*45e0*/  IMAD.IADD R5, R166, 0x1, -R2 ;  /* 0x00000001a6057824 */ /* 0x000fe400078e0a02 */
[----:B------:R-:W-:Y:S02]  /*45f0*/  IMAD.IADD R2, R0, 0x1, R135 ;  /* 0x0000000100027824 */ /* 0x000fe400078e0287 */
[----:B------:R-:W-:Y:S01]  /*4600*/  IMAD R25, R5, 0x10, R0 ;  /* 0x0000001005197824 */ /* 0x000fe200078e0200 */
[C---:B------:R-:W-:Y:S01]  /*4610*/  HMMA.16816.F32 R104, R8.reuse, R46, R104 ;  /* 0x0000002e0868723c */ /* 0x040fe20000001868 */
[----:B------:R-:W-:Y:S01]  /*4620*/  IMAD.U32 R5, RZ, RZ, UR31 ;  /* 0x0000001fff057e24 */ /* 0x000fe2000f8e00ff */
[C---:B------:R-:W-:Y:S01]  /*4630*/  VIADDMNMX R191, R2.reuse, UR31, R6, PT ;  /* 0x0000001f02bf7c46 */ /* 0x040fe2000b800106 */
[C---:B------:R-:W-:Y:S01]  /*4640*/  VIADD R7, R2.reuse, 0x8 ;  /* 0x0000000802077836 */ /* 0x040fe20000000000 */
[----:B------:R-:W-:Y:S01]  /*4650*/  VIADDMNMX R187, R2, UR37, RZ, !PT ;  /* 0x0000002502bb7c46 */ /* 0x000fe2000f8001ff */
[----:B------:R-:W-:Y:S01]  /*4660*/  IMAD.IADD R0, R133, 0x1, R134 ;  /* 0x0000000185007824 */ /* 0x000fe200078e0286 */
[----:B------:R-:W-:Y:S01]  /*4670*/  HMMA.16816.F32 R100, R8, R40, R100 ;  /* 0x000000280864723c */ /* 0x000fe20000001864 */
[----:B------:R-:W-:-:S02]  /*4680*/  IADD3 R6, R5, 0x8, R2 ;  /* 0x0000000805067810 */ /* 0x000fc40007ffe002 */
[----:B------:R-:W-:Y:S02]  /*4690*/  VIADDMNMX R186, R7, UR37, RZ, !PT ;  /* 0x0000002507ba7c46 */ /* 0x000fe4000f8001ff */
[----:B------:R-:W-:Y:S01]  /*46a0*/  VIMNMX R190, R6, UR30, PT ;  /* 0x0000001e06be7c48 */ /* 0x000fe2000bfe0100 */
[C---:B------:R-:W-:Y:S06]  /*46b0*/  HMMA.16816.F32 R96, R8.reuse, R42, R96 ;  /* 0x0000002a0860723c */ /* 0x040fec0000001860 */
[C---:B------:R-:W-:Y:S06]  /*46c0*/  HMMA.16816.F32 R92, R8.reuse, R48, R92 ;  /* 0x00000030085c723c */ /* 0x040fec000000185c */
[C---:B------:R-:W-:Y:S06]  /*46d0*/  HMMA.16816.F32 R88, R8.reuse, R50, R88 ;  /* 0x000000320858723c */ /* 0x040fec0000001858 */
[C---:B------:R-:W-:Y:S06]  /*46e0*/  HMMA.16816.F32 R84, R8.reuse, R52, R84 ;  /* 0x000000340854723c */ /* 0x040fec0000001854 */
[----:B------:R-:W-:Y:S06]  /*46f0*/  HMMA.16816.F32 R76, R8, R54, R76 ;  /* 0x00000036084c723c */ /* 0x000fec000000184c */
[----:B---3--:R-:W-:Y:S01]  /*4700*/  HMMA.16816.F32 R56, R20, R40, R56 ;  /* 0x000000281438723c */ /* 0x008fe20000001838 */
[C---:B------:R-:W-:Y:S01]  /*4710*/  VIADD R8, R2.reuse, 0x40 ;  /* 0x0000004002087836 */ /* 0x040fe20000000000 */
[C-C-:B------:R-:W-:Y:S01]  /*4720*/  IADD3 R10, R5.reuse, 0x40, R2.reuse ;  /* 0x00000040050a7810 */ /* 0x140fe20007ffe002 */
[----:B------:R-:W-:Y:S01]  /*4730*/  VIADD R9, R2, 0x48 ;  /* 0x0000004802097836 */ /* 0x000fe20000000000 */
[----:B------:R-:W-:-:S02]  /*4740*/  IADD3 R5, R5, 0x48, R2 ;  /* 0x0000004805057810 */ /* 0x000fc40007ffe002 */
[C---:B------:R-:W-:Y:S01]  /*4750*/  HMMA.16816.F32 R40, R20.reuse, R42, R32 ;  /* 0x0000002a1428723c */ /* 0x040fe20000001820 */
[----:B------:R-:W-:Y:S02]  /*4760*/  VIADDMNMX R185, R8, UR37, RZ, !PT ;  /* 0x0000002508b97c46 */ /* 0x000fe4000f8001ff */
[----:B------:R-:W-:Y:S02]  /*4770*/  VIADDMNMX R184, R9, UR37, RZ, !PT ;  /* 0x0000002509b87c46 */ /* 0x000fe4000f8001ff */
[----:B------:R-:W-:Y:S01]  /*4780*/  VIMNMX R189, R10, UR30, PT ;  /* 0x0000001e0abd7c48 */ /* 0x000fe2000bfe0100 */
[----:B------:R-:W-:Y:S01]  /*4790*/  HMMA.16816.F32 R68, R20, R44, R68 ;  /* 0x0000002c1444723c */ /* 0x000fe20000001844 */
[----:B------:R-:W-:-:S05]  /*47a0*/  VIMNMX R188, R5, UR30, PT ;  /* 0x0000001e05bc7c48 */ /* 0x000fca000bfe0100 */
        /* <DEDUP_REMOVED lines=8> */
[----:B------:R-:W-:Y:S01]  /*4830*/  ULDC UR6, c[0x0][0x2d0] ;  /* 0x0000b40000067ab9 */ /* 0x000fe20000000800 */
[----:B------:R-:W-:Y:S01]  /*4840*/  IMAD.U32 R10, RZ, RZ, UR10 ;  /* 0x0000000aff0a7e24 */ /* 0x000fe2000f8e00ff */
[----:B------:R-:W-:Y:S01]  /*4850*/  ISETP.GE.AND P0, PT, R242, UR6, PT ;  /* 0x00000006f2007c0c */ /* 0x000fe2000bf06270 */
[----:B------:R-:W-:Y:S01]  /*4860*/  UIADD3 UR6, UR18, -0x2, URZ ;  /* 0xfffffffe12067890 */ /* 0x000fe2000fffe03f */
[----:B------:R-:W-:Y:S01]  /*4870*/  IMAD.U32 R8, RZ, RZ, UR11 ;  /* 0x0000000bff087e24 */ /* 0x000fe2000f8e00ff */
[----:B------:R-:W-:Y:S02]  /*4880*/  BSSY B0, `(.L_x_2237) ;  /* 0x0000032000007945 */ /* 0x000fe40003800000 */
[----:B------:R-:W-:Y:S02]  /*4890*/  USHF.R.S32.HI UR7, URZ, 0x1f, UR6 ;  /* 0x0000001f3f077899 */ /* 0x000fe40008011406 */
[----:B------:R-:W-:Y:S01]  /*48a0*/  IMAD.U32 R2, RZ, RZ, UR6 ;  /* 0x00000006ff027e24 */ /* 0x000fe2000f8e00ff */
[----:B------:R-:W-:-:S03]  /*48b0*/  UIMAD UR6, UR22, UR6, URZ ;  /* 0x00000006160672a4 */ /* 0x000fc6000f8e023f */
[----:B------:R-:W-:Y:S01]  /*48c0*/  IMAD.WIDE.U32 R6, R2, UR23, R194 ;  /* 0x0000001702067c25 */ /* 0x000fe2000f8e00c2 */
[----:B------:R-:W-:Y:S01]  /*48d0*/  UIMAD UR6, UR7, UR23, UR6 ;  /* 0x00000017070672a4 */ /* 0x000fe2000f8e0206 */
[----:B------:R-:W1:Y:S01]  /*48e0*/  @!P0 LDC.64 R14, c[0x0][0x218] ;  /* 0x00008600ff0e8b82 */ /* 0x000e620000000a00 */
[----:B------:R2:W-:Y:S01]  /*48f0*/  @P0 STS.128 [R192+0x4000], RZ ;  /* 0x004000ffc0000388 */ /* 0x0005e20000000c00 */
[----:B------:R-:W-:-:S03]  /*4900*/  IMAD.U32 R2, RZ, RZ, UR10 ;  /* 0x0000000aff027e24 */ /* 0x000fc6000f8e00ff */
[----:B------:R-:W-:Y:S02]  /*4910*/  VIADD R9, R7, UR6 ;  /* 0x0000000607097c36 */ /* 0x000fe40008000000 */
[----:B------:R-:W-:Y:S01]  /*4920*/  @!P0 LEA R5, P1, R2, R6, 0x5 ;  /* 0x0000000602058211 */ /* 0x000fe200078228ff */
[----:B------:R-:W3:Y:S01]  /*4930*/  @!P0 LDC.64 R12, c[0x0][0x218] ;  /* 0x00008600ff0c8b82 */ /* 0x000ee20000000a00 */
[----:B------:R-:W-:Y:S02]  /*4940*/  @!P0 IADD3 R2, P2, R6, UR26, RZ ;  /* 0x0000001a06028c10 */ /* 0x000fe4000ff5e0ff */
[----:B------:R-:W-:Y:S02]  /*4950*/  @!P0 LEA.HI.X R16, R10, R9, R8, 0x5, P1 ;  /* 0x000000090a108211 */ /* 0x000fe400008f2c08 */
[----:B------:R-:W-:-:S03]  /*4960*/  @!P0 IADD3.X R11, R9, UR24, RZ, P2, !PT ;  /* 0x00000018090b8c10 */ /* 0x000fc600097fe4ff */
        /* <DEDUP_REMOVED lines=35> */
.L_x_2238:
[----:B------:R-:W-:Y:S05]  /*4ba0*/  BSYNC B0 ;  /* 0x0000000000007941 */ /* 0x000fea0003800000 */
.L_x_2237:
[----:B------:R-:W0:Y:S02]  /*4bb0*/  LDGDEPBAR ;  /* 0x00000000000079af */ /* 0x000e240000000000 */
.L_x_2236:
[----:B------:R-:W-:Y:S01]  /*4bc0*/  LOP3.LUT R5, R24, 0x7ffffffc, RZ, 0xc0, !PT ;  /* 0x7ffffffc18057812 */ /* 0x000fe200078ec0ff */
[----:B------:R-:W-:Y:S01]  /*4bd0*/  IMAD.U32 R2, RZ, RZ, UR17 ;  /* 0x00000011ff027e24 */ /* 0x000fe2000f8e00ff */
[----:B------:R-:W-:Y:S01]  /*4be0*/  USHF.L.U32 UR6, UR17, 0x1, URZ ;  /* 0x0000000111067899 */ /* 0x000fe2000800063f */
[----:B------:R-:W-:Y:S01]  /*4bf0*/  LOP3.LUT R7, R167, UR32, RZ, 0x3c, !PT ;  /* 0x00000020a7077c12 */ /* 0x000fe2000f8e3cff */
[----:B------:R-:W-:Y:S01]  /*4c00*/  STL.64 [R1+0x188], R178 ;  /* 0x000188b201007387 */ /* 0x000fe20000100a00 */
[----:B------:R-:W-:Y:S01]  /*4c10*/  IMAD.IADD R5, R132, 0x1, -R5 ;  /* 0x0000000184057824 */ /* 0x000fe200078e0a05 */
[----:B------:R-:W-:Y:S01]  /*4c20*/  ULOP3.LUT UR7, UR6, UR33, URZ, 0x3c, !UPT ;  /* 0x0000002106077292 */ /* 0x000fe2000f8e3c3f */
[----:B------:R-:W-:Y:S01]  /*4c30*/  IMAD R2, R2, 0x40, R171 ;  /* 0x0000004002027824 */ /* 0x000fe200078e02ab */
[----:B------:R3:W-:Y:S01]  /*4c40*/  STL.64 [R1+0x180], R176 ;  /* 0x000180b001007387 */ /* 0x0007e20000100a00 */
[----:B------:R-:W-:Y:S01]  /*4c50*/  IMAD.SHL.U32 R6, R5, 0x2, RZ ;  /* 0x0000000205067824 */ /* 0x000fe200078e00ff */
[----:B------:R-:W-:Y:S01]  /*4c60*/  UIADD3 UR6, UR6, 0x1, URZ ;  /* 0x0000000106067890 */ /* 0x000fe2000fffe03f */
[C---:B------:R-:W-:Y:S01]  /*4c70*/  VIADD R5, R2.reuse, 0x1 ;  /* 0x0000000102057836 */ /* 0x040fe20000000000 */
[C---:B------:R-:W-:Y:S01]  /*4c80*/  ISETP.GE.AND P0, PT, R2.reuse, R191, PT ;  /* 0x000000bf0200720c */ /* 0x040fe20003f06270 */
[----:B------:R-:W-:Y:S01]  /*4c90*/  IMAD R250, R25, UR19, R6 ;  /* 0x0000001319fa7c24 */ /* 0x000fe2000f8e0206 */
[CC--:B------:R-:W-:Y:S01]  /*4ca0*/  ISETP.GE.AND P4, PT, R2.reuse, R190.reuse, PT ;  /* 0x000000be0200720c */ /* 0x0c0fe20003f86270 */
[----:B--2---:R-:W-:Y:S01]  /*4cb0*/  IMAD.WIDE.U32 R10, R169, -0x2daee0ad, RZ ;  /* 0xd2511f53a90a7825 */ /* 0x004fe200078e00ff */
[C---:B------:R-:W-:Y:S01]  /*4cc0*/  ISETP.LT.OR P6, PT, R2.reuse, R187, P0 ;  /* 0x000000bb0200720c */ /* 0x040fe200007c1670 */
[----:B------:R-:W-:Y:S01]  /*4cd0*/  STL [R1+0x178], R168 ;  /* 0x000178a801007387 */ /* 0x000fe20000100800 */
[C---:B------:R-:W-:Y:S01]  /*4ce0*/  ISETP.GE.AND P3, PT, R5.reuse, R191, PT ;  /* 0x000000bf0500720c */ /* 0x040fe20003f66270 */
[----:B------:R-:W-:Y:S01]  /*4cf0*/  ULOP3.LUT UR6, UR6, UR33, URZ, 0x3c, !UPT ;  /* 0x0000002106067292 */ /* 0x000fe2000f8e3c3f */
[C---:B------:R-:W-:Y:S01]  /*4d00*/  ISETP.GE.AND P2, PT, R5.reuse, R190, PT ;  /* 0x000000be0500720c */ /* 0x040fe20003f46270 */
[----:B------:R-:W-:Y:S01]  /*4d10*/  STL [R1+0x128], R7 ;  /* 0x0001280701007387 */ /* 0x000fe20000100800 */
[C---:B------:R-:W-:Y:S01]  /*4d20*/  ISETP.GE.AND P0, PT, R5.reuse, R188, PT ;  /* 0x000000bc0500720c */ /* 0x040fe20003f06270 */
[----:B------:R-:W-:Y:S01]  /*4d30*/  UIADD3 UR41, UR33, -0x4498517b, URZ ;  /* 0xbb67ae8521297890 */ /* 0x000fe2000fffe03f */
[C---:B------:R-:W-:Y:S01]  /*4d40*/  ISETP.GE.AND P1, PT, R5.reuse, R189, PT ;  /* 0x000000bd0500720c */ /* 0x040fe20003f26270 */
[----:B------:R-:W-:Y:S01]  /*4d50*/  UIADD3 UR42, UR32, -0x61c88647, URZ ;  /* 0x9e3779b9202a7890 */ /* 0x000fe2000fffe03f */
[C---:B------:R-:W-:Y:S01]  /*4d60*/  ISETP.LT.OR P5, PT, R5.reuse, R187, P3 ;  /* 0x000000bb0500720c */ /* 0x040fe20001fa1670 */
[----:B------:R-:W-:Y:S01]  /*4d70*/  UIADD3 UR40, UR32, 0x3c6ef372, URZ ;  /* 0x3c6ef37220287890 */ /* 0x000fe2000fffe03f */
[C---:B------:R-:W-:Y:S01]  /*4d80*/  ISETP.LT.OR P3, PT, R5.reuse, R186, P2 ;  /* 0x000000ba0500720c */ /* 0x040fe20001761670 */
[----:B------:R-:W-:Y:S01]  /*4d90*/  UIADD3 UR39, UR33, 0x76cf5d0a, URZ ;  /* 0x76cf5d0a21277890 */ /* 0x000fe2000fffe03f */
[C---:B------:R-:W-:Y:S01]  /*4da0*/  ISETP.LT.OR P0, PT, R5.reuse, R184, P0 ;  /* 0x000000b80500720c */ /* 0x040fe20000701670 */
[----:B------:R-:W-:Y:S01]  /*4db0*/  UIADD3 UR37, UR33, 0x32370b8f, URZ ;  /* 0x32370b8f21257890 */ /* 0x000fe2000fffe03f */
[----:B------:R-:W-:Y:S01]  /*4dc0*/  ISETP.LT.OR P2, PT, R5, R185, P1 ;  /* 0x000000b90500720c */ /* 0x000fe20000f41670 */
[----:B------:R-:W-:Y:S01]  /*4dd0*/  UIADD3 UR38, UR32, -0x255992d5, URZ ;  /* 0xdaa66d2b20267890 */ /* 0x000fe2000fffe03f */
[C---:B------:R-:W-:Y:S01]  /*4de0*/  ISETP.LT.OR P1, PT, R2.reuse, R186, P4 ;  /* 0x000000ba0200720c */ /* 0x040fe20002721670 */
[----:B------:R-:W-:Y:S01]  /*4df0*/  UIADD3 UR31, UR32, 0x78dde6e4, URZ ;  /* 0x78dde6e4201f7890 */ /* 0x000fe2000fffe03f */
[----:B------:R-:W-:Y:S01]  /*4e00*/  P2R R5, PR, RZ, 0x1 ;  /* 0x00000001ff057803 */ /* 0x000fe20000000000 */
[----:B------:R-:W-:Y:S01]  /*4e10*/  UIADD3 UR30, UR33, -0x126145ec, URZ ;  /* 0xed9eba14211e7890 */ /* 0x000fe2000fffe03f */
[----:B------:R-:W-:Y:S01]  /*4e20*/  P2R R6, PR, RZ, 0x4 ;  /* 0x00000004ff067803 */ /* 0x000fe20000000000 */
[----:B------:R-:W-:Y:S01]  /*4e30*/  UIADD3 UR24, UR33, -0x56f99767, URZ ;  /* 0xa906689921187890 */ /* 0x000fe2000fffe03f */
[C---:B------:R-:W-:Y:S01]  /*4e40*/  ISETP.GE.AND P0, PT, R2.reuse, R189, PT ;  /* 0x000000bd0200720c */ /* 0x040fe20003f06270 */
[----:B------:R-:W-:Y:S01]  /*4e50*/  UIADD3 UR26, UR32, 0x1715609d, URZ ;  /* 0x1715609d201a7890 */ /* 0x000fe2000fffe03f */
[----:B------:R-:W-:Y:S01]  /*4e60*/  ISETP.GE.AND P2, PT, R2, R188, PT ;  /* 0x000000bc0200720c */ /* 0x000fe20003f46270 */
[----:B------:R-:W-:Y:S01]  /*4e70*/  ULDC UR43, c[0x0][0x2ec] ;  /* 0x0000bb00002b7ab9 */ /* 0x000fe20000000800 */
[----:B------:R-:W-:-:S02]  /*4e80*/  FSEL R46, R68, -INF , !P6 ;  /* 0xff800000442e7808 */ /* 0x000fc40007000000 */
[----:B------:R-:W-:Y:S02]  /*4e90*/  FSEL R54, R70, -INF , !P1 ;  /* 0xff80000046367808 */ /* 0x000fe40004800000 */
[----:B------:R-:W-:Y:S01]  /*4ea0*/  ISETP.NE.AND P4, PT, R5, RZ, PT ;  /* 0x000000ff0500720c */ /* 0x000fe20003f85270 */
[----:B------:R-:W-:Y:S01]  /*4eb0*/  VIADD R5, R2, 0x9 ;  /* 0x0000000902057836 */ /* 0x000fe20000000000 */
[----:B------:R-:W-:Y:S01]  /*4ec0*/  ISETP.NE.AND P6, PT, R6, RZ, PT ;  /* 0x000000ff0600720c */ /* 0x000fe20003fc5270 */
[C---:B------:R-:W-:Y:S01]  /*4ed0*/  VIADD R6, R2.reuse, 0x8 ;  /* 0x0000000802067836 */ /* 0x040fe20000000000 */
[C---:B------:R-:W-:Y:S02]  /*4ee0*/  ISETP.LT.OR P1, PT, R2.reuse, R185, P0 ;  /* 0x000000b90200720c */ /* 0x040fe40000721670 */
[----:B------:R-:W-:Y:S02]  /*4ef0*/  ISETP.LT.OR P0, PT, R2, R184, P2 ;  /* 0x000000b80200720c */ /* 0x000fe40001701670 */
[----:B------:R-:W-:-:S02]  /*4f00*/  ISETP.GE.AND P2, PT, R6, R191, PT ;  /* 0x000000bf0600720c */ /* 0x000fc40003f46270 */
[----:B------:R-:W-:Y:S02]  /*4f10*/  FSEL R110, R110, -INF , !P0 ;  /* 0xff8000006e6e7808 */ /* 0x000fe40004000000 */
[C---:B------:R-:W-:Y:S02]  /*4f20*/  ISETP.GE.AND P0, PT, R5.reuse, R191, PT ;  /* 0x000000bf0500720c */ /* 0x040fe40003f06270 */
[----:B------:R-:W-:Y:S02]  /*4f30*/  FSEL R108, R108, -INF , !P1 ;  /* 0xff8000006c6c7808 */ /* 0x000fe40004800000 */
[-C--:B------:R-:W-:Y:S02]  /*4f40*/  ISETP.LT.OR P1, PT, R6, R187.reuse, P2 ;  /* 0x000000bb0600720c */ /* 0x080fe40001721670 */
[----:B------:R-:W-:Y:S02]  /*4f50*/  ISETP.LT.OR P0, PT, R5, R187, P0 ;  /* 0x000000bb0500720c */ /* 0x000fe40000701670 */
[----:B------:R-:W-:-:S02]  /*4f60*/  FSEL R47, R69, -INF , !P5 ;  /* 0xff800000452f7808 */ /* 0x000fc40006800000 */
[----:B------:R-:W-:Y:S02]  /*4f70*/  FSEL R72, R71, -INF , !P3 ;  /* 0xff80000047487808 */ /* 0x000fe40005800000 */
[----:B------:R-:W-:Y:S02]  /*4f80*/  FSEL R111, R111, -INF , !P4 ;  /* 0xff8000006f6f7808 */ /* 0x000fe40006000000 */
[----:B------:R-:W-:Y:S02]  /*4f90*/  FSEL R49, R60, -INF , !P1 ;  /* 0xff8000003c317808 */ /* 0x000fe40004800000 */
[----:B------:R-:W-:Y:S02]  /*4fa0*/  FSEL R52, R61, -INF , !P0 ;  /* 0xff8000003d347808 */ /* 0x000fe40004000000 */
[C---:B------:R-:W-:Y:S02]  /*4fb0*/  ISETP.GE.AND P5, PT, R6.reuse, R190, PT ;  /* 0x000000be0600720c */ /* 0x040fe40003fa6270 */
[----:B------:R-:W-:-:S02]  /*4fc0*/  ISETP.GE.AND P4, PT, R6, R189, PT ;  /* 0x000000bd0600720c */ /* 0x000fc40003f86270 */
[C---:B------:R-:W-:Y:S02]  /*4fd0*/  ISETP.GE.AND P3, PT, R6.reuse, R188, PT ;  /* 0x000000bc0600720c */ /* 0x040fe40003f66270 */
[C---:B------:R-:W-:Y:S02]  /*4fe0*/  ISETP.GE.AND P2, PT, R5.reuse, R190, PT ;  /* 0x000000be0500720c */ /* 0x040fe40003f46270 */
[C---:B------:R-:W-:Y:S02]  /*4ff0*/  ISETP.GE.AND P1, PT, R5.reuse, R189, PT ;  /* 0x000000bd0500720c */ /* 0x040fe40003f26270 */
[----:B------:R-:W-:Y:S02]  /*5000*/  ISETP.GE.AND P0, PT, R5, R188, PT ;  /* 0x000000bc0500720c */ /* 0x000fe40003f06270 */
[C---:B------:R-:W-:Y:S02]  /*5010*/  ISETP.LT.OR P5, PT, R6.reuse, R186, P5 ;  /* 0x000000ba0600720c */ /* 0x040fe40002fa1670 */
[----:B------:R-:W-:-:S02]  /*5020*/  ISETP.LT.OR P4, PT, R6, R185, P4 ;  /* 0x000000b90600720c */ /* 0x000fc40002781670 */
[----:B------:R-:W-:Y:S01]  /*5030*/  ISETP.LT.OR P3, PT, R6, R184, P3 ;  /* 0x000000b80600720c */ /* 0x000fe20001f61670 */
[C---:B------:R-:W-:Y:S01]  /*5040*/  VIADD R6, R2.reuse, 0x10 ;  /* 0x0000001002067836 */ /* 0x040fe20000000000 */
[C---:B------:R-:W-:Y:S02]  /*5050*/  ISETP.LT.OR P2, PT, R5.reuse, R186, P2 ;  /* 0x000000ba0500720c */ /* 0x040fe40001741670 */
[C---:B------:R-:W-:Y:S02]  /*5060*/  ISETP.LT.OR P1, PT, R5.reuse, R185, P1 ;  /* 0x000000b90500720c */ /* 0x040fe40000f21670 */
[----:B------:R-:W-:Y:S01]  /*5070*/  ISETP.LT.OR P0, PT, R5, R184, P0 ;  /* 0x000000b80500720c */ /* 0x000fe20000701670 */
[----:B------:R-:W-:Y:S01]  /*5080*/  VIADD R5, R2, 0x11 ;  /* 0x0000001102057836 */ /* 0x000fe20000000000 */
[----:B------:R-:W-:Y:S02]  /*5090*/  FSEL R73, R63, -INF , !P2 ;  /* 0xff8000003f497808 */ /* 0x000fe40005000000 */
[----:B------:R-:W-:-:S02]  /*50a0*/  FSEL R107, R107, -INF , !P0 ;  /* 0xff8000006b6b7808 */ /* 0x000fc40004000000 */
[CC--:B------:R-:W-:Y:S02]  /*50b0*/  ISETP.GE.AND P2, PT, R6.reuse, R191.reuse, PT ;  /* 0x000000bf0600720c */ /* 0x0c0fe40003f46270 */
[----:B------:R-:W-:Y:S02]  /*50c0*/  ISETP.GE.AND P0, PT, R5, R191, PT ;  /* 0x000000bf0500720c */ /* 0x000fe40003f06270 */
        /* <DEDUP_REMOVED lines=109> */
[C---:B------:R-:W-:Y:S02]  /*57a0*/  ISETP.GE.AND P2, PT, R5.reuse, R190, PT ;  /* 0x000000be0500720c */ /* 0x040fe40003f46270 */
[C---:B------:R-:W-:Y:S02]  /*57b0*/  ISETP.GE.AND P1, PT, R5.reuse, R189, PT ;  /* 0x000000bd0500720c */ /* 0x040fe40003f26270 */
[C---:B------:R-:W-:Y:S02]  /*57c0*/  ISETP.GE.AND P0, PT, R5.reuse, R188, PT ;  /* 0x000000bc0500720c */ /* 0x040fe40003f06270 */
[C---:B------:R-:W-:Y:S02]  /*57d0*/  ISETP.LT.OR P2, PT, R5.reuse, R186, P2 ;  /* 0x000000ba0500720c */ /* 0x040fe40001741670 */
[----:B------:R-:W-:-:S02]  /*57e0*/  ISETP.LT.OR P1, PT, R5, R185, P1 ;  /* 0x000000b90500720c */ /* 0x000fc40000f21670 */
[----:B------:R-:W-:Y:S01]  /*57f0*/  ISETP.LT.OR P0, PT, R5, R184, P0 ;  /* 0x000000b80500720c */ /* 0x000fe20000701670 */
[----:B------:R-:W-:Y:S01]  /*5800*/  VIADD R5, R2, 0x38 ;  /* 0x0000003802057836 */ /* 0x000fe20000000000 */
[----:B------:R-:W-:Y:S01]  /*5810*/  FSEL R229, R90, -INF , !P3 ;  /* 0xff8000005ae57808 */ /* 0x000fe20005800000 */
[----:B------:R-:W-:Y:S01]  /*5820*/  VIADD R2, R2, 0x39 ;  /* 0x0000003902027836 */ /* 0x000fe20000000000 */
[----:B------:R-:W-:Y:S02]  /*5830*/  ISETP.GE.AND P3, PT, R6, R188, PT ;  /* 0x000000bc0600720c */ /* 0x000fe40003f66270 */
[----:B------:R-:W-:Y:S02]  /*5840*/  FSEL R130, R39, -INF , !P2 ;  /* 0xff80000027827808 */ /* 0x000fe40005000000 */
[----:B------:R-:W-:Y:S02]  /*5850*/  FSEL R248, R87, -INF , !P0 ;  /* 0xff80000057f87808 */ /* 0x000fe40004000000 */
[----:B------:R-:W-:-:S02]  /*5860*/  ISETP.GE.AND P2, PT, R5, R191, PT ;  /* 0x000000bf0500720c */ /* 0x000fc40003f46270 */
[----:B------:R-:W-:Y:S02]  /*5870*/  ISETP.GE.AND P0, PT, R2, R191, PT ;  /* 0x000000bf0200720c */ /* 0x000fe40003f06270 */
[----:B------:R-:W-:Y:S02]  /*5880*/  ISETP.LT.OR P3, PT, R6, R184, P3 ;  /* 0x000000b80600720c */ /* 0x000fe40001f61670 */
[----:B------:R-:W-:Y:S02]  /*5890*/  FSEL R238, R85, -INF , !P1 ;  /* 0xff80000055ee7808 */ /* 0x000fe40004800000 */
[----:B------:R-:W-:Y:S02]  /*58a0*/  FSEL R124, R30, -INF , !P5 ;  /* 0xff8000001e7c7808 */ /* 0x000fe40006800000 */
[----:B------:R-:W-:Y:S02]  /*58b0*/  FSEL R203, R88, -INF , !P4 ;  /* 0xff80000058cb7808 */ /* 0x000fe40006000000 */
[----:B------:R-:W-:-:S02]  /*58c0*/  ISETP.LT.OR P1, PT, R5, R187, P2 ;  /* 0x000000bb0500720c */ /* 0x000fc40001721670 */
[----:B------:R-:W-:Y:S02]  /*58d0*/  ISETP.LT.OR P0, PT, R2, R187, P0 ;  /* 0x000000bb0200720c */ /* 0x000fe40000701670 */
[C---:B------:R-:W-:Y:S02]  /*58e0*/  ISETP.GE.AND P5, PT, R6.reuse, R190, PT ;  /* 0x000000be0600720c */ /* 0x040fe40003fa6270 */
[----:B------:R-:W-:Y:S02]  /*58f0*/  ISETP.GE.AND P4, PT, R6, R189, PT ;  /* 0x000000bd0600720c */ /* 0x000fe40003f86270 */
[----:B------:R-:W-:Y:S02]  /*5900*/  FSEL R81, R86, -INF , !P3 ;  /* 0xff80000056517808 */ /* 0x000fe40005800000 */
[----:B------:R-:W-:Y:S02]  /*5910*/  FSEL R86, R20, -INF , !P1 ;  /* 0xff80000014567808 */ /* 0x000fe40004800000 */
[----:B------:R-:W-:Y:S01]  /*5920*/  FSEL R85, R21, -INF , !P0 ;  /* 0xff80000015557808 */ /* 0x000fe20004000000 */
[----:B------:R-:W-:Y:S01]  /*5930*/  IMAD.WIDE.U32 R20, R170, -0x326172a9, RZ ;  /* 0xcd9e8d57aa147825 */ /* 0x000fe200078e00ff */
[----:B------:R-:W-:-:S02]  /*5940*/  ISETP.LT.OR P5, PT, R6, R186, P5 ;  /* 0x000000ba0600720c */ /* 0x000fc40002fa1670 */
[----:B------:R-:W-:Y:S02]  /*5950*/  ISETP.LT.OR P4, PT, R6, R185, P4 ;  /* 0x000000b90600720c */ /* 0x000fe40002781670 */
[C---:B------:R-:W-:Y:S02]  /*5960*/  ISETP.GE.AND P2, PT, R2.reuse, R190, PT ;  /* 0x000000be0200720c */ /* 0x040fe40003f46270 */
[C---:B------:R-:W-:Y:S02]  /*5970*/  ISETP.GE.AND P1, PT, R2.reuse, R189, PT ;  /* 0x000000bd0200720c */ /* 0x040fe40003f26270 */
[----:B------:R-:W-:Y:S02]  /*5980*/  ISETP.GE.AND P0, PT, R2, R188, PT ;  /* 0x000000bc0200720c */ /* 0x000fe40003f06270 */
[----:B------:R-:W-:Y:S02]  /*5990*/  FSEL R129, R38, -INF , !P5 ;  /* 0xff80000026817808 */ /* 0x000fe40006800000 */
[----:B------:R-:W-:-:S02]  /*59a0*/  FSEL R237, R84, -INF , !P4 ;  /* 0xff80000054ed7808 */ /* 0x000fc40006000000 */
[C---:B------:R-:W-:Y:S02]  /*59b0*/  ISETP.LT.OR P2, PT, R2.reuse, R186, P2 ;  /* 0x000000ba0200720c */ /* 0x040fe40001741670 */
[C---:B------:R-:W-:Y:S02]  /*59c0*/  ISETP.LT.OR P1, PT, R2.reuse, R185, P1 ;  /* 0x000000b90200720c */ /* 0x040fe40000f21670 */
[----:B------:R-:W-:Y:S01]  /*59d0*/  ISETP.LT.OR P0, PT, R2, R184, P0 ;  /* 0x000000b80200720c */ /* 0x000fe20000701670 */
[----:B------:R-:W-:Y:S01]  /*59e0*/  VIADD R2, R170, 0x4 ;  /* 0x00000004aa027836 */ /* 0x000fe20000000000 */
[C---:B------:R-:W-:Y:S02]  /*59f0*/  ISETP.GE.AND P5, PT, R5.reuse, R190, PT ;  /* 0x000000be0500720c */ /* 0x040fe40003fa6270 */
[C---:B------:R-:W-:Y:S01]  /*5a00*/  ISETP.GE.AND P4, PT, R5.reuse, R189, PT ;  /* 0x000000bd0500720c */ /* 0x040fe20003f86270 */
[C---:B------:R-:W-:Y:S01]  /*5a10*/  IMAD.WIDE.U32 R14, R2.reuse, -0x326172a9, RZ ;  /* 0xcd9e8d57020e7825 */ /* 0x040fe200078e00ff */
[C---:B------:R-:W-:Y:S01]  /*5a20*/  ISETP.GE.AND P3, PT, R5.reuse, R188, PT ;  /* 0x000000bc0500720c */ /* 0x040fe20003f66270 */
[----:B------:R2:W-:Y:S01]  /*5a30*/  STL [R1+0x124], R2 ;  /* 0x0001240201007387 */ /* 0x0005e20000100800 */
[C---:B------:R-:W-:Y:S01]  /*5a40*/  ISETP.LT.OR P5, PT, R5.reuse, R186, P5 ;  /* 0x000000ba0500720c */ /* 0x040fe20002fa1670 */
[----:B------:R-:W-:Y:S01]  /*5a50*/  IMAD.WIDE.U32 R12, R2, -0x326172a9, RZ ;  /* 0xcd9e8d57020c7825 */ /* 0x000fe200078e00ff */
[----:B------:R-:W-:-:S02]  /*5a60*/  ISETP.LT.OR P4, PT, R5, R185, P4 ;  /* 0x000000b90500720c */ /* 0x000fc40002781670 */
[----:B------:R-:W-:Y:S02]  /*5a70*/  ISETP.LT.OR P3, PT, R5, R184, P3 ;  /* 0x000000b80500720c */ /* 0x000fe40001f61670 */
[-C--:B------:R-:W-:Y:S02]  /*5a80*/  LOP3.LUT R5, R21, R7.reuse, RZ, 0x3c, !PT ;  /* 0x0000000715057212 */ /* 0x080fe400078e3cff */
[-C--:B-1----:R-:W-:Y:S02]  /*5a90*/  LOP3.LUT R9, R15, R7.reuse, RZ, 0x3c, !PT ;  /* 0x000000070f097212 */ /* 0x082fe400078e3cff */
[----:B------:R-:W-:Y:S01]  /*5aa0*/  LOP3.LUT R8, R13, R7, RZ, 0x3c, !PT ;  /* 0x000000070d087212 */ /* 0x000fe200078e3cff */
[----:B------:R-:W-:Y:S01]  /*5ab0*/  IMAD.WIDE.U32 R28, R5, -0x2daee0ad, RZ ;  /* 0xd2511f53051c7825 */ /* 0x000fe200078e00ff */
[----:B------:R-:W-:Y:S02]  /*5ac0*/  LOP3.LUT R5, R11, UR6, RZ, 0x3c, !PT ;  /* 0x000000060b057c12 */ /* 0x000fe4000f8e3cff */
[----:B------:R-:W-:Y:S01]  /*5ad0*/  FSEL R84, R22, -INF , !P5 ;  /* 0xff80000016547808 */ /* 0x000fe20006800000 */
[----:B------:R-:W-:Y:S01]  /*5ae0*/  IMAD.WIDE.U32 R62, R9, -0x2daee0ad, RZ ;  /* 0xd2511f53093e7825 */ /* 0x000fe200078e00ff */
[----:B------:R-:W-:Y:S01]  /*5af0*/  LOP3.LUT R16, R29, UR41, R10, 0x96, !PT ;  /* 0x000000291d107c12 */ /* 0x000fe2000f8e960a */
[----:B------:R1:W-:Y:S01]  /*5b00*/  STL.64 [R1+0x18], R28 ;  /* 0x0000181c01007387 */ /* 0x0003e20000100a00 */
[----:B---3--:R-:W-:Y:S01]  /*5b10*/  FSEL R177, R78, -INF , !P3 ;  /* 0xff8000004eb17808 */ /* 0x008fe20005800000 */
[----:B------:R-:W-:Y:S01]  /*5b20*/  IMAD.WIDE.U32 R66, R8, -0x2daee0ad, RZ ;  /* 0xd2511f5308427825 */ /* 0x000fe200078e00ff */
[----:B------:R-:W-:-:S02]  /*5b30*/  FSEL R90, R79, -INF , !P0 ;  /* 0xff8000004f5a7808 */ /* 0x000fc40004000000 */
[----:B------:R-:W-:Y:S01]  /*5b40*/  FSEL R109, R109, -INF , !P6 ;  /* 0xff8000006d6d7808 */ /* 0x000fe20007000000 */
[----:B------:R-:W-:Y:S01]  /*5b50*/  IMAD.WIDE.U32 R26, R16, -0x326172a9, RZ ;  /* 0xcd9e8d57101a7825 */ /* 0x000fe200078e00ff */
[----:B--2---:R-:W-:Y:S02]  /*5b60*/  LOP3.LUT R2, R11, UR7, RZ, 0x3c, !PT ;  /* 0x000000070b027c12 */ /* 0x004fe4000f8e3cff */
[----:B------:R-:W-:Y:S02]  /*5b70*/  LOP3.LUT R15, R67, UR41, R10, 0x96, !PT ;  /* 0x00000029430f7c12 */ /* 0x000fe4000f8e960a */
[----:B------:R-:W-:Y:S01]  /*5b80*/  FSEL R67, R23, -INF , !P2 ;  /* 0xff80000017437808 */ /* 0x000fe20005000000 */
[----:B------:R-:W-:Y:S01]  /*5b90*/  IMAD.WIDE.U32 R6, R2, -0x326172a9, RZ ;  /* 0xcd9e8d5702067825 */ /* 0x000fe200078e00ff */
[----:B------:R-:W-:Y:S01]  /*5ba0*/  LOP3.LUT R2, R11, UR6, RZ, 0x3c, !PT ;  /* 0x000000060b027c12 */ /* 0x000fe2000f8e3cff */
[----:B------:R-:W-:Y:S01]  /*5bb0*/  ULDC.64 UR6, c[0x0][0x2a8] ;  /* 0x0000aa0000067ab9 */ /* 0x000fe20000000a00 */
[----:B------:R-:W-:Y:S01]  /*5bc0*/  FSEL R178, R76, -INF , !P4 ;  /* 0xff8000004cb27808 */ /* 0x000fe20006000000 */
[----:B------:R-:W-:Y:S01]  /*5bd0*/  IMAD.WIDE.U32 R64, R15, -0x326172a9, RZ ;  /* 0xcd9e8d570f407825 */ /* 0x000fe200078e00ff */
[----:B------:R-:W-:-:S02]  /*5be0*/  LOP3.LUT R18, R7, UR42, R14, 0x96, !PT ;  /* 0x0000002a07127c12 */ /* 0x000fc4000f8e960e */
[----:B------:R-:W-:Y:S01]  /*5bf0*/  LOP3.LUT R13, R7, UR42, R20, 0x96, !PT ;  /* 0x0000002a070d7c12 */ /* 0x000fe2000f8e9614 */
[----:B------:R-:W-:Y:S01]  /*5c00*/  IMAD.WIDE.U32 R8, R2, -0x326172a9, RZ ;  /* 0xcd9e8d5702087825 */ /* 0x000fe200078e00ff */
[----:B------:R-:W-:Y:S02]  /*5c10*/  LOP3.LUT R2, R63, UR41, R10, 0x96, !PT ;  /* 0x000000293f027c12 */ /* 0x000fe4000f8e960a */
[----:B------:R-:W-:Y:S01]  /*5c20*/  LOP3.LUT R21, R7, UR42, R12, 0x96, !PT ;  /* 0x0000002a07157c12 */ /* 0x000fe2000f8e960c */
[----:B------:R-:W-:Y:S01]  /*5c30*/  IMAD.WIDE.U32 R10, R5, -0x326172a9, RZ ;  /* 0xcd9e8d57050a7825 */ /* 0x000fe200078e00ff */
[C---:B------:R-:W-:Y:S02]  /*5c40*/  LOP3.LUT R5, R9.reuse, UR42, R20, 0x96, !PT ;  /* 0x0000002a09057c12 */ /* 0x040fe4000f8e9614 */
[----:B------:R-:W-:Y:S01]  /*5c50*/  LOP3.LUT R155, R9, UR42, R14, 0x96, !PT ;  /* 0x0000002a099b7c12 */ /* 0x000fe2000f8e960e */
[----:B------:R-:W-:Y:S01]  /*5c60*/  IMAD.WIDE.U32 R60, R2, -0x326172a9, RZ ;  /* 0xcd9e8d57023c7825 */ /* 0x000fe200078e00ff */
[----:B------:R-:W-:-:S02]  /*5c70*/  LOP3.LUT R2, R27, UR40, R8, 0x96, !PT ;  /* 0x000000281b027c12 */ /* 0x000fc4000f8e9608 */
[C---:B------:R-:W-:Y:S02]  /*5c80*/  LOP3.LUT R14, R11.reuse, UR42, R20, 0x96, !PT ;  /* 0x0000002a0b0e7c12 */ /* 0x040fe4000f8e9614 */
[----:B------:R-:W-:Y:S01]  /*5c90*/  LOP3.LUT R160, R11, UR42, R12, 0x96, !PT ;  /* 0x0000002a0ba07c12 */ /* 0x000fe2000f8e960c */
        /* <DEDUP_REMOVED lines=11> */
[C-C-:B------:R-:W-:Y:S01]  /*5d50*/  LOP3.LUT R10, R7.reuse, UR39, R28.reuse, 0x96, !PT ;  /* 0x00000027070a7c12 */ /* 0x140fe2000f8e961c */
[----:B------:R-:W-:Y:S01]  /*5d60*/  IMAD.WIDE.U32 R8, R14, -0x2daee0ad, RZ ;  /* 0xd2511f530e087825 */ /* 0x000fe200078e00ff */
[----:B------:R-:W-:Y:S02]  /*5d70*/  LOP3.LUT R16, R7, UR39, R28, 0x96, !PT ;  /* 0x0000002707107c12 */ /* 0x000fe4000f8e961c */
[C-C-:B------:R-:W-:Y:S01]  /*5d80*/  LOP3.LUT R15, R25.reuse, UR37, R6.reuse, 0x96, !PT ;  /* 0x00000025190f7c12 */ /* 0x140fe2000f8e9606 */
        /* <DEDUP_REMOVED lines=8> */
[----:B------:R-:W-:Y:S01]  /*5e10*/  LEA R169, R0, UR4, 0x1 ;  /* 0x0000000400a97c11 */ /* 0x000fe2000f8e08ff */
[----:B------:R-:W-:Y:S01]  /*5e20*/  IMAD.WIDE.U32 R8, R21, -0x2daee0ad, RZ ;  /* 0xd2511f5315087825 */ /* 0x000fe200078e00ff */
[----:B------:R-:W-:-:S03]  /*5e30*/  LOP3.LUT R22, R7, UR37, R12, 0x96, !PT ;  /* 0x0000002507167c12 */ /* 0x000fc6000f8e960c */
[----:B------:R-:W-:Y:S01]  /*5e40*/  IMAD.WIDE.U32 R10, R10, -0x326172a9, RZ ;  /* 0xcd9e8d570a0a7825 */ /* 0x000fe200078e00ff */
[----:B-1----:R-:W-:Y:S02]  /*5e50*/  LOP3.LUT R28, R7, UR37, R8, 0x96, !PT ;  /* 0x00000025071c7c12 */ /* 0x002fe4000f8e9608 */
[----:B------:R-:W-:Y:S01]  /*5e60*/  LOP3.LUT R18, R9, UR39, R66, 0x96, !PT ;  /* 0x0000002709127c12 */ /* 0x000fe2000f8e9642 */
[----:B------:R-:W-:Y:S01]  /*5e70*/  IMAD.WIDE.U32 R34, R2, -0x326172a9, RZ ;  /* 0xcd9e8d5702227825 */ /* 0x000fe200078e00ff */
[----:B------:R-:W-:Y:S02]  /*5e80*/  LOP3.LUT R7, R11, UR38, R26, 0x96, !PT ;  /* 0x000000260b077c12 */ /* 0x000fe4000f8e961a */
[----:B------:R-:W-:Y:S01]  /*5e90*/  FMNMX.FTZ R2, R46, R47, !PT ;  /* 0x0000002f2e027209 */ /* 0x000fe20007810000 */
[----:B------:R-:W-:Y:S01]  /*5ea0*/  IMAD.WIDE.U32 R32, R15, -0x326172a9, RZ ;  /* 0xcd9e8d570f207825 */ /* 0x000fe200078e00ff */
[----:B------:R-:W-:Y:S02]  /*5eb0*/  LOP3.LUT R30, R35, UR31, R10, 0x96, !PT ;  /* 0x0000001f231e7c12 */ /* 0x000fe4000f8e960a */
[----:B------:R-:W-:Y:S01]  /*5ec0*/  FMNMX.FTZ R2, R49, R2, !PT ;  /* 0x0000000231027209 */ /* 0x000fe20007810000 */
[----:B------:R-:W-:-:S03]  /*5ed0*/  IMAD.WIDE.U32 R10, R16, -0x326172a9, RZ ;  /* 0xcd9e8d57100a7825 */ /* 0x000fc600078e00ff */
[----:B------:R-:W-:Y:S01]  /*5ee0*/  FMNMX.FTZ R2, R52, R2, !PT ;  /* 0x0000000234027209 */ /* 0x000fe20007810000 */
[----:B------:R-:W-:Y:S01]  /*5ef0*/  IMAD.WIDE.U32 R12, R20, -0x326172a9, RZ ;  /* 0xcd9e8d57140c7825 */ /* 0x000fe200078e00ff */
[----:B------:R-:W-:Y:S02]  /*5f00*/  LOP3.LUT R29, R33, UR31, R10, 0x96, !PT ;  /* 0x0000001f211d7c12 */ /* 0x000fe4000f8e960a */
[----:B------:R-:W-:Y:S01]  /*5f10*/  FMNMX.FTZ R2, R48, R2, !PT ;  /* 0x0000000230027209 */ /* 0x000fe20007810000 */
[----:B------:R-:W-:Y:S01]  /*5f20*/  IMAD.WIDE.U32 R8, R14, -0x326172a9, RZ ;  /* 0xcd9e8d570e087825 */ /* 0x000fe200078e00ff */
[--C-:B------:R-:W-:Y:S02]  /*5f30*/  LOP3.LUT R14, R11, UR38, R26.reuse, 0x96, !PT ;  /* 0x000000260b0e7c12 */ /* 0x100fe4000f8e961a */
[--C-:B------:R-:W-:Y:S01]  /*5f40*/  LOP3.LUT R25, R13, UR38, R26.reuse, 0x96, !PT ;  /* 0x000000260d197c12 */ /* 0x100fe2000f8e961a */
[----:B------:R-:W-:Y:S01]  /*5f50*/  IMAD.WIDE.U32 R44, R5, -0x326172a9, RZ ;  /* 0xcd9e8d57052c7825 */ /* 0x000fe200078e00ff */
[----:B------:R-:W-:-:S02]  /*5f60*/  LOP3.LUT R27, R9, UR38, R26, 0x96, !PT ;  /* 0x00000026091b7c12 */ /* 0x000fc4000f8e961a */
[----:B------:R-:W-:Y:S01]  /*5f70*/  FMNMX.FTZ R2, R51, R2, !PT ;  /* 0x0000000233027209 */ /* 0x000fe20007810000 */
[----:B------:R-:W-:Y:S01]  /*5f80*/  IMAD.WIDE.U32 R10, R17, -0x326172a9, RZ ;  /* 0xcd9e8d57110a7825 */ /* 0x000fe200078e00ff */
[----:B------:R-:W-:Y:S02]  /*5f90*/  LOP3.LUT R26, R45, UR31, R8, 0x96, !PT ;  /* 0x0000001f2d1a7c12 */ /* 0x000fe4000f8e9608 */
[----:B------:R-:W-:Y:S01]  /*5fa0*/  FMNMX.FTZ R2, R50, R2, !PT ;  /* 0x0000000232027209 */ /* 0x000fe20007810000 */
[----:B------:R-:W-:Y:S01]  /*5fb0*/  IMAD.WIDE.U32 R36, R19, -0x326172a9, RZ ;  /* 0xcd9e8d5713247825 */ /* 0x000fe200078e00ff */
[----:B------:R-:W-:Y:S02]  /*5fc0*/  LOP3.LUT R16, R11, UR38, R60, 0x96, !PT ;  /* 0x000000260b107c12 */ /* 0x000fe4000f8e963c */
[----:B------:R-:W-:Y:S01]  /*5fd0*/  FMNMX.FTZ R2, R53, R2, !PT ;  /* 0x0000000235027209 */ /* 0x000fe20007810000 */
        /* <DEDUP_REMOVED lines=30> */
[----:B------:R-:W-:-:S03]  /*61c0*/  IMAD.WIDE.U32 R26, R13, -0x326172a9, RZ ;  /* 0xcd9e8d570d1a7825 */ /* 0x000fc600078e00ff */
[----:B------:R-:W-:Y:S01]  /*61d0*/  FMNMX.FTZ R2, R107, R2, !PT ;  /* 0x000000026b027209 */ /* 0x000fe20007810000 */
[----:B------:R-:W-:Y:S01]  /*61e0*/  IMAD.WIDE.U32 R12, R24, -0x326172a9, RZ ;  /* 0xcd9e8d57180c7825 */ /* 0x000fe200078e00ff */
[----:B------:R-:W-:Y:S02]  /*61f0*/  LOP3.LUT R24, R27, UR26, R22, 0x96, !PT ;  /* 0x0000001a1b187c12 */ /* 0x000fe4000f8e9616 */
[----:B------:R-:W-:Y:S01]  /*6200*/  FMNMX.FTZ R2, R75, R2, !PT ;  /* 0x000000024b027209 */ /* 0x000fe20007810000 */
[----:B------:R-:W-:-:S04]  /*6210*/  IMAD.WIDE.U32 R78, R31, -0x2daee0ad, RZ ;  /* 0xd2511f531f4e7825 */ /* 0x000fc800078e00ff */
[----:B------:R-:W-:-:S04]  /*6220*/  IMAD.WIDE.U32 R30, R29, -0x2daee0ad, RZ ;  /* 0xd2511f531d1e7825 */ /* 0x000fc800078e00ff */
[----:B------:R-:W-:Y:S01]  /*6230*/  IMAD.WIDE.U32 R28, R23, -0x2daee0ad, RZ ;  /* 0xd2511f53171c7825 */ /* 0x000fe200078e00ff */
[----:B------:R-:W-:Y:S02]  /*6240*/  LOP3.LUT R23, R13, UR26, R32, 0x96, !PT ;  /* 0x0000001a0d177c12 */ /* 0x000fe4000f8e9620 */
[----:B------:R-:W-:Y:S01]  /*6250*/  LOP3.LUT R14, R31, UR24, R14, 0x96, !PT ;  /* 0x000000181f0e7c12 */ /* 0x000fe2000f8e960e */
[----:B------:R-:W-:Y:S01]  /*6260*/  IMAD.WIDE.U32 R32, R5, -0x2daee0ad, RZ ;  /* 0xd2511f5305207825 */ /* 0x000fe200078e00ff */
[----:B------:R-:W-:Y:S01]  /*6270*/  FMNMX.FTZ R5, R54, R72, !PT ;  /* 0x0000004836057209 */ /* 0x000fe20007810000 */
[----:B------:R-:W1:Y:S01]  /*6280*/  SHFL.BFLY PT, R13, R71, 0x2, 0x1f ;  /* 0x0c401f00470d7f89 */ /* 0x000e6200000e0000 */
[----:B------:R-:W-:Y:S01]  /*6290*/  LOP3.LUT R22, R29, UR24, R16, 0x96, !PT ;  /* 0x000000181d167c12 */ /* 0x000fe2000f8e9610 */
[----:B------:R-:W-:Y:S01]  /*62a0*/  IMAD.WIDE.U32 R10, R25, -0x2daee0ad, RZ ;  /* 0xd2511f53190a7825 */ /* 0x000fe200078e00ff */
[----:B------:R-:W-:Y:S02]  /*62b0*/  FMNMX.FTZ R5, R55, R5, !PT ;  /* 0x0000000537057209 */ /* 0x000fe40007810000 */
[----:B------:R-:W-:Y:S01]  /*62c0*/  LOP3.LUT R25, R83, UR24, R6, 0x96, !PT ;  /* 0x0000001853197c12 */ /* 0x000fe2000f8e9606 */
[----:B------:R-:W-:Y:S01]  /*62d0*/  IMAD.WIDE.U32 R8, R9, -0x326172a9, RZ ;  /* 0xcd9e8d5709087825 */ /* 0x000fe200078e00ff */
[----:B------:R-:W-:-:S02]  /*62e0*/  FMNMX.FTZ R5, R73, R5, !PT ;  /* 0x0000000549057209 */ /* 0x000fc40007810000 */
[----:B------:R-:W-:Y:S01]  /*62f0*/  LOP3.LUT R19, R79, UR24, R10, 0x96, !PT ;  /* 0x000000184f137c12 */ /* 0x000fe2000f8e960a */
[----:B------:R-:W-:Y:S01]  /*6300*/  IMAD.WIDE.U32 R6, R15, -0x326172a9, RZ ;  /* 0xcd9e8d570f067825 */ /* 0x000fe200078e00ff */
[----:B------:R-:W-:Y:S02]  /*6310*/  FMNMX.FTZ R5, R58, R5, !PT ;  /* 0x000000053a057209 */ /* 0x000fe40007810000 */
[----:B------:R-:W-:Y:S01]  /*6320*/  LOP3.LUT R20, R33, UR24, R20, 0x96, !PT ;  /* 0x0000001821147c12 */ /* 0x000fe2000f8e9614 */
[----:B------:R-:W-:Y:S01]  /*6330*/  IMAD.WIDE.U32 R16, R17, -0x326172a9, RZ ;  /* 0xcd9e8d5711107825 */ /* 0x000fe200078e00ff */
[----:B------:R-:W-:Y:S02]  /*6340*/  FMNMX.FTZ R5, R59, R5, !PT ;  /* 0x000000053b057209 */ /* 0x000fe40007810000 */
[----:B------:R-:W-:Y:S02]  /*6350*/  LOP3.LUT R34, R9, UR26, R34, 0x96, !PT ;  /* 0x0000001a09227c12 */ /* 0x000fe4000f8e9622 */
[----:B------:R-:W-:Y:S01]  /*6360*/  LOP3.LUT R33, R7, UR21, R8, 0x96, !PT ;  /* 0x0000001507217c12 */ /* 0x000fe2000f8e9608 */
[----:B------:R-:W-:Y:S01]  /*6370*/  IMAD.WIDE.U32 R8, R19, -0x326172a9, RZ ;  /* 0xcd9e8d5713087825 */ /* 0x000fe200078e00ff */
[----:B------:R-:W-:-:S02]  /*6380*/  LOP3.LUT R27, R17, UR26, R18, 0x96, !PT ;  /* 0x0000001a111b7c12 */ /* 0x000fc4000f8e9612 */
[----:B------:R-:W-:Y:S02]  /*6390*/  FMNMX.FTZ R5, R56, R5, !PT ;  /* 0x0000000538057209 */ /* 0x000fe40007810000 */
[----:B------:R-:W-:Y:S02]  /*63a0*/  LOP3.LUT R11, R11, UR30, R42, 0x96, !PT ;  /* 0x0000001e0b0b7c12 */ /* 0x000fe4000f8e962a */
[C---:B------:R-:W-:Y:S02]  /*63b0*/  LOP3.LUT R15, R6.reuse, 0xff, RZ, 0xc0, !PT ;  /* 0x000000ff060f7812 */ /* 0x040fe400078ec0ff */
[----:B------:R-:W-:Y:S01]  /*63c0*/  LOP3.LUT R148, R6, 0xffff, RZ, 0xc0, !PT ;  /* 0x0000ffff06947812 */ /* 0x000fe200078ec0ff */
[----:B------:R-:W-:Y:S01]  /*63d0*/  IMAD.WIDE.U32 R10, R11, -0x326172a9, RZ ;  /* 0xcd9e8d570b0a7825 */ /* 0x000fe200078e00ff */
[--C-:B------:R-:W-:Y:S02]  /*63e0*/  SHF.R.U32.HI R79, RZ, 0x10, R6.reuse ;  /* 0x00000010ff4f7819 */ /* 0x100fe40000011606 */
[----:B------:R-:W-:Y:S01]  /*63f0*/  SHF.R.U32.HI R17, RZ, 0x18, R6 ;  /* 0x00000018ff117819 */ /* 0x000fe20000011606 */
[----:B------:R-:W-:Y:S01]  /*6400*/  IMAD.WIDE.U32 R6, R14, -0x326172a9, RZ ;  /* 0xcd9e8d570e067825 */ /* 0x000fe200078e00ff */
[----:B------:R-:W-:-:S02]  /*6410*/  LOP3.LUT R14, R8, 0xff, RZ, 0xc0, !PT ;  /* 0x000000ff080e7812 */ /* 0x000fc400078ec0ff */
[----:B------:R-:W-:Y:S02]  /*6420*/  LOP3.LUT R241, R8, 0xffff, RZ, 0xc0, !PT ;  /* 0x0000ffff08f17812 */ /* 0x000fe400078ec0ff */
[--C-:B------:R-:W-:Y:S02]  /*6430*/  SHF.R.U32.HI R159, RZ, 0x10, R8.reuse ;  /* 0x00000010ff9f7819 */ /* 0x100fe40000011608 */
[----:B------:R-:W-:Y:S02]  /*6440*/  SHF.R.U32.HI R244, RZ, 0x18, R8 ;  /* 0x00000018fff47819 */ /* 0x000fe40000011608 */
[----:B------:R-:W-:Y:S02]  /*6450*/  FMNMX.FTZ R8, R108, R109, !PT ;  /* 0x0000006d6c087209 */ /* 0x000fe40007810000 */
[----:B------:R-:W-:Y:S02]  /*6460*/  FMNMX.FTZ R5, R57, R5, !PT ;  /* 0x0000000539057209 */ /* 0x000fe40007810000 */
[----:B------:R-:W-:-:S02]  /*6470*/  LOP3.LUT R35, R6, 0xffff, RZ, 0xc0, !PT ;  /* 0x0000ffff06237812 */ /* 0x000fc400078ec0ff */
[----:B------:R-:W-:Y:S02]  /*6480*/  LOP3.LUT R39, R6, 0xff, RZ, 0xc0, !PT ;  /* 0x000000ff06277812 */ /* 0x000fe400078ec0ff */
[--C-:B------:R-:W-:Y:S02]  /*6490*/  SHF.R.U32.HI R40, RZ, 0x10, R6.reuse ;  /* 0x00000010ff287819 */ /* 0x100fe40000011606 */
[----:B------:R-:W-:Y:S02]  /*64a0*/  SHF.R.U32.HI R41, RZ, 0x18, R6 ;  /* 0x00000018ff297819 */ /* 0x000fe40000011606 */
[----:B------:R-:W-:Y:S02]  /*64b0*/  FMNMX.FTZ R6, R104, R8, !PT ;  /* 0x0000000868067209 */ /* 0x000fe40007810000 */
[----:B------:R-:W-:Y:S02]  /*64c0*/  FMNMX.FTZ R5, R122, R5, !PT ;  /* 0x000000057a057209 */ /* 0x000fe40007810000 */
[----:B------:R-:W-:-:S02]  /*64d0*/  LOP3.LUT R140, R11, UR26, R36, 0x96, !PT ;  /* 0x0000001a0b8c7c12 */ /* 0x000fc4000f8e9624 */
[----:B------:R-:W-:Y:S01]  /*64e0*/  LOP3.LUT R37, R9, UR21, R10, 0x96, !PT ;  /* 0x0000001509257c12 */ /* 0x000fe2000f8e960a */
[----:B------:R-:W-:Y:S01]  /*64f0*/  IMAD.WIDE.U32 R8, R21, -0x326172a9, RZ ;  /* 0xcd9e8d5715087825 */ /* 0x000fe200078e00ff */
[----:B------:R-:W-:Y:S02]  /*6500*/  LOP3.LUT R18, R7, UR21, R12, 0x96, !PT ;  /* 0x0000001507127c12 */ /* 0x000fe4000f8e960c */
[----:B------:R-:W-:Y:S01]  /*6510*/  FMNMX.FTZ R11, R105, R6, !PT ;  /* 0x00000006690b7209 */ /* 0x000fe20007810000 */
[----:B------:R-:W-:Y:S01]  /*6520*/  IMAD.WIDE.U32 R6, R25, -0x326172a9, RZ ;  /* 0xcd9e8d5719067825 */ /* 0x000fe200078e00ff */
[----:B------:R-:W-:Y:S02]  /*6530*/  FMNMX.FTZ R10, R121, R5, !PT ;  /* 0x00000005790a7209 */ /* 0x000fe40007810000 */
[----:B------:R-:W-:Y:S02]  /*6540*/  FMNMX.FTZ R5, R100, R11, !PT ;  /* 0x0000000b64057209 */ /* 0x000fe40007810000 */
[----:B------:R-:W-:-:S02]  /*6550*/  FMNMX.FTZ R10, R124, R10, !PT ;  /* 0x0000000a7c0a7209 */ /* 0x000fc40007810000 */
[----:B------:R-:W-:Y:S02]  /*6560*/  LOP3.LUT R42, R7, UR21, R8, 0x96, !PT ;  /* 0x00000015072a7c12 */ /* 0x000fe4000f8e9608 */
[----:B------:R-:W-:Y:S02]  /*6570*/  FMNMX.FTZ R8, R80, R2, !PT ;  /* 0x0000000250087209 */ /* 0x000fe40007810000 */
[----:B------:R-:W-:Y:S02]  /*6580*/  FMNMX.FTZ R2, R127, R10, !PT ;  /* 0x0000000a7f027209 */ /* 0x000fe40007810000 */
[----:B------:R-:W-:Y:S02]  /*6590*/  FMNMX.FTZ R5, R101, R5, !PT ;  /* 0x0000000565057209 */ /* 0x000fe40007810000 */
[----:B------:R-:W-:Y:S02]  /*65a0*/  LOP3.LUT R179, R6, 0xffff, RZ, 0xc0, !PT ;  /* 0x0000ffff06b37812 */ /* 0x000fe400078ec0ff */
[----:B------:R-:W-:-:S02]  /*65b0*/  FMNMX.FTZ R7, R129, R2, !PT ;  /* 0x0000000281077209 */ /* 0x000fc40007810000 */
[----:B------:R-:W-:Y:S02]  /*65c0*/  FMNMX.FTZ R5, R96, R5, !PT ;  /* 0x0000000560057209 */ /* 0x000fe40007810000 */
[----:B------:R-:W-:Y:S02]  /*65d0*/  LOP3.LUT R89, R6, 0xff, RZ, 0xc0, !PT ;  /* 0x000000ff06597812 */ /* 0x000fe400078ec0ff */
[--C-:B------:R-:W-:Y:S02]  /*65e0*/  SHF.R.U32.HI R245, RZ, 0x10, R6.reuse ;  /* 0x00000010fff57819 */ /* 0x100fe40000011606 */
[----:B------:R-:W-:Y:S02]  /*65f0*/  SHF.R.U32.HI R88, RZ, 0x18, R6 ;  /* 0x00000018ff587819 */ /* 0x000fe40000011606 */
        /* <DEDUP_REMOVED lines=15> */
[----:B-1----:R-:W-:Y:S02]  /*66f0*/  FMNMX.FTZ R71, R71, R13, !PT ;  /* 0x0000000d47477209 */ /* 0x002fe40007810000 */
[----:B------:R-:W-:Y:S02]  /*6700*/  FMNMX.FTZ R7, R238, R7, !PT ;  /* 0x00000007ee077209 */ /* 0x000fe40007810000 */
[----:B------:R-:W-:Y:S01]  /*6710*/  FMNMX.FTZ R5, R230, R5, !PT ;  /* 0x00000005e6057209 */ /* 0x000fe20007810000 */
[----:B------:R-:W1:Y:S01]  /*6720*/  SHFL.BFLY PT, R12, R71, 0x1, 0x1f ;  /* 0x0c201f00470c7f89 */ /* 0x000e6200000e0000 */
[----:B------:R-:W-:Y:S02]  /*6730*/  FMNMX.FTZ R7, R178, R7, !PT ;  /* 0x00000007b2077209 */ /* 0x000fe40007810000 */
[----:B------:R-:W-:Y:S02]  /*6740*/  FMNMX.FTZ R5, R81, R5, !PT ;  /* 0x0000000551057209 */ /* 0x000fe40007810000 */
[----:B------:R-:W-:-:S02]  /*6750*/  FMNMX.FTZ R7, R247, R7, !PT ;  /* 0x00000007f7077209 */ /* 0x000fc40007810000 */
[----:B------:R-:W-:Y:S02]  /*6760*/  FMNMX.FTZ R5, R248, R5, !PT ;  /* 0x00000005f8057209 */ /* 0x000fe40007810000 */
[----:B------:R-:W-:Y:S01]  /*6770*/  LOP3.LUT R246, R9, UR26, R44, 0x96, !PT ;  /* 0x0000001a09f67c12 */ /* 0x000fe2000f8e962c */
[----:B------:R-:W3:Y:S01]  /*6780*/  SHFL.BFLY PT, R70, R7, 0x2, 0x1f ;  /* 0x0c401f0007467f89 */ /* 0x000ee200000e0000 */
[----:B------:R-:W-:Y:S01]  /*6790*/  FMNMX.FTZ R5, R177, R5, !PT ;  /* 0x00000005b1057209 */ /* 0x000fe20007810000 */
[----:B------:R-:W-:Y:S01]  /*67a0*/  IMAD.WIDE.U32 R8, R34, -0x2daee0ad, RZ ;  /* 0xd2511f5322087825 */ /* 0x000fe200078e00ff */
[----:B------:R-:W-:Y:S02]  /*67b0*/  ISETP.LE.U32.AND P5, PT, R14, UR13, PT ;  /* 0x0000000d0e007c0c */ /* 0x000fe4000bfa3070 */
[----:B------:R-:W-:Y:S02]  /*67c0*/  FMNMX.FTZ R5, R90, R5, !PT ;  /* 0x000000055a057209 */ /* 0x000fe40007810000 */
[----:B--2---:R-:W-:-:S02]  /*67d0*/  FMNMX.FTZ R2, R2, R11, !PT ;  /* 0x0000000b02027209 */ /* 0x004fc40007810000 */
[----:B------:R-:W-:Y:S01]  /*67e0*/  LOP3.LUT R31, R9, UR20, R38, 0x96, !PT ;  /* 0x00000014091f7c12 */ /* 0x000fe2000f8e9626 */
[----:B------:R-:W2:Y:S01]  /*67f0*/  SHFL.BFLY PT, R68, R5, 0x2, 0x1f ;  /* 0x0c401f0005447f89 */ /* 0x000ea200000e0000 */
[C---:B------:R-:W-:Y:S02]  /*6800*/  LOP3.LUT R61, R8.reuse, 0xffff, RZ, 0xc0, !PT ;  /* 0x0000ffff083d7812 */ /* 0x040fe400078ec0ff */
[----:B------:R-:W-:Y:S01]  /*6810*/  LOP3.LUT R43, R8, 0xff, RZ, 0xc0, !PT ;  /* 0x000000ff082b7812 */ /* 0x000fe200078ec0ff */
[----:B------:R-:W4:Y:S01]  /*6820*/  SHFL.BFLY PT, R69, R2, 0x1, 0x1f ;  /* 0x0c201f0002457f89 */ /* 0x000f2200000e0000 */
[----:B-1----:R-:W-:Y:S02]  /*6830*/  FMNMX.FTZ R71, R71, R12, !PT ;  /* 0x0000000c47477209 */ /* 0x002fe40007810000 */
[--C-:B------:R-:W-:Y:S02]  /*6840*/  SHF.R.U32.HI R65, RZ, 0x10, R8.reuse ;  /* 0x00000010ff417819 */ /* 0x100fe40000011608 */
[C---:B------:R-:W-:Y:S01]  /*6850*/  FSETP.NEU.FTZ.AND P0, PT, R71.reuse, -INF , PT ;  /* 0xff8000004700780b */ /* 0x040fe20003f1d000 */
[----:B------:R-:W-:Y:S01]  /*6860*/  FMUL.FTZ R6, R71, UR43 ;  /* 0x0000002b47067c20 */ /* 0x000fe20008410000 */
[----:B------:R-:W-:-:S02]  /*6870*/  SHF.R.U32.HI R63, RZ, 0x18, R8 ;  /* 0x00000018ff3f7819 */ /* 0x000fc40000011608 */
[----:B------:R-:W-:Y:S02]  /*6880*/  ISETP.LE.U32.AND P4, PT, R17, UR13, PT ;  /* 0x0000000d11007c0c */ /* 0x000fe4000bf83070 */
[----:B------:R-:W-:Y:S02]  /*6890*/  FSEL R6, R6, RZ, P0 ;  /* 0x000000ff06067208 */ /* 0x000fe40000000000 */
[----:B---3--:R-:W-:Y:S02]  /*68a0*/  FMNMX.FTZ R70, R7, R70, !PT ;  /* 0x0000004607467209 */ /* 0x008fe40007810000 */
[----:B------:R-:W-:Y:S01]  /*68b0*/  ISETP.LE.U32.AND P3, PT, R15, UR13, PT ;  /* 0x0000000d0f007c0c */ /* 0x000fe2000bf63070 */
[--C-:B------:R-:W-:Y:S01]  /*68c0*/  FFMA.FTZ R9, R47, UR43, -R6.reuse ;  /* 0x0000002b2f097c23 */ /* 0x100fe20008010806 */
[--C-:B------:R-:W-:Y:S01]  /*68d0*/  FFMA.FTZ R12, R52, UR43, -R6.reuse ;  /* 0x0000002b340c7c23 */ /* 0x100fe20008010806 */
[----:B------:R-:W1:Y:S01]  /*68e0*/  SHFL.BFLY PT, R13, R70, 0x1, 0x1f ;  /* 0x0c201f00460d7f89 */ /* 0x000e6200000e0000 */
[----:B------:R-:W-:Y:S01]  /*68f0*/  FFMA.FTZ R10, R46, UR43, -R6 ;  /* 0x0000002b2e0a7c23 */ /* 0x000fe20008010806 */
[----:B------:R3:W-:Y:S01]  /*6900*/  MUFU.EX2 R128, R9 ;  /* 0x0000000900807308 */ /* 0x0007e20000000800 */
[----:B--2---:R-:W-:-:S02]  /*6910*/  FMNMX.FTZ R68, R5, R68, !PT ;  /* 0x0000004405447209 */ /* 0x004fc40007810000 */
[----:B------:R-:W-:Y:S02]  /*6920*/  LOP3.LUT R15, R40, 0xff, RZ, 0xc0, !PT ;  /* 0x000000ff280f7812 */ /* 0x000fe400078ec0ff */
[----:B----4-:R-:W-:Y:S01]  /*6930*/  FMNMX.FTZ R69, R2, R69, !PT ;  /* 0x0000004502457209 */ /* 0x010fe20007810000 */
[----:B------:R-:W2:Y:S01]  /*6940*/  SHFL.BFLY PT, R14, R68, 0x1, 0x1f ;  /* 0x0c201f00440e7f89 */ /* 0x000ea200000e0000 */
[----:B------:R-:W-:Y:S01]  /*6950*/  FFMA.FTZ R2, R50, UR43, -R6 ;  /* 0x0000002b32027c23 */ /* 0x000fe20008010806 */
[----:B------:R4:W-:Y:S01]  /*6960*/  MUFU.EX2 R133, R12 ;  /* 0x0000000c00857308 */ /* 0x0009e20000000800 */
[C---:B------:R-:W-:Y:S01]  /*6970*/  FSETP.NEU.FTZ.AND P0, PT, R69.reuse, -INF , PT ;  /* 0xff8000004500780b */ /* 0x040fe20003f1d000 */
[----:B------:R-:W-:Y:S01]  /*6980*/  FMUL.FTZ R5, R69, UR43 ;  /* 0x0000002b45057c20 */ /* 0x000fe20008410000 */
[----:B------:R-:W-:-:S04]  /*6990*/  PRMT R34, R15, 0x5410, R41 ;  /* 0x000054100f227816 */ /* 0x000fc80000000029 */
[----:B------:R-:W-:Y:S01]  /*69a0*/  FSEL R5, R5, RZ, P0 ;  /* 0x000000ff05057208 */ /* 0x000fe20000000000 */
[----:B------:R2:W-:Y:S01]  /*69b0*/  MUFU.EX2 R131, R10 ;  /* 0x0000000a00837308 */ /* 0x0005e20000000800 */
[----:B---3--:R-:W-:-:S05]  /*69c0*/  IMAD.WIDE.U32 R8, R22, -0x326172a9, RZ ;  /* 0xcd9e8d5716087825 */ /* 0x008fca00078e00ff */
[----:B------:R-:W-:Y:S02]  /*69d0*/  LOP3.LUT R36, R9, UR21, R26, 0x96, !PT ;  /* 0x0000001509247c12 */ /* 0x000fe4000f8e961a */
[----:B------:R-:W-:Y:S01]  /*69e0*/  LOP3.LUT R199, R8, 0xff, RZ, 0xc0, !PT ;  /* 0x000000ff08c77812 */ /* 0x000fe200078ec0ff */
[----:B----4-:R-:W-:Y:S01]  /*69f0*/  FFMA.FTZ R12, R48, UR43, -R6 ;  /* 0x0000002b300c7c23 */ /* 0x010fe20008010806 */
[----:B------:R-:W-:Y:S01]  /*6a00*/  LOP3.LUT R171, R8, 0xffff, RZ, 0xc0, !PT ;  /* 0x0000ffff08ab7812 */ /* 0x000fe200078ec0ff */
[----:B------:R3:W-:Y:S01]  /*6a10*/  MUFU.EX2 R252, R2 ;  /* 0x0000000200fc7308 */ /* 0x0007e20000000800 */
[--C-:B------:R-:W-:Y:S02]  /*6a20*/  SHF.R.U32.HI R228, RZ, 0x10, R8.reuse ;  /* 0x00000010ffe47819 */ /* 0x100fe40000011608 */
[----:B------:R-:W-:Y:S01]  /*6a30*/  SHF.R.U32.HI R170, RZ, 0x18, R8 ;  /* 0x00000018ffaa7819 */ /* 0x000fe20000011608 */
[----:B------:R-:W-:Y:S01]  /*6a40*/  IMAD.WIDE.U32 R8, R23, -0x2daee0ad, RZ ;  /* 0xd2511f5317087825 */ /* 0x000fe200078e00ff */
[----:B-1----:R-:W-:-:S03]  /*6a50*/  FMNMX.FTZ R70, R70, R13, !PT ;  /* 0x0000000d46467209 */ /* 0x002fc60007810000 */
[----:B--2---:R-:W-:Y:S01]  /*6a60*/  FFMA.FTZ R10, R49, UR43, -R6 ;  /* 0x0000002b310a7c23 */ /* 0x004fe20008010806 */
[----:B------:R-:W-:Y:S01]  /*6a70*/  FMNMX.FTZ R68, R68, R14, !PT ;  /* 0x0000000e44447209 */ /* 0x000fe20007810000 */
[----:B------:R1:W-:Y:S01]  /*6a80*/  MUFU.EX2 R132, R12 ;  /* 0x0000000c00847308 */ /* 0x0003e20000000800 */
[----:B------:R-:W-:Y:S02]  /*6a90*/  LOP3.LUT R22, R8, 0xffff, RZ, 0xc0, !PT ;  /* 0x0000ffff08167812 */ /* 0x000fe400078ec0ff */
[--C-:B------:R-:W-:Y:S01]  /*6aa0*/  SHF.R.U32.HI R25, RZ, 0x10, R8.reuse ;  /* 0x00000010ff197819 */ /* 0x100fe20000011608 */
[----:B------:R-:W-:Y:S01]  /*6ab0*/  FMUL.FTZ R13, R68, UR43 ;  /* 0x0000002b440d7c20 */ /* 0x000fe20008410000 */
[----:B------:R-:W-:Y:S02]  /*6ac0*/  SHF.R.U32.HI R29, RZ, 0x18, R8 ;  /* 0x00000018ff1d7819 */ /* 0x000fe40000011608 */
[----:B------:R-:W-:Y:S01]  /*6ad0*/  FSETP.NEU.FTZ.AND P0, PT, R70, -INF , PT ;  /* 0xff8000004600780b */ /* 0x000fe20003f1d000 */
[----:B------:R2:W-:Y:S01]  /*6ae0*/  MUFU.EX2 R134, R10 ;  /* 0x0000000a00867308 */ /* 0x0005e20000000800 */
[----:B---3--:R-:W-:Y:S01]  /*6af0*/  FFMA.FTZ R2, R53, UR43, -R6 ;  /* 0x0000002b35027c23 */ /* 0x008fe20008010806 */
[----:B------:R-:W-:-:S02]  /*6b00*/  FSETP.NEU.FTZ.AND P1, PT, R68, -INF , PT ;  /* 0xff8000004400780b */ /* 0x000fc40003f3d000 */
[----:B------:R-:W-:-:S04]  /*6b10*/  SHF.R.U32.HI R14, RZ, 0x8, R35 ;  /* 0x00000008ff0e7819 */ /* 0x000fc80000011623 */
[----:B------:R-:W3:Y:S01]  /*6b20*/  MUFU.EX2 R91, R2 ;  /* 0x00000002005b7308 */ /* 0x000ee20000000800 */
[----:B-1----:R-:W-:Y:S02]  /*6b30*/  LOP3.LUT R12, R9, UR20, R30, 0x96, !PT ;  /* 0x00000014090c7c12 */ /* 0x002fe4000f8e961e */
[----:B------:R-:W-:Y:S01]  /*6b40*/  LOP3.LUT R30, R8, 0xff, RZ, 0xc0, !PT ;  /* 0x000000ff081e7812 */ /* 0x000fe200078ec0ff */
[----:B------:R-:W-:Y:S01]  /*6b50*/  IMAD.WIDE.U32 R8, R27, -0x2daee0ad, RZ ;  /* 0xd2511f531b087825 */ /* 0x000fe200078e00ff */
[----:B------:R-:W-:Y:S02]  /*6b60*/  PRMT R35, R39, 0x5410, R14 ;  /* 0x0000541027237816 */ /* 0x000fe4000000000e */
[----:B------:R-:W-:Y:S01]  /*6b70*/  LOP3.LUT R14, R18, 0xff, RZ, 0xc0, !PT ;  /* 0x000000ff120e7812 */ /* 0x000fe200078ec0ff */
[----:B--2---:R-:W-:Y:S01]  /*6b80*/  IMAD.WIDE.U32 R10, R24, -0x2daee0ad, RZ ;  /* 0xd2511f53180a7825 */ /* 0x004fe200078e00ff */
[C---:B------:R-:W-:Y:S02]  /*6b90*/  LOP3.LUT R21, R8.reuse, 0xffff, RZ, 0xc0, !PT ;  /* 0x0000ffff08157812 */ /* 0x040fe400078ec0ff */
[----:B------:R-:W-:-:S02]  /*6ba0*/  LOP3.LUT R27, R8, 0xff, RZ, 0xc0, !PT ;  /* 0x000000ff081b7812 */ /* 0x000fc400078ec0ff */
[C---:B------:R-:W-:Y:S02]  /*6bb0*/  LOP3.LUT R147, R10.reuse, 0xff, RZ, 0xc0, !PT ;  /* 0x000000ff0a937812 */ /* 0x040fe400078ec0ff */
[----:B------:R-:W-:Y:S01]  /*6bc0*/  LOP3.LUT R233, R10, 0xffff, RZ, 0xc0, !PT ;  /* 0x0000ffff0ae97812 */ /* 0x000fe200078ec0ff */
[----:B---3--:R-:W-:Y:S01]  /*6bd0*/  IMAD.MOV.U32 R41, RZ, RZ, R91 ;  /* 0x000000ffff297224 */ /* 0x008fe200078e005b */
[--C-:B------:R-:W-:Y:S02]  /*6be0*/  SHF.R.U32.HI R236, RZ, 0x10, R10.reuse ;  /* 0x00000010ffec7819 */ /* 0x100fe4000001160a */
[----:B------:R-:W-:Y:S01]  /*6bf0*/  SHF.R.U32.HI R144, RZ, 0x18, R10 ;  /* 0x00000018ff907819 */ /* 0x000fe2000001160a */
[----:B------:R-:W-:Y:S01]  /*6c00*/  FFMA.FTZ R10, R51, UR43, -R6 ;  /* 0x0000002b330a7c23 */ /* 0x000fe20008010806 */
[----:B------:R-:W-:Y:S01]  /*6c10*/  LOP3.LUT R2, R9, UR20, R32, 0x96, !PT ;  /* 0x0000001409027c12 */ /* 0x000fe2000f8e9620 */
[----:B------:R-:W-:Y:S01]  /*6c20*/  FFMA.FTZ R9, R72, UR43, -R5 ;  /* 0x0000002b48097c23 */ /* 0x000fe20008010805 */
[----:B------:R-:W-:Y:S01]  /*6c30*/  LOP3.LUT R38, R11, UR20, R28, 0x96, !PT ;  /* 0x000000140b267c12 */ /* 0x000fe2000f8e961c */
[----:B------:R1:W-:Y:S01]  /*6c40*/  MUFU.EX2 R249, R10 ;  /* 0x0000000a00f97308 */ /* 0x0003e20000000800 */
[----:B------:R-:W-:-:S02]  /*6c50*/  SHF.R.U32.HI R26, RZ, 0x10, R8 ;  /* 0x00000010ff1a7819 */ /* 0x000fc40000011608 */
[----:B------:R-:W-:Y:S02]  /*6c60*/  SHF.R.U32.HI R23, RZ, 0x18, R8 ;  /* 0x00000018ff177819 */ /* 0x000fe40000011608 */
[----:B------:R-:W-:Y:S02]  /*6c70*/  LOP3.LUT R8, R33, 0xff, RZ, 0xc0, !PT ;  /* 0x000000ff21087812 */ /* 0x000fe400078ec0ff */
[----:B------:R-:W-:Y:S01]  /*6c80*/  SHF.R.U32.HI R15, RZ, 0x18, R12 ;  /* 0x00000018ff0f7819 */ /* 0x000fe2000001160c */
[----:B------:R2:W-:Y:S01]  /*6c90*/  MUFU.EX2 R113, R9 ;  /* 0x0000000900717308 */ /* 0x0005e20000000800 */
[----:B-1----:R-:W-:-:S05]  /*6ca0*/  IMAD.WIDE.U32 R10, R20, -0x326172a9, RZ ;  /* 0xcd9e8d57140a7825 */ /* 0x002fca00078e00ff */
[----:B------:R-:W-:Y:S02]  /*6cb0*/  LOP3.LUT R7, R11, UR21, R16, 0x96, !PT ;  /* 0x000000150b077c12 */ /* 0x000fe4000f8e9610 */
[----:B------:R-:W-:Y:S01]  /*6cc0*/  LOP3.LUT R19, R10, 0xffff, RZ, 0xc0, !PT ;  /* 0x0000ffff0a137812 */ /* 0x000fe200078ec0ff */
[----:B--2---:R-:W-:Y:S01]  /*6cd0*/  FMUL.FTZ R9, R70, UR43 ;  /* 0x0000002b46097c20 */ /* 0x004fe20008410000 */
[--C-:B------:R-:W-:Y:S01]  /*6ce0*/  FFMA.FTZ R11, R54, UR43, -R5.reuse ;  /* 0x0000002b360b7c23 */ /* 0x100fe20008010805 */
[----:B------:R-:W-:Y:S02]  /*6cf0*/  LOP3.LUT R28, R10, 0xff, RZ, 0xc0, !PT ;  /* 0x000000ff0a1c7812 */ /* 0x000fe400078ec0ff */
[--C-:B------:R-:W-:Y:S01]  /*6d00*/  SHF.R.U32.HI R20, RZ, 0x10, R10.reuse ;  /* 0x00000010ff147819 */ /* 0x100fe2000001160a */
[----:B------:R1:W2:Y:S01]  /*6d10*/  MUFU.EX2 R114, R11 ;  /* 0x0000000b00727308 */ /* 0x0002a20000000800 */
[----:B------:R-:W-:Y:S02]  /*6d20*/  FSEL R17, R9, RZ, P0 ;  /* 0x000000ff09117208 */ /* 0x000fe40000000000 */
[----:B------:R-:W-:Y:S01]  /*6d30*/  ISETP.LE.U32.AND P0, PT, R8, UR13, PT ;  /* 0x0000000d08007c0c */ /* 0x000fe2000bf03070 */
[--C-:B------:R-:W-:Y:S01]  /*6d40*/  FFMA.FTZ R8, R73, UR43, -R5.reuse ;  /* 0x0000002b49087c23 */ /* 0x100fe20008010805 */
[----:B------:R-:W-:Y:S01]  /*6d50*/  SHF.R.U32.HI R24, RZ, 0x18, R10 ;  /* 0x00000018ff187819 */ /* 0x000fe2000001160a */
[----:B------:R-:W-:Y:S01]  /*6d60*/  FFMA.FTZ R10, R55, UR43, -R5 ;  /* 0x0000002b370a7c23 */ /* 0x000fe20008010805 */
[----:B------:R-:W-:Y:S01]  /*6d70*/  FSEL R16, R13, RZ, P1 ;  /* 0x000000ff0d107208 */ /* 0x000fe20000800000 */
[----:B------:R3:W-:Y:S01]  /*6d80*/  MUFU.EX2 R116, R8 ;  /* 0x0000000800747308 */ /* 0x0007e20000000800 */
[----:B------:R-:W-:-:S02]  /*6d90*/  SHF.R.U32.HI R9, RZ, 0x10, R18 ;  /* 0x00000010ff097819 */ /* 0x000fc40000011612 */
[----:B------:R-:W-:Y:S02]  /*6da0*/  SHF.R.U32.HI R13, RZ, 0x18, R18 ;  /* 0x00000018ff0d7819 */ /* 0x000fe40000011612 */
[----:B------:R-:W-:-:S03]  /*6db0*/  LOP3.LUT R9, R9, 0xff, RZ, 0xc0, !PT ;  /* 0x000000ff09097812 */ /* 0x000fc600078ec0ff */
[----:B------:R4:W2:Y:S01]  /*6dc0*/  MUFU.EX2 R117, R10 ;  /* 0x0000000a00757308 */ /* 0x0008a20000000800 */
[----:B-1----:R-:W-:-:S04]  /*6dd0*/  SHF.R.U32.HI R11, RZ, 0x18, R33 ;  /* 0x00000018ff0b7819 */ /* 0x002fc80000011621 */
[----:B------:R-:W-:Y:S02]  /*6de0*/  ISETP.LE.U32.AND P1, PT, R11, UR13, PT ;  /* 0x0000000d0b007c0c */ /* 0x000fe4000bf23070 */
[----:B---3--:R-:W-:Y:S02]  /*6df0*/  LOP3.LUT R8, R18, 0xffff, RZ, 0xc0, !PT ;  /* 0x0000ffff12087812 */ /* 0x008fe400078ec0ff */
[----:B------:R-:W-:Y:S02]  /*6e00*/  LOP3.LUT R18, R12, 0xff, RZ, 0xc0, !PT ;  /* 0x000000ff0c127812 */ /* 0x000fe400078ec0ff */
[----:B------:R-:W-:Y:S02]  /*6e10*/  SHF.R.U32.HI R11, RZ, 0x8, R8 ;  /* 0x00000008ff0b7819 */ /* 0x000fe40000011608 */
[----:B------:R-:W-:Y:S01]  /*6e20*/  SHF.R.U32.HI R8, RZ, 0x8, R22 ;  /* 0x00000008ff087819 */ /* 0x000fe20000011616 */
[----:B----4-:R-:W-:Y:S01]  /*6e30*/  FFMA.FTZ R10, R58, UR43, -R5 ;  /* 0x0000002b3a0a7c23 */ /* 0x010fe20008010805 */
[----:B------:R-:W-:-:S02]  /*6e40*/  PRMT R22, R9, 0x5410, R13 ;  /* 0x0000541009167816 */ /* 0x000fc4000000000d */
[----:B------:R-:W-:Y:S01]  /*6e50*/  PRMT R30, R30, 0x5410, R8 ;  /* 0x000054101e1e7816 */ /* 0x000fe20000000008 */
[----:B------:R1:W-:Y:S01]  /*6e60*/  MUFU.EX2 R115, R10 ;  /* 0x0000000a00737308 */ /* 0x0003e20000000800 */
[----:B------:R-:W-:Y:S02]  /*6e70*/  LOP3.LUT R8, R20, 0xff, RZ, 0xc0, !PT ;  /* 0x000000ff14087812 */ /* 0x000fe400078ec0ff */
[----:B------:R-:W-:Y:S02]  /*6e80*/  SHF.R.U32.HI R9, RZ, 0x8, R19 ;  /* 0x00000008ff097819 */ /* 0x000fe40000011613 */
[----:B------:R-:W-:Y:S02]  /*6e90*/  PRMT R24, R8, 0x5410, R24 ;  /* 0x0000541008187816 */ /* 0x000fe40000000018 */
[----:B------:R-:W-:Y:S01]  /*6ea0*/  LOP3.LUT R8, R26, 0xff, RZ, 0xc0, !PT ;  /* 0x000000ff1a087812 */ /* 0x000fe200078ec0ff */
[----:B------:R-:W-:Y:S01]  /*6eb0*/  IMAD.MOV.U32 R26, RZ, RZ, R81 ;  /* 0x000000ffff1a7224 */ /* 0x000fe200078e0051 */
[----:B------:R-:W-:-:S02]  /*6ec0*/  PRMT R32, R14, 0x5410, R11 ;  /* 0x000054100e207816 */ /* 0x000fc4000000000b */
[----:B------:R-:W-:Y:S02]  /*6ed0*/  LOP3.LUT R11, R25, 0xff, RZ, 0xc0, !PT ;  /* 0x000000ff190b7812 */ /* 0x000fe400078ec0ff */
[----:B------:R-:W-:Y:S02]  /*6ee0*/  PRMT R28, R28, 0x5410, R9 ;  /* 0x000054101c1c7816 */ /* 0x000fe40000000009 */
[----:B------:R-:W-:Y:S01]  /*6ef0*/  SHF.R.U32.HI R9, RZ, 0x8, R21 ;  /* 0x00000008ff097819 */ /* 0x000fe20000011615 */
[----:B-1----:R-:W-:Y:S01]  /*6f00*/  FFMA.FTZ R10, R59, UR43, -R5 ;  /* 0x0000002b3b0a7c23 */ /* 0x002fe20008010805 */
[----:B------:R-:W-:Y:S02]  /*6f10*/  PRMT R23, R8, 0x5410, R23 ;  /* 0x0000541008177816 */ /* 0x000fe40000000017 */
[----:B------:R-:W-:Y:S01]  /*6f20*/  LOP3.LUT R8, R33, 0xffff, RZ, 0xc0, !PT ;  /* 0x0000ffff21087812 */ /* 0x000fe200078ec0ff */
[----:B------:R1:W3:Y:S01]  /*6f30*/  MUFU.EX2 R40, R10 ;  /* 0x0000000a00287308 */ /* 0x0002e20000000800 */
[----:B------:R-:W-:-:S02]  /*6f40*/  PRMT R29, R11, 0x5410, R29 ;  /* 0x000054100b1d7816 */ /* 0x000fc4000000001d */
[----:B------:R-:W-:Y:S02]  /*6f50*/  F2FP.F16.F32.PACK_AB R11, R128, R131 ;  /* 0x00000083800b723e */ /* 0x000fe400000000ff */
[----:B------:R-:W-:Y:S01]  /*6f60*/  PRMT R27, R27, 0x5410, R9 ;  /* 0x000054101b1b7816 */ /* 0x000fe20000000009 */
[----:B------:R-:W-:Y:S01]  /*6f70*/  FFMA.FTZ R9, R104, UR43, -R17 ;  /* 0x0000002b68097c23 */ /* 0x000fe20008010811 */
[C---:B------:R-:W-:Y:S01]  /*6f80*/  PRMT R226, R11.reuse, 0x7610, R226 ;  /* 0x000076100be27816 */ /* 0x040fe200000000e2 */
[----:B------:R-:W-:Y:S01]  /*6f90*/  IMAD.MOV.U32 R104, RZ, RZ, R89 ;  /* 0x000000ffff687224 */ /* 0x000fe200078e0059 */
[----:B------:R-:W-:Y:S01]  /*6fa0*/  PRMT R225, R11, 0x7632, R225 ;  /* 0x000076320be17816 */ /* 0x000fe200000000e1 */
[----:B------:R4:W-:Y:S01]  /*6fb0*/  MUFU.EX2 R112, R9 ;  /* 0x0000000900707308 */ /* 0x0009e20000000800 */
[----:B------:R-:W-:Y:S01]  /*6fc0*/  LOP3.LUT R13, R7, 0xffff, RZ, 0xc0, !PT ;  /* 0x0000ffff070d7812 */ /* 0x000fe200078ec0ff */
[----:B------:R-:W-:Y:S01]  /*6fd0*/  @!P0 HADD2 R74, -R226.H0_H0, -RZ.H0_H0 ;  /* 0xa00000ffe24a8230 */ /* 0x000fe20000000900 */
[----:B------:R-:W-:-:S02]  /*6fe0*/  SHF.R.U32.HI R11, RZ, 0x10, R12 ;  /* 0x00000010ff0b7819 */ /* 0x000fc4000001160c */
[----:B------:R-:W-:Y:S01]  /*6ff0*/  LOP3.LUT R14, R7, 0xff, RZ, 0xc0, !PT ;  /* 0x000000ff070e7812 */ /* 0x000fe200078ec0ff */
[----:B-1----:R-:W-:Y:S01]  /*7000*/  FFMA.FTZ R10, R56, UR43, -R5 ;  /* 0x0000002b380a7c23 */ /* 0x002fe20008010805 */
[----:B------:R-:W-:Y:S02]  /*7010*/  PRMT R19, R226, 0x5410, R225 ;  /* 0x00005410e2137816 */ /* 0x000fe400000000e1 */
[----:B------:R-:W-:Y:S01]  /*7020*/  @!P0 PRMT R226, R74, 0x5410, RZ ;  /* 0x000054104ae28816 */ /* 0x000fe200000000ff */
[----:B------:R1:W-:Y:S01]  /*7030*/  MUFU.EX2 R176, R10 ;  /* 0x0000000a00b07308 */ /* 0x0003e20000000800 */
[----:B----4-:R-:W-:-:S07]  /*7040*/  FFMA.FTZ R9, R105, UR43, -R17 ;  /* 0x0000002b69097c23 */ /* 0x010fce0008010811 */
[----:B------:R4:W-:Y:S01]  /*7050*/  MUFU.EX2 R105, R9 ;  /* 0x0000000900697308 */ /* 0x0009e20000000800 */
[----:B-1----:R-:W-:-:S07]  /*7060*/  FFMA.FTZ R10, R57, UR43, -R5 ;  /* 0x0000002b390a7c23 */ /* 0x002fce0008010805 */
[----:B------:R1:W3:Y:S01]  /*7070*/  MUFU.EX2 R21, R10 ;  /* 0x0000000a00157308 */ /* 0x0002e20000000800 */
[----:B----4-:R-:W-:Y:S01]  /*7080*/  LOP3.LUT R9, R11, 0xff, RZ, 0xc0, !PT ;  /* 0x000000ff0b097812 */ /* 0x010fe200078ec0ff */
[----:B------:R-:W-:-:S03]  /*7090*/  FFMA.FTZ R11, R96, UR43, -R17 ;  /* 0x0000002b600b7c23 */ /* 0x000fc60008010811 */
[----:B------:R-:W-:-:S03]  /*70a0*/  PRMT R15, R9, 0x5410, R15 ;  /* 0x00005410090f7816 */ /* 0x000fc6000000000f */
[----:B------:R-:W-:Y:S01]  /*70b0*/  MUFU.EX2 R25, R11 ;  /* 0x0000000b00197308 */ /* 0x000fe20000000800 */
[----:B------:R-:W-:Y:S01]  /*70c0*/  FFMA.FTZ R9, R97, UR43, -R17 ;  /* 0x0000002b61097c23 */ /* 0x000fe20008010811 */
[----:B-1----:R-:W-:Y:S02]  /*70d0*/  SHF.R.U32.HI R10, RZ, 0x8, R8 ;  /* 0x00000008ff0a7819 */ /* 0x002fe40000011608 */
[----:B------:R-:W-:-:S04]  /*70e0*/  LOP3.LUT R8, R12, 0xffff, RZ, 0xc0, !PT ;  /* 0x0000ffff0c087812 */ /* 0x000fc800078ec0ff */
[----:B------:R1:W-:Y:S01]  /*70f0*/  MUFU.EX2 R20, R9 ;  /* 0x0000000900147308 */ /* 0x0003e20000000800 */
[----:B------:R-:W-:Y:S02]  /*7100*/  LOP3.LUT R12, R10, 0xffff, RZ, 0xc0, !PT ;  /* 0x0000ffff0a0c7812 */ /* 0x000fe400078ec0ff */
[----:B------:R-:W-:Y:S02]  /*7110*/  SHF.R.U32.HI R10, RZ, 0x8, R8 ;  /* 0x00000008ff0a7819 */ /* 0x000fe40000011608 */
[----:B------:R-:W-:Y:S02]  /*7120*/  SHF.R.U32.HI R8, RZ, 0x8, R13 ;  /* 0x00000008ff087819 */ /* 0x000fe4000001160d */
[--C-:B------:R-:W-:Y:S02]  /*7130*/  SHF.R.U32.HI R13, RZ, 0x18, R7.reuse ;  /* 0x00000018ff0d7819 */ /* 0x100fe40000011607 */
[----:B------:R-:W-:Y:S02]  /*7140*/  PRMT R14, R14, 0x5410, R8 ;  /* 0x000054100e0e7816 */ /* 0x000fe40000000008 */
[----:B------:R-:W-:-:S02]  /*7150*/  SHF.R.U32.HI R8, RZ, 0x10, R7 ;  /* 0x00000010ff087819 */ /* 0x000fc40000011607 */
[----:B------:R-:W-:Y:S02]  /*7160*/  LOP3.LUT R7, R2, 0xffff, RZ, 0xc0, !PT ;  /* 0x0000ffff02077812 */ /* 0x000fe400078ec0ff */
[----:B------:R-:W-:Y:S02]  /*7170*/  PRMT R18, R18, 0x5410, R10 ;  /* 0x0000541012127816 */ /* 0x000fe4000000000a */
[----:B------:R-:W-:Y:S01]  /*7180*/  SHF.R.U32.HI R10, RZ, 0x10, R2 ;  /* 0x00000010ff0a7819 */ /* 0x000fe20000011602 */
[----:B-1----:R-:W-:Y:S01]  /*7190*/  FFMA.FTZ R9, R106, UR43, -R16 ;  /* 0x0000002b6a097c23 */ /* 0x002fe20008010810 */
[----:B------:R-:W-:Y:S01]  /*71a0*/  LOP3.LUT R11, R8, 0xff, RZ, 0xc0, !PT ;  /* 0x000000ff080b7812 */ /* 0x000fe200078ec0ff */
[----:B------:R-:W-:Y:S01]  /*71b0*/  IMAD.MOV.U32 R106, RZ, RZ, R82 ;  /* 0x000000ffff6a7224 */ /* 0x000fe200078e0052 */
[----:B------:R-:W-:Y:S01]  /*71c0*/  ISETP.LE.U32.AND P0, PT, R12, UR13, PT ;  /* 0x0000000d0c007c0c */ /* 0x000fe2000bf03070 */
[----:B------:R1:W-:Y:S01]  /*71d0*/  MUFU.EX2 R103, R9 ;  /* 0x0000000900677308 */ /* 0x0003e20000000800 */
[----:B------:R-:W-:-:S02]  /*71e0*/  SHF.R.U32.HI R8, RZ, 0x8, R7 ;  /* 0x00000008ff087819 */ /* 0x000fc40000011607 */
[----:B------:R-:W-:Y:S02]  /*71f0*/  LOP3.LUT R12, R2, 0xff, RZ, 0xc0, !PT ;  /* 0x000000ff020c7812 */ /* 0x000fe400078ec0ff */
[----:B------:R-:W-:Y:S02]  /*7200*/  SHF.R.U32.HI R7, RZ, 0x18, R2 ;  /* 0x00000018ff077819 */ /* 0x000fe40000011602 */
[----:B------:R-:W-:Y:S01]  /*7210*/  LOP3.LUT R2, R10, 0xff, RZ, 0xc0, !PT ;  /* 0x000000ff0a027812 */ /* 0x000fe200078ec0ff */
[----:B------:R-:W-:Y:S01]  /*7220*/  FFMA.FTZ R10, R100, UR43, -R17 ;  /* 0x0000002b640a7c23 */ /* 0x000fe20008010811 */
[----:B------:R-:W-:Y:S02]  /*7230*/  PRMT R11, R11, 0x5410, R13 ;  /* 0x000054100b0b7816 */ /* 0x000fe4000000000d */
[----:B------:R-:W-:Y:S01]  /*7240*/  PRMT R13, R12, 0x5410, R8 ;  /* 0x000054100c0d7816 */ /* 0x000fe20000000008 */
[----:B------:R4:W-:Y:S01]  /*7250*/  MUFU.EX2 R97, R10 ;  /* 0x0000000a00617308 */ /* 0x0009e20000000800 */
[----:B------:R-:W-:Y:S01]  /*7260*/  PRMT R12, R2, 0x5410, R7 ;  /* 0x00005410020c7816 */ /* 0x000fe20000000007 */
[----:B------:R-:W-:Y:S01]  /*7270*/  FFMA.FTZ R7, R107, UR43, -R16 ;  /* 0x0000002b6b077c23 */ /* 0x000fe20008010810 */
[----:B------:R-:W-:Y:S01]  /*7280*/  F2FP.F16.F32.PACK_AB R2, R133, R134 ;  /* 0x000000868502723e */ /* 0x000fe200000000ff */
[----:B------:R-:W-:Y:S01]  /*7290*/  IMAD.MOV.U32 R107, RZ, RZ, R83 ;  /* 0x000000ffff6b7224 */ /* 0x000fe200078e0053 */
[----:B--2---:R-:W-:Y:S01]  /*72a0*/  F2FP.F16.F32.PACK_AB R8, R113, R114 ;  /* 0x000000727108723e */ /* 0x004fe200000000ff */
[----:B-1----:R-:W-:Y:S01]  /*72b0*/  IMAD.U32 R9, RZ, RZ, UR13 ;  /* 0x0000000dff097e24 */ /* 0x002fe2000f8e00ff */
[C---:B------:R-:W-:Y:S01]  /*72c0*/  PRMT R220, R2.reuse, 0x7610, R220 ;  /* 0x0000761002dc7816 */ /* 0x040fe200000000dc */
[----:B------:R1:W2:Y:S01]  /*72d0*/  MUFU.EX2 R102, R7 ;  /* 0x0000000700667308 */ /* 0x0002a20000000800 */
[----:B------:R-:W-:Y:S01]  /*72e0*/  PRMT R218, R2, 0x7632, R218 ;  /* 0x0000763202da7816 */ /* 0x000fe200000000da */
[----:B------:R-:W-:Y:S01]  /*72f0*/  @!P0 HADD2 R77, -R225.H0_H0, -RZ.H0_H0 ;  /* 0xa00000ffe14d8230 */ /* 0x000fe20000000900 */
[----:B------:R-:W-:-:S02]  /*7300*/  F2FP.F16.F32.PACK_AB R2, R249, R132 ;  /* 0x00000084f902723e */ /* 0x000fc400000000ff */
[----:B------:R-:W-:Y:S02]  /*7310*/  PRMT R204, R8, 0x7632, R204 ;  /* 0x0000763208cc7816 */ /* 0x000fe400000000cc */
[C---:B------:R-:W-:Y:S02]  /*7320*/  PRMT R224, R2.reuse, 0x7610, R224 ;  /* 0x0000761002e07816 */ /* 0x040fe400000000e0 */
[----:B------:R-:W-:Y:S01]  /*7330*/  PRMT R223, R2, 0x7632, R223 ;  /* 0x0000763202df7816 */ /* 0x000fe200000000df */
[----:B------:R-:W-:Y:S01]  /*7340*/  FFMA.FTZ R2, R99, UR43, -R16 ;  /* 0x0000002b63027c23 */ /* 0x000fe20008010810 */
[----:B------:R-:W-:Y:S01]  /*7350*/  PRMT R202, R8, 0x7610, R202 ;  /* 0x0000761008ca7816 */ /* 0x000fe200000000ca */
[----:B----4-:R-:W-:Y:S01]  /*7360*/  FFMA.FTZ R10, R101, UR43, -R17 ;  /* 0x0000002b650a7c23 */ /* 0x010fe20008010811 */
[----:B------:R-:W-:Y:S01]  /*7370*/  F2FP.F16.F32.PACK_AB R8, R116, R117 ;  /* 0x000000757408723e */ /* 0x000fe200000000ff */
[----:B------:R4:W-:Y:S01]  /*7380*/  MUFU.EX2 R168, R2 ;  /* 0x0000000200a87308 */ /* 0x0009e20000000800 */
[----:B-1----:R-:W-:-:S02]  /*7390*/  FFMA.FTZ R7, R98, UR43, -R16 ;  /* 0x0000002b62077c23 */ /* 0x002fc40008010810 */
[C---:B------:R-:W-:Y:S01]  /*73a0*/  PRMT R222, R8.reuse, 0x7632, R222 ;  /* 0x0000763208de7816 */ /* 0x040fe200000000de */
[----:B------:R-:W-:Y:S01]  /*73b0*/  @!P1 HADD2 R76, -R204.H0_H0, -RZ.H0_H0 ;  /* 0xa00000ffcc4c9230 */ /* 0x000fe20000000900 */
[----:B------:R-:W-:Y:S01]  /*73c0*/  PRMT R221, R8, 0x7610, R221 ;  /* 0x0000761008dd7816 */ /* 0x000fe200000000dd */
[----:B------:R-:W-:Y:S02]  /*73d0*/  IMAD.MOV.U32 R101, RZ, RZ, R104 ;  /* 0x000000ffff657224 */ /* 0x000fe400078e0068 */
[----:B------:R1:W-:Y:S01]  /*73e0*/  MUFU.EX2 R251, R7 ;  /* 0x0000000700fb7308 */ /* 0x0003e20000000800 */
[----:B---3--:R-:W-:-:S04]  /*73f0*/  F2FP.F16.F32.PACK_AB R8, R40, R115 ;  /* 0x000000732808723e */ /* 0x008fc800000000ff */
[C---:B------:R-:W-:Y:S02]  /*7400*/  PRMT R219, R8.reuse, 0x7632, R219 ;  /* 0x0000763208db7816 */ /* 0x040fe400000000db */
[----:B------:R-:W-:Y:S01]  /*7410*/  PRMT R217, R8, 0x7610, R217 ;  /* 0x0000761008d97816 */ /* 0x000fe200000000d9 */
[----:B------:R-:W-:Y:S01]  /*7420*/  FFMA.FTZ R8, R108, UR43, -R17 ;  /* 0x0000002b6c087c23 */ /* 0x000fe20008010811 */
[----:B----4-:R-:W-:Y:S01]  /*7430*/  F2FP.F16.F32.PACK_AB R2, R21, R176 ;  /* 0x000000b01502723e */ /* 0x010fe200000000ff */
[----:B------:R3:W4:Y:S03]  /*7440*/  MUFU.EX2 R39, R10 ;  /* 0x0000000a00277308 */ /* 0x0007260000000800 */
[C---:B------:R-:W-:Y:S02]  /*7450*/  PRMT R214, R2.reuse, 0x7632, R214 ;  /* 0x0000763202d67816 */ /* 0x040fe400000000d6 */
[----:B------:R-:W-:-:S02]  /*7460*/  PRMT R213, R2, 0x7610, R213 ;  /* 0x0000761002d57816 */ /* 0x000fc400000000d5 */
[----:B-1----:R-:W-:Y:S01]  /*7470*/  F2FP.F16.F32.PACK_AB R7, R41, R252 ;  /* 0x000000fc2907723e */ /* 0x002fe200000000ff */
[----:B------:R1:W-:Y:S01]  /*7480*/  MUFU.EX2 R96, R8 ;  /* 0x0000000800607308 */ /* 0x0003e20000000800 */
[----:B--2---:R-:W-:Y:S02]  /*7490*/  F2FP.F16.F32.PACK_AB R2, R102, R103 ;  /* 0x000000676602723e */ /* 0x004fe400000000ff */
[C---:B------:R-:W-:Y:S02]  /*74a0*/  PRMT R216, R7.reuse, 0x7610, R216 ;  /* 0x0000761007d87816 */ /* 0x040fe400000000d8 */
[----:B------:R-:W-:Y:S02]  /*74b0*/  PRMT R215, R7, 0x7632, R215 ;  /* 0x0000763207d77816 */ /* 0x000fe400000000d7 */
[----:B------:R-:W-:Y:S02]  /*74c0*/  F2FP.F16.F32.PACK_AB R7, R105, R112 ;  /* 0x000000706907723e */ /* 0x000fe400000000ff */
[----:B------:R-:W-:Y:S01]  /*74d0*/  PRMT R211, R2, 0x7610, R211 ;  /* 0x0000761002d37816 */ /* 0x000fe200000000d3 */
[----:B---3--:R-:W-:Y:S01]  /*74e0*/  FFMA.FTZ R10, R110, UR43, -R16 ;  /* 0x0000002b6e0a7c23 */ /* 0x008fe20008010810 */
[C---:B------:R-:W-:Y:S01]  /*74f0*/  PRMT R212, R7.reuse, 0x7610, R212 ;  /* 0x0000761007d47816 */ /* 0x040fe200000000d4 */
[----:B----4-:R-:W-:Y:S01]  /*7500*/  IMAD.MOV.U32 R110, RZ, RZ, R39 ;  /* 0x000000ffff6e7224 */ /* 0x010fe200078e0027 */
[----:B------:R-:W-:Y:S01]  /*7510*/  PRMT R210, R7, 0x7632, R210 ;  /* 0x0000763207d27816 */ /* 0x000fe200000000d2 */
[----:B------:R-:W-:Y:S01]  /*7520*/  IMAD.MOV.U32 R39, RZ, RZ, R90 ;  /* 0x000000ffff277224 */ /* 0x000fe200078e005a */
[----:B------:R-:W-:Y:S01]  /*7530*/  PRMT R209, R2, 0x7632, R209 ;  /* 0x0000763202d17816 */ /* 0x000fe200000000d1 */
[----:B------:R2:W-:Y:S01]  /*7540*/  MUFU.EX2 R94, R10 ;  /* 0x0000000a005e7308 */ /* 0x0005e20000000800 */
[----:B------:R-:W-:-:S02]  /*7550*/  F2FP.F16.F32.PACK_AB R7, R20, R25 ;  /* 0x000000191407723e */ /* 0x000fc400000000ff */
[----:B------:R-:W-:Y:S01]  /*7560*/  LEA R2, R9, UR13, 0x10 ;  /* 0x0000000d09027c11 */ /* 0x000fe2000f8e80ff */
[----:B------:R-:W-:Y:S01]  /*7570*/  FFMA.FTZ R9, R109, UR43, -R17 ;  /* 0x0000002b6d097c23 */ /* 0x000fe20008010811 */
[----:B-1----:R-:W-:Y:S02]  /*7580*/  F2FP.F16.F32.PACK_AB R8, R168, R251 ;  /* 0x000000fba808723e */ /* 0x002fe400000000ff */
[C---:B------:R-:W-:Y:S01]  /*7590*/  PRMT R208, R7.reuse, 0x7610, R208 ;  /* 0x0000761007d07816 */ /* 0x040fe200000000d0 */
[----:B------:R1:W3:Y:S01]  /*75a0*/  MUFU.EX2 R95, R9 ;  /* 0x00000009005f7308 */ /* 0x0002e20000000800 */
[----:B------:R-:W-:Y:S02]  /*75b0*/  PRMT R207, R7, 0x7632, R207 ;  /* 0x0000763207cf7816 */ /* 0x000fe400000000cf */
[--C-:B------:R-:W-:Y:S01]  /*75c0*/  HSET2.LE.AND R7, R32, R2.reuse, PT ;  /* 0x0000000220077233 */ /* 0x100fe20003803000 */
[----:B------:R-:W-:Y:S01]  /*75d0*/  IMAD.MOV.U32 R32, RZ, RZ, R88 ;  /* 0x000000ffff207224 */ /* 0x000fe200078e0058 */
[C---:B------:R-:W-:Y:S01]  /*75e0*/  PRMT R206, R8.reuse, 0x7610, R206 ;  /* 0x0000761008ce7816 */ /* 0x040fe200000000ce */
[----:B------:R-:W4:Y:S01]  /*75f0*/  LDSM.16.MT88.4 R88, [R169+0x6000] ;  /* 0x00600000a958783b */ /* 0x000f220000004200 */
[----:B------:R-:W-:Y:S01]  /*7600*/  PRMT R205, R8, 0x7632, R205 ;  /* 0x0000763208cd7816 */ /* 0x000fe200000000cd */
[----:B------:R-:W-:Y:S01]  /*7610*/  IMAD.MOV.U32 R109, RZ, RZ, R32 ;  /* 0x000000ffff6d7224 */ /* 0x000fe200078e0020 */
[--C-:B------:R-:W-:Y:S01]  /*7620*/  HSET2.LE.AND R8, R22, R2.reuse, PT ;  /* 0x0000000216087233 */ /* 0x100fe20003803000 */
[----:B--2---:R-:W-:Y:S01]  /*7630*/  FFMA.FTZ R10, R111, UR43, -R16 ;  /* 0x0000002b6f0a7c23 */ /* 0x004fe20008010810 */
[----:B------:R-:W-:Y:S01]  /*7640*/  LOP3.LUT R52, R7, R19, RZ, 0xc0, !PT ;  /* 0x0000001307347212 */ /* 0x000fe200078ec0ff */
[----:B------:R-:W-:Y:S01]  /*7650*/  IMAD.MOV.U32 R111, RZ, RZ, R179 ;  /* 0x000000ffff6f7224 */ /* 0x000fe200078e00b3 */
[--C-:B------:R-:W-:Y:S01]  /*7660*/  HSET2.LE.AND R7, R35, R2.reuse, PT ;  /* 0x0000000223077233 */ /* 0x100fe20003803000 */
[----:B------:R-:W2:Y:S01]  /*7670*/  MUFU.EX2 R92, R10 ;  /* 0x0000000a005c7308 */ /* 0x000ea20000000800 */
[----:B------:R-:W-:Y:S01]  /*7680*/  HSET2.LE.AND R0, R23, R2, PT ;  /* 0x0000000217007233 */ /* 0x000fe20003803000 */
[----:B------:R-:W-:Y:S01]  /*7690*/  IMAD.MOV.U32 R35, RZ, RZ, R21 ;  /* 0x000000ffff237224 */ /* 0x000fe200078e0015 */
[----:B-1----:R-:W-:-:S04]  /*76a0*/  PRMT R9, R202, 0x5410, R204 ;  /* 0x00005410ca097816 */ /* 0x002fc800000000cc */
[----:B------:R-:W-:Y:S02]  /*76b0*/  LOP3.LUT R53, R8, R9, RZ, 0xc0, !PT ;  /* 0x0000000908357212 */ /* 0x000fe400078ec0ff */
[----:B------:R-:W-:Y:S02]  /*76c0*/  PRMT R9, R220, 0x5410, R218 ;  /* 0x00005410dc097816 */ /* 0x000fe400000000da */
[--C-:B------:R-:W-:Y:S02]  /*76d0*/  HSET2.LE.AND R8, R34, R2.reuse, PT ;  /* 0x0000000222087233 */ /* 0x100fe40003803000 */
[----:B------:R-:W-:Y:S02]  /*76e0*/  LOP3.LUT R54, R7, R9, RZ, 0xc0, !PT ;  /* 0x0000000907367212 */ /* 0x000fe400078ec0ff */
[----:B------:R-:W-:Y:S02]  /*76f0*/  PRMT R9, R221, 0x5410, R222 ;  /* 0x00005410dd097816 */ /* 0x000fe400000000de */
[----:B------:R-:W-:-:S02]  /*7700*/  HSET2.LE.AND R7, R18, R2, PT ;  /* 0x0000000212077233 */ /* 0x000fc40003803000 */
        /* <DEDUP_REMOVED lines=14> */
[----:B------:R-:W-:Y:S02]  /*77f0*/  HSET2.LE.AND R7, R24, R2, PT ;  /* 0x0000000218077233 */ /* 0x000fe40003803000 */
[----:B------:R-:W-:Y:S01]  /*7800*/  LOP3.LUT R50, R8, R9, RZ, 0xc0, !PT ;  /* 0x0000000908327212 */ /* 0x000fe200078ec0ff */
[----:B------:R-:W-:Y:S01]  /*7810*/  FFMA.FTZ R9, R75, UR43, -R16 ;  /* 0x0000002b4b097c23 */ /* 0x000fe20008010810 */
[----:B------:R-:W-:-:S03]  /*7820*/  PRMT R8, R211, 0x5410, R209 ;  /* 0x00005410d3087816 */ /* 0x000fc600000000d1 */
[----:B------:R3:W-:Y:S01]  /*7830*/  MUFU.EX2 R93, R9 ;  /* 0x00000009005d7308 */ /* 0x0007e20000000800 */
[----:B------:R-:W-:Y:S02]  /*7840*/  LOP3.LUT R51, R7, R8, RZ, 0xc0, !PT ;  /* 0x0000000807337212 */ /* 0x000fe400078ec0ff */
[----:B------:R-:W-:Y:S02]  /*7850*/  HSET2.LE.AND R7, R27, R2, PT ;  /* 0x000000021b077233 */ /* 0x000fe40003803000 */
[----:B------:R-:W-:-:S04]  /*7860*/  PRMT R8, R208, 0x5410, R207 ;  /* 0x00005410d0087816 */ /* 0x000fc800000000cf */
[----:B------:R-:W-:Y:S01]  /*7870*/  LOP3.LUT R46, R7, R8, RZ, 0xc0, !PT ;  /* 0x00000008072e7212 */ /* 0x000fe200078ec0ff */
[----:B------:R-:W-:Y:S01]  /*7880*/  FFMA.FTZ R8, R80, UR43, -R16 ;  /* 0x0000002b50087c23 */ /* 0x000fe20008010810 */
[----:B------:R-:W-:Y:S01]  /*7890*/  PRMT R7, R206, 0x5410, R205 ;  /* 0x00005410ce077816 */ /* 0x000fe200000000cd */
[----:B------:R-:W1:Y:S02]  /*78a0*/  LDSM.16.MT88.4 R80, [R169+0x6800] ;  /* 0x00680000a950783b */ /* 0x000e640000004200 */
[----:B------:R2:W4:Y:S01]  /*78b0*/  MUFU.EX2 R108, R8 ;  /* 0x00000008006c7308 */ /* 0x0005220000000800 */
[----:B------:R-:W-:Y:S02]  /*78c0*/  LOP3.LUT R47, R0, R7, RZ, 0xc0, !PT ;  /* 0x00000007002f7212 */ /* 0x000fe400078ec0ff */
[----:B---3--:R-:W-:Y:S02]  /*78d0*/  F2FP.F16.F32.PACK_AB R9, R95, R96 ;  /* 0x000000605f09723e */ /* 0x008fe400000000ff */
[----:B------:R-:W-:-:S02]  /*78e0*/  HSET2.LE.AND R7, R14, R2, PT ;  /* 0x000000020e077233 */ /* 0x000fc40003803000 */
[C---:B------:R-:W-:Y:S02]  /*78f0*/  PRMT R165, R9.reuse, 0x7610, R165 ;  /* 0x0000761009a57816 */ /* 0x040fe400000000a5 */
[----:B------:R-:W-:Y:S02]  /*7900*/  PRMT R164, R9, 0x7632, R164 ;  /* 0x0000763209a47816 */ /* 0x000fe400000000a4 */
[----:B------:R-:W-:Y:S02]  /*7910*/  HSET2.LE.AND R0, R11, R2, PT ;  /* 0x000000020b007233 */ /* 0x000fe40003803000 */
[----:B------:R-:W-:Y:S02]  /*7920*/  F2FP.F16.F32.PACK_AB R9, R110, R97 ;  /* 0x000000616e09723e */ /* 0x000fe400000000ff */
[----:B--2---:R-:W-:Y:S02]  /*7930*/  F2FP.F16.F32.PACK_AB R8, R92, R94 ;  /* 0x0000005e5c08723e */ /* 0x004fe400000000ff */
[----:B------:R-:W-:-:S02]  /*7940*/  PRMT R196, R9, 0x7610, R196 ;  /* 0x0000761009c47816 */ /* 0x000fc400000000c4 */
[C---:B------:R-:W-:Y:S02]  /*7950*/  PRMT R167, R8.reuse, 0x7610, R167 ;  /* 0x0000761008a77816 */ /* 0x040fe400000000a7 */
[----:B------:R-:W-:Y:S02]  /*7960*/  PRMT R166, R8, 0x7632, R166 ;  /* 0x0000763208a67816 */ /* 0x000fe400000000a6 */
[----:B------:R-:W-:Y:S02]  /*7970*/  PRMT R8, R165, 0x5410, R164 ;  /* 0x00005410a5087816 */ /* 0x000fe400000000a4 */
[----:B------:R-:W-:Y:S02]  /*7980*/  PRMT R195, R9, 0x7632, R195 ;  /* 0x0000763209c37816 */ /* 0x000fe400000000c3 */
[----:B------:R-:W-:Y:S02]  /*7990*/  LOP3.LUT R48, R7, R8, RZ, 0xc0, !PT ;  /* 0x0000000807307212 */ /* 0x000fe400078ec0ff */
[----:B------:R-:W-:-:S02]  /*79a0*/  PRMT R7, R167, 0x5410, R166 ;  /* 0x00005410a7077816 */ /* 0x000fc400000000a6 */
[----:B----4-:R-:W-:Y:S02]  /*79b0*/  F2FP.F16.F32.PACK_AB R8, R108, R93 ;  /* 0x0000005d6c08723e */ /* 0x010fe400000000ff */
[----:B------:R-:W-:Y:S02]  /*79c0*/  LOP3.LUT R49, R0, R7, RZ, 0xc0, !PT ;  /* 0x0000000700317212 */ /* 0x000fe400078ec0ff */
[--C-:B------:R-:W-:Y:S02]  /*79d0*/  HSET2.LE.AND R7, R13, R2.reuse, PT ;  /* 0x000000020d077233 */ /* 0x100fe40003803000 */
[----:B------:R-:W-:Y:S02]  /*79e0*/  HSET2.LE.AND R0, R12, R2, PT ;  /* 0x000000020c007233 */ /* 0x000fe40003803000 */
[----:B------:R-:W-:Y:S01]  /*79f0*/  HMMA.16816.F32 R12, R52, R88, RZ ;  /* 0x00000058340c723c */ /* 0x000fe200000018ff */
[C---:B------:R-:W-:Y:S02]  /*7a00*/  PRMT R194, R8.reuse, 0x7610, R194 ;  /* 0x0000761008c27816 */ /* 0x040fe400000000c2 */
[----:B------:R-:W-:-:S02]  /*7a10*/  PRMT R193, R8, 0x7632, R193 ;  /* 0x0000763208c17816 */ /* 0x000fc400000000c1 */
[----:B------:R-:W-:-:S04]  /*7a20*/  PRMT R8, R196, 0x5410, R195 ;  /* 0x00005410c4087816 */ /* 0x000fc800000000c3 */
[----:B------:R-:W-:Y:S02]  /*7a30*/  LOP3.LUT R44, R7, R8, RZ, 0xc0, !PT ;  /* 0x00000008072c7212 */ /* 0x000fe400078ec0ff */
[----:B------:R-:W-:Y:S01]  /*7a40*/  HMMA.16816.F32 R8, R48, R88, RZ ;  /* 0x000000583008723c */ /* 0x000fe200000018ff */
[----:B------:R-:W-:-:S04]  /*7a50*/  PRMT R7, R194, 0x5410, R193 ;  /* 0x00005410c2077816 */ /* 0x000fc800000000c1 */
[----:B------:R-:W-:Y:S02]  /*7a60*/  LOP3.LUT R45, R0, R7, RZ, 0xc0, !PT ;  /* 0x00000007002d7212 */ /* 0x000fe400078ec0ff */
[----:B------:R-:W-:Y:S02]  /*7a70*/  IMAD.MOV.U32 R88, RZ, RZ, R178 ;  /* 0x000000ffff587224 */ /* 0x000fe400078e00b2 */
[----:B------:R-:W-:-:S04]  /*7a80*/  IMAD.MOV.U32 R89, RZ, RZ, R177 ;  /* 0x000000ffff597224 */ /* 0x000fc800078e00b1 */
[----:B-1----:R-:W-:-:S15]  /*7a90*/  HMMA.16816.F32 R12, R56, R80, R12 ;  /* 0x00000050380c723c */ /* 0x002fde000000180c */
[----:B------:R-:W-:-:S09]  /*7aa0*/  NOP ;  /* 0x0000000000007918 */ /* 0x000fd20000000000 */
[----:B------:R-:W-:Y:S02]  /*7ab0*/  IMAD.MOV.U32 R100, RZ, RZ, R15 ;  /* 0x000000ffff647224 */ /* 0x000fe400078e000f */
[----:B------:R-:W-:Y:S02]  /*7ac0*/  IMAD.MOV.U32 R15, RZ, RZ, R14 ;  /* 0x000000ffff0f7224 */ /* 0x000fe400078e000e */
[----:B------:R-:W-:Y:S02]  /*7ad0*/  IMAD.MOV.U32 R14, RZ, RZ, R176 ;  /* 0x000000ffff0e7224 */ /* 0x000fe400078e00b0 */
[----:B------:R-:W-:Y:S01]  /*7ae0*/  HMMA.16816.F32 R176, R44, R80, R8 ;  /* 0x000000502cb0723c */ /* 0x000fe20000001808 */
[----:B------:R-:W-:Y:S01]  /*7af0*/  @!P1 PRMT R204, R76, 0x5410, RZ ;  /* 0x000054104ccc9816 */ /* 0x000fe200000000ff */
[----:B------:R-:W-:Y:S01]  /*7b00*/  IMAD.MOV.U32 R99, RZ, RZ, R12 ;  /* 0x000000ffff637224 */ /* 0x000fe200078e000c */
[----:B------:R-:W-:Y:S01]  /*7b10*/  LOP3.LUT R7, R79, 0xff, RZ, 0xc0, !PT ;  /* 0x000000ff4f077812 */ /* 0x000fe200078ec0ff */
[----:B------:R-:W-:Y:S01]  /*7b20*/  IMAD.MOV.U32 R98, RZ, RZ, R13 ;  /* 0x000000ffff627224 */ /* 0x000fe200078e000d */
[----:B------:R-:W-:-:S02]  /*7b30*/  SHF.R.U32.HI R0, RZ, 0x10, R33 ;  /* 0x00000010ff007819 */ /* 0x000fc40000011621 */
[----:B------:R-:W-:Y:S02]  /*7b40*/  ISETP.LE.U32.AND P2, PT, R7, UR13, PT ;  /* 0x0000000d07007c0c */ /* 0x000fe4000bf43070 */
[----:B------:R-:W-:-:S15]  /*7b50*/  LOP3.LUT R0, R0, 0xff, RZ, 0xc0, !PT ;  /* 0x000000ff00007812 */ /* 0x000fde00078ec0ff */
[----:B------:R-:W-:Y:S02]  /*7b60*/  IMAD.MOV.U32 R8, RZ, RZ, R177 ;  /* 0x000000ffff087224 */ /* 0x000fe400078e00b1 */
[----:B------:R-:W-:Y:S02]  /*7b70*/  IMAD.MOV.U32 R10, RZ, RZ, R178 ;  /* 0x000000ffff0a7224 */ /* 0x000fe400078e00b2 */
[----:B------:R-:W-:Y:S02]  /*7b80*/  IMAD.MOV.U32 R76, RZ, RZ, R8 ;  /* 0x000000ffff4c7224 */ /* 0x000fe400078e0008 */
[----:B------:R-:W-:Y:S01]  /*7b90*/  IMAD.WIDE.U32 R8, R155, -0x2daee0ad, RZ ;  /* 0xd2511f539b087825 */ /* 0x000fe200078e00ff */
[----:B------:R-:W-:-:S03]  /*7ba0*/  @!P0 PRMT R225, R77, 0x5410, RZ ;  /* 0x000054104de18816 */ /* 0x000fc600000000ff */
[----:B------:R-:W-:Y:S01]  /*7bb0*/  IMAD.MOV.U32 R81, RZ, RZ, R20 ;  /* 0x000000ffff517224 */ /* 0x000fe200078e0014 */
[----:B------:R-:W-:Y:S01]  /*7bc0*/  LOP3.LUT R7, R9, UR39, R62, 0x96, !PT ;  /* 0x0000002709077c12 */ /* 0x000fe2000f8e963e */
[----:B------:R-:W-:Y:S02]  /*7bd0*/  IMAD.MOV.U32 R62, RZ, RZ, R10 ;  /* 0x000000ffff3e7224 */ /* 0x000fe400078e000a */
[----:B------:R-:W-:Y:S01]  /*7be0*/  IMAD.WIDE.U32 R10, R153, -0x2daee0ad, RZ ;  /* 0xd2511f53990a7825 */ /* 0x000fe200078e00ff */
[----:B------:R-:W-:-:S03]  /*7bf0*/  ISETP.LE.U32.AND P0, PT, R0, UR13, PT ;  /* 0x0000000d00007c0c */ /* 0x000fc6000bf03070 */
[----:B------:R-:W-:Y:S01]  /*7c00*/  IMAD.MOV.U32 R80, RZ, RZ, R179 ;  /* 0x000000ffff507224 */ /* 0x000fe200078e00b3 */
[----:B------:R-:W-:Y:S01]  /*7c10*/  LOP3.LUT R0, R11, UR37, R8, 0x96, !PT ;  /* 0x000000250b007c12 */ /* 0x000fe2000f8e9608 */
[----:B------:R-:W-:-:S04]  /*7c20*/  IMAD.WIDE.U32 R8, R7, -0x326172a9, RZ ;  /* 0xcd9e8d5707087825 */ /* 0x000fc800078e00ff */
[----:B------:R-:W-:Y:S01]  /*7c30*/  @!P2 HADD2 R136, -R221.H0_H0, -RZ.H0_H0 ;  /* 0xa00000ffdd88a230 */ /* 0x000fe20000000900 */
[----:B------:R1:W5:Y:S01]  /*7c40*/  LDL.LU.64 R178, [R1+0x188] ;  /* 0x0001880001b27983 */ /* 0x0003620000300a00 */
[----:B------:R-:W-:Y:S01]  /*7c50*/  IMAD.WIDE.U32 R12, R0, -0x326172a9, RZ ;  /* 0xcd9e8d57000c7825 */ /* 0x000fe200078e00ff */
[----:B------:R-:W-:-:S03]  /*7c60*/  LOP3.LUT R7, R9, UR38, R60, 0x96, !PT ;  /* 0x0000002609077c12 */ /* 0x000fc6000f8e963c */
[----:B------:R-:W-:Y:S01]  /*7c70*/  IMAD.MOV.U32 R104, RZ, RZ, R176 ;  /* 0x000000ffff687224 */ /* 0x000fe200078e00b0 */
[----:B------:R-:W-:Y:S01]  /*7c80*/  LOP3.LUT R0, R13, UR31, R8, 0x96, !PT ;  /* 0x0000001f0d007c12 */ /* 0x000fe2000f8e9608 */
[----:B------:R-:W-:-:S04]  /*7c90*/  IMAD.WIDE.U32 R8, R7, -0x2daee0ad, RZ ;  /* 0xd2511f5307087825 */ /* 0x000fc800078e00ff */
[----:B------:R-:W-:Y:S02]  /*7ca0*/  @!P0 HADD2 R87, -R202.H0_H0, -RZ.H0_H0 ;  /* 0xa00000ffca578230 */ /* 0x000fe40000000900 */
[----:B------:R-:W-:Y:S01]  /*7cb0*/  IMAD.MOV.U32 R77, RZ, RZ, R39 ;  /* 0x000000ffff4d7224 */ /* 0x000fe200078e0027 */
[----:B------:R-:W-:Y:S01]  /*7cc0*/  LOP3.LUT R7, R9, UR30, R10, 0x96, !PT ;  /* 0x0000001e09077c12 */ /* 0x000fe2000f8e960a */
[----:B------:R-:W-:Y:S01]  /*7cd0*/  IMAD.WIDE.U32 R20, R0, -0x2daee0ad, RZ ;  /* 0xd2511f5300147825 */ /* 0x000fe200078e00ff */
[----:B------:R-:W-:Y:S01]  /*7ce0*/  SHF.R.U32.HI R9, RZ, 0x8, R148 ;  /* 0x00000008ff097819 */ /* 0x000fe20000011694 */
[----:B------:R1:W5:Y:S03]  /*7cf0*/  LDL.LU.64 R176, [R1+0x180] ;  /* 0x0001800001b07983 */ /* 0x0003660000300a00 */
[----:B------:R-:W-:Y:S02]  /*7d00*/  LOP3.LUT R0, R21, UR24, R8, 0x96, !PT ;  /* 0x0000001815007c12 */ /* 0x000fe4000f8e9608 */
[----:B------:R-:W-:-:S04]  /*7d10*/  LOP3.LUT R8, R9, 0xffff, RZ, 0xc0, !PT ;  /* 0x0000ffff09087812 */ /* 0x000fc800078ec0ff */
[----:B------:R-:W-:Y:S01]  /*7d20*/  ISETP.LE.U32.AND P1, PT, R8, UR13, PT ;  /* 0x0000000d08007c0c */ /* 0x000fe2000bf23070 */
[----:B------:R-:W-:Y:S01]  /*7d30*/  IMAD.WIDE.U32 R8, R0, -0x326172a9, RZ ;  /* 0xcd9e8d5700087825 */ /* 0x000fe200078e00ff */
[----:B------:R-:W-:Y:S02]  /*7d40*/  LOP3.LUT R0, R31, 0xff, RZ, 0xc0, !PT ;  /* 0x000000ff1f007812 */ /* 0x000fe400078ec0ff */
[----:B------:R-:W-:Y:S02]  /*7d50*/  @!P0 PRMT R202, R87, 0x5410, RZ ;  /* 0x0000541057ca8816 */ /* 0x000fe400000000ff */
[----:B------:R-:W-:Y:S02]  /*7d60*/  ISETP.LE.U32.AND P0, PT, R0, UR13, PT ;  /* 0x0000000d00007c0c */ /* 0x000fe4000bf03070 */
[----:B------:R-:W-:-:S05]  /*7d70*/  SHF.R.U32.HI R0, RZ, 0x18, R31 ;  /* 0x00000018ff007819 */ /* 0x000fca000001161f */
[----:B------:R-:W-:Y:S02]  /*7d80*/  @!P1 HADD2 R137, -R218.H0_H0, -RZ.H0_H0 ;  /* 0xa00000ffda899230 */ /* 0x000fe40000000900 */
[----:B------:R-:W-:-:S03]  /*7d90*/  IMAD.WIDE.U32 R10, R7, -0x326172a9, RZ ;  /* 0xcd9e8d57070a7825 */ /* 0x000fc600078e00ff */
[----:B------:R-:W-:Y:S02]  /*7da0*/  @!P1 PRMT R218, R137, 0x5410, RZ ;  /* 0x0000541089da9816 */ /* 0x000fe400000000ff */
[----:B------:R-:W-:Y:S02]  /*7db0*/  ISETP.LE.U32.AND P1, PT, R0, UR13, PT ;  /* 0x0000000d00007c0c */ /* 0x000fe4000bf23070 */
[----:B------:R-:W-:Y:S02]  /*7dc0*/  LOP3.LUT R0, R31, 0xffff, RZ, 0xc0, !PT ;  /* 0x0000ffff1f007812 */ /* 0x000fe400078ec0ff */
[----:B------:R-:W-:Y:S02]  /*7dd0*/  SHF.R.U32.HI R7, RZ, 0x10, R31 ;  /* 0x00000010ff077819 */ /* 0x000fe4000001161f */
[----:B------:R-:W-:Y:S01]  /*7de0*/  SHF.R.U32.HI R0, RZ, 0x8, R0 ;  /* 0x00000008ff007819 */ /* 0x000fe20000011600 */
[----:B------:R-:W-:Y:S01]  /*7df0*/  @!P0 HADD2 R139, -R224.H0_H0, -RZ.H0_H0 ;  /* 0xa00000ffe08b8230 */ /* 0x000fe20000000900 */
[----:B------:R-:W-:-:S02]  /*7e00*/  LOP3.LUT R24, R11, UR26, R12, 0x96, !PT ;  /* 0x0000001a0b187c12 */ /* 0x000fc4000f8e960c */
[----:B------:R-:W-:Y:S01]  /*7e10*/  LOP3.LUT R19, R9, UR21, R10, 0x96, !PT ;  /* 0x0000001509137c12 */ /* 0x000fe2000f8e960a */
[----:B------:R-:W-:Y:S01]  /*7e20*/  IMAD.WIDE.U32 R10, R158, -0x2daee0ad, RZ ;  /* 0xd2511f539e0a7825 */ /* 0x000fe200078e00ff */
[C---:B------:R-:W-:Y:S02]  /*7e30*/  LOP3.LUT R34, R8.reuse, 0xff, RZ, 0xc0, !PT ;  /* 0x000000ff08227812 */ /* 0x040fe400078ec0ff */
[----:B------:R-:W-:Y:S02]  /*7e40*/  LOP3.LUT R33, R8, 0xffff, RZ, 0xc0, !PT ;  /* 0x0000ffff08217812 */ /* 0x000fe400078ec0ff */
[--C-:B------:R-:W-:Y:S02]  /*7e50*/  SHF.R.U32.HI R32, RZ, 0x10, R8.reuse ;  /* 0x00000010ff207819 */ /* 0x100fe40000011608 */
[----:B------:R-:W-:Y:S01]  /*7e60*/  SHF.R.U32.HI R39, RZ, 0x18, R8 ;  /* 0x00000018ff277819 */ /* 0x000fe20000011608 */
[----:B------:R-:W-:Y:S01]  /*7e70*/  IMAD.WIDE.U32 R8, R160, -0x2daee0ad, RZ ;  /* 0xd2511f53a0087825 */ /* 0x000fe200078e00ff */
[----:B------:R-:W-:-:S02]  /*7e80*/  LOP3.LUT R7, R7, 0xff, RZ, 0xc0, !PT ;  /* 0x000000ff07077812 */ /* 0x000fc400078ec0ff */
[----:B------:R-:W-:Y:S02]  /*7e90*/  LOP3.LUT R0, R0, 0xffff, RZ, 0xc0, !PT ;  /* 0x0000ffff00007812 */ /* 0x000fe400078ec0ff */
[----:B------:R-:W-:Y:S02]  /*7ea0*/  @!P2 PRMT R221, R136, 0x5410, RZ ;  /* 0x0000541088dda816 */ /* 0x000fe400000000ff */
[----:B------:R-:W-:Y:S02]  /*7eb0*/  @!P0 PRMT R224, R139, 0x5410, RZ ;  /* 0x000054108be08816 */ /* 0x000fe400000000ff */
[----:B------:R-:W-:Y:S02]  /*7ec0*/  ISETP.LE.U32.AND P2, PT, R7, UR13, PT ;  /* 0x0000000d07007c0c */ /* 0x000fe4000bf43070 */
[----:B------:R-:W-:Y:S02]  /*7ed0*/  ISETP.LE.U32.AND P0, PT, R0, UR13, PT ;  /* 0x0000000d00007c0c */ /* 0x000fe4000bf03070 */
[----:B------:R-:W-:-:S02]  /*7ee0*/  LOP3.LUT R7, R9, UR39, R66, 0x96, !PT ;  /* 0x0000002709077c12 */ /* 0x000fc4000f8e9642 */
[----:B------:R-:W-:-:S03]  /*7ef0*/  LOP3.LUT R0, R11, UR37, R8, 0x96, !PT ;  /* 0x000000250b007c12 */ /* 0x000fc6000f8e9608 */
[----:B------:R-:W-:-:S04]  /*7f00*/  IMAD.WIDE.U32 R8, R7, -0x326172a9, RZ ;  /* 0xcd9e8d5707087825 */ /* 0x000fc800078e00ff */
[----:B------:R-:W-:-:S05]  /*7f10*/  IMAD.WIDE.U32 R12, R0, -0x326172a9, RZ ;  /* 0xcd9e8d57000c7825 */ /* 0x000fca00078e00ff */
[----:B------:R-:W-:Y:S01]  /*7f20*/  LOP3.LUT R0, R13, UR31, R8, 0x96, !PT ;  /* 0x0000001f0d007c12 */ /* 0x000fe2000f8e9608 */
[----:B------:R-:W-:-:S04]  /*7f30*/  @!P0 HADD2 R141, -R223.H0_H0, -RZ.H0_H0 ;  /* 0xa00000ffdf8d8230 */ /* 0x000fc80000000900 */
[----:B------:R-:W-:Y:S01]  /*7f40*/  IMAD.WIDE.U32 R22, R0, -0x2daee0ad, RZ ;  /* 0xd2511f5300167825 */ /* 0x000fe200078e00ff */
[----:B------:R-:W-:-:S04]  /*7f50*/  SHF.R.U32.HI R0, RZ, 0x8, R61 ;  /* 0x00000008ff007819 */ /* 0x000fc8000001163d */
[----:B------:R-:W-:Y:S02]  /*7f60*/  LOP3.LUT R0, R0, 0xffff, RZ, 0xc0, !PT ;  /* 0x0000ffff00007812 */ /* 0x000fe400078ec0ff */
[----:B------:R-:W-:Y:S02]  /*7f70*/  @!P0 PRMT R223, R141, 0x5410, RZ ;  /* 0x000054108ddf8816 */ /* 0x000fe400000000ff */
[----:B------:R-:W-:Y:S02]  /*7f80*/  ISETP.LE.U32.AND P0, PT, R0, UR13, PT ;  /* 0x0000000d00007c0c */ /* 0x000fe4000bf03070 */
[----:B------:R-:W-:Y:S01]  /*7f90*/  LOP3.LUT R0, R159, 0xff, RZ, 0xc0, !PT ;  /* 0x000000ff9f007812 */ /* 0x000fe200078ec0ff */
[----:B------:R-:W-:-:S03]  /*7fa0*/  @!P2 HADD2 R143, -R217.H0_H0, -RZ.H0_H0 ;  /* 0xa00000ffd98fa230 */ /* 0x000fc60000000900 */
[----:B------:R-:W-:Y:S02]  /*7fb0*/  ISETP.LE.U32.AND P6, PT, R0, UR13, PT ;  /* 0x0000000d00007c0c */ /* 0x000fe4000bfc3070 */
[----:B------:R-:W-:Y:S02]  /*7fc0*/  LOP3.LUT R0, R65, 0xff, RZ, 0xc0, !PT ;  /* 0x000000ff41007812 */ /* 0x000fe400078ec0ff */
[----:B------:R-:W-:Y:S02]  /*7fd0*/  @!P2 PRMT R217, R143, 0x5410, RZ ;  /* 0x000054108fd9a816 */ /* 0x000fe400000000ff */
[----:B------:R-:W-:Y:S02]  /*7fe0*/  ISETP.LE.U32.AND P2, PT, R0, UR13, PT ;  /* 0x0000000d00007c0c */ /* 0x000fe4000bf43070 */
[----:B------:R-:W-:Y:S01]  /*7ff0*/  LOP3.LUT R0, R37, 0xffff, RZ, 0xc0, !PT ;  /* 0x0000ffff25007812 */ /* 0x000fe200078ec0ff */
[----:B------:R-:W-:-:S03]  /*8000*/  @!P0 HADD2 R145, -R215.H0_H0, -RZ.H0_H0 ;  /* 0xa00000ffd7918230 */ /* 0x000fc60000000900 */
[----:B------:R-:W-:-:S04]  /*8010*/  SHF.R.U32.HI R0, RZ, 0x8, R0 ;  /* 0x00000008ff007819 */ /* 0x000fc80000011600 */
[----:B------:R-:W-:Y:S02]  /*8020*/  LOP3.LUT R0, R0, 0xffff, RZ, 0xc0, !PT ;  /* 0x0000ffff00007812 */ /* 0x000fe400078ec0ff */
[----:B------:R-:W-:Y:S02]  /*8030*/  @!P0 PRMT R215, R145, 0x5410, RZ ;  /* 0x0000541091d78816 */ /* 0x000fe400000000ff */
[----:B------:R-:W-:Y:S01]  /*8040*/  ISETP.LE.U32.AND P0, PT, R0, UR13, PT ;  /* 0x0000000d00007c0c */ /* 0x000fe2000bf03070 */
[----:B------:R-:W-:Y:S01]  /*8050*/  FFMA.FTZ R0, R119, UR43, -R6 ;  /* 0x0000002b77007c23 */ /* 0x000fe20008010806 */
[----:B------:R-:W-:Y:S01]  /*8060*/  LOP3.LUT R7, R9, UR38, R64, 0x96, !PT ;  /* 0x0000002609077c12 */ /* 0x000fe2000f8e9640 */
[----:B------:R-:W-:Y:S01]  /*8070*/  IMAD.MOV.U32 R64, RZ, RZ, R106 ;  /* 0x000000ffff407224 */ /* 0x000fe200078e006a */
[----:B------:R1:W2:Y:S04]  /*8080*/  LDL.LU.S16 R119, [R1+0xc] ;  /* 0x00000c0001777983 */ /* 0x0002a80000300600 */
[----:B------:R1:W3:Y:S01]  /*8090*/  LDL.LU.S16 R106, [R1+0x8] ;  /* 0x00000800016a7983 */ /* 0x0002e20000300600 */
[----:B------:R-:W-:-:S03]  /*80a0*/  IMAD.WIDE.U32 R8, R7, -0x2daee0ad, RZ ;  /* 0xd2511f5307087825 */ /* 0x000fc600078e00ff */
[----:B------:R-:W-:Y:S01]  /*80b0*/  LOP3.LUT R7, R23, UR24, R8, 0x96, !PT ;  /* 0x0000001817077c12 */ /* 0x000fe2000f8e9608 */
[----:B------:R-:W4:Y:S01]  /*80c0*/  MUFU.EX2 R60, R0 ;  /* 0x00000000003c7308 */ /* 0x000f220000000800 */
[----:B------:R-:W-:-:S03]  /*80d0*/  LOP3.LUT R10, R9, UR30, R10, 0x96, !PT ;  /* 0x0000001e090a7c12 */ /* 0x000fc6000f8e960a */
[----:B------:R-:W-:-:S04]  /*80e0*/  IMAD.WIDE.U32 R8, R7, -0x326172a9, RZ ;  /* 0xcd9e8d5707087825 */ /* 0x000fc800078e00ff */
[----:B------:R-:W-:Y:S01]  /*80f0*/  FFMA.FTZ R7, R118, UR43, -R6 ;  /* 0x0000002b76077c23 */ /* 0x000fe20008010806 */
[----:B------:R-:W-:-:S03]  /*8100*/  @!P1 HADD2 R142, -R219.H0_H0, -RZ.H0_H0 ;  /* 0xa00000ffdb8e9230 */ /* 0x000fc60000000900 */
[----:B------:R-:W1:Y:S01]  /*8110*/  MUFU.EX2 R118, R7 ;  /* 0x0000000700767308 */ /* 0x000e620000000800 */
[----:B------:R-:W-:Y:S01]  /*8120*/  IMAD.WIDE.U32 R10, R10, -0x326172a9, RZ ;  /* 0xcd9e8d570a0a7825 */ /* 0x000fe200078e00ff */
[----:B------:R-:W-:Y:S02]  /*8130*/  @!P1 PRMT R219, R142, 0x5410, RZ ;  /* 0x000054108edb9816 */ /* 0x000fe400000000ff */
[----:B------:R-:W-:Y:S02]  /*8140*/  ISETP.LE.U32.AND P1, PT, R63, UR13, PT ;  /* 0x0000000d3f007c0c */ /* 0x000fe4000bf23070 */
[----:B------:R-:W-:Y:S02]  /*8150*/  LOP3.LUT R18, R9, UR21, R10, 0x96, !PT ;  /* 0x0000001509127c12 */ /* 0x000fe4000f8e960a */
[C---:B------:R-:W-:Y:S02]  /*8160*/  LOP3.LUT R27, R8.reuse, 0xffff, RZ, 0xc0, !PT ;  /* 0x0000ffff081b7812 */ /* 0x040fe400078ec0ff */
[----:B------:R-:W-:-:S02]  /*8170*/  LOP3.LUT R30, R8, 0xff, RZ, 0xc0, !PT ;  /* 0x000000ff081e7812 */ /* 0x000fc400078ec0ff */
[--C-:B------:R-:W-:Y:S02]  /*8180*/  SHF.R.U32.HI R28, RZ, 0x10, R8.reuse ;  /* 0x00000010ff1c7819 */ /* 0x100fe40000011608 */
[----:B------:R-:W-:Y:S01]  /*8190*/  SHF.R.U32.HI R29, RZ, 0x18, R8 ;  /* 0x00000018ff1d7819 */ /* 0x000fe20000011608 */
[----:B------:R-:W-:-:S04]  /*81a0*/  IMAD.WIDE.U32 R8, R140, -0x2daee0ad, RZ ;  /* 0xd2511f538c087825 */ /* 0x000fc800078e00ff */
[----:B----4-:R-:W-:Y:S02]  /*81b0*/  IMAD.MOV.U32 R140, RZ, RZ, R60 ;  /* 0x000000ffff8c7224 */ /* 0x010fe400078e003c */
[----:B------:R-:W-:-:S03]  /*81c0*/  @!P4 HADD2 R135, -R222.H0_H0, -RZ.H0_H0 ;  /* 0xa00000ffde87c230 */ /* 0x000fc60000000900 */
[----:B-1----:R-:W-:Y:S01]  /*81d0*/  F2FP.F16.F32.PACK_AB R7, R140, R118 ;  /* 0x000000768c07723e */ /* 0x002fe200000000ff */
[----:B------:R-:W-:Y:S01]  /*81e0*/  @!P1 HADD2 R149, -R214.H0_H0, -RZ.H0_H0 ;  /* 0xa00000ffd6959230 */ /* 0x000fe20000000900 */
[----:B------:R-:W-:Y:S02]  /*81f0*/  @!P4 PRMT R222, R135, 0x5410, RZ ;  /* 0x0000541087dec816 */ /* 0x000fe400000000ff */
[C---:B------:R-:W-:Y:S02]  /*8200*/  PRMT R163, R7.reuse, 0x7610, R163 ;  /* 0x0000761007a37816 */ /* 0x040fe400000000a3 */
[----:B------:R-:W-:Y:S01]  /*8210*/  PRMT R162, R7, 0x7632, R162 ;  /* 0x0000763207a27816 */ /* 0x000fe200000000a2 */
[----:B------:R-:W-:Y:S01]  /*8220*/  FFMA.FTZ R7, R122, UR43, -R5 ;  /* 0x0000002b7a077c23 */ /* 0x000fe20008010805 */
[----:B------:R-:W-:Y:S01]  /*8230*/  LOP3.LUT R0, R37, 0xff, RZ, 0xc0, !PT ;  /* 0x000000ff25007812 */ /* 0x000fe200078ec0ff */
[----:B------:R-:W-:Y:S02]  /*8240*/  IMAD.MOV.U32 R135, RZ, RZ, R110 ;  /* 0x000000ffff877224 */ /* 0x000fe400078e006e */
[----:B------:R-:W-:Y:S01]  /*8250*/  IMAD.MOV.U32 R110, RZ, RZ, R251 ;  /* 0x000000ffff6e7224 */ /* 0x000fe200078e00fb */
[----:B------:R-:W-:Y:S01]  /*8260*/  @!P1 PRMT R214, R149, 0x5410, RZ ;  /* 0x0000541095d69816 */ /* 0x000fe200000000ff */
[----:B------:R1:W-:Y:S01]  /*8270*/  MUFU.EX2 R251, R7 ;  /* 0x0000000700fb7308 */ /* 0x0003e20000000800 */
[----:B------:R-:W-:Y:S01]  /*8280*/  ISETP.LE.U32.AND P1, PT, R0, UR13, PT ;  /* 0x0000000d00007c0c */ /* 0x000fe2000bf23070 */
[----:B------:R-:W-:-:S02]  /*8290*/  IMAD.MOV.U32 R141, RZ, RZ, R14 ;  /* 0x000000ffff8d7224 */ /* 0x000fc400078e000e */
[----:B------:R-:W-:Y:S02]  /*82a0*/  IMAD.MOV.U32 R14, RZ, RZ, R111 ;  /* 0x000000ffff0e7224 */ /* 0x000fe400078e006f */
[----:B------:R-:W-:Y:S02]  /*82b0*/  @!P0 HADD2 R151, -R162.H0_H0, -RZ.H0_H0 ;  /* 0xa00000ffa2978230 */ /* 0x000fe40000000900 */
[----:B------:R-:W-:Y:S01]  /*82c0*/  IMAD.MOV.U32 R63, RZ, RZ, R108 ;  /* 0x000000ffff3f7224 */ /* 0x000fe200078e006c */
[----:B------:R-:W-:Y:S01]  /*82d0*/  PRMT R108, R163, 0x5410, R162 ;  /* 0x00005410a36c7816 */ /* 0x000fe200000000a2 */
[----:B-1----:R-:W-:-:S04]  /*82e0*/  FFMA.FTZ R7, R121, UR43, -R5 ;  /* 0x0000002b79077c23 */ /* 0x002fc80008010805 */
[----:B------:R1:W4:Y:S01]  /*82f0*/  MUFU.EX2 R111, R7 ;  /* 0x00000007006f7308 */ /* 0x0003220000000800 */
[----:B------:R-:W-:Y:S01]  /*8300*/  @!P0 PRMT R162, R151, 0x5410, RZ ;  /* 0x0000541097a28816 */ /* 0x000fe200000000ff */
[----:B------:R-:W-:Y:S01]  /*8310*/  @!P1 HADD2 R152, -R163.H0_H0, -RZ.H0_H0 ;  /* 0xa00000ffa3989230 */ /* 0x000fe20000000900 */
[----:B------:R-:W-:Y:S02]  /*8320*/  LOP3.LUT R21, R11, UR26, R12, 0x96, !PT ;  /* 0x0000001a0b157c12 */ /* 0x000fe4000f8e960c */
[----:B------:R-:W-:Y:S02]  /*8330*/  LOP3.LUT R0, R9, UR20, R78, 0x96, !PT ;  /* 0x0000001409007c12 */ /* 0x000fe4000f8e964e */
[----:B------:R-:W-:Y:S02]  /*8340*/  LOP3.LUT R12, R8, 0xffff, RZ, 0xc0, !PT ;  /* 0x0000ffff080c7812 */ /* 0x000fe400078ec0ff */
[----:B-1----:R-:W-:-:S04]  /*8350*/  SHF.R.U32.HI R7, RZ, 0x18, R37 ;  /* 0x00000018ff077819 */ /* 0x002fc80000011625 */
[----:B------:R-:W-:Y:S02]  /*8360*/  ISETP.LE.U32.AND P0, PT, R7, UR13, PT ;  /* 0x0000000d07007c0c */ /* 0x000fe4000bf03070 */
[----:B------:R-:W-:Y:S02]  /*8370*/  SHF.R.U32.HI R7, RZ, 0x10, R37 ;  /* 0x00000010ff077819 */ /* 0x000fe40000011625 */
[----:B------:R-:W-:Y:S02]  /*8380*/  LOP3.LUT R10, R8, 0xff, RZ, 0xc0, !PT ;  /* 0x000000ff080a7812 */ /* 0x000fe400078ec0ff */
[----:B------:R-:W-:Y:S02]  /*8390*/  LOP3.LUT R7, R7, 0xff, RZ, 0xc0, !PT ;  /* 0x000000ff07077812 */ /* 0x000fe400078ec0ff */
[--C-:B------:R-:W-:Y:S02]  /*83a0*/  SHF.R.U32.HI R11, RZ, 0x10, R8.reuse ;  /* 0x00000010ff0b7819 */ /* 0x100fe40000011608 */
[----:B------:R-:W-:Y:S01]  /*83b0*/  SHF.R.U32.HI R9, RZ, 0x18, R8 ;  /* 0x00000018ff097819 */ /* 0x000fe20000011608 */
[----:B------:R-:W-:Y:S01]  /*83c0*/  FFMA.FTZ R8, R120, UR43, -R6 ;  /* 0x0000002b78087c23 */ /* 0x000fe20008010806 */
[----:B------:R-:W-:Y:S01]  /*83d0*/  IMAD.MOV.U32 R139, RZ, RZ, R76 ;  /* 0x000000ffff8b7224 */ /* 0x000fe200078e004c */
[----:B------:R-:W-:Y:S01]  /*83e0*/  @!P1 PRMT R163, R152, 0x5410, RZ ;  /* 0x0000541098a39816 */ /* 0x000fe200000000ff */
[----:B------:R-:W-:Y:S01]  /*83f0*/  IMAD.MOV.U32 R76, RZ, RZ, R88 ;  /* 0x000000ffff4c7224 */ /* 0x000fe200078e0058 */
[----:B------:R-:W-:Y:S01]  /*8400*/  ISETP.LE.U32.AND P1, PT, R7, UR13, PT ;  /* 0x0000000d07007c0c */ /* 0x000fe2000bf23070 */
[----:B------:R-:W-:Y:S01]  /*8410*/  IMAD.MOV.U32 R88, RZ, RZ, R252 ;  /* 0x000000ffff587224 */ /* 0x000fe200078e00fc */
[----:B----4-:R-:W-:Y:S01]  /*8420*/  F2FP.F16.F32.PACK_AB R7, R111, R251 ;  /* 0x000000fb6f07723e */ /* 0x010fe200000000ff */
[----:B------:R1:W-:Y:S03]  /*8430*/  MUFU.EX2 R252, R8 ;  /* 0x0000000800fc7308 */ /* 0x0003e60000000800 */
[----:B------:R-:W-:-:S02]  /*8440*/  PRMT R161, R7, 0x7632, R161 ;  /* 0x0000763207a17816 */ /* 0x000fc400000000a1 */
[----:B------:R-:W-:-:S03]  /*8450*/  PRMT R160, R7, 0x7610, R160 ;  /* 0x0000761007a07816 */ /* 0x000fc600000000a0 */
[----:B------:R-:W-:Y:S02]  /*8460*/  @!P0 HADD2 R154, -R161.H0_H0, -RZ.H0_H0 ;  /* 0xa00000ffa19a8230 */ /* 0x000fe40000000900 */
[----:B-1----:R-:W-:-:S04]  /*8470*/  FFMA.FTZ R8, R123, UR43, -R6 ;  /* 0x0000002b7b087c23 */ /* 0x002fc80008010806 */
[----:B------:R1:W4:Y:S01]  /*8480*/  MUFU.EX2 R37, R8 ;  /* 0x0000000800257308 */ /* 0x0003220000000800 */
[----:B------:R-:W-:Y:S01]  /*8490*/  IMAD.MOV.U32 R65, RZ, RZ, R107 ;  /* 0x000000ffff417224 */ /* 0x000fe200078e006b */
[----:B------:R-:W-:Y:S02]  /*84a0*/  PRMT R107, R160, 0x5410, R161 ;  /* 0x00005410a06b7816 */ /* 0x000fe400000000a1 */
[----:B------:R-:W-:Y:S01]  /*84b0*/  @!P0 PRMT R161, R154, 0x5410, RZ ;  /* 0x000054109aa18816 */ /* 0x000fe200000000ff */
[----:B------:R-:W-:Y:S01]  /*84c0*/  IMAD.MOV.U32 R13, RZ, RZ, R109 ;  /* 0x000000ffff0d7224 */ /* 0x000fe200078e006d */
[----:B-1----:R-:W-:-:S04]  /*84d0*/  SHF.R.U32.HI R8, RZ, 0x8, R241 ;  /* 0x00000008ff087819 */ /* 0x002fc800000116f1 */
[----:B------:R-:W-:-:S04]  /*84e0*/  LOP3.LUT R7, R8, 0xffff, RZ, 0xc0, !PT ;  /* 0x0000ffff08077812 */ /* 0x000fc800078ec0ff */
[----:B------:R-:W-:Y:S01]  /*84f0*/  ISETP.LE.U32.AND P0, PT, R7, UR13, PT ;  /* 0x0000000d07007c0c */ /* 0x000fe2000bf03070 */
[----:B------:R-:W-:Y:S01]  /*8500*/  FFMA.FTZ R7, R124, UR43, -R5 ;  /* 0x0000002b7c077c23 */ /* 0x000fe20008010805 */
[----:B------:R-:W-:-:S03]  /*8510*/  IMAD.MOV.U32 R109, RZ, RZ, R250 ;  /* 0x000000ffff6d7224 */ /* 0x000fc600078e00fa */
[----:B------:R1:W-:Y:S01]  /*8520*/  MUFU.EX2 R250, R7 ;  /* 0x0000000700fa7308 */ /* 0x0003e20000000800 */
[----:B------:R-:W-:Y:S02]  /*8530*/  IMAD.MOV.U32 R66, RZ, RZ, R249 ;  /* 0x000000ffff427224 */ /* 0x000fe400078e00f9 */
[----:B------:R-:W-:Y:S01]  /*8540*/  @!P3 HADD2 R138, -R220.H0_H0, -RZ.H0_H0 ;  /* 0xa00000ffdc8ab230 */ /* 0x000fe20000000900 */
[----:B----4-:R-:W-:Y:S01]  /*8550*/  F2FP.F16.F32.PACK_AB R8, R37, R252 ;  /* 0x000000fc2508723e */ /* 0x010fe200000000ff */
[----:B------:R-:W-:Y:S02]  /*8560*/  IMAD.MOV.U32 R31, RZ, RZ, R248 ;  /* 0x000000ffff1f7224 */ /* 0x000fe400078e00f8 */
[----:B-1----:R-:W-:-:S04]  /*8570*/  FFMA.FTZ R7, R127, UR43, -R5 ;  /* 0x0000002b7f077c23 */ /* 0x002fc80008010805 */
[----:B------:R1:W4:Y:S01]  /*8580*/  MUFU.EX2 R249, R7 ;  /* 0x0000000700f97308 */ /* 0x0003220000000800 */
[----:B------:R-:W-:Y:S02]  /*8590*/  @!P3 PRMT R220, R138, 0x5410, RZ ;  /* 0x000054108adcb816 */ /* 0x000fe400000000ff */
[C---:B------:R-:W-:Y:S02]  /*85a0*/  PRMT R159, R8.reuse, 0x7610, R159 ;  /* 0x00007610089f7816 */ /* 0x040fe4000000009f */
[----:B------:R-:W-:Y:S01]  /*85b0*/  PRMT R158, R8, 0x7632, R158 ;  /* 0x00007632089e7816 */ /* 0x000fe2000000009e */
[----:B------:R-:W-:Y:S01]  /*85c0*/  FFMA.FTZ R8, R125, UR43, -R6 ;  /* 0x0000002b7d087c23 */ /* 0x000fe20008010806 */
[----:B------:R-:W-:Y:S02]  /*85d0*/  ISETP.LE.U32.AND P3, PT, R43, UR13, PT ;  /* 0x0000000d2b007c0c */ /* 0x000fe4000bf63070 */
[----:B-1----:R-:W-:-:S04]  /*85e0*/  LOP3.LUT R7, R11, 0xff, RZ, 0xc0, !PT ;  /* 0x000000ff0b077812 */ /* 0x002fc800078ec0ff */
[----:B------:R-:W-:Y:S01]  /*85f0*/  ISETP.LE.U32.AND P4, PT, R7, UR13, PT ;  /* 0x0000000d07007c0c */ /* 0x000fe2000bf83070 */
[----:B------:R-:W-:Y:S01]  /*8600*/  FFMA.FTZ R7, R126, UR43, -R6 ;  /* 0x0000002b7e077c23 */ /* 0x000fe20008010806 */
[----:B------:R-:W-:-:S03]  /*8610*/  IMAD.MOV.U32 R137, RZ, RZ, R247 ;  /* 0x000000ffff897224 */ /* 0x000fc600078e00f7 */
[----:B------:R1:W-:Y:S01]  /*8620*/  MUFU.EX2 R248, R7 ;  /* 0x0000000700f87308 */ /* 0x0003e20000000800 */
[----:B------:R-:W-:Y:S02]  /*8630*/  @!P1 HADD2 R156, -R160.H0_H0, -RZ.H0_H0 ;  /* 0xa00000ffa09c9230 */ /* 0x000fe40000000900 */
[----:B------:R-:W-:-:S05]  /*8640*/  @!P0 HADD2 R157, -R158.H0_H0, -RZ.H0_H0 ;  /* 0xa00000ff9e9d8230 */ /* 0x000fca0000000900 */
[----:B------:R4:W4:Y:S01]  /*8650*/  MUFU.EX2 R247, R8 ;  /* 0x0000000800f77308 */ /* 0x0009220000000800 */
[----:B------:R-:W-:Y:S01]  /*8660*/  IMAD.MOV.U32 R60, RZ, RZ, R100 ;  /* 0x000000ffff3c7224 */ /* 0x000fe200078e0064 */
[----:B-1----:R-:W-:-:S04]  /*8670*/  LOP3.LUT R7, R0, 0xffff, RZ, 0xc0, !PT ;  /* 0x0000ffff00077812 */ /* 0x002fc800078ec0ff */
[----:B------:R-:W-:Y:S01]  /*8680*/  SHF.R.U32.HI R7, RZ, 0x8, R7 ;  /* 0x00000008ff077819 */ /* 0x000fe20000011607 */
[----:B------:R-:W-:Y:S01]  /*8690*/  @!P3 HADD2 R146, -R216.H0_H0, -RZ.H0_H0 ;  /* 0xa00000ffd892b230 */ /* 0x000fe20000000900 */
[----:B------:R-:W-:Y:S02]  /*86a0*/  PRMT R100, R159, 0x5410, R158 ;  /* 0x000054109f647816 */ /* 0x000fe4000000009e */
[----:B----4-:R-:W-:Y:S02]  /*86b0*/  F2FP.F16.F32.PACK_AB R8, R249, R250 ;  /* 0x000000faf908723e */ /* 0x010fe400000000ff */
[----:B------:R-:W-:Y:S02]  /*86c0*/  LOP3.LUT R7, R7, 0xffff, RZ, 0xc0, !PT ;  /* 0x0000ffff07077812 */ /* 0x000fe400078ec0ff */
[----:B------:R-:W-:Y:S02]  /*86d0*/  @!P1 PRMT R160, R156, 0x5410, RZ ;  /* 0x000054109ca09816 */ /* 0x000fe400000000ff */
[----:B------:R-:W-:-:S02]  /*86e0*/  @!P0 PRMT R158, R157, 0x5410, RZ ;  /* 0x000054109d9e8816 */ /* 0x000fc400000000ff */
[C---:B------:R-:W-:Y:S02]  /*86f0*/  PRMT R157, R8.reuse, 0x7632, R157 ;  /* 0x00007632089d7816 */ /* 0x040fe4000000009d */
[----:B------:R-:W-:Y:S02]  /*8700*/  PRMT R156, R8, 0x7610, R156 ;  /* 0x00007610089c7816 */ /* 0x000fe4000000009c */
[----:B------:R-:W-:Y:S02]  /*8710*/  LOP3.LUT R8, R0, 0xff, RZ, 0xc0, !PT ;  /* 0x000000ff00087812 */ /* 0x000fe400078ec0ff */
[----:B------:R-:W-:Y:S01]  /*8720*/  ISETP.LE.U32.AND P1, PT, R7, UR13, PT ;  /* 0x0000000d07007c0c */ /* 0x000fe2000bf23070 */
[----:B------:R-:W-:Y:S01]  /*8730*/  FFMA.FTZ R7, R129, UR43, -R5 ;  /* 0x0000002b81077c23 */ /* 0x000fe20008010805 */
[----:B------:R-:W-:Y:S02]  /*8740*/  @!P3 PRMT R216, R146, 0x5410, RZ ;  /* 0x0000541092d8b816 */ /* 0x000fe400000000ff */
[----:B------:R-:W-:-:S02]  /*8750*/  ISETP.LE.U32.AND P3, PT, R244, UR13, PT ;  /* 0x0000000df4007c0c */ /* 0x000fc4000bf63070 */
[----:B------:R-:W-:Y:S01]  /*8760*/  ISETP.LE.U32.AND P0, PT, R8, UR13, PT ;  /* 0x0000000d08007c0c */ /* 0x000fe2000bf03070 */
[----:B------:R1:W-:Y:S01]  /*8770*/  MUFU.EX2 R244, R7 ;  /* 0x0000000700f47308 */ /* 0x0003e20000000800 */
[----:B------:R-:W-:Y:S01]  /*8780*/  F2FP.F16.F32.PACK_AB R8, R248, R247 ;  /* 0x000000f7f808723e */ /* 0x000fe200000000ff */
[----:B------:R-:W-:Y:S02]  /*8790*/  IMAD.MOV.U32 R61, RZ, RZ, R81 ;  /* 0x000000ffff3d7224 */ /* 0x000fe400078e0051 */
[----:B------:R-:W-:Y:S01]  /*87a0*/  IMAD.MOV.U32 R81, RZ, RZ, R15 ;  /* 0x000000ffff517224 */ /* 0x000fe200078e000f */
[C---:B------:R-:W-:Y:S01]  /*87b0*/  PRMT R154, R8.reuse, 0x7632, R154 ;  /* 0x00007632089a7816 */ /* 0x040fe2000000009a */
[----:B------:R-:W-:Y:S01]  /*87c0*/  IMAD.MOV.U32 R15, RZ, RZ, R245 ;  /* 0x000000ffff0f7224 */ /* 0x000fe200078e00f5 */
[----:B------:R-:W-:Y:S01]  /*87d0*/  PRMT R155, R8, 0x7610, R155 ;  /* 0x00007610089b7816 */ /* 0x000fe2000000009b */
[----:B-1----:R-:W-:-:S04]  /*87e0*/  FFMA.FTZ R7, R130, UR43, -R5 ;  /* 0x0000002b82077c23 */ /* 0x002fc80008010805 */
[----:B------:R1:W4:Y:S01]  /*87f0*/  MUFU.EX2 R245, R7 ;  /* 0x0000000700f57308 */ /* 0x0003220000000800 */
[----:B------:R-:W-:Y:S02]  /*8800*/  @!P1 HADD2 R235, -R154.H0_H0, -RZ.H0_H0 ;  /* 0xa00000ff9aeb9230 */ /* 0x000fe40000000900 */
[----:B------:R-:W-:Y:S02]  /*8810*/  IMAD.MOV.U32 R136, RZ, RZ, R62 ;  /* 0x000000ffff887224 */ /* 0x000fe400078e003e */
[----:B------:R-:W-:Y:S02]  /*8820*/  @!P0 HADD2 R234, -R155.H0_H0, -RZ.H0_H0 ;  /* 0xa00000ff9bea8230 */ /* 0x000fe40000000900 */
[----:B------:R-:W-:Y:S01]  /*8830*/  IMAD.MOV.U32 R62, RZ, RZ, R99 ;  /* 0x000000ffff3e7224 */ /* 0x000fe200078e0063 */
[----:B------:R-:W-:Y:S02]  /*8840*/  PRMT R99, R155, 0x5410, R154 ;  /* 0x000054109b637816 */ /* 0x000fe4000000009a */
[----:B------:R-:W-:-:S02]  /*8850*/  @!P1 PRMT R154, R235, 0x5410, RZ ;  /* 0x00005410eb9a9816 */ /* 0x000fc400000000ff */
[--C-:B-1----:R-:W-:Y:S02]  /*8860*/  SHF.R.U32.HI R7, RZ, 0x18, R0.reuse ;  /* 0x00000018ff077819 */ /* 0x102fe40000011600 */
[----:B------:R-:W-:-:S04]  /*8870*/  SHF.R.U32.HI R0, RZ, 0x10, R0 ;  /* 0x00000010ff007819 */ /* 0x000fc80000011600 */
[----:B------:R-:W-:Y:S02]  /*8880*/  LOP3.LUT R0, R0, 0xff, RZ, 0xc0, !PT ;  /* 0x000000ff00007812 */ /* 0x000fe400078ec0ff */
[----:B------:R-:W-:Y:S02]  /*8890*/  @!P0 PRMT R155, R234, 0x5410, RZ ;  /* 0x00005410ea9b8816 */ /* 0x000fe400000000ff */
[----:B------:R-:W-:Y:S01]  /*88a0*/  ISETP.LE.U32.AND P1, PT, R0, UR13, PT ;  /* 0x0000000d00007c0c */ /* 0x000fe2000bf23070 */
[--C-:B------:R-:W-:Y:S01]  /*88b0*/  FFMA.FTZ R0, R86, UR43, -R6.reuse ;  /* 0x0000002b56007c23 */ /* 0x100fe20008010806 */
[----:B------:R-:W-:Y:S01]  /*88c0*/  ISETP.LE.U32.AND P0, PT, R7, UR13, PT ;  /* 0x0000000d07007c0c */ /* 0x000fe2000bf03070 */
[----:B------:R-:W-:Y:S02]  /*88d0*/  FFMA.FTZ R6, R85, UR43, -R6 ;  /* 0x0000002b55067c23 */ /* 0x000fe40008010806 */
[----:B------:R4:W-:Y:S01]  /*88e0*/  MUFU.EX2 R241, R0 ;  /* 0x0000000000f17308 */ /* 0x0009e20000000800 */
[----:B------:R-:W-:-:S07]  /*88f0*/  IMAD.MOV.U32 R138, RZ, RZ, R246 ;  /* 0x000000ffff8a7224 */ /* 0x000fce00078e00f6 */
[----:B------:R-:W1:Y:S01]  /*8900*/  MUFU.EX2 R246, R6 ;  /* 0x0000000600f67308 */ /* 0x000e620000000800 */
[----:B----4-:R-:W-:-:S04]  /*8910*/  F2FP.F16.F32.PACK_AB R0, R245, R244 ;  /* 0x000000f4f500723e */ /* 0x010fc800000000ff */
[C---:B------:R-:W-:Y:S02]  /*8920*/  PRMT R153, R0.reuse, 0x7632, R153 ;  /* 0x0000763200997816 */ /* 0x040fe40000000099 */
[----:B------:R-:W-:Y:S02]  /*8930*/  PRMT R152, R0, 0x7610, R152 ;  /* 0x0000761000987816 */ /* 0x000fe40000000098 */
[----:B------:R-:W-:Y:S01]  /*8940*/  SHF.R.U32.HI R0, RZ, 0x8, R12 ;  /* 0x00000008ff007819 */ /* 0x000fe2000001160c */
[----:B------:R-:W-:Y:S02]  /*8950*/  @!P0 HADD2 R239, -R153.H0_H0, -RZ.H0_H0 ;  /* 0xa00000ff99ef8230 */ /* 0x000fe40000000900 */
[----:B------:R-:W-:Y:S01]  /*8960*/  IMAD.MOV.U32 R87, RZ, RZ, R101 ;  /* 0x000000ffff577224 */ /* 0x000fe200078e0065 */
[----:B------:R-:W-:Y:S02]  /*8970*/  LOP3.LUT R0, R0, 0xffff, RZ, 0xc0, !PT ;  /* 0x0000ffff00007812 */ /* 0x000fe400078ec0ff */
[----:B------:R-:W-:-:S02]  /*8980*/  PRMT R101, R152, 0x5410, R153 ;  /* 0x0000541098657816 */ /* 0x000fc40000000099 */
[----:B------:R-:W-:Y:S02]  /*8990*/  @!P0 PRMT R153, R239, 0x5410, RZ ;  /* 0x00005410ef998816 */ /* 0x000fe400000000ff */
[----:B------:R-:W-:Y:S01]  /*89a0*/  ISETP.LE.U32.AND P0, PT, R0, UR13, PT ;  /* 0x0000000d00007c0c */ /* 0x000fe2000bf03070 */
[----:B------:R-:W-:Y:S01]  /*89b0*/  @!P2 HADD2 R150, -R213.H0_H0, -RZ.H0_H0 ;  /* 0xa00000ffd596a230 */ /* 0x000fe20000000900 */
[----:B-1----:R-:W-:-:S04]  /*89c0*/  F2FP.F16.F32.PACK_AB R0, R246, R241 ;  /* 0x000000f1f600723e */ /* 0x002fc800000000ff */
[----:B------:R-:W-:Y:S02]  /*89d0*/  @!P2 PRMT R213, R150, 0x5410, RZ ;  /* 0x0000541096d5a816 */ /* 0x000fe400000000ff */
[----:B------:R-:W-:-:S05]  /*89e0*/  PRMT R150, R0, 0x7632, R150 ;  /* 0x0000763200967816 */ /* 0x000fca0000000096 */
[----:B---3--:R-:W-:Y:S01]  /*89f0*/  @!P0 HADD2 R106, -R150.H0_H0, -RZ.H0_H0 ;  /* 0xa00000ff966a8230 */ /* 0x008fe20000000900 */
[----:B------:R-:W-:-:S04]  /*8a00*/  PRMT R151, R0, 0x7610, R151 ;  /* 0x0000761000977816 */ /* 0x000fc80000000097 */
[----:B------:R-:W-:Y:S02]  /*8a10*/  PRMT R11, R106, 0x7610, R11 ;  /* 0x000076106a0b7816 */ /* 0x000fe4000000000b */
[----:B------:R-:W-:Y:S02]  /*8a20*/  PRMT R106, R151, 0x5410, R150 ;  /* 0x00005410976a7816 */ /* 0x000fe40000000096 */
[----:B------:R-:W-:Y:S02]  /*8a30*/  @!P0 PRMT R150, R11, 0x5410, RZ ;  /* 0x000054100b968816 */ /* 0x000fe400000000ff */
[----:B------:R1:W3:Y:S01]  /*8a40*/  LDL.LU.S16 R11, [R1+0x10] ;  /* 0x00001000010b7983 */ /* 0x0002e20000300600 */
[----:B------:R-:W-:Y:S02]  /*8a50*/  @!P1 HADD2 R240, -R152.H0_H0, -RZ.H0_H0 ;  /* 0xa00000ff98f09230 */ /* 0x000fe40000000900 */
[--C-:B------:R-:W-:Y:S01]  /*8a60*/  FFMA.FTZ R6, R84, UR43, -R5.reuse ;  /* 0x0000002b54067c23 */ /* 0x100fe20008010805 */
[----:B------:R-:W-:-:S02]  /*8a70*/  FFMA.FTZ R5, R67, UR43, -R5 ;  /* 0x0000002b43057c23 */ /* 0x000fc40008010805 */
[----:B------:R-:W-:Y:S01]  /*8a80*/  @!P1 PRMT R152, R240, 0x5410, RZ ;  /* 0x00005410f0989816 */ /* 0x000fe200000000ff */
[----:B------:R-:W-:Y:S08]  /*8a90*/  MUFU.EX2 R239, R6 ;  /* 0x0000000600ef7308 */ /* 0x000ff00000000800 */
[----:B------:R-:W4:Y:S01]  /*8aa0*/  MUFU.EX2 R240, R5 ;  /* 0x0000000500f07308 */ /* 0x000f220000000800 */
[----:B------:R-:W-:-:S02]  /*8ab0*/  ISETP.LE.U32.AND P2, PT, R10, UR13, PT ;  /* 0x0000000d0a007c0c */ /* 0x000fc4000bf43070 */
[----:B----4-:R-:W-:-:S04]  /*8ac0*/  F2FP.F16.F32.PACK_AB R5, R240, R239 ;  /* 0x000000eff005723e */ /* 0x010fc800000000ff */
[----:B------:R-:W-:-:S07]  /*8ad0*/  PRMT R149, R5, 0x7610, R149 ;  /* 0x0000761005957816 */ /* 0x000fce0000000095 */
[----:B--2---:R-:W-:Y:S01]  /*8ae0*/  @!P2 HADD2 R119, -R151.H0_H0, -RZ.H0_H0 ;  /* 0xa00000ff9777a230 */ /* 0x004fe20000000900 */
[----:B------:R-:W-:-:S04]  /*8af0*/  PRMT R148, R5, 0x7632, R148 ;  /* 0x0000763205947816 */ /* 0x000fc80000000094 */
[----:B------:R-:W-:Y:S01]  /*8b00*/  PRMT R12, R119, 0x7610, R12 ;  /* 0x00007610770c7816 */ /* 0x000fe2000000000c */
[----:B------:R-:W-:Y:S02]  /*8b10*/  IMAD.MOV.U32 R119, RZ, RZ, R63 ;  /* 0x000000ffff777224 */ /* 0x000fe400078e003f */
[----:B------:R-:W-:Y:S02]  /*8b20*/  IMAD.MOV.U32 R63, RZ, RZ, R13 ;  /* 0x000000ffff3f7224 */ /* 0x000fe400078e000d */
[----:B------:R-:W-:Y:S02]  /*8b30*/  IMAD.MOV.U32 R13, RZ, RZ, R61 ;  /* 0x000000ffff0d7224 */ /* 0x000fe400078e003d */
[----:B------:R-:W-:Y:S01]  /*8b40*/  IMAD.MOV.U32 R61, RZ, RZ, R104 ;  /* 0x000000ffff3d7224 */ /* 0x000fe200078e0068 */
[----:B------:R-:W-:Y:S01]  /*8b50*/  PRMT R104, R149, 0x5410, R148 ;  /* 0x0000541095687816 */ /* 0x000fe20000000094 */
[----:B---3--:R-:W-:-:S05]  /*8b60*/  @!P4 HADD2 R11, -R149.H0_H0, -RZ.H0_H0 ;  /* 0xa00000ff950bc230 */ /* 0x008fca0000000900 */
[----:B------:R-:W-:-:S04]  /*8b70*/  PRMT R10, R11, 0x7610, R10 ;  /* 0x000076100b0a7816 */ /* 0x000fc8000000000a */
[----:B------:R-:W-:Y:S02]  /*8b80*/  @!P4 PRMT R149, R10, 0x5410, RZ ;  /* 0x000054100a95c816 */ /* 0x000fe400000000ff */
[----:B------:R1:W2:Y:S01]  /*8b90*/  LDL.LU.S16 R10, [R1+0x14] ;  /* 0x00001400010a7983 */ /* 0x0002a20000300600 */
[----:B------:R-:W-:-:S05]  /*8ba0*/  @!P5 HADD2 R172, -R159.H0_H0, -RZ.H0_H0 ;  /* 0xa00000ff9facd230 */ /* 0x000fca0000000900 */
[----:B------:R-:W-:Y:S02]  /*8bb0*/  @!P5 PRMT R159, R172, 0x5410, RZ ;  /* 0x00005410ac9fd816 */ /* 0x000fe400000000ff */
[----:B------:R-:W-:Y:S02]  /*8bc0*/  ISETP.LE.U32.AND P5, PT, R9, UR13, PT ;  /* 0x0000000d09007c0c */ /* 0x000fe4000bfa3070 */
[----:B------:R-:W-:Y:S01]  /*8bd0*/  SHF.R.U32.HI R0, RZ, 0x10, R36 ;  /* 0x00000010ff007819 */ /* 0x000fe20000011624 */
[----:B------:R-:W-:Y:S02]  /*8be0*/  @!P3 HADD2 R231, -R157.H0_H0, -RZ.H0_H0 ;  /* 0xa00000ff9de7b230 */ /* 0x000fe40000000900 */
[----:B------:R-:W-:Y:S01]  /*8bf0*/  IMAD.MOV.U32 R43, RZ, RZ, R77 ;  /* 0x000000ffff2b7224 */ /* 0x000fe200078e004d */
[----:B------:R-:W-:Y:S01]  /*8c00*/  LOP3.LUT R0, R0, 0xff, RZ, 0xc0, !PT ;  /* 0x000000ff00007812 */ /* 0x000fe200078ec0ff */
[----:B------:R-:W-:-:S06]  /*8c10*/  IMAD.MOV.U32 R77, RZ, RZ, R98 ;  /* 0x000000ffff4d7224 */ /* 0x000fcc00078e0062 */
[----:B--2---:R-:W-:-:S05]  /*8c20*/  @!P5 HADD2 R10, -R148.H0_H0, -RZ.H0_H0 ;  /* 0xa00000ff940ad230 */ /* 0x004fca0000000900 */
[----:B------:R-:W-:Y:S02]  /*8c30*/  PRMT R9, R10, 0x7610, R9 ;  /* 0x000076100a097816 */ /* 0x000fe40000000009 */
[----:B------:R1:W2:Y:S01]  /*8c40*/  LDL.LU.S16 R10, [R1+0x34] ;  /* 0x00003400010a7983 */ /* 0x0002a20000300600 */
[----:B------:R-:W-:Y:S02]  /*8c50*/  PRMT R98, R156, 0x5410, R157 ;  /* 0x000054109c627816 */ /* 0x000fe4000000009d */
[----:B------:R-:W-:Y:S02]  /*8c60*/  @!P3 PRMT R157, R231, 0x5410, RZ ;  /* 0x00005410e79db816 */ /* 0x000fe400000000ff */
[----:B------:R-:W-:Y:S02]  /*8c70*/  ISETP.LE.U32.AND P3, PT, R0, UR13, PT ;  /* 0x0000000d00007c0c */ /* 0x000fe4000bf63070 */
[----:B------:R-:W-:Y:S02]  /*8c80*/  LOP3.LUT R0, R36, 0xff, RZ, 0xc0, !PT ;  /* 0x000000ff24007812 */ /* 0x000fe400078ec0ff */
[----:B------:R-:W-:-:S02]  /*8c90*/  @!P2 PRMT R151, R12, 0x5410, RZ ;  /* 0x000054100c97a816 */ /* 0x000fc400000000ff */
[----:B------:R-:W-:Y:S02]  /*8ca0*/  ISETP.LE.U32.AND P2, PT, R0, UR13, PT ;  /* 0x0000000d00007c0c */ /* 0x000fe4000bf43070 */
[----:B------:R-:W-:-:S11]  /*8cb0*/  @!P5 PRMT R148, R9, 0x5410, RZ ;  /* 0x000054100994d816 */ /* 0x000fd600000000ff */
[----:B--2---:R-:W-:-:S05]  /*8cc0*/  @!P2 HADD2 R10, -R165.H0_H0, -RZ.H0_H0 ;  /* 0xa00000ffa50aa230 */ /* 0x004fca0000000900 */
[----:B------:R-:W-:Y:S02]  /*8cd0*/  PRMT R8, R10, 0x7610, R8 ;  /* 0x000076100a087816 */ /* 0x000fe40000000008 */
[----:B------:R1:W2:Y:S04]  /*8ce0*/  LDL.LU.S16 R10, [R1+0x2c] ;  /* 0x00002c00010a7983 */ /* 0x0002a80000300600 */
[----:B------:R1:W3:Y:S01]  /*8cf0*/  LDL.LU.S16 R9, [R1+0x28] ;  /* 0x0000280001097983 */ /* 0x0002e20000300600 */
[----:B------:R-:W-:-:S04]  /*8d00*/  SHF.R.U32.HI R0, RZ, 0x18, R36 ;  /* 0x00000018ff007819 */ /* 0x000fc80000011624 */
[----:B------:R-:W-:Y:S02]  /*8d10*/  ISETP.LE.U32.AND P0, PT, R0, UR13, PT ;  /* 0x0000000d00007c0c */ /* 0x000fe4000bf03070 */
[----:B------:R-:W-:-:S04]  /*8d20*/  LOP3.LUT R0, R36, 0xffff, RZ, 0xc0, !PT ;  /* 0x0000ffff24007812 */ /* 0x000fc800078ec0ff */
[----:B------:R-:W-:-:S04]  /*8d30*/  SHF.R.U32.HI R0, RZ, 0x8, R0 ;  /* 0x00000008ff007819 */ /* 0x000fc80000011600 */
[----:B------:R-:W-:-:S04]  /*8d40*/  LOP3.LUT R0, R0, 0xffff, RZ, 0xc0, !PT ;  /* 0x0000ffff00007812 */ /* 0x000fc800078ec0ff */
[----:B------:R-:W-:Y:S01]  /*8d50*/  ISETP.LE.U32.AND P1, PT, R0, UR13, PT ;  /* 0x0000000d00007c0c */ /* 0x000fe2000bf23070 */
[----:B---3--:R-:W-:-:S05]  /*8d60*/  @!P3 HADD2 R9, -R167.H0_H0, -RZ.H0_H0 ;  /* 0xa00000ffa709b230 */ /* 0x008fca0000000900 */
[----:B------:R-:W-:-:S04]  /*8d70*/  PRMT R0, R9, 0x7610, R0 ;  /* 0x0000761009007816 */ /* 0x000fc80000000000 */
[----:B------:R-:W-:Y:S02]  /*8d80*/  @!P3 PRMT R167, R0, 0x5410, RZ ;  /* 0x0000541000a7b816 */ /* 0x000fe400000000ff */
[----:B------:R1:W3:Y:S01]  /*8d90*/  LDL.LU.S16 R0, [R1+0x30] ;  /* 0x0000300001007983 */ /* 0x0002e20000300600 */
[----:B------:R-:W-:Y:S01]  /*8da0*/  @!P2 PRMT R165, R8, 0x5410, RZ ;  /* 0x0000541008a5a816 */ /* 0x000fe200000000ff */
[----:B---3--:R-:W-:-:S05]  /*8db0*/  @!P0 HADD2 R0, -R166.H0_H0, -RZ.H0_H0 ;  /* 0xa00000ffa6008230 */ /* 0x008fca0000000900 */
[----:B------:R-:W-:-:S04]  /*8dc0*/  PRMT R6, R0, 0x7610, R6 ;  /* 0x0000761000067816 */ /* 0x000fc80000000006 */
[----:B------:R-:W-:Y:S02]  /*8dd0*/  @!P0 PRMT R166, R6, 0x5410, RZ ;  /* 0x0000541006a68816 */ /* 0x000fe400000000ff */
[----:B------:R1:W3:Y:S01]  /*8de0*/  LDL.LU.S16 R6, [R1+0x6c] ;  /* 0x00006c0001067983 */ /* 0x0002e20000300600 */
[----:B------:R-:W-:Y:S02]  /*8df0*/  ISETP.LE.U32.AND P2, PT, R199, UR13, PT ;  /* 0x0000000dc7007c0c */ /* 0x000fe4000bf43070 */
[----:B------:R-:W-:-:S04]  /*8e00*/  SHF.R.U32.HI R0, RZ, 0x8, R171 ;  /* 0x00000008ff007819 */ /* 0x000fc800000116ab */
[----:B------:R-:W-:-:S04]  /*8e10*/  LOP3.LUT R0, R0, 0xffff, RZ, 0xc0, !PT ;  /* 0x0000ffff00007812 */ /* 0x000fc800078ec0ff */
[----:B------:R-:W-:-:S03]  /*8e20*/  ISETP.LE.U32.AND P0, PT, R0, UR13, PT ;  /* 0x0000000d00007c0c */ /* 0x000fc6000bf03070 */
[----:B---3--:R-:W-:-:S05]  /*8e30*/  @!P2 HADD2 R6, -R212.H0_H0, -RZ.H0_H0 ;  /* 0xa00000ffd406a230 */ /* 0x008fca0000000900 */
[----:B------:R-:W-:-:S04]  /*8e40*/  PRMT R0, R6, 0x7610, R0 ;  /* 0x0000761006007816 */ /* 0x000fc80000000000 */
[----:B------:R-:W-:Y:S02]  /*8e50*/  @!P2 PRMT R212, R0, 0x5410, RZ ;  /* 0x0000541000d4a816 */ /* 0x000fe400000000ff */
[----:B------:R1:W3:Y:S01]  /*8e60*/  LDL.LU.S16 R0, [R1+0x78] ;  /* 0x0000780001007983 */ /* 0x0002e20000300600 */
[----:B--2---:R-:W-:Y:S02]  /*8e70*/  @!P1 HADD2 R10, -R164.H0_H0, -RZ.H0_H0 ;  /* 0xa00000ffa40a9230 */ /* 0x004fe40000000900 */
[----:B------:R-:W-:Y:S02]  /*8e80*/  IMAD.MOV.U32 R125, RZ, RZ, R65 ;  /* 0x000000ffff7d7224 */ /* 0x000fe400078e0041 */
[----:B------:R-:W-:Y:S02]  /*8e90*/  IMAD.MOV.U32 R121, RZ, RZ, R140 ;  /* 0x000000ffff797224 */ /* 0x000fe400078e008c */
[----:B------:R-:W-:Y:S01]  /*8ea0*/  IMAD.MOV.U32 R122, RZ, RZ, R119 ;  /* 0x000000ffff7a7224 */ /* 0x000fe200078e0077 */
[----:B------:R-:W-:Y:S01]  /*8eb0*/  PRMT R7, R10, 0x7610, R7 ;  /* 0x000076100a077816 */ /* 0x000fe20000000007 */
[----:B------:R-:W-:-:S02]  /*8ec0*/  IMAD.MOV.U32 R78, RZ, RZ, R63 ;  /* 0x000000ffff4e7224 */ /* 0x000fc400078e003f */
[----:B------:R-:W-:Y:S02]  /*8ed0*/  IMAD.MOV.U32 R11, RZ, RZ, R125 ;  /* 0x000000ffff0b7224 */ /* 0x000fe400078e007d */
[----:B------:R-:W-:Y:S02]  /*8ee0*/  IMAD.MOV.U32 R126, RZ, RZ, R14 ;  /* 0x000000ffff7e7224 */ /* 0x000fe400078e000e */
[----:B------:R-:W-:Y:S02]  /*8ef0*/  IMAD.MOV.U32 R120, RZ, RZ, R121 ;  /* 0x000000ffff787224 */ /* 0x000fe400078e0079 */
[----:B------:R-:W-:Y:S02]  /*8f00*/  IMAD.MOV.U32 R125, RZ, RZ, R15 ;  /* 0x000000ffff7d7224 */ /* 0x000fe400078e000f */
[----:B------:R-:W-:Y:S01]  /*8f10*/  IMAD.MOV.U32 R121, RZ, RZ, R122 ;  /* 0x000000ffff797224 */ /* 0x000fe200078e007a */
[----:B------:R-:W-:Y:S01]  /*8f20*/  @!P1 PRMT R164, R7, 0x5410, RZ ;  /* 0x0000541007a49816 */ /* 0x000fe200000000ff */
[----:B------:R-:W-:-:S02]  /*8f30*/  IMAD.MOV.U32 R122, RZ, RZ, R78 ;  /* 0x000000ffff7a7224 */ /* 0x000fc400078e004e */
[----:B------:R-:W-:Y:S02]  /*8f40*/  @!P6 HADD2 R232, -R156.H0_H0, -RZ.H0_H0 ;  /* 0xa00000ff9ce8e230 */ /* 0x000fe40000000900 */
[----:B------:R-:W-:Y:S02]  /*8f50*/  IMAD.MOV.U32 R86, RZ, RZ, R126 ;  /* 0x000000ffff567224 */ /* 0x000fe400078e007e */
[----:B------:R-:W-:Y:S02]  /*8f60*/  IMAD.MOV.U32 R7, RZ, RZ, R125 ;  /* 0x000000ffff077224 */ /* 0x000fe400078e007d */
[----:B------:R-:W-:Y:S02]  /*8f70*/  IMAD.MOV.U32 R127, RZ, RZ, R122 ;  /* 0x000000ffff7f7224 */ /* 0x000fe400078e007a */
[----:B------:R-:W-:Y:S01]  /*8f80*/  IMAD.MOV.U32 R84, RZ, RZ, R86 ;  /* 0x000000ffff547224 */ /* 0x000fe200078e0056 */
[----:B------:R-:W-:Y:S01]  /*8f90*/  @!P6 PRMT R156, R232, 0x5410, RZ ;  /* 0x00005410e89ce816 */ /* 0x000fe200000000ff */
[----:B------:R-:W-:-:S02]  /*8fa0*/  IMAD.MOV.U32 R86, RZ, RZ, R7 ;  /* 0x000000ffff567224 */ /* 0x000fc400078e0007 */
[----:B------:R-:W-:Y:S02]  /*8fb0*/  IMAD.MOV.U32 R232, RZ, RZ, R127 ;  /* 0x000000ffffe87224 */ /* 0x000fe400078e007f */
[----:B------:R-:W-:Y:S02]  /*8fc0*/  IMAD R172, R3, 0x2, R169 ;  /* 0x0000000203ac7824 */ /* 0x000fe400078e02a9 */
[----:B------:R-:W-:Y:S02]  /*8fd0*/  IMAD.MOV.U32 R79, RZ, RZ, R13 ;  /* 0x000000ffff4f7224 */ /* 0x000fe400078e000d */
[----:B------:R-:W-:Y:S02]  /*8fe0*/  IMAD.MOV.U32 R119, RZ, RZ, R66 ;  /* 0x000000ffff777224 */ /* 0x000fe400078e0042 */
[----:B------:R-:W-:Y:S02]  /*8ff0*/  IMAD.MOV.U32 R13, RZ, RZ, R137 ;  /* 0x000000ffff0d7224 */ /* 0x000fe400078e0089 */
[----:B------:R-:W-:-:S02]  /*9000*/  IMAD.MOV.U32 R66, RZ, RZ, R138 ;  /* 0x000000ffff427224 */ /* 0x000fc400078e008a */
[----:B------:R-:W-:Y:S02]  /*9010*/  IMAD.MOV.U32 R140, RZ, RZ, R61 ;  /* 0x000000ffff8c7224 */ /* 0x000fe400078e003d */
[----:B------:R-:W-:Y:S02]  /*9020*/  IMAD.MOV.U32 R137, RZ, RZ, R60 ;  /* 0x000000ffff897224 */ /* 0x000fe400078e003c */
[----:B------:R-:W-:Y:S02]  /*9030*/  IMAD.MOV.U32 R138, RZ, RZ, R62 ;  /* 0x000000ffff8a7224 */ /* 0x000fe400078e003e */
[----:B------:R-:W2:Y:S01]  /*9040*/  LDSM.16.MT88.4 R60, [R172+0x6000] ;  /* 0x00600000ac3c783b */ /* 0x000ea20000004200 */
[----:B---3--:R-:W-:-:S05]  /*9050*/  @!P0 HADD2 R0, -R210.H0_H0, -RZ.H0_H0 ;  /* 0xa00000ffd2008230 */ /* 0x008fca0000000900 */
[----:B------:R-:W-:Y:S02]  /*9060*/  PRMT R5, R0, 0x7610, R5 ;  /* 0x0000761000057816 */ /* 0x000fe40000000005 */
[----:B------:R-:W-:Y:S02]  /*9070*/  LOP3.LUT R0, R228, 0xff, RZ, 0xc0, !PT ;  /* 0x000000ffe4007812 */ /* 0x000fe400078ec0ff */
[----:B------:R-:W-:Y:S02]  /*9080*/  @!P0 PRMT R210, R5, 0x5410, RZ ;  /* 0x0000541005d28816 */ /* 0x000fe400000000ff */
[----:B------:R-:W-:Y:S02]  /*9090*/  ISETP.LE.U32.AND P0, PT, R0, UR13, PT ;  /* 0x0000000d00007c0c */ /* 0x000fe4000bf03070 */
[----:B------:R-:W-:Y:S02]  /*90a0*/  SHF.R.U32.HI R5, RZ, 0x8, R84 ;  /* 0x00000008ff057819 */ /* 0x000fe40000011654 */
[----:B------:R-:W-:Y:S01]  /*90b0*/  LOP3.LUT R0, R86, 0xff, RZ, 0xc0, !PT ;  /* 0x000000ff56007812 */ /* 0x000fe200078ec0ff */
[----:B------:R-:W-:Y:S01]  /*90c0*/  IMAD.MOV.U32 R86, RZ, RZ, R232 ;  /* 0x000000ffff567224 */ /* 0x000fe200078e00e8 */
[----:B------:R-:W-:-:S02]  /*90d0*/  PRMT R87, R87, 0x5410, R5 ;  /* 0x0000541057577816 */ /* 0x000fc40000000005 */
[----:B------:R1:W3:Y:S02]  /*90e0*/  LDL.LU.S16 R5, [R1+0x8c] ;  /* 0x00008c0001057983 */ /* 0x0002e40000300600 */
[----:B------:R-:W-:Y:S02]  /*90f0*/  PRMT R86, R0, 0x5410, R86 ;  /* 0x0000541000567816 */ /* 0x000fe40000000056 */
[----:B------:R1:W4:Y:S01]  /*9100*/  LDL.LU.S16 R0, [R1+0x88] ;  /* 0x0000880001007983 */ /* 0x0003220000300600 */
[----:B------:R-:W-:Y:S02]  /*9110*/  IMAD.MOV.U32 R78, RZ, RZ, R79 ;  /* 0x000000ffff4e7224 */ /* 0x000fe400078e004f */
[----:B------:R-:W-:Y:S02]  /*9120*/  IMAD.MOV.U32 R79, RZ, RZ, R140 ;  /* 0x000000ffff4f7224 */ /* 0x000fe400078e008c */
[----:B------:R-:W-:Y:S02]  /*9130*/  IMAD.MOV.U32 R140, RZ, RZ, R119 ;  /* 0x000000ffff8c7224 */ /* 0x000fe400078e0077 */
[----:B------:R-:W-:-:S02]  /*9140*/  IMAD.MOV.U32 R119, RZ, RZ, R13 ;  /* 0x000000ffff777224 */ /* 0x000fc400078e000d */
[----:B------:R-:W-:Y:S02]  /*9150*/  IMAD.MOV.U32 R13, RZ, RZ, R66 ;  /* 0x000000ffff0d7224 */ /* 0x000fe400078e0042 */
[----:B------:R-:W-:Y:S02]  /*9160*/  IMAD.MOV.U32 R124, RZ, RZ, R64 ;  /* 0x000000ffff7c7224 */ /* 0x000fe400078e0040 */
[----:B------:R-:W1:Y:S02]  /*9170*/  LDSM.16.MT88.4 R64, [R172+0x6800] ;  /* 0x00680000ac40783b */ /* 0x000e640000004200 */
[----:B------:R-:W-:Y:S02]  /*9180*/  IMAD.MOV.U32 R10, RZ, RZ, R124 ;  /* 0x000000ffff0a7224 */ /* 0x000fe400078e007c */
[----:B------:R-:W-:Y:S02]  /*9190*/  IMAD.MOV.U32 R235, RZ, RZ, R11 ;  /* 0x000000ffffeb7224 */ /* 0x000fe400078e000b */
[----:B------:R-:W-:-:S02]  /*91a0*/  IMAD.MOV.U32 R234, RZ, RZ, R10 ;  /* 0x000000ffffea7224 */ /* 0x000fc400078e000a */
[----:B--2---:R-:W-:Y:S01]  /*91b0*/  HMMA.16816.F32 R8, R48, R60, RZ ;  /* 0x0000003c3008723c */ /* 0x004fe200000018ff */
[----:B------:R-:W-:Y:S01]  /*91c0*/  ISETP.LE.U32.AND P4, PT, R170, UR13, PT ;  /* 0x0000000daa007c0c */ /* 0x000fe2000bf83070 */
[----:B------:R-:W-:Y:S02]  /*91d0*/  IMAD.MOV.U32 R123, RZ, RZ, R120 ;  /* 0x000000ffff7b7224 */ /* 0x000fe400078e0078 */
[----:B------:R-:W-:Y:S02]  /*91e0*/  IMAD.MOV.U32 R120, RZ, RZ, R13 ;  /* 0x000000ffff787224 */ /* 0x000fe400078e000d */
[----:B------:R-:W-:-:S15]  /*91f0*/  IMAD.WIDE.U32 R6, R24, -0x2daee0ad, RZ ;  /* 0xd2511f5318067825 */ /* 0x000fde00078e00ff */
[----:B------:R-:W-:-:S03]  /*9200*/  NOP ;  /* 0x0000000000007918 */ /* 0x000fc60000000000 */
[----:B-1----:R-:W-:Y:S01]  /*9210*/  HMMA.16816.F32 R8, R44, R64, R8 ;  /* 0x000000402c08723c */ /* 0x002fe20000001808 */
[----:B------:R-:W-:Y:S02]  /*9220*/  IMAD.MOV.U32 R127, RZ, RZ, R123 ;  /* 0x000000ffff7f7224 */ /* 0x000fe400078e007b */
[----:B------:R-:W-:Y:S02]  /*9230*/  IMAD.MOV.U32 R84, RZ, RZ, R120 ;  /* 0x000000ffff547224 */ /* 0x000fe400078e0078 */
[----:B------:R-:W-:Y:S01]  /*9240*/  IMAD.MOV.U32 R120, RZ, RZ, R26 ;  /* 0x000000ffff787224 */ /* 0x000fe200078e001a */
[----:B------:R-:W-:Y:S01]  /*9250*/  LOP3.LUT R26, R6, 0xffff, RZ, 0xc0, !PT ;  /* 0x0000ffff061a7812 */ /* 0x000fe200078ec0ff */
[----:B------:R-:W-:Y:S01]  /*9260*/  IMAD.MOV.U32 R232, RZ, RZ, R25 ;  /* 0x000000ffffe87224 */ /* 0x000fe200078e0019 */
[----:B------:R-:W-:-:S15]  /*9270*/  SHF.R.U32.HI R25, RZ, 0x10, R6 ;  /* 0x00000010ff197819 */ /* 0x000fde0000011606 */
[----:B------:R-:W-:-:S01]  /*9280*/  NOP ;  /* 0x0000000000007918 */ /* 0x000fc20000000000 */
[----:B------:R-:W-:Y:S01]  /*9290*/  IMAD.MOV.U32 R125, RZ, RZ, R9 ;  /* 0x000000ffff7d7224 */ /* 0x000fe200078e0009 */
[----:B------:R-:W-:Y:S01]  /*92a0*/  LOP3.LUT R9, R6, 0xff, RZ, 0xc0, !PT ;  /* 0x000000ff06097812 */ /* 0x000fe200078ec0ff */
[----:B------:R-:W-:Y:S01]  /*92b0*/  IMAD.MOV.U32 R123, RZ, RZ, R8 ;  /* 0x000000ffff7b7224 */ /* 0x000fe200078e0008 */
[----:B------:R-:W-:Y:S01]  /*92c0*/  SHF.R.U32.HI R8, RZ, 0x18, R6 ;  /* 0x00000018ff087819 */ /* 0x000fe20000011606 */
[----:B------:R-:W-:-:S04]  /*92d0*/  IMAD.MOV.U32 R124, RZ, RZ, R121 ;  /* 0x000000ffff7c7224 */ /* 0x000fc800078e0079 */
[----:B------:R-:W-:Y:S02]  /*92e0*/  IMAD.MOV.U32 R231, RZ, RZ, R124 ;  /* 0x000000ffffe77224 */ /* 0x000fe400078e007c */
[----:B------:R-:W-:Y:S01]  /*92f0*/  IMAD.MOV.U32 R124, RZ, RZ, R10 ;  /* 0x000000ffff7c7224 */ /* 0x000fe200078e000a */
[----:B------:R-:W-:Y:S01]  /*9300*/  LOP3.LUT R10, R7, UR20, R20, 0x96, !PT ;  /* 0x00000014070a7c12 */ /* 0x000fe2000f8e9614 */
[----:B------:R-:W-:Y:S02]  /*9310*/  IMAD.MOV.U32 R126, RZ, RZ, R11 ;  /* 0x000000ffff7e7224 */ /* 0x000fe400078e000b */
[----:B----4-:R-:W-:-:S05]  /*9320*/  @!P4 HADD2 R0, -R209.H0_H0, -RZ.H0_H0 ;  /* 0xa00000ffd100c230 */ /* 0x010fca0000000900 */
[----:B------:R-:W-:Y:S02]  /*9330*/  PRMT R6, R0, 0x7610, R6 ;  /* 0x0000761000067816 */ /* 0x000fe40000000006 */
[----:B------:R-:W-:-:S04]  /*9340*/  LOP3.LUT R0, R38, 0xffff, RZ, 0xc0, !PT ;  /* 0x0000ffff26007812 */ /* 0x000fc800078ec0ff */
[----:B------:R-:W-:-:S04]  /*9350*/  SHF.R.U32.HI R0, RZ, 0x8, R0 ;  /* 0x00000008ff007819 */ /* 0x000fc80000011600 */
[----:B------:R-:W-:-:S04]  /*9360*/  LOP3.LUT R0, R0, 0xffff, RZ, 0xc0, !PT ;  /* 0x0000ffff00007812 */ /* 0x000fc800078ec0ff */
[----:B------:R-:W-:Y:S02]  /*9370*/  ISETP.LE.U32.AND P1, PT, R0, UR13, PT ;  /* 0x0000000d00007c0c */ /* 0x000fe4000bf23070 */
[----:B------:R1:W2:Y:S01]  /*9380*/  LDL.LU.S16 R0, [R1+0x90] ;  /* 0x0000900001007983 */ /* 0x0002a20000300600 */
[----:B---3--:R-:W-:Y:S01]  /*9390*/  @!P0 HADD2 R5, -R211.H0_H0, -RZ.H0_H0 ;  /* 0xa00000ffd3058230 */ /* 0x008fe20000000900 */
[----:B------:R-:W-:Y:S02]  /*93a0*/  @!P4 PRMT R209, R6, 0x5410, RZ ;  /* 0x0000541006d1c816 */ /* 0x000fe400000000ff */
[----:B------:R1:W3:Y:S02]  /*93b0*/  LDL.LU.S16 R11, [R1+0x94] ;  /* 0x00009400010b7983 */ /* 0x0002e40000300600 */
[----:B------:R-:W-:Y:S02]  /*93c0*/  PRMT R7, R5, 0x7610, R7 ;  /* 0x0000761005077816 */ /* 0x000fe40000000007 */
[----:B------:R1:W4:Y:S02]  /*93d0*/  LDL.LU.S16 R24, [R1+0x98] ;  /* 0x0000980001187983 */ /* 0x0003240000300600 */
[----:B------:R-:W-:Y:S01]  /*93e0*/  @!P0 PRMT R211, R7, 0x5410, RZ ;  /* 0x0000541007d38816 */ /* 0x000fe200000000ff */
[----:B------:R-:W-:-:S02]  /*93f0*/  IMAD.WIDE.U32 R6, R84, -0x2daee0ad, RZ ;  /* 0xd2511f5354067825 */ /* 0x000fc400078e00ff */
[----:B------:R1:W3:Y:S01]  /*9400*/  LDL.LU.S16 R84, [R1+0x9c] ;  /* 0x00009c0001547983 */ /* 0x0002e20000300600 */
[----:B------:R-:W-:Y:S01]  /*9410*/  HMMA.16816.F32 R12, R52, R60, RZ ;  /* 0x0000003c340c723c */ /* 0x000fe200000018ff */
[----:B------:R-:W-:-:S04]  /*9420*/  LOP3.LUT R5, R38, 0xff, RZ, 0xc0, !PT ;  /* 0x000000ff26057812 */ /* 0x000fc800078ec0ff */
[----:B------:R-:W-:-:S15]  /*9430*/  ISETP.LE.U32.AND P0, PT, R5, UR13, PT ;  /* 0x0000000d05007c0c */ /* 0x000fde000bf03070 */
[----:B------:R-:W-:-:S04]  /*9440*/  NOP ;  /* 0x0000000000007918 */ /* 0x000fc80000000000 */
[----:B------:R-:W-:Y:S01]  /*9450*/  HMMA.16816.F32 R12, R56, R64, R12 ;  /* 0x00000040380c723c */ /* 0x000fe2000000180c */
[----:B------:R-:W-:-:S15]  /*9460*/  IMAD.MOV.U32 R121, RZ, RZ, R140 ;  /* 0x000000ffff797224 */ /* 0x000fde00078e008c */
[----:B------:R-:W-:-:S08]  /*9470*/  NOP ;  /* 0x0000000000007918 */ /* 0x000fd00000000000 */
[----:B------:R-:W-:Y:S01]  /*9480*/  IMAD.MOV.U32 R140, RZ, RZ, R12 ;  /* 0x000000ffff8c7224 */ /* 0x000fe200078e000c */
[----:B------:R-:W-:Y:S01]  /*9490*/  LOP3.LUT R12, R7, UR20, R234, 0x96, !PT ;  /* 0x00000014070c7c12 */ /* 0x000fe2000f8e96ea */
[----:B------:R-:W-:Y:S01]  /*94a0*/  IMAD.MOV.U32 R129, RZ, RZ, R13 ;  /* 0x000000ffff817224 */ /* 0x000fe200078e000d */
[----:B------:R-:W-:Y:S01]  /*94b0*/  LOP3.LUT R13, R6, 0xffff, RZ, 0xc0, !PT ;  /* 0x0000ffff060d7812 */ /* 0x000fe200078ec0ff */
[----:B--2---:R-:W-:-:S05]  /*94c0*/  @!P0 HADD2 R0, -R196.H0_H0, -RZ.H0_H0 ;  /* 0xa00000ffc4008230 */ /* 0x004fca0000000900 */
[----:B------:R-:W-:Y:S02]  /*94d0*/  PRMT R7, R0, 0x7610, R7 ;  /* 0x0000761000077816 */ /* 0x000fe40000000007 */
[----:B------:R-:W-:-:S04]  /*94e0*/  SHF.R.U32.HI R0, RZ, 0x10, R38 ;  /* 0x00000010ff007819 */ /* 0x000fc80000011626 */
[----:B------:R-:W-:Y:S02]  /*94f0*/  LOP3.LUT R0, R0, 0xff, RZ, 0xc0, !PT ;  /* 0x000000ff00007812 */ /* 0x000fe400078ec0ff */
[----:B------:R-:W-:Y:S02]  /*9500*/  @!P0 PRMT R196, R7, 0x5410, RZ ;  /* 0x0000541007c48816 */ /* 0x000fe400000000ff */
[----:B------:R-:W-:Y:S02]  /*9510*/  ISETP.LE.U32.AND P0, PT, R0, UR13, PT ;  /* 0x0000000d00007c0c */ /* 0x000fe4000bf03070 */
[----:B------:R-:W-:-:S04]  /*9520*/  SHF.R.U32.HI R0, RZ, 0x18, R38 ;  /* 0x00000018ff007819 */ /* 0x000fc80000011626 */
[----:B------:R-:W-:-:S13]  /*9530*/  ISETP.LE.U32.AND P2, PT, R0, UR13, PT ;  /* 0x0000000d00007c0c */ /* 0x000fda000bf43070 */
[----:B---3--:R-:W-:-:S05]  /*9540*/  @!P2 HADD2 R84, -R193.H0_H0, -RZ.H0_H0 ;  /* 0xa00000ffc154a230 */ /* 0x008fca0000000900 */
[----:B------:R-:W-:-:S04]  /*9550*/  PRMT R5, R84, 0x7610, R5 ;  /* 0x0000761054057816 */ /* 0x000fc80000000005 */
[----:B------:R-:W-:Y:S02]  /*9560*/  @!P2 PRMT R193, R5, 0x5410, RZ ;  /* 0x0000541005c1a816 */ /* 0x000fe400000000ff */
[----:B------:R1:W2:Y:S04]  /*9570*/  LDL.LU.S16 R5, [R1+0xa0] ;  /* 0x0000a00001057983 */ /* 0x0002a80000300600 */
[----:B------:R1:W3:Y:S01]  /*9580*/  LDL.LU.S16 R84, [R1+0xa4] ;  /* 0x0000a40001547983 */ /* 0x0002e20000300600 */
[----:B------:R-:W-:Y:S02]  /*9590*/  @!P1 HADD2 R11, -R195.H0_H0, -RZ.H0_H0 ;  /* 0xa00000ffc30b9230 */ /* 0x000fe40000000900 */
[----:B------:R-:W-:Y:S01]  /*95a0*/  IMAD.MOV.U32 R122, RZ, RZ, R119 ;  /* 0x000000ffff7a7224 */ /* 0x000fe200078e0077 */
[----:B------:R-:W-:Y:S01]  /*95b0*/  SHF.R.U32.HI R0, RZ, 0x8, R233 ;  /* 0x00000008ff007819 */ /* 0x000fe200000116e9 */
[----:B------:R-:W-:Y:S01]  /*95c0*/  IMAD.MOV.U32 R119, RZ, RZ, R15 ;  /* 0x000000ffff777224 */ /* 0x000fe200078e000f */
[----:B------:R-:W-:Y:S01]  /*95d0*/  ISETP.LE.U32.AND P5, PT, R147, UR13, PT ;  /* 0x0000000d93007c0c */ /* 0x000fe2000bfa3070 */
[----:B------:R-:W-:Y:S01]  /*95e0*/  IMAD.MOV.U32 R130, RZ, RZ, R14 ;  /* 0x000000ffff827224 */ /* 0x000fe200078e000e */
[----:B------:R-:W-:-:S02]  /*95f0*/  LOP3.LUT R20, R6, 0xff, RZ, 0xc0, !PT ;  /* 0x000000ff06147812 */ /* 0x000fc400078ec0ff */
[--C-:B------:R-:W-:Y:S02]  /*9600*/  SHF.R.U32.HI R15, RZ, 0x10, R6.reuse ;  /* 0x00000010ff0f7819 */ /* 0x100fe40000011606 */
[--C-:B------:R-:W-:Y:S02]  /*9610*/  SHF.R.U32.HI R14, RZ, 0x18, R6.reuse ;  /* 0x00000018ff0e7819 */ /* 0x100fe40000011606 */
[----:B------:R-:W-:Y:S02]  /*9620*/  PRMT R6, R11, 0x7610, R6 ;  /* 0x000076100b067816 */ /* 0x000fe40000000006 */
[----:B------:R-:W-:Y:S02]  /*9630*/  LOP3.LUT R0, R0, 0xffff, RZ, 0xc0, !PT ;  /* 0x0000ffff00007812 */ /* 0x000fe400078ec0ff */
[----:B------:R-:W-:Y:S02]  /*9640*/  @!P1 PRMT R195, R6, 0x5410, RZ ;  /* 0x0000541006c39816 */ /* 0x000fe400000000ff */
[----:B------:R-:W-:Y:S01]  /*9650*/  ISETP.LE.U32.AND P1, PT, R0, UR13, PT ;  /* 0x0000000d00007c0c */ /* 0x000fe2000bf23070 */
[----:B--2---:R-:W-:-:S12]  /*9660*/  @!P5 HADD2 R5, -R208.H0_H0, -RZ.H0_H0 ;  /* 0xa00000ffd005d230 */ /* 0x004fd80000000900 */
[----:B---3--:R-:W-:Y:S01]  /*9670*/  @!P1 HADD2 R84, -R207.H0_H0, -RZ.H0_H0 ;  /* 0xa00000ffcf549230 */ /* 0x008fe20000000900 */
[----:B------:R-:W-:Y:S01]  /*9680*/  PRMT R85, R5, 0x7610, R85 ;  /* 0x0000761005557816 */ /* 0x000fe20000000055 */
[----:B------:R-:W-:-:S04]  /*9690*/  FFMA.FTZ R5, R198, UR43, -R17 ;  /* 0x0000002bc6057c23 */ /* 0x000fc80008010811 */
[----:B------:R2:W-:Y:S02]  /*96a0*/  MUFU.EX2 R235, R5 ;  /* 0x0000000500eb7308 */ /* 0x0005e40000000800 */
[----:B--2---:R-:W-:Y:S02]  /*96b0*/  PRMT R5, R84, 0x7610, R5 ;  /* 0x0000761054057816 */ /* 0x004fe40000000005 */
[----:B------:R1:W2:Y:S01]  /*96c0*/  LDL.LU.S16 R84, [R1+0xa8] ;  /* 0x0000a80001547983 */ /* 0x0002a20000300600 */
[----:B----4-:R-:W-:Y:S01]  /*96d0*/  @!P0 HADD2 R24, -R194.H0_H0, -RZ.H0_H0 ;  /* 0xa00000ffc2188230 */ /* 0x010fe20000000900 */
[----:B------:R-:W-:-:S04]  /*96e0*/  LOP3.LUT R0, R236, 0xff, RZ, 0xc0, !PT ;  /* 0x000000ffec007812 */ /* 0x000fc800078ec0ff */
[----:B------:R-:W-:-:S04]  /*96f0*/  PRMT R170, R24, 0x7610, R170 ;  /* 0x0000761018aa7816 */ /* 0x000fc800000000aa */
[----:B------:R-:W-:Y:S02]  /*9700*/  @!P0 PRMT R194, R170, 0x5410, RZ ;  /* 0x00005410aac28816 */ /* 0x000fe400000000ff */
[----:B------:R-:W-:Y:S02]  /*9710*/  ISETP.LE.U32.AND P0, PT, R0, UR13, PT ;  /* 0x0000000d00007c0c */ /* 0x000fe4000bf03070 */
[----:B------:R-:W-:-:S04]  /*9720*/  SHF.R.U32.HI R0, RZ, 0x10, R19 ;  /* 0x00000010ff007819 */ /* 0x000fc80000011613 */
[----:B------:R-:W-:-:S07]  /*9730*/  LOP3.LUT R0, R0, 0xff, RZ, 0xc0, !PT ;  /* 0x000000ff00007812 */ /* 0x000fce00078ec0ff */
[----:B--2---:R-:W-:-:S05]  /*9740*/  @!P0 HADD2 R84, -R206.H0_H0, -RZ.H0_H0 ;  /* 0xa00000ffce548230 */ /* 0x004fca0000000900 */
[----:B------:R-:W-:Y:S02]  /*9750*/  PRMT R38, R84, 0x7610, R38 ;  /* 0x0000761054267816 */ /* 0x000fe40000000026 */
[----:B------:R1:W2:Y:S02]  /*9760*/  LDL.LU.S16 R84, [R1+0xac] ;  /* 0x0000ac0001547983 */ /* 0x0002a40000300600 */
[----:B------:R-:W-:Y:S02]  /*9770*/  @!P0 PRMT R206, R38, 0x5410, RZ ;  /* 0x0000541026ce8816 */ /* 0x000fe400000000ff */
[----:B------:R1:W3:Y:S01]  /*9780*/  LDL.LU.S16 R38, [R1+0xb0] ;  /* 0x0000b00001267983 */ /* 0x0002e20000300600 */
[----:B------:R-:W-:Y:S01]  /*9790*/  ISETP.LE.U32.AND P3, PT, R0, UR13, PT ;  /* 0x0000000d00007c0c */ /* 0x000fe2000bf63070 */
[----:B------:R-:W-:-:S04]  /*97a0*/  FFMA.FTZ R0, R197, UR43, -R17 ;  /* 0x0000002bc5007c23 */ /* 0x000fc80008010811 */
[----:B------:R4:W1:Y:S01]  /*97b0*/  MUFU.EX2 R236, R0 ;  /* 0x0000000000ec7308 */ /* 0x0008620000000800 */
[----:B------:R-:W-:Y:S01]  /*97c0*/  @!P1 PRMT R207, R5, 0x5410, RZ ;  /* 0x0000541005cf9816 */ /* 0x000fe200000000ff */
[----:B------:R-:W-:-:S06]  /*97d0*/  FFMA.FTZ R5, R201, UR43, -R16 ;  /* 0x0000002bc9057c23 */ /* 0x000fcc0008010810 */
[----:B------:R1:W-:Y:S01]  /*97e0*/  MUFU.EX2 R233, R5 ;  /* 0x0000000500e97308 */ /* 0x0003e20000000800 */
[----:B----4-:R-:W-:-:S04]  /*97f0*/  LOP3.LUT R0, R19, 0xff, RZ, 0xc0, !PT ;  /* 0x000000ff13007812 */ /* 0x010fc800078ec0ff */
[----:B------:R-:W-:Y:S01]  /*9800*/  ISETP.LE.U32.AND P2, PT, R0, UR13, PT ;  /* 0x0000000d00007c0c */ /* 0x000fe2000bf43070 */
[----:B-1----:R-:W-:-:S04]  /*9810*/  FFMA.FTZ R5, R200, UR43, -R16 ;  /* 0x0000002bc8057c23 */ /* 0x002fc80008010810 */
[----:B------:R1:W4:Y:S01]  /*9820*/  MUFU.EX2 R234, R5 ;  /* 0x0000000500ea7308 */ /* 0x0003220000000800 */
[----:B------:R-:W-:Y:S01]  /*9830*/  LOP3.LUT R0, R19, 0xffff, RZ, 0xc0, !PT ;  /* 0x0000ffff13007812 */ /* 0x000fe200078ec0ff */
[----:B------:R-:W-:-:S03]  /*9840*/  IMAD.WIDE.U32 R6, R21, -0x2daee0ad, RZ ;  /* 0xd2511f5315067825 */ /* 0x000fc600078e00ff */
[----:B------:R-:W-:Y:S02]  /*9850*/  SHF.R.U32.HI R0, RZ, 0x8, R0 ;  /* 0x00000008ff007819 */ /* 0x000fe40000011600 */
[----:B-1----:R-:W-:-:S04]  /*9860*/  F2FP.F16.F32.PACK_AB R5, R236, R235 ;  /* 0x000000ebec05723e */ /* 0x002fc800000000ff */
[----:B------:R-:W-:Y:S02]  /*9870*/  PRMT R147, R5, 0x7610, R147 ;  /* 0x0000761005937816 */ /* 0x000fe40000000093 */
[----:B------:R-:W-:Y:S02]  /*9880*/  LOP3.LUT R11, R7, UR20, R22, 0x96, !PT ;  /* 0x00000014070b7c12 */ /* 0x000fe4000f8e9616 */
[----:B------:R-:W-:Y:S02]  /*9890*/  LOP3.LUT R21, R6, 0xffff, RZ, 0xc0, !PT ;  /* 0x0000ffff06157812 */ /* 0x000fe400078ec0ff */
[----:B------:R-:W-:Y:S01]  /*98a0*/  @!P5 PRMT R208, R85, 0x5410, RZ ;  /* 0x0000541055d0d816 */ /* 0x000fe200000000ff */
[----:B------:R-:W-:Y:S01]  /*98b0*/  IMAD.MOV.U32 R85, RZ, RZ, R232 ;  /* 0x000000ffff557224 */ /* 0x000fe200078e00e8 */
[----:B------:R-:W-:Y:S01]  /*98c0*/  LOP3.LUT R0, R0, 0xffff, RZ, 0xc0, !PT ;  /* 0x0000ffff00007812 */ /* 0x000fe200078ec0ff */
[----:B------:R-:W-:Y:S01]  /*98d0*/  IMAD.MOV.U32 R232, RZ, RZ, R231 ;  /* 0x000000ffffe87224 */ /* 0x000fe200078e00e7 */
[----:B------:R-:W-:Y:S01]  /*98e0*/  PRMT R146, R5, 0x7632, R146 ;  /* 0x0000763205927816 */ /* 0x000fe20000000092 */
[----:B------:R-:W-:Y:S01]  /*98f0*/  IMAD.MOV.U32 R231, RZ, RZ, R120 ;  /* 0x000000ffffe77224 */ /* 0x000fe200078e0078 */
[----:B------:R-:W-:Y:S01]  /*9900*/  ISETP.LE.U32.AND P6, PT, R144, UR13, PT ;  /* 0x0000000d90007c0c */ /* 0x000fe2000bfc3070 */
[----:B------:R-:W-:Y:S01]  /*9910*/  IMAD.MOV.U32 R120, RZ, RZ, R89 ;  /* 0x000000ffff787224 */ /* 0x000fe200078e0059 */
[----:B------:R-:W-:-:S02]  /*9920*/  ISETP.LE.U32.AND P1, PT, R0, UR13, PT ;  /* 0x0000000d00007c0c */ /* 0x000fc4000bf23070 */
[----:B------:R-:W-:Y:S02]  /*9930*/  SHF.R.U32.HI R0, RZ, 0x18, R19 ;  /* 0x00000018ff007819 */ /* 0x000fe40000011613 */
[----:B------:R-:W-:Y:S01]  /*9940*/  PRMT R89, R147, 0x5410, R146 ;  /* 0x0000541093597816 */ /* 0x000fe20000000092 */
[----:B------:R1:W4:Y:S01]  /*9950*/  LDL.LU.S16 R19, [R1+0xd8] ;  /* 0x0000d80001137983 */ /* 0x0003220000300600 */
[----:B---3--:R-:W-:-:S05]  /*9960*/  @!P2 HADD2 R38, -R147.H0_H0, -RZ.H0_H0 ;  /* 0xa00000ff9326a230 */ /* 0x008fca0000000900 */
[----:B------:R-:W-:-:S04]  /*9970*/  PRMT R7, R38, 0x7610, R7 ;  /* 0x0000761026077816 */ /* 0x000fc80000000007 */
[----:B------:R-:W-:Y:S02]  /*9980*/  @!P2 PRMT R147, R7, 0x5410, RZ ;  /* 0x000054100793a816 */ /* 0x000fe400000000ff */
[----:B------:R1:W3:Y:S01]  /*9990*/  LDL.LU.S16 R7, [R1+0xb4] ;  /* 0x0000b40001077983 */ /* 0x0002e20000300600 */
[----:B--2---:R-:W-:-:S05]  /*99a0*/  @!P6 HADD2 R84, -R205.H0_H0, -RZ.H0_H0 ;  /* 0xa00000ffcd54e230 */ /* 0x004fca0000000900 */
[----:B------:R-:W-:-:S04]  /*99b0*/  PRMT R36, R84, 0x7610, R36 ;  /* 0x0000761054247816 */ /* 0x000fc80000000024 */
[----:B------:R-:W-:Y:S02]  /*99c0*/  @!P6 PRMT R205, R36, 0x5410, RZ ;  /* 0x0000541024cde816 */ /* 0x000fe400000000ff */
[----:B------:R-:W-:Y:S02]  /*99d0*/  ISETP.LE.U32.AND P6, PT, R9, UR13, PT ;  /* 0x0000000d09007c0c */ /* 0x000fe4000bfc3070 */
[----:B------:R1:W2:Y:S01]  /*99e0*/  LDL.LU.S16 R9, [R1+0xdc] ;  /* 0x0000dc0001097983 */ /* 0x0002a20000300600 */
[----:B------:R-:W-:Y:S02]  /*99f0*/  ISETP.LE.U32.AND P0, PT, R0, UR13, PT ;  /* 0x0000000d00007c0c */ /* 0x000fe4000bf03070 */
[----:B----4-:R-:W-:-:S04]  /*9a00*/  F2FP.F16.F32.PACK_AB R0, R234, R233 ;  /* 0x000000e9ea00723e */ /* 0x010fc800000000ff */
[----:B------:R-:W-:Y:S01]  /*9a10*/  PRMT R145, R0, 0x7610, R145 ;  /* 0x0000761000917816 */ /* 0x000fe20000000091 */
[----:B------:R-:W-:Y:S01]  /*9a20*/  IMAD.MOV.U32 R84, RZ, RZ, R232 ;  /* 0x000000ffff547224 */ /* 0x000fe200078e00e8 */
[----:B------:R-:W-:Y:S01]  /*9a30*/  LOP3.LUT R5, R32, 0xff, RZ, 0xc0, !PT ;  /* 0x000000ff20057812 */ /* 0x000fe200078ec0ff */
[----:B------:R-:W-:Y:S01]  /*9a40*/  IMAD.MOV.U32 R232, RZ, RZ, R231 ;  /* 0x000000ffffe87224 */ /* 0x000fe200078e00e7 */
[----:B------:R-:W-:Y:S01]  /*9a50*/  PRMT R144, R0, 0x7632, R144 ;  /* 0x0000763200907816 */ /* 0x000fe20000000090 */
[----:B------:R-:W-:Y:S01]  /*9a60*/  IMAD.MOV.U32 R231, RZ, RZ, R79 ;  /* 0x000000ffffe77224 */ /* 0x000fe200078e004f */
[----:B------:R-:W-:Y:S01]  /*9a70*/  ISETP.LE.U32.AND P2, PT, R5, UR13, PT ;  /* 0x0000000d05007c0c */ /* 0x000fe2000bf43070 */
[----:B------:R-:W-:Y:S01]  /*9a80*/  IMAD.MOV.U32 R79, RZ, RZ, R139 ;  /* 0x000000ffff4f7224 */ /* 0x000fe200078e008b */
[----:B------:R-:W-:Y:S01]  /*9a90*/  LOP3.LUT R0, R42, 0xffff, RZ, 0xc0, !PT ;  /* 0x0000ffff2a007812 */ /* 0x000fe200078ec0ff */
[----:B------:R-:W-:Y:S02]  /*9aa0*/  IMAD.MOV.U32 R139, RZ, RZ, R136 ;  /* 0x000000ffff8b7224 */ /* 0x000fe400078e0088 */
[----:B------:R-:W-:-:S02]  /*9ab0*/  IMAD.MOV.U32 R136, RZ, RZ, R80 ;  /* 0x000000ffff887224 */ /* 0x000fc400078e0050 */
[----:B------:R-:W-:Y:S01]  /*9ac0*/  IMAD.MOV.U32 R80, RZ, RZ, R88 ;  /* 0x000000ffff507224 */ /* 0x000fe200078e0058 */
[----:B------:R-:W-:Y:S01]  /*9ad0*/  PRMT R88, R145, 0x5410, R144 ;  /* 0x0000541091587816 */ /* 0x000fe20000000090 */
[----:B------:R-:W-:Y:S02]  /*9ae0*/  IMAD.MOV.U32 R228, RZ, RZ, R79 ;  /* 0x000000ffffe47224 */ /* 0x000fe400078e004f */
[----:B------:R-:W-:Y:S02]  /*9af0*/  IMAD.MOV.U32 R170, RZ, RZ, R232 ;  /* 0x000000ffffaa7224 */ /* 0x000fe400078e00e8 */
[----:B------:R-:W-:Y:S02]  /*9b00*/  IMAD.MOV.U32 R36, RZ, RZ, R84 ;  /* 0x000000ffff247224 */ /* 0x000fe400078e0054 */
[----:B---3--:R-:W-:-:S05]  /*9b10*/  @!P3 HADD2 R7, -R145.H0_H0, -RZ.H0_H0 ;  /* 0xa00000ff9107b230 */ /* 0x008fca0000000900 */
[----:B------:R-:W-:-:S04]  /*9b20*/  PRMT R5, R7, 0x7610, R5 ;  /* 0x0000761007057816 */ /* 0x000fc80000000005 */
[----:B------:R-:W-:Y:S02]  /*9b30*/  @!P3 PRMT R145, R5, 0x5410, RZ ;  /* 0x000054100591b816 */ /* 0x000fe400000000ff */
[----:B------:R-:W-:Y:S02]  /*9b40*/  SHF.R.U32.HI R5, RZ, 0x8, R0 ;  /* 0x00000008ff057819 */ /* 0x000fe40000011600 */
[----:B------:R-:W-:-:S04]  /*9b50*/  LOP3.LUT R0, R42, 0xff, RZ, 0xc0, !PT ;  /* 0x000000ff2a007812 */ /* 0x000fc800078ec0ff */
[----:B------:R-:W-:Y:S01]  /*9b60*/  PRMT R79, R0, 0x5410, R5 ;  /* 0x00005410004f7816 */ /* 0x000fe20000000005 */
[----:B------:R-:W-:Y:S01]  /*9b70*/  FFMA.FTZ R5, R227, UR43, -R17 ;  /* 0x0000002be3057c23 */ /* 0x000fe20008010811 */
[----:B--2---:R-:W-:-:S03]  /*9b80*/  @!P0 HADD2 R9, -R144.H0_H0, -RZ.H0_H0 ;  /* 0xa00000ff90098230 */ /* 0x004fc60000000900 */
[----:B------:R2:W-:Y:S02]  /*9b90*/  MUFU.EX2 R232, R5 ;  /* 0x0000000500e87308 */ /* 0x0005e40000000800 */
[----:B--2---:R-:W-:-:S04]  /*9ba0*/  SHF.R.U32.HI R5, RZ, 0x8, R27 ;  /* 0x00000008ff057819 */ /* 0x004fc8000001161b */
[--C-:B------:R-:W-:Y:S02]  /*9bb0*/  PRMT R84, R30, 0x5410, R5.reuse ;  /* 0x000054101e547816 */ /* 0x100fe40000000005 */
[----:B------:R-:W-:-:S04]  /*9bc0*/  PRMT R5, R9, 0x7610, R5 ;  /* 0x0000761009057816 */ /* 0x000fc80000000005 */
[----:B------:R-:W-:Y:S02]  /*9bd0*/  @!P0 PRMT R144, R5, 0x5410, RZ ;  /* 0x0000541005908816 */ /* 0x000fe400000000ff */
[----:B------:R1:W2:Y:S01]  /*9be0*/  LDL.LU.S16 R5, [R1+0xe0] ;  /* 0x0000e00001057983 */ /* 0x0002a20000300600 */
[----:B------:R-:W-:Y:S01]  /*9bf0*/  @!P1 HADD2 R19, -R146.H0_H0, -RZ.H0_H0 ;  /* 0xa00000ff92139230 */ /* 0x000fe20000000900 */
[----:B------:R-:W-:Y:S02]  /*9c00*/  LOP3.LUT R24, R6, 0xff, RZ, 0xc0, !PT ;  /* 0x000000ff06187812 */ /* 0x000fe400078ec0ff */
[--C-:B------:R-:W-:Y:S02]  /*9c10*/  SHF.R.U32.HI R23, RZ, 0x10, R6.reuse ;  /* 0x00000010ff177819 */ /* 0x100fe40000011606 */
[--C-:B------:R-:W-:Y:S02]  /*9c20*/  SHF.R.U32.HI R22, RZ, 0x18, R6.reuse ;  /* 0x00000018ff167819 */ /* 0x100fe40000011606 */
[----:B------:R-:W-:-:S04]  /*9c30*/  PRMT R6, R19, 0x7610, R6 ;  /* 0x0000761013067816 */ /* 0x000fc80000000006 */
[----:B------:R-:W-:Y:S01]  /*9c40*/  @!P1 PRMT R146, R6, 0x5410, RZ ;  /* 0x0000541006929816 */ /* 0x000fe200000000ff */
[----:B------:R-:W-:Y:S01]  /*9c50*/  FFMA.FTZ R6, R203, UR43, -R17 ;  /* 0x0000002bcb067c23 */ /* 0x000fe20008010811 */
[----:B------:R-:W-:Y:S01]  /*9c60*/  SHF.R.U32.HI R0, RZ, 0x10, R42 ;  /* 0x00000010ff007819 */ /* 0x000fe2000001162a */
[----:B------:R-:W-:Y:S02]  /*9c70*/  IMAD.MOV.U32 R38, RZ, RZ, R231 ;  /* 0x000000ffff267224 */ /* 0x000fe400078e00e7 */
[----:B------:R3:W4:Y:S01]  /*9c80*/  MUFU.EX2 R231, R6 ;  /* 0x0000000600e77308 */ /* 0x0007220000000800 */
[----:B------:R-:W-:Y:S02]  /*9c90*/  IMAD.MOV.U32 R171, RZ, RZ, R136 ;  /* 0x000000ffffab7224 */ /* 0x000fe400078e0088 */
[----:B------:R-:W-:Y:S02]  /*9ca0*/  IMAD.MOV.U32 R136, RZ, RZ, R138 ;  /* 0x000000ffff887224 */ /* 0x000fe400078e008a */
[----:B------:R-:W-:Y:S01]  /*9cb0*/  IMAD.MOV.U32 R138, RZ, RZ, R81 ;  /* 0x000000ffff8a7224 */ /* 0x000fe200078e0051 */
[----:B------:R-:W-:-:S02]  /*9cc0*/  ISETP.LE.U32.AND P4, PT, R34, UR13, PT ;  /* 0x0000000d22007c0c */ /* 0x000fc4000bf83070 */
[----:B---3--:R-:W-:Y:S02]  /*9cd0*/  LOP3.LUT R6, R0, 0xff, RZ, 0xc0, !PT ;  /* 0x000000ff00067812 */ /* 0x008fe400078ec0ff */
[----:B------:R-:W-:-:S04]  /*9ce0*/  LOP3.LUT R0, R28, 0xff, RZ, 0xc0, !PT ;  /* 0x000000ff1c007812 */ /* 0x000fc800078ec0ff */
[----:B------:R-:W-:Y:S02]  /*9cf0*/  PRMT R81, R0, 0x5410, R29 ;  /* 0x0000541000517816 */ /* 0x000fe4000000001d */
[----:B------:R-:W-:-:S04]  /*9d00*/  SHF.R.U32.HI R0, RZ, 0x8, R33 ;  /* 0x00000008ff007819 */ /* 0x000fc80000011621 */
[----:B------:R-:W-:-:S04]  /*9d10*/  LOP3.LUT R0, R0, 0xffff, RZ, 0xc0, !PT ;  /* 0x0000ffff00007812 */ /* 0x000fc800078ec0ff */
[----:B------:R-:W-:Y:S02]  /*9d20*/  ISETP.LE.U32.AND P0, PT, R0, UR13, PT ;  /* 0x0000000d00007c0c */ /* 0x000fe4000bf03070 */
[----:B----4-:R-:W-:-:S04]  /*9d30*/  F2FP.F16.F32.PACK_AB R0, R232, R231 ;  /* 0x000000e7e800723e */ /* 0x010fc800000000ff */
[C---:B------:R-:W-:Y:S01]  /*9d40*/  PRMT R143, R0.reuse, 0x7610, R143 ;  /* 0x00007610008f7816 */ /* 0x040fe2000000008f */
[----:B------:R-:W-:Y:S01]  /*9d50*/  IMAD.MOV.U32 R199, RZ, RZ, R139 ;  /* 0x000000ffffc77224 */ /* 0x000fe200078e008b */
[----:B------:R-:W-:Y:S01]  /*9d60*/  SHF.R.U32.HI R7, RZ, 0x18, R42 ;  /* 0x00000018ff077819 */ /* 0x000fe2000001162a */
[----:B------:R-:W-:Y:S01]  /*9d70*/  IMAD.MOV.U32 R139, RZ, RZ, R137 ;  /* 0x000000ffff8b7224 */ /* 0x000fe200078e0089 */
[----:B------:R-:W-:Y:S01]  /*9d80*/  PRMT R142, R0, 0x7632, R142 ;  /* 0x00007632008e7816 */ /* 0x000fe2000000008e */
[----:B------:R-:W-:Y:S01]  /*9d90*/  IMAD.MOV.U32 R137, RZ, RZ, R77 ;  /* 0x000000ffff897224 */ /* 0x000fe200078e004d */
[----:B------:R-:W-:Y:S01]  /*9da0*/  PRMT R77, R6, 0x5410, R7 ;  /* 0x00005410064d7816 */ /* 0x000fe20000000007 */
[----:B------:R-:W-:Y:S02]  /*9db0*/  IMAD.MOV.U32 R198, RZ, RZ, R38 ;  /* 0x000000ffffc67224 */ /* 0x000fe400078e0026 */
[----:B------:R-:W-:Y:S02]  /*9dc0*/  IMAD.MOV.U32 R38, RZ, RZ, R199 ;  /* 0x000000ffff267224 */ /* 0x000fe400078e00c7 */
[----:B------:R-:W-:-:S02]  /*9dd0*/  IMAD.MOV.U32 R199, RZ, RZ, R36 ;  /* 0x000000ffffc77224 */ /* 0x000fc400078e0024 */
[----:B------:R-:W-:Y:S01]  /*9de0*/  IMAD.MOV.U32 R36, RZ, RZ, R85 ;  /* 0x000000ffff247224 */ /* 0x000fe200078e0055 */
[----:B------:R-:W-:Y:S02]  /*9df0*/  PRMT R85, R143, 0x5410, R142 ;  /* 0x000054108f557816 */ /* 0x000fe4000000008e */
[----:B------:R-:W-:Y:S02]  /*9e00*/  ISETP.LE.U32.AND P5, PT, R8, UR13, PT ;  /* 0x0000000d08007c0c */ /* 0x000fe4000bfa3070 */
[----:B------:R-:W-:Y:S01]  /*9e10*/  SHF.R.U32.HI R8, RZ, 0x18, R18 ;  /* 0x00000018ff087819 */ /* 0x000fe20000011612 */
[----:B------:R-:W-:Y:S02]  /*9e20*/  IMAD.MOV.U32 R19, RZ, RZ, R38 ;  /* 0x000000ffff137224 */ /* 0x000fe400078e0026 */
[----:B------:R-:W-:Y:S01]  /*9e30*/  IMAD.MOV.U32 R38, RZ, RZ, R35 ;  /* 0x000000ffff267224 */ /* 0x000fe200078e0023 */
[----:B------:R-:W-:Y:S02]  /*9e40*/  SHF.R.U32.HI R0, RZ, 0x8, R13 ;  /* 0x00000008ff007819 */ /* 0x000fe4000001160d */
[----:B------:R1:W3:Y:S01]  /*9e50*/  LDL.LU.S16 R13, [R1+0xe4] ;  /* 0x0000e400010d7983 */ /* 0x0002e20000300600 */
[----:B--2---:R-:W-:-:S05]  /*9e60*/  @!P4 HADD2 R5, -R143.H0_H0, -RZ.H0_H0 ;  /* 0xa00000ff8f05c230 */ /* 0x004fca0000000900 */
[----:B------:R-:W-:Y:S02]  /*9e70*/  PRMT R6, R5, 0x7610, R6 ;  /* 0x0000761005067816 */ /* 0x000fe40000000006 */
[----:B------:R-:W-:Y:S02]  /*9e80*/  LOP3.LUT R5, R25, 0xff, RZ, 0xc0, !PT ;  /* 0x000000ff19057812 */ /* 0x000fe400078ec0ff */
[----:B------:R-:W-:Y:S02]  /*9e90*/  @!P4 PRMT R143, R6, 0x5410, RZ ;  /* 0x00005410068fc816 */ /* 0x000fe400000000ff */
[----:B------:R-:W-:Y:S01]  /*9ea0*/  ISETP.LE.U32.AND P4, PT, R5, UR13, PT ;  /* 0x0000000d05007c0c */ /* 0x000fe2000bf83070 */
[----:B------:R-:W-:-:S04]  /*9eb0*/  FFMA.FTZ R5, R229, UR43, -R16 ;  /* 0x0000002be5057c23 */ /* 0x000fc80008010810 */
[----:B------:R2:W-:Y:S02]  /*9ec0*/  MUFU.EX2 R229, R5 ;  /* 0x0000000500e57308 */ /* 0x0005e40000000800 */
[----:B--2---:R-:W-:-:S04]  /*9ed0*/  SHF.R.U32.HI R5, RZ, 0x10, R18 ;  /* 0x00000010ff057819 */ /* 0x004fc80000011612 */
[----:B------:R-:W-:-:S04]  /*9ee0*/  LOP3.LUT R5, R5, 0xff, RZ, 0xc0, !PT ;  /* 0x000000ff05057812 */ /* 0x000fc800078ec0ff */
[----:B------:R-:W-:Y:S01]  /*9ef0*/  PRMT R35, R5, 0x5410, R8 ;  /* 0x0000541005237816 */ /* 0x000fe20000000008 */
[----:B------:R-:W-:-:S04]  /*9f00*/  FFMA.FTZ R5, R237, UR43, -R17 ;  /* 0x0000002bed057c23 */ /* 0x000fc80008010811 */
[----:B------:R2:W-:Y:S02]  /*9f10*/  MUFU.EX2 R227, R5 ;  /* 0x0000000500e37308 */ /* 0x0005e40000000800 */
[----:B--2---:R1:W2:Y:S01]  /*9f20*/  LDL.LU.S16 R5, [R1+0xe8] ;  /* 0x0000e80001057983 */ /* 0x0042a20000300600 */
[----:B------:R-:W-:-:S05]  /*9f30*/  FFMA.FTZ R6, R230, UR43, -R16 ;  /* 0x0000002be6067c23 */ /* 0x000fca0008010810 */
[----:B------:R-:W4:Y:S02]  /*9f40*/  MUFU.EX2 R230, R6 ;  /* 0x0000000600e67308 */ /* 0x000f240000000800 */
[----:B----4-:R-:W-:-:S04]  /*9f50*/  F2FP.F16.F32.PACK_AB R6, R230, R229 ;  /* 0x000000e5e606723e */ /* 0x010fc800000000ff */
[C---:B------:R-:W-:Y:S02]  /*9f60*/  PRMT R75, R6.reuse, 0x7610, R75 ;  /* 0x00007610064b7816 */ /* 0x040fe4000000004b */
[----:B------:R-:W-:-:S04]  /*9f70*/  PRMT R74, R6, 0x7632, R74 ;  /* 0x00007632064a7816 */ /* 0x000fc8000000004a */
[----:B------:R-:W-:Y:S01]  /*9f80*/  PRMT R33, R75, 0x5410, R74 ;  /* 0x000054104b217816 */ /* 0x000fe2000000004a */
[----:B--2---:R-:W-:-:S05]  /*9f90*/  @!P2 HADD2 R5, -R75.H0_H0, -RZ.H0_H0 ;  /* 0xa00000ff4b05a230 */ /* 0x004fca0000000900 */
[----:B------:R-:W-:-:S04]  /*9fa0*/  PRMT R8, R5, 0x7610, R8 ;  /* 0x0000761005087816 */ /* 0x000fc80000000008 */
[----:B------:R-:W-:Y:S02]  /*9fb0*/  @!P2 PRMT R75, R8, 0x5410, RZ ;  /* 0x00005410084ba816 */ /* 0x000fe400000000ff */
[----:B------:R1:W2:Y:S01]  /*9fc0*/  LDL.LU.S16 R8, [R1+0xec] ;  /* 0x0000ec0001087983 */ /* 0x0002a20000300600 */
[----:B------:R-:W-:Y:S01]  /*9fd0*/  ISETP.LE.U32.AND P1, PT, R39, UR13, PT ;  /* 0x0000000d27007c0c */ /* 0x000fe2000bf23070 */
[----:B------:R-:W-:Y:S02]  /*9fe0*/  IMAD.MOV.U32 R197, RZ, RZ, R199 ;  /* 0x000000ffffc57224 */ /* 0x000fe400078e00c7 */
[----:B------:R-:W-:Y:S02]  /*9ff0*/  IMAD.MOV.U32 R199, RZ, RZ, R37 ;  /* 0x000000ffffc77224 */ /* 0x000fe400078e0025 */
[----:B------:R-:W-:Y:S02]  /*a000*/  IMAD.MOV.U32 R37, RZ, RZ, R122 ;  /* 0x000000ffff257224 */ /* 0x000fe400078e007a */
[----:B------:R-:W-:Y:S01]  /*a010*/  IMAD.MOV.U32 R122, RZ, RZ, R80 ;  /* 0x000000ffff7a7224 */ /* 0x000fe200078e0050 */
[----:B------:R-:W-:-:S02]  /*a020*/  PRMT R80, R20, 0x5410, R0 ;  /* 0x0000541014507816 */ /* 0x000fc40000000000 */
[----:B------:R-:W-:Y:S01]  /*a030*/  LOP3.LUT R0, R15, 0xff, RZ, 0xc0, !PT ;  /* 0x000000ff0f007812 */ /* 0x000fe200078ec0ff */
[----:B------:R-:W-:-:S03]  /*a040*/  IMAD.MOV.U32 R201, RZ, RZ, R78 ;  /* 0x000000ffffc97224 */ /* 0x000fc600078e004e */
[----:B------:R-:W-:Y:S02]  /*a050*/  PRMT R78, R0, 0x5410, R14 ;  /* 0x00005410004e7816 */ /* 0x000fe4000000000e */
[----:B------:R-:W-:-:S04]  /*a060*/  LOP3.LUT R0, R18, 0xffff, RZ, 0xc0, !PT ;  /* 0x0000ffff12007812 */ /* 0x000fc800078ec0ff */
[----:B------:R-:W-:Y:S02]  /*a070*/  SHF.R.U32.HI R7, RZ, 0x8, R0 ;  /* 0x00000008ff077819 */ /* 0x000fe40000011600 */
[----:B------:R-:W-:-:S04]  /*a080*/  SHF.R.U32.HI R0, RZ, 0x8, R21 ;  /* 0x00000008ff007819 */ /* 0x000fc80000011615 */
[----:B------:R-:W-:Y:S02]  /*a090*/  PRMT R34, R24, 0x5410, R0 ;  /* 0x0000541018227816 */ /* 0x000fe40000000000 */
[----:B------:R-:W-:Y:S01]  /*a0a0*/  LOP3.LUT R0, R23, 0xff, RZ, 0xc0, !PT ;  /* 0x000000ff17007812 */ /* 0x000fe200078ec0ff */
[----:B--2---:R-:W-:-:S05]  /*a0b0*/  @!P1 HADD2 R8, -R74.H0_H0, -RZ.H0_H0 ;  /* 0xa00000ff4a089230 */ /* 0x004fca0000000900 */
[----:B------:R-:W-:Y:S02]  /*a0c0*/  PRMT R6, R8, 0x7610, R6 ;  /* 0x0000761008067816 */ /* 0x000fe40000000006 */
[----:B------:R1:W2:Y:S02]  /*a0d0*/  LDL.LU.S16 R8, [R1+0xf4] ;  /* 0x0000f40001087983 */ /* 0x0002a40000300600 */
[----:B------:R-:W-:Y:S02]  /*a0e0*/  @!P1 PRMT R74, R6, 0x5410, RZ ;  /* 0x00005410064a9816 */ /* 0x000fe400000000ff */
[----:B------:R1:W4:Y:S01]  /*a0f0*/  LDL.LU.S16 R6, [R1+0xf8] ;  /* 0x0000f80001067983 */ /* 0x0003220000300600 */
[----:B------:R-:W-:Y:S01]  /*a100*/  IMAD.MOV.U32 R200, RZ, RZ, R198 ;  /* 0x000000ffffc87224 */ /* 0x000fe200078e00c6 */
[----:B------:R-:W-:Y:S01]  /*a110*/  PRMT R32, R0, 0x5410, R22 ;  /* 0x0000541000207816 */ /* 0x000fe20000000016 */
[----:B------:R-:W-:Y:S01]  /*a120*/  FFMA.FTZ R0, R238, UR43, -R17 ;  /* 0x0000002bee007c23 */ /* 0x000fe20008010811 */
[----:B------:R-:W-:-:S02]  /*a130*/  IMAD.MOV.U32 R203, RZ, RZ, R19 ;  /* 0x000000ffffcb7224 */ /* 0x000fc400078e0013 */
[----:B------:R-:W-:Y:S02]  /*a140*/  IMAD.MOV.U32 R19, RZ, RZ, R200 ;  /* 0x000000ffff137224 */ /* 0x000fe400078e00c8 */
[----:B------:R-:W-:Y:S02]  /*a150*/  IMAD.MOV.U32 R200, RZ, RZ, R228 ;  /* 0x000000ffffc87224 */ /* 0x000fe400078e00e4 */
[----:B------:R1:W1:Y:S01]  /*a160*/  MUFU.EX2 R228, R0 ;  /* 0x0000000000e47308 */ /* 0x0002620000000800 */
[----:B------:R-:W-:Y:S01]  /*a170*/  IMAD.MOV.U32 R42, RZ, RZ, R203 ;  /* 0x000000ffff2a7224 */ /* 0x000fe200078e00cb */
[----:B------:R-:W-:Y:S01]  /*a180*/  LOP3.LUT R9, R18, 0xff, RZ, 0xc0, !PT ;  /* 0x000000ff12097812 */ /* 0x000fe200078ec0ff */
[----:B---3--:R-:W-:Y:S02]  /*a190*/  @!P0 HADD2 R13, -R142.H0_H0, -RZ.H0_H0 ;  /* 0xa00000ff8e0d8230 */ /* 0x008fe40000000900 */
[----:B------:R-:W-:Y:S02]  /*a1a0*/  IMAD.MOV.U32 R203, RZ, RZ, R19 ;  /* 0x000000ffffcb7224 */ /* 0x000fe400078e0013 */
[----:B------:R-:W-:-:S02]  /*a1b0*/  IMAD.MOV.U32 R19, RZ, RZ, R200 ;  /* 0x000000ffff137224 */ /* 0x000fc400078e00c8 */
[----:B------:R-:W-:Y:S02]  /*a1c0*/  IMAD.MOV.U32 R198, RZ, RZ, R36 ;  /* 0x000000ffffc67224 */ /* 0x000fe400078e0024 */
[----:B------:R-:W-:Y:S02]  /*a1d0*/  IMAD.MOV.U32 R200, RZ, RZ, R38 ;  /* 0x000000ffffc87224 */ /* 0x000fe400078e0026 */
[----:B------:R-:W-:Y:S01]  /*a1e0*/  IMAD.MOV.U32 R36, RZ, RZ, R76 ;  /* 0x000000ffff247224 */ /* 0x000fe200078e004c */
[----:B-1----:R-:W-:Y:S01]  /*a1f0*/  LOP3.LUT R0, R10, 0xffff, RZ, 0xc0, !PT ;  /* 0x0000ffff0a007812 */ /* 0x002fe200078ec0ff */
[----:B------:R-:W-:Y:S01]  /*a200*/  IMAD.MOV.U32 R38, RZ, RZ, R170 ;  /* 0x000000ffff267224 */ /* 0x000fe200078e00aa */
[----:B------:R-:W-:Y:S02]  /*a210*/  PRMT R76, R9, 0x5410, R7 ;  /* 0x00005410094c7816 */ /* 0x000fe40000000007 */
[----:B------:R-:W-:Y:S01]  /*a220*/  SHF.R.U32.HI R0, RZ, 0x8, R0 ;  /* 0x00000008ff007819 */ /* 0x000fe20000011600 */
[----:B------:R-:W-:Y:S01]  /*a230*/  IMAD.MOV.U32 R170, RZ, RZ, R31 ;  /* 0x000000ffffaa7224 */ /* 0x000fe200078e001f */
[----:B------:R-:W-:-:S02]  /*a240*/  PRMT R9, R13, 0x7610, R9 ;  /* 0x000076100d097816 */ /* 0x000fc40000000009 */
[----:B------:R-:W-:Y:S02]  /*a250*/  LOP3.LUT R5, R10, 0xff, RZ, 0xc0, !PT ;  /* 0x000000ff0a057812 */ /* 0x000fe400078ec0ff */
[----:B------:R-:W-:Y:S01]  /*a260*/  LOP3.LUT R0, R0, 0xffff, RZ, 0xc0, !PT ;  /* 0x0000ffff00007812 */ /* 0x000fe200078ec0ff */
[----:B------:R-:W-:Y:S01]  /*a270*/  IMAD.MOV.U32 R14, RZ, RZ, R170 ;  /* 0x000000ffff0e7224 */ /* 0x000fe200078e00aa */
[----:B------:R-:W-:Y:S01]  /*a280*/  @!P0 PRMT R142, R9, 0x5410, RZ ;  /* 0x00005410098e8816 */ /* 0x000fe200000000ff */
[----:B------:R-:W-:Y:S01]  /*a290*/  IMAD R170, R4, 0x2, R169 ;  /* 0x0000000204aa7824 */ /* 0x000fe200078e02a9 */
[----:B------:R-:W-:Y:S01]  /*a2a0*/  ISETP.LE.U32.AND P0, PT, R5, UR13, PT ;  /* 0x0000000d05007c0c */ /* 0x000fe2000bf03070 */
[----:B------:R-:W-:Y:S01]  /*a2b0*/  IMAD.MOV.U32 R20, RZ, RZ, R19 ;  /* 0x000000ffff147224 */ /* 0x000fe200078e0013 */
[----:B------:R-:W-:Y:S01]  /*a2c0*/  ISETP.LE.U32.AND P2, PT, R0, UR13, PT ;  /* 0x0000000d00007c0c */ /* 0x000fe2000bf43070 */
[----:B------:R-:W-:Y:S01]  /*a2d0*/  IMAD.MOV.U32 R19, RZ, RZ, R120 ;  /* 0x000000ffff137224 */ /* 0x000fe200078e0078 */
[----:B------:R-:W-:Y:S01]  /*a2e0*/  SHF.R.U32.HI R0, RZ, 0x18, R10 ;  /* 0x00000018ff007819 */ /* 0x000fe2000001160a */
[----:B------:R-:W-:Y:S01]  /*a2f0*/  IMAD.MOV.U32 R25, RZ, RZ, R111 ;  /* 0x000000ffff197224 */ /* 0x000fe200078e006f */
[----:B------:R-:W-:Y:S01]  /*a300*/  F2FP.F16.F32.PACK_AB R5, R228, R227 ;  /* 0x000000e3e405723e */ /* 0x000fe200000000ff */
[----:B------:R-:W-:-:S02]  /*a310*/  IMAD.MOV.U32 R13, RZ, RZ, R42 ;  /* 0x000000ffff0d7224 */ /* 0x000fc400078e002a */
[----:B------:R-:W-:Y:S02]  /*a320*/  IMAD.MOV.U32 R15, RZ, RZ, R43 ;  /* 0x000000ffff0f7224 */ /* 0x000fe400078e002b */
[----:B------:R-:W-:Y:S02]  /*a330*/  IMAD.MOV.U32 R111, RZ, RZ, R41 ;  /* 0x000000ffff6f7224 */ /* 0x000fe400078e0029 */
[----:B------:R-:W-:Y:S01]  /*a340*/  IMAD.MOV.U32 R120, RZ, RZ, R40 ;  /* 0x000000ffff787224 */ /* 0x000fe200078e0028 */
[----:B------:R-:W-:Y:S01]  /*a350*/  ISETP.LE.U32.AND P3, PT, R0, UR13, PT ;  /* 0x0000000d00007c0c */ /* 0x000fe2000bf63070 */
[----:B------:R-:W1:Y:S01]  /*a360*/  LDSM.16.MT88.4 R40, [R170+0x6000] ;  /* 0x00600000aa28783b */ /* 0x000e620000004200 */
[----:B------:R-:W-:Y:S02]  /*a370*/  SHF.R.U32.HI R0, RZ, 0x10, R10 ;  /* 0x00000010ff007819 */ /* 0x000fe4000001160a */
[----:B------:R-:W-:Y:S02]  /*a380*/  PRMT R73, R5, 0x7610, R73 ;  /* 0x0000761005497816 */ /* 0x000fe40000000049 */
[----:B------:R-:W-:-:S04]  /*a390*/  LOP3.LUT R0, R0, 0xff, RZ, 0xc0, !PT ;  /* 0x000000ff00007812 */ /* 0x000fc800078ec0ff */
[----:B------:R-:W-:Y:S02]  /*a3a0*/  ISETP.LE.U32.AND P1, PT, R0, UR13, PT ;  /* 0x0000000d00007c0c */ /* 0x000fe4000bf23070 */
[----:B------:R-:W-:Y:S02]  /*a3b0*/  SHF.R.U32.HI R0, RZ, 0x8, R26 ;  /* 0x00000008ff007819 */ /* 0x000fe4000001161a */
[----:B------:R-:W-:Y:S02]  /*a3c0*/  PRMT R72, R5, 0x7632, R72 ;  /* 0x0000763205487816 */ /* 0x000fe40000000048 */
[----:B------:R-:W-:Y:S02]  /*a3d0*/  LOP3.LUT R0, R0, 0xffff, RZ, 0xc0, !PT ;  /* 0x0000ffff00007812 */ /* 0x000fe400078ec0ff */
[----:B------:R-:W-:Y:S01]  /*a3e0*/  PRMT R31, R73, 0x5410, R72 ;  /* 0x00005410491f7816 */ /* 0x000fe20000000048 */
[----:B------:R-:W-:Y:S01]  /*a3f0*/  FFMA.FTZ R18, R36, UR43, -R17 ;  /* 0x0000002b24127c23 */ /* 0x000fe20008010811 */
[----:B------:R-:W-:-:S02]  /*a400*/  IMAD.MOV.U32 R21, RZ, RZ, R38 ;  /* 0x000000ffff157224 */ /* 0x000fc400078e0026 */
[----:B------:R-:W-:Y:S02]  /*a410*/  FFMA.FTZ R17, R37, UR43, -R17 ;  /* 0x0000002b25117c23 */ /* 0x000fe40008010811 */
[----:B------:R-:W3:Y:S01]  /*a420*/  LDSM.16.MT88.4 R36, [R170+0x6800] ;  /* 0x00680000aa24783b */ /* 0x000ee20000004200 */
[----:B------:R-:W-:Y:S01]  /*a430*/  SHF.R.U32.HI R9, RZ, 0x18, R12 ;  /* 0x00000018ff097819 */ /* 0x000fe2000001160c */
[----:B------:R-:W-:Y:S01]  /*a440*/  FFMA.FTZ R19, R19, UR43, -R16 ;  /* 0x0000002b13137c23 */ /* 0x000fe20008010810 */
[----:B------:R-:W-:Y:S02]  /*a450*/  IMAD.MOV.U32 R23, RZ, RZ, R127 ;  /* 0x000000ffff177224 */ /* 0x000fe400078e007f */
[----:B------:R-:W-:Y:S02]  /*a460*/  IMAD.MOV.U32 R22, RZ, RZ, R126 ;  /* 0x000000ffff167224 */ /* 0x000fe400078e007e */
[----:B--2---:R-:W-:-:S05]  /*a470*/  @!P0 HADD2 R8, -R73.H0_H0, -RZ.H0_H0 ;  /* 0xa00000ff49088230 */ /* 0x004fca0000000900 */
[----:B------:R-:W-:-:S04]  /*a480*/  PRMT R7, R8, 0x7610, R7 ;  /* 0x0000761008077816 */ /* 0x000fc80000000007 */
[----:B------:R-:W-:Y:S02]  /*a490*/  @!P0 PRMT R73, R7, 0x5410, RZ ;  /* 0x0000541007498816 */ /* 0x000fe400000000ff */
[----:B------:R-:W-:Y:S02]  /*a4a0*/  ISETP.LE.U32.AND P0, PT, R0, UR13, PT ;  /* 0x0000000d00007c0c */ /* 0x000fe4000bf03070 */
[----:B------:R-:W-:Y:S01]  /*a4b0*/  LOP3.LUT R0, R12, 0xffff, RZ, 0xc0, !PT ;  /* 0x0000ffff0c007812 */ /* 0x000fe200078ec0ff */
[----:B----4-:R-:W-:-:S03]  /*a4c0*/  @!P2 HADD2 R6, -R72.H0_H0, -RZ.H0_H0 ;  /* 0xa00000ff4806a230 */ /* 0x010fc60000000900 */
[----:B------:R-:W-:Y:S02]  /*a4d0*/  SHF.R.U32.HI R4, RZ, 0x8, R0 ;  /* 0x00000008ff047819 */ /* 0x000fe40000011600 */
[----:B------:R-:W-:Y:S02]  /*a4e0*/  LOP3.LUT R0, R12, 0xff, RZ, 0xc0, !PT ;  /* 0x000000ff0c007812 */ /* 0x000fe400078ec0ff */
[----:B------:R-:W-:Y:S02]  /*a4f0*/  PRMT R5, R6, 0x7610, R5 ;  /* 0x0000761006057816 */ /* 0x000fe40000000005 */
[----:B------:R-:W-:Y:S02]  /*a500*/  PRMT R27, R0, 0x5410, R4 ;  /* 0x00005410001b7816 */ /* 0x000fe40000000004 */
[----:B------:R-:W-:Y:S02]  /*a510*/  SHF.R.U32.HI R4, RZ, 0x10, R12 ;  /* 0x00000010ff047819 */ /* 0x000fe4000001160c */
[----:B------:R-:W-:-:S02]  /*a520*/  LOP3.LUT R0, R11, 0xffff, RZ, 0xc0, !PT ;  /* 0x0000ffff0b007812 */ /* 0x000fc400078ec0ff */
[----:B------:R-:W-:Y:S02]  /*a530*/  @!P2 PRMT R72, R5, 0x5410, RZ ;  /* 0x000054100548a816 */ /* 0x000fe400000000ff */
[--C-:B------:R-:W-:Y:S02]  /*a540*/  SHF.R.U32.HI R5, RZ, 0x10, R11.reuse ;  /* 0x00000010ff057819 */ /* 0x100fe4000001160b */
[----:B------:R-:W-:Y:S02]  /*a550*/  LOP3.LUT R6, R4, 0xff, RZ, 0xc0, !PT ;  /* 0x000000ff04067812 */ /* 0x000fe400078ec0ff */
[----:B------:R-:W-:Y:S02]  /*a560*/  LOP3.LUT R8, R11, 0xff, RZ, 0xc0, !PT ;  /* 0x000000ff0b087812 */ /* 0x000fe400078ec0ff */
[----:B------:R-:W-:Y:S02]  /*a570*/  SHF.R.U32.HI R4, RZ, 0x8, R0 ;  /* 0x00000008ff047819 */ /* 0x000fe40000011600 */
[----:B------:R-:W-:-:S02]  /*a580*/  SHF.R.U32.HI R7, RZ, 0x18, R11 ;  /* 0x00000018ff077819 */ /* 0x000fc4000001160b */
[----:B------:R-:W-:Y:S02]  /*a590*/  LOP3.LUT R0, R5, 0xff, RZ, 0xc0, !PT ;  /* 0x000000ff05007812 */ /* 0x000fe400078ec0ff */
[----:B------:R-:W-:Y:S02]  /*a5a0*/  PRMT R28, R6, 0x5410, R9 ;  /* 0x00005410061c7816 */ /* 0x000fe40000000009 */
[----:B------:R-:W-:Y:S02]  /*a5b0*/  PRMT R30, R8, 0x5410, R4 ;  /* 0x00005410081e7816 */ /* 0x000fe40000000004 */
[----:B-1----:R-:W-:Y:S01]  /*a5c0*/  HMMA.16816.F32 R8, R52, R40, RZ ;  /* 0x000000283408723c */ /* 0x002fe200000018ff */
[----:B------:R-:W-:-:S05]  /*a5d0*/  PRMT R29, R0, 0x5410, R7 ;  /* 0x00005410001d7816 */ /* 0x000fca0000000007 */
[----:B------:R-:W-:Y:S01]  /*a5e0*/  HMMA.16816.F32 R4, R48, R40, RZ ;  /* 0x000000283004723c */ /* 0x000fe200000018ff */
[--C-:B------:R-:W-:Y:S01]  /*a5f0*/  FFMA.FTZ R0, R14, UR43, -R16.reuse ;  /* 0x0000002b0e007c23 */ /* 0x100fe20008010810 */
[--C-:B------:R-:W-:Y:S01]  /*a600*/  FFMA.FTZ R12, R21, UR43, -R16.reuse ;  /* 0x0000002b150c7c23 */ /* 0x100fe20008010810 */
[----:B------:R-:W-:Y:S01]  /*a610*/  FADD.FTZ R14, R114, R113 ;  /* 0x00000071720e7221 */ /* 0x000fe20000010000 */
[----:B------:R-:W-:Y:S01]  /*a620*/  FFMA.FTZ R16, R15, UR43, -R16 ;  /* 0x0000002b0f107c23 */ /* 0x000fe20008010810 */
[----:B------:R-:W-:Y:S02]  /*a630*/  IMAD.MOV.U32 R114, RZ, RZ, R125 ;  /* 0x000000ffff727224 */ /* 0x000fe400078e007d */
[----:B------:R-:W-:Y:S01]  /*a640*/  FADD.FTZ R15, R96, R95 ;  /* 0x0000005f600f7221 */ /* 0x000fe20000010000 */
[----:B------:R-:W-:Y:S02]  /*a650*/  IMAD.MOV.U32 R113, RZ, RZ, R124 ;  /* 0x000000ffff717224 */ /* 0x000fe400078e007c */
[----:B------:R-:W-:-:S08]  /*a660*/  IMAD.MOV.U32 R96, RZ, RZ, R123 ;  /* 0x000000ffff607224 */ /* 0x000fd000078e007b */
[----:B---3--:R-:W-:Y:S07]  /*a670*/  HMMA.16816.F32 R124, R56, R36, R8 ;  /* 0x00000024387c723c */ /* 0x008fee0000001808 */
[----:B------:R-:W-:Y:S02]  /*a680*/  IMAD.MOV.U32 R11, RZ, RZ, R120 ;  /* 0x000000ffff0b7224 */ /* 0x000fe400078e0078 */
[----:B------:R-:W-:Y:S02]  /*a690*/  IMAD.MOV.U32 R10, RZ, RZ, R121 ;  /* 0x000000ffff0a7224 */ /* 0x000fe400078e0079 */
[----:B------:R-:W-:-:S02]  /*a6a0*/  IMAD.MOV.U32 R9, RZ, RZ, R122 ;  /* 0x000000ffff097224 */ /* 0x000fc400078e007a */
[----:B------:R-:W-:Y:S07]  /*a6b0*/  HMMA.16816.F32 R120, R44, R36, R4 ;  /* 0x000000242c78723c */ /* 0x000fee0000001804 */
[----:B------:R-:W-:Y:S02]  /*a6c0*/  IMAD.MOV.U32 R36, RZ, RZ, R201 ;  /* 0x000000ffff247224 */ /* 0x000fe400078e00c9 */
[----:B------:R1:W-:Y:S02]  /*a6d0*/  MUFU.EX2 R201, R0 ;  /* 0x0000000000c97308 */ /* 0x0003e40000000800 */
[----:B-1----:R-:W-:-:S02]  /*a6e0*/  FADD.FTZ R0, R94, R92 ;  /* 0x0000005c5e007221 */ /* 0x002fc40000010000 */
[----:B------:R1:W2:Y:S04]  /*a6f0*/  LDL.LU.S16 R94, [R1+0x110] ;  /* 0x00011000015e7983 */ /* 0x0002a80000300600 */
[----:B------:R1:W3:Y:S01]  /*a700*/  LDL.LU.S16 R26, [R1+0x10c] ;  /* 0x00010c00011a7983 */ /* 0x0002e20000300600 */
[----:B------:R-:W-:Y:S02]  /*a710*/  IMAD.MOV.U32 R24, RZ, RZ, R203 ;  /* 0x000000ffff187224 */ /* 0x000fe400078e00cb */
[----:B------:R-:W4:Y:S01]  /*a720*/  MUFU.EX2 R203, R12 ;  /* 0x0000000c00cb7308 */ /* 0x000f220000000800 */
[----:B------:R-:W-:Y:S01]  /*a730*/  FADD.FTZ R7, R112, R15 ;  /* 0x0000000f70077221 */ /* 0x000fe20000010000 */
[----:B------:R-:W-:-:S03]  /*a740*/  FADD.FTZ R6, R103, R0 ;  /* 0x0000000067067221 */ /* 0x000fc60000010000 */
[----:B------:R-:W-:-:S04]  /*a750*/  FADD.FTZ R0, R105, R7 ;  /* 0x0000000769007221 */ /* 0x000fc80000010000 */
[----:B------:R-:W-:Y:S01]  /*a760*/  FADD.FTZ R238, R97, R0 ;  /* 0x0000000061ee7221 */ /* 0x000fe20000010000 */
[----:B----4-:R-:W-:-:S04]  /*a770*/  F2FP.F16.F32.PACK_AB R0, R201, R203 ;  /* 0x000000cbc900723e */ /* 0x010fc800000000ff */
[C---:B------:R-:W-:Y:S02]  /*a780*/  PRMT R64, R0.reuse, 0x7632, R64 ;  /* 0x0000763200407816 */ /* 0x040fe40000000040 */
[----:B------:R-:W-:-:S03]  /*a790*/  PRMT R65, R0, 0x7610, R65 ;  /* 0x0000761000417816 */ /* 0x000fc60000000041 */
[----:B---3--:R-:W-:-:S05]  /*a7a0*/  @!P3 HADD2 R26, -R64.H0_H0, -RZ.H0_H0 ;  /* 0xa00000ff401ab230 */ /* 0x008fca0000000900 */
[----:B------:R-:W-:Y:S02]  /*a7b0*/  PRMT R7, R26, 0x7610, R7 ;  /* 0x000076101a077816 */ /* 0x000fe40000000007 */
[----:B------:R-:W-:Y:S02]  /*a7c0*/  PRMT R26, R65, 0x5410, R64 ;  /* 0x00005410411a7816 */ /* 0x000fe40000000040 */
[----:B------:R-:W-:Y:S02]  /*a7d0*/  @!P3 PRMT R64, R7, 0x5410, RZ ;  /* 0x000054100740b816 */ /* 0x000fe400000000ff */
[----:B------:R1:W3:Y:S01]  /*a7e0*/  LDL.LU.S16 R7, [R1+0x114] ;  /* 0x0001140001077983 */ /* 0x0002e20000300600 */
[----:B------:R-:W-:Y:S02]  /*a7f0*/  IMAD.MOV.U32 R37, RZ, RZ, R200 ;  /* 0x000000ffff257224 */ /* 0x000fe400078e00c8 */
[----:B------:R-:W-:Y:S01]  /*a800*/  IMAD.MOV.U32 R95, RZ, RZ, R199 ;  /* 0x000000ffff5f7224 */ /* 0x000fe200078e00c7 */
[----:B------:R-:W-:Y:S08]  /*a810*/  MUFU.EX2 R200, R18 ;  /* 0x0000001200c87308 */ /* 0x000ff00000000800 */
[----:B------:R-:W4:Y:S01]  /*a820*/  MUFU.EX2 R199, R17 ;  /* 0x0000001100c77308 */ /* 0x000f220000000800 */
[----:B------:R-:W-:-:S02]  /*a830*/  IMAD.MOV.U32 R92, RZ, RZ, R197 ;  /* 0x000000ffff5c7224 */ /* 0x000fc400078e00c5 */
[----:B------:R-:W-:-:S05]  /*a840*/  IMAD.MOV.U32 R12, RZ, RZ, R198 ;  /* 0x000000ffff0c7224 */ /* 0x000fca00078e00c6 */
[----:B------:R-:W-:Y:S01]  /*a850*/  MUFU.EX2 R198, R19 ;  /* 0x0000001300c67308 */ /* 0x000fe20000000800 */
[----:B------:R-:W-:Y:S02]  /*a860*/  IMAD.MOV.U32 R21, RZ, RZ, R20 ;  /* 0x000000ffff157224 */ /* 0x000fe400078e0014 */
[----:B------:R-:W-:-:S05]  /*a870*/  IMAD.MOV.U32 R20, RZ, RZ, R13 ;  /* 0x000000ffff147224 */ /* 0x000fca00078e000d */
[----:B------:R-:W2:Y:S01]  /*a880*/  MUFU.EX2 R197, R16 ;  /* 0x0000001000c57308 */ /* 0x000ea20000000800 */
[----:B----4-:R-:W-:Y:S01]  /*a890*/  F2FP.F16.F32.PACK_AB R0, R199, R200 ;  /* 0x000000c8c700723e */ /* 0x010fe200000000ff */
[----:B------:R-:W-:-:S03]  /*a8a0*/  FADD.FTZ R13, R131, R128 ;  /* 0x00000080830d7221 */ /* 0x000fc60000010000 */
[----:B------:R-:W-:Y:S01]  /*a8b0*/  PRMT R61, R0, 0x7610, R61 ;  /* 0x00007610003d7816 */ /* 0x000fe2000000003d */
[----:B------:R-:W-:Y:S01]  /*a8c0*/  FADD.FTZ R5, R134, R13 ;  /* 0x0000000d86057221 */ /* 0x000fe20000010000 */
[----:B------:R-:W-:-:S03]  /*a8d0*/  PRMT R60, R0, 0x7632, R60 ;  /* 0x00007632003c7816 */ /* 0x000fc6000000003c */
[----:B------:R-:W-:Y:S01]  /*a8e0*/  FADD.FTZ R8, R133, R5 ;  /* 0x0000000585087221 */ /* 0x000fe20000010000 */
[----:B------:R-:W-:Y:S01]  /*a8f0*/  FADD.FTZ R5, R102, R6 ;  /* 0x0000000666057221 */ /* 0x000fe20000010000 */
[----:B------:R-:W-:Y:S02]  /*a900*/  IMAD.MOV.U32 R13, RZ, RZ, R10 ;  /* 0x000000ffff0d7224 */ /* 0x000fe400078e000a */
[----:B------:R-:W-:Y:S01]  /*a910*/  IMAD.MOV.U32 R10, RZ, RZ, R24 ;  /* 0x000000ffff0a7224 */ /* 0x000fe200078e0018 */
[----:B--2---:R-:W-:Y:S02]  /*a920*/  F2FP.F16.F32.PACK_AB R0, R197, R198 ;  /* 0x000000c6c500723e */ /* 0x004fe400000000ff */
[----:B------:R-:W-:Y:S02]  /*a930*/  PRMT R24, R61, 0x5410, R60 ;  /* 0x000054103d187816 */ /* 0x000fe4000000003c */
[C---:B------:R-:W-:Y:S02]  /*a940*/  PRMT R41, R0.reuse, 0x7610, R41 ;  /* 0x0000761000297816 */ /* 0x040fe40000000029 */
[----:B------:R-:W-:Y:S01]  /*a950*/  PRMT R40, R0, 0x7632, R40 ;  /* 0x0000763200287816 */ /* 0x000fe20000000028 */
[----:B---3--:R-:W-:-:S05]  /*a960*/  @!P6 HADD2 R7, -R61.H0_H0, -RZ.H0_H0 ;  /* 0xa00000ff3d07e230 */ /* 0x008fca0000000900 */
[----:B------:R-:W-:-:S04]  /*a970*/  PRMT R6, R7, 0x7610, R6 ;  /* 0x0000761007067816 */ /* 0x000fc80000000006 */
[----:B------:R-:W-:Y:S02]  /*a980*/  @!P6 PRMT R61, R6, 0x5410, RZ ;  /* 0x00005410063de816 */ /* 0x000fe400000000ff */
[----:B------:R1:W2:Y:S04]  /*a990*/  LDL.LU.S16 R6, [R1+0x11c] ;  /* 0x00011c0001067983 */ /* 0x0002a80000300600 */
[----:B------:R1:W3:Y:S01]  /*a9a0*/  LDL.LU.S16 R0, [R1+0x118] ;  /* 0x0001180001007983 */ /* 0x0002e20000300600 */
[----:B------:R-:W-:Y:S02]  /*a9b0*/  @!P1 HADD2 R94, -R65.H0_H0, -RZ.H0_H0 ;  /* 0xa00000ff415e9230 */ /* 0x000fe40000000900 */
[----:B------:R-:W-:Y:S02]  /*a9c0*/  IMAD.MOV.U32 R131, RZ, RZ, R119 ;  /* 0x000000ffff837224 */ /* 0x000fe400078e0077 */
[----:B------:R-:W-:-:S02]  /*a9d0*/  IMAD.MOV.U32 R119, RZ, RZ, R141 ;  /* 0x000000ffff777224 */ /* 0x000fc400078e008d */
[--C-:B------:R-:W-:Y:S01]  /*a9e0*/  FADD.FTZ R141, R132, R8.reuse ;  /* 0x00000008848d7221 */ /* 0x100fe20000010000 */
[----:B------:R-:W-:Y:S01]  /*a9f0*/  PRMT R8, R94, 0x7610, R8 ;  /* 0x000076105e087816 */ /* 0x000fe20000000008 */
[----:B------:R-:W-:Y:S02]  /*aa00*/  IMAD.MOV.U32 R94, RZ, RZ, R11 ;  /* 0x000000ffff5e7224 */ /* 0x000fe400078e000b */
[----:B------:R-:W-:Y:S02]  /*aa10*/  IMAD.MOV.U32 R11, RZ, RZ, R171 ;  /* 0x000000ffff0b7224 */ /* 0x000fe400078e00ab */
[----:B------:R-:W-:Y:S02]  /*aa20*/  IMAD R171, R3, 0x2, R170 ;  /* 0x0000000203ab7824 */ /* 0x000fe400078e02aa */
[----:B------:R-:W-:Y:S01]  /*aa30*/  FADD.FTZ R4, R117, R14 ;  /* 0x0000000e75047221 */ /* 0x000fe20000010000 */
[----:B------:R-:W-:Y:S02]  /*aa40*/  IMAD.MOV.U32 R134, RZ, RZ, R92 ;  /* 0x000000ffff867224 */ /* 0x000fe400078e005c */
[----:B------:R-:W-:Y:S01]  /*aa50*/  IMAD.MOV.U32 R15, RZ, RZ, R36 ;  /* 0x000000ffff0f7224 */ /* 0x000fe200078e0024 */
[----:B------:R-:W-:Y:S01]  /*aa60*/  LDSM.16.MT88.4 R16, [R171+0x6800] ;  /* 0x00680000ab10783b */ /* 0x000fe20000004200 */
        /* <DEDUP_REMOVED lines=8> */
[----:B------:R-:W4:Y:S01]  /*aaf0*/  LDSM.16.MT88.4 R20, [R171+0x6000] ;  /* 0x00600000ab14783b */ /* 0x000f220000004200 */
[----:B------:R-:W-:Y:S02]  /*ab00*/  IMAD.MOV.U32 R112, RZ, RZ, R15 ;  /* 0x000000ffff707224 */ /* 0x000fe400078e000f */
[----:B------:R-:W-:Y:S02]  /*ab10*/  IMAD.MOV.U32 R15, RZ, RZ, R117 ;  /* 0x000000ffff0f7224 */ /* 0x000fe400078e0075 */
[----:B------:R-:W-:Y:S02]  /*ab20*/  IMAD.MOV.U32 R117, RZ, RZ, R14 ;  /* 0x000000ffff757224 */ /* 0x000fe400078e000e */
[----:B------:R-:W-:Y:S01]  /*ab30*/  FADD.FTZ R4, R116, R4 ;  /* 0x0000000474047221 */ /* 0x000fe20000010000 */
[----:B------:R-:W-:-:S02]  /*ab40*/  IMAD.MOV.U32 R14, RZ, RZ, R13 ;  /* 0x000000ffff0e7224 */ /* 0x000fc400078e000d */
[----:B------:R-:W-:Y:S02]  /*ab50*/  IMAD.MOV.U32 R13, RZ, RZ, R94 ;  /* 0x000000ffff0d7224 */ /* 0x000fe400078e005e */
[----:B------:R-:W-:Y:S02]  /*ab60*/  IMAD.MOV.U32 R94, RZ, RZ, R92 ;  /* 0x000000ffff5e7224 */ /* 0x000fe400078e005c */
[----:B------:R-:W-:Y:S02]  /*ab70*/  IMAD.MOV.U32 R92, RZ, RZ, R36 ;  /* 0x000000ffff5c7224 */ /* 0x000fe400078e0024 */
[----:B------:R-:W-:Y:S02]  /*ab80*/  @!P0 HADD2 R3, -R60.H0_H0, -RZ.H0_H0 ;  /* 0xa00000ff3c038230 */ /* 0x000fe40000000900 */
[----:B------:R-:W-:Y:S02]  /*ab90*/  IMAD.MOV.U32 R128, RZ, RZ, R140 ;  /* 0x000000ffff807224 */ /* 0x000fe400078e008c */
[----:B------:R-:W-:Y:S01]  /*aba0*/  FADD.FTZ R140, R115, R4 ;  /* 0x00000004738c7221 */ /* 0x000fe20000010000 */
[----:B------:R-:W-:-:S02]  /*abb0*/  IMAD.MOV.U32 R36, RZ, RZ, R37 ;  /* 0x000000ffff247224 */ /* 0x000fc400078e0025 */
[----:B------:R-:W-:Y:S02]  /*abc0*/  IMAD.MOV.U32 R37, RZ, RZ, R9 ;  /* 0x000000ffff257224 */ /* 0x000fe400078e0009 */
[----:B------:R-:W-:Y:S02]  /*abd0*/  IMAD.MOV.U32 R9, RZ, RZ, R10 ;  /* 0x000000ffff097224 */ /* 0x000fe400078e000a */
[----:B------:R-:W-:Y:S02]  /*abe0*/  IMAD.MOV.U32 R10, RZ, RZ, R11 ;  /* 0x000000ffff0a7224 */ /* 0x000fe400078e000b */
[----:B------:R-:W-:Y:S01]  /*abf0*/  IMAD.MOV.U32 R11, RZ, RZ, R25 ;  /* 0x000000ffff0b7224 */ /* 0x000fe200078e0019 */
[----:B------:R-:W-:Y:S01]  /*ac00*/  PRMT R25, R41, 0x5410, R40 ;  /* 0x0000541029197816 */ /* 0x000fe20000000028 */
[----:B------:R-:W-:Y:S01]  /*ac10*/  IMAD.MOV.U32 R102, RZ, RZ, R117 ;  /* 0x000000ffff667224 */ /* 0x000fe200078e0075 */
[----:B------:R-:W-:Y:S01]  /*ac20*/  @!P0 PRMT R60, R3, 0x5410, RZ ;  /* 0x00005410033c8816 */ /* 0x000fe200000000ff */
[----:B------:R-:W-:-:S02]  /*ac30*/  IMAD.MOV.U32 R117, RZ, RZ, R94 ;  /* 0x000000ffff757224 */ /* 0x000fc400078e005e */
[----:B------:R-:W-:Y:S01]  /*ac40*/  FADD.FTZ R237, R93, R5 ;  /* 0x000000055ded7221 */ /* 0x000fe20000010000 */
[----:B------:R-:W-:Y:S01]  /*ac50*/  HSET2.LE.AND R3, R86, R2, PT ;  /* 0x0000000256037233 */ /* 0x000fe20003803000 */
[----:B------:R-:W-:Y:S02]  /*ac60*/  IMAD.MOV.U32 R94, RZ, RZ, R37 ;  /* 0x000000ffff5e7224 */ /* 0x000fe400078e0025 */
[----:B------:R-:W-:Y:S02]  /*ac70*/  IMAD.MOV.U32 R93, RZ, RZ, R14 ;  /* 0x000000ffff5d7224 */ /* 0x000fe400078e000e */
[----:B------:R-:W-:Y:S02]  /*ac80*/  IMAD.MOV.U32 R37, RZ, RZ, R11 ;  /* 0x000000ffff257224 */ /* 0x000fe400078e000b */
[----:B------:R-:W-:Y:S01]  /*ac90*/  IMAD.MOV.U32 R14, RZ, RZ, R92 ;  /* 0x000000ffff0e7224 */ /* 0x000fe200078e005c */
[----:B------:R-:W-:Y:S01]  /*aca0*/  LOP3.LUT R11, R3, R98, RZ, 0xc0, !PT ;  /* 0x00000062030b7212 */ /* 0x000fe200078ec0ff */
[----:B------:R-:W-:-:S02]  /*acb0*/  IMAD.MOV.U32 R103, RZ, RZ, R37 ;  /* 0x000000ffff677224 */ /* 0x000fc400078e0025 */
[----:B------:R-:W-:Y:S02]  /*acc0*/  IMAD.MOV.U32 R132, RZ, RZ, R15 ;  /* 0x000000ffff847224 */ /* 0x000fe400078e000f */
[----:B------:R-:W-:Y:S02]  /*acd0*/  IMAD.MOV.U32 R98, RZ, RZ, R14 ;  /* 0x000000ffff627224 */ /* 0x000fe400078e000e */
[----:B------:R-:W-:Y:S01]  /*ace0*/  IMAD.MOV.U32 R37, RZ, RZ, R12 ;  /* 0x000000ffff257224 */ /* 0x000fe200078e000c */
[----:B------:R-:W-:Y:S01]  /*acf0*/  @!P1 PRMT R65, R8, 0x5410, RZ ;  /* 0x0000541008419816 */ /* 0x000fe200000000ff */
[----:B------:R-:W-:Y:S01]  /*ad00*/  IMAD.MOV.U32 R92, RZ, RZ, R9 ;  /* 0x000000ffff5c7224 */ /* 0x000fe200078e0009 */
[----:B------:R-:W-:Y:S01]  /*ad10*/  HSET2.LE.AND R3, R77, R2, PT ;  /* 0x000000024d037233 */ /* 0x000fe20003803000 */
[----:B------:R-:W-:Y:S02]  /*ad20*/  IMAD.MOV.U32 R133, RZ, RZ, R112 ;  /* 0x000000ffff857224 */ /* 0x000fe400078e0070 */
[----:B------:R-:W-:-:S02]  /*ad30*/  IMAD.MOV.U32 R105, RZ, RZ, R94 ;  /* 0x000000ffff697224 */ /* 0x000fc400078e005e */
[----:B------:R-:W-:Y:S02]  /*ad40*/  IMAD.MOV.U32 R112, RZ, RZ, R92 ;  /* 0x000000ffff707224 */ /* 0x000fe400078e005c */
[----:B------:R-:W-:Y:S01]  /*ad50*/  IMAD.MOV.U32 R94, RZ, RZ, R95 ;  /* 0x000000ffff5e7224 */ /* 0x000fe200078e005f */
[----:B------:R-:W-:Y:S01]  /*ad60*/  LOP3.LUT R9, R3, R107, RZ, 0xc0, !PT ;  /* 0x0000006b03097212 */ /* 0x000fe200078ec0ff */
[----:B------:R-:W-:Y:S02]  /*ad70*/  IMAD.MOV.U32 R97, RZ, RZ, R117 ;  /* 0x000000ffff617224 */ /* 0x000fe400078e0075 */
[----:B------:R-:W-:Y:S02]  /*ad80*/  IMAD.MOV.U32 R92, RZ, RZ, R118 ;  /* 0x000000ffff5c7224 */ /* 0x000fe400078e0076 */
[----:B------:R-:W-:Y:S01]  /*ad90*/  IMAD.MOV.U32 R95, RZ, RZ, R111 ;  /* 0x000000ffff5f7224 */ /* 0x000fe200078e006f */
[----:B------:R-:W-:Y:S01]  /*ada0*/  HSET2.LE.AND R3, R78, R2, PT ;  /* 0x000000024e037233 */ /* 0x000fe20003803000 */
[----:B---3--:R-:W-:-:S02]  /*adb0*/  @!P5 HADD2 R0, -R40.H0_H0, -RZ.H0_H0 ;  /* 0xa00000ff2800d230 */ /* 0x008fc40000000900 */
[----:B--2---:R-:W-:-:S03]  /*adc0*/  @!P4 HADD2 R6, -R41.H0_H0, -RZ.H0_H0 ;  /* 0xa00000ff2906c230 */ /* 0x004fc60000000900 */
[----:B------:R-:W-:Y:S02]  /*add0*/  PRMT R4, R0, 0x7610, R4 ;  /* 0x0000761000047816 */ /* 0x000fe40000000004 */
[--C-:B------:R-:W-:Y:S02]  /*ade0*/  HSET2.LE.AND R0, R87, R2.reuse, PT ;  /* 0x0000000257007233 */ /* 0x100fe40003803000 */
[----:B------:R-:W-:Y:S01]  /*adf0*/  @!P5 PRMT R40, R4, 0x5410, RZ ;  /* 0x000054100428d816 */ /* 0x000fe200000000ff */
[----:B------:R-:W-:Y:S01]  /*ae00*/  IMAD.MOV.U32 R87, RZ, RZ, R13 ;  /* 0x000000ffff577224 */ /* 0x000fe200078e000d */
[----:B------:R-:W-:Y:S01]  /*ae10*/  HSET2.LE.AND R4, R27, R2, PT ;  /* 0x000000021b047233 */ /* 0x000fe20003803000 */
[----:B------:R-:W-:Y:S01]  /*ae20*/  IMAD.MOV.U32 R13, RZ, RZ, R36 ;  /* 0x000000ffff0d7224 */ /* 0x000fe200078e0024 */
[----:B------:R-:W-:Y:S01]  /*ae30*/  PRMT R5, R6, 0x7610, R5 ;  /* 0x0000761006057816 */ /* 0x000fe20000000005 */
[----:B------:R-:W-:Y:S01]  /*ae40*/  IMAD.MOV.U32 R36, RZ, RZ, R10 ;  /* 0x000000ffff247224 */ /* 0x000fe200078e000a */
[----:B------:R-:W-:-:S02]  /*ae50*/  LOP3.LUT R10, R0, R100, RZ, 0xc0, !PT ;  /* 0x00000064000a7212 */ /* 0x000fc400078ec0ff */
[----:B------:R-:W-:Y:S01]  /*ae60*/  LOP3.LUT R100, R4, R99, RZ, 0xc0, !PT ;  /* 0x0000006304647212 */ /* 0x000fe200078ec0ff */
[----:B------:R-:W-:Y:S01]  /*ae70*/  IMAD.MOV.U32 R99, RZ, RZ, R13 ;  /* 0x000000ffff637224 */ /* 0x000fe200078e000d */
[----:B------:R-:W-:Y:S01]  /*ae80*/  @!P4 PRMT R41, R5, 0x5410, RZ ;  /* 0x000054100529c816 */ /* 0x000fe200000000ff */
[-C--:B----4-:R-:W-:Y:S06]  /*ae90*/  HMMA.16816.F32 R12, R52, R20.reuse, RZ ;  /* 0x00000014340c723c */ /* 0x090fec00000018ff */
[----:B------:R-:W-:Y:S01]  /*aea0*/  HMMA.16816.F32 R4, R48, R20, RZ ;  /* 0x000000143004723c */ /* 0x000fe200000018ff */
[----:B------:R-:W-:Y:S01]  /*aeb0*/  HSET2.LE.AND R0, R79, R2, PT ;  /* 0x000000024f007233 */ /* 0x000fe20003803000 */
[----:B------:R-:W-:-:S04]  /*aec0*/  IMAD.MOV.U32 R115, RZ, RZ, R36 ;  /* 0x000000ffff737224 */ /* 0x000fc800078e0024 */
[----:B------:R-:W-:Y:S02]  /*aed0*/  LOP3.LUT R8, R0, R108, RZ, 0xc0, !PT ;  /* 0x0000006c00087212 */ /* 0x000fe400078ec0ff */
[--C-:B------:R-:W-:Y:S01]  /*aee0*/  HSET2.LE.AND R0, R28, R2.reuse, PT ;  /* 0x000000021c007233 */ /* 0x100fe20003803000 */
[----:B------:R-:W-:Y:S02]  /*aef0*/  IMAD.MOV.U32 R36, RZ, RZ, R119 ;  /* 0x000000ffff247224 */ /* 0x000fe400078e0077 */
[----:B------:R-:W-:Y:S02]  /*af00*/  IMAD.MOV.U32 R21, RZ, RZ, R110 ;  /* 0x000000ffff157224 */ /* 0x000fe400078e006e */
[----:B------:R-:W-:Y:S01]  /*af10*/  IMAD.MOV.U32 R20, RZ, RZ, R109 ;  /* 0x000000ffff147224 */ /* 0x000fe200078e006d */
[----:B------:R-:W-:Y:S02]  /*af20*/  LOP3.LUT R101, R0, R101, RZ, 0xc0, !PT ;  /* 0x0000006500657212 */ /* 0x000fe400078ec0ff */
[----:B------:R-:W-:-:S02]  /*af30*/  HSET2.LE.AND R0, R80, R2, PT ;  /* 0x0000000250007233 */ /* 0x000fc40003803000 */
[-C--:B------:R-:W-:Y:S06]  /*af40*/  HMMA.16816.F32 R116, R56, R16.reuse, R12 ;  /* 0x000000103874723c */ /* 0x080fec000000180c */
[----:B------:R-:W-:Y:S01]  /*af50*/  HMMA.16816.F32 R108, R44, R16, R4 ;  /* 0x000000102c6c723c */ /* 0x000fe20000001804 */
[--C-:B------:R-:W-:Y:S02]  /*af60*/  HSET2.LE.AND R13, R34, R2.reuse, PT ;  /* 0x00000002220d7233 */ /* 0x100fe40003803000 */
[--C-:B------:R-:W-:Y:S02]  /*af70*/  HSET2.LE.AND R14, R32, R2.reuse, PT ;  /* 0x00000002200e7233 */ /* 0x100fe40003803000 */
[----:B------:R-:W-:-:S02]  /*af80*/  HSET2.LE.AND R12, R30, R2, PT ;  /* 0x000000021e0c7233 */ /* 0x000fc40003803000 */
[--C-:B------:R-:W-:Y:S02]  /*af90*/  HSET2.LE.AND R6, R84, R2.reuse, PT ;  /* 0x0000000254067233 */ /* 0x100fe40003803000 */
[--C-:B------:R-:W-:Y:S02]  /*afa0*/  HSET2.LE.AND R7, R81, R2.reuse, PT ;  /* 0x0000000251077233 */ /* 0x100fe40003803000 */
[--C-:B------:R-:W-:Y:S02]  /*afb0*/  HSET2.LE.AND R4, R76, R2.reuse, PT ;  /* 0x000000024c047233 */ /* 0x100fe40003803000 */
[--C-:B------:R-:W-:Y:S02]  /*afc0*/  HSET2.LE.AND R5, R35, R2.reuse, PT ;  /* 0x0000000223057233 */ /* 0x100fe40003803000 */
[----:B------:R-:W-:Y:S02]  /*afd0*/  HSET2.LE.AND R2, R29, R2, PT ;  /* 0x000000021d027233 */ /* 0x000fe40003803000 */
[----:B------:R-:W-:-:S02]  /*afe0*/  LOP3.LUT R7, R7, R33, RZ, 0xc0, !PT ;  /* 0x0000002107077212 */ /* 0x000fc400078ec0ff */
[----:B------:R-:W-:Y:S01]  /*aff0*/  LOP3.LUT R76, R12, R31, RZ, 0xc0, !PT ;  /* 0x0000001f0c4c7212 */ /* 0x000fe200078ec0ff */
[C---:B------:R-:W-:Y:S01]  /*b000*/  HMMA.16816.F32 R32, R48.reuse, R90, RZ ;  /* 0x0000005a3020723c */ /* 0x040fe200000018ff */
[----:B------:R-:W-:Y:S02]  /*b010*/  LOP3.LUT R77, R2, R26, RZ, 0xc0, !PT ;  /* 0x0000001a024d7212 */ /* 0x000fe400078ec0ff */
[----:B------:R-:W-:Y:S02]  /*b020*/  LOP3.LUT R78, R13, R24, RZ, 0xc0, !PT ;  /* 0x000000180d4e7212 */ /* 0x000fe400078ec0ff */
[----:B------:R-:W-:Y:S01]  /*b030*/  LOP3.LUT R79, R14, R25, RZ, 0xc0, !PT ;  /* 0x000000190e4f7212 */ /* 0x000fe200078ec0ff */
[C---:B------:R-:W-:Y:S06]  /*b040*/  HMMA.16816.F32 R28, R48.reuse, R62, RZ ;  /* 0x0000003e301c723c */ /* 0x040fec00000018ff */
[C---:B------:R-:W-:Y:S06]  /*b050*/  HMMA.16816.F32 R24, R48.reuse, R42, RZ ;  /* 0x0000002a3018723c */ /* 0x040fec00000018ff */
[----:B------:R-:W-:Y:S01]  /*b060*/  HMMA.16816.F32 R12, R48, R22, RZ ;  /* 0x00000016300c723c */ /* 0x000fe200000018ff */
[----:B------:R-:W-:Y:S01]  /*b070*/  IMAD.MOV.U32 R81, RZ, RZ, R102 ;  /* 0x000000ffff517224 */ /* 0x000fe200078e0066 */
[----:B------:R-:W-:Y:S01]  /*b080*/  LOP3.LUT R102, R0, R106, RZ, 0xc0, !PT ;  /* 0x0000006a00667212 */ /* 0x000fe200078ec0ff */
        /* <DEDUP_REMOVED lines=9> */
[----:B------:R-:W-:Y:S01]  /*b120*/  HMMA.16816.F32 R104, R44, R82, R32 ;  /* 0x000000522c68723c */ /* 0x000fe20000001820 */
[----:B------:R-:W-:-:S02]  /*b130*/  IMAD.MOV.U32 R89, RZ, RZ, R92 ;  /* 0x000000ffff597224 */ /* 0x000fc400078e005c */
[----:B------:R-:W-:-:S03]  /*b140*/  IMAD.MOV.U32 R88, RZ, RZ, R95 ;  /* 0x000000ffff587224 */ /* 0x000fc600078e005f */
[C---:B------:R-:W-:Y:S06]  /*b150*/  HMMA.16816.F32 R92, R44.reuse, R66, R28 ;  /* 0x000000422c5c723c */ /* 0x040fec000000181c */
[C---:B------:R-:W-:Y:S06]  /*b160*/  HMMA.16816.F32 R84, R44.reuse, R38, R24 ;  /* 0x000000262c54723c */ /* 0x040fec0000001818 */
[----:B------:R-:W-:Y:S06]  /*b170*/  HMMA.16816.F32 R44, R44, R18, R12 ;  /* 0x000000122c2c723c */ /* 0x000fec000000180c */
[----:B------:R-:W-:Y:S01]  /*b180*/  HMMA.16816.F32 R12, R52, R90, RZ ;  /* 0x0000005a340c723c */ /* 0x000fe200000018ff */
[----:B------:R-:W-:-:S02]  /*b190*/  IMAD.MOV.U32 R50, RZ, RZ, R0 ;  /* 0x000000ffff327224 */ /* 0x000fc400078e0000 */
[----:B------:R-:W-:-:S03]  /*b1a0*/  IMAD.MOV.U32 R0, RZ, RZ, R20 ;  /* 0x000000ffff007224 */ /* 0x000fc600078e0014 */
[----:B------:R-:W-:-:S15]  /*b1b0*/  HMMA.16816.F32 R24, R52, R42, RZ ;  /* 0x0000002a3418723c */ /* 0x000fde00000018ff */
[----:B------:R-:W-:-:S03]  /*b1c0*/  NOP ;  /* 0x0000000000007918 */ /* 0x000fc60000000000 */
[----:B------:R-:W-:Y:S01]  /*b1d0*/  HMMA.16816.F32 R32, R56, R82, R12 ;  /* 0x000000523820723c */ /* 0x000fe2000000180c */
[----:B------:R-:W2:Y:S01]  /*b1e0*/  LDSM.16.MT88.4 R12, [R169+0x7000] ;  /* 0x00700000a90c783b */ /* 0x000ea20000004200 */
[----:B------:R-:W-:-:S04]  /*b1f0*/  IMAD.MOV.U32 R42, RZ, RZ, R21 ;  /* 0x000000ffff2a7224 */ /* 0x000fc800078e0015 */
[----:B------:R-:W-:Y:S01]  /*b200*/  HMMA.16816.F32 R20, R52, R22, RZ ;  /* 0x000000163414723c */ /* 0x000fe200000018ff */
[----:B------:R-:W-:-:S05]  /*b210*/  IMAD.MOV.U32 R43, RZ, RZ, R36 ;  /* 0x000000ffff2b7224 */ /* 0x000fca00078e0024 */
[----:B------:R-:W-:Y:S01]  /*b220*/  HMMA.16816.F32 R28, R52, R62, RZ ;  /* 0x0000003e341c723c */ /* 0x000fe200000018ff */
[----:B------:R-:W-:Y:S02]  /*b230*/  IMAD.MOV.U32 R51, RZ, RZ, R3 ;  /* 0x000000ffff337224 */ /* 0x000fe400078e0003 */
[----:B------:R-:W-:Y:S02]  /*b240*/  IMAD.MOV.U32 R3, RZ, RZ, R16 ;  /* 0x000000ffff037224 */ /* 0x000fe400078e0010 */
[----:B------:R-:W-:Y:S02]  /*b250*/  IMAD.MOV.U32 R2, RZ, RZ, R17 ;  /* 0x000000ffff027224 */ /* 0x000fe400078e0011 */
[----:B------:R-:W-:Y:S02]  /*b260*/  IMAD.MOV.U32 R55, RZ, RZ, R37 ;  /* 0x000000ffff377224 */ /* 0x000fe400078e0025 */
[C---:B------:R-:W-:Y:S09]  /*b270*/  HMMA.16816.F32 R36, R56.reuse, R38, R24 ;  /* 0x000000263824723c */ /* 0x040ff20000001818 */
[----:B------:R-:W-:Y:S01]  /*b280*/  HMMA.16816.F32 R24, R56, R18, R20 ;  /* 0x000000123818723c */ /* 0x000fe20000001814 */
[----:B------:R-:W3:Y:S04]  /*b290*/  LDSM.16.MT88.4 R16, [R170+0x7000] ;  /* 0x00700000aa10783b */ /* 0x000ee80000004200 */
[----:B------:R-:W4:Y:S01]  /*b2a0*/  LDSM.16.MT88.4 R20, [R172+0x7000] ;  /* 0x00700000ac14783b */ /* 0x000f220000004200 */
[-C--:B--2---:R-:W-:Y:S06]  /*b2b0*/  HMMA.16816.F32 R136, R8, R12.reuse, R136 ;  /* 0x0000000c0888723c */ /* 0x084fec0000001888 */
[C---:B------:R-:W-:Y:S06]  /*b2c0*/  HMMA.16816.F32 R112, R4.reuse, R12, R112 ;  /* 0x0000000c0470723c */ /* 0x040fec0000001870 */
[-C--:B------:R-:W-:Y:S06]  /*b2d0*/  HMMA.16816.F32 R104, R4, R14.reuse, R104 ;  /* 0x0000000e0468723c */ /* 0x080fec0000001868 */
[----:B------:R-:W-:Y:S01]  /*b2e0*/  HMMA.16816.F32 R32, R8, R14, R32 ;  /* 0x0000000e0820723c */ /* 0x000fe20000001820 */
[----:B------:R-:W2:Y:S05]  /*b2f0*/  LDSM.16.MT88.4 R12, [R171+0x7000] ;  /* 0x00700000ab0c783b */ /* 0x000eaa0000004200 */
[----:B------:R-:W-:Y:S01]  /*b300*/  HMMA.16816.F32 R28, R56, R66, R28 ;  /* 0x00000042381c723c */ /* 0x000fe2000000181c */
[----:B------:R-:W-:-:S02]  /*b310*/  IMAD.MOV.U32 R63, RZ, RZ, R88 ;  /* 0x000000ffff3f7224 */ /* 0x000fc400078e0058 */
[----:B------:R-:W-:Y:S02]  /*b320*/  IMAD.MOV.U32 R62, RZ, RZ, R81 ;  /* 0x000000ffff3e7224 */ /* 0x000fe400078e0051 */
[----:B------:R-:W-:Y:S02]  /*b330*/  IMAD.MOV.U32 R48, RZ, RZ, R89 ;  /* 0x000000ffff307224 */ /* 0x000fe400078e0059 */
[----:B------:R-:W-:Y:S01]  /*b340*/  IMAD.MOV.U32 R49, RZ, RZ, R80 ;  /* 0x000000ffff317224 */ /* 0x000fe200078e0050 */
[----:B---3--:R-:W-:Y:S01]  /*b350*/  HMMA.16816.F32 R88, R4, R16, R120 ;  /* 0x000000100458723c */ /* 0x008fe20000001878 */
[----:B------:R-:W-:Y:S02]  /*b360*/  IMAD.MOV.U32 R54, RZ, RZ, R43 ;  /* 0x000000ffff367224 */ /* 0x000fe400078e002b */
[----:B------:R-:W-:Y:S02]  /*b370*/  IMAD.MOV.U32 R53, RZ, RZ, R62 ;  /* 0x000000ffff357224 */ /* 0x000fe400078e003e */
[----:B------:R-:W-:Y:S01]  /*b380*/  IMAD.MOV.U32 R43, RZ, RZ, R63 ;  /* 0x000000ffff2b7224 */ /* 0x000fe200078e003f */
[----:B----4-:R-:W-:Y:S01]  /*b390*/  HMMA.16816.F32 R128, R8, R20, R128 ;  /* 0x000000140880723c */ /* 0x010fe20000001880 */
[----:B------:R-:W-:-:S02]  /*b3a0*/  IMAD.MOV.U32 R62, RZ, RZ, R132 ;  /* 0x000000ffff3e7224 */ /* 0x000fc400078e0084 */
[----:B------:R-:W-:Y:S02]  /*b3b0*/  IMAD.MOV.U32 R63, RZ, RZ, R133 ;  /* 0x000000ffff3f7224 */ /* 0x000fe400078e0085 */
[----:B------:R-:W-:Y:S01]  /*b3c0*/  IMAD.MOV.U32 R52, RZ, RZ, R134 ;  /* 0x000000ffff347224 */ /* 0x000fe200078e0086 */
[C---:B------:R-:W-:Y:S01]  /*b3d0*/  HMMA.16816.F32 R120, R8.reuse, R16, R124 ;  /* 0x000000100878723c */ /* 0x040fe2000000187c */
[----:B------:R-:W-:Y:S01]  /*b3e0*/  IMAD.MOV.U32 R67, RZ, RZ, R135 ;  /* 0x000000ffff437224 */ /* 0x000fe200078e0087 */
[----:B------:R-:W-:Y:S04]  /*b3f0*/  LDSM.16.MT88.4 R124, [R172+0x7800] ;  /* 0x00780000ac7c783b */ /* 0x000fe80000004200 */
[C---:B------:R-:W-:Y:S01]  /*b400*/  HMMA.16816.F32 R28, R8.reuse, R22, R28 ;  /* 0x00000016081c723c */ /* 0x040fe2000000181c */
[----:B------:R-:W3:Y:S05]  /*b410*/  LDSM.16.MT88.4 R132, [R169+0x7800] ;  /* 0x00780000a984783b */ /* 0x000eea0000004200 */
[----:B------:R-:W-:Y:S06]  /*b420*/  HMMA.16816.F32 R36, R8, R18, R36 ;  /* 0x000000120824723c */ /* 0x000fec0000001824 */
[-C--:B--2---:R-:W-:Y:S06]  /*b430*/  HMMA.16816.F32 R80, R4, R12.reuse, R108 ;  /* 0x0000000c0450723c */ /* 0x084fec000000186c */
[C---:B------:R-:W-:Y:S01]  /*b440*/  HMMA.16816.F32 R108, R8.reuse, R12, R116 ;  /* 0x0000000c086c723c */ /* 0x040fe20000001874 */
[----:B------:R-:W2:Y:S05]  /*b450*/  LDSM.16.MT88.4 R116, [R170+0x7800] ;  /* 0x00780000aa74783b */ /* 0x000eaa0000004200 */
[----:B------:R-:W-:Y:S01]  /*b460*/  HMMA.16816.F32 R24, R8, R14, R24 ;  /* 0x0000000e0818723c */ /* 0x000fe20000001818 */
[----:B------:R-:W4:Y:S05]  /*b470*/  LDSM.16.MT88.4 R8, [R171+0x7800] ;  /* 0x00780000ab08783b */ /* 0x000f2a0000004200 */
[C---:B------:R-:W-:Y:S06]  /*b480*/  HMMA.16816.F32 R96, R4.reuse, R20, R96 ;  /* 0x000000140460723c */ /* 0x040fec0000001860 */
[C---:B------:R-:W-:Y:S06]  /*b490*/  HMMA.16816.F32 R92, R4.reuse, R22, R92 ;  /* 0x00000016045c723c */ /* 0x040fec000000185c */
[C---:B------:R-:W-:Y:S06]  /*b4a0*/  HMMA.16816.F32 R84, R4.reuse, R18, R84 ;  /* 0x000000120454723c */ /* 0x040fec0000001854 */
[----:B------:R-:W-:Y:S01]  /*b4b0*/  HMMA.16816.F32 R4, R4, R14, R44 ;  /* 0x0000000e0404723c */ /* 0x000fe2000000182c */
[----:B------:R-:W-:-:S04]  /*b4c0*/  ULEA UR4, UR18, UR25, 0x6 ;  /* 0x0000001912047291 */ /* 0x000fc8000f8e303f */
[----:B------:R-:W-:Y:S01]  /*b4d0*/  UIADD3 UR4, UR4, -0x40, URZ ;  /* 0xffffffc004047890 */ /* 0x000fe2000fffe03f */
[C---:B---3--:R-:W-:Y:S06]  /*b4e0*/  HMMA.16816.F32 R112, R76.reuse, R132, R112 ;  /* 0x000000844c70723c */ /* 0x048fec0000001870 */
[C---:B------:R-:W-:Y:S06]  /*b4f0*/  HMMA.16816.F32 R104, R76.reuse, R134, R104 ;  /* 0x000000864c68723c */ /* 0x040fec0000001868 */
[C---:B------:R-:W-:Y:S06]  /*b500*/  HMMA.16816.F32 R96, R76.reuse, R124, R96 ;  /* 0x0000007c4c60723c */ /* 0x040fec0000001860 */
[C---:B------:R-:W-:Y:S06]  /*b510*/  HMMA.16816.F32 R92, R76.reuse, R126, R92 ;  /* 0x0000007e4c5c723c */ /* 0x040fec000000185c */
[C---:B--2---:R-:W-:Y:S06]  /*b520*/  HMMA.16816.F32 R88, R76.reuse, R116, R88 ;  /* 0x000000744c58723c */ /* 0x044fec0000001858 */
[C---:B------:R-:W-:Y:S06]  /*b530*/  HMMA.16816.F32 R84, R76.reuse, R118, R84 ;  /* 0x000000764c54723c */ /* 0x040fec0000001854 */
[C---:B----4-:R-:W-:Y:S06]  /*b540*/  HMMA.16816.F32 R80, R76.reuse, R8, R80 ;  /* 0x000000084c50723c */ /* 0x050fec0000001850 */
[----:B------:R-:W-:Y:S07]  /*b550*/  HMMA.16816.F32 R76, R76, R10, R4 ;  /* 0x0000000a4c4c723c */ /* 0x000fee0000001804 */
[----:B------:R-:W-:Y:S01]  /*b560*/  FADD.FTZ R5, R2, R140 ;  /* 0x0000008c02057221 */ /* 0x000fe20000010000 */
[----:B------:R-:W-:Y:S01]  /*b570*/  SHF.R.S32.HI R2, RZ, 0x1f, R0 ;  /* 0x0000001fff027819 */ /* 0x000fe20000011400 */
[----:B------:R-:W-:Y:S01]  /*b580*/  IMAD.U32 R4, RZ, RZ, UR4 ;  /* 0x00000004ff047e24 */ /* 0x000fe2000f8e00ff */
[----:B------:R-:W-:Y:S01]  /*b590*/  IADD3 R0, P0, R0, UR4, RZ ;  /* 0x0000000400007c10 */ /* 0x000fe2000ff1e0ff */
[----:B------:R-:W-:-:S03]  /*b5a0*/  USHF.L.U32 UR4, UR19, 0x3, URZ ;  /* 0x0000000313047899 */ /* 0x000fc6000800063f */
[----:B------:R-:W-:Y:S02]  /*b5b0*/  LEA.HI.X.SX32 R2, R4, R2, 0x1, P0 ;  /* 0x0000000204027211 */ /* 0x000fe400000f0eff */
[----:B------:R-:W-:Y:S01]  /*b5c0*/  LEA R140, P0, R0, UR6, 0x1 ;  /* 0x00000006008c7c11 */ /* 0x000fe2000f8008ff */
[----:B------:R-:W-:-:S03]  /*b5d0*/  FADD.FTZ R3, R3, R141 ;  /* 0x0000008d03037221 */ /* 0x000fc60000010000 */
[----:B------:R-:W-:Y:S01]  /*b5e0*/  LEA.HI.X R141, R0, UR7, R2, 0x1, P0 ;  /* 0x00000007008d7c11 */ /* 0x000fe200080f0c02 */
[----:B------:R-:W-:Y:S02]  /*b5f0*/  IMAD.U32 R0, RZ, RZ, UR4 ;  /* 0x00000004ff007e24 */ /* 0x000fe4000f8e00ff */
[----:B------:R-:W-:Y:S01]  /*b600*/  FADD.FTZ R4, R67, R238 ;  /* 0x000000ee43047221 */ /* 0x000fe20000010000 */
[----:B------:R-:W-:Y:S01]  /*b610*/  USHF.L.U32 UR4, UR19, 0x6, URZ ;  /* 0x0000000613047899 */ /* 0x000fe2000800063f */
[----:B------:R-:W-:Y:S01]  /*b620*/  FADD.FTZ R2, R52, R237 ;  /* 0x000000ed34027221 */ /* 0x000fe20000010000 */
[----:B------:R-:W-:Y:S01]  /*b630*/  IMAD.WIDE R6, R0, 0x2, R140 ;  /* 0x0000000200067825 */ /* 0x000fe200078e028c */
[----:B------:R-:W-:-:S03]  /*b640*/  UIMAD UR47, UR19, 0x48, URZ ;  /* 0x00000048132f78a4 */ /* 0x000fc6000f8e023f */
[----:B------:R-:W-:Y:S01]  /*b650*/  FADD.FTZ R0, R54, R5 ;  /* 0x0000000536007221 */ /* 0x000fe20000010000 */
[----:B------:R-:W-:Y:S01]  /*b660*/  FADD.FTZ R5, R55, R4 ;  /* 0x0000000437057221 */ /* 0x000fe20000010000 */
[----:B------:R-:W-:Y:S01]  /*b670*/  FADD.FTZ R3, R53, R3 ;  /* 0x0000000335037221 */ /* 0x000fe20000010000 */
[----:B------:R-:W-:Y:S01]  /*b680*/  FADD.FTZ R4, R42, R2 ;  /* 0x000000022a047221 */ /* 0x000fe20000010000 */
[----:B------:R-:W-:Y:S02]  /*b690*/  IMAD.U32 R2, RZ, RZ, UR4 ;  /* 0x00000004ff027e24 */ /* 0x000fe4000f8e00ff */
[----:B------:R-:W-:Y:S01]  /*b6a0*/  FADD.FTZ R14, R62, R0 ;  /* 0x000000003e0e7221 */ /* 0x000fe20000010000 */
[----:B------:R-:W-:Y:S02]  /*b6b0*/  IMAD.U32 R0, RZ, RZ, UR47 ;  /* 0x0000002fff007e24 */ /* 0x000fe4000f8e00ff */
[----:B------:R-:W-:Y:S01]  /*b6c0*/  FADD.FTZ R15, R43, R3 ;  /* 0x000000032b0f7221 */ /* 0x000fe20000010000 */
[----:B------:R-:W-:-:S04]  /*b6d0*/  IMAD.WIDE R2, R2, 0x2, R140 ;  /* 0x0000000202027825 */ /* 0x000fc800078e028c */
[----:B------:R-:W-:Y:S01]  /*b6e0*/  FADD.FTZ R13, R63, R5 ;  /* 0x000000053f0d7221 */ /* 0x000fe20000010000 */
[----:B------:R-:W-:Y:S01]  /*b6f0*/  FADD.FTZ R12, R168, R4 ;  /* 0x00000004a80c7221 */ /* 0x000fe20000010000 */
[----:B------:R-:W-:Y:S01]  /*b700*/  IMAD.WIDE R4, R0, 0x2, R140 ;  /* 0x0000000200047825 */ /* 0x000fe200078e028c */
        /* <DEDUP_REMOVED lines=21> */
[----:B------:R-:W-:Y:S01]  /*b860*/  STG.E.U16 desc[UR28][R2.64+0x22], R195 ;  /* 0x000022c302007986 */ /* 0x000fe2000c10151c */
[----:B------:R-:W-:Y:S03]  /*b870*/  HMMA.16816.F32 R108, R100, R8, R108 ;  /* 0x00000008646c723c */ /* 0x000fe6000000186c */
[----:B------:R-:W-:Y:S04]  /*b880*/  STG.E.U16 desc[UR28][R4.64+0x20], R194 ;  /* 0x000020c204007986 */ /* 0x000fe8000c10151c */
[----:B------:R-:W-:Y:S01]  /*b890*/  STG.E.U16 desc[UR28][R4.64+0x22], R193 ;  /* 0x000022c104007986 */ /* 0x000fe2000c10151c */
[----:B------:R-:W-:-:S03]  /*b8a0*/  FADD.FTZ R9, R48, R15 ;  /* 0x0000000f30097221 */ /* 0x000fc60000010000 */
[----:B------:R-:W-:Y:S04]  /*b8b0*/  STG.E.U16 desc[UR28][R140.64+0x30], R216 ;  /* 0x000030d88c007986 */ /* 0x000fe8000c10151c */
[----:B------:R-:W-:Y:S01]  /*b8c0*/  STG.E.U16 desc[UR28][R140.64+0x32], R215 ;  /* 0x000032d78c007986 */ /* 0x000fe2000c10151c */
[----:B------:R-:W-:Y:S03]  /*b8d0*/  HMMA.16816.F32 R136, R100, R132, R136 ;  /* 0x000000846488723c */ /* 0x000fe60000001888 */
[----:B------:R-:W-:Y:S01]  /*b8e0*/  STG.E.U16 desc[UR28][R6.64+0x30], R213 ;  /* 0x000030d506007986 */ /* 0x000fe2000c10151c */
[----:B------:R-:W-:-:S03]  /*b8f0*/  FADD.FTZ R8, R251, R14 ;  /* 0x0000000efb087221 */ /* 0x000fc60000010000 */
[----:B------:R-:W-:Y:S01]  /*b900*/  STG.E.U16 desc[UR28][R6.64+0x32], R214 ;  /* 0x000032d606007986 */ /* 0x000fe2000c10151c */
[----:B------:R-:W-:Y:S03]  /*b910*/  HMMA.16816.F32 R128, R100, R124, R128 ;  /* 0x0000007c6480723c */ /* 0x000fe60000001880 */
[----:B------:R-:W-:Y:S01]  /*b920*/  STG.E.U16 desc[UR28][R2.64+0x30], R208 ;  /* 0x000030d002007986 */ /* 0x000fe2000c10151c */
[----:B------:R-:W-:-:S03]  /*b930*/  FADD.FTZ R0, R235, R13 ;  /* 0x0000000deb007221 */ /* 0x000fc60000010000 */
[----:B------:R-:W-:Y:S01]  /*b940*/  STG.E.U16 desc[UR28][R2.64+0x32], R207 ;  /* 0x000032cf02007986 */ /* 0x000fe2000c10151c */
[C---:B------:R-:W-:Y:S03]  /*b950*/  HMMA.16816.F32 R120, R100.reuse, R116, R120 ;  /* 0x000000746478723c */ /* 0x040fe60000001878 */
[----:B------:R-:W-:Y:S04]  /*b960*/  STG.E.U16 desc[UR28][R4.64+0x30], R206 ;  /* 0x000030ce04007986 */ /* 0x000fe8000c10151c */
[----:B------:R-:W-:Y:S01]  /*b970*/  STG.E.U16 desc[UR28][R4.64+0x32], R205 ;  /* 0x000032cd04007986 */ /* 0x000fe2000c10151c */
[C---:B------:R-:W-:Y:S03]  /*b980*/  HMMA.16816.F32 R132, R100.reuse, R134, R32 ;  /* 0x000000866484723c */ /* 0x040fe60000001820 */
[----:B------:R-:W-:Y:S03]  /*b990*/  STG.E.U16 desc[UR28][R140.64+0x40], R163 ;  /* 0x000040a38c007986 */ /* 0x000fe6000c10151c */
[C---:B------:R-:W-:Y:S01]  /*b9a0*/  HMMA.16816.F32 R124, R100.reuse, R126, R28 ;  /* 0x0000007e647c723c */ /* 0x040fe2000000181c */
[----:B------:R-:W-:Y:S04]  /*b9b0*/  STG.E.U16 desc[UR28][R140.64+0x42], R162 ;  /* 0x000042a28c007986 */ /* 0x000fe8000c10151c */
[----:B------:R-:W-:Y:S01]  /*b9c0*/  STG.E.U16 desc[UR28][R6.64+0x40], R160 ;  /* 0x000040a006007986 */ /* 0x000fe2000c10151c */
[C---:B------:R-:W-:Y:S03]  /*b9d0*/  HMMA.16816.F32 R116, R100.reuse, R118, R36 ;  /* 0x000000766474723c */ /* 0x040fe60000001824 */
[----:B------:R-:W-:Y:S03]  /*b9e0*/  STG.E.U16 desc[UR28][R6.64+0x42], R161 ;  /* 0x000042a106007986 */ /* 0x000fe6000c10151c */
[----:B------:R-:W-:Y:S01]  /*b9f0*/  HMMA.16816.F32 R100, R100, R10, R24 ;  /* 0x0000000a6464723c */ /* 0x000fe20000001818 */
[----:B------:R-:W-:Y:S04]  /*ba00*/  STG.E.U16 desc[UR28][R2.64+0x40], R147 ;  /* 0x0000409302007986 */ /* 0x000fe8000c10151c */
[----:B------:R-:W-:Y:S02]  /*ba10*/  STG.E.U16 desc[UR28][R2.64+0x42], R146 ;  /* 0x0000429202007986 */ /* 0x000fe4000c10151c */
[----:B------:R-:W-:Y:S01]  /*ba20*/  FADD.FTZ R11, R49, R9 ;  /* 0x00000009310b7221 */ /* 0x000fe20000010000 */
[----:B------:R-:W-:Y:S01]  /*ba30*/  FADD.FTZ R10, R233, R12 ;  /* 0x0000000ce90a7221 */ /* 0x000fe20000010000 */
[----:B------:R-:W-:Y:S01]  /*ba40*/  STG.E.U16 desc[UR28][R4.64+0x40], R145 ;  /* 0x0000409104007986 */ /* 0x000fe2000c10151c */
[----:B------:R-:W-:Y:S01]  /*ba50*/  FADD.FTZ R9, R50, R8 ;  /* 0x0000000832097221 */ /* 0x000fe20000010000 */
[----:B------:R-:W-:-:S02]  /*ba60*/  FADD.FTZ R8, R236, R0 ;  /* 0x00000000ec087221 */ /* 0x000fc40000010000 */
[----:B------:R-:W-:Y:S04]  /*ba70*/  STG.E.U16 desc[UR28][R4.64+0x42], R144 ;  /* 0x0000429004007986 */ /* 0x000fe8000c10151c */
[----:B------:R-:W-:Y:S04]  /*ba80*/  STG.E.U16 desc[UR28][R140.64+0x50], R159 ;  /* 0x0000509f8c007986 */ /* 0x000fe8000c10151c */
[----:B------:R-:W-:Y:S01]  /*ba90*/  STG.E.U16 desc[UR28][R140.64+0x52], R158 ;  /* 0x0000529e8c007986 */ /* 0x000fe2000c10151c */
[----:B------:R-:W-:-:S03]  /*baa0*/  FADD.FTZ R0, R234, R10 ;  /* 0x0000000aea007221 */ /* 0x000fc60000010000 */
[----:B------:R-:W-:Y:S01]  /*bab0*/  STG.E.U16 desc[UR28][R6.64+0x50], R156 ;  /* 0x0000509c06007986 */ /* 0x000fe2000c10151c */
[----:B------:R-:W-:-:S03]  /*bac0*/  FADD.FTZ R9, R250, R9 ;  /* 0x00000009fa097221 */ /* 0x000fc60000010000 */
[----:B------:R-:W-:Y:S01]  /*bad0*/  STG.E.U16 desc[UR28][R6.64+0x52], R157 ;  /* 0x0000529d06007986 */ /* 0x000fe2000c10151c */
[----:B------:R-:W-:-:S03]  /*bae0*/  FADD.FTZ R8, R231, R8 ;  /* 0x00000008e7087221 */ /* 0x000fc60000010000 */
[----:B------:R-:W-:Y:S04]  /*baf0*/  STG.E.U16 desc[UR28][R2.64+0x50], R143 ;  /* 0x0000508f02007986 */ /* 0x000fe8000c10151c */
[----:B------:R-:W-:Y:S04]  /*bb00*/  STG.E.U16 desc[UR28][R2.64+0x52], R142 ;  /* 0x0000528e02007986 */ /* 0x000fe8000c10151c */
[----:B------:R-:W-:Y:S04]  /*bb10*/  STG.E.U16 desc[UR28][R4.64+0x50], R75 ;  /* 0x0000504b04007986 */ /* 0x000fe8000c10151c */
        /* <DEDUP_REMOVED lines=15> */
[----:B------:R-:W-:Y:S04]  /*bc10*/  STG.E.U16 desc[UR28][R6.64+0x70], R149 ;  /* 0x0000709506007986 */ /* 0x000fe8000c10151c */
[----:B------:R-:W-:Y:S01]  /*bc20*/  STG.E.U16 desc[UR28][R6.64+0x72], R148 ;  /* 0x0000729406007986 */ /* 0x000fe2000c10151c */
[----:B------:R-:W-:-:S03]  /*bc30*/  FADD.FTZ R0, R227, R9 ;  /* 0x00000009e3007221 */ /* 0x000fc60000010000 */
[----:B------:R-:W-:Y:S04]  /*bc40*/  STG.E.U16 desc[UR28][R2.64+0x70], R61 ;  /* 0x0000703d02007986 */ /* 0x000fe8000c10151c */
[----:B------:R-:W-:Y:S04]  /*bc50*/  STG.E.U16 desc[UR28][R2.64+0x72], R60 ;  /* 0x0000723c02007986 */ /* 0x000fe8000c10151c */
[----:B------:R-:W-:Y:S04]  /*bc60*/  STG.E.U16 desc[UR28][R4.64+0x70], R41 ;  /* 0x0000702904007986 */ /* 0x000fe8000c10151c */
[----:B------:R2:W-:Y:S01]  /*bc70*/  STG.E.U16 desc[UR28][R4.64+0x72], R40 ;  /* 0x0000722804007986 */ /* 0x0005e2000c10151c */
[----:B------:R-:W-:-:S03]  /*bc80*/  FADD.FTZ R0, R228, R0 ;  /* 0x00000000e4007221 */ /* 0x000fc60000010000 */
[----:B------:R1:W5:Y:S01]  /*bc90*/  LDL.LU R168, [R1+0x178] ;  /* 0x0001780001a87983 */ /* 0x0003620000300800 */
[----:B------:R-:W-:Y:S01]  /*bca0*/  FADD.FTZ R0, R200, R0 ;  /* 0x00000000c8007221 */ /* 0x000fe20000010000 */
[----:B------:R-:W-:Y:S01]  /*bcb0*/  FADD.FTZ R11, R252, R11 ;  /* 0x0000000bfc0b7221 */ /* 0x000fe20000010000 */
[----:B--2---:R-:W-:Y:S01]  /*bcc0*/  FADD.FTZ R4, R244, R10 ;  /* 0x0000000af4047221 */ /* 0x004fe20000010000 */
[----:B------:R-:W-:-:S03]  /*bcd0*/  FADD.FTZ R5, R203, R8 ;  /* 0x00000008cb057221 */ /* 0x000fc60000010000 */
[----:B------:R-:W-:Y:S01]  /*bce0*/  FADD.FTZ R6, R245, R4 ;  /* 0x00000004f5067221 */ /* 0x000fe20000010000 */
[----:B------:R-:W-:Y:S01]  /*bcf0*/  FADD.FTZ R4, R201, R5 ;  /* 0x00000005c9047221 */ /* 0x000fe20000010000 */
[----:B------:R-:W-:Y:S02]  /*bd00*/  IADD3 R5, P0, R140, -0x80, RZ ;  /* 0xffffff808c057810 */ /* 0x000fe40007f1e0ff */
[----:B------:R-:W-:-:S04]  /*bd10*/  FADD.FTZ R6, R239, R6 ;  /* 0x00000006ef067221 */ /* 0x000fc80000010000 */
[----:B------:R-:W-:Y:S01]  /*bd20*/  FADD.FTZ R215, R240, R6 ;  /* 0x00000006f0d77221 */ /* 0x000fe20000010000 */
[----:B------:R-:W-:Y:S01]  /*bd30*/  FADD.FTZ R240, R199, R0 ;  /* 0x00000000c7f07221 */ /* 0x000fe20000010000 */
[----:B------:R-:W-:Y:S01]  /*bd40*/  IADD3.X R0, R141, -0x1, RZ, P0, !PT ;  /* 0xffffffff8d007810 */ /* 0x000fe200007fe4ff */
[----:B------:R1:W-:Y:S04]  /*bd50*/  STL [R1+0x100], R5 ;  /* 0x0001000501007387 */ /* 0x0003e80000100800 */
[----:B------:R1:W-:Y:S01]  /*bd60*/  STL [R1+0xfc], R0 ;  /* 0x0000fc0001007387 */ /* 0x0003e20000100800 */
[----:B------:R-:W-:Y:S01]  /*bd70*/  FADD.FTZ R11, R51, R11 ;  /* 0x0000000b330b7221 */ /* 0x000fe20000010000 */
[----:B------:R-:W-:-:S03]  /*bd80*/  LOP3.LUT P2, RZ, R183, 0x4, RZ, 0xc0, !PT ;  /* 0x00000004b7ff7812 */ /* 0x000fc6000784c0ff */
[----:B------:R-:W-:-:S04]  /*bd90*/  FADD.FTZ R11, R247, R11 ;  /* 0x0000000bf70b7221 */ /* 0x000fc80000010000 */
[----:B------:R-:W-:Y:S01]  /*bda0*/  FADD.FTZ R7, R248, R11 ;  /* 0x0000000bf8077221 */ /* 0x000fe20000010000 */
[----:B------:R-:W-:-:S03]  /*bdb0*/  FADD.FTZ R4, R198, R4 ;  /* 0x00000004c6047221 */ /* 0x000fc60000010000 */
[----:B------:R-:W-:Y:S01]  /*bdc0*/  FADD.FTZ R7, R241, R7 ;  /* 0x00000007f1077221 */ /* 0x000fe20000010000 */
[----:B------:R-:W-:-:S03]  /*bdd0*/  FADD.FTZ R241, R197, R4 ;  /* 0x00000004c5f17221 */ /* 0x000fc60000010000 */
[----:B------:R-:W-:Y:S01]  /*bde0*/  FADD.FTZ R212, R246, R7 ;  /* 0x00000007f6d47221 */ /* 0x000fe20000010000 */
[----:B------:R-:W-:Y:S06]  /*bdf0*/  @!P2 BRA `(.L_x_2239) ;  /* 0x0000010c0028a947 */ /* 0x000fec0003800000 */
[----:B------:R-:W1:Y:S01]  /*be00*/  LDL.64 R50, [R1+0x160] ;  /* 0x0001600001327983 */ /* 0x000e620000100a00 */
[----:B------:R-:W-:Y:S01]  /*be10*/  ULDC UR4, c[0x0][0x2d0] ;  /* 0x0000b40000047ab9 */ /* 0x000fe20000000800 */
[----:B------:R-:W-:-:S04]  /*be20*/  DEPBAR.LE SB0, 0x0 ;  /* 0x000080000000791a */ /* 0x000fc80000000000 */
[----:B------:R-:W-:Y:S01]  /*be30*/  BAR.SYNC.DEFER_BLOCKING 0x0 ;  /* 0x0000000000007b1d */ /* 0x000fe20000010000 */
[----:B------:R-:W-:Y:S01]  /*be40*/  ISETP.GE.AND P3, PT, R242, UR4, PT ;  /* 0x00000004f2007c0c */ /* 0x000fe2000bf66270 */
[----:B------:R-:W-:Y:S01]  /*be50*/  UIADD3 UR4, UR18, -0x2, URZ ;  /* 0xfffffffe12047890 */ /* 0x000fe2000fffe03f */
[----:B------:R-:W-:Y:S01]  /*be60*/  IMAD.U32 R7, RZ, RZ, UR8 ;  /* 0x00000008ff077e24 */ /* 0x000fe2000f8e00ff */
[----:B------:R-:W-:Y:S02]  /*be70*/  UIMAD.WIDE.U32 UR44, UR8, 0x20, URZ ;  /* 0x00000020082c78a5 */ /* 0x000fe4000f8e003f */
[----:B------:R-:W-:Y:S02]  /*be80*/  USHF.R.S32.HI UR7, URZ, 0x1f, UR4 ;  /* 0x0000001f3f077899 */ /* 0x000fe40008011404 */
[----:B------:R-:W-:Y:S01]  /*be90*/  UIMAD UR6, UR34, UR4, URZ ;  /* 0x00000004220672a4 */ /* 0x000fe2000f8e023f */
[----:B------:R-:W-:Y:S01]  /*bea0*/  IMAD.U32 R4, RZ, RZ, UR4 ;  /* 0x00000004ff047e24 */ /* 0x000fe2000f8e00ff */
[----:B------:R-:W-:-:S02]  /*beb0*/  USHF.L.U32 UR4, UR9, 0x5, URZ ;  /* 0x0000000509047899 */ /* 0x000fc4000800063f */
[----:B------:R-:W-:Y:S02]  /*bec0*/  UIMAD UR6, UR7, UR35, UR6 ;  /* 0x00000023070672a4 */ /* 0x000fe4000f8e0206 */
[----:B------:R-:W2:Y:S01]  /*bed0*/  @!P3 LDC.64 R12, c[0x0][0x220] ;  /* 0x00008800ff0cbb82 */ /* 0x000ea20000000a00 */
[----:B------:R-:W-:Y:S01]  /*bee0*/  VOTEU.ALL UP0, P3 ;  /* 0x00000000003f7886 */ /* 0x000fe20001800000 */
[----:B------:R-:W-:Y:S01]  /*bef0*/  IMAD.U32 R6, RZ, RZ, UR4 ;  /* 0x00000004ff067e24 */ /* 0x000fe2000f8e00ff */
[----:B------:R-:W-:-:S03]  /*bf00*/  UIADD3 UR17, UR18, -0x2, URZ ;  /* 0xfffffffe12117890 */ /* 0x000fc6000fffe03f */
[----:B------:R-:W-:Y:S02]  /*bf10*/  @!UP0 UIMAD UR4, UR9, 0x30, URZ ;  /* 0x00000030090488a4 */ /* 0x000fe4000f8e023f */
[----:B------:R-:W3:Y:S01]  /*bf20*/  @!P3 LDC.64 R10, c[0x0][0x220] ;  /* 0x00008800ff0abb82 */ /* 0x000ee20000000a00 */
[----:B------:R-:W-:Y:S01]  /*bf30*/  UISETP.GT.AND UP1, UPT, UR17, UR12, UPT ;  /* 0x0000000c1100728c */ /* 0x000fe2000bf24270 */
[----:B------:R-:W-:Y:S06]  /*bf40*/  @P3 STS.128 [R192+0x6000], RZ ;  /* 0x006000ffc0003388 */ /* 0x000fec0000000c00 */
[----:B------:R-:W4:Y:S08]  /*bf50*/  @!P3 LDC.64 R14, c[0x0][0x220] ;  /* 0x00008800ff0ebb82 */ /* 0x000f300000000a00 */
[----:B------:R-:W4:Y:S01]  /*bf60*/  @!P3 LDC.64 R18, c[0x0][0x220] ;  /* 0x00008800ff12bb82 */ /* 0x000f220000000a00 */
[----:B-1----:R-:W-:-:S04]  /*bf70*/  IMAD.WIDE.U32 R4, R4, UR35, R50 ;  /* 0x0000002304047c25 */ /* 0x002fc8000f8e0032 */
[----:B------:R-:W-:Y:S01]  /*bf80*/  VIADD R5, R5, UR6 ;  /* 0x0000000605057c36 */ /* 0x000fe20008000000 */
[C---:B------:R-:W-:Y:S02]  /*bf90*/  @!P3 IADD3 R0, P1, R4.reuse, UR36, RZ ;  /* 0x000000240400bc10 */ /* 0x040fe4000ff3e0ff */
[C---:B------:R-:W-:Y:S02]  /*bfa0*/  @!P3 IADD3 R9, P0, R4.reuse, UR44, RZ ;  /* 0x0000002c0409bc10 */ /* 0x040fe4000ff1e0ff */
[C---:B------:R-:W-:Y:S02]  /*bfb0*/  @!P3 IADD3.X R16, R5.reuse, UR27, RZ, P1, !PT ;  /* 0x0000001b0510bc10 */ /* 0x040fe40008ffe4ff */
[----:B--2---:R-:W-:Y:S02]  /*bfc0*/  @!P3 LEA R12, P2, R4, R12, 0x1 ;  /* 0x0000000c040cb211 */ /* 0x004fe400078408ff */
[----:B------:R-:W-:Y:S01]  /*bfd0*/  @!P3 IADD3.X R17, R5, UR45, R6, P0, !PT ;  /* 0x0000002d0511bc10 */ /* 0x000fe200087fe406 */
[----:B------:R-:W-:Y:S01]  /*bfe0*/  @!P3 IMAD.WIDE.U32 R6, R7, 0x30, R4 ;  /* 0x000000300706b825 */ /* 0x000fe200078e0004 */
[----:B---3--:R-:W-:-:S02]  /*bff0*/  @!P3 LEA R10, P1, R0, R10, 0x1 ;  /* 0x0000000a000ab211 */ /* 0x008fc400078208ff */
[----:B----4-:R-:W-:Y:S02]  /*c000*/  @!P3 LEA R8, P0, R9, R14, 0x1 ;  /* 0x0000000e0908b211 */ /* 0x010fe400078008ff */
[----:B------:R-:W-:Y:S02]  /*c010*/  @!P3 LEA.HI.X R13, R4, R13, R5, 0x1, P2 ;  /* 0x0000000d040db211 */ /* 0x000fe400010f0c05 */
[----:B------:R-:W-:Y:S01]  /*c020*/  @!P3 LEA.HI.X R11, R0, R11, R16, 0x1, P1 ;  /* 0x0000000b000bb211 */ /* 0x000fe200008f0c10 */
[----:B------:R-:W-:Y:S01]  /*c030*/  @!P3 VIADD R0, R7, UR4 ;  /* 0x000000040700bc36 */ /* 0x000fe20008000000 */
[----:B------:R-:W-:Y:S01]  /*c040*/  @!P3 LEA.HI.X R9, R9, R15, R17, 0x1, P0 ;  /* 0x0000000f0909b211 */ /* 0x000fe200000f0c11 */
[----:B------:R-:W-:Y:S01]  /*c050*/  @!PT LDS RZ, [RZ] ;  /* 0x00000000fffff984 */ /* 0x000fe20000000800 */
[----:B------:R-:W-:Y:S01]  /*c060*/  @!PT LDS RZ, [RZ] ;  /* 0x00000000fffff984 */ /* 0x000fe20000000800 */
[----:B------:R-:W-:Y:S01]  /*c070*/  @!PT LDS RZ, [RZ] ;  /* 0x00000000fffff984 */ /* 0x000fe20000000800 */
[----:B------:R1:W-:Y:S01]  /*c080*/  @!P3 LDGSTS.E.BYPASS.LTC128B.128 [R192+0x6000], desc[UR28][R12.64] ;  /* 0x060000000cc0bfae */ /* 0x0003e2000b901d5c */
[----:B------:R-:W-:-:S03]  /*c090*/  @!P3 LEA R4, P0, R6, R18, 0x1 ;  /* 0x000000120604b211 */ /* 0x000fc600078008ff */
[----:B------:R-:W-:Y:S01]  /*c0a0*/  @P3 STS.128 [R192+0x6800], RZ ;  /* 0x006800ffc0003388 */ /* 0x000fe20000000c00 */
[----:B------:R-:W-:Y:S02]  /*c0b0*/  @!P3 LEA.HI.X R5, R6, R19, R0, 0x1, P0 ;  /* 0x000000130605b211 */ /* 0x000fe400000f0c00 */
[----:B------:R-:W-:Y:S01]  /*c0c0*/  PLOP3.LUT P0, PT, PT, PT, UP1, 0x80, 0x0 ;  /* 0x000000000000781c */ /* 0x000fe20003f0f018 */
        /* <DEDUP_REMOVED lines=14> */
[----:B-1---5:R-:W-:Y:S04]  /*c1b0*/  LDSM.16.M88.4 R12, [R168+0x4000] ;  /* 0x00400000a80c783b */ /* 0x022fe80000000200 */
[----:B------:R-:W-:Y:S04]  /*c1c0*/  LDSM.16.M88.4 R32, [R168+0x4800] ;  /* 0x00480000a820783b */ /* 0x000fe80000000200 */
[----:B------:R-:W-:Y:S04]  /*c1d0*/  LDSM.16.M88.4 R28, [R168+0x5000] ;  /* 0x00500000a81c783b */ /* 0x000fe80000000200 */
[----:B------:R-:W-:Y:S04]  /*c1e0*/  LDSM.16.M88.4 R56, [R174+0x4000] ;  /* 0x00400000ae38783b */ /* 0x000fe80000000200 */
[----:B--2---:R-:W1:Y:S04]  /*c1f0*/  LDSM.16.M88.4 R8, [R175] ;  /* 0x00000000af08783b */ /* 0x004e680000000200 */
[----:B------:R-:W-:Y:S04]  /*c200*/  LDSM.16.M88.4 R20, [R178+0x2000] ;  /* 0x00200000b214783b */ /* 0x000fe80000000200 */
[----:B---3--:R-:W2:Y:S04]  /*c210*/  LDSM.16.M88.4 R4, [R175+0x2000] ;  /* 0x00200000af04783b */ /* 0x008ea80000000200 */
[----:B------:R-:W3:Y:S04]  /*c220*/  LDSM.16.M88.4 R16, [R168+0x5800] ;  /* 0x00580000a810783b */ /* 0x000ee80000000200 */
[----:B------:R-:W4:Y:S04]  /*c230*/  LDSM.16.M88.4 R36, [R174+0x4800] ;  /* 0x00480000ae24783b */ /* 0x000f280000000200 */
[----:B------:R-:W4:Y:S04]  /*c240*/  LDSM.16.M88.4 R24, [R178] ;  /* 0x00000000b218783b */ /* 0x000f280000000200 */
[----:B------:R-:W4:Y:S04]  /*c250*/  LDSM.16.M88.4 R60, [R174+0x5000] ;  /* 0x00500000ae3c783b */ /* 0x000f280000000200 */
[----:B------:R-:W4:Y:S04]  /*c260*/  LDSM.16.M88.4 R64, [R174+0x5800] ;  /* 0x00580000ae40783b */ /* 0x000f280000000200 */
[----:B------:R-:W-:Y:S04]  /*c270*/  LDSM.16.M88.4 R52, [R179] ;  /* 0x00000000b334783b */ /* 0x000fe80000000200 */
[----:B------:R-:W-:Y:S01]  /*c280*/  LDSM.16.M88.4 R48, [R182] ;  /* 0x00000000b630783b */ /* 0x000fe20000000200 */
[C---:B-1----:R-:W-:Y:S03]  /*c290*/  HMMA.16816.F32 R208, R8.reuse, R12, RZ ;  /* 0x0000000c08d0723c */ /* 0x042fe600000018ff */
[----:B------:R-:W-:Y:S04]  /*c2a0*/  LDSM.16.M88.4 R44, [R181] ;  /* 0x00000000b52c783b */ /* 0x000fe80000000200 */
[----:B------:R-:W0:Y:S01]  /*c2b0*/  LDGDEPBAR ;  /* 0x00000000000079af */ /* 0x000e220000000000 */
[----:B------:R-:W-:Y:S06]  /*c2c0*/  HMMA.16816.F32 R200, R8, R14, RZ ;  /* 0x0000000e08c8723c */ /* 0x000fec00000018ff */
[C---:B--2---:R-:W-:Y:S06]  /*c2d0*/  HMMA.16816.F32 R40, R4.reuse, R12, RZ ;  /* 0x0000000c0428723c */ /* 0x044fec00000018ff */
[C---:B------:R-:W-:Y:S01]  /*c2e0*/  HMMA.16816.F32 R204, R4.reuse, R14, RZ ;  /* 0x0000000e04cc723c */ /* 0x040fe200000018ff */
[----:B------:R-:W1:Y:S05]  /*c2f0*/  LDSM.16.M88.4 R12, [R176+0x2000] ;  /* 0x00200000b00c783b */ /* 0x000e6a0000000200 */
[C---:B------:R-:W-:Y:S06]  /*c300*/  HMMA.16816.F32 R160, R4.reuse, R32, RZ ;  /* 0x0000002004a0723c */ /* 0x040fec00000018ff */
[C---:B------:R-:W-:Y:S06]  /*c310*/  HMMA.16816.F32 R152, R4.reuse, R28, RZ ;  /* 0x0000001c0498723c */ /* 0x040fec00000018ff */
[----:B------:R-:W-:Y:S06]  /*c320*/  HMMA.16816.F32 R196, R4, R34, RZ ;  /* 0x0000002204c4723c */ /* 0x000fec00000018ff */
[C---:B------:R-:W-:Y:S06]  /*c330*/  HMMA.16816.F32 R72, R8.reuse, R32, RZ ;  /* 0x000000200848723c */ /* 0x040fec00000018ff */
[----:B------:R-:W-:Y:S06]  /*c340*/  HMMA.16816.F32 R156, R8, R34, RZ ;  /* 0x00000022089c723c */ /* 0x000fec00000018ff */
[----:B------:R-:W-:Y:S01]  /*c350*/  HMMA.16816.F32 R216, R20, R56, R40 ;  /* 0x0000003814d8723c */ /* 0x000fe20000001828 */
[----:B------:R-:W-:Y:S05]  /*c360*/  LDSM.16.M88.4 R40, [R180] ;  /* 0x00000000b428783b */ /* 0x000fea0000000200 */
[C---:B---3--:R-:W-:Y:S06]  /*c370*/  HMMA.16816.F32 R148, R4.reuse, R16, RZ ;  /* 0x000000100494723c */ /* 0x048fec00000018ff */
[C---:B------:R-:W-:Y:S06]  /*c380*/  HMMA.16816.F32 R164, R4.reuse, R30, RZ ;  /* 0x0000001e04a4723c */ /* 0x040fec00000018ff */
[----:B------:R-:W-:Y:S06]  /*c390*/  HMMA.16816.F32 R144, R4, R18, RZ ;  /* 0x000000120490723c */ /* 0x000fec00000018ff */
[----:B------:R-:W-:Y:S01]  /*c3a0*/  HMMA.16816.F32 R32, R8, R28, RZ ;  /* 0x0000001c0820723c */ /* 0x000fe200000018ff */
[----:B------:R-:W-:Y:S01]  /*c3b0*/  IMAD.MOV.U32 R193, RZ, RZ, R216 ;  /* 0x000000ffffc17224 */ /* 0x000fe200078e00d8 */
[----:B------:R-:W-:Y:S01]  /*c3c0*/  MOV R143, R217 ;  /* 0x000000d9008f7202 */ /* 0x000fe20000000f00 */
[----:B------:R-:W-:-:S02]  /*c3d0*/  IMAD.MOV.U32 R142, RZ, RZ, R218 ;  /* 0x000000ffff8e7224 */ /* 0x000fc400078e00da */
[----:B------:R-:W-:Y:S01]  /*c3e0*/  IMAD.MOV.U32 R0, RZ, RZ, R219 ;  /* 0x000000ffff007224 */ /* 0x000fe200078e00db */
[C---:B------:R-:W-:Y:S06]  /*c3f0*/  HMMA.16816.F32 R28, R8.reuse, R30, RZ ;  /* 0x0000001e081c723c */ /* 0x040fec00000018ff */
[C---:B------:R-:W-:Y:S06]  /*c400*/  HMMA.16816.F32 R4, R8.reuse, R16, RZ ;  /* 0x000000100804723c */ /* 0x040fec00000018ff */
[----:B------:R-:W-:Y:S01]  /*c410*/  HMMA.16816.F32 R8, R8, R18, RZ ;  /* 0x000000120808723c */ /* 0x000fe200000018ff */
[----:B------:R-:W2:Y:S05]  /*c420*/  LDSM.16.M88.4 R16, [R176] ;  /* 0x00000000b010783b */ /* 0x000eaa0000000200 */
[C---:B----4-:R-:W-:Y:S06]  /*c430*/  HMMA.16816.F32 R244, R20.reuse, R36, R160 ;  /* 0x0000002414f4723c */ /* 0x050fec00000018a0 */
[----:B------:R-:W-:Y:S06]  /*c440*/  HMMA.16816.F32 R248, R20, R58, R204 ;  /* 0x0000003a14f8723c */ /* 0x000fec00000018cc */
[----:B------:R-:W-:Y:S01]  /*c450*/  HMMA.16816.F32 R208, R24, R56, R208 ;  /* 0x0000003818d0723c */ /* 0x000fe200000018d0 */
[----:B------:R-:W-:Y:S01]  /*c460*/  IMAD.MOV.U32 R204, RZ, RZ, R193 ;  /* 0x000000ffffcc7224 */ /* 0x000fe200078e00c1 */
[----:B------:R-:W-:Y:S01]  /*c470*/  MOV R205, R143 ;  /* 0x0000008f00cd7202 */ /* 0x000fe20000000f00 */
[----:B------:R-:W-:-:S02]  /*c480*/  IMAD.MOV.U32 R206, RZ, RZ, R142 ;  /* 0x000000ffffce7224 */ /* 0x000fc400078e008e */
[----:B------:R-:W-:Y:S01]  /*c490*/  IMAD.MOV.U32 R207, RZ, RZ, R0 ;  /* 0x000000ffffcf7224 */ /* 0x000fe200078e0000 */
        /* <DEDUP_REMOVED lines=11> */
[----:B------:R-:W-:Y:S05]  /*c550*/  LDSM.16.M88.4 R4, [R177+0x2000] ;  /* 0x00200000b104783b */ /* 0x000fea0000000200 */
[C---:B------:R-:W-:Y:S01]  /*c560*/  HMMA.16816.F32 R72, R24.reuse, R38, R156 ;  /* 0x000000261848723c */ /* 0x040fe2000000189c */
[----:B------:R-:W3:Y:S05]  /*c570*/  LDSM.16.M88.4 R36, [R173] ;  /* 0x00000000ad24783b */ /* 0x000eea0000000200 */
[C---:B------:R-:W-:Y:S01]  /*c580*/  HMMA.16816.F32 R144, R24.reuse, R62, R28 ;  /* 0x0000003e1890723c */ /* 0x040fe2000000181c */
[----:B------:R-:W-:Y:S05]  /*c590*/  LDSM.16.M88.4 R28, [R173+0x1000] ;  /* 0x00100000ad1c783b */ /* 0x000fea0000000200 */
[----:B------:R-:W-:Y:S01]  /*c5a0*/  HMMA.16816.F32 R148, R24, R66, R8 ;  /* 0x000000421894723c */ /* 0x000fe20000001808 */
[----:B------:R-:W4:Y:S01]  /*c5b0*/  LDSM.16.M88.4 R8, [R177] ;  /* 0x00000000b108783b */ /* 0x000f220000000200 */
[----:B------:R-:W-:-:S04]  /*c5c0*/  DEPBAR.LE SB0, 0x0 ;  /* 0x000080000000791a */ /* 0x000fc80000000000 */
[C---:B-1----:R-:W-:Y:S06]  /*c5d0*/  HMMA.16816.F32 R204, R12.reuse, R52, R204 ;  /* 0x000000340ccc723c */ /* 0x042fec00000018cc */
[----:B------:R-:W-:Y:S06]  /*c5e0*/  HMMA.16816.F32 R200, R12, R54, R248 ;  /* 0x000000360cc8723c */ /* 0x000fec00000018f8 */
[C---:B--2---:R-:W-:Y:S06]  /*c5f0*/  HMMA.16816.F32 R60, R16.reuse, R52, R208 ;  /* 0x00000034103c723c */ /* 0x044fec00000018d0 */
[----:B------:R-:W-:Y:S06]  /*c600*/  HMMA.16816.F32 R56, R16, R54, R56 ;  /* 0x000000361038723c */ /* 0x000fec0000001838 */
        /* <DEDUP_REMOVED lines=14> */
[C---:B------:R-:W-:Y:S06]  /*c6f0*/  HMMA.16816.F32 R196, R4.reuse, R32, R196 ;  /* 0x0000002004c4723c */ /* 0x040fec00000018c4 */
[C---:B------:R-:W-:Y:S06]  /*c700*/  HMMA.16816.F32 R164, R4.reuse, R34, R164 ;  /* 0x0000002204a4723c */ /* 0x040fec00000018a4 */
[----:B------:R-:W-:Y:S06]  /*c710*/  HMMA.16816.F32 R224, R4, R22, R64 ;  /* 0x0000001604e0723c */ /* 0x000fec0000001840 */
[C---:B----4-:R-:W-:Y:S06]  /*c720*/  HMMA.16816.F32 R60, R8.reuse, R36, R60 ;  /* 0x00000024083c723c */ /* 0x050fec000000183c */
        /* <DEDUP_REMOVED lines=9> */
[----:B------:R-:W-:Y:S01]  /*c7c0*/  HMMA.16816.F32 R64, R8, R22, R16 ;  /* 0x000000160840723c */ /* 0x000fe20000001810 */
[----:B------:R-:W-:Y:S06]  /*c7d0*/  BAR.SYNC.DEFER_BLOCKING 0x0 ;  /* 0x0000000000007b1d */ /* 0x000fec0000010000 */
[----:B------:R-:W-:-:S02]  /*c7e0*/  NOP ;  /* 0x0000000000007918 */ /* 0x000fc40000000000 */
[----:B------:R-:W-:-:S15]  /*c7f0*/  @!P0 BRA `(.L_x_2240) ;  /* 0x0000000000f88947 */ /* 0x000fde0003800000 */
[----:B------:R-:W2:Y:S01]  /*c800*/  LDL.64 R142, [R1+0x150] ;  /* 0x00015000018e7983 */ /* 0x000ea20000100a00 */
[----:B------:R-:W1:Y:S03]  /*c810*/  @!P3 LDC.64 R12, c[0x0][0x218] ;  /* 0x00008600ff0cbb82 */ /* 0x000e660000000a00 */
[----:B------:R-:W3:Y:S01]  /*c820*/  LDL.64 R194, [R1+0x158] ;  /* 0x0001580001c27983 */ /* 0x000ee20000100a00 */
[----:B------:R-:W-:Y:S01]  /*c830*/  UIADD3 UR6, UR18, -0x3, URZ ;  /* 0xfffffffd12067890 */ /* 0x000fe2000fffe03f */
[----:B------:R-:W-:Y:S01]  /*c840*/  IMAD.U32 R6, RZ, RZ, UR10 ;  /* 0x0000000aff067e24 */ /* 0x000fe2000f8e00ff */
[----:B------:R-:W-:Y:S01]  /*c850*/  MOV R8, UR11 ;  /* 0x0000000b00087c02 */ /* 0x000fe20008000f00 */
[----:B------:R-:W-:Y:S01]  /*c860*/  IMAD.U32 R10, RZ, RZ, UR10 ;  /* 0x0000000aff0a7e24 */ /* 0x000fe2000f8e00ff */
[----:B------:R-:W4:Y:S01]  /*c870*/  @!P3 LDC.64 R16, c[0x0][0x218] ;  /* 0x00008600ff10bb82 */ /* 0x000f220000000a00 */
[----:B------:R-:W-:Y:S01]  /*c880*/  USHF.R.S32.HI UR4, URZ, 0x1f, UR6 ;  /* 0x0000001f3f047899 */ /* 0x000fe20008011406 */
[----:B------:R-:W-:Y:S01]  /*c890*/  IMAD.U32 R0, RZ, RZ, UR6 ;  /* 0x00000006ff007e24 */ /* 0x000fe2000f8e00ff */
[----:B------:R-:W-:Y:S01]  /*c8a0*/  UIMAD UR6, UR22, UR6, URZ ;  /* 0x00000006160672a4 */ /* 0x000fe2000f8e023f */
[----:B------:R-:W-:Y:S01]  /*c8b0*/  IMAD.U32 R14, RZ, RZ, UR10 ;  /* 0x0000000aff0e7e24 */ /* 0x000fe2000f8e00ff */
[----:B------:R1:W-:Y:S01]  /*c8c0*/  @P3 STS.128 [R192+0x4000], RZ ;  /* 0x004000ffc0003388 */ /* 0x0003e20000000c00 */
[----:B------:R-:W-:Y:S01]  /*c8d0*/  IMAD.U32 R11, RZ, RZ, UR11 ;  /* 0x0000000bff0b7e24 */ /* 0x000fe2000f8e00ff */
[----:B------:R-:W-:Y:S01]  /*c8e0*/  UIMAD UR4, UR4, UR23, UR6 ;  /* 0x00000017040472a4 */ /* 0x000fe2000f8e0206 */
[----:B------:R-:W5:Y:S01]  /*c8f0*/  @!P3 LDC.64 R18, c[0x0][0x218] ;  /* 0x00008600ff12bb82 */ /* 0x000f620000000a00 */
[----:B------:R-:W-:Y:S01]  /*c900*/  BSSY B0, `(.L_x_2241) ;  /* 0x000002c000007945 */ /* 0x000fe20003800000 */
[----:B--2---:R-:W-:-:S02]  /*c910*/  IMAD.MOV.U32 R5, RZ, RZ, R143 ;  /* 0x000000ffff057224 */ /* 0x004fc400078e008f */
[----:B---3--:R-:W-:-:S04]  /*c920*/  IMAD.MOV.U32 R4, RZ, RZ, R194 ;  /* 0x000000ffff047224 */ /* 0x008fc800078e00c2 */
[----:B------:R-:W-:-:S04]  /*c930*/  IMAD.WIDE.U32 R4, R0, UR23, R4 ;  /* 0x0000001700047c25 */ /* 0x000fc8000f8e0004 */
[----:B------:R-:W-:Y:S01]  /*c940*/  IMAD.U32 R0, RZ, RZ, UR10 ;  /* 0x0000000aff007e24 */ /* 0x000fe2000f8e00ff */
[----:B------:R-:W-:Y:S02]  /*c950*/  IADD3 R7, R5, UR4, RZ ;  /* 0x0000000405077c10 */ /* 0x000fe4000fffe0ff */
[-C--:B------:R-:W-:Y:S02]  /*c960*/  @!P3 LEA R9, P0, R6, R4.reuse, 0x5 ;  /* 0x000000040609b211 */ /* 0x080fe400078028ff */
[----:B------:R-:W-:Y:S02]  /*c970*/  @!P3 LEA R0, P1, R0, R4, 0x4 ;  /* 0x000000040000b211 */ /* 0x000fe400078220ff */
[----:B-1----:R-:W-:Y:S02]  /*c980*/  @!P3 LEA R12, P2, R4, R12, 0x1 ;  /* 0x0000000c040cb211 */ /* 0x002fe400078408ff */
[----:B------:R-:W-:Y:S02]  /*c990*/  @!P3 LEA.HI.X R15, R10, R7, R8, 0x4, P1 ;  /* 0x000000070a0fb211 */ /* 0x000fe400008f2408 */
[----:B----4-:R-:W-:-:S02]  /*c9a0*/  @!P3 LEA R10, P1, R0, R16, 0x1 ;  /* 0x00000010000ab211 */ /* 0x010fc400078208ff */
[----:B------:R-:W-:Y:S02]  /*c9b0*/  @!P3 LEA.HI.X R14, R14, R7, R11, 0x5, P0 ;  /* 0x000000070e0eb211 */ /* 0x000fe400000f2c0b */
[C---:B-----5:R-:W-:Y:S02]  /*c9c0*/  @!P3 LEA R8, P0, R9.reuse, R18, 0x1 ;  /* 0x000000120908b211 */ /* 0x060fe400078008ff */
        /* <DEDUP_REMOVED lines=31> */
.L_x_2242:
[----:B------:R-:W-:Y:S05]  /*cbc0*/  BSYNC B0 ;  /* 0x0000000000007941 */ /* 0x000fea0003800000 */
.L_x_2241:
[----:B------:R-:W0:Y:S02]  /*cbd0*/  LDGDEPBAR ;  /* 0x00000000000079af */ /* 0x000e240000000000 */
.L_x_2240:
[----:B--2---:R-:W2:Y:S04]  /*cbe0*/  LDL.64 R4, [R1+0x18] ;  /* 0x0000180001047983 */ /* 0x004ea80000100a00 */
[----:B------:R-:W3:Y:S04]  /*cbf0*/  LDL R6, [R1+0x124] ;  /* 0x0001240001067983 */ /* 0x000ee80000100800 */
[----:B------:R-:W4:Y:S04]  /*cc00*/  LDL R7, [R1+0x128] ;  /* 0x0001280001077983 */ /* 0x000f280000100800 */
        /* <DEDUP_REMOVED lines=20> */
[----:B------:R-:W4:Y:S04]  /*cd50*/  LDL R17, [R1+0x168] ;  /* 0x0001680001117983 */ /* 0x000f280000100800 */
[----:B------:R-:W4:Y:S01]  /*cd60*/  LDL R18, [R1+0xf0] ;  /* 0x0000f00001127983 */ /* 0x000f220000100800 */
[----:B-1----:R-:W1:Y:S01]  /*cd70*/  S2R R8, SR_TID.X ;  /* 0x0000000000087919 */ /* 0x002e620000002100 */
[----:B------:R-:W-:Y:S01]  /*cd80*/  IMAD.U32 R0, RZ, RZ, UR17 ;  /* 0x00000011ff007e24 */ /* 0x000fe2000f8e00ff */
[----:B------:R-:W-:Y:S01]  /*cd90*/  P2R R31, PR, RZ, 0x8 ;  /* 0x00000008ff1f7803 */ /* 0x000fe20000000000 */
[----:B-1----:R-:W-:-:S05]  /*cda0*/  IMAD.SHL.U32 R8, R8, 0x2, RZ ;  /* 0x0000000208087824 */ /* 0x002fca00078e00ff */
[----:B------:R-:W-:-:S05]  /*cdb0*/  LOP3.LUT R8, R8, 0x6, RZ, 0xc0, !PT ;  /* 0x0000000608087812 */ /* 0x000fca00078ec0ff */
[----:B------:R-:W-:-:S05]  /*cdc0*/  IMAD R0, R0, 0x40, R8 ;  /* 0x0000004000007824 */ /* 0x000fca00078e0208 */
[C---:B------:R-:W-:Y:S02]  /*cdd0*/  ISETP.GE.AND P1, PT, R0.reuse, R191, PT ;  /* 0x000000bf0000720c */ /* 0x040fe40003f26270 */
[C---:B------:R-:W-:Y:S02]  /*cde0*/  ISETP.GE.AND P0, PT, R0.reuse, R190, PT ;  /* 0x000000be0000720c */ /* 0x040fe40003f06270 */
[C---:B------:R-:W-:Y:S02]  /*cdf0*/  ISETP.LT.OR P3, PT, R0.reuse, R187, P1 ;  /* 0x000000bb0000720c */ /* 0x040fe40000f61670 */
[----:B------:R-:W-:-:S04]  /*ce00*/  ISETP.LT.OR P6, PT, R0, R186, P0 ;  /* 0x000000ba0000720c */ /* 0x000fc800007c1670 */
[----:B------:R-:W-:Y:S02]  /*ce10*/  FSEL R21, R62, -INF , !P6 ;  /* 0xff8000003e157808 */ /* 0x000fe40007000000 */
[----:B------:R-:W-:Y:S01]  /*ce20*/  FSEL R16, R60, -INF , !P3 ;  /* 0xff8000003c107808 */ /* 0x000fe20005800000 */
[C---:B------:R-:W-:Y:S02]  /*ce30*/  VIADD R10, R0.reuse, 0x21 ;  /* 0x00000021000a7836 */ /* 0x040fe40000000000 */
[C---:B------:R-:W-:Y:S02]  /*ce40*/  VIADD R9, R0.reuse, 0x28 ;  /* 0x0000002800097836 */ /* 0x040fe40000000000 */
[C---:B------:R-:W-:Y:S02]  /*ce50*/  VIADD R8, R0.reuse, 0x29 ;  /* 0x0000002900087836 */ /* 0x040fe40000000000 */
[----:B--2---:R-:W-:Y:S02]  /*ce60*/  IMAD.MOV.U32 R24, RZ, RZ, R4 ;  /* 0x000000ffff187224 */ /* 0x004fe400078e0004 */
[----:B------:R-:W-:-:S05]  /*ce70*/  VIADD R4, R0, 0x1 ;  /* 0x0000000100047836 */ /* 0x000fca0000000000 */
[C---:B------:R-:W-:Y:S02]  /*ce80*/  ISETP.GE.AND P1, PT, R4.reuse, R191, PT ;  /* 0x000000bf0400720c */ /* 0x040fe40003f26270 */
[C---:B------:R-:W-:Y:S02]  /*ce90*/  ISETP.GE.AND P4, PT, R4.reuse, R189, PT ;  /* 0x000000bd0400720c */ /* 0x040fe40003f86270 */
[C---:B------:R-:W-:Y:S02]  /*cea0*/  ISETP.LT.OR P5, PT, R4.reuse, R187, P1 ;  /* 0x000000bb0400720c */ /* 0x040fe40000fa1670 */
[C---:B------:R-:W-:Y:S02]  /*ceb0*/  ISETP.LT.OR P1, PT, R4.reuse, R185, P4 ;  /* 0x000000b90400720c */ /* 0x040fe40002721670 */
[----:B------:R-:W-:Y:S01]  /*cec0*/  ISETP.GE.AND P0, PT, R4, R190, PT ;  /* 0x000000be0400720c */ /* 0x000fe20003f06270 */
[----:B------:R-:W-:Y:S01]  /*ced0*/  IMAD.MOV.U32 R25, RZ, RZ, R5 ;  /* 0x000000ffff197224 */ /* 0x000fe200078e0005 */
[----:B------:R-:W-:-:S02]  /*cee0*/  P2R R5, PR, RZ, 0x2 ;  /* 0x00000002ff057803 */ /* 0x000fc40000000000 */
[C---:B------:R-:W-:Y:S02]  /*cef0*/  ISETP.GE.AND P2, PT, R4.reuse, R188, PT ;  /* 0x000000bc0400720c */ /* 0x040fe40003f46270 */
[----:B------:R-:W-:Y:S02]  /*cf00*/  ISETP.LT.OR P0, PT, R4, R186, P0 ;  /* 0x000000ba0400720c */ /* 0x000fe40000701670 */
[C---:B------:R-:W-:Y:S02]  /*cf10*/  ISETP.GE.AND P1, PT, R0.reuse, R189, PT ;  /* 0x000000bd0000720c */ /* 0x040fe40003f26270 */
[----:B------:R-:W-:Y:S02]  /*cf20*/  FSEL R20, R61, -INF , !P5 ;  /* 0xff8000003d147808 */ /* 0x000fe40006800000 */
[----:B------:R-:W-:Y:S01]  /*cf30*/  ISETP.NE.AND P5, PT, R5, RZ, PT ;  /* 0x000000ff0500720c */ /* 0x000fe20003fa5270 */
[----:B------:R-:W-:Y:S01]  /*cf40*/  VIADD R5, R0, 0x8 ;  /* 0x0000000800057836 */ /* 0x000fe20000000000 */
[----:B------:R-:W-:-:S02]  /*cf50*/  ISETP.LT.OR P2, PT, R4, R184, P2 ;  /* 0x000000b80400720c */ /* 0x000fc40001741670 */
[----:B------:R-:W-:Y:S02]  /*cf60*/  FSEL R22, R63, -INF , !P0 ;  /* 0xff8000003f167808 */ /* 0x000fe40004000000 */
[C---:B------:R-:W-:Y:S02]  /*cf70*/  ISETP.GE.AND P0, PT, R0.reuse, R188, PT ;  /* 0x000000bc0000720c */ /* 0x040fe40003f06270 */
[C---:B------:R-:W-:Y:S02]  /*cf80*/  ISETP.LT.OR P1, PT, R0.reuse, R185, P1 ;  /* 0x000000b90000720c */ /* 0x040fe40000f21670 */
[----:B------:R-:W-:Y:S02]  /*cf90*/  P2R R4, PR, RZ, 0x4 ;  /* 0x00000004ff047803 */ /* 0x000fe40000000000 */
[----:B------:R-:W-:Y:S02]  /*cfa0*/  ISETP.LT.OR P0, PT, R0, R184, P0 ;  /* 0x000000b80000720c */ /* 0x000fe40000701670 */
[----:B------:R-:W-:-:S02]  /*cfb0*/  ISETP.GE.AND P2, PT, R5, R190, PT ;  /* 0x000000be0500720c */ /* 0x000fc40003f46270 */
[----:B------:R-:W-:Y:S02]  /*cfc0*/  FSEL R193, R204, -INF , !P1 ;  /* 0xff800000ccc17808 */ /* 0x000fe40004800000 */
[C---:B------:R-:W-:Y:S02]  /*cfd0*/  ISETP.GE.AND P1, PT, R5.reuse, R189, PT ;  /* 0x000000bd0500720c */ /* 0x040fe40003f26270 */
[----:B------:R-:W-:Y:S01]  /*cfe0*/  ISETP.NE.AND P6, PT, R4, RZ, PT ;  /* 0x000000ff0400720c */ /* 0x000fe20003fc5270 */
[----:B------:R-:W-:Y:S01]  /*cff0*/  VIADD R4, R0, 0x9 ;  /* 0x0000000900047836 */ /* 0x000fe20000000000 */
[----:B------:R-:W-:Y:S02]  /*d000*/  FSEL R206, R206, -INF , !P0 ;  /* 0xff800000cece7808 */ /* 0x000fe40004000000 */
[C---:B------:R-:W-:Y:S02]  /*d010*/  ISETP.LT.OR P2, PT, R5.reuse, R186, P2 ;  /* 0x000000ba0500720c */ /* 0x040fe40001741670 */
[----:B------:R-:W-:-:S02]  /*d020*/  ISETP.GE.AND P4, PT, R5, R191, PT ;  /* 0x000000bf0500720c */ /* 0x000fc40003f86270 */
[C---:B------:R-:W-:Y:S02]  /*d030*/  ISETP.GE.AND P0, PT, R5.reuse, R188, PT ;  /* 0x000000bc0500720c */ /* 0x040fe40003f06270 */
[C---:B------:R-:W-:Y:S02]  /*d040*/  ISETP.LT.OR P1, PT, R5.reuse, R185, P1 ;  /* 0x000000b90500720c */ /* 0x040fe40000f21670 */
[----:B------:R-:W-:Y:S02]  /*d050*/  FSEL R27, R58, -INF , !P2 ;  /* 0xff8000003a1b7808 */ /* 0x000fe40005000000 */
[C---:B------:R-:W-:Y:S02]  /*d060*/  ISETP.LT.OR P4, PT, R5.reuse, R187, P4 ;  /* 0x000000bb0500720c */ /* 0x040fe40002781670 */
[----:B------:R-:W-:Y:S02]  /*d070*/  ISETP.LT.OR P3, PT, R5, R184, P0 ;  /* 0x000000b80500720c */ /* 0x000fe40000761670 */
[----:B------:R-:W-:-:S02]  /*d080*/  ISETP.GE.AND P2, PT, R4, R188, PT ;  /* 0x000000bc0400720c */ /* 0x000fc40003f46270 */
[----:B------:R-:W-:Y:S02]  /*d090*/  P2R R5, PR, RZ, 0x2 ;  /* 0x00000002ff057803 */ /* 0x000fe40000000000 */
[C---:B------:R-:W-:Y:S02]  /*d0a0*/  ISETP.GE.AND P1, PT, R4.reuse, R191, PT ;  /* 0x000000bf0400720c */ /* 0x040fe40003f26270 */
[----:B------:R-:W-:Y:S02]  /*d0b0*/  FSEL R195, R205, -INF , !P5 ;  /* 0xff800000cdc37808 */ /* 0x000fe40006800000 */
[C---:B------:R-:W-:Y:S02]  /*d0c0*/  ISETP.LT.OR P5, PT, R4.reuse, R184, P2 ;  /* 0x000000b80400720c */ /* 0x040fe400017a1670 */
[----:B------:R-:W-:Y:S02]  /*d0d0*/  ISETP.GE.AND P0, PT, R4, R190, PT ;  /* 0x000000be0400720c */ /* 0x000fe40003f06270 */
[----:B------:R-:W-:-:S02]  /*d0e0*/  FSEL R23, R56, -INF , !P4 ;  /* 0xff80000038177808 */ /* 0x000fc40006000000 */
[----:B------:R-:W-:Y:S01]  /*d0f0*/  ISETP.NE.AND P2, PT, R5, RZ, PT ;  /* 0x000000ff0500720c */ /* 0x000fe20003f45270 */
[----:B------:R-:W-:Y:S01]  /*d100*/  VIADD R5, R0, 0x10 ;  /* 0x0000001000057836 */ /* 0x000fe20000000000 */
[C---:B------:R-:W-:Y:S02]  /*d110*/  ISETP.GE.AND P4, PT, R4.reuse, R189, PT ;  /* 0x000000bd0400720c */ /* 0x040fe40003f86270 */
[C---:B------:R-:W-:Y:S02]  /*d120*/  ISETP.LT.OR P1, PT, R4.reuse, R187, P1 ;  /* 0x000000bb0400720c */ /* 0x040fe40000f21670 */
[----:B------:R-:W-:Y:S02]  /*d130*/  FSEL R207, R207, -INF , !P6 ;  /* 0xff800000cfcf7808 */ /* 0x000fe40007000000 */
[C---:B------:R-:W-:Y:S02]  /*d140*/  ISETP.LT.OR P0, PT, R4.reuse, R186, P0 ;  /* 0x000000ba0400720c */ /* 0x040fe40000701670 */
[----:B------:R-:W-:-:S02]  /*d150*/  ISETP.LT.OR P6, PT, R4, R185, P4 ;  /* 0x000000b90400720c */ /* 0x000fc400027c1670 */
[----:B------:R-:W-:Y:S02]  /*d160*/  FSEL R26, R57, -INF , !P1 ;  /* 0xff800000391a7808 */ /* 0x000fe40004800000 */
[C---:B------:R-:W-:Y:S02]  /*d170*/  ISETP.GE.AND P4, PT, R5.reuse, R191, PT ;  /* 0x000000bf0500720c */ /* 0x040fe40003f86270 */
[----:B------:R-:W-:Y:S02]  /*d180*/  ISETP.GE.AND P1, PT, R5, R189, PT ;  /* 0x000000bd0500720c */ /* 0x000fe40003f26270 */
[----:B------:R-:W-:Y:S02]  /*d190*/  FSEL R28, R59, -INF , !P0 ;  /* 0xff8000003b1c7808 */ /* 0x000fe40004000000 */
[----:B------:R-:W-:Y:S01]  /*d1a0*/  FSEL R194, R200, -INF , !P2 ;  /* 0xff800000c8c27808 */ /* 0x000fe20005000000 */
[----:B------:R-:W-:Y:S01]  /*d1b0*/  VIADD R4, R0, 0x11 ;  /* 0x0000001100047836 */ /* 0x000fe20000000000 */
[----:B------:R-:W-:-:S02]  /*d1c0*/  ISETP.GE.AND P2, PT, R5, R190, PT ;  /* 0x000000be0500720c */ /* 0x000fc40003f46270 */
[C---:B------:R-:W-:Y:S02]  /*d1d0*/  ISETP.GE.AND P0, PT, R5.reuse, R188, PT ;  /* 0x000000bc0500720c */ /* 0x040fe40003f06270 */
[C---:B------:R-:W-:Y:S02]  /*d1e0*/  ISETP.LT.OR P4, PT, R5.reuse, R187, P4 ;  /* 0x000000bb0500720c */ /* 0x040fe40002781670 */
[C---:B------:R-:W-:Y:S02]  /*d1f0*/  ISETP.LT.OR P1, PT, R5.reuse, R185, P1 ;  /* 0x000000b90500720c */ /* 0x040fe40000f21670 */
[----:B------:R-:W-:Y:S02]  /*d200*/  FSEL R202, R202, -INF , !P3 ;  /* 0xff800000caca7808 */ /* 0x000fe40005800000 */
[C---:B------:R-:W-:Y:S02]  /*d210*/  ISETP.LT.OR P2, PT, R5.reuse, R186, P2 ;  /* 0x000000ba0500720c */ /* 0x040fe40001741670 */
[----:B------:R-:W-:-:S02]  /*d220*/  ISETP.LT.OR P3, PT, R5, R184, P0 ;  /* 0x000000b80500720c */ /* 0x000fc40000761670 */
[----:B------:R-:W-:Y:S02]  /*d230*/  P2R R5, PR, RZ, 0x2 ;  /* 0x00000002ff057803 */ /* 0x000fe40000000000 */
[----:B------:R-:W-:Y:S02]  /*d240*/  FSEL R29, R52, -INF , !P4 ;  /* 0xff800000341d7808 */ /* 0x000fe40006000000 */
[----:B------:R-:W-:Y:S02]  /*d250*/  ISETP.GE.AND P4, PT, R4, R189, PT ;  /* 0x000000bd0400720c */ /* 0x000fe40003f86270 */
[----:B------:R-:W-:Y:S02]  /*d260*/  FSEL R203, R203, -INF , !P5 ;  /* 0xff800000cbcb7808 */ /* 0x000fe40006800000 */
[----:B------:R-:W-:Y:S01]  /*d270*/  ISETP.NE.AND P5, PT, R5, RZ, PT ;  /* 0x000000ff0500720c */ /* 0x000fe20003fa5270 */
[----:B------:R-:W-:Y:S01]  /*d280*/  VIADD R5, R0, 0x18 ;  /* 0x0000001800057836 */ /* 0x000fe20000000000 */
[----:B------:R-:W-:-:S02]  /*d290*/  ISETP.GE.AND P1, PT, R4, R191, PT ;  /* 0x000000bf0400720c */ /* 0x000fc40003f26270 */
[----:B------:R-:W-:Y:S02]  /*d2a0*/  FSEL R42, R54, -INF , !P2 ;  /* 0xff800000362a7808 */ /* 0x000fe40005000000 */
[C---:B------:R-:W-:Y:S02]  /*d2b0*/  ISETP.LT.OR P4, PT, R4.reuse, R185, P4 ;  /* 0x000000b90400720c */ /* 0x040fe40002781670 */
[C---:B------:R-:W-:Y:S01]  /*d2c0*/  ISETP.GE.AND P2, PT, R4.reuse, R188, PT ;  /* 0x000000bc0400720c */ /* 0x040fe20003f46270 */
[----:B---3--:R-:W-:Y:S01]  /*d2d0*/  IMAD.MOV.U32 R15, RZ, RZ, R6 ;  /* 0x000000ffff0f7224 */ /* 0x008fe200078e0006 */
[C---:B------:R-:W-:Y:S02]  /*d2e0*/  ISETP.GE.AND P0, PT, R4.reuse, R190, PT ;  /* 0x000000be0400720c */ /* 0x040fe40003f06270 */
[----:B------:R-:W-:Y:S02]  /*d2f0*/  ISETP.LT.OR P1, PT, R4, R187, P1 ;  /* 0x000000bb0400720c */ /* 0x000fe40000f21670 */
[----:B------:R-:W-:-:S02]  /*d300*/  FSEL R163, R201, -INF , !P6 ;  /* 0xff800000c9a37808 */ /* 0x000fc40007000000 */
[----:B------:R-:W-:Y:S02]  /*d310*/  P2R R6, PR, RZ, 0x10 ;  /* 0x00000010ff067803 */ /* 0x000fe40000000000 */
[C---:B------:R-:W-:Y:S02]  /*d320*/  ISETP.LT.OR P6, PT, R4.reuse, R184, P2 ;  /* 0x000000b80400720c */ /* 0x040fe400017c1670 */
[C---:B------:R-:W-:Y:S02]  /*d330*/  ISETP.GE.AND P4, PT, R5.reuse, R191, PT ;  /* 0x000000bf0500720c */ /* 0x040fe40003f86270 */
[----:B------:R-:W-:Y:S02]  /*d340*/  ISETP.LT.OR P0, PT, R4, R186, P0 ;  /* 0x000000ba0400720c */ /* 0x000fe40000701670 */
[----:B------:R-:W-:Y:S02]  /*d350*/  ISETP.GE.AND P2, PT, R5, R190, PT ;  /* 0x000000be0500720c */ /* 0x000fe40003f46270 */
[----:B------:R-:W-:-:S02]  /*d360*/  FSEL R30, R53, -INF , !P1 ;  /* 0xff800000351e7808 */ /* 0x000fc40004800000 */
[----:B------:R-:W-:Y:S02]  /*d370*/  FSEL R162, R196, -INF , !P5 ;  /* 0xff800000c4a27808 */ /* 0x000fe40006800000 */
[C---:B------:R-:W-:Y:S02]  /*d380*/  ISETP.GE.AND P1, PT, R5.reuse, R189, PT ;  /* 0x000000bd0500720c */ /* 0x040fe40003f26270 */
[----:B------:R-:W-:Y:S01]  /*d390*/  ISETP.LT.OR P5, PT, R5, R187, P4 ;  /* 0x000000bb0500720c */ /* 0x000fe200027a1670 */
[----:B------:R-:W-:Y:S01]  /*d3a0*/  VIADD R4, R0, 0x19 ;  /* 0x0000001900047836 */ /* 0x000fe20000000000 */
[----:B------:R-:W-:Y:S02]  /*d3b0*/  FSEL R41, R55, -INF , !P0 ;  /* 0xff80000037297808 */ /* 0x000fe40004000000 */
[C---:B------:R-:W-:Y:S02]  /*d3c0*/  ISETP.LT.OR P4, PT, R5.reuse, R186, P2 ;  /* 0x000000ba0500720c */ /* 0x040fe40001781670 */
[----:B------:R-:W-:-:S02]  /*d3d0*/  ISETP.GE.AND P0, PT, R5, R188, PT ;  /* 0x000000bc0500720c */ /* 0x000fc40003f06270 */
[----:B------:R-:W-:Y:S02]  /*d3e0*/  ISETP.NE.AND P2, PT, R6, RZ, PT ;  /* 0x000000ff0600720c */ /* 0x000fe40003f45270 */
[C---:B------:R-:W-:Y:S02]  /*d3f0*/  ISETP.LT.OR P1, PT, R5.reuse, R185, P1 ;  /* 0x000000b90500720c */ /* 0x040fe40000f21670 */
[----:B------:R-:W-:Y:S02]  /*d400*/  FSEL R198, R198, -INF , !P3 ;  /* 0xff800000c6c67808 */ /* 0x000fe40005800000 */
[----:B------:R-:W-:Y:S02]  /*d410*/  ISETP.LT.OR P3, PT, R5, R184, P0 ;  /* 0x000000b80500720c */ /* 0x000fe40000761670 */
[----:B------:R-:W-:Y:S02]  /*d420*/  FSEL R161, R197, -INF , !P2 ;  /* 0xff800000c5a17808 */ /* 0x000fe40005000000 */
[----:B------:R-:W-:-:S02]  /*d430*/  P2R R5, PR, RZ, 0x2 ;  /* 0x00000002ff057803 */ /* 0x000fc40000000000 */
[C---:B------:R-:W-:Y:S02]  /*d440*/  ISETP.GE.AND P2, PT, R4.reuse, R191, PT ;  /* 0x000000bf0400720c */ /* 0x040fe40003f46270 */
[C---:B------:R-:W-:Y:S02]  /*d450*/  ISETP.GE.AND P1, PT, R4.reuse, R190, PT ;  /* 0x000000be0400720c */ /* 0x040fe40003f26270 */
[----:B------:R-:W-:Y:S02]  /*d460*/  ISETP.GE.AND P0, PT, R4, R189, PT ;  /* 0x000000bd0400720c */ /* 0x000fe40003f06270 */
[----:B------:R-:W-:Y:S02]  /*d470*/  FSEL R156, R50, -INF , !P4 ;  /* 0xff800000329c7808 */ /* 0x000fe40006000000 */
[----:B------:R-:W-:Y:S02]  /*d480*/  FSEL R148, R48, -INF , !P5 ;  /* 0xff80000030947808 */ /* 0x000fe40006800000 */
        /* <DEDUP_REMOVED lines=9> */
[----:B------:R-:W-:Y:S02]  /*d520*/  FSEL R167, R167, -INF , !P0 ;  /* 0xff800000a7a77808 */ /* 0x000fe40004000000 */
[----:B------:R-:W-:Y:S02]  /*d530*/  ISETP.NE.AND P6, PT, R5, RZ, PT ;  /* 0x000000ff0500720c */ /* 0x000fe40003fc5270 */
[----:B------:R-:W-:Y:S02]  /*d540*/  FSEL R154, R51, -INF , !P2 ;  /* 0xff800000339a7808 */ /* 0x000fe40005000000 */
[C---:B------:R-:W-:Y:S02]  /*d550*/  ISETP.GE.AND P0, PT, R4.reuse, R188, PT ;  /* 0x000000bc0400720c */ /* 0x040fe40003f06270 */
[----:B------:R-:W-:-:S02]  /*d560*/  ISETP.GE.AND P4, PT, R4, R191, PT ;  /* 0x000000bf0400720c */ /* 0x000fc40003f86270 */
[C---:B------:R-:W-:Y:S02]  /*d570*/  ISETP.GE.AND P2, PT, R4.reuse, R190, PT ;  /* 0x000000be0400720c */ /* 0x040fe40003f46270 */
[----:B------:R-:W-:Y:S02]  /*d580*/  ISETP.LT.OR P1, PT, R4, R185, P1 ;  /* 0x000000b90400720c */ /* 0x000fe40000f21670 */
[----:B------:R-:W-:Y:S02]  /*d590*/  FSEL R158, R164, -INF , !P6 ;  /* 0xff800000a49e7808 */ /* 0x000fe40007000000 */
[----:B------:R-:W-:Y:S02]  /*d5a0*/  ISETP.LT.OR P0, PT, R4, R184, P0 ;  /* 0x000000b80400720c */ /* 0x000fe40000701670 */
[----:B------:R-:W-:Y:S02]  /*d5b0*/  ISETP.GE.AND P6, PT, R10, R190, PT ;  /* 0x000000be0a00720c */ /* 0x000fe40003fc6270 */
[----:B------:R-:W-:-:S02]  /*d5c0*/  ISETP.LT.OR P4, PT, R4, R187, P4 ;  /* 0x000000bb0400720c */ /* 0x000fc40002781670 */
[-C--:B------:R-:W-:Y:S02]  /*d5d0*/  ISETP.LT.OR P2, PT, R4, R186.reuse, P2 ;  /* 0x000000ba0400720c */ /* 0x080fe40001741670 */
[----:B------:R-:W-:Y:S02]  /*d5e0*/  P2R R4, PR, RZ, 0x2 ;  /* 0x00000002ff047803 */ /* 0x000fe40000000000 */
[----:B------:R-:W-:Y:S02]  /*d5f0*/  P2R R13, PR, RZ, 0x1 ;  /* 0x00000001ff0d7803 */ /* 0x000fe40000000000 */
[----:B------:R-:W-:Y:S02]  /*d600*/  ISETP.LT.OR P0, PT, R10, R186, P6 ;  /* 0x000000ba0a00720c */ /* 0x000fe40003701670 */
[----:B------:R-:W-:Y:S02]  /*d610*/  ISETP.NE.AND P6, PT, R4, RZ, PT ;  /* 0x000000ff0400720c */ /* 0x000fe40003fc5270 */
[----:B------:R-:W-:-:S04]  /*d620*/  FMNMX.FTZ R4, R71, R16, !PT ;  /* 0x0000001047047209 */ /* 0x000fc80007810000 */
[----:B------:R-:W-:-:S04]  /*d630*/  FMNMX.FTZ R4, R20, R4, !PT ;  /* 0x0000000414047209 */ /* 0x000fc80007810000 */
[----:B------:R-:W-:-:S04]  /*d640*/  FMNMX.FTZ R4, R23, R4, !PT ;  /* 0x0000000417047209 */ /* 0x000fc80007810000 */
[----:B------:R-:W-:Y:S02]  /*d650*/  FMNMX.FTZ R4, R26, R4, !PT ;  /* 0x000000041a047209 */ /* 0x000fe40007810000 */
[----:B------:R-:W-:Y:S02]  /*d660*/  FSEL R144, R49, -INF , !P5 ;  /* 0xff80000031907808 */ /* 0x000fe40006800000 */
[C---:B------:R-:W-:Y:S02]  /*d670*/  ISETP.GE.AND P5, PT, R10.reuse, R191, PT ;  /* 0x000000bf0a00720c */ /* 0x040fe40003fa6270 */
[----:B------:R-:W-:Y:S02]  /*d680*/  FMNMX.FTZ R5, R29, R4, !PT ;  /* 0x000000041d057209 */ /* 0x000fe40007810000 */
[----:B------:R-:W-:Y:S02]  /*d690*/  FMNMX.FTZ R4, R69, R21, !PT ;  /* 0x0000001545047209 */ /* 0x000fe40007810000 */
[----:B------:R-:W-:-:S02]  /*d6a0*/  ISETP.LT.OR P1, PT, R10, R187, P5 ;  /* 0x000000bb0a00720c */ /* 0x000fc40002f21670 */
[----:B------:R-:W-:Y:S02]  /*d6b0*/  FMNMX.FTZ R5, R30, R5, !PT ;  /* 0x000000051e057209 */ /* 0x000fe40007810000 */
[----:B------:R-:W-:Y:S02]  /*d6c0*/  FMNMX.FTZ R4, R22, R4, !PT ;  /* 0x0000000416047209 */ /* 0x000fe40007810000 */
[----:B------:R-:W-:Y:S02]  /*d6d0*/  FSEL R74, R33, -INF , !P1 ;  /* 0xff800000214a7808 */ /* 0x000fe40004800000 */
[----:B------:R-:W-:Y:S02]  /*d6e0*/  FMNMX.FTZ R5, R148, R5, !PT ;  /* 0x0000000594057209 */ /* 0x000fe40007810000 */
[----:B------:R-:W-:Y:S02]  /*d6f0*/  FSEL R152, R35, -INF , !P0 ;  /* 0xff80000023987808 */ /* 0x000fe40004000000 */
[----:B------:R-:W-:-:S02]  /*d700*/  ISETP.GE.AND P1, PT, R9, R191, PT ;  /* 0x000000bf0900720c */ /* 0x000fc40003f26270 */
[----:B------:R-:W-:Y:S02]  /*d710*/  FSEL R75, R32, -INF , !P4 ;  /* 0xff800000204b7808 */ /* 0x000fe40006000000 */
[----:B------:R-:W-:Y:S02]  /*d720*/  ISETP.GE.AND P0, PT, R9, R190, PT ;  /* 0x000000be0900720c */ /* 0x000fe40003f06270 */
[----:B------:R-:W-:Y:S02]  /*d730*/  FMNMX.FTZ R4, R27, R4, !PT ;  /* 0x000000041b047209 */ /* 0x000fe40007810000 */
[----:B------:R-:W-:Y:S01]  /*d740*/  ISETP.GE.AND P4, PT, R8, R190, PT ;  /* 0x000000be0800720c */ /* 0x000fe20003f86270 */
[----:B----4-:R-:W-:Y:S01]  /*d750*/  IMAD.MOV.U32 R14, RZ, RZ, R7 ;  /* 0x000000ffff0e7224 */ /* 0x010fe200078e0007 */
[----:B------:R-:W-:Y:S02]  /*d760*/  FSEL R153, R34, -INF , !P2 ;  /* 0xff80000022997808 */ /* 0x000fe40005000000 */
[----:B------:R-:W-:Y:S01]  /*d770*/  FMNMX.FTZ R5, R144, R5, !PT ;  /* 0x0000000590057209 */ /* 0x000fe20007810000 */
[----:B------:R-:W-:Y:S01]  /*d780*/  VIADD R7, R0, 0x30 ;  /* 0x0000003000077836 */ /* 0x000fe20000000000 */
[----:B------:R-:W-:-:S02]  /*d790*/  ISETP.GE.AND P2, PT, R8, R191, PT ;  /* 0x000000bf0800720c */ /* 0x000fc40003f46270 */
[C---:B------:R-:W-:Y:S02]  /*d7a0*/  ISETP.LT.OR P5, PT, R9.reuse, R187, P1 ;  /* 0x000000bb0900720c */ /* 0x040fe40000fa1670 */
[----:B------:R-:W-:Y:S02]  /*d7b0*/  ISETP.LT.OR P1, PT, R9, R186, P0 ;  /* 0x000000ba0900720c */ /* 0x000fe40000721670 */
[----:B------:R-:W-:Y:S01]  /*d7c0*/  FMNMX.FTZ R11, R28, R4, !PT ;  /* 0x000000041c0b7209 */ /* 0x000fe20007810000 */
[----:B------:R-:W-:Y:S01]  /*d7d0*/  VIADD R6, R0, 0x31 ;  /* 0x0000003100067836 */ /* 0x000fe20000000000 */
[----:B------:R-:W-:Y:S01]  /*d7e0*/  ISETP.LT.OR P0, PT, R8, R186, P4 ;  /* 0x000000ba0800720c */ /* 0x000fe20002701670 */
[C---:B------:R-:W-:Y:S01]  /*d7f0*/  VIADD R4, R0.reuse, 0x39 ;  /* 0x0000003900047836 */ /* 0x040fe20000000000 */
[----:B------:R-:W-:Y:S01]  /*d800*/  FMNMX.FTZ R12, R75, R5, !PT ;  /* 0x000000054b0c7209 */ /* 0x000fe20007810000 */
[----:B------:R-:W-:Y:S01]  /*d810*/  VIADD R5, R0, 0x38 ;  /* 0x0000003800057836 */ /* 0x000fe20000000000 */
[----:B------:R-:W-:-:S02]  /*d820*/  ISETP.LT.OR P2, PT, R8, R187, P2 ;  /* 0x000000bb0800720c */ /* 0x000fc40001741670 */
[----:B------:R-:W-:Y:S02]  /*d830*/  FSEL R151, R46, -INF , !P1 ;  /* 0xff8000002e977808 */ /* 0x000fe40004800000 */
[----:B------:R-:W-:Y:S02]  /*d840*/  FMNMX.FTZ R0, R42, R11, !PT ;  /* 0x0000000b2a007209 */ /* 0x000fe40007810000 */
[----:B------:R-:W-:Y:S02]  /*d850*/  FSEL R150, R47, -INF , !P0 ;  /* 0xff8000002f967808 */ /* 0x000fe40004000000 */
[C---:B------:R-:W-:Y:S02]  /*d860*/  ISETP.GE.AND P1, PT, R7.reuse, R191, PT ;  /* 0x000000bf0700720c */ /* 0x040fe40003f26270 */
[----:B------:R-:W-:Y:S02]  /*d870*/  ISETP.GE.AND P0, PT, R7, R190, PT ;  /* 0x000000be0700720c */ /* 0x000fe40003f06270 */
[----:B------:R-:W-:-:S02]  /*d880*/  FSEL R72, R44, -INF , !P5 ;  /* 0xff8000002c487808 */ /* 0x000fc40006800000 */
[----:B------:R-:W-:Y:S02]  /*d890*/  FSEL R50, R45, -INF , !P2 ;  /* 0xff8000002d327808 */ /* 0x000fe40005000000 */
[----:B------:R-:W-:Y:S02]  /*d8a0*/  ISETP.GE.AND P4, PT, R6, R190, PT ;  /* 0x000000be0600720c */ /* 0x000fe40003f86270 */
[----:B------:R-:W-:Y:S02]  /*d8b0*/  FMNMX.FTZ R11, R74, R12, !PT ;  /* 0x0000000c4a0b7209 */ /* 0x000fe40007810000 */
[----:B------:R-:W-:Y:S02]  /*d8c0*/  ISETP.GE.AND P2, PT, R6, R191, PT ;  /* 0x000000bf0600720c */ /* 0x000fe40003f46270 */
[----:B------:R-:W-:Y:S02]  /*d8d0*/  FMNMX.FTZ R0, R41, R0, !PT ;  /* 0x0000000029007209 */ /* 0x000fe40007810000 */
[----:B------:R-:W-:-:S02]  /*d8e0*/  ISETP.LT.OR P5, PT, R7, R187, P1 ;  /* 0x000000bb0700720c */ /* 0x000fc40000fa1670 */
[-C--:B------:R-:W-:Y:S02]  /*d8f0*/  ISETP.LT.OR P1, PT, R7, R186.reuse, P0 ;  /* 0x000000ba0700720c */ /* 0x080fe40000721670 */
[----:B------:R-:W-:Y:S02]  /*d900*/  ISETP.LT.OR P0, PT, R6, R186, P4 ;  /* 0x000000ba0600720c */ /* 0x000fe40002701670 */
[----:B------:R-:W-:Y:S02]  /*d910*/  FMNMX.FTZ R11, R72, R11, !PT ;  /* 0x0000000b480b7209 */ /* 0x000fe40007810000 */
[----:B------:R-:W-:Y:S02]  /*d920*/  ISETP.LT.OR P2, PT, R6, R187, P2 ;  /* 0x000000bb0600720c */ /* 0x000fe40001741670 */
[----:B------:R-:W-:Y:S02]  /*d930*/  FMNMX.FTZ R0, R156, R0, !PT ;  /* 0x000000009c007209 */ /* 0x000fe40007810000 */
[----:B------:R-:W-:-:S02]  /*d940*/  FSEL R145, R38, -INF , !P1 ;  /* 0xff80000026917808 */ /* 0x000fc40004800000 */
[----:B------:R-:W-:Y:S02]  /*d950*/  FSEL R33, R36, -INF , !P5 ;  /* 0xff80000024217808 */ /* 0x000fe40006800000 */
[----:B------:R-:W-:Y:S02]  /*d960*/  FSEL R143, R39, -INF , !P0 ;  /* 0xff800000278f7808 */ /* 0x000fe40004000000 */
[----:B------:R-:W-:Y:S02]  /*d970*/  ISETP.GE.AND P1, PT, R5, R191, PT ;  /* 0x000000bf0500720c */ /* 0x000fe40003f26270 */
[----:B------:R-:W-:Y:S02]  /*d980*/  FMNMX.FTZ R11, R50, R11, !PT ;  /* 0x0000000b320b7209 */ /* 0x000fe40007810000 */
[----:B------:R-:W-:Y:S02]  /*d990*/  FSEL R35, R37, -INF , !P2 ;  /* 0xff80000025237808 */ /* 0x000fe40005000000 */
[----:B------:R-:W-:-:S02]  /*d9a0*/  ISETP.GE.AND P0, PT, R10, R189, PT ;  /* 0x000000bd0a00720c */ /* 0x000fc40003f06270 */
[----:B------:R-:W-:Y:S02]  /*d9b0*/  FMNMX.FTZ R0, R154, R0, !PT ;  /* 0x000000009a007209 */ /* 0x000fe40007810000 */
[----:B------:R-:W-:Y:S02]  /*d9c0*/  ISETP.GE.AND P2, PT, R4, R191, PT ;  /* 0x000000bf0400720c */ /* 0x000fe40003f46270 */
[----:B------:R-:W-:Y:S02]  /*d9d0*/  FSEL R166, R166, -INF , !P3 ;  /* 0xff800000a6a67808 */ /* 0x000fe40005800000 */
[----:B------:R-:W-:Y:S02]  /*d9e0*/  ISETP.LT.OR P1, PT, R5, R187, P1 ;  /* 0x000000bb0500720c */ /* 0x000fe40000f21670 */
[----:B------:R-:W-:Y:S02]  /*d9f0*/  FMNMX.FTZ R11, R33, R11, !PT ;  /* 0x0000000b210b7209 */ /* 0x000fe40007810000 */
[----:B------:R-:W-:-:S02]  /*da00*/  ISETP.LT.OR P3, PT, R10, R185, P0 ;  /* 0x000000b90a00720c */ /* 0x000fc40000761670 */
[----:B------:R-:W-:Y:S02]  /*da10*/  FMNMX.FTZ R0, R153, R0, !PT ;  /* 0x0000000099007209 */ /* 0x000fe40007810000 */
[----:B------:R-:W-:Y:S02]  /*da20*/  ISETP.LT.OR P0, PT, R4, R187, P2 ;  /* 0x000000bb0400720c */ /* 0x000fe40001701670 */
[----:B------:R-:W-:Y:S02]  /*da30*/  ISETP.GE.AND P4, PT, R10, R188, PT ;  /* 0x000000bc0a00720c */ /* 0x000fe40003f86270 */
[----:B------:R-:W-:Y:S02]  /*da40*/  FSEL R36, R64, -INF , !P1 ;  /* 0xff80000040247808 */ /* 0x000fe40004800000 */
[----:B------:R-:W-:Y:S02]  /*da50*/  FMNMX.FTZ R11, R35, R11, !PT ;  /* 0x0000000b230b7209 */ /* 0x000fe40007810000 */
[----:B------:R-:W-:-:S02]  /*da60*/  FMNMX.FTZ R0, R152, R0, !PT ;  /* 0x0000000098007209 */ /* 0x000fc40007810000 */
[----:B------:R-:W-:Y:S02]  /*da70*/  FSEL R34, R65, -INF , !P0 ;  /* 0xff80000041227808 */ /* 0x000fe40004000000 */
[----:B------:R-:W-:Y:S02]  /*da80*/  ISETP.GE.AND P0, PT, R5, R190, PT ;  /* 0x000000be0500720c */ /* 0x000fe40003f06270 */
[----:B------:R-:W-:Y:S02]  /*da90*/  ISETP.LT.OR P5, PT, R10, R184, P4 ;  /* 0x000000b80a00720c */ /* 0x000fe400027a1670 */
[----:B------:R-:W-:Y:S02]  /*daa0*/  FMNMX.FTZ R11, R36, R11, !PT ;  /* 0x0000000b240b7209 */ /* 0x000fe40007810000 */
[----:B------:R-:W-:Y:S02]  /*dab0*/  FMNMX.FTZ R10, R151, R0, !PT ;  /* 0x00000000970a7209 */ /* 0x000fe40007810000 */
[----:B------:R-:W-:-:S02]  /*dac0*/  ISETP.LT.OR P0, PT, R5, R186, P0 ;  /* 0x000000ba0500720c */ /* 0x000fc40000701670 */
[----:B------:R-:W-:Y:S02]  /*dad0*/  FMNMX.FTZ R0, R34, R11, !PT ;  /* 0x0000000b22007209 */ /* 0x000fe40007810000 */
[----:B------:R-:W-:Y:S02]  /*dae0*/  FMNMX.FTZ R10, R150, R10, !PT ;  /* 0x0000000a960a7209 */ /* 0x000fe40007810000 */
[----:B------:R-:W-:Y:S01]  /*daf0*/  FSEL R40, R66, -INF , !P0 ;  /* 0xff80000042287808 */ /* 0x000fe20004000000 */
[----:B------:R-:W1:Y:S01]  /*db00*/  SHFL.BFLY PT, R11, R0, 0x2, 0x1f ;  /* 0x0c401f00000b7f89 */ /* 0x000e6200000e0000 */
[C---:B------:R-:W-:Y:S02]  /*db10*/  ISETP.GE.AND P2, PT, R9.reuse, R189, PT ;  /* 0x000000bd0900720c */ /* 0x040fe40003f46270 */
[----:B------:R-:W-:Y:S02]  /*db20*/  ISETP.GE.AND P0, PT, R9, R188, PT ;  /* 0x000000bc0900720c */ /* 0x000fe40003f06270 */
[----:B------:R-:W-:-:S02]  /*db30*/  ISETP.GE.AND P1, PT, R4, R190, PT ;  /* 0x000000be0400720c */ /* 0x000fc40003f26270 */
[----:B------:R-:W-:Y:S02]  /*db40*/  FMNMX.FTZ R10, R145, R10, !PT ;  /* 0x0000000a910a7209 */ /* 0x000fe40007810000 */
[----:B------:R-:W-:Y:S02]  /*db50*/  FSEL R63, R208, -INF , !P6 ;  /* 0xff800000d03f7808 */ /* 0x000fe40007000000 */
[C---:B------:R-:W-:Y:S02]  /*db60*/  ISETP.LT.OR P4, PT, R9.reuse, R185, P2 ;  /* 0x000000b90900720c */ /* 0x040fe40001781670 */
[----:B------:R-:W-:Y:S02]  /*db70*/  ISETP.LT.OR P6, PT, R9, R184, P0 ;  /* 0x000000b80900720c */ /* 0x000fe400007c1670 */
[----:B------:R-:W-:Y:S02]  /*db80*/  ISETP.LT.OR P1, PT, R4, R186, P1 ;  /* 0x000000ba0400720c */ /* 0x000fe40000f21670 */
[----:B------:R-:W-:-:S02]  /*db90*/  FMNMX.FTZ R9, R143, R10, !PT ;  /* 0x0000000a8f097209 */ /* 0x000fc40007810000 */
[----:B------:R-:W-:Y:S02]  /*dba0*/  FSEL R39, R67, -INF , !P1 ;  /* 0xff80000043277808 */ /* 0x000fe40004800000 */
[----:B------:R-:W-:Y:S01]  /*dbb0*/  FMNMX.FTZ R9, R40, R9, !PT ;  /* 0x0000000928097209 */ /* 0x000fe20007810000 */
[----:B------:R-:W-:Y:S01]  /*dbc0*/  STL [R1+0x1bc], R191 ;  /* 0x0001bcbf01007387 */ /* 0x000fe20000100800 */
[----:B------:R-:W-:Y:S02]  /*dbd0*/  ISETP.NE.AND P2, PT, R13, RZ, PT ;  /* 0x000000ff0d00720c */ /* 0x000fe40003f45270 */
[----:B------:R-:W-:Y:S01]  /*dbe0*/  FMNMX.FTZ R12, R39, R9, !PT ;  /* 0x00000009270c7209 */ /* 0x000fe20007810000 */
[----:B------:R2:W-:Y:S01]  /*dbf0*/  STL [R1+0x1c0], R187 ;  /* 0x0001c0bb01007387 */ /* 0x0005e20000100800 */
[----:B------:R-:W-:Y:S01]  /*dc00*/  USHF.L.U32 UR6, UR17, 0x1, URZ ;  /* 0x0000000111067899 */ /* 0x000fe2000800063f */
[----:B------:R-:W-:Y:S01]  /*dc10*/  IMAD.WIDE.U32 R250, R17, -0x2daee0ad, RZ ;  /* 0xd2511f5311fa7825 */ /* 0x000fe200078e00ff */
[----:B------:R-:W-:-:S02]  /*dc20*/  ISETP.GE.AND P1, PT, R8, R189, PT ;  /* 0x000000bd0800720c */ /* 0x000fc40003f26270 */
[----:B------:R-:W-:Y:S01]  /*dc30*/  ISETP.GE.AND P0, PT, R8, R188, PT ;  /* 0x000000bc0800720c */ /* 0x000fe20003f06270 */
[----:B------:R-:W-:Y:S01]  /*dc40*/  IMAD.U32 R10, RZ, RZ, UR33 ;  /* 0x00000021ff0a7e24 */ /* 0x000fe2000f8e00ff */
[----:B------:R-:W3:Y:S01]  /*dc50*/  SHFL.BFLY PT, R17, R12, 0x2, 0x1f ;  /* 0x0c401f000c117f89 */ /* 0x000ee200000e0000 */
[----:B------:R-:W-:Y:S02]  /*dc60*/  FSEL R147, R210, -INF , !P2 ;  /* 0xff800000d2937808 */ /* 0x000fe40005000000 */
[C---:B------:R-:W-:Y:S02]  /*dc70*/  ISETP.LT.OR P1, PT, R8.reuse, R185, P1 ;  /* 0x000000b90800720c */ /* 0x040fe40000f21670 */
[----:B------:R-:W-:Y:S02]  /*dc80*/  ISETP.LT.OR P2, PT, R8, R184, P0 ;  /* 0x000000b80800720c */ /* 0x000fe40000741670 */
[----:B------:R-:W-:Y:S01]  /*dc90*/  LOP3.LUT R245, R251, UR6, R10, 0x96, !PT ;  /* 0x00000006fbf57c12 */ /* 0x000fe2000f8e960a */
[----:B------:R-:W-:Y:S01]  /*dca0*/  STL [R1+0x1c4], R190 ;  /* 0x0001c4be01007387 */ /* 0x000fe20000100800 */
[----:B-1----:R-:W-:Y:S01]  /*dcb0*/  FMNMX.FTZ R0, R0, R11, !PT ;  /* 0x0000000b00007209 */ /* 0x002fe20007810000 */
[----:B--2---:R-:W-:-:S02]  /*dcc0*/  IMAD.MOV.U32 R187, RZ, RZ, R25 ;  /* 0x000000ffffbb7224 */ /* 0x004fc400078e0019 */
[----:B------:R1:W-:Y:S03]  /*dcd0*/  STL [R1+0x1c8], R186 ;  /* 0x0001c8ba01007387 */ /* 0x0003e60000100800 */
[----:B------:R-:W-:Y:S01]  /*dce0*/  LOP3.LUT R8, R187, UR41, R250, 0x96, !PT ;  /* 0x00000029bb087c12 */ /* 0x000fe2000f8e96fa */
[----:B------:R-:W-:-:S04]  /*dcf0*/  IMAD R176, R18, -0x326172a9, RZ ;  /* 0xcd9e8d5712b07824 */ /* 0x000fc800078e02ff */
[----:B------:R-:W-:Y:S01]  /*dd00*/  IMAD.WIDE.U32 R8, R8, -0x326172a9, RZ ;  /* 0xcd9e8d5708087825 */ /* 0x000fe200078e00ff */
[----:B------:R-:W2:Y:S03]  /*dd10*/  SHFL.BFLY PT, R19, R0, 0x1, 0x1f ;  /* 0x0c201f0000137f89 */ /* 0x000ea600000e0000 */
[----:B------:R-:W-:Y:S02]  /*dd20*/  IMAD.MOV.U32 R232, RZ, RZ, R14 ;  /* 0x000000ffffe87224 */ /* 0x000fe400078e000e */
[----:B------:R-:W-:Y:S02]  /*dd30*/  IMAD.MOV.U32 R160, RZ, RZ, R15 ;  /* 0x000000ffffa07224 */ /* 0x000fe400078e000f */
[----:B-1----:R-:W-:Y:S02]  /*dd40*/  IMAD.MOV.U32 R186, RZ, RZ, R24 ;  /* 0x000000ffffba7224 */ /* 0x002fe400078e0018 */
[----:B------:R-:W-:-:S05]  /*dd50*/  IMAD.WIDE.U32 R24, R245, -0x326172a9, RZ ;  /* 0xcd9e8d57f5187825 */ /* 0x000fca00078e00ff */
[----:B------:R-:W-:Y:S02]  /*dd60*/  LOP3.LUT R10, R25, UR42, R176, 0x96, !PT ;  /* 0x0000002a190a7c12 */ /* 0x000fe4000f8e96b0 */
[----:B------:R-:W-:-:S03]  /*dd70*/  LOP3.LUT R14, R9, UR40, R24, 0x96, !PT ;  /* 0x00000028090e7c12 */ /* 0x000fc6000f8e9618 */
[----:B------:R-:W-:Y:S01]  /*dd80*/  IMAD.WIDE.U32 R10, R10, -0x2daee0ad, RZ ;  /* 0xd2511f530a0a7825 */ /* 0x000fe200078e00ff */
[----:B------:R-:W-:-:S03]  /*dd90*/  FSEL R142, R211, -INF , !P5 ;  /* 0xff800000d38e7808 */ /* 0x000fc60006800000 */
[----:B------:R-:W-:Y:S01]  /*dda0*/  IMAD.WIDE.U32 R14, R14, -0x2daee0ad, RZ ;  /* 0xd2511f530e0e7825 */ /* 0x000fe200078e00ff */
[----:B------:R-:W-:Y:S02]  /*ddb0*/  ISETP.GE.AND P5, PT, R7, R189, PT ;  /* 0x000000bd0700720c */ /* 0x000fe40003fa6270 */
[----:B------:R-:W-:Y:S02]  /*ddc0*/  FSEL R57, R209, -INF , !P3 ;  /* 0xff800000d1397808 */ /* 0x000fe40005800000 */
[----:B------:R-:W-:Y:S02]  /*ddd0*/  LOP3.LUT R10, R15, UR37, R10, 0x96, !PT ;  /* 0x000000250f0a7c12 */ /* 0x000fe4000f8e960a */
[----:B---3--:R-:W-:Y:S02]  /*dde0*/  FMNMX.FTZ R15, R12, R17, !PT ;  /* 0x000000110c0f7209 */ /* 0x008fe40007810000 */
[----:B------:R-:W-:Y:S02]  /*ddf0*/  P2R R13, PR, RZ, 0x2 ;  /* 0x00000002ff0d7803 */ /* 0x000fe40000000000 */
[----:B------:R-:W-:-:S02]  /*de00*/  FSEL R54, R216, -INF , !P4 ;  /* 0xff800000d8367808 */ /* 0x000fc40006000000 */
[C---:B------:R-:W-:Y:S02]  /*de10*/  ISETP.LT.OR P3, PT, R7.reuse, R185, P5 ;  /* 0x000000b90700720c */ /* 0x040fe40002f61670 */
[-C--:B------:R-:W-:Y:S02]  /*de20*/  ISETP.GE.AND P1, PT, R7, R188.reuse, PT ;  /* 0x000000bc0700720c */ /* 0x080fe40003f26270 */
[C---:B------:R-:W-:Y:S02]  /*de30*/  ISETP.GE.AND P4, PT, R6.reuse, R189, PT ;  /* 0x000000bd0600720c */ /* 0x040fe40003f86270 */
[----:B------:R-:W-:Y:S01]  /*de40*/  ISETP.GE.AND P0, PT, R6, R188, PT ;  /* 0x000000bc0600720c */ /* 0x000fe20003f06270 */
[----:B------:R-:W1:Y:S01]  /*de50*/  SHFL.BFLY PT, R17, R15, 0x1, 0x1f ;  /* 0x0c201f000f117f89 */ /* 0x000e6200000e0000 */
[----:B------:R-:W-:Y:S02]  /*de60*/  FSEL R73, R218, -INF , !P6 ;  /* 0xff800000da497808 */ /* 0x000fe40007000000 */
[----:B------:R-:W-:-:S02]  /*de70*/  P2R R18, PR, RZ, 0x8 ;  /* 0x00000008ff127803 */ /* 0x000fc40000000000 */
[-C--:B------:R-:W-:Y:S02]  /*de80*/  ISETP.LT.OR P5, PT, R7, R184.reuse, P1 ;  /* 0x000000b80700720c */ /* 0x080fe40000fa1670 */
[C---:B------:R-:W-:Y:S02]  /*de90*/  ISETP.LT.OR P6, PT, R6.reuse, R185, P4 ;  /* 0x000000b90600720c */ /* 0x040fe400027c1670 */
[----:B------:R-:W-:Y:S02]  /*dea0*/  ISETP.LT.OR P3, PT, R6, R184, P0 ;  /* 0x000000b80600720c */ /* 0x000fe40000761670 */
[----:B------:R-:W-:Y:S02]  /*deb0*/  ISETP.NE.AND P1, PT, R13, RZ, PT ;  /* 0x000000ff0d00720c */ /* 0x000fe40003f25270 */
[----:B------:R-:W-:Y:S02]  /*dec0*/  LOP3.LUT R6, R11, UR39, R186, 0x96, !PT ;  /* 0x000000270b067c12 */ /* 0x000fe4000f8e96ba */
[----:B------:R-:W-:Y:S01]  /*ded0*/  FSEL R44, R217, -INF , !P1 ;  /* 0xff800000d92c7808 */ /* 0x000fe20004800000 */
[----:B------:R-:W-:Y:S01]  /*dee0*/  IMAD.WIDE.U32 R10, R10, -0x326172a9, RZ ;  /* 0xcd9e8d570a0a7825 */ /* 0x000fe200078e00ff */
[----:B------:R-:W-:-:S02]  /*def0*/  ISETP.GE.AND P1, PT, R5, R189, PT ;  /* 0x000000bd0500720c */ /* 0x000fc40003f26270 */
[----:B--2---:R-:W-:Y:S01]  /*df00*/  FMNMX.FTZ R192, R0, R19, !PT ;  /* 0x0000001300c07209 */ /* 0x004fe20007810000 */
[----:B------:R-:W-:Y:S01]  /*df10*/  IMAD.WIDE.U32 R6, R6, -0x326172a9, RZ ;  /* 0xcd9e8d5706067825 */ /* 0x000fe200078e00ff */
[----:B------:R-:W-:Y:S02]  /*df20*/  ISETP.GE.AND P0, PT, R5, R188, PT ;  /* 0x000000bc0500720c */ /* 0x000fe40003f06270 */
[----:B------:R-:W-:Y:S01]  /*df30*/  FSEL R64, R219, -INF , !P2 ;  /* 0xff800000db407808 */ /* 0x000fe20005000000 */
[----:B------:R-:W-:Y:S01]  /*df40*/  FMUL.FTZ R0, R192, UR43 ;  /* 0x0000002bc0007c20 */ /* 0x000fe20008410000 */
[C---:B------:R-:W-:Y:S02]  /*df50*/  ISETP.LT.OR P4, PT, R5.reuse, R185, P1 ;  /* 0x000000b90500720c */ /* 0x040fe40000f81670 */
[----:B------:R-:W-:Y:S02]  /*df60*/  ISETP.NE.AND P1, PT, R18, RZ, PT ;  /* 0x000000ff1200720c */ /* 0x000fe40003f25270 */
[----:B------:R-:W-:-:S02]  /*df70*/  ISETP.LT.OR P2, PT, R5, R184, P0 ;  /* 0x000000b80500720c */ /* 0x000fc40000741670 */
[----:B------:R-:W-:Y:S02]  /*df80*/  LOP3.LUT R7, R7, UR38, R8, 0x96, !PT ;  /* 0x0000002607077c12 */ /* 0x000fe4000f8e9608 */
[----:B------:R-:W-:Y:S02]  /*df90*/  FSEL R58, R222, -INF , !P5 ;  /* 0xff800000de3a7808 */ /* 0x000fe40006800000 */
[----:B------:R-:W-:Y:S02]  /*dfa0*/  LOP3.LUT R5, R11, UR31, R6, 0x96, !PT ;  /* 0x0000001f0b057c12 */ /* 0x000fe4000f8e9606 */
[----:B------:R-:W-:Y:S01]  /*dfb0*/  FSETP.NEU.FTZ.AND P5, PT, R192, -INF , PT ;  /* 0xff800000c000780b */ /* 0x000fe20003fbd000 */
[----:B------:R-:W-:Y:S01]  /*dfc0*/  IMAD.WIDE.U32 R6, R7, -0x2daee0ad, RZ ;  /* 0xd2511f5307067825 */ /* 0x000fe200078e00ff */
[----:B------:R-:W-:Y:S02]  /*dfd0*/  FSEL R38, R220, -INF , !P1 ;  /* 0xff800000dc267808 */ /* 0x000fe40004800000 */
[C---:B------:R-:W-:Y:S01]  /*dfe0*/  ISETP.GE.AND P1, PT, R4.reuse, R189, PT ;  /* 0x000000bd0400720c */ /* 0x040fe20003f26270 */
[----:B------:R-:W-:Y:S01]  /*dff0*/  IMAD.WIDE.U32 R12, R5, -0x2daee0ad, RZ ;  /* 0xd2511f53050c7825 */ /* 0x000fe200078e00ff */
[----:B------:R-:W-:-:S02]  /*e000*/  ISETP.GE.AND P0, PT, R4, R188, PT ;  /* 0x000000bc0400720c */ /* 0x000fc40003f06270 */
[----:B------:R-:W-:Y:S02]  /*e010*/  FSEL R0, R0, RZ, P5 ;  /* 0x000000ff00007208 */ /* 0x000fe40002800000 */
[C---:B------:R-:W-:Y:S02]  /*e020*/  ISETP.LT.OR P1, PT, R4.reuse, R185, P1 ;  /* 0x000000b90400720c */ /* 0x040fe40000f21670 */
[----:B------:R-:W-:Y:S01]  /*e030*/  ISETP.LT.OR P0, PT, R4, R184, P0 ;  /* 0x000000b80400720c */ /* 0x000fe20000701670 */
[----:B------:R-:W-:Y:S01]  /*e040*/  FFMA.FTZ R5, R16, UR43, -R0 ;  /* 0x0000002b10057c23 */ /* 0x000fe20008010800 */
[----:B------:R-:W-:Y:S01]  /*e050*/  LOP3.LUT R4, R7, UR30, R14, 0x96, !PT ;  /* 0x0000001e07047c12 */ /* 0x000fe2000f8e960e */
[----:B------:R-:W-:Y:S01]  /*e060*/  FFMA.FTZ R11, R20, UR43, -R0 ;  /* 0x0000002b140b7c23 */ /* 0x000fe20008010800 */
[----:B------:R-:W-:Y:S02]  /*e070*/  LOP3.LUT R6, R13, UR24, R6, 0x96, !PT ;  /* 0x000000180d067c12 */ /* 0x000fe4000f8e9606 */
[----:B-1----:R-:W-:Y:S01]  /*e080*/  FMNMX.FTZ R252, R15, R17, !PT ;  /* 0x000000110ffc7209 */ /* 0x002fe20007810000 */
[----:B------:R1:W-:Y:S01]  /*e090*/  MUFU.EX2 R209, R5 ;  /* 0x0000000500d17308 */ /* 0x0003e20000000800 */
[----:B------:R-:W-:Y:S01]  /*e0a0*/  FSEL R37, R221, -INF , !P6 ;  /* 0xff800000dd257808 */ /* 0x000fe20007000000 */
[----:B------:R-:W-:Y:S01]  /*e0b0*/  IMAD.WIDE.U32 R6, R6, -0x326172a9, RZ ;  /* 0xcd9e8d5706067825 */ /* 0x000fe200078e00ff */
[----:B------:R-:W-:-:S05]  /*e0c0*/  FSETP.NEU.FTZ.AND P6, PT, R252, -INF , PT ;  /* 0xff800000fc00780b */ /* 0x000fca0003fdd000 */
[----:B------:R2:W3:Y:S01]  /*e0d0*/  MUFU.EX2 R62, R11 ;  /* 0x0000000b003e7308 */ /* 0x0004e20000000800 */
[----:B-1----:R-:W-:-:S05]  /*e0e0*/  IMAD.WIDE.U32 R4, R4, -0x326172a9, RZ ;  /* 0xcd9e8d5704047825 */ /* 0x002fca00078e00ff */
[----:B------:R-:W-:Y:S01]  /*e0f0*/  LOP3.LUT R14, R5, UR26, R10, 0x96, !PT ;  /* 0x0000001a050e7c12 */ /* 0x000fe2000f8e960a */
[----:B--2---:R-:W-:Y:S01]  /*e100*/  FMUL.FTZ R11, R252, UR43 ;  /* 0x0000002bfc0b7c20 */ /* 0x004fe20008410000 */
[----:B------:R-:W-:Y:S02]  /*e110*/  LOP3.LUT R5, R7, UR21, R4, 0x96, !PT ;  /* 0x0000001507057c12 */ /* 0x000fe4000f8e9604 */
[C---:B------:R-:W-:Y:S02]  /*e120*/  LOP3.LUT R10, R6.reuse, 0xff, RZ, 0xc0, !PT ;  /* 0x000000ff060a7812 */ /* 0x040fe400078ec0ff */
[----:B------:R-:W-:Y:S02]  /*e130*/  FSEL R4, R11, RZ, P6 ;  /* 0x000000ff0b047208 */ /* 0x000fe40003000000 */
[----:B------:R-:W-:Y:S02]  /*e140*/  LOP3.LUT R15, R6, 0xffff, RZ, 0xc0, !PT ;  /* 0x0000ffff060f7812 */ /* 0x000fe400078ec0ff */
[----:B------:R-:W-:Y:S01]  /*e150*/  SHF.R.U32.HI R13, RZ, 0x10, R6 ;  /* 0x00000010ff0d7819 */ /* 0x000fe20000011606 */
[----:B------:R-:W-:Y:S01]  /*e160*/  FFMA.FTZ R7, R21, UR43, -R4 ;  /* 0x0000002b15077c23 */ /* 0x000fe20008010804 */
[----:B------:R-:W-:-:S02]  /*e170*/  SHF.R.U32.HI R6, RZ, 0x18, R6 ;  /* 0x00000018ff067819 */ /* 0x000fc40000011606 */
[----:B------:R-:W-:Y:S02]  /*e180*/  FSEL R56, R223, -INF , !P3 ;  /* 0xff800000df387808 */ /* 0x000fe40005800000 */
[----:B------:R-:W-:Y:S02]  /*e190*/  ISETP.LE.U32.AND P6, PT, R10, UR13, PT ;  /* 0x0000000d0a007c0c */ /* 0x000fe4000bfc3070 */
[----:B------:R-:W-:Y:S02]  /*e1a0*/  ISETP.NE.AND P3, PT, R31, RZ, PT ;  /* 0x000000ff1f00720c */ /* 0x000fe40003f65270 */
[----:B------:R-:W-:Y:S02]  /*e1b0*/  LOP3.LUT R10, R5, 0xffff, RZ, 0xc0, !PT ;  /* 0x0000ffff050a7812 */ /* 0x000fe400078ec0ff */
[----:B------:R-:W-:Y:S01]  /*e1c0*/  FSEL R31, R224, -INF , !P4 ;  /* 0xff800000e01f7808 */ /* 0x000fe20006000000 */
[----:B------:R1:W-:Y:S01]  /*e1d0*/  MUFU.EX2 R46, R7 ;  /* 0x00000007002e7308 */ /* 0x0003e20000000800 */
[----:B------:R-:W-:-:S02]  /*e1e0*/  ISETP.LE.U32.AND P4, PT, R6, UR13, PT ;  /* 0x0000000d06007c0c */ /* 0x000fc4000bf83070 */
[----:B------:R-:W-:Y:S02]  /*e1f0*/  LOP3.LUT R11, R5, 0xff, RZ, 0xc0, !PT ;  /* 0x000000ff050b7812 */ /* 0x000fe400078ec0ff */
[----:B---3--:R-:W-:Y:S02]  /*e200*/  F2FP.F16.F32.PACK_AB R6, R62, R209 ;  /* 0x000000d13e06723e */ /* 0x008fe400000000ff */
[----:B------:R-:W-:Y:S02]  /*e210*/  FSEL R19, R225, -INF , !P1 ;  /* 0xff800000e1137808 */ /* 0x000fe40004800000 */
[----:B------:R-:W-:Y:S02]  /*e220*/  ISETP.LE.U32.AND P1, PT, R11, UR13, PT ;  /* 0x0000000d0b007c0c */ /* 0x000fe4000bf23070 */
[C---:B------:R-:W-:Y:S02]  /*e230*/  PRMT R60, R6.reuse, 0x7610, R60 ;  /* 0x00007610063c7816 */ /* 0x040fe4000000003c */
[----:B------:R-:W-:-:S02]  /*e240*/  PRMT R59, R6, 0x7632, R59 ;  /* 0x00007632063b7816 */ /* 0x000fc4000000003b */
[----:B-1----:R-:W-:Y:S02]  /*e250*/  SHF.R.U32.HI R7, RZ, 0x8, R10 ;  /* 0x00000008ff077819 */ /* 0x002fe4000001160a */
[----:B------:R-:W-:Y:S02]  /*e260*/  SHF.R.U32.HI R11, RZ, 0x18, R5 ;  /* 0x00000018ff0b7819 */ /* 0x000fe40000011605 */
[----:B------:R-:W-:Y:S02]  /*e270*/  LOP3.LUT R6, R7, 0xffff, RZ, 0xc0, !PT ;  /* 0x0000ffff07067812 */ /* 0x000fe400078ec0ff */
[----:B------:R-:W-:Y:S02]  /*e280*/  FSEL R49, R226, -INF , !P2 ;  /* 0xff800000e2317808 */ /* 0x000fe40005000000 */
[----:B------:R-:W-:Y:S02]  /*e290*/  FSEL R48, R227, -INF , !P0 ;  /* 0xff800000e3307808 */ /* 0x000fe40004000000 */
[----:B------:R-:W-:Y:S01]  /*e2a0*/  ISETP.LE.U32.AND P2, PT, R11, UR13, PT ;  /* 0x0000000d0b007c0c */ /* 0x000fe2000bf43070 */
[----:B------:R-:W-:Y:S01]  /*e2b0*/  FFMA.FTZ R11, R23, UR43, -R0 ;  /* 0x0000002b170b7c23 */ /* 0x000fe20008010800 */
[----:B------:R-:W-:Y:S01]  /*e2c0*/  ISETP.LE.U32.AND P0, PT, R6, UR13, PT ;  /* 0x0000000d06007c0c */ /* 0x000fe2000bf03070 */
[----:B------:R-:W-:-:S04]  /*e2d0*/  IMAD.WIDE.U32 R6, R14, -0x2daee0ad, RZ ;  /* 0xd2511f530e067825 */ /* 0x000fc800078e00ff */
[----:B------:R-:W-:Y:S01]  /*e2e0*/  FFMA.FTZ R10, R22, UR43, -R4 ;  /* 0x0000002b160a7c23 */ /* 0x000fe20008010804 */
[----:B------:R1:W-:Y:S01]  /*e2f0*/  MUFU.EX2 R149, R11 ;  /* 0x0000000b00957308 */ /* 0x0003e20000000800 */
[----:B------:R-:W-:Y:S02]  /*e300*/  SHF.R.U32.HI R5, RZ, 0x10, R5 ;  /* 0x00000010ff057819 */ /* 0x000fe40000011605 */
[C---:B------:R-:W-:Y:S02]  /*e310*/  LOP3.LUT R21, R6.reuse, 0xff, RZ, 0xc0, !PT ;  /* 0x000000ff06157812 */ /* 0x040fe400078ec0ff */
[----:B------:R-:W-:Y:S02]  /*e320*/  LOP3.LUT R18, R6, 0xffff, RZ, 0xc0, !PT ;  /* 0x0000ffff06127812 */ /* 0x000fe400078ec0ff */
[--C-:B------:R-:W-:Y:S01]  /*e330*/  SHF.R.U32.HI R22, RZ, 0x18, R6.reuse ;  /* 0x00000018ff167819 */ /* 0x100fe20000011606 */
[----:B------:R-:W2:Y:S01]  /*e340*/  MUFU.EX2 R45, R10 ;  /* 0x0000000a002d7308 */ /* 0x000ea20000000800 */
[----:B-1----:R-:W-:Y:S01]  /*e350*/  SHF.R.U32.HI R11, RZ, 0x10, R6 ;  /* 0x00000010ff0b7819 */ /* 0x002fe20000011606 */
[----:B------:R-:W-:-:S06]  /*e360*/  FFMA.FTZ R6, R26, UR43, -R0 ;  /* 0x0000002b1a067c23 */ /* 0x000fcc0008010800 */
[----:B------:R1:W3:Y:S01]  /*e370*/  MUFU.EX2 R146, R6 ;  /* 0x0000000600927308 */ /* 0x0002e20000000800 */
[----:B------:R-:W-:Y:S01]  /*e380*/  @!P0 HADD2 R43, -R59.H0_H0, -RZ.H0_H0 ;  /* 0xa00000ff3b2b8230 */ /* 0x000fe20000000900 */
[----:B------:R-:W-:Y:S01]  /*e390*/  PRMT R177, R60, 0x5410, R59 ;  /* 0x000054103cb17816 */ /* 0x000fe2000000003b */
[----:B------:R-:W-:-:S03]  /*e3a0*/  @!P1 HADD2 R32, -R60.H0_H0, -RZ.H0_H0 ;  /* 0xa00000ff3c209230 */ /* 0x000fc60000000900 */
[----:B------:R-:W-:Y:S02]  /*e3b0*/  @!P0 PRMT R59, R43, 0x5410, RZ ;  /* 0x000054102b3b8816 */ /* 0x000fe400000000ff */
[----:B-1----:R-:W-:Y:S02]  /*e3c0*/  LOP3.LUT R6, R5, 0xff, RZ, 0xc0, !PT ;  /* 0x000000ff05067812 */ /* 0x002fe400078ec0ff */
[----:B------:R-:W-:-:S04]  /*e3d0*/  SHF.R.U32.HI R5, RZ, 0x8, R15 ;  /* 0x00000008ff057819 */ /* 0x000fc8000001160f */
[----:B------:R-:W-:-:S04]  /*e3e0*/  LOP3.LUT R5, R5, 0xffff, RZ, 0xc0, !PT ;  /* 0x0000ffff05057812 */ /* 0x000fc800078ec0ff */
[----:B------:R-:W-:Y:S01]  /*e3f0*/  ISETP.LE.U32.AND P0, PT, R5, UR13, PT ;  /* 0x0000000d05007c0c */ /* 0x000fe2000bf03070 */
[----:B------:R-:W-:Y:S01]  /*e400*/  FFMA.FTZ R5, R27, UR43, -R4 ;  /* 0x0000002b1b057c23 */ /* 0x000fe20008010804 */
[----:B------:R-:W-:Y:S02]  /*e410*/  @!P1 PRMT R60, R32, 0x5410, RZ ;  /* 0x00005410203c9816 */ /* 0x000fe400000000ff */
[----:B------:R-:W-:Y:S01]  /*e420*/  LOP3.LUT R10, R13, 0xff, RZ, 0xc0, !PT ;  /* 0x000000ff0d0a7812 */ /* 0x000fe200078ec0ff */
[----:B------:R1:W-:Y:S01]  /*e430*/  MUFU.EX2 R32, R5 ;  /* 0x0000000500207308 */ /* 0x0003e20000000800 */
[----:B------:R-:W-:Y:S02]  /*e440*/  FSEL R165, R192, RZ, P5 ;  /* 0x000000ffc0a57208 */ /* 0x000fe40002800000 */
[----:B------:R-:W-:Y:S01]  /*e450*/  ISETP.LE.U32.AND P5, PT, R10, UR13, PT ;  /* 0x0000000d0a007c0c */ /* 0x000fe2000bfa3070 */
[----:B------:R-:W-:Y:S01]  /*e460*/  ULEA UR4, UR17, 0x1, 0x1 ;  /* 0x0000000111047891 */ /* 0x000fe2000f8e083f */
[----:B------:R-:W-:-:S02]  /*e470*/  LOP3.LUT R10, R7, UR20, R12, 0x96, !PT ;  /* 0x00000014070a7c12 */ /* 0x000fc4000f8e960c */
[----:B--2---:R-:W-:Y:S02]  /*e480*/  F2FP.F16.F32.PACK_AB R7, R45, R46 ;  /* 0x0000002e2d07723e */ /* 0x004fe400000000ff */
[----:B------:R-:W-:Y:S01]  /*e490*/  ISETP.LE.U32.AND P1, PT, R6, UR13, PT ;  /* 0x0000000d06007c0c */ /* 0x000fe2000bf23070 */
[----:B-1----:R-:W-:-:S04]  /*e4a0*/  FFMA.FTZ R5, R28, UR43, -R4 ;  /* 0x0000002b1c057c23 */ /* 0x002fc80008010804 */
[----:B------:R1:W2:Y:S01]  /*e4b0*/  MUFU.EX2 R66, R5 ;  /* 0x0000000500427308 */ /* 0x0002a20000000800 */
[C---:B------:R-:W-:Y:S02]  /*e4c0*/  PRMT R55, R7.reuse, 0x7632, R55 ;  /* 0x0000763207377816 */ /* 0x040fe40000000037 */
[----:B---3--:R-:W-:Y:S02]  /*e4d0*/  F2FP.F16.F32.PACK_AB R6, R146, R149 ;  /* 0x000000959206723e */ /* 0x008fe400000000ff */
[----:B------:R-:W-:Y:S01]  /*e4e0*/  PRMT R53, R7, 0x7610, R53 ;  /* 0x0000761007357816 */ /* 0x000fe20000000035 */
[----:B------:R-:W-:Y:S01]  /*e4f0*/  @!P2 HADD2 R47, -R55.H0_H0, -RZ.H0_H0 ;  /* 0xa00000ff372fa230 */ /* 0x000fe20000000900 */
[C---:B------:R-:W-:Y:S01]  /*e500*/  PRMT R52, R6.reuse, 0x7610, R52 ;  /* 0x0000761006347816 */ /* 0x040fe20000000034 */
[----:B-1----:R-:W-:Y:S01]  /*e510*/  IMAD.U32 R5, RZ, RZ, UR33 ;  /* 0x00000021ff057e24 */ /* 0x002fe2000f8e00ff */
[----:B------:R-:W-:-:S04]  /*e520*/  PRMT R51, R6, 0x7632, R51 ;  /* 0x0000763206337816 */ /* 0x000fc80000000033 */
[----:B------:R-:W-:Y:S02]  /*e530*/  LOP3.LUT R5, R251, UR4, R5, 0x96, !PT ;  /* 0x00000004fb057c12 */ /* 0x000fe4000f8e9605 */
[----:B------:R-:W-:-:S03]  /*e540*/  LOP3.LUT R6, R11, 0xff, RZ, 0xc0, !PT ;  /* 0x000000ff0b067812 */ /* 0x000fc600078ec0ff */
[----:B------:R-:W-:Y:S01]  /*e550*/  IMAD.WIDE.U32 R16, R5, -0x326172a9, RZ ;  /* 0xcd9e8d5705107825 */ /* 0x000fe200078e00ff */
[----:B------:R-:W-:-:S03]  /*e560*/  PRMT R190, R53, 0x5410, R55 ;  /* 0x0000541035be7816 */ /* 0x000fc60000000037 */
[----:B------:R-:W-:Y:S01]  /*e570*/  @!P1 HADD2 R67, -R53.H0_H0, -RZ.H0_H0 ;  /* 0xa00000ff35439230 */ /* 0x000fe20000000900 */
[----:B------:R-:W-:Y:S02]  /*e580*/  @!P2 PRMT R55, R47, 0x5410, RZ ;  /* 0x000054102f37a816 */ /* 0x000fe400000000ff */
[----:B------:R-:W-:Y:S02]  /*e590*/  ISETP.LE.U32.AND P2, PT, R6, UR13, PT ;  /* 0x0000000d06007c0c */ /* 0x000fe4000bf43070 */
[----:B--2---:R-:W-:Y:S02]  /*e5a0*/  F2FP.F16.F32.PACK_AB R7, R66, R32 ;  /* 0x000000204207723e */ /* 0x004fe400000000ff */
[----:B------:R-:W-:Y:S02]  /*e5b0*/  LOP3.LUT R6, R17, UR42, R176, 0x96, !PT ;  /* 0x0000002a11067c12 */ /* 0x000fe4000f8e96b0 */
[----:B------:R-:W-:Y:S02]  /*e5c0*/  LOP3.LUT R14, R9, UR40, R16, 0x96, !PT ;  /* 0x00000028090e7c12 */ /* 0x000fe4000f8e9610 */
[----:B------:R-:W-:-:S02]  /*e5d0*/  LOP3.LUT R5, R10, 0xffff, RZ, 0xc0, !PT ;  /* 0x0000ffff0a057812 */ /* 0x000fc400078ec0ff */
[----:B------:R-:W-:Y:S01]  /*e5e0*/  @!P1 PRMT R53, R67, 0x5410, RZ ;  /* 0x0000541043359816 */ /* 0x000fe200000000ff */
[----:B------:R-:W-:Y:S01]  /*e5f0*/  IMAD.WIDE.U32 R14, R14, -0x2daee0ad, RZ ;  /* 0xd2511f530e0e7825 */ /* 0x000fe200078e00ff */
[C---:B------:R-:W-:Y:S02]  /*e600*/  PRMT R229, R7.reuse, 0x7632, R229 ;  /* 0x0000763207e57816 */ /* 0x040fe400000000e5 */
[----:B------:R-:W-:Y:S01]  /*e610*/  PRMT R67, R7, 0x7610, R67 ;  /* 0x0000761007437816 */ /* 0x000fe20000000043 */
[----:B------:R-:W-:Y:S01]  /*e620*/  IMAD.WIDE.U32 R6, R6, -0x2daee0ad, RZ ;  /* 0xd2511f5306067825 */ /* 0x000fe200078e00ff */
[----:B------:R-:W-:-:S03]  /*e630*/  SHF.R.U32.HI R5, RZ, 0x8, R5 ;  /* 0x00000008ff057819 */ /* 0x000fc60000011605 */
[----:B------:R-:W-:Y:S01]  /*e640*/  @!P0 HADD2 R65, -R51.H0_H0, -RZ.H0_H0 ;  /* 0xa00000ff33418230 */ /* 0x000fe20000000900 */
[----:B------:R-:W-:Y:S01]  /*e650*/  STL [R1+0x28], R192 ;  /* 0x000028c001007387 */ /* 0x000fe20000100800 */
[----:B------:R-:W-:Y:S02]  /*e660*/  LOP3.LUT R12, R15, UR37, R6, 0x96, !PT ;  /* 0x000000250f0c7c12 */ /* 0x000fe4000f8e9606 */
[----:B------:R-:W-:Y:S01]  /*e670*/  LOP3.LUT R5, R5, 0xffff, RZ, 0xc0, !PT ;  /* 0x0000ffff05057812 */ /* 0x000fe200078ec0ff */
[----:B------:R-:W-:Y:S01]  /*e680*/  STL [R1+0x1cc], R189 ;  /* 0x0001ccbd01007387 */ /* 0x000fe20000100800 */
[----:B------:R-:W-:Y:S02]  /*e690*/  PRMT R6, R67, 0x5410, R229 ;  /* 0x0000541043067816 */ /* 0x000fe400000000e5 */
[----:B------:R-:W-:Y:S01]  /*e6a0*/  PRMT R3, R52, 0x5410, R51 ;  /* 0x0000541034037816 */ /* 0x000fe20000000033 */
[----:B------:R-:W-:Y:S01]  /*e6b0*/  STL [R1+0x1d0], R188 ;  /* 0x0001d0bc01007387 */ /* 0x000fe20000100800 */
[----:B------:R-:W-:-:S02]  /*e6c0*/  LOP3.LUT R7, R7, UR39, R186, 0x96, !PT ;  /* 0x0000002707077c12 */ /* 0x000fc4000f8e96ba */
[----:B------:R-:W-:Y:S01]  /*e6d0*/  @!P0 PRMT R51, R65, 0x5410, RZ ;  /* 0x0000541041338816 */ /* 0x000fe200000000ff */
[----:B------:R-:W-:Y:S01]  /*e6e0*/  STL [R1+0x1dc], R185 ;  /* 0x0001dcb901007387 */ /* 0x000fe20000100800 */
[----:B------:R-:W-:Y:S02]  /*e6f0*/  ISETP.LE.U32.AND P0, PT, R5, UR13, PT ;  /* 0x0000000d05007c0c */ /* 0x000fe4000bf03070 */
[----:B------:R-:W-:Y:S01]  /*e700*/  FMNMX.FTZ R5, R70, R193, !PT ;  /* 0x000000c146057209 */ /* 0x000fe20007810000 */
[----:B------:R-:W-:Y:S04]  /*e710*/  STL [R1+0x1e0], R184 ;  /* 0x0001e0b801007387 */ /* 0x000fe80000100800 */
[----:B------:R-:W-:Y:S01]  /*e720*/  STL [R1+0x1e4], R192 ;  /* 0x0001e4c001007387 */ /* 0x000fe20000100800 */
[----:B------:R-:W-:-:S03]  /*e730*/  FMNMX.FTZ R5, R195, R5, !PT ;  /* 0x00000005c3057209 */ /* 0x000fc60007810000 */
[----:B------:R1:W-:Y:S01]  /*e740*/  STL [R1+0x100], R6 ;  /* 0x0001000601007387 */ /* 0x0003e20000100800 */
[----:B------:R-:W-:Y:S01]  /*e750*/  IMAD.WIDE.U32 R12, R12, -0x326172a9, RZ ;  /* 0xcd9e8d570c0c7825 */ /* 0x000fe200078e00ff */
[----:B------:R-:W-:-:S03]  /*e760*/  FMNMX.FTZ R5, R194, R5, !PT ;  /* 0x00000005c2057209 */ /* 0x000fc60007810000 */
[----:B------:R-:W-:Y:S01]  /*e770*/  @!P4 HADD2 R155, -R229.H0_H0, -RZ.H0_H0 ;  /* 0xa00000ffe59bc230 */ /* 0x000fe20000000900 */
[----:B------:R-:W-:-:S04]  /*e780*/  FMNMX.FTZ R5, R163, R5, !PT ;  /* 0x00000005a3057209 */ /* 0x000fc80007810000 */
[----:B------:R-:W-:Y:S01]  /*e790*/  FMNMX.FTZ R5, R162, R5, !PT ;  /* 0x00000005a2057209 */ /* 0x000fe20007810000 */
[----:B-1----:R-:W-:-:S05]  /*e7a0*/  IMAD.WIDE.U32 R6, R7, -0x326172a9, RZ ;  /* 0xcd9e8d5707067825 */ /* 0x002fca00078e00ff */
[----:B------:R-:W-:Y:S02]  /*e7b0*/  LOP3.LUT R7, R7, UR38, R8, 0x96, !PT ;  /* 0x0000002607077c12 */ /* 0x000fe4000f8e9608 */
[----:B------:R-:W-:-:S03]  /*e7c0*/  LOP3.LUT R11, R13, UR31, R6, 0x96, !PT ;  /* 0x0000001f0d0b7c12 */ /* 0x000fc6000f8e9606 */
[----:B------:R-:W-:-:S04]  /*e7d0*/  IMAD.WIDE.U32 R6, R7, -0x2daee0ad, RZ ;  /* 0xd2511f5307067825 */ /* 0x000fc800078e00ff */
[----:B------:R-:W-:Y:S01]  /*e7e0*/  FFMA.FTZ R8, R29, UR43, -R0 ;  /* 0x0000002b1d087c23 */ /* 0x000fe20008010800 */
[----:B------:R-:W-:Y:S02]  /*e7f0*/  @!P4 PRMT R229, R155, 0x5410, RZ ;  /* 0x000054109be5c816 */ /* 0x000fe400000000ff */
[----:B------:R-:W-:Y:S01]  /*e800*/  LOP3.LUT R9, R7, UR30, R14, 0x96, !PT ;  /* 0x0000001e07097c12 */ /* 0x000fe2000f8e960e */
[----:B------:R-:W-:Y:S01]  /*e810*/  IMAD.WIDE.U32 R14, R11, -0x2daee0ad, RZ ;  /* 0xd2511f530b0e7825 */ /* 0x000fe200078e00ff */
[----:B------:R-:W-:Y:S01]  /*e820*/  FMNMX.FTZ R5, R161, R5, !PT ;  /* 0x00000005a1057209 */ /* 0x000fe20007810000 */
[----:B------:R1:W-:Y:S02]  /*e830*/  MUFU.EX2 R155, R8 ;  /* 0x00000008009b7308 */ /* 0x0003e40000000800 */
[----:B------:R-:W-:Y:S02]  /*e840*/  @!P5 HADD2 R157, -R67.H0_H0, -RZ.H0_H0 ;  /* 0xa00000ff439dd230 */ /* 0x000fe40000000900 */
[----:B------:R-:W-:Y:S01]  /*e850*/  FFMA.FTZ R7, R30, UR43, -R0 ;  /* 0x0000002b1e077c23 */ /* 0x000fe20008010800 */
[----:B------:R-:W-:Y:S01]  /*e860*/  FMNMX.FTZ R5, R158, R5, !PT ;  /* 0x000000059e057209 */ /* 0x000fe20007810000 */
[----:B------:R-:W-:Y:S01]  /*e870*/  IMAD.MOV.U32 R248, RZ, RZ, R160 ;  /* 0x000000fffff87224 */ /* 0x000fe200078e00a0 */
[----:B------:R-:W-:-:S02]  /*e880*/  LOP3.LUT R6, R15, UR24, R6, 0x96, !PT ;  /* 0x000000180f067c12 */ /* 0x000fc4000f8e9606 */
[----:B------:R-:W-:Y:S02]  /*e890*/  @!P5 PRMT R67, R157, 0x5410, RZ ;  /* 0x000054109d43d816 */ /* 0x000fe400000000ff */
[----:B------:R2:W3:Y:S01]  /*e8a0*/  MUFU.EX2 R157, R7 ;  /* 0x00000007009d7308 */ /* 0x0004e20000000800 */
[----:B-1----:R-:W-:-:S05]  /*e8b0*/  IMAD.WIDE.U32 R8, R9, -0x326172a9, RZ ;  /* 0xcd9e8d5709087825 */ /* 0x002fca00078e00ff */
[----:B------:R-:W-:Y:S02]  /*e8c0*/  LOP3.LUT R160, R9, UR26, R12, 0x96, !PT ;  /* 0x0000001a09a07c12 */ /* 0x000fe4000f8e960c */
[----:B------:R-:W-:Y:S01]  /*e8d0*/  FMNMX.FTZ R9, R159, R5, !PT ;  /* 0x000000059f097209 */ /* 0x000fe20007810000 */
[----:B--2---:R-:W-:Y:S01]  /*e8e0*/  IMAD.WIDE.U32 R6, R6, -0x326172a9, RZ ;  /* 0xcd9e8d5706067825 */ /* 0x004fe200078e00ff */
[----:B------:R-:W-:Y:S02]  /*e8f0*/  LOP3.LUT R5, R10, 0xff, RZ, 0xc0, !PT ;  /* 0x000000ff0a057812 */ /* 0x000fe400078ec0ff */
[----:B------:R-:W-:Y:S02]  /*e900*/  FMNMX.FTZ R9, R63, R9, !PT ;  /* 0x000000093f097209 */ /* 0x000fe40007810000 */
[----:B------:R-:W-:Y:S02]  /*e910*/  ISETP.LE.U32.AND P1, PT, R5, UR13, PT ;  /* 0x0000000d05007c0c */ /* 0x000fe4000bf23070 */
[----:B------:R-:W-:-:S02]  /*e920*/  LOP3.LUT R5, R7, UR21, R8, 0x96, !PT ;  /* 0x0000001507057c12 */ /* 0x000fc4000f8e9608 */
[----:B------:R-:W-:-:S04]  /*e930*/  FMNMX.FTZ R8, R57, R9, !PT ;  /* 0x0000000939087209 */ /* 0x000fc80007810000 */
[----:B------:R-:W-:-:S04]  /*e940*/  FMNMX.FTZ R8, R54, R8, !PT ;  /* 0x0000000836087209 */ /* 0x000fc80007810000 */
[----:B------:R-:W-:Y:S02]  /*e950*/  FMNMX.FTZ R9, R44, R8, !PT ;  /* 0x000000082c097209 */ /* 0x000fe40007810000 */
[----:B------:R-:W-:Y:S02]  /*e960*/  LOP3.LUT R8, R5, 0xffff, RZ, 0xc0, !PT ;  /* 0x0000ffff05087812 */ /* 0x000fe400078ec0ff */
[----:B------:R-:W-:Y:S02]  /*e970*/  FMNMX.FTZ R9, R38, R9, !PT ;  /* 0x0000000926097209 */ /* 0x000fe40007810000 */
[----:B------:R-:W-:Y:S02]  /*e980*/  SHF.R.U32.HI R8, RZ, 0x8, R8 ;  /* 0x00000008ff087819 */ /* 0x000fe40000011608 */
[----:B---3--:R-:W-:Y:S02]  /*e990*/  F2FP.F16.F32.PACK_AB R11, R157, R155 ;  /* 0x0000009b9d0b723e */ /* 0x008fe400000000ff */
[----:B------:R-:W-:-:S02]  /*e9a0*/  LOP3.LUT R65, R8, 0xffff, RZ, 0xc0, !PT ;  /* 0x0000ffff08417812 */ /* 0x000fc400078ec0ff */
[----:B------:R-:W-:Y:S02]  /*e9b0*/  FMNMX.FTZ R8, R37, R9, !PT ;  /* 0x0000000925087209 */ /* 0x000fe40007810000 */
[----:B------:R-:W-:Y:S02]  /*e9c0*/  PRMT R222, R11, 0x7610, R222 ;  /* 0x000076100bde7816 */ /* 0x000fe400000000de */
[----:B------:R-:W-:Y:S01]  /*e9d0*/  FMNMX.FTZ R8, R31, R8, !PT ;  /* 0x000000081f087209 */ /* 0x000fe20007810000 */
[----:B------:R-:W-:Y:S01]  /*e9e0*/  @!P6 HADD2 R61, -R52.H0_H0, -RZ.H0_H0 ;  /* 0xa00000ff343de230 */ /* 0x000fe20000000900 */
[----:B------:R-:W-:Y:S01]  /*e9f0*/  PRMT R221, R11, 0x7632, R221 ;  /* 0x000076320bdd7816 */ /* 0x000fe200000000dd */
[----:B------:R-:W-:Y:S01]  /*ea00*/  @!P1 HADD2 R164, -R222.H0_H0, -RZ.H0_H0 ;  /* 0xa00000ffdea49230 */ /* 0x000fe20000000900 */
[----:B------:R-:W-:Y:S01]  /*ea10*/  FMNMX.FTZ R8, R19, R8, !PT ;  /* 0x0000000813087209 */ /* 0x000fe20007810000 */
[--C-:B------:R-:W-:Y:S01]  /*ea20*/  FFMA.FTZ R9, R42, UR43, -R4.reuse ;  /* 0x0000002b2a097c23 */ /* 0x100fe20008010804 */
[----:B------:R-:W-:Y:S01]  /*ea30*/  FFMA.FTZ R11, R41, UR43, -R4 ;  /* 0x0000002b290b7c23 */ /* 0x000fe20008010804 */
[----:B------:R-:W-:Y:S01]  /*ea40*/  @!P6 PRMT R52, R61, 0x5410, RZ ;  /* 0x000054103d34e816 */ /* 0x000fe200000000ff */
[----:B------:R-:W-:Y:S01]  /*ea50*/  @!P0 HADD2 R196, -R221.H0_H0, -RZ.H0_H0 ;  /* 0xa00000ffddc48230 */ /* 0x000fe20000000900 */
[----:B------:R-:W-:Y:S01]  /*ea60*/  PRMT R171, R222, 0x5410, R221 ;  /* 0x00005410deab7816 */ /* 0x000fe200000000dd */
[----:B------:R1:W-:Y:S01]  /*ea70*/  MUFU.EX2 R61, R9 ;  /* 0x00000009003d7308 */ /* 0x0003e20000000800 */
[----:B------:R-:W-:Y:S01]  /*ea80*/  @!P1 PRMT R222, R164, 0x5410, RZ ;  /* 0x00005410a4de9816 */ /* 0x000fe200000000ff */
[----:B------:R-:W2:Y:S01]  /*ea90*/  SHFL.BFLY PT, R12, R8, 0x2, 0x1f ;  /* 0x0c401f00080c7f89 */ /* 0x000ea200000e0000 */
[----:B------:R-:W-:-:S05]  /*eaa0*/  @!P0 PRMT R221, R196, 0x5410, RZ ;  /* 0x00005410c4dd8816 */ /* 0x000fca00000000ff */
[----:B------:R3:W4:Y:S01]  /*eab0*/  MUFU.EX2 R164, R11 ;  /* 0x0000000b00a47308 */ /* 0x0007220000000800 */
[----:B-1----:R-:W-:-:S04]  /*eac0*/  SHF.R.U32.HI R9, RZ, 0x18, R10 ;  /* 0x00000018ff097819 */ /* 0x002fc8000001160a */
[----:B------:R-:W-:Y:S02]  /*ead0*/  ISETP.LE.U32.AND P0, PT, R9, UR13, PT ;  /* 0x0000000d09007c0c */ /* 0x000fe4000bf03070 */
[----:B---3--:R-:W-:Y:S02]  /*eae0*/  FMNMX.FTZ R11, R68, R206, !PT ;  /* 0x000000ce440b7209 */ /* 0x008fe40007810000 */
[----:B------:R-:W-:Y:S02]  /*eaf0*/  SHF.R.U32.HI R9, RZ, 0x10, R10 ;  /* 0x00000010ff097819 */ /* 0x000fe4000001160a */
[----:B------:R-:W-:Y:S02]  /*eb00*/  FMNMX.FTZ R10, R207, R11, !PT ;  /* 0x0000000bcf0a7209 */ /* 0x000fe40007810000 */
[----:B------:R-:W-:Y:S02]  /*eb10*/  LOP3.LUT R9, R9, 0xff, RZ, 0xc0, !PT ;  /* 0x000000ff09097812 */ /* 0x000fe400078ec0ff */
[----:B------:R-:W-:-:S02]  /*eb20*/  FMNMX.FTZ R10, R202, R10, !PT ;  /* 0x0000000aca0a7209 */ /* 0x000fc40007810000 */
[----:B------:R-:W-:Y:S02]  /*eb30*/  ISETP.LE.U32.AND P1, PT, R9, UR13, PT ;  /* 0x0000000d09007c0c */ /* 0x000fe4000bf23070 */
[----:B------:R-:W-:-:S04]  /*eb40*/  FMNMX.FTZ R9, R203, R10, !PT ;  /* 0x0000000acb097209 */ /* 0x000fc80007810000 */
[----:B------:R-:W-:Y:S02]  /*eb50*/  FMNMX.FTZ R9, R198, R9, !PT ;  /* 0x00000009c6097209 */ /* 0x000fe40007810000 */
[----:B--2---:R-:W-:Y:S02]  /*eb60*/  FMNMX.FTZ R8, R8, R12, !PT ;  /* 0x0000000c08087209 */ /* 0x004fe40007810000 */
[----:B------:R-:W-:Y:S02]  /*eb70*/  FMNMX.FTZ R9, R199, R9, !PT ;  /* 0x00000009c7097209 */ /* 0x000fe40007810000 */
[----:B----4-:R-:W-:Y:S02]  /*eb80*/  F2FP.F16.F32.PACK_AB R10, R164, R61 ;  /* 0x0000003da40a723e */ /* 0x010fe400000000ff */
[----:B------:R-:W-:Y:S01]  /*eb90*/  FMNMX.FTZ R9, R166, R9, !PT ;  /* 0x00000009a6097209 */ /* 0x000fe20007810000 */
[----:B------:R-:W1:Y:S01]  /*eba0*/  SHFL.BFLY PT, R11, R8, 0x1, 0x1f ;  /* 0x0c201f00080b7f89 */ /* 0x000e6200000e0000 */
[----:B------:R-:W-:-:S02]  /*ebb0*/  PRMT R218, R10, 0x7632, R218 ;  /* 0x000076320ada7816 */ /* 0x000fc400000000da */
[----:B------:R-:W-:Y:S02]  /*ebc0*/  PRMT R217, R10, 0x7610, R217 ;  /* 0x000076100ad97816 */ /* 0x000fe400000000d9 */
[----:B------:R-:W-:Y:S02]  /*ebd0*/  FMNMX.FTZ R10, R167, R9, !PT ;  /* 0x00000009a70a7209 */ /* 0x000fe40007810000 */
[----:B------:R-:W-:Y:S01]  /*ebe0*/  SHF.R.U32.HI R9, RZ, 0x8, R18 ;  /* 0x00000008ff097819 */ /* 0x000fe20000011612 */
[----:B------:R-:W-:Y:S01]  /*ebf0*/  @!P0 HADD2 R197, -R218.H0_H0, -RZ.H0_H0 ;  /* 0xa00000ffdac58230 */ /* 0x000fe20000000900 */
[----:B------:R-:W-:Y:S02]  /*ec00*/  FMNMX.FTZ R10, R147, R10, !PT ;  /* 0x0000000a930a7209 */ /* 0x000fe40007810000 */
[----:B------:R-:W-:Y:S02]  /*ec10*/  LOP3.LUT R9, R9, 0xffff, RZ, 0xc0, !PT ;  /* 0x0000ffff09097812 */ /* 0x000fe400078ec0ff */
[----:B------:R-:W-:-:S02]  /*ec20*/  FMNMX.FTZ R10, R142, R10, !PT ;  /* 0x0000000a8e0a7209 */ /* 0x000fc40007810000 */
[----:B------:R-:W-:Y:S02]  /*ec30*/  PRMT R172, R217, 0x5410, R218 ;  /* 0x00005410d9ac7816 */ /* 0x000fe400000000da */
[----:B------:R-:W-:Y:S02]  /*ec40*/  @!P0 PRMT R218, R197, 0x5410, RZ ;  /* 0x00005410c5da8816 */ /* 0x000fe400000000ff */
[----:B------:R-:W-:Y:S02]  /*ec50*/  ISETP.LE.U32.AND P0, PT, R9, UR13, PT ;  /* 0x0000000d09007c0c */ /* 0x000fe4000bf03070 */
[----:B------:R-:W-:Y:S01]  /*ec60*/  FMNMX.FTZ R9, R73, R10, !PT ;  /* 0x0000000a49097209 */ /* 0x000fe20007810000 */
        /* <DEDUP_REMOVED lines=10> */
[----:B------:R-:W-:-:S04]  /*ed10*/  FMNMX.FTZ R0, R64, R9, !PT ;  /* 0x0000000940007209 */ /* 0x000fc80007810000 */
[----:B------:R-:W-:Y:S02]  /*ed20*/  FMNMX.FTZ R0, R58, R0, !PT ;  /* 0x000000003a007209 */ /* 0x000fe40007810000 */
[----:B-1----:R-:W-:Y:S02]  /*ed30*/  FMNMX.FTZ R181, R8, R11, !PT ;  /* 0x0000000b08b57209 */ /* 0x002fe40007810000 */
[----:B------:R-:W-:Y:S01]  /*ed40*/  FMNMX.FTZ R8, R56, R0, !PT ;  /* 0x0000000038087209 */ /* 0x000fe20007810000 */
[----:B------:R-:W-:-:S03]  /*ed50*/  FFMA.FTZ R10, R154, UR43, -R4 ;  /* 0x0000002b9a0a7c23 */ /* 0x000fc60008010804 */
        /* <DEDUP_REMOVED lines=10> */
[----:B------:R-:W-:Y:S01]  /*ee00*/  FMNMX.FTZ R4, R48, R9, !PT ;  /* 0x0000000930047209 */ /* 0x000fe20007810000 */
[----:B------:R-:W-:Y:S01]  /*ee10*/  MUFU.EX2 R75, R12 ;  /* 0x0000000c004b7308 */ /* 0x000fe20000000800 */
[----:B------:R-:W-:-:S03]  /*ee20*/  @!P1 HADD2 R200, -R217.H0_H0, -RZ.H0_H0 ;  /* 0xa00000ffd9c89230 */ /* 0x000fc60000000900 */
[----:B------:R-:W1:Y:S04]  /*ee30*/  SHFL.BFLY PT, R9, R4, 0x2, 0x1f ;  /* 0x0c401f0004097f89 */ /* 0x000e6800000e0000 */
[----:B------:R-:W2:Y:S01]  /*ee40*/  MUFU.EX2 R143, R13 ;  /* 0x0000000d008f7308 */ /* 0x000ea20000000800 */
[----:B------:R-:W-:Y:S01]  /*ee50*/  @!P1 PRMT R217, R200, 0x5410, RZ ;  /* 0x00005410c8d99816 */ /* 0x000fe200000000ff */
[C---:B------:R-:W-:Y:S01]  /*ee60*/  FMUL.FTZ R0, R181.reuse, UR43 ;  /* 0x0000002bb5007c20 */ /* 0x040fe20008410000 */
[----:B------:R-:W-:-:S04]  /*ee70*/  FSETP.NEU.FTZ.AND P1, PT, R181, -INF , PT ;  /* 0xff800000b500780b */ /* 0x000fc80003f3d000 */
[----:B------:R-:W-:Y:S01]  /*ee80*/  FSEL R0, R0, RZ, P1 ;  /* 0x000000ff00007208 */ /* 0x000fe20000800000 */
[----:B------:R-:W-:-:S04]  /*ee90*/  IMAD.MOV.U32 R249, RZ, RZ, R232 ;  /* 0x000000fffff97224 */ /* 0x000fc800078e00e8 */
        /* <DEDUP_REMOVED lines=16> */
[----:B--2---:R-:W-:-:S04]  /*efa0*/  F2FP.F16.F32.PACK_AB R0, R143, R75 ;  /* 0x0000004b8f00723e */ /* 0x004fc800000000ff */
[C---:B------:R-:W-:Y:S02]  /*efb0*/  PRMT R214, R0.reuse, 0x7610, R214 ;  /* 0x0000761000d67816 */ /* 0x040fe400000000d6 */
[----:B------:R-:W-:Y:S02]  /*efc0*/  PRMT R213, R0, 0x7632, R213 ;  /* 0x0000763200d57816 */ /* 0x000fe400000000d5 */
[----:B-1----:R-:W-:Y:S01]  /*efd0*/  FMNMX.FTZ R0, R4, R9, !PT ;  /* 0x0000000904007209 */ /* 0x002fe20007810000 */
[----:B------:R-:W-:Y:S04]  /*efe0*/  MUFU.EX2 R44, R8 ;  /* 0x00000008002c7308 */ /* 0x000fe80000000800 */
[----:B------:R-:W1:Y:S04]  /*eff0*/  SHFL.BFLY PT, R9, R0, 0x1, 0x1f ;  /* 0x0c201f0000097f89 */ /* 0x000e6800000e0000 */
[----:B------:R-:W2:Y:S01]  /*f000*/  MUFU.EX2 R38, R10 ;  /* 0x0000000a00267308 */ /* 0x000ea20000000800 */
[----:B------:R-:W-:Y:S01]  /*f010*/  @!P0 HADD2 R204, -R213.H0_H0, -RZ.H0_H0 ;  /* 0xa00000ffd5cc8230 */ /* 0x000fe20000000900 */
[----:B------:R-:W-:Y:S04]  /*f020*/  STL [R1+0x1e8], R229 ;  /* 0x0001e8e501007387 */ /* 0x000fe80000100800 */
[----:B------:R3:W-:Y:S01]  /*f030*/  STL [R1+0x1ec], R222 ;  /* 0x0001ecde01007387 */ /* 0x0007e20000100800 */
[----:B------:R-:W-:-:S02]  /*f040*/  FSETP.NEU.FTZ.AND P6, PT, R252, -INF , PT ;  /* 0xff800000fc00780b */ /* 0x000fc40003fdd000 */
[----:B------:R-:W-:Y:S02]  /*f050*/  LOP3.LUT R4, R5, 0xff, RZ, 0xc0, !PT ;  /* 0x000000ff05047812 */ /* 0x000fe400078ec0ff */
[----:B------:R-:W-:Y:S02]  /*f060*/  FSEL R43, R252, RZ, P6 ;  /* 0x000000fffc2b7208 */ /* 0x000fe40003000000 */
[----:B------:R-:W-:Y:S02]  /*f070*/  ISETP.LE.U32.AND P6, PT, R21, UR13, PT ;  /* 0x0000000d15007c0c */ /* 0x000fe4000bfc3070 */
[----:B--2---:R-:W-:Y:S02]  /*f080*/  F2FP.F16.F32.PACK_AB R8, R38, R44 ;  /* 0x0000002c2608723e */ /* 0x004fe400000000ff */
[----:B-1----:R-:W-:Y:S02]  /*f090*/  FMNMX.FTZ R183, R0, R9, !PT ;  /* 0x0000000900b77209 */ /* 0x002fe40007810000 */
[----:B---3--:R-:W-:-:S02]  /*f0a0*/  PRMT R222, R214, 0x5410, R213 ;  /* 0x00005410d6de7816 */ /* 0x008fc400000000d5 */
[----:B------:R-:W-:Y:S02]  /*f0b0*/  @!P0 PRMT R213, R204, 0x5410, RZ ;  /* 0x00005410ccd58816 */ /* 0x000fe400000000ff */
[----:B------:R-:W-:Y:S01]  /*f0c0*/  ISETP.LE.U32.AND P0, PT, R22, UR13, PT ;  /* 0x0000000d16007c0c */ /* 0x000fe2000bf03070 */
[----:B------:R-:W-:Y:S01]  /*f0d0*/  FADD.FTZ R0, R71, -R165 ;  /* 0x800000a547007221 */ /* 0x000fe20000010000 */
[----:B------:R-:W-:Y:S02]  /*f0e0*/  PRMT R210, R8, 0x7632, R210 ;  /* 0x0000763208d27816 */ /* 0x000fe400000000d2 */
[----:B------:R-:W-:Y:S02]  /*f0f0*/  ISETP.LE.U32.AND P4, PT, R4, UR13, PT ;  /* 0x0000000d04007c0c */ /* 0x000fe4000bf83070 */
[----:B------:R-:W-:Y:S01]  /*f100*/  PRMT R211, R8, 0x7610, R211 ;  /* 0x0000761008d37816 */ /* 0x000fe200000000d3 */
[----:B------:R-:W-:Y:S01]  /*f110*/  FMUL.FTZ R8, R0, UR43 ;  /* 0x0000002b00087c20 */ /* 0x000fe20008410000 */
[----:B------:R-:W-:Y:S01]  /*f120*/  SHF.R.U32.HI R4, RZ, 0x18, R5 ;  /* 0x00000018ff047819 */ /* 0x000fe20000011605 */
[----:B------:R-:W-:Y:S04]  /*f130*/  MUFU.EX2 R54, R15 ;  /* 0x0000000f00367308 */ /* 0x000fe80000000800 */
[----:B------:R-:W-:Y:S01]  /*f140*/  @!P0 HADD2 R205, -R210.H0_H0, -RZ.H0_H0 ;  /* 0xa00000ffd2cd8230 */ /* 0x000fe20000000900 */
[----:B------:R-:W-:-:S02]  /*f150*/  ISETP.LE.U32.AND P5, PT, R4, UR13, PT ;  /* 0x0000000d04007c0c */ /* 0x000fc4000bfa3070 */
[----:B------:R-:W-:Y:S01]  /*f160*/  SHF.R.U32.HI R4, RZ, 0x10, R5 ;  /* 0x00000010ff047819 */ /* 0x000fe20000011605 */
[----:B------:R1:W2:Y:S01]  /*f170*/  MUFU.EX2 R174, R20 ;  /* 0x0000001400ae7308 */ /* 0x0002a20000000800 */
[----:B------:R-:W-:Y:S01]  /*f180*/  PRMT R179, R211, 0x5410, R210 ;  /* 0x00005410d3b37816 */ /* 0x000fe200000000d2 */
[----:B------:R-:W-:Y:S01]  /*f190*/  FMUL.FTZ R5, R183, UR43 ;  /* 0x0000002bb7057c20 */ /* 0x000fe20008410000 */
[----:B------:R-:W-:Y:S02]  /*f1a0*/  @!P0 PRMT R210, R205, 0x5410, RZ ;  /* 0x00005410cdd28816 */ /* 0x000fe400000000ff */
[----:B------:R-:W-:Y:S01]  /*f1b0*/  FSETP.NEU.FTZ.AND P0, PT, R183, -INF , PT ;  /* 0xff800000b700780b */ /* 0x000fe20003f1d000 */
[----:B------:R-:W-:Y:S02]  /*f1c0*/  @!P6 HADD2 R201, -R214.H0_H0, -RZ.H0_H0 ;  /* 0xa00000ffd6c9e230 */ /* 0x000fe40000000900 */
[----:B------:R-:W3:Y:S01]  /*f1d0*/  MUFU.EX2 R8, R8 ;  /* 0x0000000800087308 */ /* 0x000ee20000000800 */
[----:B------:R-:W-:-:S02]  /*f1e0*/  LOP3.LUT R4, R4, 0xff, RZ, 0xc0, !PT ;  /* 0x000000ff04047812 */ /* 0x000fc400078ec0ff */
[----:B------:R-:W-:Y:S01]  /*f1f0*/  FSEL R0, R5, RZ, P0 ;  /* 0x000000ff05007208 */ /* 0x000fe20000000000 */
[----:B------:R-:W-:Y:S01]  /*f200*/  @!P2 HADD2 R208, -R211.H0_H0, -RZ.H0_H0 ;  /* 0xa00000ffd3d0a230 */ /* 0x000fe20000000900 */
[----:B------:R-:W-:Y:S02]  /*f210*/  @!P6 PRMT R214, R201, 0x5410, RZ ;  /* 0x00005410c9d6e816 */ /* 0x000fe400000000ff */
[----:B------:R-:W-:Y:S01]  /*f220*/  ISETP.LE.U32.AND P6, PT, R4, UR13, PT ;  /* 0x0000000d04007c0c */ /* 0x000fe2000bfc3070 */
[--C-:B------:R-:W-:Y:S01]  /*f230*/  FFMA.FTZ R19, R206, UR43, -R0.reuse ;  /* 0x0000002bce137c23 */ /* 0x100fe20008010800 */
[----:B------:R-:W-:Y:S01]  /*f240*/  LOP3.LUT R4, R6, 0xff, RZ, 0xc0, !PT ;  /* 0x000000ff06047812 */ /* 0x000fe200078ec0ff */
[--C-:B------:R-:W-:Y:S01]  /*f250*/  FFMA.FTZ R21, R207, UR43, -R0.reuse ;  /* 0x0000002bcf157c23 */ /* 0x100fe20008010800 */
        /* <DEDUP_REMOVED lines=14> */
[----:B------:R-:W-:Y:S01]  /*f340*/  FADD.FTZ R0, R69, -R43 ;  /* 0x8000002b45007221 */ /* 0x000fe20000010000 */
[----:B------:R-:W-:Y:S01]  /*f350*/  MUFU.EX2 R37, R11 ;  /* 0x0000000b00257308 */ /* 0x000fe20000000800 */
[----:B------:R-:W-:-:S02]  /*f360*/  @!P2 PRMT R211, R208, 0x5410, RZ ;  /* 0x00005410d0d3a816 */ /* 0x000fc400000000ff */
[----:B------:R-:W-:Y:S01]  /*f370*/  ISETP.LE.U32.AND P2, PT, R4, UR13, PT ;  /* 0x0000000d04007c0c */ /* 0x000fe2000bf43070 */
[----:B------:R-:W-:Y:S01]  /*f380*/  FMUL.FTZ R0, R0, UR43 ;  /* 0x0000002b00007c20 */ /* 0x000fe20008410000 */
[----:B------:R-:W-:-:S03]  /*f390*/  FSEL R22, R181, RZ, P1 ;  /* 0x000000ffb5167208 */ /* 0x000fc60000800000 */
[----:B------:R-:W1:Y:S01]  /*f3a0*/  MUFU.EX2 R175, R18 ;  /* 0x0000001200af7308 */ /* 0x000e620000000800 */
[----:B------:R-:W-:Y:S02]  /*f3b0*/  LOP3.LUT R9, R6, 0xffff, RZ, 0xc0, !PT ;  /* 0x0000ffff06097812 */ /* 0x000fe400078ec0ff */
[----:B--2---:R-:W-:Y:S02]  /*f3c0*/  F2FP.F16.F32.PACK_AB R4, R174, R54 ;  /* 0x00000036ae04723e */ /* 0x004fe400000000ff */
[--C-:B------:R-:W-:Y:S02]  /*f3d0*/  SHF.R.U32.HI R7, RZ, 0x10, R6.reuse ;  /* 0x00000010ff077819 */ /* 0x100fe40000011606 */
[----:B------:R-:W-:Y:S01]  /*f3e0*/  ISETP.LE.U32.AND P1, PT, R65, UR13, PT ;  /* 0x0000000d41007c0c */ /* 0x000fe2000bf23070 */
[--C-:B---3--:R-:W-:Y:S01]  /*f3f0*/  FFMA.FTZ R212, R212, R8, R209.reuse ;  /* 0x00000008d4d47223 */ /* 0x108fe200000100d1 */
[----:B------:R-:W-:Y:S02]  /*f400*/  SHF.R.U32.HI R15, RZ, 0x18, R6 ;  /* 0x00000018ff0f7819 */ /* 0x000fe40000011606 */
[C---:B------:R-:W-:Y:S01]  /*f410*/  PRMT R209, R4.reuse, 0x7610, R209 ;  /* 0x0000761004d17816 */ /* 0x040fe200000000d1 */
[----:B------:R2:W3:Y:S01]  /*f420*/  MUFU.EX2 R6, R0 ;  /* 0x0000000000067308 */ /* 0x0004e20000000800 */
[----:B------:R-:W-:Y:S01]  /*f430*/  PRMT R208, R4, 0x7632, R208 ;  /* 0x0000763204d07816 */ /* 0x000fe200000000d0 */
[----:B------:R-:W-:Y:S01]  /*f440*/  IMAD.WIDE.U32 R4, R160, -0x2daee0ad, RZ ;  /* 0xd2511f53a0047825 */ /* 0x000fe200078e00ff */
[----:B------:R-:W-:-:S02]  /*f450*/  FSEL R23, R183, RZ, P0 ;  /* 0x000000ffb7177208 */ /* 0x000fc40000000000 */
[----:B------:R-:W-:Y:S02]  /*f460*/  LOP3.LUT R13, R4, 0xffff, RZ, 0xc0, !PT ;  /* 0x0000ffff040d7812 */ /* 0x000fe400078ec0ff */
[--C-:B------:R-:W-:Y:S02]  /*f470*/  SHF.R.U32.HI R10, RZ, 0x10, R4.reuse ;  /* 0x00000010ff0a7819 */ /* 0x100fe40000011604 */
[----:B--2---:R-:W-:Y:S02]  /*f480*/  LOP3.LUT R0, R7, 0xff, RZ, 0xc0, !PT ;  /* 0x000000ff07007812 */ /* 0x004fe400078ec0ff */
[----:B------:R-:W-:Y:S02]  /*f490*/  SHF.R.U32.HI R7, RZ, 0x18, R4 ;  /* 0x00000018ff077819 */ /* 0x000fe40000011604 */
[----:B------:R-:W-:Y:S02]  /*f4a0*/  ISETP.LE.U32.AND P0, PT, R0, UR13, PT ;  /* 0x0000000d00007c0c */ /* 0x000fe4000bf03070 */
[----:B------:R-:W-:-:S02]  /*f4b0*/  LOP3.LUT R0, R5, UR20, R14, 0x96, !PT ;  /* 0x0000001405007c12 */ /* 0x000fc4000f8e960e */
[----:B------:R-:W-:Y:S01]  /*f4c0*/  LOP3.LUT R14, R4, 0xff, RZ, 0xc0, !PT ;  /* 0x000000ff040e7812 */ /* 0x000fe200078ec0ff */
[----:B------:R-:W-:Y:S01]  /*f4d0*/  MUFU.EX2 R169, R26 ;  /* 0x0000001a00a97308 */ /* 0x000fe20000000800 */
[----:B------:R-:W-:Y:S01]  /*f4e0*/  SHF.R.U32.HI R4, RZ, 0x8, R9 ;  /* 0x00000008ff047819 */ /* 0x000fe20000011609 */
[----:B------:R-:W-:Y:S01]  /*f4f0*/  @!P1 HADD2 R219, -R208.H0_H0, -RZ.H0_H0 ;  /* 0xa00000ffd0db9230 */ /* 0x000fe20000000900 */
[----:B-1----:R-:W-:Y:S02]  /*f500*/  F2FP.F16.F32.PACK_AB R5, R175, R37 ;  /* 0x00000025af05723e */ /* 0x002fe400000000ff */
[----:B------:R-:W-:-:S03]  /*f510*/  LOP3.LUT R4, R4, 0xffff, RZ, 0xc0, !PT ;  /* 0x0000ffff04047812 */ /* 0x000fc600078ec0ff */
[----:B------:R-:W1:Y:S01]  /*f520*/  MUFU.EX2 R173, R30 ;  /* 0x0000001e00ad7308 */ /* 0x000e620000000800 */
[----:B------:R-:W-:Y:S02]  /*f530*/  PRMT R170, R209, 0x5410, R208 ;  /* 0x00005410d1aa7816 */ /* 0x000fe400000000d0 */
[----:B------:R-:W-:Y:S02]  /*f540*/  PRMT R207, R5, 0x7632, R207 ;  /* 0x0000763205cf7816 */ /* 0x000fe400000000cf */
[----:B------:R-:W-:-:S03]  /*f550*/  @!P1 PRMT R208, R219, 0x5410, RZ ;  /* 0x00005410dbd09816 */ /* 0x000fc600000000ff */
[----:B------:R-:W-:Y:S01]  /*f560*/  MUFU.EX2 R43, R28 ;  /* 0x0000001c002b7308 */ /* 0x000fe20000000800 */
[----:B------:R-:W-:Y:S02]  /*f570*/  ISETP.LE.U32.AND P1, PT, R4, UR13, PT ;  /* 0x0000000d04007c0c */ /* 0x000fe4000bf23070 */
[----:B------:R-:W-:-:S05]  /*f580*/  SHF.R.U32.HI R4, RZ, 0x10, R0 ;  /* 0x00000010ff047819 */ /* 0x000fca0000011600 */
[----:B------:R-:W2:Y:S01]  /*f590*/  MUFU.EX2 R168, R29 ;  /* 0x0000001d00a87308 */ /* 0x000ea20000000800 */
[----:B------:R-:W-:Y:S01]  /*f5a0*/  PRMT R206, R5, 0x7610, R206 ;  /* 0x0000761005ce7816 */ /* 0x000fe200000000ce */
[----:B------:R-:W-:Y:S01]  /*f5b0*/  @!P5 HADD2 R223, -R207.H0_H0, -RZ.H0_H0 ;  /* 0xa00000ffcfdfd230 */ /* 0x000fe20000000900 */
[----:B------:R-:W-:Y:S02]  /*f5c0*/  LOP3.LUT R4, R4, 0xff, RZ, 0xc0, !PT ;  /* 0x000000ff04047812 */ /* 0x000fe400078ec0ff */
[----:B------:R-:W-:Y:S02]  /*f5d0*/  PRMT R65, R206, 0x5410, R207 ;  /* 0x00005410ce417816 */ /* 0x000fe400000000cf */
[----:B------:R-:W-:Y:S02]  /*f5e0*/  @!P5 PRMT R207, R223, 0x5410, RZ ;  /* 0x00005410dfcfd816 */ /* 0x000fe400000000ff */
[----:B------:R-:W-:Y:S01]  /*f5f0*/  ISETP.LE.U32.AND P5, PT, R4, UR13, PT ;  /* 0x0000000d04007c0c */ /* 0x000fe2000bfa3070 */
[----:B---3--:R-:W-:Y:S01]  /*f600*/  FFMA.FTZ R215, R215, R6, R46 ;  /* 0x00000006d7d77223 */ /* 0x008fe2000001002e */
[----:B-1----:R-:W-:Y:S01]  /*f610*/  F2FP.F16.F32.PACK_AB R4, R173, R169 ;  /* 0x000000a9ad04723e */ /* 0x002fe200000000ff */
[----:B------:R-:W-:Y:S02]  /*f620*/  MUFU.EX2 R242, R33 ;  /* 0x0000002100f27308 */ /* 0x000fe40000000800 */
[----:B------:R-:W-:Y:S01]  /*f630*/  FADD.FTZ R5, R45, R215 ;  /* 0x000000d72d057221 */ /* 0x000fe20000010000 */
[----:B------:R-:W-:-:S02]  /*f640*/  PRMT R205, R4, 0x7610, R205 ;  /* 0x0000761004cd7816 */ /* 0x000fc400000000cd */
[----:B------:R-:W-:Y:S02]  /*f650*/  PRMT R204, R4, 0x7632, R204 ;  /* 0x0000763204cc7816 */ /* 0x000fe400000000cc */
[----:B--2---:R-:W-:Y:S01]  /*f660*/  F2FP.F16.F32.PACK_AB R4, R168, R43 ;  /* 0x0000002ba804723e */ /* 0x004fe200000000ff */
[----:B------:R1:W2:Y:S01]  /*f670*/  MUFU.EX2 R178, R35 ;  /* 0x0000002300b27308 */ /* 0x0002a20000000800 */
[----:B------:R-:W-:Y:S01]  /*f680*/  FADD.FTZ R12, R32, R5 ;  /* 0x00000005200c7221 */ /* 0x000fe20000010000 */
[----:B------:R-:W-:Y:S02]  /*f690*/  LOP3.LUT R5, R0, 0xff, RZ, 0xc0, !PT ;  /* 0x000000ff00057812 */ /* 0x000fe400078ec0ff */
[C---:B------:R-:W-:Y:S02]  /*f6a0*/  PRMT R203, R4.reuse, 0x7610, R203 ;  /* 0x0000761004cb7816 */ /* 0x040fe400000000cb */
[----:B------:R-:W-:Y:S02]  /*f6b0*/  PRMT R202, R4, 0x7632, R202 ;  /* 0x0000763204ca7816 */ /* 0x000fe400000000ca */
[----:B------:R-:W-:-:S02]  /*f6c0*/  SHF.R.U32.HI R4, RZ, 0x18, R0 ;  /* 0x00000018ff047819 */ /* 0x000fc40000011600 */
[----:B------:R-:W-:Y:S01]  /*f6d0*/  LOP3.LUT R0, R0, 0xffff, RZ, 0xc0, !PT ;  /* 0x0000ffff00007812 */ /* 0x000fe200078ec0ff */
[----:B------:R-:W-:-:S03]  /*f6e0*/  @!P2 HADD2 R225, -R205.H0_H0, -RZ.H0_H0 ;  /* 0xa00000ffcde1a230 */ /* 0x000fc60000000900 */
[----:B------:R-:W-:Y:S01]  /*f6f0*/  SHF.R.U32.HI R0, RZ, 0x8, R0 ;  /* 0x00000008ff007819 */ /* 0x000fe20000011600 */
[----:B------:R-:W-:Y:S01]  /*f700*/  @!P0 HADD2 R228, -R203.H0_H0, -RZ.H0_H0 ;  /* 0xa00000ffcbe48230 */ /* 0x000fe20000000900 */
[----:B-1----:R-:W-:Y:S01]  /*f710*/  PRMT R35, R205, 0x5410, R204 ;  /* 0x00005410cd237816 */ /* 0x002fe200000000cc */
[----:B------:R1:W-:Y:S01]  /*f720*/  MUFU.EX2 R182, R34 ;  /* 0x0000002200b67308 */ /* 0x0003e20000000800 */
[----:B------:R-:W-:Y:S02]  /*f730*/  @!P2 PRMT R205, R225, 0x5410, RZ ;  /* 0x00005410e1cda816 */ /* 0x000fe400000000ff */
[----:B------:R-:W-:Y:S02]  /*f740*/  LOP3.LUT R0, R0, 0xffff, RZ, 0xc0, !PT ;  /* 0x0000ffff00007812 */ /* 0x000fe400078ec0ff */
[----:B------:R-:W-:Y:S01]  /*f750*/  ISETP.LE.U32.AND P2, PT, R5, UR13, PT ;  /* 0x0000000d05007c0c */ /* 0x000fe2000bf43070 */
[----:B------:R-:W-:Y:S01]  /*f760*/  @!P4 HADD2 R216, -R209.H0_H0, -RZ.H0_H0 ;  /* 0xa00000ffd1d8c230 */ /* 0x000fe20000000900 */
[----:B-1----:R-:W-:-:S02]  /*f770*/  PRMT R34, R203, 0x5410, R202 ;  /* 0x00005410cb227816 */ /* 0x002fc400000000ca */
[----:B------:R-:W-:Y:S02]  /*f780*/  @!P0 PRMT R203, R228, 0x5410, RZ ;  /* 0x00005410e4cb8816 */ /* 0x000fe400000000ff */
[----:B------:R-:W-:Y:S02]  /*f790*/  ISETP.LE.U32.AND P0, PT, R0, UR13, PT ;  /* 0x0000000d00007c0c */ /* 0x000fe4000bf03070 */
[----:B--2---:R-:W-:-:S04]  /*f7a0*/  F2FP.F16.F32.PACK_AB R0, R178, R242 ;  /* 0x000000f2b200723e */ /* 0x004fc800000000ff */
[C---:B------:R-:W-:Y:S02]  /*f7b0*/  PRMT R201, R0.reuse, 0x7610, R201 ;  /* 0x0000761000c97816 */ /* 0x040fe400000000c9 */
[----:B------:R-:W-:Y:S02]  /*f7c0*/  PRMT R200, R0, 0x7632, R200 ;  /* 0x0000763200c87816 */ /* 0x000fe400000000c8 */
[----:B------:R-:W-:Y:S01]  /*f7d0*/  @!P4 PRMT R209, R216, 0x5410, RZ ;  /* 0x00005410d8d1c816 */ /* 0x000fe200000000ff */
[----:B------:R-:W-:Y:S01]  /*f7e0*/  @!P2 HADD2 R230, -R201.H0_H0, -RZ.H0_H0 ;  /* 0xa00000ffc9e6a230 */ /* 0x000fe20000000900 */
[----:B------:R-:W-:Y:S01]  /*f7f0*/  ISETP.LE.U32.AND P4, PT, R4, UR13, PT ;  /* 0x0000000d04007c0c */ /* 0x000fe2000bf83070 */
[----:B------:R-:W-:Y:S01]  /*f800*/  IMAD.MOV.U32 R225, RZ, RZ, R177 ;  /* 0x000000ffffe17224 */ /* 0x000fe200078e00b1 */
[----:B------:R-:W-:Y:S01]  /*f810*/  LOP3.LUT R0, R10, 0xff, RZ, 0xc0, !PT ;  /* 0x000000ff0a007812 */ /* 0x000fe200078ec0ff */
[----:B------:R-:W-:Y:S01]  /*f820*/  FADD.FTZ R4, R70, -R22 ;  /* 0x8000001646047221 */ /* 0x000fe20000010000 */
[----:B------:R-:W-:-:S02]  /*f830*/  PRMT R177, R201, 0x5410, R200 ;  /* 0x00005410c9b17816 */ /* 0x000fc400000000c8 */
[----:B------:R-:W-:Y:S02]  /*f840*/  @!P2 PRMT R201, R230, 0x5410, RZ ;  /* 0x00005410e6c9a816 */ /* 0x000fe400000000ff */
[----:B------:R-:W-:Y:S01]  /*f850*/  ISETP.LE.U32.AND P2, PT, R0, UR13, PT ;  /* 0x0000000d00007c0c */ /* 0x000fe2000bf43070 */
[----:B------:R-:W-:Y:S01]  /*f860*/  FMUL.FTZ R0, R4, UR43 ;  /* 0x0000002b04007c20 */ /* 0x000fe20008410000 */
[----:B------:R1:W2:Y:S01]  /*f870*/  MUFU.EX2 R180, R36 ;  /* 0x0000002400b47308 */ /* 0x0002a20000000800 */
[----:B------:R-:W-:Y:S01]  /*f880*/  FADD.FTZ R4, R68, -R23 ;  /* 0x8000001744047221 */ /* 0x000fe20000010000 */
[----:B------:R-:W-:Y:S02]  /*f890*/  @!P6 HADD2 R224, -R206.H0_H0, -RZ.H0_H0 ;  /* 0xa00000ffcee0e230 */ /* 0x000fe40000000900 */
[----:B------:R-:W-:Y:S02]  /*f8a0*/  @!P1 HADD2 R226, -R204.H0_H0, -RZ.H0_H0 ;  /* 0xa00000ffcce29230 */ /* 0x000fe40000000900 */
[----:B------:R-:W-:Y:S01]  /*f8b0*/  FMUL.FTZ R4, R4, UR43 ;  /* 0x0000002b04047c20 */ /* 0x000fe20008410000 */
[----:B------:R-:W-:Y:S01]  /*f8c0*/  @!P6 PRMT R206, R224, 0x5410, RZ ;  /* 0x00005410e0cee816 */ /* 0x000fe200000000ff */
[----:B------:R-:W-:Y:S01]  /*f8d0*/  MUFU.EX2 R5, R41 ;  /* 0x0000002900057308 */ /* 0x000fe20000000800 */
[----:B------:R-:W-:-:S02]  /*f8e0*/  @!P1 PRMT R204, R226, 0x5410, RZ ;  /* 0x00005410e2cc9816 */ /* 0x000fc400000000ff */
[----:B------:R-:W-:Y:S02]  /*f8f0*/  ISETP.LE.U32.AND P6, PT, R15, UR13, PT ;  /* 0x0000000d0f007c0c */ /* 0x000fe4000bfc3070 */
[----:B------:R-:W-:-:S03]  /*f900*/  ISETP.LE.U32.AND P1, PT, R7, UR13, PT ;  /* 0x0000000d07007c0c */ /* 0x000fc6000bf23070 */
[----:B------:R-:W3:Y:S01]  /*f910*/  MUFU.EX2 R0, R0 ;  /* 0x0000000000007308 */ /* 0x000ee20000000800 */
[----:B-1----:R-:W-:Y:S02]  /*f920*/  IMAD.MOV.U32 R36, RZ, RZ, R170 ;  /* 0x000000ffff247224 */ /* 0x002fe400078e00aa */
[----:B------:R-:W-:-:S05]  /*f930*/  IMAD.MOV.U32 R215, RZ, RZ, R171 ;  /* 0x000000ffffd77224 */ /* 0x000fca00078e00ab */
[----:B------:R-:W-:Y:S01]  /*f940*/  MUFU.EX2 R7, R19 ;  /* 0x0000001300077308 */ /* 0x000fe20000000800 */
[----:B--2---:R-:W-:-:S07]  /*f950*/  F2FP.F16.F32.PACK_AB R9, R180, R182 ;  /* 0x000000b6b409723e */ /* 0x004fce00000000ff */
[----:B------:R-:W-:Y:S08]  /*f960*/  MUFU.EX2 R21, R21 ;  /* 0x0000001500157308 */ /* 0x000ff00000000800 */
[----:B------:R-:W1:Y:S01]  /*f970*/  MUFU.EX2 R4, R4 ;  /* 0x0000000400047308 */ /* 0x000e620000000800 */
[----:B------:R-:W-:-:S07]  /*f980*/  SHF.R.U32.HI R10, RZ, 0x8, R13 ;  /* 0x00000008ff0a7819 */ /* 0x000fce000001160d */
[----:B------:R-:W-:Y:S08]  /*f990*/  MUFU.EX2 R170, R40 ;  /* 0x0000002800aa7308 */ /* 0x000ff00000000800 */
[----:B------:R-:W-:Y:S08]  /*f9a0*/  MUFU.EX2 R243, R39 ;  /* 0x0000002700f37308 */ /* 0x000ff00000000800 */
[----:B------:R-:W2:Y:S01]  /*f9b0*/  MUFU.EX2 R26, R50 ;  /* 0x00000032001a7308 */ /* 0x000ea20000000800 */
[----:B------:R-:W-:-:S07]  /*f9c0*/  @!P0 HADD2 R231, -R200.H0_H0, -RZ.H0_H0 ;  /* 0xa00000ffc8e78230 */ /* 0x000fce0000000900 */
[----:B------:R-:W-:Y:S08]  /*f9d0*/  MUFU.EX2 R191, R47 ;  /* 0x0000002f00bf7308 */ /* 0x000ff00000000800 */
[----:B------:R-:W4:Y:S01]  /*f9e0*/  MUFU.EX2 R171, R42 ;  /* 0x0000002a00ab7308 */ /* 0x000f220000000800 */
[----:B------:R-:W-:Y:S01]  /*f9f0*/  @!P6 HADD2 R227, -R202.H0_H0, -RZ.H0_H0 ;  /* 0xa00000ffcae3e230 */ /* 0x000fe20000000900 */
[----:B------:R-:W-:-:S02]  /*fa00*/  PRMT R199, R9, 0x7610, R199 ;  /* 0x0000761009c77816 */ /* 0x000fc400000000c7 */
[----:B------:R-:W-:Y:S02]  /*fa10*/  PRMT R198, R9, 0x7632, R198 ;  /* 0x0000763209c67816 */ /* 0x000fe400000000c6 */
[----:B------:R-:W-:Y:S01]  /*fa20*/  LOP3.LUT R9, R10, 0xffff, RZ, 0xc0, !PT ;  /* 0x0000ffff0a097812 */ /* 0x000fe200078ec0ff */
[----:B---3--:R-:W-:Y:S01]  /*fa30*/  FFMA.FTZ R240, R240, R0, R5 ;  /* 0x00000000f0f07223 */ /* 0x008fe20000010005 */
[----:B------:R-:W-:Y:S01]  /*fa40*/  @!P0 PRMT R200, R231, 0x5410, RZ ;  /* 0x00005410e7c88816 */ /* 0x000fe200000000ff */
[----:B------:R3:W3:Y:S01]  /*fa50*/  MUFU.EX2 R30, R27 ;  /* 0x0000001b001e7308 */ /* 0x0006e20000000800 */
[----:B------:R-:W-:Y:S01]  /*fa60*/  @!P6 PRMT R202, R227, 0x5410, RZ ;  /* 0x00005410e3cae816 */ /* 0x000fe200000000ff */
[----:B-1----:R-:W-:Y:S01]  /*fa70*/  FFMA.FTZ R241, R241, R4, R7 ;  /* 0x00000004f1f17223 */ /* 0x002fe20000010007 */
[----:B------:R-:W-:Y:S02]  /*fa80*/  ISETP.LE.U32.AND P0, PT, R9, UR13, PT ;  /* 0x0000000d09007c0c */ /* 0x000fe4000bf03070 */
[----:B------:R-:W-:Y:S01]  /*fa90*/  ISETP.LE.U32.AND P6, PT, R14, UR13, PT ;  /* 0x0000000d0e007c0c */ /* 0x000fe2000bfc3070 */
[C---:B--2---:R-:W-:Y:S01]  /*faa0*/  FADD.FTZ R10, R26.reuse, R240 ;  /* 0x000000f01a0a7221 */ /* 0x044fe20000010000 */
[----:B------:R-:W-:-:S02]  /*fab0*/  F2FP.F16.F32.PACK_AB R26, R26, R5 ;  /* 0x000000051a1a723e */ /* 0x000fc400000000ff */
[----:B----4-:R-:W-:Y:S01]  /*fac0*/  F2FP.F16.F32.PACK_AB R9, R171, R191 ;  /* 0x000000bfab09723e */ /* 0x010fe200000000ff */
[----:B------:R-:W1:Y:S01]  /*fad0*/  MUFU.EX2 R5, R20 ;  /* 0x0000001400057308 */ /* 0x000e620000000800 */
[----:B---3--:R-:W-:Y:S02]  /*fae0*/  F2FP.F16.F32.PACK_AB R27, R21, R7 ;  /* 0x00000007151b723e */ /* 0x008fe400000000ff */
[----:B------:R-:W-:Y:S02]  /*faf0*/  F2FP.F16.F32.PACK_AB R7, R243, R170 ;  /* 0x000000aaf307723e */ /* 0x000fe400000000ff */
[----:B------:R-:W-:Y:S02]  /*fb00*/  PRMT R196, R9, 0x7632, R196 ;  /* 0x0000763209c47816 */ /* 0x000fe400000000c4 */
[----:B------:R-:W-:Y:S02]  /*fb10*/  PRMT R195, R7, 0x7610, R195 ;  /* 0x0000761007c37816 */ /* 0x000fe400000000c3 */
[----:B------:R-:W-:-:S02]  /*fb20*/  PRMT R197, R9, 0x7610, R197 ;  /* 0x0000761009c57816 */ /* 0x000fc400000000c5 */
[----:B------:R-:W-:Y:S01]  /*fb30*/  PRMT R194, R7, 0x7632, R194 ;  /* 0x0000763207c27816 */ /* 0x000fe200000000c2 */
[----:B------:R-:W-:Y:S02]  /*fb40*/  @!P2 HADD2 R238, -R195.H0_H0, -RZ.H0_H0 ;  /* 0xa00000ffc3eea230 */ /* 0x000fe40000000900 */
[----:B------:R-:W-:Y:S02]  /*fb50*/  IMAD.MOV.U32 R227, RZ, RZ, R251 ;  /* 0x000000ffffe37224 */ /* 0x000fe400078e00fb */
[----:B------:R-:W-:Y:S02]  /*fb60*/  @!P0 HADD2 R235, -R196.H0_H0, -RZ.H0_H0 ;  /* 0xa00000ffc4eb8230 */ /* 0x000fe40000000900 */
[----:B------:R-:W-:Y:S02]  /*fb70*/  IMAD.MOV.U32 R226, RZ, RZ, R250 ;  /* 0x000000ffffe27224 */ /* 0x000fe400078e00fa */
[----:B------:R-:W-:Y:S01]  /*fb80*/  FADD.FTZ R9, R21, R241 ;  /* 0x000000f115097221 */ /* 0x000fe20000010000 */
[----:B------:R-:W-:-:S02]  /*fb90*/  IMAD.MOV.U32 R251, RZ, RZ, R248 ;  /* 0x000000fffffb7224 */ /* 0x000fc400078e00f8 */
[----:B------:R-:W-:Y:S02]  /*fba0*/  @!P6 HADD2 R236, -R197.H0_H0, -RZ.H0_H0 ;  /* 0xa00000ffc5ece230 */ /* 0x000fe40000000900 */
[----:B------:R-:W-:Y:S01]  /*fbb0*/  IMAD.MOV.U32 R250, RZ, RZ, R249 ;  /* 0x000000fffffa7224 */ /* 0x000fe200078e00f9 */
[----:B------:R-:W-:Y:S01]  /*fbc0*/  PRMT R240, R195, 0x5410, R194 ;  /* 0x00005410c3f07816 */ /* 0x000fe200000000c2 */
[----:B------:R-:W-:Y:S01]  /*fbd0*/  @!P5 HADD2 R234, -R199.H0_H0, -RZ.H0_H0 ;  /* 0xa00000ffc7ead230 */ /* 0x000fe20000000900 */
[----:B------:R-:W-:Y:S01]  /*fbe0*/  @!P2 PRMT R195, R238, 0x5410, RZ ;  /* 0x00005410eec3a816 */ /* 0x000fe200000000ff */
[----:B------:R-:W-:Y:S01]  /*fbf0*/  FMUL.FTZ R238, R125, R8 ;  /* 0x000000087dee7220 */ /* 0x000fe20000410000 */
[----:B------:R-:W-:Y:S01]  /*fc00*/  PRMT R241, R197, 0x5410, R196 ;  /* 0x00005410c5f17816 */ /* 0x000fe200000000c4 */
[----:B------:R-:W-:Y:S01]  /*fc10*/  FADD.FTZ R9, R30, R9 ;  /* 0x000000091e097221 */ /* 0x000fe20000010000 */
[----:B------:R-:W-:Y:S01]  /*fc20*/  @!P0 PRMT R196, R235, 0x5410, RZ ;  /* 0x00005410ebc48816 */ /* 0x000fe200000000ff */
[----:B------:R-:W-:-:S02]  /*fc30*/  IMAD.MOV.U32 R125, RZ, RZ, R251 ;  /* 0x000000ffff7d7224 */ /* 0x000fc400078e00fb */
[----:B------:R-:W-:Y:S01]  /*fc40*/  FADD.FTZ R11, R62, R212 ;  /* 0x000000d43e0b7221 */ /* 0x000fe20000010000 */
[----:B------:R-:W-:Y:S01]  /*fc50*/  IMAD.MOV.U32 R46, RZ, RZ, R172 ;  /* 0x000000ffff2e7224 */ /* 0x000fe200078e00ac */
[----:B------:R-:W-:Y:S01]  /*fc60*/  @!P6 PRMT R197, R236, 0x5410, RZ ;  /* 0x00005410ecc5e816 */ /* 0x000fe200000000ff */
[----:B------:R-:W-:Y:S01]  /*fc70*/  FMUL.FTZ R248, R136, R8 ;  /* 0x0000000888f87220 */ /* 0x000fe20000410000 */
[----:B------:R-:W-:Y:S02]  /*fc80*/  IMAD.MOV.U32 R29, RZ, RZ, R250 ;  /* 0x000000ffff1d7224 */ /* 0x000fe400078e00fa */
[-C--:B------:R-:W-:Y:S01]  /*fc90*/  FMUL.FTZ R251, R139, R6.reuse ;  /* 0x000000068bfb7220 */ /* 0x080fe20000410000 */
[----:B------:R-:W-:Y:S02]  /*fca0*/  IMAD.MOV.U32 R230, RZ, RZ, R186 ;  /* 0x000000ffffe67224 */ /* 0x000fe400078e00ba */
[----:B------:R-:W-:Y:S01]  /*fcb0*/  FMUL.FTZ R172, R135, R6 ;  /* 0x0000000687ac7220 */ /* 0x000fe20000410000 */
[----:B------:R-:W-:-:S02]  /*fcc0*/  IMAD.MOV.U32 R32, RZ, RZ, R169 ;  /* 0x000000ffff207224 */ /* 0x000fc400078e00a9 */
[-C--:B------:R-:W-:Y:S01]  /*fcd0*/  FMUL.FTZ R235, R126, R6.reuse ;  /* 0x000000067eeb7220 */ /* 0x080fe20000410000 */
[----:B------:R-:W-:Y:S02]  /*fce0*/  IMAD.MOV.U32 R212, RZ, RZ, R179 ;  /* 0x000000ffffd47224 */ /* 0x000fe400078e00b3 */
        /* <DEDUP_REMOVED lines=13> */
[----:B------:R-:W-:Y:S01]  /*fdc0*/  PRMT R179, R199, 0x5410, R198 ;  /* 0x00005410c7b37816 */ /* 0x000fe200000000c6 */
[----:B------:R-:W2:Y:S01]  /*fdd0*/  MUFU.EX2 R6, R74 ;  /* 0x0000004a00067308 */ /* 0x000ea20000000800 */
[----:B------:R-:W-:Y:S01]  /*fde0*/  @!P5 PRMT R199, R234, 0x5410, RZ ;  /* 0x00005410eac7d816 */ /* 0x000fe200000000ff */
[C---:B-1----:R-:W-:Y:S01]  /*fdf0*/  FADD.FTZ R31, R5.reuse, R9 ;  /* 0x00000009051f7221 */ /* 0x042fe20000010000 */
[----:B------:R-:W-:Y:S01]  /*fe00*/  F2FP.F16.F32.PACK_AB R30, R5, R30 ;  /* 0x0000001e051e723e */ /* 0x000fe200000000ff */
[----:B------:R-:W-:Y:S01]  /*fe10*/  FMUL.FTZ R249, R137, R8 ;  /* 0x0000000889f97220 */ /* 0x000fe20000410000 */
[----:B------:R-:W-:-:S02]  /*fe20*/  IMAD.MOV.U32 R234, RZ, RZ, R190 ;  /* 0x000000ffffea7224 */ /* 0x000fc400078e00be */
        /* <DEDUP_REMOVED lines=25> */
[----:B------:R-:W-:-:S02]  /*ffc0*/  FMUL.FTZ R187, R77, R0 ;  /* 0x000000004dbb7220 */ /* 0x000fc40000410000 */
[----:B------:R-:W1:Y:S01]  /*ffd0*/  MUFU.EX2 R0, R72 ;  /* 0x0000004800007308 */ /* 0x000e620000000800 */
[----:B------:R-:W-:Y:S02]  /*ffe0*/  @!P4 HADD2 R233, -R198.H0_H0, -RZ.H0_H0 ;  /* 0xa00000ffc6e9c230 */ /* 0x000fe40000000900 */
[----:B------:R-:W-:Y:S01]  /*fff0*/  FMUL.FTZ R184, R132, R8 ;  /* 0x0000000884b87220 */ /* 0x000fe20000410000 */
[-C--:B------:R-:W-:Y:S01]  /*10000*/  FMUL.FTZ R102, R114, R4.reuse ;  /* 0x0000000472667220 */ /* 0x080fe20000410000 */
[-C--:B------:R-:W-:Y:S01]  /*10010*/  FMUL.FTZ R103, R115, R4.reuse ;  /* 0x0000000473677220 */ /* 0x080fe20000410000 */
[-C--:B------:R-:W-:Y:S01]  /*10020*/  FMUL.FTZ R106, R106, R4.reuse ;  /* 0x000000046a6a7220 */ /* 0x080fe20000410000 */
[----:B------:R-:W-:Y:S01]  /*10030*/  @!P4 PRMT R198, R233, 0x5410, RZ ;  /* 0x00005410e9c6c816 */ /* 0x000fe200000000ff */
        /* <DEDUP_REMOVED lines=13> */
[----:B--2---:R-:W-:Y:S01]  /*10110*/  FADD.FTZ R4, R6, R10 ;  /* 0x0000000a06047221 */ /* 0x004fe20000010000 */
[----:B------:R-:W-:-:S04]  /*10120*/  IMAD.WIDE.U32 R22, R125, -0x326172a9, RZ ;  /* 0xcd9e8d577d167825 */ /* 0x000fc800078e00ff */
[----:B------:R-:W-:Y:S01]  /*10130*/  @!P1 HADD2 R237, -R194.H0_H0, -RZ.H0_H0 ;  /* 0xa00000ffc2ed9230 */ /* 0x000fe20000000900 */
[C---:B-1----:R-:W-:Y:S01]  /*10140*/  F2FP.F16.F32.PACK_AB R20, R0.reuse, R6 ;  /* 0x000000060014723e */ /* 0x042fe200000000ff */
[----:B------:R-:W-:Y:S01]  /*10150*/  FADD.FTZ R21, R0, R4 ;  /* 0x0000000400157221 */ /* 0x000fe20000010000 */
[----:B------:R-:W-:Y:S01]  /*10160*/  LOP3.LUT R0, R23, R29, RZ, 0x3c, !PT ;  /* 0x0000001d17007212 */ /* 0x000fe200078e3cff */
[-C--:B------:R-:W-:Y:S01]  /*10170*/  FMUL.FTZ R42, R120, R8.reuse ;  /* 0x00000008782a7220 */ /* 0x080fe20000410000 */
[----:B------:R-:W-:Y:S01]  /*10180*/  @!P1 PRMT R194, R237, 0x5410, RZ ;  /* 0x00005410edc29816 */ /* 0x000fe200000000ff */
[-C--:B------:R-:W-:Y:S01]  /*10190*/  FMUL.FTZ R237, R124, R8.reuse ;  /* 0x000000087ced7220 */ /* 0x080fe20000410000 */
[----:B------:R-:W-:Y:S01]  /*101a0*/  FMUL.FTZ R45, R121, R8 ;  /* 0x00000008792d7220 */ /* 0x000fe20000410000 */
[----:B------:R-:W-:Y:S01]  /*101b0*/  IMAD.WIDE.U32 R8, R0, -0x2daee0ad, RZ ;  /* 0xd2511f5300087825 */ /* 0x000fe200078e00ff */
[----:B------:R-:W-:-:S03]  /*101c0*/  LOP3.LUT R0, R25, UR42, R22, 0x96, !PT ;  /* 0x0000002a19007c12 */ /* 0x000fc6000f8e9616 */
[----:B------:R-:W-:Y:S02]  /*101d0*/  IMAD.MOV.U32 R138, RZ, RZ, R5 ;  /* 0x000000ffff8a7224 */ /* 0x000fe400078e0005 */
[----:B------:R-:W-:Y:S01]  /*101e0*/  FADD.FTZ R5, R149, R11 ;  /* 0x0000000b95057221 */ /* 0x000fe20000010000 */
[----:B------:R-:W-:Y:S01]  /*101f0*/  LOP3.LUT R6, R9, UR41, R226, 0x96, !PT ;  /* 0x0000002909067c12 */ /* 0x000fe2000f8e96e2 */
[----:B------:R-:W-:Y:S02]  /*10200*/  IMAD.MOV.U32 R72, RZ, RZ, R7 ;  /* 0x000000ffff487224 */ /* 0x000fe400078e0007 */
[----:B------:R-:W-:Y:S01]  /*10210*/  FADD.FTZ R18, R146, R5 ;  /* 0x0000000592127221 */ /* 0x000fe20000010000 */
[----:B------:R-:W-:-:S04]  /*10220*/  IMAD.WIDE.U32 R4, R0, -0x2daee0ad, RZ ;  /* 0xd2511f5300047825 */ /* 0x000fc800078e00ff */
[----:B------:R-:W-:Y:S01]  /*10230*/  IMAD.WIDE.U32 R6, R6, -0x326172a9, RZ ;  /* 0xcd9e8d5706067825 */ /* 0x000fe200078e00ff */
[----:B------:R-:W-:-:S04]  /*10240*/  LOP3.LUT R0, R5, UR39, R8, 0x96, !PT ;  /* 0x0000002705007c12 */ /* 0x000fc8000f8e9608 */
[----:B------:R-:W-:Y:S01]  /*10250*/  LOP3.LUT R5, R7, UR40, R24, 0x96, !PT ;  /* 0x0000002807057c12 */ /* 0x000fe2000f8e9618 */
[----:B------:R-:W-:Y:S01]  /*10260*/  FADD.FTZ R19, R66, R12 ;  /* 0x0000000c42137221 */ /* 0x000fe20000010000 */
[----:B------:R-:W-:-:S03]  /*10270*/  IMAD.MOV.U32 R66, RZ, RZ, R15 ;  /* 0x000000ffff427224 */ /* 0x000fc600078e000f */
[----:B------:R-:W-:-:S04]  /*10280*/  IMAD.WIDE.U32 R10, R5, -0x2daee0ad, RZ ;  /* 0xd2511f53050a7825 */ /* 0x000fc800078e00ff */
[----:B------:R-:W-:Y:S01]  /*10290*/  IMAD.WIDE.U32 R14, R0, -0x326172a9, RZ ;  /* 0xcd9e8d57000e7825 */ /* 0x000fe200078e00ff */
[----:B------:R-:W-:-:S03]  /*102a0*/  LOP3.LUT R0, R11, UR37, R4, 0x96, !PT ;  /* 0x000000250b007c12 */ /* 0x000fc6000f8e9604 */
[----:B------:R-:W-:Y:S02]  /*102b0*/  IMAD.MOV.U32 R134, RZ, RZ, R13 ;  /* 0x000000ffff867224 */ /* 0x000fe400078e000d */
[----:B------:R-:W-:Y:S01]  /*102c0*/  IMAD.WIDE.U32 R12, R0, -0x326172a9, RZ ;  /* 0xcd9e8d57000c7825 */ /* 0x000fe200078e00ff */
[----:B------:R-:W-:-:S04]  /*102d0*/  LOP3.LUT R5, R15, UR38, R6, 0x96, !PT ;  /* 0x000000260f057c12 */ /* 0x000fc8000f8e9606 */
[----:B------:R-:W-:Y:S01]  /*102e0*/  LOP3.LUT R0, R13, UR31, R14, 0x96, !PT ;  /* 0x0000001f0d007c12 */ /* 0x000fe2000f8e960e */
[----:B------:R-:W-:-:S04]  /*102f0*/  IMAD.WIDE.U32 R4, R5, -0x2daee0ad, RZ ;  /* 0xd2511f5305047825 */ /* 0x000fc800078e00ff */
[----:B------:R-:W-:Y:S01]  /*10300*/  IMAD.WIDE.U32 R14, R0, -0x2daee0ad, RZ ;  /* 0xd2511f53000e7825 */ /* 0x000fe200078e00ff */
[----:B------:R-:W-:-:S04]  /*10310*/  LOP3.LUT R5, R5, UR30, R10, 0x96, !PT ;  /* 0x0000001e05057c12 */ /* 0x000fc8000f8e960a */
[----:B------:R-:W-:Y:S01]  /*10320*/  LOP3.LUT R0, R15, UR24, R4, 0x96, !PT ;  /* 0x000000180f007c12 */ /* 0x000fe2000f8e9604 */
[----:B------:R-:W-:-:S04]  /*10330*/  IMAD.WIDE.U32 R10, R5, -0x326172a9, RZ ;  /* 0xcd9e8d57050a7825 */ /* 0x000fc800078e00ff */
[----:B------:R-:W-:-:S05]  /*10340*/  IMAD.WIDE.U32 R4, R0, -0x326172a9, RZ ;  /* 0xcd9e8d5700047825 */ /* 0x000fca00078e00ff */
[----:B------:R-:W-:-:S04]  /*10350*/  LOP3.LUT R0, R5, UR21, R10, 0x96, !PT ;  /* 0x0000001505007c12 */ /* 0x000fc8000f8e960a */
[C---:B------:R-:W-:Y:S02]  /*10360*/  LOP3.LUT R9, R0.reuse, 0xff, RZ, 0xc0, !PT ;  /* 0x000000ff00097812 */ /* 0x040fe400078ec0ff */
[----:B------:R-:W-:Y:S02]  /*10370*/  LOP3.LUT R11, R11, UR26, R12, 0x96, !PT ;  /* 0x0000001a0b0b7c12 */ /* 0x000fe4000f8e960c */
[----:B------:R-:W-:Y:S02]  /*10380*/  ISETP.LE.U32.AND P2, PT, R9, UR13, PT ;  /* 0x0000000d09007c0c */ /* 0x000fe4000bf43070 */
[----:B------:R-:W-:Y:S02]  /*10390*/  LOP3.LUT R12, R7, UR40, R16, 0x96, !PT ;  /* 0x00000028070c7c12 */ /* 0x000fe4000f8e9610 */
[----:B------:R-:W-:Y:S02]  /*103a0*/  LOP3.LUT R9, R0, 0xffff, RZ, 0xc0, !PT ;  /* 0x0000ffff00097812 */ /* 0x000fe400078ec0ff */
[----:B------:R-:W-:-:S02]  /*103b0*/  SHF.R.U32.HI R7, RZ, 0x10, R0 ;  /* 0x00000010ff077819 */ /* 0x000fc40000011600 */
[----:B------:R-:W-:-:S04]  /*103c0*/  SHF.R.U32.HI R0, RZ, 0x18, R0 ;  /* 0x00000018ff007819 */ /* 0x000fc80000011600 */
[----:B------:R-:W-:Y:S02]  /*103d0*/  ISETP.LE.U32.AND P0, PT, R0, UR13, PT ;  /* 0x0000000d00007c0c */ /* 0x000fe4000bf03070 */
[----:B------:R-:W-:Y:S02]  /*103e0*/  LOP3.LUT R0, R4, 0xff, RZ, 0xc0, !PT ;  /* 0x000000ff04007812 */ /* 0x000fe400078ec0ff */
[----:B------:R-:W-:Y:S02]  /*103f0*/  SHF.R.U32.HI R9, RZ, 0x8, R9 ;  /* 0x00000008ff097819 */ /* 0x000fe40000011609 */
[----:B------:R-:W-:Y:S02]  /*10400*/  ISETP.LE.U32.AND P5, PT, R0, UR13, PT ;  /* 0x0000000d00007c0c */ /* 0x000fe4000bfa3070 */
[----:B------:R-:W-:Y:S02]  /*10410*/  SHF.R.U32.HI R0, RZ, 0x10, R4 ;  /* 0x00000010ff007819 */ /* 0x000fe40000011604 */
[----:B------:R-:W-:Y:S01]  /*10420*/  LOP3.LUT R7, R7, 0xff, RZ, 0xc0, !PT ;  /* 0x000000ff07077812 */ /* 0x000fe200078ec0ff */
[----:B------:R-:W-:Y:S01]  /*10430*/  FADD.FTZ R28, R61, R19 ;  /* 0x000000133d1c7221 */ /* 0x000fe20000010000 */
[----:B------:R-:W-:-:S02]  /*10440*/  LOP3.LUT R0, R0, 0xff, RZ, 0xc0, !PT ;  /* 0x000000ff00007812 */ /* 0x000fc400078ec0ff */
[----:B------:R-:W-:Y:S02]  /*10450*/  LOP3.LUT R9, R9, 0xffff, RZ, 0xc0, !PT ;  /* 0x0000ffff09097812 */ /* 0x000fe400078ec0ff */
[----:B------:R-:W-:Y:S02]  /*10460*/  LOP3.LUT R5, R4, 0xffff, RZ, 0xc0, !PT ;  /* 0x0000ffff04057812 */ /* 0x000fe400078ec0ff */
[----:B------:R-:W-:Y:S02]  /*10470*/  PRMT R19, R26, 0x7610, R19 ;  /* 0x000076101a137816 */ /* 0x000fe40000000013 */
[----:B------:R-:W-:Y:S02]  /*10480*/  ISETP.LE.U32.AND P4, PT, R7, UR13, PT ;  /* 0x0000000d07007c0c */ /* 0x000fe4000bf83070 */
[----:B------:R-:W-:Y:S02]  /*10490*/  ISETP.LE.U32.AND P6, PT, R0, UR13, PT ;  /* 0x0000000d00007c0c */ /* 0x000fe4000bfc3070 */
[----:B------:R-:W-:Y:S01]  /*104a0*/  ISETP.LE.U32.AND P1, PT, R9, UR13, PT ;  /* 0x0000000d09007c0c */ /* 0x000fe2000bf23070 */
[----:B------:R-:W-:Y:S01]  /*104b0*/  FADD.FTZ R9, R155, R18 ;  /* 0x000000129b097221 */ /* 0x000fe20000010000 */
[----:B------:R-:W-:-:S02]  /*104c0*/  SHF.R.U32.HI R0, RZ, 0x8, R5 ;  /* 0x00000008ff007819 */ /* 0x000fc40000011605 */
[----:B------:R-:W-:Y:S01]  /*104d0*/  PRMT R15, R27, 0x7632, R15 ;  /* 0x000076321b0f7816 */ /* 0x000fe2000000000f */
[----:B------:R-:W-:Y:S01]  /*104e0*/  @!P2 HADD2 R68, -R19.H0_H0, -RZ.H0_H0 ;  /* 0xa00000ff1344a230 */ /* 0x000fe20000000900 */
[----:B------:R-:W-:Y:S01]  /*104f0*/  PRMT R18, R26, 0x7632, R18 ;  /* 0x000076321a127816 */ /* 0x000fe20000000012 */
[----:B------:R-:W-:Y:S01]  /*10500*/  IMAD.MOV.U32 R127, RZ, RZ, R32 ;  /* 0x000000ffff7f7224 */ /* 0x000fe200078e0020 */
[----:B------:R-:W-:Y:S01]  /*10510*/  SHF.R.U32.HI R10, RZ, 0x18, R4 ;  /* 0x00000018ff0a7819 */ /* 0x000fe20000011604 */
[----:B------:R-:W-:Y:S01]  /*10520*/  IMAD.WIDE.U32 R4, R11, -0x2daee0ad, RZ ;  /* 0xd2511f530b047825 */ /* 0x000fe200078e00ff */
[----:B------:R-:W-:-:S03]  /*10530*/  LOP3.LUT R13, R17, UR42, R22, 0x96, !PT ;  /* 0x0000002a110d7c12 */ /* 0x000fc6000f8e9616 */
[----:B------:R-:W-:Y:S01]  /*10540*/  @!P0 HADD2 R70, -R15.H0_H0, -RZ.H0_H0 ;  /* 0xa00000ff0f468230 */ /* 0x000fe20000000900 */
[----:B------:R-:W-:Y:S01]  /*10550*/  LOP3.LUT R0, R0, 0xffff, RZ, 0xc0, !PT ;  /* 0x0000ffff00007812 */ /* 0x000fe200078ec0ff */
[----:B------:R-:W-:Y:S01]  /*10560*/  IMAD.MOV.U32 R32, RZ, RZ, R46 ;  /* 0x000000ffff207224 */ /* 0x000fe200078e002e */
[----:B------:R-:W-:Y:S01]  /*10570*/  PRMT R17, R27, 0x7610, R17 ;  /* 0x000076101b117816 */ /* 0x000fe20000000011 */
[----:B------:R-:W-:Y:S01]  /*10580*/  IMAD.MOV.U32 R61, RZ, RZ, R134 ;  /* 0x000000ffff3d7224 */ /* 0x000fe200078e0086 */
[----:B------:R-:W-:Y:S01]  /*10590*/  PRMT R46, R19, 0x5410, R18 ;  /* 0x00005410132e7816 */ /* 0x000fe20000000012 */
[----:B------:R-:W-:Y:S01]  /*105a0*/  IMAD.MOV.U32 R134, RZ, RZ, R45 ;  /* 0x000000ffff867224 */ /* 0x000fe200078e002d */
[----:B------:R-:W-:Y:S02]  /*105b0*/  @!P2 PRMT R19, R68, 0x5410, RZ ;  /* 0x000054104413a816 */ /* 0x000fe400000000ff */
[----:B------:R-:W-:Y:S02]  /*105c0*/  ISETP.LE.U32.AND P2, PT, R0, UR13, PT ;  /* 0x0000000d00007c0c */ /* 0x000fe4000bf43070 */
[----:B------:R-:W-:-:S02]  /*105d0*/  LOP3.LUT R0, R5, UR20, R14, 0x96, !PT ;  /* 0x0000001405007c12 */ /* 0x000fc4000f8e960e */
[----:B------:R-:W-:Y:S01]  /*105e0*/  PRMT R45, R17, 0x5410, R15 ;  /* 0x00005410112d7816 */ /* 0x000fe2000000000f */
[----:B------:R-:W-:Y:S01]  /*105f0*/  @!P4 HADD2 R76, -R17.H0_H0, -RZ.H0_H0 ;  /* 0xa00000ff114cc230 */ /* 0x000fe20000000900 */
[----:B------:R-:W-:Y:S01]  /*10600*/  @!P0 PRMT R15, R70, 0x5410, RZ ;  /* 0x00005410460f8816 */ /* 0x000fe200000000ff */
[----:B------:R-:W-:Y:S02]  /*10610*/  IMAD.MOV.U32 R70, RZ, RZ, R29 ;  /* 0x000000ffff467224 */ /* 0x000fe400078e001d */
[----:B------:R-:W-:Y:S01]  /*10620*/  FADD.FTZ R29, R157, R9 ;  /* 0x000000099d1d7221 */ /* 0x000fe20000010000 */
[----:B------:R-:W-:Y:S02]  /*10630*/  LOP3.LUT R9, R0, 0xff, RZ, 0xc0, !PT ;  /* 0x000000ff00097812 */ /* 0x000fe400078ec0ff */
[----:B------:R-:W-:Y:S02]  /*10640*/  @!P4 PRMT R17, R76, 0x5410, RZ ;  /* 0x000054104c11c816 */ /* 0x000fe400000000ff */
[----:B------:R-:W-:-:S02]  /*10650*/  ISETP.LE.U32.AND P4, PT, R9, UR13, PT ;  /* 0x0000000d09007c0c */ /* 0x000fc4000bf83070 */
[----:B------:R-:W-:-:S04]  /*10660*/  SHF.R.U32.HI R9, RZ, 0x18, R0 ;  /* 0x00000018ff097819 */ /* 0x000fc80000011600 */
[----:B------:R-:W-:Y:S02]  /*10670*/  ISETP.LE.U32.AND P0, PT, R9, UR13, PT ;  /* 0x0000000d09007c0c */ /* 0x000fe4000bf03070 */
[----:B------:R1:W-:Y:S01]  /*10680*/  MUFU.EX2 R9, R57 ;  /* 0x0000003900097308 */ /* 0x0003e20000000800 */
[----:B------:R-:W-:Y:S04]  /*10690*/  STL [R1+0x24], R181 ;  /* 0x000024b501007387 */ /* 0x000fe80000100800 */
[----:B------:R-:W-:Y:S01]  /*106a0*/  STL [R1+0x20], R183 ;  /* 0x000020b701007387 */ /* 0x000fe20000100800 */
[----:B-1----:R-:W-:Y:S02]  /*106b0*/  IMAD.MOV.U32 R57, RZ, RZ, R134 ;  /* 0x000000ffff397224 */ /* 0x002fe400078e0086 */
[----:B------:R-:W-:-:S02]  /*106c0*/  IMAD.MOV.U32 R134, RZ, RZ, R228 ;  /* 0x000000ffff867224 */ /* 0x000fc400078e00e4 */
[----:B------:R1:W-:Y:S02]  /*106d0*/  MUFU.EX2 R228, R64 ;  /* 0x0000004000e47308 */ /* 0x0003e40000000800 */
[----:B-1----:R-:W-:Y:S02]  /*106e0*/  IMAD.MOV.U32 R64, RZ, RZ, R3 ;  /* 0x000000ffff407224 */ /* 0x002fe400078e0003 */
[----:B------:R-:W2:Y:S01]  /*106f0*/  LDL.LU R3, [R1+0x1f0] ;  /* 0x0001f00001037983 */ /* 0x000ea20000300800 */
[----:B------:R-:W-:Y:S01]  /*10700*/  SHF.R.U32.HI R7, RZ, 0x10, R0 ;  /* 0x00000010ff077819 */ /* 0x000fe20000011600 */
[----:B------:R-:W-:-:S03]  /*10710*/  @!P1 HADD2 R69, -R18.H0_H0, -RZ.H0_H0 ;  /* 0xa00000ff12459230 */ /* 0x000fc60000000900 */
[----:B------:R-:W-:Y:S01]  /*10720*/  LOP3.LUT R7, R7, 0xff, RZ, 0xc0, !PT ;  /* 0x000000ff07077812 */ /* 0x000fe200078ec0ff */
[----:B------:R-:W-:Y:S01]  /*10730*/  IMAD.MOV.U32 R76, RZ, RZ, R125 ;  /* 0x000000ffff4c7224 */ /* 0x000fe200078e007d */
[----:B------:R-:W-:Y:S01]  /*10740*/  @!P1 PRMT R18, R69, 0x5410, RZ ;  /* 0x0000541045129816 */ /* 0x000fe200000000ff */
[----:B------:R-:W-:Y:S01]  /*10750*/  IMAD.MOV.U32 R125, RZ, RZ, R32 ;  /* 0x000000ffff7d7224 */ /* 0x000fe200078e0020 */
[----:B------:R-:W-:Y:S01]  /*10760*/  ISETP.LE.U32.AND P1, PT, R7, UR13, PT ;  /* 0x0000000d07007c0c */ /* 0x000fe2000bf23070 */
[----:B------:R-:W-:Y:S01]  /*10770*/  MUFU.EX2 R32, R145 ;  /* 0x0000009100207308 */ /* 0x000fe20000000800 */
[----:B------:R-:W-:Y:S02]  /*10780*/  PRMT R193, R20, 0x7610, R193 ;  /* 0x0000761014c17816 */ /* 0x000fe400000000c1 */
[----:B------:R-:W-:-:S05]  /*10790*/  LOP3.LUT R0, R0, 0xffff, RZ, 0xc0, !PT ;  /* 0x0000ffff00007812 */ /* 0x000fca00078ec0ff */
[----:B------:R-:W1:Y:S01]  /*107a0*/  MUFU.EX2 R7, R144 ;  /* 0x0000009000077308 */ /* 0x000e620000000800 */
[----:B------:R-:W-:Y:S01]  /*107b0*/  PRMT R167, R20, 0x7632, R167 ;  /* 0x0000763214a77816 */ /* 0x000fe200000000a7 */
[----:B------:R-:W-:Y:S02]  /*107c0*/  @!P5 HADD2 R77, -R193.H0_H0, -RZ.H0_H0 ;  /* 0xa00000ffc14dd230 */ /* 0x000fe40000000900 */
[----:B------:R-:W-:Y:S01]  /*107d0*/  IMAD.MOV.U32 R68, RZ, RZ, R138 ;  /* 0x000000ffff447224 */ /* 0x000fe200078e008a */
[----:B------:R-:W-:Y:S01]  /*107e0*/  SHF.R.U32.HI R0, RZ, 0x8, R0 ;  /* 0x00000008ff007819 */ /* 0x000fe20000011600 */
[----:B------:R-:W-:Y:S02]  /*107f0*/  IMAD.MOV.U32 R138, RZ, RZ, R137 ;  /* 0x000000ffff8a7224 */ /* 0x000fe400078e0089 */
[----:B------:R-:W3:Y:S01]  /*10800*/  MUFU.EX2 R14, R63 ;  /* 0x0000003f000e7308 */ /* 0x000ee20000000800 */
[----:B------:R-:W-:Y:S01]  /*10810*/  IMAD.MOV.U32 R137, RZ, RZ, R43 ;  /* 0x000000ffff897224 */ /* 0x000fe200078e002b */
[----:B------:R-:W-:Y:S01]  /*10820*/  PRMT R43, R193, 0x5410, R167 ;  /* 0x00005410c12b7816 */ /* 0x000fe200000000a7 */
[----:B------:R-:W-:Y:S01]  /*10830*/  @!P2 HADD2 R78, -R167.H0_H0, -RZ.H0_H0 ;  /* 0xa00000ffa74ea230 */ /* 0x000fe20000000900 */
[----:B------:R-:W-:-:S02]  /*10840*/  @!P5 PRMT R193, R77, 0x5410, RZ ;  /* 0x000054104dc1d816 */ /* 0x000fc400000000ff */
[----:B------:R-:W-:Y:S01]  /*10850*/  ISETP.LE.U32.AND P5, PT, R10, UR13, PT ;  /* 0x0000000d0a007c0c */ /* 0x000fe2000bfa3070 */
[----:B------:R-:W-:Y:S01]  /*10860*/  IMAD.WIDE.U32 R10, R13, -0x2daee0ad, RZ ;  /* 0xd2511f530d0a7825 */ /* 0x000fe200078e00ff */
[----:B------:R-:W-:Y:S02]  /*10870*/  LOP3.LUT R0, R0, 0xffff, RZ, 0xc0, !PT ;  /* 0x0000ffff00007812 */ /* 0x000fe400078ec0ff */
[----:B------:R-:W-:Y:S01]  /*10880*/  @!P2 PRMT R167, R78, 0x5410, RZ ;  /* 0x000054104ea7a816 */ /* 0x000fe200000000ff */
[----:B------:R-:W-:Y:S01]  /*10890*/  IMAD.WIDE.U32 R12, R12, -0x2daee0ad, RZ ;  /* 0xd2511f530c0c7825 */ /* 0x000fe200078e00ff */
[----:B------:R-:W-:Y:S02]  /*108a0*/  ISETP.LE.U32.AND P2, PT, R0, UR13, PT ;  /* 0x0000000d00007c0c */ /* 0x000fe4000bf43070 */
[----:B-1----:R-:W-:Y:S02]  /*108b0*/  F2FP.F16.F32.PACK_AB R0, R32, R7 ;  /* 0x000000072000723e */ /* 0x002fe400000000ff */
[----:B------:R-:W-:Y:S01]  /*108c0*/  LOP3.LUT R8, R11, UR39, R8, 0x96, !PT ;  /* 0x000000270b087c12 */ /* 0x000fe2000f8e9608 */
[----:B------:R-:W-:Y:S01]  /*108d0*/  FADD.FTZ R26, R7, R21 ;  /* 0x00000015071a7221 */ /* 0x000fe20000010000 */
[C---:B------:R-:W-:Y:S01]  /*108e0*/  PRMT R166, R0.reuse, 0x7610, R166 ;  /* 0x0000761000a67816 */ /* 0x040fe200000000a6 */
[----:B------:R-:W-:Y:S01]  /*108f0*/  FADD.FTZ R24, R9, R31 ;  /* 0x0000001f09187221 */ /* 0x000fe20000010000 */
[----:B------:R-:W-:-:S02]  /*10900*/  PRMT R165, R0, 0x7632, R165 ;  /* 0x0000763200a57816 */ /* 0x000fc400000000a5 */
[----:B------:R-:W-:Y:S02]  /*10910*/  LOP3.LUT R7, R13, UR37, R10, 0x96, !PT ;  /* 0x000000250d077c12 */ /* 0x000fe4000f8e960a */
[----:B---3--:R-:W-:Y:S01]  /*10920*/  F2FP.F16.F32.PACK_AB R0, R14, R9 ;  /* 0x000000090e00723e */ /* 0x008fe200000000ff */
[----:B------:R-:W-:-:S04]  /*10930*/  IMAD.WIDE.U32 R8, R8, -0x326172a9, RZ ;  /* 0xcd9e8d5708087825 */ /* 0x000fc800078e00ff */
[----:B------:R-:W-:Y:S01]  /*10940*/  IMAD.WIDE.U32 R10, R7, -0x326172a9, RZ ;  /* 0xcd9e8d57070a7825 */ /* 0x000fe200078e00ff */
[----:B------:R-:W-:Y:S02]  /*10950*/  LOP3.LUT R6, R9, UR38, R6, 0x96, !PT ;  /* 0x0000002609067c12 */ /* 0x000fe4000f8e9606 */
[C---:B------:R-:W-:Y:S02]  /*10960*/  PRMT R161, R0.reuse, 0x7632, R161 ;  /* 0x0000763200a17816 */ /* 0x040fe400000000a1 */
[----:B------:R-:W-:Y:S01]  /*10970*/  PRMT R160, R0, 0x7610, R160 ;  /* 0x0000761000a07816 */ /* 0x000fe200000000a0 */
[----:B------:R-:W-:Y:S01]  /*10980*/  IMAD.WIDE.U32 R6, R6, -0x2daee0ad, RZ ;  /* 0xd2511f5306067825 */ /* 0x000fe200078e00ff */
[----:B------:R-:W-:-:S04]  /*10990*/  LOP3.LUT R0, R11, UR31, R8, 0x96, !PT ;  /* 0x0000001f0b007c12 */ /* 0x000fc8000f8e9608 */
[----:B------:R-:W-:Y:S01]  /*109a0*/  LOP3.LUT R7, R7, UR30, R12, 0x96, !PT ;  /* 0x0000001e07077c12 */ /* 0x000fe2000f8e960c */
[----:B------:R-:W-:-:S04]  /*109b0*/  IMAD.WIDE.U32 R8, R0, -0x2daee0ad, RZ ;  /* 0xd2511f5300087825 */ /* 0x000fc800078e00ff */
[----:B------:R-:W-:Y:S01]  /*109c0*/  @!P0 HADD2 R83, -R161.H0_H0, -RZ.H0_H0 ;  /* 0xa00000ffa1538230 */ /* 0x000fe20000000900 */
[----:B------:R-:W-:Y:S01]  /*109d0*/  LOP3.LUT R9, R9, UR24, R6, 0x96, !PT ;  /* 0x0000001809097c12 */ /* 0x000fe2000f8e9606 */
[----:B------:R-:W-:Y:S01]  /*109e0*/  IMAD.WIDE.U32 R6, R7, -0x326172a9, RZ ;  /* 0xcd9e8d5707067825 */ /* 0x000fe200078e00ff */
[C---:B------:R-:W-:Y:S02]  /*109f0*/  LOP3.LUT R0, R4.reuse, 0xff, RZ, 0xc0, !PT ;  /* 0x000000ff04007812 */ /* 0x040fe400078ec0ff */
[----:B------:R-:W-:Y:S02]  /*10a00*/  LOP3.LUT R12, R4, 0xffff, RZ, 0xc0, !PT ;  /* 0x0000ffff040c7812 */ /* 0x000fe400078ec0ff */
[--C-:B------:R-:W-:Y:S02]  /*10a10*/  SHF.R.U32.HI R13, RZ, 0x10, R4.reuse ;  /* 0x00000010ff0d7819 */ /* 0x100fe40000011604 */
[----:B------:R-:W-:Y:S01]  /*10a20*/  SHF.R.U32.HI R11, RZ, 0x18, R4 ;  /* 0x00000018ff0b7819 */ /* 0x000fe20000011604 */
[----:B------:R-:W-:Y:S01]  /*10a30*/  IMAD.WIDE.U32 R4, R9, -0x326172a9, RZ ;  /* 0xcd9e8d5709047825 */ /* 0x000fe200078e00ff */
[----:B------:R-:W-:-:S02]  /*10a40*/  LOP3.LUT R7, R7, UR26, R10, 0x96, !PT ;  /* 0x0000001a07077c12 */ /* 0x000fc4000f8e960a */
[----:B------:R-:W-:Y:S01]  /*10a50*/  PRMT R114, R160, 0x5410, R161 ;  /* 0x00005410a0727816 */ /* 0x000fe200000000a1 */
[----:B------:R-:W-:Y:S01]  /*10a60*/  MUFU.EX2 R31, R150 ;  /* 0x00000096001f7308 */ /* 0x000fe20000000800 */
[----:B------:R-:W-:Y:S02]  /*10a70*/  @!P0 PRMT R161, R83, 0x5410, RZ ;  /* 0x0000541053a18816 */ /* 0x000fe400000000ff */
[----:B------:R-:W-:Y:S02]  /*10a80*/  ISETP.LE.U32.AND P0, PT, R0, UR13, PT ;  /* 0x0000000d00007c0c */ /* 0x000fe4000bf03070 */
[----:B------:R-:W-:Y:S02]  /*10a90*/  LOP3.LUT R6, R5, UR21, R6, 0x96, !PT ;  /* 0x0000001505067c12 */ /* 0x000fe4000f8e9606 */
[C---:B------:R-:W-:Y:S01]  /*10aa0*/  LOP3.LUT R0, R4.reuse, 0xff, RZ, 0xc0, !PT ;  /* 0x000000ff04007812 */ /* 0x040fe200078ec0ff */
[----:B------:R-:W1:Y:S01]  /*10ab0*/  MUFU.EX2 R9, R151 ;  /* 0x0000009700097308 */ /* 0x000e620000000800 */
[----:B------:R-:W-:-:S02]  /*10ac0*/  LOP3.LUT R22, R4, 0xffff, RZ, 0xc0, !PT ;  /* 0x0000ffff04167812 */ /* 0x000fc400078ec0ff */
[--C-:B------:R-:W-:Y:S02]  /*10ad0*/  SHF.R.U32.HI R21, RZ, 0x10, R4.reuse ;  /* 0x00000010ff157819 */ /* 0x100fe40000011604 */
[----:B------:R-:W-:Y:S01]  /*10ae0*/  SHF.R.U32.HI R23, RZ, 0x18, R4 ;  /* 0x00000018ff177819 */ /* 0x000fe20000011604 */
[----:B------:R-:W-:-:S04]  /*10af0*/  IMAD.WIDE.U32 R4, R7, -0x2daee0ad, RZ ;  /* 0xd2511f5307047825 */ /* 0x000fc800078e00ff */
[----:B------:R-:W-:Y:S01]  /*10b00*/  @!P1 HADD2 R84, -R160.H0_H0, -RZ.H0_H0 ;  /* 0xa00000ffa0549230 */ /* 0x000fe20000000900 */
[C---:B------:R-:W-:Y:S02]  /*10b10*/  LOP3.LUT R25, R4.reuse, 0xff, RZ, 0xc0, !PT ;  /* 0x000000ff04197812 */ /* 0x040fe400078ec0ff */
[----:B------:R-:W-:Y:S02]  /*10b20*/  LOP3.LUT R20, R4, 0xffff, RZ, 0xc0, !PT ;  /* 0x0000ffff04147812 */ /* 0x000fe400078ec0ff */
[--C-:B------:R-:W-:Y:S02]  /*10b30*/  SHF.R.U32.HI R16, RZ, 0x10, R4.reuse ;  /* 0x00000010ff107819 */ /* 0x100fe40000011604 */
[----:B------:R-:W-:Y:S02]  /*10b40*/  SHF.R.U32.HI R27, RZ, 0x18, R4 ;  /* 0x00000018ff1b7819 */ /* 0x000fe40000011604 */
[----:B------:R-:W-:Y:S01]  /*10b50*/  SHF.R.U32.HI R4, RZ, 0x8, R12 ;  /* 0x00000008ff047819 */ /* 0x000fe2000001160c */
[----:B------:R-:W-:-:S03]  /*10b60*/  @!P4 HADD2 R81, -R166.H0_H0, -RZ.H0_H0 ;  /* 0xa00000ffa651c230 */ /* 0x000fc60000000900 */
[----:B------:R-:W-:Y:S02]  /*10b70*/  LOP3.LUT R4, R4, 0xffff, RZ, 0xc0, !PT ;  /* 0x0000ffff04047812 */ /* 0x000fe400078ec0ff */
[----:B------:R-:W-:Y:S02]  /*10b80*/  PRMT R115, R166, 0x5410, R165 ;  /* 0x00005410a6737816 */ /* 0x000fe400000000a5 */
[----:B------:R-:W-:Y:S02]  /*10b90*/  @!P1 PRMT R160, R84, 0x5410, RZ ;  /* 0x0000541054a09816 */ /* 0x000fe400000000ff */
[----:B------:R-:W-:Y:S02]  /*10ba0*/  @!P4 PRMT R166, R81, 0x5410, RZ ;  /* 0x0000541051a6c816 */ /* 0x000fe400000000ff */
[----:B------:R-:W-:Y:S02]  /*10bb0*/  ISETP.LE.U32.AND P1, PT, R4, UR13, PT ;  /* 0x0000000d04007c0c */ /* 0x000fe4000bf23070 */
[----:B------:R-:W-:-:S02]  /*10bc0*/  ISETP.LE.U32.AND P4, PT, R0, UR13, PT ;  /* 0x0000000d00007c0c */ /* 0x000fc4000bf83070 */
[----:B-1----:R-:W-:Y:S02]  /*10bd0*/  F2FP.F16.F32.PACK_AB R4, R9, R31 ;  /* 0x0000001f0904723e */ /* 0x002fe400000000ff */
[C---:B------:R-:W-:Y:S02]  /*10be0*/  PRMT R163, R30.reuse, 0x7632, R163 ;  /* 0x000076321ea37816 */ /* 0x040fe400000000a3 */
[----:B------:R-:W-:Y:S02]  /*10bf0*/  PRMT R162, R30, 0x7610, R162 ;  /* 0x000076101ea27816 */ /* 0x000fe400000000a2 */
[----:B------:R-:W-:Y:S01]  /*10c00*/  LOP3.LUT R0, R5, UR20, R8, 0x96, !PT ;  /* 0x0000001405007c12 */ /* 0x000fe2000f8e9608 */
[----:B------:R-:W-:Y:S01]  /*10c10*/  MUFU.EX2 R30, R71 ;  /* 0x00000047001e7308 */ /* 0x000fe20000000800 */
[----:B------:R-:W-:-:S07]  /*10c20*/  PRMT R159, R4, 0x7610, R159 ;  /* 0x00007610049f7816 */ /* 0x000fce000000009f */
[----:B------:R-:W1:Y:S01]  /*10c30*/  MUFU.EX2 R8, R148 ;  /* 0x0000009400087308 */ /* 0x000e620000000800 */
[----:B------:R-:W-:Y:S01]  /*10c40*/  PRMT R158, R4, 0x7632, R158 ;  /* 0x00007632049e7816 */ /* 0x000fe2000000009e */
[----:B------:R-:W-:Y:S01]  /*10c50*/  @!P0 HADD2 R86, -R159.H0_H0, -RZ.H0_H0 ;  /* 0xa00000ff9f568230 */ /* 0x000fe20000000900 */
[----:B------:R-:W-:Y:S02]  /*10c60*/  LOP3.LUT R4, R13, 0xff, RZ, 0xc0, !PT ;  /* 0x000000ff0d047812 */ /* 0x000fe400078ec0ff */
[----:B------:R-:W-:Y:S02]  /*10c70*/  PRMT R113, R159, 0x5410, R158 ;  /* 0x000054109f717816 */ /* 0x000fe4000000009e */
[----:B------:R-:W-:Y:S02]  /*10c80*/  @!P0 PRMT R159, R86, 0x5410, RZ ;  /* 0x00005410569f8816 */ /* 0x000fe400000000ff */
[----:B------:R-:W-:Y:S01]  /*10c90*/  ISETP.LE.U32.AND P0, PT, R4, UR13, PT ;  /* 0x0000000d04007c0c */ /* 0x000fe2000bf03070 */
[----:B------:R-:W-:-:S02]  /*10ca0*/  IMAD.MOV.U32 R74, RZ, RZ, R125 ;  /* 0x000000ffff4a7224 */ /* 0x000fc400078e007d */
[----:B------:R-:W-:Y:S01]  /*10cb0*/  FADD.FTZ R7, R164, R28 ;  /* 0x0000001ca4077221 */ /* 0x000fe20000010000 */
[----:B------:R-:W-:Y:S01]  /*10cc0*/  MUFU.EX2 R125, R153 ;  /* 0x00000099007d7308 */ /* 0x000fe20000000800 */
[----:B-1----:R-:W-:-:S07]  /*10cd0*/  F2FP.F16.F32.PACK_AB R4, R8, R30 ;  /* 0x0000001e0804723e */ /* 0x002fce00000000ff */
[----:B------:R-:W1:Y:S01]  /*10ce0*/  MUFU.EX2 R28, R152 ;  /* 0x00000098001c7308 */ /* 0x000e620000000800 */
[----:B------:R-:W-:Y:S02]  /*10cf0*/  PRMT R157, R4, 0x7610, R157 ;  /* 0x00007610049d7816 */ /* 0x000fe4000000009d */
[----:B------:R-:W-:Y:S02]  /*10d00*/  LOP3.LUT R5, R6, 0xffff, RZ, 0xc0, !PT ;  /* 0x0000ffff06057812 */ /* 0x000fe400078ec0ff */
[----:B------:R-:W-:Y:S01]  /*10d10*/  PRMT R156, R4, 0x7632, R156 ;  /* 0x00007632049c7816 */ /* 0x000fe2000000009c */
[----:B------:R-:W-:Y:S01]  /*10d20*/  @!P0 HADD2 R88, -R157.H0_H0, -RZ.H0_H0 ;  /* 0xa00000ff9d588230 */ /* 0x000fe20000000900 */
[----:B------:R-:W-:Y:S01]  /*10d30*/  SHF.R.U32.HI R4, RZ, 0x8, R5 ;  /* 0x00000008ff047819 */ /* 0x000fe20000011605 */
[----:B------:R-:W-:Y:S01]  /*10d40*/  @!P1 HADD2 R85, -R158.H0_H0, -RZ.H0_H0 ;  /* 0xa00000ff9e559230 */ /* 0x000fe20000000900 */
[----:B------:R-:W-:Y:S02]  /*10d50*/  LOP3.LUT R5, R6, 0xff, RZ, 0xc0, !PT ;  /* 0x000000ff06057812 */ /* 0x000fe400078ec0ff */
[----:B------:R-:W-:-:S02]  /*10d60*/  PRMT R112, R157, 0x5410, R156 ;  /* 0x000054109d707816 */ /* 0x000fc4000000009c */
[----:B------:R-:W-:Y:S02]  /*10d70*/  LOP3.LUT R4, R4, 0xffff, RZ, 0xc0, !PT ;  /* 0x0000ffff04047812 */ /* 0x000fe400078ec0ff */
[----:B------:R-:W-:Y:S02]  /*10d80*/  @!P0 PRMT R157, R88, 0x5410, RZ ;  /* 0x00005410589d8816 */ /* 0x000fe400000000ff */
[----:B------:R-:W-:Y:S02]  /*10d90*/  ISETP.LE.U32.AND P0, PT, R5, UR13, PT ;  /* 0x0000000d05007c0c */ /* 0x000fe4000bf03070 */
[----:B------:R-:W-:Y:S02]  /*10da0*/  @!P1 PRMT R158, R85, 0x5410, RZ ;  /* 0x00005410559e9816 */ /* 0x000fe400000000ff */
[----:B------:R-:W-:Y:S01]  /*10db0*/  ISETP.LE.U32.AND P1, PT, R4, UR13, PT ;  /* 0x0000000d04007c0c */ /* 0x000fe2000bf23070 */
[----:B------:R-:W-:Y:S01]  /*10dc0*/  @!P6 HADD2 R80, -R162.H0_H0, -RZ.H0_H0 ;  /* 0xa00000ffa250e230 */ /* 0x000fe20000000900 */
[----:B-1----:R-:W-:Y:S01]  /*10dd0*/  F2FP.F16.F32.PACK_AB R4, R125, R28 ;  /* 0x0000001c7d04723e */ /* 0x002fe200000000ff */
[----:B------:R-:W-:Y:S01]  /*10de0*/  IMAD.MOV.U32 R63, RZ, RZ, R42 ;  /* 0x000000ffff3f7224 */ /* 0x000fe200078e002a */
[----:B------:R-:W-:-:S02]  /*10df0*/  PRMT R42, R162, 0x5410, R163 ;  /* 0x00005410a22a7816 */ /* 0x000fc400000000a3 */
[----:B------:R-:W-:Y:S01]  /*10e00*/  PRMT R155, R4, 0x7610, R155 ;  /* 0x00007610049b7816 */ /* 0x000fe2000000009b */
[----:B------:R-:W-:Y:S01]  /*10e10*/  IMAD.MOV.U32 R83, RZ, RZ, R231 ;  /* 0x000000ffff537224 */ /* 0x000fe200078e00e7 */
[----:B------:R-:W-:Y:S01]  /*10e20*/  @!P6 PRMT R162, R80, 0x5410, RZ ;  /* 0x0000541050a2e816 */ /* 0x000fe200000000ff */
[----:B------:R-:W-:Y:S01]  /*10e30*/  IMAD.MOV.U32 R80, RZ, RZ, R176 ;  /* 0x000000ffff507224 */ /* 0x000fe200078e00b0 */
[----:B------:R1:W-:Y:S01]  /*10e40*/  MUFU.EX2 R231, R154 ;  /* 0x0000009a00e77308 */ /* 0x0003e20000000800 */
[----:B------:R-:W-:Y:S02]  /*10e50*/  @!P0 HADD2 R90, -R155.H0_H0, -RZ.H0_H0 ;  /* 0xa00000ff9b5a8230 */ /* 0x000fe40000000900 */
[----:B------:R-:W-:-:S05]  /*10e60*/  IMAD.MOV.U32 R78, RZ, RZ, R139 ;  /* 0x000000ffff4e7224 */ /* 0x000fca00078e008b */
[----:B------:R-:W3:Y:S01]  /*10e70*/  MUFU.EX2 R176, R232 ;  /* 0x000000e800b07308 */ /* 0x000ee20000000800 */
[----:B-1----:R-:W-:Y:S02]  /*10e80*/  PRMT R154, R4, 0x7632, R154 ;  /* 0x00007632049a7816 */ /* 0x002fe4000000009a */
[----:B------:R-:W-:Y:S02]  /*10e90*/  LOP3.LUT R4, R21, 0xff, RZ, 0xc0, !PT ;  /* 0x000000ff15047812 */ /* 0x000fe400078ec0ff */
[----:B------:R-:W-:Y:S02]  /*10ea0*/  PRMT R139, R155, 0x5410, R154 ;  /* 0x000054109b8b7816 */ /* 0x000fe4000000009a */
[----:B------:R-:W-:Y:S02]  /*10eb0*/  @!P0 PRMT R155, R90, 0x5410, RZ ;  /* 0x000054105a9b8816 */ /* 0x000fe400000000ff */
[----:B------:R-:W-:Y:S02]  /*10ec0*/  ISETP.LE.U32.AND P0, PT, R4, UR13, PT ;  /* 0x0000000d04007c0c */ /* 0x000fe4000bf03070 */
[----:B------:R-:W-:Y:S01]  /*10ed0*/  SHF.R.U32.HI R4, RZ, 0x8, R22 ;  /* 0x00000008ff047819 */ /* 0x000fe20000011616 */
[----:B------:R-:W-:-:S03]  /*10ee0*/  @!P1 HADD2 R89, -R154.H0_H0, -RZ.H0_H0 ;  /* 0xa00000ff9a599230 */ /* 0x000fc60000000900 */
[----:B------:R-:W-:Y:S02]  /*10ef0*/  LOP3.LUT R4, R4, 0xffff, RZ, 0xc0, !PT ;  /* 0x0000ffff04047812 */ /* 0x000fe400078ec0ff */
[----:B------:R-:W-:Y:S02]  /*10f00*/  @!P1 PRMT R154, R89, 0x5410, RZ ;  /* 0x00005410599a9816 */ /* 0x000fe400000000ff */
[----:B------:R-:W-:Y:S01]  /*10f10*/  ISETP.LE.U32.AND P1, PT, R4, UR13, PT ;  /* 0x0000000d04007c0c */ /* 0x000fe2000bf23070 */
[----:B------:R-:W-:Y:S01]  /*10f20*/  @!P2 HADD2 R82, -R165.H0_H0, -RZ.H0_H0 ;  /* 0xa00000ffa552a230 */ /* 0x000fe20000000900 */
[----:B---3--:R-:W-:Y:S01]  /*10f30*/  F2FP.F16.F32.PACK_AB R4, R176, R231 ;  /* 0x000000e7b004723e */ /* 0x008fe200000000ff */
[----:B------:R-:W-:Y:S02]  /*10f40*/  IMAD.MOV.U32 R84, RZ, RZ, R226 ;  /* 0x000000ffff547224 */ /* 0x000fe400078e00e2 */
[----:B------:R-:W-:Y:S01]  /*10f50*/  @!P5 HADD2 R79, -R163.H0_H0, -RZ.H0_H0 ;  /* 0xa00000ffa34fd230 */ /* 0x000fe20000000900 */
[----:B------:R-:W1:Y:S01]  /*10f60*/  MUFU.EX2 R226, R73 ;  /* 0x0000004900e27308 */ /* 0x000e620000000800 */
[----:B------:R-:W-:-:S02]  /*10f70*/  PRMT R153, R4, 0x7610, R153 ;  /* 0x0000761004997816 */ /* 0x000fc40000000099 */
[----:B------:R-:W-:Y:S02]  /*10f80*/  PRMT R152, R4, 0x7632, R152 ;  /* 0x0000763204987816 */ /* 0x000fe40000000098 */
[----:B------:R-:W-:Y:S02]  /*10f90*/  LOP3.LUT R4, R16, 0xff, RZ, 0xc0, !PT ;  /* 0x000000ff10047812 */ /* 0x000fe400078ec0ff */
[----:B------:R-:W-:Y:S02]  /*10fa0*/  @!P2 PRMT R165, R82, 0x5410, RZ ;  /* 0x0000541052a5a816 */ /* 0x000fe400000000ff */
[----:B------:R-:W-:Y:S02]  /*10fb0*/  ISETP.LE.U32.AND P2, PT, R11, UR13, PT ;  /* 0x0000000d0b007c0c */ /* 0x000fe4000bf43070 */
[----:B------:R-:W-:Y:S02]  /*10fc0*/  @!P5 PRMT R163, R79, 0x5410, RZ ;  /* 0x000054104fa3d816 */ /* 0x000fe400000000ff */
[----:B------:R-:W-:-:S02]  /*10fd0*/  ISETP.LE.U32.AND P5, PT, R4, UR13, PT ;  /* 0x0000000d04007c0c */ /* 0x000fc4000bfa3070 */
[----:B------:R-:W-:Y:S01]  /*10fe0*/  SHF.R.U32.HI R4, RZ, 0x8, R20 ;  /* 0x00000008ff047819 */ /* 0x000fe20000011614 */
[----:B------:R-:W-:-:S03]  /*10ff0*/  IMAD.MOV.U32 R82, RZ, RZ, R230 ;  /* 0x000000ffff527224 */ /* 0x000fc600078e00e6 */
[----:B------:R-:W-:Y:S01]  /*11000*/  LOP3.LUT R4, R4, 0xffff, RZ, 0xc0, !PT ;  /* 0x0000ffff04047812 */ /* 0x000fe200078ec0ff */
[----:B------:R-:W-:Y:S01]  /*11010*/  IMAD.MOV.U32 R85, RZ, RZ, R227 ;  /* 0x000000ffff557224 */ /* 0x000fe200078e00e3 */
[----:B------:R-:W-:Y:S02]  /*11020*/  MUFU.EX2 R230, R244 ;  /* 0x000000f400e67308 */ /* 0x000fe40000000800 */
[----:B------:R-:W-:Y:S01]  /*11030*/  ISETP.LE.U32.AND P6, PT, R4, UR13, PT ;  /* 0x0000000d04007c0c */ /* 0x000fe2000bfc3070 */
[----:B------:R-:W-:Y:S01]  /*11040*/  @!P2 HADD2 R87, -R156.H0_H0, -RZ.H0_H0 ;  /* 0xa00000ff9c57a230 */ /* 0x000fe20000000900 */
[----:B-1----:R-:W-:-:S04]  /*11050*/  F2FP.F16.F32.PACK_AB R4, R228, R226 ;  /* 0x000000e2e404723e */ /* 0x002fc800000000ff */
[----:B------:R-:W1:Y:S01]  /*11060*/  MUFU.EX2 R227, R239 ;  /* 0x000000ef00e37308 */ /* 0x000e620000000800 */
[----:B------:R-:W-:Y:S02]  /*11070*/  LOP3.LUT R5, R0, 0xffff, RZ, 0xc0, !PT ;  /* 0x0000ffff00057812 */ /* 0x000fe400078ec0ff */
[C---:B------:R-:W-:Y:S01]  /*11080*/  PRMT R151, R4.reuse, 0x7610, R151 ;  /* 0x0000761004977816 */ /* 0x040fe20000000097 */
[----:B------:R-:W-:Y:S01]  /*11090*/  @!P1 HADD2 R92, -R152.H0_H0, -RZ.H0_H0 ;  /* 0xa00000ff985c9230 */ /* 0x000fe20000000900 */
[----:B------:R-:W-:Y:S02]  /*110a0*/  @!P2 PRMT R156, R87, 0x5410, RZ ;  /* 0x00005410579ca816 */ /* 0x000fe400000000ff */
[----:B------:R-:W-:Y:S02]  /*110b0*/  PRMT R150, R4, 0x7632, R150 ;  /* 0x0000763204967816 */ /* 0x000fe40000000096 */
[----:B------:R-:W-:Y:S02]  /*110c0*/  ISETP.LE.U32.AND P2, PT, R23, UR13, PT ;  /* 0x0000000d17007c0c */ /* 0x000fe4000bf43070 */
[----:B------:R-:W-:Y:S01]  /*110d0*/  SHF.R.U32.HI R4, RZ, 0x8, R5 ;  /* 0x00000008ff047819 */ /* 0x000fe20000011605 */
[----:B------:R-:W-:Y:S01]  /*110e0*/  IMAD.MOV.U32 R79, RZ, RZ, R138 ;  /* 0x000000ffff4f7224 */ /* 0x000fe200078e008a */
[----:B------:R-:W-:Y:S01]  /*110f0*/  LOP3.LUT R5, R0, 0xff, RZ, 0xc0, !PT ;  /* 0x000000ff00057812 */ /* 0x000fe200078ec0ff */
[----:B------:R-:W-:Y:S01]  /*11100*/  @!P0 HADD2 R94, -R151.H0_H0, -RZ.H0_H0 ;  /* 0xa00000ff975e8230 */ /* 0x000fe20000000900 */
[----:B------:R-:W-:Y:S01]  /*11110*/  PRMT R138, R153, 0x5410, R152 ;  /* 0x00005410998a7816 */ /* 0x000fe20000000098 */
[----:B------:R-:W-:Y:S01]  /*11120*/  IMAD.MOV.U32 R77, RZ, RZ, R126 ;  /* 0x000000ffff4d7224 */ /* 0x000fe200078e007e */
[----:B------:R-:W-:Y:S01]  /*11130*/  @!P1 PRMT R152, R92, 0x5410, RZ ;  /* 0x000054105c989816 */ /* 0x000fe200000000ff */
[----:B------:R-:W-:Y:S01]  /*11140*/  IMAD.MOV.U32 R126, RZ, RZ, R137 ;  /* 0x000000ffff7e7224 */ /* 0x000fe200078e0089 */
[----:B------:R-:W-:-:S02]  /*11150*/  LOP3.LUT R4, R4, 0xffff, RZ, 0xc0, !PT ;  /* 0x0000ffff04047812 */ /* 0x000fc400078ec0ff */
[----:B------:R-:W-:Y:S02]  /*11160*/  ISETP.LE.U32.AND P1, PT, R5, UR13, PT ;  /* 0x0000000d05007c0c */ /* 0x000fe4000bf23070 */
[----:B------:R-:W-:Y:S02]  /*11170*/  PRMT R137, R151, 0x5410, R150 ;  /* 0x0000541097897816 */ /* 0x000fe40000000096 */
[----:B------:R-:W-:Y:S02]  /*11180*/  @!P0 PRMT R151, R94, 0x5410, RZ ;  /* 0x000054105e978816 */ /* 0x000fe400000000ff */
[----:B------:R-:W-:Y:S01]  /*11190*/  ISETP.LE.U32.AND P0, PT, R4, UR13, PT ;  /* 0x0000000d04007c0c */ /* 0x000fe2000bf03070 */
[----:B------:R-:W-:Y:S01]  /*111a0*/  IMAD.MOV.U32 R89, RZ, RZ, R225 ;  /* 0x000000ffff597224 */ /* 0x000fe200078e00e1 */
[----:B-1----:R-:W-:Y:S01]  /*111b0*/  F2FP.F16.F32.PACK_AB R4, R230, R227 ;  /* 0x000000e3e604723e */ /* 0x002fe200000000ff */
[----:B------:R-:W-:Y:S01]  /*111c0*/  IMAD.MOV.U32 R86, RZ, RZ, R224 ;  /* 0x000000ffff567224 */ /* 0x000fe200078e00e0 */
[----:B------:R-:W-:Y:S01]  /*111d0*/  MUFU.EX2 R225, R247 ;  /* 0x000000f700e17308 */ /* 0x000fe20000000800 */
[----:B------:R-:W-:Y:S01]  /*111e0*/  @!P4 HADD2 R91, -R153.H0_H0, -RZ.H0_H0 ;  /* 0xa00000ff995bc230 */ /* 0x000fe20000000900 */
[C---:B------:R-:W-:Y:S01]  /*111f0*/  PRMT R149, R4.reuse, 0x7610, R149 ;  /* 0x0000761004957816 */ /* 0x040fe20000000095 */
[----:B------:R-:W-:Y:S01]  /*11200*/  @!P2 HADD2 R93, -R150.H0_H0, -RZ.H0_H0 ;  /* 0xa00000ff965da230 */ /* 0x000fe20000000900 */
[----:B------:R-:W-:-:S04]  /*11210*/  PRMT R148, R4, 0x7632, R148 ;  /* 0x0000763204947816 */ /* 0x000fc80000000094 */
[----:B------:R-:W1:Y:S01]  /*11220*/  MUFU.EX2 R224, R246 ;  /* 0x000000f600e07308 */ /* 0x000e620000000800 */
[----:B------:R-:W-:Y:S01]  /*11230*/  SHF.R.U32.HI R4, RZ, 0x18, R6 ;  /* 0x00000018ff047819 */ /* 0x000fe20000011606 */
[----:B------:R-:W-:Y:S01]  /*11240*/  @!P1 HADD2 R95, -R149.H0_H0, -RZ.H0_H0 ;  /* 0xa00000ff955f9230 */ /* 0x000fe20000000900 */
[----:B------:R-:W-:Y:S02]  /*11250*/  @!P4 PRMT R153, R91, 0x5410, RZ ;  /* 0x000054105b99c816 */ /* 0x000fe400000000ff */
[----:B------:R-:W-:Y:S01]  /*11260*/  @!P2 PRMT R150, R93, 0x5410, RZ ;  /* 0x000054105d96a816 */ /* 0x000fe200000000ff */
[----:B------:R-:W-:Y:S01]  /*11270*/  IMAD.MOV.U32 R93, RZ, RZ, R85 ;  /* 0x000000ffff5d7224 */ /* 0x000fe200078e0055 */
[----:B------:R-:W-:Y:S01]  /*11280*/  ISETP.LE.U32.AND P4, PT, R4, UR13, PT ;  /* 0x0000000d04007c0c */ /* 0x000fe2000bf83070 */
[----:B------:R-:W-:Y:S01]  /*11290*/  FADD.FTZ R10, R14, R24 ;  /* 0x000000180e0a7221 */ /* 0x000fe20000010000 */
[----:B------:R-:W-:Y:S01]  /*112a0*/  SHF.R.U32.HI R4, RZ, 0x10, R6 ;  /* 0x00000010ff047819 */ /* 0x000fe20000011606 */
[----:B------:R-:W-:-:S02]  /*112b0*/  IMAD.MOV.U32 R85, RZ, RZ, R63 ;  /* 0x000000ffff557224 */ /* 0x000fc400078e003f */
[----:B------:R-:W-:Y:S01]  /*112c0*/  IMAD.MOV.U32 R63, RZ, RZ, R233 ;  /* 0x000000ffff3f7224 */ /* 0x000fe200078e00e9 */
[----:B------:R-:W-:Y:S01]  /*112d0*/  PRMT R233, R149, 0x5410, R148 ;  /* 0x0000541095e97816 */ /* 0x000fe20000000094 */
[----:B------:R-:W-:Y:S01]  /*112e0*/  FADD.FTZ R12, R44, R7 ;  /* 0x000000072c0c7221 */ /* 0x000fe20000010000 */
[----:B------:R-:W-:Y:S01]  /*112f0*/  @!P1 PRMT R149, R95, 0x5410, RZ ;  /* 0x000054105f959816 */ /* 0x000fe200000000ff */
[----:B------:R-:W-:Y:S01]  /*11300*/  FADD.FTZ R7, R30, R10 ;  /* 0x0000000a1e077221 */ /* 0x000fe20000010000 */
[----:B------:R-:W-:Y:S01]  /*11310*/  LOP3.LUT R4, R4, 0xff, RZ, 0xc0, !PT ;  /* 0x000000ff04047812 */ /* 0x000fe200078ec0ff */
[----:B------:R-:W-:Y:S01]  /*11320*/  IMAD.MOV.U32 R92, RZ, RZ, R84 ;  /* 0x000000ffff5c7224 */ /* 0x000fe200078e0054 */
[----:B------:R-:W-:Y:S01]  /*11330*/  ISETP.LE.U32.AND P1, PT, R25, UR13, PT ;  /* 0x0000000d19007c0c */ /* 0x000fe2000bf23070 */
[----:B------:R-:W-:Y:S01]  /*11340*/  IMAD.MOV.U32 R30, RZ, RZ, R82 ;  /* 0x000000ffff1e7224 */ /* 0x000fe200078e0052 */
[----:B------:R-:W-:Y:S01]  /*11350*/  ISETP.LE.U32.AND P2, PT, R4, UR13, PT ;  /* 0x0000000d04007c0c */ /* 0x000fe2000bf43070 */
[----:B------:R-:W-:-:S02]  /*11360*/  IMAD.MOV.U32 R84, RZ, RZ, R223 ;  /* 0x000000ffff547224 */ /* 0x000fc400078e00df */
[----:B------:R-:W-:Y:S01]  /*11370*/  IMAD.MOV.U32 R82, RZ, RZ, R219 ;  /* 0x000000ffff527224 */ /* 0x000fe200078e00db */
[----:B------:R-:W-:Y:S01]  /*11380*/  MUFU.EX2 R223, R48 ;  /* 0x0000003000df7308 */ /* 0x000fe20000000800 */
[----:B-1----:R-:W-:-:S07]  /*11390*/  F2FP.F16.F32.PACK_AB R4, R225, R224 ;  /* 0x000000e0e104723e */ /* 0x002fce00000000ff */
[----:B------:R-:W1:Y:S01]  /*113a0*/  MUFU.EX2 R219, R49 ;  /* 0x0000003100db7308 */ /* 0x000e620000000800 */
[C---:B------:R-:W-:Y:S02]  /*113b0*/  PRMT R147, R4.reuse, 0x7610, R147 ;  /* 0x0000761004937816 */ /* 0x040fe40000000093 */
[----:B------:R-:W-:Y:S02]  /*113c0*/  PRMT R146, R4, 0x7632, R146 ;  /* 0x0000763204927816 */ /* 0x000fe40000000092 */
[--C-:B------:R-:W-:Y:S02]  /*113d0*/  SHF.R.U32.HI R4, RZ, 0x18, R0.reuse ;  /* 0x00000018ff047819 */ /* 0x100fe40000011600 */
[----:B------:R-:W-:Y:S01]  /*113e0*/  SHF.R.U32.HI R0, RZ, 0x10, R0 ;  /* 0x00000010ff007819 */ /* 0x000fe20000011600 */
[----:B------:R-:W-:Y:S01]  /*113f0*/  @!P1 HADD2 R97, -R147.H0_H0, -RZ.H0_H0 ;  /* 0xa00000ff93619230 */ /* 0x000fe20000000900 */
[----:B------:R-:W-:Y:S02]  /*11400*/  PRMT R232, R147, 0x5410, R146 ;  /* 0x0000541093e87816 */ /* 0x000fe40000000092 */
[----:B------:R-:W-:-:S02]  /*11410*/  LOP3.LUT R0, R0, 0xff, RZ, 0xc0, !PT ;  /* 0x000000ff00007812 */ /* 0x000fc400078ec0ff */
[----:B------:R-:W-:Y:S01]  /*11420*/  @!P1 PRMT R147, R97, 0x5410, RZ ;  /* 0x0000541061939816 */ /* 0x000fe200000000ff */
[----:B------:R-:W-:Y:S01]  /*11430*/  FADD.FTZ R26, R32, R26 ;  /* 0x0000001a201a7221 */ /* 0x000fe20000010000 */
[----:B------:R-:W-:Y:S01]  /*11440*/  ISETP.LE.U32.AND P1, PT, R0, UR13, PT ;  /* 0x0000000d00007c0c */ /* 0x000fe2000bf23070 */
[----:B------:R3:W-:Y:S01]  /*11450*/  MUFU.EX2 R16, R220 ;  /* 0x000000dc00107308 */ /* 0x0007e20000000800 */
[----:B-1----:R-:W-:Y:S01]  /*11460*/  F2FP.F16.F32.PACK_AB R0, R223, R219 ;  /* 0x000000dbdf00723e */ /* 0x002fe200000000ff */
[----:B------:R-:W-:Y:S01]  /*11470*/  IMAD.MOV.U32 R44, RZ, RZ, R80 ;  /* 0x000000ffff2c7224 */ /* 0x000fe200078e0050 */
[----:B------:R-:W-:Y:S01]  /*11480*/  USHF.L.U32 UR4, UR19, 0x3, URZ ;  /* 0x0000000313047899 */ /* 0x000fe2000800063f */
[----:B------:R-:W-:Y:S01]  /*11490*/  FADD.FTZ R13, R31, R26 ;  /* 0x0000001a1f0d7221 */ /* 0x000fe20000010000 */
[----:B------:R-:W-:-:S03]  /*114a0*/  IMAD.MOV.U32 R80, RZ, RZ, R68 ;  /* 0x000000ffff507224 */ /* 0x000fc600078e0044 */
[----:B------:R-:W1:Y:S01]  /*114b0*/  MUFU.EX2 R164, R142 ;  /* 0x0000008e00a47308 */ /* 0x000e620000000800 */
[----:B------:R-:W-:Y:S01]  /*114c0*/  PRMT R145, R0, 0x7632, R145 ;  /* 0x0000763200917816 */ /* 0x000fe20000000091 */
[----:B------:R-:W-:Y:S02]  /*114d0*/  IMAD.MOV.U32 R68, RZ, RZ, R238 ;  /* 0x000000ffff447224 */ /* 0x000fe400078e00ee */
[----:B------:R-:W-:Y:S02]  /*114e0*/  IMAD.MOV.U32 R21, RZ, RZ, R215 ;  /* 0x000000ffff157224 */ /* 0x000fe400078e00d7 */
[----:B------:R-:W-:Y:S01]  /*114f0*/  FADD.FTZ R6, R38, R12 ;  /* 0x0000000c26067221 */ /* 0x000fe20000010000 */
[----:B------:R-:W-:Y:S01]  /*11500*/  FADD.FTZ R5, R9, R13 ;  /* 0x0000000d09057221 */ /* 0x000fe20000010000 */
[----:B------:R-:W-:Y:S01]  /*11510*/  MUFU.EX2 R215, R58 ;  /* 0x0000003a00d77308 */ /* 0x000fe20000000800 */
[----:B------:R-:W-:Y:S01]  /*11520*/  @!P5 HADD2 R99, -R0.H0_H0, -RZ.H0_H0 ;  /* 0xa00000ff0063d230 */ /* 0x000fe20000000900 */
[C---:B------:R-:W-:Y:S01]  /*11530*/  @P5 PRMT R216, R0.reuse, 0x7610, R216 ;  /* 0x0000761000d85816 */ /* 0x040fe200000000d8 */
[----:B------:R-:W-:Y:S01]  /*11540*/  IMAD.MOV.U32 R12, RZ, RZ, R140 ;  /* 0x000000ffff0c7224 */ /* 0x000fe200078e008c */
[----:B---3--:R-:W-:Y:S01]  /*11550*/  PRMT R220, R0, 0x5410, R145 ;  /* 0x0000541000dc7816 */ /* 0x008fe20000000091 */
[----:B------:R-:W-:-:S03]  /*11560*/  IMAD.MOV.U32 R13, RZ, RZ, R141 ;  /* 0x000000ffff0d7224 */ /* 0x000fc600078e008d */
[----:B------:R-:W3:Y:S01]  /*11570*/  MUFU.EX2 R238, R56 ;  /* 0x0000003800ee7308 */ /* 0x000ee20000000800 */
[----:B------:R-:W-:Y:S02]  /*11580*/  IMAD.U32 R0, RZ, RZ, UR4 ;  /* 0x00000004ff007e24 */ /* 0x000fe4000f8e00ff */
[----:B------:R-:W-:Y:S02]  /*11590*/  @!P0 HADD2 R96, -R148.H0_H0, -RZ.H0_H0 ;  /* 0xa00000ff94608230 */ /* 0x000fe40000000900 */
[----:B------:R-:W-:Y:S02]  /*115a0*/  IMAD.MOV.U32 R31, RZ, RZ, R83 ;  /* 0x000000ffff1f7224 */ /* 0x000fe400078e0053 */
[----:B------:R-:W-:Y:S02]  /*115b0*/  IMAD.MOV.U32 R83, RZ, RZ, R33 ;  /* 0x000000ffff537224 */ /* 0x000fe400078e0021 */
[----:B------:R-:W-:-:S04]  /*115c0*/  IMAD.WIDE R32, R0, 0x2, R12 ;  /* 0x0000000200207825 */ /* 0x000fc800078e020c */
[----:B------:R-:W-:Y:S01]  /*115d0*/  FADD.FTZ R11, R75, R29 ;  /* 0x0000001d4b0b7221 */ /* 0x000fe20000010000 */
[----:B------:R-:W-:Y:S01]  /*115e0*/  @!P0 PRMT R148, R96, 0x5410, RZ ;  /* 0x0000541060948816 */ /* 0x000fe200000000ff */
[----:B------:R-:W-:Y:S02]  /*115f0*/  IMAD.U32 R0, RZ, RZ, UR47 ;  /* 0x0000002fff007e24 */ /* 0x000fe4000f8e00ff */
[----:B------:R-:W-:Y:S01]  /*11600*/  IMAD.MOV.U32 R81, RZ, RZ, R79 ;  /* 0x000000ffff517224 */ /* 0x000fe200078e004f */
[----:B------:R-:W-:Y:S01]  /*11610*/  ISETP.LE.U32.AND P0, PT, R4, UR13, PT ;  /* 0x0000000d04007c0c */ /* 0x000fe2000bf03070 */
[----:B------:R-:W-:Y:S01]  /*11620*/  IMAD.MOV.U32 R79, RZ, RZ, R66 ;  /* 0x000000ffff4f7224 */ /* 0x000fe200078e0042 */
[----:B-1----:R-:W-:Y:S01]  /*11630*/  F2FP.F16.F32.PACK_AB R4, R164, R16 ;  /* 0x00000010a404723e */ /* 0x002fe200000000ff */
[----:B------:R-:W-:Y:S02]  /*11640*/  IMAD.MOV.U32 R29, RZ, RZ, R70 ;  /* 0x000000ffff1d7224 */ /* 0x000fe400078e0046 */
[----:B------:R-:W-:-:S02]  /*11650*/  IMAD.MOV.U32 R66, RZ, RZ, R236 ;  /* 0x000000ffff427224 */ /* 0x000fc400078e00ec */
[----:B------:R-:W-:Y:S01]  /*11660*/  FADD.FTZ R236, R37, R6 ;  /* 0x0000000625ec7221 */ /* 0x000fe20000010000 */
[----:B------:R-:W-:Y:S01]  /*11670*/  IMAD.WIDE R70, R0, 0x2, R12 ;  /* 0x0000000200467825 */ /* 0x000fe200078e020c */
[----:B------:R-:W-:Y:S01]  /*11680*/  LOP3.LUT R6, R31, UR41, R92, 0x96, !PT ;  /* 0x000000291f067c12 */ /* 0x000fe2000f8e965c */
[----:B------:R-:W-:Y:S02]  /*11690*/  STG.E.U16 desc[UR28][R12.64+-0x80], R60 ;  /* 0xffff803c0c007986 */ /* 0x000fe4000c10151c */
[----:B------:R-:W-:-:S04]  /*116a0*/  IMAD.WIDE.U32 R22, R245, -0x326172a9, RZ ;  /* 0xcd9e8d57f5167825 */ /* 0x000fc800078e00ff */
[----:B------:R-:W-:Y:S01]  /*116b0*/  FADD.FTZ R10, R143, R11 ;  /* 0x0000000b8f0a7221 */ /* 0x000fe20000010000 */
[----:B------:R-:W-:Y:S01]  /*116c0*/  STG.E.U16 desc[UR28][R12.64+-0x7e], R59 ;  /* 0xffff823b0c007986 */ /* 0x000fe2000c10151c */
[C---:B------:R-:W-:Y:S02]  /*116d0*/  PRMT R144, R4.reuse, 0x7610, R144 ;  /* 0x0000761004907816 */ /* 0x040fe40000000090 */
[----:B------:R-:W-:Y:S01]  /*116e0*/  PRMT R143, R4, 0x7632, R143 ;  /* 0x00007632048f7816 */ /* 0x000fe2000000008f */
[----:B------:R-:W-:Y:S01]  /*116f0*/  STG.E.U16 desc[UR28][R32.64+-0x80], R53 ;  /* 0xffff803520007986 */ /* 0x000fe2000c10151c */
[----:B---3--:R-:W-:-:S03]  /*11700*/  F2FP.F16.F32.PACK_AB R4, R238, R215 ;  /* 0x000000d7ee04723e */ /* 0x008fc600000000ff */
[----:B------:R-:W-:Y:S01]  /*11710*/  STG.E.U16 desc[UR28][R32.64+-0x7e], R55 ;  /* 0xffff823720007986 */ /* 0x000fe2000c10151c */
[----:B------:R-:W-:Y:S01]  /*11720*/  LOP3.LUT R0, R23, UR42, R44, 0x96, !PT ;  /* 0x0000002a17007c12 */ /* 0x000fe2000f8e962c */
[----:B------:R-:W-:Y:S02]  /*11730*/  IMAD.MOV.U32 R75, RZ, RZ, R76 ;  /* 0x000000ffff4b7224 */ /* 0x000fe400078e004c */
[----:B--2---:R-:W-:Y:S01]  /*11740*/  STG.E.U16 desc[UR28][R2.64+-0x80], R19 ;  /* 0xffff801302007986 */ /* 0x004fe2000c10151c */
[----:B------:R-:W-:-:S03]  /*11750*/  IMAD.MOV.U32 R76, RZ, RZ, R61 ;  /* 0x000000ffff4c7224 */ /* 0x000fc600078e003d */
[----:B------:R-:W-:Y:S01]  /*11760*/  STG.E.U16 desc[UR28][R2.64+-0x7e], R18 ;  /* 0xffff821202007986 */ /* 0x000fe2000c10151c */
[----:B------:R-:W-:-:S03]  /*11770*/  IMAD.MOV.U32 R61, RZ, RZ, R235 ;  /* 0x000000ffff3d7224 */ /* 0x000fc600078e00eb */
[----:B------:R1:W-:Y:S01]  /*11780*/  STG.E.U16 desc[UR28][R70.64+-0x7e], R15 ;  /* 0xffff820f46007986 */ /* 0x0003e2000c10151c */
[----:B------:R-:W-:Y:S01]  /*11790*/  PRMT R142, R4, 0x7610, R142 ;  /* 0x00007610048e7816 */ /* 0x000fe2000000008e */
[----:B------:R-:W-:Y:S01]  /*117a0*/  FADD.FTZ R235, R28, R5 ;  /* 0x000000051ceb7221 */ /* 0x000fe20000010000 */
[----:B------:R-:W-:Y:S01]  /*117b0*/  PRMT R69, R4, 0x7632, R69 ;  /* 0x0000763204457816 */ /* 0x000fe20000000045 */
[----:B------:R-:W-:-:S04]  /*117c0*/  IMAD.WIDE.U32 R4, R0, -0x2daee0ad, RZ ;  /* 0xd2511f5300047825 */ /* 0x000fc800078e00ff */
[----:B------:R-:W-:Y:S01]  /*117d0*/  FADD.FTZ R20, R8, R7 ;  /* 0x0000000708147221 */ /* 0x000fe20000010000 */
[----:B------:R-:W-:Y:S01]  /*117e0*/  IMAD.MOV.U32 R87, RZ, RZ, R78 ;  /* 0x000000ffff577224 */ /* 0x000fe200078e004e */
[----:B------:R-:W-:Y:S01]  /*117f0*/  LOP3.LUT R0, R5, UR39, R30, 0x96, !PT ;  /* 0x0000002705007c12 */ /* 0x000fe2000f8e961e */
[----:B------:R-:W-:Y:S02]  /*11800*/  IMAD.MOV.U32 R78, RZ, RZ, R72 ;  /* 0x000000ffff4e7224 */ /* 0x000fe400078e0048 */
[----:B------:R-:W-:Y:S02]  /*11810*/  IMAD.MOV.U32 R72, RZ, RZ, R237 ;  /* 0x000000ffff487224 */ /* 0x000fe400078e00ed */
[----:B------:R-:W-:Y:S01]  /*11820*/  FADD.FTZ R237, R54, R10 ;  /* 0x0000000a36ed7221 */ /* 0x000fe20000010000 */
[----:B-1----:R-:W-:-:S05]  /*11830*/  IMAD.WIDE.U32 R14, R6, -0x326172a9, RZ ;  /* 0xcd9e8d57060e7825 */ /* 0x002fca00078e00ff */
[----:B------:R-:W-:Y:S01]  /*11840*/  LOP3.LUT R6, R15, UR40, R22, 0x96, !PT ;  /* 0x000000280f067c12 */ /* 0x000fe2000f8e9616 */
[----:B------:R-:W-:-:S04]  /*11850*/  IMAD.WIDE.U32 R10, R0, -0x326172a9, RZ ;  /* 0xcd9e8d57000a7825 */ /* 0x000fc800078e00ff */
[----:B------:R-:W-:-:S05]  /*11860*/  IMAD.WIDE.U32 R6, R6, -0x2daee0ad, RZ ;  /* 0xd2511f5306067825 */ /* 0x000fca00078e00ff */
[----:B------:R-:W-:-:S05]  /*11870*/  LOP3.LUT R0, R7, UR37, R4, 0x96, !PT ;  /* 0x0000002507007c12 */ /* 0x000fca000f8e9604 */
        /* <DEDUP_REMOVED lines=8> */
[----:B------:R-:W-:Y:S01]  /*11900*/  IMAD.WIDE.U32 R4, R0, -0x326172a9, RZ ;  /* 0xcd9e8d5700047825 */ /* 0x000fe200078e00ff */
[----:B------:R-:W-:-:S04]  /*11910*/  LOP3.LUT R9, R7, UR26, R8, 0x96, !PT ;  /* 0x0000001a07097c12 */ /* 0x000fc8000f8e9608 */
[----:B------:R-:W-:Y:S02]  /*11920*/  LOP3.LUT R0, R5, UR21, R6, 0x96, !PT ;  /* 0x0000001505007c12 */ /* 0x000fe4000f8e9606 */
[C---:B------:R-:W-:Y:S02]  /*11930*/  LOP3.LUT R5, R4.reuse, 0xffff, RZ, 0xc0, !PT ;  /* 0x0000ffff04057812 */ /* 0x040fe400078ec0ff */
[--C-:B------:R-:W-:Y:S02]  /*11940*/  SHF.R.U32.HI R7, RZ, 0x10, R4.reuse ;  /* 0x00000010ff077819 */ /* 0x100fe40000011604 */
[----:B------:R-:W-:Y:S02]  /*11950*/  LOP3.LUT R8, R4, 0xff, RZ, 0xc0, !PT ;  /* 0x000000ff04087812 */ /* 0x000fe400078ec0ff */
[----:B------:R-:W-:Y:S02]  /*11960*/  SHF.R.U32.HI R6, RZ, 0x18, R4 ;  /* 0x00000018ff067819 */ /* 0x000fe40000011604 */
[----:B------:R-:W-:-:S02]  /*11970*/  SHF.R.U32.HI R5, RZ, 0x8, R5 ;  /* 0x00000008ff057819 */ /* 0x000fc40000011605 */
[----:B------:R-:W-:Y:S01]  /*11980*/  LOP3.LUT R4, R7, 0xff, RZ, 0xc0, !PT ;  /* 0x000000ff07047812 */ /* 0x000fe200078ec0ff */
[----:B------:R1:W-:Y:S03]  /*11990*/  STG.E.U16 desc[UR28][R70.64+-0x80], R17 ;  /* 0xffff801146007986 */ /* 0x0003e6000c10151c */
[----:B------:R-:W-:Y:S01]  /*119a0*/  PRMT R11, R4, 0x5410, R6 ;  /* 0x00005410040b7816 */ /* 0x000fe20000000006 */
[----:B------:R-:W-:Y:S02]  /*119b0*/  IMAD.MOV.U32 R90, RZ, RZ, R234 ;  /* 0x000000ffff5a7224 */ /* 0x000fe400078e00ea */
[----:B------:R-:W-:Y:S01]  /*119c0*/  FADD.FTZ R234, R16, R20 ;  /* 0x0000001410ea7221 */ /* 0x000fe20000010000 */
[----:B-1----:R-:W-:Y:S01]  /*119d0*/  PRMT R17, R8, 0x5410, R5 ;  /* 0x0000541008117816 */ /* 0x002fe20000000005 */
[----:B------:R-:W-:-:S05]  /*119e0*/  IMAD.WIDE.U32 R4, R9, -0x2daee0ad, RZ ;  /* 0xd2511f5309047825 */ /* 0x000fca00078e00ff */
[----:B------:R-:W-:Y:S02]  /*119f0*/  LOP3.LUT R6, R5, UR20, R10, 0x96, !PT ;  /* 0x0000001405067c12 */ /* 0x000fe4000f8e960a */
[C---:B------:R-:W-:Y:S02]  /*11a00*/  LOP3.LUT R5, R4.reuse, 0xffff, RZ, 0xc0, !PT ;  /* 0x0000ffff04057812 */ /* 0x040fe400078ec0ff */
[--C-:B------:R-:W-:Y:S02]  /*11a10*/  SHF.R.U32.HI R9, RZ, 0x10, R4.reuse ;  /* 0x00000010ff097819 */ /* 0x100fe40000011604 */
[----:B------:R-:W-:Y:S02]  /*11a20*/  SHF.R.U32.HI R7, RZ, 0x8, R5 ;  /* 0x00000008ff077819 */ /* 0x000fe40000011605 */
[----:B------:R-:W-:Y:S02]  /*11a30*/  LOP3.LUT R5, R4, 0xff, RZ, 0xc0, !PT ;  /* 0x000000ff04057812 */ /* 0x000fe400078ec0ff */
[----:B------:R-:W-:-:S02]  /*11a40*/  SHF.R.U32.HI R8, RZ, 0x18, R4 ;  /* 0x00000018ff087819 */ /* 0x000fc40000011604 */
[C---:B------:R-:W-:Y:S02]  /*11a50*/  LOP3.LUT R4, R0.reuse, 0xffff, RZ, 0xc0, !PT ;  /* 0x0000ffff00047812 */ /* 0x040fe400078ec0ff */
[----:B------:R-:W-:Y:S02]  /*11a60*/  PRMT R10, R5, 0x5410, R7 ;  /* 0x00005410050a7816 */ /* 0x000fe40000000007 */
[----:B------:R-:W-:Y:S02]  /*11a70*/  SHF.R.U32.HI R5, RZ, 0x8, R4 ;  /* 0x00000008ff057819 */ /* 0x000fe40000011604 */
[----:B------:R-:W-:-:S04]  /*11a80*/  LOP3.LUT R4, R0, 0xff, RZ, 0xc0, !PT ;  /* 0x000000ff00047812 */ /* 0x000fc800078ec0ff */
[----:B------:R-:W-:Y:S02]  /*11a90*/  PRMT R16, R4, 0x5410, R5 ;  /* 0x0000541004107816 */ /* 0x000fe40000000005 */
[--C-:B------:R-:W-:Y:S02]  /*11aa0*/  SHF.R.U32.HI R4, RZ, 0x10, R0.reuse ;  /* 0x00000010ff047819 */ /* 0x100fe40000011600 */
[----:B------:R-:W-:Y:S02]  /*11ab0*/  SHF.R.U32.HI R5, RZ, 0x18, R0 ;  /* 0x00000018ff057819 */ /* 0x000fe40000011600 */
[----:B------:R-:W-:Y:S02]  /*11ac0*/  LOP3.LUT R4, R4, 0xff, RZ, 0xc0, !PT ;  /* 0x000000ff04047812 */ /* 0x000fe400078ec0ff */
[----:B------:R-:W-:Y:S02]  /*11ad0*/  LOP3.LUT R0, R9, 0xff, RZ, 0xc0, !PT ;  /* 0x000000ff09007812 */ /* 0x000fe400078ec0ff */
[----:B------:R-:W-:Y:S01]  /*11ae0*/  PRMT R9, R4, 0x5410, R5 ;  /* 0x0000541004097816 */ /* 0x000fe20000000005 */
[----:B------:R-:W-:Y:S01]  /*11af0*/  IMAD.MOV.U32 R5, RZ, RZ, 0x7054 ;  /* 0x00007054ff057424 */ /* 0x000fe200078e00ff */
[----:B------:R-:W-:Y:S01]  /*11b00*/  PRMT R7, R0, 0x5410, R8 ;  /* 0x0000541000077816 */ /* 0x000fe20000000008 */
[----:B------:R-:W-:Y:S01]  /*11b10*/  IMAD.U32 R0, RZ, RZ, UR13 ;  /* 0x0000000dff007e24 */ /* 0x000fe2000f8e00ff */
[----:B------:R-:W-:-:S04]  /*11b20*/  LOP3.LUT R4, R6, 0xffff, RZ, 0xc0, !PT ;  /* 0x0000ffff06047812 */ /* 0x000fc800078ec0ff */
[----:B------:R-:W-:Y:S02]  /*11b30*/  PRMT R0, R0, R5, UR13 ;  /* 0x0000000d00007e16 */ /* 0x000fe40008000005 */
[----:B------:R-:W-:Y:S02]  /*11b40*/  SHF.R.U32.HI R5, RZ, 0x8, R4 ;  /* 0x00000008ff057819 */ /* 0x000fe40000011604 */
[----:B------:R-:W-:-:S04]  /*11b50*/  LOP3.LUT R4, R6, 0xff, RZ, 0xc0, !PT ;  /* 0x000000ff06047812 */ /* 0x000fc800078ec0ff */
[----:B------:R-:W-:Y:S02]  /*11b60*/  PRMT R24, R4, 0x5410, R5 ;  /* 0x0000541004187816 */ /* 0x000fe40000000005 */
[--C-:B------:R-:W-:Y:S02]  /*11b70*/  SHF.R.U32.HI R4, RZ, 0x10, R6.reuse ;  /* 0x00000010ff047819 */ /* 0x100fe40000011606 */
[----:B------:R-:W-:Y:S02]  /*11b80*/  SHF.R.U32.HI R6, RZ, 0x18, R6 ;  /* 0x00000018ff067819 */ /* 0x000fe40000011606 */
[----:B------:R-:W-:-:S04]  /*11b90*/  LOP3.LUT R4, R4, 0xff, RZ, 0xc0, !PT ;  /* 0x000000ff04047812 */ /* 0x000fc800078ec0ff */
[----:B------:R-:W-:Y:S02]  /*11ba0*/  PRMT R28, R4, 0x5410, R6 ;  /* 0x00005410041c7816 */ /* 0x000fe40000000006 */
[--C-:B------:R-:W-:Y:S02]  /*11bb0*/  HSET2.LE.AND R4, R17, R0.reuse, PT ;  /* 0x0000000011047233 */ /* 0x100fe40003803000 */
[----:B------:R-:W-:-:S03]  /*11bc0*/  HSET2.LE.AND R6, R10, R0, PT ;  /* 0x000000000a067233 */ /* 0x000fc60003803000 */
[----:B------:R-:W-:Y:S02]  /*11bd0*/  LOP3.LUT R10, R4, R64, RZ, 0xc0, !PT ;  /* 0x00000040040a7212 */ /* 0x000fe400078ec0ff */
[----:B------:R-:W2:Y:S01]  /*11be0*/  LDL.LU R64, [R1+0x100] ;  /* 0x0001000001407983 */ /* 0x000ea20000300800 */
[----:B------:R-:W-:Y:S01]  /*11bf0*/  LOP3.LUT R18, R6, R222, RZ, 0xc0, !PT ;  /* 0x000000de06127212 */ /* 0x000fe200078ec0ff */
[----:B------:R-:W-:Y:S01]  /*11c00*/  UIADD3 UR6, UR6, 0x1, URZ ;  /* 0x0000000106067890 */ /* 0x000fe2000fffe03f */
[----:B------:R-:W-:Y:S01]  /*11c10*/  IMAD.U32 R6, RZ, RZ, UR33 ;  /* 0x00000021ff067e24 */ /* 0x000fe2000f8e00ff */
[--C-:B------:R-:W-:Y:S01]  /*11c20*/  HSET2.LE.AND R5, R11, R0.reuse, PT ;  /* 0x000000000b057233 */ /* 0x100fe20003803000 */
[----:B------:R-:W-:Y:S01]  /*11c30*/  IMAD.MOV.U32 R73, RZ, RZ, R212 ;  /* 0x000000ffff497224 */ /* 0x000fe200078e00d4 */
[----:B------:R-:W-:Y:S01]  /*11c40*/  HSET2.LE.AND R4, R7, R0, PT ;  /* 0x0000000007047233 */ /* 0x000fe20003803000 */
[----:B------:R-:W-:Y:S01]  /*11c50*/  @!P6 HADD2 R98, -R146.H0_H0, -RZ.H0_H0 ;  /* 0xa00000ff9262e230 */ /* 0x000fe20000000900 */
[----:B------:R-:W-:Y:S01]  /*11c60*/  LOP3.LUT R6, R93, UR6, R6, 0x96, !PT ;  /* 0x000000065d067c12 */ /* 0x000fe2000f8e9606 */
[----:B------:R-:W-:Y:S01]  /*11c70*/  IMAD.MOV.U32 R91, RZ, RZ, R75 ;  /* 0x000000ffff5b7224 */ /* 0x000fe200078e004b */
[----:B------:R-:W3:Y:S03]  /*11c80*/  LDL.LU R222, [R1+0x1ec] ;  /* 0x0001ec0001de7983 */ /* 0x000ee60000300800 */
[----:B------:R-:W-:-:S03]  /*11c90*/  IMAD.WIDE.U32 R6, R6, -0x326172a9, RZ ;  /* 0xcd9e8d5706067825 */ /* 0x000fc600078e00ff */
[----:B------:R-:W-:Y:S02]  /*11ca0*/  LOP3.LUT R15, R15, UR40, R6, 0x96, !PT ;  /* 0x000000280f0f7c12 */ /* 0x000fe4000f8e9606 */
[----:B------:R-:W-:Y:S02]  /*11cb0*/  @!P6 PRMT R146, R98, 0x5410, RZ ;  /* 0x000054106292e816 */ /* 0x000fe400000000ff */
[----:B------:R-:W-:Y:S01]  /*11cc0*/  ISETP.LE.U32.AND P6, PT, R27, UR13, PT ;  /* 0x0000000d1b007c0c */ /* 0x000fe2000bfc3070 */
[----:B------:R-:W-:Y:S02]  /*11cd0*/  IMAD.MOV.U32 R75, RZ, RZ, R72 ;  /* 0x000000ffff4b7224 */ /* 0x000fe400078e0048 */
[----:B------:R-:W-:Y:S02]  /*11ce0*/  IMAD.MOV.U32 R88, RZ, RZ, R77 ;  /* 0x000000ffff587224 */ /* 0x000fe400078e004d */
[----:B------:R-:W-:Y:S02]  /*11cf0*/  @!P4 HADD2 R122, -R143.H0_H0, -RZ.H0_H0 ;  /* 0xa00000ff8f7ac230 */ /* 0x000fe40000000900 */
[----:B------:R-:W-:-:S02]  /*11d00*/  IMAD.MOV.U32 R77, RZ, RZ, R136 ;  /* 0x000000ffff4d7224 */ /* 0x000fc400078e0088 */
[----:B------:R-:W-:Y:S02]  /*11d10*/  @!P2 HADD2 R123, -R144.H0_H0, -RZ.H0_H0 ;  /* 0xa00000ff907ba230 */ /* 0x000fe40000000900 */
[----:B------:R-:W-:Y:S02]  /*11d20*/  IMAD.MOV.U32 R98, RZ, RZ, R78 ;  /* 0x000000ffff627224 */ /* 0x000fe400078e004e */
[----:B------:R-:W-:Y:S01]  /*11d30*/  @!P0 HADD2 R121, -R69.H0_H0, -RZ.H0_H0 ;  /* 0xa00000ff45798230 */ /* 0x000fe20000000900 */
[----:B------:R-:W-:Y:S01]  /*11d40*/  PRMT R136, R144, 0x5410, R143 ;  /* 0x0000541090887816 */ /* 0x000fe2000000008f */
[----:B------:R-:W-:Y:S01]  /*11d50*/  IMAD.MOV.U32 R97, RZ, RZ, R77 ;  /* 0x000000ffff617224 */ /* 0x000fe200078e004d */
[----:B------:R-:W-:Y:S01]  /*11d60*/  @!P4 PRMT R143, R122, 0x5410, RZ ;  /* 0x000054107a8fc816 */ /* 0x000fe200000000ff */
[----:B------:R-:W-:Y:S02]  /*11d70*/  @!P6 HADD2 R120, -R145.H0_H0, -RZ.H0_H0 ;  /* 0xa00000ff9178e230 */ /* 0x000fe40000000900 */
[----:B------:R-:W-:Y:S01]  /*11d80*/  IMAD.MOV.U32 R56, RZ, RZ, R76 ;  /* 0x000000ffff387224 */ /* 0x000fe200078e004c */
[----:B------:R-:W-:Y:S01]  /*11d90*/  @!P5 PRMT R216, R99, 0x5410, RZ ;  /* 0x0000541063d8d816 */ /* 0x000fe200000000ff */
[----:B------:R-:W-:Y:S01]  /*11da0*/  IMAD.MOV.U32 R58, RZ, RZ, R79 ;  /* 0x000000ffff3a7224 */ /* 0x000fe200078e004f */
[----:B------:R-:W-:Y:S01]  /*11db0*/  @!P2 PRMT R144, R123, 0x5410, RZ ;  /* 0x000054107b90a816 */ /* 0x000fe200000000ff */
[----:B------:R-:W-:Y:S01]  /*11dc0*/  IMAD.MOV.U32 R122, RZ, RZ, R98 ;  /* 0x000000ffff7a7224 */ /* 0x000fe200078e0062 */
[----:B------:R-:W-:Y:S01]  /*11dd0*/  @!P6 PRMT R145, R120, 0x5410, RZ ;  /* 0x000054107891e816 */ /* 0x000fe200000000ff */
[----:B------:R-:W-:Y:S01]  /*11de0*/  IMAD.MOV.U32 R123, RZ, RZ, R97 ;  /* 0x000000ffff7b7224 */ /* 0x000fe200078e0061 */
[----:B------:R-:W-:Y:S01]  /*11df0*/  PRMT R212, R142, 0x5410, R69 ;  /* 0x000054108ed47816 */ /* 0x000fe20000000045 */
[----:B------:R-:W-:Y:S01]  /*11e00*/  IMAD.MOV.U32 R120, RZ, RZ, R56 ;  /* 0x000000ffff787224 */ /* 0x000fe200078e0038 */
[----:B------:R-:W-:Y:S01]  /*11e10*/  @!P0 PRMT R69, R121, 0x5410, RZ ;  /* 0x0000541079458816 */ /* 0x000fe200000000ff */
[----:B------:R-:W-:-:S02]  /*11e20*/  IMAD.MOV.U32 R121, RZ, RZ, R58 ;  /* 0x000000ffff797224 */ /* 0x000fc400078e003a */
[----:B------:R-:W-:Y:S01]  /*11e30*/  IMAD.MOV.U32 R245, RZ, RZ, R171 ;  /* 0x000000fffff57224 */ /* 0x000fe200078e00ab */
[----:B--2---:R-:W-:Y:S01]  /*11e40*/  LOP3.LUT R11, R5, R64, RZ, 0xc0, !PT ;  /* 0x00000040050b7212 */ /* 0x004fe200078ec0ff */
[----:B------:R-:W-:Y:S01]  /*11e50*/  IMAD.MOV.U32 R64, RZ, RZ, R73 ;  /* 0x000000ffff407224 */ /* 0x000fe200078e0049 */
[--C-:B------:R-:W-:Y:S01]  /*11e60*/  HSET2.LE.AND R5, R16, R0.reuse, PT ;  /* 0x0000000010057233 */ /* 0x100fe20003803000 */
[----:B------:R-:W-:Y:S02]  /*11e70*/  IMAD.MOV.U32 R73, RZ, RZ, R89 ;  /* 0x000000ffff497224 */ /* 0x000fe400078e0059 */
[----:B------:R-:W-:Y:S01]  /*11e80*/  IMAD.MOV.U32 R89, RZ, RZ, R90 ;  /* 0x000000ffff597224 */ /* 0x000fe200078e005a */
[----:B------:R-:W-:Y:S02]  /*11e90*/  LOP3.LUT R19, R4, R64, RZ, 0xc0, !PT ;  /* 0x0000004004137212 */ /* 0x000fe400078ec0ff */
[----:B------:R-:W-:Y:S02]  /*11ea0*/  LOP3.LUT R8, R5, R73, RZ, 0xc0, !PT ;  /* 0x0000004905087212 */ /* 0x000fe400078ec0ff */
[----:B------:R-:W-:-:S02]  /*11eb0*/  HSET2.LE.AND R4, R9, R0, PT ;  /* 0x0000000009047233 */ /* 0x000fc40003803000 */
[----:B------:R-:W-:-:S03]  /*11ec0*/  LOP3.LUT R5, R7, UR42, R44, 0x96, !PT ;  /* 0x0000002a07057c12 */ /* 0x000fc6000f8e962c */
[----:B------:R-:W-:Y:S02]  /*11ed0*/  LOP3.LUT R9, R4, R89, RZ, 0xc0, !PT ;  /* 0x0000005904097212 */ /* 0x000fe400078ec0ff */
[----:B------:R-:W-:-:S04]  /*11ee0*/  IMAD.WIDE.U32 R4, R5, -0x2daee0ad, RZ ;  /* 0xd2511f5305047825 */ /* 0x000fc800078e00ff */
[----:B------:R-:W-:Y:S01]  /*11ef0*/  IMAD.MOV.U32 R89, RZ, RZ, R21 ;  /* 0x000000ffff597224 */ /* 0x000fe200078e0015 */
[----:B------:R-:W-:Y:S01]  /*11f00*/  LOP3.LUT R5, R5, UR39, R30, 0x96, !PT ;  /* 0x0000002705057c12 */ /* 0x000fe2000f8e961e */
[----:B------:R-:W-:-:S05]  /*11f10*/  IMAD.WIDE.U32 R20, R15, -0x2daee0ad, RZ ;  /* 0xd2511f530f147825 */ /* 0x000fca00078e00ff */
[----:B------:R-:W-:Y:S01]  /*11f20*/  LOP3.LUT R15, R21, UR37, R4, 0x96, !PT ;  /* 0x00000025150f7c12 */ /* 0x000fe2000f8e9604 */
[----:B------:R-:W-:-:S04]  /*11f30*/  IMAD.WIDE.U32 R4, R5, -0x326172a9, RZ ;  /* 0xcd9e8d5705047825 */ /* 0x000fc800078e00ff */
[----:B------:R-:W-:Y:S01]  /*11f40*/  IMAD.WIDE.U32 R16, R15, -0x326172a9, RZ ;  /* 0xcd9e8d570f107825 */ /* 0x000fe200078e00ff */
[----:B------:R-:W-:-:S04]  /*11f50*/  LOP3.LUT R5, R5, UR38, R14, 0x96, !PT ;  /* 0x0000002605057c12 */ /* 0x000fc8000f8e960e */
[----:B------:R-:W-:Y:S01]  /*11f60*/  LOP3.LUT R14, R17, UR31, R4, 0x96, !PT ;  /* 0x0000001f110e7c12 */ /* 0x000fe2000f8e9604 */
[----:B------:R-:W-:-:S05]  /*11f70*/  IMAD.WIDE.U32 R4, R5, -0x2daee0ad, RZ ;  /* 0xd2511f5305047825 */ /* 0x000fca00078e00ff */
[----:B------:R-:W-:Y:S01]  /*11f80*/  LOP3.LUT R5, R5, UR30, R20, 0x96, !PT ;  /* 0x0000001e05057c12 */ /* 0x000fe2000f8e9614 */
[----:B------:R-:W-:-:S05]  /*11f90*/  IMAD.WIDE.U32 R20, R14, -0x2daee0ad, RZ ;  /* 0xd2511f530e147825 */ /* 0x000fca00078e00ff */
[----:B------:R-:W-:Y:S01]  /*11fa0*/  LOP3.LUT R4, R21, UR24, R4, 0x96, !PT ;  /* 0x0000001815047c12 */ /* 0x000fe2000f8e9604 */
[----:B------:R-:W-:-:S04]  /*11fb0*/  IMAD.WIDE.U32 R14, R5, -0x326172a9, RZ ;  /* 0xcd9e8d57050e7825 */ /* 0x000fc800078e00ff */
[----:B------:R-:W-:Y:S01]  /*11fc0*/  IMAD.WIDE.U32 R4, R4, -0x326172a9, RZ ;  /* 0xcd9e8d5704047825 */ /* 0x000fe200078e00ff */
[----:B------:R-:W-:-:S04]  /*11fd0*/  LOP3.LUT R27, R15, UR26, R16, 0x96, !PT ;  /* 0x0000001a0f1b7c12 */ /* 0x000fc8000f8e9610 */
[----:B------:R-:W-:Y:S02]  /*11fe0*/  LOP3.LUT R14, R5, UR21, R14, 0x96, !PT ;  /* 0x00000015050e7c12 */ /* 0x000fe4000f8e960e */
[----:B------:R-:W-:-:S04]  /*11ff0*/  LOP3.LUT R5, R4, 0xffff, RZ, 0xc0, !PT ;  /* 0x0000ffff04057812 */ /* 0x000fc800078ec0ff */
[----:B------:R-:W-:Y:S02]  /*12000*/  SHF.R.U32.HI R15, RZ, 0x8, R5 ;  /* 0x00000008ff0f7819 */ /* 0x000fe40000011605 */
[----:B------:R-:W-:-:S04]  /*12010*/  LOP3.LUT R5, R4, 0xff, RZ, 0xc0, !PT ;  /* 0x000000ff04057812 */ /* 0x000fc800078ec0ff */
[----:B------:R-:W-:Y:S02]  /*12020*/  PRMT R25, R5, 0x5410, R15 ;  /* 0x0000541005197816 */ /* 0x000fe4000000000f */
[--C-:B------:R-:W-:Y:S02]  /*12030*/  SHF.R.U32.HI R5, RZ, 0x10, R4.reuse ;  /* 0x00000010ff057819 */ /* 0x100fe40000011604 */
[----:B------:R-:W-:Y:S02]  /*12040*/  SHF.R.U32.HI R15, RZ, 0x18, R4 ;  /* 0x00000018ff0f7819 */ /* 0x000fe40000011604 */
[----:B------:R-:W-:Y:S02]  /*12050*/  HSET2.LE.AND R4, R24, R0, PT ;  /* 0x0000000018047233 */ /* 0x000fe40003803000 */
[----:B------:R-:W-:-:S03]  /*12060*/  LOP3.LUT R5, R5, 0xff, RZ, 0xc0, !PT ;  /* 0x000000ff05057812 */ /* 0x000fc600078ec0ff */
[----:B------:R-:W-:Y:S02]  /*12070*/  LOP3.LUT R16, R4, R89, RZ, 0xc0, !PT ;  /* 0x0000005904107212 */ /* 0x000fe400078ec0ff */
[C---:B------:R-:W-:Y:S02]  /*12080*/  LOP3.LUT R4, R14.reuse, 0xffff, RZ, 0xc0, !PT ;  /* 0x0000ffff0e047812 */ /* 0x040fe400078ec0ff */
[----:B------:R-:W-:Y:S02]  /*12090*/  PRMT R21, R5, 0x5410, R15 ;  /* 0x0000541005157816 */ /* 0x000fe4000000000f */
[----:B------:R-:W-:Y:S02]  /*120a0*/  SHF.R.U32.HI R5, RZ, 0x8, R4 ;  /* 0x00000008ff057819 */ /* 0x000fe40000011604 */
[----:B------:R-:W-:-:S04]  /*120b0*/  LOP3.LUT R4, R14, 0xff, RZ, 0xc0, !PT ;  /* 0x000000ff0e047812 */ /* 0x000fc800078ec0ff */
[----:B------:R-:W-:Y:S02]  /*120c0*/  PRMT R26, R4, 0x5410, R5 ;  /* 0x00005410041a7816 */ /* 0x000fe40000000005 */
[----:B------:R-:W-:Y:S01]  /*120d0*/  SHF.R.U32.HI R5, RZ, 0x10, R14 ;  /* 0x00000010ff057819 */ /* 0x000fe2000001160e */
[----:B------:R-:W-:Y:S01]  /*120e0*/  IMAD.MOV.U32 R90, RZ, RZ, R74 ;  /* 0x000000ffff5a7224 */ /* 0x000fe200078e004a */
[----:B------:R-:W-:Y:S02]  /*120f0*/  HSET2.LE.AND R4, R28, R0, PT ;  /* 0x000000001c047233 */ /* 0x000fe40003803000 */
[----:B------:R-:W-:Y:S02]  /*12100*/  SHF.R.U32.HI R14, RZ, 0x18, R14 ;  /* 0x00000018ff0e7819 */ /* 0x000fe4000001160e */
[----:B------:R-:W-:Y:S02]  /*12110*/  LOP3.LUT R5, R5, 0xff, RZ, 0xc0, !PT ;  /* 0x000000ff05057812 */ /* 0x000fe400078ec0ff */
[----:B------:R-:W-:-:S02]  /*12120*/  LOP3.LUT R17, R4, R90, RZ, 0xc0, !PT ;  /* 0x0000005a04117212 */ /* 0x000fc400078ec0ff */
[----:B------:R-:W-:Y:S01]  /*12130*/  PRMT R24, R5, 0x5410, R14 ;  /* 0x0000541005187816 */ /* 0x000fe2000000000e */
[----:B------:R-:W-:Y:S01]  /*12140*/  IMAD.WIDE.U32 R4, R27, -0x2daee0ad, RZ ;  /* 0xd2511f531b047825 */ /* 0x000fe200078e00ff */
[----:B------:R-:W-:-:S03]  /*12150*/  HSET2.LE.AND R14, R21, R0, PT ;  /* 0x00000000150e7233 */ /* 0x000fc60003803000 */
[----:B------:R-:W-:Y:S02]  /*12160*/  IMAD.MOV.U32 R74, RZ, RZ, R134 ;  /* 0x000000ffff4a7224 */ /* 0x000fe400078e0086 */
[----:B------:R-:W-:Y:S01]  /*12170*/  IMAD.MOV.U32 R44, RZ, RZ, R68 ;  /* 0x000000ffff2c7224 */ /* 0x000fe200078e0044 */
[----:B------:R-:W-:Y:S01]  /*12180*/  LOP3.LUT R68, R5, UR20, R20, 0x96, !PT ;  /* 0x0000001405447c12 */ /* 0x000fe2000f8e9614 */
[----:B------:R-:W-:Y:S02]  /*12190*/  IMAD.MOV.U32 R134, RZ, RZ, R229 ;  /* 0x000000ffff867224 */ /* 0x000fe400078e00e5 */
[----:B------:R-:W-:Y:S01]  /*121a0*/  IMAD.MOV.U32 R64, RZ, RZ, R29 ;  /* 0x000000ffff407224 */ /* 0x000fe200078e001d */
[----:B------:R-:W2:Y:S01]  /*121b0*/  LDL.LU R229, [R1+0x1e8] ;  /* 0x0001e80001e57983 */ /* 0x000ea20000300800 */
[----:B------:R-:W-:-:S04]  /*121c0*/  IMAD.WIDE.U32 R20, R91, -0x326172a9, RZ ;  /* 0xcd9e8d575b147825 */ /* 0x000fc800078e00ff */
[----:B------:R-:W-:Y:S02]  /*121d0*/  IMAD.MOV.U32 R73, RZ, RZ, R80 ;  /* 0x000000ffff497224 */ /* 0x000fe400078e0050 */
[----:B------:R-:W-:Y:S02]  /*121e0*/  IMAD.MOV.U32 R80, RZ, RZ, R63 ;  /* 0x000000ffff507224 */ /* 0x000fe400078e003f */
[----:B------:R-:W-:Y:S02]  /*121f0*/  IMAD.MOV.U32 R89, RZ, RZ, R61 ;  /* 0x000000ffff597224 */ /* 0x000fe400078e003d */
[----:B------:R-:W-:Y:S02]  /*12200*/  IMAD.MOV.U32 R90, RZ, RZ, R66 ;  /* 0x000000ffff5a7224 */ /* 0x000fe400078e0042 */
[----:B------:R-:W-:Y:S02]  /*12210*/  IMAD.MOV.U32 R72, RZ, RZ, R74 ;  /* 0x000000ffff487224 */ /* 0x000fe400078e004a */
[----:B------:R-:W-:Y:S01]  /*12220*/  IMAD.MOV.U32 R74, RZ, RZ, R135 ;  /* 0x000000ffff4a7224 */ /* 0x000fe200078e0087 */
[C---:B------:R-:W-:Y:S01]  /*12230*/  LOP3.LUT R135, R4.reuse, 0xff, RZ, 0xc0, !PT ;  /* 0x000000ff04877812 */ /* 0x040fe200078ec0ff */
[----:B------:R-:W-:Y:S01]  /*12240*/  IMAD.MOV.U32 R66, RZ, RZ, R134 ;  /* 0x000000ffff427224 */ /* 0x000fe200078e0086 */
[--C-:B------:R-:W-:Y:S01]  /*12250*/  SHF.R.U32.HI R134, RZ, 0x18, R4.reuse ;  /* 0x00000018ff867819 */ /* 0x100fe20000011604 */
[----:B------:R-:W-:Y:S01]  /*12260*/  IMAD.MOV.U32 R61, RZ, RZ, R133 ;  /* 0x000000ffff3d7224 */ /* 0x000fe200078e0085 */
[----:B------:R-:W-:Y:S01]  /*12270*/  SHF.R.U32.HI R133, RZ, 0x10, R4 ;  /* 0x00000010ff857819 */ /* 0x000fe20000011604 */
[----:B------:R-:W-:Y:S01]  /*12280*/  IMAD.MOV.U32 R63, RZ, RZ, R132 ;  /* 0x000000ffff3f7224 */ /* 0x000fe200078e0084 */
[----:B------:R-:W-:Y:S01]  /*12290*/  LOP3.LUT R132, R4, 0xffff, RZ, 0xc0, !PT ;  /* 0x0000ffff04847812 */ /* 0x000fe200078ec0ff */
[----:B------:R-:W-:Y:S01]  /*122a0*/  IMAD.MOV.U32 R91, RZ, RZ, R73 ;  /* 0x000000ffff5b7224 */ /* 0x000fe200078e0049 */
[----:B------:R-:W-:Y:S01]  /*122b0*/  LOP3.LUT R4, R21, R64, RZ, 0x3c, !PT ;  /* 0x0000004015047212 */ /* 0x000fe200078e3cff */
        /* <DEDUP_REMOVED lines=29> */
[----:B------:R-:W-:Y:S01]  /*12490*/  IMAD.MOV.U32 R93, RZ, RZ, R64 ;  /* 0x000000ffff5d7224 */ /* 0x000fe200078e0040 */
[----:B------:R-:W4:Y:S01]  /*124a0*/  LDL.LU R192, [R1+0x1e4] ;  /* 0x0001e40001c07983 */ /* 0x000f220000300800 */
[----:B------:R-:W-:-:S02]  /*124b0*/  IMAD.MOV.U32 R247, RZ, RZ, R84 ;  /* 0x000000fffff77224 */ /* 0x000fc400078e0054 */
[----:B------:R-:W-:Y:S02]  /*124c0*/  IMAD.MOV.U32 R64, RZ, RZ, R85 ;  /* 0x000000ffff407224 */ /* 0x000fe400078e0055 */
[----:B------:R-:W-:Y:S02]  /*124d0*/  IMAD.MOV.U32 R84, RZ, RZ, R184 ;  /* 0x000000ffff547224 */ /* 0x000fe400078e00b8 */
[----:B------:R-:W-:Y:S01]  /*124e0*/  IMAD.MOV.U32 R244, RZ, RZ, R86 ;  /* 0x000000fffff47224 */ /* 0x000fe200078e0056 */
[----:B------:R1:W5:Y:S01]  /*124f0*/  LDL.LU R184, [R1+0x1e0] ;  /* 0x0001e00001b87983 */ /* 0x0003620000300800 */
[----:B------:R-:W-:Y:S02]  /*12500*/  IMAD.MOV.U32 R85, RZ, RZ, R185 ;  /* 0x000000ffff557224 */ /* 0x000fe400078e00b9 */
[----:B------:R-:W-:Y:S01]  /*12510*/  IMAD.MOV.U32 R86, RZ, RZ, R169 ;  /* 0x000000ffff567224 */ /* 0x000fe200078e00a9 */
[----:B------:R1:W5:Y:S04]  /*12520*/  LDL.LU R185, [R1+0x1dc] ;  /* 0x0001dc0001b97983 */ /* 0x0003680000300800 */
[----:B------:R-:W3:Y:S01]  /*12530*/  LDL.LU R169, [R1+0x1d8] ;  /* 0x0001d80001a97983 */ /* 0x000ee20000300800 */
[----:B------:R-:W-:-:S02]  /*12540*/  IMAD.MOV.U32 R31, RZ, RZ, R87 ;  /* 0x000000ffff1f7224 */ /* 0x000fc400078e0057 */
[----:B------:R-:W-:Y:S02]  /*12550*/  IMAD.MOV.U32 R87, RZ, RZ, R172 ;  /* 0x000000ffff577224 */ /* 0x000fe400078e00ac */
[----:B------:R-:W2:Y:S01]  /*12560*/  LDL.LU R172, [R1+0x1d4] ;  /* 0x0001d40001ac7983 */ /* 0x000ea20000300800 */
        /* <DEDUP_REMOVED lines=8> */
[----:B------:R1:W5:Y:S01]  /*125f0*/  LDL.LU R188, [R1+0x1d0] ;  /* 0x0001d00001bc7983 */ /* 0x0003620000300800 */
[----:B------:R-:W-:Y:S02]  /*12600*/  IMAD.MOV.U32 R94, RZ, RZ, R189 ;  /* 0x000000ffff5e7224 */ /* 0x000fe400078e00bd */
[----:B------:R-:W-:Y:S01]  /*12610*/  IMAD.MOV.U32 R56, RZ, RZ, R48 ;  /* 0x000000ffff387224 */ /* 0x000fe200078e0030 */
[----:B------:R1:W5:Y:S01]  /*12620*/  LDL.LU R189, [R1+0x1cc] ;  /* 0x0001cc0001bd7983 */ /* 0x0003620000300800 */
[----:B------:R-:W-:-:S02]  /*12630*/  IMAD.MOV.U32 R95, RZ, RZ, R186 ;  /* 0x000000ffff5f7224 */ /* 0x000fc400078e00ba */
[----:B------:R-:W-:Y:S01]  /*12640*/  IMAD.MOV.U32 R58, RZ, RZ, R49 ;  /* 0x000000ffff3a7224 */ /* 0x000fe200078e0031 */
[----:B------:R1:W5:Y:S01]  /*12650*/  LDL.LU R186, [R1+0x1c8] ;  /* 0x0001c80001ba7983 */ /* 0x0003620000300800 */
[----:B------:R-:W-:Y:S02]  /*12660*/  IMAD.MOV.U32 R48, RZ, RZ, R190 ;  /* 0x000000ffff307224 */ /* 0x000fe400078e00be */
[----:B------:R-:W-:Y:S01]  /*12670*/  IMAD.MOV.U32 R49, RZ, RZ, R187 ;  /* 0x000000ffff317224 */ /* 0x000fe200078e00bb */
[----:B------:R1:W5:Y:S01]  /*12680*/  LDL.LU R190, [R1+0x1c4] ;  /* 0x0001c40001be7983 */ /* 0x0003620000300800 */
[----:B------:R-:W-:Y:S02]  /*12690*/  IMAD.MOV.U32 R27, RZ, RZ, R191 ;  /* 0x000000ffff1b7224 */ /* 0x000fe400078e00bf */
[----:B------:R-:W-:Y:S01]  /*126a0*/  IMAD.MOV.U32 R28, RZ, RZ, R170 ;  /* 0x000000ffff1c7224 */ /* 0x000fe200078e00aa */
[----:B------:R1:W5:Y:S04]  /*126b0*/  LDL.LU R187, [R1+0x1c0] ;  /* 0x0001c00001bb7983 */ /* 0x0003680000300800 */
[----:B------:R1:W5:Y:S04]  /*126c0*/  LDL.LU R191, [R1+0x1bc] ;  /* 0x0001bc0001bf7983 */ /* 0x0003680000300800 */
[----:B------:R-:W4:Y:S04]  /*126d0*/  LDL.LU R170, [R1+0x1b8] ;  /* 0x0001b80001aa7983 */ /* 0x000f280000300800 */
[----:B------:R-:W4:Y:S01]  /*126e0*/  LDL.LU R171, [R1+0x1b4] ;  /* 0x0001b40001ab7983 */ /* 0x000f220000300800 */
[----:B------:R-:W-:Y:S01]  /*126f0*/  IMAD.WIDE.U32 R40, R4, -0x2daee0ad, RZ ;  /* 0xd2511f5304287825 */ /* 0x000fe200078e00ff */
[----:B------:R-:W-:-:S04]  /*12700*/  HSET2.LE.AND R15, R25, R0, PT ;  /* 0x00000000190f7233 */ /* 0x000fc80003803000 */
[----:B------:R-:W-:Y:S01]  /*12710*/  LOP3.LUT R4, R41, UR41, R92, 0x96, !PT ;  /* 0x0000002929047c12 */ /* 0x000fe2000f8e965c */
[----:B------:R-:W-:Y:S01]  /*12720*/  IMAD.MOV.U32 R29, RZ, RZ, R39 ;  /* 0x000000ffff1d7224 */ /* 0x000fe200078e0027 */
[----:B------:R-:W-:Y:S02]  /*12730*/  LOP3.LUT R38, R15, R35, RZ, 0xc0, !PT ;  /* 0x000000230f267212 */ /* 0x000fe400078ec0ff */
[----:B------:R-:W-:Y:S01]  /*12740*/  LOP3.LUT R39, R14, R34, RZ, 0xc0, !PT ;  /* 0x000000220e277212 */ /* 0x000fe200078ec0ff */
[----:B------:R-:W-:Y:S01]  /*12750*/  IMAD.WIDE.U32 R34, R4, -0x326172a9, RZ ;  /* 0xcd9e8d5704227825 */ /* 0x000fe200078e00ff */
[--C-:B------:R-:W-:Y:S02]  /*12760*/  HSET2.LE.AND R5, R26, R0.reuse, PT ;  /* 0x000000001a057233 */ /* 0x100fe40003803000 */
[----:B------:R-:W-:Y:S02]  /*12770*/  HSET2.LE.AND R4, R24, R0, PT ;  /* 0x0000000018047233 */ /* 0x000fe40003803000 */
[----:B------:R-:W-:-:S02]  /*12780*/  LOP3.LUT R14, R23, UR42, R20, 0x96, !PT ;  /* 0x0000002a170e7c12 */ /* 0x000fc4000f8e9614 */
[----:B------:R-:W-:Y:S02]  /*12790*/  LOP3.LUT R36, R5, R36, RZ, 0xc0, !PT ;  /* 0x0000002405247212 */ /* 0x000fe400078ec0ff */
[----:B------:R-:W-:Y:S01]  /*127a0*/  LOP3.LUT R37, R4, R65, RZ, 0xc0, !PT ;  /* 0x0000004104257212 */ /* 0x000fe200078ec0ff */
[----:B------:R-:W-:Y:S01]  /*127b0*/  IMAD.WIDE.U32 R4, R14, -0x2daee0ad, RZ ;  /* 0xd2511f530e047825 */ /* 0x000fe200078e00ff */
[----:B------:R-:W-:Y:S02]  /*127c0*/  LOP3.LUT R41, R7, UR42, R20, 0x96, !PT ;  /* 0x0000002a07297c12 */ /* 0x000fe4000f8e9614 */
[C---:B------:R-:W-:Y:S02]  /*127d0*/  LOP3.LUT R7, R35.reuse, UR40, R22, 0x96, !PT ;  /* 0x0000002823077c12 */ /* 0x040fe4000f8e9616 */
[----:B------:R-:W-:Y:S02]  /*127e0*/  LOP3.LUT R35, R35, UR40, R6, 0x96, !PT ;  /* 0x0000002823237c12 */ /* 0x000fe4000f8e9606 */
[----:B------:R-:W-:Y:S01]  /*127f0*/  LOP3.LUT R6, R5, UR39, R40, 0x96, !PT ;  /* 0x0000002705067c12 */ /* 0x000fe2000f8e9628 */
[----:B------:R-:W-:-:S04]  /*12800*/  IMAD.WIDE.U32 R14, R7, -0x2daee0ad, RZ ;  /* 0xd2511f53070e7825 */ /* 0x000fc800078e00ff */
[----:B------:R-:W-:Y:S01]  /*12810*/  IMAD.WIDE.U32 R6, R6, -0x326172a9, RZ ;  /* 0xcd9e8d5706067825 */ /* 0x000fe200078e00ff */
[----:B------:R-:W-:-:S04]  /*12820*/  LOP3.LUT R15, R15, UR37, R4, 0x96, !PT ;  /* 0x000000250f0f7c12 */ /* 0x000fc8000f8e9604 */
[----:B------:R-:W-:-:S05]  /*12830*/  LOP3.LUT R4, R7, UR38, R34, 0x96, !PT ;  /* 0x0000002607047c12 */ /* 0x000fca000f8e9622 */
[----:B------:R-:W-:-:S05]  /*12840*/  IMAD.WIDE.U32 R4, R4, -0x2daee0ad, RZ ;  /* 0xd2511f5304047825 */ /* 0x000fca00078e00ff */
[----:B------:R-:W-:Y:S01]  /*12850*/  LOP3.LUT R7, R5, UR30, R14, 0x96, !PT ;  /* 0x0000001e05077c12 */ /* 0x000fe2000f8e960e */
[----:B------:R-:W-:-:S05]  /*12860*/  IMAD.WIDE.U32 R14, R15, -0x326172a9, RZ ;  /* 0xcd9e8d570f0e7825 */ /* 0x000fca00078e00ff */
[----:B------:R-:W-:-:S05]  /*12870*/  LOP3.LUT R6, R15, UR31, R6, 0x96, !PT ;  /* 0x0000001f0f067c12 */ /* 0x000fca000f8e9606 */
[----:B------:R-:W-:-:S05]  /*12880*/  IMAD.WIDE.U32 R24, R6, -0x2daee0ad, RZ ;  /* 0xd2511f5306187825 */ /* 0x000fca00078e00ff */
[----:B------:R-:W-:Y:S01]  /*12890*/  LOP3.LUT R4, R25, UR24, R4, 0x96, !PT ;  /* 0x0000001819047c12 */ /* 0x000fe2000f8e9604 */
[----:B------:R-:W-:-:S04]  /*128a0*/  IMAD.WIDE.U32 R6, R7, -0x326172a9, RZ ;  /* 0xcd9e8d5707067825 */ /* 0x000fc800078e00ff */
[----:B------:R-:W-:Y:S01]  /*128b0*/  IMAD.WIDE.U32 R4, R4, -0x326172a9, RZ ;  /* 0xcd9e8d5704047825 */ /* 0x000fe200078e00ff */
[----:B------:R-:W-:Y:S02]  /*128c0*/  LOP3.LUT R15, R7, UR26, R14, 0x96, !PT ;  /* 0x0000001a070f7c12 */ /* 0x000fe4000f8e960e */
[----:B------:R-:W-:Y:S02]  /*128d0*/  SHF.R.U32.HI R7, RZ, 0x10, R4 ;  /* 0x00000010ff077819 */ /* 0x000fe40000011604 */
[----:B------:R-:W-:Y:S02]  /*128e0*/  LOP3.LUT R14, R5, UR21, R6, 0x96, !PT ;  /* 0x00000015050e7c12 */ /* 0x000fe4000f8e9606 */
[C---:B------:R-:W-:Y:S02]  /*128f0*/  LOP3.LUT R5, R4.reuse, 0xffff, RZ, 0xc0, !PT ;  /* 0x0000ffff04057812 */ /* 0x040fe400078ec0ff */
[----:B------:R-:W-:Y:S02]  /*12900*/  LOP3.LUT R6, R4, 0xff, RZ, 0xc0, !PT ;  /* 0x000000ff04067812 */ /* 0x000fe400078ec0ff */
[----:B------:R-:W-:-:S02]  /*12910*/  SHF.R.U32.HI R4, RZ, 0x18, R4 ;  /* 0x00000018ff047819 */ /* 0x000fc40000011604 */
[----:B------:R-:W-:Y:S02]  /*12920*/  LOP3.LUT R7, R7, 0xff, RZ, 0xc0, !PT ;  /* 0x000000ff07077812 */ /* 0x000fe400078ec0ff */
[----:B------:R-:W-:Y:S02]  /*12930*/  SHF.R.U32.HI R5, RZ, 0x8, R5 ;  /* 0x00000008ff057819 */ /* 0x000fe40000011605 */
[----:B------:R-:W-:Y:S02]  /*12940*/  PRMT R7, R7, 0x5410, R4 ;  /* 0x0000541007077816 */ /* 0x000fe40000000004 */
[----:B------:R-:W-:Y:S02]  /*12950*/  LOP3.LUT R4, R14, 0xffff, RZ, 0xc0, !PT ;  /* 0x0000ffff0e047812 */ /* 0x000fe400078ec0ff */
[----:B------:R-:W-:Y:S02]  /*12960*/  PRMT R6, R6, 0x5410, R5 ;  /* 0x0000541006067816 */ /* 0x000fe40000000005 */
[----:B------:R-:W-:-:S02]  /*12970*/  SHF.R.U32.HI R5, RZ, 0x8, R4 ;  /* 0x00000008ff057819 */ /* 0x000fc40000011604 */
[----:B------:R-:W-:-:S04]  /*12980*/  LOP3.LUT R4, R14, 0xff, RZ, 0xc0, !PT ;  /* 0x000000ff0e047812 */ /* 0x000fc800078ec0ff */
[----:B------:R-:W-:Y:S02]  /*12990*/  PRMT R4, R4, 0x5410, R5 ;  /* 0x0000541004047816 */ /* 0x000fe40000000005 */
[--C-:B------:R-:W-:Y:S02]  /*129a0*/  SHF.R.U32.HI R5, RZ, 0x10, R14.reuse ;  /* 0x00000010ff057819 */ /* 0x100fe4000001160e */
[----:B------:R-:W-:Y:S02]  /*129b0*/  SHF.R.U32.HI R14, RZ, 0x18, R14 ;  /* 0x00000018ff0e7819 */ /* 0x000fe4000001160e */
[----:B------:R-:W-:-:S04]  /*129c0*/  LOP3.LUT R5, R5, 0xff, RZ, 0xc0, !PT ;  /* 0x000000ff05057812 */ /* 0x000fc800078ec0ff */
[----:B------:R-:W-:Y:S02]  /*129d0*/  PRMT R5, R5, 0x5410, R14 ;  /* 0x0000541005057816 */ /* 0x000fe4000000000e */
[--C-:B------:R-:W-:Y:S02]  /*129e0*/  HSET2.LE.AND R6, R6, R0.reuse, PT ;  /* 0x0000000006067233 */ /* 0x100fe40003803000 */
[--C-:B------:R-:W-:Y:S02]  /*129f0*/  HSET2.LE.AND R7, R7, R0.reuse, PT ;  /* 0x0000000007077233 */ /* 0x100fe40003803000 */
[--C-:B------:R-:W-:Y:S02]  /*12a00*/  HSET2.LE.AND R4, R4, R0.reuse, PT ;  /* 0x0000000004047233 */ /* 0x100fe40003803000 */
[----:B------:R-:W-:Y:S02]  /*12a10*/  HSET2.LE.AND R5, R5, R0, PT ;  /* 0x0000000005057233 */ /* 0x000fe40003803000 */
[----:B------:R-:W-:-:S02]  /*12a20*/  LOP3.LUT R6, R6, R43, RZ, 0xc0, !PT ;  /* 0x0000002b06067212 */ /* 0x000fc400078ec0ff */
[----:B------:R-:W-:Y:S02]  /*12a30*/  LOP3.LUT R7, R7, R42, RZ, 0xc0, !PT ;  /* 0x0000002a07077212 */ /* 0x000fe400078ec0ff */
[----:B------:R-:W-:Y:S02]  /*12a40*/  LOP3.LUT R4, R4, R46, RZ, 0xc0, !PT ;  /* 0x0000002e04047212 */ /* 0x000fe400078ec0ff */
[----:B------:R-:W-:Y:S01]  /*12a50*/  LOP3.LUT R5, R5, R45, RZ, 0xc0, !PT ;  /* 0x0000002d05057212 */ /* 0x000fe200078ec0ff */
[----:B------:R-:W-:Y:S02]  /*12a60*/  IMAD.MOV.U32 R92, RZ, RZ, R239 ;  /* 0x000000ffff5c7224 */ /* 0x000fe400078e00ef */
[----:B------:R-:W-:Y:S02]  /*12a70*/  IMAD.MOV.U32 R96, RZ, RZ, R44 ;  /* 0x000000ffff607224 */ /* 0x000fe400078e002c */
[----:B------:R-:W-:Y:S02]  /*12a80*/  IMAD.MOV.U32 R44, RZ, RZ, R89 ;  /* 0x000000ffff2c7224 */ /* 0x000fe400078e0059 */
[----:B------:R-:W-:-:S02]  /*12a90*/  IMAD.MOV.U32 R73, RZ, RZ, R90 ;  /* 0x000000ffff497224 */ /* 0x000fc400078e005a */
[----:B------:R-:W-:Y:S02]  /*12aa0*/  IMAD.MOV.U32 R239, RZ, RZ, R88 ;  /* 0x000000ffffef7224 */ /* 0x000fe400078e0058 */
[----:B------:R-:W-:Y:S02]  /*12ab0*/  IMAD.MOV.U32 R246, RZ, RZ, R83 ;  /* 0x000000fffff67224 */ /* 0x000fe400078e0053 */
[----:B------:R-:W-:Y:S02]  /*12ac0*/  IMAD.MOV.U32 R30, RZ, RZ, R82 ;  /* 0x000000ffff1e7224 */ /* 0x000fe400078e0052 */
[----:B------:R-:W-:Y:S02]  /*12ad0*/  @!P1 HADD2 R124, -R142.H0_H0, -RZ.H0_H0 ;  /* 0xa00000ff8e7c9230 */ /* 0x000fe40000000900 */
[----:B------:R-:W-:Y:S01]  /*12ae0*/  IMAD.MOV.U32 R60, RZ, RZ, R56 ;  /* 0x000000ffff3c7224 */ /* 0x000fe200078e0038 */
[----:B------:R-:W-:Y:S01]  /*12af0*/  STG.E.U16 desc[UR28][R12.64+-0x70], R52 ;  /* 0xffff90340c007986 */ /* 0x000fe2000c10151c */
[----:B------:R-:W-:Y:S01]  /*12b00*/  IMAD.MOV.U32 R56, RZ, RZ, R31 ;  /* 0x000000ffff387224 */ /* 0x000fe200078e001f */
[----:B------:R-:W-:-:S02]  /*12b10*/  @!P1 PRMT R142, R124, 0x5410, RZ ;  /* 0x000054107c8e9816 */ /* 0x000fc400000000ff */
[----:B------:R-:W-:Y:S01]  /*12b20*/  STG.E.U16 desc[UR28][R12.64+-0x6e], R51 ;  /* 0xffff92330c007986 */ /* 0x000fe2000c10151c */
[----:B------:R-:W-:Y:S02]  /*12b30*/  IMAD.MOV.U32 R124, RZ, RZ, R247 ;  /* 0x000000ffff7c7224 */ /* 0x000fe400078e00f7 */
[----:B------:R-:W-:Y:S01]  /*12b40*/  IMAD.MOV.U32 R31, RZ, RZ, R29 ;  /* 0x000000ffff1f7224 */ /* 0x000fe200078e001d */
[----:B------:R-:W-:Y:S01]  /*12b50*/  STG.E.U16 desc[UR28][R32.64+-0x70], R67 ;  /* 0xffff904320007986 */ /* 0x000fe2000c10151c */
[----:B------:R-:W-:Y:S02]  /*12b60*/  IMAD.MOV.U32 R247, RZ, RZ, R64 ;  /* 0x000000fffff77224 */ /* 0x000fe400078e0040 */
[----:B------:R-:W-:Y:S01]  /*12b70*/  IMAD.MOV.U32 R29, RZ, RZ, R74 ;  /* 0x000000ffff1d7224 */ /* 0x000fe200078e004a */
[----:B---3--:R-:W3:Y:S02]  /*12b80*/  LDSM.16.MT88.4 R20, [R169+0x6000] ;  /* 0x00600000a914783b */ /* 0x008ee40000004200 */
[-C--:B---3--:R-:W-:Y:S06]  /*12b90*/  HMMA.16816.F32 R88, R8, R20.reuse, R248 ;  /* 0x000000140858723c */ /* 0x088fec00000018f8 */
[C---:B------:R-:W-:Y:S06]  /*12ba0*/  HMMA.16816.F32 R80, R4.reuse, R20, R100 ;  /* 0x000000140450723c */ /* 0x040fec0000001864 */
[-C--:B------:R-:W-:Y:S06]  /*12bb0*/  HMMA.16816.F32 R76, R4, R22.reuse, R104 ;  /* 0x00000016044c723c */ /* 0x080fec0000001868 */
[----:B------:R-:W-:Y:S01]  /*12bc0*/  HMMA.16816.F32 R84, R8, R22, R84 ;  /* 0x000000160854723c */ /* 0x000fe20000001854 */
[----:B--2---:R-:W2:Y:S01]  /*12bd0*/  LDSM.16.MT88.4 R20, [R172+0x6000] ;  /* 0x00600000ac14783b */ /* 0x004ea20000004200 */
[----:B------:R-:W-:-:S04]  /*12be0*/  IMAD.MOV.U32 R53, RZ, RZ, R56 ;  /* 0x000000ffff357224 */ /* 0x000fc800078e0038 */
[----:B--2---:R-:W-:Y:S07]  /*12bf0*/  HMMA.16816.F32 R100, R8, R20, R120 ;  /* 0x000000140864723c */ /* 0x004fee0000001878 */
        /* <DEDUP_REMOVED lines=8> */
[----:B------:R-:W-:Y:S02]  /*12c80*/  IMAD.MOV.U32 R244, RZ, RZ, R75 ;  /* 0x000000fffff47224 */ /* 0x000fe400078e004b */
[----:B------:R-:W-:-:S02]  /*12c90*/  IMAD.MOV.U32 R44, RZ, RZ, R66 ;  /* 0x000000ffff2c7224 */ /* 0x000fc400078e0042 */
[----:B------:R-:W-:Y:S01]  /*12ca0*/  IMAD.MOV.U32 R239, RZ, RZ, R72 ;  /* 0x000000ffffef7224 */ /* 0x000fe200078e0048 */
[C---:B------:R-:W-:Y:S06]  /*12cb0*/  HMMA.16816.F32 R64, R4.reuse, R22, R116 ;  /* 0x000000160440723c */ /* 0x040fec0000001874 */
[----:B------:R-:W-:Y:S01]  /*12cc0*/  HMMA.16816.F32 R72, R4, R20, R108 ;  /* 0x000000140448723c */ /* 0x000fe2000000186c */
[----:B----4-:R-:W2:Y:S01]  /*12cd0*/  LDSM.16.MT88.4 R20, [R170+0x6000] ;  /* 0x00600000aa14783b */ /* 0x010ea20000004200 */
        /* <DEDUP_REMOVED lines=10> */
[-C--:B--2---:R-:W-:Y:S06]  /*12d80*/  HMMA.16816.F32 R108, R8, R20.reuse, R56 ;  /* 0x00000014086c723c */ /* 0x084fec0000001838 */
[C---:B------:R-:W-:Y:S06]  /*12d90*/  HMMA.16816.F32 R56, R4.reuse, R20, R128 ;  /* 0x000000140438723c */ /* 0x040fec0000001880 */
[-C--:B------:R-:W-:Y:S06]  /*12da0*/  HMMA.16816.F32 R52, R4, R22.reuse, R52 ;  /* 0x000000160434723c */ /* 0x080fec0000001834 */
[----:B------:R-:W-:Y:S01]  /*12db0*/  HMMA.16816.F32 R104, R8, R22, R248 ;  /* 0x000000160868723c */ /* 0x000fe200000018f8 */
[----:B------:R-:W2:Y:S01]  /*12dc0*/  LDSM.16.MT88.4 R20, [R171+0x6000] ;  /* 0x00600000ab14783b */ /* 0x000ea20000004200 */
[----:B------:R-:W-:-:S02]  /*12dd0*/  IMAD.MOV.U32 R51, RZ, RZ, R60 ;  /* 0x000000ffff337224 */ /* 0x000fc400078e003c */
[----:B------:R-:W-:Y:S02]  /*12de0*/  IMAD.MOV.U32 R60, RZ, RZ, R31 ;  /* 0x000000ffff3c7224 */ /* 0x000fe400078e001f */
[----:B------:R-:W-:Y:S02]  /*12df0*/  IMAD.MOV.U32 R45, RZ, RZ, R239 ;  /* 0x000000ffff2d7224 */ /* 0x000fe400078e00ef */
[----:B------:R-:W-:Y:S02]  /*12e00*/  IMAD.MOV.U32 R46, RZ, RZ, R29 ;  /* 0x000000ffff2e7224 */ /* 0x000fe400078e001d */
[----:B------:R-:W-:Y:S02]  /*12e10*/  IMAD.MOV.U32 R26, RZ, RZ, R125 ;  /* 0x000000ffff1a7224 */ /* 0x000fe400078e007d */
[----:B------:R-:W-:Y:S02]  /*12e20*/  IMAD.MOV.U32 R250, RZ, RZ, R27 ;  /* 0x000000fffffa7224 */ /* 0x000fe400078e001b */
[----:B------:R-:W-:Y:S01]  /*12e30*/  IMAD.MOV.U32 R14, RZ, RZ, R26 ;  /* 0x000000ffff0e7224 */ /* 0x000fe200078e001a */
[C---:B--2---:R-:W-:Y:S06]  /*12e40*/  HMMA.16816.F32 R60, R4.reuse, R20, R60 ;  /* 0x00000014043c723c */ /* 0x044fec000000183c */
[----:B------:R-:W-:Y:S07]  /*12e50*/  HMMA.16816.F32 R48, R4, R22, R48 ;  /* 0x000000160430723c */ /* 0x000fee0000001830 */
[----:B------:R-:W-:Y:S01]  /*12e60*/  IMAD.WIDE.U32 R4, R15, -0x2daee0ad, RZ ;  /* 0xd2511f530f047825 */ /* 0x000fe200078e00ff */
[----:B------:R-:W-:Y:S04]  /*12e70*/  HMMA.16816.F32 R92, R8, R20, R92 ;  /* 0x00000014085c723c */ /* 0x000fe8000000185c */
[----:B------:R-:W-:-:S02]  /*12e80*/  LOP3.LUT R6, R5, UR20, R24, 0x96, !PT ;  /* 0x0000001405067c12 */ /* 0x000fc4000f8e9618 */
[----:B------:R-:W2:Y:S01]  /*12e90*/  LDSM.16.MT88.4 R24, [R172+0x6800] ;  /* 0x00680000ac18783b */ /* 0x000ea20000004200 */
[----:B------:R-:W-:Y:S03]  /*12ea0*/  HMMA.16816.F32 R44, R8, R22, R44 ;  /* 0x00000016082c723c */ /* 0x000fe6000000182c */
[----:B------:R-:W3:Y:S01]  /*12eb0*/  LDSM.16.MT88.4 R20, [R170+0x6800] ;  /* 0x00680000aa14783b */ /* 0x000ee20000004200 */
[----:B------:R-:W-:-:S03]  /*12ec0*/  LOP3.LUT R5, R4, 0xffff, RZ, 0xc0, !PT ;  /* 0x0000ffff04057812 */ /* 0x000fc600078ec0ff */
[--C-:B------:R-:W-:Y:S02]  /*12ed0*/  SHF.R.U32.HI R8, RZ, 0x10, R4.reuse ;  /* 0x00000010ff087819 */ /* 0x100fe40000011604 */
[----:B------:R-:W-:Y:S02]  /*12ee0*/  LOP3.LUT R9, R4, 0xff, RZ, 0xc0, !PT ;  /* 0x000000ff04097812 */ /* 0x000fe400078ec0ff */
[----:B------:R-:W-:Y:S02]  /*12ef0*/  SHF.R.U32.HI R7, RZ, 0x18, R4 ;  /* 0x00000018ff077819 */ /* 0x000fe40000011604 */
[----:B------:R-:W-:Y:S02]  /*12f00*/  LOP3.LUT R4, R8, 0xff, RZ, 0xc0, !PT ;  /* 0x000000ff08047812 */ /* 0x000fe400078ec0ff */
[----:B------:R-:W-:Y:S02]  /*12f10*/  SHF.R.U32.HI R5, RZ, 0x8, R5 ;  /* 0x00000008ff057819 */ /* 0x000fe40000011605 */
[----:B------:R-:W-:-:S02]  /*12f20*/  PRMT R11, R4, 0x5410, R7 ;  /* 0x00005410040b7816 */ /* 0x000fc40000000007 */
[----:B------:R-:W-:Y:S02]  /*12f30*/  PRMT R10, R9, 0x5410, R5 ;  /* 0x00005410090a7816 */ /* 0x000fe40000000005 */
[C---:B------:R-:W-:Y:S02]  /*12f40*/  LOP3.LUT R4, R6.reuse, 0xffff, RZ, 0xc0, !PT ;  /* 0x0000ffff06047812 */ /* 0x040fe400078ec0ff */
[----:B------:R-:W-:Y:S02]  /*12f50*/  SHF.R.U32.HI R5, RZ, 0x10, R6 ;  /* 0x00000010ff057819 */ /* 0x000fe40000011606 */
[----:B------:R-:W-:Y:S02]  /*12f60*/  SHF.R.U32.HI R7, RZ, 0x8, R4 ;  /* 0x00000008ff077819 */ /* 0x000fe40000011604 */
[----:B------:R-:W-:Y:S02]  /*12f70*/  LOP3.LUT R8, R6, 0xff, RZ, 0xc0, !PT ;  /* 0x000000ff06087812 */ /* 0x000fe400078ec0ff */
[----:B------:R-:W-:-:S02]  /*12f80*/  SHF.R.U32.HI R9, RZ, 0x18, R6 ;  /* 0x00000018ff097819 */ /* 0x000fc40000011606 */
[----:B------:R-:W-:Y:S02]  /*12f90*/  LOP3.LUT R4, R5, 0xff, RZ, 0xc0, !PT ;  /* 0x000000ff05047812 */ /* 0x000fe400078ec0ff */
[----:B------:R-:W-:Y:S02]  /*12fa0*/  PRMT R8, R8, 0x5410, R7 ;  /* 0x0000541008087816 */ /* 0x000fe40000000007 */
[----:B------:R-:W-:Y:S02]  /*12fb0*/  PRMT R5, R4, 0x5410, R9 ;  /* 0x0000541004057816 */ /* 0x000fe40000000009 */
[--C-:B------:R-:W-:Y:S02]  /*12fc0*/  HSET2.LE.AND R6, R10, R0.reuse, PT ;  /* 0x000000000a067233 */ /* 0x100fe40003803000 */
[--C-:B------:R-:W-:Y:S02]  /*12fd0*/  HSET2.LE.AND R7, R11, R0.reuse, PT ;  /* 0x000000000b077233 */ /* 0x100fe40003803000 */
[----:B------:R-:W-:-:S02]  /*12fe0*/  HSET2.LE.AND R4, R8, R0, PT ;  /* 0x0000000008047233 */ /* 0x000fc40003803000 */
[----:B------:R-:W-:Y:S01]  /*12ff0*/  HSET2.LE.AND R5, R5, R0, PT ;  /* 0x0000000005057233 */ /* 0x000fe20003803000 */
        /* <DEDUP_REMOVED lines=26> */
[----:B--2---:R-:W-:Y:S01]  /*131a0*/  HMMA.16816.F32 R120, R4, R26, R64 ;  /* 0x0000001a0478723c */ /* 0x004fe20000001840 */
[----:B------:R-:W-:Y:S02]  /*131b0*/  IMAD.MOV.U32 R251, RZ, RZ, R28 ;  /* 0x000000fffffb7224 */ /* 0x000fe400078e001c */
[----:B------:R-:W2:Y:S04]  /*131c0*/  LDSM.16.MT88.4 R28, [R169+0x6800] ;  /* 0x00680000a91c783b */ /* 0x000ea80000004200 */
[----:B------:R-:W-:-:S02]  /*131d0*/  IMAD.MOV.U32 R64, RZ, RZ, R116 ;  /* 0x000000ffff407224 */ /* 0x000fc400078e0074 */
[----:B------:R-:W-:Y:S02]  /*131e0*/  IMAD.MOV.U32 R65, RZ, RZ, R117 ;  /* 0x000000ffff417224 */ /* 0x000fe400078e0075 */
[----:B------:R-:W-:Y:S02]  /*131f0*/  IMAD.MOV.U32 R66, RZ, RZ, R118 ;  /* 0x000000ffff427224 */ /* 0x000fe400078e0076 */
[----:B------:R-:W-:Y:S02]  /*13200*/  IMAD.MOV.U32 R67, RZ, RZ, R119 ;  /* 0x000000ffff437224 */ /* 0x000fe400078e0077 */
[----:B---3--:R-:W-:Y:S07]  /*13210*/  HMMA.16816.F32 R116, R4, R20, R56 ;  /* 0x000000140474723c */ /* 0x008fee0000001838 */
[----:B------:R-:W-:-:S02]  /*13220*/  IMAD.MOV.U32 R56, RZ, RZ, R8 ;  /* 0x000000ffff387224 */ /* 0x000fc400078e0008 */
[----:B------:R-:W-:Y:S02]  /*13230*/  IMAD.MOV.U32 R57, RZ, RZ, R11 ;  /* 0x000000ffff397224 */ /* 0x000fe400078e000b */
[----:B------:R-:W-:Y:S02]  /*13240*/  IMAD.MOV.U32 R58, RZ, RZ, R9 ;  /* 0x000000ffff3a7224 */ /* 0x000fe400078e0009 */
[----:B------:R-:W-:Y:S02]  /*13250*/  IMAD.MOV.U32 R59, RZ, RZ, R10 ;  /* 0x000000ffff3b7224 */ /* 0x000fe400078e000a */
[----:B------:R-:W3:Y:S01]  /*13260*/  LDSM.16.MT88.4 R8, [R171+0x6800] ;  /* 0x00680000ab08783b */ /* 0x000ee20000004200 */
[----:B------:R-:W-:-:S04]  /*13270*/  IMAD.MOV.U32 R124, RZ, RZ, R178 ;  /* 0x000000ffff7c7224 */ /* 0x000fc800078e00b2 */
[----:B------:R-:W-:Y:S02]  /*13280*/  IMAD.MOV.U32 R248, RZ, RZ, R124 ;  /* 0x000000fffff87224 */ /* 0x000fe400078e007c */
[C---:B------:R-:W-:Y:S06]  /*13290*/  HMMA.16816.F32 R124, R4.reuse, R24, R72 ;  /* 0x00000018047c723c */ /* 0x040fec0000001848 */
[C---:B--2---:R-:W-:Y:S06]  /*132a0*/  HMMA.16816.F32 R128, R4.reuse, R30, R76 ;  /* 0x0000001e0480723c */ /* 0x044fec000000184c */
[C---:B------:R-:W-:Y:S06]  /*132b0*/  HMMA.16816.F32 R112, R4.reuse, R28, R80 ;  /* 0x0000001c0470723c */ /* 0x040fec0000001850 */
[----:B------:R-:W-:Y:S06]  /*132c0*/  HMMA.16816.F32 R80, R4, R22, R52 ;  /* 0x000000160450723c */ /* 0x000fec0000001834 */
[----:B------:R-:W-:Y:S06]  /*132d0*/  HMMA.16816.F32 R52, R16, R26, R96 ;  /* 0x0000001a1034723c */ /* 0x000fec0000001860 */
[----:B---3--:R-:W-:Y:S01]  /*132e0*/  HMMA.16816.F32 R76, R4, R8, R60 ;  /* 0x00000008044c723c */ /* 0x008fe2000000183c */
[----:B------:R-:W-:-:S02]  /*132f0*/  IMAD.MOV.U32 R99, RZ, RZ, R66 ;  /* 0x000000ffff637224 */ /* 0x000fc400078e0042 */
[----:B------:R-:W-:-:S03]  /*13300*/  IMAD.MOV.U32 R98, RZ, RZ, R67 ;  /* 0x000000ffff627224 */ /* 0x000fc600078e0043 */
[----:B------:R-:W-:Y:S07]  /*13310*/  HMMA.16816.F32 R60, R16, R28, R88 ;  /* 0x0000001c103c723c */ /* 0x000fee0000001858 */
[----:B------:R-:W-:Y:S02]  /*13320*/  IMAD.MOV.U32 R91, RZ, RZ, R56 ;  /* 0x000000ffff5b7224 */ /* 0x000fe400078e0038 */
[----:B------:R-:W-:Y:S02]  /*13330*/  IMAD.MOV.U32 R90, RZ, RZ, R57 ;  /* 0x000000ffff5a7224 */ /* 0x000fe400078e0039 */
[----:B------:R-:W-:-:S02]  /*13340*/  IMAD.MOV.U32 R89, RZ, RZ, R58 ;  /* 0x000000ffff597224 */ /* 0x000fc400078e003a */
[----:B------:R-:W-:Y:S02]  /*13350*/  IMAD.MOV.U32 R88, RZ, RZ, R59 ;  /* 0x000000ffff587224 */ /* 0x000fe400078e003b */
[----:B------:R-:W-:Y:S07]  /*13360*/  HMMA.16816.F32 R56, R16, R30, R84 ;  /* 0x0000001e1038723c */ /* 0x000fee0000001854 */
[----:B------:R-:W-:Y:S02]  /*13370*/  IMAD.MOV.U32 R31, RZ, RZ, R64 ;  /* 0x000000ffff1f7224 */ /* 0x000fe400078e0040 */
[----:B------:R-:W-:Y:S01]  /*13380*/  IMAD.MOV.U32 R30, RZ, RZ, R65 ;  /* 0x000000ffff1e7224 */ /* 0x000fe200078e0041 */
[----:B------:R-:W-:Y:S06]  /*13390*/  HMMA.16816.F32 R72, R4, R10, R48 ;  /* 0x0000000a0448723c */ /* 0x000fec0000001830 */
[----:B------:R-:W-:Y:S01]  /*133a0*/  HMMA.16816.F32 R64, R16, R20, R108 ;  /* 0x000000141040723c */ /* 0x000fe2000000186c */
[----:B------:R-:W-:-:S05]  /*133b0*/  IMAD.WIDE.U32 R4, R41, -0x2daee0ad, RZ ;  /* 0xd2511f5329047825 */ /* 0x000fca00078e00ff */
[----:B------:R-:W-:Y:S01]  /*133c0*/  HMMA.16816.F32 R108, R16, R8, R92 ;  /* 0x00000008106c723c */ /* 0x000fe2000000185c */
[----:B------:R-:W-:-:S06]  /*133d0*/  LOP3.LUT R5, R5, UR39, R40, 0x96, !PT ;  /* 0x0000002705057c12 */ /* 0x000fcc000f8e9628 */
[----:B------:R-:W-:-:S05]  /*133e0*/  IMAD.WIDE.U32 R8, R35, -0x2daee0ad, RZ ;  /* 0xd2511f5323087825 */ /* 0x000fca00078e00ff */
[----:B------:R-:W-:Y:S01]  /*133f0*/  LOP3.LUT R6, R9, UR37, R4, 0x96, !PT ;  /* 0x0000002509067c12 */ /* 0x000fe2000f8e9604 */
[----:B------:R-:W-:-:S04]  /*13400*/  IMAD.WIDE.U32 R4, R5, -0x326172a9, RZ ;  /* 0xcd9e8d5705047825 */ /* 0x000fc800078e00ff */
[----:B------:R-:W-:Y:S01]  /*13410*/  IMAD.WIDE.U32 R28, R6, -0x326172a9, RZ ;  /* 0xcd9e8d57061c7825 */ /* 0x000fe200078e00ff */
[----:B------:R-:W-:-:S04]  /*13420*/  LOP3.LUT R6, R5, UR38, R34, 0x96, !PT ;  /* 0x0000002605067c12 */ /* 0x000fc8000f8e9622 */
[----:B------:R-:W-:Y:S01]  /*13430*/  LOP3.LUT R4, R29, UR31, R4, 0x96, !PT ;  /* 0x0000001f1d047c12 */ /* 0x000fe2000f8e9604 */
[----:B------:R-:W-:Y:S02]  /*13440*/  IMAD.MOV.U32 R97, RZ, RZ, R15 ;  /* 0x000000ffff617224 */ /* 0x000fe400078e000f */
[----:B------:R-:W-:Y:S02]  /*13450*/  IMAD.MOV.U32 R96, RZ, RZ, R14 ;  /* 0x000000ffff607224 */ /* 0x000fe400078e000e */
[----:B------:R-:W-:-:S04]  /*13460*/  IMAD.WIDE.U32 R6, R6, -0x2daee0ad, RZ ;  /* 0xd2511f5306067825 */ /* 0x000fc800078e00ff */
[----:B------:R-:W-:Y:S01]  /*13470*/  IMAD.WIDE.U32 R14, R4, -0x2daee0ad, RZ ;  /* 0xd2511f53040e7825 */ /* 0x000fe200078e00ff */
[C---:B------:R-:W-:Y:S01]  /*13480*/  HMMA.16816.F32 R48, R16.reuse, R24, R100 ;  /* 0x000000181030723c */ /* 0x040fe20000001864 */
[----:B------:R-:W-:Y:S03]  /*13490*/  LDSM.16.MT88.4 R24, [R170+0x7000] ;  /* 0x00700000aa18783b */ /* 0x000fe60000004200 */
[----:B------:R-:W-:Y:S02]  /*134a0*/  LOP3.LUT R4, R15, UR24, R6, 0x96, !PT ;  /* 0x000000180f047c12 */ /* 0x000fe4000f8e9606 */
[C---:B------:R-:W-:Y:S01]  /*134b0*/  HMMA.16816.F32 R84, R16.reuse, R22, R104 ;  /* 0x000000161054723c */ /* 0x040fe20000001868 */
[----:B------:R-:W-:Y:S01]  /*134c0*/  LOP3.LUT R6, R7, UR30, R8, 0x96, !PT ;  /* 0x0000001e07067c12 */ /* 0x000fe2000f8e9608 */
[----:B------:R-:W-:Y:S04]  /*134d0*/  LDSM.16.MT88.4 R20, [R172+0x7000] ;  /* 0x00700000ac14783b */ /* 0x000fe80000004200 */
[----:B------:R-:W-:Y:S01]  /*134e0*/  HMMA.16816.F32 R100, R16, R10, R44 ;  /* 0x0000000a1064723c */ /* 0x000fe2000000182c */
[----:B------:R-:W2:Y:S01]  /*134f0*/  LDSM.16.MT88.4 R16, [R169+0x7000] ;  /* 0x00700000a910783b */ /* 0x000ea20000004200 */
[----:B------:R-:W-:-:S02]  /*13500*/  IMAD.MOV.U32 R107, RZ, RZ, R42 ;  /* 0x000000ffff6b7224 */ /* 0x000fc400078e002a */
[----:B------:R-:W-:Y:S02]  /*13510*/  IMAD.MOV.U32 R106, RZ, RZ, R43 ;  /* 0x000000ffff6a7224 */ /* 0x000fe400078e002b */
[----:B------:R-:W3:Y:S01]  /*13520*/  LDSM.16.MT88.4 R40, [R171+0x7000] ;  /* 0x00700000ab28783b */ /* 0x000ee20000004200 */
[----:B------:R-:W-:-:S04]  /*13530*/  IMAD.WIDE.U32 R4, R4, -0x326172a9, RZ ;  /* 0xcd9e8d5704047825 */ /* 0x000fc800078e00ff */
[----:B------:R-:W-:Y:S01]  /*13540*/  IMAD.WIDE.U32 R8, R6, -0x326172a9, RZ ;  /* 0xcd9e8d5706087825 */ /* 0x000fe200078e00ff */
[C---:B------:R-:W-:Y:S02]  /*13550*/  LOP3.LUT R7, R4.reuse, 0xffff, RZ, 0xc0, !PT ;  /* 0x0000ffff04077812 */ /* 0x040fe400078ec0ff */
[----:B------:R-:W-:Y:S02]  /*13560*/  LOP3.LUT R6, R4, 0xff, RZ, 0xc0, !PT ;  /* 0x000000ff04067812 */ /* 0x000fe400078ec0ff */
[----:B------:R-:W-:Y:S02]  /*13570*/  LOP3.LUT R5, R5, UR21, R8, 0x96, !PT ;  /* 0x0000001505057c12 */ /* 0x000fe4000f8e9608 */
[----:B------:R-:W-:Y:S02]  /*13580*/  SHF.R.U32.HI R7, RZ, 0x8, R7 ;  /* 0x00000008ff077819 */ /* 0x000fe40000011607 */
[--C-:B------:R-:W-:Y:S02]  /*13590*/  SHF.R.U32.HI R11, RZ, 0x10, R4.reuse ;  /* 0x00000010ff0b7819 */ /* 0x100fe40000011604 */
[----:B------:R-:W-:-:S02]  /*135a0*/  SHF.R.U32.HI R15, RZ, 0x18, R4 ;  /* 0x00000018ff0f7819 */ /* 0x000fc40000011604 */
[C---:B------:R-:W-:Y:S02]  /*135b0*/  LOP3.LUT R4, R5.reuse, 0xffff, RZ, 0xc0, !PT ;  /* 0x0000ffff05047812 */ /* 0x040fe400078ec0ff */
[----:B------:R-:W-:Y:S02]  /*135c0*/  SHF.R.U32.HI R8, RZ, 0x10, R5 ;  /* 0x00000010ff087819 */ /* 0x000fe40000011605 */
[----:B------:R-:W-:Y:S02]  /*135d0*/  PRMT R29, R6, 0x5410, R7 ;  /* 0x00005410061d7816 */ /* 0x000fe40000000007 */
[----:B------:R-:W-:Y:S02]  /*135e0*/  LOP3.LUT R10, R5, 0xff, RZ, 0xc0, !PT ;  /* 0x000000ff050a7812 */ /* 0x000fe400078ec0ff */
[----:B------:R-:W-:Y:S02]  /*135f0*/  SHF.R.U32.HI R7, RZ, 0x18, R5 ;  /* 0x00000018ff077819 */ /* 0x000fe40000011605 */
[----:B------:R-:W-:-:S02]  /*13600*/  LOP3.LUT R6, R11, 0xff, RZ, 0xc0, !PT ;  /* 0x000000ff0b067812 */ /* 0x000fc400078ec0ff */
[----:B------:R-:W-:Y:S02]  /*13610*/  SHF.R.U32.HI R5, RZ, 0x8, R4 ;  /* 0x00000008ff057819 */ /* 0x000fe40000011604 */
[----:B------:R-:W-:Y:S02]  /*13620*/  LOP3.LUT R4, R8, 0xff, RZ, 0xc0, !PT ;  /* 0x000000ff08047812 */ /* 0x000fe400078ec0ff */
[----:B------:R-:W-:Y:S02]  /*13630*/  PRMT R8, R6, 0x5410, R15 ;  /* 0x0000541006087816 */ /* 0x000fe4000000000f */
[----:B------:R-:W-:Y:S02]  /*13640*/  PRMT R6, R10, 0x5410, R5 ;  /* 0x000054100a067816 */ /* 0x000fe40000000005 */
[----:B------:R-:W-:Y:S02]  /*13650*/  PRMT R5, R4, 0x5410, R7 ;  /* 0x0000541004057816 */ /* 0x000fe40000000007 */
[----:B------:R-:W-:-:S02]  /*13660*/  HSET2.LE.AND R7, R8, R0, PT ;  /* 0x0000000008077233 */ /* 0x000fc40003803000 */
[--C-:B------:R-:W-:Y:S02]  /*13670*/  HSET2.LE.AND R4, R6, R0.reuse, PT ;  /* 0x0000000006047233 */ /* 0x100fe40003803000 */
[--C-:B------:R-:W-:Y:S02]  /*13680*/  HSET2.LE.AND R5, R5, R0.reuse, PT ;  /* 0x0000000005057233 */ /* 0x100fe40003803000 */
[----:B------:R-:W-:Y:S02]  /*13690*/  HSET2.LE.AND R6, R29, R0, PT ;  /* 0x000000001d067233 */ /* 0x000fe40003803000 */
[----:B------:R-:W-:Y:S02]  /*136a0*/  LOP3.LUT R4, R4, R139, RZ, 0xc0, !PT ;  /* 0x0000008b04047212 */ /* 0x000fe400078ec0ff */
[----:B------:R-:W-:Y:S02]  /*136b0*/  LOP3.LUT R5, R5, R136, RZ, 0xc0, !PT ;  /* 0x0000008805057212 */ /* 0x000fe400078ec0ff */
[----:B------:R-:W-:-:S02]  /*136c0*/  LOP3.LUT R6, R6, R138, RZ, 0xc0, !PT ;  /* 0x0000008a06067212 */ /* 0x000fc400078ec0ff */
[----:B------:R-:W-:Y:S01]  /*136d0*/  LOP3.LUT R7, R7, R137, RZ, 0xc0, !PT ;  /* 0x0000008907077212 */ /* 0x000fe200078ec0ff */
[----:B------:R-:W-:Y:S02]  /*136e0*/  IMAD.MOV.U32 R139, RZ, RZ, R106 ;  /* 0x000000ffff8b7224 */ /* 0x000fe400078e006a */
[----:B------:R-:W-:Y:S02]  /*136f0*/  IMAD.MOV.U32 R136, RZ, RZ, R107 ;  /* 0x000000ffff887224 */ /* 0x000fe400078e006b */
[----:B------:R-:W-:Y:S02]  /*13700*/  IMAD.MOV.U32 R34, RZ, RZ, R30 ;  /* 0x000000ffff227224 */ /* 0x000fe400078e001e */
[----:B--2---:R-:W-:Y:S01]  /*13710*/  HMMA.16816.F32 R104, R4, R18, R128 ;  /* 0x000000120468723c */ /* 0x004fe20000001880 */
        /* <DEDUP_REMOVED lines=8> */
[----:B------:R-:W-:Y:S01]  /*137a0*/  IMAD.MOV.U32 R31, RZ, RZ, R89 ;  /* 0x000000ffff1f7224 */ /* 0x000fe200078e0059 */
[----:B------:R-:W-:Y:S01]  /*137b0*/  LDSM.16.MT88.4 R124, [R172+0x7800] ;  /* 0x00780000ac7c783b */ /* 0x000fe20000004200 */
[----:B------:R-:W-:-:S02]  /*137c0*/  IMAD.MOV.U32 R129, RZ, RZ, R90 ;  /* 0x000000ffff817224 */ /* 0x000fc400078e005a */
[----:B------:R-:W-:Y:S01]  /*137d0*/  IMAD.MOV.U32 R128, RZ, RZ, R91 ;  /* 0x000000ffff807224 */ /* 0x000fe200078e005b */
[C---:B------:R-:W-:Y:S06]  /*137e0*/  HMMA.16816.F32 R92, R4.reuse, R22, R120 ;  /* 0x00000016045c723c */ /* 0x040fec0000001878 */
[C---:B------:R-:W-:Y:S06]  /*137f0*/  HMMA.16816.F32 R88, R4.reuse, R24, R116 ;  /* 0x000000180458723c */ /* 0x040fec0000001874 */
[C---:B------:R-:W-:Y:S06]  /*13800*/  HMMA.16816.F32 R80, R4.reuse, R26, R80 ;  /* 0x0000001a0450723c */ /* 0x040fec0000001850 */
[C---:B---3--:R-:W-:Y:S06]  /*13810*/  HMMA.16816.F32 R44, R4.reuse, R40, R76 ;  /* 0x00000028042c723c */ /* 0x048fec000000184c */
[----:B------:R-:W-:Y:S06]  /*13820*/  HMMA.16816.F32 R72, R4, R42, R72 ;  /* 0x0000002a0448723c */ /* 0x000fec0000001848 */
[----:B------:R-:W-:Y:S01]  /*13830*/  HMMA.16816.F32 R60, R36, R16, R60 ;  /* 0x00000010243c723c */ /* 0x000fe2000000183c */
[----:B------:R-:W-:-:S05]  /*13840*/  LOP3.LUT R4, R9, UR26, R28, 0x96, !PT ;  /* 0x0000001a09047c12 */ /* 0x000fca000f8e961c */
[----:B------:R-:W-:Y:S01]  /*13850*/  HMMA.16816.F32 R64, R36, R24, R64 ;  /* 0x000000182440723c */ /* 0x000fe20000001840 */
[----:B------:R-:W-:Y:S01]  /*13860*/  IMAD.WIDE.U32 R4, R4, -0x2daee0ad, RZ ;  /* 0xd2511f5304047825 */ /* 0x000fe200078e00ff */
[----:B------:R-:W-:Y:S01]  /*13870*/  SHF.R.U32.HI R7, RZ, 0x8, R132 ;  /* 0x00000008ff077819 */ /* 0x000fe20000011684 */
[----:B------:R-:W-:Y:S03]  /*13880*/  LDSM.16.MT88.4 R116, [R170+0x7800] ;  /* 0x00780000aa74783b */ /* 0x000fe60000004200 */
[----:B------:R-:W-:Y:S02]  /*13890*/  LOP3.LUT R6, R5, UR20, R14, 0x96, !PT ;  /* 0x0000001405067c12 */ /* 0x000fe4000f8e960e */
[C---:B------:R-:W-:Y:S02]  /*138a0*/  LOP3.LUT R10, R4.reuse, 0xffff, RZ, 0xc0, !PT ;  /* 0x0000ffff040a7812 */ /* 0x040fe400078ec0ff */
[----:B------:R-:W-:-:S02]  /*138b0*/  LOP3.LUT R11, R4, 0xff, RZ, 0xc0, !PT ;  /* 0x000000ff040b7812 */ /* 0x000fc400078ec0ff */
[--C-:B------:R-:W-:Y:S02]  /*138c0*/  SHF.R.U32.HI R14, RZ, 0x10, R4.reuse ;  /* 0x00000010ff0e7819 */ /* 0x100fe40000011604 */
[----:B------:R-:W-:Y:S02]  /*138d0*/  SHF.R.U32.HI R15, RZ, 0x18, R4 ;  /* 0x00000018ff0f7819 */ /* 0x000fe40000011604 */
[C---:B------:R-:W-:Y:S02]  /*138e0*/  LOP3.LUT R4, R6.reuse, 0xffff, RZ, 0xc0, !PT ;  /* 0x0000ffff06047812 */ /* 0x040fe400078ec0ff */
[----:B------:R-:W-:Y:S02]  /*138f0*/  LOP3.LUT R5, R133, 0xff, RZ, 0xc0, !PT ;  /* 0x000000ff85057812 */ /* 0x000fe400078ec0ff */
[----:B------:R-:W-:Y:S02]  /*13900*/  PRMT R16, R135, 0x5410, R7 ;  /* 0x0000541087107816 */ /* 0x000fe40000000007 */
[----:B------:R-:W-:-:S02]  /*13910*/  LOP3.LUT R9, R6, 0xff, RZ, 0xc0, !PT ;  /* 0x000000ff06097812 */ /* 0x000fc400078ec0ff */
[----:B------:R-:W-:Y:S02]  /*13920*/  SHF.R.U32.HI R7, RZ, 0x10, R6 ;  /* 0x00000010ff077819 */ /* 0x000fe40000011606 */
[----:B------:R-:W-:Y:S02]  /*13930*/  SHF.R.U32.HI R4, RZ, 0x8, R4 ;  /* 0x00000008ff047819 */ /* 0x000fe40000011604 */
[----:B------:R-:W-:Y:S02]  /*13940*/  PRMT R17, R5, 0x5410, R134 ;  /* 0x0000541005117816 */ /* 0x000fe40000000086 */
[----:B------:R-:W-:Y:S01]  /*13950*/  SHF.R.U32.HI R8, RZ, 0x18, R6 ;  /* 0x00000018ff087819 */ /* 0x000fe20000011606 */
[----:B------:R-:W-:Y:S01]  /*13960*/  HMMA.16816.F32 R56, R36, R18, R56 ;  /* 0x000000122438723c */ /* 0x000fe20000001838 */
[----:B------:R-:W-:-:S05]  /*13970*/  SHF.R.U32.HI R5, RZ, 0x8, R10 ;  /* 0x00000008ff057819 */ /* 0x000fca000001160a */
[----:B------:R-:W-:Y:S01]  /*13980*/  HMMA.16816.F32 R48, R36, R20, R48 ;  /* 0x000000142430723c */ /* 0x000fe20000001830 */
[----:B------:R-:W-:-:S05]  /*13990*/  LOP3.LUT R6, R7, 0xff, RZ, 0xc0, !PT ;  /* 0x000000ff07067812 */ /* 0x000fca00078ec0ff */
[----:B------:R-:W-:Y:S01]  /*139a0*/  HMMA.16816.F32 R52, R36, R22, R52 ;  /* 0x000000162434723c */ /* 0x000fe20000001834 */
[----:B------:R-:W-:-:S05]  /*139b0*/  PRMT R4, R9, 0x5410, R4 ;  /* 0x0000541009047816 */ /* 0x000fca0000000004 */
[C---:B------:R-:W-:Y:S01]  /*139c0*/  HMMA.16816.F32 R108, R36.reuse, R40, R108 ;  /* 0x00000028246c723c */ /* 0x040fe2000000186c */
[----:B------:R-:W-:Y:S01]  /*139d0*/  PRMT R7, R11, 0x5410, R5 ;  /* 0x000054100b077816 */ /* 0x000fe20000000005 */
[----:B------:R-:W-:Y:S01]  /*139e0*/  IMAD.MOV.U32 R28, RZ, RZ, R138 ;  /* 0x000000ffff1c7224 */ /* 0x000fe200078e008a */
[----:B------:R-:W-:Y:S01]  /*139f0*/  PRMT R5, R6, 0x5410, R8 ;  /* 0x0000541006057816 */ /* 0x000fe20000000008 */
[----:B------:R-:W-:Y:S01]  /*13a00*/  IMAD.MOV.U32 R29, RZ, RZ, R139 ;  /* 0x000000ffff1d7224 */ /* 0x000fe200078e008b */
[--C-:B------:R-:W-:Y:S01]  /*13a10*/  HSET2.LE.AND R4, R4, R0.reuse, PT ;  /* 0x0000000004047233 */ /* 0x100fe20003803000 */
[----:B------:R-:W-:Y:S01]  /*13a20*/  HMMA.16816.F32 R24, R36, R26, R84 ;  /* 0x0000001a2418723c */ /* 0x000fe20000001854 */
[----:B------:R-:W-:Y:S01]  /*13a30*/  LOP3.LUT R6, R14, 0xff, RZ, 0xc0, !PT ;  /* 0x000000ff0e067812 */ /* 0x000fe200078ec0ff */
[----:B------:R-:W-:Y:S01]  /*13a40*/  IMAD.MOV.U32 R20, RZ, RZ, R131 ;  /* 0x000000ffff147224 */ /* 0x000fe200078e0083 */
[--C-:B------:R-:W-:Y:S01]  /*13a50*/  HSET2.LE.AND R5, R5, R0.reuse, PT ;  /* 0x0000000005057233 */ /* 0x100fe20003803000 */
[----:B------:R-:W-:Y:S01]  /*13a60*/  IMAD.MOV.U32 R21, RZ, RZ, R137 ;  /* 0x000000ffff157224 */ /* 0x000fe200078e0089 */
[----:B------:R-:W-:Y:S01]  /*13a70*/  PRMT R6, R6, 0x5410, R15 ;  /* 0x0000541006067816 */ /* 0x000fe2000000000f */
[----:B------:R-:W-:Y:S01]  /*13a80*/  IMAD.MOV.U32 R18, RZ, RZ, R136 ;  /* 0x000000ffff127224 */ /* 0x000fe200078e0088 */
[----:B------:R-:W-:Y:S01]  /*13a90*/  LOP3.LUT R76, R4, R233, RZ, 0xc0, !PT ;  /* 0x000000e9044c7212 */ /* 0x000fe200078ec0ff */
[----:B------:R-:W2:Y:S01]  /*13aa0*/  LDSM.16.MT88.4 R132, [R169+0x7800] ;  /* 0x00780000a984783b */ /* 0x000ea20000004200 */
[----:B------:R-:W-:-:S02]  /*13ab0*/  HSET2.LE.AND R4, R7, R0, PT ;  /* 0x0000000007047233 */ /* 0x000fc40003803000 */
[----:B------:R-:W-:Y:S01]  /*13ac0*/  LOP3.LUT R77, R5, R212, RZ, 0xc0, !PT ;  /* 0x000000d4054d7212 */ /* 0x000fe200078ec0ff */
[----:B------:R-:W3:Y:S01]  /*13ad0*/  LDSM.16.MT88.4 R8, [R171+0x7800] ;  /* 0x00780000ab08783b */ /* 0x000ee20000004200 */
[----:B------:R-:W-:Y:S02]  /*13ae0*/  HSET2.LE.AND R5, R6, R0, PT ;  /* 0x0000000006057233 */ /* 0x000fe40003803000 */
[----:B------:R-:W-:Y:S02]  /*13af0*/  LOP3.LUT R78, R4, R232, RZ, 0xc0, !PT ;  /* 0x000000e8044e7212 */ /* 0x000fe400078ec0ff */
[C---:B------:R-:W-:Y:S02]  /*13b00*/  LOP3.LUT R4, R68.reuse, 0xffff, RZ, 0xc0, !PT ;  /* 0x0000ffff44047812 */ /* 0x040fe400078ec0ff */
[----:B------:R-:W-:Y:S02]  /*13b10*/  LOP3.LUT R79, R5, R220, RZ, 0xc0, !PT ;  /* 0x000000dc054f7212 */ /* 0x000fe400078ec0ff */
[----:B------:R-:W-:-:S02]  /*13b20*/  LOP3.LUT R5, R68, 0xff, RZ, 0xc0, !PT ;  /* 0x000000ff44057812 */ /* 0x000fc400078ec0ff */
[----:B------:R-:W-:-:S04]  /*13b30*/  SHF.R.U32.HI R4, RZ, 0x8, R4 ;  /* 0x00000008ff047819 */ /* 0x000fc80000011604 */
[----:B------:R-:W-:Y:S02]  /*13b40*/  PRMT R5, R5, 0x5410, R4 ;  /* 0x0000541005057816 */ /* 0x000fe40000000004 */
[--C-:B------:R-:W-:Y:S02]  /*13b50*/  SHF.R.U32.HI R4, RZ, 0x10, R68.reuse ;  /* 0x00000010ff047819 */ /* 0x100fe40000011644 */
[----:B------:R-:W-:Y:S02]  /*13b60*/  SHF.R.U32.HI R6, RZ, 0x18, R68 ;  /* 0x00000018ff067819 */ /* 0x000fe40000011644 */
[----:B------:R-:W-:-:S04]  /*13b70*/  LOP3.LUT R4, R4, 0xff, RZ, 0xc0, !PT ;  /* 0x000000ff04047812 */ /* 0x000fc800078ec0ff */
[----:B------:R-:W-:Y:S02]  /*13b80*/  PRMT R6, R4, 0x5410, R6 ;  /* 0x0000541004067816 */ /* 0x000fe40000000006 */
[----:B------:R-:W-:Y:S01]  /*13b90*/  HSET2.LE.AND R4, R5, R0, PT ;  /* 0x0000000005047233 */ /* 0x000fe20003803000 */
[----:B------:R-:W-:Y:S07]  /*13ba0*/  HMMA.16816.F32 R36, R36, R42, R100 ;  /* 0x0000002a2424723c */ /* 0x000fee0000001864 */
[----:B------:R-:W-:-:S02]  /*13bb0*/  LOP3.LUT R100, R4, R128, RZ, 0xc0, !PT ;  /* 0x0000008004647212 */ /* 0x000fc400078ec0ff */
[----:B------:R-:W-:-:S05]  /*13bc0*/  HSET2.LE.AND R4, R6, R0, PT ;  /* 0x0000000006047233 */ /* 0x000fca0003803000 */
[----:B------:R-:W-:Y:S02]  /*13bd0*/  LOP3.LUT R101, R4, R129, RZ, 0xc0, !PT ;  /* 0x0000008104657212 */ /* 0x000fe400078ec0ff */
[--C-:B------:R-:W-:Y:S02]  /*13be0*/  HSET2.LE.AND R4, R16, R0.reuse, PT ;  /* 0x0000000010047233 */ /* 0x100fe40003803000 */
[----:B------:R-:W-:Y:S01]  /*13bf0*/  HSET2.LE.AND R0, R17, R0, PT ;  /* 0x0000000011007233 */ /* 0x000fe20003803000 */
[----:B------:R-:W-:Y:S02]  /*13c00*/  FADD.FTZ R5, R20, R237 ;  /* 0x000000ed14057221 */ /* 0x000fe40000010000 */
        /* <DEDUP_REMOVED lines=8> */
[----:B------:R-:W-:-:S02]  /*13c90*/  FADD.FTZ R0, R226, R6 ;  /* 0x00000006e2007221 */ /* 0x000fc40000010000 */
[----:B------:R-:W-:Y:S02]  /*13ca0*/  FADD.FTZ R5, R34, R5 ;  /* 0x0000000522057221 */ /* 0x000fe40000010000 */
[----:B------:R-:W-:Y:S01]  /*13cb0*/  FADD.FTZ R0, R228, R0 ;  /* 0x00000000e4007221 */ /* 0x000fe20000010000 */
[----:B------:R-:W-:Y:S02]  /*13cc0*/  IMAD.MOV.U32 R247, RZ, RZ, R243 ;  /* 0x000000fffff77224 */ /* 0x000fe400078e00f3 */
[----:B------:R-:W-:Y:S01]  /*13cd0*/  FADD.FTZ R5, R31, R5 ;  /* 0x000000051f057221 */ /* 0x000fe20000010000 */
[----:B------:R1:W5:Y:S01]  /*13ce0*/  LDL.LU R243, [R1+0x1b0] ;  /* 0x0001b00001f37983 */ /* 0x0003620000300800 */
[----:B------:R-:W-:Y:S01]  /*13cf0*/  FADD.FTZ R0, R215, R0 ;  /* 0x00000000d7007221 */ /* 0x000fe20000010000 */
[----:B------:R-:W-:Y:S02]  /*13d00*/  IMAD.MOV.U32 R246, RZ, RZ, R192 ;  /* 0x000000fffff67224 */ /* 0x000fe400078e00c0 */
[----:B------:R-:W-:Y:S01]  /*13d10*/  FADD.FTZ R5, R249, R5 ;  /* 0x00000005f9057221 */ /* 0x000fe20000010000 */
[----:B------:R1:W5:Y:S01]  /*13d20*/  LDL.LU R242, [R1+0x1ac] ;  /* 0x0001ac0001f27983 */ /* 0x0003620000300800 */
[----:B------:R-:W-:-:S02]  /*13d30*/  IMAD.MOV.U32 R244, RZ, RZ, R183 ;  /* 0x000000fffff47224 */ /* 0x000fc400078e00b7 */
[----:B------:R-:W-:Y:S01]  /*13d40*/  FADD.FTZ R0, R238, R0 ;  /* 0x00000000ee007221 */ /* 0x000fe20000010000 */
[----:B------:R1:W5:Y:S01]  /*13d50*/  LDL.LU R192, [R1+0x1a8] ;  /* 0x0001a80001c07983 */ /* 0x0003620000300800 */
[----:B------:R-:W-:-:S03]  /*13d60*/  IMAD.MOV.U32 R239, RZ, RZ, R181 ;  /* 0x000000ffffef7224 */ /* 0x000fc600078e00b5 */
[----:B------:R1:W5:Y:S01]  /*13d70*/  LDL.LU R183, [R1+0x1a4] ;  /* 0x0001a40001b77983 */ /* 0x0003620000300800 */
[----:B------:R-:W-:Y:S01]  /*13d80*/  FADD.FTZ R215, R251, R5 ;  /* 0x00000005fbd77221 */ /* 0x000fe20000010000 */
[----:B------:R-:W-:Y:S02]  /*13d90*/  FADD.FTZ R0, R219, R0 ;  /* 0x00000000db007221 */ /* 0x000fe40000010000 */
[----:B------:R1:W5:Y:S01]  /*13da0*/  LDL.LU R182, [R1+0x1a0] ;  /* 0x0001a00001b67983 */ /* 0x0003620000300800 */
[----:B------:R-:W-:-:S03]  /*13db0*/  IADD3 R5, P1, R140, -0x100, RZ ;  /* 0xffffff008c057810 */ /* 0x000fc60007f3e0ff */
[----:B------:R1:W5:Y:S04]  /*13dc0*/  LDL.LU R181, [R1+0x19c] ;  /* 0x00019c0001b57983 */ /* 0x0003680000300800 */
[----:B------:R1:W5:Y:S01]  /*13dd0*/  LDL.LU R180, [R1+0x198] ;  /* 0x0001980001b47983 */ /* 0x0003620000300800 */
[----:B------:R-:W-:-:S03]  /*13de0*/  FADD.FTZ R241, R223, R0 ;  /* 0x00000000dff17221 */ /* 0x000fc60000010000 */
[----:B------:R1:W5:Y:S01]  /*13df0*/  LDL.LU R179, [R1+0x194] ;  /* 0x0001940001b37983 */ /* 0x0003620000300800 */
[----:B------:R-:W-:-:S03]  /*13e00*/  IADD3.X R0, R141, -0x1, RZ, P1, !PT ;  /* 0xffffffff8d007810 */ /* 0x000fc60000ffe4ff */
[----:B------:R1:W5:Y:S04]  /*13e10*/  LDL.LU R178, [R1+0x190] ;  /* 0x0001900001b27983 */ /* 0x0003680000300800 */
[----:B------:R1:W5:Y:S04]  /*13e20*/  LDL.LU R177, [R1+0x18c] ;  /* 0x00018c0001b17983 */ /* 0x0003680000300800 */
[----:B------:R-:W-:Y:S04]  /*13e30*/  STG.E.U16 desc[UR28][R32.64+-0x6e], R229 ;  /* 0xffff92e520007986 */ /* 0x000fe8000c10151c */
[----:B------:R1:W5:Y:S04]  /*13e40*/  LDL.LU R176, [R1+0x188] ;  /* 0x0001880001b07983 */ /* 0x0003680000300800 */
[----:B------:R-:W-:Y:S04]  /*13e50*/  STG.E.U16 desc[UR28][R2.64+-0x70], R193 ;  /* 0xffff90c102007986 */ /* 0x000fe8000c10151c */
[----:B------:R-:W-:Y:S04]  /*13e60*/  STG.E.U16 desc[UR28][R2.64+-0x6e], R167 ;  /* 0xffff92a702007986 */ /* 0x000fe8000c10151c */
[----:B------:R1:W5:Y:S04]  /*13e70*/  LDL.LU R175, [R1+0x184] ;  /* 0x0001840001af7983 */ /* 0x0003680000300800 */
[----:B------:R-:W-:Y:S04]  /*13e80*/  STG.E.U16 desc[UR28][R70.64+-0x70], R162 ;  /* 0xffff90a246007986 */ /* 0x000fe8000c10151c */
[----:B------:R-:W-:Y:S01]  /*13e90*/  STG.E.U16 desc[UR28][R70.64+-0x6e], R163 ;  /* 0xffff92a346007986 */ /* 0x000fe2000c10151c */
[----:B------:R-:W-:-:S03]  /*13ea0*/  UISETP.GT.AND UP1, UPT, UR17, UR12, UPT ;  /* 0x0000000c1100728c */ /* 0x000fc6000bf24270 */
[----:B------:R1:W5:Y:S04]  /*13eb0*/  LDL.LU R174, [R1+0x180] ;  /* 0x0001800001ae7983 */ /* 0x0003680000300800 */
[----:B------:R-:W-:Y:S04]  /*13ec0*/  STG.E.U16 desc[UR28][R12.64+-0x60], R222 ;  /* 0xffffa0de0c007986 */ /* 0x000fe8000c10151c */
[----:B------:R-:W-:Y:S01]  /*13ed0*/  STG.E.U16 desc[UR28][R12.64+-0x5e], R221 ;  /* 0xffffa2dd0c007986 */ /* 0x000fe2000c10151c */
[----:B------:R-:W-:-:S03]  /*13ee0*/  IMAD.MOV.U32 R19, RZ, RZ, R130 ;  /* 0x000000ffff137224 */ /* 0x000fc600078e0082 */
[----:B------:R1:W5:Y:S04]  /*13ef0*/  LDL.LU R173, [R1+0x17c] ;  /* 0x00017c0001ad7983 */ /* 0x0003680000300800 */
[----:B------:R-:W-:Y:S04]  /*13f00*/  STG.E.U16 desc[UR28][R32.64+-0x60], R217 ;  /* 0xffffa0d920007986 */ /* 0x000fe8000c10151c */
[----:B------:R-:W-:Y:S04]  /*13f10*/  STG.E.U16 desc[UR28][R32.64+-0x5e], R218 ;  /* 0xffffa2da20007986 */ /* 0x000fe8000c10151c */
[----:B------:R1:W5:Y:S04]  /*13f20*/  LDL.LU R168, [R1+0x178] ;  /* 0x0001780001a87983 */ /* 0x0003680000300800 */
[----:B------:R-:W-:Y:S04]  /*13f30*/  STG.E.U16 desc[UR28][R2.64+-0x60], R166 ;  /* 0xffffa0a602007986 */ /* 0x000fe8000c10151c */
[----:B------:R-:W-:Y:S04]  /*13f40*/  STG.E.U16 desc[UR28][R2.64+-0x5e], R165 ;  /* 0xffffa2a502007986 */ /* 0x000fe8000c10151c */
[----:B------:R-:W-:Y:S04]  /*13f50*/  STG.E.U16 desc[UR28][R70.64+-0x60], R160 ;  /* 0xffffa0a046007986 */ /* 0x000fe8000c10151c */
[----:B------:R-:W-:Y:S04]  /*13f60*/  STG.E.U16 desc[UR28][R70.64+-0x5e], R161 ;  /* 0xffffa2a146007986 */ /* 0x000fe8000c10151c */
[----:B------:R-:W-:Y:S04]  /*13f70*/  STL [R1+0x100], R5 ;  /* 0x0001000501007387 */ /* 0x000fe80000100800 */
[----:B------:R-:W-:Y:S04]  /*13f80*/  STG.E.U16 desc[UR28][R12.64+-0x50], R214 ;  /* 0xffffb0d60c007986 */ /* 0x000fe8000c10151c */
[----:B------:R-:W-:Y:S04]  /*13f90*/  STG.E.U16 desc[UR28][R12.64+-0x4e], R213 ;  /* 0xffffb2d50c007986 */ /* 0x000fe8000c10151c */
[----:B------:R-:W-:Y:S01]  /*13fa0*/  STL [R1+0xfc], R0 ;  /* 0x0000fc0001007387 */ /* 0x000fe20000100800 */
[----:B------:R-:W-:-:S03]  /*13fb0*/  FADD.FTZ R212, R19, R212 ;  /* 0x000000d413d47221 */ /* 0x000fc60000010000 */
[----:B------:R-:W-:Y:S01]  /*13fc0*/  STG.E.U16 desc[UR28][R32.64+-0x50], R211 ;  /* 0xffffb0d320007986 */ /* 0x000fe2000c10151c */
[----:B------:R-:W-:-:S03]  /*13fd0*/  FADD.FTZ R4, R35, R4 ;  /* 0x0000000423047221 */ /* 0x000fc60000010000 */
[----:B------:R-:W-:Y:S01]  /*13fe0*/  STG.E.U16 desc[UR28][R32.64+-0x4e], R210 ;  /* 0xffffb2d220007986 */ /* 0x000fe2000c10151c */
[----:B------:R-:W-:-:S03]  /*13ff0*/  PLOP3.LUT P0, PT, PT, PT, UP1, 0x80, 0x0 ;  /* 0x000000000000781c */ /* 0x000fc60003f0f018 */
        /* <DEDUP_REMOVED lines=23> */
[----:B------:R-:W-:Y:S01]  /*14170*/  STG.E.U16 desc[UR28][R70.64+-0x2e], R150 ;  /* 0xffffd29646007986 */ /* 0x000fe2000c10151c */
[C---:B--2---:R-:W-:Y:S03]  /*14180*/  HMMA.16816.F32 R112, R76.reuse, R132, R112 ;  /* 0x000000844c70723c */ /* 0x044fe60000001870 */
[----:B------:R-:W-:Y:S04]  /*14190*/  STG.E.U16 desc[UR28][R12.64+-0x20], R201 ;  /* 0xffffe0c90c007986 */ /* 0x000fe8000c10151c */
[----:B------:R-:W-:Y:S01]  /*141a0*/  STG.E.U16 desc[UR28][R12.64+-0x1e], R200 ;  /* 0xffffe2c80c007986 */ /* 0x000fe2000c10151c */
[----:B------:R-:W-:Y:S03]  /*141b0*/  HMMA.16816.F32 R104, R76, R134, R104 ;  /* 0x000000864c68723c */ /* 0x000fe60000001868 */
[----:B------:R-:W-:Y:S01]  /*141c0*/  STG.E.U16 desc[UR28][R32.64+-0x20], R199 ;  /* 0xffffe0c720007986 */ /* 0x000fe2000c10151c */
[----:B------:R-:W-:-:S03]  /*141d0*/  FADD.FTZ R212, R250, R212 ;  /* 0x000000d4fad47221 */ /* 0x000fc60000010000 */
[----:B------:R-:W-:Y:S01]  /*141e0*/  STG.E.U16 desc[UR28][R32.64+-0x1e], R198 ;  /* 0xffffe2c620007986 */ /* 0x000fe2000c10151c */
[C---:B------:R-:W-:Y:S01]  /*141f0*/  HMMA.16816.F32 R96, R76.reuse, R124, R96 ;  /* 0x0000007c4c60723c */ /* 0x040fe20000001860 */
[----:B------:R-:W-:Y:S02]  /*14200*/  FADD.FTZ R4, R224, R4 ;  /* 0x00000004e0047221 */ /* 0x000fe40000010000 */
[----:B------:R-:W-:Y:S03]  /*14210*/  STG.E.U16 desc[UR28][R2.64+-0x20], R149 ;  /* 0xffffe09502007986 */ /* 0x000fe6000c10151c */
[C---:B------:R-:W-:Y:S01]  /*14220*/  HMMA.16816.F32 R92, R76.reuse, R126, R92 ;  /* 0x0000007e4c5c723c */ /* 0x040fe2000000185c */
[----:B------:R-:W-:Y:S04]  /*14230*/  STG.E.U16 desc[UR28][R2.64+-0x1e], R148 ;  /* 0xffffe29402007986 */ /* 0x000fe8000c10151c */
[----:B------:R-:W-:Y:S01]  /*14240*/  STG.E.U16 desc[UR28][R70.64+-0x20], R142 ;  /* 0xffffe08e46007986 */ /* 0x000fe2000c10151c */
[C---:B------:R-:W-:Y:S03]  /*14250*/  HMMA.16816.F32 R88, R76.reuse, R116, R88 ;  /* 0x000000744c58723c */ /* 0x040fe60000001858 */
[----:B------:R2:W-:Y:S03]  /*14260*/  STG.E.U16 desc[UR28][R70.64+-0x1e], R69 ;  /* 0xffffe24546007986 */ /* 0x0005e6000c10151c */
[----:B------:R-:W-:Y:S01]  /*14270*/  HMMA.16816.F32 R84, R76, R118, R80 ;  /* 0x000000764c54723c */ /* 0x000fe20000001850 */
[----:B------:R-:W-:Y:S04]  /*14280*/  STG.E.U16 desc[UR28][R12.64+-0x10], R197 ;  /* 0xfffff0c50c007986 */ /* 0x000fe8000c10151c */
[----:B------:R-:W-:Y:S01]  /*14290*/  STG.E.U16 desc[UR28][R12.64+-0xe], R196 ;  /* 0xfffff2c40c007986 */ /* 0x000fe2000c10151c */
[C---:B------:R-:W-:Y:S03]  /*142a0*/  HMMA.16816.F32 R136, R100.reuse, R132, R60 ;  /* 0x000000846488723c */ /* 0x040fe6000000183c */
[----:B------:R-:W-:Y:S03]  /*142b0*/  STG.E.U16 desc[UR28][R32.64+-0x10], R195 ;  /* 0xfffff0c320007986 */ /* 0x000fe6000c10151c */
[C---:B------:R-:W-:Y:S01]  /*142c0*/  HMMA.16816.F32 R128, R100.reuse, R124, R48 ;  /* 0x0000007c6480723c */ /* 0x040fe20000001830 */
[----:B------:R-:W-:Y:S05]  /*142d0*/  STG.E.U16 desc[UR28][R32.64+-0xe], R194 ;  /* 0xfffff2c220007986 */ /* 0x000fea000c10151c */
[----:B------:R-:W-:Y:S01]  /*142e0*/  HMMA.16816.F32 R120, R100, R116, R64 ;  /* 0x000000746478723c */ /* 0x000fe20000001840 */
[----:B------:R-:W-:Y:S01]  /*142f0*/  STG.E.U16 desc[UR28][R2.64+-0x10], R147 ;  /* 0xfffff09302007986 */ /* 0x000fe2000c10151c */
[----:B------:R-:W-:-:S04]  /*14300*/  FADD.FTZ R212, R245, R212 ;  /* 0x000000d4f5d47221 */ /* 0x000fc80000010000 */
[----:B---3--:R-:W-:Y:S01]  /*14310*/  HMMA.16816.F32 R80, R76, R8, R44 ;  /* 0x000000084c50723c */ /* 0x008fe2000000182c */
[----:B------:R-:W-:Y:S01]  /*14320*/  STG.E.U16 desc[UR28][R2.64+-0xe], R146 ;  /* 0xfffff29202007986 */ /* 0x000fe2000c10151c */
[----:B------:R-:W-:-:S04]  /*14330*/  FADD.FTZ R215, R247, R215 ;  /* 0x000000d7f7d77221 */ /* 0x000fc80000010000 */
[----:B------:R-:W-:Y:S01]  /*14340*/  HMMA.16816.F32 R132, R100, R134, R56 ;  /* 0x000000866484723c */ /* 0x000fe20000001838 */
[----:B------:R-:W-:Y:S01]  /*14350*/  STG.E.U16 desc[UR28][R70.64+-0x10], R216 ;  /* 0xfffff0d846007986 */ /* 0x000fe2000c10151c */
[----:B------:R-:W-:-:S04]  /*14360*/  FADD.FTZ R240, R225, R4 ;  /* 0x00000004e1f07221 */ /* 0x000fc80000010000 */
[----:B------:R-:W-:Y:S01]  /*14370*/  HMMA.16816.F32 R124, R100, R126, R52 ;  /* 0x0000007e647c723c */ /* 0x000fe20000001834 */
[----:B------:R3:W-:Y:S01]  /*14380*/  STG.E.U16 desc[UR28][R70.64+-0xe], R145 ;  /* 0xfffff29146007986 */ /* 0x0007e2000c10151c */
[----:B--2---:R-:W-:-:S04]  /*14390*/  IMAD.MOV.U32 R69, RZ, RZ, R252 ;  /* 0x000000ffff457224 */ /* 0x004fc800078e00fc */
[----:B------:R-:W-:Y:S01]  /*143a0*/  HMMA.16816.F32 R116, R100, R118, R24 ;  /* 0x000000766474723c */ /* 0x000fe20000001818 */
[----:B------:R-:W-:-:S05]  /*143b0*/  IMAD.MOV.U32 R68, RZ, RZ, R244 ;  /* 0x000000ffff447224 */ /* 0x000fca00078e00f4 */
[----:B------:R-:W-:Y:S06]  /*143c0*/  HMMA.16816.F32 R108, R100, R8, R108 ;  /* 0x00000008646c723c */ /* 0x000fec000000186c */
[-C--:B------:R-:W-:Y:S06]  /*143d0*/  HMMA.16816.F32 R76, R76, R10.reuse, R72 ;  /* 0x0000000a4c4c723c */ /* 0x080fec0000001848 */
[----:B------:R-:W-:Y:S01]  /*143e0*/  HMMA.16816.F32 R100, R100, R10, R36 ;  /* 0x0000000a6464723c */ /* 0x000fe20000001824 */
[----:B---3--:R-:W-:-:S02]  /*143f0*/  IMAD.MOV.U32 R71, RZ, RZ, R246 ;  /* 0x000000ffff477224 */ /* 0x008fc400078e00f6 */
[----:B------:R-:W-:Y:S01]  /*14400*/  IMAD.MOV.U32 R70, RZ, RZ, R239 ;  /* 0x000000ffff467224 */ /* 0x000fe200078e00ef */
[----:B------:R-:W-:-:S05]  /*14410*/  NOP ;  /* 0x0000000000007918 */ /* 0x000fca0000000000 */
[----:B-1----:R-:W-:-:S15]  /*14420*/  @!P0 BRA `(.L_x_2239) ;  /* 0x00000084009c8947 */ /* 0x002fde0003800000 */
        /* <DEDUP_REMOVED lines=15> */
[----:B------:R-:W-:Y:S02]  /*14520*/  MOV R7, UR8 ;  /* 0x0000000800077c02 */ /* 0x000fe40008000f00 */
[----:B------:R-:W4:Y:S03]  /*14530*/  @!P3 LDC.64 R20, c[0x0][0x220] ;  /* 0x00008800ff14bb82 */ /* 0x000f260000000a00 */
[----:B------:R-:W-:Y:S01]  /*14540*/  IMAD.U32 R0, RZ, RZ, UR4 ;  /* 0x00000004ff007e24 */ /* 0x000fe2000f8e00ff */
[----:B------:R-:W-:-:S02]  /*14550*/  @!UP0 UIMAD UR4, UR9, 0x30, URZ ;  /* 0x00000030090488a4 */ /* 0x000fc4000f8e023f */
[----:B------:R-:W-:Y:S02]  /*14560*/  UISETP.GT.AND UP0, UPT, UR17, UR12, UPT ;  /* 0x0000000c1100728c */ /* 0x000fe4000bf04270 */
[----:B------:R-:W4:Y:S01]  /*14570*/  @!P3 LDC.64 R22, c[0x0][0x220] ;  /* 0x00008800ff16bb82 */ /* 0x000f220000000a00 */
[----:B-----5:R-:W-:Y:S01]  /*14580*/  @P3 STS.128 [R192+0x6000], RZ ;  /* 0x006000ffc0003388 */ /* 0x020fe20000000c00 */
        /* <DEDUP_REMOVED lines=11> */
[----:B------:R-:W-:Y:S02]  /*14640*/  @!P3 LEA R8, P0, R9, R20, 0x1 ;  /* 0x000000140908b211 */ /* 0x000fe400078008ff */
        /* <DEDUP_REMOVED lines=28> */
[----:B------:R-:W-:Y:S04]  /*14810*/  LDSM.16.M88.4 R36, [R168+0x5000] ;  /* 0x00500000a824783b */ /* 0x000fe80000000200 */
[----:B------:R-:W-:Y:S04]  /*14820*/  LDSM.16.M88.4 R64, [R174+0x4000] ;  /* 0x00400000ae40783b */ /* 0x000fe80000000200 */
[----:B-1----:R-:W1:Y:S04]  /*14830*/  LDSM.16.M88.4 R8, [R175] ;  /* 0x00000000af08783b */ /* 0x002e680000000200 */
[----:B------:R-:W-:Y:S04]  /*14840*/  LDSM.16.M88.4 R24, [R178+0x2000] ;  /* 0x00200000b218783b */ /* 0x000fe80000000200 */
[----:B--2---:R-:W2:Y:S04]  /*14850*/  LDSM.16.M88.4 R4, [R175+0x2000] ;  /* 0x00200000af04783b */ /* 0x004ea80000000200 */
        /* <DEDUP_REMOVED lines=25> */
[----:B------:R-:W-:Y:S01]  /*149f0*/  MOV R193, R220 ;  /* 0x000000dc00c17202 */ /* 0x000fe20000000f00 */
[----:B------:R-:W-:-:S02]  /*14a00*/  IMAD.MOV.U32 R143, RZ, RZ, R221 ;  /* 0x000000ffff8f7224 */ /* 0x000fc400078e00dd */
[----:B------:R-:W-:Y:S02]  /*14a10*/  IMAD.MOV.U32 R142, RZ, RZ, R222 ;  /* 0x000000ffff8e7224 */ /* 0x000fe400078e00de */
[----:B------:R-:W-:Y:S01]  /*14a20*/  HMMA.16816.F32 R36, R8, R38, RZ ;  /* 0x000000260824723c */ /* 0x000fe200000018ff */
[----:B------:R-:W-:-:S05]  /*14a30*/  IMAD.MOV.U32 R35, RZ, RZ, R223 ;  /* 0x000000ffff237224 */ /* 0x000fca00078e00df */
[C---:B------:R-:W-:Y:S06]  /*14a40*/  HMMA.16816.F32 R4, R8.reuse, R20, RZ ;  /* 0x000000140804723c */ /* 0x040fec00000018ff */
[----:B------:R-:W-:Y:S01]  /*14a50*/  HMMA.16816.F32 R8, R8, R22, RZ ;  /* 0x000000160808723c */ /* 0x000fe200000018ff */
[----:B------:R-:W2:Y:S05]  /*14a60*/  LDSM.16.M88.4 R20, [R176] ;  /* 0x00000000b014783b */ /* 0x000eaa0000000200 */
[C---:B------:R-:W-:Y:S06]  /*14a70*/  HMMA.16816.F32 R208, R24.reuse, R66, R208 ;  /* 0x0000004218d0723c */ /* 0x040fec00000018d0 */
[----:B----4-:R-:W-:Y:S06]  /*14a80*/  HMMA.16816.F32 R248, R24, R44, R164 ;  /* 0x0000002c18f8723c */ /* 0x010fec00000018a4 */
[----:B------:R-:W-:Y:S06]  /*14a90*/  HMMA.16816.F32 R216, R28, R64, R216 ;  /* 0x000000401cd8723c */ /* 0x000fec00000018d8 */
[----:B------:R-:W-:Y:S06]  /*14aa0*/  HMMA.16816.F32 R164, R24, R68, R156 ;  /* 0x0000004418a4723c */ /* 0x000fec000000189c */
[----:B------:R-:W-:Y:S01]  /*14ab0*/  HMMA.16816.F32 R64, R28, R66, R204 ;  /* 0x000000421c40723c */ /* 0x000fe200000018cc */
[----:B------:R-:W-:Y:S01]  /*14ac0*/  MOV R34, R208 ;  /* 0x000000d000227202 */ /* 0x000fe20000000f00 */
[----:B------:R-:W-:Y:S01]  /*14ad0*/  IMAD.MOV.U32 R14, RZ, RZ, R210 ;  /* 0x000000ffff0e7224 */ /* 0x000fe200078e00d2 */
[----:B------:R-:W-:Y:S01]  /*14ae0*/  MOV R208, R193 ;  /* 0x000000c100d07202 */ /* 0x000fe20000000f00 */
[----:B------:R-:W-:-:S02]  /*14af0*/  IMAD.MOV.U32 R15, RZ, RZ, R209 ;  /* 0x000000ffff0f7224 */ /* 0x000fc400078e00d1 */
[C---:B------:R-:W-:Y:S01]  /*14b00*/  HMMA.16816.F32 R156, R24.reuse, R72, R152 ;  /* 0x00000048189c723c */ /* 0x040fe20000001898 */
[----:B------:R-:W-:Y:S01]  /*14b10*/  IMAD.MOV.U32 R0, RZ, RZ, R211 ;  /* 0x000000ffff007224 */ /* 0x000fe200078e00d3 */
[----:B------:R-:W-:Y:S01]  /*14b20*/  MOV R211, R35 ;  /* 0x0000002300d37202 */ /* 0x000fe20000000f00 */
[----:B------:R-:W-:Y:S02]  /*14b30*/  IMAD.MOV.U32 R209, RZ, RZ, R143 ;  /* 0x000000ffffd17224 */ /* 0x000fe400078e008f */
[----:B------:R-:W-:Y:S01]  /*14b40*/  IMAD.MOV.U32 R210, RZ, RZ, R142 ;  /* 0x000000ffffd27224 */ /* 0x000fe200078e008e */
[C---:B------:R-:W-:Y:S06]  /*14b50*/  HMMA.16816.F32 R244, R24.reuse, R46, R200 ;  /* 0x0000002e18f4723c */ /* 0x040fec00000018c8 */
[C---:B------:R-:W-:Y:S06]  /*14b60*/  HMMA.16816.F32 R236, R24.reuse, R70, R196 ;  /* 0x0000004618ec723c */ /* 0x040fec00000018c4 */
[----:B------:R-:W-:Y:S01]  /*14b70*/  HMMA.16816.F32 R220, R24, R74, R148 ;  /* 0x0000004a18dc723c */ /* 0x000fe20000001894 */
[----:B------:R-:W-:Y:S01]  /*14b80*/  LDSM.16.M88.4 R24, [R173+0x1800] ;  /* 0x00180000ad18783b */ /* 0x000fe20000000200 */
[----:B------:R-:W-:Y:S01]  /*14b90*/  IMAD.MOV.U32 R196, RZ, RZ, R34 ;  /* 0x000000ffffc47224 */ /* 0x000fe200078e0022 */
[----:B------:R-:W-:Y:S01]  /*14ba0*/  MOV R198, R14 ;  /* 0x0000000e00c67202 */ /* 0x000fe20000000f00 */
[----:B------:R-:W-:-:S02]  /*14bb0*/  IMAD.MOV.U32 R197, RZ, RZ, R15 ;  /* 0x000000ffffc57224 */ /* 0x000fc400078e000f */
[----:B------:R-:W-:Y:S01]  /*14bc0*/  HMMA.16816.F32 R224, R28, R44, R144 ;  /* 0x0000002c1ce0723c */ /* 0x000fe20000001890 */
[----:B------:R-:W-:-:S05]  /*14bd0*/  IMAD.MOV.U32 R199, RZ, RZ, R0 ;  /* 0x000000ffffc77224 */ /* 0x000fca00078e0000 */
        /* <DEDUP_REMOVED lines=29> */
[C---:B----4-:R-:W-:Y:S06]  /*14db0*/  HMMA.16816.F32 R68, R8.reuse, R44, R68 ;  /* 0x0000002c0844723c */ /* 0x050fec0000001844 */
        /* <DEDUP_REMOVED lines=28> */
[----:B------:R-:W-:Y:S01]  /*14f80*/  IMAD.U32 R11, RZ, RZ, UR10 ;  /* 0x0000000aff0b7e24 */ /* 0x000fe2000f8e00ff */
[----:B------:R-:W-:Y:S01]  /*14f90*/  BSSY B0, `(.L_x_2244) ;  /* 0x0000030000007945 */ /* 0x000fe20003800000 */
[----:B------:R-:W-:Y:S01]  /*14fa0*/  UIMAD UR4, UR18, UR11, UR4 ;  /* 0x0000000b120472a4 */ /* 0x000fe2000f8e0204 */
[----:B------:R-:W-:-:S02]  /*14fb0*/  IMAD.U32 R0, RZ, RZ, UR6 ;  /* 0x00000006ff007e24 */ /* 0x000fc4000f8e00ff */
[----:B------:R-:W-:Y:S01]  /*14fc0*/  IMAD.U32 R5, RZ, RZ, UR6 ;  /* 0x00000006ff057e24 */ /* 0x000fe2000f8e00ff */
[----:B------:R-:W-:Y:S01]  /*14fd0*/  UIADD3 UR4, UR7, UR4, URZ ;  /* 0x0000000407047290 */ /* 0x000fe2000fffe03f */
[----:B------:R-:W4:Y:S01]  /*14fe0*/  @!P3 LDC.64 R20, c[0x0][0x218] ;  /* 0x00008600ff14bb82 */ /* 0x000f220000000a00 */
[----:B------:R-:W-:Y:S01]  /*14ff0*/  IMAD.U32 R9, RZ, RZ, UR11 ;  /* 0x0000000bff097e24 */ /* 0x000fe2000f8e00ff */
[----:B--2---:R-:W-:-:S03]  /*15000*/  LEA R4, P0, R0, R142, 0x6 ;  /* 0x0000008e00047211 */ /* 0x004fc600078030ff */
[----:B------:R-:W-:Y:S01]  /*15010*/  IMAD.U32 R0, RZ, RZ, UR4 ;  /* 0x00000004ff007e24 */ /* 0x000fe2000f8e00ff */
[----:B-1----:R-:W-:-:S04]  /*15020*/  @!P3 LEA R10, P2, R4, R16, 0x1 ;  /* 0x00000010040ab211 */ /* 0x002fc800078408ff */
[----:B---3--:R-:W-:Y:S01]  /*15030*/  LEA.HI.X R5, R5, R35, R0, 0x6, P0 ;  /* 0x0000002305057211 */ /* 0x008fe200000f3400 */
[----:B------:R-:W-:Y:S01]  /*15040*/  IMAD.U32 R0, RZ, RZ, UR10 ;  /* 0x0000000aff007e24 */ /* 0x000fe2000f8e00ff */
[----:B------:R-:W-:-:S04]  /*15050*/  @!P3 LEA R7, P0, R7, R4, 0x5 ;  /* 0x000000040707b211 */ /* 0x000fc800078028ff */
[----:B------:R-:W-:Y:S02]  /*15060*/  @!P3 LEA R0, P1, R0, R4, 0x4 ;  /* 0x000000040000b211 */ /* 0x000fe400078220ff */
[-C--:B------:R-:W-:Y:S02]  /*15070*/  @!P3 LEA.HI.X R14, R11, R5.reuse, R9, 0x5, P0 ;  /* 0x000000050b0eb211 */ /* 0x080fe400000f2c09 */
[----:B------:R-:W-:Y:S02]  /*15080*/  @!P3 LEA.HI.X R15, R8, R5, R6, 0x4, P1 ;  /* 0x00000005080fb211 */ /* 0x000fe400008f2406 */
[----:B-----5:R-:W-:Y:S02]  /*15090*/  @!P3 LEA R8, P1, R0, R18, 0x1 ;  /* 0x000000120008b211 */ /* 0x020fe400078208ff */
[----:B----4-:R-:W-:Y:S02]  /*150a0*/  @!P3 LEA R6, P0, R7, R20, 0x1 ;  /* 0x000000140706b211 */ /* 0x010fe400078008ff */
[----:B------:R-:W-:-:S02]  /*150b0*/  @!P3 LEA.HI.X R11, R4, R17, R5, 0x1, P2 ;  /* 0x00000011040bb211 */ /* 0x000fc400010f0c05 */
        /* <DEDUP_REMOVED lines=29> */
.L_x_2245:
[----:B------:R-:W-:Y:S05]  /*15290*/  BSYNC B0 ;  /* 0x0000000000007941 */ /* 0x000fea0003800000 */
.L_x_2244:
[----:B------:R-:W0:Y:S02]  /*152a0*/  LDGDEPBAR ;  /* 0x00000000000079af */ /* 0x000e240000000000 */
.L_x_2243:
[----:B------:R-:W3:Y:S01]  /*152b0*/  LDL.LU.64 R4, [R1+0x18] ;  /* 0x0000180001047983 */ /* 0x000ee20000300a00 */
[----:B------:R-:W-:-:S03]  /*152c0*/  IMAD.U32 R0, RZ, RZ, UR17 ;  /* 0x00000011ff007e24 */ /* 0x000fc6000f8e00ff */
[----:B------:R-:W-:Y:S04]  /*152d0*/  STL [R1+0x1d4], R2 ;  /* 0x0001d40201007387 */ /* 0x000fe80000100800 */
[----:B------:R-:W-:Y:S04]  /*152e0*/  STL [R1+0x1d0], R3 ;  /* 0x0001d00301007387 */ /* 0x000fe80000100800 */
[----:B------:R-:W-:Y:S04]  /*152f0*/  STL [R1+0x1cc], R169 ;  /* 0x0001cca901007387 */ /* 0x000fe80000100800 */
[----:B------:R-:W-:Y:S04]  /*15300*/  STL [R1+0x1c8], R172 ;  /* 0x0001c8ac01007387 */ /* 0x000fe80000100800 */
[----:B------:R-:W-:Y:S04]  /*15310*/  STL [R1+0x1c4], R170 ;  /* 0x0001c4aa01007387 */ /* 0x000fe80000100800 */
[----:B------:R-:W-:Y:S04]  /*15320*/  STL [R1+0x1c0], R171 ;  /* 0x0001c0ab01007387 */ /* 0x000fe80000100800 */
[----:B------:R-:W-:Y:S04]  /*15330*/  STL.64 [R1+0x1b8], R140 ;  /* 0x0001b88c01007387 */ /* 0x000fe80000100a00 */
        /* <DEDUP_REMOVED lines=15> */
[----:B-1----:R-:W3:Y:S04]  /*15430*/  LDL R11, [R1+0xf0] ;  /* 0x0000f000010b7983 */ /* 0x002ee80000100800 */
[----:B------:R-:W3:Y:S04]  /*15440*/  LDL R10, [R1+0x168] ;  /* 0x00016800010a7983 */ /* 0x000ee80000100800 */
[----:B------:R-:W3:Y:S01]  /*15450*/  LDL.LU R228, [R1+0x28] ;  /* 0x0000280001e47983 */ /* 0x000ee20000300800 */
[----:B--2---:R-:W1:Y:S03]  /*15460*/  S2R R6, SR_TID.X ;  /* 0x0000000000067919 */ /* 0x004e660000002100 */
[----:B------:R-:W2:Y:S04]  /*15470*/  LDL R247, [R1+0x24] ;  /* 0x0000240001f77983 */ /* 0x000ea80000100800 */
[----:B------:R-:W2:Y:S01]  /*15480*/  LDL R250, [R1+0x20] ;  /* 0x0000200001fa7983 */ /* 0x000ea20000100800 */
[----:B------:R-:W-:Y:S01]  /*15490*/  USHF.L.U32 UR6, UR17, 0x1, URZ ;  /* 0x0000000111067899 */ /* 0x000fe2000800063f */
[----:B------:R-:W-:Y:S01]  /*154a0*/  IMAD.U32 R9, RZ, RZ, UR33 ;  /* 0x00000021ff097e24 */ /* 0x000fe2000f8e00ff */
[----:B------:R-:W-:Y:S01]  /*154b0*/  ULEA UR4, UR17, 0x1, 0x1 ;  /* 0x0000000111047891 */ /* 0x000fe2000f8e083f */
[----:B----4-:R-:W4:Y:S01]  /*154c0*/  LDL R180, [R1+0x128] ;  /* 0x0001280001b47983 */ /* 0x010f220000100800 */
[----:B-1----:R-:W-:-:S05]  /*154d0*/  IMAD.SHL.U32 R6, R6, 0x2, RZ ;  /* 0x0000000206067824 */ /* 0x002fca00078e00ff */
[----:B------:R-:W-:-:S05]  /*154e0*/  LOP3.LUT R6, R6, 0x6, RZ, 0xc0, !PT ;  /* 0x0000000606067812 */ /* 0x000fca00078ec0ff */
[----:B------:R-:W-:-:S05]  /*154f0*/  IMAD R0, R0, 0x40, R6 ;  /* 0x0000004000007824 */ /* 0x000fca00078e0206 */
[----:B------:R-:W-:-:S04]  /*15500*/  ISETP.GE.AND P0, PT, R0, R191, PT ;  /* 0x000000bf0000720c */ /* 0x000fc80003f06270 */
[----:B------:R-:W-:-:S04]  /*15510*/  ISETP.LT.OR P4, PT, R0, R187, P0 ;  /* 0x000000bb0000720c */ /* 0x000fc80000781670 */
[----:B------:R-:W-:Y:S01]  /*15520*/  FSEL R20, R68, -INF , !P4 ;  /* 0xff80000044147808 */ /* 0x000fe20006000000 */
[----:B---3--:R-:W-:Y:S02]  /*15530*/  IMAD.MOV.U32 R248, RZ, RZ, R4 ;  /* 0x000000fffff87224 */ /* 0x008fe400078e0004 */
[----:B------:R-:W-:Y:S02]  /*15540*/  VIADD R4, R0, 0x1 ;  /* 0x0000000100047836 */ /* 0x000fe40000000000 */
[----:B------:R-:W-:-:S03]  /*15550*/  IMAD.MOV.U32 R249, RZ, RZ, R5 ;  /* 0x000000fffff97224 */ /* 0x000fc600078e0005 */
[C---:B------:R-:W-:Y:S02]  /*15560*/  ISETP.GE.AND P2, PT, R4.reuse, R190, PT ;  /* 0x000000be0400720c */ /* 0x040fe40003f46270 */
[C---:B------:R-:W-:Y:S02]  /*15570*/  ISETP.GE.AND P0, PT, R4.reuse, R188, PT ;  /* 0x000000bc0400720c */ /* 0x040fe40003f06270 */
[C---:B------:R-:W-:Y:S02]  /*15580*/  ISETP.GE.AND P3, PT, R4.reuse, R191, PT ;  /* 0x000000bf0400720c */ /* 0x040fe40003f66270 */
[C---:B------:R-:W-:Y:S02]  /*15590*/  ISETP.GE.AND P1, PT, R4.reuse, R189, PT ;  /* 0x000000bd0400720c */ /* 0x040fe40003f26270 */
[C---:B------:R-:W-:Y:S02]  /*155a0*/  ISETP.LT.OR P6, PT, R4.reuse, R186, P2 ;  /* 0x000000ba0400720c */ /* 0x040fe400017c1670 */
[----:B------:R-:W-:-:S02]  /*155b0*/  ISETP.LT.OR P2, PT, R4, R184, P0 ;  /* 0x000000b80400720c */ /* 0x000fc40000741670 */
[C---:B------:R-:W-:Y:S02]  /*155c0*/  ISETP.LT.OR P5, PT, R4.reuse, R187, P3 ;  /* 0x000000bb0400720c */ /* 0x040fe40001fa1670 */
[----:B------:R-:W-:Y:S02]  /*155d0*/  ISETP.LT.OR P3, PT, R4, R185, P1 ;  /* 0x000000b90400720c */ /* 0x000fe40000f61670 */
[C---:B------:R-:W-:Y:S01]  /*155e0*/  ISETP.GE.AND P1, PT, R0.reuse, R190, PT ;  /* 0x000000be0000720c */ /* 0x040fe20003f26270 */
[C---:B------:R-:W-:Y:S01]  /*155f0*/  VIADD R4, R0.reuse, 0x8 ;  /* 0x0000000800047836 */ /* 0x040fe20000000000 */
[C---:B------:R-:W-:Y:S02]  /*15600*/  ISETP.GE.AND P0, PT, R0.reuse, R189, PT ;  /* 0x000000bd0000720c */ /* 0x040fe40003f06270 */
[----:B------:R-:W-:Y:S02]  /*15610*/  P2R R5, PR, RZ, 0x4 ;  /* 0x00000004ff057803 */ /* 0x000fe40000000000 */
[----:B------:R-:W-:-:S02]  /*15620*/  ISETP.GE.AND P2, PT, R0, R188, PT ;  /* 0x000000bc0000720c */ /* 0x000fc40003f46270 */
[----:B------:R-:W-:Y:S02]  /*15630*/  P2R R6, PR, RZ, 0x8 ;  /* 0x00000008ff067803 */ /* 0x000fe40000000000 */
[C---:B------:R-:W-:Y:S02]  /*15640*/  ISETP.LT.OR P3, PT, R0.reuse, R186, P1 ;  /* 0x000000ba0000720c */ /* 0x040fe40000f61670 */
[C---:B------:R-:W-:Y:S02]  /*15650*/  ISETP.LT.OR P1, PT, R0.reuse, R185, P0 ;  /* 0x000000b90000720c */ /* 0x040fe40000721670 */
[----:B------:R-:W-:Y:S02]  /*15660*/  ISETP.LT.OR P0, PT, R0, R184, P2 ;  /* 0x000000b80000720c */ /* 0x000fe40001701670 */
[----:B------:R-:W-:Y:S02]  /*15670*/  ISETP.GE.AND P2, PT, R4, R190, PT ;  /* 0x000000be0400720c */ /* 0x000fe40003f46270 */
[----:B------:R-:W-:-:S02]  /*15680*/  P2R R7, PR, RZ, 0x40 ;  /* 0x00000040ff077803 */ /* 0x000fc40000000000 */
[----:B------:R-:W-:Y:S02]  /*15690*/  FSEL R22, R70, -INF , !P3 ;  /* 0xff80000046167808 */ /* 0x000fe40005800000 */
[----:B------:R-:W-:Y:S02]  /*156a0*/  ISETP.GE.AND P3, PT, R4, R191, PT ;  /* 0x000000bf0400720c */ /* 0x000fe40003f66270 */
[----:B------:R-:W-:Y:S02]  /*156b0*/  FSEL R21, R69, -INF , !P5 ;  /* 0xff80000045157808 */ /* 0x000fe40006800000 */
[----:B------:R-:W-:Y:S02]  /*156c0*/  FSEL R208, R208, -INF , !P1 ;  /* 0xff800000d0d07808 */ /* 0x000fe40004800000 */
[----:B------:R-:W-:Y:S01]  /*156d0*/  ISETP.NE.AND P5, PT, R5, RZ, PT ;  /* 0x000000ff0500720c */ /* 0x000fe20003fa5270 */
[----:B------:R-:W-:Y:S01]  /*156e0*/  VIADD R5, R0, 0x9 ;  /* 0x0000000900057836 */ /* 0x000fe20000000000 */
[----:B------:R-:W-:-:S02]  /*156f0*/  ISETP.LT.OR P6, PT, R4, R186, P2 ;  /* 0x000000ba0400720c */ /* 0x000fc400017c1670 */
[C---:B------:R-:W-:Y:S02]  /*15700*/  ISETP.GE.AND P1, PT, R4.reuse, R189, PT ;  /* 0x000000bd0400720c */ /* 0x040fe40003f26270 */
[----:B------:R-:W-:Y:S02]  /*15710*/  ISETP.NE.AND P2, PT, R7, RZ, PT ;  /* 0x000000ff0700720c */ /* 0x000fe40003f45270 */
[----:B------:R-:W-:Y:S02]  /*15720*/  ISETP.LT.OR P4, PT, R4, R187, P3 ;  /* 0x000000bb0400720c */ /* 0x000fe40001f81670 */
[----:B------:R-:W-:Y:S02]  /*15730*/  ISETP.NE.AND P3, PT, R6, RZ, PT ;  /* 0x000000ff0600720c */ /* 0x000fe40003f65270 */
[----:B------:R-:W-:Y:S02]  /*15740*/  ISETP.LT.OR P1, PT, R4, R185, P1 ;  /* 0x000000b90400720c */ /* 0x000fe40000f21670 */
[----:B------:R-:W-:-:S02]  /*15750*/  FSEL R24, R71, -INF , !P2 ;  /* 0xff80000047187808 */ /* 0x000fc40005000000 */
[----:B------:R-:W-:Y:S02]  /*15760*/  ISETP.GE.AND P2, PT, R5, R190, PT ;  /* 0x000000be0500720c */ /* 0x000fe40003f46270 */
[----:B------:R-:W-:Y:S02]  /*15770*/  FSEL R209, R209, -INF , !P3 ;  /* 0xff800000d1d17808 */ /* 0x000fe40005800000 */
[----:B------:R-:W-:Y:S02]  /*15780*/  FSEL R210, R210, -INF , !P0 ;  /* 0xff800000d2d27808 */ /* 0x000fe40004000000 */
[----:B------:R-:W-:Y:S02]  /*15790*/  ISETP.GE.AND P3, PT, R5, R191, PT ;  /* 0x000000bf0500720c */ /* 0x000fe40003f66270 */
[----:B------:R-:W-:Y:S02]  /*157a0*/  ISETP.GE.AND P0, PT, R4, R188, PT ;  /* 0x000000bc0400720c */ /* 0x000fe40003f06270 */
[----:B------:R-:W-:-:S02]  /*157b0*/  P2R R6, PR, RZ, 0x2 ;  /* 0x00000002ff067803 */ /* 0x000fc40000000000 */
[----:B------:R-:W-:Y:S02]  /*157c0*/  ISETP.LT.OR P2, PT, R5, R186, P2 ;  /* 0x000000ba0500720c */ /* 0x000fe40001741670 */
[----:B------:R-:W-:Y:S02]  /*157d0*/  FSEL R211, R211, -INF , !P5 ;  /* 0xff800000d3d37808 */ /* 0x000fe40006800000 */
[C---:B------:R-:W-:Y:S02]  /*157e0*/  ISETP.GE.AND P1, PT, R5.reuse, R189, PT ;  /* 0x000000bd0500720c */ /* 0x040fe40003f26270 */
[----:B------:R-:W-:Y:S02]  /*157f0*/  P2R R7, PR, RZ, 0x40 ;  /* 0x00000040ff077803 */ /* 0x000fe40000000000 */
[----:B------:R-:W-:Y:S02]  /*15800*/  ISETP.LT.OR P5, PT, R5, R187, P3 ;  /* 0x000000bb0500720c */ /* 0x000fe40001fa1670 */
[----:B------:R-:W-:-:S02]  /*15810*/  ISETP.LT.OR P6, PT, R4, R184, P0 ;  /* 0x000000b80400720c */ /* 0x000fc400007c1670 */
[----:B------:R-:W-:Y:S01]  /*15820*/  ISETP.NE.AND P3, PT, R6, RZ, PT ;  /* 0x000000ff0600720c */ /* 0x000fe20003f65270 */
[----:B------:R-:W-:Y:S01]  /*15830*/  VIADD R4, R0, 0x10 ;  /* 0x0000001000047836 */ /* 0x000fe20000000000 */
[C---:B------:R-:W-:Y:S02]  /*15840*/  ISETP.GE.AND P0, PT, R5.reuse, R188, PT ;  /* 0x000000bc0500720c */ /* 0x040fe40003f06270 */
[----:B------:R-:W-:Y:S02]  /*15850*/  P2R R6, PR, RZ, 0x4 ;  /* 0x00000004ff067803 */ /* 0x000fe40000000000 */
[C---:B------:R-:W-:Y:S02]  /*15860*/  ISETP.LT.OR P2, PT, R5.reuse, R185, P1 ;  /* 0x000000b90500720c */ /* 0x040fe40000f41670 */
[----:B------:R-:W-:Y:S02]  /*15870*/  ISETP.LT.OR P1, PT, R5, R184, P0 ;  /* 0x000000b80500720c */ /* 0x000fe40000721670 */
[----:B------:R-:W-:-:S02]  /*15880*/  P2R R5, PR, RZ, 0x4 ;  /* 0x00000004ff057803 */ /* 0x000fc40000000000 */
[----:B------:R-:W-:Y:S02]  /*15890*/  FSEL R195, R204, -INF , !P3 ;  /* 0xff800000ccc37808 */ /* 0x000fe40005800000 */
[C---:B------:R-:W-:Y:S02]  /*158a0*/  ISETP.GE.AND P3, PT, R4.reuse, R190, PT ;  /* 0x000000be0400720c */ /* 0x040fe40003f66270 */
[----:B------:R-:W-:Y:S02]  /*158b0*/  ISETP.GE.AND P2, PT, R4, R189, PT ;  /* 0x000000bd0400720c */ /* 0x000fe40003f46270 */
[----:B------:R-:W-:Y:S02]  /*158c0*/  FSEL R206, R206, -INF , !P6 ;  /* 0xff800000cece7808 */ /* 0x000fe40007000000 */
[----:B------:R-:W-:Y:S02]  /*158d0*/  FSEL R26, R64, -INF , !P4 ;  /* 0xff800000401a7808 */ /* 0x000fe40006000000 */
[----:B------:R-:W-:Y:S01]  /*158e0*/  ISETP.NE.AND P6, PT, R5, RZ, PT ;  /* 0x000000ff0500720c */ /* 0x000fe20003fc5270 */
[----:B------:R-:W-:Y:S01]  /*158f0*/  VIADD R5, R0, 0x11 ;  /* 0x0000001100057836 */ /* 0x000fe20000000000 */
[----:B------:R-:W-:-:S02]  /*15900*/  ISETP.GE.AND P0, PT, R4, R188, PT ;  /* 0x000000bc0400720c */ /* 0x000fc40003f06270 */
[----:B------:R-:W-:Y:S02]  /*15910*/  ISETP.NE.AND P4, PT, R7, RZ, PT ;  /* 0x000000ff0700720c */ /* 0x000fe40003f85270 */
[C---:B------:R-:W-:Y:S02]  /*15920*/  ISETP.LT.OR P3, PT, R4.reuse, R186, P3 ;  /* 0x000000ba0400720c */ /* 0x040fe40001f61670 */
[C---:B------:R-:W-:Y:S02]  /*15930*/  ISETP.LT.OR P2, PT, R4.reuse, R185, P2 ;  /* 0x000000b90400720c */ /* 0x040fe40001741670 */
[----:B------:R-:W-:Y:S02]  /*15940*/  ISETP.LT.OR P0, PT, R4, R184, P0 ;  /* 0x000000b80400720c */ /* 0x000fe40000701670 */
[----:B------:R-:W-:Y:S02]  /*15950*/  FSEL R29, R66, -INF , !P4 ;  /* 0xff800000421d7808 */ /* 0x000fe40006000000 */
[----:B------:R-:W-:-:S02]  /*15960*/  FSEL R25, R65, -INF , !P5 ;  /* 0xff80000041197808 */ /* 0x000fc40006800000 */
[----:B------:R-:W-:Y:S02]  /*15970*/  P2R R8, PR, RZ, 0x8 ;  /* 0x00000008ff087803 */ /* 0x000fe40000000000 */
[-C--:B------:R-:W-:Y:S02]  /*15980*/  ISETP.GE.AND P4, PT, R4, R191.reuse, PT ;  /* 0x000000bf0400720c */ /* 0x080fe40003f86270 */
[----:B------:R-:W-:Y:S02]  /*15990*/  ISETP.NE.AND P5, PT, R6, RZ, PT ;  /* 0x000000ff0600720c */ /* 0x000fe40003fa5270 */
[----:B------:R-:W-:Y:S02]  /*159a0*/  P2R R7, PR, RZ, 0x4 ;  /* 0x00000004ff077803 */ /* 0x000fe40000000000 */
[C---:B------:R-:W-:Y:S02]  /*159b0*/  ISETP.GE.AND P3, PT, R5.reuse, R191, PT ;  /* 0x000000bf0500720c */ /* 0x040fe40003f66270 */
[----:B------:R-:W-:-:S02]  /*159c0*/  ISETP.GE.AND P2, PT, R5, R190, PT ;  /* 0x000000be0500720c */ /* 0x000fc40003f46270 */
[----:B------:R-:W-:Y:S02]  /*159d0*/  P2R R6, PR, RZ, 0x1 ;  /* 0x00000001ff067803 */ /* 0x000fe40000000000 */
[----:B------:R-:W-:Y:S02]  /*159e0*/  FSEL R193, R205, -INF , !P6 ;  /* 0xff800000cdc17808 */ /* 0x000fe40007000000 */
[-C--:B------:R-:W-:Y:S01]  /*159f0*/  ISETP.LT.OR P4, PT, R4, R187.reuse, P4 ;  /* 0x000000bb0400720c */ /* 0x080fe20002781670 */
[----:B------:R-:W-:Y:S01]  /*15a00*/  VIADD R4, R0, 0x18 ;  /* 0x0000001800047836 */ /* 0x000fe20000000000 */
[----:B------:R-:W-:Y:S02]  /*15a10*/  FSEL R27, R67, -INF , !P5 ;  /* 0xff800000431b7808 */ /* 0x000fe40006800000 */
[----:B------:R-:W-:Y:S02]  /*15a20*/  ISETP.LT.OR P6, PT, R5, R187, P3 ;  /* 0x000000bb0500720c */ /* 0x000fe40001fc1670 */
[----:B------:R-:W-:-:S02]  /*15a30*/  ISETP.NE.AND P3, PT, R7, RZ, PT ;  /* 0x000000ff0700720c */ /* 0x000fc40003f65270 */
[----:B------:R-:W-:Y:S02]  /*15a40*/  ISETP.LT.OR P5, PT, R5, R186, P2 ;  /* 0x000000ba0500720c */ /* 0x000fe400017a1670 */
[----:B------:R-:W-:Y:S02]  /*15a50*/  FSEL R207, R207, -INF , !P1 ;  /* 0xff800000cfcf7808 */ /* 0x000fe40004800000 */
[----:B------:R-:W-:Y:S02]  /*15a60*/  ISETP.NE.AND P2, PT, R6, RZ, PT ;  /* 0x000000ff0600720c */ /* 0x000fe40003f45270 */
[C---:B------:R-:W-:Y:S02]  /*15a70*/  ISETP.GE.AND P1, PT, R5.reuse, R189, PT ;  /* 0x000000bd0500720c */ /* 0x040fe40003f26270 */
[----:B------:R-:W-:Y:S02]  /*15a80*/  ISETP.GE.AND P0, PT, R5, R188, PT ;  /* 0x000000bc0500720c */ /* 0x000fe40003f06270 */
[----:B------:R-:W-:-:S02]  /*15a90*/  FSEL R162, R200, -INF , !P3 ;  /* 0xff800000c8a27808 */ /* 0x000fc40005800000 */
[----:B------:R-:W-:Y:S02]  /*15aa0*/  P2R R6, PR, RZ, 0x20 ;  /* 0x00000020ff067803 */ /* 0x000fe40000000000 */
[----:B------:R-:W-:Y:S02]  /*15ab0*/  ISETP.GE.AND P3, PT, R4, R190, PT ;  /* 0x000000be0400720c */ /* 0x000fe40003f66270 */
[----:B------:R-:W-:Y:S02]  /*15ac0*/  FSEL R202, R202, -INF , !P2 ;  /* 0xff800000caca7808 */ /* 0x000fe40005000000 */
[C---:B------:R-:W-:Y:S02]  /*15ad0*/  ISETP.LT.OR P5, PT, R5.reuse, R185, P1 ;  /* 0x000000b90500720c */ /* 0x040fe40000fa1670 */
[----:B------:R-:W-:Y:S02]  /*15ae0*/  ISETP.GE.AND P2, PT, R4, R189, PT ;  /* 0x000000bd0400720c */ /* 0x000fe40003f46270 */
[----:B------:R-:W-:Y:S01]  /*15af0*/  ISETP.LT.OR P1, PT, R5, R184, P0 ;  /* 0x000000b80500720c */ /* 0x000fe20000721670 */
[----:B------:R-:W-:Y:S01]  /*15b00*/  VIADD R5, R0, 0x19 ;  /* 0x0000001900057836 */ /* 0x000fe20000000000 */
[----:B------:R-:W-:-:S02]  /*15b10*/  FSEL R30, R60, -INF , !P4 ;  /* 0xff8000003c1e7808 */ /* 0x000fc40006000000 */
[----:B------:R-:W-:Y:S02]  /*15b20*/  ISETP.GE.AND P0, PT, R4, R188, PT ;  /* 0x000000bc0400720c */ /* 0x000fe40003f06270 */
[----:B------:R-:W-:Y:S02]  /*15b30*/  ISETP.NE.AND P4, PT, R8, RZ, PT ;  /* 0x000000ff0800720c */ /* 0x000fe40003f85270 */
[C---:B------:R-:W-:Y:S02]  /*15b40*/  ISETP.LT.OR P3, PT, R4.reuse, R186, P3 ;  /* 0x000000ba0400720c */ /* 0x040fe40001f61670 */
[C---:B------:R-:W-:Y:S02]  /*15b50*/  ISETP.LT.OR P2, PT, R4.reuse, R185, P2 ;  /* 0x000000b90400720c */ /* 0x040fe40001741670 */
[----:B------:R-:W-:Y:S02]  /*15b60*/  FSEL R28, R61, -INF , !P6 ;  /* 0xff8000003d1c7808 */ /* 0x000fe40007000000 */
[----:B------:R-:W-:-:S02]  /*15b70*/  ISETP.LT.OR P0, PT, R4, R184, P0 ;  /* 0x000000b80400720c */ /* 0x000fc40000701670 */
[----:B------:R-:W-:Y:S02]  /*15b80*/  FSEL R39, R62, -INF , !P4 ;  /* 0xff8000003e277808 */ /* 0x000fe40006000000 */
[----:B------:R-:W-:Y:S02]  /*15b90*/  ISETP.NE.AND P6, PT, R6, RZ, PT ;  /* 0x000000ff0600720c */ /* 0x000fe40003fc5270 */
[----:B------:R-:W-:Y:S02]  /*15ba0*/  P2R R8, PR, RZ, 0x8 ;  /* 0x00000008ff087803 */ /* 0x000fe40000000000 */
[-C--:B------:R-:W-:Y:S02]  /*15bb0*/  ISETP.GE.AND P4, PT, R4, R191.reuse, PT ;  /* 0x000000bf0400720c */ /* 0x080fe40003f86270 */
[----:B------:R-:W-:Y:S02]  /*15bc0*/  P2R R7, PR, RZ, 0x4 ;  /* 0x00000004ff077803 */ /* 0x000fe40000000000 */
[----:B------:R-:W-:-:S02]  /*15bd0*/  ISETP.GE.AND P3, PT, R5, R191, PT ;  /* 0x000000bf0500720c */ /* 0x000fc40003f66270 */
[----:B------:R-:W-:Y:S02]  /*15be0*/  ISETP.GE.AND P2, PT, R5, R190, PT ;  /* 0x000000be0500720c */ /* 0x000fe40003f46270 */
[----:B------:R-:W-:Y:S02]  /*15bf0*/  P2R R6, PR, RZ, 0x1 ;  /* 0x00000001ff067803 */ /* 0x000fe40000000000 */
[----:B------:R-:W-:Y:S02]  /*15c00*/  FSEL R40, R63, -INF , !P6 ;  /* 0xff8000003f287808 */ /* 0x000fe40007000000 */
[-C--:B------:R-:W-:Y:S01]  /*15c10*/  ISETP.LT.OR P4, PT, R4, R187.reuse, P4 ;  /* 0x000000bb0400720c */ /* 0x080fe20002781670 */
[----:B------:R-:W-:Y:S01]  /*15c20*/  VIADD R4, R0, 0x20 ;  /* 0x0000002000047836 */ /* 0x000fe20000000000 */
[----:B------:R-:W-:Y:S02]  /*15c30*/  FSEL R160, R201, -INF , !P5 ;  /* 0xff800000c9a07808 */ /* 0x000fe40006800000 */
[----:B------:R-:W-:-:S02]  /*15c40*/  ISETP.LT.OR P6, PT, R5, R187, P3 ;  /* 0x000000bb0500720c */ /* 0x000fc40001fc1670 */
[----:B------:R-:W-:Y:S02]  /*15c50*/  ISETP.NE.AND P3, PT, R7, RZ, PT ;  /* 0x000000ff0700720c */ /* 0x000fe40003f65270 */
[----:B------:R-:W-:Y:S02]  /*15c60*/  ISETP.LT.OR P5, PT, R5, R186, P2 ;  /* 0x000000ba0500720c */ /* 0x000fe400017a1670 */
[----:B------:R-:W-:Y:S02]  /*15c70*/  ISETP.NE.AND P2, PT, R6, RZ, PT ;  /* 0x000000ff0600720c */ /* 0x000fe40003f45270 */
[----:B------:R-:W-:Y:S02]  /*15c80*/  FSEL R203, R203, -INF , !P1 ;  /* 0xff800000cbcb7808 */ /* 0x000fe40004800000 */
[C---:B------:R-:W-:Y:S02]  /*15c90*/  ISETP.GE.AND P1, PT, R5.reuse, R189, PT ;  /* 0x000000bd0500720c */ /* 0x040fe40003f26270 */
[----:B------:R-:W-:-:S02]  /*15ca0*/  ISETP.GE.AND P0, PT, R5, R188, PT ;  /* 0x000000bc0500720c */ /* 0x000fc40003f06270 */
[----:B------:R-:W-:Y:S02]  /*15cb0*/  FSEL R159, R196, -INF , !P3 ;  /* 0xff800000c49f7808 */ /* 0x000fe40005800000 */
        /* <DEDUP_REMOVED lines=8> */
[----:B------:R-:W-:Y:S02]  /*15d40*/  ISETP.NE.AND P4, PT, R8, RZ, PT ;  /* 0x000000ff0800720c */ /* 0x000fe40003f85270 */
[C---:B------:R-:W-:Y:S02]  /*15d50*/  ISETP.GE.AND P0, PT, R4.reuse, R188, PT ;  /* 0x000000bc0400720c */ /* 0x040fe40003f06270 */
[C---:B------:R-:W-:Y:S02]  /*15d60*/  ISETP.LT.OR P3, PT, R4.reuse, R186, P3 ;  /* 0x000000ba0400720c */ /* 0x040fe40001f61670 */
[----:B------:R-:W-:-:S02]  /*15d70*/  ISETP.LT.OR P2, PT, R4, R185, P2 ;  /* 0x000000b90400720c */ /* 0x000fc40001741670 */
[----:B------:R-:W-:Y:S02]  /*15d80*/  FSEL R63, R57, -INF , !P6 ;  /* 0xff800000393f7808 */ /* 0x000fe40007000000 */
[----:B------:R-:W-:Y:S02]  /*15d90*/  FSEL R154, R58, -INF , !P4 ;  /* 0xff8000003a9a7808 */ /* 0x000fe40006000000 */
[----:B------:R-:W-:Y:S02]  /*15da0*/  ISETP.NE.AND P6, PT, R6, RZ, PT ;  /* 0x000000ff0600720c */ /* 0x000fe40003fc5270 */
[C---:B------:R-:W-:Y:S02]  /*15db0*/  ISETP.LT.OR P0, PT, R4.reuse, R184, P0 ;  /* 0x000000b80400720c */ /* 0x040fe40000701670 */
[----:B------:R-:W-:Y:S02]  /*15dc0*/  P2R R8, PR, RZ, 0x8 ;  /* 0x00000008ff087803 */ /* 0x000fe40000000000 */
[----:B------:R-:W-:-:S02]  /*15dd0*/  ISETP.GE.AND P4, PT, R4, R191, PT ;  /* 0x000000bf0400720c */ /* 0x000fc40003f86270 */
[----:B------:R-:W-:Y:S02]  /*15de0*/  P2R R7, PR, RZ, 0x4 ;  /* 0x00000004ff077803 */ /* 0x000fe40000000000 */
[C---:B------:R-:W-:Y:S02]  /*15df0*/  ISETP.GE.AND P3, PT, R5.reuse, R191, PT ;  /* 0x000000bf0500720c */ /* 0x040fe40003f66270 */
[----:B------:R-:W-:Y:S02]  /*15e00*/  ISETP.GE.AND P2, PT, R5, R190, PT ;  /* 0x000000be0500720c */ /* 0x000fe40003f46270 */
[----:B------:R-:W-:Y:S02]  /*15e10*/  FSEL R153, R59, -INF , !P6 ;  /* 0xff8000003b997808 */ /* 0x000fe40007000000 */
[----:B------:R-:W-:Y:S02]  /*15e20*/  P2R R6, PR, RZ, 0x1 ;  /* 0x00000001ff067803 */ /* 0x000fe40000000000 */
[----:B------:R-:W-:Y:S01]  /*15e30*/  ISETP.LT.OR P4, PT, R4, R187, P4 ;  /* 0x000000bb0400720c */ /* 0x000fe20002781670 */
[----:B------:R-:W-:Y:S01]  /*15e40*/  VIADD R4, R0, 0x28 ;  /* 0x0000002800047836 */ /* 0x000fe20000000000 */
[----:B------:R-:W-:-:S02]  /*15e50*/  FSEL R158, R197, -INF , !P5 ;  /* 0xff800000c59e7808 */ /* 0x000fc40006800000 */
[----:B------:R-:W-:Y:S02]  /*15e60*/  ISETP.LT.OR P6, PT, R5, R187, P3 ;  /* 0x000000bb0500720c */ /* 0x000fe40001fc1670 */
[----:B------:R-:W-:Y:S02]  /*15e70*/  FSEL R194, R199, -INF , !P1 ;  /* 0xff800000c7c27808 */ /* 0x000fe40004800000 */
[----:B------:R-:W-:Y:S02]  /*15e80*/  ISETP.NE.AND P3, PT, R7, RZ, PT ;  /* 0x000000ff0700720c */ /* 0x000fe40003f65270 */
[C---:B------:R-:W-:Y:S02]  /*15e90*/  ISETP.LT.OR P5, PT, R5.reuse, R186, P2 ;  /* 0x000000ba0500720c */ /* 0x040fe400017a1670 */
[C---:B------:R-:W-:Y:S02]  /*15ea0*/  ISETP.GE.AND P1, PT, R5.reuse, R189, PT ;  /* 0x000000bd0500720c */ /* 0x040fe40003f26270 */
[----:B------:R-:W-:-:S02]  /*15eb0*/  ISETP.GE.AND P0, PT, R5, R188, PT ;  /* 0x000000bc0500720c */ /* 0x000fc40003f06270 */
[----:B------:R-:W-:Y:S02]  /*15ec0*/  ISETP.NE.AND P2, PT, R6, RZ, PT ;  /* 0x000000ff0600720c */ /* 0x000fe40003f45270 */
[----:B------:R-:W-:Y:S02]  /*15ed0*/  FSEL R62, R44, -INF , !P4 ;  /* 0xff8000002c3e7808 */ /* 0x000fe40006000000 */
[----:B------:R-:W-:Y:S02]  /*15ee0*/  P2R R6, PR, RZ, 0x20 ;  /* 0x00000020ff067803 */ /* 0x000fe40000000000 */
[----:B------:R-:W-:Y:S02]  /*15ef0*/  FSEL R157, R164, -INF , !P3 ;  /* 0xff800000a49d7808 */ /* 0x000fe40005800000 */
[----:B------:R-:W-:Y:S02]  /*15f00*/  ISETP.NE.AND P4, PT, R8, RZ, PT ;  /* 0x000000ff0800720c */ /* 0x000fe40003f85270 */
[----:B------:R-:W-:-:S02]  /*15f10*/  ISETP.LT.OR P5, PT, R5, R185, P1 ;  /* 0x000000b90500720c */ /* 0x000fc40000fa1670 */
[----:B------:R-:W-:Y:S02]  /*15f20*/  ISETP.GE.AND P3, PT, R4, R190, PT ;  /* 0x000000be0400720c */ /* 0x000fe40003f66270 */
[----:B------:R-:W-:Y:S01]  /*15f30*/  ISETP.LT.OR P1, PT, R5, R184, P0 ;  /* 0x000000b80500720c */ /* 0x000fe20000721670 */
[----:B------:R-:W-:Y:S01]  /*15f40*/  VIADD R5, R0, 0x29 ;  /* 0x0000002900057836 */ /* 0x000fe20000000000 */
[----:B------:R-:W-:Y:S02]  /*15f50*/  FSEL R163, R166, -INF , !P2 ;  /* 0xff800000a6a37808 */ /* 0x000fe40005000000 */
[----:B------:R-:W-:Y:S02]  /*15f60*/  ISETP.GE.AND P2, PT, R4, R189, PT ;  /* 0x000000bd0400720c */ /* 0x000fe40003f46270 */
[----:B------:R-:W-:Y:S02]  /*15f70*/  FSEL R59, R45, -INF , !P6 ;  /* 0xff8000002d3b7808 */ /* 0x000fe40007000000 */
[----:B------:R-:W-:-:S02]  /*15f80*/  FSEL R152, R46, -INF , !P4 ;  /* 0xff8000002e987808 */ /* 0x000fc40006000000 */
[C---:B------:R-:W-:Y:S02]  /*15f90*/  ISETP.LT.OR P6, PT, R4.reuse, R186, P3 ;  /* 0x000000ba0400720c */ /* 0x040fe40001fc1670 */
[----:B------:R-:W-:Y:S02]  /*15fa0*/  ISETP.GE.AND P4, PT, R4, R191, PT ;  /* 0x000000bf0400720c */ /* 0x000fe40003f86270 */
[----:B------:R-:W-:Y:S02]  /*15fb0*/  ISETP.NE.AND P3, PT, R6, RZ, PT ;  /* 0x000000ff0600720c */ /* 0x000fe40003f65270 */
[----:B------:R-:W-:Y:S02]  /*15fc0*/  ISETP.LT.OR P2, PT, R4, R185, P2 ;  /* 0x000000b90400720c */ /* 0x000fe40001741670 */
[----:B------:R-:W-:Y:S02]  /*15fd0*/  FSEL R161, R167, -INF , !P1 ;  /* 0xff800000a7a17808 */ /* 0x000fe40004800000 */
[----:B------:R-:W-:-:S02]  /*15fe0*/  ISETP.GE.AND P1, PT, R5, R189, PT ;  /* 0x000000bd0500720c */ /* 0x000fc40003f26270 */
[C---:B------:R-:W-:Y:S02]  /*15ff0*/  ISETP.LT.OR P4, PT, R4.reuse, R187, P4 ;  /* 0x000000bb0400720c */ /* 0x040fe40002781670 */
[----:B------:R-:W-:Y:S02]  /*16000*/  FSEL R144, R47, -INF , !P3 ;  /* 0xff8000002f907808 */ /* 0x000fe40005800000 */
[----:B------:R-:W-:Y:S02]  /*16010*/  P2R R6, PR, RZ, 0x4 ;  /* 0x00000004ff067803 */ /* 0x000fe40000000000 */
[C---:B------:R-:W-:Y:S02]  /*16020*/  ISETP.GE.AND P3, PT, R5.reuse, R191, PT ;  /* 0x000000bf0500720c */ /* 0x040fe40003f66270 */
[----:B------:R-:W-:Y:S02]  /*16030*/  ISETP.LT.OR P1, PT, R5, R185, P1 ;  /* 0x000000b90500720c */ /* 0x000fe40000f21670 */
[----:B------:R-:W-:-:S02]  /*16040*/  ISETP.GE.AND P0, PT, R4, R188, PT ;  /* 0x000000bc0400720c */ /* 0x000fc40003f06270 */
[----:B------:R-:W-:Y:S02]  /*16050*/  FSEL R58, R52, -INF , !P4 ;  /* 0xff800000343a7808 */ /* 0x000fe40006000000 */
[----:B------:R-:W-:Y:S02]  /*16060*/  ISETP.LT.OR P3, PT, R5, R187, P3 ;  /* 0x000000bb0500720c */ /* 0x000fe40001f61670 */
[----:B------:R-:W-:Y:S02]  /*16070*/  ISETP.NE.AND P4, PT, R6, RZ, PT ;  /* 0x000000ff0600720c */ /* 0x000fe40003f85270 */
[----:B------:R-:W-:Y:S02]  /*16080*/  P2R R6, PR, RZ, 0x2 ;  /* 0x00000002ff067803 */ /* 0x000fe40000000000 */
[----:B------:R-:W-:Y:S02]  /*16090*/  ISETP.LT.OR P0, PT, R4, R184, P0 ;  /* 0x000000b80400720c */ /* 0x000fe40000701670 */
[----:B------:R-:W-:-:S02]  /*160a0*/  FSEL R56, R53, -INF , !P3 ;  /* 0xff80000035387808 */ /* 0x000fc40005800000 */
[----:B------:R-:W-:Y:S01]  /*160b0*/  ISETP.NE.AND P3, PT, R6, RZ, PT ;  /* 0x000000ff0600720c */ /* 0x000fe20003f65270 */
[----:B------:R-:W-:Y:S01]  /*160c0*/  VIADD R4, R0, 0x30 ;  /* 0x0000003000047836 */ /* 0x000fe20000000000 */
[----:B------:R-:W-:Y:S02]  /*160d0*/  P2R R15, PR, RZ, 0x1 ;  /* 0x00000001ff0f7803 */ /* 0x000fe40000000000 */
[----:B------:R-:W-:Y:S02]  /*160e0*/  FMNMX.FTZ R6, R228, R20, !PT ;  /* 0x00000014e4067209 */ /* 0x000fe40007810000 */
[C---:B------:R-:W-:Y:S02]  /*160f0*/  ISETP.GE.AND P2, PT, R5.reuse, R190, PT ;  /* 0x000000be0500720c */ /* 0x040fe40003f46270 */
[----:B------:R-:W-:Y:S02]  /*16100*/  ISETP.GE.AND P0, PT, R5, R188, PT ;  /* 0x000000bc0500720c */ /* 0x000fe40003f06270 */
[----:B------:R-:W-:-:S02]  /*16110*/  FMNMX.FTZ R6, R21, R6, !PT ;  /* 0x0000000615067209 */ /* 0x000fc40007810000 */
[C---:B------:R-:W-:Y:S02]  /*16120*/  ISETP.LT.OR P2, PT, R5.reuse, R186, P2 ;  /* 0x000000ba0500720c */ /* 0x040fe40001741670 */
[----:B------:R-:W-:Y:S01]  /*16130*/  ISETP.LT.OR P0, PT, R5, R184, P0 ;  /* 0x000000b80500720c */ /* 0x000fe20000701670 */
[----:B------:R-:W-:Y:S01]  /*16140*/  VIADD R5, R0, 0x31 ;  /* 0x0000003100057836 */ /* 0x000fe20000000000 */
[----:B------:R-:W-:Y:S02]  /*16150*/  ISETP.GE.AND P1, PT, R4, R191, PT ;  /* 0x000000bf0400720c */ /* 0x000fe40003f26270 */
[----:B------:R-:W-:Y:S02]  /*16160*/  FMNMX.FTZ R6, R26, R6, !PT ;  /* 0x000000061a067209 */ /* 0x000fe40007810000 */
[----:B------:R-:W-:Y:S02]  /*16170*/  FSEL R142, R55, -INF , !P2 ;  /* 0xff800000378e7808 */ /* 0x000fe40005000000 */
[----:B------:R-:W-:-:S02]  /*16180*/  ISETP.LT.OR P2, PT, R4, R187, P1 ;  /* 0x000000bb0400720c */ /* 0x000fc40000f41670 */
[----:B------:R-:W-:Y:S02]  /*16190*/  P2R R19, PR, RZ, 0x1 ;  /* 0x00000001ff137803 */ /* 0x000fe40000000000 */
[----:B------:R-:W-:Y:S02]  /*161a0*/  ISETP.GE.AND P1, PT, R5, R191, PT ;  /* 0x000000bf0500720c */ /* 0x000fe40003f26270 */
[C---:B------:R-:W-:Y:S02]  /*161b0*/  ISETP.GE.AND P0, PT, R4.reuse, R190, PT ;  /* 0x000000be0400720c */ /* 0x040fe40003f06270 */
[----:B------:R-:W-:Y:S02]  /*161c0*/  FMNMX.FTZ R7, R25, R6, !PT ;  /* 0x0000000619077209 */ /* 0x000fe40007810000 */
[----:B------:R-:W-:Y:S02]  /*161d0*/  ISETP.LT.OR P1, PT, R5, R187, P1 ;  /* 0x000000bb0500720c */ /* 0x000fe40000f21670 */
[----:B------:R-:W-:-:S02]  /*161e0*/  ISETP.LT.OR P0, PT, R4, R186, P0 ;  /* 0x000000ba0400720c */ /* 0x000fc40000701670 */
[----:B------:R-:W-:Y:S02]  /*161f0*/  FMNMX.FTZ R7, R30, R7, !PT ;  /* 0x000000071e077209 */ /* 0x000fe40007810000 */
[----:B------:R-:W-:Y:S02]  /*16200*/  FMNMX.FTZ R6, R252, R22, !PT ;  /* 0x00000016fc067209 */ /* 0x000fe40007810000 */
[----:B------:R-:W-:Y:S02]  /*16210*/  FSEL R55, R48, -INF , !P2 ;  /* 0xff80000030377808 */ /* 0x000fe40005000000 */
[----:B------:R-:W-:Y:S02]  /*16220*/  FSEL R53, R49, -INF , !P1 ;  /* 0xff80000031357808 */ /* 0x000fe40004800000 */
[----:B------:R-:W-:Y:S02]  /*16230*/  ISETP.GE.AND P2, PT, R4, R189, PT ;  /* 0x000000bd0400720c */ /* 0x000fe40003f46270 */
[----:B------:R-:W-:-:S02]  /*16240*/  FSEL R74, R50, -INF , !P0 ;  /* 0xff800000324a7808 */ /* 0x000fc40004000000 */
[----:B------:R-:W-:Y:S02]  /*16250*/  ISETP.GE.AND P1, PT, R4, R188, PT ;  /* 0x000000bc0400720c */ /* 0x000fe40003f26270 */
[----:B------:R-:W-:Y:S02]  /*16260*/  FMNMX.FTZ R7, R28, R7, !PT ;  /* 0x000000071c077209 */ /* 0x000fe40007810000 */
[----:B------:R-:W-:Y:S02]  /*16270*/  ISETP.GE.AND P0, PT, R5, R190, PT ;  /* 0x000000be0500720c */ /* 0x000fe40003f06270 */
[----:B------:R-:W-:Y:S02]  /*16280*/  FMNMX.FTZ R6, R24, R6, !PT ;  /* 0x0000000618067209 */ /* 0x000fe40007810000 */
[----:B------:R-:W-:Y:S02]  /*16290*/  FSEL R156, R165, -INF , !P5 ;  /* 0xff800000a59c7808 */ /* 0x000fe40006800000 */
[----:B------:R-:W-:-:S02]  /*162a0*/  ISETP.LT.OR P2, PT, R4, R185, P2 ;  /* 0x000000b90400720c */ /* 0x000fc40001741670 */
[----:B------:R-:W-:Y:S01]  /*162b0*/  ISETP.LT.OR P5, PT, R4, R184, P1 ;  /* 0x000000b80400720c */ /* 0x000fe20000fa1670 */
[----:B------:R-:W-:Y:S01]  /*162c0*/  VIADD R4, R0, 0x38 ;  /* 0x0000003800047836 */ /* 0x000fe20000000000 */
[----:B------:R-:W-:Y:S02]  /*162d0*/  FMNMX.FTZ R7, R68, R7, !PT ;  /* 0x0000000744077209 */ /* 0x000fe40007810000 */
[----:B------:R-:W-:Y:S02]  /*162e0*/  ISETP.LT.OR P0, PT, R5, R186, P0 ;  /* 0x000000ba0500720c */ /* 0x000fe40000701670 */
[----:B------:R-:W-:Y:S02]  /*162f0*/  FMNMX.FTZ R6, R29, R6, !PT ;  /* 0x000000061d067209 */ /* 0x000fe40007810000 */
[----:B------:R-:W-:Y:S02]  /*16300*/  FMNMX.FTZ R7, R63, R7, !PT ;  /* 0x000000073f077209 */ /* 0x000fe40007810000 */
[----:B------:R-:W-:-:S02]  /*16310*/  FSEL R72, R51, -INF , !P0 ;  /* 0xff80000033487808 */ /* 0x000fc40004000000 */
[----:B------:R-:W-:Y:S02]  /*16320*/  FMNMX.FTZ R6, R27, R6, !PT ;  /* 0x000000061b067209 */ /* 0x000fe40007810000 */
[----:B------:R-:W-:Y:S02]  /*16330*/  ISETP.GE.AND P0, PT, R4, R191, PT ;  /* 0x000000bf0400720c */ /* 0x000fe40003f06270 */
[----:B------:R-:W-:Y:S02]  /*16340*/  FMNMX.FTZ R7, R62, R7, !PT ;  /* 0x000000073e077209 */ /* 0x000fe40007810000 */
[----:B------:R-:W-:Y:S02]  /*16350*/  FMNMX.FTZ R6, R39, R6, !PT ;  /* 0x0000000627067209 */ /* 0x000fe40007810000 */
[----:B------:R-:W-:Y:S02]  /*16360*/  ISETP.LT.OR P0, PT, R4, R187, P0 ;  /* 0x000000bb0400720c */ /* 0x000fe40000701670 */
[----:B------:R-:W-:-:S02]  /*16370*/  FMNMX.FTZ R7, R59, R7, !PT ;  /* 0x000000073b077209 */ /* 0x000fc40007810000 */
[----:B------:R-:W-:Y:S02]  /*16380*/  FMNMX.FTZ R6, R40, R6, !PT ;  /* 0x0000000628067209 */ /* 0x000fe40007810000 */
[----:B------:R-:W-:Y:S02]  /*16390*/  FSEL R47, R148, -INF , !P0 ;  /* 0xff800000942f7808 */ /* 0x000fe40004000000 */
[----:B------:R-:W-:Y:S02]  /*163a0*/  ISETP.GE.AND P0, PT, R4, R190, PT ;  /* 0x000000be0400720c */ /* 0x000fe40003f06270 */
[----:B------:R-:W-:Y:S02]  /*163b0*/  FMNMX.FTZ R7, R58, R7, !PT ;  /* 0x000000073a077209 */ /* 0x000fe40007810000 */
[----:B------:R-:W-:Y:S01]  /*163c0*/  FMNMX.FTZ R6, R154, R6, !PT ;  /* 0x000000069a067209 */ /* 0x000fe20007810000 */
[----:B------:R-:W-:Y:S01]  /*163d0*/  VIADD R0, R0, 0x39 ;  /* 0x0000003900007836 */ /* 0x000fe20000000000 */
[----:B------:R-:W-:-:S02]  /*163e0*/  ISETP.LT.OR P0, PT, R4, R186, P0 ;  /* 0x000000ba0400720c */ /* 0x000fc40000701670 */
[----:B------:R-:W-:Y:S02]  /*163f0*/  FMNMX.FTZ R7, R56, R7, !PT ;  /* 0x0000000738077209 */ /* 0x000fe40007810000 */
[----:B------:R-:W-:Y:S02]  /*16400*/  FMNMX.FTZ R6, R153, R6, !PT ;  /* 0x0000000699067209 */ /* 0x000fe40007810000 */
[----:B------:R-:W-:Y:S01]  /*16410*/  FSEL R61, R150, -INF , !P0 ;  /* 0xff800000963d7808 */ /* 0x000fe20004000000 */
[----:B------:R-:W-:Y:S01]  /*16420*/  IMAD.WIDE.U32 R140, R10, -0x2daee0ad, RZ ;  /* 0xd2511f530a8c7825 */ /* 0x000fe200078e00ff */
[----:B------:R-:W-:Y:S02]  /*16430*/  ISETP.GE.AND P0, PT, R0, R191, PT ;  /* 0x000000bf0000720c */ /* 0x000fe40003f06270 */
[----:B------:R-:W-:Y:S02]  /*16440*/  FMNMX.FTZ R7, R55, R7, !PT ;  /* 0x0000000737077209 */ /* 0x000fe40007810000 */
[----:B------:R-:W-:-:S02]  /*16450*/  FMNMX.FTZ R6, R152, R6, !PT ;  /* 0x0000000698067209 */ /* 0x000fc40007810000 */
[----:B------:R-:W-:Y:S02]  /*16460*/  ISETP.LT.OR P0, PT, R0, R187, P0 ;  /* 0x000000bb0000720c */ /* 0x000fe40000701670 */
[----:B------:R-:W-:Y:S02]  /*16470*/  FMNMX.FTZ R7, R53, R7, !PT ;  /* 0x0000000735077209 */ /* 0x000fe40007810000 */
[----:B------:R-:W-:Y:S02]  /*16480*/  FSEL R143, R54, -INF , !P6 ;  /* 0xff800000368f7808 */ /* 0x000fe40007000000 */
[----:B------:R-:W-:Y:S02]  /*16490*/  FMNMX.FTZ R6, R144, R6, !PT ;  /* 0x0000000690067209 */ /* 0x000fe40007810000 */
[----:B------:R-:W-:Y:S02]  /*164a0*/  LOP3.LUT R9, R141, UR6, R9, 0x96, !PT ;  /* 0x000000068d097c12 */ /* 0x000fe4000f8e9609 */
[----:B------:R-:W-:-:S02]  /*164b0*/  LOP3.LUT R8, R249, UR41, R140, 0x96, !PT ;  /* 0x00000029f9087c12 */ /* 0x000fc4000f8e968c */
[----:B------:R-:W-:Y:S02]  /*164c0*/  FSEL R38, R149, -INF , !P0 ;  /* 0xff80000095267808 */ /* 0x000fe40004000000 */
[----:B------:R-:W-:Y:S02]  /*164d0*/  FMNMX.FTZ R7, R47, R7, !PT ;  /* 0x000000072f077209 */ /* 0x000fe40007810000 */
[----:B------:R-:W-:Y:S01]  /*164e0*/  FMNMX.FTZ R6, R143, R6, !PT ;  /* 0x000000068f067209 */ /* 0x000fe20007810000 */
[----:B------:R-:W-:Y:S01]  /*164f0*/  IMAD.WIDE.U32 R36, R9, -0x326172a9, RZ ;  /* 0xcd9e8d5709247825 */ /* 0x000fe200078e00ff */
[----:B------:R-:W-:Y:S02]  /*16500*/  FMNMX.FTZ R16, R38, R7, !PT ;  /* 0x0000000726107209 */ /* 0x000fe40007810000 */
[----:B------:R-:W-:Y:S01]  /*16510*/  ISETP.GE.AND P0, PT, R0, R190, PT ;  /* 0x000000be0000720c */ /* 0x000fe20003f06270 */
[----:B------:R-:W-:Y:S01]  /*16520*/  IMAD R172, R11, -0x326172a9, RZ ;  /* 0xcd9e8d570bac7824 */ /* 0x000fe200078e02ff */
[----:B------:R-:W-:Y:S01]  /*16530*/  FMNMX.FTZ R10, R142, R6, !PT ;  /* 0x000000068e0a7209 */ /* 0x000fe20007810000 */
[----:B------:R-:W-:Y:S01]  /*16540*/  IMAD.WIDE.U32 R8, R8, -0x326172a9, RZ ;  /* 0xcd9e8d5708087825 */ /* 0x000fe200078e00ff */
[----:B------:R-:W-:Y:S01]  /*16550*/  ISETP.LT.OR P0, PT, R0, R186, P0 ;  /* 0x000000ba0000720c */ /* 0x000fe20000701670 */
[----:B------:R-:W1:Y:S01]  /*16560*/  SHFL.BFLY PT, R17, R16, 0x2, 0x1f ;  /* 0x0c401f0010117f89 */ /* 0x000e6200000e0000 */
[----:B------:R-:W-:-:S02]  /*16570*/  LOP3.LUT R7, R37, UR42, R172, 0x96, !PT ;  /* 0x0000002a25077c12 */ /* 0x000fc4000f8e96ac */
[----:B------:R-:W-:Y:S02]  /*16580*/  LOP3.LUT R6, R9, UR40, R36, 0x96, !PT ;  /* 0x0000002809067c12 */ /* 0x000fe4000f8e9624 */
[----:B------:R-:W-:Y:S01]  /*16590*/  FMNMX.FTZ R10, R74, R10, !PT ;  /* 0x0000000a4a0a7209 */ /* 0x000fe20007810000 */
[----:B------:R-:W-:Y:S01]  /*165a0*/  IMAD.WIDE.U32 R64, R7, -0x2daee0ad, RZ ;  /* 0xd2511f5307407825 */ /* 0x000fe200078e00ff */
[----:B------:R-:W-:Y:S02]  /*165b0*/  FSEL R50, R151, -INF , !P0 ;  /* 0xff80000097327808 */ /* 0x000fe40004000000 */
[----:B------:R-:W-:Y:S01]  /*165c0*/  FMNMX.FTZ R14, R72, R10, !PT ;  /* 0x0000000a480e7209 */ /* 0x000fe20007810000 */
[----:B------:R-:W-:Y:S01]  /*165d0*/  IMAD.WIDE.U32 R10, R6, -0x2daee0ad, RZ ;  /* 0xd2511f53060a7825 */ /* 0x000fe200078e00ff */
[C---:B------:R-:W-:Y:S02]  /*165e0*/  ISETP.GE.AND P1, PT, R5.reuse, R189, PT ;  /* 0x000000bd0500720c */ /* 0x040fe40003f26270 */
[----:B------:R-:W-:-:S02]  /*165f0*/  ISETP.GE.AND P0, PT, R5, R188, PT ;  /* 0x000000bc0500720c */ /* 0x000fc40003f06270 */
[----:B------:R-:W-:Y:S02]  /*16600*/  FSEL R75, R216, -INF , !P4 ;  /* 0xff800000d84b7808 */ /* 0x000fe40006000000 */
[----:B------:R-:W-:Y:S02]  /*16610*/  FMNMX.FTZ R7, R61, R14, !PT ;  /* 0x0000000e3d077209 */ /* 0x000fe40007810000 */
[C---:B------:R-:W-:Y:S02]  /*16620*/  ISETP.LT.OR P6, PT, R5.reuse, R185, P1 ;  /* 0x000000b90500720c */ /* 0x040fe40000fc1670 */
[----:B------:R-:W-:Y:S02]  /*16630*/  ISETP.LT.OR P4, PT, R5, R184, P0 ;  /* 0x000000b80500720c */ /* 0x000fe40000781670 */
[----:B------:R-:W-:Y:S02]  /*16640*/  ISETP.NE.AND P1, PT, R15, RZ, PT ;  /* 0x000000ff0f00720c */ /* 0x000fe40003f25270 */
[----:B------:R-:W-:-:S02]  /*16650*/  LOP3.LUT R6, R65, UR39, R248, 0x96, !PT ;  /* 0x0000002741067c12 */ /* 0x000fc4000f8e96f8 */
[----:B------:R-:W-:Y:S02]  /*16660*/  LOP3.LUT R5, R11, UR37, R64, 0x96, !PT ;  /* 0x000000250b057c12 */ /* 0x000fe4000f8e9640 */
[----:B------:R-:W-:Y:S01]  /*16670*/  FMNMX.FTZ R11, R50, R7, !PT ;  /* 0x00000007320b7209 */ /* 0x000fe20007810000 */
[----:B------:R-:W-:Y:S01]  /*16680*/  IMAD.WIDE.U32 R6, R6, -0x326172a9, RZ ;  /* 0xcd9e8d5706067825 */ /* 0x000fe200078e00ff */
[----:B------:R-:W-:Y:S02]  /*16690*/  FSEL R151, R218, -INF , !P1 ;  /* 0xff800000da977808 */ /* 0x000fe40004800000 */
[C---:B------:R-:W-:Y:S01]  /*166a0*/  ISETP.GE.AND P1, PT, R4.reuse, R189, PT ;  /* 0x000000bd0400720c */ /* 0x040fe20003f26270 */
[----:B------:R-:W-:Y:S01]  /*166b0*/  IMAD.WIDE.U32 R14, R5, -0x326172a9, RZ ;  /* 0xcd9e8d57050e7825 */ /* 0x000fe200078e00ff */
[----:B------:R-:W3:Y:S01]  /*166c0*/  SHFL.BFLY PT, R18, R11, 0x2, 0x1f ;  /* 0x0c401f000b127f89 */ /* 0x000ee200000e0000 */
[----:B------:R-:W-:Y:S02]  /*166d0*/  FSEL R66, R217, -INF , !P3 ;  /* 0xff800000d9427808 */ /* 0x000fe40005800000 */
[----:B------:R-:W-:-:S02]  /*166e0*/  ISETP.LT.OR P3, PT, R4, R185, P1 ;  /* 0x000000b90400720c */ /* 0x000fc40000f61670 */
[C---:B------:R-:W-:Y:S02]  /*166f0*/  ISETP.GE.AND P0, PT, R4.reuse, R188, PT ;  /* 0x000000bc0400720c */ /* 0x040fe40003f06270 */
[----:B------:R-:W-:Y:S02]  /*16700*/  LOP3.LUT R5, R7, UR38, R8, 0x96, !PT ;  /* 0x0000002607057c12 */ /* 0x000fe4000f8e9608 */
[----:B------:R-:W-:Y:S02]  /*16710*/  LOP3.LUT R6, R15, UR31, R6, 0x96, !PT ;  /* 0x0000001f0f067c12 */ /* 0x000fe4000f8e9606 */
[----:B------:R-:W-:Y:S02]  /*16720*/  ISETP.NE.AND P1, PT, R19, RZ, PT ;  /* 0x000000ff1300720c */ /* 0x000fe40003f25270 */
[----:B------:R-:W-:Y:S02]  /*16730*/  P2R R19, PR, RZ, 0x8 ;  /* 0x00000008ff137803 */ /* 0x000fe40000000000 */
[----:B------:R-:W-:Y:S01]  /*16740*/  ISETP.LT.OR P3, PT, R4, R184, P0 ;  /* 0x000000b80400720c */ /* 0x000fe20000761670 */
[----:B------:R-:W-:Y:S01]  /*16750*/  IMAD.WIDE.U32 R4, R5, -0x2daee0ad, RZ ;  /* 0xd2511f5305047825 */ /* 0x000fe200078e00ff */
[----:B-1----:R-:W-:-:S03]  /*16760*/  FMNMX.FTZ R15, R16, R17, !PT ;  /* 0x00000011100f7209 */ /* 0x002fc60007810000 */
[----:B------:R-:W-:-:S05]  /*16770*/  IMAD.WIDE.U32 R16, R6, -0x2daee0ad, RZ ;  /* 0xd2511f5306107825 */ /* 0x000fca00078e00ff */
[----:B------:R-:W-:Y:S02]  /*16780*/  LOP3.LUT R4, R17, UR24, R4, 0x96, !PT ;  /* 0x0000001811047c12 */ /* 0x000fe4000f8e9604 */
[----:B------:R-:W1:Y:S01]  /*16790*/  SHFL.BFLY PT, R17, R15, 0x1, 0x1f ;  /* 0x0c201f000f117f89 */ /* 0x000e6200000e0000 */
[----:B---3--:R-:W-:Y:S02]  /*167a0*/  FMNMX.FTZ R11, R11, R18, !PT ;  /* 0x000000120b0b7209 */ /* 0x008fe40007810000 */
[----:B------:R-:W-:-:S03]  /*167b0*/  FSEL R146, R219, -INF , !P1 ;  /* 0xff800000db927808 */ /* 0x000fc60004800000 */
[----:B------:R-:W3:Y:S01]  /*167c0*/  SHFL.BFLY PT, R18, R11, 0x1, 0x1f ;  /* 0x0c201f000b127f89 */ /* 0x000ee200000e0000 */
[----:B------:R-:W-:Y:S01]  /*167d0*/  LOP3.LUT R6, R5, UR30, R10, 0x96, !PT ;  /* 0x0000001e05067c12 */ /* 0x000fe2000f8e960a */
[----:B------:R-:W-:Y:S01]  /*167e0*/  IMAD.WIDE.U32 R4, R4, -0x326172a9, RZ ;  /* 0xcd9e8d5704047825 */ /* 0x000fe200078e00ff */
[C---:B------:R-:W-:Y:S02]  /*167f0*/  ISETP.GE.AND P1, PT, R0.reuse, R189, PT ;  /* 0x000000bd0000720c */ /* 0x040fe40003f26270 */
[----:B------:R-:W-:Y:S02]  /*16800*/  ISETP.GE.AND P0, PT, R0, R188, PT ;  /* 0x000000bc0000720c */ /* 0x000fe40003f06270 */
[----:B------:R-:W-:Y:S02]  /*16810*/  FSEL R52, R220, -INF , !P2 ;  /* 0xff800000dc347808 */ /* 0x000fe40005000000 */
[C---:B------:R-:W-:Y:S02]  /*16820*/  ISETP.LT.OR P2, PT, R0.reuse, R185, P1 ;  /* 0x000000b90000720c */ /* 0x040fe40000f41670 */
[----:B------:R-:W-:-:S02]  /*16830*/  ISETP.LT.OR P1, PT, R0, R184, P0 ;  /* 0x000000b80000720c */ /* 0x000fc40000721670 */
[----:B------:R-:W-:Y:S01]  /*16840*/  SHF.R.U32.HI R0, RZ, 0x18, R4 ;  /* 0x00000018ff007819 */ /* 0x000fe20000011604 */
[----:B------:R-:W-:Y:S01]  /*16850*/  IMAD.WIDE.U32 R6, R6, -0x326172a9, RZ ;  /* 0xcd9e8d5706067825 */ /* 0x000fe200078e00ff */
[----:B------:R-:W-:Y:S02]  /*16860*/  FSEL R46, R221, -INF , !P6 ;  /* 0xff800000dd2e7808 */ /* 0x000fe40007000000 */
[----:B-1----:R-:W-:Y:S02]  /*16870*/  FMNMX.FTZ R71, R15, R17, !PT ;  /* 0x000000110f477209 */ /* 0x002fe40007810000 */
[----:B------:R-:W-:Y:S02]  /*16880*/  ISETP.LE.U32.AND P6, PT, R0, UR13, PT ;  /* 0x0000000d00007c0c */ /* 0x000fe4000bfc3070 */
[C---:B------:R-:W-:Y:S01]  /*16890*/  FSETP.NEU.FTZ.AND P0, PT, R71.reuse, -INF , PT ;  /* 0xff8000004700780b */ /* 0x040fe20003f1d000 */
[----:B------:R-:W-:Y:S01]  /*168a0*/  FMUL.FTZ R0, R71, UR43 ;  /* 0x0000002b47007c20 */ /* 0x000fe20008410000 */
[----:B------:R-:W-:-:S02]  /*168b0*/  LOP3.LUT R10, R5, UR21, R6, 0x96, !PT ;  /* 0x00000015050a7c12 */ /* 0x000fc4000f8e9606 */
[----:B------:R-:W-:Y:S02]  /*168c0*/  LOP3.LUT R7, R7, UR26, R14, 0x96, !PT ;  /* 0x0000001a07077c12 */ /* 0x000fe4000f8e960e */
[C---:B------:R-:W-:Y:S02]  /*168d0*/  LOP3.LUT R6, R4.reuse, 0xff, RZ, 0xc0, !PT ;  /* 0x000000ff04067812 */ /* 0x040fe400078ec0ff */
[----:B------:R-:W-:Y:S02]  /*168e0*/  LOP3.LUT R23, R4, 0xffff, RZ, 0xc0, !PT ;  /* 0x0000ffff04177812 */ /* 0x000fe400078ec0ff */
[----:B------:R-:W-:Y:S02]  /*168f0*/  SHF.R.U32.HI R5, RZ, 0x10, R4 ;  /* 0x00000010ff057819 */ /* 0x000fe40000011604 */
[----:B------:R-:W-:Y:S02]  /*16900*/  FSEL R4, R0, RZ, P0 ;  /* 0x000000ff00047208 */ /* 0x000fe40000000000 */
[----:B------:R-:W-:-:S02]  /*16910*/  FSEL R73, R222, -INF , !P5 ;  /* 0xff800000de497808 */ /* 0x000fc40006800000 */
[----:B------:R-:W-:Y:S01]  /*16920*/  ISETP.LE.U32.AND P5, PT, R6, UR13, PT ;  /* 0x0000000d06007c0c */ /* 0x000fe2000bfa3070 */
[----:B------:R-:W-:Y:S01]  /*16930*/  IMAD.WIDE.U32 R6, R7, -0x2daee0ad, RZ ;  /* 0xd2511f5307067825 */ /* 0x000fe200078e00ff */
[----:B------:R-:W-:-:S03]  /*16940*/  FSEL R67, R223, -INF , !P4 ;  /* 0xff800000df437808 */ /* 0x000fc60006000000 */
[----:B------:R-:W-:Y:S01]  /*16950*/  FFMA.FTZ R0, R20, UR43, -R4 ;  /* 0x0000002b14007c23 */ /* 0x000fe20008010804 */
[----:B---3--:R-:W-:Y:S02]  /*16960*/  FMNMX.FTZ R69, R11, R18, !PT ;  /* 0x000000120b457209 */ /* 0x008fe40007810000 */
[----:B------:R-:W-:Y:S02]  /*16970*/  ISETP.NE.AND P4, PT, R19, RZ, PT ;  /* 0x000000ff1300720c */ /* 0x000fe40003f85270 */
[----:B------:R-:W-:Y:S02]  /*16980*/  LOP3.LUT R15, R5, 0xff, RZ, 0xc0, !PT ;  /* 0x000000ff050f7812 */ /* 0x000fe400078ec0ff */
[----:B------:R-:W-:Y:S02]  /*16990*/  LOP3.LUT R5, R7, UR20, R16, 0x96, !PT ;  /* 0x0000001407057c12 */ /* 0x000fe4000f8e9610 */
[C---:B------:R-:W-:Y:S01]  /*169a0*/  LOP3.LUT R11, R6.reuse, 0xff, RZ, 0xc0, !PT ;  /* 0x000000ff060b7812 */ /* 0x040fe200078ec0ff */
[----:B------:R1:W-:Y:S01]  /*169b0*/  MUFU.EX2 R16, R0 ;  /* 0x0000000000107308 */ /* 0x0003e20000000800 */
[----:B------:R-:W-:Y:S01]  /*169c0*/  LOP3.LUT R44, R6, 0xffff, RZ, 0xc0, !PT ;  /* 0x0000ffff062c7812 */ /* 0x000fe200078ec0ff */
[----:B------:R-:W-:Y:S01]  /*169d0*/  FFMA.FTZ R7, R21, UR43, -R4 ;  /* 0x0000002b15077c23 */ /* 0x000fe20008010804 */
[----:B------:R-:W-:-:S02]  /*169e0*/  SHF.R.U32.HI R14, RZ, 0x10, R6 ;  /* 0x00000010ff0e7819 */ /* 0x000fc40000011606 */
[----:B------:R-:W-:Y:S01]  /*169f0*/  SHF.R.U32.HI R165, RZ, 0x18, R6 ;  /* 0x00000018ffa57819 */ /* 0x000fe20000011606 */
[C---:B------:R-:W-:Y:S01]  /*16a00*/  FMUL.FTZ R6, R69.reuse, UR43 ;  /* 0x0000002b45067c20 */ /* 0x040fe20008410000 */
[----:B------:R-:W-:Y:S02]  /*16a10*/  FSEL R42, R224, -INF , !P4 ;  /* 0xff800000e02a7808 */ /* 0x000fe40006000000 */
[----:B------:R-:W-:Y:S01]  /*16a20*/  FSETP.NEU.FTZ.AND P4, PT, R69, -INF , PT ;  /* 0xff8000004500780b */ /* 0x000fe20003f9d000 */
[----:B------:R3:W2:Y:S01]  /*16a30*/  MUFU.EX2 R31, R7 ;  /* 0x00000007001f7308 */ /* 0x0006a20000000800 */
[----:B------:R-:W-:Y:S02]  /*16a40*/  FSEL R34, R225, -INF , !P2 ;  /* 0xff800000e1227808 */ /* 0x000fe40005000000 */
[----:B-1----:R-:W-:-:S04]  /*16a50*/  LOP3.LUT R0, R10, 0xff, RZ, 0xc0, !PT ;  /* 0x000000ff0a007812 */ /* 0x002fc800078ec0ff */
[----:B------:R-:W-:Y:S02]  /*16a60*/  ISETP.LE.U32.AND P2, PT, R0, UR13, PT ;  /* 0x0000000d00007c0c */ /* 0x000fe4000bf43070 */
[----:B------:R-:W-:Y:S02]  /*16a70*/  FSEL R0, R6, RZ, P4 ;  /* 0x000000ff06007208 */ /* 0x000fe40002000000 */
[----:B------:R-:W-:-:S04]  /*16a80*/  LOP3.LUT R6, R10, 0xffff, RZ, 0xc0, !PT ;  /* 0x0000ffff0a067812 */ /* 0x000fc800078ec0ff */
[----:B------:R-:W-:Y:S01]  /*16a90*/  SHF.R.U32.HI R6, RZ, 0x8, R6 ;  /* 0x00000008ff067819 */ /* 0x000fe20000011606 */
[----:B---3--:R-:W-:-:S03]  /*16aa0*/  FFMA.FTZ R7, R22, UR43, -R0 ;  /* 0x0000002b16077c23 */ /* 0x008fc60008010800 */
[----:B------:R-:W-:Y:S02]  /*16ab0*/  LOP3.LUT R6, R6, 0xffff, RZ, 0xc0, !PT ;  /* 0x0000ffff06067812 */ /* 0x000fe400078ec0ff */
[----:B------:R-:W-:Y:S02]  /*16ac0*/  FSEL R60, R226, -INF , !P3 ;  /* 0xff800000e23c7808 */ /* 0x000fe40005800000 */
[----:B------:R-:W-:Y:S01]  /*16ad0*/  ISETP.LE.U32.AND P3, PT, R6, UR13, PT ;  /* 0x0000000d06007c0c */ /* 0x000fe2000bf63070 */
[----:B------:R-:W-:Y:S01]  /*16ae0*/  FFMA.FTZ R6, R24, UR43, -R0 ;  /* 0x0000002b18067c23 */ /* 0x000fe20008010800 */
[----:B------:R2:W-:Y:S01]  /*16af0*/  MUFU.EX2 R17, R7 ;  /* 0x0000000700117308 */ /* 0x0005e20000000800 */
[----:B------:R-:W-:-:S07]  /*16b00*/  FSEL R48, R227, -INF , !P1 ;  /* 0xff800000e3307808 */ /* 0x000fce0004800000 */
[----:B------:R1:W-:Y:S01]  /*16b10*/  MUFU.EX2 R22, R6 ;  /* 0x0000000600167308 */ /* 0x0003e20000000800 */
[----:B--2---:R-:W-:-:S04]  /*16b20*/  F2FP.F16.F32.PACK_AB R7, R31, R16 ;  /* 0x000000101f07723e */ /* 0x004fc800000000ff */
[C---:B------:R-:W-:Y:S02]  /*16b30*/  PRMT R57, R7.reuse, 0x7610, R57 ;  /* 0x0000761007397816 */ /* 0x040fe40000000039 */
[----:B------:R-:W-:Y:S02]  /*16b40*/  PRMT R54, R7, 0x7632, R54 ;  /* 0x0000763207367816 */ /* 0x000fe40000000036 */
[----:B-1----:R-:W-:Y:S01]  /*16b50*/  SHF.R.U32.HI R6, RZ, 0x18, R10 ;  /* 0x00000018ff067819 */ /* 0x002fe2000001160a */
[----:B------:R-:W-:-:S03]  /*16b60*/  FFMA.FTZ R7, R26, UR43, -R4 ;  /* 0x0000002b1a077c23 */ /* 0x000fc60008010804 */
[----:B------:R-:W-:Y:S01]  /*16b70*/  ISETP.LE.U32.AND P1, PT, R6, UR13, PT ;  /* 0x0000000d06007c0c */ /* 0x000fe2000bf23070 */
[----:B------:R1:W-:Y:S01]  /*16b80*/  MUFU.EX2 R43, R7 ;  /* 0x00000007002b7308 */ /* 0x0003e20000000800 */
[----:B------:R-:W-:Y:S01]  /*16b90*/  SHF.R.U32.HI R6, RZ, 0x10, R10 ;  /* 0x00000010ff067819 */ /* 0x000fe2000001160a */
[----:B------:R-:W-:Y:S01]  /*16ba0*/  @!P2 HADD2 R35, -R57.H0_H0, -RZ.H0_H0 ;  /* 0xa00000ff3923a230 */ /* 0x000fe20000000900 */
[----:B------:R-:W-:Y:S02]  /*16bb0*/  PRMT R192, R57, 0x5410, R54 ;  /* 0x0000541039c07816 */ /* 0x000fe40000000036 */
[----:B------:R-:W-:Y:S02]  /*16bc0*/  LOP3.LUT R6, R6, 0xff, RZ, 0xc0, !PT ;  /* 0x000000ff06067812 */ /* 0x000fe400078ec0ff */
[----:B------:R-:W-:Y:S02]  /*16bd0*/  @!P2 PRMT R57, R35, 0x5410, RZ ;  /* 0x000054102339a816 */ /* 0x000fe400000000ff */
[----:B------:R-:W-:Y:S01]  /*16be0*/  ISETP.LE.U32.AND P2, PT, R6, UR13, PT ;  /* 0x0000000d06007c0c */ /* 0x000fe2000bf43070 */
[----:B-1----:R-:W-:Y:S01]  /*16bf0*/  FFMA.FTZ R7, R25, UR43, -R4 ;  /* 0x0000002b19077c23 */ /* 0x002fe20008010804 */
[----:B------:R-:W-:-:S03]  /*16c00*/  SHF.R.U32.HI R6, RZ, 0x8, R23 ;  /* 0x00000008ff067819 */ /* 0x000fc60000011617 */
[----:B------:R1:W2:Y:S01]  /*16c10*/  MUFU.EX2 R45, R7 ;  /* 0x00000007002d7308 */ /* 0x0002a20000000800 */
[----:B------:R-:W-:Y:S02]  /*16c20*/  LOP3.LUT R6, R6, 0xffff, RZ, 0xc0, !PT ;  /* 0x0000ffff06067812 */ /* 0x000fe400078ec0ff */
[----:B------:R-:W-:Y:S02]  /*16c30*/  FSEL R21, R71, RZ, P0 ;  /* 0x000000ff47157208 */ /* 0x000fe40000000000 */
[----:B------:R-:W-:Y:S01]  /*16c40*/  ISETP.LE.U32.AND P0, PT, R6, UR13, PT ;  /* 0x0000000d06007c0c */ /* 0x000fe2000bf03070 */
[----:B------:R-:W-:Y:S01]  /*16c50*/  FFMA.FTZ R6, R29, UR43, -R0 ;  /* 0x0000002b1d067c23 */ /* 0x000fe20008010800 */
[----:B------:R-:W-:-:S03]  /*16c60*/  @!P3 HADD2 R41, -R54.H0_H0, -RZ.H0_H0 ;  /* 0xa00000ff3629b230 */ /* 0x000fc60000000900 */
[----:B------:R2:W-:Y:S02]  /*16c70*/  MUFU.EX2 R35, R6 ;  /* 0x0000000600237308 */ /* 0x0005e40000000800 */
[----:B------:R-:W-:Y:S01]  /*16c80*/  @!P3 PRMT R54, R41, 0x5410, RZ ;  /* 0x000054102936b816 */ /* 0x000fe200000000ff */
[----:B-1----:R-:W-:-:S05]  /*16c90*/  FFMA.FTZ R7, R27, UR43, -R0 ;  /* 0x0000002b1b077c23 */ /* 0x002fca0008010800 */
[----:B------:R1:W3:Y:S01]  /*16ca0*/  MUFU.EX2 R41, R7 ;  /* 0x0000000700297308 */ /* 0x0002e20000000800 */
[----:B--2---:R-:W-:-:S04]  /*16cb0*/  F2FP.F16.F32.PACK_AB R6, R45, R43 ;  /* 0x0000002b2d06723e */ /* 0x004fc800000000ff */
[C---:B------:R-:W-:Y:S02]  /*16cc0*/  PRMT R227, R6.reuse, 0x7610, R227 ;  /* 0x0000761006e37816 */ /* 0x040fe400000000e3 */
[----:B------:R-:W-:-:S03]  /*16cd0*/  PRMT R226, R6, 0x7632, R226 ;  /* 0x0000763206e27816 */ /* 0x000fc600000000e2 */
[----:B------:R-:W-:Y:S01]  /*16ce0*/  @!P5 HADD2 R147, -R227.H0_H0, -RZ.H0_H0 ;  /* 0xa00000ffe393d230 */ /* 0x000fe20000000900 */
[----:B------:R-:W-:Y:S01]  /*16cf0*/  LOP3.LUT R6, R14, 0xff, RZ, 0xc0, !PT ;  /* 0x000000ff0e067812 */ /* 0x000fe200078ec0ff */
[----:B------:R-:W-:Y:S01]  /*16d00*/  @!P0 HADD2 R148, -R226.H0_H0, -RZ.H0_H0 ;  /* 0xa00000ffe2948230 */ /* 0x000fe20000000900 */
[----:B------:R-:W-:Y:S02]  /*16d10*/  PRMT R243, R227, 0x5410, R226 ;  /* 0x00005410e3f37816 */ /* 0x000fe400000000e2 */
[----:B------:R-:W-:Y:S02]  /*16d20*/  @!P5 PRMT R227, R147, 0x5410, RZ ;  /* 0x0000541093e3d816 */ /* 0x000fe400000000ff */
[----:B------:R-:W-:Y:S01]  /*16d30*/  ISETP.LE.U32.AND P5, PT, R6, UR13, PT ;  /* 0x0000000d06007c0c */ /* 0x000fe2000bfa3070 */
[--C-:B------:R-:W-:Y:S01]  /*16d40*/  FFMA.FTZ R6, R28, UR43, -R4.reuse ;  /* 0x0000002b1c067c23 */ /* 0x100fe20008010804 */
[----:B------:R-:W-:Y:S01]  /*16d50*/  F2FP.F16.F32.PACK_AB R10, R22, R17 ;  /* 0x00000011160a723e */ /* 0x000fe200000000ff */
[----:B-1----:R-:W-:Y:S01]  /*16d60*/  FFMA.FTZ R7, R30, UR43, -R4 ;  /* 0x0000002b1e077c23 */ /* 0x002fe20008010804 */
[----:B------:R-:W-:-:S02]  /*16d70*/  @!P0 PRMT R226, R148, 0x5410, RZ ;  /* 0x0000541094e28816 */ /* 0x000fc400000000ff */
[----:B------:R-:W-:Y:S01]  /*16d80*/  ISETP.LE.U32.AND P3, PT, R15, UR13, PT ;  /* 0x0000000d0f007c0c */ /* 0x000fe2000bf63070 */
[----:B------:R1:W-:Y:S01]  /*16d90*/  MUFU.EX2 R148, R6 ;  /* 0x0000000600947308 */ /* 0x0003e20000000800 */
[C---:B------:R-:W-:Y:S01]  /*16da0*/  PRMT R51, R10.reuse, 0x7632, R51 ;  /* 0x000076320a337816 */ /* 0x040fe20000000033 */
[----:B------:R-:W-:Y:S01]  /*16db0*/  ULOP3.LUT UR4, UR4, UR33, URZ, 0x3c, !UPT ;  /* 0x0000002104047292 */ /* 0x000fe2000f8e3c3f */
[----:B------:R-:W-:Y:S02]  /*16dc0*/  PRMT R49, R10, 0x7610, R49 ;  /* 0x000076100a317816 */ /* 0x000fe40000000031 */
[----:B---3--:R-:W-:-:S03]  /*16dd0*/  F2FP.F16.F32.PACK_AB R10, R41, R35 ;  /* 0x00000023290a723e */ /* 0x008fc600000000ff */
[----:B------:R2:W3:Y:S01]  /*16de0*/  MUFU.EX2 R147, R7 ;  /* 0x0000000700937308 */ /* 0x0004e20000000800 */
[----:B------:R-:W-:Y:S01]  /*16df0*/  @!P2 HADD2 R70, -R49.H0_H0, -RZ.H0_H0 ;  /* 0xa00000ff3146a230 */ /* 0x000fe20000000900 */
[----:B------:R-:W-:Y:S02]  /*16e00*/  PRMT R222, R10, 0x7610, R222 ;  /* 0x000076100ade7816 */ /* 0x000fe400000000de */
[----:B-1----:R-:W-:-:S04]  /*16e10*/  LOP3.LUT R6, R5, 0xffff, RZ, 0xc0, !PT ;  /* 0x0000ffff05067812 */ /* 0x002fc800078ec0ff */
[----:B------:R-:W-:Y:S02]  /*16e20*/  SHF.R.U32.HI R6, RZ, 0x8, R6 ;  /* 0x00000008ff067819 */ /* 0x000fe40000011606 */
[----:B------:R-:W-:Y:S02]  /*16e30*/  LOP3.LUT R18, R141, UR4, RZ, 0x3c, !PT ;  /* 0x000000048d127c12 */ /* 0x000fe4000f8e3cff */
[----:B------:R-:W-:Y:S01]  /*16e40*/  LOP3.LUT R6, R6, 0xffff, RZ, 0xc0, !PT ;  /* 0x0000ffff06067812 */ /* 0x000fe200078ec0ff */
[----:B------:R-:W-:Y:S01]  /*16e50*/  @!P3 HADD2 R155, -R222.H0_H0, -RZ.H0_H0 ;  /* 0xa00000ffde9bb230 */ /* 0x000fe20000000900 */
[----:B------:R-:W-:Y:S02]  /*16e60*/  PRMT R182, R49, 0x5410, R51 ;  /* 0x0000541031b67816 */ /* 0x000fe40000000033 */
[----:B------:R-:W-:Y:S02]  /*16e70*/  @!P2 PRMT R49, R70, 0x5410, RZ ;  /* 0x000054104631a816 */ /* 0x000fe400000000ff */
[----:B------:R-:W-:Y:S01]  /*16e80*/  PRMT R224, R10, 0x7632, R224 ;  /* 0x000076320ae07816 */ /* 0x000fe200000000e0 */
[----:B------:R-:W-:Y:S01]  /*16e90*/  IMAD.WIDE.U32 R18, R18, -0x326172a9, RZ ;  /* 0xcd9e8d5712127825 */ /* 0x000fe200078e00ff */
[----:B------:R-:W-:-:S02]  /*16ea0*/  ISETP.LE.U32.AND P2, PT, R6, UR13, PT ;  /* 0x0000000d06007c0c */ /* 0x000fc4000bf43070 */
[----:B--2---:R-:W-:Y:S02]  /*16eb0*/  LOP3.LUT R7, R5, 0xff, RZ, 0xc0, !PT ;  /* 0x000000ff05077812 */ /* 0x004fe400078ec0ff */
[----:B------:R-:W-:Y:S02]  /*16ec0*/  SHF.R.U32.HI R6, RZ, 0x18, R5 ;  /* 0x00000018ff067819 */ /* 0x000fe40000011605 */
[----:B------:R-:W-:Y:S02]  /*16ed0*/  PRMT R176, R222, 0x5410, R224 ;  /* 0x00005410deb07816 */ /* 0x000fe400000000e0 */
[----:B------:R-:W-:Y:S02]  /*16ee0*/  @!P3 PRMT R222, R155, 0x5410, RZ ;  /* 0x000054109bdeb816 */ /* 0x000fe400000000ff */
[----:B------:R-:W-:Y:S02]  /*16ef0*/  ISETP.LE.U32.AND P0, PT, R7, UR13, PT ;  /* 0x0000000d07007c0c */ /* 0x000fe4000bf03070 */
[----:B------:R-:W-:-:S02]  /*16f00*/  ISETP.LE.U32.AND P3, PT, R6, UR13, PT ;  /* 0x0000000d06007c0c */ /* 0x000fc4000bf63070 */
[----:B---3--:R-:W-:Y:S02]  /*16f10*/  F2FP.F16.F32.PACK_AB R7, R148, R147 ;  /* 0x000000939407723e */ /* 0x008fe400000000ff */
[----:B------:R-:W-:Y:S02]  /*16f20*/  LOP3.LUT R6, R19, UR42, R172, 0x96, !PT ;  /* 0x0000002a13067c12 */ /* 0x000fe4000f8e96ac */
[C---:B------:R-:W-:Y:S02]  /*16f30*/  PRMT R223, R7.reuse, 0x7610, R223 ;  /* 0x0000761007df7816 */ /* 0x040fe400000000df */
[----:B------:R-:W-:Y:S01]  /*16f40*/  PRMT R221, R7, 0x7632, R221 ;  /* 0x0000763207dd7816 */ /* 0x000fe200000000dd */
[----:B------:R-:W-:Y:S01]  /*16f50*/  IMAD.WIDE.U32 R6, R6, -0x2daee0ad, RZ ;  /* 0xd2511f5306067825 */ /* 0x000fe200078e00ff */
[----:B------:R-:W-:-:S04]  /*16f60*/  LOP3.LUT R14, R9, UR40, R18, 0x96, !PT ;  /* 0x00000028090e7c12 */ /* 0x000fc8000f8e9612 */
[----:B------:R-:W-:Y:S01]  /*16f70*/  LOP3.LUT R7, R7, UR39, R248, 0x96, !PT ;  /* 0x0000002707077c12 */ /* 0x000fe2000f8e96f8 */
[----:B------:R-:W-:Y:S01]  /*16f80*/  IMAD.WIDE.U32 R14, R14, -0x2daee0ad, RZ ;  /* 0xd2511f530e0e7825 */ /* 0x000fe200078e00ff */
[----:B------:R-:W-:-:S04]  /*16f90*/  ISETP.LE.U32.AND P4, PT, R11, UR13, PT ;  /* 0x0000000d0b007c0c */ /* 0x000fc8000bf83070 */
[----:B------:R-:W-:Y:S01]  /*16fa0*/  LOP3.LUT R10, R15, UR37, R6, 0x96, !PT ;  /* 0x000000250f0a7c12 */ /* 0x000fe2000f8e9606 */
[----:B------:R-:W-:Y:S01]  /*16fb0*/  IMAD.WIDE.U32 R6, R7, -0x326172a9, RZ ;  /* 0xcd9e8d5707067825 */ /* 0x000fe200078e00ff */
[----:B------:R-:W-:-:S03]  /*16fc0*/  SHF.R.U32.HI R5, RZ, 0x10, R5 ;  /* 0x00000010ff057819 */ /* 0x000fc60000011605 */
[----:B------:R-:W-:Y:S01]  /*16fd0*/  IMAD.WIDE.U32 R10, R10, -0x326172a9, RZ ;  /* 0xcd9e8d570a0a7825 */ /* 0x000fe200078e00ff */
[----:B------:R-:W-:-:S03]  /*16fe0*/  LOP3.LUT R7, R7, UR38, R8, 0x96, !PT ;  /* 0x0000002607077c12 */ /* 0x000fc6000f8e9608 */
[----:B------:R-:W-:Y:S01]  /*16ff0*/  @!P1 HADD2 R145, -R51.H0_H0, -RZ.H0_H0 ;  /* 0xa00000ff33919230 */ /* 0x000fe20000000900 */
[----:B------:R-:W-:Y:S02]  /*17000*/  LOP3.LUT R5, R5, 0xff, RZ, 0xc0, !PT ;  /* 0x000000ff05057812 */ /* 0x000fe400078ec0ff */
[----:B------:R-:W-:Y:S01]  /*17010*/  LOP3.LUT R15, R11, UR31, R6, 0x96, !PT ;  /* 0x0000001f0b0f7c12 */ /* 0x000fe2000f8e9606 */
[----:B------:R-:W-:Y:S01]  /*17020*/  IMAD.WIDE.U32 R6, R7, -0x2daee0ad, RZ ;  /* 0xd2511f5307067825 */ /* 0x000fe200078e00ff */
[----:B------:R-:W-:Y:S02]  /*17030*/  @!P1 PRMT R51, R145, 0x5410, RZ ;  /* 0x0000541091339816 */ /* 0x000fe400000000ff */
[----:B------:R-:W-:Y:S01]  /*17040*/  ISETP.LE.U32.AND P1, PT, R5, UR13, PT ;  /* 0x0000000d05007c0c */ /* 0x000fe2000bf23070 */
[----:B------:R-:W-:Y:S01]  /*17050*/  FFMA.FTZ R5, R39, UR43, -R0 ;  /* 0x0000002b27057c23 */ /* 0x000fe20008010800 */
[----:B------:R-:W-:Y:S01]  /*17060*/  LOP3.LUT R8, R7, UR30, R14, 0x96, !PT ;  /* 0x0000001e07087c12 */ /* 0x000fe2000f8e960e */
[----:B------:R-:W-:-:S02]  /*17070*/  IMAD.WIDE.U32 R14, R15, -0x2daee0ad, RZ ;  /* 0xd2511f530f0e7825 */ /* 0x000fc400078e00ff */
[----:B------:R1:W-:Y:S02]  /*17080*/  MUFU.EX2 R20, R5 ;  /* 0x0000000500147308 */ /* 0x0003e40000000800 */
[----:B------:R-:W-:Y:S01]  /*17090*/  @!P0 HADD2 R164, -R223.H0_H0, -RZ.H0_H0 ;  /* 0xa00000ffdfa48230 */ /* 0x000fe20000000900 */
[----:B------:R-:W-:Y:S02]  /*170a0*/  LOP3.LUT R11, R15, UR24, R6, 0x96, !PT ;  /* 0x000000180f0b7c12 */ /* 0x000fe4000f8e9606 */
[----:B------:R-:W-:Y:S01]  /*170b0*/  FMNMX.FTZ R6, R247, R208, !PT ;  /* 0x000000d0f7067209 */ /* 0x000fe20007810000 */
[----:B------:R-:W-:Y:S01]  /*170c0*/  FFMA.FTZ R7, R40, UR43, -R0 ;  /* 0x0000002b28077c23 */ /* 0x000fe20008010800 */
[----:B------:R-:W-:Y:S02]  /*170d0*/  PRMT R181, R223, 0x5410, R221 ;  /* 0x00005410dfb57816 */ /* 0x000fe400000000dd */
[----:B------:R-:W-:Y:S02]  /*170e0*/  FMNMX.FTZ R6, R209, R6, !PT ;  /* 0x00000006d1067209 */ /* 0x000fe40007810000 */
[----:B-1----:R-:W-:-:S04]  /*170f0*/  SHF.R.U32.HI R5, RZ, 0x8, R44 ;  /* 0x00000008ff057819 */ /* 0x002fc8000001162c */
[----:B------:R-:W-:Y:S02]  /*17100*/  LOP3.LUT R5, R5, 0xffff, RZ, 0xc0, !PT ;  /* 0x0000ffff05057812 */ /* 0x000fe400078ec0ff */
[----:B------:R-:W-:Y:S02]  /*17110*/  @!P0 PRMT R223, R164, 0x5410, RZ ;  /* 0x00005410a4df8816 */ /* 0x000fe400000000ff */
[----:B------:R-:W-:Y:S01]  /*17120*/  ISETP.LE.U32.AND P0, PT, R5, UR13, PT ;  /* 0x0000000d05007c0c */ /* 0x000fe2000bf03070 */
[----:B------:R1:W2:Y:S01]  /*17130*/  MUFU.EX2 R44, R7 ;  /* 0x00000007002c7308 */ /* 0x0002a20000000800 */
[----:B------:R-:W-:Y:S01]  /*17140*/  FMNMX.FTZ R5, R195, R6, !PT ;  /* 0x00000006c3057209 */ /* 0x000fe20007810000 */
[----:B------:R-:W-:-:S04]  /*17150*/  IMAD.WIDE.U32 R8, R8, -0x326172a9, RZ ;  /* 0xcd9e8d5708087825 */ /* 0x000fc800078e00ff */
[----:B-1----:R-:W-:Y:S01]  /*17160*/  IMAD.WIDE.U32 R6, R11, -0x326172a9, RZ ;  /* 0xcd9e8d570b067825 */ /* 0x002fe200078e00ff */
[----:B------:R-:W-:-:S04]  /*17170*/  FMNMX.FTZ R11, R193, R5, !PT ;  /* 0x00000005c10b7209 */ /* 0x000fc80007810000 */
[----:B------:R-:W-:Y:S02]  /*17180*/  LOP3.LUT R5, R7, UR21, R8, 0x96, !PT ;  /* 0x0000001507057c12 */ /* 0x000fe4000f8e9608 */
[----:B------:R-:W-:-:S04]  /*17190*/  FMNMX.FTZ R8, R162, R11, !PT ;  /* 0x0000000ba2087209 */ /* 0x000fc80007810000 */
[----:B------:R-:W-:Y:S02]  /*171a0*/  FMNMX.FTZ R8, R160, R8, !PT ;  /* 0x00000008a0087209 */ /* 0x000fe40007810000 */
[----:B------:R-:W-:Y:S02]  /*171b0*/  LOP3.LUT R30, R9, UR26, R10, 0x96, !PT ;  /* 0x0000001a091e7c12 */ /* 0x000fe4000f8e960a */
[----:B------:R-:W-:Y:S02]  /*171c0*/  FMNMX.FTZ R9, R159, R8, !PT ;  /* 0x000000089f097209 */ /* 0x000fe40007810000 */
[----:B------:R-:W-:Y:S01]  /*171d0*/  LOP3.LUT R8, R5, 0xffff, RZ, 0xc0, !PT ;  /* 0x0000ffff05087812 */ /* 0x000fe200078ec0ff */
[----:B------:R-:W-:Y:S01]  /*171e0*/  @!P6 HADD2 R149, -R224.H0_H0, -RZ.H0_H0 ;  /* 0xa00000ffe095e230 */ /* 0x000fe20000000900 */
[----:B--2---:R-:W-:Y:S01]  /*171f0*/  F2FP.F16.F32.PACK_AB R10, R44, R20 ;  /* 0x000000142c0a723e */ /* 0x004fe200000000ff */
[----:B------:R-:W-:Y:S01]  /*17200*/  @!P2 HADD2 R150, -R221.H0_H0, -RZ.H0_H0 ;  /* 0xa00000ffdd96a230 */ /* 0x000fe20000000900 */
[----:B------:R-:W-:-:S02]  /*17210*/  SHF.R.U32.HI R8, RZ, 0x8, R8 ;  /* 0x00000008ff087819 */ /* 0x000fc40000011608 */
[----:B------:R-:W-:Y:S02]  /*17220*/  FMNMX.FTZ R9, R158, R9, !PT ;  /* 0x000000099e097209 */ /* 0x000fe40007810000 */
[----:B------:R-:W-:Y:S01]  /*17230*/  LOP3.LUT R155, R8, 0xffff, RZ, 0xc0, !PT ;  /* 0x0000ffff089b7812 */ /* 0x000fe200078ec0ff */
[--C-:B------:R-:W-:Y:S01]  /*17240*/  FFMA.FTZ R24, R62, UR43, -R4.reuse ;  /* 0x0000002b3e187c23 */ /* 0x100fe20008010804 */
[----:B------:R-:W-:Y:S01]  /*17250*/  @!P6 PRMT R224, R149, 0x5410, RZ ;  /* 0x0000541095e0e816 */ /* 0x000fe200000000ff */
[--C-:B------:R-:W-:Y:S01]  /*17260*/  FFMA.FTZ R25, R59, UR43, -R4.reuse ;  /* 0x0000002b3b197c23 */ /* 0x100fe20008010804 */
[----:B------:R-:W-:Y:S01]  /*17270*/  @!P2 PRMT R221, R150, 0x5410, RZ ;  /* 0x0000541096dda816 */ /* 0x000fe200000000ff */
[--C-:B------:R-:W-:Y:S01]  /*17280*/  FFMA.FTZ R58, R58, UR43, -R4.reuse ;  /* 0x0000002b3a3a7c23 */ /* 0x100fe20008010804 */
[----:B------:R-:W-:Y:S01]  /*17290*/  PRMT R219, R10, 0x7632, R219 ;  /* 0x000076320adb7816 */ /* 0x000fe200000000db */
[--C-:B------:R-:W-:Y:S01]  /*172a0*/  FFMA.FTZ R26, R56, UR43, -R4.reuse ;  /* 0x0000002b381a7c23 */ /* 0x100fe20008010804 */
[----:B------:R-:W-:Y:S01]  /*172b0*/  PRMT R217, R10, 0x7610, R217 ;  /* 0x000076100ad97816 */ /* 0x000fe200000000d9 */
[--C-:B------:R-:W-:Y:S01]  /*172c0*/  FFMA.FTZ R10, R63, UR43, -R4.reuse ;  /* 0x0000002b3f0a7c23 */ /* 0x100fe20008010804 */
[----:B------:R-:W-:Y:S01]  /*172d0*/  FMNMX.FTZ R8, R157, R9, !PT ;  /* 0x000000099d087209 */ /* 0x000fe20007810000 */
[--C-:B------:R-:W-:Y:S01]  /*172e0*/  FFMA.FTZ R9, R68, UR43, -R4.reuse ;  /* 0x0000002b44097c23 */ /* 0x100fe20008010804 */
[--C-:B------:R-:W-:Y:S01]  /*172f0*/  FFMA.FTZ R29, R55, UR43, -R4.reuse ;  /* 0x0000002b371d7c23 */ /* 0x100fe20008010804 */
[--C-:B------:R-:W-:Y:S01]  /*17300*/  FFMA.FTZ R145, R53, UR43, -R4.reuse ;  /* 0x0000002b35917c23 */ /* 0x100fe20008010804 */
[--C-:B------:R-:W-:Y:S01]  /*17310*/  FFMA.FTZ R149, R47, UR43, -R4.reuse ;  /* 0x0000002b2f957c23 */ /* 0x100fe20008010804 */
[----:B------:R-:W-:Y:S01]  /*17320*/  FFMA.FTZ R150, R38, UR43, -R4 ;  /* 0x0000002b26967c23 */ /* 0x000fe20008010804 */
        /* <DEDUP_REMOVED lines=15> */
[----:B------:R-:W-:Y:S02]  /*17420*/  FADD.FTZ R4, R228, -R21 ;  /* 0x80000015e4047221 */ /* 0x000fe40000010000 */
[----:B------:R1:W-:Y:S01]  /*17430*/  MUFU.EX2 R21, R9 ;  /* 0x0000000900157308 */ /* 0x0003e20000000800 */
[----:B------:R-:W-:-:S04]  /*17440*/  FMNMX.FTZ R68, R163, R68, !PT ;  /* 0x00000044a3447209 */ /* 0x000fc80007810000 */
[----:B------:R-:W-:-:S04]  /*17450*/  FMNMX.FTZ R68, R161, R68, !PT ;  /* 0x00000044a1447209 */ /* 0x000fc80007810000 */
[----:B------:R-:W-:Y:S01]  /*17460*/  FMNMX.FTZ R68, R151, R68, !PT ;  /* 0x0000004497447209 */ /* 0x000fe20007810000 */
[----:B-1----:R-:W1:Y:S03]  /*17470*/  SHFL.BFLY PT, R9, R70, 0x2, 0x1f ;  /* 0x0c401f0046097f89 */ /* 0x002e6600000e0000 */
[----:B------:R-:W-:-:S04]  /*17480*/  FMNMX.FTZ R68, R146, R68, !PT ;  /* 0x0000004492447209 */ /* 0x000fc80007810000 */
[----:B------:R-:W-:-:S04]  /*17490*/  FMNMX.FTZ R68, R73, R68, !PT ;  /* 0x0000004449447209 */ /* 0x000fc80007810000 */
[----:B------:R-:W-:Y:S01]  /*174a0*/  FMNMX.FTZ R68, R67, R68, !PT ;  /* 0x0000004443447209 */ /* 0x000fe20007810000 */
[----:B------:R-:W-:-:S03]  /*174b0*/  FMUL.FTZ R4, R4, UR43 ;  /* 0x0000002b04047c20 */ /* 0x000fc60008410000 */
[----:B------:R-:W-:Y:S01]  /*174c0*/  FMNMX.FTZ R68, R60, R68, !PT ;  /* 0x000000443c447209 */ /* 0x000fe20007810000 */
[----:B------:R-:W-:Y:S01]  /*174d0*/  FFMA.FTZ R47, R144, UR43, -R0 ;  /* 0x0000002b902f7c23 */ /* 0x000fe20008010800 */
[----:B------:R2:W-:Y:S02]  /*174e0*/  MUFU.EX2 R8, R4 ;  /* 0x0000000400087308 */ /* 0x0005e40000000800 */
[----:B------:R-:W-:Y:S02]  /*174f0*/  FMNMX.FTZ R68, R48, R68, !PT ;  /* 0x0000004430447209 */ /* 0x000fe40007810000 */
[----:B-1----:R-:W-:-:S04]  /*17500*/  FMNMX.FTZ R70, R70, R9, !PT ;  /* 0x0000000946467209 */ /* 0x002fc80007810000 */
[----:B------:R-:W1:Y:S01]  /*17510*/  MUFU.EX2 R144, R10 ;  /* 0x0000000a00907308 */ /* 0x000e620000000800 */
[----:B------:R-:W-:Y:S04]  /*17520*/  SHFL.BFLY PT, R9, R68, 0x2, 0x1f ;  /* 0x0c401f0044097f89 */ /* 0x000fe800000e0000 */
[----:B--2---:R-:W2:Y:S01]  /*17530*/  SHFL.BFLY PT, R4, R70, 0x1, 0x1f ;  /* 0x0c201f0046047f89 */ /* 0x004ea200000e0000 */
        /* <DEDUP_REMOVED lines=9> */
[----:B-1----:R-:W-:Y:S01]  /*175d0*/  F2FP.F16.F32.PACK_AB R0, R144, R21 ;  /* 0x000000159000723e */ /* 0x002fe200000000ff */
[----:B------:R-:W-:Y:S01]  /*175e0*/  @!P1 HADD2 R197, -R217.H0_H0, -RZ.H0_H0 ;  /* 0xa00000ffd9c59230 */ /* 0x000fe20000000900 */
[----:B------:R-:W-:-:S02]  /*175f0*/  FSETP.NEU.FTZ.AND P6, PT, R69, -INF , PT ;  /* 0xff8000004500780b */ /* 0x000fc40003fdd000 */
[C---:B------:R-:W-:Y:S02]  /*17600*/  PRMT R216, R0.reuse, 0x7610, R216 ;  /* 0x0000761000d87816 */ /* 0x040fe400000000d8 */
[----:B------:R-:W-:Y:S02]  /*17610*/  PRMT R214, R0, 0x7632, R214 ;  /* 0x0000763200d67816 */ /* 0x000fe400000000d6 */
[----:B------:R-:W-:Y:S02]  /*17620*/  LOP3.LUT R0, R5, 0xff, RZ, 0xc0, !PT ;  /* 0x000000ff05007812 */ /* 0x000fe400078ec0ff */
[----:B------:R-:W-:Y:S02]  /*17630*/  PRMT R171, R217, 0x5410, R219 ;  /* 0x00005410d9ab7816 */ /* 0x000fe400000000db */
[----:B------:R-:W-:Y:S02]  /*17640*/  @!P1 PRMT R217, R197, 0x5410, RZ ;  /* 0x00005410c5d99816 */ /* 0x000fe400000000ff */
[----:B------:R-:W-:-:S02]  /*17650*/  ISETP.LE.U32.AND P1, PT, R0, UR13, PT ;  /* 0x0000000d00007c0c */ /* 0x000fc4000bf23070 */
[----:B--2---:R-:W-:Y:S02]  /*17660*/  FMNMX.FTZ R70, R70, R4, !PT ;  /* 0x0000000446467209 */ /* 0x004fe40007810000 */
[----:B------:R-:W-:Y:S02]  /*17670*/  SHF.R.U32.HI R0, RZ, 0x18, R5 ;  /* 0x00000018ff007819 */ /* 0x000fe40000011605 */
[----:B------:R-:W-:Y:S02]  /*17680*/  FSEL R4, R69, RZ, P6 ;  /* 0x000000ff45047208 */ /* 0x000fe40003000000 */
[----:B------:R-:W-:Y:S01]  /*17690*/  FMNMX.FTZ R68, R68, R9, !PT ;  /* 0x0000000944447209 */ /* 0x000fe20007810000 */
[----:B------:R-:W-:Y:S01]  /*176a0*/  @!P0 HADD2 R167, -R214.H0_H0, -RZ.H0_H0 ;  /* 0xa00000ffd6a78230 */ /* 0x000fe20000000900 */
[----:B------:R-:W-:Y:S01]  /*176b0*/  ISETP.LE.U32.AND P2, PT, R0, UR13, PT ;  /* 0x0000000d00007c0c */ /* 0x000fe2000bf43070 */
[----:B------:R-:W-:Y:S01]  /*176c0*/  MUFU.EX2 R50, R11 ;  /* 0x0000000b00327308 */ /* 0x000fe20000000800 */
[----:B------:R-:W-:Y:S01]  /*176d0*/  FADD.FTZ R0, R252, -R4 ;  /* 0x80000004fc007221 */ /* 0x000fe20000010000 */
[----:B------:R-:W1:Y:S01]  /*176e0*/  SHFL.BFLY PT, R9, R68, 0x1, 0x1f ;  /* 0x0c201f0044097f89 */ /* 0x000e6200000e0000 */
[----:B------:R-:W-:-:S05]  /*176f0*/  PRMT R179, R216, 0x5410, R214 ;  /* 0x00005410d8b37816 */ /* 0x000fca00000000d6 */
[----:B------:R-:W2:Y:S01]  /*17700*/  MUFU.EX2 R62, R15 ;  /* 0x0000000f003e7308 */ /* 0x000ea20000000800 */
[----:B------:R-:W-:Y:S01]  /*17710*/  @!P0 PRMT R214, R167, 0x5410, RZ ;  /* 0x00005410a7d68816 */ /* 0x000fe200000000ff */
[----:B------:R-:W-:Y:S01]  /*17720*/  FMUL.FTZ R0, R0, UR43 ;  /* 0x0000002b00007c20 */ /* 0x000fe20008410000 */
[C---:B------:R-:W-:Y:S01]  /*17730*/  FMUL.FTZ R4, R70.reuse, UR43 ;  /* 0x0000002b46047c20 */ /* 0x040fe20008410000 */
[----:B------:R-:W-:-:S04]  /*17740*/  FSETP.NEU.FTZ.AND P0, PT, R70, -INF , PT ;  /* 0xff8000004600780b */ /* 0x000fc80003f1d000 */
[----:B------:R-:W-:Y:S01]  /*17750*/  FSEL R4, R4, RZ, P0 ;  /* 0x000000ff04047208 */ /* 0x000fe20000000000 */
[----:B------:R-:W3:Y:S01]  /*17760*/  MUFU.EX2 R0, R0 ;  /* 0x0000000000007308 */ /* 0x000ee20000000800 */
[----:B------:R-:W-:Y:S01]  /*17770*/  SHF.R.U32.HI R5, RZ, 0x10, R5 ;  /* 0x00000010ff057819 */ /* 0x000fe20000011605 */
[----:B------:R-:W-:Y:S02]  /*17780*/  @!P3 HADD2 R166, -R219.H0_H0, -RZ.H0_H0 ;  /* 0xa00000ffdba6b230 */ /* 0x000fe40000000900 */
        /* <DEDUP_REMOVED lines=16> */
[----:B--2---:R-:W-:-:S02]  /*17890*/  F2FP.F16.F32.PACK_AB R4, R62, R50 ;  /* 0x000000323e04723e */ /* 0x004fc400000000ff */
[----:B------:R-:W-:Y:S01]  /*178a0*/  LOP3.LUT R5, R5, 0xff, RZ, 0xc0, !PT ;  /* 0x000000ff05057812 */ /* 0x000fe200078ec0ff */
[----:B------:R-:W-:Y:S01]  /*178b0*/  @!P4 HADD2 R196, -R216.H0_H0, -RZ.H0_H0 ;  /* 0xa00000ffd8c4c230 */ /* 0x000fe20000000900 */
[----:B------:R-:W-:Y:S02]  /*178c0*/  PRMT R213, R4, 0x7610, R213 ;  /* 0x0000761004d57816 */ /* 0x000fe400000000d5 */
[----:B------:R-:W-:Y:S01]  /*178d0*/  @!P3 PRMT R219, R166, 0x5410, RZ ;  /* 0x00005410a6dbb816 */ /* 0x000fe200000000ff */
[----:B------:R-:W-:Y:S01]  /*178e0*/  FFMA.FTZ R10, R212, R8, R16 ;  /* 0x00000008d40a7223 */ /* 0x000fe20000010010 */
[----:B------:R-:W-:Y:S02]  /*178f0*/  ISETP.LE.U32.AND P3, PT, R5, UR13, PT ;  /* 0x0000000d05007c0c */ /* 0x000fe4000bf63070 */
[----:B------:R-:W-:Y:S01]  /*17900*/  SHF.R.U32.HI R5, RZ, 0x10, R6 ;  /* 0x00000010ff057819 */ /* 0x000fe20000011606 */
[----:B------:R-:W-:Y:S01]  /*17910*/  @!P5 HADD2 R199, -R213.H0_H0, -RZ.H0_H0 ;  /* 0xa00000ffd5c7d230 */ /* 0x000fe20000000900 */
[----:B------:R-:W-:-:S02]  /*17920*/  PRMT R212, R4, 0x7632, R212 ;  /* 0x0000763204d47816 */ /* 0x000fc400000000d4 */
[----:B------:R-:W-:Y:S02]  /*17930*/  @!P4 PRMT R216, R196, 0x5410, RZ ;  /* 0x00005410c4d8c816 */ /* 0x000fe400000000ff */
[----:B------:R-:W-:Y:S02]  /*17940*/  LOP3.LUT R4, R6, 0xff, RZ, 0xc0, !PT ;  /* 0x000000ff06047812 */ /* 0x000fe400078ec0ff */
[----:B-1----:R-:W-:Y:S01]  /*17950*/  FMNMX.FTZ R68, R68, R9, !PT ;  /* 0x0000000944447209 */ /* 0x002fe20007810000 */
[----:B---3--:R-:W-:Y:S01]  /*17960*/  FFMA.FTZ R215, R215, R0, R17 ;  /* 0x00000000d7d77223 */ /* 0x008fe20000010011 */
[----:B------:R-:W-:Y:S02]  /*17970*/  ISETP.LE.U32.AND P4, PT, R165, UR13, PT ;  /* 0x0000000da5007c0c */ /* 0x000fe4000bf83070 */
[----:B------:R-:W-:Y:S02]  /*17980*/  LOP3.LUT R11, R6, 0xffff, RZ, 0xc0, !PT ;  /* 0x0000ffff060b7812 */ /* 0x000fe400078ec0ff */
[----:B------:R-:W-:Y:S01]  /*17990*/  SHF.R.U32.HI R23, RZ, 0x18, R6 ;  /* 0x00000018ff177819 */ /* 0x000fe20000011606 */
[----:B------:R-:W-:Y:S01]  /*179a0*/  IMAD.WIDE.U32 R6, R30, -0x2daee0ad, RZ ;  /* 0xd2511f531e067825 */ /* 0x000fe200078e00ff */
[----:B------:R-:W-:-:S03]  /*179b0*/  LOP3.LUT R5, R5, 0xff, RZ, 0xc0, !PT ;  /* 0x000000ff05057812 */ /* 0x000fc600078ec0ff */
[----:B------:R-:W-:Y:S01]  /*179c0*/  FADD.FTZ R10, R31, R10 ;  /* 0x0000000a1f0a7221 */ /* 0x000fe20000010000 */
[----:B------:R-:W-:Y:S02]  /*179d0*/  PRMT R183, R213, 0x5410, R212 ;  /* 0x00005410d5b77816 */ /* 0x000fe400000000d4 */
[----:B------:R-:W-:Y:S01]  /*179e0*/  ISETP.LE.U32.AND P6, PT, R4, UR13, PT ;  /* 0x0000000d04007c0c */ /* 0x000fe2000bfc3070 */
[----:B------:R-:W-:Y:S01]  /*179f0*/  FMUL.FTZ R4, R68, UR43 ;  /* 0x0000002b44047c20 */ /* 0x000fe20008410000 */
[----:B------:R-:W-:Y:S01]  /*17a00*/  @!P5 PRMT R213, R199, 0x5410, RZ ;  /* 0x00005410c7d5d816 */ /* 0x000fe200000000ff */
[----:B------:R-:W-:Y:S01]  /*17a10*/  FADD.FTZ R9, R22, R215 ;  /* 0x000000d716097221 */ /* 0x000fe20000010000 */
[----:B------:R-:W-:Y:S01]  /*17a20*/  FSEL R15, R70, RZ, P0 ;  /* 0x000000ff460f7208 */ /* 0x000fe20000000000 */
[----:B------:R1:W-:Y:S01]  /*17a30*/  MUFU.EX2 R46, R24 ;  /* 0x00000018002e7308 */ /* 0x0003e20000000800 */
[----:B------:R-:W-:Y:S02]  /*17a40*/  FSETP.NEU.FTZ.AND P0, PT, R68, -INF , PT ;  /* 0xff8000004400780b */ /* 0x000fe40003f1d000 */
[----:B------:R-:W-:-:S02]  /*17a50*/  ISETP.LE.U32.AND P5, PT, R5, UR13, PT ;  /* 0x0000000d05007c0c */ /* 0x000fc4000bfa3070 */
[----:B------:R-:W-:Y:S02]  /*17a60*/  LOP3.LUT R5, R7, UR20, R14, 0x96, !PT ;  /* 0x0000001407057c12 */ /* 0x000fe4000f8e960e */
[----:B------:R-:W-:Y:S01]  /*17a70*/  LOP3.LUT R22, R6, 0xffff, RZ, 0xc0, !PT ;  /* 0x0000ffff06167812 */ /* 0x000fe200078ec0ff */
[----:B------:R2:W3:Y:S01]  /*17a80*/  MUFU.EX2 R52, R25 ;  /* 0x0000001900347308 */ /* 0x0004e20000000800 */
[----:B------:R-:W-:Y:S01]  /*17a90*/  FADD.FTZ R7, R43, R10 ;  /* 0x0000000a2b077221 */ /* 0x000fe20000010000 */
[----:B------:R-:W-:Y:S01]  /*17aa0*/  FSEL R4, R4, RZ, P0 ;  /* 0x000000ff04047208 */ /* 0x000fe20000000000 */
[----:B------:R-:W-:-:S05]  /*17ab0*/  @!P4 HADD2 R200, -R212.H0_H0, -RZ.H0_H0 ;  /* 0xa00000ffd4c8c230 */ /* 0x000fca0000000900 */
[----:B------:R-:W-:Y:S01]  /*17ac0*/  MUFU.EX2 R42, R28 ;  /* 0x0000001c002a7308 */ /* 0x000fe20000000800 */
[--C-:B------:R-:W-:Y:S01]  /*17ad0*/  FFMA.FTZ R16, R210, UR43, -R4.reuse ;  /* 0x0000002bd2107c23 */ /* 0x100fe20008010804 */
[----:B-1----:R-:W-:-:S06]  /*17ae0*/  FFMA.FTZ R24, R211, UR43, -R4 ;  /* 0x0000002bd3187c23 */ /* 0x002fcc0008010804 */
[----:B------:R-:W1:Y:S01]  /*17af0*/  MUFU.EX2 R43, R47 ;  /* 0x0000002f002b7308 */ /* 0x000e620000000800 */
[--C-:B--2---:R-:W-:Y:S01]  /*17b00*/  FFMA.FTZ R25, R206, UR43, -R4.reuse ;  /* 0x0000002bce197c23 */ /* 0x104fe20008010804 */
[--C-:B------:R-:W-:Y:S01]  /*17b10*/  FFMA.FTZ R30, R203, UR43, -R4.reuse ;  /* 0x0000002bcb1e7c23 */ /* 0x100fe20008010804 */
[--C-:B------:R-:W-:Y:S01]  /*17b20*/  FFMA.FTZ R66, R194, UR43, -R4.reuse ;  /* 0x0000002bc2427c23 */ /* 0x100fe20008010804 */
[--C-:B------:R-:W-:Y:S01]  /*17b30*/  FFMA.FTZ R210, R163, UR43, -R4.reuse ;  /* 0x0000002ba3d27c23 */ /* 0x100fe20008010804 */
[--C-:B------:R-:W-:Y:S01]  /*17b40*/  FFMA.FTZ R211, R161, UR43, -R4.reuse ;  /* 0x0000002ba1d37c23 */ /* 0x100fe20008010804 */
[--C-:B------:R-:W-:Y:S01]  /*17b50*/  FFMA.FTZ R142, R151, UR43, -R4.reuse ;  /* 0x0000002b978e7c23 */ /* 0x100fe20008010804 */
[--C-:B------:R-:W-:Y:S01]  /*17b60*/  FFMA.FTZ R75, R146, UR43, -R4.reuse ;  /* 0x0000002b924b7c23 */ /* 0x100fe20008010804 */
[----:B------:R2:W4:Y:S01]  /*17b70*/  MUFU.EX2 R169, R58 ;  /* 0x0000003a00a97308 */ /* 0x0005220000000800 */
[--C-:B------:R-:W-:Y:S01]  /*17b80*/  FFMA.FTZ R73, R73, UR43, -R4.reuse ;  /* 0x0000002b49497c23 */ /* 0x100fe20008010804 */
[--C-:B------:R-:W-:Y:S01]  /*17b90*/  FFMA.FTZ R67, R67, UR43, -R4.reuse ;  /* 0x0000002b43437c23 */ /* 0x100fe20008010804 */
[--C-:B------:R-:W-:Y:S01]  /*17ba0*/  FFMA.FTZ R60, R60, UR43, -R4.reuse ;  /* 0x0000002b3c3c7c23 */ /* 0x100fe20008010804 */
[----:B------:R-:W-:-:S04]  /*17bb0*/  FFMA.FTZ R48, R48, UR43, -R4 ;  /* 0x0000002b30307c23 */ /* 0x000fc80008010804 */
[----:B------:R3:W4:Y:S01]  /*17bc0*/  MUFU.EX2 R168, R26 ;  /* 0x0000001a00a87308 */ /* 0x0007220000000800 */
[----:B------:R-:W-:Y:S02]  /*17bd0*/  @!P4 PRMT R212, R200, 0x5410, RZ ;  /* 0x00005410c8d4c816 */ /* 0x000fe400000000ff */
[----:B------:R-:W-:-:S05]  /*17be0*/  ISETP.LE.U32.AND P4, PT, R155, UR13, PT ;  /* 0x0000000d9b007c0c */ /* 0x000fca000bf83070 */
[----:B------:R1:W-:Y:S01]  /*17bf0*/  MUFU.EX2 R173, R29 ;  /* 0x0000001d00ad7308 */ /* 0x0003e20000000800 */
[--C-:B--2---:R-:W-:Y:S01]  /*17c00*/  FFMA.FTZ R58, R198, UR43, -R4.reuse ;  /* 0x0000002bc63a7c23 */ /* 0x104fe20008010804 */
[----:B------:R-:W-:Y:S01]  /*17c10*/  LOP3.LUT R31, R6, 0xff, RZ, 0xc0, !PT ;  /* 0x000000ff061f7812 */ /* 0x000fe200078ec0ff */
[----:B---3--:R-:W-:Y:S01]  /*17c20*/  FFMA.FTZ R26, R207, UR43, -R4 ;  /* 0x0000002bcf1a7c23 */ /* 0x008fe20008010804 */
[----:B------:R-:W-:Y:S01]  /*17c30*/  SHF.R.U32.HI R14, RZ, 0x10, R6 ;  /* 0x00000010ff0e7819 */ /* 0x000fe20000011606 */
[----:B-1----:R-:W-:Y:S01]  /*17c40*/  FFMA.FTZ R29, R202, UR43, -R4 ;  /* 0x0000002bca1d7c23 */ /* 0x002fe20008010804 */
[----:B------:R-:W-:Y:S02]  /*17c50*/  SHF.R.U32.HI R4, RZ, 0x8, R11 ;  /* 0x00000008ff047819 */ /* 0x000fe4000001160b */
[----:B------:R-:W-:Y:S02]  /*17c60*/  SHF.R.U32.HI R34, RZ, 0x18, R6 ;  /* 0x00000018ff227819 */ /* 0x000fe40000011606 */
[----:B------:R-:W-:-:S02]  /*17c70*/  LOP3.LUT R4, R4, 0xffff, RZ, 0xc0, !PT ;  /* 0x0000ffff04047812 */ /* 0x000fc400078ec0ff */
[----:B------:R-:W-:Y:S02]  /*17c80*/  FSEL R17, R68, RZ, P0 ;  /* 0x000000ff44117208 */ /* 0x000fe40000000000 */
[----:B------:R-:W-:Y:S02]  /*17c90*/  F2FP.F16.F32.PACK_AB R6, R52, R46 ;  /* 0x0000002e3406723e */ /* 0x000fe400000000ff */
[----:B------:R-:W-:Y:S02]  /*17ca0*/  ISETP.LE.U32.AND P0, PT, R4, UR13, PT ;  /* 0x0000000d04007c0c */ /* 0x000fe4000bf03070 */
[----:B------:R-:W-:Y:S02]  /*17cb0*/  F2FP.F16.F32.PACK_AB R4, R43, R42 ;  /* 0x0000002a2b04723e */ /* 0x000fe400000000ff */
[----:B------:R-:W-:Y:S01]  /*17cc0*/  PRMT R208, R6, 0x7632, R208 ;  /* 0x0000763206d07816 */ /* 0x000fe200000000d0 */
[----:B------:R4:W1:Y:S01]  /*17cd0*/  MUFU.EX2 R3, R55 ;  /* 0x0000003700037308 */ /* 0x0008620000000800 */
[----:B------:R-:W-:-:S02]  /*17ce0*/  PRMT R207, R4, 0x7632, R207 ;  /* 0x0000763204cf7816 */ /* 0x000fc400000000cf */
[----:B------:R-:W-:Y:S02]  /*17cf0*/  PRMT R206, R4, 0x7610, R206 ;  /* 0x0000761004ce7816 */ /* 0x000fe400000000ce */
[----:B------:R-:W-:Y:S01]  /*17d00*/  SHF.R.U32.HI R4, RZ, 0x10, R5 ;  /* 0x00000010ff047819 */ /* 0x000fe20000011605 */
[----:B------:R-:W-:Y:S01]  /*17d10*/  @!P4 HADD2 R230, -R208.H0_H0, -RZ.H0_H0 ;  /* 0xa00000ffd0e6c230 */ /* 0x000fe20000000900 */
[----:B------:R-:W-:Y:S01]  /*17d20*/  PRMT R209, R6, 0x7610, R209 ;  /* 0x0000761006d17816 */ /* 0x000fe200000000d1 */
[----:B------:R-:W2:Y:S01]  /*17d30*/  MUFU.EX2 R10, R53 ;  /* 0x00000035000a7308 */ /* 0x000ea20000000800 */
[----:B------:R-:W-:Y:S01]  /*17d40*/  LOP3.LUT R4, R4, 0xff, RZ, 0xc0, !PT ;  /* 0x000000ff04047812 */ /* 0x000fe200078ec0ff */
[----:B------:R-:W-:Y:S01]  /*17d50*/  @!P2 HADD2 R204, -R207.H0_H0, -RZ.H0_H0 ;  /* 0xa00000ffcfcca230 */ /* 0x000fe20000000900 */
[----:B------:R-:W-:Y:S01]  /*17d60*/  PRMT R2, R209, 0x5410, R208 ;  /* 0x00005410d1027816 */ /* 0x000fe200000000d0 */
[----:B------:R-:W-:Y:S01]  /*17d70*/  @!P3 HADD2 R205, -R206.H0_H0, -RZ.H0_H0 ;  /* 0xa00000ffcecdb230 */ /* 0x000fe20000000900 */
[----:B------:R-:W-:Y:S01]  /*17d80*/  @!P4 PRMT R208, R230, 0x5410, RZ ;  /* 0x00005410e6d0c816 */ /* 0x000fe200000000ff */
[----:B----4-:R-:W-:Y:S01]  /*17d90*/  IMAD.MOV.U32 R55, RZ, RZ, R169 ;  /* 0x000000ffff377224 */ /* 0x010fe200078e00a9 */
[----:B------:R-:W-:Y:S01]  /*17da0*/  ISETP.LE.U32.AND P4, PT, R4, UR13, PT ;  /* 0x0000000d04007c0c */ /* 0x000fe2000bf83070 */
[----:B------:R-:W-:Y:S01]  /*17db0*/  @!P1 HADD2 R201, -R209.H0_H0, -RZ.H0_H0 ;  /* 0xa00000ffd1c99230 */ /* 0x000fe20000000900 */
[----:B------:R-:W-:-:S02]  /*17dc0*/  PRMT R178, R206, 0x5410, R207 ;  /* 0x00005410ceb27816 */ /* 0x000fc400000000cf */
[----:B------:R-:W-:Y:S02]  /*17dd0*/  F2FP.F16.F32.PACK_AB R4, R168, R55 ;  /* 0x00000037a804723e */ /* 0x000fe400000000ff */
[----:B------:R-:W-:Y:S02]  /*17de0*/  @!P2 PRMT R207, R204, 0x5410, RZ ;  /* 0x00005410cccfa816 */ /* 0x000fe400000000ff */
[----:B------:R-:W-:Y:S02]  /*17df0*/  @!P3 PRMT R206, R205, 0x5410, RZ ;  /* 0x00005410cdceb816 */ /* 0x000fe400000000ff */
[C---:B------:R-:W-:Y:S02]  /*17e00*/  PRMT R205, R4.reuse, 0x7610, R205 ;  /* 0x0000761004cd7816 */ /* 0x040fe400000000cd */
[----:B------:R-:W-:Y:S02]  /*17e10*/  PRMT R204, R4, 0x7632, R204 ;  /* 0x0000763204cc7816 */ /* 0x000fe400000000cc */
[----:B------:R-:W-:Y:S01]  /*17e20*/  LOP3.LUT R4, R5, 0xff, RZ, 0xc0, !PT ;  /* 0x000000ff05047812 */ /* 0x000fe200078ec0ff */
[----:B------:R1:W-:Y:S01]  /*17e30*/  MUFU.EX2 R215, R56 ;  /* 0x0000003800d77308 */ /* 0x0003e20000000800 */
[----:B------:R-:W-:-:S02]  /*17e40*/  @!P1 PRMT R209, R201, 0x5410, RZ ;  /* 0x00005410c9d19816 */ /* 0x000fc400000000ff */
[----:B------:R-:W-:Y:S02]  /*17e50*/  ISETP.LE.U32.AND P1, PT, R4, UR13, PT ;  /* 0x0000000d04007c0c */ /* 0x000fe4000bf23070 */
[----:B------:R-:W-:Y:S02]  /*17e60*/  ISETP.LE.U32.AND P3, PT, R23, UR13, PT ;  /* 0x0000000d17007c0c */ /* 0x000fe4000bf63070 */
[----:B------:R-:W-:Y:S01]  /*17e70*/  SHF.R.U32.HI R4, RZ, 0x18, R5 ;  /* 0x00000018ff047819 */ /* 0x000fe20000011605 */
[----:B------:R-:W-:Y:S01]  /*17e80*/  FADD.FTZ R28, R45, R7 ;  /* 0x000000072d1c7221 */ /* 0x000fe20000010000 */
[----:B------:R-:W-:Y:S01]  /*17e90*/  @!P0 HADD2 R232, -R204.H0_H0, -RZ.H0_H0 ;  /* 0xa00000ffcce88230 */ /* 0x000fe20000000900 */
[----:B------:R-:W3:Y:S01]  /*17ea0*/  MUFU.EX2 R175, R145 ;  /* 0x0000009100af7308 */ /* 0x000ee20000000800 */
[----:B------:R-:W-:Y:S01]  /*17eb0*/  ISETP.LE.U32.AND P2, PT, R4, UR13, PT ;  /* 0x0000000d04007c0c */ /* 0x000fe2000bf43070 */
[----:B-1----:R-:W-:Y:S01]  /*17ec0*/  IMAD.MOV.U32 R56, RZ, RZ, R3 ;  /* 0x000000ffff387224 */ /* 0x002fe200078e0003 */
[----:B------:R-:W-:-:S04]  /*17ed0*/  LOP3.LUT R4, R14, 0xff, RZ, 0xc0, !PT ;  /* 0x000000ff0e047812 */ /* 0x000fc800078ec0ff */
[----:B--2---:R-:W-:Y:S02]  /*17ee0*/  F2FP.F16.F32.PACK_AB R7, R10, R56 ;  /* 0x000000380a07723e */ /* 0x004fe400000000ff */
[----:B------:R-:W-:Y:S02]  /*17ef0*/  LOP3.LUT R5, R5, 0xffff, RZ, 0xc0, !PT ;  /* 0x0000ffff05057812 */ /* 0x000fe400078ec0ff */
[----:B------:R-:W-:Y:S02]  /*17f00*/  PRMT R169, R205, 0x5410, R204 ;  /* 0x00005410cda97816 */ /* 0x000fe400000000cc */
[----:B------:R-:W-:Y:S02]  /*17f10*/  PRMT R202, R7, 0x7632, R202 ;  /* 0x0000763207ca7816 */ /* 0x000fe400000000ca */
[----:B------:R-:W-:Y:S01]  /*17f20*/  @!P0 PRMT R204, R232, 0x5410, RZ ;  /* 0x00005410e8cc8816 */ /* 0x000fe200000000ff */
[----:B------:R-:W-:Y:S01]  /*17f30*/  FADD.FTZ R9, R35, R9 ;  /* 0x0000000923097221 */ /* 0x000fe20000010000 */
[----:B------:R-:W-:-:S02]  /*17f40*/  ISETP.LE.U32.AND P0, PT, R4, UR13, PT ;  /* 0x0000000d04007c0c */ /* 0x000fc4000bf03070 */
[----:B------:R-:W-:Y:S01]  /*17f50*/  SHF.R.U32.HI R4, RZ, 0x8, R5 ;  /* 0x00000008ff047819 */ /* 0x000fe20000011605 */
[----:B------:R-:W-:Y:S01]  /*17f60*/  @!P3 HADD2 R234, -R202.H0_H0, -RZ.H0_H0 ;  /* 0xa00000ffcaeab230 */ /* 0x000fe20000000900 */
[----:B------:R-:W-:Y:S01]  /*17f70*/  PRMT R203, R7, 0x7610, R203 ;  /* 0x0000761007cb7816 */ /* 0x000fe200000000cb */
[----:B------:R-:W-:Y:S01]  /*17f80*/  FADD.FTZ R6, R41, R9 ;  /* 0x0000000929067221 */ /* 0x000fe20000010000 */
[----:B------:R-:W-:Y:S01]  /*17f90*/  LOP3.LUT R4, R4, 0xffff, RZ, 0xc0, !PT ;  /* 0x0000ffff04047812 */ /* 0x000fe200078ec0ff */
[----:B------:R-:W-:Y:S01]  /*17fa0*/  FADD.FTZ R9, R247, -R15 ;  /* 0x8000000ff7097221 */ /* 0x000fe20000010000 */
[----:B------:R-:W-:Y:S02]  /*17fb0*/  PRMT R247, R203, 0x5410, R202 ;  /* 0x00005410cbf77816 */ /* 0x000fe400000000ca */
[----:B------:R-:W-:Y:S02]  /*17fc0*/  @!P3 PRMT R202, R234, 0x5410, RZ ;  /* 0x00005410eacab816 */ /* 0x000fe400000000ff */
[----:B------:R-:W-:Y:S01]  /*17fd0*/  ISETP.LE.U32.AND P3, PT, R4, UR13, PT ;  /* 0x0000000d04007c0c */ /* 0x000fe2000bf63070 */
[----:B------:R-:W-:Y:S01]  /*17fe0*/  FMUL.FTZ R4, R9, UR43 ;  /* 0x0000002b09047c20 */ /* 0x000fe20008410000 */
[----:B------:R-:W-:Y:S01]  /*17ff0*/  FADD.FTZ R9, R250, -R17 ;  /* 0x80000011fa097221 */ /* 0x000fe20000010000 */
[----:B---3--:R-:W-:-:S05]  /*18000*/  IMAD.MOV.U32 R17, RZ, RZ, R175 ;  /* 0x000000ffff117224 */ /* 0x008fca00078e00af */
[----:B------:R-:W-:-:S04]  /*18010*/  F2FP.F16.F32.PACK_AB R5, R17, R173 ;  /* 0x000000ad1105723e */ /* 0x000fc800000000ff */
[C---:B------:R-:W-:Y:S02]  /*18020*/  PRMT R201, R5.reuse, 0x7610, R201 ;  /* 0x0000761005c97816 */ /* 0x040fe400000000c9 */
[----:B------:R-:W-:Y:S02]  /*18030*/  SHF.R.U32.HI R7, RZ, 0x8, R22 ;  /* 0x00000008ff077819 */ /* 0x000fe40000011616 */
[----:B------:R-:W-:Y:S01]  /*18040*/  PRMT R200, R5, 0x7632, R200 ;  /* 0x0000763205c87816 */ /* 0x000fe200000000c8 */
[----:B------:R-:W-:Y:S01]  /*18050*/  @!P1 HADD2 R235, -R201.H0_H0, -RZ.H0_H0 ;  /* 0xa00000ffc9eb9230 */ /* 0x000fe20000000900 */
[----:B------:R-:W-:Y:S02]  /*18060*/  LOP3.LUT R5, R7, 0xffff, RZ, 0xc0, !PT ;  /* 0x0000ffff07057812 */ /* 0x000fe400078ec0ff */
[----:B------:R-:W-:Y:S01]  /*18070*/  PRMT R175, R201, 0x5410, R200 ;  /* 0x00005410c9af7816 */ /* 0x000fe200000000c8 */
[----:B------:R1:W-:Y:S01]  /*18080*/  MUFU.EX2 R47, R63 ;  /* 0x0000003f002f7308 */ /* 0x0003e20000000800 */
[----:B------:R-:W-:-:S02]  /*18090*/  @!P1 PRMT R201, R235, 0x5410, RZ ;  /* 0x00005410ebc99816 */ /* 0x000fc400000000ff */
[----:B------:R-:W-:Y:S01]  /*180a0*/  ISETP.LE.U32.AND P1, PT, R5, UR13, PT ;  /* 0x0000000d05007c0c */ /* 0x000fe2000bf23070 */
[----:B------:R-:W-:Y:S01]  /*180b0*/  FMUL.FTZ R5, R9, UR43 ;  /* 0x0000002b09057c20 */ /* 0x000fe20008410000 */
[----:B------:R-:W-:-:S03]  /*180c0*/  IMAD.MOV.U32 R41, RZ, RZ, R172 ;  /* 0x000000ffff297224 */ /* 0x000fc600078e00ac */
[----:B------:R2:W-:Y:S01]  /*180d0*/  MUFU.EX2 R9, R25 ;  /* 0x0000001900097308 */ /* 0x0005e20000000800 */
[----:B-1----:R-:W-:Y:S01]  /*180e0*/  FMUL.FTZ R63, R121, R8 ;  /* 0x00000008793f7220 */ /* 0x002fe20000410000 */
[----:B--2---:R-:W-:Y:S02]  /*180f0*/  IMAD.MOV.U32 R25, RZ, RZ, R55 ;  /* 0x000000ffff197224 */ /* 0x004fe400078e0037 */
[----:B------:R-:W-:Y:S01]  /*18100*/  FMUL.FTZ R55, R111, R0 ;  /* 0x000000006f377220 */ /* 0x000fe20000410000 */
[----:B------:R-:W-:Y:S02]  /*18110*/  IMAD.MOV.U32 R111, RZ, RZ, R63 ;  /* 0x000000ffff6f7224 */ /* 0x000fe400078e003f */
[----:B------:R-:W-:Y:S02]  /*18120*/  IMAD.MOV.U32 R63, RZ, RZ, R41 ;  /* 0x000000ffff3f7224 */ /* 0x000fe400078e0029 */
[----:B------:R-:W-:Y:S02]  /*18130*/  IMAD.MOV.U32 R41, RZ, RZ, R2 ;  /* 0x000000ffff297224 */ /* 0x000fe400078e0002 */
[----:B------:R-:W2:Y:S01]  /*18140*/  LDL.LU R2, [R1+0x124] ;  /* 0x0001240001027983 */ /* 0x000ea20000300800 */
[----:B------:R-:W-:Y:S01]  /*18150*/  FADD.FTZ R20, R20, R6 ;  /* 0x0000000614147221 */ /* 0x000fe20000010000 */
[----:B------:R-:W-:Y:S08]  /*18160*/  MUFU.EX2 R4, R4 ;  /* 0x0000000400047308 */ /* 0x000ff00000000800 */
[----:B------:R-:W1:Y:S08]  /*18170*/  MUFU.EX2 R6, R27 ;  /* 0x0000001b00067308 */ /* 0x000e700000000800 */
[----:B------:R-:W3:Y:S01]  /*18180*/  MUFU.EX2 R35, R39 ;  /* 0x0000002700237308 */ /* 0x000ee20000000800 */
[----:B------:R-:W-:-:S07]  /*18190*/  IMAD.MOV.U32 R232, RZ, RZ, R10 ;  /* 0x000000ffffe87224 */ /* 0x000fce00078e000a */
[----:B------:R-:W4:Y:S01]  /*181a0*/  MUFU.EX2 R170, R150 ;  /* 0x0000009600aa7308 */ /* 0x000f220000000800 */
[----:B------:R-:W-:Y:S02]  /*181b0*/  @!P5 HADD2 R233, -R203.H0_H0, -RZ.H0_H0 ;  /* 0xa00000ffcbe9d230 */ /* 0x000fe40000000900 */
[----:B-1----:R-:W-:-:S05]  /*181c0*/  FFMA.FTZ R240, R240, R4, R6 ;  /* 0x00000004f0f07223 */ /* 0x002fca0000010006 */
[----:B------:R-:W1:Y:S08]  /*181d0*/  MUFU.EX2 R174, R149 ;  /* 0x0000009500ae7308 */ /* 0x000e700000000800 */
[----:B------:R-:W-:Y:S08]  /*181e0*/  MUFU.EX2 R10, R16 ;  /* 0x00000010000a7308 */ /* 0x000ff00000000800 */
[----:B------:R-:W1:Y:S01]  /*181f0*/  MUFU.EX2 R5, R5 ;  /* 0x0000000500057308 */ /* 0x000e620000000800 */
[----:B---3--:R-:W-:Y:S01]  /*18200*/  FADD.FTZ R14, R35, R240 ;  /* 0x000000f0230e7221 */ /* 0x008fe20000010000 */
[----:B------:R-:W-:-:S06]  /*18210*/  @!P5 PRMT R203, R233, 0x5410, RZ ;  /* 0x00005410e9cbd816 */ /* 0x000fcc00000000ff */
[----:B------:R-:W3:Y:S01]  /*18220*/  MUFU.EX2 R24, R24 ;  /* 0x0000001800187308 */ /* 0x000ee20000000800 */
[----:B------:R-:W-:Y:S01]  /*18230*/  F2FP.F16.F32.PACK_AB R35, R35, R6 ;  /* 0x000000062323723e */ /* 0x000fe200000000ff */
[----:B----4-:R-:W-:Y:S01]  /*18240*/  IMAD.MOV.U32 R233, RZ, RZ, R170 ;  /* 0x000000ffffe97224 */ /* 0x010fe200078e00aa */
[----:B------:R-:W-:-:S05]  /*18250*/  F2FP.F16.F32.PACK_AB R6, R47, R215 ;  /* 0x000000d72f06723e */ /* 0x000fca00000000ff */
[----:B------:R-:W-:Y:S01]  /*18260*/  MUFU.EX2 R61, R61 ;  /* 0x0000003d003d7308 */ /* 0x000fe20000000800 */
[----:B------:R-:W-:-:S07]  /*18270*/  PRMT R199, R6, 0x7610, R199 ;  /* 0x0000761006c77816 */ /* 0x000fce00000000c7 */
[----:B------:R-:W-:Y:S01]  /*18280*/  MUFU.EX2 R3, R59 ;  /* 0x0000003b00037308 */ /* 0x000fe20000000800 */
[----:B------:R-:W-:Y:S02]  /*18290*/  PRMT R198, R6, 0x7632, R198 ;  /* 0x0000763206c67816 */ /* 0x000fe400000000c6 */
[----:B-1----:R-:W-:-:S05]  /*182a0*/  F2FP.F16.F32.PACK_AB R6, R233, R174 ;  /* 0x000000aee906723e */ /* 0x002fca00000000ff */
[----:B------:R-:W1:Y:S01]  /*182b0*/  MUFU.EX2 R7, R26 ;  /* 0x0000001a00077308 */ /* 0x000e620000000800 */
[----:B------:R-:W-:Y:S01]  /*182c0*/  FFMA.FTZ R241, R241, R5, R10 ;  /* 0x00000005f1f17223 */ /* 0x000fe2000001000a */
[C---:B------:R-:W-:Y:S02]  /*182d0*/  PRMT R197, R6.reuse, 0x7610, R197 ;  /* 0x0000761006c57816 */ /* 0x040fe400000000c5 */
[----:B------:R-:W-:-:S04]  /*182e0*/  PRMT R196, R6, 0x7632, R196 ;  /* 0x0000763206c47816 */ /* 0x000fc800000000c4 */
[----:B------:R-:W4:Y:S01]  /*182f0*/  MUFU.EX2 R29, R29 ;  /* 0x0000001d001d7308 */ /* 0x000f220000000800 */
[----:B---3--:R-:W-:Y:S01]  /*18300*/  FADD.FTZ R11, R24, R241 ;  /* 0x000000f1180b7221 */ /* 0x008fe20000010000 */
[----:B------:R-:W-:-:S06]  /*18310*/  @!P6 HADD2 R231, -R205.H0_H0, -RZ.H0_H0 ;  /* 0xa00000ffcde7e230 */ /* 0x000fcc0000000900 */
[----:B------:R-:W3:Y:S01]  /*18320*/  MUFU.EX2 R6, R30 ;  /* 0x0000001e00067308 */ /* 0x000ee20000000800 */
[----:B------:R-:W-:-:S07]  /*18330*/  FADD.FTZ R11, R9, R11 ;  /* 0x0000000b090b7221 */ /* 0x000fce0000010000 */
[----:B------:R4:W3:Y:S01]  /*18340*/  MUFU.EX2 R15, R38 ;  /* 0x00000026000f7308 */ /* 0x0008e20000000800 */
[----:B------:R-:W-:Y:S02]  /*18350*/  @!P6 PRMT R205, R231, 0x5410, RZ ;  /* 0x00005410e7cde816 */ /* 0x000fe400000000ff */
[----:B------:R-:W-:Y:S02]  /*18360*/  ISETP.LE.U32.AND P5, PT, R31, UR13, PT ;  /* 0x0000000d1f007c0c */ /* 0x000fe4000bfa3070 */
[----:B------:R-:W-:Y:S02]  /*18370*/  ISETP.LE.U32.AND P6, PT, R34, UR13, PT ;  /* 0x0000000d22007c0c */ /* 0x000fe4000bfc3070 */
[----:B-1----:R-:W-:Y:S02]  /*18380*/  F2FP.F16.F32.PACK_AB R27, R7, R9 ;  /* 0x00000009071b723e */ /* 0x002fe400000000ff */
[----:B----4-:R-:W-:Y:S02]  /*18390*/  F2FP.F16.F32.PACK_AB R38, R24, R10 ;  /* 0x0000000a1826723e */ /* 0x010fe400000000ff */
[----:B------:R-:W-:-:S04]  /*183a0*/  F2FP.F16.F32.PACK_AB R10, R3, R61 ;  /* 0x0000003d030a723e */ /* 0x000fc800000000ff */
[C---:B------:R-:W-:Y:S02]  /*183b0*/  PRMT R195, R10.reuse, 0x7610, R195 ;  /* 0x000076100ac37816 */ /* 0x040fe400000000c3 */
[----:B------:R-:W-:Y:S01]  /*183c0*/  PRMT R194, R10, 0x7632, R194 ;  /* 0x000076320ac27816 */ /* 0x000fe200000000c2 */
[----:B------:R-:W-:Y:S01]  /*183d0*/  FADD.FTZ R10, R7, R11 ;  /* 0x0000000b070a7221 */ /* 0x000fe20000010000 */
[----:B------:R-:W1:Y:S01]  /*183e0*/  MUFU.EX2 R40, R40 ;  /* 0x0000002800287308 */ /* 0x000e620000000800 */
[----:B------:R-:W-:Y:S02]  /*183f0*/  @!P4 HADD2 R238, -R199.H0_H0, -RZ.H0_H0 ;  /* 0xa00000ffc7eec230 */ /* 0x000fe40000000900 */
[----:B------:R-:W-:Y:S01]  /*18400*/  FADD.FTZ R7, R29, R10 ;  /* 0x0000000a1d077221 */ /* 0x000fe20000010000 */
[----:B------:R-:W-:Y:S01]  /*18410*/  PRMT R242, R199, 0x5410, R198 ;  /* 0x00005410c7f27816 */ /* 0x000fe200000000c6 */
[----:B------:R-:W-:Y:S02]  /*18420*/  IMAD.MOV.U32 R230, RZ, RZ, R248 ;  /* 0x000000ffffe67224 */ /* 0x000fe400078e00f8 */
[----:B---3--:R-:W-:Y:S01]  /*18430*/  FADD.FTZ R34, R6, R7 ;  /* 0x0000000706227221 */ /* 0x008fe20000010000 */
[----:B------:R-:W-:Y:S01]  /*18440*/  IMAD.MOV.U32 R231, RZ, RZ, R249 ;  /* 0x000000ffffe77224 */ /* 0x000fe200078e00f9 */
[----:B------:R-:W3:Y:S01]  /*18450*/  MUFU.EX2 R7, R72 ;  /* 0x0000004800077308 */ /* 0x000ee20000000800 */
[----:B------:R-:W-:Y:S01]  /*18460*/  IMAD.MOV.U32 R45, RZ, RZ, R171 ;  /* 0x000000ffff2d7224 */ /* 0x000fe200078e00ab */
[----:B------:R-:W-:Y:S01]  /*18470*/  @!P4 PRMT R199, R238, 0x5410, RZ ;  /* 0x00005410eec7c816 */ /* 0x000fe200000000ff */
[----:B------:R-:W-:Y:S01]  /*18480*/  FMUL.FTZ R172, R126, R0 ;  /* 0x000000007eac7220 */ /* 0x000fe20000410000 */
[----:B------:R-:W-:Y:S01]  /*18490*/  F2FP.F16.F32.PACK_AB R30, R6, R29 ;  /* 0x0000001d061e723e */ /* 0x000fe200000000ff */
        /* <DEDUP_REMOVED lines=15> */
[----:B------:R-:W-:-:S02]  /*18590*/  IMAD.MOV.U32 R126, RZ, RZ, R233 ;  /* 0x000000ffff7e7224 */ /* 0x000fc400078e00e9 */
[-C--:B------:R-:W-:Y:S01]  /*185a0*/  FMUL.FTZ R138, R138, R0.reuse ;  /* 0x000000008a8a7220 */ /* 0x080fe20000410000 */
[----:B------:R-:W-:Y:S02]  /*185b0*/  IMAD.MOV.U32 R16, RZ, RZ, R232 ;  /* 0x000000ffff107224 */ /* 0x000fe400078e00e8 */
[-C--:B------:R-:W-:Y:S01]  /*185c0*/  FMUL.FTZ R139, R139, R0.reuse ;  /* 0x000000008b8b7220 */ /* 0x080fe20000410000 */
[----:B------:R-:W-:Y:S02]  /*185d0*/  IMAD.MOV.U32 R238, RZ, RZ, R176 ;  /* 0x000000ffffee7224 */ /* 0x000fe400078e00b0 */
        /* <DEDUP_REMOVED lines=13> */
[----:B------:R-:W-:Y:S01]  /*186b0*/  @!P3 HADD2 R236, -R200.H0_H0, -RZ.H0_H0 ;  /* 0xa00000ffc8ecb230 */ /* 0x000fe20000000900 */
[----:B------:R4:W3:Y:S01]  /*186c0*/  MUFU.EX2 R0, R74 ;  /* 0x0000004a00007308 */ /* 0x0008e20000000800 */
[----:B------:R-:W-:-:S02]  /*186d0*/  @!P2 HADD2 R237, -R198.H0_H0, -RZ.H0_H0 ;  /* 0xa00000ffc6eda230 */ /* 0x000fc40000000900 */
[----:B------:R-:W-:Y:S02]  /*186e0*/  @!P5 HADD2 R244, -R197.H0_H0, -RZ.H0_H0 ;  /* 0xa00000ffc5f4d230 */ /* 0x000fe40000000900 */
[----:B------:R-:W-:Y:S02]  /*186f0*/  @!P6 HADD2 R245, -R194.H0_H0, -RZ.H0_H0 ;  /* 0xa00000ffc2f5e230 */ /* 0x000fe40000000900 */
[----:B------:R-:W-:Y:S01]  /*18700*/  FADD.FTZ R6, R147, R28 ;  /* 0x0000001c93067221 */ /* 0x000fe20000010000 */
[----:B------:R-:W-:Y:S01]  /*18710*/  FADD.FTZ R14, R15, R14 ;  /* 0x0000000e0f0e7221 */ /* 0x000fe20000010000 */
[----:B------:R-:W-:Y:S01]  /*18720*/  PRMT R234, R197, 0x5410, R196 ;  /* 0x00005410c5ea7816 */ /* 0x000fe200000000c4 */
[----:B------:R-:W-:Y:S01]  /*18730*/  @!P1 HADD2 R239, -R196.H0_H0, -RZ.H0_H0 ;  /* 0xa00000ffc4ef9230 */ /* 0x000fe20000000900 */
[----:B------:R-:W-:Y:S01]  /*18740*/  PRMT R241, R195, 0x5410, R194 ;  /* 0x00005410c3f17816 */ /* 0x000fe200000000c2 */
[----:B------:R-:W-:Y:S01]  /*18750*/  @!P0 HADD2 R246, -R195.H0_H0, -RZ.H0_H0 ;  /* 0xa00000ffc3f68230 */ /* 0x000fe20000000900 */
[----:B------:R-:W-:Y:S01]  /*18760*/  @!P3 PRMT R200, R236, 0x5410, RZ ;  /* 0x00005410ecc8b816 */ /* 0x000fe200000000ff */
[-C--:B------:R-:W-:Y:S01]  /*18770*/  FMUL.FTZ R100, R112, R4.reuse ;  /* 0x0000000470647220 */ /* 0x080fe20000410000 */
[----:B------:R-:W-:Y:S01]  /*18780*/  @!P2 PRMT R198, R237, 0x5410, RZ ;  /* 0x00005410edc6a816 */ /* 0x000fe200000000ff */
[-C--:B------:R-:W-:Y:S01]  /*18790*/  FMUL.FTZ R101, R113, R4.reuse ;  /* 0x0000000471657220 */ /* 0x080fe20000410000 */
[----:B------:R-:W-:Y:S01]  /*187a0*/  @!P5 PRMT R197, R244, 0x5410, RZ ;  /* 0x00005410f4c5d816 */ /* 0x000fe200000000ff */
        /* <DEDUP_REMOVED lines=15> */
[----:B------:R-:W-:Y:S01]  /*188a0*/  FADD.FTZ R4, R148, R6 ;  /* 0x0000000694047221 */ /* 0x000fe20000010000 */
[C---:B-1----:R-:W-:Y:S01]  /*188b0*/  FADD.FTZ R14, R40.reuse, R14 ;  /* 0x0000000e280e7221 */ /* 0x042fe20000010000 */
[----:B------:R-:W-:Y:S01]  /*188c0*/  F2FP.F16.F32.PACK_AB R31, R40, R15 ;  /* 0x0000000f281f723e */ /* 0x000fe200000000ff */
[----:B----4-:R-:W-:Y:S01]  /*188d0*/  IMAD.MOV.U32 R74, RZ, RZ, R238 ;  /* 0x000000ffff4a7224 */ /* 0x010fe200078e00ee */
[----:B------:R-:W-:Y:S01]  /*188e0*/  @!P1 PRMT R196, R239, 0x5410, RZ ;  /* 0x00005410efc49816 */ /* 0x000fe200000000ff */
[----:B------:R-:W-:Y:S01]  /*188f0*/  IMAD.MOV.U32 R125, RZ, RZ, R25 ;  /* 0x000000ffff7d7224 */ /* 0x000fe200078e0019 */
[----:B------:R-:W-:Y:S01]  /*18900*/  @!P0 PRMT R195, R246, 0x5410, RZ ;  /* 0x00005410f6c38816 */ /* 0x000fe200000000ff */
        /* <DEDUP_REMOVED lines=18> */
[----:B------:R-:W-:Y:S01]  /*18a30*/  FADD.FTZ R25, R21, R4 ;  /* 0x0000000415197221 */ /* 0x000fe20000010000 */
[----:B---3--:R-:W-:Y:S01]  /*18a40*/  FADD.FTZ R5, R7, R14 ;  /* 0x0000000e07057221 */ /* 0x008fe20000010000 */
[----:B------:R-:W-:-:S03]  /*18a50*/  F2FP.F16.F32.PACK_AB R26, R0, R7 ;  /* 0x00000007001a723e */ /* 0x000fc600000000ff */
[----:B------:R-:W-:Y:S01]  /*18a60*/  FADD.FTZ R28, R0, R5 ;  /* 0x00000005001c7221 */ /* 0x000fe20000010000 */
[----:B------:R-:W-:Y:S02]  /*18a70*/  IMAD.MOV.U32 R113, RZ, RZ, R9 ;  /* 0x000000ffff717224 */ /* 0x000fe400078e0009 */
[----:B------:R-:W-:Y:S02]  /*18a80*/  IMAD.MOV.U32 R44, RZ, RZ, R8 ;  /* 0x000000ffff2c7224 */ /* 0x000fe400078e0008 */
[----:B------:R-:W-:Y:S02]  /*18a90*/  IMAD.MOV.U32 R112, RZ, RZ, R16 ;  /* 0x000000ffff707224 */ /* 0x000fe400078e0010 */
[----:B------:R-:W-:Y:S02]  /*18aa0*/  IMAD.MOV.U32 R72, RZ, RZ, R17 ;  /* 0x000000ffff487224 */ /* 0x000fe400078e0011 */
[----:B--2---:R-:W-:-:S05]  /*18ab0*/  IMAD.WIDE.U32 R20, R2, -0x326172a9, RZ ;  /* 0xcd9e8d5702147825 */ /* 0x004fca00078e00ff */
[----:B------:R-:W-:-:S05]  /*18ac0*/  LOP3.LUT R0, R21, R180, RZ, 0x3c, !PT ;  /* 0x000000b415007212 */ /* 0x000fca00078e3cff */
        /* <DEDUP_REMOVED lines=26> */
[----:B------:R-:W-:Y:S02]  /*18c70*/  SHF.R.U32.HI R0, RZ, 0x18, R0 ;  /* 0x00000018ff007819 */ /* 0x000fe40000011600 */
[----:B------:R-:W-:Y:S02]  /*18c80*/  LOP3.LUT R10, R19, UR42, R20, 0x96, !PT ;  /* 0x0000002a130a7c12 */ /* 0x000fe4000f8e9614 */
[----:B------:R-:W-:Y:S02]  /*18c90*/  ISETP.LE.U32.AND P2, PT, R0, UR13, PT ;  /* 0x0000000d00007c0c */ /* 0x000fe4000bf43070 */
[----:B------:R-:W-:Y:S01]  /*18ca0*/  LOP3.LUT R0, R4, 0xff, RZ, 0xc0, !PT ;  /* 0x000000ff04007812 */ /* 0x000fe200078ec0ff */
[----:B------:R-:W-:Y:S01]  /*18cb0*/  IMAD.MOV.U32 R15, RZ, RZ, R22 ;  /* 0x000000ffff0f7224 */ /* 0x000fe200078e0016 */
[----:B------:R-:W-:Y:S02]  /*18cc0*/  SHF.R.U32.HI R9, RZ, 0x8, R9 ;  /* 0x00000008ff097819 */ /* 0x000fe40000011609 */
[----:B------:R-:W-:-:S02]  /*18cd0*/  ISETP.LE.U32.AND P3, PT, R0, UR13, PT ;  /* 0x0000000d00007c0c */ /* 0x000fc4000bf63070 */
[--C-:B------:R-:W-:Y:S02]  /*18ce0*/  SHF.R.U32.HI R0, RZ, 0x18, R4.reuse ;  /* 0x00000018ff007819 */ /* 0x100fe40000011604 */
[----:B------:R-:W-:Y:S02]  /*18cf0*/  LOP3.LUT R17, R4, 0xffff, RZ, 0xc0, !PT ;  /* 0x0000ffff04117812 */ /* 0x000fe400078ec0ff */
[----:B------:R-:W-:Y:S01]  /*18d00*/  SHF.R.U32.HI R22, RZ, 0x10, R4 ;  /* 0x00000010ff167819 */ /* 0x000fe20000011604 */
[----:B------:R-:W-:Y:S01]  /*18d10*/  IMAD.WIDE.U32 R4, R10, -0x2daee0ad, RZ ;  /* 0xd2511f530a047825 */ /* 0x000fe200078e00ff */
[----:B------:R-:W-:-:S04]  /*18d20*/  LOP3.LUT R9, R9, 0xffff, RZ, 0xc0, !PT ;  /* 0x0000ffff09097812 */ /* 0x000fc800078ec0ff */
[----:B------:R-:W-:Y:S02]  /*18d30*/  ISETP.LE.U32.AND P0, PT, R9, UR13, PT ;  /* 0x0000000d09007c0c */ /* 0x000fe4000bf03070 */
[----:B------:R-:W-:Y:S01]  /*18d40*/  LOP3.LUT R5, R5, UR39, R8, 0x96, !PT ;  /* 0x0000002705057c12 */ /* 0x000fe2000f8e9608 */
[----:B------:R-:W-:Y:S01]  /*18d50*/  IMAD.WIDE.U32 R8, R11, -0x2daee0ad, RZ ;  /* 0xd2511f530b087825 */ /* 0x000fe200078e00ff */
[----:B------:R-:W-:-:S04]  /*18d60*/  ISETP.LE.U32.AND P5, PT, R0, UR13, PT ;  /* 0x0000000d00007c0c */ /* 0x000fc8000bfa3070 */
[----:B------:R-:W-:Y:S01]  /*18d70*/  LOP3.LUT R0, R9, UR37, R4, 0x96, !PT ;  /* 0x0000002509007c12 */ /* 0x000fe2000f8e9604 */
[----:B------:R-:W-:Y:S01]  /*18d80*/  IMAD.WIDE.U32 R4, R5, -0x326172a9, RZ ;  /* 0xcd9e8d5705047825 */ /* 0x000fe200078e00ff */
[----:B------:R-:W-:-:S03]  /*18d90*/  LOP3.LUT R7, R7, 0xff, RZ, 0xc0, !PT ;  /* 0x000000ff07077812 */ /* 0x000fc600078ec0ff */
[----:B------:R-:W-:Y:S01]  /*18da0*/  IMAD.WIDE.U32 R10, R0, -0x326172a9, RZ ;  /* 0xcd9e8d57000a7825 */ /* 0x000fe200078e00ff */
[----:B------:R-:W-:Y:S02]  /*18db0*/  LOP3.LUT R6, R5, UR38, R6, 0x96, !PT ;  /* 0x0000002605067c12 */ /* 0x000fe4000f8e9606 */
[----:B------:R-:W-:Y:S02]  /*18dc0*/  ISETP.LE.U32.AND P4, PT, R7, UR13, PT ;  /* 0x0000000d07007c0c */ /* 0x000fe4000bf83070 */
[----:B------:R-:W-:Y:S01]  /*18dd0*/  LOP3.LUT R0, R11, UR31, R4, 0x96, !PT ;  /* 0x0000001f0b007c12 */ /* 0x000fe2000f8e9604 */
[----:B------:R-:W-:-:S05]  /*18de0*/  IMAD.WIDE.U32 R6, R6, -0x2daee0ad, RZ ;  /* 0xd2511f5306067825 */ /* 0x000fca00078e00ff */
[----:B------:R-:W-:Y:S01]  /*18df0*/  LOP3.LUT R7, R7, UR30, R8, 0x96, !PT ;  /* 0x0000001e07077c12 */ /* 0x000fe2000f8e9608 */
[----:B------:R-:W-:-:S04]  /*18e00*/  IMAD.WIDE.U32 R8, R0, -0x2daee0ad, RZ ;  /* 0xd2511f5300087825 */ /* 0x000fc800078e00ff */
[----:B------:R-:W-:Y:S01]  /*18e10*/  IMAD.WIDE.U32 R4, R14, -0x2daee0ad, RZ ;  /* 0xd2511f530e047825 */ /* 0x000fe200078e00ff */
[----:B------:R-:W-:-:S03]  /*18e20*/  LOP3.LUT R9, R9, UR24, R6, 0x96, !PT ;  /* 0x0000001809097c12 */ /* 0x000fc6000f8e9606 */
[----:B------:R-:W-:Y:S02]  /*18e30*/  IMAD.MOV.U32 R6, RZ, RZ, R23 ;  /* 0x000000ffff067224 */ /* 0x000fe400078e0017 */
[----:B------:R-:W-:Y:S01]  /*18e40*/  FADD.FTZ R14, R50, R24 ;  /* 0x00000018320e7221 */ /* 0x000fe20000010000 */
[----:B------:R-:W-:Y:S02]  /*18e50*/  LOP3.LUT R0, R5, UR20, R16, 0x96, !PT ;  /* 0x0000001405007c12 */ /* 0x000fe4000f8e9610 */
[C---:B------:R-:W-:Y:S01]  /*18e60*/  LOP3.LUT R21, R4.reuse, 0xff, RZ, 0xc0, !PT ;  /* 0x000000ff04157812 */ /* 0x040fe200078ec0ff */
[----:B------:R-:W-:Y:S01]  /*18e70*/  IMAD.MOV.U32 R50, RZ, RZ, R6 ;  /* 0x000000ffff327224 */ /* 0x000fe200078e0006 */
[----:B------:R-:W-:Y:S01]  /*18e80*/  LOP3.LUT R19, R4, 0xffff, RZ, 0xc0, !PT ;  /* 0x0000ffff04137812 */ /* 0x000fe200078ec0ff */
[----:B------:R-:W-:Y:S01]  /*18e90*/  IMAD.WIDE.U32 R6, R7, -0x326172a9, RZ ;  /* 0xcd9e8d5707067825 */ /* 0x000fe200078e00ff */
[--C-:B------:R-:W-:Y:S02]  /*18ea0*/  SHF.R.U32.HI R20, RZ, 0x10, R4.reuse ;  /* 0x00000010ff147819 */ /* 0x100fe40000011604 */
[----:B------:R-:W-:Y:S01]  /*18eb0*/  SHF.R.U32.HI R23, RZ, 0x18, R4 ;  /* 0x00000018ff177819 */ /* 0x000fe20000011604 */
[----:B------:R-:W-:Y:S01]  /*18ec0*/  IMAD.WIDE.U32 R4, R9, -0x326172a9, RZ ;  /* 0xcd9e8d5709047825 */ /* 0x000fe200078e00ff */
[----:B------:R-:W-:-:S02]  /*18ed0*/  PRMT R11, R35, 0x7632, R11 ;  /* 0x00007632230b7816 */ /* 0x000fc4000000000b */
[----:B------:R-:W-:Y:S01]  /*18ee0*/  PRMT R16, R35, 0x7610, R16 ;  /* 0x0000761023107816 */ /* 0x000fe20000000010 */
[----:B------:R-:W-:Y:S01]  /*18ef0*/  IMAD.MOV.U32 R35, RZ, RZ, R15 ;  /* 0x000000ffff237224 */ /* 0x000fe200078e000f */
[----:B------:R-:W-:Y:S01]  /*18f00*/  LOP3.LUT R10, R7, UR26, R10, 0x96, !PT ;  /* 0x0000001a070a7c12 */ /* 0x000fe2000f8e960a */
[----:B------:R-:W-:Y:S01]  /*18f10*/  @!P0 HADD2 R76, -R11.H0_H0, -RZ.H0_H0 ;  /* 0xa00000ff0b4c8230 */ /* 0x000fe20000000900 */
[----:B------:R-:W-:Y:S02]  /*18f20*/  LOP3.LUT R6, R5, UR21, R6, 0x96, !PT ;  /* 0x0000001505067c12 */ /* 0x000fe4000f8e9606 */
[C---:B------:R-:W-:Y:S02]  /*18f30*/  LOP3.LUT R24, R4.reuse, 0xffff, RZ, 0xc0, !PT ;  /* 0x0000ffff04187812 */ /* 0x040fe400078ec0ff */
[----:B------:R-:W-:Y:S02]  /*18f40*/  LOP3.LUT R7, R4, 0xff, RZ, 0xc0, !PT ;  /* 0x000000ff04077812 */ /* 0x000fe400078ec0ff */
[----:B------:R-:W-:-:S02]  /*18f50*/  SHF.R.U32.HI R15, RZ, 0x10, R4 ;  /* 0x00000010ff0f7819 */ /* 0x000fc40000011604 */
[----:B------:R-:W-:Y:S01]  /*18f60*/  SHF.R.U32.HI R5, RZ, 0x18, R4 ;  /* 0x00000018ff057819 */ /* 0x000fe20000011604 */
[----:B------:R-:W-:Y:S01]  /*18f70*/  IMAD.MOV.U32 R4, RZ, RZ, R45 ;  /* 0x000000ffff047224 */ /* 0x000fe200078e002d */
[----:B------:R-:W-:Y:S02]  /*18f80*/  PRMT R45, R16, 0x5410, R11 ;  /* 0x00005410102d7816 */ /* 0x000fe4000000000b */
[----:B------:R-:W-:Y:S01]  /*18f90*/  @!P0 PRMT R11, R76, 0x5410, RZ ;  /* 0x000054104c0b8816 */ /* 0x000fe200000000ff */
[----:B------:R-:W-:Y:S01]  /*18fa0*/  IMAD.MOV.U32 R76, RZ, RZ, R4 ;  /* 0x000000ffff4c7224 */ /* 0x000fe200078e0004 */
[----:B------:R-:W-:Y:S01]  /*18fb0*/  SHF.R.U32.HI R4, RZ, 0x8, R17 ;  /* 0x00000008ff047819 */ /* 0x000fe20000011611 */
[----:B------:R-:W-:-:S03]  /*18fc0*/  @!P1 HADD2 R77, -R16.H0_H0, -RZ.H0_H0 ;  /* 0xa00000ff104d9230 */ /* 0x000fc60000000900 */
[----:B------:R-:W-:Y:S02]  /*18fd0*/  LOP3.LUT R4, R4, 0xffff, RZ, 0xc0, !PT ;  /* 0x0000ffff04047812 */ /* 0x000fe400078ec0ff */
[----:B------:R-:W-:Y:S02]  /*18fe0*/  @!P1 PRMT R16, R77, 0x5410, RZ ;  /* 0x000054104d109816 */ /* 0x000fe400000000ff */
[----:B------:R-:W-:Y:S02]  /*18ff0*/  PRMT R17, R38, 0x7610, R17 ;  /* 0x0000761026117816 */ /* 0x000fe40000000011 */
[----:B------:R-:W-:Y:S02]  /*19000*/  ISETP.LE.U32.AND P1, PT, R4, UR13, PT ;  /* 0x0000000d04007c0c */ /* 0x000fe4000bf23070 */
[----:B------:R-:W-:Y:S01]  /*19010*/  LOP3.LUT R4, R22, 0xff, RZ, 0xc0, !PT ;  /* 0x000000ff16047812 */ /* 0x000fe200078ec0ff */
[----:B------:R-:W-:Y:S01]  /*19020*/  @!P4 HADD2 R78, -R17.H0_H0, -RZ.H0_H0 ;  /* 0xa00000ff114ec230 */ /* 0x000fe20000000900 */
[----:B------:R-:W-:-:S02]  /*19030*/  PRMT R18, R38, 0x7632, R18 ;  /* 0x0000763226127816 */ /* 0x000fc40000000012 */
[----:B------:R-:W-:Y:S01]  /*19040*/  ISETP.LE.U32.AND P0, PT, R4, UR13, PT ;  /* 0x0000000d04007c0c */ /* 0x000fe2000bf03070 */
[----:B------:R-:W-:Y:S02]  /*19050*/  IMAD.MOV.U32 R4, RZ, RZ, R172 ;  /* 0x000000ffff047224 */ /* 0x000fe400078e00ac */
[----:B------:R-:W-:Y:S01]  /*19060*/  IMAD.MOV.U32 R22, RZ, RZ, R44 ;  /* 0x000000ffff167224 */ /* 0x000fe200078e002c */
[----:B------:R-:W-:Y:S02]  /*19070*/  PRMT R44, R17, 0x5410, R18 ;  /* 0x00005410112c7816 */ /* 0x000fe40000000012 */
[----:B------:R-:W-:Y:S01]  /*19080*/  @!P4 PRMT R17, R78, 0x5410, RZ ;  /* 0x000054104e11c816 */ /* 0x000fe200000000ff */
[----:B------:R-:W-:Y:S01]  /*19090*/  IMAD.MOV.U32 R78, RZ, RZ, R4 ;  /* 0x000000ffff4e7224 */ /* 0x000fe200078e0004 */
[----:B------:R-:W-:Y:S02]  /*190a0*/  SHF.R.U32.HI R4, RZ, 0x10, R0 ;  /* 0x00000010ff047819 */ /* 0x000fe40000011600 */
[----:B------:R-:W-:-:S02]  /*190b0*/  PRMT R193, R31, 0x7610, R193 ;  /* 0x000076101fc17816 */ /* 0x000fc400000000c1 */
[----:B------:R-:W-:Y:S01]  /*190c0*/  LOP3.LUT R4, R4, 0xff, RZ, 0xc0, !PT ;  /* 0x000000ff04047812 */ /* 0x000fe200078ec0ff */
[----:B------:R-:W-:Y:S01]  /*190d0*/  IMAD.MOV.U32 R38, RZ, RZ, R3 ;  /* 0x000000ffff267224 */ /* 0x000fe200078e0003 */
[----:B------:R-:W-:Y:S01]  /*190e0*/  PRMT R166, R31, 0x7632, R166 ;  /* 0x000076321fa67816 */ /* 0x000fe200000000a6 */
[----:B------:R-:W-:Y:S01]  /*190f0*/  @!P3 HADD2 R80, -R193.H0_H0, -RZ.H0_H0 ;  /* 0xa00000ffc150b230 */ /* 0x000fe20000000900 */
[----:B------:R-:W-:Y:S01]  /*19100*/  ISETP.LE.U32.AND P4, PT, R4, UR13, PT ;  /* 0x0000000d04007c0c */ /* 0x000fe2000bf83070 */
[----:B------:R-:W-:Y:S02]  /*19110*/  IMAD.MOV.U32 R4, RZ, RZ, R29 ;  /* 0x000000ffff047224 */ /* 0x000fe400078e001d */
[----:B------:R-:W-:Y:S01]  /*19120*/  FADD.FTZ R29, R62, R14 ;  /* 0x0000000e3e1d7221 */ /* 0x000fe20000010000 */
[----:B------:R-:W-:Y:S01]  /*19130*/  IMAD.MOV.U32 R62, RZ, RZ, R38 ;  /* 0x000000ffff3e7224 */ /* 0x000fe200078e0026 */
[----:B------:R-:W-:Y:S02]  /*19140*/  PRMT R38, R193, 0x5410, R166 ;  /* 0x00005410c1267816 */ /* 0x000fe400000000a6 */
[----:B------:R-:W-:Y:S01]  /*19150*/  @!P3 PRMT R193, R80, 0x5410, RZ ;  /* 0x0000541050c1b816 */ /* 0x000fe200000000ff */
[----:B------:R-:W-:Y:S01]  /*19160*/  IMAD.MOV.U32 R80, RZ, RZ, R4 ;  /* 0x000000ffff507224 */ /* 0x000fe200078e0004 */
[----:B------:R-:W-:-:S04]  /*19170*/  LOP3.LUT R4, R0, 0xff, RZ, 0xc0, !PT ;  /* 0x000000ff00047812 */ /* 0x000fc800078ec0ff */
[----:B------:R-:W-:Y:S02]  /*19180*/  ISETP.LE.U32.AND P3, PT, R4, UR13, PT ;  /* 0x0000000d04007c0c */ /* 0x000fe4000bf63070 */
[C---:B------:R-:W-:Y:S01]  /*19190*/  PRMT R164, R27.reuse, 0x7610, R164 ;  /* 0x000076101ba47816 */ /* 0x040fe200000000a4 */
[----:B------:R-:W-:Y:S01]  /*191a0*/  @!P1 HADD2 R81, -R166.H0_H0, -RZ.H0_H0 ;  /* 0xa00000ffa6519230 */ /* 0x000fe20000000900 */
[----:B------:R-:W-:Y:S01]  /*191b0*/  SHF.R.U32.HI R4, RZ, 0x18, R0 ;  /* 0x00000018ff047819 */ /* 0x000fe20000011600 */
[----:B------:R-:W-:Y:S01]  /*191c0*/  @!P2 HADD2 R79, -R18.H0_H0, -RZ.H0_H0 ;  /* 0xa00000ff124fa230 */ /* 0x000fe20000000900 */
[----:B------:R-:W-:Y:S02]  /*191d0*/  LOP3.LUT R0, R0, 0xffff, RZ, 0xc0, !PT ;  /* 0x0000ffff00007812 */ /* 0x000fe400078ec0ff */
[----:B------:R-:W-:Y:S01]  /*191e0*/  PRMT R165, R26, 0x7610, R165 ;  /* 0x000076101aa57816 */ /* 0x000fe200000000a5 */
[----:B------:R-:W-:Y:S01]  /*191f0*/  @!P0 HADD2 R83, -R164.H0_H0, -RZ.H0_H0 ;  /* 0xa00000ffa4538230 */ /* 0x000fe20000000900 */
[----:B------:R-:W-:-:S02]  /*19200*/  PRMT R167, R27, 0x7632, R167 ;  /* 0x000076321ba77816 */ /* 0x000fc400000000a7 */
[----:B------:R-:W-:Y:S01]  /*19210*/  @!P1 PRMT R166, R81, 0x5410, RZ ;  /* 0x0000541051a69816 */ /* 0x000fe200000000ff */
[----:B------:R-:W-:Y:S01]  /*19220*/  IMAD.MOV.U32 R81, RZ, RZ, R39 ;  /* 0x000000ffff517224 */ /* 0x000fe200078e0027 */
[----:B------:R-:W-:Y:S01]  /*19230*/  SHF.R.U32.HI R0, RZ, 0x8, R0 ;  /* 0x00000008ff007819 */ /* 0x000fe20000011600 */
[----:B------:R-:W-:Y:S01]  /*19240*/  @!P3 HADD2 R84, -R165.H0_H0, -RZ.H0_H0 ;  /* 0xa00000ffa554b230 */ /* 0x000fe20000000900 */
[----:B------:R-:W-:Y:S02]  /*19250*/  @!P2 PRMT R18, R79, 0x5410, RZ ;  /* 0x000054104f12a816 */ /* 0x000fe400000000ff */
[----:B------:R-:W-:Y:S01]  /*19260*/  PRMT R163, R26, 0x7632, R163 ;  /* 0x000076321aa37816 */ /* 0x000fe200000000a3 */
[----:B------:R-:W-:Y:S01]  /*19270*/  @!P5 HADD2 R82, -R167.H0_H0, -RZ.H0_H0 ;  /* 0xa00000ffa752d230 */ /* 0x000fe20000000900 */
[----:B------:R-:W-:Y:S02]  /*19280*/  ISETP.LE.U32.AND P2, PT, R4, UR13, PT ;  /* 0x0000000d04007c0c */ /* 0x000fe4000bf43070 */
[----:B------:R-:W-:-:S02]  /*19290*/  PRMT R39, R164, 0x5410, R167 ;  /* 0x00005410a4277816 */ /* 0x000fc400000000a7 */
[----:B------:R-:W-:Y:S01]  /*192a0*/  ISETP.LE.U32.AND P6, PT, R5, UR13, PT ;  /* 0x0000000d05007c0c */ /* 0x000fe2000bfc3070 */
[----:B------:R-:W-:Y:S01]  /*192b0*/  IMAD.WIDE.U32 R4, R10, -0x2daee0ad, RZ ;  /* 0xd2511f530a047825 */ /* 0x000fe200078e00ff */
[----:B------:R-:W-:Y:S02]  /*192c0*/  @!P0 PRMT R164, R83, 0x5410, RZ ;  /* 0x0000541053a48816 */ /* 0x000fe400000000ff */
[----:B------:R-:W-:Y:S01]  /*192d0*/  LOP3.LUT R0, R0, 0xffff, RZ, 0xc0, !PT ;  /* 0x0000ffff00007812 */ /* 0x000fe200078ec0ff */
[----:B------:R-:W-:Y:S01]  /*192e0*/  IMAD.MOV.U32 R83, RZ, RZ, R113 ;  /* 0x000000ffff537224 */ /* 0x000fe200078e0071 */
[----:B------:R-:W-:Y:S02]  /*192f0*/  PRMT R113, R165, 0x5410, R163 ;  /* 0x00005410a5717816 */ /* 0x000fe400000000a3 */
[----:B------:R-:W-:Y:S01]  /*19300*/  @!P3 PRMT R165, R84, 0x5410, RZ ;  /* 0x0000541054a5b816 */ /* 0x000fe200000000ff */
[----:B------:R-:W-:Y:S01]  /*19310*/  IMAD.MOV.U32 R84, RZ, RZ, R22 ;  /* 0x000000ffff547224 */ /* 0x000fe200078e0016 */
[----:B------:R-:W-:-:S02]  /*19320*/  @!P5 PRMT R167, R82, 0x5410, RZ ;  /* 0x0000541052a7d816 */ /* 0x000fc400000000ff */
[----:B------:R-:W-:Y:S02]  /*19330*/  ISETP.LE.U32.AND P0, PT, R0, UR13, PT ;  /* 0x0000000d00007c0c */ /* 0x000fe4000bf03070 */
[C---:B------:R-:W-:Y:S02]  /*19340*/  LOP3.LUT R26, R4.reuse, 0xff, RZ, 0xc0, !PT ;  /* 0x000000ff041a7812 */ /* 0x040fe400078ec0ff */
[----:B------:R-:W-:Y:S02]  /*19350*/  LOP3.LUT R22, R4, 0xffff, RZ, 0xc0, !PT ;  /* 0x0000ffff04167812 */ /* 0x000fe400078ec0ff */
[--C-:B------:R-:W-:Y:S02]  /*19360*/  SHF.R.U32.HI R10, RZ, 0x10, R4.reuse ;  /* 0x00000010ff0a7819 */ /* 0x100fe40000011604 */
[----:B------:R-:W-:Y:S02]  /*19370*/  SHF.R.U32.HI R27, RZ, 0x18, R4 ;  /* 0x00000018ff1b7819 */ /* 0x000fe40000011604 */
[----:B------:R-:W-:-:S02]  /*19380*/  ISETP.LE.U32.AND P5, PT, R7, UR13, PT ;  /* 0x0000000d07007c0c */ /* 0x000fc4000bfa3070 */
[----:B------:R-:W-:Y:S01]  /*19390*/  LOP3.LUT R0, R5, UR20, R8, 0x96, !PT ;  /* 0x0000001405007c12 */ /* 0x000fe2000f8e9608 */
[----:B------:R-:W1:Y:S01]  /*193a0*/  MUFU.EX2 R7, R143 ;  /* 0x0000008f00077308 */ /* 0x000e620000000800 */
[----:B------:R-:W-:-:S04]  /*193b0*/  SHF.R.U32.HI R4, RZ, 0x8, R19 ;  /* 0x00000008ff047819 */ /* 0x000fc80000011613 */
[----:B------:R-:W-:-:S03]  /*193c0*/  LOP3.LUT R4, R4, 0xffff, RZ, 0xc0, !PT ;  /* 0x0000ffff04047812 */ /* 0x000fc600078ec0ff */
[----:B------:R-:W2:Y:S01]  /*193d0*/  MUFU.EX2 R5, R152 ;  /* 0x0000009800057308 */ /* 0x000ea20000000800 */
[----:B------:R-:W-:-:S07]  /*193e0*/  ISETP.LE.U32.AND P1, PT, R4, UR13, PT ;  /* 0x0000000d04007c0c */ /* 0x000fce000bf23070 */
[----:B------:R-:W3:Y:S01]  /*193f0*/  MUFU.EX2 R19, R58 ;  /* 0x0000003a00137308 */ /* 0x000ee20000000800 */
[----:B------:R-:W-:-:S07]  /*19400*/  @!P0 HADD2 R85, -R163.H0_H0, -RZ.H0_H0 ;  /* 0xa00000ffa3558230 */ /* 0x000fce0000000900 */
[----:B------:R-:W4:Y:S01]  /*19410*/  MUFU.EX2 R4, R66 ;  /* 0x0000004200047308 */ /* 0x000f220000000800 */
[----:B-1----:R-:W-:Y:S01]  /*19420*/  FADD.FTZ R9, R7, R28 ;  /* 0x0000001c07097221 */ /* 0x002fe20000010000 */
[----:B--2---:R-:W-:Y:S02]  /*19430*/  F2FP.F16.F32.PACK_AB R8, R5, R7 ;  /* 0x000000070508723e */ /* 0x004fe400000000ff */
[----:B------:R-:W-:Y:S01]  /*19440*/  LOP3.LUT R7, R20, 0xff, RZ, 0xc0, !PT ;  /* 0x000000ff14077812 */ /* 0x000fe200078ec0ff */
[----:B------:R-:W-:Y:S01]  /*19450*/  IMAD.MOV.U32 R14, RZ, RZ, R171 ;  /* 0x000000ffff0e7224 */ /* 0x000fe200078e00ab */
[----:B------:R-:W-:Y:S02]  /*19460*/  @!P0 PRMT R163, R85, 0x5410, RZ ;  /* 0x0000541055a38816 */ /* 0x000fe400000000ff */
[C---:B------:R-:W-:Y:S02]  /*19470*/  PRMT R162, R30.reuse, 0x7632, R162 ;  /* 0x000076321ea27816 */ /* 0x040fe400000000a2 */
[----:B------:R-:W-:Y:S01]  /*19480*/  PRMT R161, R30, 0x7610, R161 ;  /* 0x000076101ea17816 */ /* 0x000fe200000000a1 */
[----:B------:R-:W-:Y:S01]  /*19490*/  IMAD.MOV.U32 R30, RZ, RZ, R81 ;  /* 0x000000ffff1e7224 */ /* 0x000fe200078e0051 */
[----:B------:R-:W-:Y:S01]  /*194a0*/  ISETP.LE.U32.AND P0, PT, R7, UR13, PT ;  /* 0x0000000d07007c0c */ /* 0x000fe2000bf03070 */
[----:B------:R-:W-:-:S02]  /*194b0*/  IMAD.MOV.U32 R81, RZ, RZ, R14 ;  /* 0x000000ffff517224 */ /* 0x000fc400078e000e */
[----:B------:R-:W-:Y:S01]  /*194c0*/  FADD.FTZ R14, R5, R9 ;  /* 0x00000009050e7221 */ /* 0x000fe20000010000 */
[C---:B------:R-:W-:Y:S02]  /*194d0*/  PRMT R160, R8.reuse, 0x7610, R160 ;  /* 0x0000761008a07816 */ /* 0x040fe400000000a0 */
[----:B------:R-:W-:Y:S01]  /*194e0*/  PRMT R159, R8, 0x7632, R159 ;  /* 0x00007632089f7816 */ /* 0x000fe2000000009f */
[----:B---3--:R-:W-:Y:S01]  /*194f0*/  FADD.FTZ R8, R19, R34 ;  /* 0x0000002213087221 */ /* 0x008fe20000010000 */
[----:B----4-:R-:W-:Y:S01]  /*19500*/  F2FP.F16.F32.PACK_AB R5, R4, R19 ;  /* 0x000000130405723e */ /* 0x010fe200000000ff */
[----:B------:R-:W-:Y:S01]  /*19510*/  IMAD.MOV.U32 R79, RZ, RZ, R169 ;  /* 0x000000ffff4f7224 */ /* 0x000fe200078e00a9 */
[----:B------:R-:W-:Y:S01]  /*19520*/  MUFU.EX2 R19, R153 ;  /* 0x0000009900137308 */ /* 0x000fe20000000800 */
[----:B------:R-:W-:Y:S02]  /*19530*/  IMAD.MOV.U32 R77, RZ, RZ, R2 ;  /* 0x000000ffff4d7224 */ /* 0x000fe400078e0002 */
[----:B------:R-:W-:-:S02]  /*19540*/  @!P2 HADD2 R86, -R162.H0_H0, -RZ.H0_H0 ;  /* 0xa00000ffa256a230 */ /* 0x000fc40000000900 */
[----:B------:R-:W-:Y:S01]  /*19550*/  IMAD.MOV.U32 R85, RZ, RZ, R80 ;  /* 0x000000ffff557224 */ /* 0x000fe200078e0050 */
[C---:B------:R-:W-:Y:S01]  /*19560*/  PRMT R158, R5.reuse, 0x7610, R158 ;  /* 0x00007610059e7816 */ /* 0x040fe2000000009e */
[----:B------:R-:W-:Y:S01]  /*19570*/  IMAD.MOV.U32 R82, RZ, RZ, R62 ;  /* 0x000000ffff527224 */ /* 0x000fe200078e003e */
[----:B------:R-:W1:Y:S01]  /*19580*/  MUFU.EX2 R9, R154 ;  /* 0x0000009a00097308 */ /* 0x000e620000000800 */
[----:B------:R-:W-:Y:S01]  /*19590*/  IMAD.MOV.U32 R80, RZ, RZ, R78 ;  /* 0x000000ffff507224 */ /* 0x000fe200078e004e */
[----:B------:R-:W-:Y:S01]  /*195a0*/  PRMT R157, R5, 0x7632, R157 ;  /* 0x00007632059d7816 */ /* 0x000fe2000000009d */
[----:B------:R-:W-:Y:S01]  /*195b0*/  IMAD.MOV.U32 R78, RZ, RZ, R76 ;  /* 0x000000ffff4e7224 */ /* 0x000fe200078e004c */
[----:B------:R-:W-:Y:S01]  /*195c0*/  LOP3.LUT R7, R15, 0xff, RZ, 0xc0, !PT ;  /* 0x000000ff0f077812 */ /* 0x000fe200078ec0ff */
[----:B------:R-:W-:Y:S01]  /*195d0*/  IMAD.MOV.U32 R62, RZ, RZ, R79 ;  /* 0x000000ffff3e7224 */ /* 0x000fe200078e004f */
[----:B------:R-:W-:Y:S01]  /*195e0*/  LOP3.LUT R5, R6, 0xffff, RZ, 0xc0, !PT ;  /* 0x0000ffff06057812 */ /* 0x000fe200078ec0ff */
[----:B------:R-:W-:-:S02]  /*195f0*/  IMAD.MOV.U32 R76, RZ, RZ, R112 ;  /* 0x000000ffff4c7224 */ /* 0x000fc400078e0070 */
[----:B------:R-:W-:Y:S02]  /*19600*/  @!P1 HADD2 R110, -R159.H0_H0, -RZ.H0_H0 ;  /* 0xa00000ff9f6e9230 */ /* 0x000fe40000000900 */
[----:B------:R-:W-:Y:S01]  /*19610*/  IMAD.MOV.U32 R79, RZ, RZ, R77 ;  /* 0x000000ffff4f7224 */ /* 0x000fe200078e004d */
[----:B------:R-:W-:Y:S01]  /*19620*/  PRMT R112, R161, 0x5410, R162 ;  /* 0x00005410a1707816 */ /* 0x000fe200000000a2 */
[----:B------:R-:W-:Y:S01]  /*19630*/  IMAD.MOV.U32 R77, RZ, RZ, R35 ;  /* 0x000000ffff4d7224 */ /* 0x000fe200078e0023 */
[----:B------:R-:W-:Y:S01]  /*19640*/  @!P2 PRMT R162, R86, 0x5410, RZ ;  /* 0x0000541056a2a816 */ /* 0x000fe200000000ff */
[----:B------:R-:W-:Y:S02]  /*19650*/  IMAD.MOV.U32 R35, RZ, RZ, R50 ;  /* 0x000000ffff237224 */ /* 0x000fe400078e0032 */
[----:B------:R-:W-:Y:S02]  /*19660*/  @!P0 HADD2 R114, -R158.H0_H0, -RZ.H0_H0 ;  /* 0xa00000ff9e728230 */ /* 0x000fe40000000900 */
[----:B------:R-:W-:Y:S01]  /*19670*/  IMAD.MOV.U32 R50, RZ, RZ, R111 ;  /* 0x000000ffff327224 */ /* 0x000fe200078e006f */
[----:B------:R-:W-:-:S02]  /*19680*/  ISETP.LE.U32.AND P2, PT, R7, UR13, PT ;  /* 0x0000000d07007c0c */ /* 0x000fc4000bf43070 */
[----:B------:R-:W-:Y:S01]  /*19690*/  ISETP.LE.U32.AND P3, PT, R21, UR13, PT ;  /* 0x0000000d15007c0c */ /* 0x000fe2000bf63070 */
[----:B------:R-:W2:Y:S01]  /*196a0*/  MUFU.EX2 R28, R218 ;  /* 0x000000da001c7308 */ /* 0x000ea20000000800 */
[----:B------:R-:W-:Y:S01]  /*196b0*/  SHF.R.U32.HI R5, RZ, 0x8, R5 ;  /* 0x00000008ff057819 */ /* 0x000fe20000011605 */
[----:B------:R-:W-:Y:S01]  /*196c0*/  FADD.FTZ R25, R144, R25 ;  /* 0x0000001990197221 */ /* 0x000fe20000010000 */
[----:B------:R-:W-:Y:S01]  /*196d0*/  PRMT R111, R160, 0x5410, R159 ;  /* 0x00005410a06f7816 */ /* 0x000fe2000000009f */
[----:B------:R-:W-:Y:S01]  /*196e0*/  FADD.FTZ R8, R4, R8 ;  /* 0x0000000804087221 */ /* 0x000fe20000010000 */
[----:B------:R-:W-:Y:S01]  /*196f0*/  LOP3.LUT R7, R6, 0xff, RZ, 0xc0, !PT ;  /* 0x000000ff06077812 */ /* 0x000fe200078ec0ff */
[----:B------:R-:W-:Y:S01]  /*19700*/  IMAD.MOV.U32 R58, RZ, RZ, R126 ;  /* 0x000000ffff3a7224 */ /* 0x000fe200078e007e */
[----:B------:R-:W-:Y:S01]  /*19710*/  @!P1 PRMT R159, R110, 0x5410, RZ ;  /* 0x000054106e9f9816 */ /* 0x000fe200000000ff */
[----:B------:R3:W4:Y:S01]  /*19720*/  MUFU.EX2 R86, R156 ;  /* 0x0000009c00567308 */ /* 0x0007220000000800 */
[----:B------:R-:W-:Y:S01]  /*19730*/  PRMT R110, R158, 0x5410, R157 ;  /* 0x000054109e6e7816 */ /* 0x000fe2000000009d */
[----:B------:R-:W4:Y:S01]  /*19740*/  LDL.LU R2, [R1+0x1d4] ;  /* 0x0001d40001027983 */ /* 0x000f220000300800 */
[----:B------:R-:W-:-:S02]  /*19750*/  @!P0 PRMT R158, R114, 0x5410, RZ ;  /* 0x00005410729e8816 */ /* 0x000fc400000000ff */
[----:B------:R-:W-:Y:S01]  /*19760*/  LOP3.LUT R5, R5, 0xffff, RZ, 0xc0, !PT ;  /* 0x0000ffff05057812 */ /* 0x000fe200078ec0ff */
[----:B------:R-:W-:Y:S01]  /*19770*/  @!P3 HADD2 R108, -R160.H0_H0, -RZ.H0_H0 ;  /* 0xa00000ffa06cb230 */ /* 0x000fe20000000900 */
[----:B------:R-:W-:Y:S01]  /*19780*/  ISETP.LE.U32.AND P0, PT, R7, UR13, PT ;  /* 0x0000000d07007c0c */ /* 0x000fe2000bf03070 */
[----:B------:R-:W-:Y:S01]  /*19790*/  IMAD.MOV.U32 R21, RZ, RZ, R141 ;  /* 0x000000ffff157224 */ /* 0x000fe200078e008d */
[----:B------:R-:W-:Y:S01]  /*197a0*/  ISETP.LE.U32.AND P1, PT, R5, UR13, PT ;  /* 0x0000000d05007c0c */ /* 0x000fe2000bf23070 */
[----:B------:R-:W4:Y:S01]  /*197b0*/  LDL.LU R3, [R1+0x1d0] ;  /* 0x0001d00001037983 */ /* 0x000f220000300800 */
[----:B-1----:R-:W-:Y:S02]  /*197c0*/  F2FP.F16.F32.PACK_AB R5, R9, R19 ;  /* 0x000000130905723e */ /* 0x002fe400000000ff */
[----:B------:R-:W-:Y:S01]  /*197d0*/  SHF.R.U32.HI R4, RZ, 0x8, R24 ;  /* 0x00000008ff047819 */ /* 0x000fe20000011618 */
[----:B------:R-:W-:Y:S01]  /*197e0*/  FADD.FTZ R7, R46, R25 ;  /* 0x000000192e077221 */ /* 0x000fe20000010000 */
[----:B------:R-:W-:Y:S01]  /*197f0*/  @!P3 PRMT R160, R108, 0x5410, RZ ;  /* 0x000054106ca0b816 */ /* 0x000fe200000000ff */
[----:B------:R-:W4:Y:S01]  /*19800*/  LDL.LU R169, [R1+0x1cc] ;  /* 0x0001cc0001a97983 */ /* 0x000f220000300800 */
[----:B---3--:R-:W-:-:S02]  /*19810*/  PRMT R156, R5, 0x7610, R156 ;  /* 0x00007610059c7816 */ /* 0x008fc4000000009c */
[----:B------:R-:W-:Y:S01]  /*19820*/  PRMT R155, R5, 0x7632, R155 ;  /* 0x00007632059b7816 */ /* 0x000fe2000000009b */
[----:B--2---:R-:W-:Y:S01]  /*19830*/  IMAD.MOV.U32 R24, RZ, RZ, R28 ;  /* 0x000000ffff187224 */ /* 0x004fe200078e001c */
[----:B------:R-:W-:Y:S01]  /*19840*/  ISETP.LE.U32.AND P3, PT, R23, UR13, PT ;  /* 0x0000000d17007c0c */ /* 0x000fe2000bf63070 */
[----:B------:R-:W-:Y:S01]  /*19850*/  @!P0 HADD2 R115, -R156.H0_H0, -RZ.H0_H0 ;  /* 0xa00000ff9c738230 */ /* 0x000fe20000000900 */
[----:B------:R-:W-:Y:S01]  /*19860*/  LOP3.LUT R4, R4, 0xffff, RZ, 0xc0, !PT ;  /* 0x0000ffff04047812 */ /* 0x000fe200078ec0ff */
[----:B----4-:R-:W-:Y:S01]  /*19870*/  IMAD.MOV.U32 R46, RZ, RZ, R86 ;  /* 0x000000ffff2e7224 */ /* 0x010fe200078e0056 */
[----:B------:R-:W-:Y:S01]  /*19880*/  PRMT R126, R156, 0x5410, R155 ;  /* 0x000054109c7e7816 */ /* 0x000fe2000000009b */
[----:B------:R-:W2:Y:S01]  /*19890*/  LDL.LU R172, [R1+0x1c8] ;  /* 0x0001c80001ac7983 */ /* 0x000ea20000300800 */
[----:B------:R-:W-:Y:S02]  /*198a0*/  @!P0 PRMT R156, R115, 0x5410, RZ ;  /* 0x00005410739c8816 */ /* 0x000fe400000000ff */
[----:B------:R-:W-:-:S02]  /*198b0*/  ISETP.LE.U32.AND P0, PT, R4, UR13, PT ;  /* 0x0000000d04007c0c */ /* 0x000fc4000bf03070 */
[----:B------:R-:W-:-:S04]  /*198c0*/  F2FP.F16.F32.PACK_AB R4, R24, R46 ;  /* 0x0000002e1804723e */ /* 0x000fc800000000ff */
[C---:B------:R-:W-:Y:S02]  /*198d0*/  PRMT R154, R4.reuse, 0x7610, R154 ;  /* 0x00007610049a7816 */ /* 0x040fe4000000009a */
[----:B------:R-:W-:Y:S02]  /*198e0*/  PRMT R153, R4, 0x7632, R153 ;  /* 0x0000763204997816 */ /* 0x000fe40000000099 */
[----:B------:R-:W-:Y:S02]  /*198f0*/  LOP3.LUT R4, R10, 0xff, RZ, 0xc0, !PT ;  /* 0x000000ff0a047812 */ /* 0x000fe400078ec0ff */
[----:B------:R-:W1:Y:S01]  /*19900*/  MUFU.EX2 R10, R210 ;  /* 0x000000d2000a7308 */ /* 0x000e620000000800 */
[----:B------:R-:W-:Y:S02]  /*19910*/  @!P3 HADD2 R109, -R157.H0_H0, -RZ.H0_H0 ;  /* 0xa00000ff9d6db230 */ /* 0x000fe40000000900 */
[----:B------:R-:W-:Y:S02]  /*19920*/  @!P0 HADD2 R117, -R153.H0_H0, -RZ.H0_H0 ;  /* 0xa00000ff99758230 */ /* 0x000fe40000000900 */
[----:B------:R-:W-:Y:S01]  /*19930*/  IMAD.MOV.U32 R86, RZ, RZ, R124 ;  /* 0x000000ffff567224 */ /* 0x000fe200078e007c */
[----:B------:R-:W-:Y:S01]  /*19940*/  @!P3 PRMT R157, R109, 0x5410, RZ ;  /* 0x000054106d9db816 */ /* 0x000fe200000000ff */
[----:B------:R-:W-:Y:S01]  /*19950*/  IMAD.MOV.U32 R109, RZ, RZ, R21 ;  /* 0x000000ffff6d7224 */ /* 0x000fe200078e0015 */
[----:B------:R-:W-:-:S02]  /*19960*/  PRMT R124, R154, 0x5410, R153 ;  /* 0x000054109a7c7816 */ /* 0x000fc40000000099 */
[----:B------:R-:W-:Y:S01]  /*19970*/  @!P0 PRMT R153, R117, 0x5410, RZ ;  /* 0x0000541075998816 */ /* 0x000fe200000000ff */
[----:B------:R-:W-:Y:S02]  /*19980*/  IMAD.MOV.U32 R117, RZ, RZ, R109 ;  /* 0x000000ffff757224 */ /* 0x000fe400078e006d */
[----:B------:R-:W-:Y:S02]  /*19990*/  IMAD.MOV.U32 R109, RZ, RZ, R86 ;  /* 0x000000ffff6d7224 */ /* 0x000fe400078e0056 */
[----:B------:R-:W-:Y:S02]  /*199a0*/  IMAD.MOV.U32 R31, RZ, RZ, R170 ;  /* 0x000000ffff1f7224 */ /* 0x000fe400078e00aa */
[----:B------:R-:W-:Y:S01]  /*199b0*/  IMAD.MOV.U32 R86, RZ, RZ, R30 ;  /* 0x000000ffff567224 */ /* 0x000fe200078e001e */
[----:B------:R-:W3:Y:S01]  /*199c0*/  LDL.LU R170, [R1+0x1c4] ;  /* 0x0001c40001aa7983 */ /* 0x000ee20000300800 */
[----:B------:R-:W-:Y:S02]  /*199d0*/  IMAD.MOV.U32 R30, RZ, RZ, R78 ;  /* 0x000000ffff1e7224 */ /* 0x000fe400078e004e */
[----:B------:R-:W-:Y:S01]  /*199e0*/  IMAD.MOV.U32 R20, RZ, RZ, R140 ;  /* 0x000000ffff147224 */ /* 0x000fe200078e008c */
[----:B------:R-:W4:Y:S01]  /*199f0*/  LDL.LU R171, [R1+0x1c0] ;  /* 0x0001c00001ab7983 */ /* 0x000f220000300800 */
[----:B------:R-:W-:-:S02]  /*19a00*/  IMAD.MOV.U32 R78, RZ, RZ, R234 ;  /* 0x000000ffff4e7224 */ /* 0x000fc400078e00ea */
[----:B-1----:R-:W-:Y:S01]  /*19a10*/  FADD.FTZ R234, R10, R8 ;  /* 0x000000080aea7221 */ /* 0x002fe20000010000 */
[----:B------:R-:W4:Y:S04]  /*19a20*/  LDL.LU.64 R140, [R1+0x1b8] ;  /* 0x0001b800018c7983 */ /* 0x000f280000300a00 */
[----:B------:R1:W2:Y:S01]  /*19a30*/  LDL.LU.S16 R8, [R1+0x20] ;  /* 0x0000200001087983 */ /* 0x0002a20000300600 */
[----:B------:R-:W-:Y:S02]  /*19a40*/  IMAD.MOV.U32 R108, RZ, RZ, R20 ;  /* 0x000000ffff6c7224 */ /* 0x000fe400078e0014 */
[----:B------:R-:W-:Y:S02]  /*19a50*/  IMAD.MOV.U32 R28, RZ, RZ, R50 ;  /* 0x000000ffff1c7224 */ /* 0x000fe400078e0032 */
[----:B------:R-:W-:-:S02]  /*19a60*/  IMAD.MOV.U32 R50, RZ, RZ, R232 ;  /* 0x000000ffff327224 */ /* 0x000fc400078e00e8 */
[----:B------:R-:W-:Y:S01]  /*19a70*/  IMAD.MOV.U32 R20, RZ, RZ, R59 ;  /* 0x000000ffff147224 */ /* 0x000fe200078e003b */
[----:B------:R-:W-:Y:S01]  /*19a80*/  MUFU.EX2 R232, R75 ;  /* 0x0000004b00e87308 */ /* 0x000fe20000000800 */
[----:B------:R-:W-:-:S07]  /*19a90*/  @!P4 HADD2 R87, -R161.H0_H0, -RZ.H0_H0 ;  /* 0xa00000ffa157c230 */ /* 0x000fce0000000900 */
[----:B------:R-:W1:Y:S01]  /*19aa0*/  MUFU.EX2 R59, R142 ;  /* 0x0000008e003b7308 */ /* 0x000e620000000800 */
[----:B------:R-:W-:Y:S02]  /*19ab0*/  ISETP.LE.U32.AND P3, PT, R4, UR13, PT ;  /* 0x0000000d04007c0c */ /* 0x000fe4000bf63070 */
[----:B------:R-:W-:Y:S01]  /*19ac0*/  SHF.R.U32.HI R4, RZ, 0x18, R6 ;  /* 0x00000018ff047819 */ /* 0x000fe20000011606 */
[----:B------:R-:W-:Y:S01]  /*19ad0*/  @!P1 HADD2 R116, -R155.H0_H0, -RZ.H0_H0 ;  /* 0xa00000ff9b749230 */ /* 0x000fe20000000900 */
[----:B------:R-:W-:Y:S01]  /*19ae0*/  @!P4 PRMT R161, R87, 0x5410, RZ ;  /* 0x0000541057a1c816 */ /* 0x000fe200000000ff */
[----:B------:R-:W-:Y:S01]  /*19af0*/  IMAD.MOV.U32 R114, RZ, RZ, R230 ;  /* 0x000000ffff727224 */ /* 0x000fe200078e00e6 */
[----:B------:R-:W-:Y:S01]  /*19b00*/  ISETP.LE.U32.AND P4, PT, R4, UR13, PT ;  /* 0x0000000d04007c0c */ /* 0x000fe2000bf83070 */
[----:B------:R-:W-:Y:S01]  /*19b10*/  IMAD.MOV.U32 R115, RZ, RZ, R231 ;  /* 0x000000ffff737224 */ /* 0x000fe200078e00e7 */
[----:B------:R-:W-:Y:S01]  /*19b20*/  SHF.R.U32.HI R4, RZ, 0x10, R6 ;  /* 0x00000010ff047819 */ /* 0x000fe20000011606 */
[----:B------:R-:W-:Y:S01]  /*19b30*/  MUFU.EX2 R231, R220 ;  /* 0x000000dc00e77308 */ /* 0x000fe20000000800 */
[----:B------:R-:W-:Y:S01]  /*19b40*/  @!P5 HADD2 R118, -R154.H0_H0, -RZ.H0_H0 ;  /* 0xa00000ff9a76d230 */ /* 0x000fe20000000900 */
[----:B------:R-:W-:Y:S01]  /*19b50*/  @!P1 PRMT R155, R116, 0x5410, RZ ;  /* 0x00005410749b9816 */ /* 0x000fe200000000ff */
[----:B------:R-:W-:Y:S01]  /*19b60*/  IMAD.MOV.U32 R116, RZ, RZ, R108 ;  /* 0x000000ffff747224 */ /* 0x000fe200078e006c */
[----:B------:R-:W-:-:S04]  /*19b70*/  LOP3.LUT R4, R4, 0xff, RZ, 0xc0, !PT ;  /* 0x000000ff04047812 */ /* 0x000fc800078ec0ff */
[----:B------:R-:W1:Y:S02]  /*19b80*/  MUFU.EX2 R230, R225 ;  /* 0x000000e100e67308 */ /* 0x000e640000000800 */
[----:B-1----:R-:W-:Y:S01]  /*19b90*/  F2FP.F16.F32.PACK_AB R5, R232, R59 ;  /* 0x0000003be805723e */ /* 0x002fe200000000ff */
[----:B------:R-:W-:Y:S01]  /*19ba0*/  IMAD.MOV.U32 R108, RZ, RZ, R63 ;  /* 0x000000ffff6c7224 */ /* 0x000fe200078e003f */
[----:B------:R-:W-:Y:S02]  /*19bb0*/  @!P5 PRMT R154, R118, 0x5410, RZ ;  /* 0x00005410769ad816 */ /* 0x000fe400000000ff */
[----:B------:R-:W-:Y:S02]  /*19bc0*/  PRMT R151, R5, 0x7632, R151 ;  /* 0x0000763205977816 */ /* 0x000fe40000000097 */
[----:B------:R-:W-:Y:S01]  /*19bd0*/  MUFU.EX2 R63, R229 ;  /* 0x000000e5003f7308 */ /* 0x000fe20000000800 */
[----:B------:R-:W-:Y:S02]  /*19be0*/  ISETP.LE.U32.AND P5, PT, R4, UR13, PT ;  /* 0x0000000d04007c0c */ /* 0x000fe4000bfa3070 */
[----:B------:R-:W-:-:S05]  /*19bf0*/  LOP3.LUT R4, R0, 0xffff, RZ, 0xc0, !PT ;  /* 0x0000ffff00047812 */ /* 0x000fca00078ec0ff */
[----:B------:R-:W1:Y:S01]  /*19c00*/  MUFU.EX2 R228, R228 ;  /* 0x000000e400e47308 */ /* 0x000e620000000800 */
[----:B------:R-:W-:Y:S01]  /*19c10*/  PRMT R152, R5, 0x7610, R152 ;  /* 0x0000761005987816 */ /* 0x000fe20000000098 */
[----:B------:R-:W-:Y:S01]  /*19c20*/  @!P6 HADD2 R119, -R151.H0_H0, -RZ.H0_H0 ;  /* 0xa00000ff9777e230 */ /* 0x000fe20000000900 */
[----:B------:R-:W-:Y:S02]  /*19c30*/  LOP3.LUT R5, R0, 0xff, RZ, 0xc0, !PT ;  /* 0x000000ff00057812 */ /* 0x000fe400078ec0ff */
[----:B------:R-:W-:Y:S01]  /*19c40*/  SHF.R.U32.HI R4, RZ, 0x8, R4 ;  /* 0x00000008ff047819 */ /* 0x000fe20000011604 */
[----:B------:R-:W-:Y:S01]  /*19c50*/  IMAD.MOV.U32 R21, RZ, RZ, R125 ;  /* 0x000000ffff157224 */ /* 0x000fe200078e007d */
[----:B------:R-:W-:Y:S02]  /*19c60*/  PRMT R125, R152, 0x5410, R151 ;  /* 0x00005410987d7816 */ /* 0x000fe40000000097 */
[----:B------:R-:W-:Y:S02]  /*19c70*/  ISETP.LE.U32.AND P1, PT, R5, UR13, PT ;  /* 0x0000000d05007c0c */ /* 0x000fe4000bf23070 */
[----:B------:R-:W-:-:S02]  /*19c80*/  @!P6 PRMT R151, R119, 0x5410, RZ ;  /* 0x000054107797e816 */ /* 0x000fc400000000ff */
[----:B------:R-:W-:Y:S02]  /*19c90*/  LOP3.LUT R4, R4, 0xffff, RZ, 0xc0, !PT ;  /* 0x0000ffff04047812 */ /* 0x000fe400078ec0ff */
[----:B------:R-:W-:Y:S02]  /*19ca0*/  F2FP.F16.F32.PACK_AB R5, R230, R231 ;  /* 0x000000e7e605723e */ /* 0x000fe400000000ff */
[----:B------:R-:W-:Y:S02]  /*19cb0*/  ISETP.LE.U32.AND P6, PT, R26, UR13, PT ;  /* 0x0000000d1a007c0c */ /* 0x000fe4000bfc3070 */
[----:B------:R-:W-:Y:S02]  /*19cc0*/  ISETP.LE.U32.AND P0, PT, R4, UR13, PT ;  /* 0x0000000d04007c0c */ /* 0x000fe4000bf03070 */
[C---:B------:R-:W-:Y:S02]  /*19cd0*/  PRMT R150, R5.reuse, 0x7610, R150 ;  /* 0x0000761005967816 */ /* 0x040fe40000000096 */
[----:B------:R-:W-:-:S02]  /*19ce0*/  PRMT R149, R5, 0x7632, R149 ;  /* 0x0000763205957816 */ /* 0x000fc40000000095 */
[----:B------:R-:W-:Y:S02]  /*19cf0*/  SHF.R.U32.HI R4, RZ, 0x8, R22 ;  /* 0x00000008ff047819 */ /* 0x000fe40000011616 */
[----:B-1----:R-:W-:Y:S01]  /*19d00*/  F2FP.F16.F32.PACK_AB R5, R228, R63 ;  /* 0x0000003fe405723e */ /* 0x002fe200000000ff */
[----:B------:R-:W-:Y:S01]  /*19d10*/  @!P2 HADD2 R127, -R152.H0_H0, -RZ.H0_H0 ;  /* 0xa00000ff987fa230 */ /* 0x000fe20000000900 */
[----:B------:R-:W-:Y:S01]  /*19d20*/  MUFU.EX2 R225, R60 ;  /* 0x0000003c00e17308 */ /* 0x000fe20000000800 */
[----:B------:R-:W-:Y:S02]  /*19d30*/  LOP3.LUT R4, R4, 0xffff, RZ, 0xc0, !PT ;  /* 0x0000ffff04047812 */ /* 0x000fe400078ec0ff */
[----:B------:R-:W-:-:S05]  /*19d40*/  PRMT R148, R5, 0x7610, R148 ;  /* 0x0000761005947816 */ /* 0x000fca0000000094 */
[----:B------:R-:W1:Y:S01]  /*19d50*/  MUFU.EX2 R220, R48 ;  /* 0x0000003000dc7308 */ /* 0x000e620000000800 */
[----:B------:R-:W-:Y:S01]  /*19d60*/  @!P2 PRMT R152, R127, 0x5410, RZ ;  /* 0x000054107f98a816 */ /* 0x000fe200000000ff */
[----:B------:R-:W-:Y:S01]  /*19d70*/  @!P6 HADD2 R130, -R148.H0_H0, -RZ.H0_H0 ;  /* 0xa00000ff9482e230 */ /* 0x000fe20000000900 */
[----:B------:R-:W-:Y:S02]  /*19d80*/  ISETP.LE.U32.AND P2, PT, R4, UR13, PT ;  /* 0x0000000d04007c0c */ /* 0x000fe4000bf43070 */
[--C-:B------:R-:W-:Y:S02]  /*19d90*/  SHF.R.U32.HI R4, RZ, 0x18, R0.reuse ;  /* 0x00000018ff047819 */ /* 0x100fe40000011600 */
[----:B------:R-:W-:Y:S02]  /*19da0*/  PRMT R147, R5, 0x7632, R147 ;  /* 0x0000763205937816 */ /* 0x000fe40000000093 */
[----:B------:R-:W-:Y:S01]  /*19db0*/  SHF.R.U32.HI R0, RZ, 0x10, R0 ;  /* 0x00000010ff007819 */ /* 0x000fe20000011600 */
[----:B------:R-:W-:Y:S01]  /*19dc0*/  @!P1 HADD2 R128, -R150.H0_H0, -RZ.H0_H0 ;  /* 0xa00000ff96809230 */ /* 0x000fe20000000900 */
[----:B------:R-:W-:Y:S01]  /*19dd0*/  PRMT R229, R148, 0x5410, R147 ;  /* 0x0000541094e57816 */ /* 0x000fe20000000093 */
[----:B------:R-:W-:Y:S01]  /*19de0*/  IMAD.MOV.U32 R87, RZ, RZ, R79 ;  /* 0x000000ffff577224 */ /* 0x000fe200078e004f */
[----:B------:R-:W-:Y:S01]  /*19df0*/  LOP3.LUT R0, R0, 0xff, RZ, 0xc0, !PT ;  /* 0x000000ff00007812 */ /* 0x000fe200078ec0ff */
[----:B------:R-:W-:Y:S01]  /*19e00*/  IMAD.MOV.U32 R79, RZ, RZ, R233 ;  /* 0x000000ffff4f7224 */ /* 0x000fe200078e00e9 */
[----:B------:R-:W-:-:S02]  /*19e10*/  @!P6 PRMT R148, R130, 0x5410, RZ ;  /* 0x000054108294e816 */ /* 0x000fc400000000ff */
[----:B------:R-:W-:Y:S02]  /*19e20*/  ISETP.LE.U32.AND P6, PT, R27, UR13, PT ;  /* 0x0000000d1b007c0c */ /* 0x000fe4000bfc3070 */
[----:B------:R-:W-:Y:S02]  /*19e30*/  PRMT R233, R150, 0x5410, R149 ;  /* 0x0000541096e97816 */ /* 0x000fe40000000095 */
[----:B------:R-:W-:Y:S02]  /*19e40*/  @!P1 PRMT R150, R128, 0x5410, RZ ;  /* 0x0000541080969816 */ /* 0x000fe400000000ff */
[----:B------:R-:W-:Y:S02]  /*19e50*/  ISETP.LE.U32.AND P1, PT, R0, UR13, PT ;  /* 0x0000000d00007c0c */ /* 0x000fe4000bf23070 */
[----:B-1----:R-:W-:-:S04]  /*19e60*/  F2FP.F16.F32.PACK_AB R0, R220, R225 ;  /* 0x000000e1dc00723e */ /* 0x002fc800000000ff */
[----:B------:R-:W-:Y:S01]  /*19e70*/  PRMT R146, R0, 0x7632, R146 ;  /* 0x0000763200927816 */ /* 0x000fe20000000092 */
[----:B------:R-:W-:Y:S02]  /*19e80*/  IMAD.MOV.U32 R66, RZ, RZ, R62 ;  /* 0x000000ffff427224 */ /* 0x000fe400078e003e */
[----:B------:R-:W-:Y:S02]  /*19e90*/  IMAD.MOV.U32 R62, RZ, RZ, R240 ;  /* 0x000000ffff3e7224 */ /* 0x000fe400078e00f0 */
[----:B------:R-:W-:Y:S01]  /*19ea0*/  FADD.FTZ R240, R52, R7 ;  /* 0x0000000734f07221 */ /* 0x000fe20000010000 */
[----:B--2---:R-:W-:-:S05]  /*19eb0*/  @!P6 HADD2 R8, -R146.H0_H0, -RZ.H0_H0 ;  /* 0xa00000ff9208e230 */ /* 0x004fca0000000900 */
[----:B------:R-:W-:Y:S02]  /*19ec0*/  PRMT R7, R8, 0x7610, R7 ;  /* 0x0000761008077816 */ /* 0x000fe40000000007 */
[----:B------:R2:W3:Y:S01]  /*19ed0*/  LDL.LU.S16 R8, [R1+0x58] ;  /* 0x0000580001087983 */ /* 0x0004e20000300600 */
[----:B------:R-:W1:Y:S01]  /*19ee0*/  MUFU.EX2 R211, R211 ;  /* 0x000000d300d37308 */ /* 0x000e620000000800 */
[----:B------:R-:W-:-:S05]  /*19ef0*/  @!P0 HADD2 R129, -R149.H0_H0, -RZ.H0_H0 ;  /* 0xa00000ff95818230 */ /* 0x000fca0000000900 */
[----:B------:R-:W-:Y:S02]  /*19f00*/  @!P0 PRMT R149, R129, 0x5410, RZ ;  /* 0x0000541081958816 */ /* 0x000fe400000000ff */
[----:B------:R-:W-:Y:S01]  /*19f10*/  ISETP.LE.U32.AND P0, PT, R4, UR13, PT ;  /* 0x0000000d04007c0c */ /* 0x000fe2000bf03070 */
[----:B------:R-:W-:Y:S02]  /*19f20*/  IMAD.MOV.U32 R23, RZ, RZ, R66 ;  /* 0x000000ffff177224 */ /* 0x000fe400078e0042 */
[----:B------:R-:W-:Y:S01]  /*19f30*/  IMAD.MOV.U32 R66, RZ, RZ, R58 ;  /* 0x000000ffff427224 */ /* 0x000fe200078e003a */
[----:B-1----:R-:W-:Y:S01]  /*19f40*/  F2FP.F16.F32.PACK_AB R4, R211, R10 ;  /* 0x0000000ad304723e */ /* 0x002fe200000000ff */
[----:B------:R-:W-:-:S03]  /*19f50*/  IMAD.MOV.U32 R58, RZ, RZ, R85 ;  /* 0x000000ffff3a7224 */ /* 0x000fc600078e0055 */
[----:B------:R-:W-:Y:S01]  /*19f60*/  PRMT R145, R4, 0x7610, R145 ;  /* 0x0000761004917816 */ /* 0x000fe20000000091 */
[----:B------:R-:W-:Y:S02]  /*19f70*/  IMAD.MOV.U32 R85, RZ, RZ, R84 ;  /* 0x000000ffff557224 */ /* 0x000fe400078e0054 */
[----:B------:R-:W-:Y:S02]  /*19f80*/  @!P3 HADD2 R131, -R0.H0_H0, -RZ.H0_H0 ;  /* 0xa00000ff0083b230 */ /* 0x000fe40000000900 */
[----:B------:R-:W-:Y:S02]  /*19f90*/  IMAD.MOV.U32 R84, RZ, RZ, R83 ;  /* 0x000000ffff547224 */ /* 0x000fe400078e0053 */
[----:B------:R-:W-:Y:S01]  /*19fa0*/  FADD.FTZ R6, R19, R14 ;  /* 0x0000000e13067221 */ /* 0x000fe20000010000 */
[----:B------:R-:W-:Y:S02]  /*19fb0*/  IMAD.MOV.U32 R83, RZ, RZ, R82 ;  /* 0x000000ffff537224 */ /* 0x000fe400078e0052 */
[----:B------:R-:W-:Y:S01]  /*19fc0*/  IMAD.MOV.U32 R82, RZ, RZ, R31 ;  /* 0x000000ffff527224 */ /* 0x000fe200078e001f */
[----:B------:R-:W-:Y:S01]  /*19fd0*/  @P3 PRMT R210, R0, 0x7610, R210 ;  /* 0x0000761000d23816 */ /* 0x000fe200000000d2 */
[----:B------:R-:W-:Y:S01]  /*19fe0*/  IMAD.MOV.U32 R31, RZ, RZ, R76 ;  /* 0x000000ffff1f7224 */ /* 0x000fe200078e004c */
[----:B------:R-:W-:Y:S01]  /*19ff0*/  @!P3 PRMT R210, R131, 0x5410, RZ ;  /* 0x0000541083d2b816 */ /* 0x000fe200000000ff */
[----:B------:R-:W-:-:S02]  /*1a000*/  IMAD.MOV.U32 R76, RZ, RZ, R235 ;  /* 0x000000ffff4c7224 */ /* 0x000fc400078e00eb */
[----:B------:R-:W-:Y:S01]  /*1a010*/  FADD.FTZ R235, R9, R6 ;  /* 0x0000000609eb7221 */ /* 0x000fe20000010000 */
[----:B------:R-:W-:Y:S02]  /*1a020*/  PRMT R131, R0, 0x5410, R146 ;  /* 0x0000541000837816 */ /* 0x000fe40000000092 */
[----:B------:R-:W-:Y:S01]  /*1a030*/  @!P6 PRMT R146, R7, 0x5410, RZ ;  /* 0x000054100792e816 */ /* 0x000fe200000000ff */
[----:B---3--:R-:W-:-:S05]  /*1a040*/  @!P5 HADD2 R8, -R145.H0_H0, -RZ.H0_H0 ;  /* 0xa00000ff9108d230 */ /* 0x008fca0000000900 */
[----:B------:R-:W-:Y:S02]  /*1a050*/  PRMT R6, R8, 0x7610, R6 ;  /* 0x0000761008067816 */ /* 0x000fe40000000006 */
[----:B------:R2:W3:Y:S04]  /*1a060*/  LDL.LU.S16 R8, [R1+0x24] ;  /* 0x0000240001087983 */ /* 0x0004e80000300600 */
[----:B------:R2:W4:Y:S01]  /*1a070*/  LDL.LU.S16 R7, [R1+0x60] ;  /* 0x0000600001077983 */ /* 0x0005220000300600 */
[----:B------:R-:W-:Y:S02]  /*1a080*/  IMAD.MOV.U32 R128, RZ, RZ, R114 ;  /* 0x000000ffff807224 */ /* 0x000fe400078e0072 */
[----:B------:R-:W-:Y:S02]  /*1a090*/  IMAD.MOV.U32 R114, RZ, RZ, R20 ;  /* 0x000000ffff727224 */ /* 0x000fe400078e0014 */
[----:B------:R-:W-:Y:S01]  /*1a0a0*/  IMAD.MOV.U32 R20, RZ, RZ, R74 ;  /* 0x000000ffff147224 */ /* 0x000fe200078e004a */
[----:B------:R-:W-:Y:S01]  /*1a0b0*/  MUFU.EX2 R218, R67 ;  /* 0x0000004300da7308 */ /* 0x000fe20000000800 */
[----:B------:R-:W-:-:S07]  /*1a0c0*/  IMAD.MOV.U32 R74, RZ, RZ, R215 ;  /* 0x000000ffff4a7224 */ /* 0x000fce00078e00d7 */
[----:B------:R-:W1:Y:S01]  /*1a0d0*/  MUFU.EX2 R215, R73 ;  /* 0x0000004900d77308 */ /* 0x000e620000000800 */
[----:B------:R-:W-:Y:S02]  /*1a0e0*/  PRMT R144, R4, 0x7632, R144 ;  /* 0x0000763204907816 */ /* 0x000fe40000000090 */
[----:B-1----:R-:W-:-:S04]  /*1a0f0*/  F2FP.F16.F32.PACK_AB R4, R218, R215 ;  /* 0x000000d7da04723e */ /* 0x002fc800000000ff */
[C---:B------:R-:W-:Y:S02]  /*1a100*/  PRMT R143, R4.reuse, 0x7610, R143 ;  /* 0x00007610048f7816 */ /* 0x040fe4000000008f */
[----:B------:R-:W-:-:S03]  /*1a110*/  PRMT R142, R4, 0x7632, R142 ;  /* 0x00007632048e7816 */ /* 0x000fc6000000008e */
[----:B----4-:R-:W-:-:S05]  /*1a120*/  @!P1 HADD2 R7, -R143.H0_H0, -RZ.H0_H0 ;  /* 0xa00000ff8f079230 */ /* 0x010fca0000000900 */
[----:B------:R-:W-:Y:S02]  /*1a130*/  PRMT R4, R7, 0x7610, R4 ;  /* 0x0000761007047816 */ /* 0x000fe40000000004 */
[----:B------:R2:W4:Y:S01]  /*1a140*/  LDL.LU.S16 R7, [R1+0x5c] ;  /* 0x00005c0001077983 */ /* 0x0005220000300600 */
[----:B------:R-:W-:Y:S02]  /*1a150*/  IMAD.MOV.U32 R129, RZ, RZ, R115 ;  /* 0x000000ffff817224 */ /* 0x000fe400078e0073 */
[----:B------:R-:W-:Y:S01]  /*1a160*/  IMAD.MOV.U32 R26, RZ, RZ, R116 ;  /* 0x000000ffff1a7224 */ /* 0x000fe200078e0074 */
[----:B------:R-:W-:Y:S01]  /*1a170*/  PRMT R130, R143, 0x5410, R142 ;  /* 0x000054108f827816 */ /* 0x000fe2000000008e */
[----:B------:R-:W-:Y:S01]  /*1a180*/  FADD.FTZ R15, R42, R29 ;  /* 0x0000001d2a0f7221 */ /* 0x000fe20000010000 */
[----:B------:R-:W-:Y:S02]  /*1a190*/  IMAD.MOV.U32 R34, RZ, RZ, R108 ;  /* 0x000000ffff227224 */ /* 0x000fe400078e006c */
[----:B------:R-:W-:-:S02]  /*1a1a0*/  IMAD.MOV.U32 R108, RZ, RZ, R87 ;  /* 0x000000ffff6c7224 */ /* 0x000fc400078e0057 */
[----:B------:R-:W-:Y:S02]  /*1a1b0*/  IMAD.MOV.U32 R87, RZ, RZ, R28 ;  /* 0x000000ffff577224 */ /* 0x000fe400078e001c */
[----:B------:R-:W-:Y:S01]  /*1a1c0*/  FADD.FTZ R28, R43, R15 ;  /* 0x0000000f2b1c7221 */ /* 0x000fe20000010000 */
[----:B---3--:R-:W-:Y:S01]  /*1a1d0*/  @!P4 HADD2 R8, -R144.H0_H0, -RZ.H0_H0 ;  /* 0xa00000ff9008c230 */ /* 0x008fe20000000900 */
[----:B------:R-:W-:Y:S02]  /*1a1e0*/  PRMT R119, R145, 0x5410, R144 ;  /* 0x0000541091777816 */ /* 0x000fe40000000090 */
[----:B------:R-:W-:Y:S02]  /*1a1f0*/  @!P5 PRMT R145, R6, 0x5410, RZ ;  /* 0x000054100691d816 */ /* 0x000fe400000000ff */
[----:B------:R-:W-:Y:S02]  /*1a200*/  @!P1 PRMT R143, R4, 0x5410, RZ ;  /* 0x00005410048f9816 */ /* 0x000fe400000000ff */
[----:B------:R-:W-:-:S04]  /*1a210*/  PRMT R5, R8, 0x7610, R5 ;  /* 0x0000761008057816 */ /* 0x000fc80000000005 */
[----:B------:R-:W-:Y:S01]  /*1a220*/  @!P4 PRMT R144, R5, 0x5410, RZ ;  /* 0x000054100590c816 */ /* 0x000fe200000000ff */
[----:B------:R-:W-:Y:S04]  /*1a230*/  STG.E.U16 desc[UR28][R12.64+-0x100], R57 ;  /* 0xffff00390c007986 */ /* 0x000fe8000c10151c */
[----:B------:R-:W-:Y:S04]  /*1a240*/  STG.E.U16 desc[UR28][R12.64+-0xfe], R54 ;  /* 0xffff02360c007986 */ /* 0x000fe8000c10151c */
[----:B------:R-:W-:Y:S04]  /*1a250*/  STG.E.U16 desc[UR28][R32.64+-0x100], R49 ;  /* 0xffff003120007986 */ /* 0x000fe8000c10151c */
[----:B------:R-:W-:Y:S04]  /*1a260*/  STG.E.U16 desc[UR28][R32.64+-0xfe], R51 ;  /* 0xffff023320007986 */ /* 0x000fe8000c10151c */
[----:B------:R1:W-:Y:S04]  /*1a270*/  STG.E.U16 desc[UR28][R2.64+-0xfe], R11 ;  /* 0xffff020b02007986 */ /* 0x0003e8000c10151c */
[----:B------:R3:W-:Y:S01]  /*1a280*/  STG.E.U16 desc[UR28][R2.64+-0x100], R16 ;  /* 0xffff001002007986 */ /* 0x0007e2000c10151c */
[----:B------:R-:W-:-:S02]  /*1a290*/  IMAD.MOV.U32 R115, RZ, RZ, R34 ;  /* 0x000000ffff737224 */ /* 0x000fc400078e0022 */
[----:B------:R-:W-:Y:S02]  /*1a2a0*/  IMAD.MOV.U32 R34, RZ, RZ, R21 ;  /* 0x000000ffff227224 */ /* 0x000fe400078e0015 */
[----:B------:R-:W-:Y:S02]  /*1a2b0*/  IMAD.MOV.U32 R25, RZ, RZ, R20 ;  /* 0x000000ffff197224 */ /* 0x000fe400078e0014 */
[----:B------:R-:W-:Y:S01]  /*1a2c0*/  IMAD.MOV.U32 R75, RZ, RZ, R243 ;  /* 0x000000ffff4b7224 */ /* 0x000fe200078e00f3 */
[----:B------:R-:W-:Y:S01]  /*1a2d0*/  UIADD3 UR6, UR6, 0x1, URZ ;  /* 0x0000000106067890 */ /* 0x000fe2000fffe03f */
[----:B------:R-:W-:Y:S02]  /*1a2e0*/  IMAD.MOV.U32 R27, RZ, RZ, R117 ;  /* 0x000000ffff1b7224 */ /* 0x000fe400078e0075 */
[----:B------:R-:W-:Y:S02]  /*1a2f0*/  @!P2 HADD2 R252, -R147.H0_H0, -RZ.H0_H0 ;  /* 0xa00000ff93fca230 */ /* 0x000fe40000000900 */
[----:B----4-:R-:W-:-:S02]  /*1a300*/  @!P0 HADD2 R7, -R142.H0_H0, -RZ.H0_H0 ;  /* 0xa00000ff8e078230 */ /* 0x010fc40000000900 */
[----:B------:R-:W-:Y:S01]  /*1a310*/  IMAD.MOV.U32 R73, RZ, RZ, R46 ;  /* 0x000000ffff497224 */ /* 0x000fe200078e002e */
[----:B------:R2:W5:Y:S02]  /*1a320*/  LDL.LU R243, [R1+0x1b0] ;  /* 0x0001b00001f37983 */ /* 0x0005640000300800 */
[----:B------:R-:W-:-:S04]  /*1a330*/  PRMT R0, R7, 0x7610, R0 ;  /* 0x0000761007007816 */ /* 0x000fc80000000000 */
[----:B------:R-:W-:Y:S02]  /*1a340*/  @!P0 PRMT R142, R0, 0x5410, RZ ;  /* 0x00005410008e8816 */ /* 0x000fe400000000ff */
        /* <DEDUP_REMOVED lines=13> */
[----:B-1----:R-:W-:Y:S01]  /*1a420*/  IMAD.WIDE.U32 R10, R0, -0x2daee0ad, RZ ;  /* 0xd2511f53000a7825 */ /* 0x002fe200078e00ff */
[----:B------:R-:W-:-:S04]  /*1a430*/  LOP3.LUT R9, R7, UR26, R4, 0x96, !PT ;  /* 0x0000001a07097c12 */ /* 0x000fc8000f8e9604 */
[----:B------:R-:W-:Y:S01]  /*1a440*/  LOP3.LUT R0, R11, UR24, R8, 0x96, !PT ;  /* 0x000000180b007c12 */ /* 0x000fe2000f8e9608 */
[----:B------:R-:W-:-:S04]  /*1a450*/  IMAD.U32 R7, RZ, RZ, UR47 ;  /* 0x0000002fff077e24 */ /* 0x000fc8000f8e00ff */
[----:B------:R-:W-:-:S04]  /*1a460*/  IMAD.WIDE.U32 R4, R0, -0x326172a9, RZ ;  /* 0xcd9e8d5700047825 */ /* 0x000fc800078e00ff */
[----:B------:R-:W-:Y:S01]  /*1a470*/  IMAD.WIDE R42, R7, 0x2, R12 ;  /* 0x00000002072a7825 */ /* 0x000fe200078e020c */
[----:B------:R-:W-:Y:S02]  /*1a480*/  SHF.R.U32.HI R7, RZ, 0x10, R4 ;  /* 0x00000010ff077819 */ /* 0x000fe40000011604 */
[----:B------:R-:W-:Y:S02]  /*1a490*/  LOP3.LUT R0, R5, UR21, R6, 0x96, !PT ;  /* 0x0000001505007c12 */ /* 0x000fe4000f8e9606 */
[C---:B------:R-:W-:Y:S02]  /*1a4a0*/  LOP3.LUT R5, R4.reuse, 0xffff, RZ, 0xc0, !PT ;  /* 0x0000ffff04057812 */ /* 0x040fe400078ec0ff */
[----:B------:R-:W-:Y:S02]  /*1a4b0*/  LOP3.LUT R8, R4, 0xff, RZ, 0xc0, !PT ;  /* 0x000000ff04087812 */ /* 0x000fe400078ec0ff */
[----:B------:R-:W-:Y:S02]  /*1a4c0*/  SHF.R.U32.HI R6, RZ, 0x18, R4 ;  /* 0x00000018ff067819 */ /* 0x000fe40000011604 */
[----:B------:R-:W-:Y:S01]  /*1a4d0*/  LOP3.LUT R4, R7, 0xff, RZ, 0xc0, !PT ;  /* 0x000000ff07047812 */ /* 0x000fe200078ec0ff */
[----:B------:R1:W-:Y:S01]  /*1a4e0*/  STG.E.U16 desc[UR28][R42.64+-0x100], R17 ;  /* 0xffff00112a007986 */ /* 0x0003e2000c10151c */
[----:B------:R-:W-:-:S04]  /*1a4f0*/  SHF.R.U32.HI R5, RZ, 0x8, R5 ;  /* 0x00000008ff057819 */ /* 0x000fc80000011605 */
[----:B---3--:R-:W-:Y:S02]  /*1a500*/  PRMT R16, R8, 0x5410, R5 ;  /* 0x0000541008107816 */ /* 0x008fe40000000005 */
[----:B-1----:R-:W-:Y:S02]  /*1a510*/  PRMT R17, R4, 0x5410, R6 ;  /* 0x0000541004117816 */ /* 0x002fe40000000006 */
[----:B------:R-:W-:-:S04]  /*1a520*/  LOP3.LUT R4, R0, 0xffff, RZ, 0xc0, !PT ;  /* 0x0000ffff00047812 */ /* 0x000fc800078ec0ff */
[----:B------:R-:W-:Y:S02]  /*1a530*/  SHF.R.U32.HI R5, RZ, 0x8, R4 ;  /* 0x00000008ff057819 */ /* 0x000fe40000011604 */
[----:B------:R-:W-:-:S04]  /*1a540*/  LOP3.LUT R4, R0, 0xff, RZ, 0xc0, !PT ;  /* 0x000000ff00047812 */ /* 0x000fc800078ec0ff */
[----:B------:R-:W-:Y:S02]  /*1a550*/  PRMT R11, R4, 0x5410, R5 ;  /* 0x00005410040b7816 */ /* 0x000fe40000000005 */
[--C-:B------:R-:W-:Y:S02]  /*1a560*/  SHF.R.U32.HI R5, RZ, 0x10, R0.reuse ;  /* 0x00000010ff057819 */ /* 0x100fe40000011600 */
[----:B------:R-:W-:Y:S02]  /*1a570*/  SHF.R.U32.HI R4, RZ, 0x18, R0 ;  /* 0x00000018ff047819 */ /* 0x000fe40000011600 */
[----:B------:R-:W-:-:S04]  /*1a580*/  LOP3.LUT R0, R5, 0xff, RZ, 0xc0, !PT ;  /* 0x000000ff05007812 */ /* 0x000fc800078ec0ff */
[----:B------:R-:W-:Y:S01]  /*1a590*/  PRMT R19, R0, 0x5410, R4 ;  /* 0x0000541000137816 */ /* 0x000fe20000000004 */
[----:B------:R-:W-:-:S04]  /*1a5a0*/  IMAD.WIDE.U32 R4, R9, -0x2daee0ad, RZ ;  /* 0xd2511f5309047825 */ /* 0x000fc800078e00ff */
[----:B------:R-:W-:Y:S02]  /*1a5b0*/  IMAD.U32 R0, RZ, RZ, UR13 ;  /* 0x0000000dff007e24 */ /* 0x000fe4000f8e00ff */
[----:B------:R-:W-:Y:S01]  /*1a5c0*/  IMAD.MOV.U32 R7, RZ, RZ, 0x7054 ;  /* 0x00007054ff077424 */ /* 0x000fe200078e00ff */
[----:B------:R-:W-:-:S04]  /*1a5d0*/  LOP3.LUT R6, R5, UR20, R10, 0x96, !PT ;  /* 0x0000001405067c12 */ /* 0x000fc8000f8e960a */
[----:B------:R-:W-:Y:S02]  /*1a5e0*/  PRMT R0, R0, R7, UR13 ;  /* 0x0000000d00007e16 */ /* 0x000fe40008000007 */
[----:B------:R-:W-:-:S04]  /*1a5f0*/  LOP3.LUT R7, R6, 0xffff, RZ, 0xc0, !PT ;  /* 0x0000ffff06077812 */ /* 0x000fc800078ec0ff */
[----:B------:R-:W-:Y:S02]  /*1a600*/  SHF.R.U32.HI R8, RZ, 0x8, R7 ;  /* 0x00000008ff087819 */ /* 0x000fe40000011607 */
[----:B------:R-:W-:-:S04]  /*1a610*/  LOP3.LUT R7, R6, 0xff, RZ, 0xc0, !PT ;  /* 0x000000ff06077812 */ /* 0x000fc800078ec0ff */
[----:B------:R-:W-:Y:S02]  /*1a620*/  PRMT R9, R7, 0x5410, R8 ;  /* 0x0000541007097816 */ /* 0x000fe40000000008 */
[--C-:B------:R-:W-:Y:S02]  /*1a630*/  SHF.R.U32.HI R8, RZ, 0x10, R6.reuse ;  /* 0x00000010ff087819 */ /* 0x100fe40000011606 */
[----:B------:R-:W-:Y:S02]  /*1a640*/  SHF.R.U32.HI R7, RZ, 0x18, R6 ;  /* 0x00000018ff077819 */ /* 0x000fe40000011606 */
[----:B------:R-:W-:Y:S02]  /*1a650*/  LOP3.LUT R6, R8, 0xff, RZ, 0xc0, !PT ;  /* 0x000000ff08067812 */ /* 0x000fe400078ec0ff */
[----:B------:R-:W-:Y:S02]  /*1a660*/  LOP3.LUT R5, R4, 0xffff, RZ, 0xc0, !PT ;  /* 0x0000ffff04057812 */ /* 0x000fe400078ec0ff */
[----:B------:R-:W-:-:S02]  /*1a670*/  PRMT R21, R6, 0x5410, R7 ;  /* 0x0000541006157816 */ /* 0x000fc40000000007 */
[----:B------:R-:W-:Y:S02]  /*1a680*/  SHF.R.U32.HI R6, RZ, 0x8, R5 ;  /* 0x00000008ff067819 */ /* 0x000fe40000011605 */
[----:B------:R-:W-:-:S04]  /*1a690*/  LOP3.LUT R5, R4, 0xff, RZ, 0xc0, !PT ;  /* 0x000000ff04057812 */ /* 0x000fc800078ec0ff */
[----:B------:R-:W-:Y:S02]  /*1a6a0*/  PRMT R20, R5, 0x5410, R6 ;  /* 0x0000541005147816 */ /* 0x000fe40000000006 */
[--C-:B------:R-:W-:Y:S02]  /*1a6b0*/  SHF.R.U32.HI R5, RZ, 0x10, R4.reuse ;  /* 0x00000010ff057819 */ /* 0x100fe40000011604 */
[----:B------:R-:W-:Y:S02]  /*1a6c0*/  SHF.R.U32.HI R6, RZ, 0x18, R4 ;  /* 0x00000018ff067819 */ /* 0x000fe40000011604 */
[----:B------:R-:W-:Y:S02]  /*1a6d0*/  HSET2.LE.AND R4, R16, R0, PT ;  /* 0x0000000010047233 */ /* 0x000fe40003803000 */
[----:B------:R-:W-:-:S03]  /*1a6e0*/  LOP3.LUT R5, R5, 0xff, RZ, 0xc0, !PT ;  /* 0x000000ff05057812 */ /* 0x000fc600078ec0ff */
[----:B------:R-:W-:Y:S01]  /*1a6f0*/  LOP3.LUT R10, R4, R75, RZ, 0xc0, !PT ;  /* 0x0000004b040a7212 */ /* 0x000fe200078ec0ff */
[----:B------:R-:W-:Y:S02]  /*1a700*/  IMAD.MOV.U32 R75, RZ, RZ, R25 ;  /* 0x000000ffff4b7224 */ /* 0x000fe400078e0019 */
[----:B------:R-:W-:Y:S01]  /*1a710*/  IMAD.MOV.U32 R25, RZ, RZ, R115 ;  /* 0x000000ffff197224 */ /* 0x000fe200078e0073 */
[----:B------:R1:W-:Y:S01]  /*1a720*/  STG.E.U16 desc[UR28][R42.64+-0xfe], R18 ;  /* 0xffff02122a007986 */ /* 0x0003e2000c10151c */
[----:B------:R-:W-:Y:S02]  /*1a730*/  IMAD.MOV.U32 R115, RZ, RZ, R109 ;  /* 0x000000ffff737224 */ /* 0x000fe400078e006d */
[----:B------:R-:W-:Y:S01]  /*1a740*/  IMAD.MOV.U32 R109, RZ, RZ, R114 ;  /* 0x000000ffff6d7224 */ /* 0x000fe200078e0072 */
[----:B------:R-:W-:Y:S01]  /*1a750*/  HSET2.LE.AND R4, R17, R0, PT ;  /* 0x0000000011047233 */ /* 0x000fe20003803000 */
[----:B------:R-:W-:Y:S02]  /*1a760*/  IMAD.MOV.U32 R114, RZ, RZ, R87 ;  /* 0x000000ffff727224 */ /* 0x000fe400078e0057 */
[----:B------:R-:W-:-:S02]  /*1a770*/  IMAD.MOV.U32 R87, RZ, RZ, R66 ;  /* 0x000000ffff577224 */ /* 0x000fc400078e0042 */
[----:B------:R-:W-:Y:S02]  /*1a780*/  IMAD.MOV.U32 R66, RZ, RZ, R86 ;  /* 0x000000ffff427224 */ /* 0x000fe400078e0056 */
[----:B------:R-:W-:Y:S02]  /*1a790*/  IMAD.MOV.U32 R86, RZ, RZ, R58 ;  /* 0x000000ffff567224 */ /* 0x000fe400078e003a */
[----:B------:R-:W-:Y:S02]  /*1a7a0*/  IMAD.MOV.U32 R58, RZ, RZ, R30 ;  /* 0x000000ffff3a7224 */ /* 0x000fe400078e001e */
[----:B------:R-:W-:Y:S02]  /*1a7b0*/  IMAD.MOV.U32 R30, RZ, RZ, R31 ;  /* 0x000000ffff1e7224 */ /* 0x000fe400078e001f */
[----:B------:R-:W-:Y:S01]  /*1a7c0*/  IMAD.MOV.U32 R31, RZ, RZ, R78 ;  /* 0x000000ffff1f7224 */ /* 0x000fe200078e004e */
[----:B-1----:R-:W-:Y:S01]  /*1a7d0*/  PRMT R18, R5, 0x5410, R6 ;  /* 0x0000541005127816 */ /* 0x002fe20000000006 */
[----:B------:R-:W-:Y:S01]  /*1a7e0*/  IMAD.U32 R6, RZ, RZ, UR33 ;  /* 0x00000021ff067e24 */ /* 0x000fe2000f8e00ff */
[----:B------:R-:W-:-:S02]  /*1a7f0*/  HSET2.LE.AND R5, R11, R0, PT ;  /* 0x000000000b057233 */ /* 0x000fc40003803000 */
[----:B------:R-:W-:Y:S01]  /*1a800*/  LOP3.LUT R11, R4, R75, RZ, 0xc0, !PT ;  /* 0x0000004b040b7212 */ /* 0x000fe200078ec0ff */
[----:B------:R-:W-:Y:S01]  /*1a810*/  IMAD.MOV.U32 R75, RZ, RZ, R114 ;  /* 0x000000ffff4b7224 */ /* 0x000fe200078e0072 */
[----:B------:R-:W-:Y:S01]  /*1a820*/  LOP3.LUT R6, R27, UR6, R6, 0x96, !PT ;  /* 0x000000061b067c12 */ /* 0x000fe2000f8e9606 */
[----:B------:R-:W-:Y:S02]  /*1a830*/  IMAD.MOV.U32 R114, RZ, RZ, R87 ;  /* 0x000000ffff727224 */ /* 0x000fe400078e0057 */
[----:B------:R-:W-:Y:S02]  /*1a840*/  IMAD.MOV.U32 R87, RZ, RZ, R66 ;  /* 0x000000ffff577224 */ /* 0x000fe400078e0042 */
[----:B------:R-:W-:Y:S02]  /*1a850*/  IMAD.MOV.U32 R116, RZ, RZ, R58 ;  /* 0x000000ffff747224 */ /* 0x000fe400078e003a */
[----:B------:R-:W-:Y:S02]  /*1a860*/  IMAD.MOV.U32 R66, RZ, RZ, R30 ;  /* 0x000000ffff427224 */ /* 0x000fe400078e001e */
[----:B------:R-:W-:-:S02]  /*1a870*/  IMAD.MOV.U32 R58, RZ, RZ, R31 ;  /* 0x000000ffff3a7224 */ /* 0x000fc400078e001f */
[----:B------:R-:W-:Y:S02]  /*1a880*/  IMAD.MOV.U32 R118, RZ, RZ, R25 ;  /* 0x000000ffff767224 */ /* 0x000fe400078e0019 */
[----:B------:R-:W-:Y:S01]  /*1a890*/  IMAD.WIDE.U32 R30, R6, -0x326172a9, RZ ;  /* 0xcd9e8d57061e7825 */ /* 0x000fe200078e00ff */
[----:B------:R-:W-:Y:S02]  /*1a8a0*/  LOP3.LUT R8, R5, R192, RZ, 0xc0, !PT ;  /* 0x000000c005087212 */ /* 0x000fe400078ec0ff */
[--C-:B------:R-:W-:Y:S02]  /*1a8b0*/  HSET2.LE.AND R4, R19, R0.reuse, PT ;  /* 0x0000000013047233 */ /* 0x100fe40003803000 */
[----:B------:R-:W-:Y:S02]  /*1a8c0*/  HSET2.LE.AND R5, R9, R0, PT ;  /* 0x0000000009057233 */ /* 0x000fe40003803000 */
[----:B------:R-:W-:Y:S02]  /*1a8d0*/  LOP3.LUT R6, R31, UR42, R118, 0x96, !PT ;  /* 0x0000002a1f067c12 */ /* 0x000fe4000f8e9676 */
[----:B------:R-:W-:-:S02]  /*1a8e0*/  LOP3.LUT R9, R4, R182, RZ, 0xc0, !PT ;  /* 0x000000b604097212 */ /* 0x000fc400078ec0ff */
[----:B------:R-:W-:Y:S01]  /*1a8f0*/  LOP3.LUT R16, R5, R181, RZ, 0xc0, !PT ;  /* 0x000000b505107212 */ /* 0x000fe200078ec0ff */
[----:B------:R-:W-:Y:S01]  /*1a900*/  IMAD.WIDE.U32 R4, R6, -0x2daee0ad, RZ ;  /* 0xd2511f5306047825 */ /* 0x000fe200078e00ff */
[----:B------:R-:W-:-:S05]  /*1a910*/  LOP3.LUT R6, R15, UR40, R30, 0x96, !PT ;  /* 0x000000280f067c12 */ /* 0x000fca000f8e961e */
[----:B------:R-:W-:Y:S01]  /*1a920*/  IMAD.WIDE.U32 R6, R6, -0x2daee0ad, RZ ;  /* 0xd2511f5306067825 */ /* 0x000fe200078e00ff */
[----:B------:R-:W-:-:S03]  /*1a930*/  LOP3.LUT R5, R5, UR39, R128, 0x96, !PT ;  /* 0x0000002705057c12 */ /* 0x000fc6000f8e9680 */
[----:B------:R-:W-:Y:S01]  /*1a940*/  IMAD.MOV.U32 R25, RZ, RZ, R109 ;  /* 0x000000ffff197224 */ /* 0x000fe200078e006d */
[----:B------:R-:W-:Y:S01]  /*1a950*/  LOP3.LUT R7, R7, UR37, R4, 0x96, !PT ;  /* 0x0000002507077c12 */ /* 0x000fe2000f8e9604 */
[----:B------:R-:W-:Y:S02]  /*1a960*/  IMAD.MOV.U32 R109, RZ, RZ, R76 ;  /* 0x000000ffff6d7224 */ /* 0x000fe400078e004c */
[----:B------:R-:W-:-:S04]  /*1a970*/  IMAD.WIDE.U32 R4, R5, -0x326172a9, RZ ;  /* 0xcd9e8d5705047825 */ /* 0x000fc800078e00ff */
[----:B------:R-:W-:Y:S02]  /*1a980*/  IMAD.MOV.U32 R117, RZ, RZ, R109 ;  /* 0x000000ffff757224 */ /* 0x000fe400078e006d */
[----:B------:R-:W-:Y:S02]  /*1a990*/  IMAD.MOV.U32 R118, RZ, RZ, R108 ;  /* 0x000000ffff767224 */ /* 0x000fe400078e006c */
[----:B------:R-:W-:Y:S01]  /*1a9a0*/  IMAD.WIDE.U32 R108, R7, -0x326172a9, RZ ;  /* 0xcd9e8d57076c7825 */ /* 0x000fe200078e00ff */
[----:B------:R-:W-:-:S04]  /*1a9b0*/  LOP3.LUT R5, R5, UR38, R14, 0x96, !PT ;  /* 0x0000002605057c12 */ /* 0x000fc8000f8e960e */
[----:B------:R-:W-:Y:S01]  /*1a9c0*/  LOP3.LUT R7, R109, UR31, R4, 0x96, !PT ;  /* 0x0000001f6d077c12 */ /* 0x000fe2000f8e9604 */
[----:B------:R-:W-:-:S04]  /*1a9d0*/  IMAD.WIDE.U32 R4, R5, -0x2daee0ad, RZ ;  /* 0xd2511f5305047825 */ /* 0x000fc800078e00ff */
[----:B------:R-:W-:Y:S01]  /*1a9e0*/  IMAD.WIDE.U32 R128, R7, -0x2daee0ad, RZ ;  /* 0xd2511f5307807825 */ /* 0x000fe200078e00ff */
[----:B------:R-:W-:Y:S02]  /*1a9f0*/  LOP3.LUT R14, R5, UR30, R6, 0x96, !PT ;  /* 0x0000001e050e7c12 */ /* 0x000fe4000f8e9606 */
[--C-:B------:R-:W-:Y:S01]  /*1aa00*/  HSET2.LE.AND R5, R21, R0.reuse, PT ;  /* 0x0000000015057233 */ /* 0x100fe20003803000 */
[----:B------:R-:W-:Y:S01]  /*1aa10*/  IMAD.MOV.U32 R29, RZ, RZ, R116 ;  /* 0x000000ffff1d7224 */ /* 0x000fe200078e0074 */
[--C-:B------:R-:W-:Y:S02]  /*1aa20*/  HSET2.LE.AND R6, R20, R0.reuse, PT ;  /* 0x0000000014067233 */ /* 0x100fe40003803000 */
[----:B------:R-:W-:Y:S02]  /*1aa30*/  HSET2.LE.AND R7, R18, R0, PT ;  /* 0x0000000012077233 */ /* 0x000fe40003803000 */
[----:B------:R-:W-:Y:S01]  /*1aa40*/  LOP3.LUT R4, R129, UR24, R4, 0x96, !PT ;  /* 0x0000001881047c12 */ /* 0x000fe2000f8e9604 */
[----:B------:R-:W-:-:S02]  /*1aa50*/  IMAD.MOV.U32 R116, RZ, RZ, R180 ;  /* 0x000000ffff747224 */ /* 0x000fc400078e00b4 */
[----:B------:R-:W-:Y:S01]  /*1aa60*/  IMAD.MOV.U32 R52, RZ, RZ, R118 ;  /* 0x000000ffff347224 */ /* 0x000fe200078e0076 */
[----:B------:R-:W-:Y:S01]  /*1aa70*/  LOP3.LUT R17, R5, R29, RZ, 0xc0, !PT ;  /* 0x0000001d05117212 */ /* 0x000fe200078ec0ff */
[----:B------:R-:W-:Y:S01]  /*1aa80*/  IMAD.MOV.U32 R78, RZ, RZ, R242 ;  /* 0x000000ffff4e7224 */ /* 0x000fe200078e00f2 */
[----:B------:R-:W-:Y:S01]  /*1aa90*/  LOP3.LUT R18, R6, R179, RZ, 0xc0, !PT ;  /* 0x000000b306127212 */ /* 0x000fe200078ec0ff */
[----:B------:R-:W-:Y:S01]  /*1aaa0*/  IMAD.WIDE.U32 R4, R4, -0x326172a9, RZ ;  /* 0xcd9e8d5704047825 */ /* 0x000fe200078e00ff */
[----:B------:R-:W-:Y:S02]  /*1aab0*/  LOP3.LUT R19, R7, R117, RZ, 0xc0, !PT ;  /* 0x0000007507137212 */ /* 0x000fe400078ec0ff */
[----:B------:R-:W-:Y:S01]  /*1aac0*/  @!P2 PRMT R147, R252, 0x5410, RZ ;  /* 0x00005410fc93a816 */ /* 0x000fe200000000ff */
[----:B------:R-:W-:Y:S02]  /*1aad0*/  IMAD.MOV.U32 R60, RZ, RZ, R116 ;  /* 0x000000ffff3c7224 */ /* 0x000fe400078e0074 */
[----:B------:R-:W-:Y:S01]  /*1aae0*/  IMAD.MOV.U32 R57, RZ, RZ, R174 ;  /* 0x000000ffff397224 */ /* 0x000fe200078e00ae */
[----:B------:R-:W-:Y:S01]  /*1aaf0*/  STG.E.U16 desc[UR28][R12.64+-0xf0], R227 ;  /* 0xffff10e30c007986 */ /* 0x000fe2000c10151c */
[----:B------:R-:W-:Y:S01]  /*1ab00*/  IMAD.WIDE.U32 R6, R52, -0x326172a9, RZ ;  /* 0xcd9e8d5734067825 */ /* 0x000fe200078e00ff */
[----:B------:R-:W-:-:S03]  /*1ab10*/  LOP3.LUT R109, R4, 0xffff, RZ, 0xc0, !PT ;  /* 0x0000ffff046d7812 */ /* 0x000fc600078ec0ff */
[----:B------:R-:W-:Y:S01]  /*1ab20*/  IMAD.MOV.U32 R127, RZ, RZ, R75 ;  /* 0x000000ffff7f7224 */ /* 0x000fe200078e004b */
[----:B------:R-:W-:Y:S01]  /*1ab30*/  STG.E.U16 desc[UR28][R12.64+-0xee], R226 ;  /* 0xffff12e20c007986 */ /* 0x000fe2000c10151c */
[----:B------:R-:W-:Y:S02]  /*1ab40*/  IMAD.MOV.U32 R22, RZ, RZ, R25 ;  /* 0x000000ffff167224 */ /* 0x000fe400078e0019 */
[----:B------:R-:W-:Y:S01]  /*1ab50*/  IMAD.MOV.U32 R75, RZ, RZ, R66 ;  /* 0x000000ffff4b7224 */ /* 0x000fe200078e0042 */
[----:B------:R-:W-:Y:S01]  /*1ab60*/  LOP3.LUT R118, R4, 0xff, RZ, 0xc0, !PT ;  /* 0x000000ff04767812 */ /* 0x000fe200078ec0ff */
[----:B------:R-:W-:Y:S01]  /*1ab70*/  IMAD.MOV.U32 R25, RZ, RZ, R78 ;  /* 0x000000ffff197224 */ /* 0x000fe200078e004e */
[----:B------:R-:W-:Y:S01]  /*1ab80*/  SHF.R.U32.HI R117, RZ, 0x10, R4 ;  /* 0x00000010ff757819 */ /* 0x000fe20000011604 */
[----:B------:R-:W-:Y:S01]  /*1ab90*/  IMAD.MOV.U32 R29, RZ, RZ, R24 ;  /* 0x000000ffff1d7224 */ /* 0x000fe200078e0018 */
[----:B------:R-:W-:Y:S01]  /*1aba0*/  SHF.R.U32.HI R116, RZ, 0x18, R4 ;  /* 0x00000018ff747819 */ /* 0x000fe20000011604 */
[----:B------:R-:W-:Y:S01]  /*1abb0*/  IMAD.MOV.U32 R24, RZ, RZ, R40 ;  /* 0x000000ffff187224 */ /* 0x000fe200078e0028 */
[----:B------:R-:W-:Y:S01]  /*1abc0*/  LOP3.LUT R4, R7, R60, RZ, 0x3c, !PT ;  /* 0x0000003c07047212 */ /* 0x000fe200078e3cff */
[----:B------:R-:W-:Y:S01]  /*1abd0*/  IMAD.MOV.U32 R60, RZ, RZ, R75 ;  /* 0x000000ffff3c7224 */ /* 0x000fe200078e004b */
[----:B------:R2:W5:Y:S01]  /*1abe0*/  LDL.LU R242, [R1+0x1ac] ;  /* 0x0001ac0001f27983 */ /* 0x0005620000300800 */
[----:B------:R-:W-:-:S02]  /*1abf0*/  IMAD.MOV.U32 R75, RZ, RZ, R25 ;  /* 0x000000ffff4b7224 */ /* 0x000fc400078e0019 */
[----:B------:R-:W-:Y:S02]  /*1ac00*/  IMAD.MOV.U32 R25, RZ, RZ, R23 ;  /* 0x000000ffff197224 */ /* 0x000fe400078e0017 */
[----:B------:R-:W-:Y:S01]  /*1ac10*/  IMAD.MOV.U32 R252, RZ, RZ, R28 ;  /* 0x000000fffffc7224 */ /* 0x000fe200078e001c */
[----:B------:R-:W-:Y:S01]  /*1ac20*/  LOP3.LUT R31, R31, UR42, R6, 0x96, !PT ;  /* 0x0000002a1f1f7c12 */ /* 0x000fe2000f8e9606 */
[----:B------:R-:W-:Y:S02]  /*1ac30*/  IMAD.MOV.U32 R52, RZ, RZ, R29 ;  /* 0x000000ffff347224 */ /* 0x000fe400078e001d */
[----:B------:R-:W-:Y:S01]  /*1ac40*/  IMAD.MOV.U32 R76, RZ, RZ, R183 ;  /* 0x000000ffff4c7224 */ /* 0x000fe200078e00b7 */
[----:B------:R-:W-:Y:S01]  /*1ac50*/  STG.E.U16 desc[UR28][R32.64+-0xf0], R222 ;  /* 0xffff10de20007986 */ /* 0x000fe2000c10151c */
[----:B------:R-:W-:Y:S02]  /*1ac60*/  IMAD.MOV.U32 R23, RZ, RZ, R62 ;  /* 0x000000ffff177224 */ /* 0x000fe400078e003e */
[----:B------:R-:W-:Y:S01]  /*1ac70*/  IMAD.MOV.U32 R66, RZ, RZ, R58 ;  /* 0x000000ffff427224 */ /* 0x000fe200078e003a */
[----:B------:R-:W-:Y:S01]  /*1ac80*/  STG.E.U16 desc[UR28][R32.64+-0xee], R224 ;  /* 0xffff12e020007986 */ /* 0x000fe2000c10151c */
[----:B------:R-:W-:-:S02]  /*1ac90*/  IMAD.MOV.U32 R29, RZ, RZ, R24 ;  /* 0x000000ffff1d7224 */ /* 0x000fc400078e0018 */
[----:B------:R-:W-:Y:S01]  /*1aca0*/  IMAD.MOV.U32 R62, RZ, RZ, R79 ;  /* 0x000000ffff3e7224 */ /* 0x000fe200078e004f */
[----:B------:R2:W5:Y:S01]  /*1acb0*/  LDL.LU R192, [R1+0x1a8] ;  /* 0x0001a80001c07983 */ /* 0x0005620000300800 */
[----:B------:R-:W-:Y:S02]  /*1acc0*/  IMAD.MOV.U32 R58, RZ, RZ, R41 ;  /* 0x000000ffff3a7224 */ /* 0x000fe400078e0029 */
[----:B------:R-:W-:Y:S02]  /*1acd0*/  IMAD.MOV.U32 R24, RZ, RZ, R34 ;  /* 0x000000ffff187224 */ /* 0x000fe400078e0022 */
[----:B------:R-:W-:Y:S02]  /*1ace0*/  IMAD.MOV.U32 R46, RZ, RZ, R25 ;  /* 0x000000ffff2e7224 */ /* 0x000fe400078e0019 */
[----:B------:R-:W-:Y:S02]  /*1acf0*/  IMAD.MOV.U32 R48, RZ, RZ, R52 ;  /* 0x000000ffff307224 */ /* 0x000fe400078e0034 */
[----:B------:R-:W-:Y:S01]  /*1ad00*/  IMAD.MOV.U32 R78, RZ, RZ, R178 ;  /* 0x000000ffff4e7224 */ /* 0x000fe200078e00b2 */
[----:B------:R-:W-:Y:S01]  /*1ad10*/  STG.E.U16 desc[UR28][R2.64+-0xf0], R193 ;  /* 0xffff10c102007986 */ /* 0x000fe2000c10151c */
[----:B------:R-:W-:-:S02]  /*1ad20*/  IMAD.MOV.U32 R79, RZ, RZ, R35 ;  /* 0x000000ffff4f7224 */ /* 0x000fc400078e0023 */
[----:B------:R-:W-:Y:S01]  /*1ad30*/  IMAD.WIDE.U32 R40, R14, -0x326172a9, RZ ;  /* 0xcd9e8d570e287825 */ /* 0x000fe200078e00ff */
[----:B------:R-:W-:Y:S03]  /*1ad40*/  STG.E.U16 desc[UR28][R2.64+-0xee], R166 ;  /* 0xffff12a602007986 */ /* 0x000fe6000c10151c */
[----:B------:R-:W-:Y:S01]  /*1ad50*/  IMAD.WIDE.U32 R34, R4, -0x2daee0ad, RZ ;  /* 0xd2511f5304227825 */ /* 0x000fe200078e00ff */
[----:B------:R-:W-:Y:S01]  /*1ad60*/  LOP3.LUT R40, R5, UR21, R40, 0x96, !PT ;  /* 0x0000001505287c12 */ /* 0x000fe2000f8e9628 */
[----:B------:R2:W5:Y:S01]  /*1ad70*/  LDL.LU R183, [R1+0x1a4] ;  /* 0x0001a40001b77983 */ /* 0x0005620000300800 */
[----:B------:R-:W-:Y:S02]  /*1ad80*/  LOP3.LUT R5, R37, UR42, R6, 0x96, !PT ;  /* 0x0000002a25057c12 */ /* 0x000fe4000f8e9606 */
[----:B------:R-:W-:Y:S01]  /*1ad90*/  LOP3.LUT R4, R35, UR41, R26, 0x96, !PT ;  /* 0x0000002923047c12 */ /* 0x000fe2000f8e961a */
[----:B------:R-:W-:-:S02]  /*1ada0*/  IMAD.MOV.U32 R26, RZ, RZ, R60 ;  /* 0x000000ffff1a7224 */ /* 0x000fc400078e003c */
[----:B------:R-:W-:Y:S02]  /*1adb0*/  IMAD.MOV.U32 R67, RZ, RZ, R24 ;  /* 0x000000ffff437224 */ /* 0x000fe400078e0018 */
[----:B------:R-:W-:Y:S01]  /*1adc0*/  IMAD.MOV.U32 R52, RZ, RZ, R23 ;  /* 0x000000ffff347224 */ /* 0x000fe200078e0017 */
[----:B------:R-:W-:Y:S01]  /*1add0*/  STG.E.U16 desc[UR28][R42.64+-0xf0], R164 ;  /* 0xffff10a42a007986 */ /* 0x000fe2000c10151c */
[----:B------:R-:W-:Y:S02]  /*1ade0*/  IMAD.MOV.U32 R60, RZ, RZ, R29 ;  /* 0x000000ffff3c7224 */ /* 0x000fe400078e001d */
[----:B------:R-:W-:Y:S01]  /*1adf0*/  IMAD.WIDE.U32 R28, R4, -0x326172a9, RZ ;  /* 0xcd9e8d57041c7825 */ /* 0x000fe200078e00ff */
[----:B------:R-:W-:Y:S03]  /*1ae00*/  STG.E.U16 desc[UR28][R42.64+-0xee], R167 ;  /* 0xffff12a72a007986 */ /* 0x000fe6000c10151c */
[----:B------:R-:W-:Y:S01]  /*1ae10*/  IMAD.WIDE.U32 R4, R5, -0x2daee0ad, RZ ;  /* 0xd2511f5305047825 */ /* 0x000fe200078e00ff */
[----:B------:R-:W-:Y:S01]  /*1ae20*/  LOP3.LUT R6, R29, UR40, R36, 0x96, !PT ;  /* 0x000000281d067c12 */ /* 0x000fe2000f8e9624 */
[----:B------:R2:W5:Y:S03]  /*1ae30*/  LDL.LU R182, [R1+0x1a0] ;  /* 0x0001a00001b67983 */ /* 0x0005660000300800 */
[----:B------:R-:W-:Y:S01]  /*1ae40*/  LOP3.LUT R7, R5, UR39, R34, 0x96, !PT ;  /* 0x0000002705077c12 */ /* 0x000fe2000f8e9622 */
[----:B------:R-:W-:-:S04]  /*1ae50*/  IMAD.WIDE.U32 R14, R6, -0x2daee0ad, RZ ;  /* 0xd2511f53060e7825 */ /* 0x000fc800078e00ff */
[----:B------:R-:W-:Y:S01]  /*1ae60*/  IMAD.MOV.U32 R23, RZ, RZ, R62 ;  /* 0x000000ffff177224 */ /* 0x000fe200078e003e */
[----:B------:R-:W-:Y:S01]  /*1ae70*/  STG.E.U16 desc[UR28][R12.64+-0xe0], R223 ;  /* 0xffff20df0c007986 */ /* 0x000fe2000c10151c */
[----:B------:R-:W-:Y:S01]  /*1ae80*/  IMAD.WIDE.U32 R6, R7, -0x326172a9, RZ ;  /* 0xcd9e8d5707067825 */ /* 0x000fe200078e00ff */
[----:B------:R-:W-:Y:S02]  /*1ae90*/  LOP3.LUT R15, R15, UR37, R4, 0x96, !PT ;  /* 0x000000250f0f7c12 */ /* 0x000fe4000f8e9604 */
[----:B------:R-:W-:Y:S02]  /*1aea0*/  STG.E.U16 desc[UR28][R12.64+-0xde], R221 ;  /* 0xffff22dd0c007986 */ /* 0x000fe4000c10151c */
[----:B------:R-:W-:Y:S02]  /*1aeb0*/  LOP3.LUT R4, R7, UR38, R28, 0x96, !PT ;  /* 0x0000002607047c12 */ /* 0x000fe4000f8e961c */
[----:B------:R2:W5:Y:S03]  /*1aec0*/  LDL.LU R181, [R1+0x19c] ;  /* 0x00019c0001b57983 */ /* 0x0005660000300800 */
[----:B------:R-:W-:-:S04]  /*1aed0*/  IMAD.WIDE.U32 R4, R4, -0x2daee0ad, RZ ;  /* 0xd2511f5304047825 */ /* 0x000fc800078e00ff */
[----:B------:R-:W-:Y:S01]  /*1aee0*/  IMAD.MOV.U32 R54, RZ, RZ, R23 ;  /* 0x000000ffff367224 */ /* 0x000fe200078e0017 */
[----:B------:R-:W-:Y:S01]  /*1aef0*/  LOP3.LUT R7, R5, UR30, R14, 0x96, !PT ;  /* 0x0000001e05077c12 */ /* 0x000fe2000f8e960e */
[----:B------:R-:W-:-:S04]  /*1af00*/  IMAD.WIDE.U32 R14, R15, -0x326172a9, RZ ;  /* 0xcd9e8d570f0e7825 */ /* 0x000fc800078e00ff */
[----:B------:R-:W-:Y:S01]  /*1af10*/  IMAD.MOV.U32 R62, RZ, RZ, R78 ;  /* 0x000000ffff3e7224 */ /* 0x000fe200078e004e */
[----:B------:R-:W-:Y:S01]  /*1af20*/  LOP3.LUT R6, R15, UR31, R6, 0x96, !PT ;  /* 0x0000001f0f067c12 */ /* 0x000fe2000f8e9606 */
[----:B------:R-:W-:Y:S04]  /*1af30*/  STG.E.U16 desc[UR28][R32.64+-0xe0], R217 ;  /* 0xffff20d920007986 */ /* 0x000fe8000c10151c */
[----:B------:R-:W-:Y:S01]  /*1af40*/  IMAD.WIDE.U32 R24, R6, -0x2daee0ad, RZ ;  /* 0xd2511f5306187825 */ /* 0x000fe200078e00ff */
[----:B------:R-:W-:Y:S04]  /*1af50*/  STG.E.U16 desc[UR28][R32.64+-0xde], R219 ;  /* 0xffff22db20007986 */ /* 0x000fe8000c10151c */
[----:B------:R-:W-:Y:S01]  /*1af60*/  LOP3.LUT R4, R25, UR24, R4, 0x96, !PT ;  /* 0x0000001819047c12 */ /* 0x000fe2000f8e9604 */
[----:B------:R-:W-:Y:S01]  /*1af70*/  IMAD.WIDE.U32 R6, R7, -0x326172a9, RZ ;  /* 0xcd9e8d5707067825 */ /* 0x000fe200078e00ff */
[----:B------:R2:W5:Y:S03]  /*1af80*/  LDL.LU R180, [R1+0x198] ;  /* 0x0001980001b47983 */ /* 0x0005660000300800 */
[----:B------:R-:W-:Y:S01]  /*1af90*/  IMAD.WIDE.U32 R4, R4, -0x326172a9, RZ ;  /* 0xcd9e8d5704047825 */ /* 0x000fe200078e00ff */
[----:B------:R-:W-:-:S03]  /*1afa0*/  LOP3.LUT R15, R7, UR26, R14, 0x96, !PT ;  /* 0x0000001a070f7c12 */ /* 0x000fc6000f8e960e */
[----:B------:R-:W-:Y:S01]  /*1afb0*/  IMAD.MOV.U32 R78, RZ, RZ, R79 ;  /* 0x000000ffff4e7224 */ /* 0x000fe200078e004f */
[----:B------:R-:W-:Y:S01]  /*1afc0*/  SHF.R.U32.HI R7, RZ, 0x10, R4 ;  /* 0x00000010ff077819 */ /* 0x000fe20000011604 */
[----:B------:R-:W-:Y:S01]  /*1afd0*/  STG.E.U16 desc[UR28][R2.64+-0xe0], R165 ;  /* 0xffff20a502007986 */ /* 0x000fe2000c10151c */
[----:B------:R-:W-:Y:S02]  /*1afe0*/  LOP3.LUT R14, R5, UR21, R6, 0x96, !PT ;  /* 0x00000015050e7c12 */ /* 0x000fe4000f8e9606 */
[C---:B------:R-:W-:Y:S01]  /*1aff0*/  LOP3.LUT R5, R4.reuse, 0xffff, RZ, 0xc0, !PT ;  /* 0x0000ffff04057812 */ /* 0x040fe200078ec0ff */
[----:B------:R-:W-:Y:S01]  /*1b000*/  STG.E.U16 desc[UR28][R2.64+-0xde], R163 ;  /* 0xffff22a302007986 */ /* 0x000fe2000c10151c */
[----:B------:R-:W-:Y:S02]  /*1b010*/  LOP3.LUT R6, R4, 0xff, RZ, 0xc0, !PT ;  /* 0x000000ff04067812 */ /* 0x000fe400078ec0ff */
[----:B------:R-:W-:Y:S01]  /*1b020*/  SHF.R.U32.HI R4, RZ, 0x18, R4 ;  /* 0x00000018ff047819 */ /* 0x000fe20000011604 */
[----:B------:R2:W5:Y:S01]  /*1b030*/  LDL.LU R179, [R1+0x194] ;  /* 0x0001940001b37983 */ /* 0x0005620000300800 */
[----:B------:R-:W-:-:S02]  /*1b040*/  LOP3.LUT R7, R7, 0xff, RZ, 0xc0, !PT ;  /* 0x000000ff07077812 */ /* 0x000fc400078ec0ff */
[----:B------:R-:W-:Y:S01]  /*1b050*/  SHF.R.U32.HI R5, RZ, 0x8, R5 ;  /* 0x00000008ff057819 */ /* 0x000fe20000011605 */
[----:B------:R-:W-:Y:S01]  /*1b060*/  IMAD.MOV.U32 R79, RZ, RZ, R177 ;  /* 0x000000ffff4f7224 */ /* 0x000fe200078e00b1 */
[----:B------:R-:W-:Y:S01]  /*1b070*/  PRMT R7, R7, 0x5410, R4 ;  /* 0x0000541007077816 */ /* 0x000fe20000000004 */
[----:B------:R-:W-:Y:S01]  /*1b080*/  IMAD.MOV.U32 R36, RZ, RZ, R78 ;  /* 0x000000ffff247224 */ /* 0x000fe200078e004e */
[----:B------:R-:W-:Y:S01]  /*1b090*/  LOP3.LUT R4, R14, 0xffff, RZ, 0xc0, !PT ;  /* 0x0000ffff0e047812 */ /* 0x000fe200078ec0ff */
[----:B------:R-:W-:Y:S01]  /*1b0a0*/  STG.E.U16 desc[UR28][R42.64+-0xe0], R161 ;  /* 0xffff20a12a007986 */ /* 0x000fe2000c10151c */
[----:B------:R-:W-:Y:S02]  /*1b0b0*/  PRMT R6, R6, 0x5410, R5 ;  /* 0x0000541006067816 */ /* 0x000fe40000000005 */
[----:B------:R-:W-:Y:S01]  /*1b0c0*/  SHF.R.U32.HI R5, RZ, 0x8, R4 ;  /* 0x00000008ff057819 */ /* 0x000fe20000011604 */
[----:B------:R-:W-:Y:S01]  /*1b0d0*/  STG.E.U16 desc[UR28][R42.64+-0xde], R162 ;  /* 0xffff22a22a007986 */ /* 0x000fe2000c10151c */
[----:B------:R-:W-:-:S03]  /*1b0e0*/  LOP3.LUT R4, R14, 0xff, RZ, 0xc0, !PT ;  /* 0x000000ff0e047812 */ /* 0x000fc600078ec0ff */
[----:B------:R2:W5:Y:S01]  /*1b0f0*/  LDL.LU R178, [R1+0x190] ;  /* 0x0001900001b27983 */ /* 0x0005620000300800 */
[----:B------:R-:W-:Y:S02]  /*1b100*/  PRMT R4, R4, 0x5410, R5 ;  /* 0x0000541004047816 */ /* 0x000fe40000000005 */
[--C-:B------:R-:W-:Y:S02]  /*1b110*/  HSET2.LE.AND R6, R6, R0.reuse, PT ;  /* 0x0000000006067233 */ /* 0x100fe40003803000 */
[--C-:B------:R-:W-:Y:S01]  /*1b120*/  HSET2.LE.AND R7, R7, R0.reuse, PT ;  /* 0x0000000007077233 */ /* 0x100fe20003803000 */
[----:B------:R-:W-:Y:S01]  /*1b130*/  IMAD.MOV.U32 R37, RZ, RZ, R79 ;  /* 0x000000ffff257224 */ /* 0x000fe200078e004f */
[----:B------:R-:W-:Y:S01]  /*1b140*/  HSET2.LE.AND R4, R4, R0, PT ;  /* 0x0000000004047233 */ /* 0x000fe20003803000 */
[----:B------:R-:W-:Y:S04]  /*1b150*/  STG.E.U16 desc[UR28][R12.64+-0xd0], R216 ;  /* 0xffff30d80c007986 */ /* 0x000fe8000c10151c */
[----:B------:R-:W-:Y:S01]  /*1b160*/  LOP3.LUT R4, R4, R45, RZ, 0xc0, !PT ;  /* 0x0000002d04047212 */ /* 0x000fe200078ec0ff */
        /* <DEDUP_REMOVED lines=8> */
[----:B------:R-:W-:-:S04]  /*1b1f0*/  IMAD.MOV.U32 R22, RZ, RZ, R127 ;  /* 0x000000ffff167224 */ /* 0x000fc800078e007f */
[----:B------:R-:W-:Y:S02]  /*1b200*/  IMAD.MOV.U32 R49, RZ, RZ, R22 ;  /* 0x000000ffff317224 */ /* 0x000fe400078e0016 */
[----:B------:R-:W1:Y:S01]  /*1b210*/  LDSM.16.MT88.4 R20, [R169+0x6000] ;  /* 0x00600000a914783b */ /* 0x000e620000004200 */
[--C-:B------:R-:W-:Y:S02]  /*1b220*/  SHF.R.U32.HI R5, RZ, 0x10, R14.reuse ;  /* 0x00000010ff057819 */ /* 0x100fe4000001160e */
[----:B------:R-:W-:Y:S02]  /*1b230*/  SHF.R.U32.HI R14, RZ, 0x18, R14 ;  /* 0x00000018ff0e7819 */ /* 0x000fe4000001160e */
[----:B------:R-:W-:-:S04]  /*1b240*/  LOP3.LUT R5, R5, 0xff, RZ, 0xc0, !PT ;  /* 0x000000ff05057812 */ /* 0x000fc800078ec0ff */
[----:B------:R-:W-:-:S05]  /*1b250*/  PRMT R5, R5, 0x5410, R14 ;  /* 0x0000541005057816 */ /* 0x000fca000000000e */
[----:B------:R-:W-:Y:S01]  /*1b260*/  HSET2.LE.AND R5, R5, R0, PT ;  /* 0x0000000005057233 */ /* 0x000fe20003803000 */
[----:B------:R-:W-:Y:S01]  /*1b270*/  IMAD.MOV.U32 R127, RZ, RZ, R115 ;  /* 0x000000ffff7f7224 */ /* 0x000fe200078e0073 */
[----:B------:R-:W-:Y:S02]  /*1b280*/  LOP3.LUT R6, R6, R38, RZ, 0xc0, !PT ;  /* 0x0000002606067212 */ /* 0x000fe400078ec0ff */
[----:B------:R-:W-:Y:S02]  /*1b290*/  LOP3.LUT R7, R7, R39, RZ, 0xc0, !PT ;  /* 0x0000002707077212 */ /* 0x000fe400078ec0ff */
[----:B------:R-:W-:Y:S01]  /*1b2a0*/  LOP3.LUT R5, R5, R44, RZ, 0xc0, !PT ;  /* 0x0000002c05057212 */ /* 0x000fe200078ec0ff */
[----:B------:R-:W-:Y:S02]  /*1b2b0*/  IMAD.MOV.U32 R51, RZ, RZ, R48 ;  /* 0x000000ffff337224 */ /* 0x000fe400078e0030 */
[----:B------:R-:W-:Y:S02]  /*1b2c0*/  IMAD.MOV.U32 R48, RZ, RZ, R127 ;  /* 0x000000ffff307224 */ /* 0x000fe400078e007f */
[----:B------:R-:W-:-:S02]  /*1b2d0*/  IMAD.MOV.U32 R38, RZ, RZ, R76 ;  /* 0x000000ffff267224 */ /* 0x000fc400078e004c */
[----:B------:R-:W-:Y:S02]  /*1b2e0*/  IMAD.MOV.U32 R39, RZ, RZ, R77 ;  /* 0x000000ffff277224 */ /* 0x000fe400078e004d */
[----:B------:R-:W-:Y:S02]  /*1b2f0*/  IMAD.MOV.U32 R14, RZ, RZ, R67 ;  /* 0x000000ffff0e7224 */ /* 0x000fe400078e0043 */
[----:B------:R-:W-:Y:S01]  /*1b300*/  IMAD.MOV.U32 R27, RZ, RZ, R73 ;  /* 0x000000ffff1b7224 */ /* 0x000fe200078e0049 */
[----:B-1----:R-:W-:Y:S07]  /*1b310*/  HMMA.16816.F32 R76, R8, R20, R136 ;  /* 0x00000014084c723c */ /* 0x002fee0000001888 */
[----:B------:R-:W-:-:S02]  /*1b320*/  IMAD.MOV.U32 R137, RZ, RZ, R66 ;  /* 0x000000ffff897224 */ /* 0x000fc400078e0042 */
[C---:B------:R-:W-:Y:S01]  /*1b330*/  HMMA.16816.F32 R64, R4.reuse, R22, R104 ;  /* 0x000000160440723c */ /* 0x040fe20000001868 */
        /* <DEDUP_REMOVED lines=8> */
[----:B------:R-:W-:Y:S01]  /*1b3c0*/  HMMA.16816.F32 R48, R8, R22, R132 ;  /* 0x000000160830723c */ /* 0x000fe20000001884 */
[----:B------:R-:W1:Y:S01]  /*1b3d0*/  LDSM.16.MT88.4 R20, [R172+0x6000] ;  /* 0x00600000ac14783b */ /* 0x000e620000004200 */
[----:B------:R-:W-:Y:S02]  /*1b3e0*/  IMAD.MOV.U32 R115, RZ, RZ, R114 ;  /* 0x000000ffff737224 */ /* 0x000fe400078e0072 */
[----:B------:R-:W-:Y:S02]  /*1b3f0*/  IMAD.MOV.U32 R114, RZ, RZ, R83 ;  /* 0x000000ffff727224 */ /* 0x000fe400078e0053 */
[----:B------:R-:W-:Y:S02]  /*1b400*/  IMAD.MOV.U32 R83, RZ, RZ, R82 ;  /* 0x000000ffff537224 */ /* 0x000fe400078e0052 */
[----:B------:R-:W-:-:S02]  /*1b410*/  IMAD.MOV.U32 R82, RZ, RZ, R81 ;  /* 0x000000ffff527224 */ /* 0x000fc400078e0051 */
[----:B------:R-:W-:Y:S02]  /*1b420*/  IMAD.MOV.U32 R81, RZ, RZ, R80 ;  /* 0x000000ffff517224 */ /* 0x000fe400078e0050 */
        /* <DEDUP_REMOVED lines=9> */
[----:B-1----:R-:W-:Y:S07]  /*1b4c0*/  HMMA.16816.F32 R100, R8, R20, R248 ;  /* 0x000000140864723c */ /* 0x002fee00000018f8 */
[----:B------:R-:W-:Y:S02]  /*1b4d0*/  IMAD.MOV.U32 R248, RZ, RZ, R83 ;  /* 0x000000fffff87224 */ /* 0x000fe400078e0053 */
[----:B------:R-:W-:-:S02]  /*1b4e0*/  IMAD.MOV.U32 R249, RZ, RZ, R82 ;  /* 0x000000fffff97224 */ /* 0x000fc400078e0052 */
[----:B------:R-:W-:Y:S02]  /*1b4f0*/  IMAD.MOV.U32 R250, RZ, RZ, R81 ;  /* 0x000000fffffa7224 */ /* 0x000fe400078e0051 */
[----:B------:R-:W-:Y:S01]  /*1b500*/  IMAD.MOV.U32 R251, RZ, RZ, R80 ;  /* 0x000000fffffb7224 */ /* 0x000fe200078e0050 */
[C---:B------:R-:W-:Y:S06]  /*1b510*/  HMMA.16816.F32 R84, R4.reuse, R20, R96 ;  /* 0x000000140454723c */ /* 0x040fec0000001860 */
[-C--:B------:R-:W-:Y:S06]  /*1b520*/  HMMA.16816.F32 R80, R4, R22.reuse, R92 ;  /* 0x000000160450723c */ /* 0x080fec000000185c */
[----:B------:R-:W-:Y:S01]  /*1b530*/  HMMA.16816.F32 R96, R8, R22, R248 ;  /* 0x000000160860723c */ /* 0x000fe200000018f8 */
[----:B------:R-:W1:Y:S01]  /*1b540*/  LDSM.16.MT88.4 R20, [R170+0x6000] ;  /* 0x00600000aa14783b */ /* 0x000e620000004200 */
        /* <DEDUP_REMOVED lines=15> */
[----:B------:R-:W-:Y:S01]  /*1b640*/  HMMA.16816.F32 R104, R8, R20, R104 ;  /* 0x000000140868723c */ /* 0x000fe20000001868 */
[----:B------:R-:W-:-:S05]  /*1b650*/  IMAD.MOV.U32 R91, RZ, RZ, R56 ;  /* 0x000000ffff5b7224 */ /* 0x000fca00078e0038 */
[-C--:B------:R-:W-:Y:S06]  /*1b660*/  HMMA.16816.F32 R56, R4, R22.reuse, R120 ;  /* 0x000000160438723c */ /* 0x080fec0000001878 */
[----:B------:R-:W-:Y:S01]  /*1b670*/  HMMA.16816.F32 R92, R8, R22, R92 ;  /* 0x00000016085c723c */ /* 0x000fe2000000185c */
[----:B------:R-:W1:Y:S01]  /*1b680*/  LDSM.16.MT88.4 R20, [R171+0x6000] ;  /* 0x00600000ab14783b */ /* 0x000e620000004200 */
[----:B------:R-:W-:Y:S02]  /*1b690*/  IMAD.MOV.U32 R120, RZ, RZ, R91 ;  /* 0x000000ffff787224 */ /* 0x000fe400078e005b */
[----:B------:R-:W-:-:S02]  /*1b6a0*/  IMAD.MOV.U32 R121, RZ, RZ, R44 ;  /* 0x000000ffff797224 */ /* 0x000fc400078e002c */
[----:B------:R-:W-:Y:S02]  /*1b6b0*/  IMAD.MOV.U32 R122, RZ, RZ, R45 ;  /* 0x000000ffff7a7224 */ /* 0x000fe400078e002d */
[----:B------:R-:W-:Y:S01]  /*1b6c0*/  IMAD.MOV.U32 R123, RZ, RZ, R46 ;  /* 0x000000ffff7b7224 */ /* 0x000fe200078e002e */
[-C--:B-1----:R-:W-:Y:S06]  /*1b6d0*/  HMMA.16816.F32 R88, R8, R20.reuse, R52 ;  /* 0x000000140858723c */ /* 0x082fec0000001834 */
[----:B------:R-:W-:Y:S07]  /*1b6e0*/  HMMA.16816.F32 R52, R4, R20, R236 ;  /* 0x000000140434723c */ /* 0x000fee00000018ec */
[----:B------:R-:W-:-:S02]  /*1b6f0*/  IMAD.MOV.U32 R239, RZ, RZ, R47 ;  /* 0x000000ffffef7224 */ /* 0x000fc400078e002f */
[-C--:B------:R-:W-:Y:S07]  /*1b700*/  HMMA.16816.F32 R44, R4, R22.reuse, R244 ;  /* 0x00000016042c723c */ /* 0x080fee00000018f4 */
[----:B------:R-:W-:Y:S01]  /*1b710*/  IMAD.WIDE.U32 R4, R15, -0x2daee0ad, RZ ;  /* 0xd2511f530f047825 */ /* 0x000fe200078e00ff */
[----:B------:R-:W-:Y:S01]  /*1b720*/  HMMA.16816.F32 R36, R8, R22, R36 ;  /* 0x000000160824723c */ /* 0x000fe20000001824 */
[----:B------:R-:W-:Y:S03]  /*1b730*/  LDSM.16.MT88.4 R20, [R170+0x6800] ;  /* 0x00680000aa14783b */ /* 0x000fe60000004200 */
[----:B------:R-:W-:-:S02]  /*1b740*/  LOP3.LUT R6, R5, UR20, R24, 0x96, !PT ;  /* 0x0000001405067c12 */ /* 0x000fc4000f8e9618 */
[C---:B------:R-:W-:Y:S02]  /*1b750*/  LOP3.LUT R5, R4.reuse, 0xffff, RZ, 0xc0, !PT ;  /* 0x0000ffff04057812 */ /* 0x040fe400078ec0ff */
[----:B------:R-:W-:Y:S02]  /*1b760*/  LOP3.LUT R7, R4, 0xff, RZ, 0xc0, !PT ;  /* 0x000000ff04077812 */ /* 0x000fe400078ec0ff */
[----:B------:R-:W-:Y:S02]  /*1b770*/  SHF.R.U32.HI R8, RZ, 0x8, R5 ;  /* 0x00000008ff087819 */ /* 0x000fe40000011605 */
[--C-:B------:R-:W-:Y:S02]  /*1b780*/  SHF.R.U32.HI R5, RZ, 0x10, R4.reuse ;  /* 0x00000010ff057819 */ /* 0x100fe40000011604 */
[----:B------:R-:W-:Y:S02]  /*1b790*/  SHF.R.U32.HI R10, RZ, 0x18, R4 ;  /* 0x00000018ff0a7819 */ /* 0x000fe40000011604 */
[----:B------:R-:W-:Y:S01]  /*1b7a0*/  LOP3.LUT R4, R6, 0xffff, RZ, 0xc0, !PT ;  /* 0x0000ffff06047812 */ /* 0x000fe200078ec0ff */
[----:B------:R-:W-:Y:S01]  /*1b7b0*/  IMAD.MOV.U32 R237, RZ, RZ, R121 ;  /* 0x000000ffffed7224 */ /* 0x000fe200078e0079 */
[----:B------:R-:W-:Y:S01]  /*1b7c0*/  PRMT R15, R7, 0x5410, R8 ;  /* 0x00005410070f7816 */ /* 0x000fe20000000008 */
[----:B------:R-:W-:Y:S01]  /*1b7d0*/  IMAD.MOV.U32 R121, RZ, RZ, R122 ;  /* 0x000000ffff797224 */ /* 0x000fe200078e007a */
[----:B------:R-:W-:Y:S01]  /*1b7e0*/  LOP3.LUT R8, R5, 0xff, RZ, 0xc0, !PT ;  /* 0x000000ff05087812 */ /* 0x000fe200078ec0ff */
[----:B------:R-:W-:Y:S01]  /*1b7f0*/  IMAD.MOV.U32 R122, RZ, RZ, R249 ;  /* 0x000000ffff7a7224 */ /* 0x000fe200078e00f9 */
[----:B------:R-:W-:-:S02]  /*1b800*/  SHF.R.U32.HI R7, RZ, 0x10, R6 ;  /* 0x00000010ff077819 */ /* 0x000fc40000011606 */
[----:B------:R-:W-:Y:S01]  /*1b810*/  LOP3.LUT R9, R6, 0xff, RZ, 0xc0, !PT ;  /* 0x000000ff06097812 */ /* 0x000fe200078ec0ff */
[----:B------:R-:W-:Y:S01]  /*1b820*/  IMAD.MOV.U32 R249, RZ, RZ, R250 ;  /* 0x000000fffff97224 */ /* 0x000fe200078e00fa */
[----:B------:R-:W-:Y:S01]  /*1b830*/  SHF.R.U32.HI R5, RZ, 0x8, R4 ;  /* 0x00000008ff057819 */ /* 0x000fe20000011604 */
[----:B------:R-:W-:Y:S01]  /*1b840*/  IMAD.MOV.U32 R250, RZ, RZ, R251 ;  /* 0x000000fffffa7224 */ /* 0x000fe200078e00fb */
[----:B------:R-:W-:Y:S01]  /*1b850*/  LOP3.LUT R4, R7, 0xff, RZ, 0xc0, !PT ;  /* 0x000000ff07047812 */ /* 0x000fe200078ec0ff */
[----:B------:R-:W-:Y:S01]  /*1b860*/  IMAD.MOV.U32 R251, RZ, RZ, R14 ;  /* 0x000000fffffb7224 */ /* 0x000fe200078e000e */
[----:B------:R-:W-:Y:S02]  /*1b870*/  PRMT R7, R8, 0x5410, R10 ;  /* 0x0000541008077816 */ /* 0x000fe4000000000a */
[----:B------:R-:W-:Y:S02]  /*1b880*/  PRMT R14, R9, 0x5410, R5 ;  /* 0x00005410090e7816 */ /* 0x000fe40000000005 */
[----:B------:R-:W1:Y:S01]  /*1b890*/  LDSM.16.MT88.4 R8, [R169+0x6800] ;  /* 0x00680000a908783b */ /* 0x000e620000004200 */
[----:B------:R-:W-:-:S04]  /*1b8a0*/  SHF.R.U32.HI R6, RZ, 0x18, R6 ;  /* 0x00000018ff067819 */ /* 0x000fc80000011606 */
[----:B------:R-:W-:Y:S02]  /*1b8b0*/  PRMT R5, R4, 0x5410, R6 ;  /* 0x0000541004057816 */ /* 0x000fe40000000006 */
[--C-:B------:R-:W-:Y:S02]  /*1b8c0*/  HSET2.LE.AND R6, R15, R0.reuse, PT ;  /* 0x000000000f067233 */ /* 0x100fe40003803000 */
[--C-:B------:R-:W-:Y:S02]  /*1b8d0*/  HSET2.LE.AND R7, R7, R0.reuse, PT ;  /* 0x0000000007077233 */ /* 0x100fe40003803000 */
[--C-:B------:R-:W-:Y:S02]  /*1b8e0*/  HSET2.LE.AND R4, R14, R0.reuse, PT ;  /* 0x000000000e047233 */ /* 0x100fe40003803000 */
        /* <DEDUP_REMOVED lines=21> */
[----:B-1----:R-:W-:Y:S01]  /*1ba40*/  HMMA.16816.F32 R136, R16, R8, R76 ;  /* 0x000000081088723c */ /* 0x002fe2000000184c */
[----:B------:R-:W-:-:S02]  /*1ba50*/  IMAD.MOV.U32 R236, RZ, RZ, R114 ;  /* 0x000000ffffec7224 */ /* 0x000fc400078e0072 */
[----:B------:R-:W-:Y:S02]  /*1ba60*/  IMAD.MOV.U32 R110, RZ, RZ, R251 ;  /* 0x000000ffff6e7224 */ /* 0x000fe400078e00fb */
[----:B------:R-:W-:Y:S01]  /*1ba70*/  IMAD.MOV.U32 R246, RZ, RZ, R27 ;  /* 0x000000fffff67224 */ /* 0x000fe200078e001b */
[C---:B------:R-:W-:Y:S01]  /*1ba80*/  HMMA.16816.F32 R112, R4.reuse, R8, R72 ;  /* 0x000000080470723c */ /* 0x040fe20000001848 */
[----:B------:R-:W-:Y:S02]  /*1ba90*/  IMAD.MOV.U32 R251, RZ, RZ, R26 ;  /* 0x000000fffffb7224 */ /* 0x000fe400078e001a */
[----:B------:R-:W1:Y:S03]  /*1baa0*/  LDSM.16.MT88.4 R24, [R172+0x6800] ;  /* 0x00680000ac18783b */ /* 0x000e660000004200 */
[-C--:B------:R-:W-:Y:S06]  /*1bab0*/  HMMA.16816.F32 R72, R4, R10.reuse, R64 ;  /* 0x0000000a0448723c */ /* 0x080fec0000001840 */
[----:B------:R-:W-:Y:S01]  /*1bac0*/  HMMA.16816.F32 R76, R16, R10, R48 ;  /* 0x0000000a104c723c */ /* 0x000fe20000001830 */
[----:B------:R-:W3:Y:S05]  /*1bad0*/  LDSM.16.MT88.4 R8, [R171+0x6800] ;  /* 0x00680000ab08783b */ /* 0x000eea0000004200 */
[C---:B------:R-:W-:Y:S06]  /*1bae0*/  HMMA.16816.F32 R64, R4.reuse, R20, R60 ;  /* 0x000000140440723c */ /* 0x040fec000000183c */
[C---:B------:R-:W-:Y:S06]  /*1baf0*/  HMMA.16816.F32 R56, R4.reuse, R22, R56 ;  /* 0x000000160438723c */ /* 0x040fec0000001838 */
[C---:B-1----:R-:W-:Y:S06]  /*1bb00*/  HMMA.16816.F32 R84, R4.reuse, R24, R84 ;  /* 0x000000180454723c */ /* 0x042fec0000001854 */
[C---:B------:R-:W-:Y:S06]  /*1bb10*/  HMMA.16816.F32 R80, R4.reuse, R26, R80 ;  /* 0x0000001a0450723c */ /* 0x040fec0000001850 */
[C---:B---3--:R-:W-:Y:S06]  /*1bb20*/  HMMA.16816.F32 R52, R4.reuse, R8, R52 ;  /* 0x000000080434723c */ /* 0x048fec0000001834 */
[----:B------:R-:W-:Y:S07]  /*1bb30*/  HMMA.16816.F32 R44, R4, R10, R44 ;  /* 0x0000000a042c723c */ /* 0x000fee000000182c */
[----:B------:R-:W-:Y:S01]  /*1bb40*/  LOP3.LUT R6, R29, UR40, R30, 0x96, !PT ;  /* 0x000000281d067c12 */ /* 0x000fe2000f8e961e */
[----:B------:R-:W-:-:S04]  /*1bb50*/  IMAD.WIDE.U32 R4, R31, -0x2daee0ad, RZ ;  /* 0xd2511f531f047825 */ /* 0x000fc800078e00ff */
[----:B------:R-:W-:Y:S01]  /*1bb60*/  IMAD.WIDE.U32 R6, R6, -0x2daee0ad, RZ ;  /* 0xd2511f5306067825 */ /* 0x000fe200078e00ff */
[----:B------:R-:W-:-:S04]  /*1bb70*/  LOP3.LUT R5, R5, UR39, R34, 0x96, !PT ;  /* 0x0000002705057c12 */ /* 0x000fc8000f8e9622 */
[----:B------:R-:W-:Y:S01]  /*1bb80*/  LOP3.LUT R7, R7, UR37, R4, 0x96, !PT ;  /* 0x0000002507077c12 */ /* 0x000fe2000f8e9604 */
[----:B------:R-:W-:Y:S01]  /*1bb90*/  HMMA.16816.F32 R48, R16, R26, R96 ;  /* 0x0000001a1030723c */ /* 0x000fe20000001860 */
[----:B------:R-:W-:-:S06]  /*1bba0*/  IMAD.WIDE.U32 R4, R5, -0x326172a9, RZ ;  /* 0xcd9e8d5705047825 */ /* 0x000fcc00078e00ff */
[----:B------:R-:W-:Y:S01]  /*1bbb0*/  IMAD.WIDE.U32 R26, R7, -0x326172a9, RZ ;  /* 0xcd9e8d57071a7825 */ /* 0x000fe200078e00ff */
[----:B------:R-:W-:Y:S01]  /*1bbc0*/  LOP3.LUT R5, R5, UR38, R28, 0x96, !PT ;  /* 0x0000002605057c12 */ /* 0x000fe2000f8e961c */
[----:B------:R-:W-:Y:S01]  /*1bbd0*/  HMMA.16816.F32 R60, R16, R24, R100 ;  /* 0x00000018103c723c */ /* 0x000fe20000001864 */
[----:B------:R-:W1:Y:S02]  /*1bbe0*/  LDSM.16.MT88.4 R28, [R171+0x7000] ;  /* 0x00700000ab1c783b */ /* 0x000e640000004200 */
[----:B------:R-:W-:Y:S01]  /*1bbf0*/  LOP3.LUT R7, R27, UR31, R4, 0x96, !PT ;  /* 0x0000001f1b077c12 */ /* 0x000fe2000f8e9604 */
[----:B------:R-:W-:-:S04]  /*1bc00*/  IMAD.WIDE.U32 R4, R5, -0x2daee0ad, RZ ;  /* 0xd2511f5305047825 */ /* 0x000fc800078e00ff */
[----:B------:R-:W-:Y:S01]  /*1bc10*/  IMAD.WIDE.U32 R24, R7, -0x2daee0ad, RZ ;  /* 0xd2511f5307187825 */ /* 0x000fe200078e00ff */
[----:B------:R-:W-:-:S04]  /*1bc20*/  LOP3.LUT R7, R5, UR30, R6, 0x96, !PT ;  /* 0x0000001e05077c12 */ /* 0x000fc8000f8e9606 */
[----:B------:R-:W-:-:S05]  /*1bc30*/  LOP3.LUT R4, R25, UR24, R4, 0x96, !PT ;  /* 0x0000001819047c12 */ /* 0x000fca000f8e9604 */
[----:B------:R-:W-:-:S04]  /*1bc40*/  IMAD.WIDE.U32 R4, R4, -0x326172a9, RZ ;  /* 0xcd9e8d5704047825 */ /* 0x000fc800078e00ff */
[----:B------:R-:W-:Y:S01]  /*1bc50*/  IMAD.WIDE.U32 R14, R7, -0x326172a9, RZ ;  /* 0xcd9e8d57070e7825 */ /* 0x000fe200078e00ff */
[----:B------:R-:W-:-:S04]  /*1bc60*/  LOP3.LUT R6, R4, 0xffff, RZ, 0xc0, !PT ;  /* 0x0000ffff04067812 */ /* 0x000fc800078ec0ff */
[----:B------:R-:W-:Y:S02]  /*1bc70*/  SHF.R.U32.HI R7, RZ, 0x8, R6 ;  /* 0x00000008ff077819 */ /* 0x000fe40000011606 */
[----:B------:R-:W-:Y:S02]  /*1bc80*/  LOP3.LUT R6, R4, 0xff, RZ, 0xc0, !PT ;  /* 0x000000ff04067812 */ /* 0x000fe400078ec0ff */
[----:B------:R-:W-:Y:S01]  /*1bc90*/  LOP3.LUT R5, R5, UR21, R14, 0x96, !PT ;  /* 0x0000001505057c12 */ /* 0x000fe2000f8e960e */
[C---:B------:R-:W-:Y:S06]  /*1bca0*/  HMMA.16816.F32 R88, R16.reuse, R8, R88 ;  /* 0x000000081058723c */ /* 0x040fec0000001858 */
[----:B------:R-:W-:Y:S01]  /*1bcb0*/  HMMA.16816.F32 R96, R16, R10, R36 ;  /* 0x0000000a1060723c */ /* 0x000fe20000001824 */
[----:B------:R-:W-:-:S02]  /*1bcc0*/  SHF.R.U32.HI R9, RZ, 0x10, R4 ;  /* 0x00000010ff097819 */ /* 0x000fc40000011604 */
[----:B------:R-:W-:-:S04]  /*1bcd0*/  LOP3.LUT R8, R5, 0xff, RZ, 0xc0, !PT ;  /* 0x000000ff05087812 */ /* 0x000fc800078ec0ff */
[----:B------:R-:W-:Y:S02]  /*1bce0*/  PRMT R11, R6, 0x5410, R7 ;  /* 0x00005410060b7816 */ /* 0x000fe40000000007 */
[----:B------:R-:W-:Y:S02]  /*1bcf0*/  SHF.R.U32.HI R10, RZ, 0x18, R4 ;  /* 0x00000018ff0a7819 */ /* 0x000fe40000011604 */
[--C-:B------:R-:W-:Y:S02]  /*1bd00*/  SHF.R.U32.HI R6, RZ, 0x10, R5.reuse ;  /* 0x00000010ff067819 */ /* 0x100fe40000011605 */
[----:B------:R-:W-:Y:S02]  /*1bd10*/  LOP3.LUT R4, R5, 0xffff, RZ, 0xc0, !PT ;  /* 0x0000ffff05047812 */ /* 0x000fe400078ec0ff */
[----:B------:R-:W-:Y:S02]  /*1bd20*/  SHF.R.U32.HI R7, RZ, 0x18, R5 ;  /* 0x00000018ff077819 */ /* 0x000fe40000011605 */
[----:B------:R-:W-:-:S02]  /*1bd30*/  LOP3.LUT R5, R9, 0xff, RZ, 0xc0, !PT ;  /* 0x000000ff09057812 */ /* 0x000fc400078ec0ff */
[----:B------:R-:W-:Y:S02]  /*1bd40*/  LOP3.LUT R6, R6, 0xff, RZ, 0xc0, !PT ;  /* 0x000000ff06067812 */ /* 0x000fe400078ec0ff */
[----:B------:R-:W-:Y:S01]  /*1bd50*/  SHF.R.U32.HI R4, RZ, 0x8, R4 ;  /* 0x00000008ff047819 */ /* 0x000fe20000011604 */
[----:B------:R-:W-:Y:S01]  /*1bd60*/  IMAD.MOV.U32 R103, RZ, RZ, R120 ;  /* 0x000000ffff677224 */ /* 0x000fe200078e0078 */
[----:B------:R-:W-:Y:S01]  /*1bd70*/  PRMT R14, R5, 0x5410, R10 ;  /* 0x00005410050e7816 */ /* 0x000fe2000000000a */
[----:B------:R-:W-:Y:S01]  /*1bd80*/  IMAD.MOV.U32 R102, RZ, RZ, R121 ;  /* 0x000000ffff667224 */ /* 0x000fe200078e0079 */
[----:B------:R-:W-:Y:S01]  /*1bd90*/  PRMT R5, R6, 0x5410, R7 ;  /* 0x0000541006057816 */ /* 0x000fe20000000007 */
[----:B------:R-:W-:Y:S01]  /*1bda0*/  IMAD.MOV.U32 R101, RZ, RZ, R122 ;  /* 0x000000ffff657224 */ /* 0x000fe200078e007a */
[----:B------:R-:W-:Y:S01]  /*1bdb0*/  HMMA.16816.F32 R92, R16, R22, R92 ;  /* 0x00000016105c723c */ /* 0x000fe2000000185c */
[----:B------:R-:W-:Y:S01]  /*1bdc0*/  IMAD.MOV.U32 R100, RZ, RZ, R123 ;  /* 0x000000ffff647224 */ /* 0x000fe200078e007b */
[----:B------:R-:W-:-:S02]  /*1bdd0*/  PRMT R4, R8, 0x5410, R4 ;  /* 0x0000541008047816 */ /* 0x000fc40000000004 */
[--C-:B------:R-:W-:Y:S02]  /*1bde0*/  HSET2.LE.AND R6, R11, R0.reuse, PT ;  /* 0x000000000b067233 */ /* 0x100fe40003803000 */
[----:B------:R-:W-:Y:S01]  /*1bdf0*/  HMMA.16816.F32 R120, R16, R20, R104 ;  /* 0x000000141078723c */ /* 0x000fe20000001868 */
[----:B------:R-:W3:Y:S04]  /*1be00*/  LDSM.16.MT88.4 R16, [R169+0x7000] ;  /* 0x00700000a910783b */ /* 0x000ee80000004200 */
[----:B------:R-:W4:Y:S04]  /*1be10*/  LDSM.16.MT88.4 R8, [R172+0x7000] ;  /* 0x00700000ac08783b */ /* 0x000f280000004200 */
[----:B------:R-:W2:Y:S01]  /*1be20*/  LDSM.16.MT88.4 R20, [R170+0x7000] ;  /* 0x00700000aa14783b */ /* 0x000ea20000004200 */
[----:B------:R-:W-:-:S02]  /*1be30*/  HSET2.LE.AND R4, R4, R0, PT ;  /* 0x0000000004047233 */ /* 0x000fc40003803000 */
[--C-:B------:R-:W-:Y:S02]  /*1be40*/  HSET2.LE.AND R5, R5, R0.reuse, PT ;  /* 0x0000000005057233 */ /* 0x100fe40003803000 */
[----:B------:R-:W-:Y:S02]  /*1be50*/  HSET2.LE.AND R7, R14, R0, PT ;  /* 0x000000000e077233 */ /* 0x000fe40003803000 */
[----:B------:R-:W-:Y:S02]  /*1be60*/  LOP3.LUT R4, R4, R126, RZ, 0xc0, !PT ;  /* 0x0000007e04047212 */ /* 0x000fe400078ec0ff */
[----:B------:R-:W-:Y:S02]  /*1be70*/  LOP3.LUT R5, R5, R119, RZ, 0xc0, !PT ;  /* 0x0000007705057212 */ /* 0x000fe400078ec0ff */
[----:B------:R-:W-:Y:S02]  /*1be80*/  LOP3.LUT R6, R6, R124, RZ, 0xc0, !PT ;  /* 0x0000007c06067212 */ /* 0x000fe400078ec0ff */
[----:B------:R-:W-:-:S07]  /*1be90*/  LOP3.LUT R7, R7, R125, RZ, 0xc0, !PT ;  /* 0x0000007d07077212 */ /* 0x000fce00078ec0ff */
[C---:B-1----:R-:W-:Y:S06]  /*1bea0*/  HMMA.16816.F32 R52, R4.reuse, R28, R52 ;  /* 0x0000001c0434723c */ /* 0x042fec0000001834 */
[C---:B------:R-:W-:Y:S06]  /*1beb0*/  HMMA.16816.F32 R44, R4.reuse, R30, R44 ;  /* 0x0000001e042c723c */ /* 0x040fec000000182c */
[C---:B---3--:R-:W-:Y:S06]  /*1bec0*/  HMMA.16816.F32 R112, R4.reuse, R16, R112 ;  /* 0x000000100470723c */ /* 0x048fec0000001870 */
[C---:B------:R-:W-:Y:S06]  /*1bed0*/  HMMA.16816.F32 R104, R4.reuse, R18, R72 ;  /* 0x000000120468723c */ /* 0x040fec0000001848 */
[C---:B----4-:R-:W-:Y:S06]  /*1bee0*/  HMMA.16816.F32 R84, R4.reuse, R8, R84 ;  /* 0x000000080454723c */ /* 0x050fec0000001854 */
[C---:B------:R-:W-:Y:S06]  /*1bef0*/  HMMA.16816.F32 R80, R4.reuse, R10, R80 ;  /* 0x0000000a0450723c */ /* 0x040fec0000001850 */
[C---:B--2---:R-:W-:Y:S06]  /*1bf00*/  HMMA.16816.F32 R64, R4.reuse, R20, R64 ;  /* 0x000000140440723c */ /* 0x044fec0000001840 */
[----:B------:R-:W-:Y:S07]  /*1bf10*/  HMMA.16816.F32 R56, R4, R22, R56 ;  /* 0x000000160438723c */ /* 0x000fee0000001838 */
[----:B------:R-:W-:-:S02]  /*1bf20*/  LOP3.LUT R4, R117, 0xff, RZ, 0xc0, !PT ;  /* 0x000000ff75047812 */ /* 0x000fc400078ec0ff */
[----:B------:R-:W-:Y:S02]  /*1bf30*/  SHF.R.U32.HI R5, RZ, 0x8, R109 ;  /* 0x00000008ff057819 */ /* 0x000fe4000001166d */
[----:B------:R-:W-:Y:S02]  /*1bf40*/  PRMT R7, R4, 0x5410, R116 ;  /* 0x0000541004077816 */ /* 0x000fe40000000074 */
[----:B------:R-:W-:Y:S02]  /*1bf50*/  LOP3.LUT R4, R40, 0xffff, RZ, 0xc0, !PT ;  /* 0x0000ffff28047812 */ /* 0x000fe400078ec0ff */
[----:B------:R-:W-:Y:S02]  /*1bf60*/  PRMT R6, R118, 0x5410, R5 ;  /* 0x0000541076067816 */ /* 0x000fe40000000005 */
[----:B------:R-:W-:Y:S01]  /*1bf70*/  SHF.R.U32.HI R5, RZ, 0x8, R4 ;  /* 0x00000008ff057819 */ /* 0x000fe20000011604 */
[----:B------:R-:W-:Y:S01]  /*1bf80*/  IMAD.MOV.U32 R35, RZ, RZ, R111 ;  /* 0x000000ffff237224 */ /* 0x000fe200078e006f */
[----:B------:R-:W-:Y:S01]  /*1bf90*/  LOP3.LUT R4, R40, 0xff, RZ, 0xc0, !PT ;  /* 0x000000ff28047812 */ /* 0x000fe200078ec0ff */
[----:B------:R-:W-:Y:S01]  /*1bfa0*/  IMAD.MOV.U32 R127, RZ, RZ, R175 ;  /* 0x000000ffff7f7224 */ /* 0x000fe200078e00af */
[----:B------:R-:W-:Y:S01]  /*1bfb0*/  HSET2.LE.AND R6, R6, R0, PT ;  /* 0x0000000006067233 */ /* 0x000fe20003803000 */
[----:B------:R-:W-:Y:S01]  /*1bfc0*/  IMAD.MOV.U32 R75, RZ, RZ, R237 ;  /* 0x000000ffff4b7224 */ /* 0x000fe200078e00ed */
[----:B------:R-:W-:Y:S01]  /*1bfd0*/  PRMT R14, R4, 0x5410, R5 ;  /* 0x00005410040e7816 */ /* 0x000fe20000000005 */
[----:B------:R-:W-:Y:S01]  /*1bfe0*/  IMAD.MOV.U32 R34, RZ, RZ, R238 ;  /* 0x000000ffff227224 */ /* 0x000fe200078e00ee */
[--C-:B------:R-:W-:Y:S01]  /*1bff0*/  SHF.R.U32.HI R4, RZ, 0x10, R40.reuse ;  /* 0x00000010ff047819 */ /* 0x100fe20000011628 */
[----:B------:R-:W-:Y:S01]  /*1c000*/  LDSM.16.MT88.4 R116, [R170+0x7800] ;  /* 0x00780000aa74783b */ /* 0x000fe20000004200 */
[----:B------:R-:W-:-:S02]  /*1c010*/  SHF.R.U32.HI R5, RZ, 0x18, R40 ;  /* 0x00000018ff057819 */ /* 0x000fc40000011628 */
[----:B------:R-:W-:Y:S01]  /*1c020*/  LOP3.LUT R4, R4, 0xff, RZ, 0xc0, !PT ;  /* 0x000000ff04047812 */ /* 0x000fe200078ec0ff */
[----:B------:R-:W-:Y:S03]  /*1c030*/  STG.E.U16 desc[UR28][R2.64+-0xd0], R160 ;  /* 0xffff30a002007986 */ /* 0x000fe6000c10151c */
[----:B------:R-:W-:Y:S01]  /*1c040*/  PRMT R5, R4, 0x5410, R5 ;  /* 0x0000541004057816 */ /* 0x000fe20000000005 */
[----:B------:R-:W-:Y:S01]  /*1c050*/  STG.E.U16 desc[UR28][R2.64+-0xce], R159 ;  /* 0xffff329f02007986 */ /* 0x000fe2000c10151c */
[--C-:B------:R-:W-:Y:S02]  /*1c060*/  HSET2.LE.AND R7, R7, R0.reuse, PT ;  /* 0x0000000007077233 */ /* 0x100fe40003803000 */
[--C-:B------:R-:W-:Y:S01]  /*1c070*/  HSET2.LE.AND R4, R14, R0.reuse, PT ;  /* 0x000000000e047233 */ /* 0x100fe20003803000 */
[----:B------:R2:W5:Y:S01]  /*1c080*/  LDL.LU R175, [R1+0x184] ;  /* 0x0001840001af7983 */ /* 0x0005620000300800 */
[----:B------:R-:W-:-:S02]  /*1c090*/  HSET2.LE.AND R5, R5, R0, PT ;  /* 0x0000000005057233 */ /* 0x000fc40003803000 */
[----:B------:R-:W-:Y:S01]  /*1c0a0*/  LOP3.LUT R6, R6, R100, RZ, 0xc0, !PT ;  /* 0x0000006406067212 */ /* 0x000fe200078ec0ff */
[----:B------:R-:W-:Y:S01]  /*1c0b0*/  IMAD.MOV.U32 R238, RZ, RZ, R132 ;  /* 0x000000ffffee7224 */ /* 0x000fe200078e0084 */
[----:B------:R-:W-:Y:S01]  /*1c0c0*/  LOP3.LUT R7, R7, R101, RZ, 0xc0, !PT ;  /* 0x0000006507077212 */ /* 0x000fe200078ec0ff */
[----:B------:R-:W-:Y:S01]  /*1c0d0*/  IMAD.MOV.U32 R237, RZ, RZ, R133 ;  /* 0x000000ffffed7224 */ /* 0x000fe200078e0085 */
[----:B------:R-:W-:Y:S01]  /*1c0e0*/  LOP3.LUT R4, R4, R102, RZ, 0xc0, !PT ;  /* 0x0000006604047212 */ /* 0x000fe200078ec0ff */
[----:B------:R-:W-:Y:S01]  /*1c0f0*/  IMAD.MOV.U32 R74, RZ, RZ, R75 ;  /* 0x000000ffff4a7224 */ /* 0x000fe200078e004b */
[----:B------:R-:W-:Y:S01]  /*1c100*/  LOP3.LUT R5, R5, R103, RZ, 0xc0, !PT ;  /* 0x0000006705057212 */ /* 0x000fe200078ec0ff */
[----:B------:R-:W-:Y:S04]  /*1c110*/  STG.E.U16 desc[UR28][R42.64+-0xd0], R158 ;  /* 0xffff309e2a007986 */ /* 0x000fe8000c10151c */
[----:B------:R-:W-:Y:S02]  /*1c120*/  STG.E.U16 desc[UR28][R42.64+-0xce], R157 ;  /* 0xffff329d2a007986 */ /* 0x000fe4000c10151c */
[C---:B------:R-:W-:Y:S02]  /*1c130*/  HMMA.16816.F32 R60, R4.reuse, R8, R60 ;  /* 0x00000008043c723c */ /* 0x040fe4000000183c */
[----:B------:R2:W5:Y:S04]  /*1c140*/  LDL.LU R174, [R1+0x180] ;  /* 0x0001800001ae7983 */ /* 0x0005680000300800 */
[----:B------:R-:W-:Y:S01]  /*1c150*/  HMMA.16816.F32 R48, R4, R10, R48 ;  /* 0x0000000a0430723c */ /* 0x000fe20000001830 */
[----:B------:R-:W-:-:S05]  /*1c160*/  LOP3.LUT R8, R15, UR26, R26, 0x96, !PT ;  /* 0x0000001a0f087c12 */ /* 0x000fca000f8e961a */
[----:B------:R-:W-:Y:S01]  /*1c170*/  HMMA.16816.F32 R136, R4, R16, R136 ;  /* 0x000000100488723c */ /* 0x000fe20000001888 */
[----:B------:R-:W-:-:S05]  /*1c180*/  IMAD.WIDE.U32 R8, R8, -0x2daee0ad, RZ ;  /* 0xd2511f5308087825 */ /* 0x000fca00078e00ff */
[----:B------:R-:W-:Y:S01]  /*1c190*/  HMMA.16816.F32 R36, R4, R18, R76 ;  /* 0x000000120424723c */ /* 0x000fe2000000184c */
[----:B------:R-:W-:Y:S01]  /*1c1a0*/  LOP3.LUT R10, R9, UR20, R24, 0x96, !PT ;  /* 0x00000014090a7c12 */ /* 0x000fe2000f8e9618 */
[----:B------:R-:W-:Y:S01]  /*1c1b0*/  IMAD.MOV.U32 R103, RZ, RZ, R110 ;  /* 0x000000ffff677224 */ /* 0x000fe200078e006e */
[----:B------:R-:W-:-:S03]  /*1c1c0*/  LOP3.LUT R9, R8, 0xffff, RZ, 0xc0, !PT ;  /* 0x0000ffff08097812 */ /* 0x000fc600078ec0ff */
[----:B------:R-:W-:Y:S01]  /*1c1d0*/  HMMA.16816.F32 R120, R4, R20, R120 ;  /* 0x000000140478723c */ /* 0x000fe20000001878 */
[----:B------:R-:W-:Y:S01]  /*1c1e0*/  LOP3.LUT R18, R8, 0xff, RZ, 0xc0, !PT ;  /* 0x000000ff08127812 */ /* 0x000fe200078ec0ff */
[----:B------:R-:W-:Y:S01]  /*1c1f0*/  IMAD.MOV.U32 R100, RZ, RZ, R127 ;  /* 0x000000ffff647224 */ /* 0x000fe200078e007f */
[----:B------:R-:W-:Y:S01]  /*1c200*/  SHF.R.U32.HI R14, RZ, 0x10, R8 ;  /* 0x00000010ff0e7819 */ /* 0x000fe20000011608 */
[----:B------:R-:W-:Y:S01]  /*1c210*/  IMAD.MOV.U32 R102, RZ, RZ, R134 ;  /* 0x000000ffff667224 */ /* 0x000fe200078e0086 */
[----:B------:R-:W-:Y:S01]  /*1c220*/  SHF.R.U32.HI R17, RZ, 0x18, R8 ;  /* 0x00000018ff117819 */ /* 0x000fe20000011608 */
[----:B------:R-:W-:Y:S01]  /*1c230*/  IMAD.MOV.U32 R101, RZ, RZ, R135 ;  /* 0x000000ffff657224 */ /* 0x000fe200078e0087 */
[C---:B------:R-:W-:Y:S01]  /*1c240*/  LOP3.LUT R8, R10.reuse, 0xffff, RZ, 0xc0, !PT ;  /* 0x0000ffff0a087812 */ /* 0x040fe200078ec0ff */
[----:B------:R-:W-:Y:S01]  /*1c250*/  IMAD.MOV.U32 R75, RZ, RZ, R35 ;  /* 0x000000ffff4b7224 */ /* 0x000fe200078e0023 */
[----:B------:R-:W-:Y:S01]  /*1c260*/  SHF.R.U32.HI R11, RZ, 0x10, R10 ;  /* 0x00000010ff0b7819 */ /* 0x000fe2000001160a */
[----:B------:R-:W-:Y:S01]  /*1c270*/  STG.E.U16 desc[UR28][R12.64+-0xc0], R209 ;  /* 0xffff40d10c007986 */ /* 0x000fe2000c10151c */
[----:B------:R-:W-:-:S02]  /*1c280*/  LOP3.LUT R16, R10, 0xff, RZ, 0xc0, !PT ;  /* 0x000000ff0a107812 */ /* 0x000fc400078ec0ff */
[----:B------:R-:W-:Y:S01]  /*1c290*/  SHF.R.U32.HI R15, RZ, 0x18, R10 ;  /* 0x00000018ff0f7819 */ /* 0x000fe2000001160a */
[----:B------:R-:W-:Y:S01]  /*1c2a0*/  STG.E.U16 desc[UR28][R12.64+-0xbe], R208 ;  /* 0xffff42d00c007986 */ /* 0x000fe2000c10151c */
[----:B------:R-:W-:Y:S02]  /*1c2b0*/  SHF.R.U32.HI R10, RZ, 0x8, R9 ;  /* 0x00000008ff0a7819 */ /* 0x000fe40000011609 */
[----:B------:R-:W-:Y:S01]  /*1c2c0*/  LOP3.LUT R9, R14, 0xff, RZ, 0xc0, !PT ;  /* 0x000000ff0e097812 */ /* 0x000fe200078ec0ff */
[----:B------:R2:W5:Y:S01]  /*1c2d0*/  LDL.LU R173, [R1+0x17c] ;  /* 0x00017c0001ad7983 */ /* 0x0005620000300800 */
[----:B------:R-:W-:Y:S02]  /*1c2e0*/  SHF.R.U32.HI R8, RZ, 0x8, R8 ;  /* 0x00000008ff087819 */ /* 0x000fe40000011608 */
[----:B------:R-:W-:Y:S02]  /*1c2f0*/  LOP3.LUT R11, R11, 0xff, RZ, 0xc0, !PT ;  /* 0x000000ff0b0b7812 */ /* 0x000fe400078ec0ff */
[----:B------:R-:W-:Y:S01]  /*1c300*/  LOP3.LUT R19, R41, UR26, R108, 0x96, !PT ;  /* 0x0000001a29137c12 */ /* 0x000fe2000f8e966c */
[----:B------:R-:W-:Y:S01]  /*1c310*/  HMMA.16816.F32 R20, R4, R22, R92 ;  /* 0x000000160414723c */ /* 0x000fe2000000185c */
[----:B------:R-:W-:Y:S01]  /*1c320*/  PRMT R14, R9, 0x5410, R17 ;  /* 0x00005410090e7816 */ /* 0x000fe20000000011 */
[----:B------:R-:W1:Y:S01]  /*1c330*/  LDSM.16.MT88.4 R124, [R172+0x7800] ;  /* 0x00780000ac7c783b */ /* 0x000e620000004200 */
[----:B------:R-:W-:-:S02]  /*1c340*/  PRMT R8, R16, 0x5410, R8 ;  /* 0x0000541010087816 */ /* 0x000fc40000000008 */
[----:B------:R-:W-:Y:S01]  /*1c350*/  PRMT R9, R11, 0x5410, R15 ;  /* 0x000054100b097816 */ /* 0x000fe2000000000f */
[----:B------:R-:W3:Y:S02]  /*1c360*/  LDSM.16.MT88.4 R132, [R169+0x7800] ;  /* 0x00780000a984783b */ /* 0x000ee40000004200 */
[--C-:B------:R-:W-:Y:S02]  /*1c370*/  HSET2.LE.AND R8, R8, R0.reuse, PT ;  /* 0x0000000008087233 */ /* 0x100fe40003803000 */
[--C-:B------:R-:W-:Y:S01]  /*1c380*/  HSET2.LE.AND R9, R9, R0.reuse, PT ;  /* 0x0000000009097233 */ /* 0x100fe20003803000 */
[----:B------:R-:W-:Y:S01]  /*1c390*/  IMAD.MOV.U32 R35, RZ, RZ, R103 ;  /* 0x000000ffff237224 */ /* 0x000fe200078e0067 */
[----:B------:R-:W-:Y:S01]  /*1c3a0*/  PRMT R10, R18, 0x5410, R10 ;  /* 0x00005410120a7816 */ /* 0x000fe2000000000a */
[----:B------:R-:W-:Y:S01]  /*1c3b0*/  STG.E.U16 desc[UR28][R32.64+-0xc0], R206 ;  /* 0xffff40ce20007986 */ /* 0x000fe2000c10151c */
[----:B------:R-:W-:Y:S02]  /*1c3c0*/  LOP3.LUT R76, R8, R233, RZ, 0xc0, !PT ;  /* 0x000000e9084c7212 */ /* 0x000fe400078ec0ff */
[----:B------:R-:W-:Y:S01]  /*1c3d0*/  LOP3.LUT R77, R9, R130, RZ, 0xc0, !PT ;  /* 0x00000082094d7212 */ /* 0x000fe200078ec0ff */
[----:B------:R-:W-:Y:S01]  /*1c3e0*/  IMAD.WIDE.U32 R8, R19, -0x2daee0ad, RZ ;  /* 0xd2511f5313087825 */ /* 0x000fe200078e00ff */
[C---:B------:R-:W-:Y:S01]  /*1c3f0*/  HMMA.16816.F32 R108, R4.reuse, R28, R88 ;  /* 0x0000001c046c723c */ /* 0x040fe20000001858 */
[----:B------:R-:W-:Y:S01]  /*1c400*/  HSET2.LE.AND R11, R14, R0, PT ;  /* 0x000000000e0b7233 */ /* 0x000fe20003803000 */
[----:B------:R-:W4:Y:S04]  /*1c410*/  LDSM.16.MT88.4 R16, [R171+0x7800] ;  /* 0x00780000ab10783b */ /* 0x000f280000004200 */
[----:B------:R-:W-:Y:S01]  /*1c420*/  HMMA.16816.F32 R28, R4, R30, R96 ;  /* 0x0000001e041c723c */ /* 0x000fe20000001860 */
[----:B------:R-:W-:Y:S04]  /*1c430*/  STG.E.U16 desc[UR28][R32.64+-0xbe], R207 ;  /* 0xffff42cf20007986 */ /* 0x000fe8000c10151c */
[----:B------:R2:W5:Y:S02]  /*1c440*/  LDL.LU R168, [R1+0x178] ;  /* 0x0001780001a87983 */ /* 0x0005640000300800 */
[----:B------:R-:W-:-:S02]  /*1c450*/  LOP3.LUT R4, R8, 0xffff, RZ, 0xc0, !PT ;  /* 0x0000ffff08047812 */ /* 0x000fc400078ec0ff */
[----:B------:R-:W-:Y:S02]  /*1c460*/  LOP3.LUT R7, R8, 0xff, RZ, 0xc0, !PT ;  /* 0x000000ff08077812 */ /* 0x000fe400078ec0ff */
[----:B------:R-:W-:Y:S02]  /*1c470*/  SHF.R.U32.HI R6, RZ, 0x8, R4 ;  /* 0x00000008ff067819 */ /* 0x000fe40000011604 */
[----:B------:R-:W-:Y:S02]  /*1c480*/  SHF.R.U32.HI R5, RZ, 0x10, R8 ;  /* 0x00000010ff057819 */ /* 0x000fe40000011608 */
[----:B------:R-:W-:Y:S02]  /*1c490*/  LOP3.LUT R4, R9, UR20, R128, 0x96, !PT ;  /* 0x0000001409047c12 */ /* 0x000fe4000f8e9680 */
[----:B------:R-:W-:Y:S02]  /*1c4a0*/  PRMT R14, R7, 0x5410, R6 ;  /* 0x00005410070e7816 */ /* 0x000fe40000000006 */
[----:B------:R-:W-:-:S02]  /*1c4b0*/  HSET2.LE.AND R10, R10, R0, PT ;  /* 0x000000000a0a7233 */ /* 0x000fc40003803000 */
[----:B------:R-:W-:Y:S02]  /*1c4c0*/  LOP3.LUT R6, R5, 0xff, RZ, 0xc0, !PT ;  /* 0x000000ff05067812 */ /* 0x000fe400078ec0ff */
[----:B------:R-:W-:Y:S02]  /*1c4d0*/  LOP3.LUT R5, R4, 0xffff, RZ, 0xc0, !PT ;  /* 0x0000ffff04057812 */ /* 0x000fe400078ec0ff */
[----:B------:R-:W-:Y:S02]  /*1c4e0*/  SHF.R.U32.HI R7, RZ, 0x10, R4 ;  /* 0x00000010ff077819 */ /* 0x000fe40000011604 */
[----:B------:R-:W-:Y:S02]  /*1c4f0*/  LOP3.LUT R78, R10, R229, RZ, 0xc0, !PT ;  /* 0x000000e50a4e7212 */ /* 0x000fe400078ec0ff */
[----:B------:R-:W-:Y:S02]  /*1c500*/  LOP3.LUT R79, R11, R131, RZ, 0xc0, !PT ;  /* 0x000000830b4f7212 */ /* 0x000fe400078ec0ff */
[----:B------:R-:W-:-:S02]  /*1c510*/  SHF.R.U32.HI R9, RZ, 0x8, R5 ;  /* 0x00000008ff097819 */ /* 0x000fc40000011605 */
[----:B------:R-:W-:Y:S02]  /*1c520*/  LOP3.LUT R11, R4, 0xff, RZ, 0xc0, !PT ;  /* 0x000000ff040b7812 */ /* 0x000fe400078ec0ff */
[----:B------:R-:W-:Y:S02]  /*1c530*/  SHF.R.U32.HI R10, RZ, 0x18, R4 ;  /* 0x00000018ff0a7819 */ /* 0x000fe40000011604 */
[----:B------:R-:W-:Y:S02]  /*1c540*/  LOP3.LUT R5, R7, 0xff, RZ, 0xc0, !PT ;  /* 0x000000ff07057812 */ /* 0x000fe400078ec0ff */
[----:B------:R-:W-:Y:S02]  /*1c550*/  SHF.R.U32.HI R8, RZ, 0x18, R8 ;  /* 0x00000018ff087819 */ /* 0x000fe40000011608 */
[----:B------:R-:W-:Y:S02]  /*1c560*/  PRMT R4, R11, 0x5410, R9 ;  /* 0x000054100b047816 */ /* 0x000fe40000000009 */
[----:B------:R-:W-:-:S02]  /*1c570*/  PRMT R5, R5, 0x5410, R10 ;  /* 0x0000541005057816 */ /* 0x000fc4000000000a */
[----:B------:R-:W-:Y:S02]  /*1c580*/  PRMT R7, R6, 0x5410, R8 ;  /* 0x0000541006077816 */ /* 0x000fe40000000008 */
[--C-:B------:R-:W-:Y:S02]  /*1c590*/  HSET2.LE.AND R4, R4, R0.reuse, PT ;  /* 0x0000000004047233 */ /* 0x100fe40003803000 */
[--C-:B------:R-:W-:Y:S02]  /*1c5a0*/  HSET2.LE.AND R6, R14, R0.reuse, PT ;  /* 0x000000000e067233 */ /* 0x100fe40003803000 */
[--C-:B------:R-:W-:Y:S02]  /*1c5b0*/  HSET2.LE.AND R5, R5, R0.reuse, PT ;  /* 0x0000000005057233 */ /* 0x100fe40003803000 */
[----:B------:R-:W-:-:S05]  /*1c5c0*/  HSET2.LE.AND R0, R7, R0, PT ;  /* 0x0000000007007233 */ /* 0x000fca0003803000 */
[----:B------:R-:W-:Y:S01]  /*1c5d0*/  LOP3.LUT R103, R0, R241, RZ, 0xc0, !PT ;  /* 0x000000f100677212 */ /* 0x000fe200078ec0ff */
[----:B------:R-:W-:Y:S01]  /*1c5e0*/  FADD.FTZ R0, R211, R234 ;  /* 0x000000ead3007221 */ /* 0x000fe20000010000 */
[----:B------:R-:W-:Y:S03]  /*1c5f0*/  STG.E.U16 desc[UR28][R2.64+-0xc0], R156 ;  /* 0xffff409c02007986 */ /* 0x000fe6000c10151c */
[----:B------:R-:W-:Y:S01]  /*1c600*/  FADD.FTZ R0, R244, R0 ;  /* 0x00000000f4007221 */ /* 0x000fe20000010000 */
[----:B------:R-:W-:Y:S01]  /*1c610*/  STG.E.U16 desc[UR28][R2.64+-0xbe], R155 ;  /* 0xffff429b02007986 */ /* 0x000fe2000c10151c */
[----:B------:R-:W-:Y:S01]  /*1c620*/  LOP3.LUT R101, R5, R101, RZ, 0xc0, !PT ;  /* 0x0000006505657212 */ /* 0x000fe200078ec0ff */
[----:B------:R-:W-:Y:S01]  /*1c630*/  FADD.FTZ R5, R74, R240 ;  /* 0x000000f04a057221 */ /* 0x000fe20000010000 */
[----:B------:R-:W-:Y:S01]  /*1c640*/  FADD.FTZ R0, R232, R0 ;  /* 0x00000000e8007221 */ /* 0x000fe20000010000 */
[----:B------:R-:W-:Y:S01]  /*1c650*/  STG.E.U16 desc[UR28][R42.64+-0xc0], R145 ;  /* 0xffff40912a007986 */ /* 0x000fe2000c10151c */
[----:B------:R-:W-:-:S03]  /*1c660*/  LOP3.LUT R100, R4, R100, RZ, 0xc0, !PT ;  /* 0x0000006404647212 */ /* 0x000fc600078ec0ff */
[----:B------:R-:W-:Y:S01]  /*1c670*/  STG.E.U16 desc[UR28][R42.64+-0xbe], R144 ;  /* 0xffff42902a007986 */ /* 0x000fe2000c10151c */
[----:B------:R-:W-:-:S03]  /*1c680*/  FADD.FTZ R4, R35, R235 ;  /* 0x000000eb23047221 */ /* 0x000fc60000010000 */
        /* <DEDUP_REMOVED lines=25> */
[----:B------:R-:W-:Y:S04]  /*1c820*/  STG.E.U16 desc[UR28][R32.64+-0x8e], R194 ;  /* 0xffff72c220007986 */ /* 0x000fe8000c10151c */
[----:B------:R-:W-:Y:S04]  /*1c830*/  STG.E.U16 desc[UR28][R2.64+-0x90], R148 ;  /* 0xffff709402007986 */ /* 0x000fe8000c10151c */
[----:B------:R2:W-:Y:S01]  /*1c840*/  STG.E.U16 desc[UR28][R2.64+-0x8e], R147 ;  /* 0xffff729302007986 */ /* 0x0005e2000c10151c */
[----:B------:R-:W-:Y:S01]  /*1c850*/  LOP3.LUT R102, R6, R102, RZ, 0xc0, !PT ;  /* 0x0000006606667212 */ /* 0x000fe200078ec0ff */
[----:B------:R-:W-:Y:S01]  /*1c860*/  FADD.FTZ R241, R220, R0 ;  /* 0x00000000dcf17221 */ /* 0x000fe20000010000 */
[C---:B-1----:R-:W-:Y:S01]  /*1c870*/  HMMA.16816.F32 R96, R76.reuse, R124, R84 ;  /* 0x0000007c4c60723c */ /* 0x042fe20000001854 */
[----:B------:R-:W-:Y:S01]  /*1c880*/  FADD.FTZ R6, R34, R75 ;  /* 0x0000004b22067221 */ /* 0x000fe20000010000 */
[----:B------:R1:W-:Y:S04]  /*1c890*/  STG.E.U16 desc[UR28][R42.64+-0x90], R210 ;  /* 0xffff70d22a007986 */ /* 0x0003e8000c10151c */
[----:B---3--:R-:W-:Y:S01]  /*1c8a0*/  HMMA.16816.F32 R112, R76, R132, R112 ;  /* 0x000000844c70723c */ /* 0x008fe20000001870 */
[----:B------:R1:W-:Y:S01]  /*1c8b0*/  STG.E.U16 desc[UR28][R42.64+-0x8e], R146 ;  /* 0xffff72922a007986 */ /* 0x0003e2000c10151c */
[----:B------:R-:W-:-:S04]  /*1c8c0*/  FADD.FTZ R6, R246, R6 ;  /* 0x00000006f6067221 */ /* 0x000fc80000010000 */
[----:B------:R-:W-:Y:S01]  /*1c8d0*/  HMMA.16816.F32 R104, R76, R134, R104 ;  /* 0x000000864c68723c */ /* 0x000fe20000001868 */
[----:B--2---:R-:W-:Y:S01]  /*1c8e0*/  FADD.FTZ R2, R231, R4 ;  /* 0x00000004e7027221 */ /* 0x004fe20000010000 */
[----:B------:R-:W-:Y:S01]  /*1c8f0*/  FADD.FTZ R4, R238, R5 ;  /* 0x00000005ee047221 */ /* 0x000fe20000010000 */
[----:B------:R-:W-:-:S04]  /*1c900*/  IADD3 R5, P0, R140, -0x180, RZ ;  /* 0xfffffe808c057810 */ /* 0x000fc80007f1e0ff */
[----:B------:R-:W-:Y:S01]  /*1c910*/  IADD3.X R0, R141, -0x1, RZ, P0, !PT ;  /* 0xffffffff8d007810 */ /* 0x000fe200007fe4ff */
[----:B------:R1:W-:Y:S01]  /*1c920*/  STL [R1+0x100], R5 ;  /* 0x0001000501007387 */ /* 0x0003e20000100800 */
[C---:B------:R-:W-:Y:S03]  /*1c930*/  HMMA.16816.F32 R92, R76.reuse, R126, R80 ;  /* 0x0000007e4c5c723c */ /* 0x040fe60000001850 */
[----:B------:R1:W-:Y:S03]  /*1c940*/  STL [R1+0xfc], R0 ;  /* 0x0000fc0001007387 */ /* 0x0003e60000100800 */
[C---:B------:R-:W-:Y:S06]  /*1c950*/  HMMA.16816.F32 R88, R76.reuse, R116, R64 ;  /* 0x000000744c58723c */ /* 0x040fec0000001840 */
[----:B------:R-:W-:Y:S06]  /*1c960*/  HMMA.16816.F32 R84, R76, R118, R56 ;  /* 0x000000764c54723c */ /* 0x000fec0000001838 */
[C---:B------:R-:W-:Y:S06]  /*1c970*/  HMMA.16816.F32 R136, R100.reuse, R132, R136 ;  /* 0x000000846488723c */ /* 0x040fec0000001888 */
[C---:B------:R-:W-:Y:S06]  /*1c980*/  HMMA.16816.F32 R128, R100.reuse, R124, R60 ;  /* 0x0000007c6480723c */ /* 0x040fec000000183c */
[----:B------:R-:W-:Y:S06]  /*1c990*/  HMMA.16816.F32 R120, R100, R116, R120 ;  /* 0x000000746478723c */ /* 0x000fec0000001878 */
[----:B----4-:R-:W-:Y:S06]  /*1c9a0*/  HMMA.16816.F32 R80, R76, R16, R52 ;  /* 0x000000104c50723c */ /* 0x010fec0000001834 */
[C---:B------:R-:W-:Y:S06]  /*1c9b0*/  HMMA.16816.F32 R132, R100.reuse, R134, R36 ;  /* 0x000000866484723c */ /* 0x040fec0000001824 */
[C---:B------:R-:W-:Y:S06]  /*1c9c0*/  HMMA.16816.F32 R124, R100.reuse, R126, R48 ;  /* 0x0000007e647c723c */ /* 0x040fec0000001830 */
[C---:B------:R-:W-:Y:S06]  /*1c9d0*/  HMMA.16816.F32 R116, R100.reuse, R118, R20 ;  /* 0x000000766474723c */ /* 0x040fec0000001814 */
[----:B------:R-:W-:Y:S06]  /*1c9e0*/  HMMA.16816.F32 R108, R100, R16, R108 ;  /* 0x00000010646c723c */ /* 0x000fec000000186c */
[-C--:B------:R-:W-:Y:S06]  /*1c9f0*/  HMMA.16816.F32 R76, R76, R18.reuse, R44 ;  /* 0x000000124c4c723c */ /* 0x080fec000000182c */
[----:B------:R-:W-:Y:S01]  /*1ca00*/  HMMA.16816.F32 R100, R100, R18, R28 ;  /* 0x000000126464723c */ /* 0x000fe2000000181c */
[----:B------:R-:W-:Y:S01]  /*1ca10*/  FADD.FTZ R3, R237, R6 ;  /* 0x00000006ed037221 */ /* 0x000fe20000010000 */
[----:B------:R-:W-:-:S03]  /*1ca20*/  FADD.FTZ R2, R230, R2 ;  /* 0x00000002e6027221 */ /* 0x000fc60000010000 */
[----:B------:R-:W-:Y:S01]  /*1ca30*/  FADD.FTZ R3, R239, R3 ;  /* 0x00000003ef037221 */ /* 0x000fe20000010000 */
[----:B------:R-:W-:Y:S01]  /*1ca40*/  FADD.FTZ R4, R248, R4 ;  /* 0x00000004f8047221 */ /* 0x000fe20000010000 */
[----:B------:R-:W-:Y:S02]  /*1ca50*/  FADD.FTZ R2, R250, R2 ;  /* 0x00000002fa027221 */ /* 0x000fe40000010000 */
[----:B------:R-:W-:Y:S01]  /*1ca60*/  FADD.FTZ R3, R249, R3 ;  /* 0x00000003f9037221 */ /* 0x000fe20000010000 */
[----:B------:R-:W-:Y:S01]  /*1ca70*/  FADD.FTZ R212, R251, R4 ;  /* 0x00000004fbd47221 */ /* 0x000fe20000010000 */
[----:B------:R-:W-:Y:S02]  /*1ca80*/  FADD.FTZ R240, R228, R2 ;  /* 0x00000002e4f07221 */ /* 0x000fe40000010000 */
[----:B-1----:R-:W-:-:S11]  /*1ca90*/  FADD.FTZ R215, R252, R3 ;  /* 0x00000003fcd77221 */ /* 0x002fd60000010000 */
.L_x_2239:
[----:B------:R-:W-:-:S06]  /*1caa0*/  UISETP.GT.AND UP0, UPT, UR17, UR12, UPT ;  /* 0x0000000c1100728c */ /* 0x000fcc000bf04270 */
[----:B------:R-:W-:-:S13]  /*1cab0*/  PLOP3.LUT P0, PT, PT, PT, UP0, 0x80, 0x0 ;  /* 0x000000000000781c */ /* 0x000fda0003f0f008 */
[----:B------:R-:W-:Y:S05]  /*1cac0*/  @!P0 BRA `(.L_x_2246) ;  /* 0x0000007c00988947 */ /* 0x000fea0003800000 */
[----:B-1----:R-:W2:Y:S04]  /*1cad0*/  LDL.LU R5, [R1+0xf0] ;  /* 0x0000f00001057983 */ /* 0x002ea80000300800 */
[----:B------:R-:W3:Y:S04]  /*1cae0*/  LDL.LU R4, [R1+0x168] ;  /* 0x0001680001047983 */ /* 0x000ee80000300800 */
[----:B------:R-:W4:Y:S01]  /*1caf0*/  LDL.LU R3, [R1+0x128] ;  /* 0x0001280001037983 */ /* 0x000f220000300800 */
[----:B------:R-:W-:Y:S01]  /*1cb00*/  USHF.L.U64.HI UR6, UR8, 0x5, UR9 ;  /* 0x0000000508067899 */ /* 0x000fe20008010209 */
[----:B-----5:R-:W-:Y:S01]  /*1cb10*/  LOP3.LUT R183, R183, 0xfffffffd, RZ, 0xc0, !PT ;  /* 0xfffffffdb7b77812 */ /* 0x020fe200078ec0ff */
[----:B------:R-:W-:Y:S01]  /*1cb20*/  USHF.L.U32 UR7, UR8, 0x5, URZ ;  /* 0x0000000508077899 */ /* 0x000fe2000800063f */
[----:B------:R-:W-:Y:S01]  /*1cb30*/  IMAD.MOV.U32 R73, RZ, RZ, R69 ;  /* 0x000000ffff497224 */ /* 0x000fe200078e0045 */
[----:B------:R-:W-:Y:S01]  /*1cb40*/  UIMAD.WIDE.U32 UR20, UR8, 0x30, URZ ;  /* 0x00000030081478a5 */ /* 0x000fe2000f8e003f */
[----:B------:R-:W-:Y:S01]  /*1cb50*/  IMAD.MOV.U32 R2, RZ, RZ, R71 ;  /* 0x000000ffff027224 */ /* 0x000fe200078e0047 */
[----:B------:R-:W-:Y:S01]  /*1cb60*/  UIMAD UR4, UR9, 0x30, URZ ;  /* 0x00000030090478a4 */ /* 0x000fe2000f8e023f */
[----:B------:R-:W-:Y:S01]  /*1cb70*/  IMAD.MOV.U32 R72, RZ, RZ, R68 ;  /* 0x000000ffff487224 */ /* 0x000fe200078e0044 */
[----:B------:R-:W-:Y:S01]  /*1cb80*/  USHF.L.U64.HI UR8, UR10, 0x5, UR11 ;  /* 0x000000050a087899 */ /* 0x000fe2000801020b */
[----:B------:R-:W-:Y:S01]  /*1cb90*/  MOV R74, R70 ;  /* 0x00000046004a7202 */ /* 0x000fe20000000f00 */
[----:B------:R-:W-:-:S02]  /*1cba0*/  USHF.L.U32 UR9, UR10, 0x5, URZ ;  /* 0x000000050a097899 */ /* 0x000fc4000800063f */
[----:B------:R-:W-:Y:S02]  /*1cbb0*/  UIMAD.WIDE.U32 UR48, UR10, 0x30, URZ ;  /* 0x000000300a3078a5 */ /* 0x000fe4000f8e003f */
[----:B------:R-:W-:Y:S01]  /*1cbc0*/  USHF.L.U32 UR42, UR19, 0x3, URZ ;  /* 0x00000003132a7899 */ /* 0x000fe2000800063f */
[----:B------:R-:W-:Y:S01]  /*1cbd0*/  ULDC UR10, c[0x0][0x2d0] ;  /* 0x0000b400000a7ab9 */ /* 0x000fe20000000800 */
[----:B------:R-:W-:Y:S01]  /*1cbe0*/  USHF.R.S32.HI UR44, URZ, 0x1f, UR19 ;  /* 0x0000001f3f2c7899 */ /* 0x000fe20008011413 */
[----:B------:R-:W-:Y:S01]  /*1cbf0*/  ISETP.GE.AND P0, PT, R242, UR10, PT ;  /* 0x0000000af2007c0c */ /* 0x000fe2000bf06270 */
[----:B------:R-:W-:Y:S02]  /*1cc00*/  UIMAD UR45, UR19, 0x38, UR42 ;  /* 0x00000038132d78a4 */ /* 0x000fe4000f8e022a */
[----:B------:R-:W-:Y:S02]  /*1cc10*/  UIADD3 UR10, UR4, UR21, URZ ;  /* 0x00000015040a7290 */ /* 0x000fe4000fffe03f */
[----:B------:R-:W-:-:S02]  /*1cc20*/  USHF.R.S32.HI UR4, URZ, 0x1f, UR42 ;  /* 0x0000001f3f047899 */ /* 0x000fc4000801142a */
[----:B------:R-:W-:Y:S02]  /*1cc30*/  UIADD3 UR45, UR45, 0x1, URZ ;  /* 0x000000012d2d7890 */ /* 0x000fe4000fffe03f */
[----:B------:R-:W-:Y:S02]  /*1cc40*/  USHF.L.U32 UR43, UR42, 0x1, URZ ;  /* 0x000000012a2b7899 */ /* 0x000fe4000800063f */
[----:B------:R-:W-:Y:S02]  /*1cc50*/  USHF.L.U64.HI UR42, UR42, 0x1, UR4 ;  /* 0x000000012a2a7899 */ /* 0x000fe40008010204 */
[----:B------:R-:W1:Y:S01]  /*1cc60*/  @!P0 LDC.64 R6, c[0x0][0x220] ;  /* 0x00008800ff068b82 */ /* 0x000e620000000a00 */
[----:B------:R-:W-:Y:S01]  /*1cc70*/  USHF.R.S32.HI UR4, URZ, 0x1f, UR45 ;  /* 0x0000001f3f047899 */ /* 0x000fe2000801142d */
[----:B------:R-:W-:Y:S01]  /*1cc80*/  @P0 LOP3.LUT R183, R183, 0x2, RZ, 0xfc, !PT ;  /* 0x00000002b7b70812 */ /* 0x000fe200078efcff */
[----:B------:R-:W-:Y:S02]  /*1cc90*/  UIMAD UR11, UR11, 0x30, URZ ;  /* 0x000000300b0b78a4 */ /* 0x000fe4000f8e023f */
[----:B------:R-:W-:-:S02]  /*1cca0*/  USHF.R.S32.HI UR22, URZ, 0x1f, UR47 ;  /* 0x0000001f3f167899 */ /* 0x000fc4000801142f */
[----:B------:R-:W-:Y:S01]  /*1ccb0*/  UIMAD.WIDE.U32 UR50, UR19, 0x70, URZ ;  /* 0x00000070133278a5 */ /* 0x000fe2000f8e003f */
[----:B------:R-:W1:Y:S01]  /*1ccc0*/  @!P0 LDC.64 R10, c[0x0][0x220] ;  /* 0x00008800ff0a8b82 */ /* 0x000e620000000a00 */
[----:B------:R-:W-:Y:S02]  /*1ccd0*/  UIMAD UR44, UR44, 0x70, URZ ;  /* 0x000000702c2c78a4 */ /* 0x000fe4000f8e023f */
[----:B------:R-:W-:Y:S02]  /*1cce0*/  USHF.L.U32 UR46, UR45, 0x1, URZ ;  /* 0x000000012d2e7899 */ /* 0x000fe4000800063f */
[----:B------:R-:W-:Y:S02]  /*1ccf0*/  USHF.L.U32 UR18, UR47, 0x1, URZ ;  /* 0x000000012f127899 */ /* 0x000fe4000800063f */
[----:B------:R-:W-:Y:S01]  /*1cd00*/  USHF.L.U64.HI UR45, UR45, 0x1, UR4 ;  /* 0x000000012d2d7899 */ /* 0x000fe20008010204 */
[----:B------:R-:W1:Y:S01]  /*1cd10*/  @!P0 LDC.64 R8, c[0x0][0x220] ;  /* 0x00008800ff088b82 */ /* 0x000e620000000a00 */
[----:B------:R-:W-:-:S02]  /*1cd20*/  UIADD3 UR11, UR11, UR49, URZ ;  /* 0x000000310b0b7290 */ /* 0x000fc4000fffe03f */
[----:B------:R-:W-:Y:S02]  /*1cd30*/  USHF.L.U64.HI UR47, UR47, 0x1, UR22 ;  /* 0x000000012f2f7899 */ /* 0x000fe40008010216 */
[----:B------:R-:W-:Y:S01]  /*1cd40*/  UIADD3 UR44, UR51, UR44, URZ ;  /* 0x0000002c332c7290 */ /* 0x000fe2000fffe03f */
[----:B------:R-:W-:Y:S01]  /*1cd50*/  ULDC UR4, c[0x0][0x2ec] ;  /* 0x0000bb0000047ab9 */ /* 0x000fe20000000800 */
[----:B-1----:R1:W-:Y:S04]  /*1cd60*/  @!P0 STL.64 [R1+0x148], R6 ;  /* 0x0001480601008387 */ /* 0x0023e80000100a00 */
[----:B------:R-:W-:Y:S04]  /*1cd70*/  @!P0 STL.64 [R1+0x140], R10 ;  /* 0x0001400a01008387 */ /* 0x000fe80000100a00 */
[----:B------:R2:W-:Y:S01]  /*1cd80*/  @!P0 STL.64 [R1+0x138], R8 ;  /* 0x0001380801008387 */ /* 0x0005e20000100a00 */
[----:B-1----:R-:W1:Y:S03]  /*1cd90*/  @!P0 LDC.64 R6, c[0x0][0x220] ;  /* 0x00008800ff068b82 */ /* 0x002e660000000a00 */
[----:B-1----:R1:W-:Y:S01]  /*1cda0*/  @!P0 STL.64 [R1+0x130], R6 ;  /* 0x0001300601008387 */ /* 0x0023e20000100a00 */
[C---:B--2---:R-:W-:Y:S01]  /*1cdb0*/  IADD3 R0, R5.reuse, 0x4, RZ ;  /* 0x0000000405007810 */ /* 0x044fe20007ffe0ff */
[----:B------:R-:W-:-:S04]  /*1cdc0*/  IMAD.WIDE.U32 R8, R5, -0x326172a9, RZ ;  /* 0xcd9e8d5705087825 */ /* 0x000fc800078e00ff */
[----:B-1----:R-:W-:Y:S01]  /*1cdd0*/  IMAD.WIDE.U32 R6, R0, -0x326172a9, RZ ;  /* 0xcd9e8d5700067825 */ /* 0x002fe200078e00ff */
[----:B------:R-:W-:Y:S01]  /*1cde0*/  STL.64 [R1+0x120], R8 ;  /* 0x0001200801007387 */ /* 0x000fe20000100a00 */
[-C--:B----4-:R-:W-:Y:S02]  /*1cdf0*/  LOP3.LUT R0, R9, R3.reuse, RZ, 0x3c, !PT ;  /* 0x0000000309007212 */ /* 0x090fe400078e3cff */
[----:B---3--:R-:W-:Y:S01]  /*1ce00*/  IMAD.WIDE.U32 R242, R4, -0x2daee0ad, RZ ;  /* 0xd2511f5304f27825 */ /* 0x008fe200078e00ff */
[----:B------:R1:W-:Y:S01]  /*1ce10*/  STL.64 [R1+0x118], R6 ;  /* 0x0001180601007387 */ /* 0x0003e20000100a00 */
[----:B------:R-:W-:-:S03]  /*1ce20*/  LOP3.LUT R3, R7, R3, RZ, 0x3c, !PT ;  /* 0x0000000307037212 */ /* 0x000fc600078e3cff */
[----:B-1----:R-:W2:Y:S04]  /*1ce30*/  LDL.LU.64 R6, [R1+0x160] ;  /* 0x0001600001067983 */ /* 0x002ea80000300a00 */
[----:B------:R-:W2:Y:S01]  /*1ce40*/  LDL.LU.64 R4, [R1+0x170] ;  /* 0x0001700001047983 */ /* 0x000ea20000300a00 */
[----:B------:R-:W-:-:S04]  /*1ce50*/  IMAD.WIDE.U32 R10, R0, -0x2daee0ad, RZ ;  /* 0xd2511f53000a7825 */ /* 0x000fc800078e00ff */
[----:B------:R-:W-:Y:S01]  /*1ce60*/  IMAD.WIDE.U32 R8, R3, -0x2daee0ad, RZ ;  /* 0xd2511f5303087825 */ /* 0x000fe200078e00ff */
[----:B------:R1:W-:Y:S04]  /*1ce70*/  STL.64 [R1+0x8], R10 ;  /* 0x0000080a01007387 */ /* 0x0003e80000100a00 */
[----:B------:R1:W-:Y:S01]  /*1ce80*/  STL.64 [R1], R8 ;  /* 0x0000000801007387 */ /* 0x0003e20000100a00 */
[----:B--2---:R-:W-:-:S05]  /*1ce90*/  MOV R5, R7 ;  /* 0x0000000700057202 */ /* 0x004fca0000000f00 */
[----:B------:R1:W-:Y:S01]  /*1cea0*/  STL.64 [R1+0x128], R4 ;  /* 0x0001280401007387 */ /* 0x0003e20000100a00 */
[----:B------:R-:W-:Y:S05]  /*1ceb0*/  BRA `(.L_x_2247) ;  /* 0x0000000000d07947 */ /* 0x000fea0003800000 */
.L_x_2249:
[----:B------:R-:W2:Y:S01]  /*1cec0*/  LDL.64 R210, [R1+0x158] ;  /* 0x0001580001d27983 */ /* 0x000ea20000100a00 */
[----:B------:R-:W1:Y:S01]  /*1ced0*/  LDC.64 R4, c[0x0][0x248] ;  /* 0x00009200ff047b82 */ /* 0x000e620000000a00 */
[----:B------:R-:W-:Y:S01]  /*1cee0*/  LOP3.LUT P6, RZ, R183, 0x2, RZ, 0xc0, !PT ;  /* 0x00000002b7ff7812 */ /* 0x000fe200078cc0ff */
[----:B------:R-:W-:Y:S01]  /*1cef0*/  UIADD3 UR23, UR17, -0x2, URZ ;  /* 0xfffffffe11177890 */ /* 0x000fe2000fffe03f */
[----:B------:R-:W3:Y:S03]  /*1cf00*/  LDL.64 R208, [R1+0x150] ;  /* 0x0001500001d07983 */ /* 0x000ee60000100a00 */
[----:B------:R-:W-:Y:S08]  /*1cf10*/  USHF.R.S32.HI UR22, URZ, 0x1f, UR23 ;  /* 0x0000001f3f167899 */ /* 0x000ff00008011417 */
[----:B------:R4:W-:Y:S01]  /*1cf20*/  @P6 STS.128 [R192+0x4000], RZ ;  /* 0x004000ffc0006388 */ /* 0x0009e20000000c00 */
[----:B------:R-:W5:Y:S08]  /*1cf30*/  @!P6 LDC.64 R10, c[0x0][0x218] ;  /* 0x00008600ff0aeb82 */ /* 0x000f700000000a00 */
[----:B------:R-:W4:Y:S08]  /*1cf40*/  @!P6 LDC.64 R14, c[0x0][0x218] ;  /* 0x00008600ff0eeb82 */ /* 0x000f300000000a00 */
[----:B------:R-:W4:Y:S08]  /*1cf50*/  @!P6 LDC.64 R16, c[0x0][0x218] ;  /* 0x00008600ff10eb82 */ /* 0x000f300000000a00 */
[----:B------:R-:W4:Y:S01]  /*1cf60*/  @!P6 LDC.64 R18, c[0x0][0x218] ;  /* 0x00008600ff12eb82 */ /* 0x000f220000000a00 */
[C---:B-1----:R-:W-:Y:S02]  /*1cf70*/  IMAD R3, R4.reuse, UR22, RZ ;  /* 0x0000001604037c24 */ /* 0x042fe4000f8e02ff */
[----:B------:R-:W-:Y:S04]  /*1cf80*/  IMAD.WIDE.U32 R6, R4, UR23, RZ ;  /* 0x0000001704067c25 */ /* 0x000fe8000f8e00ff */
[----:B------:R-:W-:Y:S04]  /*1cf90*/  IMAD R3, R5, UR23, R3 ;  /* 0x0000001705037c24 */ /* 0x000fe8000f8e0203 */
[----:B------:R-:W-:Y:S01]  /*1cfa0*/  IMAD.IADD R3, R7, 0x1, R3 ;  /* 0x0000000107037824 */ /* 0x000fe200078e0203 */
[----:B--2---:R-:W-:Y:S04]  /*1cfb0*/  LEA R0, P0, R6, R210, 0x6 ;  /* 0x000000d206007211 */ /* 0x004fe800078030ff */
[----:B-----5:R-:W-:Y:S02]  /*1cfc0*/  @!P6 LEA R10, P5, R0, R10, 0x1 ;  /* 0x0000000a000ae211 */ /* 0x020fe400078a08ff */
[----:B---3--:R-:W-:Y:S02]  /*1cfd0*/  LEA.HI.X R3, R6, R209, R3, 0x6, P0 ;  /* 0x000000d106037211 */ /* 0x008fe400000f3403 */
[----:B------:R-:W-:Y:S02]  /*1cfe0*/  @!P6 LEA R7, P0, R4, R0, 0x4 ;  /* 0x000000000407e211 */ /* 0x000fe400078020ff */
[----:B------:R-:W-:Y:S02]  /*1cff0*/  @!P6 LEA.HI.X R11, R0, R11, R3, 0x1, P5 ;  /* 0x0000000b000be211 */ /* 0x000fe400028f0c03 */
[C---:B----4-:R-:W-:Y:S02]  /*1d000*/  @!P6 LEA R8, P4, R7.reuse, R14, 0x1 ;  /* 0x0000000e0708e211 */ /* 0x050fe400078808ff */
[----:B------:R-:W-:Y:S01]  /*1d010*/  @!P6 LEA.HI.X R9, R4, R3, R5, 0x4, P0 ;  /* 0x000000030409e211 */ /* 0x000fe200000f2405 */
[----:B------:R-:W-:Y:S01]  /*1d020*/  @!PT LDS RZ, [RZ] ;  /* 0x00000000fffff984 */ /* 0x000fe20000000800 */
[----:B------:R-:W-:Y:S01]  /*1d030*/  @!PT LDS RZ, [RZ] ;  /* 0x00000000fffff984 */ /* 0x000fe20000000800 */
[----:B------:R-:W-:Y:S01]  /*1d040*/  @!PT LDS RZ, [RZ] ;  /* 0x00000000fffff984 */ /* 0x000fe20000000800 */
[----:B------:R1:W-:Y:S01]  /*1d050*/  @!P6 LDGSTS.E.BYPASS.LTC128B.128 [R192+0x4000], desc[UR28][R10.64] ;  /* 0x040000000ac0efae */ /* 0x0003e2000b901d5c */
[C---:B------:R-:W-:Y:S02]  /*1d060*/  @!P6 IADD3 R5, P3, R0.reuse, UR9, RZ ;  /* 0x000000090005ec10 */ /* 0x040fe4000ff7e0ff */
[----:B------:R-:W-:Y:S01]  /*1d070*/  @!P6 LEA.HI.X R9, R7, R15, R9, 0x1, P4 ;  /* 0x0000000f0709e211 */ /* 0x000fe200020f0c09 */
[----:B------:R1:W-:Y:S01]  /*1d080*/  @P6 STS.128 [R192+0x4800], RZ ;  /* 0x004800ffc0006388 */ /* 0x0003e20000000c00 */
[----:B------:R-:W-:Y:S02]  /*1d090*/  @!P6 LEA R6, P2, R5, R16, 0x1 ;  /* 0x000000100506e211 */ /* 0x000fe400078408ff */
[----:B------:R-:W-:Y:S01]  /*1d0a0*/  @!P6 IADD3.X R13, R3, UR8, RZ, P3, !PT ;  /* 0x00000008030dec10 */ /* 0x000fe20009ffe4ff */
[----:B------:R-:W-:Y:S01]  /*1d0b0*/  @!PT LDS RZ, [RZ] ;  /* 0x00000000fffff984 */ /* 0x000fe20000000800 */
[----:B------:R-:W-:Y:S01]  /*1d0c0*/  @!PT LDS RZ, [RZ] ;  /* 0x00000000fffff984 */ /* 0x000fe20000000800 */
[----:B------:R-:W-:Y:S01]  /*1d0d0*/  @!PT LDS RZ, [RZ] ;  /* 0x00000000fffff984 */ /* 0x000fe20000000800 */
[----:B------:R1:W-:Y:S01]  /*1d0e0*/  @!P6 LDGSTS.E.BYPASS.LTC128B.128 [R192+0x4800], desc[UR28][R8.64] ;  /* 0x0480000008c0efae */ /* 0x0003e2000b901d5c */
[----:B------:R-:W-:Y:S02]  /*1d0f0*/  @!P6 IADD3 R12, P1, R0, UR48, RZ ;  /* 0x00000030000cec10 */ /* 0x000fe4000ff3e0ff */
[----:B------:R-:W-:Y:S01]  /*1d100*/  @!P6 LEA.HI.X R7, R5, R17, R13, 0x1, P2 ;  /* 0x000000110507e211 */ /* 0x000fe200010f0c0d */
[----:B------:R1:W-:Y:S01]  /*1d110*/  @P6 STS.128 [R192+0x5000], RZ ;  /* 0x005000ffc0006388 */ /* 0x0003e20000000c00 */
[C---:B------:R-:W-:Y:S02]  /*1d120*/  @!P6 LEA R4, P0, R12.reuse, R18, 0x1 ;  /* 0x000000120c04e211 */ /* 0x040fe400078008ff */
[----:B------:R-:W-:Y:S01]  /*1d130*/  @!P6 IADD3.X R14, R3, UR11, RZ, P1, !PT ;  /* 0x0000000b030eec10 */ /* 0x000fe20008ffe4ff */
        /* <DEDUP_REMOVED lines=10> */
[----:B------:R-:W0:Y:S01]  /*1d1e0*/  LDGDEPBAR ;  /* 0x00000000000079af */ /* 0x000e220000000000 */
[----:B------:R-:W-:Y:S05]  /*1d1f0*/  BRA `(.L_x_2248) ;  /* 0x0000001800a47947 */ /* 0x000fea0003800000 */
.L_x_2247:
[----:B------:R-:W-:Y:S01]  /*1d200*/  LOP3.LUT P5, RZ, R183, 0x2, RZ, 0xc0, !PT ;  /* 0x00000002b7ff7812 */ /* 0x000fe200078ac0ff */
[----:B------:R-:W2:Y:S01]  /*1d210*/  LDL.64 R12, [R1+0x128] ;  /* 0x00012800010c7983 */ /* 0x000ea20000100a00 */
[----:B------:R-:W-:Y:S04]  /*1d220*/  DEPBAR.LE SB0, 0x0 ;  /* 0x000080000000791a */ /* 0x000fe80000000000 */
[----:B------:R-:W-:Y:S01]  /*1d230*/  UIADD3 UR19, UR17, -0x1, URZ ;  /* 0xffffffff11137890 */ /* 0x000fe2000fffe03f */
[----:B-1----:R-:W3:Y:S01]  /*1d240*/  LDL R9, [R1+0x148] ;  /* 0x0001480001097983 */ /* 0x002ee20000100800 */
[----:B------:R-:W-:Y:S02]  /*1d250*/  UIADD3 UR40, UR17, -0x1, URZ ;  /* 0xffffffff11287890 */ /* 0x000fe4000fffe03f */
[----:B------:R-:W-:Y:S01]  /*1d260*/  USHF.R.S32.HI UR23, URZ, 0x1f, UR19 ;  /* 0x0000001f3f177899 */ /* 0x000fe20008011413 */
[----:B------:R-:W4:Y:S01]  /*1d270*/  LDL R19, [R1+0x14c] ;  /* 0x00014c0001137983 */ /* 0x000f220000100800 */
[----:B------:R-:W-:Y:S01]  /*1d280*/  UIMAD UR22, UR34, UR19, URZ ;  /* 0x00000013221672a4 */ /* 0x000fe2000f8e023f */
[----:B------:R-:W-:Y:S01]  /*1d290*/  IMAD.U32 R4, RZ, RZ, UR19 ;  /* 0x00000013ff047e24 */ /* 0x000fe2000f8e00ff */
[----:B------:R-:W-:Y:S01]  /*1d2a0*/  USHF.L.U32 UR41, UR40, 0x1, URZ ;  /* 0x0000000128297899 */ /* 0x000fe2000800063f */
[----:B-----5:R-:W5:Y:S01]  /*1d2b0*/  LDL R10, [R1+0x140] ;  /* 0x00014000010a7983 */ /* 0x020f620000100800 */
[----:B------:R-:W-:Y:S02]  /*1d2c0*/  UIMAD UR22, UR23, UR35, UR22 ;  /* 0x00000023171672a4 */ /* 0x000fe4000f8e0216 */
[----:B------:R-:W-:Y:S01]  /*1d2d0*/  ULOP3.LUT UR19, UR41, UR33, URZ, 0x3c, !UPT ;  /* 0x0000002129137292 */ /* 0x000fe2000f8e3c3f */
[----:B------:R-:W5:Y:S01]  /*1d2e0*/  LDL R18, [R1+0x144] ;  /* 0x0001440001127983 */ /* 0x000f620000100800 */
[----:B------:R-:W-:Y:S02]  /*1d2f0*/  UISETP.GT.AND UP0, UPT, UR40, UR12, UPT ;  /* 0x0000000c2800728c */ /* 0x000fe4000bf04270 */
[----:B------:R-:W-:Y:S01]  /*1d300*/  UIADD3 UR24, UR32, -0x61c88647, URZ ;  /* 0x9e3779b920187890 */ /* 0x000fe2000fffe03f */
[----:B------:R-:W5:Y:S01]  /*1d310*/  LDL R8, [R1+0x138] ;  /* 0x0001380001087983 */ /* 0x000f620000100800 */
[----:B------:R-:W-:Y:S02]  /*1d320*/  UIADD3 UR39, UR32, 0x3c6ef372, URZ ;  /* 0x3c6ef37220277890 */ /* 0x000fe4000fffe03f */
[----:B------:R-:W-:Y:S01]  /*1d330*/  UIADD3 UR38, UR33, 0x76cf5d0a, URZ ;  /* 0x76cf5d0a21267890 */ /* 0x000fe2000fffe03f */
[----:B------:R-:W5:Y:S01]  /*1d340*/  LDL R17, [R1+0x13c] ;  /* 0x00013c0001117983 */ /* 0x000f620000100800 */
[----:B------:R-:W-:Y:S02]  /*1d350*/  UIADD3 UR31, UR33, 0x32370b8f, URZ ;  /* 0x32370b8f211f7890 */ /* 0x000fe4000fffe03f */
[----:B------:R-:W-:Y:S01]  /*1d360*/  UIADD3 UR37, UR32, -0x255992d5, URZ ;  /* 0xdaa66d2b20257890 */ /* 0x000fe2000fffe03f */
[----:B------:R-:W5:Y:S04]  /*1d370*/  LDL R6, [R1+0x130] ;  /* 0x0001300001067983 */ /* 0x000f680000100800 */
[----:B------:R-:W5:Y:S01]  /*1d380*/  LDL R16, [R1+0x134] ;  /* 0x0001340001107983 */ /* 0x000f620000100800 */
[----:B------:R-:W-:Y:S06]  /*1d390*/  BAR.SYNC.DEFER_BLOCKING 0x0 ;  /* 0x0000000000007b1d */ /* 0x000fec0000010000 */
[----:B------:R-:W-:Y:S08]  /*1d3a0*/  @P5 STS.128 [R192+0x6000], RZ ;  /* 0x006000ffc0005388 */ /* 0x000ff00000000c00 */
[----:B------:R-:W5:Y:S06]  /*1d3b0*/  LDL.64 R204, [R1+0x8] ;  /* 0x0000080001cc7983 */ /* 0x000f6c0000100a00 */
[----:B------:R-:W5:Y:S06]  /*1d3c0*/  LDL.64 R218, [R1] ;  /* 0x0000000001da7983 */ /* 0x000f6c0000100a00 */
[----:B------:R-:W5:Y:S01]  /*1d3d0*/  LDL.64 R216, [R1+0x120] ;  /* 0x0001200001d87983 */ /* 0x000f620000100a00 */
[----:B--2---:R-:W-:Y:S04]  /*1d3e0*/  IMAD.WIDE.U32 R4, R4, UR35, R12 ;  /* 0x0000002304047c25 */ /* 0x004fe8000f8e000c */
[----:B------:R-:W-:Y:S01]  /*1d3f0*/  VIADD R0, R5, UR22 ;  /* 0x0000001605007c36 */ /* 0x000fe20008000000 */
[C---:B------:R-:W-:Y:S01]  /*1d400*/  @!P5 IADD3 R3, P1, R4.reuse, UR36, RZ ;  /* 0x000000240403dc10 */ /* 0x040fe2000ff3e0ff */
[----:B------:R-:W-:Y:S01]  /*1d410*/  UIADD3 UR22, UR33, -0x4498517b, URZ ;  /* 0xbb67ae8521167890 */ /* 0x000fe2000fffe03f */
        /* <DEDUP_REMOVED lines=51> */
[----:B------:R-:W0:Y:S03]  /*1d750*/  LDGDEPBAR ;  /* 0x00000000000079af */ /* 0x000e260000000000 */
[C---:B------:R-:W-:Y:S05]  /*1d760*/  HMMA.16816.F32 R32, R64.reuse, R34, RZ ;  /* 0x000000224020723c */ /* 0x040fea00000018ff */
[----:B------:R-:W-:Y:S01]  /*1d770*/  LDSM.16.M88.4 R160, [R179] ;  /* 0x00000000b3a0783b */ /* 0x000fe20000000200 */
[-C--:B----4-:R-:W-:Y:S07]  /*1d780*/  HMMA.16816.F32 R36, R64, R48.reuse, RZ ;  /* 0x000000304024723c */ /* 0x090fee00000018ff */
[----:B------:R-:W-:Y:S01]  /*1d790*/  LDSM.16.M88.4 R164, [R176+0x2000] ;  /* 0x00200000b0a4783b */ /* 0x000fe20000000200 */
[C---:B------:R-:W-:Y:S01]  /*1d7a0*/  HMMA.16816.F32 R40, R60.reuse, R48, RZ ;  /* 0x000000303c28723c */ /* 0x040fe200000018ff */
[----:B------:R-:W4:Y:S05]  /*1d7b0*/  S2R R3, SR_TID.X ;  /* 0x0000000000037919 */ /* 0x000f2a0000002100 */
[-C--:B------:R-:W-:Y:S06]  /*1d7c0*/  HMMA.16816.F32 R44, R60, R50.reuse, RZ ;  /* 0x000000323c2c723c */ /* 0x080fec00000018ff */
[C---:B------:R-:W-:Y:S06]  /*1d7d0*/  HMMA.16816.F32 R48, R64.reuse, R50, RZ ;  /* 0x000000324030723c */ /* 0x040fec00000018ff */
[-C--:B-----5:R-:W-:Y:S06]  /*1d7e0*/  HMMA.16816.F32 R52, R64, R68.reuse, RZ ;  /* 0x000000444034723c */ /* 0x0a0fec00000018ff */
[C---:B------:R-:W-:Y:S06]  /*1d7f0*/  HMMA.16816.F32 R56, R60.reuse, R68, RZ ;  /* 0x000000443c38723c */ /* 0x040fec00000018ff */
[-C--:B------:R-:W-:Y:S06]  /*1d800*/  HMMA.16816.F32 R60, R60, R70.reuse, RZ ;  /* 0x000000463c3c723c */ /* 0x080fec00000018ff */
[----:B------:R-:W-:Y:S01]  /*1d810*/  HMMA.16816.F32 R64, R64, R70, RZ ;  /* 0x000000464040723c */ /* 0x000fe200000018ff */
[----:B------:R-:W5:Y:S01]  /*1d820*/  LDSM.16.M88.4 R68, [R174+0x5800] ;  /* 0x00580000ae44783b */ /* 0x000f620000000200 */
[----:B----4-:R-:W-:Y:S04]  /*1d830*/  IMAD.SHL.U32 R3, R3, 0x2, RZ ;  /* 0x0000000203037824 */ /* 0x010fe800078e00ff */
[-C--:B-1----:R-:W-:Y:S05]  /*1d840*/  HMMA.16816.F32 R4, R140, R144.reuse, R4 ;  /* 0x000000908c04723c */ /* 0x082fea0000001804 */
[----:B------:R-:W-:Y:S01]  /*1d850*/  LOP3.LUT R3, R3, 0x6, RZ, 0xc0, !PT ;  /* 0x0000000603037812 */ /* 0x000fe200078ec0ff */
[C---:B--2---:R-:W-:Y:S05]  /*1d860*/  HMMA.16816.F32 R8, R148.reuse, R144, R8 ;  /* 0x000000909408723c */ /* 0x044fea0000001808 */
[----:B------:R-:W-:Y:S01]  /*1d870*/  IMAD R0, R0, 0x40, R3 ;  /* 0x0000004000007824 */ /* 0x000fe200078e0203 */
[-C--:B------:R-:W-:Y:S04]  /*1d880*/  HMMA.16816.F32 R12, R148, R146.reuse, R12 ;  /* 0x00000092940c723c */ /* 0x080fe8000000180c */
[CC--:B------:R-:W-:Y:S01]  /*1d890*/  ISETP.GE.AND P2, PT, R0.reuse, R187.reuse, PT ;  /* 0x000000bb0000720c */ /* 0x0c0fe20003f46270 */
[C---:B------:R-:W-:Y:S01]  /*1d8a0*/  VIADD R3, R0.reuse, 0x1 ;  /* 0x0000000100037836 */ /* 0x040fe20000000000 */
[CC--:B------:R-:W-:Y:S01]  /*1d8b0*/  ISETP.GE.AND P0, PT, R0.reuse, R186.reuse, PT ;  /* 0x000000ba0000720c */ /* 0x0c0fe20003f06270 */
[C---:B------:R-:W-:Y:S01]  /*1d8c0*/  HMMA.16816.F32 R16, R140.reuse, R146, R16 ;  /* 0x000000928c10723c */ /* 0x040fe20000001810 */
[----:B------:R-:W1:Y:S03]  /*1d8d0*/  LDSM.16.M88.4 R144, [R176] ;  /* 0x00000000b090783b */ /* 0x000e660000000200 */
[C---:B------:R-:W-:Y:S02]  /*1d8e0*/  ISETP.GE.AND P1, PT, R3.reuse, R187, PT ;  /* 0x000000bb0300720c */ /* 0x040fe40003f26270 */
[C---:B------:R-:W-:Y:S01]  /*1d8f0*/  ISETP.GE.AND P3, PT, R3.reuse, R186, PT ;  /* 0x000000ba0300720c */ /* 0x040fe20003f66270 */
[-C--:B------:R-:W-:Y:S03]  /*1d900*/  HMMA.16816.F32 R20, R140, R152.reuse, R20 ;  /* 0x000000988c14723c */ /* 0x080fe60000001814 */
[C---:B------:R-:W-:Y:S02]  /*1d910*/  ISETP.GE.AND P6, PT, R3.reuse, R185, PT ;  /* 0x000000b90300720c */ /* 0x040fe40003fc6270 */
[C---:B------:R-:W-:Y:S01]  /*1d920*/  ISETP.GE.AND P5, PT, R3.reuse, R184, PT ;  /* 0x000000b80300720c */ /* 0x040fe20003fa6270 */
[C---:B------:R-:W-:Y:S04]  /*1d930*/  HMMA.16816.F32 R24, R148.reuse, R152, R24 ;  /* 0x000000989418723c */ /* 0x040fe80000001818 */
[CC--:B------:R-:W-:Y:S02]  /*1d940*/  ISETP.GE.OR P4, PT, R0.reuse, R191.reuse, !P2 ;  /* 0x000000bf0000720c */ /* 0x0c0fe40005786670 */
[C---:B------:R-:W-:Y:S01]  /*1d950*/  ISETP.GE.OR P1, PT, R3.reuse, R191, !P1 ;  /* 0x000000bf0300720c */ /* 0x040fe20004f26670 */
[-C--:B------:R-:W-:Y:S03]  /*1d960*/  HMMA.16816.F32 R28, R148, R154.reuse, R28 ;  /* 0x0000009a941c723c */ /* 0x080fe6000000181c */
[CC--:B------:R-:W-:Y:S02]  /*1d970*/  ISETP.GE.OR P2, PT, R0.reuse, R190.reuse, !P0 ;  /* 0x000000be0000720c */ /* 0x0c0fe40004746670 */
[C---:B------:R-:W-:Y:S01]  /*1d980*/  ISETP.GE.OR P0, PT, R3.reuse, R190, !P3 ;  /* 0x000000be0300720c */ /* 0x040fe20005f06670 */
[C---:B------:R-:W-:Y:S01]  /*1d990*/  HMMA.16816.F32 R32, R140.reuse, R154, R32 ;  /* 0x0000009a8c20723c */ /* 0x040fe20000001820 */
[----:B------:R-:W2:Y:S03]  /*1d9a0*/  LDSM.16.M88.4 R152, [R182] ;  /* 0x00000000b698783b */ /* 0x000ea60000000200 */
[C---:B------:R-:W-:Y:S02]  /*1d9b0*/  ISETP.GE.OR P3, PT, R3.reuse, R189, !P6 ;  /* 0x000000bd0300720c */ /* 0x040fe40007766670 */
[----:B------:R-:W-:Y:S01]  /*1d9c0*/  ISETP.GE.OR P5, PT, R3, R188, !P5 ;  /* 0x000000bc0300720c */ /* 0x000fe20006fa6670 */
[-C--:B---3--:R-:W-:Y:S01]  /*1d9d0*/  HMMA.16816.F32 R36, R140, R156.reuse, R36 ;  /* 0x0000009c8c24723c */ /* 0x088fe20000001824 */
[----:B------:R-:W-:Y:S03]  /*1d9e0*/  P2R R75, PR, RZ, 0x8 ;  /* 0x00000008ff4b7803 */ /* 0x000fe60000000000 */
[C---:B------:R-:W-:Y:S02]  /*1d9f0*/  VIADD R3, R0.reuse, 0x8 ;  /* 0x0000000800037836 */ /* 0x040fe40000000000 */
[C---:B------:R-:W-:Y:S06]  /*1da00*/  HMMA.16816.F32 R40, R148.reuse, R156, R40 ;  /* 0x0000009c9428723c */ /* 0x040fec0000001828 */
[-C--:B------:R-:W-:Y:S06]  /*1da10*/  HMMA.16816.F32 R44, R148, R158.reuse, R44 ;  /* 0x0000009e942c723c */ /* 0x080fec000000182c */
[C---:B------:R-:W-:Y:S01]  /*1da20*/  HMMA.16816.F32 R48, R140.reuse, R158, R48 ;  /* 0x0000009e8c30723c */ /* 0x040fe20000001830 */
[----:B------:R-:W3:Y:S05]  /*1da30*/  LDSM.16.M88.4 R156, [R181] ;  /* 0x00000000b59c783b */ /* 0x000eea0000000200 */
[-C--:B-----5:R-:W-:Y:S06]  /*1da40*/  HMMA.16816.F32 R52, R140, R68.reuse, R52 ;  /* 0x000000448c34723c */ /* 0x0a0fec0000001834 */
[C---:B------:R-:W-:Y:S06]  /*1da50*/  HMMA.16816.F32 R56, R148.reuse, R68, R56 ;  /* 0x000000449438723c */ /* 0x040fec0000001838 */
[-C--:B------:R-:W-:Y:S01]  /*1da60*/  HMMA.16816.F32 R60, R148, R70.reuse, R60 ;  /* 0x00000046943c723c */ /* 0x080fe2000000183c */
[----:B------:R-:W4:Y:S05]  /*1da70*/  LDSM.16.M88.4 R148, [R180] ;  /* 0x00000000b494783b */ /* 0x000f2a0000000200 */
[----:B------:R-:W-:Y:S03]  /*1da80*/  HMMA.16816.F32 R64, R140, R70, R64 ;  /* 0x000000468c40723c */ /* 0x000fe60000001840 */
[----:B------:R-:W-:Y:S03]  /*1da90*/  LDSM.16.M88.4 R68, [R177] ;  /* 0x00000000b144783b */ /* 0x000fe60000000200 */
[-C--:B-1----:R-:W-:Y:S05]  /*1daa0*/  HMMA.16816.F32 R4, R144, R160.reuse, R4 ;  /* 0x000000a09004723c */ /* 0x082fea0000001804 */
[----:B------:R-:W1:Y:S01]  /*1dab0*/  LDSM.16.M88.4 R140, [R173] ;  /* 0x00000000ad8c783b */ /* 0x000e620000000200 */
[C---:B------:R-:W-:Y:S06]  /*1dac0*/  HMMA.16816.F32 R8, R164.reuse, R160, R8 ;  /* 0x000000a0a408723c */ /* 0x040fec0000001808 */
[-C--:B------:R-:W-:Y:S06]  /*1dad0*/  HMMA.16816.F32 R12, R164, R162.reuse, R12 ;  /* 0x000000a2a40c723c */ /* 0x080fec000000180c */
[C---:B------:R-:W-:Y:S01]  /*1dae0*/  HMMA.16816.F32 R16, R144.reuse, R162, R16 ;  /* 0x000000a29010723c */ /* 0x040fe20000001810 */
[----:B------:R-:W5:Y:S05]  /*1daf0*/  LDSM.16.M88.4 R160, [R177+0x2000] ;  /* 0x00200000b1a0783b */ /* 0x000f6a0000000200 */
        /* <DEDUP_REMOVED lines=8> */
[-C--:B----4-:R-:W-:Y:S06]  /*1db80*/  HMMA.16816.F32 R52, R144, R148.reuse, R52 ;  /* 0x000000949034723c */ /* 0x090fec0000001834 */
[C---:B------:R-:W-:Y:S06]  /*1db90*/  HMMA.16816.F32 R56, R164.reuse, R148, R56 ;  /* 0x00000094a438723c */ /* 0x040fec0000001838 */
[-C--:B------:R-:W-:Y:S01]  /*1dba0*/  HMMA.16816.F32 R60, R164, R150.reuse, R60 ;  /* 0x00000096a43c723c */ /* 0x080fe2000000183c */
[----:B------:R-:W2:Y:S05]  /*1dbb0*/  LDL.64 R166, [R1+0x118] ;  /* 0x0001180001a67983 */ /* 0x000eaa0000100a00 */
[----:B------:R-:W-:Y:S01]  /*1dbc0*/  HMMA.16816.F32 R64, R144, R150, R64 ;  /* 0x000000969040723c */ /* 0x000fe20000001840 */
[----:B------:R-:W3:Y:S05]  /*1dbd0*/  LDSM.16.M88.4 R144, [R173+0x800] ;  /* 0x00080000ad90783b */ /* 0x000eea0000000200 */
[-C--:B-1----:R-:W-:Y:S06]  /*1dbe0*/  HMMA.16816.F32 R4, R68, R140.reuse, R4 ;  /* 0x0000008c4404723c */ /* 0x082fec0000001804 */
[C---:B-----5:R-:W-:Y:S06]  /*1dbf0*/  HMMA.16816.F32 R8, R160.reuse, R140, R8 ;  /* 0x0000008ca008723c */ /* 0x060fec0000001808 */
[-C--:B------:R-:W-:Y:S06]  /*1dc00*/  HMMA.16816.F32 R12, R160, R142.reuse, R12 ;  /* 0x0000008ea00c723c */ /* 0x080fec000000180c */
[C---:B------:R-:W-:Y:S06]  /*1dc10*/  HMMA.16816.F32 R16, R68.reuse, R142, R16 ;  /* 0x0000008e4410723c */ /* 0x040fec0000001810 */
[----:B------:R-:W-:Y:S02]  /*1dc20*/  FSEL R193, R5, -INF , !P1 ;  /* 0xff80000005c17808 */ /* 0x000fe40004800000 */
[----:B------:R-:W-:Y:S03]  /*1dc30*/  ISETP.GE.AND P1, PT, R0, R185, PT ;  /* 0x000000b90000720c */ /* 0x000fe60003f26270 */
[----:B------:R-:W-:Y:S02]  /*1dc40*/  FSEL R197, R6, -INF , !P2 ;  /* 0xff80000006c57808 */ /* 0x000fe40005000000 */
[C---:B------:R-:W-:Y:S02]  /*1dc50*/  ISETP.GE.OR P3, PT, R0.reuse, R189, !P1 ;  /* 0x000000bd0000720c */ /* 0x040fe40004f66670 */
[----:B------:R-:W-:Y:S02]  /*1dc60*/  ISETP.GE.AND P2, PT, R3, R185, PT ;  /* 0x000000b90300720c */ /* 0x000fe40003f46270 */
[----:B------:R-:W-:Y:S01]  /*1dc70*/  FSEL R195, R7, -INF , !P0 ;  /* 0xff80000007c37808 */ /* 0x000fe20004000000 */
[-C--:B---3--:R-:W-:Y:S03]  /*1dc80*/  HMMA.16816.F32 R20, R68, R144.reuse, R20 ;  /* 0x000000904414723c */ /* 0x088fe60000001814 */
[CC--:B------:R-:W-:Y:S02]  /*1dc90*/  ISETP.GE.AND P1, PT, R3.reuse, R184.reuse, PT ;  /* 0x000000b80300720c */ /* 0x0c0fe40003f26270 */
[C---:B------:R-:W-:Y:S01]  /*1dca0*/  ISETP.GE.AND P0, PT, R0.reuse, R184, PT ;  /* 0x000000b80000720c */ /* 0x040fe20003f06270 */
[C---:B------:R-:W-:Y:S04]  /*1dcb0*/  HMMA.16816.F32 R24, R160.reuse, R144, R24 ;  /* 0x00000090a018723c */ /* 0x040fe80000001818 */
[-C--:B------:R-:W-:Y:S02]  /*1dcc0*/  ISETP.GE.OR P0, PT, R0, R188.reuse, !P0 ;  /* 0x000000bc0000720c */ /* 0x080fe40004706670 */
[----:B------:R-:W-:Y:S01]  /*1dcd0*/  FSEL R194, R4, -INF , !P4 ;  /* 0xff80000004c27808 */ /* 0x000fe20006000000 */
[----:B------:R-:W-:Y:S01]  /*1dce0*/  VIADD R4, R0, 0x9 ;  /* 0x0000000900047836 */ /* 0x000fe20000000000 */
[C---:B------:R-:W-:Y:S01]  /*1dcf0*/  ISETP.GE.OR P4, PT, R3.reuse, R189, !P2 ;  /* 0x000000bd0300720c */ /* 0x040fe20005786670 */
[-C--:B------:R-:W-:Y:S03]  /*1dd00*/  HMMA.16816.F32 R28, R160, R146.reuse, R28 ;  /* 0x00000092a01c723c */ /* 0x080fe6000000181c */
[----:B------:R-:W-:Y:S02]  /*1dd10*/  ISETP.GE.OR P2, PT, R3, R188, !P1 ;  /* 0x000000bc0300720c */ /* 0x000fe40004f46670 */
[----:B------:R-:W-:Y:S01]  /*1dd20*/  ISETP.NE.AND P1, PT, R75, RZ, PT ;  /* 0x000000ff4b00720c */ /* 0x000fe20003f25270 */
[C---:B------:R-:W-:Y:S05]  /*1dd30*/  HMMA.16816.F32 R32, R68.reuse, R146, R32 ;  /* 0x000000924420723c */ /* 0x040fea0000001820 */
[----:B------:R-:W-:Y:S01]  /*1dd40*/  FSEL R203, R8, -INF , !P3 ;  /* 0xff80000008cb7808 */ /* 0x000fe20005800000 */
[----:B------:R-:W-:Y:S01]  /*1dd50*/  VIADD R8, R0, 0x10 ;  /* 0x0000001000087836 */ /* 0x000fe20000000000 */
[----:B------:R-:W-:Y:S04]  /*1dd60*/  ISETP.GE.AND P3, PT, R3, R187, PT ;  /* 0x000000bb0300720c */ /* 0x000fe80003f66270 */
[----:B------:R-:W-:Y:S02]  /*1dd70*/  FSEL R201, R10, -INF , !P0 ;  /* 0xff8000000ac97808 */ /* 0x000fe40004000000 */
[----:B------:R-:W-:Y:S02]  /*1dd80*/  FSEL R200, R9, -INF , !P1 ;  /* 0xff80000009c87808 */ /* 0x000fe40004800000 */
[C---:B------:R-:W-:Y:S02]  /*1dd90*/  ISETP.GE.AND P0, PT, R3.reuse, R186, PT ;  /* 0x000000ba0300720c */ /* 0x040fe40003f06270 */
[C---:B------:R-:W-:Y:S02]  /*1dda0*/  ISETP.GE.AND P1, PT, R4.reuse, R185, PT ;  /* 0x000000b90400720c */ /* 0x040fe40003f26270 */
[C---:B------:R-:W-:Y:S02]  /*1ddb0*/  ISETP.GE.OR P3, PT, R3.reuse, R191, !P3 ;  /* 0x000000bf0300720c */ /* 0x040fe40005f66670 */
[----:B------:R-:W-:Y:S02]  /*1ddc0*/  ISETP.GE.OR P6, PT, R3, R190, !P0 ;  /* 0x000000be0300720c */ /* 0x000fe400047c6670 */
[C---:B------:R-:W-:Y:S02]  /*1ddd0*/  ISETP.GE.OR P1, PT, R4.reuse, R189, !P1 ;  /* 0x000000bd0400720c */ /* 0x040fe40004f26670 */
[----:B------:R-:W-:Y:S02]  /*1dde0*/  P2R R3, PR, RZ, 0x8 ;  /* 0x00000008ff037803 */ /* 0x000fe40000000000 */
[----:B------:R-:W-:Y:S02]  /*1ddf0*/  ISETP.GE.AND P0, PT, R4, R184, PT ;  /* 0x000000b80400720c */ /* 0x000fe40003f06270 */
[----:B------:R-:W-:Y:S02]  /*1de00*/  FSEL R206, R14, -INF , !P2 ;  /* 0xff8000000ece7808 */ /* 0x000fe40005000000 */
[C---:B------:R-:W-:Y:S02]  /*1de10*/  ISETP.GE.AND P3, PT, R4.reuse, R187, PT ;  /* 0x000000bb0400720c */ /* 0x040fe40003f66270 */
[C---:B------:R-:W-:Y:S02]  /*1de20*/  ISETP.GE.AND P2, PT, R4.reuse, R186, PT ;  /* 0x000000ba0400720c */ /* 0x040fe40003f46270 */
[----:B------:R-:W-:Y:S02]  /*1de30*/  FSEL R165, R13, -INF , !P1 ;  /* 0xff8000000da57808 */ /* 0x000fe40004800000 */
[----:B------:R-:W-:Y:S02]  /*1de40*/  ISETP.GE.OR P0, PT, R4, R188, !P0 ;  /* 0x000000bc0400720c */ /* 0x000fe40004706670 */
[----:B------:R-:W-:Y:S01]  /*1de50*/  ISETP.NE.AND P1, PT, R3, RZ, PT ;  /* 0x000000ff0300720c */ /* 0x000fe20003f25270 */
[----:B------:R-:W-:Y:S01]  /*1de60*/  VIADD R3, R0, 0x11 ;  /* 0x0000001100037836 */ /* 0x000fe20000000000 */
[----:B------:R-:W-:Y:S02]  /*1de70*/  FSEL R207, R11, -INF , !P5 ;  /* 0xff8000000bcf7808 */ /* 0x000fe40006800000 */
[----:B------:R-:W-:Y:S01]  /*1de80*/  FSEL R199, R12, -INF , !P4 ;  /* 0xff8000000cc77808 */ /* 0x000fe20006000000 */
[----:B------:R-:W-:Y:S01]  /*1de90*/  VIADD R12, R0, 0x20 ;  /* 0x00000020000c7836 */ /* 0x000fe20000000000 */
[C---:B------:R-:W-:Y:S02]  /*1dea0*/  ISETP.GE.OR P5, PT, R4.reuse, R191, !P3 ;  /* 0x000000bf0400720c */ /* 0x040fe40005fa6670 */
[----:B------:R-:W-:Y:S02]  /*1deb0*/  ISETP.GE.OR P4, PT, R4, R190, !P2 ;  /* 0x000000be0400720c */ /* 0x000fe40005786670 */
[----:B------:R-:W-:Y:S01]  /*1dec0*/  FSEL R202, R15, -INF , !P0 ;  /* 0xff8000000fca7808 */ /* 0x000fe20004000000 */
[----:B------:R-:W1:Y:S01]  /*1ded0*/  LDSM.16.M88.4 R4, [R173+0x1000] ;  /* 0x00100000ad04783b */ /* 0x000e620000000200 */
        /* <DEDUP_REMOVED lines=8> */
[----:B------:R-:W-:Y:S02]  /*1df60*/  ISETP.GE.OR P2, PT, R8, R190, !P2 ;  /* 0x000000be0800720c */ /* 0x000fe40005746670 */
[----:B------:R-:W-:Y:S02]  /*1df70*/  P2R R9, PR, RZ, 0x2 ;  /* 0x00000002ff097803 */ /* 0x000fe40000000000 */
[----:B------:R-:W-:Y:S02]  /*1df80*/  P2R R8, PR, RZ, 0x1 ;  /* 0x00000001ff087803 */ /* 0x000fe40000000000 */
[----:B------:R-:W-:Y:S02]  /*1df90*/  ISETP.GE.AND P1, PT, R3, R187, PT ;  /* 0x000000bb0300720c */ /* 0x000fe40003f26270 */
[----:B------:R-:W-:Y:S02]  /*1dfa0*/  FSEL R154, R20, -INF , !P3 ;  /* 0xff800000149a7808 */ /* 0x000fe40005800000 */
[----:B------:R-:W-:Y:S02]  /*1dfb0*/  FSEL R155, R17, -INF , !P5 ;  /* 0xff800000119b7808 */ /* 0x000fe40006800000 */
[C---:B------:R-:W-:Y:S02]  /*1dfc0*/  ISETP.GE.AND P3, PT, R3.reuse, R185, PT ;  /* 0x000000b90300720c */ /* 0x040fe40003f66270 */
[----:B------:R-:W-:Y:S01]  /*1dfd0*/  ISETP.NE.AND P5, PT, R8, RZ, PT ;  /* 0x000000ff0800720c */ /* 0x000fe20003fa5270 */
[----:B------:R-:W-:Y:S01]  /*1dfe0*/  VIADD R8, R0, 0x18 ;  /* 0x0000001800087836 */ /* 0x000fe20000000000 */
[C---:B------:R-:W-:Y:S02]  /*1dff0*/  ISETP.GE.OR P1, PT, R3.reuse, R191, !P1 ;  /* 0x000000bf0300720c */ /* 0x040fe40004f26670 */
[C---:B------:R-:W-:Y:S02]  /*1e000*/  ISETP.GE.AND P0, PT, R3.reuse, R186, PT ;  /* 0x000000ba0300720c */ /* 0x040fe40003f06270 */
[----:B------:R-:W-:Y:S02]  /*1e010*/  ISETP.GE.OR P3, PT, R3, R189, !P3 ;  /* 0x000000bd0300720c */ /* 0x000fe40005f66670 */
[----:B------:R-:W-:Y:S01]  /*1e020*/  FSEL R159, R19, -INF , !P4 ;  /* 0xff800000139f7808 */ /* 0x000fe20006000000 */
[-C--:B-1----:R-:W-:Y:S03]  /*1e030*/  HMMA.16816.F32 R36, R68, R4.reuse, R36 ;  /* 0x000000044424723c */ /* 0x082fe60000001824 */
[----:B------:R-:W-:Y:S02]  /*1e040*/  FSEL R157, R22, -INF , !P2 ;  /* 0xff800000169d7808 */ /* 0x000fe40005000000 */
[----:B------:R-:W-:Y:S01]  /*1e050*/  FSEL R140, R21, -INF , !P1 ;  /* 0xff800000158c7808 */ /* 0x000fe20004800000 */
[C---:B------:R-:W-:Y:S04]  /*1e060*/  HMMA.16816.F32 R40, R160.reuse, R4, R40 ;  /* 0x00000004a028723c */ /* 0x040fe80000001828 */
[----:B------:R-:W-:Y:S02]  /*1e070*/  ISETP.NE.AND P4, PT, R9, RZ, PT ;  /* 0x000000ff0900720c */ /* 0x000fe40003f85270 */
[C---:B------:R-:W-:Y:S01]  /*1e080*/  ISETP.GE.AND P2, PT, R3.reuse, R184, PT ;  /* 0x000000b80300720c */ /* 0x040fe20003f46270 */
[-C--:B------:R-:W-:Y:S01]  /*1e090*/  HMMA.16816.F32 R44, R160, R6.reuse, R44 ;  /* 0x00000006a02c723c */ /* 0x080fe2000000182c */
[----:B------:R-:W-:Y:S02]  /*1e0a0*/  P2R R9, PR, RZ, 0x8 ;  /* 0x00000008ff097803 */ /* 0x000fe40000000000 */
[C---:B------:R-:W-:Y:S02]  /*1e0b0*/  ISETP.GE.AND P1, PT, R8.reuse, R185, PT ;  /* 0x000000b90800720c */ /* 0x040fe40003f26270 */
[C---:B------:R-:W-:Y:S01]  /*1e0c0*/  ISETP.GE.OR P0, PT, R3.reuse, R190, !P0 ;  /* 0x000000be0300720c */ /* 0x040fe20004706670 */
[C---:B------:R-:W-:Y:S04]  /*1e0d0*/  HMMA.16816.F32 R48, R68.reuse, R6, R48 ;  /* 0x000000064430723c */ /* 0x040fe80000001830 */
[----:B------:R-:W-:Y:S02]  /*1e0e0*/  ISETP.GE.AND P3, PT, R8, R187, PT ;  /* 0x000000bb0800720c */ /* 0x000fe40003f66270 */
[----:B------:R-:W-:Y:S02]  /*1e0f0*/  FSEL R164, R18, -INF , !P6 ;  /* 0xff80000012a47808 */ /* 0x000fe40007000000 */
[----:B------:R-:W-:Y:S02]  /*1e100*/  FSEL R156, R26, -INF , !P5 ;  /* 0xff8000001a9c7808 */ /* 0x000fe40006800000 */
[----:B------:R-:W-:Y:S01]  /*1e110*/  ISETP.GE.OR P6, PT, R3, R188, !P2 ;  /* 0x000000bc0300720c */ /* 0x000fe200057c6670 */
[----:B------:R-:W-:Y:S01]  /*1e120*/  VIADD R3, R0, 0x19 ;  /* 0x0000001900037836 */ /* 0x000fe20000000000 */
[C---:B------:R-:W-:Y:S02]  /*1e130*/  ISETP.GE.OR P5, PT, R8.reuse, R189, !P1 ;  /* 0x000000bd0800720c */ /* 0x040fe40004fa6670 */
[----:B------:R-:W-:Y:S02]  /*1e140*/  FSEL R152, R23, -INF , !P0 ;  /* 0xff80000017987808 */ /* 0x000fe40004000000 */
[----:B------:R-:W-:Y:S02]  /*1e150*/  ISETP.NE.AND P1, PT, R9, RZ, PT ;  /* 0x000000ff0900720c */ /* 0x000fe40003f25270 */
[C---:B------:R-:W-:Y:S02]  /*1e160*/  ISETP.GE.AND P0, PT, R8.reuse, R184, PT ;  /* 0x000000b80800720c */ /* 0x040fe40003f06270 */
[----:B------:R-:W-:Y:S02]  /*1e170*/  ISETP.GE.AND P2, PT, R8, R186, PT ;  /* 0x000000ba0800720c */ /* 0x000fe40003f46270 */
[----:B------:R-:W-:Y:S02]  /*1e180*/  FSEL R143, R24, -INF , !P4 ;  /* 0xff800000188f7808 */ /* 0x000fe40006000000 */
[----:B------:R-:W-:Y:S02]  /*1e190*/  FSEL R141, R25, -INF , !P1 ;  /* 0xff800000198d7808 */ /* 0x000fe40004800000 */
[C---:B------:R-:W-:Y:S02]  /*1e1a0*/  ISETP.GE.OR P4, PT, R8.reuse, R188, !P0 ;  /* 0x000000bc0800720c */ /* 0x040fe40004786670 */
[C---:B------:R-:W-:Y:S02]  /*1e1b0*/  ISETP.GE.AND P1, PT, R3.reuse, R185, PT ;  /* 0x000000b90300720c */ /* 0x040fe40003f26270 */
[C---:B------:R-:W-:Y:S02]  /*1e1c0*/  ISETP.GE.OR P3, PT, R8.reuse, R191, !P3 ;  /* 0x000000bf0800720c */ /* 0x040fe40005f66670 */
[----:B------:R-:W-:Y:S02]  /*1e1d0*/  ISETP.GE.OR P0, PT, R8, R190, !P2 ;  /* 0x000000be0800720c */ /* 0x000fe40005706670 */
[----:B------:R-:W-:Y:S02]  /*1e1e0*/  ISETP.GE.OR P1, PT, R3, R189, !P1 ;  /* 0x000000bd0300720c */ /* 0x000fe40004f26670 */
[----:B------:R-:W-:Y:S02]  /*1e1f0*/  P2R R9, PR, RZ, 0x8 ;  /* 0x00000008ff097803 */ /* 0x000fe40000000000 */
[----:B------:R-:W-:Y:S02]  /*1e200*/  P2R R8, PR, RZ, 0x1 ;  /* 0x00000001ff087803 */ /* 0x000fe40000000000 */
[----:B------:R-:W-:Y:S02]  /*1e210*/  FSEL R142, R30, -INF , !P4 ;  /* 0xff8000001e8e7808 */ /* 0x000fe40006000000 */
[----:B------:R-:W-:Y:S02]  /*1e220*/  FSEL R153, R27, -INF , !P6 ;  /* 0xff8000001b997808 */ /* 0x000fe40007000000 */
[----:B------:R-:W-:Y:S02]  /*1e230*/  FSEL R30, R29, -INF , !P1 ;  /* 0xff8000001d1e7808 */ /* 0x000fe40004800000 */
[----:B------:R-:W-:Y:S02]  /*1e240*/  ISETP.NE.AND P6, PT, R8, RZ, PT ;  /* 0x000000ff0800720c */ /* 0x000fe40003fc5270 */
[----:B------:R-:W-:Y:S02]  /*1e250*/  ISETP.NE.AND P1, PT, R9, RZ, PT ;  /* 0x000000ff0900720c */ /* 0x000fe40003f25270 */
[C---:B------:R-:W-:Y:S01]  /*1e260*/  ISETP.GE.AND P0, PT, R3.reuse, R184, PT ;  /* 0x000000b80300720c */ /* 0x040fe20003f06270 */
[----:B------:R-:W1:Y:S01]  /*1e270*/  LDSM.16.M88.4 R8, [R173+0x1800] ;  /* 0x00180000ad08783b */ /* 0x000e620000000200 */
[C---:B------:R-:W-:Y:S01]  /*1e280*/  ISETP.GE.AND P3, PT, R3.reuse, R187, PT ;  /* 0x000000bb0300720c */ /* 0x040fe20003f66270 */
[----:B------:R-:W-:Y:S04]  /*1e290*/  DEPBAR.LE SB0, 0x0 ;  /* 0x000080000000791a */ /* 0x000fe80000000000 */
[C---:B------:R-:W-:Y:S02]  /*1e2a0*/  ISETP.GE.OR P0, PT, R3.reuse, R188, !P0 ;  /* 0x000000bc0300720c */ /* 0x040fe40004706670 */
[----:B------:R-:W-:Y:S01]  /*1e2b0*/  ISETP.GE.AND P2, PT, R3, R186, PT ;  /* 0x000000ba0300720c */ /* 0x000fe20003f46270 */
[----:B------:R-:W-:Y:S01]  /*1e2c0*/  BAR.SYNC.DEFER_BLOCKING 0x0 ;  /* 0x0000000000007b1d */ /* 0x000fe20000010000 */
[----:B------:R-:W-:Y:S02]  /*1e2d0*/  FSEL R31, R31, -INF , !P0 ;  /* 0xff8000001f1f7808 */ /* 0x000fe40004000000 */
[----:B------:R-:W-:Y:S02]  /*1e2e0*/  FSEL R32, R32, -INF , !P1 ;  /* 0xff80000020207808 */ /* 0x000fe40004800000 */
[----:B------:R-:W-:Y:S02]  /*1e2f0*/  FSEL R75, R28, -INF , !P5 ;  /* 0xff8000001c4b7808 */ /* 0x000fe40006800000 */
[C---:B------:R-:W-:Y:S02]  /*1e300*/  ISETP.GE.AND P1, PT, R12.reuse, R185, PT ;  /* 0x000000b90c00720c */ /* 0x040fe40003f26270 */
[C---:B------:R-:W-:Y:S02]  /*1e310*/  ISETP.GE.AND P0, PT, R12.reuse, R184, PT ;  /* 0x000000b80c00720c */ /* 0x040fe40003f06270 */
[C---:B------:R-:W-:Y:S02]  /*1e320*/  ISETP.GE.OR P5, PT, R3.reuse, R191, !P3 ;  /* 0x000000bf0300720c */ /* 0x040fe40005fa6670 */
[----:B------:R-:W-:Y:S02]  /*1e330*/  ISETP.GE.AND P3, PT, R12, R187, PT ;  /* 0x000000bb0c00720c */ /* 0x000fe40003f66270 */
[----:B------:R-:W-:Y:S01]  /*1e340*/  ISETP.GE.OR P4, PT, R3, R190, !P2 ;  /* 0x000000be0300720c */ /* 0x000fe20005786670 */
[----:B------:R-:W-:Y:S01]  /*1e350*/  VIADD R3, R0, 0x21 ;  /* 0x0000002100037836 */ /* 0x000fe20000000000 */
[C---:B------:R-:W-:Y:S02]  /*1e360*/  ISETP.GE.OR P1, PT, R12.reuse, R189, !P1 ;  /* 0x000000bd0c00720c */ /* 0x040fe40004f26670 */
[C---:B------:R-:W-:Y:S02]  /*1e370*/  ISETP.GE.OR P0, PT, R12.reuse, R188, !P0 ;  /* 0x000000bc0c00720c */ /* 0x040fe40004706670 */
[C---:B------:R-:W-:Y:S02]  /*1e380*/  ISETP.GE.OR P3, PT, R12.reuse, R191, !P3 ;  /* 0x000000bf0c00720c */ /* 0x040fe40005f66670 */
[----:B------:R-:W-:Y:S02]  /*1e390*/  P2R R5, PR, RZ, 0x2 ;  /* 0x00000002ff057803 */ /* 0x000fe40000000000 */
[----:B------:R-:W-:Y:S02]  /*1e3a0*/  P2R R4, PR, RZ, 0x1 ;  /* 0x00000001ff047803 */ /* 0x000fe40000000000 */
[----:B------:R-:W-:Y:S02]  /*1e3b0*/  ISETP.GE.AND P2, PT, R12, R186, PT ;  /* 0x000000ba0c00720c */ /* 0x000fe40003f46270 */
[----:B------:R-:W-:Y:S02]  /*1e3c0*/  ISETP.GE.AND P1, PT, R3, R187, PT ;  /* 0x000000bb0300720c */ /* 0x000fe40003f26270 */
[----:B------:R-:W-:Y:S01]  /*1e3d0*/  FSEL R36, R36, -INF , !P3 ;  /* 0xff80000024247808 */ /* 0x000fe20005800000 */
[-C--:B-1----:R-:W-:Y:S05]  /*1e3e0*/  HMMA.16816.F32 R52, R68, R8.reuse, R52 ;  /* 0x000000084434723c */ /* 0x082fea0000001834 */
[----:B------:R-:W-:Y:S01]  /*1e3f0*/  FSEL R33, R33, -INF , !P5 ;  /* 0xff80000021217808 */ /* 0x000fe20006800000 */
[C---:B------:R-:W-:Y:S04]  /*1e400*/  HMMA.16816.F32 R56, R160.reuse, R8, R56 ;  /* 0x00000008a038723c */ /* 0x040fe80000001838 */
[C---:B------:R-:W-:Y:S02]  /*1e410*/  ISETP.GE.AND P3, PT, R3.reuse, R185, PT ;  /* 0x000000b90300720c */ /* 0x040fe40003f66270 */
[----:B------:R-:W-:Y:S01]  /*1e420*/  ISETP.NE.AND P5, PT, R4, RZ, PT ;  /* 0x000000ff0400720c */ /* 0x000fe20003fa5270 */
[----:B------:R-:W-:Y:S01]  /*1e430*/  VIADD R4, R0, 0x28 ;  /* 0x0000002800047836 */ /* 0x000fe20000000000 */
[----:B------:R-:W-:Y:S01]  /*1e440*/  ISETP.GE.OR P2, PT, R12, R190, !P2 ;  /* 0x000000be0c00720c */ /* 0x000fe20005746670 */
[-C--:B------:R-:W-:Y:S03]  /*1e450*/  HMMA.16816.F32 R60, R160, R10.reuse, R60 ;  /* 0x0000000aa03c723c */ /* 0x080fe6000000183c */
[C---:B------:R-:W-:Y:S02]  /*1e460*/  ISETP.GE.OR P1, PT, R3.reuse, R191, !P1 ;  /* 0x000000bf0300720c */ /* 0x040fe40004f26670 */
[C---:B------:R-:W-:Y:S01]  /*1e470*/  ISETP.GE.AND P0, PT, R3.reuse, R186, PT ;  /* 0x000000ba0300720c */ /* 0x040fe20003f06270 */
[----:B------:R-:W-:Y:S04]  /*1e480*/  HMMA.16816.F32 R64, R68, R10, R64 ;  /* 0x0000000a4440723c */ /* 0x000fe80000001840 */
[----:B------:R-:W-:Y:S02]  /*1e490*/  ISETP.GE.OR P3, PT, R3, R189, !P3 ;  /* 0x000000bd0300720c */ /* 0x000fe40005f66670 */
[----:B------:R-:W-:Y:S02]  /*1e4a0*/  FSEL R35, R35, -INF , !P4 ;  /* 0xff80000023237808 */ /* 0x000fe40006000000 */
[----:B------:R-:W-:Y:S02]  /*1e4b0*/  FSEL R38, R38, -INF , !P2 ;  /* 0xff80000026267808 */ /* 0x000fe40005000000 */
[----:B------:R-:W-:Y:S02]  /*1e4c0*/  ISETP.NE.AND P4, PT, R5, RZ, PT ;  /* 0x000000ff0500720c */ /* 0x000fe40003f85270 */
[----:B------:R-:W-:Y:S02]  /*1e4d0*/  FSEL R37, R37, -INF , !P1 ;  /* 0xff80000025257808 */ /* 0x000fe40004800000 */
[C---:B------:R-:W-:Y:S02]  /*1e4e0*/  ISETP.GE.AND P2, PT, R3.reuse, R184, PT ;  /* 0x000000b80300720c */ /* 0x040fe40003f46270 */
[C---:B------:R-:W-:Y:S02]  /*1e4f0*/  ISETP.GE.OR P0, PT, R3.reuse, R190, !P0 ;  /* 0x000000be0300720c */ /* 0x040fe40004706670 */
[----:B------:R-:W-:Y:S02]  /*1e500*/  ISETP.GE.AND P1, PT, R4, R185, PT ;  /* 0x000000b90400720c */ /* 0x000fe40003f26270 */
[----:B------:R-:W-:Y:S02]  /*1e510*/  P2R R5, PR, RZ, 0x8 ;  /* 0x00000008ff057803 */ /* 0x000fe40000000000 */
[----:B------:R-:W-:Y:S02]  /*1e520*/  FSEL R34, R34, -INF , !P6 ;  /* 0xff80000022227808 */ /* 0x000fe40007000000 */
[----:B------:R-:W-:Y:S02]  /*1e530*/  FSEL R42, R42, -INF , !P5 ;  /* 0xff8000002a2a7808 */ /* 0x000fe40006800000 */
[----:B------:R-:W-:Y:S01]  /*1e540*/  ISETP.GE.OR P6, PT, R3, R188, !P2 ;  /* 0x000000bc0300720c */ /* 0x000fe200057c6670 */
[----:B------:R-:W-:Y:S01]  /*1e550*/  VIADD R3, R0, 0x29 ;  /* 0x0000002900037836 */ /* 0x000fe20000000000 */
[----:B------:R-:W-:Y:S02]  /*1e560*/  FSEL R39, R39, -INF , !P0 ;  /* 0xff80000027277808 */ /* 0x000fe40004000000 */
[C---:B------:R-:W-:Y:S02]  /*1e570*/  ISETP.GE.OR P5, PT, R4.reuse, R189, !P1 ;  /* 0x000000bd0400720c */ /* 0x040fe40004fa6670 */
[C---:B------:R-:W-:Y:S02]  /*1e580*/  ISETP.GE.AND P0, PT, R4.reuse, R184, PT ;  /* 0x000000b80400720c */ /* 0x040fe40003f06270 */
[----:B------:R-:W-:Y:S02]  /*1e590*/  ISETP.NE.AND P1, PT, R5, RZ, PT ;  /* 0x000000ff0500720c */ /* 0x000fe40003f25270 */
[C---:B------:R-:W-:Y:S02]  /*1e5a0*/  ISETP.GE.AND P2, PT, R4.reuse, R186, PT ;  /* 0x000000ba0400720c */ /* 0x040fe40003f46270 */
[----:B------:R-:W-:Y:S02]  /*1e5b0*/  ISETP.GE.AND P3, PT, R4, R187, PT ;  /* 0x000000bb0400720c */ /* 0x000fe40003f66270 */
[----:B------:R-:W-:Y:S02]  /*1e5c0*/  FSEL R40, R40, -INF , !P4 ;  /* 0xff80000028287808 */ /* 0x000fe40006000000 */
[C---:B------:R-:W-:Y:S02]  /*1e5d0*/  ISETP.GE.OR P4, PT, R4.reuse, R188, !P0 ;  /* 0x000000bc0400720c */ /* 0x040fe40004786670 */
[----:B------:R-:W-:Y:S02]  /*1e5e0*/  FSEL R41, R41, -INF , !P1 ;  /* 0xff80000029297808 */ /* 0x000fe40004800000 */
[C---:B------:R-:W-:Y:S02]  /*1e5f0*/  ISETP.GE.OR P0, PT, R4.reuse, R190, !P2 ;  /* 0x000000be0400720c */ /* 0x040fe40005706670 */
[C---:B------:R-:W-:Y:S02]  /*1e600*/  ISETP.GE.AND P1, PT, R3.reuse, R185, PT ;  /* 0x000000b90300720c */ /* 0x040fe40003f26270 */
[----:B------:R-:W-:Y:S02]  /*1e610*/  ISETP.GE.OR P3, PT, R4, R191, !P3 ;  /* 0x000000bf0400720c */ /* 0x000fe40005f66670 */
[----:B------:R-:W-:Y:S02]  /*1e620*/  P2R R4, PR, RZ, 0x1 ;  /* 0x00000001ff047803 */ /* 0x000fe40000000000 */
[C---:B------:R-:W-:Y:S02]  /*1e630*/  ISETP.GE.OR P1, PT, R3.reuse, R189, !P1 ;  /* 0x000000bd0300720c */ /* 0x040fe40004f26670 */
[----:B------:R-:W-:Y:S02]  /*1e640*/  P2R R5, PR, RZ, 0x8 ;  /* 0x00000008ff057803 */ /* 0x000fe40000000000 */
[----:B------:R-:W-:Y:S02]  /*1e650*/  ISETP.GE.AND P0, PT, R3, R184, PT ;  /* 0x000000b80300720c */ /* 0x000fe40003f06270 */
[----:B------:R-:W-:Y:S02]  /*1e660*/  FSEL R43, R43, -INF , !P6 ;  /* 0xff8000002b2b7808 */ /* 0x000fe40007000000 */
[----:B------:R-:W-:Y:S01]  /*1e670*/  ISETP.NE.AND P6, PT, R4, RZ, PT ;  /* 0x000000ff0400720c */ /* 0x000fe20003fc5270 */
[----:B------:R-:W-:Y:S01]  /*1e680*/  VIADD R4, R0, 0x30 ;  /* 0x0000003000047836 */ /* 0x000fe20000000000 */
[----:B------:R-:W-:Y:S02]  /*1e690*/  FSEL R45, R45, -INF , !P1 ;  /* 0xff8000002d2d7808 */ /* 0x000fe40004800000 */
[C---:B------:R-:W-:Y:S02]  /*1e6a0*/  ISETP.GE.AND P3, PT, R3.reuse, R187, PT ;  /* 0x000000bb0300720c */ /* 0x040fe40003f66270 */
[C---:B------:R-:W-:Y:S02]  /*1e6b0*/  ISETP.GE.AND P2, PT, R3.reuse, R186, PT ;  /* 0x000000ba0300720c */ /* 0x040fe40003f46270 */
[----:B------:R-:W-:Y:S02]  /*1e6c0*/  ISETP.GE.OR P0, PT, R3, R188, !P0 ;  /* 0x000000bc0300720c */ /* 0x000fe40004706670 */
[----:B------:R-:W-:Y:S02]  /*1e6d0*/  ISETP.NE.AND P1, PT, R5, RZ, PT ;  /* 0x000000ff0500720c */ /* 0x000fe40003f25270 */
[----:B------:R-:W-:Y:S02]  /*1e6e0*/  FSEL R44, R44, -INF , !P5 ;  /* 0xff8000002c2c7808 */ /* 0x000fe40006800000 */
[----:B------:R-:W-:Y:S02]  /*1e6f0*/  FSEL R46, R46, -INF , !P4 ;  /* 0xff8000002e2e7808 */ /* 0x000fe40006000000 */
[C---:B------:R-:W-:Y:S02]  /*1e700*/  ISETP.GE.OR P5, PT, R3.reuse, R191, !P3 ;  /* 0x000000bf0300720c */ /* 0x040fe40005fa6670 */
        /* <DEDUP_REMOVED lines=14> */
[----:B------:R-:W-:Y:S02]  /*1e7f0*/  FSEL R52, R52, -INF , !P3 ;  /* 0xff80000034347808 */ /* 0x000fe40005800000 */
[----:B------:R-:W-:Y:S02]  /*1e800*/  FSEL R54, R54, -INF , !P2 ;  /* 0xff80000036367808 */ /* 0x000fe40005000000 */
[C---:B------:R-:W-:Y:S02]  /*1e810*/  ISETP.GE.AND P1, PT, R3.reuse, R187, PT ;  /* 0x000000bb0300720c */ /* 0x040fe40003f26270 */
[C---:B------:R-:W-:Y:S02]  /*1e820*/  ISETP.GE.AND P0, PT, R3.reuse, R186, PT ;  /* 0x000000ba0300720c */ /* 0x040fe40003f06270 */
[C---:B------:R-:W-:Y:S02]  /*1e830*/  ISETP.GE.AND P3, PT, R3.reuse, R185, PT ;  /* 0x000000b90300720c */ /* 0x040fe40003f66270 */
[C---:B------:R-:W-:Y:S02]  /*1e840*/  ISETP.GE.AND P2, PT, R3.reuse, R184, PT ;  /* 0x000000b80300720c */ /* 0x040fe40003f46270 */
[----:B------:R-:W-:Y:S02]  /*1e850*/  FSEL R50, R50, -INF , !P6 ;  /* 0xff80000032327808 */ /* 0x000fe40007000000 */
[C---:B------:R-:W-:Y:S02]  /*1e860*/  ISETP.GE.OR P1, PT, R3.reuse, R191, !P1 ;  /* 0x000000bf0300720c */ /* 0x040fe40004f26670 */
[C---:B------:R-:W-:Y:S02]  /*1e870*/  ISETP.GE.OR P0, PT, R3.reuse, R190, !P0 ;  /* 0x000000be0300720c */ /* 0x040fe40004706670 */
[C---:B------:R-:W-:Y:S02]  /*1e880*/  ISETP.GE.OR P3, PT, R3.reuse, R189, !P3 ;  /* 0x000000bd0300720c */ /* 0x040fe40005f66670 */
[----:B------:R-:W-:Y:S01]  /*1e890*/  ISETP.GE.OR P6, PT, R3, R188, !P2 ;  /* 0x000000bc0300720c */ /* 0x000fe200057c6670 */
[C---:B------:R-:W-:Y:S01]  /*1e8a0*/  VIADD R3, R0.reuse, 0x38 ;  /* 0x0000003800037836 */ /* 0x040fe20000000000 */
[----:B------:R-:W-:Y:S01]  /*1e8b0*/  FSEL R51, R51, -INF , !P4 ;  /* 0xff80000033337808 */ /* 0x000fe20006000000 */
[----:B------:R-:W-:Y:S01]  /*1e8c0*/  VIADD R0, R0, 0x39 ;  /* 0x0000003900007836 */ /* 0x000fe20000000000 */
[----:B------:R-:W-:Y:S02]  /*1e8d0*/  ISETP.NE.AND P4, PT, R5, RZ, PT ;  /* 0x000000ff0500720c */ /* 0x000fe40003f85270 */
[----:B------:R-:W-:Y:S02]  /*1e8e0*/  FSEL R55, R55, -INF , !P0 ;  /* 0xff80000037377808 */ /* 0x000fe40004000000 */
[----:B------:R-:W-:Y:S02]  /*1e8f0*/  ISETP.GE.AND P0, PT, R3, R184, PT ;  /* 0x000000b80300720c */ /* 0x000fe40003f06270 */
[----:B------:R-:W-:Y:S02]  /*1e900*/  FSEL R49, R49, -INF , !P5 ;  /* 0xff80000031317808 */ /* 0x000fe40006800000 */
[----:B------:R-:W-:Y:S02]  /*1e910*/  ISETP.GE.AND P2, PT, R3, R186, PT ;  /* 0x000000ba0300720c */ /* 0x000fe40003f46270 */
[----:B------:R-:W-:Y:S02]  /*1e920*/  ISETP.NE.AND P5, PT, R4, RZ, PT ;  /* 0x000000ff0400720c */ /* 0x000fe40003fa5270 */
[----:B------:R-:W-:Y:S02]  /*1e930*/  FSEL R53, R53, -INF , !P1 ;  /* 0xff80000035357808 */ /* 0x000fe40004800000 */
[----:B------:R-:W-:Y:S02]  /*1e940*/  P2R R4, PR, RZ, 0x8 ;  /* 0x00000008ff047803 */ /* 0x000fe40000000000 */
[----:B------:R-:W-:Y:S02]  /*1e950*/  FSEL R56, R56, -INF , !P4 ;  /* 0xff80000038387808 */ /* 0x000fe40006000000 */
[C---:B------:R-:W-:Y:S02]  /*1e960*/  ISETP.GE.AND P1, PT, R3.reuse, R185, PT ;  /* 0x000000b90300720c */ /* 0x040fe40003f26270 */
[C---:B------:R-:W-:Y:S02]  /*1e970*/  ISETP.GE.AND P3, PT, R3.reuse, R187, PT ;  /* 0x000000bb0300720c */ /* 0x040fe40003f66270 */
[C---:B------:R-:W-:Y:S02]  /*1e980*/  ISETP.GE.OR P4, PT, R3.reuse, R188, !P0 ;  /* 0x000000bc0300720c */ /* 0x040fe40004786670 */
[C---:B------:R-:W-:Y:S02]  /*1e990*/  ISETP.GE.OR P0, PT, R3.reuse, R190, !P2 ;  /* 0x000000be0300720c */ /* 0x040fe40005706670 */
[----:B------:R-:W-:Y:S02]  /*1e9a0*/  FSEL R58, R58, -INF , !P5 ;  /* 0xff8000003a3a7808 */ /* 0x000fe40006800000 */
[C---:B------:R-:W-:Y:S02]  /*1e9b0*/  ISETP.GE.OR P5, PT, R3.reuse, R189, !P1 ;  /* 0x000000bd0300720c */ /* 0x040fe40004fa6670 */
[----:B------:R-:W-:Y:S02]  /*1e9c0*/  ISETP.GE.OR P3, PT, R3, R191, !P3 ;  /* 0x000000bf0300720c */ /* 0x000fe40005f66670 */
[----:B------:R-:W-:Y:S02]  /*1e9d0*/  P2R R3, PR, RZ, 0x1 ;  /* 0x00000001ff037803 */ /* 0x000fe40000000000 */
[----:B------:R-:W-:Y:S02]  /*1e9e0*/  ISETP.GE.AND P0, PT, R0, R184, PT ;  /* 0x000000b80000720c */ /* 0x000fe40003f06270 */
[----:B------:R-:W-:Y:S02]  /*1e9f0*/  FSEL R62, R62, -INF , !P4 ;  /* 0xff8000003e3e7808 */ /* 0x000fe40006000000 */
[----:B------:R-:W-:Y:S02]  /*1ea00*/  FSEL R59, R59, -INF , !P6 ;  /* 0xff8000003b3b7808 */ /* 0x000fe40007000000 */
[C---:B------:R-:W-:Y:S02]  /*1ea10*/  ISETP.GE.AND P4, PT, R0.reuse, R186, PT ;  /* 0x000000ba0000720c */ /* 0x040fe40003f86270 */
[----:B------:R-:W-:Y:S02]  /*1ea20*/  ISETP.NE.AND P6, PT, R3, RZ, PT ;  /* 0x000000ff0300720c */ /* 0x000fe40003fc5270 */
[----:B------:R-:W-:Y:S02]  /*1ea30*/  P2R R6, PR, RZ, 0x8 ;  /* 0x00000008ff067803 */ /* 0x000fe40000000000 */
[--C-:B------:R-:W-:Y:S02]  /*1ea40*/  LOP3.LUT R5, R205, UR22, R242.reuse, 0x96, !PT ;  /* 0x00000016cd057c12 */ /* 0x100fe4000f8e96f2 */
[----:B------:R-:W-:Y:S01]  /*1ea50*/  LOP3.LUT R3, R243, UR19, RZ, 0x3c, !PT ;  /* 0x00000013f3037c12 */ /* 0x000fe2000f8e3cff */
[----:B------:R-:W-:Y:S01]  /*1ea60*/  UIADD3 UR19, UR32, 0x78dde6e4, URZ ;  /* 0x78dde6e420137890 */ /* 0x000fe2000fffe03f */
[C---:B------:R-:W-:Y:S01]  /*1ea70*/  ISETP.GE.OR P3, PT, R0.reuse, R188, !P0 ;  /* 0x000000bc0000720c */ /* 0x040fe20004766670 */
[----:B------:R-:W-:Y:S01]  /*1ea80*/  IMAD.WIDE.U32 R148, R5, -0x326172a9, RZ ;  /* 0xcd9e8d5705947825 */ /* 0x000fe200078e00ff */
[----:B------:R-:W-:Y:S02]  /*1ea90*/  ISETP.GE.OR P0, PT, R0, R190, !P4 ;  /* 0x000000be0000720c */ /* 0x000fe40006706670 */
[----:B------:R-:W-:Y:S01]  /*1eaa0*/  ISETP.NE.AND P1, PT, R4, RZ, PT ;  /* 0x000000ff0400720c */ /* 0x000fe20003f25270 */
[----:B------:R-:W-:Y:S01]  /*1eab0*/  IMAD.WIDE.U32 R8, R3, -0x326172a9, RZ ;  /* 0xcd9e8d5703087825 */ /* 0x000fe200078e00ff */
[----:B------:R-:W-:Y:S02]  /*1eac0*/  LOP3.LUT R4, R219, UR22, R242, 0x96, !PT ;  /* 0x00000016db047c12 */ /* 0x000fe4000f8e96f2 */
[----:B------:R-:W-:Y:S02]  /*1ead0*/  FSEL R67, R67, -INF , !P0 ;  /* 0xff80000043437808 */ /* 0x000fe40004000000 */
[----:B------:R-:W-:Y:S01]  /*1eae0*/  PLOP3.LUT P0, PT, PT, PT, UP0, 0x80, 0x0 ;  /* 0x000000000000781c */ /* 0x000fe20003f0f008 */
[----:B------:R-:W-:Y:S01]  /*1eaf0*/  IMAD.WIDE.U32 R150, R4, -0x326172a9, RZ ;  /* 0xcd9e8d5704967825 */ /* 0x000fe200078e00ff */
[----:B------:R-:W-:Y:S02]  /*1eb00*/  FSEL R57, R57, -INF , !P1 ;  /* 0xff80000039397808 */ /* 0x000fe40004800000 */
[----:B------:R-:W-:Y:S02]  /*1eb10*/  LOP3.LUT R4, R9, UR24, R216, 0x96, !PT ;  /* 0x0000001809047c12 */ /* 0x000fe4000f8e96d8 */
[----:B------:R-:W-:Y:S02]  /*1eb20*/  LOP3.LUT R3, R149, UR39, R8, 0x96, !PT ;  /* 0x0000002795037c12 */ /* 0x000fe4000f8e9608 */
[----:B------:R-:W-:Y:S01]  /*1eb30*/  ISETP.GE.AND P1, PT, R0, R185, PT ;  /* 0x000000b90000720c */ /* 0x000fe20003f26270 */
[----:B------:R-:W-:Y:S01]  /*1eb40*/  IMAD.WIDE.U32 R4, R4, -0x2daee0ad, RZ ;  /* 0xd2511f5304047825 */ /* 0x000fe200078e00ff */
[----:B------:R-:W-:Y:S02]  /*1eb50*/  ISETP.GE.AND P2, PT, R0, R187, PT ;  /* 0x000000bb0000720c */ /* 0x000fe40003f46270 */
[----:B------:R-:W-:Y:S01]  /*1eb60*/  FSEL R60, R60, -INF , !P5 ;  /* 0xff8000003c3c7808 */ /* 0x000fe20006800000 */
[----:B------:R-:W-:Y:S01]  /*1eb70*/  IMAD.WIDE.U32 R26, R3, -0x2daee0ad, RZ ;  /* 0xd2511f53031a7825 */ /* 0x000fe200078e00ff */
[C---:B------:R-:W-:Y:S02]  /*1eb80*/  ISETP.GE.OR P5, PT, R0.reuse, R189, !P1 ;  /* 0x000000bd0000720c */ /* 0x040fe40004fa6670 */
[----:B------:R-:W-:Y:S02]  /*1eb90*/  ISETP.GE.OR P1, PT, R0, R191, !P2 ;  /* 0x000000bf0000720c */ /* 0x000fe40005726670 */
[----:B--2---:R-:W-:Y:S02]  /*1eba0*/  LOP3.LUT R0, R9, UR24, R166, 0x96, !PT ;  /* 0x0000001809007c12 */ /* 0x004fe4000f8e96a6 */
[----:B------:R-:W-:Y:S02]  /*1ebb0*/  ISETP.NE.AND P2, PT, R6, RZ, PT ;  /* 0x000000ff0600720c */ /* 0x000fe40003f45270 */
[----:B------:R-:W-:Y:S01]  /*1ebc0*/  LOP3.LUT R25, R151, UR39, R8, 0x96, !PT ;  /* 0x0000002797197c12 */ /* 0x000fe2000f8e9608 */
[----:B------:R-:W-:Y:S01]  /*1ebd0*/  IMAD.WIDE.U32 R22, R0, -0x2daee0ad, RZ ;  /* 0xd2511f5300167825 */ /* 0x000fe200078e00ff */
[----:B------:R-:W-:Y:S02]  /*1ebe0*/  LOP3.LUT R29, R5, UR38, R204, 0x96, !PT ;  /* 0x00000026051d7c12 */ /* 0x000fe4000f8e96cc */
[----:B------:R-:W-:Y:S02]  /*1ebf0*/  LOP3.LUT R28, R27, UR31, R4, 0x96, !PT ;  /* 0x0000001f1b1c7c12 */ /* 0x000fe4000f8e9604 */
[----:B------:R-:W-:Y:S02]  /*1ec00*/  FSEL R61, R61, -INF , !P5 ;  /* 0xff8000003d3d7808 */ /* 0x000fe40006800000 */
[----:B------:R-:W-:Y:S02]  /*1ec10*/  FSEL R63, R63, -INF , !P3 ;  /* 0xff8000003f3f7808 */ /* 0x000fe40005800000 */
[----:B------:R-:W-:Y:S02]  /*1ec20*/  FSEL R64, R64, -INF , !P2 ;  /* 0xff80000040407808 */ /* 0x000fe40005000000 */
[----:B------:R-:W-:Y:S02]  /*1ec30*/  FSEL R66, R66, -INF , !P6 ;  /* 0xff80000042427808 */ /* 0x000fe40007000000 */
[----:B------:R-:W-:Y:S02]  /*1ec40*/  FSEL R65, R65, -INF , !P1 ;  /* 0xff80000041417808 */ /* 0x000fe40004800000 */
[----:B------:R-:W-:Y:S02]  /*1ec50*/  FMNMX.FTZ R20, R194, R2, !PT ;  /* 0x00000002c2147209 */ /* 0x000fe40007810000 */
[----:B------:R-:W-:Y:S02]  /*1ec60*/  FMNMX.FTZ R21, R197, R73, !PT ;  /* 0x00000049c5157209 */ /* 0x000fe40007810000 */
[----:B------:R-:W-:Y:S01]  /*1ec70*/  FMNMX.FTZ R24, R203, R74, !PT ;  /* 0x0000004acb187209 */ /* 0x000fe20007810000 */
[----:B------:R-:W-:Y:S06]  /*1ec80*/  @P0 BRA `(.L_x_2249) ;  /* 0xffffffe0008c0947 */ /* 0x000fec000383ffff */
.L_x_2248:
[----:B-1----:R-:W-:Y:S01]  /*1ec90*/  FMNMX.FTZ R4, R193, R20, !PT ;  /* 0x00000014c1047209 */ /* 0x002fe20007810000 */
[----:B------:R-:W-:Y:S01]  /*1eca0*/  STL [R1+0x17c], R173 ;  /* 0x00017cad01007387 */ /* 0x000fe20000100800 */
[----:B------:R-:W-:Y:S01]  /*1ecb0*/  FMNMX.FTZ R0, R201, R72, !PT ;  /* 0x00000048c9007209 */ /* 0x000fe20007810000 */
[----:B------:R-:W-:Y:S01]  /*1ecc0*/  UIADD3 UR26, UR32, 0x1715609d, URZ ;  /* 0x1715609d201a7890 */ /* 0x000fe2000fffe03f */
[----:B------:R-:W-:Y:S01]  /*1ecd0*/  FMNMX.FTZ R71, R158, R4, !PT ;  /* 0x000000049e477209 */ /* 0x000fe20007810000 */
[----:B------:R-:W-:Y:S01]  /*1ece0*/  STL [R1+0x178], R168 ;  /* 0x000178a801007387 */ /* 0x000fe20000100800 */
[----:B------:R-:W-:Y:S01]  /*1ecf0*/  FMNMX.FTZ R3, R195, R21, !PT ;  /* 0x00000015c3037209 */ /* 0x000fe20007810000 */
[----:B------:R-:W-:Y:S01]  /*1ed00*/  UIADD3 UR23, UR32, -0x4ab325aa, URZ ;  /* 0xb54cda5620177890 */ /* 0x000fe2000fffe03f */
[----:B------:R-:W-:Y:S01]  /*1ed10*/  FMNMX.FTZ R71, R155, R71, !PT ;  /* 0x000000479b477209 */ /* 0x000fe20007810000 */
[----:B------:R-:W-:Y:S01]  /*1ed20*/  UIADD3 UR22, UR33, 0x646e171e, URZ ;  /* 0x646e171e21167890 */ /* 0x000fe2000fffe03f */
[----:B------:R-:W-:Y:S01]  /*1ed30*/  FMNMX.FTZ R6, R200, R24, !PT ;  /* 0x00000018c8067209 */ /* 0x000fe20007810000 */
[----:B------:R-:W-:Y:S01]  /*1ed40*/  IMAD.MOV.U32 R24, RZ, RZ, R216 ;  /* 0x000000ffff187224 */ /* 0x000fe200078e00d8 */
[----:B------:R-:W-:Y:S01]  /*1ed50*/  FMNMX.FTZ R71, R154, R71, !PT ;  /* 0x000000479a477209 */ /* 0x000fe20007810000 */
[----:B------:R-:W-:Y:S01]  /*1ed60*/  IMAD.WIDE.U32 R8, R29, -0x326172a9, RZ ;  /* 0xcd9e8d571d087825 */ /* 0x000fe200078e00ff */
[----:B------:R-:W-:Y:S01]  /*1ed70*/  FMNMX.FTZ R5, R207, R0, !PT ;  /* 0x00000000cf057209 */ /* 0x000fe20007810000 */
[----:B------:R-:W-:Y:S01]  /*1ed80*/  UIADD3 UR30, UR33, -0x126145ec, URZ ;  /* 0xed9eba14211e7890 */ /* 0x000fe2000fffe03f */
        /* <DEDUP_REMOVED lines=9> */
[----:B------:R-:W-:Y:S01]  /*1ee20*/  IMAD.MOV.U32 R27, RZ, RZ, R167 ;  /* 0x000000ffff1b7224 */ /* 0x000fe200078e00a7 */
[----:B------:R-:W-:Y:S01]  /*1ee30*/  FMNMX.FTZ R4, R206, R5, !PT ;  /* 0x00000005ce047209 */ /* 0x000fe20007810000 */
[----:B------:R-:W-:Y:S01]  /*1ee40*/  IMAD.WIDE.U32 R6, R25, -0x2daee0ad, RZ ;  /* 0xd2511f5319067825 */ /* 0x000fe200078e00ff */
[----:B------:R-:W-:Y:S01]  /*1ee50*/  FMNMX.FTZ R71, R36, R71, !PT ;  /* 0x0000004724477209 */ /* 0x000fe20007810000 */
[----:B------:R-:W-:Y:S01]  /*1ee60*/  UIADD3 UR41, UR41, 0x1, URZ ;  /* 0x0000000129297890 */ /* 0x000fe2000fffe03f */
[----:B------:R-:W-:Y:S01]  /*1ee70*/  FMNMX.FTZ R5, R159, R3, !PT ;  /* 0x000000039f057209 */ /* 0x000fe20007810000 */
[----:B------:R-:W-:Y:S01]  /*1ee80*/  IMAD.MOV.U32 R25, RZ, RZ, R217 ;  /* 0x000000ffff197224 */ /* 0x000fe200078e00d9 */
[----:B------:R-:W-:Y:S01]  /*1ee90*/  FMNMX.FTZ R71, R37, R71, !PT ;  /* 0x0000004725477209 */ /* 0x000fe20007810000 */
[----:B------:R-:W-:Y:S01]  /*1eea0*/  ULOP3.LUT UR41, UR41, UR33, URZ, 0x3c, !UPT ;  /* 0x0000002129297292 */ /* 0x000fe2000f8e3c3f */
[----:B------:R-:W-:Y:S01]  /*1eeb0*/  FMNMX.FTZ R3, R165, R0, !PT ;  /* 0x00000000a5037209 */ /* 0x000fe20007810000 */
[----:B------:R-:W-:Y:S01]  /*1eec0*/  UISETP.GT.AND UP0, UPT, UR40, UR12, UPT ;  /* 0x0000000c2800728c */ /* 0x000fe2000bf04270 */
[----:B------:R-:W-:Y:S01]  /*1eed0*/  FMNMX.FTZ R71, R48, R71, !PT ;  /* 0x0000004730477209 */ /* 0x000fe20007810000 */
[----:B------:R-:W-:Y:S01]  /*1eee0*/  UIADD3 UR17, UR17, -0x1, URZ ;  /* 0xffffffff11117890 */ /* 0x000fe2000fffe03f */
        /* <DEDUP_REMOVED lines=35> */
[----:B------:R-:W-:Y:S02]  /*1f120*/  FMNMX.FTZ R68, R63, R0, !PT ;  /* 0x000000003f447209 */ /* 0x000fe40007810000 */
[----:B------:R-:W-:Y:S02]  /*1f130*/  LOP3.LUT R0, R7, UR31, R22, 0x96, !PT ;  /* 0x0000001f07007c12 */ /* 0x000fe4000f8e9616 */
[----:B------:R-:W-:Y:S01]  /*1f140*/  FMNMX.FTZ R3, R45, R3, !PT ;  /* 0x000000032d037209 */ /* 0x000fe20007810000 */
[----:B------:R-:W1:Y:S01]  /*1f150*/  SHFL.BFLY PT, R7, R71, 0x1, 0x1f ;  /* 0x0c201f0047077f89 */ /* 0x000e6200000e0000 */
[----:B------:R-:W-:Y:S01]  /*1f160*/  FMNMX.FTZ R4, R55, R4, !PT ;  /* 0x0000000437047209 */ /* 0x000fe20007810000 */
[----:B------:R-:W-:Y:S01]  /*1f170*/  IMAD.WIDE.U32 R16, R0, -0x326172a9, RZ ;  /* 0xcd9e8d5700107825 */ /* 0x000fe200078e00ff */
[----:B------:R-:W-:Y:S05]  /*1f180*/  FMNMX.FTZ R3, R56, R3, !PT ;  /* 0x0000000338037209 */ /* 0x000fea0007810000 */
[----:B------:R-:W2:Y:S01]  /*1f190*/  SHFL.BFLY PT, R15, R68, 0x2, 0x1f ;  /* 0x0c401f00440f7f89 */ /* 0x000ea200000e0000 */
[----:B------:R-:W-:Y:S02]  /*1f1a0*/  FMNMX.FTZ R4, R66, R4, !PT ;  /* 0x0000000442047209 */ /* 0x000fe40007810000 */
[----:B------:R-:W-:Y:S02]  /*1f1b0*/  FMNMX.FTZ R3, R57, R3, !PT ;  /* 0x0000000339037209 */ /* 0x000fe40007810000 */
[----:B------:R-:W-:Y:S02]  /*1f1c0*/  FMNMX.FTZ R69, R67, R4, !PT ;  /* 0x0000000443457209 */ /* 0x000fe40007810000 */
[----:B------:R-:W-:Y:S02]  /*1f1d0*/  LOP3.LUT R4, R23, UR38, R218, 0x96, !PT ;  /* 0x0000002617047c12 */ /* 0x000fe4000f8e96da */
[----:B------:R-:W-:Y:S01]  /*1f1e0*/  FMNMX.FTZ R3, R60, R3, !PT ;  /* 0x000000033c037209 */ /* 0x000fe20007810000 */
[----:B------:R-:W3:Y:S01]  /*1f1f0*/  SHFL.BFLY PT, R13, R69, 0x2, 0x1f ;  /* 0x0c401f00450d7f89 */ /* 0x000ee200000e0000 */
[----:B------:R-:W-:Y:S01]  /*1f200*/  LOP3.LUT R183, R183, 0xffefffff, RZ, 0xc0, !PT ;  /* 0xffefffffb7b77812 */ /* 0x000fe200078ec0ff */
[----:B------:R-:W-:Y:S01]  /*1f210*/  IMAD.WIDE.U32 R4, R4, -0x326172a9, RZ ;  /* 0xcd9e8d5704047825 */ /* 0x000fe200078e00ff */
[----:B------:R-:W-:Y:S02]  /*1f220*/  FMNMX.FTZ R70, R61, R3, !PT ;  /* 0x000000033d467209 */ /* 0x000fe40007810000 */
[----:B------:R-:W-:Y:S02]  /*1f230*/  LOP3.LUT R3, R9, UR37, R148, 0x96, !PT ;  /* 0x0000002509037c12 */ /* 0x000fe4000f8e9694 */
[----:B------:R-:W-:Y:S01]  /*1f240*/  LOP3.LUT R9, R11, UR19, R8, 0x96, !PT ;  /* 0x000000130b097c12 */ /* 0x000fe2000f8e9608 */
[----:B------:R-:W4:Y:S01]  /*1f250*/  SHFL.BFLY PT, R14, R70, 0x2, 0x1f ;  /* 0x0c401f00460e7f89 */ /* 0x000f2200000e0000 */
[----:B------:R-:W-:Y:S01]  /*1f260*/  LOP3.LUT R8, R5, UR37, R150, 0x96, !PT ;  /* 0x0000002505087c12 */ /* 0x000fe2000f8e9696 */
[----:B------:R-:W-:Y:S01]  /*1f270*/  IMAD.WIDE.U32 R146, R3, -0x2daee0ad, RZ ;  /* 0xd2511f5303927825 */ /* 0x000fe200078e00ff */
[----:B-1----:R-:W-:Y:S02]  /*1f280*/  FMNMX.FTZ R71, R71, R7, !PT ;  /* 0x0000000747477209 */ /* 0x002fe40007810000 */
[----:B------:R-:W-:Y:S01]  /*1f290*/  LOP3.LUT R4, R17, UR19, R4, 0x96, !PT ;  /* 0x0000001311047c12 */ /* 0x000fe2000f8e9604 */
[----:B------:R-:W-:Y:S01]  /*1f2a0*/  IMAD.WIDE.U32 R238, R9, -0x2daee0ad, RZ ;  /* 0xd2511f5309ee7825 */ /* 0x000fe200078e00ff */
[----:B------:R-:W-:Y:S02]  /*1f2b0*/  FSETP.NEU.FTZ.AND P0, PT, R71, -INF , PT ;  /* 0xff8000004700780b */ /* 0x000fe40003f1d000 */
[----:B------:R-:W-:Y:S01]  /*1f2c0*/  LOP3.LUT R0, R147, UR30, R26, 0x96, !PT ;  /* 0x0000001e93007c12 */ /* 0x000fe2000f8e961a */
[----:B------:R-:W-:Y:S01]  /*1f2d0*/  IMAD.WIDE.U32 R8, R8, -0x2daee0ad, RZ ;  /* 0xd2511f5308087825 */ /* 0x000fe200078e00ff */
[----:B--2---:R-:W-:Y:S02]  /*1f2e0*/  FMNMX.FTZ R68, R68, R15, !PT ;  /* 0x0000000f44447209 */ /* 0x004fe40007810000 */
[----:B------:R-:W-:Y:S01]  /*1f2f0*/  LOP3.LUT R146, R239, UR25, R146, 0x96, !PT ;  /* 0x00000019ef927c12 */ /* 0x000fe2000f8e9692 */
[----:B------:R-:W-:Y:S01]  /*1f300*/  IMAD.WIDE.U32 R204, R0, -0x326172a9, RZ ;  /* 0xcd9e8d5700cc7825 */ /* 0x000fe200078e00ff */
[----:B------:R-:W-:Y:S01]  /*1f310*/  LOP3.LUT R6, R9, UR30, R6, 0x96, !PT ;  /* 0x0000001e09067c12 */ /* 0x000fe2000f8e9606 */
[----:B------:R-:W-:Y:S01]  /*1f320*/  SHFL.BFLY PT, R12, R68, 0x1, 0x1f ;  /* 0x0c201f00440c7f89 */ /* 0x000fe200000e0000 */
[----:B---3--:R-:W-:Y:S01]  /*1f330*/  FMNMX.FTZ R69, R69, R13, !PT ;  /* 0x0000000d45457209 */ /* 0x008fe20007810000 */
[----:B------:R-:W-:Y:S01]  /*1f340*/  FMUL.FTZ R7, R71, UR4 ;  /* 0x0000000447077c20 */ /* 0x000fe20008410000 */
[----:B------:R-:W-:Y:S01]  /*1f350*/  LOP3.LUT R205, R205, UR26, R10, 0x96, !PT ;  /* 0x0000001acdcd7c12 */ /* 0x000fe2000f8e960a */
[----:B------:R-:W-:Y:S02]  /*1f360*/  IMAD.MOV.U32 R26, RZ, RZ, R166 ;  /* 0x000000ffff1a7224 */ /* 0x000fe400078e00a6 */
[----:B------:R-:W-:Y:S01]  /*1f370*/  IMAD.WIDE.U32 R166, R6, -0x326172a9, RZ ;  /* 0xcd9e8d5706a67825 */ /* 0x000fe200078e00ff */
[----:B------:R-:W-:Y:S01]  /*1f380*/  FSEL R7, R7, RZ, P0 ;  /* 0x000000ff07077208 */ /* 0x000fe20000000000 */
[----:B------:R-:W1:Y:S01]  /*1f390*/  SHFL.BFLY PT, R9, R69, 0x1, 0x1f ;  /* 0x0c201f0045097f89 */ /* 0x000e6200000e0000 */
[----:B----4-:R-:W-:Y:S01]  /*1f3a0*/  FMNMX.FTZ R70, R70, R14, !PT ;  /* 0x0000000e46467209 */ /* 0x010fe20007810000 */
[----:B------:R-:W-:Y:S01]  /*1f3b0*/  IMAD.WIDE.U32 R146, R146, -0x326172a9, RZ ;  /* 0xcd9e8d5792927825 */ /* 0x000fe200078e00ff */
[----:B------:R-:W-:Y:S03]  /*1f3c0*/  LOP3.LUT R213, R167, UR26, R16, 0x96, !PT ;  /* 0x0000001aa7d57c12 */ /* 0x000fe6000f8e9610 */
[--C-:B------:R-:W-:Y:S01]  /*1f3d0*/  FFMA.FTZ R16, R155, UR4, -R7.reuse ;  /* 0x000000049b107c23 */ /* 0x100fe20008010807 */
[--C-:B------:R-:W-:Y:S01]  /*1f3e0*/  FFMA.FTZ R196, R154, UR4, -R7.reuse ;  /* 0x000000049ac47c23 */ /* 0x100fe20008010807 */
[----:B------:R-:W-:Y:S01]  /*1f3f0*/  LOP3.LUT R0, R147, UR23, R204, 0x96, !PT ;  /* 0x0000001793007c12 */ /* 0x000fe2000f8e96cc */
[----:B------:R-:W2:Y:S01]  /*1f400*/  LDL.LU R155, [R1+0xfc] ;  /* 0x0000fc00019b7983 */ /* 0x000ea20000300800 */
[--C-:B------:R-:W-:Y:S01]  /*1f410*/  FFMA.FTZ R222, R36, UR4, -R7.reuse ;  /* 0x0000000424de7c23 */ /* 0x100fe20008010807 */
[----:B------:R-:W-:Y:S01]  /*1f420*/  IMAD.WIDE.U32 R234, R4, -0x2daee0ad, RZ ;  /* 0xd2511f5304ea7825 */ /* 0x000fe200078e00ff */
[----:B------:R-:W-:Y:S01]  /*1f430*/  LOP3.LUT R4, R0, 0xffff, RZ, 0xc0, !PT ;  /* 0x0000ffff00047812 */ /* 0x000fe200078ec0ff */
[----:B------:R-:W3:Y:S01]  /*1f440*/  LDL.LU R154, [R1+0x100] ;  /* 0x00010000019a7983 */ /* 0x000ee20000300800 */
[----:B------:R-:W-:Y:S01]  /*1f450*/  SHF.R.U32.HI R3, RZ, 0x10, R0 ;  /* 0x00000010ff037819 */ /* 0x000fe20000011600 */
[--C-:B------:R-:W-:Y:S01]  /*1f460*/  FFMA.FTZ R17, R158, UR4, -R7.reuse ;  /* 0x000000049e117c23 */ /* 0x100fe20008010807 */
[----:B------:R-:W-:Y:S01]  /*1f470*/  SHF.R.U32.HI R5, RZ, 0x8, R4 ;  /* 0x00000008ff057819 */ /* 0x000fe20000011604 */
[----:B------:R4:W4:Y:S01]  /*1f480*/  LDL.S16 R36, [R1+0x48] ;  /* 0x0000480001247983 */ /* 0x0009220000100600 */
[----:B------:R-:W-:Y:S01]  /*1f490*/  LOP3.LUT R144, R235, UR25, R8, 0x96, !PT ;  /* 0x00000019eb907c12 */ /* 0x000fe2000f8e9608 */
[----:B------:R-:W-:Y:S01]  /*1f4a0*/  FFMA.FTZ R211, R33, UR4, -R7 ;  /* 0x0000000421d37c23 */ /* 0x000fe20008010807 */
[----:B------:R-:W-:Y:S01]  /*1f4b0*/  LOP3.LUT R6, R0, 0xff, RZ, 0xc0, !PT ;  /* 0x000000ff00067812 */ /* 0x000fe200078ec0ff */
[----:B------:R2:W4:Y:S01]  /*1f4c0*/  LDL.S16 R162, [R1+0x54] ;  /* 0x0000540001a27983 */ /* 0x0005220000100600 */
[----:B------:R-:W-:Y:S01]  /*1f4d0*/  SHF.R.U32.HI R4, RZ, 0x18, R0 ;  /* 0x00000018ff047819 */ /* 0x000fe20000011600 */
[----:B------:R-:W-:Y:S01]  /*1f4e0*/  IMAD.WIDE.U32 R144, R144, -0x326172a9, RZ ;  /* 0xcd9e8d5790907825 */ /* 0x000fe200078e00ff */
[----:B------:R-:W-:Y:S01]  /*1f4f0*/  LOP3.LUT R0, R5, 0xffff, RZ, 0xc0, !PT ;  /* 0x0000ffff05007812 */ /* 0x000fe200078ec0ff */
[----:B------:R2:W4:Y:S01]  /*1f500*/  LDL.S16 R160, [R1+0x50] ;  /* 0x0000500001a07983 */ /* 0x0005220000100600 */
[----:B-1----:R-:W-:Y:S01]  /*1f510*/  FMNMX.FTZ R69, R69, R9, !PT ;  /* 0x0000000945457209 */ /* 0x002fe20007810000 */
[----:B------:R-:W-:Y:S01]  /*1f520*/  IMAD.MOV.U32 R33, RZ, RZ, R219 ;  /* 0x000000ffff217224 */ /* 0x000fe200078e00db */
[----:B------:R-:W-:Y:S01]  /*1f530*/  FMNMX.FTZ R68, R68, R12, !PT ;  /* 0x0000000c44447209 */ /* 0x000fe20007810000 */
[----:B------:R-:W1:Y:S01]  /*1f540*/  SHFL.BFLY PT, R11, R70, 0x1, 0x1f ;  /* 0x0c201f00460b7f89 */ /* 0x000e6200000e0000 */
[----:B------:R-:W-:Y:S01]  /*1f550*/  ISETP.LE.U32.AND P4, PT, R0, UR13, PT ;  /* 0x0000000d00007c0c */ /* 0x000fe2000bf83070 */
[--C-:B------:R-:W-:Y:S01]  /*1f560*/  FFMA.FTZ R10, R193, UR4, -R7.reuse ;  /* 0x00000004c10a7c23 */ /* 0x100fe20008010807 */
[----:B------:R-:W-:Y:S05]  /*1f570*/  FSEL R0, R71, RZ, P0 ;  /* 0x000000ff47007208 */ /* 0x000fea0000000000 */
[----:B------:R2:W4:Y:S01]  /*1f580*/  LDL.S16 R158, [R1+0x84] ;  /* 0x00008400019e7983 */ /* 0x0005220000100600 */
[----:B------:R-:W-:Y:S01]  /*1f590*/  ISETP.LE.U32.AND P5, PT, R6, UR13, PT ;  /* 0x0000000d06007c0c */ /* 0x000fe2000bfa3070 */
[----:B------:R-:W-:Y:S01]  /*1f5a0*/  MUFU.EX2 R224, R10 ;  /* 0x0000000a00e07308 */ /* 0x000fe20000000800 */
[----:B------:R-:W-:Y:S01]  /*1f5b0*/  LOP3.LUT R9, R145, UR23, R166, 0x96, !PT ;  /* 0x0000001791097c12 */ /* 0x000fe2000f8e96a6 */
[----:B------:R2:W4:Y:S01]  /*1f5c0*/  LDL.S16 R23, [R1+0x78] ;  /* 0x0000780001177983 */ /* 0x0005220000100600 */
[----:B------:R-:W-:Y:S01]  /*1f5d0*/  FSETP.NEU.FTZ.AND P0, PT, R68, -INF , PT ;  /* 0xff8000004400780b */ /* 0x000fe20003f1d000 */
[C---:B------:R-:W-:Y:S01]  /*1f5e0*/  FMUL.FTZ R6, R69.reuse, UR4 ;  /* 0x0000000445067c20 */ /* 0x040fe20008410000 */
[----:B------:R-:W-:Y:S01]  /*1f5f0*/  FSETP.NEU.FTZ.AND P2, PT, R69, -INF , PT ;  /* 0xff8000004500780b */ /* 0x000fe20003f5d000 */
[--C-:B------:R-:W-:Y:S01]  /*1f600*/  FFMA.FTZ R198, R140, UR4, -R7.reuse ;  /* 0x000000048cc67c23 */ /* 0x100fe20008010807 */
[----:B------:R-:W-:Y:S01]  /*1f610*/  ISETP.LE.U32.AND P6, PT, R4, UR13, PT ;  /* 0x0000000d04007c0c */ /* 0x000fe2000bfc3070 */
[----:B------:R-:W-:Y:S01]  /*1f620*/  FADD.FTZ R4, -R0, R2 ;  /* 0x0000000200047221 */ /* 0x000fe20000010100 */
[----:B------:R-:W-:Y:S01]  /*1f630*/  LOP3.LUT R5, R9, 0xff, RZ, 0xc0, !PT ;  /* 0x000000ff09057812 */ /* 0x000fe200078ec0ff */
[--C-:B------:R-:W-:Y:S01]  /*1f640*/  FFMA.FTZ R209, R32, UR4, -R7.reuse ;  /* 0x0000000420d17c23 */ /* 0x100fe20008010807 */
[----:B------:R-:W-:Y:S01]  /*1f650*/  FSEL R0, R68, RZ, P0 ;  /* 0x000000ff44007208 */ /* 0x000fe20000000000 */
[----:B------:R-:W-:Y:S01]  /*1f660*/  FFMA.FTZ R223, R37, UR4, -R7 ;  /* 0x0000000425df7c23 */ /* 0x000fe20008010807 */
[----:B------:R-:W-:Y:S01]  /*1f670*/  FSEL R6, R6, RZ, P2 ;  /* 0x000000ff06067208 */ /* 0x000fe20001000000 */
[----:B------:R-:W-:Y:S01]  /*1f680*/  IMAD.MOV.U32 R37, RZ, RZ, R27 ;  /* 0x000000ffff257224 */ /* 0x000fe200078e001b */
[----:B------:R-:W-:Y:S01]  /*1f690*/  LOP3.LUT R3, R3, 0xff, RZ, 0xc0, !PT ;  /* 0x000000ff03037812 */ /* 0x000fe200078ec0ff */
[----:B------:R-:W-:Y:S01]  /*1f6a0*/  FFMA.FTZ R232, R49, UR4, -R7 ;  /* 0x0000000431e87c23 */ /* 0x000fe20008010807 */
[----:B------:R-:W-:Y:S01]  /*1f6b0*/  IMAD.MOV.U32 R49, RZ, RZ, R29 ;  /* 0x000000ffff317224 */ /* 0x000fe200078e001d */
[----:B-1----:R-:W-:Y:S01]  /*1f6c0*/  FMNMX.FTZ R70, R70, R11, !PT ;  /* 0x0000000b46467209 */ /* 0x002fe20007810000 */
[--C-:B------:R-:W-:Y:S01]  /*1f6d0*/  FFMA.FTZ R173, R67, UR4, -R6.reuse ;  /* 0x0000000443ad7c23 */ /* 0x100fe20008010806 */
[----:B------:R-:W-:Y:S01]  /*1f6e0*/  ISETP.LE.U32.AND P3, PT, R3, UR13, PT ;  /* 0x0000000d03007c0c */ /* 0x000fe2000bf63070 */
[--C-:B------:R-:W-:Y:S01]  /*1f6f0*/  FFMA.FTZ R12, R195, UR4, -R6.reuse ;  /* 0x00000004c30c7c23 */ /* 0x100fe20008010806 */
[C---:B------:R-:W-:Y:S01]  /*1f700*/  FSETP.NEU.FTZ.AND P1, PT, R70.reuse, -INF , PT ;  /* 0xff8000004600780b */ /* 0x040fe20003f3d000 */
[C---:B------:R-:W-:Y:S01]  /*1f710*/  FMUL.FTZ R8, R70.reuse, UR4 ;  /* 0x0000000446087c20 */ /* 0x040fe20008410000 */
[----:B------:R-:W-:Y:S01]  /*1f720*/  FSEL R3, R69, RZ, P2 ;  /* 0x000000ff45037208 */ /* 0x000fe20001000000 */
[--C-:B------:R-:W-:Y:S01]  /*1f730*/  FFMA.FTZ R18, R159, UR4, -R6.reuse ;  /* 0x000000049f127c23 */ /* 0x100fe20008010806 */
[----:B------:R-:W-:Y:S01]  /*1f740*/  FSEL R2, R70, RZ, P1 ;  /* 0x000000ff46027208 */ /* 0x000fe20000800000 */
[--C-:B------:R-:W-:Y:S01]  /*1f750*/  FFMA.FTZ R195, R157, UR4, -R6.reuse ;  /* 0x000000049dc37c23 */ /* 0x100fe20008010806 */
[----:B------:R-:W-:Y:S01]  /*1f760*/  FSEL R8, R8, RZ, P1 ;  /* 0x000000ff08087208 */ /* 0x000fe20000800000 */
[----:B------:R-:W-:Y:S01]  /*1f770*/  FFMA.FTZ R219, R38, UR4, -R6 ;  /* 0x0000000426db7c23 */ /* 0x000fe20008010806 */
[----:B------:R-:W-:Y:S01]  /*1f780*/  ISETP.LE.U32.AND P1, PT, R5, UR13, PT ;  /* 0x0000000d05007c0c */ /* 0x000fe2000bf23070 */
[----:B------:R-:W-:Y:S01]  /*1f790*/  FADD.FTZ R5, -R0, R72 ;  /* 0x0000004800057221 */ /* 0x000fe20000010100 */
        /* <DEDUP_REMOVED lines=11> */
[----:B------:R-:W-:Y:S01]  /*1f850*/  FFMA.FTZ R250, R66, UR4, -R6 ;  /* 0x0000000442fa7c23 */ /* 0x000fe20008010806 */
[----:B------:R-:W-:Y:S01]  /*1f860*/  FADD.FTZ R3, -R3, R73 ;  /* 0x0000004903037221 */ /* 0x000fe20000010100 */
[--C-:B------:R-:W-:Y:S01]  /*1f870*/  FFMA.FTZ R11, R194, UR4, -R7.reuse ;  /* 0x00000004c20b7c23 */ /* 0x100fe20008010807 */
[----:B------:R-:W-:Y:S01]  /*1f880*/  MUFU.EX2 R221, R12 ;  /* 0x0000000c00dd7308 */ /* 0x000fe20000000800 */
[--C-:B------:R-:W-:Y:S01]  /*1f890*/  FFMA.FTZ R236, R52, UR4, -R7.reuse ;  /* 0x0000000434ec7c23 */ /* 0x100fe20008010807 */
[--C-:B------:R-:W-:Y:S01]  /*1f8a0*/  FFMA.FTZ R237, R53, UR4, -R7.reuse ;  /* 0x0000000435ed7c23 */ /* 0x100fe20008010807 */
[--C-:B------:R-:W-:Y:S01]  /*1f8b0*/  FFMA.FTZ R247, R64, UR4, -R7.reuse ;  /* 0x0000000440f77c23 */ /* 0x100fe20008010807 */
[--C-:B------:R-:W-:Y:S01]  /*1f8c0*/  FFMA.FTZ R248, R65, UR4, -R7.reuse ;  /* 0x0000000441f87c23 */ /* 0x100fe20008010807 */
[----:B------:R-:W-:Y:S01]  /*1f8d0*/  FFMA.FTZ R230, R48, UR4, -R7 ;  /* 0x0000000430e67c23 */ /* 0x000fe20008010807 */
[----:B------:R-:W-:Y:S01]  /*1f8e0*/  FMUL.FTZ R7, R68, UR4 ;  /* 0x0000000444077c20 */ /* 0x000fe20008410000 */
[----:B-1----:R-:W-:Y:S03]  /*1f8f0*/  FMUL.FTZ R0, R4, UR4 ;  /* 0x0000000404007c20 */ /* 0x002fe60008410000 */
[----:B------:R-:W1:Y:S01]  /*1f900*/  MUFU.EX2 R21, R11 ;  /* 0x0000000b00157308 */ /* 0x000e620000000800 */
[--C-:B------:R-:W-:Y:S01]  /*1f910*/  FFMA.FTZ R10, R203, UR4, -R8.reuse ;  /* 0x00000004cb0a7c23 */ /* 0x100fe20008010808 */
[--C-:B------:R-:W-:Y:S01]  /*1f920*/  FFMA.FTZ R203, R30, UR4, -R8.reuse ;  /* 0x000000041ecb7c23 */ /* 0x100fe20008010808 */
[----:B------:R-:W-:Y:S01]  /*1f930*/  FSEL R7, R7, RZ, P0 ;  /* 0x000000ff07077208 */ /* 0x000fe20000000000 */
[--C-:B------:R-:W-:Y:S01]  /*1f940*/  FFMA.FTZ R193, R143, UR4, -R8.reuse ;  /* 0x000000048fc17c23 */ /* 0x100fe20008010808 */
[----:B------:R-:W-:Y:S01]  /*1f950*/  FFMA.FTZ R239, R56, UR4, -R8 ;  /* 0x0000000438ef7c23 */ /* 0x000fe20008010808 */
[----:B------:R-:W-:Y:S02]  /*1f960*/  IMAD.MOV.U32 R52, RZ, RZ, R24 ;  /* 0x000000ffff347224 */ /* 0x000fe400078e0018 */
[--C-:B------:R-:W-:Y:S02]  /*1f970*/  FFMA.FTZ R22, R165, UR4, -R8.reuse ;  /* 0x00000004a5167c23 */ /* 0x100fe40008010808 */
[----:B------:R1:W1:Y:S01]  /*1f980*/  MUFU.EX2 R6, R0 ;  /* 0x0000000000067308 */ /* 0x0002620000000800 */
[--C-:B------:R-:W-:Y:S01]  /*1f990*/  FFMA.FTZ R168, R63, UR4, -R7.reuse ;  /* 0x000000043fa87c23 */ /* 0x100fe20008010807 */
[--C-:B------:R-:W-:Y:S01]  /*1f9a0*/  FFMA.FTZ R165, R156, UR4, -R7.reuse ;  /* 0x000000049ca57c23 */ /* 0x100fe20008010807 */
[--C-:B------:R-:W-:Y:S01]  /*1f9b0*/  FFMA.FTZ R167, R153, UR4, -R7.reuse ;  /* 0x0000000499a77c23 */ /* 0x100fe20008010807 */
[--C-:B------:R-:W-:Y:S01]  /*1f9c0*/  FFMA.FTZ R216, R43, UR4, -R7.reuse ;  /* 0x000000042bd87c23 */ /* 0x100fe20008010807 */
[----:B------:R-:W-:Y:S01]  /*1f9d0*/  FFMA.FTZ R251, R62, UR4, -R7 ;  /* 0x000000043efb7c23 */ /* 0x000fe20008010807 */
[----:B------:R-:W-:Y:S02]  /*1f9e0*/  IMAD.MOV.U32 R53, RZ, RZ, R25 ;  /* 0x000000ffff357224 */ /* 0x000fe400078e0019 */
[--C-:B------:R-:W-:Y:S01]  /*1f9f0*/  FFMA.FTZ R13, R201, UR4, -R7.reuse ;  /* 0x00000004c90d7c23 */ /* 0x100fe20008010807 */
[--C-:B------:R-:W-:Y:S01]  /*1fa00*/  FFMA.FTZ R201, R31, UR4, -R7.reuse ;  /* 0x000000041fc97c23 */ /* 0x100fe20008010807 */
[----:B-1----:R-:W-:Y:S01]  /*1fa10*/  F2FP.F16.F32.PACK_AB R4, R224, R21 ;  /* 0x00000015e004723e */ /* 0x002fe200000000ff */
[----:B------:R-:W-:Y:S01]  /*1fa20*/  FFMA.FTZ R11, R200, UR4, -R8 ;  /* 0x00000004c80b7c23 */ /* 0x000fe20008010808 */
[--C-:B------:R-:W-:Y:S01]  /*1fa30*/  FFMA.FTZ R200, R142, UR4, -R7.reuse ;  /* 0x000000048ec87c23 */ /* 0x100fe20008010807 */
[--C-:B------:R-:W-:Y:S01]  /*1fa40*/  FFMA.FTZ R14, R207, UR4, -R7.reuse ;  /* 0x00000004cf0e7c23 */ /* 0x100fe20008010807 */
[--C-:B------:R-:W-:Y:S01]  /*1fa50*/  FFMA.FTZ R163, R206, UR4, -R7.reuse ;  /* 0x00000004cea37c23 */ /* 0x100fe20008010807 */
[--C-:B------:R-:W-:Y:S01]  /*1fa60*/  FFMA.FTZ R164, R202, UR4, -R7.reuse ;  /* 0x00000004caa47c23 */ /* 0x100fe20008010807 */
[--C-:B------:R-:W-:Y:S01]  /*1fa70*/  FFMA.FTZ R214, R42, UR4, -R7.reuse ;  /* 0x000000042ad67c23 */ /* 0x100fe20008010807 */
[--C-:B------:R-:W-:Y:S01]  /*1fa80*/  FFMA.FTZ R225, R46, UR4, -R7.reuse ;  /* 0x000000042ee17c23 */ /* 0x100fe20008010807 */
[----:B------:R-:W-:Y:S01]  /*1fa90*/  FMUL.FTZ R0, R3, UR4 ;  /* 0x0000000403007c20 */ /* 0x000fe20008410000 */
[--C-:B------:R-:W-:Y:S01]  /*1faa0*/  FFMA.FTZ R226, R47, UR4, -R7.reuse ;  /* 0x000000042fe27c23 */ /* 0x100fe20008010807 */
[--C-:B------:R-:W-:Y:S01]  /*1fab0*/  FFMA.FTZ R244, R58, UR4, -R7.reuse ;  /* 0x000000043af47c23 */ /* 0x100fe20008010807 */
[----:B------:R-:W-:Y:S01]  /*1fac0*/  FFMA.FTZ R246, R59, UR4, -R7 ;  /* 0x000000043bf67c23 */ /* 0x000fe20008010807 */
[----:B------:R-:W-:Y:S01]  /*1fad0*/  F2FP.F16.F32.PACK_AB R7, R221, R19 ;  /* 0x00000013dd07723e */ /* 0x000fe200000000ff */
[----:B------:R1:W1:Y:S01]  /*1fae0*/  MUFU.EX2 R3, R0 ;  /* 0x0000000000037308 */ /* 0x0002620000000800 */
[C---:B------:R-:W-:Y:S01]  /*1faf0*/  FFMA.FTZ R73, R6.reuse, R212, R21 ;  /* 0x000000d406497223 */ /* 0x040fe20000010015 */
[C---:B------:R-:W-:Y:S01]  /*1fb00*/  FMUL.FTZ R21, R6.reuse, R129 ;  /* 0x0000008106157220 */ /* 0x040fe20000410000 */
[C---:B------:R-:W-:Y:S01]  /*1fb10*/  FMUL.FTZ R64, R6.reuse, R100 ;  /* 0x0000006406407220 */ /* 0x040fe20000410000 */
[----:B------:R-:W-:Y:S01]  /*1fb20*/  FMUL.FTZ R65, R6, R101 ;  /* 0x0000006506417220 */ /* 0x000fe20000410000 */
[----:B------:R-:W-:Y:S02]  /*1fb30*/  IMAD.MOV.U32 R32, RZ, RZ, R218 ;  /* 0x000000ffff207224 */ /* 0x000fe400078e00da */
[--C-:B------:R-:W-:Y:S01]  /*1fb40*/  FFMA.FTZ R20, R199, UR4, -R8.reuse ;  /* 0x00000004c7147c23 */ /* 0x100fe20008010808 */
[--C-:B------:R-:W-:Y:S02]  /*1fb50*/  FFMA.FTZ R194, R141, UR4, -R8.reuse ;  /* 0x000000048dc27c23 */ /* 0x100fe40008010808 */
        /* <DEDUP_REMOVED lines=9> */
[C---:B-1----:R-:W-:Y:S01]  /*1fbf0*/  PRMT R0, R4.reuse, 0x7632, R0 ;  /* 0x0000763204007816 */ /* 0x042fe20000000000 */
[C---:B------:R-:W-:Y:S01]  /*1fc00*/  FMUL.FTZ R38, R3.reuse, R122 ;  /* 0x0000007a03267220 */ /* 0x040fe20000410000 */
[C---:B------:R-:W-:Y:S01]  /*1fc10*/  FMUL.FTZ R50, R3.reuse, R118 ;  /* 0x0000007603327220 */ /* 0x040fe20000410000 */
[C---:B------:R-:W-:Y:S01]  /*1fc20*/  FMUL.FTZ R51, R3.reuse, R119 ;  /* 0x0000007703337220 */ /* 0x040fe20000410000 */
[----:B------:R-:W-:Y:S01]  /*1fc30*/  PRMT R142, R4, 0x5410, R0 ;  /* 0x00005410048e7816 */ /* 0x000fe20000000000 */
[----:B------:R-:W-:Y:S01]  /*1fc40*/  FFMA.FTZ R161, R3, R215, R19 ;  /* 0x000000d703a17223 */ /* 0x000fe20000010013 */
[--C-:B------:R-:W-:Y:S01]  /*1fc50*/  FFMA.FTZ R252, R61, UR4, -R8.reuse ;  /* 0x000000043dfc7c23 */ /* 0x100fe20008010808 */
[----:B------:R-:W-:Y:S02]  /*1fc60*/  PRMT R8, R7, 0x7632, R8 ;  /* 0x0000763207087816 */ /* 0x000fe40000000008 */
[----:B------:R-:W-:Y:S01]  /*1fc70*/  MUFU.EX2 R215, R11 ;  /* 0x0000000b00d77308 */ /* 0x000fe20000000800 */
[C---:B------:R-:W-:Y:S01]  /*1fc80*/  FMUL.FTZ R34, R3.reuse, R126 ;  /* 0x0000007e03227220 */ /* 0x040fe20000410000 */
[----:B------:R-:W-:Y:S01]  /*1fc90*/  FMUL.FTZ R35, R3, R127 ;  /* 0x0000007f03237220 */ /* 0x000fe20000410000 */
[----:B------:R-:W-:Y:S01]  /*1fca0*/  PRMT R141, R7, 0x5410, R8 ;  /* 0x00005410078d7816 */ /* 0x000fe20000000008 */
[----:B------:R-:W-:Y:S01]  /*1fcb0*/  FADD.FTZ R2, -R2, R74 ;  /* 0x0000004a02027221 */ /* 0x000fe20000010100 */
[----:B------:R-:W-:Y:S02]  /*1fcc0*/  IMAD.MOV.U32 R48, RZ, RZ, R28 ;  /* 0x000000ffff307224 */ /* 0x000fe400078e001c */
[C---:B------:R-:W-:Y:S01]  /*1fcd0*/  FMUL.FTZ R39, R3.reuse, R123 ;  /* 0x0000007b03277220 */ /* 0x040fe20000410000 */
[C---:B------:R-:W-:Y:S02]  /*1fce0*/  FMUL.FTZ R54, R3.reuse, R110 ;  /* 0x0000006e03367220 */ /* 0x040fe40000410000 */
[----:B------:R-:W-:Y:S01]  /*1fcf0*/  MUFU.EX2 R72, R10 ;  /* 0x0000000a00487308 */ /* 0x000fe20000000800 */
[C---:B------:R-:W-:Y:S01]  /*1fd00*/  FMUL.FTZ R55, R3.reuse, R111 ;  /* 0x0000006f03377220 */ /* 0x040fe20000410000 */
[C---:B------:R-:W-:Y:S01]  /*1fd10*/  FMUL.FTZ R66, R3.reuse, R102 ;  /* 0x0000006603427220 */ /* 0x040fe20000410000 */
[----:B------:R-:W-:Y:S01]  /*1fd20*/  FMUL.FTZ R67, R3, R103 ;  /* 0x0000006703437220 */ /* 0x000fe20000410000 */
[----:B------:R-:W-:Y:S06]  /*1fd30*/  IMAD.WIDE.U32 R102, R205, -0x2daee0ad, RZ ;  /* 0xd2511f53cd667825 */ /* 0x000fec00078e00ff */
[----:B------:R-:W1:Y:S01]  /*1fd40*/  MUFU.EX2 R13, R13 ;  /* 0x0000000d000d7308 */ /* 0x000e620000000800 */
[----:B------:R-:W-:Y:S04]  /*1fd50*/  IMAD.WIDE.U32 R110, R213, -0x2daee0ad, RZ ;  /* 0xd2511f53d56e7825 */ /* 0x000fe800078e00ff */
[----:B------:R-:W-:Y:S05]  /*1fd60*/  IMAD.U32 R126, RZ, RZ, UR13 ;  /* 0x0000000dff7e7e24 */ /* 0x000fea000f8e00ff */
[----:B------:R-:W-:Y:S10]  /*1fd70*/  MUFU.EX2 R127, R216 ;  /* 0x000000d8007f7308 */ /* 0x000ff40000000800 */
[----:B------:R1:W-:Y:S02]  /*1fd80*/  MUFU.EX2 R207, R17 ;  /* 0x0000001100cf7308 */ /* 0x0003e40000000800 */
[----:B-1----:R-:W-:Y:S08]  /*1fd90*/  F2FP.F16.F32.PACK_AB R74, R202, R13 ;  /* 0x0000000dca4a723e */ /* 0x002ff000000000ff */
[----:B------:R1:W-:Y:S10]  /*1fda0*/  MUFU.EX2 R212, R16 ;  /* 0x0000001000d47308 */ /* 0x0003f40000000800 */
[----:B------:R-:W-:Y:S01]  /*1fdb0*/  MUFU.EX2 R163, R163 ;  /* 0x000000a300a37308 */ /* 0x000fe20000000800 */
[C---:B------:R-:W-:Y:S01]  /*1fdc0*/  FMUL.FTZ R17, R6.reuse, R133 ;  /* 0x0000008506117220 */ /* 0x040fe20000410000 */
[----:B-1----:R-:W-:Y:S01]  /*1fdd0*/  FMUL.FTZ R16, R6, R132 ;  /* 0x0000008406107220 */ /* 0x002fe20000410000 */
[----:B--2---:R-:W-:Y:S02]  /*1fde0*/  IMAD.MOV.U32 R153, RZ, RZ, R155 ;  /* 0x000000ffff997224 */ /* 0x004fe400078e009b */
[----:B---3--:R-:W-:Y:S02]  /*1fdf0*/  IMAD.MOV.U32 R152, RZ, RZ, R154 ;  /* 0x000000ffff987224 */ /* 0x008fe400078e009a */
[----:B----4-:R-:W-:Y:S03]  /*1fe00*/  @!P5 HADD2 R36, -R4.H0_H0, -RZ.H0_H0 ;  /* 0xa00000ff0424d230 */ /* 0x010fe60000000900 */
[----:B------:R-:W-:Y:S01]  /*1fe10*/  IADD3 R154, P0, R152, UR43, RZ ;  /* 0x0000002b989a7c10 */ /* 0x000fe2000ff1e0ff */
[----:B------:R-:W-:Y:S01]  /*1fe20*/  @!P4 HADD2 R162, -R0.H0_H0, -RZ.H0_H0 ;  /* 0xa00000ff00a2c230 */ /* 0x000fe20000000900 */
[----:B------:R-:W-:Y:S01]  /*1fe30*/  PRMT R12, R36, 0x7610, R12 ;  /* 0x00007610240c7816 */ /* 0x000fe2000000000c */
[----:B------:R1:W-:Y:S01]  /*1fe40*/  @!P5 STL.S16 [R1+0x48], R36 ;  /* 0x000048240100d387 */ /* 0x0003e20000100600 */
[----:B------:R-:W-:Y:S01]  /*1fe50*/  IADD3.X R155, R153, UR42, RZ, P0, !PT ;  /* 0x0000002a999b7c10 */ /* 0x000fe200087fe4ff */
[----:B------:R-:W-:Y:S01]  /*1fe60*/  @!P3 HADD2 R160, -R7.H0_H0, -RZ.H0_H0 ;  /* 0xa00000ff07a0b230 */ /* 0x000fe20000000900 */
[----:B------:R-:W-:Y:S01]  /*1fe70*/  @!P5 PRMT R4, R12, 0x5410, RZ ;  /* 0x000054100c04d816 */ /* 0x000fe200000000ff */
[----:B------:R2:W-:Y:S01]  /*1fe80*/  @!P4 STL.S16 [R1+0x54], R162 ;  /* 0x000054a20100c387 */ /* 0x0005e20000100600 */
[----:B------:R-:W-:Y:S02]  /*1fe90*/  PRMT R11, R162, 0x7610, R11 ;  /* 0x00007610a20b7816 */ /* 0x000fe4000000000b */
[----:B------:R-:W-:Y:S01]  /*1fea0*/  PRMT R10, R160, 0x7610, R10 ;  /* 0x00007610a00a7816 */ /* 0x000fe2000000000a */
[----:B------:R-:W-:Y:S01]  /*1feb0*/  @!P3 STL.S16 [R1+0x50], R160 ;  /* 0x000050a00100b387 */ /* 0x000fe20000100600 */
[----:B------:R-:W-:Y:S01]  /*1fec0*/  @!P4 PRMT R0, R11, 0x5410, RZ ;  /* 0x000054100b00c816 */ /* 0x000fe200000000ff */
[----:B------:R-:W-:Y:S01]  /*1fed0*/  @!P6 HADD2 R158, -R8.H0_H0, -RZ.H0_H0 ;  /* 0xa00000ff089ee230 */ /* 0x000fe20000000900 */
[----:B------:R-:W-:Y:S01]  /*1fee0*/  @!P3 PRMT R7, R10, 0x5410, RZ ;  /* 0x000054100a07b816 */ /* 0x000fe200000000ff */
[----:B------:R3:W4:Y:S01]  /*1fef0*/  LDL.S16 R12, [R1+0x94] ;  /* 0x00009400010c7983 */ /* 0x0007220000100600 */
[----:B------:R-:W-:Y:S02]  /*1ff00*/  IADD3 R10, P0, R154, UR50, RZ ;  /* 0x000000329a0a7c10 */ /* 0x000fe4000ff1e0ff */
[----:B------:R-:W-:Y:S01]  /*1ff10*/  PRMT R19, R158, 0x7610, R19 ;  /* 0x000076109e137816 */ /* 0x000fe20000000013 */
[----:B------:R3:W-:Y:S01]  /*1ff20*/  STG.E.U16 desc[UR28][R152.64+0x2], R0 ;  /* 0x0000020098007986 */ /* 0x0007e2000c10151c */
[----:B------:R-:W-:Y:S02]  /*1ff30*/  IADD3.X R11, R155, UR44, RZ, P0, !PT ;  /* 0x0000002c9b0b7c10 */ /* 0x000fe400087fe4ff */
[----:B------:R-:W-:Y:S01]  /*1ff40*/  @!P6 PRMT R8, R19, 0x5410, RZ ;  /* 0x000054101308e816 */ /* 0x000fe200000000ff */
[----:B------:R3:W-:Y:S01]  /*1ff50*/  STG.E.U16 desc[UR28][R152.64], R4 ;  /* 0x0000000498007986 */ /* 0x0007e2000c10151c */
[----:B------:R-:W-:Y:S01]  /*1ff60*/  IADD3 R156, P3, R152, UR18, RZ ;  /* 0x00000012989c7c10 */ /* 0x000fe2000ff7e0ff */
[----:B------:R-:W-:Y:S02]  /*1ff70*/  FMUL.FTZ R19, R3, R135 ;  /* 0x0000008703137220 */ /* 0x000fe40000410000 */
[----:B------:R-:W-:Y:S01]  /*1ff80*/  STG.E.U16 desc[UR28][R154.64], R7 ;  /* 0x000000079a007986 */ /* 0x000fe2000c10151c */
[----:B------:R-:W-:Y:S01]  /*1ff90*/  IADD3.X R157, R153, UR47, RZ, P3, !PT ;  /* 0x0000002f999d7c10 */ /* 0x000fe20009ffe4ff */
[----:B-1----:R-:W-:Y:S01]  /*1ffa0*/  IMAD.MOV.U32 R36, RZ, RZ, R26 ;  /* 0x000000ffff247224 */ /* 0x002fe200078e001a */
[----:B------:R-:W-:Y:S01]  /*1ffb0*/  MUFU.EX2 R135, R232 ;  /* 0x000000e800877308 */ /* 0x000fe20000000800 */
[----:B------:R-:W-:Y:S01]  /*1ffc0*/  STG.E.U16 desc[UR28][R154.64+0x2], R8 ;  /* 0x000002089a007986 */ /* 0x000fe2000c10151c */
[----:B--2---:R-:W-:Y:S03]  /*1ffd0*/  SHF.R.U32.HI R162, RZ, 0x18, R146 ;  /* 0x00000018ffa27819 */ /* 0x004fe60000011692 */
[----:B------:R1:W-:Y:S01]  /*1ffe0*/  @!P6 STL.S16 [R1+0x84], R158 ;  /* 0x0000849e0100e387 */ /* 0x0003e20000100600 */
[----:B---3--:R-:W-:Y:S04]  /*1fff0*/  F2FP.F16.F32.PACK_AB R0, R215, R72 ;  /* 0x00000048d700723e */ /* 0x008fe800000000ff */
[C---:B------:R-:W-:Y:S01]  /*20000*/  PRMT R140, R0.reuse, 0x7632, R140 ;  /* 0x00007632008c7816 */ /* 0x040fe2000000008c */
[----:B------:R-:W-:Y:S03]  /*20010*/  @!P1 HADD2 R23, -R0.H0_H0, -RZ.H0_H0 ;  /* 0xa00000ff00179230 */ /* 0x000fe60000000900 */
[----:B------:R-:W-:Y:S02]  /*20020*/  PRMT R143, R0, 0x5410, R140 ;  /* 0x00005410008f7816 */ /* 0x000fe4000000008c */
[----:B------:R-:W-:Y:S01]  /*20030*/  PRMT R4, R23, 0x7610, R4 ;  /* 0x0000761017047816 */ /* 0x000fe20000000004 */
[----:B------:R2:W-:Y:S03]  /*20040*/  @!P1 STL.S16 [R1+0x78], R23 ;  /* 0x0000781701009387 */ /* 0x0005e60000100600 */
[----:B------:R-:W-:Y:S02]  /*20050*/  @!P1 PRMT R0, R4, 0x5410, RZ ;  /* 0x0000541004009816 */ /* 0x000fe400000000ff */
[----:B------:R-:W-:Y:S02]  /*20060*/  LOP3.LUT R4, R146, 0xff, RZ, 0xc0, !PT ;  /* 0x000000ff92047812 */ /* 0x000fe400078ec0ff */
[----:B-1----:R-:W-:Y:S01]  /*20070*/  IADD3 R158, P0, R152, UR46, RZ ;  /* 0x0000002e989e7c10 */ /* 0x002fe2000ff1e0ff */
[----:B------:R1:W-:Y:S01]  /*20080*/  STG.E.U16 desc[UR28][R10.64], R0 ;  /* 0x000000000a007986 */ /* 0x0003e2000c10151c */
[----:B------:R-:W-:Y:S02]  /*20090*/  ISETP.LE.U32.AND P6, PT, R4, UR13, PT ;  /* 0x0000000d04007c0c */ /* 0x000fe4000bfc3070 */
[--C-:B------:R-:W-:Y:S02]  /*200a0*/  SHF.R.U32.HI R4, RZ, 0x18, R9.reuse ;  /* 0x00000018ff047819 */ /* 0x100fe40000011609 */
[----:B------:R-:W-:Y:S02]  /*200b0*/  IADD3.X R159, R153, UR45, RZ, P0, !PT ;  /* 0x0000002d999f7c10 */ /* 0x000fe400087fe4ff */
[----:B------:R-:W-:Y:S02]  /*200c0*/  ISETP.LE.U32.AND P1, PT, R4, UR13, PT ;  /* 0x0000000d04007c0c */ /* 0x000fe4000bf23070 */
[----:B------:R-:W-:Y:S04]  /*200d0*/  SHF.R.U32.HI R4, RZ, 0x10, R9 ;  /* 0x00000010ff047819 */ /* 0x000fe80000011609 */
[----:B------:R-:W-:Y:S04]  /*200e0*/  LOP3.LUT R4, R4, 0xff, RZ, 0xc0, !PT ;  /* 0x000000ff04047812 */ /* 0x000fe800078ec0ff */
[----:B------:R-:W-:Y:S01]  /*200f0*/  ISETP.LE.U32.AND P0, PT, R4, UR13, PT ;  /* 0x0000000d04007c0c */ /* 0x000fe2000bf03070 */
[----:B--2---:R-:W-:Y:S01]  /*20100*/  FMUL.FTZ R23, R3, R131 ;  /* 0x0000008303177220 */ /* 0x004fe20000410000 */
[----:B-1----:R-:W-:Y:S04]  /*20110*/  LOP3.LUT R0, R9, 0xffff, RZ, 0xc0, !PT ;  /* 0x0000ffff09007812 */ /* 0x002fe800078ec0ff */
[----:B------:R-:W-:Y:S04]  /*20120*/  SHF.R.U32.HI R0, RZ, 0x8, R0 ;  /* 0x00000008ff007819 */ /* 0x000fe80000011600 */
[----:B------:R-:W-:Y:S04]  /*20130*/  LOP3.LUT R0, R0, 0xffff, RZ, 0xc0, !PT ;  /* 0x0000ffff00007812 */ /* 0x000fe800078ec0ff */
[----:B------:R-:W-:Y:S02]  /*20140*/  ISETP.LE.U32.AND P2, PT, R0, UR13, PT ;  /* 0x0000000d00007c0c */ /* 0x000fe4000bf43070 */
[----:B------:R-:W-:Y:S04]  /*20150*/  SHF.R.U32.HI R0, RZ, 0x10, R146 ;  /* 0x00000010ff007819 */ /* 0x000fe80000011692 */
[----:B------:R-:W-:Y:S02]  /*20160*/  LOP3.LUT R160, R0, 0xff, RZ, 0xc0, !PT ;  /* 0x000000ff00a07812 */ /* 0x000fe400078ec0ff */
[----:B------:R-:W-:Y:S02]  /*20170*/  LOP3.LUT R0, R146, 0xffff, RZ, 0xc0, !PT ;  /* 0x0000ffff92007812 */ /* 0x000fe400078ec0ff */
[----:B------:R-:W-:Y:S02]  /*20180*/  ISETP.LE.U32.AND P3, PT, R160, UR13, PT ;  /* 0x0000000da0007c0c */ /* 0x000fe4000bf63070 */
[----:B------:R-:W-:Y:S04]  /*20190*/  SHF.R.U32.HI R0, RZ, 0x8, R0 ;  /* 0x00000008ff007819 */ /* 0x000fe80000011600 */
[----:B------:R-:W-:Y:S04]  /*201a0*/  LOP3.LUT R0, R0, 0xffff, RZ, 0xc0, !PT ;  /* 0x0000ffff00007812 */ /* 0x000fe800078ec0ff */
[----:B------:R-:W-:Y:S01]  /*201b0*/  ISETP.LE.U32.AND P4, PT, R0, UR13, PT ;  /* 0x0000000d00007c0c */ /* 0x000fe2000bf83070 */
[----:B------:R-:W-:Y:S01]  /*201c0*/  FMUL.FTZ R0, R2, UR4 ;  /* 0x0000000402007c20 */ /* 0x000fe20008410000 */
[----:B------:R-:W-:Y:S01]  /*201d0*/  FMUL.FTZ R2, R5, UR4 ;  /* 0x0000000405027c20 */ /* 0x000fe20008410000 */
[----:B------:R-:W-:Y:S04]  /*201e0*/  FMUL.FTZ R5, R6, R137 ;  /* 0x0000008906057220 */ /* 0x000fe80000410000 */
[----:B------:R-:W1:Y:S10]  /*201f0*/  MUFU.EX2 R0, R0 ;  /* 0x0000000000007308 */ /* 0x000e740000000800 */
[----:B------:R-:W2:Y:S01]  /*20200*/  MUFU.EX2 R2, R2 ;  /* 0x0000000200027308 */ /* 0x000ea20000000800 */
[C---:B-1----:R-:W-:Y:S01]  /*20210*/  FMUL.FTZ R56, R0.reuse, R80 ;  /* 0x0000005000387220 */ /* 0x042fe20000410000 */
[----:B------:R-:W-:Y:S01]  /*20220*/  FMUL.FTZ R44, R0, R84 ;  /* 0x00000054002c7220 */ /* 0x000fe20000410000 */
[----:B------:R-:W-:Y:S01]  /*20230*/  PRMT R84, R74, 0x7632, R84 ;  /* 0x000076324a547816 */ /* 0x000fe20000000054 */
[C---:B------:R-:W-:Y:S01]  /*20240*/  FMUL.FTZ R28, R0.reuse, R92 ;  /* 0x0000005c001c7220 */ /* 0x040fe20000410000 */
[C---:B------:R-:W-:Y:S05]  /*20250*/  FMUL.FTZ R45, R0.reuse, R85 ;  /* 0x00000055002d7220 */ /* 0x040fea0000410000 */
[----:B------:R-:W1:Y:S01]  /*20260*/  MUFU.EX2 R92, R18 ;  /* 0x00000012005c7308 */ /* 0x000e620000000800 */
[C---:B------:R-:W-:Y:S01]  /*20270*/  FMUL.FTZ R8, R0.reuse, R112 ;  /* 0x0000007000087220 */ /* 0x040fe20000410000 */
[----:B------:R-:W-:Y:S01]  /*20280*/  FMUL.FTZ R9, R0, R113 ;  /* 0x0000007100097220 */ /* 0x000fe20000410000 */
[C---:B--2---:R-:W-:Y:S01]  /*20290*/  FMUL.FTZ R62, R2.reuse, R78 ;  /* 0x0000004e023e7220 */ /* 0x044fe20000410000 */
[C---:B------:R-:W-:Y:S01]  /*202a0*/  FMUL.FTZ R58, R2.reuse, R82 ;  /* 0x00000052023a7220 */ /* 0x040fe20000410000 */
[C---:B------:R-:W-:Y:S01]  /*202b0*/  FMUL.FTZ R63, R2.reuse, R79 ;  /* 0x0000004f023f7220 */ /* 0x040fe20000410000 */
[----:B------:R-:W-:Y:S01]  /*202c0*/  FFMA.FTZ R75, R2, R241, R13 ;  /* 0x000000f1024b7223 */ /* 0x000fe2000001000d */
[----:B------:R-:W-:Y:S01]  /*202d0*/  FMUL.FTZ R13, R0, R105 ;  /* 0x00000069000d7220 */ /* 0x000fe20000410000 */
[----:B------:R-:W-:Y:S02]  /*202e0*/  PRMT R105, R74, 0x5410, R84 ;  /* 0x000054104a697816 */ /* 0x000fe40000000054 */
[----:B------:R2:W3:Y:S01]  /*202f0*/  MUFU.EX2 R82, R20 ;  /* 0x0000001400527308 */ /* 0x0004e20000000800 */
[C---:B------:R-:W-:Y:S01]  /*20300*/  FMUL.FTZ R31, R2.reuse, R95 ;  /* 0x0000005f021f7220 */ /* 0x040fe20000410000 */
        /* <DEDUP_REMOVED lines=11> */
[----:B------:R-:W-:Y:S01]  /*203c0*/  FMUL.FTZ R59, R2, R83 ;  /* 0x00000053023b7220 */ /* 0x000fe20000410000 */
        /* <DEDUP_REMOVED lines=11> */
[C---:B--2---:R-:W-:Y:S01]  /*20480*/  FMUL.FTZ R20, R6.reuse, R128 ;  /* 0x0000008006147220 */ /* 0x044fe20000410000 */
[----:B------:R-:W-:Y:S02]  /*20490*/  IMAD.MOV.U32 R113, RZ, RZ, R33 ;  /* 0x000000ffff717224 */ /* 0x000fe400078e0021 */
[C---:B------:R-:W-:Y:S01]  /*204a0*/  FMUL.FTZ R32, R6.reuse, R124 ;  /* 0x0000007c06207220 */ /* 0x040fe20000410000 */
[----:B------:R-:W-:Y:S01]  /*204b0*/  FMUL.FTZ R33, R6, R125 ;  /* 0x0000007d06217220 */ /* 0x000fe20000410000 */
[C---:B------:R-:W-:Y:S01]  /*204c0*/  FMUL.FTZ R18, R3.reuse, R134 ;  /* 0x0000008603127220 */ /* 0x040fe20000410000 */
[----:B-1----:R-:W-:Y:S01]  /*204d0*/  FMUL.FTZ R22, R3, R130 ;  /* 0x0000008203167220 */ /* 0x002fe20000410000 */
[----:B------:R-:W-:Y:S01]  /*204e0*/  SHF.R.U32.HI R130, RZ, 0x18, R110 ;  /* 0x00000018ff827819 */ /* 0x000fe2000001166e */
[----:B------:R-:W-:Y:S02]  /*204f0*/  IMAD.MOV.U32 R132, RZ, RZ, R98 ;  /* 0x000000ffff847224 */ /* 0x000fe400078e0062 */
[C---:B------:R-:W-:Y:S01]  /*20500*/  FMUL.FTZ R60, R0.reuse, R76 ;  /* 0x0000004c003c7220 */ /* 0x040fe20000410000 */
[C---:B------:R-:W-:Y:S01]  /*20510*/  FMUL.FTZ R61, R0.reuse, R77 ;  /* 0x0000004d003d7220 */ /* 0x040fe20000410000 */
[C---:B------:R-:W-:Y:S01]  /*20520*/  FFMA.FTZ R72, R0.reuse, R240, R72 ;  /* 0x000000f000487223 */ /* 0x040fe20000010048 */
[C---:B------:R-:W-:Y:S01]  /*20530*/  FMUL.FTZ R24, R0.reuse, R96 ;  /* 0x0000006000187220 */ /* 0x040fe20000410000 */
[C---:B------:R-:W-:Y:S01]  /*20540*/  FMUL.FTZ R25, R0.reuse, R97 ;  /* 0x0000006100197220 */ /* 0x040fe20000410000 */
[C---:B------:R-:W-:Y:S01]  /*20550*/  FMUL.FTZ R29, R0.reuse, R93 ;  /* 0x0000005d001d7220 */ /* 0x040fe20000410000 */
[C---:B------:R-:W-:Y:S01]  /*20560*/  FMUL.FTZ R40, R0.reuse, R88 ;  /* 0x0000005800287220 */ /* 0x040fe20000410000 */
[C---:B------:R-:W-:Y:S01]  /*20570*/  FMUL.FTZ R41, R0.reuse, R89 ;  /* 0x0000005900297220 */ /* 0x040fe20000410000 */
[----:B------:R-:W-:Y:S01]  /*20580*/  FMUL.FTZ R57, R0, R81 ;  /* 0x0000005100397220 */ /* 0x000fe20000410000 */
[----:B------:R1:W-:Y:S01]  /*20590*/  MUFU.EX2 R88, R164 ;  /* 0x000000a400587308 */ /* 0x0003e20000000800 */
[----:B------:R-:W-:Y:S02]  /*205a0*/  IMAD.MOV.U32 R137, RZ, RZ, R91 ;  /* 0x000000ffff897224 */ /* 0x000fe400078e005b */
[----:B------:R-:W-:Y:S02]  /*205b0*/  IMAD.MOV.U32 R133, RZ, RZ, R99 ;  /* 0x000000ffff857224 */ /* 0x000fe400078e0063 */
[----:B------:R-:W-:Y:S02]  /*205c0*/  IMAD.MOV.U32 R128, RZ, RZ, R132 ;  /* 0x000000ffff807224 */ /* 0x000fe400078e0084 */
[----:B------:R-:W-:Y:S03]  /*205d0*/  IMAD.MOV.U32 R129, RZ, RZ, R133 ;  /* 0x000000ffff817224 */ /* 0x000fe600078e0085 */
[----:B------:R-:W-:Y:S01]  /*205e0*/  MUFU.EX2 R93, R195 ;  /* 0x000000c3005d7308 */ /* 0x000fe20000000800 */
[----:B------:R-:W-:Y:S02]  /*205f0*/  IMAD.MOV.U32 R133, RZ, RZ, R115 ;  /* 0x000000ffff857224 */ /* 0x000fe400078e0073 */
[----:B------:R-:W-:Y:S01]  /*20600*/  IMAD.MOV.U32 R133, RZ, RZ, R137 ;  /* 0x000000ffff857224 */ /* 0x000fe200078e0089 */
[----:B------:R-:W-:Y:S01]  /*20610*/  LOP3.LUT R133, R102, 0xff, RZ, 0xc0, !PT ;  /* 0x000000ff66857812 */ /* 0x000fe200078ec0ff */
[----:B------:R-:W-:Y:S05]  /*20620*/  IMAD.MOV.U32 R137, RZ, RZ, R113 ;  /* 0x000000ffff897224 */ /* 0x000fea00078e0071 */
[----:B------:R-:W-:Y:S10]  /*20630*/  MUFU.EX2 R94, R196 ;  /* 0x000000c4005e7308 */ /* 0x000ff40000000800 */
[----:B------:R-:W2:Y:S10]  /*20640*/  MUFU.EX2 R89, R198 ;  /* 0x000000c600597308 */ /* 0x000eb40000000800 */
[----:B------:R-:W2:Y:S10]  /*20650*/  MUFU.EX2 R91, R197 ;  /* 0x000000c5005b7308 */ /* 0x000eb40000000800 */
[----:B------:R-:W-:Y:S10]  /*20660*/  MUFU.EX2 R99, R165 ;  /* 0x000000a500637308 */ /* 0x000ff40000000800 */
[----:B------:R-:W-:Y:S10]  /*20670*/  MUFU.EX2 R108, R200 ;  /* 0x000000c8006c7308 */ /* 0x000ff40000000800 */
[----:B------:R-:W-:Y:S10]  /*20680*/  MUFU.EX2 R125, R223 ;  /* 0x000000df007d7308 */ /* 0x000ff40000000800 */
[----:B------:R-:W-:Y:S10]  /*20690*/  MUFU.EX2 R134, R231 ;  /* 0x000000e700867308 */ /* 0x000ff40000000800 */
[----:B------:R-:W-:Y:S01]  /*206a0*/  MUFU.EX2 R137, R227 ;  /* 0x000000e300897308 */ /* 0x000fe20000000800 */
[----:B----4-:R-:W-:Y:S05]  /*206b0*/  @!P2 HADD2 R12, -R140.H0_H0, -RZ.H0_H0 ;  /* 0xa00000ff8c0ca230 */ /* 0x010fea0000000900 */
[----:B------:R-:W-:Y:S01]  /*206c0*/  PRMT R7, R12, 0x7610, R7 ;  /* 0x000076100c077816 */ /* 0x000fe20000000007 */
[----:B------:R4:W-:Y:S03]  /*206d0*/  @!P2 STL.S16 [R1+0x94], R12 ;  /* 0x0000940c0100a387 */ /* 0x0009e60000100600 */
[----:B------:R-:W-:Y:S01]  /*206e0*/  @!P2 PRMT R140, R7, 0x5410, RZ ;  /* 0x00005410078ca816 */ /* 0x000fe200000000ff */
[----:B------:R1:W3:Y:S04]  /*206f0*/  LDL.S16 R10, [R1+0x90] ;  /* 0x00009000010a7983 */ /* 0x0002e80000100600 */
[----:B------:R1:W2:Y:S04]  /*20700*/  LDL.S16 R7, [R1+0x8c] ;  /* 0x00008c0001077983 */ /* 0x0002a80000100600 */
[----:B------:R-:W-:Y:S01]  /*20710*/  STG.E.U16 desc[UR28][R158.64], R140 ;  /* 0x0000008c9e007986 */ /* 0x000fe2000c10151c */
[----:B----4-:R-:W-:Y:S01]  /*20720*/  FMUL.FTZ R12, R0, R104 ;  /* 0x00000068000c7220 */ /* 0x010fe20000410000 */
[----:B------:R-:W-:Y:S04]  /*20730*/  LOP3.LUT R0, R144, 0xff, RZ, 0xc0, !PT ;  /* 0x000000ff90007812 */ /* 0x000fe800078ec0ff */
[----:B------:R-:W-:Y:S02]  /*20740*/  ISETP.LE.U32.AND P5, PT, R0, UR13, PT ;  /* 0x0000000d00007c0c */ /* 0x000fe4000bfa3070 */
[----:B------:R-:W-:Y:S04]  /*20750*/  LOP3.LUT R0, R144, 0xffff, RZ, 0xc0, !PT ;  /* 0x0000ffff90007812 */ /* 0x000fe800078ec0ff */
[----:B------:R-:W-:Y:S04]  /*20760*/  SHF.R.U32.HI R0, RZ, 0x8, R0 ;  /* 0x00000008ff007819 */ /* 0x000fe80000011600 */
[----:B------:R-:W-:Y:S04]  /*20770*/  LOP3.LUT R0, R0, 0xffff, RZ, 0xc0, !PT ;  /* 0x0000ffff00007812 */ /* 0x000fe800078ec0ff */
[----:B------:R-:W-:Y:S02]  /*20780*/  ISETP.LE.U32.AND P2, PT, R0, UR13, PT ;  /* 0x0000000d00007c0c */ /* 0x000fe4000bf43070 */
[----:B------:R-:W-:Y:S04]  /*20790*/  SHF.R.U32.HI R0, RZ, 0x10, R144 ;  /* 0x00000010ff007819 */ /* 0x000fe80000011690 */
[----:B------:R-:W-:Y:S01]  /*207a0*/  LOP3.LUT R0, R0, 0xff, RZ, 0xc0, !PT ;  /* 0x000000ff00007812 */ /* 0x000fe200078ec0ff */
[----:B---3--:R-:W-:Y:S02]  /*207b0*/  @!P0 HADD2 R10, -R74.H0_H0, -RZ.H0_H0 ;  /* 0xa00000ff4a0a8230 */ /* 0x008fe40000000900 */
[----:B--2---:R-:W-:Y:S03]  /*207c0*/  @!P1 HADD2 R7, -R84.H0_H0, -RZ.H0_H0 ;  /* 0xa00000ff54079230 */ /* 0x004fe60000000900 */
[----:B------:R-:W-:Y:S01]  /*207d0*/  PRMT R4, R10, 0x7610, R4 ;  /* 0x000076100a047816 */ /* 0x000fe20000000004 */
[----:B------:R2:W-:Y:S01]  /*207e0*/  @!P0 STL.S16 [R1+0x90], R10 ;  /* 0x0000900a01008387 */ /* 0x0005e20000100600 */
[----:B------:R-:W-:Y:S03]  /*207f0*/  PRMT R79, R7, 0x7610, R79 ;  /* 0x00007610074f7816 */ /* 0x000fe6000000004f */
[----:B------:R3:W4:Y:S01]  /*20800*/  LDL.S16 R78, [R1+0xa0] ;  /* 0x0000a000014e7983 */ /* 0x0007220000100600 */
[----:B------:R-:W-:Y:S01]  /*20810*/  @!P0 PRMT R74, R4, 0x5410, RZ ;  /* 0x00005410044a8816 */ /* 0x000fe200000000ff */
[----:B------:R-:W-:Y:S01]  /*20820*/  FMUL.FTZ R4, R6, R136 ;  /* 0x0000008806047220 */ /* 0x000fe20000410000 */
[----:B------:R-:W-:Y:S01]  /*20830*/  @!P1 PRMT R84, R79, 0x5410, RZ ;  /* 0x000054104f549816 */ /* 0x000fe200000000ff */
[----:B------:R3:W3:Y:S01]  /*20840*/  LDL.S16 R80, [R1+0x9c] ;  /* 0x00009c0001507983 */ /* 0x0006e20000100600 */
[----:B------:R-:W-:Y:S03]  /*20850*/  IMAD.MOV.U32 R136, RZ, RZ, R90 ;  /* 0x000000ffff887224 */ /* 0x000fe600078e005a */
[----:B------:R1:W-:Y:S01]  /*20860*/  @!P1 STL.S16 [R1+0x8c], R7 ;  /* 0x00008c0701009387 */ /* 0x0003e20000100600 */
[----:B------:R-:W-:Y:S02]  /*20870*/  ISETP.LE.U32.AND P1, PT, R0, UR13, PT ;  /* 0x0000000d00007c0c */ /* 0x000fe4000bf23070 */
[----:B------:R-:W-:Y:S01]  /*20880*/  SHF.R.U32.HI R0, RZ, 0x18, R144 ;  /* 0x00000018ff007819 */ /* 0x000fe20000011690 */
[----:B------:R3:W3:Y:S03]  /*20890*/  LDL.S16 R79, [R1+0x80] ;  /* 0x00008000014f7983 */ /* 0x0006e60000100600 */
[----:B------:R-:W-:Y:S01]  /*208a0*/  ISETP.LE.U32.AND P0, PT, R0, UR13, PT ;  /* 0x0000000d00007c0c */ /* 0x000fe2000bf03070 */
[----:B------:R-:W-:Y:S04]  /*208b0*/  STG.E.U16 desc[UR28][R156.64], R74 ;  /* 0x0000004a9c007986 */ /* 0x000fe8000c10151c */
[----:B------:R-:W-:Y:S01]  /*208c0*/  STG.E.U16 desc[UR28][R156.64+0x2], R84 ;  /* 0x000002549c007986 */ /* 0x000fe2000c10151c */
[----:B--2---:R-:W-:Y:S01]  /*208d0*/  FMUL.FTZ R10, R2, R114 ;  /* 0x00000072020a7220 */ /* 0x004fe20000410000 */
[----:B------:R-:W-:Y:S01]  /*208e0*/  F2FP.F16.F32.PACK_AB R2, R212, R207 ;  /* 0x000000cfd402723e */ /* 0x000fe200000000ff */
[----:B------:R-:W-:Y:S02]  /*208f0*/  IMAD.MOV.U32 R114, RZ, RZ, R48 ;  /* 0x000000ffff727224 */ /* 0x000fe400078e0030 */
[----:B------:R-:W-:Y:S01]  /*20900*/  FMUL.FTZ R48, R6, R116 ;  /* 0x0000007406307220 */ /* 0x000fe20000410000 */
[C---:B------:R-:W-:Y:S01]  /*20910*/  FMUL.FTZ R6, R3.reuse, R138 ;  /* 0x0000008a03067220 */ /* 0x040fe20000410000 */
[----:B------:R-:W-:Y:S02]  /*20920*/  IMAD.MOV.U32 R132, RZ, RZ, R114 ;  /* 0x000000ffff847224 */ /* 0x000fe400078e0072 */
[----:B-1----:R-:W-:Y:S01]  /*20930*/  FMUL.FTZ R7, R3, R139 ;  /* 0x0000008b03077220 */ /* 0x002fe20000410000 */
[C---:B------:R-:W-:Y:S02]  /*20940*/  PRMT R3, R2.reuse, 0x7610, R3 ;  /* 0x0000761002037816 */ /* 0x040fe40000000003 */
[----:B------:R-:W-:Y:S04]  /*20950*/  PRMT R2, R2, 0x7632, R2 ;  /* 0x0000763202027816 */ /* 0x000fe80000000002 */
[----:B------:R-:W-:Y:S01]  /*20960*/  PRMT R86, R3, 0x5410, R2 ;  /* 0x0000541003567816 */ /* 0x000fe20000000002 */
[----:B----4-:R-:W-:Y:S02]  /*20970*/  @!P6 HADD2 R78, -R3.H0_H0, -RZ.H0_H0 ;  /* 0xa00000ff034ee230 */ /* 0x010fe40000000900 */
[----:B---3--:R-:W-:Y:S03]  /*20980*/  @!P4 HADD2 R80, -R2.H0_H0, -RZ.H0_H0 ;  /* 0xa00000ff0250c230 */ /* 0x008fe60000000900 */
[----:B------:R-:W-:Y:S01]  /*20990*/  PRMT R76, R78, 0x7610, R76 ;  /* 0x000076104e4c7816 */ /* 0x000fe2000000004c */
[----:B------:R1:W-:Y:S01]  /*209a0*/  @!P6 STL.S16 [R1+0xa0], R78 ;  /* 0x0000a04e0100e387 */ /* 0x0003e20000100600 */
[----:B------:R-:W-:Y:S03]  /*209b0*/  PRMT R77, R80, 0x7610, R77 ;  /* 0x00007610504d7816 */ /* 0x000fe6000000004d */
[----:B------:R2:W-:Y:S01]  /*209c0*/  @!P4 STL.S16 [R1+0x9c], R80 ;  /* 0x00009c500100c387 */ /* 0x0005e20000100600 */
[----:B------:R-:W-:Y:S01]  /*209d0*/  @!P6 PRMT R3, R76, 0x5410, RZ ;  /* 0x000054104c03e816 */ /* 0x000fe200000000ff */
[----:B------:R-:W-:Y:S01]  /*209e0*/  FADD.FTZ R76, R221, R161 ;  /* 0x000000a1dd4c7221 */ /* 0x000fe20000010000 */
[----:B------:R-:W-:Y:S01]  /*209f0*/  @!P4 PRMT R2, R77, 0x5410, RZ ;  /* 0x000054104d02c816 */ /* 0x000fe200000000ff */
[----:B------:R3:W4:Y:S01]  /*20a00*/  LDL.S16 R95, [R1+0x7c] ;  /* 0x00007c00015f7983 */ /* 0x0007220000100600 */
[--C-:B------:R-:W-:Y:S03]  /*20a10*/  FADD.FTZ R77, R215, R72.reuse ;  /* 0x00000048d74d7221 */ /* 0x100fe60000010000 */
[----:B------:R3:W3:Y:S04]  /*20a20*/  LDL.S16 R90, [R1+0x74] ;  /* 0x00007400015a7983 */ /* 0x0006e80000100600 */
[----:B------:R3:W3:Y:S04]  /*20a30*/  LDL.S16 R98, [R1+0x70] ;  /* 0x0000700001627983 */ /* 0x0006e80000100600 */
[----:B------:R2:W-:Y:S04]  /*20a40*/  STG.E.U16 desc[UR28][R152.64+0x12], R2 ;  /* 0x0000120298007986 */ /* 0x0005e8000c10151c */
[----:B------:R-:W-:Y:S01]  /*20a50*/  STG.E.U16 desc[UR28][R152.64+0x10], R3 ;  /* 0x0000100398007986 */ /* 0x000fe2000c10151c */
[----:B-1----:R-:W-:Y:S01]  /*20a60*/  FADD.FTZ R78, R224, R73 ;  /* 0x00000049e04e7221 */ /* 0x002fe20000010000 */
[----:B------:R-:W-:Y:S01]  /*20a70*/  F2FP.F16.F32.PACK_AB R73, R92, R206 ;  /* 0x000000ce5c49723e */ /* 0x000fe200000000ff */
[----:B--2---:R-:W-:Y:S03]  /*20a80*/  FADD.FTZ R80, R202, R75 ;  /* 0x0000004bca507221 */ /* 0x004fe60000010000 */
[----:B------:R-:W-:Y:S01]  /*20a90*/  PRMT R72, R73, 0x7632, R72 ;  /* 0x0000763249487816 */ /* 0x000fe20000000048 */
[----:B------:R-:W-:Y:S01]  /*20aa0*/  @!P3 HADD2 R79, -R73.H0_H0, -RZ.H0_H0 ;  /* 0xa00000ff494fb230 */ /* 0x000fe20000000900 */
[----:B------:R-:W-:Y:S01]  /*20ab0*/  LOP3.LUT R75, R103, UR22, R238, 0x96, !PT ;  /* 0x00000016674b7c12 */ /* 0x000fe2000f8e96ee */
[----:B------:R-:W-:Y:S01]  /*20ac0*/  FADD.FTZ R78, R207, R78 ;  /* 0x0000004ecf4e7221 */ /* 0x000fe20000010000 */
[----:B------:R-:W-:Y:S01]  /*20ad0*/  PRMT R87, R73, 0x5410, R72 ;  /* 0x0000541049577816 */ /* 0x000fe20000000048 */
[----:B------:R-:W-:Y:S01]  /*20ae0*/  FADD.FTZ R80, R163, R80 ;  /* 0x00000050a3507221 */ /* 0x000fe20000010000 */
[----:B------:R-:W-:Y:S01]  /*20af0*/  PRMT R81, R79, 0x7610, R81 ;  /* 0x000076104f517816 */ /* 0x000fe20000000051 */
[----:B------:R1:W-:Y:S01]  /*20b00*/  @!P3 STL.S16 [R1+0x80], R79 ;  /* 0x0000804f0100b387 */ /* 0x0003e20000100600 */
[----:B------:R-:W-:Y:S01]  /*20b10*/  LOP3.LUT R0, R75, 0xff, RZ, 0xc0, !PT ;  /* 0x000000ff4b007812 */ /* 0x000fe200078ec0ff */
[----:B------:R-:W-:Y:S01]  /*20b20*/  FADD.FTZ R83, R212, R78 ;  /* 0x0000004ed4537221 */ /* 0x000fe20000010000 */
[----:B------:R-:W-:Y:S01]  /*20b30*/  @!P3 PRMT R73, R81, 0x5410, RZ ;  /* 0x000054105149b816 */ /* 0x000fe200000000ff */
[----:B------:R2:W2:Y:S01]  /*20b40*/  LDL.S16 R96, [R1+0x88] ;  /* 0x0000880001607983 */ /* 0x0004a20000100600 */
[----:B------:R-:W-:Y:S01]  /*20b50*/  ISETP.LE.U32.AND P3, PT, R162, UR13, PT ;  /* 0x0000000da2007c0c */ /* 0x000fe2000bf63070 */
[----:B------:R-:W-:Y:S01]  /*20b60*/  FADD.FTZ R81, R82, R77 ;  /* 0x0000004d52517221 */ /* 0x000fe20000010000 */
[----:B------:R-:W-:Y:S01]  /*20b70*/  ISETP.LE.U32.AND P4, PT, R0, UR13, PT ;  /* 0x0000000d00007c0c */ /* 0x000fe2000bf83070 */
[----:B------:R-:W-:Y:S01]  /*20b80*/  STG.E.U16 desc[UR28][R154.64+0x10], R73 ;  /* 0x000010499a007986 */ /* 0x000fe2000c10151c */
[C---:B------:R-:W-:Y:S01]  /*20b90*/  F2FP.F16.F32.PACK_AB R0, R85.reuse, R82 ;  /* 0x000000525500723e */ /* 0x040fe200000000ff */
[----:B------:R-:W-:Y:S01]  /*20ba0*/  FADD.FTZ R85, R85, R81 ;  /* 0x0000005155557221 */ /* 0x000fe20000010000 */
[----:B------:R-:W-:Y:S02]  /*20bb0*/  SHF.R.U32.HI R164, RZ, 0x18, R75 ;  /* 0x00000018ffa47819 */ /* 0x000fe4000001164b */
[----:B------:R-:W-:Y:S02]  /*20bc0*/  PRMT R77, R0, 0x7632, R77 ;  /* 0x00007632004d7816 */ /* 0x000fe4000000004d */
[----:B------:R-:W-:Y:S02]  /*20bd0*/  F2FP.F16.F32.PACK_AB R81, R89, R94 ;  /* 0x0000005e5951723e */ /* 0x000fe400000000ff */
[----:B------:R-:W-:Y:S04]  /*20be0*/  LOP3.LUT R2, R102, 0xffff, RZ, 0xc0, !PT ;  /* 0x0000ffff66027812 */ /* 0x000fe800078ec0ff */
[----:B------:R-:W-:Y:S01]  /*20bf0*/  SHF.R.U32.HI R2, RZ, 0x8, R2 ;  /* 0x00000008ff027819 */ /* 0x000fe20000011602 */
[----:B-1----:R-:W-:Y:S01]  /*20c00*/  FADD.FTZ R79, R206, R76 ;  /* 0x0000004cce4f7221 */ /* 0x002fe20000010000 */
[----:B------:R-:W-:Y:S02]  /*20c10*/  LOP3.LUT R76, R75, 0xffff, RZ, 0xc0, !PT ;  /* 0x0000ffff4b4c7812 */ /* 0x000fe400078ec0ff */
[----:B------:R-:W-:Y:S02]  /*20c20*/  SHF.R.U32.HI R75, RZ, 0x10, R75 ;  /* 0x00000010ff4b7819 */ /* 0x000fe4000001164b */
[----:B------:R-:W-:Y:S04]  /*20c30*/  SHF.R.U32.HI R76, RZ, 0x8, R76 ;  /* 0x00000008ff4c7819 */ /* 0x000fe8000001164c */
[----:B------:R-:W-:Y:S01]  /*20c40*/  LOP3.LUT R76, R76, 0xffff, RZ, 0xc0, !PT ;  /* 0x0000ffff4c4c7812 */ /* 0x000fe200078ec0ff */
[----:B----4-:R-:W-:Y:S02]  /*20c50*/  @!P3 HADD2 R95, -R72.H0_H0, -RZ.H0_H0 ;  /* 0xa00000ff485fb230 */ /* 0x010fe40000000900 */
[----:B---3--:R-:W-:Y:S03]  /*20c60*/  @!P5 HADD2 R90, -R0.H0_H0, -RZ.H0_H0 ;  /* 0xa00000ff005ad230 */ /* 0x008fe60000000900 */
[----:B------:R-:W-:Y:S01]  /*20c70*/  PRMT R82, R95, 0x7610, R82 ;  /* 0x000076105f527816 */ /* 0x000fe20000000052 */
[----:B------:R1:W-:Y:S01]  /*20c80*/  @!P3 STL.S16 [R1+0x7c], R95 ;  /* 0x00007c5f0100b387 */ /* 0x0003e20000100600 */
[----:B------:R-:W-:Y:S01]  /*20c90*/  @!P2 HADD2 R98, -R77.H0_H0, -RZ.H0_H0 ;  /* 0xa00000ff4d62a230 */ /* 0x000fe20000000900 */
[----:B------:R-:W-:Y:S02]  /*20ca0*/  PRMT R97, R90, 0x7610, R97 ;  /* 0x000076105a617816 */ /* 0x000fe40000000061 */
[----:B------:R3:W-:Y:S01]  /*20cb0*/  @!P5 STL.S16 [R1+0x74], R90 ;  /* 0x0000745a0100d387 */ /* 0x0007e20000100600 */
[----:B------:R-:W-:Y:S01]  /*20cc0*/  @!P3 PRMT R72, R82, 0x5410, RZ ;  /* 0x000054105248b816 */ /* 0x000fe200000000ff */
[----:B------:R-:W-:Y:S01]  /*20cd0*/  FADD.FTZ R82, R92, R79 ;  /* 0x0000004f5c527221 */ /* 0x000fe20000010000 */
[----:B------:R-:W-:Y:S01]  /*20ce0*/  ISETP.LE.U32.AND P3, PT, R76, UR13, PT ;  /* 0x0000000d4c007c0c */ /* 0x000fe2000bf63070 */
[----:B------:R-:W-:Y:S01]  /*20cf0*/  MUFU.EX2 R92, R194 ;  /* 0x000000c2005c7308 */ /* 0x000fe20000000800 */
[----:B------:R-:W-:Y:S01]  /*20d00*/  PRMT R76, R98, 0x7610, R76 ;  /* 0x00007610624c7816 */ /* 0x000fe2000000004c */
[----:B------:R-:W-:Y:S01]  /*20d10*/  STG.E.U16 desc[UR28][R154.64+0x12], R72 ;  /* 0x000012489a007986 */ /* 0x000fe2000c10151c */
[C---:B------:R-:W-:Y:S01]  /*20d20*/  F2FP.F16.F32.PACK_AB R79, R88.reuse, R163 ;  /* 0x000000a3584f723e */ /* 0x040fe200000000ff */
[----:B------:R-:W-:Y:S01]  /*20d30*/  FADD.FTZ R88, R88, R80 ;  /* 0x0000005058587221 */ /* 0x000fe20000010000 */
[----:B------:R-:W-:Y:S01]  /*20d40*/  LOP3.LUT R163, R75, 0xff, RZ, 0xc0, !PT ;  /* 0x000000ff4ba37812 */ /* 0x000fe200078ec0ff */
[----:B------:R-:W-:Y:S01]  /*20d50*/  FADD.FTZ R80, R93, R82 ;  /* 0x000000525d507221 */ /* 0x000fe20000010000 */
[----:B------:R-:W-:Y:S01]  /*20d60*/  PRMT R78, R79, 0x7632, R78 ;  /* 0x000076324f4e7816 */ /* 0x000fe2000000004e */
[----:B------:R-:W-:Y:S01]  /*20d70*/  FADD.FTZ R75, R94, R83 ;  /* 0x000000535e4b7221 */ /* 0x000fe20000010000 */
[C---:B------:R-:W-:Y:S01]  /*20d80*/  F2FP.F16.F32.PACK_AB R83, R91.reuse, R93 ;  /* 0x0000005d5b53723e */ /* 0x040fe200000000ff */
[--C-:B------:R-:W-:Y:S01]  /*20d90*/  FADD.FTZ R91, R91, R80.reuse ;  /* 0x000000505b5b7221 */ /* 0x100fe20000010000 */
[----:B------:R-:W-:Y:S01]  /*20da0*/  PRMT R80, R81, 0x7632, R80 ;  /* 0x0000763251507816 */ /* 0x000fe20000000050 */
[----:B------:R-:W-:Y:S01]  /*20db0*/  FADD.FTZ R89, R89, R75 ;  /* 0x0000004b59597221 */ /* 0x000fe20000010000 */
[----:B------:R-:W-:Y:S01]  /*20dc0*/  PRMT R100, R79, 0x5410, R78 ;  /* 0x000054104f647816 */ /* 0x000fe2000000004e */
[----:B------:R-:W-:Y:S01]  /*20dd0*/  MUFU.EX2 R93, R199 ;  /* 0x000000c7005d7308 */ /* 0x000fe20000000800 */
[----:B------:R-:W-:Y:S02]  /*20de0*/  PRMT R116, R81, 0x5410, R80 ;  /* 0x0000541051747816 */ /* 0x000fe40000000050 */
[----:B-1----:R-:W-:Y:S02]  /*20df0*/  PRMT R95, R0, 0x5410, R77 ;  /* 0x00005410005f7816 */ /* 0x002fe4000000004d */
[----:B------:R-:W-:Y:S01]  /*20e00*/  @!P5 PRMT R0, R97, 0x5410, RZ ;  /* 0x000054106100d816 */ /* 0x000fe200000000ff */
[----:B--2---:R-:W-:Y:S01]  /*20e10*/  @!P1 HADD2 R96, -R79.H0_H0, -RZ.H0_H0 ;  /* 0xa00000ff4f609230 */ /* 0x004fe20000000900 */
[----:B------:R-:W-:Y:S01]  /*20e20*/  @!P2 PRMT R77, R76, 0x5410, RZ ;  /* 0x000054104c4da816 */ /* 0x000fe200000000ff */
[----:B------:R2:W4:Y:S01]  /*20e30*/  LDL.S16 R97, [R1+0xa4] ;  /* 0x0000a40001617983 */ /* 0x0005220000100600 */
[----:B------:R-:W-:Y:S01]  /*20e40*/  LOP3.LUT R76, R111, UR22, R234, 0x96, !PT ;  /* 0x000000166f4c7c12 */ /* 0x000fe2000f8e96ea */
[----:B---3--:R-:W1:Y:S01]  /*20e50*/  MUFU.EX2 R90, R193 ;  /* 0x000000c1005a7308 */ /* 0x008e620000000800 */
[----:B------:R-:W-:Y:S01]  /*20e60*/  PRMT R106, R96, 0x7610, R106 ;  /* 0x00007610606a7816 */ /* 0x000fe2000000006a */
[----:B------:R3:W-:Y:S01]  /*20e70*/  @!P2 STL.S16 [R1+0x70], R98 ;  /* 0x000070620100a387 */ /* 0x0007e20000100600 */
[----:B------:R-:W-:Y:S02]  /*20e80*/  LOP3.LUT R75, R76, 0xffff, RZ, 0xc0, !PT ;  /* 0x0000ffff4c4b7812 */ /* 0x000fe400078ec0ff */
[----:B------:R-:W-:Y:S01]  /*20e90*/  @!P1 PRMT R79, R106, 0x5410, RZ ;  /* 0x000054106a4f9816 */ /* 0x000fe200000000ff */
[----:B------:R2:W2:Y:S01]  /*20ea0*/  LDL.S16 R104, [R1+0xa8] ;  /* 0x0000a80001687983 */ /* 0x0004a20000100600 */
[----:B------:R-:W-:Y:S03]  /*20eb0*/  SHF.R.U32.HI R75, RZ, 0x8, R75 ;  /* 0x00000008ff4b7819 */ /* 0x000fe6000001164b */
[----:B------:R-:W-:Y:S01]  /*20ec0*/  MUFU.EX2 R106, R209 ;  /* 0x000000d1006a7308 */ /* 0x000fe20000000800 */
[----:B------:R-:W-:Y:S01]  /*20ed0*/  LOP3.LUT R162, R76, 0xff, RZ, 0xc0, !PT ;  /* 0x000000ff4ca27812 */ /* 0x000fe200078ec0ff */
[----:B------:R-:W-:Y:S01]  /*20ee0*/  STG.E.U16 desc[UR28][R158.64+0xe], R0 ;  /* 0x00000e009e007986 */ /* 0x000fe2000c10151c */
[----:B------:R-:W-:Y:S02]  /*20ef0*/  LOP3.LUT R161, R75, 0xffff, RZ, 0xc0, !PT ;  /* 0x0000ffff4ba17812 */ /* 0x000fe400078ec0ff */
[--C-:B------:R-:W-:Y:S01]  /*20f00*/  SHF.R.U32.HI R160, RZ, 0x18, R76.reuse ;  /* 0x00000018ffa07819 */ /* 0x100fe2000001164c */
[----:B------:R-:W-:Y:S01]  /*20f10*/  STG.E.U16 desc[UR28][R158.64+0x10], R77 ;  /* 0x0000104d9e007986 */ /* 0x000fe2000c10151c */
[----:B------:R-:W-:Y:S02]  /*20f20*/  SHF.R.U32.HI R76, RZ, 0x10, R76 ;  /* 0x00000010ff4c7819 */ /* 0x000fe4000001164c */
[----:B-1----:R-:W-:Y:S01]  /*20f30*/  F2FP.F16.F32.PACK_AB R75, R92, R90 ;  /* 0x0000005a5c4b723e */ /* 0x002fe200000000ff */
[----:B------:R-:W-:Y:S01]  /*20f40*/  FADD.FTZ R82, R90, R85 ;  /* 0x000000555a527221 */ /* 0x000fe20000010000 */
[----:B------:R-:W-:Y:S01]  /*20f50*/  LOP3.LUT R76, R76, 0xff, RZ, 0xc0, !PT ;  /* 0x000000ff4c4c7812 */ /* 0x000fe200078ec0ff */
[----:B------:R-:W-:Y:S01]  /*20f60*/  STG.E.U16 desc[UR28][R156.64+0x10], R79 ;  /* 0x0000104f9c007986 */ /* 0x000fe2000c10151c */
[----:B------:R-:W-:Y:S01]  /*20f70*/  ISETP.LE.U32.AND P5, PT, R161, UR13, PT ;  /* 0x0000000da1007c0c */ /* 0x000fe2000bfa3070 */
[----:B------:R-:W-:Y:S01]  /*20f80*/  FADD.FTZ R92, R92, R82 ;  /* 0x000000525c5c7221 */ /* 0x000fe20000010000 */
[----:B------:R-:W-:Y:S02]  /*20f90*/  LOP3.LUT R82, R243, UR41, RZ, 0x3c, !PT ;  /* 0x00000029f3527c12 */ /* 0x000fe4000f8e3cff */
[----:B------:R-:W-:Y:S02]  /*20fa0*/  ISETP.LE.U32.AND P2, PT, R76, UR13, PT ;  /* 0x0000000d4c007c0c */ /* 0x000fe4000bf43070 */
[----:B------:R-:W-:Y:S01]  /*20fb0*/  PRMT R74, R75, 0x7632, R74 ;  /* 0x000076324b4a7816 */ /* 0x000fe2000000004a */
[----:B---3--:R3:W3:Y:S01]  /*20fc0*/  LDL.S16 R98, [R1+0xac] ;  /* 0x0000ac0001627983 */ /* 0x0086e20000100600 */
[----:B------:R-:W-:Y:S01]  /*20fd0*/  ISETP.LE.U32.AND P6, PT, R160, UR13, PT ;  /* 0x0000000da0007c0c */ /* 0x000fe2000bfc3070 */
[----:B------:R-:W-:Y:S04]  /*20fe0*/  IMAD.WIDE.U32 R114, R82, -0x326172a9, RZ ;  /* 0xcd9e8d5752727825 */ /* 0x000fe800078e00ff */
[----:B------:R-:W-:Y:S01]  /*20ff0*/  FADD.FTZ R82, R99, R88 ;  /* 0x0000005863527221 */ /* 0x000fe20000010000 */
[----:B------:R1:W-:Y:S01]  /*21000*/  @!P1 STL.S16 [R1+0x88], R96 ;  /* 0x0000886001009387 */ /* 0x0003e20000100600 */
[----:B------:R-:W-:Y:S02]  /*21010*/  ISETP.LE.U32.AND P1, PT, R162, UR13, PT ;  /* 0x0000000da2007c0c */ /* 0x000fe4000bf23070 */
[----:B------:R-:W-:Y:S02]  /*21020*/  LOP3.LUT R88, R115, UR24, R128, 0x96, !PT ;  /* 0x0000001873587c12 */ /* 0x000fe4000f8e9680 */
[----:B------:R-:W-:Y:S01]  /*21030*/  MUFU.EX2 R128, R218 ;  /* 0x000000da00807308 */ /* 0x000fe20000000800 */
[----:B------:R-:W-:Y:S04]  /*21040*/  @P2 LOP3.LUT R183, R183, 0x100000, RZ, 0xfc, !PT ;  /* 0x00100000b7b72812 */ /* 0x000fe800078efcff */
[----:B------:R-:W-:Y:S05]  /*21050*/  LOP3.LUT R183, R183, 0xffdfffff, RZ, 0xc0, !PT ;  /* 0xffdfffffb7b77812 */ /* 0x000fea00078ec0ff */
[----:B-1----:R-:W1:Y:S02]  /*21060*/  MUFU.EX2 R96, R167 ;  /* 0x000000a700607308 */ /* 0x002e640000000800 */
[----:B-1----:R-:W-:Y:S08]  /*21070*/  F2FP.F16.F32.PACK_AB R76, R96, R99 ;  /* 0x00000063604c723e */ /* 0x002ff000000000ff */
[----:B------:R-:W-:Y:S01]  /*21080*/  MUFU.EX2 R99, R201 ;  /* 0x000000c900637308 */ /* 0x000fe20000000800 */
[----:B------:R-:W-:Y:S01]  /*21090*/  PRMT R84, R76, 0x7632, R84 ;  /* 0x000076324c547816 */ /* 0x000fe20000000054 */
[----:B----4-:R-:W-:Y:S05]  /*210a0*/  @!P0 HADD2 R97, -R78.H0_H0, -RZ.H0_H0 ;  /* 0xa00000ff4e618230 */ /* 0x010fea0000000900 */
[----:B------:R-:W-:Y:S01]  /*210b0*/  PRMT R107, R97, 0x7610, R107 ;  /* 0x00007610616b7816 */ /* 0x000fe2000000006b */
[----:B------:R1:W-:Y:S01]  /*210c0*/  @!P0 STL.S16 [R1+0xa4], R97 ;  /* 0x0000a46101008387 */ /* 0x0003e20000100600 */
[----:B--2---:R-:W-:Y:S02]  /*210d0*/  @!P3 HADD2 R104, -R80.H0_H0, -RZ.H0_H0 ;  /* 0xa00000ff5068b230 */ /* 0x004fe40000000900 */
[----:B------:R-:W-:Y:S02]  /*210e0*/  @!P0 PRMT R78, R107, 0x5410, RZ ;  /* 0x000054106b4e8816 */ /* 0x000fe400000000ff */
[----:B------:R-:W-:Y:S02]  /*210f0*/  ISETP.LE.U32.AND P0, PT, R164, UR13, PT ;  /* 0x0000000da4007c0c */ /* 0x000fe4000bf03070 */
[----:B------:R-:W-:Y:S01]  /*21100*/  PRMT R94, R104, 0x7610, R94 ;  /* 0x00007610685e7816 */ /* 0x000fe2000000005e */
[----:B------:R-:W-:Y:S03]  /*21110*/  STG.E.U16 desc[UR28][R156.64+0x12], R78 ;  /* 0x0000124e9c007986 */ /* 0x000fe6000c10151c */
[----:B------:R-:W-:Y:S01]  /*21120*/  @!P3 PRMT R80, R94, 0x5410, RZ ;  /* 0x000054105e50b816 */ /* 0x000fe200000000ff */
[----:B------:R-:W-:Y:S01]  /*21130*/  FADD.FTZ R94, R96, R82 ;  /* 0x00000052605e7221 */ /* 0x000fe20000010000 */
[----:B------:R-:W-:Y:S01]  /*21140*/  FADD.FTZ R82, R106, R89 ;  /* 0x000000596a527221 */ /* 0x000fe20000010000 */
[----:B------:R-:W-:Y:S02]  /*21150*/  IMAD.WIDE.U32 R88, R88, -0x2daee0ad, RZ ;  /* 0xd2511f5358587825 */ /* 0x000fe400078e00ff */
[----:B------:R-:W-:Y:S03]  /*21160*/  STG.E.U16 desc[UR28][R152.64+0x22], R80 ;  /* 0x0000225098007986 */ /* 0x000fe6000c10151c */
[----:B------:R-:W-:Y:S01]  /*21170*/  LOP3.LUT R90, R89, UR38, R132, 0x96, !PT ;  /* 0x00000026595a7c12 */ /* 0x000fe2000f8e9684 */
[----:B------:R-:W-:Y:S02]  /*21180*/  IMAD.MOV.U32 R132, RZ, RZ, R136 ;  /* 0x000000ffff847224 */ /* 0x000fe400078e0088 */
[----:B------:R-:W-:Y:S02]  /*21190*/  IMAD.MOV.U32 R136, RZ, RZ, R112 ;  /* 0x000000ffff887224 */ /* 0x000fe400078e0070 */
[----:B---3--:R-:W-:Y:S01]  /*211a0*/  @!P4 HADD2 R98, -R81.H0_H0, -RZ.H0_H0 ;  /* 0xa00000ff5162c230 */ /* 0x008fe20000000900 */
[----:B-1----:R-:W1:Y:S04]  /*211b0*/  MUFU.EX2 R97, R211 ;  /* 0x000000d300617308 */ /* 0x002e680000000800 */
[----:B------:R-:W-:Y:S01]  /*211c0*/  PRMT R101, R98, 0x7610, R101 ;  /* 0x0000761062657816 */ /* 0x000fe20000000065 */
[----:B------:R2:W-:Y:S03]  /*211d0*/  @!P4 STL.S16 [R1+0xac], R98 ;  /* 0x0000ac620100c387 */ /* 0x0005e60000100600 */
[----:B------:R-:W-:Y:S01]  /*211e0*/  @!P4 PRMT R81, R101, 0x5410, RZ ;  /* 0x000054106551c816 */ /* 0x000fe200000000ff */
[----:B------:R3:W-:Y:S01]  /*211f0*/  @!P3 STL.S16 [R1+0xa8], R104 ;  /* 0x0000a8680100b387 */ /* 0x0007e20000100600 */
[----:B------:R-:W-:Y:S01]  /*21200*/  ISETP.LE.U32.AND P4, PT, R163, UR13, PT ;  /* 0x0000000da3007c0c */ /* 0x000fe2000bf83070 */
[----:B------:R-:W-:Y:S02]  /*21210*/  MUFU.EX2 R101, R210 ;  /* 0x000000d200657308 */ /* 0x000fe40000000800 */
[----:B------:R4:W4:Y:S01]  /*21220*/  LDL.S16 R122, [R1+0xdc] ;  /* 0x0000dc00017a7983 */ /* 0x0009220000100600 */
[C---:B-1----:R-:W-:Y:S03]  /*21230*/  F2FP.F16.F32.PACK_AB R85, R97.reuse, R106 ;  /* 0x0000006a6155723e */ /* 0x042fe600000000ff */
[----:B------:R1:W4:Y:S01]  /*21240*/  LDL.S16 R121, [R1+0xd8] ;  /* 0x0000d80001797983 */ /* 0x0003220000100600 */
[----:B------:R-:W-:Y:S01]  /*21250*/  FADD.FTZ R97, R97, R82 ;  /* 0x0000005261617221 */ /* 0x000fe20000010000 */
[----:B------:R-:W-:Y:S01]  /*21260*/  FADD.FTZ R82, R93, R92 ;  /* 0x0000005c5d527221 */ /* 0x000fe20000010000 */
[----:B------:R-:W-:Y:S01]  /*21270*/  PRMT R3, R85, 0x7632, R3 ;  /* 0x0000763255037816 */ /* 0x000fe20000000003 */
[----:B------:R1:W4:Y:S04]  /*21280*/  LDL.S16 R120, [R1+0xc4] ;  /* 0x0000c40001787983 */ /* 0x0003280000100600 */
[----:B------:R1:W4:Y:S04]  /*21290*/  LDL.S16 R119, [R1+0xc0] ;  /* 0x0000c00001777983 */ /* 0x0003280000100600 */
[----:B------:R1:W4:Y:S01]  /*212a0*/  LDL.S16 R117, [R1+0xbc] ;  /* 0x0000bc0001757983 */ /* 0x0003220000100600 */
[----:B--2---:R-:W2:Y:S03]  /*212b0*/  MUFU.EX2 R98, R208 ;  /* 0x000000d000627308 */ /* 0x004ea60000000800 */
[----:B------:R1:W4:Y:S04]  /*212c0*/  LDL.S16 R109, [R1+0xb8] ;  /* 0x0000b800016d7983 */ /* 0x0003280000100600 */
[----:B------:R1:W4:Y:S03]  /*212d0*/  LDL.S16 R118, [R1+0xd4] ;  /* 0x0000d40001767983 */ /* 0x0003260000100600 */
[----:B---3--:R-:W3:Y:S01]  /*212e0*/  MUFU.EX2 R104, R203 ;  /* 0x000000cb00687308 */ /* 0x008ee20000000800 */
[----:B------:R-:W-:Y:S01]  /*212f0*/  STG.E.U16 desc[UR28][R152.64+0x20], R81 ;  /* 0x0000205198007986 */ /* 0x000fe2000c10151c */
[----:B--2---:R-:W-:Y:S01]  /*21300*/  FADD.FTZ R91, R98, R91 ;  /* 0x0000005b625b7221 */ /* 0x004fe20000010000 */
[C---:B------:R-:W-:Y:S03]  /*21310*/  F2FP.F16.F32.PACK_AB R98, R101.reuse, R98 ;  /* 0x000000626562723e */ /* 0x040fe600000000ff */
[----:B------:R-:W-:Y:S01]  /*21320*/  FADD.FTZ R101, R101, R91 ;  /* 0x0000005b65657221 */ /* 0x000fe20000010000 */
[----:B------:R-:W-:Y:S01]  /*21330*/  IMAD.WIDE.U32 R90, R90, -0x326172a9, RZ ;  /* 0xcd9e8d575a5a7825 */ /* 0x000fe200078e00ff */
[C---:B---3--:R-:W-:Y:S03]  /*21340*/  F2FP.F16.F32.PACK_AB R89, R104.reuse, R93 ;  /* 0x0000005d6859723e */ /* 0x048fe600000000ff */
[----:B------:R-:W-:Y:S01]  /*21350*/  FADD.FTZ R104, R104, R82 ;  /* 0x0000005268687221 */ /* 0x000fe20000010000 */
[----:B------:R-:W-:Y:S02]  /*21360*/  LOP3.LUT R82, R149, UR39, R114, 0x96, !PT ;  /* 0x0000002795527c12 */ /* 0x000fe4000f8e9672 */
[----:B------:R-:W-:Y:S02]  /*21370*/  LOP3.LUT R92, R91, UR37, R148, 0x96, !PT ;  /* 0x000000255b5c7c12 */ /* 0x000fe4000f8e9694 */
[----:B------:R-:W-:Y:S01]  /*21380*/  LOP3.LUT R91, R2, 0xffff, RZ, 0xc0, !PT ;  /* 0x0000ffff025b7812 */ /* 0x000fe200078ec0ff */
[----:B------:R-:W-:Y:S01]  /*21390*/  IMAD.WIDE.U32 R106, R82, -0x2daee0ad, RZ ;  /* 0xd2511f53526a7825 */ /* 0x000fe200078e00ff */
[----:B------:R-:W-:Y:S03]  /*213a0*/  PRMT R2, R98, 0x7610, R2 ;  /* 0x0000761062027816 */ /* 0x000fe60000000002 */
[----:B------:R-:W-:Y:S01]  /*213b0*/  FADD.FTZ R82, R108, R94 ;  /* 0x0000005e6c527221 */ /* 0x000fe20000010000 */
[----:B------:R-:W-:Y:S01]  /*213c0*/  SHF.R.U32.HI R94, RZ, 0x10, R102 ;  /* 0x00000010ff5e7819 */ /* 0x000fe20000011666 */
[----:B------:R-:W-:Y:S01]  /*213d0*/  IMAD.WIDE.U32 R92, R92, -0x2daee0ad, RZ ;  /* 0xd2511f535c5c7825 */ /* 0x000fe200078e00ff */
[----:B------:R-:W-:Y:S02]  /*213e0*/  LOP3.LUT R88, R107, UR31, R88, 0x96, !PT ;  /* 0x0000001f6b587c12 */ /* 0x000fe4000f8e9658 */
[----:B------:R-:W-:Y:S02]  /*213f0*/  LOP3.LUT R94, R94, 0xff, RZ, 0xc0, !PT ;  /* 0x000000ff5e5e7812 */ /* 0x000fe400078ec0ff */
[----:B------:R-:W-:Y:S01]  /*21400*/  LOP3.LUT R106, R93, UR30, R106, 0x96, !PT ;  /* 0x0000001e5d6a7c12 */ /* 0x000fe2000f8e966a */
[----:B------:R-:W-:Y:S01]  /*21410*/  IMAD.WIDE.U32 R112, R88, -0x326172a9, RZ ;  /* 0xcd9e8d5758707825 */ /* 0x000fe200078e00ff */
[----:B------:R-:W-:Y:S01]  /*21420*/  LOP3.LUT R88, R102, 0xff, RZ, 0xc0, !PT ;  /* 0x000000ff66587812 */ /* 0x000fe200078ec0ff */
[----:B------:R-:W2:Y:S03]  /*21430*/  MUFU.EX2 R93, R222 ;  /* 0x000000de005d7308 */ /* 0x000ea60000000800 */
[----:B------:R-:W-:Y:S02]  /*21440*/  LOP3.LUT R96, R113, UR19, R90, 0x96, !PT ;  /* 0x0000001371607c12 */ /* 0x000fe4000f8e965a */
[C---:B------:R-:W-:Y:S01]  /*21450*/  F2FP.F16.F32.PACK_AB R90, R99.reuse, R108 ;  /* 0x0000006c635a723e */ /* 0x040fe200000000ff */
[--C-:B------:R-:W-:Y:S01]  /*21460*/  FADD.FTZ R99, R99, R82.reuse ;  /* 0x0000005263637221 */ /* 0x100fe20000010000 */
[----:B------:R-:W-:Y:S01]  /*21470*/  PRMT R82, R83, 0x7632, R82 ;  /* 0x0000763253527816 */ /* 0x000fe20000000052 */
[----:B------:R-:W-:Y:S04]  /*21480*/  IMAD.WIDE.U32 R200, R96, -0x2daee0ad, RZ ;  /* 0xd2511f5360c87825 */ /* 0x000fe800078e00ff */
[----:B----4-:R-:W-:Y:S05]  /*21490*/  @!P4 HADD2 R122, -R83.H0_H0, -RZ.H0_H0 ;  /* 0xa00000ff537ac230 */ /* 0x010fea0000000900 */
[----:B------:R-:W-:Y:S01]  /*214a0*/  PRMT R194, R122, 0x7610, R194 ;  /* 0x000076107ac27816 */ /* 0x000fe200000000c2 */
[----:B------:R-:W-:Y:S01]  /*214b0*/  @!P0 HADD2 R121, -R82.H0_H0, -RZ.H0_H0 ;  /* 0xa00000ff52798230 */ /* 0x000fe20000000900 */
[----:B------:R-:W-:Y:S01]  /*214c0*/  @!P4 STL.S16 [R1+0xdc], R122 ;  /* 0x0000dc7a0100c387 */ /* 0x000fe20000100600 */
[----:B------:R-:W-:Y:S01]  /*214d0*/  ISETP.LE.U32.AND P4, PT, R94, UR13, PT ;  /* 0x0000000d5e007c0c */ /* 0x000fe2000bf83070 */
[----:B------:R-:W-:Y:S01]  /*214e0*/  @!P1 HADD2 R120, -R75.H0_H0, -RZ.H0_H0 ;  /* 0xa00000ff4b789230 */ /* 0x000fe20000000900 */
[----:B------:R-:W-:Y:S01]  /*214f0*/  LOP3.LUT R94, R110, 0xff, RZ, 0xc0, !PT ;  /* 0x000000ff6e5e7812 */ /* 0x000fe200078ec0ff */
[----:B------:R-:W-:Y:S01]  /*21500*/  @!P0 STL.S16 [R1+0xd8], R121 ;  /* 0x0000d87901008387 */ /* 0x000fe20000100600 */
[----:B------:R-:W-:Y:S01]  /*21510*/  PRMT R195, R121, 0x7610, R195 ;  /* 0x0000761079c37816 */ /* 0x000fe200000000c3 */
[----:B------:R-:W-:Y:S01]  /*21520*/  @!P5 HADD2 R119, -R74.H0_H0, -RZ.H0_H0 ;  /* 0xa00000ff4a77d230 */ /* 0x000fe20000000900 */
[----:B------:R-:W-:Y:S01]  /*21530*/  PRMT R241, R120, 0x7610, R241 ;  /* 0x0000761078f17816 */ /* 0x000fe200000000f1 */
[----:B------:R-:W-:Y:S01]  /*21540*/  @!P1 STL.S16 [R1+0xc4], R120 ;  /* 0x0000c47801009387 */ /* 0x000fe20000100600 */
[----:B------:R-:W-:Y:S01]  /*21550*/  ISETP.LE.U32.AND P1, PT, R94, UR13, PT ;  /* 0x0000000d5e007c0c */ /* 0x000fe2000bf23070 */
[----:B------:R-:W-:Y:S01]  /*21560*/  @!P2 HADD2 R117, -R76.H0_H0, -RZ.H0_H0 ;  /* 0xa00000ff4c75a230 */ /* 0x000fe20000000900 */
[----:B------:R-:W-:Y:S01]  /*21570*/  PRMT R240, R119, 0x7610, R240 ;  /* 0x0000761077f07816 */ /* 0x000fe200000000f0 */
[----:B------:R3:W-:Y:S01]  /*21580*/  @!P5 STL.S16 [R1+0xc0], R119 ;  /* 0x0000c0770100d387 */ /* 0x0007e20000100600 */
[----:B------:R-:W-:Y:S01]  /*21590*/  ISETP.LE.U32.AND P5, PT, R91, UR13, PT ;  /* 0x0000000d5b007c0c */ /* 0x000fe2000bfa3070 */
[----:B------:R-:W-:Y:S01]  /*215a0*/  @!P6 HADD2 R109, -R84.H0_H0, -RZ.H0_H0 ;  /* 0xa00000ff546de230 */ /* 0x000fe20000000900 */
[----:B------:R-:W-:Y:S01]  /*215b0*/  PRMT R224, R117, 0x7610, R224 ;  /* 0x0000761075e07816 */ /* 0x000fe200000000e0 */
[----:B------:R4:W-:Y:S01]  /*215c0*/  @!P2 STL.S16 [R1+0xbc], R117 ;  /* 0x0000bc750100a387 */ /* 0x0009e20000100600 */
[----:B------:R-:W-:Y:S02]  /*215d0*/  SHF.R.U32.HI R91, RZ, 0x18, R102 ;  /* 0x00000018ff5b7819 */ /* 0x000fe40000011666 */
[----:B------:R-:W-:Y:S02]  /*215e0*/  PRMT R223, R109, 0x7610, R223 ;  /* 0x000076106ddf7816 */ /* 0x000fe400000000df */
[----:B------:R-:W-:Y:S02]  /*215f0*/  ISETP.LE.U32.AND P3, PT, R91, UR13, PT ;  /* 0x0000000d5b007c0c */ /* 0x000fe4000bf63070 */
[----:B------:R-:W-:Y:S02]  /*21600*/  LOP3.LUT R91, R110, 0xffff, RZ, 0xc0, !PT ;  /* 0x0000ffff6e5b7812 */ /* 0x000fe400078ec0ff */
[----:B------:R-:W-:Y:S02]  /*21610*/  PRMT R218, R195, 0x7610, R218 ;  /* 0x00007610c3da7816 */ /* 0x000fe400000000da */
[----:B------:R-:W-:Y:S01]  /*21620*/  SHF.R.U32.HI R91, RZ, 0x8, R91 ;  /* 0x00000008ff5b7819 */ /* 0x000fe2000001165b */
[----:B---3--:R-:W-:Y:S01]  /*21630*/  MUFU.EX2 R119, R220 ;  /* 0x000000dc00777308 */ /* 0x008fe20000000800 */
[----:B----4-:R1:W3:Y:S04]  /*21640*/  LDL.S16 R117, [R1+0xd0] ;  /* 0x0000d00001757983 */ /* 0x0102e80000100600 */
[----:B------:R4:W-:Y:S01]  /*21650*/  @!P6 STL.S16 [R1+0xb8], R109 ;  /* 0x0000b86d0100e387 */ /* 0x0009e20000100600 */
[----:B------:R-:W-:Y:S01]  /*21660*/  ISETP.LE.U32.AND P6, PT, R88, UR13, PT ;  /* 0x0000000d58007c0c */ /* 0x000fe2000bfc3070 */
[----:B--2---:R-:W-:Y:S01]  /*21670*/  FADD.FTZ R88, R93, R97 ;  /* 0x000000615d587221 */ /* 0x004fe20000010000 */
[C---:B------:R-:W-:Y:S02]  /*21680*/  F2FP.F16.F32.PACK_AB R93, R125.reuse, R93 ;  /* 0x0000005d7d5d723e */ /* 0x040fe400000000ff */
[----:B------:R-:W-:Y:S01]  /*21690*/  MUFU.EX2 R97, R217 ;  /* 0x000000d900617308 */ /* 0x000fe20000000800 */
[--C-:B------:R-:W-:Y:S01]  /*216a0*/  FADD.FTZ R125, R125, R88.reuse ;  /* 0x000000587d7d7221 */ /* 0x100fe20000010000 */
[----:B------:R-:W-:Y:S08]  /*216b0*/  PRMT R88, R98, 0x7632, R88 ;  /* 0x0000763262587816 */ /* 0x000ff00000000058 */
[----:B------:R-:W-:Y:S01]  /*216c0*/  MUFU.EX2 R98, R214 ;  /* 0x000000d600627308 */ /* 0x000fe20000000800 */
[----:B------:R-:W-:Y:S01]  /*216d0*/  @P6 LOP3.LUT R183, R183, 0x200000, RZ, 0xfc, !PT ;  /* 0x00200000b7b76812 */ /* 0x000fe200078efcff */
[----:B------:R-:W-:Y:S03]  /*216e0*/  @!P6 HADD2 R118, -R85.H0_H0, -RZ.H0_H0 ;  /* 0xa00000ff5576e230 */ /* 0x000fe60000000900 */
[----:B------:R-:W-:Y:S02]  /*216f0*/  LOP3.LUT R183, R183, 0xffbfffff, RZ, 0xc0, !PT ;  /* 0xffbfffffb7b77812 */ /* 0x000fe400078ec0ff */
[----:B------:R-:W-:Y:S01]  /*21700*/  PRMT R222, R118, 0x7610, R222 ;  /* 0x0000761076de7816 */ /* 0x000fe200000000de */
[----:B------:R2:W-:Y:S01]  /*21710*/  @!P6 STL.S16 [R1+0xd4], R118 ;  /* 0x0000d4760100e387 */ /* 0x0005e20000100600 */
[----:B------:R-:W-:Y:S02]  /*21720*/  @P5 LOP3.LUT R183, R183, 0x400000, RZ, 0xfc, !PT ;  /* 0x00400000b7b75812 */ /* 0x000fe400078efcff */
[----:B------:R-:W-:Y:S01]  /*21730*/  ISETP.LE.U32.AND P6, PT, R130, UR13, PT ;  /* 0x0000000d82007c0c */ /* 0x000fe2000bfc3070 */
[----:B------:R1:W3:Y:S01]  /*21740*/  LDL.S16 R108, [R1+0xc8] ;  /* 0x0000c800016c7983 */ /* 0x0002e20000100600 */
[----:B----4-:R-:W4:Y:S03]  /*21750*/  MUFU.EX2 R109, R219 ;  /* 0x000000db006d7308 */ /* 0x010f260000000800 */
[----:B------:R1:W3:Y:S01]  /*21760*/  LDL.S16 R107, [R1+0xb4] ;  /* 0x0000b400016b7983 */ /* 0x0002e20000100600 */
[----:B----4-:R-:W-:Y:S01]  /*21770*/  F2FP.F16.F32.PACK_AB R96, R119, R109 ;  /* 0x0000006d7760723e */ /* 0x010fe200000000ff */
[----:B------:R-:W-:Y:S02]  /*21780*/  FADD.FTZ R94, R109, R101 ;  /* 0x000000656d5e7221 */ /* 0x000fe40000010000 */
[----:B--2---:R1:W2:Y:S02]  /*21790*/  LDL.S16 R118, [R1+0xcc] ;  /* 0x0000cc0001767983 */ /* 0x0042a40000100600 */
[----:B------:R-:W-:Y:S01]  /*217a0*/  FADD.FTZ R119, R119, R94 ;  /* 0x0000005e77777221 */ /* 0x000fe20000010000 */
[----:B------:R-:W-:Y:S01]  /*217b0*/  FADD.FTZ R94, R97, R104 ;  /* 0x00000068615e7221 */ /* 0x000fe20000010000 */
[C---:B------:R-:W-:Y:S01]  /*217c0*/  F2FP.F16.F32.PACK_AB R97, R128.reuse, R97 ;  /* 0x000000618061723e */ /* 0x040fe200000000ff */
[----:B------:R-:W-:Y:S02]  /*217d0*/  IMAD.MOV.U32 R104, RZ, RZ, 0x7054 ;  /* 0x00007054ff687424 */ /* 0x000fe400078e00ff */
[--C-:B------:R-:W-:Y:S01]  /*217e0*/  FADD.FTZ R128, R128, R94.reuse ;  /* 0x0000005e80807221 */ /* 0x100fe20000010000 */
[----:B------:R-:W-:Y:S02]  /*217f0*/  PRMT R94, R93, 0x7632, R94 ;  /* 0x000076325d5e7816 */ /* 0x000fe4000000005e */
[----:B------:R-:W-:Y:S02]  /*21800*/  PRMT R126, R126, R104, UR13 ;  /* 0x0000000d7e7e7e16 */ /* 0x000fe40008000068 */
[----:B------:R-:W-:Y:S01]  /*21810*/  LOP3.LUT R104, R146, 0xff, RZ, 0xc0, !PT ;  /* 0x000000ff92687812 */ /* 0x000fe200078ec0ff */
[----:B---3--:R-:W-:Y:S05]  /*21820*/  @!P5 HADD2 R117, -R3.H0_H0, -RZ.H0_H0 ;  /* 0xa00000ff0375d230 */ /* 0x008fea0000000900 */
[----:B------:R-:W-:Y:S01]  /*21830*/  PRMT R221, R117, 0x7610, R221 ;  /* 0x0000761075dd7816 */ /* 0x000fe200000000dd */
[----:B------:R3:W-:Y:S01]  /*21840*/  @!P5 STL.S16 [R1+0xd0], R117 ;  /* 0x0000d0750100d387 */ /* 0x0007e20000100600 */
[----:B------:R-:W-:Y:S03]  /*21850*/  @!P3 HADD2 R108, -R88.H0_H0, -RZ.H0_H0 ;  /* 0xa00000ff586cb230 */ /* 0x000fe60000000900 */
[----:B---3--:R1:W3:Y:S01]  /*21860*/  LDL.S16 R117, [R1+0xb0] ;  /* 0x0000b00001757983 */ /* 0x0082e20000100600 */
[----:B------:R-:W-:Y:S01]  /*21870*/  @!P1 HADD2 R107, -R89.H0_H0, -RZ.H0_H0 ;  /* 0xa00000ff596b9230 */ /* 0x000fe20000000900 */
[----:B------:R-:W-:Y:S04]  /*21880*/  PRMT R219, R108, 0x7610, R219 ;  /* 0x000076106cdb7816 */ /* 0x000fe800000000db */
[----:B------:R-:W-:Y:S01]  /*21890*/  PRMT R217, R107, 0x7610, R217 ;  /* 0x000076106bd97816 */ /* 0x000fe200000000d9 */
[----:B--2---:R-:W-:Y:S05]  /*218a0*/  @!P4 HADD2 R118, -R2.H0_H0, -RZ.H0_H0 ;  /* 0xa00000ff0276c230 */ /* 0x004fea0000000900 */
[----:B------:R-:W-:Y:S01]  /*218b0*/  PRMT R220, R118, 0x7610, R220 ;  /* 0x0000761076dc7816 */ /* 0x000fe200000000dc */
[----:B------:R-:W-:Y:S04]  /*218c0*/  @!P4 STL.S16 [R1+0xcc], R118 ;  /* 0x0000cc760100c387 */ /* 0x000fe80000100600 */
[----:B------:R2:W-:Y:S04]  /*218d0*/  @!P3 STL.S16 [R1+0xc8], R108 ;  /* 0x0000c86c0100b387 */ /* 0x0005e80000100600 */
[----:B------:R4:W-:Y:S04]  /*218e0*/  @!P1 STL.S16 [R1+0xb4], R107 ;  /* 0x0000b46b01009387 */ /* 0x0009e80000100600 */
[----:B------:R1:W3:Y:S01]  /*218f0*/  LDL.S16 R121, [R1+0xe4] ;  /* 0x0000e40001797983 */ /* 0x0002e20000100600 */
[----:B--2---:R-:W-:Y:S02]  /*21900*/  LOP3.LUT R108, R201, UR25, R92, 0x96, !PT ;  /* 0x00000019c96c7c12 */ /* 0x004fe4000f8e965c */
[----:B------:R-:W-:Y:S02]  /*21910*/  LOP3.LUT R92, R91, 0xffff, RZ, 0xc0, !PT ;  /* 0x0000ffff5b5c7812 */ /* 0x000fe400078ec0ff */
[----:B------:R-:W-:Y:S01]  /*21920*/  PRMT R91, R89, 0x7632, R91 ;  /* 0x00007632595b7816 */ /* 0x000fe2000000005b */
[----:B----4-:R-:W-:Y:S01]  /*21930*/  IMAD.WIDE.U32 R106, R106, -0x326172a9, RZ ;  /* 0xcd9e8d576a6a7825 */ /* 0x010fe200078e00ff */
[----:B------:R-:W-:Y:S03]  /*21940*/  ISETP.LE.U32.AND P0, PT, R92, UR13, PT ;  /* 0x0000000d5c007c0c */ /* 0x000fe6000bf03070 */
[----:B------:R-:W-:Y:S01]  /*21950*/  FADD.FTZ R92, R98, R99 ;  /* 0x00000063625c7221 */ /* 0x000fe20000010000 */
[----:B------:R-:W-:Y:S01]  /*21960*/  F2FP.F16.F32.PACK_AB R99, R127, R98 ;  /* 0x000000627f63723e */ /* 0x000fe200000000ff */
[----:B------:R-:W-:Y:S01]  /*21970*/  IMAD.WIDE.U32 R108, R108, -0x326172a9, RZ ;  /* 0xcd9e8d576c6c7825 */ /* 0x000fe200078e00ff */
[----:B------:R-:W-:Y:S03]  /*21980*/  LOP3.LUT R167, R107, UR26, R112, 0x96, !PT ;  /* 0x0000001a6ba77c12 */ /* 0x000fe6000f8e9670 */
[----:B------:R-:W-:Y:S01]  /*21990*/  FADD.FTZ R127, R127, R92 ;  /* 0x0000005c7f7f7221 */ /* 0x000fe20000010000 */
[----:B------:R-:W-:Y:S02]  /*219a0*/  SHF.R.U32.HI R92, RZ, 0x10, R110 ;  /* 0x00000010ff5c7819 */ /* 0x000fe4000001166e */
[----:B------:R-:W-:Y:S02]  /*219b0*/  LOP3.LUT R98, R109, UR23, R106, 0x96, !PT ;  /* 0x000000176d627c12 */ /* 0x000fe4000f8e966a */
[----:B------:R-:W-:Y:S02]  /*219c0*/  LOP3.LUT R118, R92, 0xff, RZ, 0xc0, !PT ;  /* 0x000000ff5c767812 */ /* 0x000fe400078ec0ff */
[----:B------:R-:W-:Y:S02]  /*219d0*/  LOP3.LUT R131, R98, 0xff, RZ, 0xc0, !PT ;  /* 0x000000ff62837812 */ /* 0x000fe400078ec0ff */
[----:B------:R-:W-:Y:S02]  /*219e0*/  ISETP.LE.U32.AND P5, PT, R118, UR13, PT ;  /* 0x0000000d76007c0c */ /* 0x000fe4000bfa3070 */
[----:B------:R-:W-:Y:S02]  /*219f0*/  ISETP.LE.U32.AND P2, PT, R131, UR13, PT ;  /* 0x0000000d83007c0c */ /* 0x000fe4000bf43070 */
[----:B------:R-:W-:Y:S02]  /*21a00*/  LOP3.LUT R73, R98, 0xffff, RZ, 0xc0, !PT ;  /* 0x0000ffff62497812 */ /* 0x000fe400078ec0ff */
[----:B------:R-:W-:Y:S02]  /*21a10*/  PRMT R92, R90, 0x7632, R92 ;  /* 0x000076325a5c7816 */ /* 0x000fe4000000005c */
[----:B------:R-:W-:Y:S02]  /*21a20*/  SHF.R.U32.HI R73, RZ, 0x8, R73 ;  /* 0x00000008ff497819 */ /* 0x000fe40000011649 */
[----:B------:R-:W-:Y:S04]  /*21a30*/  SHF.R.U32.HI R72, RZ, 0x10, R98 ;  /* 0x00000010ff487819 */ /* 0x000fe80000011662 */
[----:B------:R-:W-:Y:S01]  /*21a40*/  LOP3.LUT R124, R72, 0xff, RZ, 0xc0, !PT ;  /* 0x000000ff487c7812 */ /* 0x000fe200078ec0ff */
[----:B---3--:R-:W-:Y:S05]  /*21a50*/  @!P0 HADD2 R117, -R91.H0_H0, -RZ.H0_H0 ;  /* 0xa00000ff5b758230 */ /* 0x008fea0000000900 */
[----:B------:R-:W-:Y:S01]  /*21a60*/  PRMT R216, R117, 0x7610, R216 ;  /* 0x0000761075d87816 */ /* 0x000fe200000000d8 */
[----:B------:R2:W-:Y:S04]  /*21a70*/  @!P0 STL.S16 [R1+0xb0], R117 ;  /* 0x0000b07501008387 */ /* 0x0005e80000100600 */
[----:B------:R1:W3:Y:S04]  /*21a80*/  LDL.S16 R112, [R1+0xe0] ;  /* 0x0000e00001707983 */ /* 0x0002e80000100600 */
[----:B------:R1:W4:Y:S04]  /*21a90*/  LDL.S16 R101, [R1+0xe8] ;  /* 0x0000e80001657983 */ /* 0x0003280000100600 */
[----:B------:R1:W4:Y:S04]  /*21aa0*/  LDL.S16 R120, [R1+0xf4] ;  /* 0x0000f40001787983 */ /* 0x0003280000100600 */
[----:B--2---:R1:W2:Y:S01]  /*21ab0*/  LDL.S16 R117, [R1+0xf0] ;  /* 0x0000f00001757983 */ /* 0x0042a20000100600 */
[----:B------:R-:W-:Y:S05]  /*21ac0*/  @!P5 HADD2 R121, -R90.H0_H0, -RZ.H0_H0 ;  /* 0xa00000ff5a79d230 */ /* 0x000fea0000000900 */
[----:B------:R-:W-:Y:S01]  /*21ad0*/  PRMT R215, R121, 0x7610, R215 ;  /* 0x0000761079d77816 */ /* 0x000fe200000000d7 */
[----:B------:R1:W-:Y:S01]  /*21ae0*/  @!P5 STL.S16 [R1+0xe4], R121 ;  /* 0x0000e4790100d387 */ /* 0x0003e20000100600 */
[----:B------:R-:W-:Y:S02]  /*21af0*/  LOP3.LUT P5, RZ, R183, 0x400000, RZ, 0xc0, !PT ;  /* 0x00400000b7ff7812 */ /* 0x000fe400078ac0ff */
[----:B-1----:R-:W-:Y:S02]  /*21b00*/  LOP3.LUT R121, R73, 0xffff, RZ, 0xc0, !PT ;  /* 0x0000ffff49797812 */ /* 0x002fe400078ec0ff */
[----:B------:R-:W-:Y:S01]  /*21b10*/  LOP3.LUT R73, R151, UR39, R114, 0x96, !PT ;  /* 0x0000002797497c12 */ /* 0x000fe2000f8e9672 */
[----:B---3--:R-:W-:Y:S02]  /*21b20*/  @!P6 HADD2 R112, -R92.H0_H0, -RZ.H0_H0 ;  /* 0xa00000ff5c70e230 */ /* 0x008fe40000000900 */
[----:B----4-:R-:W-:Y:S03]  /*21b30*/  @!P2 HADD2 R101, -R93.H0_H0, -RZ.H0_H0 ;  /* 0xa00000ff5d65a230 */ /* 0x010fe60000000900 */
[----:B------:R-:W-:Y:S01]  /*21b40*/  PRMT R214, R112, 0x7610, R214 ;  /* 0x0000761070d67816 */ /* 0x000fe200000000d6 */
[----:B------:R-:W-:Y:S01]  /*21b50*/  @!P6 STL.S16 [R1+0xe0], R112 ;  /* 0x0000e0700100e387 */ /* 0x000fe20000100600 */
[----:B------:R-:W-:Y:S02]  /*21b60*/  ISETP.LE.U32.AND P6, PT, R121, UR13, PT ;  /* 0x0000000d79007c0c */ /* 0x000fe4000bfc3070 */
[----:B------:R-:W-:Y:S01]  /*21b70*/  PRMT R213, R101, 0x7610, R213 ;  /* 0x0000761065d57816 */ /* 0x000fe200000000d5 */
[----:B------:R1:W-:Y:S01]  /*21b80*/  @!P2 STL.S16 [R1+0xe8], R101 ;  /* 0x0000e8650100a387 */ /* 0x0003e20000100600 */
[----:B------:R-:W-:Y:S09]  /*21b90*/  ISETP.LE.U32.AND P2, PT, R124, UR13, PT ;  /* 0x0000000d7c007c0c */ /* 0x000ff2000bf43070 */
[----:B------:R-:W-:Y:S04]  /*21ba0*/  @!P6 HADD2 R120, -R94.H0_H0, -RZ.H0_H0 ;  /* 0xa00000ff5e78e230 */ /* 0x000fe80000000900 */
[----:B--2---:R-:W-:Y:S01]  /*21bb0*/  @!P2 HADD2 R117, -R96.H0_H0, -RZ.H0_H0 ;  /* 0xa00000ff6075a230 */ /* 0x004fe20000000900 */
[----:B------:R-:W-:Y:S01]  /*21bc0*/  PRMT R212, R120, 0x7610, R212 ;  /* 0x0000761078d47816 */ /* 0x000fe200000000d4 */
[----:B------:R2:W-:Y:S01]  /*21bd0*/  @!P6 STL.S16 [R1+0xf4], R120 ;  /* 0x0000f4780100e387 */ /* 0x0005e20000100600 */
[----:B------:R-:W-:Y:S02]  /*21be0*/  ISETP.LE.U32.AND P6, PT, R163, UR13, PT ;  /* 0x0000000da3007c0c */ /* 0x000fe4000bfc3070 */
[----:B------:R-:W-:Y:S01]  /*21bf0*/  PRMT R211, R117, 0x7610, R211 ;  /* 0x0000761075d37816 */ /* 0x000fe200000000d3 */
[----:B------:R3:W-:Y:S04]  /*21c00*/  @!P2 STL.S16 [R1+0xf0], R117 ;  /* 0x0000f0750100a387 */ /* 0x0007e80000100600 */
[----:B------:R4:W4:Y:S01]  /*21c10*/  LDL.S16 R129, [R1+0xec] ;  /* 0x0000ec0001817983 */ /* 0x0009220000100600 */
[----:B-1----:R-:W-:Y:S01]  /*21c20*/  LOP3.LUT R101, R115, UR24, R132, 0x96, !PT ;  /* 0x0000001873657c12 */ /* 0x002fe2000f8e9684 */
[----:B------:R-:W-:Y:S01]  /*21c30*/  IMAD.WIDE.U32 R114, R73, -0x2daee0ad, RZ ;  /* 0xd2511f5349727825 */ /* 0x000fe200078e00ff */
[----:B------:R-:W-:Y:S01]  /*21c40*/  UIADD3 UR24, UR33, 0x646e171e, URZ ;  /* 0x646e171e21187890 */ /* 0x000fe2000fffe03f */
[----:B------:R1:W4:Y:S02]  /*21c50*/  LDL.S16 R139, [R1+0x108] ;  /* 0x00010800018b7983 */ /* 0x0003240000100600 */
[----:B------:R-:W-:Y:S05]  /*21c60*/  IMAD.WIDE.U32 R112, R101, -0x2daee0ad, RZ ;  /* 0xd2511f5365707825 */ /* 0x000fea00078e00ff */
[----:B------:R-:W-:Y:S02]  /*21c70*/  LOP3.LUT R0, R113, UR38, R136, 0x96, !PT ;  /* 0x0000002671007c12 */ /* 0x000fe4000f8e9688 */
[----:B------:R-:W-:Y:S01]  /*21c80*/  LOP3.LUT R101, R115, UR31, R112, 0x96, !PT ;  /* 0x0000001f73657c12 */ /* 0x000fe2000f8e9670 */
[----:B------:R1:W4:Y:S02]  /*21c90*/  LDL.S16 R136, [R1+0xf8] ;  /* 0x0000f80001887983 */ /* 0x0003240000100600 */
[----:B------:R-:W-:Y:S01]  /*21ca0*/  IMAD.WIDE.U32 R112, R0, -0x326172a9, RZ ;  /* 0xcd9e8d5700707825 */ /* 0x000fe200078e00ff */
[--C-:B--2---:R-:W-:Y:S02]  /*21cb0*/  LOP3.LUT R120, R103, UR24, R238.reuse, 0x96, !PT ;  /* 0x0000001867787c12 */ /* 0x104fe4000f8e96ee */
[----:B------:R-:W-:Y:S01]  /*21cc0*/  PRMT R238, R194, 0x7610, R238 ;  /* 0x00007610c2ee7816 */ /* 0x000fe200000000ee */
[----:B------:R-:W-:Y:S01]  /*21cd0*/  IMAD.WIDE.U32 R122, R101, -0x326172a9, RZ ;  /* 0xcd9e8d57657a7825 */ /* 0x000fe200078e00ff */
[----:B------:R-:W-:Y:S02]  /*21ce0*/  LOP3.LUT R72, R113, UR37, R150, 0x96, !PT ;  /* 0x0000002571487c12 */ /* 0x000fe4000f8e9696 */
[----:B------:R-:W-:Y:S01]  /*21cf0*/  LOP3.LUT R113, R102, 0xffff, RZ, 0xc0, !PT ;  /* 0x0000ffff66717812 */ /* 0x000fe200078ec0ff */
[----:B------:R-:W-:Y:S01]  /*21d00*/  FADD.FTZ R103, R137, R128 ;  /* 0x0000008089677221 */ /* 0x000fe20000010000 */
[----:B------:R-:W-:Y:S01]  /*21d10*/  LOP3.LUT R0, R123, UR19, R112, 0x96, !PT ;  /* 0x000000137b007c12 */ /* 0x000fe2000f8e9670 */
[----:B------:R-:W-:Y:S01]  /*21d20*/  UIADD3 UR19, UR32, -0x4ab325aa, URZ ;  /* 0xb54cda5620137890 */ /* 0x000fe2000fffe03f */
[----:B---3--:R-:W-:Y:S01]  /*21d30*/  SHF.R.U32.HI R117, RZ, 0x18, R102 ;  /* 0x00000018ff757819 */ /* 0x008fe20000011666 */
[----:B------:R-:W-:Y:S01]  /*21d40*/  IMAD.WIDE.U32 R72, R72, -0x2daee0ad, RZ ;  /* 0xd2511f5348487825 */ /* 0x000fe200078e00ff */
[----:B------:R-:W-:Y:S01]  /*21d50*/  LOP3.LUT R128, R111, UR24, R234, 0x96, !PT ;  /* 0x000000186f807c12 */ /* 0x000fe2000f8e96ea */
[----:B------:R-:W2:Y:S02]  /*21d60*/  MUFU.EX2 R123, R230 ;  /* 0x000000e6007b7308 */ /* 0x000ea40000000800 */
[----:B------:R-:W-:Y:S01]  /*21d70*/  LOP3.LUT R132, R109, UR19, R106, 0x96, !PT ;  /* 0x000000136d847c12 */ /* 0x000fe2000f8e966a */
[----:B------:R-:W-:Y:S01]  /*21d80*/  IMAD.WIDE.U32 R198, R0, -0x2daee0ad, RZ ;  /* 0xd2511f5300c67825 */ /* 0x000fe200078e00ff */
[----:B------:R-:W-:Y:S02]  /*21d90*/  LOP3.LUT R0, R147, UR19, R204, 0x96, !PT ;  /* 0x0000001393007c12 */ /* 0x000fe4000f8e96cc */
[----:B------:R-:W-:Y:S02]  /*21da0*/  LOP3.LUT R114, R73, UR30, R114, 0x96, !PT ;  /* 0x0000001e49727c12 */ /* 0x000fe4000f8e9672 */
[----:B------:R-:W-:Y:S02]  /*21db0*/  LOP3.LUT R107, R199, UR25, R72, 0x96, !PT ;  /* 0x00000019c76b7c12 */ /* 0x000fe4000f8e9648 */
[----:B------:R-:W3:Y:S01]  /*21dc0*/  MUFU.EX2 R112, R228 ;  /* 0x000000e400707308 */ /* 0x000ee20000000800 */
[----:B------:R-:W-:Y:S01]  /*21dd0*/  LOP3.LUT R72, R0, 0xffff, RZ, 0xc0, !PT ;  /* 0x0000ffff00487812 */ /* 0x000fe200078ec0ff */
[----:B------:R-:W-:Y:S01]  /*21de0*/  IMAD.WIDE.U32 R114, R114, -0x326172a9, RZ ;  /* 0xcd9e8d5772727825 */ /* 0x000fe200078e00ff */
[----:B------:R-:W-:Y:S02]  /*21df0*/  LOP3.LUT R73, R0, 0xff, RZ, 0xc0, !PT ;  /* 0x000000ff00497812 */ /* 0x000fe400078ec0ff */
[----:B------:R-:W-:Y:S01]  /*21e00*/  SHF.R.U32.HI R72, RZ, 0x8, R72 ;  /* 0x00000008ff487819 */ /* 0x000fe20000011648 */
[----:B------:R-:W-:Y:S01]  /*21e10*/  IMAD.WIDE.U32 R106, R107, -0x326172a9, RZ ;  /* 0xcd9e8d576b6a7825 */ /* 0x000fe200078e00ff */
[----:B------:R-:W-:Y:S02]  /*21e20*/  LOP3.LUT R193, R115, UR26, R122, 0x96, !PT ;  /* 0x0000001a73c17c12 */ /* 0x000fe4000f8e967a */
[----:B------:R-:W-:Y:S02]  /*21e30*/  PRMT R72, R73, 0x5410, R72 ;  /* 0x0000541049487816 */ /* 0x000fe40000000048 */
[--C-:B------:R-:W-:Y:S02]  /*21e40*/  SHF.R.U32.HI R73, RZ, 0x10, R0.reuse ;  /* 0x00000010ff497819 */ /* 0x100fe40000011600 */
[----:B------:R-:W-:Y:S02]  /*21e50*/  SHF.R.U32.HI R0, RZ, 0x18, R0 ;  /* 0x00000018ff007819 */ /* 0x000fe40000011600 */
[----:B------:R-:W-:Y:S02]  /*21e60*/  LOP3.LUT R73, R73, 0xff, RZ, 0xc0, !PT ;  /* 0x000000ff49497812 */ /* 0x000fe400078ec0ff */
[----:B------:R-:W-:Y:S01]  /*21e70*/  SHF.R.U32.HI R122, RZ, 0x18, R98 ;  /* 0x00000018ff7a7819 */ /* 0x000fe20000011662 */
[----:B--2---:R-:W-:Y:S01]  /*21e80*/  FADD.FTZ R98, R123, R125 ;  /* 0x0000007d7b627221 */ /* 0x004fe20000010000 */
[----:B------:R-:W-:Y:S02]  /*21e90*/  PRMT R73, R73, 0x5410, R0 ;  /* 0x0000541049497816 */ /* 0x000fe40000000000 */
[----:B------:R-:W-:Y:S02]  /*21ea0*/  LOP3.LUT R0, R146, 0xffff, RZ, 0xc0, !PT ;  /* 0x0000ffff92007812 */ /* 0x000fe400078ec0ff */
[----:B------:R-:W-:Y:S02]  /*21eb0*/  ISETP.LE.U32.AND P2, PT, R122, UR13, PT ;  /* 0x0000000d7a007c0c */ /* 0x000fe4000bf43070 */
[----:B------:R-:W-:Y:S02]  /*21ec0*/  SHF.R.U32.HI R101, RZ, 0x8, R0 ;  /* 0x00000008ff657819 */ /* 0x000fe40000011600 */
[--C-:B------:R-:W-:Y:S02]  /*21ed0*/  SHF.R.U32.HI R0, RZ, 0x10, R146.reuse ;  /* 0x00000010ff007819 */ /* 0x100fe40000011692 */
[----:B------:R-:W-:Y:S02]  /*21ee0*/  SHF.R.U32.HI R146, RZ, 0x18, R146 ;  /* 0x00000018ff927819 */ /* 0x000fe40000011692 */
[----:B------:R-:W-:Y:S02]  /*21ef0*/  LOP3.LUT R0, R0, 0xff, RZ, 0xc0, !PT ;  /* 0x000000ff00007812 */ /* 0x000fe400078ec0ff */
[----:B------:R-:W-:Y:S02]  /*21f00*/  PRMT R148, R104, 0x5410, R101 ;  /* 0x0000541068947816 */ /* 0x000fe40000000065 */
[----:B------:R-:W-:Y:S01]  /*21f10*/  PRMT R147, R0, 0x5410, R146 ;  /* 0x0000541000937816 */ /* 0x000fe20000000092 */
[----:B------:R-:W-:Y:S01]  /*21f20*/  MUFU.EX2 R104, R226 ;  /* 0x000000e200687308 */ /* 0x000fe20000000800 */
[----:B------:R-:W-:Y:S02]  /*21f30*/  PRMT R0, R96, 0x7632, R0 ;  /* 0x0000763260007816 */ /* 0x000fe40000000000 */
[----:B------:R-:W-:Y:S02]  /*21f40*/  LOP3.LUT R101, R107, UR23, R114, 0x96, !PT ;  /* 0x000000176b657c12 */ /* 0x000fe4000f8e9672 */
[----:B------:R-:W-:Y:S02]  /*21f50*/  SHF.R.U32.HI R115, RZ, 0x10, R102 ;  /* 0x00000010ff737819 */ /* 0x000fe40000011666 */
[C---:B------:R-:W-:Y:S01]  /*21f60*/  F2FP.F16.F32.PACK_AB R102, R135.reuse, R123 ;  /* 0x0000007b8766723e */ /* 0x040fe200000000ff */
[----:B------:R-:W-:Y:S01]  /*21f70*/  FADD.FTZ R135, R135, R98 ;  /* 0x0000006287877221 */ /* 0x000fe20000010000 */
[C---:B------:R-:W-:Y:S01]  /*21f80*/  LOP3.LUT R123, R101.reuse, 0xff, RZ, 0xc0, !PT ;  /* 0x000000ff657b7812 */ /* 0x040fe200078ec0ff */
[----:B---3--:R-:W-:Y:S01]  /*21f90*/  FADD.FTZ R98, R112, R119 ;  /* 0x0000007770627221 */ /* 0x008fe20000010000 */
[----:B------:R-:W-:Y:S02]  /*21fa0*/  LOP3.LUT R77, R101, 0xffff, RZ, 0xc0, !PT ;  /* 0x0000ffff654d7812 */ /* 0x000fe400078ec0ff */
[C---:B------:R-:W-:Y:S01]  /*21fb0*/  F2FP.F16.F32.PACK_AB R112, R134.reuse, R112 ;  /* 0x000000708670723e */ /* 0x040fe200000000ff */
[--C-:B------:R-:W-:Y:S01]  /*21fc0*/  FADD.FTZ R134, R134, R98.reuse ;  /* 0x0000006286867221 */ /* 0x100fe20000010000 */
[----:B------:R-:W-:Y:S02]  /*21fd0*/  SHF.R.U32.HI R77, RZ, 0x8, R77 ;  /* 0x00000008ff4d7819 */ /* 0x000fe4000001164d */
[----:B------:R-:W-:Y:S02]  /*21fe0*/  PRMT R98, R97, 0x7632, R98 ;  /* 0x0000763261627816 */ /* 0x000fe40000000062 */
[----:B------:R-:W-:Y:S02]  /*21ff0*/  LOP3.LUT R119, R77, 0xffff, RZ, 0xc0, !PT ;  /* 0x0000ffff4d777812 */ /* 0x000fe400078ec0ff */
[----:B------:R-:W-:Y:S02]  /*22000*/  SHF.R.U32.HI R125, RZ, 0x10, R101 ;  /* 0x00000010ff7d7819 */ /* 0x000fe40000011665 */
[--C-:B------:R-:W-:Y:S02]  /*22010*/  HSET2.LE.AND R72, R72, R126.reuse, PT ;  /* 0x0000007e48487233 */ /* 0x100fe40003803000 */
[----:B------:R-:W-:Y:S02]  /*22020*/  LOP3.LUT R125, R125, 0xff, RZ, 0xc0, !PT ;  /* 0x000000ff7d7d7812 */ /* 0x000fe400078ec0ff */
[--C-:B------:R-:W-:Y:S02]  /*22030*/  HSET2.LE.AND R73, R73, R126.reuse, PT ;  /* 0x0000007e49497233 */ /* 0x100fe40003803000 */
[----:B------:R-:W-:Y:S02]  /*22040*/  LOP3.LUT R72, R72, R142, RZ, 0xc0, !PT ;  /* 0x0000008e48487212 */ /* 0x000fe400078ec0ff */
[----:B------:R-:W-:Y:S02]  /*22050*/  LOP3.LUT R146, R110, 0xff, RZ, 0xc0, !PT ;  /* 0x000000ff6e927812 */ /* 0x000fe400078ec0ff */
[----:B------:R-:W-:Y:S02]  /*22060*/  LOP3.LUT R73, R73, R141, RZ, 0xc0, !PT ;  /* 0x0000008d49497212 */ /* 0x000fe400078ec0ff */
[--C-:B------:R-:W-:Y:S02]  /*22070*/  SHF.R.U32.HI R141, RZ, 0x10, R110.reuse ;  /* 0x00000010ff8d7819 */ /* 0x100fe4000001166e */
[----:B------:R-:W-:Y:S02]  /*22080*/  SHF.R.U32.HI R142, RZ, 0x18, R110 ;  /* 0x00000018ff8e7819 */ /* 0x000fe4000001166e */
[----:B------:R-:W-:Y:S02]  /*22090*/  LOP3.LUT R80, R106, 0xff, RZ, 0xc0, !PT ;  /* 0x000000ff6a507812 */ /* 0x000fe400078ec0ff */
[--C-:B------:R-:W-:Y:S02]  /*220a0*/  SHF.R.U32.HI R81, RZ, 0x18, R106.reuse ;  /* 0x00000018ff517819 */ /* 0x100fe4000001166a */
[--C-:B------:R-:W-:Y:S02]  /*220b0*/  SHF.R.U32.HI R194, RZ, 0x10, R106.reuse ;  /* 0x00000010ffc27819 */ /* 0x100fe4000001166a */
[----:B------:R-:W-:Y:S01]  /*220c0*/  SHF.R.U32.HI R195, RZ, 0x18, R106 ;  /* 0x00000018ffc37819 */ /* 0x000fe2000001166a */
[----:B----4-:R-:W-:Y:S05]  /*220d0*/  @!P2 HADD2 R129, -R0.H0_H0, -RZ.H0_H0 ;  /* 0xa00000ff0081a230 */ /* 0x010fea0000000900 */
[----:B------:R-:W-:Y:S01]  /*220e0*/  PRMT R210, R129, 0x7610, R210 ;  /* 0x0000761081d27816 */ /* 0x000fe200000000d2 */
[----:B------:R2:W-:Y:S01]  /*220f0*/  @!P2 STL.S16 [R1+0xec], R129 ;  /* 0x0000ec810100a387 */ /* 0x0005e20000100600 */
[----:B------:R-:W-:Y:S03]  /*22100*/  ISETP.LE.U32.AND P2, PT, R123, UR13, PT ;  /* 0x0000000d7b007c0c */ /* 0x000fe6000bf43070 */
[----:B------:R1:W3:Y:S10]  /*22110*/  LDL.S16 R138, [R1+0x104] ;  /* 0x00010400018a7983 */ /* 0x0002f40000100600 */
[----:B------:R-:W-:Y:S05]  /*22120*/  @!P2 HADD2 R136, -R97.H0_H0, -RZ.H0_H0 ;  /* 0xa00000ff6188a230 */ /* 0x000fea0000000900 */
[----:B------:R-:W-:Y:S01]  /*22130*/  PRMT R209, R136, 0x7610, R209 ;  /* 0x0000761088d17816 */ /* 0x000fe200000000d1 */
[----:B------:R4:W-:Y:S01]  /*22140*/  @!P2 STL.S16 [R1+0xf8], R136 ;  /* 0x0000f8880100a387 */ /* 0x0009e20000100600 */
[----:B------:R-:W-:Y:S01]  /*22150*/  ISETP.LE.U32.AND P2, PT, R119, UR13, PT ;  /* 0x0000000d77007c0c */ /* 0x000fe2000bf43070 */
[----:B--2---:R-:W2:Y:S11]  /*22160*/  MUFU.EX2 R129, R225 ;  /* 0x000000e100817308 */ /* 0x004eb60000000800 */
[----:B------:R-:W-:Y:S01]  /*22170*/  @!UPT UIADD3 URZ, URZ, URZ, URZ ;  /* 0x0000003f3f3ff290 */ /* 0x000fe2000fffe03f */
[----:B------:R-:W-:Y:S05]  /*22180*/  @!P2 HADD2 R139, -R98.H0_H0, -RZ.H0_H0 ;  /* 0xa00000ff628ba230 */ /* 0x000fea0000000900 */
[----:B------:R-:W-:Y:S01]  /*22190*/  PRMT R208, R139, 0x7610, R208 ;  /* 0x000076108bd07816 */ /* 0x000fe200000000d0 */
[----:B------:R1:W-:Y:S01]  /*221a0*/  @!P2 STL.S16 [R1+0x108], R139 ;  /* 0x0001088b0100a387 */ /* 0x0003e20000100600 */
[----:B------:R-:W-:Y:S01]  /*221b0*/  ISETP.LE.U32.AND P2, PT, R125, UR13, PT ;  /* 0x0000000d7d007c0c */ /* 0x000fe2000bf43070 */
[----:B--2---:R-:W-:Y:S01]  /*221c0*/  FADD.FTZ R77, R129, R127 ;  /* 0x0000007f814d7221 */ /* 0x004fe20000010000 */
[----:B------:R-:W-:Y:S02]  /*221d0*/  F2FP.F16.F32.PACK_AB R150, R104, R129 ;  /* 0x000000816896723e */ /* 0x000fe400000000ff */
[----:B------:R-:W-:Y:S01]  /*221e0*/  LOP3.LUT R127, R108, 0xff, RZ, 0xc0, !PT ;  /* 0x000000ff6c7f7812 */ /* 0x000fe200078ec0ff */
[----:B----4-:R-:W2:Y:S01]  /*221f0*/  MUFU.EX2 R136, R229 ;  /* 0x000000e500887308 */ /* 0x010ea20000000800 */
[----:B------:R-:W-:Y:S01]  /*22200*/  LOP3.LUT R129, R107, UR19, R114, 0x96, !PT ;  /* 0x000000136b817c12 */ /* 0x000fe2000f8e9672 */
[----:B------:R-:W-:Y:S01]  /*22210*/  FADD.FTZ R199, R104, R77 ;  /* 0x0000004d68c77221 */ /* 0x000fe20000010000 */
[C---:B------:R-:W-:Y:S02]  /*22220*/  LOP3.LUT R77, R108.reuse, 0xffff, RZ, 0xc0, !PT ;  /* 0x0000ffff6c4d7812 */ /* 0x040fe400078ec0ff */
[----:B------:R-:W-:Y:S02]  /*22230*/  SHF.R.U32.HI R104, RZ, 0x10, R108 ;  /* 0x00000010ff687819 */ /* 0x000fe4000001166c */
[----:B------:R-:W-:Y:S02]  /*22240*/  SHF.R.U32.HI R79, RZ, 0x8, R77 ;  /* 0x00000008ff4f7819 */ /* 0x000fe4000001164d */
[----:B------:R-:W-:Y:S02]  /*22250*/  LOP3.LUT R77, R145, UR19, R166, 0x96, !PT ;  /* 0x00000013914d7c12 */ /* 0x000fe4000f8e96a6 */
[----:B------:R-:W-:Y:S02]  /*22260*/  LOP3.LUT R109, R108, 0xffff, RZ, 0xc0, !PT ;  /* 0x0000ffff6c6d7812 */ /* 0x000fe400078ec0ff */
[----:B------:R-:W-:Y:S02]  /*22270*/  LOP3.LUT R166, R106, 0xffff, RZ, 0xc0, !PT ;  /* 0x0000ffff6aa67812 */ /* 0x000fe400078ec0ff */
[----:B------:R-:W-:Y:S02]  /*22280*/  PRMT R114, R76, 0x5410, R84 ;  /* 0x000054104c727816 */ /* 0x000fe40000000054 */
[C---:B--2---:R-:W-:Y:S01]  /*22290*/  F2FP.F16.F32.PACK_AB R149, R136.reuse, R137 ;  /* 0x000000898895723e */ /* 0x044fe200000000ff */
[----:B------:R-:W-:Y:S01]  /*222a0*/  FADD.FTZ R197, R136, R103 ;  /* 0x0000006788c57221 */ /* 0x000fe20000010000 */
[----:B------:R-:W-:Y:S02]  /*222b0*/  LOP3.LUT R103, R108, 0xff, RZ, 0xc0, !PT ;  /* 0x000000ff6c677812 */ /* 0x000fe400078ec0ff */
[--C-:B------:R-:W-:Y:S02]  /*222c0*/  SHF.R.U32.HI R136, RZ, 0x18, R108.reuse ;  /* 0x00000018ff887819 */ /* 0x100fe4000001166c */
[----:B------:R-:W-:Y:S02]  /*222d0*/  PRMT R202, R103, 0x5410, R79 ;  /* 0x0000541067ca7816 */ /* 0x000fe4000000004f */
[C---:B------:R-:W-:Y:S02]  /*222e0*/  LOP3.LUT R79, R77.reuse, 0xffff, RZ, 0xc0, !PT ;  /* 0x0000ffff4d4f7812 */ /* 0x040fe400078ec0ff */
[----:B------:R-:W-:Y:S02]  /*222f0*/  LOP3.LUT R103, R77, 0xff, RZ, 0xc0, !PT ;  /* 0x000000ff4d677812 */ /* 0x000fe400078ec0ff */
[----:B------:R-:W-:Y:S02]  /*22300*/  SHF.R.U32.HI R79, RZ, 0x8, R79 ;  /* 0x00000008ff4f7819 */ /* 0x000fe4000001164f */
[--C-:B-1----:R-:W-:Y:S02]  /*22310*/  SHF.R.U32.HI R139, RZ, 0x10, R108.reuse ;  /* 0x00000010ff8b7819 */ /* 0x102fe4000001166c */
[----:B------:R-:W-:Y:S02]  /*22320*/  PRMT R140, R103, 0x5410, R79 ;  /* 0x00005410678c7816 */ /* 0x000fe4000000004f */
[--C-:B------:R-:W-:Y:S02]  /*22330*/  SHF.R.U32.HI R103, RZ, 0x10, R77.reuse ;  /* 0x00000010ff677819 */ /* 0x100fe4000001164d */
[----:B------:R-:W-:Y:S02]  /*22340*/  SHF.R.U32.HI R79, RZ, 0x18, R77 ;  /* 0x00000018ff4f7819 */ /* 0x000fe4000001164d */
[----:B------:R-:W-:Y:S02]  /*22350*/  LOP3.LUT R77, R103, 0xff, RZ, 0xc0, !PT ;  /* 0x000000ff674d7812 */ /* 0x000fe400078ec0ff */
[----:B------:R-:W-:Y:S02]  /*22360*/  SHF.R.U32.HI R108, RZ, 0x18, R108 ;  /* 0x00000018ff6c7819 */ /* 0x000fe4000001166c */
[----:B------:R-:W-:Y:S02]  /*22370*/  PRMT R137, R77, 0x5410, R79 ;  /* 0x000054104d897816 */ /* 0x000fe4000000004f */
[C---:B------:R-:W-:Y:S02]  /*22380*/  LOP3.LUT R77, R144.reuse, 0xffff, RZ, 0xc0, !PT ;  /* 0x0000ffff904d7812 */ /* 0x040fe400078ec0ff */
[----:B------:R-:W-:Y:S02]  /*22390*/  LOP3.LUT R79, R144, 0xff, RZ, 0xc0, !PT ;  /* 0x000000ff904f7812 */ /* 0x000fe400078ec0ff */
[----:B------:R-:W-:Y:S02]  /*223a0*/  SHF.R.U32.HI R77, RZ, 0x8, R77 ;  /* 0x00000008ff4d7819 */ /* 0x000fe4000001164d */
[----:B------:R-:W-:Y:S02]  /*223b0*/  SHF.R.U32.HI R103, RZ, 0x8, R113 ;  /* 0x00000008ff677819 */ /* 0x000fe40000011671 */
[----:B------:R-:W-:Y:S02]  /*223c0*/  PRMT R145, R79, 0x5410, R77 ;  /* 0x000054104f917816 */ /* 0x000fe4000000004d */
[----:B------:R-:W-:Y:S02]  /*223d0*/  LOP3.LUT R79, R104, 0xff, RZ, 0xc0, !PT ;  /* 0x000000ff684f7812 */ /* 0x000fe400078ec0ff */
[----:B------:R-:W-:Y:S01]  /*223e0*/  SHF.R.U32.HI R77, RZ, 0x10, R144 ;  /* 0x00000010ff4d7819 */ /* 0x000fe20000011690 */
[----:B------:R-:W1:Y:S01]  /*223f0*/  MUFU.EX2 R104, R236 ;  /* 0x000000ec00687308 */ /* 0x000e620000000800 */
[----:B------:R-:W-:Y:S02]  /*22400*/  PRMT R201, R79, 0x5410, R108 ;  /* 0x000054104fc97816 */ /* 0x000fe4000000006c */
[--C-:B------:R-:W-:Y:S02]  /*22410*/  SHF.R.U32.HI R79, RZ, 0x18, R101.reuse ;  /* 0x00000018ff4f7819 */ /* 0x100fe40000011665 */
[----:B------:R-:W-:Y:S02]  /*22420*/  PRMT R101, R99, 0x7632, R101 ;  /* 0x0000763263657816 */ /* 0x000fe40000000065 */
[----:B------:R-:W-:Y:S02]  /*22430*/  SHF.R.U32.HI R144, RZ, 0x18, R144 ;  /* 0x00000018ff907819 */ /* 0x000fe40000011690 */
[----:B------:R-:W-:Y:S02]  /*22440*/  LOP3.LUT R77, R77, 0xff, RZ, 0xc0, !PT ;  /* 0x000000ff4d4d7812 */ /* 0x000fe400078ec0ff */
[----:B------:R-:W-:Y:S02]  /*22450*/  PRMT R151, R133, 0x5410, R103 ;  /* 0x0000541085977816 */ /* 0x000fe40000000067 */
[----:B------:R-:W-:Y:S02]  /*22460*/  PRMT R144, R77, 0x5410, R144 ;  /* 0x000054104d907816 */ /* 0x000fe40000000090 */
[----:B------:R-:W-:Y:S02]  /*22470*/  LOP3.LUT R77, R115, 0xff, RZ, 0xc0, !PT ;  /* 0x000000ff734d7812 */ /* 0x000fe400078ec0ff */
[----:B------:R-:W-:Y:S01]  /*22480*/  LOP3.LUT R133, R106, 0xffff, RZ, 0xc0, !PT ;  /* 0x0000ffff6a857812 */ /* 0x000fe200078ec0ff */
[----:B-1----:R-:W-:Y:S01]  /*22490*/  FADD.FTZ R78, R104, R135 ;  /* 0x00000087684e7221 */ /* 0x002fe20000010000 */
[----:B------:R-:W-:Y:S02]  /*224a0*/  PRMT R165, R77, 0x5410, R117 ;  /* 0x000054104da57816 */ /* 0x000fe40000000075 */
[----:B------:R-:W-:Y:S02]  /*224b0*/  SHF.R.U32.HI R77, RZ, 0x8, R109 ;  /* 0x00000008ff4d7819 */ /* 0x000fe4000001166d */
[----:B------:R-:W-:Y:S01]  /*224c0*/  PRMT R115, R75, 0x5410, R74 ;  /* 0x000054104b737816 */ /* 0x000fe2000000004a */
[----:B------:R-:W-:Y:S01]  /*224d0*/  MUFU.EX2 R109, R235 ;  /* 0x000000eb006d7308 */ /* 0x000fe20000000800 */
[----:B------:R-:W-:Y:S02]  /*224e0*/  LOP3.LUT R77, R77, 0xffff, RZ, 0xc0, !PT ;  /* 0x0000ffff4d4d7812 */ /* 0x000fe400078ec0ff */
[----:B------:R-:W-:Y:S02]  /*224f0*/  PRMT R103, R102, 0x7632, R103 ;  /* 0x0000763266677816 */ /* 0x000fe40000000067 */
[----:B------:R-:W-:Y:S02]  /*22500*/  PRMT R108, R85, 0x5410, R3 ;  /* 0x00005410556c7816 */ /* 0x000fe40000000003 */
[----:B------:R-:W-:Y:S02]  /*22510*/  @!P5 PRMT R3, R221, 0x5410, RZ ;  /* 0x00005410dd03d816 */ /* 0x000fe400000000ff */
[----:B------:R-:W-:Y:S02]  /*22520*/  ISETP.LE.U32.AND P5, PT, R118, UR13, PT ;  /* 0x0000000d76007c0c */ /* 0x000fe4000bfa3070 */
[----:B------:R-:W-:Y:S02]  /*22530*/  PRMT R118, R90, 0x5410, R92 ;  /* 0x000054105a767816 */ /* 0x000fe4000000005c */
[----:B------:R-:W-:Y:S02]  /*22540*/  PRMT R113, R2, 0x5410, R88 ;  /* 0x0000541002717816 */ /* 0x000fe40000000058 */
[----:B------:R-:W-:Y:S02]  /*22550*/  @!P4 PRMT R2, R220, 0x5410, RZ ;  /* 0x00005410dc02c816 */ /* 0x000fe400000000ff */
[----:B------:R-:W-:Y:S02]  /*22560*/  ISETP.LE.U32.AND P4, PT, R124, UR13, PT ;  /* 0x0000000d7c007c0c */ /* 0x000fe4000bf83070 */
[----:B------:R-:W-:Y:S02]  /*22570*/  @!P3 PRMT R88, R219, 0x5410, RZ ;  /* 0x00005410db58b816 */ /* 0x000fe400000000ff */
[----:B------:R-:W-:Y:S02]  /*22580*/  PRMT R124, R97, 0x5410, R98 ;  /* 0x00005410617c7816 */ /* 0x000fe40000000062 */
[----:B------:R-:W-:Y:S02]  /*22590*/  PRMT R117, R89, 0x5410, R91 ;  /* 0x0000541059757816 */ /* 0x000fe4000000005b */
[----:B------:R-:W-:Y:S02]  /*225a0*/  @!P0 PRMT R91, R216, 0x5410, RZ ;  /* 0x00005410d85b8816 */ /* 0x000fe400000000ff */
[----:B------:R-:W-:Y:S02]  /*225b0*/  ISETP.LE.U32.AND P0, PT, R125, UR13, PT ;  /* 0x0000000d7d007c0c */ /* 0x000fe4000bf03070 */
[----:B------:R-:W-:Y:S02]  /*225c0*/  PRMT R125, R99, 0x5410, R101 ;  /* 0x00005410637d7816 */ /* 0x000fe40000000065 */
[----:B------:R-:W-:Y:S02]  /*225d0*/  @!P5 PRMT R90, R215, 0x5410, RZ ;  /* 0x00005410d75ad816 */ /* 0x000fe400000000ff */
[----:B------:R-:W-:Y:S02]  /*225e0*/  ISETP.LE.U32.AND P5, PT, R131, UR13, PT ;  /* 0x0000000d83007c0c */ /* 0x000fe4000bfa3070 */
[----:B------:R-:W-:Y:S02]  /*225f0*/  @!P1 PRMT R89, R217, 0x5410, RZ ;  /* 0x00005410d9599816 */ /* 0x000fe400000000ff */
[----:B------:R-:W-:Y:S02]  /*22600*/  ISETP.LE.U32.AND P1, PT, R80, UR13, PT ;  /* 0x0000000d50007c0c */ /* 0x000fe4000bf23070 */
[--C-:B------:R-:W-:Y:S02]  /*22610*/  HSET2.LE.AND R80, R140, R126.reuse, PT ;  /* 0x0000007e8c507233 */ /* 0x100fe40003803000 */
[----:B------:R-:W-:Y:S03]  /*22620*/  PRMT R107, R149, 0x7632, R107 ;  /* 0x00007632956b7816 */ /* 0x000fe6000000006b */
[----:B------:R-:W-:Y:S01]  /*22630*/  LOP3.LUT R80, R80, R143, RZ, 0xc0, !PT ;  /* 0x0000008f50507212 */ /* 0x000fe200078ec0ff */
[----:B---3--:R-:W-:Y:S05]  /*22640*/  @!P2 HADD2 R138, -R99.H0_H0, -RZ.H0_H0 ;  /* 0xa00000ff638aa230 */ /* 0x008fea0000000900 */
[----:B------:R-:W-:Y:S01]  /*22650*/  PRMT R207, R138, 0x7610, R207 ;  /* 0x000076108acf7816 */ /* 0x000fe200000000cf */
[----:B------:R1:W-:Y:S01]  /*22660*/  @!P2 STL.S16 [R1+0x104], R138 ;  /* 0x0001048a0100a387 */ /* 0x0003e20000100600 */
[----:B------:R-:W-:Y:S02]  /*22670*/  ISETP.LE.U32.AND P2, PT, R79, UR13, PT ;  /* 0x0000000d4f007c0c */ /* 0x000fe4000bf43070 */
[----:B------:R-:W-:Y:S01]  /*22680*/  @!P0 PRMT R99, R207, 0x5410, RZ ;  /* 0x00005410cf638816 */ /* 0x000fe200000000ff */
[----:B------:R2:W3:Y:S04]  /*22690*/  LDL.S16 R204, [R1+0x10c] ;  /* 0x00010c0001cc7983 */ /* 0x0004e80000100600 */
[----:B------:R2:W4:Y:S04]  /*226a0*/  LDL.S16 R196, [R1+0x110] ;  /* 0x0001100001c47983 */ /* 0x0005280000100600 */
[----:B------:R2:W2:Y:S01]  /*226b0*/  LDL.S16 R203, [R1+0x114] ;  /* 0x0001140001cb7983 */ /* 0x0004a20000100600 */
[----:B-1----:R-:W-:Y:S02]  /*226c0*/  LOP3.LUT R138, R110, 0xffff, RZ, 0xc0, !PT ;  /* 0x0000ffff6e8a7812 */ /* 0x002fe400078ec0ff */
[----:B------:R-:W-:Y:S02]  /*226d0*/  PRMT R111, R83, 0x5410, R82 ;  /* 0x00005410536f7816 */ /* 0x000fe40000000052 */
[----:B------:R-:W-:Y:S02]  /*226e0*/  @!P6 PRMT R83, R238, 0x5410, RZ ;  /* 0x00005410ee53e816 */ /* 0x000fe400000000ff */
[----:B------:R-:W-:Y:S02]  /*226f0*/  ISETP.LE.U32.AND P6, PT, R162, UR13, PT ;  /* 0x0000000da2007c0c */ /* 0x000fe4000bfc3070 */
[----:B------:R-:W-:Y:S01]  /*22700*/  SHF.R.U32.HI R110, RZ, 0x10, R106 ;  /* 0x00000010ff6e7819 */ /* 0x000fe2000001166a */
[----:B------:R1:W-:Y:S10]  /*22710*/  STG.E.U16 desc[UR28][R154.64+0x20], R83 ;  /* 0x000020539a007986 */ /* 0x0003f4000c10151c */
[----:B------:R-:W-:Y:S02]  /*22720*/  @!P6 PRMT R75, R241, 0x5410, RZ ;  /* 0x00005410f14be816 */ /* 0x000fe400000000ff */
[----:B------:R-:W-:Y:S11]  /*22730*/  LOP3.LUT P6, RZ, R183, 0x200000, RZ, 0xc0, !PT ;  /* 0x00200000b7ff7812 */ /* 0x000ff600078cc0ff */
[----:B------:R-:W-:Y:S02]  /*22740*/  @!UPT UIADD3 URZ, URZ, URZ, URZ ;  /* 0x0000003f3f3ff290 */ /* 0x000fe4000fffe03f */
[----:B------:R-:W-:Y:S02]  /*22750*/  @!P6 PRMT R85, R222, 0x5410, RZ ;  /* 0x00005410de55e816 */ /* 0x000fe400000000ff */
[----:B------:R-:W-:Y:S01]  /*22760*/  ISETP.LE.U32.AND P6, PT, R130, UR13, PT ;  /* 0x0000000d82007c0c */ /* 0x000fe2000bfc3070 */
[----:B------:R-:W-:Y:S01]  /*22770*/  IMAD.WIDE.U32 R130, R167, -0x2daee0ad, RZ ;  /* 0xd2511f53a7827825 */ /* 0x000fe200078e00ff */
[--C-:B-1----:R-:W-:Y:S01]  /*22780*/  HSET2.LE.AND R83, R144, R126.reuse, PT ;  /* 0x0000007e90537233 */ /* 0x102fe20003803000 */
[----:B------:R-:W-:Y:S04]  /*22790*/  MUFU.EX2 R167, R249 ;  /* 0x000000f900a77308 */ /* 0x000fe80000000800 */
[----:B------:R-:W-:Y:S06]  /*227a0*/  LOP3.LUT R83, R83, R100, RZ, 0xc0, !PT ;  /* 0x0000006453537212 */ /* 0x000fec00078ec0ff */
[----:B------:R-:W-:Y:S02]  /*227b0*/  @!P6 PRMT R92, R214, 0x5410, RZ ;  /* 0x00005410d65ce816 */ /* 0x000fe400000000ff */
[----:B------:R-:W-:Y:S02]  /*227c0*/  ISETP.LE.U32.AND P6, PT, R121, UR13, PT ;  /* 0x0000000d79007c0c */ /* 0x000fe4000bfc3070 */
[----:B------:R-:W-:Y:S02]  /*227d0*/  PRMT R121, R93, 0x5410, R94 ;  /* 0x000054105d797816 */ /* 0x000fe4000000005e */
[----:B------:R-:W-:Y:S02]  /*227e0*/  @!P5 PRMT R93, R213, 0x5410, RZ ;  /* 0x00005410d55dd816 */ /* 0x000fe400000000ff */
[----:B------:R-:W-:Y:S02]  /*227f0*/  ISETP.LE.U32.AND P5, PT, R81, UR13, PT ;  /* 0x0000000d51007c0c */ /* 0x000fe4000bfa3070 */
[--C-:B------:R-:W-:Y:S05]  /*22800*/  HSET2.LE.AND R81, R137, R126.reuse, PT ;  /* 0x0000007e89517233 */ /* 0x100fea0003803000 */
[----:B------:R-:W-:Y:S02]  /*22810*/  @!P6 PRMT R94, R212, 0x5410, RZ ;  /* 0x00005410d45ee816 */ /* 0x000fe400000000ff */
[----:B------:R-:W-:Y:S02]  /*22820*/  ISETP.LE.U32.AND P6, PT, R122, UR13, PT ;  /* 0x0000000d7a007c0c */ /* 0x000fe4000bfc3070 */
[----:B------:R-:W-:Y:S02]  /*22830*/  PRMT R122, R96, 0x5410, R0 ;  /* 0x00005410607a7816 */ /* 0x000fe40000000000 */
[----:B------:R-:W-:Y:S02]  /*22840*/  @!P4 PRMT R96, R211, 0x5410, RZ ;  /* 0x00005410d360c816 */ /* 0x000fe400000000ff */
[----:B------:R-:W-:Y:S02]  /*22850*/  ISETP.LE.U32.AND P4, PT, R123, UR13, PT ;  /* 0x0000000d7b007c0c */ /* 0x000fe4000bf83070 */
[----:B------:R-:W-:Y:S02]  /*22860*/  PRMT R123, R102, 0x5410, R103 ;  /* 0x00005410667b7816 */ /* 0x000fe40000000067 */
[----:B------:R-:W-:Y:S03]  /*22870*/  LOP3.LUT R81, R81, R105, RZ, 0xc0, !PT ;  /* 0x0000006951517212 */ /* 0x000fe600078ec0ff */
[----:B------:R-:W-:Y:S02]  /*22880*/  @!P6 PRMT R0, R210, 0x5410, RZ ;  /* 0x00005410d200e816 */ /* 0x000fe400000000ff */
[----:B------:R-:W-:Y:S04]  /*22890*/  ISETP.LE.U32.AND P6, PT, R119, UR13, PT ;  /* 0x0000000d77007c0c */ /* 0x000fe8000bfc3070 */
[----:B------:R-:W-:Y:S09]  /*228a0*/  @!P4 PRMT R97, R209, 0x5410, RZ ;  /* 0x00005410d161c816 */ /* 0x000ff200000000ff */
[----:B------:R-:W-:Y:S02]  /*228b0*/  @!P6 PRMT R98, R208, 0x5410, RZ ;  /* 0x00005410d062e816 */ /* 0x000fe400000000ff */
[----:B------:R-:W-:Y:S01]  /*228c0*/  ISETP.LE.U32.AND P6, PT, R79, UR13, PT ;  /* 0x0000000d4f007c0c */ /* 0x000fe2000bfc3070 */
[----:B---3--:R-:W-:Y:S05]  /*228d0*/  @!P2 HADD2 R204, -R101.H0_H0, -RZ.H0_H0 ;  /* 0xa00000ff65cca230 */ /* 0x008fea0000000900 */
[----:B------:R-:W-:Y:S01]  /*228e0*/  PRMT R206, R204, 0x7610, R206 ;  /* 0x00007610ccce7816 */ /* 0x000fe200000000ce */
[----:B------:R-:W-:Y:S01]  /*228f0*/  @!P2 STL.S16 [R1+0x10c], R204 ;  /* 0x00010ccc0100a387 */ /* 0x000fe20000100600 */
[----:B------:R-:W-:Y:S05]  /*22900*/  ISETP.LE.U32.AND P2, PT, R127, UR13, PT ;  /* 0x0000000d7f007c0c */ /* 0x000fea000bf43070 */
[----:B------:R-:W-:Y:S02]  /*22910*/  @!P6 PRMT R101, R206, 0x5410, RZ ;  /* 0x00005410ce65e816 */ /* 0x000fe400000000ff */
[C---:B------:R-:W-:Y:S06]  /*22920*/  ISETP.LE.U32.AND P6, PT, R77.reuse, UR13, PT ;  /* 0x0000000d4d007c0c */ /* 0x040fec000bfc3070 */
[----:B----4-:R-:W-:Y:S05]  /*22930*/  @!P2 HADD2 R196, -R102.H0_H0, -RZ.H0_H0 ;  /* 0xa00000ff66c4a230 */ /* 0x010fea0000000900 */
[----:B------:R-:W-:Y:S01]  /*22940*/  PRMT R205, R196, 0x7610, R205 ;  /* 0x00007610c4cd7816 */ /* 0x000fe200000000cd */
[----:B------:R1:W-:Y:S01]  /*22950*/  @!P2 STL.S16 [R1+0x110], R196 ;  /* 0x000110c40100a387 */ /* 0x0003e20000100600 */
[----:B------:R-:W-:Y:S11]  /*22960*/  ISETP.LE.U32.AND P2, PT, R77, UR13, PT ;  /* 0x0000000d4d007c0c */ /* 0x000ff6000bf43070 */
[----:B------:R-:W-:Y:S02]  /*22970*/  @!UPT UIADD3 URZ, URZ, URZ, URZ ;  /* 0x0000003f3f3ff290 */ /* 0x000fe4000fffe03f */
[----:B--2---:R-:W-:Y:S05]  /*22980*/  @!P2 HADD2 R203, -R103.H0_H0, -RZ.H0_H0 ;  /* 0xa00000ff67cba230 */ /* 0x004fea0000000900 */
[----:B------:R-:W-:Y:S01]  /*22990*/  PRMT R135, R203, 0x7610, R135 ;  /* 0x00007610cb877816 */ /* 0x000fe20000000087 */
[----:B------:R-:W-:Y:S03]  /*229a0*/  @!P2 STL.S16 [R1+0x114], R203 ;  /* 0x000114cb0100a387 */ /* 0x000fe60000100600 */
[----:B------:R-:W-:Y:S02]  /*229b0*/  @!P6 PRMT R103, R135, 0x5410, RZ ;  /* 0x000054108767e816 */ /* 0x000fe400000000ff */
[----:B-1----:R-:W-:Y:S02]  /*229c0*/  LOP3.LUT R196, R106, 0xff, RZ, 0xc0, !PT ;  /* 0x000000ff6ac47812 */ /* 0x002fe400078ec0ff */
[----:B------:R-:W1:Y:S02]  /*229d0*/  MUFU.EX2 R106, R237 ;  /* 0x000000ed006a7308 */ /* 0x000e640000000800 */
[C---:B-1----:R-:W-:Y:S01]  /*229e0*/  F2FP.F16.F32.PACK_AB R104, R106.reuse, R104 ;  /* 0x000000686a68723e */ /* 0x042fe200000000ff */
[----:B------:R-:W-:Y:S01]  /*229f0*/  FADD.FTZ R204, R106, R78 ;  /* 0x0000004e6acc7221 */ /* 0x000fe20000010000 */
[----:B------:R-:W-:Y:S02]  /*22a00*/  IADD3 R106, P2, R152, -0x80, RZ ;  /* 0xffffff80986a7810 */ /* 0x000fe40007f5e0ff */
[----:B------:R-:W-:Y:S02]  /*22a10*/  PRMT R105, R104, 0x7632, R105 ;  /* 0x0000763268697816 */ /* 0x000fe40000000069 */
[----:B------:R-:W-:Y:S01]  /*22a20*/  IADD3.X R78, R153, -0x1, RZ, P2, !PT ;  /* 0xffffffff994e7810 */ /* 0x000fe200017fe4ff */
[----:B------:R1:W-:Y:S01]  /*22a30*/  STL [R1+0x100], R106 ;  /* 0x0001006a01007387 */ /* 0x0003e20000100800 */
[----:B------:R-:W-:Y:S03]  /*22a40*/  ISETP.LE.U32.AND P2, PT, R164, UR13, PT ;  /* 0x0000000da4007c0c */ /* 0x000fe6000bf43070 */
[----:B------:R2:W-:Y:S04]  /*22a50*/  STL [R1+0xfc], R78 ;  /* 0x0000fc4e01007387 */ /* 0x0005e80000100800 */
[----:B------:R3:W4:Y:S06]  /*22a60*/  LDL.S16 R119, [R1+0x5c] ;  /* 0x00005c0001777983 */ /* 0x00072c0000100600 */
[----:B------:R-:W-:Y:S02]  /*22a70*/  @!P2 PRMT R82, R218, 0x5410, RZ ;  /* 0x00005410da52a816 */ /* 0x000fe400000000ff */
[----:B------:R-:W-:Y:S03]  /*22a80*/  ISETP.LE.U32.AND P2, PT, R161, UR13, PT ;  /* 0x0000000da1007c0c */ /* 0x000fe6000bf43070 */
[----:B------:R3:W-:Y:S04]  /*22a90*/  STG.E.U16 desc[UR28][R154.64+0x22], R82 ;  /* 0x000022529a007986 */ /* 0x0007e8000c10151c */
[----:B------:R3:W-:Y:S01]  /*22aa0*/  STG.E.U16 desc[UR28][R158.64+0x1e], R75 ;  /* 0x00001e4b9e007986 */ /* 0x0007e2000c10151c */
[----:B-1----:R-:W1:Y:S05]  /*22ab0*/  MUFU.EX2 R106, R233 ;  /* 0x000000e9006a7308 */ /* 0x002e6a0000000800 */
[----:B------:R-:W-:Y:S01]  /*22ac0*/  @!P2 PRMT R74, R240, 0x5410, RZ ;  /* 0x00005410f04aa816 */ /* 0x000fe200000000ff */
[----:B--2---:R-:W-:Y:S01]  /*22ad0*/  FADD.FTZ R78, R109, R134 ;  /* 0x000000866d4e7221 */ /* 0x004fe20000010000 */
[C---:B------:R-:W-:Y:S02]  /*22ae0*/  LOP3.LUT P2, RZ, R183.reuse, 0x100000, RZ, 0xc0, !PT ;  /* 0x00100000b7ff7812 */ /* 0x040fe4000784c0ff */
[----:B------:R-:W-:Y:S01]  /*22af0*/  LOP3.LUT R183, R183, 0xfff7ffff, RZ, 0xc0, !PT ;  /* 0xfff7ffffb7b77812 */ /* 0x000fe200078ec0ff */
[----:B------:R2:W-:Y:S01]  /*22b00*/  STG.E.U16 desc[UR28][R158.64+0x20], R74 ;  /* 0x0000204a9e007986 */ /* 0x0005e2000c10151c */
[C---:B-1----:R-:W-:Y:S01]  /*22b10*/  F2FP.F16.F32.PACK_AB R109, R106.reuse, R109 ;  /* 0x0000006d6a6d723e */ /* 0x042fe200000000ff */
[----:B------:R-:W-:Y:S08]  /*22b20*/  FADD.FTZ R203, R106, R78 ;  /* 0x0000004e6acb7221 */ /* 0x000ff00000010000 */
[----:B------:R-:W-:Y:S02]  /*22b30*/  @!P2 PRMT R76, R224, 0x5410, RZ ;  /* 0x00005410e04ca816 */ /* 0x000fe400000000ff */
[----:B------:R-:W-:Y:S01]  /*22b40*/  ISETP.LE.U32.AND P2, PT, R160, UR13, PT ;  /* 0x0000000da0007c0c */ /* 0x000fe2000bf43070 */
[----:B------:R-:W-:Y:S01]  /*22b50*/  IMAD.WIDE.U32 R160, R193, -0x2daee0ad, RZ ;  /* 0xd2511f53c1a07825 */ /* 0x000fe200078e00ff */
[--C-:B---3--:R-:W-:Y:S01]  /*22b60*/  HSET2.LE.AND R82, R145, R126.reuse, PT ;  /* 0x0000007e91527233 */ /* 0x108fe20003803000 */
[----:B------:R-:W-:Y:S01]  /*22b70*/  STG.E.U16 desc[UR28][R156.64+0x20], R76 ;  /* 0x0000204c9c007986 */ /* 0x000fe2000c10151c */
[--C-:B------:R-:W-:Y:S01]  /*22b80*/  HSET2.LE.AND R75, R147, R126.reuse, PT ;  /* 0x0000007e934b7233 */ /* 0x100fe20003803000 */
[----:B------:R-:W-:Y:S01]  /*22b90*/  MUFU.EX2 R193, R173 ;  /* 0x000000ad00c17308 */ /* 0x000fe20000000800 */
[----:B------:R-:W-:Y:S01]  /*22ba0*/  PRMT R106, R150, 0x7632, R106 ;  /* 0x00007632966a7816 */ /* 0x000fe2000000006a */
[----:B------:R-:W1:Y:S01]  /*22bb0*/  LDSM.16.MT88.4 R76, [R169+0x6000] ;  /* 0x00600000a94c783b */ /* 0x000e620000004200 */
[----:B------:R-:W-:Y:S02]  /*22bc0*/  LOP3.LUT R82, R82, R95, RZ, 0xc0, !PT ;  /* 0x0000005f52527212 */ /* 0x000fe400078ec0ff */
[----:B------:R-:W-:Y:S02]  /*22bd0*/  LOP3.LUT R95, R131, UR22, R200, 0x96, !PT ;  /* 0x00000016835f7c12 */ /* 0x000fe4000f8e96c8 */
[----:B------:R-:W-:Y:S02]  /*22be0*/  LOP3.LUT R75, R75, R87, RZ, 0xc0, !PT ;  /* 0x000000574b4b7212 */ /* 0x000fe400078ec0ff */
[----:B------:R-:W-:Y:S02]  /*22bf0*/  @!P2 PRMT R84, R223, 0x5410, RZ ;  /* 0x00005410df54a816 */ /* 0x000fe400000000ff */
[----:B--2---:R-:W-:Y:S02]  /*22c00*/  LOP3.LUT R74, R139, 0xff, RZ, 0xc0, !PT ;  /* 0x000000ff8b4a7812 */ /* 0x004fe400078ec0ff */
[----:B------:R-:W-:Y:S01]  /*22c10*/  ISETP.LE.U32.AND P2, PT, R136, UR13, PT ;  /* 0x0000000d88007c0c */ /* 0x000fe2000bf43070 */
[----:B------:R-:W-:Y:S01]  /*22c20*/  STG.E.U16 desc[UR28][R156.64+0x22], R84 ;  /* 0x000022549c007986 */ /* 0x000fe2000c10151c */
[----:B------:R-:W-:Y:S02]  /*22c30*/  ISETP.LE.U32.AND P3, PT, R74, UR13, PT ;  /* 0x0000000d4a007c0c */ /* 0x000fe4000bf63070 */
[----:B------:R-:W-:Y:S01]  /*22c40*/  LOP3.LUT R74, R110, 0xff, RZ, 0xc0, !PT ;  /* 0x000000ff6e4a7812 */ /* 0x000fe200078ec0ff */
[----:B------:R2:W3:Y:S01]  /*22c50*/  LDL.S16 R136, [R1+0x6c] ;  /* 0x00006c0001887983 */ /* 0x0004e20000100600 */
[----:B------:R-:W-:Y:S02]  /*22c60*/  PRMT R110, R112, 0x7632, R110 ;  /* 0x00007632706e7816 */ /* 0x000fe4000000006e */
[----:B------:R-:W-:Y:S01]  /*22c70*/  ISETP.LE.U32.AND P4, PT, R74, UR13, PT ;  /* 0x0000000d4a007c0c */ /* 0x000fe2000bf83070 */
[----:B------:R-:W-:Y:S01]  /*22c80*/  STG.E.U16 desc[UR28][R152.64+0x30], R85 ;  /* 0x0000305598007986 */ /* 0x000fe2000c10151c */
[----:B------:R-:W-:Y:S02]  /*22c90*/  SHF.R.U32.HI R74, RZ, 0x8, R133 ;  /* 0x00000008ff4a7819 */ /* 0x000fe40000011685 */
[----:B------:R-:W-:Y:S01]  /*22ca0*/  SHF.R.U32.HI R87, RZ, 0x8, R138 ;  /* 0x00000008ff577819 */ /* 0x000fe2000001168a */
[----:B------:R2:W2:Y:S01]  /*22cb0*/  LDL.S16 R133, [R1+0x98] ;  /* 0x0000980001857983 */ /* 0x0004a20000100600 */
[----:B------:R-:W-:Y:S02]  /*22cc0*/  @P2 LOP3.LUT R183, R183, 0x80000, RZ, 0xfc, !PT ;  /* 0x00080000b7b72812 */ /* 0x000fe400078efcff */
[----:B------:R-:W-:Y:S01]  /*22cd0*/  ISETP.LE.U32.AND P2, PT, R127, UR13, PT ;  /* 0x0000000d7f007c0c */ /* 0x000fe2000bf43070 */
[----:B------:R1:W-:Y:S01]  /*22ce0*/  STG.E.U16 desc[UR28][R152.64+0x32], R3 ;  /* 0x0000320398007986 */ /* 0x0003e2000c10151c */
[----:B------:R-:W-:Y:S02]  /*22cf0*/  LOP3.LUT R74, R74, 0xffff, RZ, 0xc0, !PT ;  /* 0x0000ffff4a4a7812 */ /* 0x000fe400078ec0ff */
[----:B------:R-:W-:Y:S01]  /*22d00*/  PRMT R146, R146, 0x5410, R87 ;  /* 0x0000541092927816 */ /* 0x000fe20000000057 */
[----:B------:R1:W-:Y:S01]  /*22d10*/  STG.E.U16 desc[UR28][R154.64+0x30], R2 ;  /* 0x000030029a007986 */ /* 0x0003e2000c10151c */
[----:B------:R-:W-:Y:S02]  /*22d20*/  ISETP.LE.U32.AND P0, PT, R74, UR13, PT ;  /* 0x0000000d4a007c0c */ /* 0x000fe4000bf03070 */
[--C-:B------:R-:W-:Y:S01]  /*22d30*/  HSET2.LE.AND R74, R148, R126.reuse, PT ;  /* 0x0000007e944a7233 */ /* 0x100fe20003803000 */
[----:B------:R-:W-:Y:S04]  /*22d40*/  STG.E.U16 desc[UR28][R154.64+0x32], R88 ;  /* 0x000032589a007986 */ /* 0x000fe8000c10151c */
[----:B------:R-:W-:Y:S01]  /*22d50*/  @!P2 PRMT R102, R205, 0x5410, RZ ;  /* 0x00005410cd66a816 */ /* 0x000fe200000000ff */
[----:B------:R-:W-:Y:S01]  /*22d60*/  STG.E.U16 desc[UR28][R158.64+0x2e], R89 ;  /* 0x00002e599e007986 */ /* 0x000fe2000c10151c */
[----:B------:R-:W-:Y:S02]  /*22d70*/  LOP3.LUT P2, RZ, R183, 0x80000, RZ, 0xc0, !PT ;  /* 0x00080000b7ff7812 */ /* 0x000fe4000784c0ff */
[----:B------:R-:W-:Y:S01]  /*22d80*/  LOP3.LUT R74, R74, R86, RZ, 0xc0, !PT ;  /* 0x000000564a4a7212 */ /* 0x000fe200078ec0ff */
[----:B------:R-:W-:Y:S01]  /*22d90*/  STG.E.U16 desc[UR28][R158.64+0x30], R91 ;  /* 0x0000305b9e007986 */ /* 0x000fe2000c10151c */
[----:B------:R-:W-:Y:S03]  /*22da0*/  LOP3.LUT R86, R141, 0xff, RZ, 0xc0, !PT ;  /* 0x000000ff8d567812 */ /* 0x000fe600078ec0ff */
[----:B------:R-:W-:Y:S01]  /*22db0*/  STG.E.U16 desc[UR28][R156.64+0x32], R92 ;  /* 0x0000325c9c007986 */ /* 0x000fe2000c10151c */
[----:B------:R-:W-:Y:S01]  /*22dc0*/  PRMT R142, R86, 0x5410, R142 ;  /* 0x00005410568e7816 */ /* 0x000fe2000000008e */
[-C--:B-1----:R-:W-:Y:S02]  /*22dd0*/  HMMA.16816.F32 R4, R72, R76.reuse, R4 ;  /* 0x0000004c4804723c */ /* 0x082fe40000001804 */
[----:B------:R-:W1:Y:S03]  /*22de0*/  LDSM.16.MT88.4 R84, [R172+0x6000] ;  /* 0x00600000ac54783b */ /* 0x000e660000004200 */
[----:B------:R-:W-:Y:S01]  /*22df0*/  LOP3.LUT R3, R95, 0xff, RZ, 0xc0, !PT ;  /* 0x000000ff5f037812 */ /* 0x000fe200078ec0ff */
[C---:B------:R-:W-:Y:S04]  /*22e00*/  HMMA.16816.F32 R8, R80.reuse, R76, R8 ;  /* 0x0000004c5008723c */ /* 0x040fe80000001808 */
[----:B------:R-:W-:Y:S01]  /*22e10*/  ISETP.LE.U32.AND P6, PT, R3, UR13, PT ;  /* 0x0000000d03007c0c */ /* 0x000fe2000bfc3070 */
[----:B------:R-:W-:Y:S01]  /*22e20*/  STG.E.U16 desc[UR28][R156.64+0x30], R90 ;  /* 0x0000305a9c007986 */ /* 0x000fe2000c10151c */
[C---:B------:R-:W-:Y:S01]  /*22e30*/  LOP3.LUT R2, R120.reuse, 0xffff, RZ, 0xc0, !PT ;  /* 0x0000ffff78027812 */ /* 0x040fe200078ec0ff */
[-C--:B------:R-:W-:Y:S02]  /*22e40*/  HMMA.16816.F32 R12, R80, R78.reuse, R12 ;  /* 0x0000004e500c723c */ /* 0x080fe4000000180c */
[----:B------:R-:W-:Y:S02]  /*22e50*/  STG.E.U16 desc[UR28][R152.64+0x40], R93 ;  /* 0x0000405d98007986 */ /* 0x000fe4000c10151c */
[----:B------:R-:W-:Y:S02]  /*22e60*/  LOP3.LUT R3, R120, 0xff, RZ, 0xc0, !PT ;  /* 0x000000ff78037812 */ /* 0x000fe400078ec0ff */
[----:B------:R-:W-:Y:S01]  /*22e70*/  SHF.R.U32.HI R2, RZ, 0x8, R2 ;  /* 0x00000008ff027819 */ /* 0x000fe20000011602 */
[----:B------:R-:W-:Y:S01]  /*22e80*/  STG.E.U16 desc[UR28][R152.64+0x42], R94 ;  /* 0x0000425e98007986 */ /* 0x000fe2000c10151c */
[----:B------:R-:W-:Y:S01]  /*22e90*/  LOP3.LUT R77, R128, 0xffff, RZ, 0xc0, !PT ;  /* 0x0000ffff804d7812 */ /* 0x000fe200078ec0ff */
[C---:B------:R-:W-:Y:S02]  /*22ea0*/  HMMA.16816.F32 R16, R72.reuse, R78, R16 ;  /* 0x0000004e4810723c */ /* 0x040fe40000001810 */
[----:B------:R1:W-:Y:S02]  /*22eb0*/  STG.E.U16 desc[UR28][R154.64+0x42], R0 ;  /* 0x000042009a007986 */ /* 0x0003e4000c10151c */
[----:B------:R-:W-:Y:S02]  /*22ec0*/  PRMT R135, R3, 0x5410, R2 ;  /* 0x0000541003877816 */ /* 0x000fe40000000002 */
[----:B------:R-:W-:Y:S01]  /*22ed0*/  PRMT R3, R149, 0x7610, R3 ;  /* 0x0000761095037816 */ /* 0x000fe20000000003 */
[----:B------:R1:W-:Y:S01]  /*22ee0*/  STG.E.U16 desc[UR28][R154.64+0x40], R96 ;  /* 0x000040609a007986 */ /* 0x0003e2000c10151c */
[--C-:B------:R-:W-:Y:S03]  /*22ef0*/  SHF.R.U32.HI R2, RZ, 0x10, R120.reuse ;  /* 0x00000010ff027819 */ /* 0x100fe60000011678 */
[----:B------:R-:W-:Y:S01]  /*22f00*/  SHF.R.U32.HI R120, RZ, 0x18, R120 ;  /* 0x00000018ff787819 */ /* 0x000fe20000011678 */
[----:B------:R-:W-:Y:S01]  /*22f10*/  STG.E.U16 desc[UR28][R158.64+0x3e], R97 ;  /* 0x00003e619e007986 */ /* 0x000fe2000c10151c */
[----:B------:R-:W-:Y:S02]  /*22f20*/  LOP3.LUT R2, R2, 0xff, RZ, 0xc0, !PT ;  /* 0x000000ff02027812 */ /* 0x000fe400078ec0ff */
[----:B------:R-:W-:Y:S01]  /*22f30*/  LOP3.LUT R76, R128, 0xff, RZ, 0xc0, !PT ;  /* 0x000000ff804c7812 */ /* 0x000fe200078ec0ff */
[----:B------:R-:W-:Y:S01]  /*22f40*/  STG.E.U16 desc[UR28][R158.64+0x40], R98 ;  /* 0x000040629e007986 */ /* 0x000fe2000c10151c */
[----:B------:R-:W-:Y:S02]  /*22f50*/  SHF.R.U32.HI R77, RZ, 0x8, R77 ;  /* 0x00000008ff4d7819 */ /* 0x000fe4000001164d */
[----:B------:R-:W-:Y:S01]  /*22f60*/  PRMT R134, R2, 0x5410, R120 ;  /* 0x0000541002867816 */ /* 0x000fe20000000078 */
[----:B------:R-:W-:Y:S01]  /*22f70*/  STG.E.U16 desc[UR28][R156.64+0x40], R99 ;  /* 0x000040639c007986 */ /* 0x000fe2000c10151c */
[----:B------:R-:W-:Y:S01]  /*22f80*/  LOP3.LUT R2, R95, 0xffff, RZ, 0xc0, !PT ;  /* 0x0000ffff5f027812 */ /* 0x000fe200078ec0ff */
[-C--:B-1----:R-:W-:Y:S02]  /*22f90*/  HMMA.16816.F32 R20, R72, R84.reuse, R20 ;  /* 0x000000544814723c */ /* 0x082fe40000001814 */
[----:B------:R-:W-:Y:S01]  /*22fa0*/  STG.E.U16 desc[UR28][R156.64+0x42], R101 ;  /* 0x000042659c007986 */ /* 0x000fe2000c10151c */
[----:B------:R-:W-:Y:S03]  /*22fb0*/  SHF.R.U32.HI R2, RZ, 0x8, R2 ;  /* 0x00000008ff027819 */ /* 0x000fe60000011602 */
[----:B------:R-:W-:Y:S01]  /*22fc0*/  STG.E.U16 desc[UR28][R152.64+0x50], R102 ;  /* 0x0000506698007986 */ /* 0x000fe2000c10151c */
[----:B------:R-:W-:Y:S01]  /*22fd0*/  LOP3.LUT R88, R2, 0xffff, RZ, 0xc0, !PT ;  /* 0x0000ffff02587812 */ /* 0x000fe200078ec0ff */
[C---:B------:R-:W-:Y:S02]  /*22fe0*/  HMMA.16816.F32 R24, R80.reuse, R84, R24 ;  /* 0x000000545018723c */ /* 0x040fe40000001818 */
[----:B------:R-:W-:Y:S02]  /*22ff0*/  STG.E.U16 desc[UR28][R152.64+0x52], R103 ;  /* 0x0000526798007986 */ /* 0x000fe4000c10151c */
[--C-:B------:R-:W-:Y:S02]  /*23000*/  SHF.R.U32.HI R2, RZ, 0x18, R95.reuse ;  /* 0x00000018ff027819 */ /* 0x100fe4000001165f */
[----:B------:R-:W-:Y:S01]  /*23010*/  LOP3.LUT R0, R194, 0xff, RZ, 0xc0, !PT ;  /* 0x000000ffc2007812 */ /* 0x000fe200078ec0ff */
[-C--:B------:R-:W-:Y:S01]  /*23020*/  HMMA.16816.F32 R28, R80, R86.reuse, R28 ;  /* 0x00000056501c723c */ /* 0x080fe2000000181c */
[----:B------:R-:W-:Y:S03]  /*23030*/  MUFU.EX2 R194, R250 ;  /* 0x000000fa00c27308 */ /* 0x000fe60000000800 */
[----:B------:R-:W-:Y:S02]  /*23040*/  SHF.R.U32.HI R84, RZ, 0x10, R95 ;  /* 0x00000010ff547819 */ /* 0x000fe4000001165f */
[----:B------:R-:W-:Y:S01]  /*23050*/  LOP3.LUT R96, R130, 0xffff, RZ, 0xc0, !PT ;  /* 0x0000ffff82607812 */ /* 0x000fe200078ec0ff */
[C---:B------:R-:W-:Y:S04]  /*23060*/  HMMA.16816.F32 R32, R72.reuse, R86, R32 ;  /* 0x000000564820723c */ /* 0x040fe80000001820 */
[----:B------:R-:W-:Y:S01]  /*23070*/  LOP3.LUT R84, R84, 0xff, RZ, 0xc0, !PT ;  /* 0x000000ff54547812 */ /* 0x000fe200078ec0ff */
[----:B----4-:R-:W-:Y:S06]  /*23080*/  @!P3 HADD2 R119, -R112.H0_H0, -RZ.H0_H0 ;  /* 0xa00000ff7077b230 */ /* 0x010fec0000000900 */
[----:B------:R-:W-:Y:S01]  /*23090*/  PRMT R100, R119, 0x7610, R100 ;  /* 0x0000761077647816 */ /* 0x000fe20000000064 */
[----:B------:R1:W-:Y:S04]  /*230a0*/  @!P3 STL.S16 [R1+0x5c], R119 ;  /* 0x00005c770100b387 */ /* 0x0003e80000100600 */
[----:B------:R4:W4:Y:S01]  /*230b0*/  LDL.S16 R127, [R1+0x68] ;  /* 0x00006800017f7983 */ /* 0x0009220000100600 */
[----:B-1----:R-:W-:Y:S02]  /*230c0*/  PRMT R119, R112, 0x5410, R110 ;  /* 0x0000541070777816 */ /* 0x002fe4000000006e */
[----:B------:R-:W-:Y:S02]  /*230d0*/  @!P3 PRMT R112, R100, 0x5410, RZ ;  /* 0x000054106470b816 */ /* 0x000fe400000000ff */
[----:B------:R-:W-:Y:S01]  /*230e0*/  ISETP.LE.U32.AND P3, PT, R2, UR13, PT ;  /* 0x0000000d02007c0c */ /* 0x000fe2000bf63070 */
[----:B------:R1:W4:Y:S01]  /*230f0*/  LDL.S16 R100, [R1+0x64] ;  /* 0x0000640001647983 */ /* 0x0003220000100600 */
[----:B------:R-:W-:Y:S02]  /*23100*/  PRMT R2, R150, 0x7610, R2 ;  /* 0x0000761096027816 */ /* 0x000fe40000000002 */
[----:B------:R-:W1:Y:S01]  /*23110*/  MUFU.EX2 R150, R244 ;  /* 0x000000f400967308 */ /* 0x000e620000000800 */
[----:B------:R-:W-:Y:S01]  /*23120*/  STG.E.U16 desc[UR28][R154.64+0x50], R112 ;  /* 0x000050709a007986 */ /* 0x000fe2000c10151c */
[----:B-1----:R-:W-:Y:S01]  /*23130*/  FADD.FTZ R162, R150, R199 ;  /* 0x000000c796a27221 */ /* 0x002fe20000010000 */
[----:B---3--:R-:W-:Y:S02]  /*23140*/  @!P1 HADD2 R136, -R3.H0_H0, -RZ.H0_H0 ;  /* 0xa00000ff03889230 */ /* 0x008fe40000000900 */
[----:B--2---:R-:W-:Y:S05]  /*23150*/  @!P2 HADD2 R133, -R110.H0_H0, -RZ.H0_H0 ;  /* 0xa00000ff6e85a230 */ /* 0x004fea0000000900 */
[----:B------:R-:W-:Y:S01]  /*23160*/  PRMT R120, R133, 0x7610, R120 ;  /* 0x0000761085787816 */ /* 0x000fe20000000078 */
[----:B------:R1:W-:Y:S03]  /*23170*/  @!P2 STL.S16 [R1+0x98], R133 ;  /* 0x000098850100a387 */ /* 0x0003e60000100600 */
[----:B------:R-:W-:Y:S01]  /*23180*/  @!P2 PRMT R110, R120, 0x5410, RZ ;  /* 0x00005410786ea816 */ /* 0x000fe200000000ff */
[----:B------:R2:W-:Y:S01]  /*23190*/  @!P1 STL.S16 [R1+0x6c], R136 ;  /* 0x00006c8801009387 */ /* 0x0005e20000100600 */
[----:B------:R-:W-:Y:S03]  /*231a0*/  PRMT R120, R3, 0x5410, R107 ;  /* 0x0000541003787816 */ /* 0x000fe6000000006b */
[----:B------:R3:W3:Y:S04]  /*231b0*/  LDL.S16 R137, [R1+0x60] ;  /* 0x0000600001897983 */ /* 0x0006e80000100600 */
[----:B------:R-:W-:Y:S01]  /*231c0*/  STG.E.U16 desc[UR28][R154.64+0x52], R110 ;  /* 0x0000526e9a007986 */ /* 0x000fe2000c10151c */
[----:B-1----:R-:W-:Y:S02]  /*231d0*/  PRMT R133, R76, 0x5410, R77 ;  /* 0x000054104c857816 */ /* 0x002fe4000000004d */
[----:B------:R-:W-:Y:S02]  /*231e0*/  PRMT R76, R136, 0x7610, R76 ;  /* 0x00007610884c7816 */ /* 0x000fe4000000004c */
[----:B--2---:R2:W2:Y:S02]  /*231f0*/  LDL.S16 R136, [R1+0x58] ;  /* 0x0000580001887983 */ /* 0x0044a40000100600 */
[----:B------:R-:W-:Y:S02]  /*23200*/  @!P1 PRMT R3, R76, 0x5410, RZ ;  /* 0x000054104c039816 */ /* 0x000fe400000000ff */
[----:B------:R-:W1:Y:S08]  /*23210*/  LDSM.16.MT88.4 R76, [R170+0x6000] ;  /* 0x00600000aa4c783b */ /* 0x000e700000004200 */
[----:B------:R-:W-:Y:S01]  /*23220*/  STG.E.U16 desc[UR28][R158.64+0x4e], R3 ;  /* 0x00004e039e007986 */ /* 0x000fe2000c10151c */
[-C--:B-1----:R-:W-:Y:S06]  /*23230*/  HMMA.16816.F32 R36, R72, R76.reuse, R36 ;  /* 0x0000004c4824723c */ /* 0x082fec0000001824 */
[C---:B------:R-:W-:Y:S06]  /*23240*/  HMMA.16816.F32 R40, R80.reuse, R76, R40 ;  /* 0x0000004c5028723c */ /* 0x040fec0000001828 */
[-C--:B------:R-:W-:Y:S05]  /*23250*/  HMMA.16816.F32 R44, R80, R78.reuse, R44 ;  /* 0x0000004e502c723c */ /* 0x080fea000000182c */
[--C-:B------:R-:W-:Y:S01]  /*23260*/  SHF.R.U32.HI R77, RZ, 0x10, R128.reuse ;  /* 0x00000010ff4d7819 */ /* 0x100fe20000011680 */
[C---:B------:R-:W-:Y:S05]  /*23270*/  HMMA.16816.F32 R48, R72.reuse, R78, R48 ;  /* 0x0000004e4830723c */ /* 0x040fea0000001830 */
[----:B------:R-:W-:Y:S02]  /*23280*/  SHF.R.U32.HI R128, RZ, 0x18, R128 ;  /* 0x00000018ff807819 */ /* 0x000fe40000011680 */
[----:B------:R-:W-:Y:S04]  /*23290*/  LOP3.LUT R77, R77, 0xff, RZ, 0xc0, !PT ;  /* 0x000000ff4d4d7812 */ /* 0x000fe800078ec0ff */
[----:B------:R-:W-:Y:S02]  /*232a0*/  PRMT R92, R77, 0x5410, R128 ;  /* 0x000054104d5c7816 */ /* 0x000fe40000000080 */
[----:B------:R-:W-:Y:S02]  /*232b0*/  PRMT R128, R104, 0x5410, R105 ;  /* 0x0000541068807816 */ /* 0x000fe40000000069 */
[--C-:B------:R-:W-:Y:S02]  /*232c0*/  HSET2.LE.AND R79, R165, R126.reuse, PT ;  /* 0x0000007ea54f7233 */ /* 0x100fe40003803000 */
[----:B------:R-:W-:Y:S03]  /*232d0*/  MUFU.EX2 R165, R251 ;  /* 0x000000fb00a57308 */ /* 0x000fe60000000800 */
[----:B------:R-:W-:Y:S01]  /*232e0*/  LOP3.LUT R79, R79, R113, RZ, 0xc0, !PT ;  /* 0x000000714f4f7212 */ /* 0x000fe200078ec0ff */
[----:B----4-:R-:W-:Y:S05]  /*232f0*/  @!P0 HADD2 R127, -R107.H0_H0, -RZ.H0_H0 ;  /* 0xa00000ff6b7f8230 */ /* 0x010fea0000000900 */
[----:B------:R-:W-:Y:S01]  /*23300*/  PRMT R89, R127, 0x7610, R89 ;  /* 0x000076107f597816 */ /* 0x000fe20000000059 */
[----:B------:R1:W-:Y:S03]  /*23310*/  @!P0 STL.S16 [R1+0x68], R127 ;  /* 0x0000687f01008387 */ /* 0x0003e60000100600 */
[----:B------:R-:W-:Y:S02]  /*23320*/  @!P0 PRMT R107, R89, 0x5410, RZ ;  /* 0x00005410596b8816 */ /* 0x000fe400000000ff */
[----:B------:R-:W-:Y:S01]  /*23330*/  ISETP.LE.U32.AND P0, PT, R84, UR13, PT ;  /* 0x0000000d54007c0c */ /* 0x000fe2000bf03070 */
[----:B------:R4:W4:Y:S04]  /*23340*/  LDL.S16 R89, [R1+0x4c] ;  /* 0x00004c0001597983 */ /* 0x0009280000100600 */
[----:B------:R-:W-:Y:S01]  /*23350*/  STG.E.U16 desc[UR28][R158.64+0x50], R107 ;  /* 0x0000506b9e007986 */ /* 0x000fe2000c10151c */
[----:B------:R-:W-:Y:S01]  /*23360*/  @!P4 HADD2 R100, -R2.H0_H0, -RZ.H0_H0 ;  /* 0xa00000ff0264c230 */ /* 0x000fe20000000900 */
[----:B-1----:R-:W-:Y:S04]  /*23370*/  LOP3.LUT R127, R161, UR22, R198, 0x96, !PT ;  /* 0x00000016a17f7c12 */ /* 0x002fe8000f8e96c6 */
[----:B------:R1:W-:Y:S01]  /*23380*/  @!P4 STL.S16 [R1+0x64], R100 ;  /* 0x000064640100c387 */ /* 0x0003e20000100600 */
[----:B------:R-:W-:Y:S02]  /*23390*/  PRMT R85, R100, 0x7610, R85 ;  /* 0x0000761064557816 */ /* 0x000fe40000000055 */
[C---:B------:R-:W-:Y:S02]  /*233a0*/  LOP3.LUT R84, R127.reuse, 0xff, RZ, 0xc0, !PT ;  /* 0x000000ff7f547812 */ /* 0x040fe400078ec0ff */
[----:B------:R-:W-:Y:S02]  /*233b0*/  LOP3.LUT R76, R127, 0xffff, RZ, 0xc0, !PT ;  /* 0x0000ffff7f4c7812 */ /* 0x000fe400078ec0ff */
[----:B------:R-:W-:Y:S02]  /*233c0*/  ISETP.LE.U32.AND P2, PT, R84, UR13, PT ;  /* 0x0000000d54007c0c */ /* 0x000fe4000bf43070 */
[----:B------:R-:W-:Y:S04]  /*233d0*/  SHF.R.U32.HI R76, RZ, 0x8, R76 ;  /* 0x00000008ff4c7819 */ /* 0x000fe8000001164c */
[----:B------:R-:W-:Y:S04]  /*233e0*/  LOP3.LUT R76, R76, 0xffff, RZ, 0xc0, !PT ;  /* 0x0000ffff4c4c7812 */ /* 0x000fe800078ec0ff */
[----:B------:R-:W-:Y:S02]  /*233f0*/  ISETP.LE.U32.AND P1, PT, R76, UR13, PT ;  /* 0x0000000d4c007c0c */ /* 0x000fe4000bf23070 */
[--C-:B------:R-:W-:Y:S02]  /*23400*/  SHF.R.U32.HI R76, RZ, 0x18, R127.reuse ;  /* 0x00000018ff4c7819 */ /* 0x100fe4000001167f */
[----:B------:R-:W-:Y:S02]  /*23410*/  SHF.R.U32.HI R127, RZ, 0x10, R127 ;  /* 0x00000010ff7f7819 */ /* 0x000fe4000001167f */
[----:B-1----:R-:W-:Y:S02]  /*23420*/  PRMT R100, R2, 0x5410, R106 ;  /* 0x0000541002647816 */ /* 0x002fe4000000006a */
[----:B------:R-:W-:Y:S02]  /*23430*/  @!P4 PRMT R2, R85, 0x5410, RZ ;  /* 0x000054105502c816 */ /* 0x000fe400000000ff */
[----:B------:R-:W-:Y:S01]  /*23440*/  ISETP.LE.U32.AND P4, PT, R88, UR13, PT ;  /* 0x0000000d58007c0c */ /* 0x000fe2000bf83070 */
[----:B------:R-:W1:Y:S01]  /*23450*/  LDSM.16.MT88.4 R84, [R171+0x6000] ;  /* 0x00600000ab54783b */ /* 0x000e620000004200 */
[----:B------:R-:W-:Y:S07]  /*23460*/  LOP3.LUT R127, R127, 0xff, RZ, 0xc0, !PT ;  /* 0x000000ff7f7f7812 */ /* 0x000fee00078ec0ff */
[----:B------:R-:W-:Y:S01]  /*23470*/  STG.E.U16 desc[UR28][R156.64+0x50], R2 ;  /* 0x000050029c007986 */ /* 0x000fe2000c10151c */
[----:B---3--:R-:W-:Y:S05]  /*23480*/  @!P5 HADD2 R137, -R106.H0_H0, -RZ.H0_H0 ;  /* 0xa00000ff6a89d230 */ /* 0x008fea0000000900 */
[----:B------:R-:W-:Y:S01]  /*23490*/  PRMT R78, R137, 0x7610, R78 ;  /* 0x00007610894e7816 */ /* 0x000fe2000000004e */
[----:B------:R3:W-:Y:S03]  /*234a0*/  @!P5 STL.S16 [R1+0x60], R137 ;  /* 0x000060890100d387 */ /* 0x0007e60000100600 */
[----:B------:R-:W-:Y:S02]  /*234b0*/  @!P5 PRMT R106, R78, 0x5410, RZ ;  /* 0x000054104e6ad816 */ /* 0x000fe400000000ff */
[--C-:B------:R-:W-:Y:S03]  /*234c0*/  HSET2.LE.AND R78, R151, R126.reuse, PT ;  /* 0x0000007e974e7233 */ /* 0x100fe60003803000 */
[----:B------:R-:W-:Y:S02]  /*234d0*/  STG.E.U16 desc[UR28][R156.64+0x52], R106 ;  /* 0x0000526a9c007986 */ /* 0x000fe4000c10151c */
[----:B------:R-:W-:Y:S02]  /*234e0*/  LOP3.LUT R78, R78, R108, RZ, 0xc0, !PT ;  /* 0x0000006c4e4e7212 */ /* 0x000fe400078ec0ff */
[----:B------:R-:W3:Y:S01]  /*234f0*/  MUFU.EX2 R108, R239 ;  /* 0x000000ef006c7308 */ /* 0x000ee20000000800 */
[----:B--2---:R-:W-:Y:S05]  /*23500*/  @!P6 HADD2 R136, -R104.H0_H0, -RZ.H0_H0 ;  /* 0xa00000ff6888e230 */ /* 0x004fea0000000900 */
[----:B------:R-:W-:Y:S01]  /*23510*/  PRMT R77, R136, 0x7610, R77 ;  /* 0x00007610884d7816 */ /* 0x000fe2000000004d */
[----:B------:R2:W-:Y:S01]  /*23520*/  @!P6 STL.S16 [R1+0x58], R136 ;  /* 0x000058880100e387 */ /* 0x0005e20000100600 */
[-C--:B-1----:R-:W-:Y:S03]  /*23530*/  HMMA.16816.F32 R52, R72, R84.reuse, R52 ;  /* 0x000000544834723c */ /* 0x082fe60000001834 */
[----:B---3--:R3:W3:Y:S01]  /*23540*/  LDL.S16 R137, [R1+0x38] ;  /* 0x0000380001897983 */ /* 0x0086e20000100600 */
[----:B------:R-:W-:Y:S02]  /*23550*/  @!P6 PRMT R104, R77, 0x5410, RZ ;  /* 0x000054104d68e816 */ /* 0x000fe400000000ff */
[--C-:B------:R-:W-:Y:S01]  /*23560*/  HSET2.LE.AND R77, R134, R126.reuse, PT ;  /* 0x0000007e864d7233 */ /* 0x100fe20003803000 */
[----:B------:R-:W-:Y:S01]  /*23570*/  FADD.FTZ R163, R108, R197 ;  /* 0x000000c56ca37221 */ /* 0x000fe20000010000 */
[----:B------:R-:W-:Y:S01]  /*23580*/  ISETP.LE.U32.AND P6, PT, R76, UR13, PT ;  /* 0x0000000d4c007c0c */ /* 0x000fe2000bfc3070 */
[----:B------:R-:W-:Y:S01]  /*23590*/  STG.E.U16 desc[UR28][R152.64+0x60], R104 ;  /* 0x0000606898007986 */ /* 0x000fe2000c10151c */
[C---:B------:R-:W-:Y:S04]  /*235a0*/  HMMA.16816.F32 R56, R80.reuse, R84, R56 ;  /* 0x000000545038723c */ /* 0x040fe80000001838 */
[----:B------:R-:W-:Y:S02]  /*235b0*/  LOP3.LUT R77, R77, R111, RZ, 0xc0, !PT ;  /* 0x0000006f4d4d7212 */ /* 0x000fe400078ec0ff */
[C---:B------:R-:W-:Y:S01]  /*235c0*/  PRMT R111, R109.reuse, 0x7632, R111 ;  /* 0x000076326d6f7816 */ /* 0x040fe2000000006f */
[-C--:B------:R-:W-:Y:S04]  /*235d0*/  HMMA.16816.F32 R60, R80, R86.reuse, R60 ;  /* 0x00000056503c723c */ /* 0x080fe8000000183c */
[--C-:B------:R-:W-:Y:S02]  /*235e0*/  HSET2.LE.AND R76, R135, R126.reuse, PT ;  /* 0x0000007e874c7233 */ /* 0x100fe40003803000 */
[----:B------:R-:W-:Y:S01]  /*235f0*/  PRMT R113, R109, 0x5410, R111 ;  /* 0x000054106d717816 */ /* 0x000fe2000000006f */
[----:B--2---:R2:W2:Y:S01]  /*23600*/  LDL.S16 R136, [R1+0x34] ;  /* 0x0000340001887983 */ /* 0x0044a20000100600 */
[--C-:B------:R-:W-:Y:S01]  /*23610*/  HSET2.LE.AND R81, R92, R126.reuse, PT ;  /* 0x0000007e5c517233 */ /* 0x100fe20003803000 */
[----:B------:R-:W-:Y:S02]  /*23620*/  HMMA.16816.F32 R64, R72, R86, R64 ;  /* 0x000000564840723c */ /* 0x000fe40000001840 */
[----:B------:R-:W-:Y:S02]  /*23630*/  LDSM.16.MT88.4 R92, [R172+0x6800] ;  /* 0x00680000ac5c783b */ /* 0x000fe40000004200 */
[----:B------:R-:W-:Y:S02]  /*23640*/  LOP3.LUT R76, R76, R116, RZ, 0xc0, !PT ;  /* 0x000000744c4c7212 */ /* 0x000fe400078ec0ff */
[--C-:B------:R-:W-:Y:S02]  /*23650*/  HSET2.LE.AND R80, R133, R126.reuse, PT ;  /* 0x0000007e85507233 */ /* 0x100fe40003803000 */
[--C-:B------:R-:W-:Y:S03]  /*23660*/  HSET2.LE.AND R82, R146, R126.reuse, PT ;  /* 0x0000007e92527233 */ /* 0x100fe60003803000 */
[--C-:B------:R-:W-:Y:S02]  /*23670*/  HSET2.LE.AND R83, R142, R126.reuse, PT ;  /* 0x0000007e8e537233 */ /* 0x100fe40003803000 */
[----:B------:R-:W-:Y:S01]  /*23680*/  LOP3.LUT R80, R80, R115, RZ, 0xc0, !PT ;  /* 0x0000007350507212 */ /* 0x000fe200078ec0ff */
[----:B------:R-:W-:Y:S01]  /*23690*/  LDSM.16.MT88.4 R140, [R171+0x7800] ;  /* 0x00780000ab8c783b */ /* 0x000fe20000004200 */
[----:B------:R-:W-:Y:S02]  /*236a0*/  LOP3.LUT R81, R81, R114, RZ, 0xc0, !PT ;  /* 0x0000007251517212 */ /* 0x000fe400078ec0ff */
[----:B------:R-:W-:Y:S02]  /*236b0*/  LOP3.LUT R82, R82, R117, RZ, 0xc0, !PT ;  /* 0x0000007552527212 */ /* 0x000fe400078ec0ff */
[----:B------:R-:W-:Y:S02]  /*236c0*/  LOP3.LUT R83, R83, R118, RZ, 0xc0, !PT ;  /* 0x0000007653537212 */ /* 0x000fe400078ec0ff */
[----:B------:R-:W-:Y:S02]  /*236d0*/  LOP3.LUT R114, R131, UR24, R200, 0x96, !PT ;  /* 0x0000001883727c12 */ /* 0x000fe4000f8e96c8 */
[----:B------:R-:W-:Y:S01]  /*236e0*/  PRMT R133, R0, 0x5410, R195 ;  /* 0x0000541000857816 */ /* 0x000fe200000000c3 */
[----:B------:R-:W1:Y:S01]  /*236f0*/  MUFU.EX2 R200, R245 ;  /* 0x000000f500c87308 */ /* 0x000e620000000800 */
[----:B------:R-:W-:Y:S02]  /*23700*/  LOP3.LUT R0, R161, UR24, R198, 0x96, !PT ;  /* 0x00000018a1007c12 */ /* 0x000fe4000f8e96c6 */
[----:B------:R-:W-:Y:S02]  /*23710*/  SHF.R.U32.HI R84, RZ, 0x8, R166 ;  /* 0x00000008ff547819 */ /* 0x000fe400000116a6 */
[----:B------:R-:W-:Y:S02]  /*23720*/  SHF.R.U32.HI R85, RZ, 0x10, R132 ;  /* 0x00000010ff557819 */ /* 0x000fe40000011684 */
[----:B------:R-:W-:Y:S03]  /*23730*/  PRMT R134, R196, 0x5410, R84 ;  /* 0x00005410c4867816 */ /* 0x000fe60000000054 */
[----:B------:R-:W1:Y:S01]  /*23740*/  MUFU.EX2 R198, R246 ;  /* 0x000000f600c67308 */ /* 0x000e620000000800 */
[----:B------:R-:W-:Y:S02]  /*23750*/  LOP3.LUT R84, R132, 0xffff, RZ, 0xc0, !PT ;  /* 0x0000ffff84547812 */ /* 0x000fe400078ec0ff */
[--C-:B------:R-:W-:Y:S02]  /*23760*/  SHF.R.U32.HI R72, RZ, 0x10, R130.reuse ;  /* 0x00000010ff487819 */ /* 0x100fe40000011682 */
[----:B------:R-:W-:Y:S02]  /*23770*/  LOP3.LUT R135, R130, 0xff, RZ, 0xc0, !PT ;  /* 0x000000ff82877812 */ /* 0x000fe400078ec0ff */
[----:B------:R-:W-:Y:S03]  /*23780*/  LOP3.LUT R164, R72, 0xff, RZ, 0xc0, !PT ;  /* 0x000000ff48a47812 */ /* 0x000fe600078ec0ff */
[----:B------:R-:W-:Y:S01]  /*23790*/  MUFU.EX2 R196, R247 ;  /* 0x000000f700c47308 */ /* 0x000fe20000000800 */
[----:B-1----:R-:W-:Y:S02]  /*237a0*/  F2FP.F16.F32.PACK_AB R108, R200, R108 ;  /* 0x0000006cc86c723e */ /* 0x002fe400000000ff */
[----:B------:R-:W-:Y:S02]  /*237b0*/  LOP3.LUT R118, R130, 0xffff, RZ, 0xc0, !PT ;  /* 0x0000ffff82767812 */ /* 0x000fe400078ec0ff */
[----:B------:R-:W-:Y:S02]  /*237c0*/  PRMT R151, R108, 0x7632, R151 ;  /* 0x000076326c977816 */ /* 0x000fe40000000097 */
[----:B------:R-:W-:Y:S03]  /*237d0*/  SHF.R.U32.HI R117, RZ, 0x18, R130 ;  /* 0x00000018ff757819 */ /* 0x000fe60000011682 */
[----:B------:R-:W1:Y:S01]  /*237e0*/  MUFU.EX2 R195, R248 ;  /* 0x000000f800c37308 */ /* 0x000e620000000800 */
[----:B------:R-:W-:Y:S02]  /*237f0*/  F2FP.F16.F32.PACK_AB R150, R198, R150 ;  /* 0x00000096c696723e */ /* 0x000fe400000000ff */
[----:B------:R-:W-:Y:S02]  /*23800*/  PRMT R98, R108, 0x5410, R151 ;  /* 0x000054106c627816 */ /* 0x000fe40000000097 */
[C---:B------:R-:W-:Y:S02]  /*23810*/  PRMT R149, R150.reuse, 0x7632, R149 ;  /* 0x0000763296957816 */ /* 0x040fe40000000095 */
[----:B------:R-:W-:Y:S03]  /*23820*/  F2FP.F16.F32.PACK_AB R146, R193, R194 ;  /* 0x000000c2c192723e */ /* 0x000fe600000000ff */
[----:B------:R-:W1:Y:S01]  /*23830*/  MUFU.EX2 R166, R252 ;  /* 0x000000fc00a67308 */ /* 0x000e620000000800 */
[----:B------:R-:W-:Y:S02]  /*23840*/  PRMT R97, R150, 0x5410, R149 ;  /* 0x0000541096617816 */ /* 0x000fe40000000095 */
[----:B------:R-:W-:Y:S02]  /*23850*/  PRMT R145, R146, 0x7632, R145 ;  /* 0x0000763292917816 */ /* 0x000fe40000000091 */
[----:B------:R-:W-:Y:S02]  /*23860*/  LOP3.LUT R131, R130, 0xff, RZ, 0xc0, !PT ;  /* 0x000000ff82837812 */ /* 0x000fe400078ec0ff */
[----:B-1----:R-:W-:Y:S04]  /*23870*/  F2FP.F16.F32.PACK_AB R148, R195, R196 ;  /* 0x000000c4c394723e */ /* 0x002fe800000000ff */
[----:B------:R-:W-:Y:S02]  /*23880*/  PRMT R147, R148, 0x7632, R147 ;  /* 0x0000763294937816 */ /* 0x000fe40000000093 */
[----:B------:R-:W-:Y:S04]  /*23890*/  F2FP.F16.F32.PACK_AB R3, R166, R167 ;  /* 0x000000a7a603723e */ /* 0x000fe800000000ff */
[----:B------:R-:W-:Y:S01]  /*238a0*/  PRMT R144, R3, 0x7632, R144 ;  /* 0x0000763203907816 */ /* 0x000fe20000000090 */
[----:B----4-:R-:W-:Y:S05]  /*238b0*/  @!P4 HADD2 R89, -R105.H0_H0, -RZ.H0_H0 ;  /* 0xa00000ff6959c230 */ /* 0x010fea0000000900 */
[----:B------:R-:W-:Y:S01]  /*238c0*/  @!P4 STL.S16 [R1+0x4c], R89 ;  /* 0x00004c590100c387 */ /* 0x000fe20000100600 */
[----:B------:R-:W-:Y:S03]  /*238d0*/  PRMT R138, R89, 0x7610, R138 ;  /* 0x00007610598a7816 */ /* 0x000fe6000000008a */
[----:B------:R-:W1:Y:S01]  /*238e0*/  LDSM.16.MT88.4 R88, [R169+0x6800] ;  /* 0x00680000a958783b */ /* 0x000e620000004200 */
[----:B------:R-:W-:Y:S02]  /*238f0*/  @!P4 PRMT R105, R138, 0x5410, RZ ;  /* 0x000054108a69c816 */ /* 0x000fe400000000ff */
[----:B------:R-:W-:Y:S05]  /*23900*/  ISETP.LE.U32.AND P4, PT, R117, UR13, PT ;  /* 0x0000000d75007c0c */ /* 0x000fea000bf83070 */
[----:B------:R-:W-:Y:S01]  /*23910*/  STG.E.U16 desc[UR28][R152.64+0x62], R105 ;  /* 0x0000626998007986 */ /* 0x000fe2000c10151c */
[-C--:B-1----:R-:W-:Y:S06]  /*23920*/  HMMA.16816.F32 R4, R76, R88.reuse, R4 ;  /* 0x000000584c04723c */ /* 0x082fec0000001804 */
[C---:B------:R-:W-:Y:S06]  /*23930*/  HMMA.16816.F32 R8, R80.reuse, R88, R8 ;  /* 0x000000585008723c */ /* 0x040fec0000001808 */
[-C--:B------:R-:W-:Y:S05]  /*23940*/  HMMA.16816.F32 R12, R80, R90.reuse, R12 ;  /* 0x0000005a500c723c */ /* 0x080fea000000180c */
[----:B------:R-:W-:Y:S01]  /*23950*/  LOP3.LUT R88, R85, 0xff, RZ, 0xc0, !PT ;  /* 0x000000ff55587812 */ /* 0x000fe200078ec0ff */
[C---:B------:R-:W-:Y:S05]  /*23960*/  HMMA.16816.F32 R16, R76.reuse, R90, R16 ;  /* 0x0000005a4c10723c */ /* 0x040fea0000001810 */
[----:B------:R-:W-:Y:S01]  /*23970*/  SHF.R.U32.HI R89, RZ, 0x8, R84 ;  /* 0x00000008ff597819 */ /* 0x000fe20000011654 */
[-C--:B------:R-:W-:Y:S01]  /*23980*/  HMMA.16816.F32 R20, R76, R92.reuse, R20 ;  /* 0x0000005c4c14723c */ /* 0x080fe20000001814 */
[----:B------:R-:W-:Y:S04]  /*23990*/  LDSM.16.MT88.4 R84, [R171+0x6800] ;  /* 0x00680000ab54783b */ /* 0x000fe80000004200 */
[----:B------:R-:W-:Y:S01]  /*239a0*/  SHF.R.U32.HI R90, RZ, 0x18, R132 ;  /* 0x00000018ff5a7819 */ /* 0x000fe20000011684 */
[C---:B------:R-:W-:Y:S05]  /*239b0*/  HMMA.16816.F32 R24, R80.reuse, R92, R24 ;  /* 0x0000005c5018723c */ /* 0x040fea0000001818 */
[----:B------:R-:W-:Y:S01]  /*239c0*/  LOP3.LUT R91, R132, 0xff, RZ, 0xc0, !PT ;  /* 0x000000ff845b7812 */ /* 0x000fe200078ec0ff */
[-C--:B------:R-:W-:Y:S05]  /*239d0*/  HMMA.16816.F32 R28, R80, R94.reuse, R28 ;  /* 0x0000005e501c723c */ /* 0x080fea000000181c */
[----:B------:R-:W-:Y:S01]  /*239e0*/  PRMT R92, R88, 0x5410, R90 ;  /* 0x00005410585c7816 */ /* 0x000fe2000000005a */
[C---:B------:R-:W-:Y:S05]  /*239f0*/  HMMA.16816.F32 R32, R76.reuse, R94, R32 ;  /* 0x0000005e4c20723c */ /* 0x040fea0000001820 */
[----:B------:R-:W-:Y:S01]  /*23a00*/  LOP3.LUT R88, R129, 0xffff, RZ, 0xc0, !PT ;  /* 0x0000ffff81587812 */ /* 0x000fe200078ec0ff */
[----:B---3--:R-:W-:Y:S01]  /*23a10*/  @!P0 HADD2 R137, -R109.H0_H0, -RZ.H0_H0 ;  /* 0xa00000ff6d898230 */ /* 0x008fe20000000900 */
[----:B------:R-:W-:Y:S04]  /*23a20*/  PRMT R93, R91, 0x5410, R89 ;  /* 0x000054105b5d7816 */ /* 0x000fe80000000059 */
[----:B------:R-:W-:Y:S01]  /*23a30*/  PRMT R74, R137, 0x7610, R74 ;  /* 0x00007610894a7816 */ /* 0x000fe2000000004a */
[----:B------:R1:W-:Y:S01]  /*23a40*/  @!P0 STL.S16 [R1+0x38], R137 ;  /* 0x0000388901008387 */ /* 0x0003e20000100600 */
[----:B------:R-:W-:Y:S02]  /*23a50*/  LOP3.LUT R91, R129, 0xff, RZ, 0xc0, !PT ;  /* 0x000000ff815b7812 */ /* 0x000fe400078ec0ff */
[----:B------:R-:W-:Y:S02]  /*23a60*/  @!P0 PRMT R109, R74, 0x5410, RZ ;  /* 0x000054104a6d8816 */ /* 0x000fe400000000ff */
[----:B------:R-:W-:Y:S02]  /*23a70*/  ISETP.LE.U32.AND P0, PT, R127, UR13, PT ;  /* 0x0000000d7f007c0c */ /* 0x000fe4000bf03070 */
[----:B------:R-:W-:Y:S01]  /*23a80*/  SHF.R.U32.HI R88, RZ, 0x8, R88 ;  /* 0x00000008ff587819 */ /* 0x000fe20000011658 */
[----:B------:R-:W-:Y:S01]  /*23a90*/  STG.E.U16 desc[UR28][R154.64+0x60], R109 ;  /* 0x0000606d9a007986 */ /* 0x000fe2000c10151c */
[----:B------:R-:W-:Y:S01]  /*23aa0*/  SHF.R.U32.HI R89, RZ, 0x10, R129 ;  /* 0x00000010ff597819 */ /* 0x000fe20000011681 */
[----:B--2---:R-:W-:Y:S01]  /*23ab0*/  @!P3 HADD2 R136, -R111.H0_H0, -RZ.H0_H0 ;  /* 0xa00000ff6f88b230 */ /* 0x004fe20000000900 */
[----:B------:R-:W-:Y:S02]  /*23ac0*/  PRMT R116, R91, 0x5410, R88 ;  /* 0x000054105b747816 */ /* 0x000fe40000000058 */
[----:B------:R-:W-:Y:S02]  /*23ad0*/  SHF.R.U32.HI R88, RZ, 0x8, R96 ;  /* 0x00000008ff587819 */ /* 0x000fe40000011660 */
[----:B------:R2:W-:Y:S01]  /*23ae0*/  @!P3 STL.S16 [R1+0x34], R136 ;  /* 0x000034880100b387 */ /* 0x0005e20000100600 */
[----:B------:R-:W-:Y:S02]  /*23af0*/  PRMT R73, R136, 0x7610, R73 ;  /* 0x0000761088497816 */ /* 0x000fe40000000049 */
[----:B------:R-:W-:Y:S01]  /*23b00*/  SHF.R.U32.HI R90, RZ, 0x18, R129 ;  /* 0x00000018ff5a7819 */ /* 0x000fe20000011681 */
[----:B------:R3:W4:Y:S01]  /*23b10*/  LDL.S16 R138, [R1+0x44] ;  /* 0x00004400018a7983 */ /* 0x0007220000100600 */
[----:B------:R-:W-:Y:S02]  /*23b20*/  @!P3 PRMT R111, R73, 0x5410, RZ ;  /* 0x00005410496fb816 */ /* 0x000fe400000000ff */
[----:B------:R-:W-:Y:S01]  /*23b30*/  LOP3.LUT R89, R89, 0xff, RZ, 0xc0, !PT ;  /* 0x000000ff59597812 */ /* 0x000fe200078ec0ff */
[----:B------:R-:W3:Y:S01]  /*23b40*/  LDSM.16.MT88.4 R72, [R170+0x6800] ;  /* 0x00680000aa48783b */ /* 0x000ee20000004200 */
[----:B------:R-:W-:Y:S02]  /*23b50*/  SHF.R.U32.HI R127, RZ, 0x10, R130 ;  /* 0x00000010ff7f7819 */ /* 0x000fe40000011682 */
[----:B------:R-:W-:Y:S02]  /*23b60*/  PRMT R115, R89, 0x5410, R90 ;  /* 0x0000541059737816 */ /* 0x000fe4000000005a */
[----:B------:R-:W-:Y:S03]  /*23b70*/  SHF.R.U32.HI R130, RZ, 0x18, R130 ;  /* 0x00000018ff827819 */ /* 0x000fe60000011682 */
[----:B-1----:R1:W4:Y:S04]  /*23b80*/  LDL.S16 R137, [R1+0x3c] ;  /* 0x00003c0001897983 */ /* 0x0023280000100600 */
[----:B------:R-:W-:Y:S04]  /*23b90*/  STG.E.U16 desc[UR28][R154.64+0x62], R111 ;  /* 0x0000626f9a007986 */ /* 0x000fe8000c10151c */
[----:B--2---:R1:W2:Y:S01]  /*23ba0*/  LDL.S16 R136, [R1+0x40] ;  /* 0x0000400001887983 */ /* 0x0042a20000100600 */
[-C--:B---3--:R-:W-:Y:S06]  /*23bb0*/  HMMA.16816.F32 R36, R76, R72.reuse, R36 ;  /* 0x000000484c24723c */ /* 0x088fec0000001824 */
[C---:B------:R-:W-:Y:S06]  /*23bc0*/  HMMA.16816.F32 R40, R80.reuse, R72, R40 ;  /* 0x000000485028723c */ /* 0x040fec0000001828 */
[-C--:B------:R-:W-:Y:S05]  /*23bd0*/  HMMA.16816.F32 R44, R80, R74.reuse, R44 ;  /* 0x0000004a502c723c */ /* 0x080fea000000182c */
[----:B------:R-:W-:Y:S01]  /*23be0*/  LOP3.LUT R72, R88, 0xffff, RZ, 0xc0, !PT ;  /* 0x0000ffff58487812 */ /* 0x000fe200078ec0ff */
[C---:B------:R-:W-:Y:S04]  /*23bf0*/  HMMA.16816.F32 R48, R76.reuse, R74, R48 ;  /* 0x0000004a4c30723c */ /* 0x040fe80000001830 */
[----:B------:R-:W-:Y:S02]  /*23c00*/  ISETP.LE.U32.AND P5, PT, R72, UR13, PT ;  /* 0x0000000d48007c0c */ /* 0x000fe4000bfa3070 */
[-C--:B------:R-:W-:Y:S05]  /*23c10*/  HMMA.16816.F32 R52, R76, R84.reuse, R52 ;  /* 0x000000544c34723c */ /* 0x080fea0000001834 */
[--C-:B------:R-:W-:Y:S01]  /*23c20*/  HSET2.LE.AND R75, R201, R126.reuse, PT ;  /* 0x0000007ec94b7233 */ /* 0x100fe20003803000 */
[C---:B------:R-:W-:Y:S05]  /*23c30*/  HMMA.16816.F32 R56, R80.reuse, R84, R56 ;  /* 0x000000545038723c */ /* 0x040fea0000001838 */
[----:B------:R-:W-:Y:S01]  /*23c40*/  SHF.R.U32.HI R72, RZ, 0x8, R118 ;  /* 0x00000008ff487819 */ /* 0x000fe20000011676 */
[-C--:B------:R-:W-:Y:S05]  /*23c50*/  HMMA.16816.F32 R60, R80, R86.reuse, R60 ;  /* 0x00000056503c723c */ /* 0x080fea000000183c */
[----:B------:R-:W-:Y:S01]  /*23c60*/  PRMT R131, R131, 0x5410, R72 ;  /* 0x0000541083837816 */ /* 0x000fe20000000048 */
[----:B------:R-:W-:Y:S05]  /*23c70*/  HMMA.16816.F32 R64, R76, R86, R64 ;  /* 0x000000564c40723c */ /* 0x000fea0000001840 */
[--C-:B------:R-:W-:Y:S02]  /*23c80*/  HSET2.LE.AND R82, R134, R126.reuse, PT ;  /* 0x0000007e86527233 */ /* 0x100fe40003803000 */
[C---:B------:R-:W-:Y:S04]  /*23c90*/  LOP3.LUT R76, R160.reuse, 0xffff, RZ, 0xc0, !PT ;  /* 0x0000ffffa04c7812 */ /* 0x040fe800078ec0ff */
[----:B------:R-:W-:Y:S01]  /*23ca0*/  LOP3.LUT R78, R160, 0xffff, RZ, 0xc0, !PT ;  /* 0x0000ffffa04e7812 */ /* 0x000fe200078ec0ff */
[----:B------:R-:W3:Y:S01]  /*23cb0*/  MUFU.EX2 R161, R168 ;  /* 0x000000a800a17308 */ /* 0x000ee20000000800 */
[----:B------:R-:W-:Y:S02]  /*23cc0*/  LOP3.LUT R82, R82, R120, RZ, 0xc0, !PT ;  /* 0x0000007852527212 */ /* 0x000fe400078ec0ff */
[--C-:B------:R-:W-:Y:S02]  /*23cd0*/  HSET2.LE.AND R72, R93, R126.reuse, PT ;  /* 0x0000007e5d487233 */ /* 0x100fe40003803000 */
[----:B------:R-:W-:Y:S02]  /*23ce0*/  LOP3.LUT R75, R75, R119, RZ, 0xc0, !PT ;  /* 0x000000774b4b7212 */ /* 0x000fe400078ec0ff */
[--C-:B------:R-:W-:Y:S02]  /*23cf0*/  HSET2.LE.AND R80, R116, R126.reuse, PT ;  /* 0x0000007e74507233 */ /* 0x100fe40003803000 */
[----:B------:R-:W-:Y:S01]  /*23d00*/  LDSM.16.MT88.4 R116, [R170+0x7800] ;  /* 0x00780000aa74783b */ /* 0x000fe20000004200 */
[----:B------:R-:W-:Y:S02]  /*23d10*/  LOP3.LUT R72, R72, R121, RZ, 0xc0, !PT ;  /* 0x0000007948487212 */ /* 0x000fe400078ec0ff */
[--C-:B------:R-:W-:Y:S02]  /*23d20*/  HSET2.LE.AND R81, R115, R126.reuse, PT ;  /* 0x0000007e73517233 */ /* 0x100fe40003803000 */
[--C-:B------:R-:W-:Y:S02]  /*23d30*/  HSET2.LE.AND R83, R133, R126.reuse, PT ;  /* 0x0000007e85537233 */ /* 0x100fe40003803000 */
[----:B------:R-:W-:Y:S02]  /*23d40*/  LOP3.LUT R80, R80, R124, RZ, 0xc0, !PT ;  /* 0x0000007c50507212 */ /* 0x000fe400078ec0ff */
[----:B------:R-:W-:Y:S02]  /*23d50*/  LOP3.LUT R81, R81, R125, RZ, 0xc0, !PT ;  /* 0x0000007d51517212 */ /* 0x000fe400078ec0ff */
[----:B------:R-:W-:Y:S02]  /*23d60*/  LOP3.LUT R83, R83, R100, RZ, 0xc0, !PT ;  /* 0x0000006453537212 */ /* 0x000fe400078ec0ff */
[----:B------:R-:W-:Y:S02]  /*23d70*/  LOP3.LUT R84, R127, 0xff, RZ, 0xc0, !PT ;  /* 0x000000ff7f547812 */ /* 0x000fe400078ec0ff */
[----:B------:R-:W-:Y:S02]  /*23d80*/  SHF.R.U32.HI R77, RZ, 0x10, R160 ;  /* 0x00000010ff4d7819 */ /* 0x000fe400000116a0 */
[----:B------:R-:W-:Y:S02]  /*23d90*/  PRMT R130, R84, 0x5410, R130 ;  /* 0x0000541054827816 */ /* 0x000fe40000000082 */
[----:B------:R-:W-:Y:S02]  /*23da0*/  SHF.R.U32.HI R84, RZ, 0x8, R76 ;  /* 0x00000008ff547819 */ /* 0x000fe4000001164c */
[----:B------:R-:W-:Y:S02]  /*23db0*/  SHF.R.U32.HI R76, RZ, 0x8, R78 ;  /* 0x00000008ff4c7819 */ /* 0x000fe4000001164e */
[----:B------:R-:W-:Y:S02]  /*23dc0*/  SHF.R.U32.HI R79, RZ, 0x18, R160 ;  /* 0x00000018ff4f7819 */ /* 0x000fe400000116a0 */
[----:B------:R-:W-:Y:S02]  /*23dd0*/  LOP3.LUT R77, R77, 0xff, RZ, 0xc0, !PT ;  /* 0x000000ff4d4d7812 */ /* 0x000fe400078ec0ff */
[----:B------:R-:W-:Y:S02]  /*23de0*/  LOP3.LUT R76, R76, 0xffff, RZ, 0xc0, !PT ;  /* 0x0000ffff4c4c7812 */ /* 0x000fe400078ec0ff */
[----:B------:R-:W-:Y:S02]  /*23df0*/  LOP3.LUT R85, R160, 0xff, RZ, 0xc0, !PT ;  /* 0x000000ffa0557812 */ /* 0x000fe400078ec0ff */
[C---:B------:R-:W-:Y:S02]  /*23e00*/  LOP3.LUT R86, R114.reuse, 0xffff, RZ, 0xc0, !PT ;  /* 0x0000ffff72567812 */ /* 0x040fe400078ec0ff */
[----:B------:R-:W-:Y:S02]  /*23e10*/  SHF.R.U32.HI R87, RZ, 0x10, R114 ;  /* 0x00000010ff577819 */ /* 0x000fe40000011672 */
[--C-:B------:R-:W-:Y:S02]  /*23e20*/  HSET2.LE.AND R102, R131, R126.reuse, PT ;  /* 0x0000007e83667233 */ /* 0x100fe40003803000 */
[--C-:B------:R-:W-:Y:S02]  /*23e30*/  HSET2.LE.AND R103, R130, R126.reuse, PT ;  /* 0x0000007e82677233 */ /* 0x100fe40003803000 */
[----:B------:R-:W-:Y:S02]  /*23e40*/  PRMT R115, R85, 0x5410, R84 ;  /* 0x0000541055737816 */ /* 0x000fe40000000054 */
[----:B---3--:R-:W-:Y:S02]  /*23e50*/  F2FP.F16.F32.PACK_AB R2, R161, R165 ;  /* 0x000000a5a102723e */ /* 0x008fe400000000ff */
[----:B------:R-:W-:Y:S02]  /*23e60*/  SHF.R.U32.HI R84, RZ, 0x10, R160 ;  /* 0x00000010ff547819 */ /* 0x000fe400000116a0 */
[----:B------:R-:W-:Y:S02]  /*23e70*/  LOP3.LUT R100, R114, 0xff, RZ, 0xc0, !PT ;  /* 0x000000ff72647812 */ /* 0x000fe400078ec0ff */
[----:B------:R-:W-:Y:S02]  /*23e80*/  LOP3.LUT R84, R84, 0xff, RZ, 0xc0, !PT ;  /* 0x000000ff54547812 */ /* 0x000fe400078ec0ff */
[----:B------:R-:W-:Y:S01]  /*23e90*/  SHF.R.U32.HI R114, RZ, 0x18, R114 ;  /* 0x00000018ff727819 */ /* 0x000fe20000011672 */
[----:B----4-:R-:W-:Y:S05]  /*23ea0*/  @!P2 HADD2 R138, -R108.H0_H0, -RZ.H0_H0 ;  /* 0xa00000ff6c8aa230 */ /* 0x010fea0000000900 */
[----:B------:R-:W-:Y:S01]  /*23eb0*/  @!P2 STL.S16 [R1+0x44], R138 ;  /* 0x0000448a0100a387 */ /* 0x000fe20000100600 */
[----:B------:R-:W-:Y:S04]  /*23ec0*/  PRMT R89, R138, 0x7610, R89 ;  /* 0x000076108a597816 */ /* 0x000fe80000000059 */
[----:B------:R-:W-:Y:S01]  /*23ed0*/  @!P2 PRMT R108, R89, 0x5410, RZ ;  /* 0x00005410596ca816 */ /* 0x000fe200000000ff */
[----:B------:R-:W-:Y:S01]  /*23ee0*/  @!P1 HADD2 R137, -R151.H0_H0, -RZ.H0_H0 ;  /* 0xa00000ff97899230 */ /* 0x000fe20000000900 */
[----:B------:R-:W3:Y:S01]  /*23ef0*/  LDSM.16.MT88.4 R88, [R169+0x7000] ;  /* 0x00700000a958783b */ /* 0x000ee20000004200 */
[----:B------:R-:W-:Y:S03]  /*23f00*/  ISETP.LE.U32.AND P2, PT, R76, UR13, PT ;  /* 0x0000000d4c007c0c */ /* 0x000fe6000bf43070 */
[----:B------:R-:W-:Y:S01]  /*23f10*/  PRMT R73, R137, 0x7610, R73 ;  /* 0x0000761089497816 */ /* 0x000fe20000000049 */
[----:B--2---:R-:W-:Y:S03]  /*23f20*/  @!P0 HADD2 R136, -R150.H0_H0, -RZ.H0_H0 ;  /* 0xa00000ff96888230 */ /* 0x004fe60000000900 */
[----:B------:R-:W-:Y:S01]  /*23f30*/  @!P1 STL.S16 [R1+0x3c], R137 ;  /* 0x00003c8901009387 */ /* 0x000fe20000100600 */
[----:B------:R-:W-:Y:S02]  /*23f40*/  @!P1 PRMT R151, R73, 0x5410, RZ ;  /* 0x0000541049979816 */ /* 0x000fe400000000ff */
[----:B------:R-:W-:Y:S01]  /*23f50*/  ISETP.LE.U32.AND P1, PT, R135, UR13, PT ;  /* 0x0000000d87007c0c */ /* 0x000fe2000bf23070 */
[----:B------:R-:W-:Y:S01]  /*23f60*/  @!P0 STL.S16 [R1+0x40], R136 ;  /* 0x0000408801008387 */ /* 0x000fe20000100600 */
[----:B------:R-:W-:Y:S02]  /*23f70*/  PRMT R74, R136, 0x7610, R74 ;  /* 0x00007610884a7816 */ /* 0x000fe4000000004a */
[----:B------:R-:W-:Y:S01]  /*23f80*/  LOP3.LUT R73, R160, 0xff, RZ, 0xc0, !PT ;  /* 0x000000ffa0497812 */ /* 0x000fe200078ec0ff */
[----:B------:R1:W2:Y:S01]  /*23f90*/  LDL.S16 R99, [R1+0x2c] ;  /* 0x00002c0001637983 */ /* 0x0002a20000100600 */
[----:B------:R-:W-:Y:S02]  /*23fa0*/  @!P0 PRMT R150, R74, 0x5410, RZ ;  /* 0x000054104a968816 */ /* 0x000fe400000000ff */
[--C-:B------:R-:W-:Y:S01]  /*23fb0*/  HSET2.LE.AND R74, R202, R126.reuse, PT ;  /* 0x0000007eca4a7233 */ /* 0x100fe20003803000 */
[----:B------:R1:W4:Y:S01]  /*23fc0*/  LDL.S16 R96, [R1+0x30] ;  /* 0x0000300001607983 */ /* 0x0003220000100600 */
[----:B------:R-:W-:Y:S02]  /*23fd0*/  ISETP.LE.U32.AND P3, PT, R73, UR13, PT ;  /* 0x0000000d49007c0c */ /* 0x000fe4000bf63070 */
[--C-:B------:R-:W-:Y:S01]  /*23fe0*/  HSET2.LE.AND R73, R92, R126.reuse, PT ;  /* 0x0000007e5c497233 */ /* 0x100fe20003803000 */
[----:B------:R-:W-:Y:S01]  /*23ff0*/  LDSM.16.MT88.4 R132, [R169+0x7800] ;  /* 0x00780000a984783b */ /* 0x000fe20000004200 */
[----:B------:R-:W-:Y:S02]  /*24000*/  LOP3.LUT R74, R74, R123, RZ, 0xc0, !PT ;  /* 0x0000007b4a4a7212 */ /* 0x000fe400078ec0ff */
[----:B------:R-:W-:Y:S02]  /*24010*/  SHF.R.U32.HI R160, RZ, 0x18, R160 ;  /* 0x00000018ffa07819 */ /* 0x000fe400000116a0 */
[----:B------:R-:W-:Y:S02]  /*24020*/  LOP3.LUT R73, R73, R122, RZ, 0xc0, !PT ;  /* 0x0000007a49497212 */ /* 0x000fe400078ec0ff */
[----:B------:R-:W-:Y:S01]  /*24030*/  ISETP.LE.U32.AND P0, PT, R160, UR13, PT ;  /* 0x0000000da0007c0c */ /* 0x000fe2000bf03070 */
[----:B------:R-:W1:Y:S04]  /*24040*/  LDSM.16.MT88.4 R92, [R172+0x7000] ;  /* 0x00700000ac5c783b */ /* 0x000e680000004200 */
[-C--:B---3--:R-:W-:Y:S04]  /*24050*/  HMMA.16816.F32 R4, R72, R88.reuse, R4 ;  /* 0x000000584804723c */ /* 0x088fe80000001804 */
[----:B------:R-:W-:Y:S04]  /*24060*/  STG.E.U16 desc[UR28][R158.64+0x5e], R108 ;  /* 0x00005e6c9e007986 */ /* 0x000fe8000c10151c */
[----:B------:R-:W-:Y:S01]  /*24070*/  STG.E.U16 desc[UR28][R158.64+0x60], R151 ;  /* 0x000060979e007986 */ /* 0x000fe2000c10151c */
[C---:B------:R-:W-:Y:S03]  /*24080*/  HMMA.16816.F32 R8, R80.reuse, R88, R8 ;  /* 0x000000585008723c */ /* 0x040fe60000001808 */
[----:B------:R-:W-:Y:S03]  /*24090*/  STG.E.U16 desc[UR28][R156.64+0x60], R150 ;  /* 0x000060969c007986 */ /* 0x000fe6000c10151c */
[-C--:B------:R-:W-:Y:S05]  /*240a0*/  HMMA.16816.F32 R12, R80, R90.reuse, R12 ;  /* 0x0000005a500c723c */ /* 0x080fea000000180c */
[----:B------:R-:W-:Y:S01]  /*240b0*/  LOP3.LUT R89, R87, 0xff, RZ, 0xc0, !PT ;  /* 0x000000ff57597812 */ /* 0x000fe200078ec0ff */
[C---:B------:R-:W-:Y:S05]  /*240c0*/  HMMA.16816.F32 R16, R72.reuse, R90, R16 ;  /* 0x0000005a4810723c */ /* 0x040fea0000001810 */
[----:B------:R-:W-:Y:S02]  /*240d0*/  PRMT R89, R89, 0x5410, R114 ;  /* 0x0000541059597816 */ /* 0x000fe40000000072 */
[----:B------:R-:W-:Y:S04]  /*240e0*/  SHF.R.U32.HI R90, RZ, 0x8, R86 ;  /* 0x00000008ff5a7819 */ /* 0x000fe80000011656 */
[--C-:B------:R-:W-:Y:S02]  /*240f0*/  HSET2.LE.AND R101, R89, R126.reuse, PT ;  /* 0x0000007e59657233 */ /* 0x100fe40003803000 */
[----:B------:R-:W-:Y:S01]  /*24100*/  SHF.R.U32.HI R91, RZ, 0x18, R0 ;  /* 0x00000018ff5b7819 */ /* 0x000fe20000011600 */
[-C--:B-1----:R-:W-:Y:S03]  /*24110*/  HMMA.16816.F32 R20, R72, R92.reuse, R20 ;  /* 0x0000005c4814723c */ /* 0x082fe60000001814 */
[----:B------:R-:W-:Y:S02]  /*24120*/  PRMT R100, R100, 0x5410, R90 ;  /* 0x0000541064647816 */ /* 0x000fe4000000005a */
[--C-:B------:R-:W-:Y:S01]  /*24130*/  HSET2.LE.AND R90, R115, R126.reuse, PT ;  /* 0x0000007e735a7233 */ /* 0x100fe20003803000 */
[C---:B------:R-:W-:Y:S05]  /*24140*/  HMMA.16816.F32 R24, R80.reuse, R92, R24 ;  /* 0x0000005c5018723c */ /* 0x040fea0000001818 */
[--C-:B------:R-:W-:Y:S01]  /*24150*/  HSET2.LE.AND R100, R100, R126.reuse, PT ;  /* 0x0000007e64647233 */ /* 0x100fe20003803000 */
[-C--:B------:R-:W-:Y:S05]  /*24160*/  HMMA.16816.F32 R28, R80, R94.reuse, R28 ;  /* 0x0000005e501c723c */ /* 0x080fea000000181c */
[----:B------:R-:W-:Y:S01]  /*24170*/  LOP3.LUT R92, R0, 0xff, RZ, 0xc0, !PT ;  /* 0x000000ff005c7812 */ /* 0x000fe200078ec0ff */
[C---:B------:R-:W-:Y:S05]  /*24180*/  HMMA.16816.F32 R32, R72.reuse, R94, R32 ;  /* 0x0000005e4820723c */ /* 0x040fea0000001820 */
[----:B------:R-:W-:Y:S02]  /*24190*/  LOP3.LUT R100, R100, R128, RZ, 0xc0, !PT ;  /* 0x0000008064647212 */ /* 0x000fe400078ec0ff */
[----:B------:R-:W-:Y:S01]  /*241a0*/  LOP3.LUT R101, R101, R113, RZ, 0xc0, !PT ;  /* 0x0000007165657212 */ /* 0x000fe200078ec0ff */
[----:B--2---:R-:W-:Y:S03]  /*241b0*/  @!P6 HADD2 R99, -R149.H0_H0, -RZ.H0_H0 ;  /* 0xa00000ff9563e230 */ /* 0x004fe60000000900 */
[----:B----4-:R-:W-:Y:S02]  /*241c0*/  @!P1 HADD2 R96, -R148.H0_H0, -RZ.H0_H0 ;  /* 0xa00000ff94609230 */ /* 0x010fe40000000900 */
[----:B------:R1:W-:Y:S01]  /*241d0*/  @!P6 STL.S16 [R1+0x2c], R99 ;  /* 0x00002c630100e387 */ /* 0x0003e20000100600 */
[----:B------:R-:W-:Y:S03]  /*241e0*/  PRMT R78, R99, 0x7610, R78 ;  /* 0x00007610634e7816 */ /* 0x000fe6000000004e */
[----:B------:R2:W-:Y:S01]  /*241f0*/  @!P1 STL.S16 [R1+0x30], R96 ;  /* 0x0000306001009387 */ /* 0x0005e20000100600 */
[----:B------:R-:W-:Y:S02]  /*24200*/  @!P6 PRMT R149, R78, 0x5410, RZ ;  /* 0x000054104e95e816 */ /* 0x000fe400000000ff */
[----:B------:R-:W-:Y:S01]  /*24210*/  PRMT R85, R96, 0x7610, R85 ;  /* 0x0000761060557816 */ /* 0x000fe20000000055 */
[----:B------:R3:W5:Y:S01]  /*24220*/  LDL.LU R173, [R1+0x17c] ;  /* 0x00017c0001ad7983 */ /* 0x0007620000300800 */
[----:B------:R-:W-:Y:S03]  /*24230*/  ISETP.LE.U32.AND P6, PT, R164, UR13, PT ;  /* 0x0000000da4007c0c */ /* 0x000fe6000bfc3070 */
[----:B------:R3:W5:Y:S04]  /*24240*/  LDL.LU R168, [R1+0x178] ;  /* 0x0001780001a87983 */ /* 0x0007680000300800 */
[----:B------:R3:W4:Y:S04]  /*24250*/  LDL.S16 R120, [R1+0x28] ;  /* 0x0000280001787983 */ /* 0x0007280000100600 */
[----:B------:R3:W3:Y:S04]  /*24260*/  LDL.S16 R206, [R1+0x24] ;  /* 0x0000240001ce7983 */ /* 0x0006e80000100600 */
[----:B------:R3:W3:Y:S01]  /*24270*/  LDL.S16 R205, [R1+0x20] ;  /* 0x0000200001cd7983 */ /* 0x0006e20000100600 */
[----:B-1----:R-:W-:Y:S03]  /*24280*/  PRMT R99, R77, 0x5410, R79 ;  /* 0x000054104d637816 */ /* 0x002fe6000000004f */
[----:B------:R1:W3:Y:S01]  /*24290*/  LDL.S16 R202, [R1+0x1c] ;  /* 0x00001c0001ca7983 */ /* 0x0002e20000100600 */
[----:B--2---:R-:W-:Y:S02]  /*242a0*/  PRMT R96, R148, 0x5410, R147 ;  /* 0x0000541094607816 */ /* 0x004fe40000000093 */
[----:B------:R-:W-:Y:S01]  /*242b0*/  @!P1 PRMT R148, R85, 0x5410, RZ ;  /* 0x0000541055949816 */ /* 0x000fe200000000ff */
[----:B------:R1:W2:Y:S01]  /*242c0*/  LDL.S16 R201, [R1+0x18] ;  /* 0x0000180001c97983 */ /* 0x0002a20000100600 */
[----:B------:R-:W-:Y:S02]  /*242d0*/  ISETP.LE.U32.AND P1, PT, R84, UR13, PT ;  /* 0x0000000d54007c0c */ /* 0x000fe4000bf23070 */
[----:B------:R-:W-:Y:S01]  /*242e0*/  LOP3.LUT R84, R0, 0xffff, RZ, 0xc0, !PT ;  /* 0x0000ffff00547812 */ /* 0x000fe200078ec0ff */
[----:B------:R1:W2:Y:S01]  /*242f0*/  LDL.S16 R199, [R1+0x14] ;  /* 0x0000140001c77983 */ /* 0x0002a20000100600 */
[----:B------:R-:W-:Y:S02]  /*24300*/  SHF.R.U32.HI R85, RZ, 0x10, R0 ;  /* 0x00000010ff557819 */ /* 0x000fe40000011600 */
[----:B------:R-:W-:Y:S01]  /*24310*/  SHF.R.U32.HI R88, RZ, 0x8, R84 ;  /* 0x00000008ff587819 */ /* 0x000fe20000011654 */
[----:B------:R1:W2:Y:S01]  /*24320*/  LDL.S16 R197, [R1+0x10] ;  /* 0x0000100001c57983 */ /* 0x0002a20000100600 */
[----:B------:R-:W-:Y:S02]  /*24330*/  LOP3.LUT R0, R85, 0xff, RZ, 0xc0, !PT ;  /* 0x000000ff55007812 */ /* 0x000fe400078ec0ff */
[----:B------:R-:W-:Y:S01]  /*24340*/  PRMT R88, R92, 0x5410, R88 ;  /* 0x000054105c587816 */ /* 0x000fe20000000058 */
[----:B------:R-:W1:Y:S01]  /*24350*/  LDSM.16.MT88.4 R76, [R170+0x7000] ;  /* 0x00700000aa4c783b */ /* 0x000e620000004200 */
[----:B------:R-:W-:Y:S02]  /*24360*/  PRMT R0, R0, 0x5410, R91 ;  /* 0x0000541000007816 */ /* 0x000fe4000000005b */
[--C-:B------:R-:W-:Y:S02]  /*24370*/  HSET2.LE.AND R91, R99, R126.reuse, PT ;  /* 0x0000007e635b7233 */ /* 0x100fe40003803000 */
[--C-:B------:R-:W-:Y:S02]  /*24380*/  HSET2.LE.AND R89, R88, R126.reuse, PT ;  /* 0x0000007e58597233 */ /* 0x100fe40003803000 */
[----:B------:R-:W-:Y:S01]  /*24390*/  HSET2.LE.AND R88, R0, R126, PT ;  /* 0x0000007e00587233 */ /* 0x000fe20003803000 */
[----:B------:R-:W1:Y:S01]  /*243a0*/  LDSM.16.MT88.4 R84, [R171+0x7000] ;  /* 0x00700000ab54783b */ /* 0x000e620000004200 */
[----:B------:R-:W-:Y:S02]  /*243b0*/  PRMT R0, R2, 0x7632, R0 ;  /* 0x0000763202007816 */ /* 0x000fe40000000000 */
[----:B------:R-:W-:Y:S05]  /*243c0*/  LOP3.LUT R102, R102, R96, RZ, 0xc0, !PT ;  /* 0x0000006066667212 */ /* 0x000fea00078ec0ff */
[----:B------:R-:W1:Y:S08]  /*243d0*/  LDSM.16.MT88.4 R124, [R172+0x7800] ;  /* 0x00780000ac7c783b */ /* 0x000e700000004200 */
[----:B------:R-:W-:Y:S04]  /*243e0*/  STG.E.U16 desc[UR28][R156.64+0x62], R149 ;  /* 0x000062959c007986 */ /* 0x000fe8000c10151c */
[----:B------:R-:W-:Y:S01]  /*243f0*/  STG.E.U16 desc[UR28][R152.64+0x70], R148 ;  /* 0x0000709498007986 */ /* 0x000fe2000c10151c */
[-C--:B-1----:R-:W-:Y:S06]  /*24400*/  HMMA.16816.F32 R36, R72, R76.reuse, R36 ;  /* 0x0000004c4824723c */ /* 0x082fec0000001824 */
[C---:B------:R-:W-:Y:S06]  /*24410*/  HMMA.16816.F32 R40, R80.reuse, R76, R40 ;  /* 0x0000004c5028723c */ /* 0x040fec0000001828 */
[-C--:B------:R-:W-:Y:S05]  /*24420*/  HMMA.16816.F32 R44, R80, R78.reuse, R44 ;  /* 0x0000004e502c723c */ /* 0x080fea000000182c */
[----:B------:R-:W-:Y:S01]  /*24430*/  PRMT R76, R146, 0x5410, R145 ;  /* 0x00005410924c7816 */ /* 0x000fe20000000091 */
[C---:B------:R-:W-:Y:S05]  /*24440*/  HMMA.16816.F32 R48, R72.reuse, R78, R48 ;  /* 0x0000004e4830723c */ /* 0x040fea0000001830 */
[----:B------:R-:W-:Y:S01]  /*24450*/  LOP3.LUT R103, R103, R76, RZ, 0xc0, !PT ;  /* 0x0000004c67677212 */ /* 0x000fe200078ec0ff */
[-C--:B------:R-:W-:Y:S05]  /*24460*/  HMMA.16816.F32 R52, R72, R84.reuse, R52 ;  /* 0x000000544834723c */ /* 0x080fea0000001834 */
[----:B------:R-:W-:Y:S01]  /*24470*/  PRMT R78, R3, 0x5410, R144 ;  /* 0x00005410034e7816 */ /* 0x000fe20000000090 */
[C---:B------:R-:W-:Y:S05]  /*24480*/  HMMA.16816.F32 R56, R80.reuse, R84, R56 ;  /* 0x000000545038723c */ /* 0x040fea0000001838 */
[----:B------:R-:W-:Y:S01]  /*24490*/  PRMT R79, R2, 0x5410, R0 ;  /* 0x00005410024f7816 */ /* 0x000fe20000000000 */
[-C--:B------:R-:W-:Y:S05]  /*244a0*/  HMMA.16816.F32 R60, R80, R86.reuse, R60 ;  /* 0x00000056503c723c */ /* 0x080fea000000183c */
[----:B------:R-:W-:Y:S01]  /*244b0*/  LOP3.LUT R76, R89, R98, RZ, 0xc0, !PT ;  /* 0x00000062594c7212 */ /* 0x000fe200078ec0ff */
[----:B------:R-:W-:Y:S05]  /*244c0*/  HMMA.16816.F32 R64, R72, R86, R64 ;  /* 0x000000564840723c */ /* 0x000fea0000001840 */
[----:B------:R-:W-:Y:S01]  /*244d0*/  LOP3.LUT R77, R88, R97, RZ, 0xc0, !PT ;  /* 0x00000061584d7212 */ /* 0x000fe200078ec0ff */
[-C--:B------:R-:W-:Y:S05]  /*244e0*/  HMMA.16816.F32 R136, R100, R132.reuse, R4 ;  /* 0x000000846488723c */ /* 0x080fea0000001804 */
[----:B------:R-:W-:Y:S01]  /*244f0*/  LOP3.LUT R78, R90, R78, RZ, 0xc0, !PT ;  /* 0x0000004e5a4e7212 */ /* 0x000fe200078ec0ff */
[----:B------:R-:W-:Y:S01]  /*24500*/  IMAD.MOV.U32 R73, RZ, RZ, R69 ;  /* 0x000000ffff497224 */ /* 0x000fe200078e0045 */
[----:B------:R-:W-:Y:S01]  /*24510*/  LOP3.LUT R79, R91, R79, RZ, 0xc0, !PT ;  /* 0x0000004f5b4f7212 */ /* 0x000fe200078ec0ff */
[----:B------:R-:W-:Y:S03]  /*24520*/  IMAD.MOV.U32 R72, RZ, RZ, R68 ;  /* 0x000000ffff487224 */ /* 0x000fe600078e0044 */
[----:B------:R-:W-:Y:S03]  /*24530*/  IMAD.MOV.U32 R74, RZ, RZ, R70 ;  /* 0x000000ffff4a7224 */ /* 0x000fe600078e0046 */
[C---:B------:R-:W-:Y:S06]  /*24540*/  HMMA.16816.F32 R112, R76.reuse, R132, R8 ;  /* 0x000000844c70723c */ /* 0x040fec0000001808 */
[-C--:B------:R-:W-:Y:S06]  /*24550*/  HMMA.16816.F32 R104, R76, R134.reuse, R12 ;  /* 0x000000864c68723c */ /* 0x080fec000000180c */
[C---:B------:R-:W-:Y:S06]  /*24560*/  HMMA.16816.F32 R132, R100.reuse, R134, R16 ;  /* 0x000000866484723c */ /* 0x040fec0000001810 */
[-C--:B------:R-:W-:Y:S06]  /*24570*/  HMMA.16816.F32 R128, R100, R124.reuse, R20 ;  /* 0x0000007c6480723c */ /* 0x080fec0000001814 */
[C---:B------:R-:W-:Y:S06]  /*24580*/  HMMA.16816.F32 R96, R76.reuse, R124, R24 ;  /* 0x0000007c4c60723c */ /* 0x040fec0000001818 */
[-C--:B------:R-:W-:Y:S06]  /*24590*/  HMMA.16816.F32 R92, R76, R126.reuse, R28 ;  /* 0x0000007e4c5c723c */ /* 0x080fec000000181c */
[C---:B------:R-:W-:Y:S05]  /*245a0*/  HMMA.16816.F32 R124, R100.reuse, R126, R32 ;  /* 0x0000007e647c723c */ /* 0x040fea0000001820 */
[----:B----4-:R-:W-:Y:S02]  /*245b0*/  @!P5 HADD2 R120, -R147.H0_H0, -RZ.H0_H0 ;  /* 0xa00000ff9378d230 */ /* 0x010fe40000000900 */
[----:B---3--:R-:W-:Y:S03]  /*245c0*/  @!P6 HADD2 R206, -R146.H0_H0, -RZ.H0_H0 ;  /* 0xa00000ff92cee230 */ /* 0x008fe60000000900 */
[----:B------:R1:W-:Y:S01]  /*245d0*/  @!P5 STL.S16 [R1+0x28], R120 ;  /* 0x000028780100d387 */ /* 0x0003e20000100600 */
[----:B------:R-:W-:Y:S01]  /*245e0*/  PRMT R10, R120, 0x7610, R10 ;  /* 0x00007610780a7816 */ /* 0x000fe2000000000a */
[----:B------:R-:W-:Y:S02]  /*245f0*/  @!P4 HADD2 R205, -R145.H0_H0, -RZ.H0_H0 ;  /* 0xa00000ff91cdc230 */ /* 0x000fe40000000900 */
[----:B------:R-:W-:Y:S01]  /*24600*/  @!P6 STL.S16 [R1+0x24], R206 ;  /* 0x000024ce0100e387 */ /* 0x000fe20000100600 */
[----:B------:R-:W-:Y:S01]  /*24610*/  @!P5 PRMT R147, R10, 0x5410, RZ ;  /* 0x000054100a93d816 */ /* 0x000fe200000000ff */
[----:B------:R-:W-:Y:S02]  /*24620*/  @!P3 HADD2 R202, -R3.H0_H0, -RZ.H0_H0 ;  /* 0xa00000ff03cab230 */ /* 0x000fe40000000900 */
[----:B------:R-:W-:Y:S01]  /*24630*/  @!P4 STL.S16 [R1+0x20], R205 ;  /* 0x000020cd0100c387 */ /* 0x000fe20000100600 */
[----:B------:R-:W-:Y:S01]  /*24640*/  PRMT R9, R206, 0x7610, R9 ;  /* 0x00007610ce097816 */ /* 0x000fe20000000009 */
[----:B--2---:R-:W-:Y:S02]  /*24650*/  @!P2 HADD2 R201, -R144.H0_H0, -RZ.H0_H0 ;  /* 0xa00000ff90c9a230 */ /* 0x004fe40000000900 */
[----:B------:R-:W-:Y:S01]  /*24660*/  STG.E.U16 desc[UR28][R152.64+0x72], R147 ;  /* 0x0000729398007986 */ /* 0x000fe2000c10151c */
[----:B------:R-:W-:Y:S01]  /*24670*/  @!P6 PRMT R146, R9, 0x5410, RZ ;  /* 0x000054100992e816 */ /* 0x000fe200000000ff */
[----:B------:R-:W-:Y:S02]  /*24680*/  @!P1 HADD2 R199, -R2.H0_H0, -RZ.H0_H0 ;  /* 0xa00000ff02c79230 */ /* 0x000fe40000000900 */
[----:B------:R-:W-:Y:S01]  /*24690*/  @!P3 STL.S16 [R1+0x1c], R202 ;  /* 0x00001cca0100b387 */ /* 0x000fe20000100600 */
[----:B------:R-:W-:Y:S01]  /*246a0*/  PRMT R8, R205, 0x7610, R8 ;  /* 0x00007610cd087816 */ /* 0x000fe20000000008 */
[----:B------:R-:W-:Y:S02]  /*246b0*/  @!P0 HADD2 R197, -R0.H0_H0, -RZ.H0_H0 ;  /* 0xa00000ff00c58230 */ /* 0x000fe40000000900 */
[----:B------:R-:W-:Y:S01]  /*246c0*/  STG.E.U16 desc[UR28][R154.64+0x70], R146 ;  /* 0x000070929a007986 */ /* 0x000fe2000c10151c */
[----:B------:R-:W-:Y:S02]  /*246d0*/  @!P4 PRMT R145, R8, 0x5410, RZ ;  /* 0x000054100891c816 */ /* 0x000fe400000000ff */
[----:B------:R-:W-:Y:S01]  /*246e0*/  PRMT R7, R202, 0x7610, R7 ;  /* 0x00007610ca077816 */ /* 0x000fe20000000007 */
[----:B------:R-:W-:Y:S01]  /*246f0*/  @!P2 STL.S16 [R1+0x18], R201 ;  /* 0x000018c90100a387 */ /* 0x000fe20000100600 */
[-C--:B-1----:R-:W-:Y:S03]  /*24700*/  HMMA.16816.F32 R120, R100, R116.reuse, R36 ;  /* 0x000000746478723c */ /* 0x082fe60000001824 */
[----:B------:R-:W-:Y:S01]  /*24710*/  STG.E.U16 desc[UR28][R154.64+0x72], R145 ;  /* 0x000072919a007986 */ /* 0x000fe2000c10151c */
[----:B------:R-:W-:Y:S02]  /*24720*/  @!P3 PRMT R3, R7, 0x5410, RZ ;  /* 0x000054100703b816 */ /* 0x000fe400000000ff */
[C---:B------:R-:W-:Y:S01]  /*24730*/  HMMA.16816.F32 R88, R76.reuse, R116, R40 ;  /* 0x000000744c58723c */ /* 0x040fe20000001828 */
[----:B------:R-:W-:Y:S04]  /*24740*/  @!P1 STL.S16 [R1+0x14], R199 ;  /* 0x000014c701009387 */ /* 0x000fe80000100600 */
[----:B------:R-:W-:Y:S01]  /*24750*/  PRMT R6, R201, 0x7610, R6 ;  /* 0x00007610c9067816 */ /* 0x000fe20000000006 */
[-C--:B------:R-:W-:Y:S01]  /*24760*/  HMMA.16816.F32 R84, R76, R118.reuse, R44 ;  /* 0x000000764c54723c */ /* 0x080fe2000000182c */
[----:B------:R1:W-:Y:S04]  /*24770*/  STG.E.U16 desc[UR28][R158.64+0x6e], R3 ;  /* 0x00006e039e007986 */ /* 0x0003e8000c10151c */
[----:B------:R-:W-:Y:S01]  /*24780*/  @!P2 PRMT R144, R6, 0x5410, RZ ;  /* 0x000054100690a816 */ /* 0x000fe200000000ff */
[C---:B------:R-:W-:Y:S01]  /*24790*/  HMMA.16816.F32 R116, R100.reuse, R118, R48 ;  /* 0x000000766474723c */ /* 0x040fe20000001830 */
[----:B------:R-:W-:Y:S04]  /*247a0*/  @!P0 STL.S16 [R1+0x10], R197 ;  /* 0x000010c501008387 */ /* 0x000fe80000100600 */
[----:B------:R-:W-:Y:S01]  /*247b0*/  PRMT R5, R199, 0x7610, R5 ;  /* 0x00007610c7057816 */ /* 0x000fe20000000005 */
[-C--:B------:R-:W-:Y:S01]  /*247c0*/  HMMA.16816.F32 R108, R100, R140.reuse, R52 ;  /* 0x0000008c646c723c */ /* 0x080fe20000001834 */
[----:B------:R-:W-:Y:S04]  /*247d0*/  STG.E.U16 desc[UR28][R158.64+0x70], R144 ;  /* 0x000070909e007986 */ /* 0x000fe8000c10151c */
[----:B------:R-:W-:Y:S01]  /*247e0*/  PRMT R4, R197, 0x7610, R4 ;  /* 0x00007610c5047816 */ /* 0x000fe20000000004 */
[C---:B------:R-:W-:Y:S05]  /*247f0*/  HMMA.16816.F32 R80, R76.reuse, R140, R56 ;  /* 0x0000008c4c50723c */ /* 0x040fea0000001838 */
[----:B------:R-:W-:Y:S01]  /*24800*/  @!P1 PRMT R2, R5, 0x5410, RZ ;  /* 0x0000541005029816 */ /* 0x000fe200000000ff */
[-C--:B------:R-:W-:Y:S04]  /*24810*/  HMMA.16816.F32 R76, R76, R142.reuse, R60 ;  /* 0x0000008e4c4c723c */ /* 0x080fe8000000183c */
[----:B------:R2:W-:Y:S01]  /*24820*/  STG.E.U16 desc[UR28][R156.64+0x70], R2 ;  /* 0x000070029c007986 */ /* 0x0005e2000c10151c */
[----:B------:R-:W-:Y:S01]  /*24830*/  @!P0 PRMT R0, R4, 0x5410, RZ ;  /* 0x0000541004008816 */ /* 0x000fe200000000ff */
[----:B------:R-:W-:Y:S01]  /*24840*/  HMMA.16816.F32 R100, R100, R142, R64 ;  /* 0x0000008e6464723c */ /* 0x000fe20000001840 */
[----:B------:R-:W-:Y:S03]  /*24850*/  PLOP3.LUT P0, PT, PT, PT, UP0, 0x80, 0x0 ;  /* 0x000000000000781c */ /* 0x000fe60003f0f008 */
[----:B------:R3:W-:Y:S01]  /*24860*/  STG.E.U16 desc[UR28][R156.64+0x72], R0 ;  /* 0x000072009c007986 */ /* 0x0007e2000c10151c */
[----:B------:R-:W-:Y:S01]  /*24870*/  FADD.FTZ R4, R196, R204 ;  /* 0x000000ccc4047221 */ /* 0x000fe20000010000 */
[----:B-1----:R-:W-:Y:S05]  /*24880*/  FADD.FTZ R3, R194, R203 ;  /* 0x000000cbc2037221 */ /* 0x002fea0000010000 */
[----:B------:R-:W-:Y:S01]  /*24890*/  FADD.FTZ R212, R195, R4 ;  /* 0x00000004c3d47221 */ /* 0x000fe20000010000 */
[----:B------:R-:W-:Y:S01]  /*248a0*/  FADD.FTZ R215, R193, R3 ;  /* 0x00000003c1d77221 */ /* 0x000fe20000010000 */
[----:B--2---:R-:W-:Y:S04]  /*248b0*/  FADD.FTZ R2, R200, R163 ;  /* 0x000000a3c8027221 */ /* 0x004fe80000010000 */
[----:B------:R-:W-:Y:S01]  /*248c0*/  FADD.FTZ R2, R167, R2 ;  /* 0x00000002a7027221 */ /* 0x000fe20000010000 */
[----:B---3--:R-:W-:Y:S03]  /*248d0*/  FADD.FTZ R0, R198, R162 ;  /* 0x000000a2c6007221 */ /* 0x008fe60000010000 */
[----:B------:R-:W-:Y:S01]  /*248e0*/  FADD.FTZ R240, R166, R2 ;  /* 0x00000002a6f07221 */ /* 0x000fe20000010000 */
[----:B------:R-:W-:Y:S02]  /*248f0*/  IMAD.MOV.U32 R2, RZ, RZ, R71 ;  /* 0x000000ffff027224 */ /* 0x000fe400078e0047 */
[----:B------:R-:W-:Y:S04]  /*24900*/  FADD.FTZ R0, R165, R0 ;  /* 0x00000000a5007221 */ /* 0x000fe80000010000 */
[----:B------:R-:W-:Y:S01]  /*24910*/  FADD.FTZ R241, R161, R0 ;  /* 0x00000000a1f17221 */ /* 0x000fe20000010000 */
[----:B------:R-:W-:Y:S06]  /*24920*/  @P0 BRA `(.L_x_2247) ;  /* 0xffffff8800340947 */ /* 0x000fec000383ffff */
.L_x_2246:
[----:B------:R-:W2:Y:S01]  /*24930*/  SHFL.BFLY PT, R3, R215, 0x2, 0x1f ;  /* 0x0c401f00d7037f89 */ /* 0x000ea200000e0000 */
[----:B------:R-:W3:Y:S01]  /*24940*/  S2UR UR4, SR_CgaCtaId ;  /* 0x00000000000479c3 */ /* 0x000ee20000008800 */
[----:B------:R-:W-:Y:S01]  /*24950*/  UISETP.NE.AND UP0, UPT, UR14, -0x1, UPT ;  /* 0xffffffff0e00788c */ /* 0x000fe2000bf05270 */
[----:B------:R-:W-:Y:S01]  /*24960*/  MOV R34, 0x20 ;  /* 0x0000002000227802 */ /* 0x000fe20000000f00 */
[----:B------:R-:W4:Y:S01]  /*24970*/  SHFL.BFLY PT, R4, R212, 0x2, 0x1f ;  /* 0x0c401f00d4047f89 */ /* 0x000f2200000e0000 */
[----:B------:R-:W-:-:S03]  /*24980*/  UMOV UR8, 0x400 ;  /* 0x0000040000087882 */ /* 0x000fc60000000000 */
[----:B------:R-:W4:Y:S04]  /*24990*/  SHFL.BFLY PT, R2, R240, 0x2, 0x1f ;  /* 0x0c401f00f0027f89 */ /* 0x000f2800000e0000 */
[----:B-1----:R-:W1:Y:S01]  /*249a0*/  SHFL.BFLY PT, R0, R241, 0x2, 0x1f ;  /* 0x0c401f00f1007f89 */ /* 0x002e6200000e0000 */
[----:B------:R-:W-:Y:S02]  /*249b0*/  @UP0 ULDC.64 UR6, c[0x0][0x298] ;  /* 0x0000a60000060ab9 */ /* 0x000fe40000000a00 */
[----:B------:R-:W-:Y:S01]  /*249c0*/  @UP0 UIMAD.WIDE.U32 UR10, UR14, UR6, URZ ;  /* 0x000000060e0a02a5 */ /* 0x000fe2000f8e003f */
[----:B------:R-:W1:Y:S02]  /*249d0*/  S2R R35, SR_TID.X ;  /* 0x0000000000237919 */ /* 0x000e640000002100 */
[----:B------:R-:W-:Y:S01]  /*249e0*/  ULDC UR6, c[0x0][0x38c] ;  /* 0x0000e30000067ab9 */ /* 0x000fe20000000800 */
[----:B------:R-:W-:Y:S01]  /*249f0*/  @UP0 UIMAD UR7, UR14, UR7, UR11 ;  /* 0x000000070e0702a4 */ /* 0x000fe2000f8e020b */
[----:B--2---:R-:W-:Y:S01]  /*24a00*/  FADD.FTZ R3, R3, R215 ;  /* 0x000000d703037221 */ /* 0x004fe20000010000 */
[----:B---3--:R-:W-:Y:S01]  /*24a10*/  ULEA UR4, UR4, UR8, 0x18 ;  /* 0x0000000804047291 */ /* 0x008fe2000f8ec03f */
[----:B----4-:R-:W-:-:S03]  /*24a20*/  FADD.FTZ R4, R4, R212 ;  /* 0x000000d404047221 */ /* 0x010fc60000010000 */
[----:B------:R-:W2:Y:S01]  /*24a30*/  SHFL.BFLY PT, R7, R3, 0x1, 0x1f ;  /* 0x0c201f0003077f89 */ /* 0x000ea200000e0000 */
[----:B------:R-:W-:-:S03]  /*24a40*/  FADD.FTZ R2, R2, R240 ;  /* 0x000000f002027221 */ /* 0x000fc60000010000 */
[----:B------:R-:W3:Y:S01]  /*24a50*/  SHFL.BFLY PT, R8, R4, 0x1, 0x1f ;  /* 0x0c201f0004087f89 */ /* 0x000ee200000e0000 */
[----:B-1----:R-:W-:-:S03]  /*24a60*/  FADD.FTZ R0, R0, R241 ;  /* 0x000000f100007221 */ /* 0x002fc60000010000 */
[----:B------:R-:W1:Y:S04]  /*24a70*/  SHFL.BFLY PT, R5, R2, 0x1, 0x1f ;  /* 0x0c201f0002057f89 */ /* 0x000e6800000e0000 */
[----:B------:R-:W4:Y:S01]  /*24a80*/  SHFL.BFLY PT, R6, R0, 0x1, 0x1f ;  /* 0x0c201f0000067f89 */ /* 0x000f2200000e0000 */
[----:B------:R-:W-:-:S04]  /*24a90*/  SHF.R.S32.HI R10, RZ, 0x1f, R35 ;  /* 0x0000001fff0a7819 */ /* 0x000fc80000011423 */
[CC--:B------:R-:W-:Y:S01]  /*24aa0*/  LEA.HI R9, R10.reuse, R35.reuse, RZ, 0x5 ;  /* 0x000000230a097211 */ /* 0x0c0fe200078f28ff */
[----:B--2---:R-:W-:Y:S01]  /*24ab0*/  FADD.FTZ R43, R3, R7 ;  /* 0x00000007032b7221 */ /* 0x004fe20000010000 */
[----:B------:R-:W-:Y:S01]  /*24ac0*/  LEA.HI R7, R10, R35, RZ, 0x2 ;  /* 0x000000230a077211 */ /* 0x000fe200078f10ff */
[----:B---3--:R-:W-:-:S03]  /*24ad0*/  FADD.FTZ R42, R4, R8 ;  /* 0x00000008042a7221 */ /* 0x008fc60000010000 */
[--C-:B------:R-:W-:Y:S01]  /*24ae0*/  SHF.R.S32.HI R8, RZ, 0x2, R7.reuse ;  /* 0x00000002ff087819 */ /* 0x100fe20000011407 */
[----:B------:R-:W-:Y:S01]  /*24af0*/  IMAD.MOV.U32 R4, RZ, RZ, 0x3f800000 ;  /* 0x3f800000ff047424 */ /* 0x000fe200078e00ff */
[----:B------:R-:W-:Y:S01]  /*24b00*/  SHF.R.S32.HI R3, RZ, 0x1f, R7 ;  /* 0x0000001fff037819 */ /* 0x000fe20000011407 */
[----:B-1----:R-:W-:Y:S01]  /*24b10*/  FADD.FTZ R44, R2, R5 ;  /* 0x00000005022c7221 */ /* 0x002fe20000010000 */
[----:B------:R-:W-:Y:S02]  /*24b20*/  FSETP.NE.FTZ.AND P5, PT, R42, RZ, PT ;  /* 0x000000ff2a00720b */ /* 0x000fe40003fb5000 */
[----:B------:R-:W-:Y:S01]  /*24b30*/  LEA.HI R5, R3, R8, RZ, 0x3 ;  /* 0x0000000803057211 */ /* 0x000fe200078f18ff */
[----:B----4-:R-:W-:Y:S01]  /*24b40*/  FADD.FTZ R45, R0, R6 ;  /* 0x00000006002d7221 */ /* 0x010fe20000010000 */
[----:B------:R-:W-:Y:S01]  /*24b50*/  FSETP.NE.FTZ.AND P4, PT, R43, RZ, PT ;  /* 0x000000ff2b00720b */ /* 0x000fe20003f95000 */
[----:B------:R-:W-:Y:S01]  /*24b60*/  IMAD.MOV.U32 R3, RZ, RZ, 0x3f800000 ;  /* 0x3f800000ff037424 */ /* 0x000fe200078e00ff */
[----:B------:R-:W-:-:S02]  /*24b70*/  LOP3.LUT R5, R5, 0xfffffff8, RZ, 0xc0, !PT ;  /* 0xfffffff805057812 */ /* 0x000fc400078ec0ff */
[----:B------:R-:W-:Y:S02]  /*24b80*/  FSETP.NE.FTZ.AND P3, PT, R44, RZ, PT ;  /* 0x000000ff2c00720b */ /* 0x000fe40003f75000 */
[----:B------:R-:W-:Y:S01]  /*24b90*/  FSETP.NE.FTZ.AND P0, PT, R45, RZ, PT ;  /* 0x000000ff2d00720b */ /* 0x000fe20003f15000 */
[----:B------:R-:W-:Y:S01]  /*24ba0*/  IMAD.IADD R5, R8, 0x1, -R5 ;  /* 0x0000000108057824 */ /* 0x000fe200078e0a05 */
[----:B------:R-:W-:Y:S01]  /*24bb0*/  LOP3.LUT R0, R7, 0x3ffffffc, RZ, 0xc0, !PT ;  /* 0x3ffffffc07007812 */ /* 0x000fe200078ec0ff */
[----:B------:R-:W1:Y:S01]  /*24bc0*/  @P5 MUFU.RCP R4, R42 ;  /* 0x0000002a00045308 */ /* 0x000e620000001000 */
[----:B------:R-:W-:Y:S01]  /*24bd0*/  MOV R2, 0x3f800000 ;  /* 0x3f80000000027802 */ /* 0x000fe20000000f00 */
[----:B------:R-:W-:Y:S01]  /*24be0*/  IMAD.SHL.U32 R7, R5, 0x40, RZ ;  /* 0x0000004005077824 */ /* 0x000fe200078e00ff */
[----:B------:R-:W-:Y:S01]  /*24bf0*/  SHF.R.S32.HI R8, RZ, 0x5, R9 ;  /* 0x00000005ff087819 */ /* 0x000fe20000011409 */
[----:B------:R-:W-:Y:S01]  /*24c00*/  IMAD.IADD R6, R35, 0x1, -R0 ;  /* 0x0000000123067824 */ /* 0x000fe200078e0a00 */
[----:B------:R-:W-:-:S02]  /*24c10*/  MOV R0, 0x3f800000 ;  /* 0x3f80000000007802 */ /* 0x000fc40000000f00 */
[----:B------:R-:W-:Y:S01]  /*24c20*/  LOP3.LUT R7, R7, 0x1c0, RZ, 0xc0, !PT ;  /* 0x000001c007077812 */ /* 0x000fe200078ec0ff */
[----:B------:R-:W2:Y:S01]  /*24c30*/  @P4 MUFU.RCP R3, R43 ;  /* 0x0000002b00034308 */ /* 0x000ea20000001000 */
[----:B------:R-:W-:Y:S01]  /*24c40*/  R2P PR, R5, 0x6 ;  /* 0x0000000605007804 */ /* 0x000fe20000000000 */
[----:B------:R-:W-:Y:S01]  /*24c50*/  IMAD R6, R8, 0x200, R6 ;  /* 0x0000020008067824 */ /* 0x000fe200078e0206 */
[----:B------:R-:W-:Y:S02]  /*24c60*/  LEA.HI R7, R7, R7, RZ, 0x1d ;  /* 0x0000000707077211 */ /* 0x000fe400078fe8ff */
[----:B------:R-:W-:Y:S02]  /*24c70*/  PLOP3.LUT P6, PT, PT, PT, UP0, 0x80, 0x0 ;  /* 0x000000000000781c */ /* 0x000fe40003fcf008 */
[----:B------:R-:W-:Y:S01]  /*24c80*/  SEL R34, R34, 0xffffffe0, !P1 ;  /* 0xffffffe022227807 */ /* 0x000fe20004800000 */
[----:B------:R-:W3:Y:S01]  /*24c90*/  @P3 MUFU.RCP R2, R44 ;  /* 0x0000002c00023308 */ /* 0x000ee20000001000 */
[----:B------:R-:W-:-:S02]  /*24ca0*/  IMAD.U32 R6, R6, 0x2, R7 ;  /* 0x0000000206067824 */ /* 0x000fc400078e0007 */
[----:B-1----:R-:W-:-:S03]  /*24cb0*/  FMUL.FTZ R4, R4, UR6 ;  /* 0x0000000604047c20 */ /* 0x002fc60008410000 */
[----:B------:R-:W-:Y:S02]  /*24cc0*/  LEA R21, R6, UR4, 0x1 ;  /* 0x0000000406157c11 */ /* 0x000fe4000f8e08ff */
[----:B------:R-:W1:Y:S01]  /*24cd0*/  @P0 MUFU.RCP R0, R45 ;  /* 0x0000002d00000308 */ /* 0x000e620000001000 */
[----:B--2---:R-:W-:Y:S02]  /*24ce0*/  FMUL.FTZ R3, R3, UR6 ;  /* 0x0000000603037c20 */ /* 0x004fe40008410000 */
[C---:B------:R-:W-:Y:S01]  /*24cf0*/  VIADD R22, R21.reuse, 0x40 ;  /* 0x0000004015167836 */ /* 0x040fe20000000000 */
[----:B------:R-:W-:Y:S01]  /*24d00*/  @P2 IADD3 R22, R21, -0x40, RZ ;  /* 0xffffffc015162810 */ /* 0x000fe20007ffe0ff */
[----:B---3--:R-:W-:Y:S01]  /*24d10*/  FMUL.FTZ R2, R2, UR6 ;  /* 0x0000000602027c20 */ /* 0x008fe20008410000 */
        /* <DEDUP_REMOVED lines=9> */
.L_x_2250:
[----:B------:R-:W-:Y:S01]  /*24db0*/  ULDC.U8 UR4, c[0x0][0x3d8] ;  /* 0x0000f60000047ab9 */ /* 0x000fe20000000000 */
[----:B------:R-:W-:Y:S01]  /*24dc0*/  ULDC.U8 UR8, c[0x0][0x3d9] ;  /* 0x0000f64000087ab9 */ /* 0x000fe20000000000 */
[----:B------:R-:W-:Y:S01]  /*24dd0*/  ISETP.NE.AND P1, PT, RZ, UR4, PT ;  /* 0x00000004ff007c0c */ /* 0x000fe2000bf25270 */
[----:B------:R-:W-:Y:S01]  /*24de0*/  IMAD.MOV.U32 R40, RZ, RZ, 0x10 ;  /* 0x00000010ff287424 */ /* 0x000fe200078e00ff */
[----:B------:R-:W-:Y:S02]  /*24df0*/  LOP3.LUT R5, R5, 0x1, RZ, 0xc0, !PT ;  /* 0x0000000105057812 */ /* 0x000fe400078ec0ff */
[----:B------:R-:W-:Y:S02]  /*24e00*/  CS2R R38, SRZ ;  /* 0x0000000000267805 */ /* 0x000fe4000001ff00 */
[----:B------:R-:W-:Y:S02]  /*24e10*/  ISETP.NE.OR P6, PT, RZ, UR8, !P1 ;  /* 0x00000008ff007c0c */ /* 0x000fe4000cfc5670 */
[----:B------:R-:W-:-:S02]  /*24e20*/  P2R R6, PR, RZ, 0x2 ;  /* 0x00000002ff067803 */ /* 0x000fc40000000000 */
[----:B------:R-:W-:Y:S02]  /*24e30*/  ISETP.NE.U32.AND P1, PT, R5, 0x1, PT ;  /* 0x000000010500780c */ /* 0x000fe40003f25070 */
[----:B------:R-:W-:Y:S02]  /*24e40*/  PLOP3.LUT P2, PT, PT, PT, PT, 0x8, 0x0 ;  /* 0x000000000000781c */ /* 0x000fe40003f4e170 */
[----:B------:R-:W-:-:S05]  /*24e50*/  SEL R40, R40, 0xfffffff0, P1 ;  /* 0xfffffff028287807 */ /* 0x000fca0000800000 */
[----:B------:R-:W-:Y:S06]  /*24e60*/  @P6 BRA `(.L_x_2251) ;  /* 0x00000000001c6947 */ /* 0x000fec0003800000 */
[----:B------:R-:W1:Y:S01]  /*24e70*/  S2UR UR6, SR_CTAID.Y ;  /* 0x00000000000679c3 */ /* 0x000e620000002600 */
[----:B------:R-:W-:Y:S01]  /*24e80*/  ULDC UR4, c[0x0][0x2c4] ;  /* 0x0000b10000047ab9 */ /* 0x000fe20000000800 */
[----:B------:R-:W-:Y:S01]  /*24e90*/  PLOP3.LUT P2, PT, PT, PT, PT, 0x80, 0x0 ;  /* 0x000000000000781c */ /* 0x000fe20003f4f070 */
[----:B-1----:R-:W-:-:S04]  /*24ea0*/  @!UP0 UIMAD UR14, UR6, UR4, URZ ;  /* 0x00000004060e82a4 */ /* 0x002fc8000f8e023f */
[----:B------:R-:W-:Y:S02]  /*24eb0*/  USHF.R.S32.HI UR4, URZ, 0x1f, UR14 ;  /* 0x0000001f3f047899 */ /* 0x000fe4000801140e */
[----:B------:R-:W-:-:S04]  /*24ec0*/  IMAD.U32 R38, RZ, RZ, UR14 ;  /* 0x0000000eff267e24 */ /* 0x000fc8000f8e00ff */
[----:B------:R-:W-:-:S07]  /*24ed0*/  MOV R39, UR4 ;  /* 0x0000000400277c02 */ /* 0x000fce0008000f00 */
.L_x_2251:
[----:B------:R-:W1:Y:S01]  /*24ee0*/  S2R R46, SR_TID.X ;  /* 0x00000000002e7919 */ /* 0x000e620000002100 */
[----:B------:R-:W-:Y:S01]  /*24ef0*/  ISETP.NE.AND P6, PT, RZ, UR8, PT ;  /* 0x00000008ff007c0c */ /* 0x000fe2000bfc5270 */
[----:B------:R-:W-:Y:S01]  /*24f00*/  FMUL.FTZ R136, R4, R136 ;  /* 0x0000008804887220 */ /* 0x000fe20000410000 */
[----:B------:R-:W-:Y:S01]  /*24f10*/  P2R R5, PR, RZ, 0x4 ;  /* 0x00000004ff057803 */ /* 0x000fe20000000000 */
[C---:B------:R-:W-:Y:S01]  /*24f20*/  FMUL.FTZ R138, R3.reuse, R138 ;  /* 0x0000008a038a7220 */ /* 0x040fe20000410000 */
[----:B------:R-:W-:Y:S01]  /*24f30*/  ISETP.NE.AND P2, PT, R6, RZ, PT ;  /* 0x000000ff0600720c */ /* 0x000fe20003f45270 */
[C---:B------:R-:W-:Y:S01]  /*24f40*/  FMUL.FTZ R6, R4.reuse, R137 ;  /* 0x0000008904067220 */ /* 0x040fe20000410000 */
[----:B------:R-:W-:Y:S01]  /*24f50*/  PLOP3.LUT P1, PT, PT, PT, PT, 0x8, 0x0 ;  /* 0x000000000000781c */ /* 0x000fe20003f2e170 */
[----:B------:R-:W-:Y:S01]  /*24f60*/  FMUL.FTZ R134, R3, R134 ;  /* 0x0000008603867220 */ /* 0x000fe20000410000 */
[----:B------:R-:W-:Y:S01]  /*24f70*/  LOP3.LUT R9, R9, 0xffffffe0, RZ, 0xc0, !PT ;  /* 0xffffffe009097812 */ /* 0x000fe200078ec0ff */
[----:B------:R-:W-:Y:S01]  /*24f80*/  FMUL.FTZ R135, R3, R135 ;  /* 0x0000008703877220 */ /* 0x000fe20000410000 */
[C---:B------:R-:W-:Y:S01]  /*24f90*/  FMUL.FTZ R132, R4.reuse, R132 ;  /* 0x0000008404847220 */ /* 0x040fe20000410000 */
[C---:B------:R-:W-:Y:S01]  /*24fa0*/  FMUL.FTZ R133, R4.reuse, R133 ;  /* 0x0000008504857220 */ /* 0x040fe20000410000 */
[----:B------:R-:W-:Y:S01]  /*24fb0*/  IADD3 R47, -R9, R35, RZ ;  /* 0x00000023092f7210 */ /* 0x000fe20007ffe1ff */
[----:B------:R-:W2:Y:S01]  /*24fc0*/  @!P6 LDC R41, c[0x0][0x2c4] ;  /* 0x0000b100ff29eb82 */ /* 0x000ea20000000800 */
[----:B------:R-:W-:Y:S01]  /*24fd0*/  @!P6 PLOP3.LUT P1, PT, P2, PT, PT, 0x80, 0x0 ;  /* 0x000000000000e81c */ /* 0x000fe2000172f070 */
[C---:B------:R-:W-:Y:S01]  /*24fe0*/  FMUL.FTZ R128, R4.reuse, R128 ;  /* 0x0000008004807220 */ /* 0x040fe20000410000 */
[----:B------:R-:W-:Y:S01]  /*24ff0*/  ISETP.NE.AND P2, PT, R5, RZ, PT ;  /* 0x000000ff0500720c */ /* 0x000fe20003f45270 */
[----:B------:R-:W-:Y:S01]  /*25000*/  FMUL.FTZ R12, R4, R129 ;  /* 0x00000081040c7220 */ /* 0x000fe20000410000 */
[----:B------:R-:W-:Y:S01]  /*25010*/  LEA.HI R35, R10, R35, RZ, 0x3 ;  /* 0x000000230a237211 */ /* 0x000fe200078f18ff */
        /* <DEDUP_REMOVED lines=12> */
[----:B-1----:R-:W-:Y:S01]  /*250e0*/  SHF.R.S32.HI R48, RZ, 0x1f, R46 ;  /* 0x0000001fff307819 */ /* 0x002fe2000001142e */
        /* <DEDUP_REMOVED lines=11> */
[----:B------:R-:W-:Y:S01]  /*251a0*/  IADD3 R46, -R5, R46, RZ ;  /* 0x0000002e052e7210 */ /* 0x000fe20007ffe1ff */
        /* <DEDUP_REMOVED lines=23> */
[----:B------:R-:W-:Y:S01]  /*25320*/  FMUL.FTZ R130, R3, R130 ;  /* 0x0000008203827220 */ /* 0x000fe20000410000 */
[----:B------:R-:W-:Y:S01]  /*25330*/  F2FP.F16.F32.PACK_AB R5, R5, R138 ;  /* 0x0000008a0505723e */ /* 0x000fe200000000ff */
[----:B------:R-:W-:Y:S01]  /*25340*/  FMUL.FTZ R11, R3, R131 ;  /* 0x00000083030b7220 */ /* 0x000fe20000410000 */
[----:B------:R-:W-:Y:S01]  /*25350*/  F2FP.F16.F32.PACK_AB R2, R135, R134 ;  /* 0x000000868702723e */ /* 0x000fe200000000ff */
[----:B------:R-:W-:Y:S01]  /*25360*/  FMUL.FTZ R126, R3, R126 ;  /* 0x0000007e037e7220 */ /* 0x000fe20000410000 */
[----:B------:R-:W-:Y:S01]  /*25370*/  IADD3 R0, R21, R40, RZ ;  /* 0x0000002815007210 */ /* 0x000fe20007ffe0ff */
        /* <DEDUP_REMOVED lines=10> */
[----:B------:R-:W-:Y:S01]  /*25420*/  STS [R21], R6 ;  /* 0x0000000615007388 */ /* 0x000fe20000000800 */
[----:B------:R-:W-:Y:S01]  /*25430*/  F2FP.F16.F32.PACK_AB R4, R4, R112 ;  /* 0x000000700404723e */ /* 0x000fe200000000ff */
[----:B--2---:R-:W1:Y:S01]  /*25440*/  @P1 LDC R41, c[0x0][0x2e4] ;  /* 0x0000b900ff291b82 */ /* 0x004e620000000800 */
[----:B------:R-:W-:Y:S01]  /*25450*/  F2FP.F16.F32.PACK_AB R7, R7, R114 ;  /* 0x000000720707723e */ /* 0x000fe200000000ff */
[----:B------:R2:W-:Y:S01]  /*25460*/  STS [R21+0x400], R5 ;  /* 0x0004000515007388 */ /* 0x0005e20000000800 */
[----:B------:R-:W-:Y:S01]  /*25470*/  F2FP.F16.F32.PACK_AB R14, R14, R104 ;  /* 0x000000680e0e723e */ /* 0x000fe200000000ff */
[----:B------:R-:W-:Y:S01]  /*25480*/  BSSY B0, `(.L_x_2252) ;  /* 0x000009b000007945 */ /* 0x000fe20003800000 */
[----:B------:R-:W-:Y:S01]  /*25490*/  F2FP.F16.F32.PACK_AB R13, R13, R106 ;  /* 0x0000006a0d0d723e */ /* 0x000fe200000000ff */
[----:B------:R3:W-:Y:S01]  /*254a0*/  STS [R0+0x400], R2 ;  /* 0x0004000200007388 */ /* 0x0007e20000000800 */
[----:B------:R-:W-:Y:S01]  /*254b0*/  F2FP.F16.F32.PACK_AB R12, R12, R128 ;  /* 0x000000800c0c723e */ /* 0x000fe200000000ff */
[----:B------:R-:W4:Y:S01]  /*254c0*/  S2UR UR4, SR_CTAID.X ;  /* 0x00000000000479c3 */ /* 0x000f220000002500 */
        /* <DEDUP_REMOVED lines=14> */
[----:B------:R-:W-:Y:S01]  /*255b0*/  F2FP.F16.F32.PACK_AB R17, R17, R116 ;  /* 0x000000741111723e */ /* 0x000fe200000000ff */
[----:B--2---:R-:W2:Y:S01]  /*255c0*/  @P5 MUFU.LG2 R5, R42 ;  /* 0x0000002a00055308 */ /* 0x004ea20000000c00 */
[----:B------:R-:W-:Y:S02]  /*255d0*/  F2FP.F16.F32.PACK_AB R23, R23, R118 ;  /* 0x000000761717723e */ /* 0x000fe400000000ff */
[----:B---3--:R-:W-:Y:S02]  /*255e0*/  IADD3 R2, R21, R34, RZ ;  /* 0x0000002215027210 */ /* 0x008fe40007ffe0ff */
[----:B------:R-:W-:Y:S02]  /*255f0*/  F2FP.F16.F32.PACK_AB R24, R24, R88 ;  /* 0x000000581818723e */ /* 0x000fe400000000ff */
[----:B----4-:R-:W-:Y:S01]  /*25600*/  IADD3 R3, R0, R34, RZ ;  /* 0x0000002200037210 */ /* 0x010fe20007ffe0ff */
[----:B------:R3:W-:Y:S01]  /*25610*/  STS [R2], R12 ;  /* 0x0000000c02007388 */ /* 0x0007e20000000800 */
[----:B------:R-:W-:-:S02]  /*25620*/  F2FP.F16.F32.PACK_AB R26, R26, R90 ;  /* 0x0000005a1a1a723e */ /* 0x000fc400000000ff */
[----:B------:R-:W-:Y:S01]  /*25630*/  F2FP.F16.F32.PACK_AB R25, R25, R84 ;  /* 0x000000541919723e */ /* 0x000fe200000000ff */
[----:B------:R4:W-:Y:S01]  /*25640*/  STS [R2+0x400], R11 ;  /* 0x0004000b02007388 */ /* 0x0009e20000000800 */
[----:B------:R-:W-:Y:S01]  /*25650*/  F2FP.F16.F32.PACK_AB R27, R27, R86 ;  /* 0x000000561b1b723e */ /* 0x000fe200000000ff */
[----:B-1----:R-:W1:Y:S02]  /*25660*/  @P6 LDC.64 R6, c[0x0][0x2c0] ;  /* 0x0000b000ff066b82 */ /* 0x002e640000000a00 */
[----:B------:R-:W-:Y:S01]  /*25670*/  STS [R3], R9 ;  /* 0x0000000903007388 */ /* 0x000fe20000000800 */
[----:B------:R-:W-:Y:S02]  /*25680*/  F2FP.F16.F32.PACK_AB R31, R31, R108 ;  /* 0x0000006c1f1f723e */ /* 0x000fe400000000ff */
[----:B------:R-:W-:Y:S01]  /*25690*/  F2FP.F16.F32.PACK_AB R30, R30, R110 ;  /* 0x0000006e1e1e723e */ /* 0x000fe200000000ff */
[----:B------:R-:W-:Y:S01]  /*256a0*/  STS [R3+0x400], R8 ;  /* 0x0004000803007388 */ /* 0x000fe20000000800 */
[----:B------:R-:W-:-:S02]  /*256b0*/  F2FP.F16.F32.PACK_AB R29, R29, R100 ;  /* 0x000000641d1d723e */ /* 0x000fc400000000ff */
[----:B------:R-:W-:Y:S01]  /*256c0*/  IADD3 R0, R34, 0x400, R22 ;  /* 0x0000040022007810 */ /* 0x000fe20007ffe016 */
[----:B------:R2:W-:Y:S01]  /*256d0*/  STS [R2+0x2000], R10 ;  /* 0x0020000a02007388 */ /* 0x0005e20000000800 */
[----:B------:R-:W-:Y:S01]  /*256e0*/  F2FP.F16.F32.PACK_AB R28, R28, R102 ;  /* 0x000000661c1c723e */ /* 0x000fe200000000ff */
[----:B------:R-:W1:Y:S01]  /*256f0*/  @P4 LDC R14, c[0x0][0x2e8] ;  /* 0x0000ba00ff0e4b82 */ /* 0x000e620000000800 */
[C---:B------:R-:W-:Y:S01]  /*25700*/  IADD3 R4, R40.reuse, R0, RZ ;  /* 0x0000000028047210 */ /* 0x040fe20007ffe0ff */
[----:B------:R2:W-:Y:S01]  /*25710*/  STS [R2+0x2400], R16 ;  /* 0x0024001002007388 */ /* 0x0005e20000000800 */
[----:B------:R-:W-:Y:S02]  /*25720*/  IADD3 R0, R40, R22, RZ ;  /* 0x0000001628007210 */ /* 0x000fe40007ffe0ff */
[----:B------:R-:W-:Y:S01]  /*25730*/  F2FP.F16.F32.PACK_AB R33, R33, R80 ;  /* 0x000000502121723e */ /* 0x000fe200000000ff */
[----:B------:R-:W-:Y:S01]  /*25740*/  STS [R3+0x2000], R15 ;  /* 0x0020000f03007388 */ /* 0x000fe20000000800 */
[----:B------:R-:W-:Y:S01]  /*25750*/  F2FP.F16.F32.PACK_AB R32, R32, R82 ;  /* 0x000000522020723e */ /* 0x000fe200000000ff */
[----:B------:R-:W1:Y:S01]  /*25760*/  @P3 LDC R13, c[0x0][0x2e8] ;  /* 0x0000ba00ff0d3b82 */ /* 0x000e620000000800 */
[----:B------:R-:W-:Y:S01]  /*25770*/  F2FP.F16.F32.PACK_AB R37, R37, R76 ;  /* 0x0000004c2525723e */ /* 0x000fe200000000ff */
[----:B---3--:R-:W3:Y:S01]  /*25780*/  S2R R12, SR_CTAID.Y ;  /* 0x00000000000c7919 */ /* 0x008ee20000002600 */
[----:B------:R-:W-:-:S02]  /*25790*/  F2FP.F16.F32.PACK_AB R36, R36, R78 ;  /* 0x0000004e2424723e */ /* 0x000fc400000000ff */
[----:B------:R-:W-:Y:S01]  /*257a0*/  MOV R21, 0x7f800000 ;  /* 0x7f80000000157802 */ /* 0x000fe20000000f00 */
[----:B------:R3:W-:Y:S02]  /*257b0*/  STS [R3+0x2400], R20 ;  /* 0x0024001403007388 */ /* 0x0007e40000000800 */
[----:B----4-:R-:W4:Y:S02]  /*257c0*/  @!P6 LDC R11, c[0x0][0x270] ;  /* 0x00009c00ff0beb82 */ /* 0x010f240000000800 */
[----:B------:R-:W-:Y:S04]  /*257d0*/  STS [R22], R19 ;  /* 0x0000001316007388 */ /* 0x000fe80000000800 */
[----:B------:R-:W-:Y:S01]  /*257e0*/  STS [R22+0x400], R18 ;  /* 0x0004001216007388 */ /* 0x000fe20000000800 */
[----:B--2---:R-:W2:Y:S01]  /*257f0*/  @P4 MUFU.LG2 R10, R43 ;  /* 0x0000002b000a4308 */ /* 0x004ea20000000c00 */
[----:B------:R-:W2:Y:S02]  /*25800*/  @P6 LDC R8, c[0x0][0x2c0] ;  /* 0x0000b000ff086b82 */ /* 0x000ea40000000800 */
[----:B------:R-:W-:Y:S01]  /*25810*/  STS [R0], R17 ;  /* 0x0000001100007388 */ /* 0x000fe20000000800 */
[----:B------:R-:W-:-:S03]  /*25820*/  IADD3 R2, R34, R22, RZ ;  /* 0x0000001622027210 */ /* 0x000fc60007ffe0ff */
[----:B------:R1:W-:Y:S02]  /*25830*/  STS [R0+0x400], R23 ;  /* 0x0004001700007388 */ /* 0x0003e40000000800 */
[----:B------:R-:W2:Y:S02]  /*25840*/  @P5 LDC R9, c[0x0][0x2e8] ;  /* 0x0000ba00ff095b82 */ /* 0x000ea40000000800 */
[----:B------:R1:W-:Y:S04]  /*25850*/  STS [R22+0x2000], R24 ;  /* 0x0020001816007388 */ /* 0x0003e80000000800 */
[----:B------:R4:W-:Y:S01]  /*25860*/  STS [R22+0x2400], R26 ;  /* 0x0024001a16007388 */ /* 0x0009e20000000800 */
[----:B---3--:R-:W-:Y:S02]  /*25870*/  IADD3 R3, R34, R0, RZ ;  /* 0x0000000022037210 */ /* 0x008fe40007ffe0ff */
[----:B------:R-:W-:Y:S01]  /*25880*/  MOV R20, 0x7f800000 ;  /* 0x7f80000000147802 */ /* 0x000fe20000000f00 */
[----:B------:R-:W-:Y:S04]  /*25890*/  STS [R0+0x2000], R25 ;  /* 0x0020001900007388 */ /* 0x000fe80000000800 */
[----:B------:R3:W-:Y:S01]  /*258a0*/  STS [R0+0x2400], R27 ;  /* 0x0024001b00007388 */ /* 0x0007e20000000800 */
[----:B------:R-:W-:-:S03]  /*258b0*/  @!P6 MOV R8, 0x1 ;  /* 0x000000010008e802 */ /* 0x000fc60000000f00 */
[----:B------:R-:W-:Y:S04]  /*258c0*/  STS [R2], R31 ;  /* 0x0000001f02007388 */ /* 0x000fe80000000800 */
[----:B------:R-:W-:Y:S01]  /*258d0*/  STS [R2+0x400], R30 ;  /* 0x0004001e02007388 */ /* 0x000fe20000000800 */
[----:B-1----:R-:W-:-:S03]  /*258e0*/  MOV R23, 0x7f800000 ;  /* 0x7f80000000177802 */ /* 0x002fc60000000f00 */
[----:B------:R-:W-:Y:S01]  /*258f0*/  STS [R3], R29 ;  /* 0x0000001d03007388 */ /* 0x000fe20000000800 */
[----:B------:R-:W1:Y:S01]  /*25900*/  S2R R24, SR_CTAID.Z ;  /* 0x0000000000187919 */ /* 0x000e620000002700 */
[----:B----4-:R-:W-:Y:S02]  /*25910*/  MOV R22, 0x7f800000 ;  /* 0x7f80000000167802 */ /* 0x010fe40000000f00 */
[----:B------:R-:W-:Y:S04]  /*25920*/  STS [R4], R28 ;  /* 0x0000001c04007388 */ /* 0x000fe80000000800 */
[----:B------:R-:W-:Y:S01]  /*25930*/  STS [R2+0x2000], R33 ;  /* 0x0020002102007388 */ /* 0x000fe20000000800 */
[----:B---3--:R-:W-:Y:S01]  /*25940*/  @P6 MOV R0, 0x1 ;  /* 0x0000000100006802 */ /* 0x008fe20000000f00 */
[----:B------:R-:W-:-:S02]  /*25950*/  @!P6 IMAD R0, R41, R11, RZ ;  /* 0x0000000b2900e224 */ /* 0x000fc400078e02ff */
[----:B------:R3:W-:Y:S01]  /*25960*/  STS [R2+0x2400], R32 ;  /* 0x0024002002007388 */ /* 0x0007e20000000800 */
[----:B------:R-:W4:Y:S01]  /*25970*/  @P3 MUFU.LG2 R11, R44 ;  /* 0x0000002c000b3308 */ /* 0x000f220000000c00 */
[----:B------:R-:W-:Y:S02]  /*25980*/  IMAD R0, R12, R0, RZ ;  /* 0x000000000c007224 */ /* 0x000fe400078e02ff */
[----:B------:R-:W4:Y:S01]  /*25990*/  @P0 LDC R12, c[0x0][0x2e8] ;  /* 0x0000ba00ff0c0b82 */ /* 0x000f220000000800 */
[----:B------:R4:W-:Y:S04]  /*259a0*/  STS [R3+0x2000], R37 ;  /* 0x0020002503007388 */ /* 0x0009e80000000800 */
[----:B------:R4:W-:Y:S01]  /*259b0*/  STS [R4+0x2000], R36 ;  /* 0x0020002404007388 */ /* 0x0009e20000000800 */
[----:B---3--:R-:W-:Y:S01]  /*259c0*/  @P6 IMAD R2, R7, R6, RZ ;  /* 0x0000000607026224 */ /* 0x008fe200078e02ff */
[----:B------:R-:W-:Y:S01]  /*259d0*/  @!P6 MOV R2, R41 ;  /* 0x000000290002e202 */ /* 0x000fe20000000f00 */
[----:B------:R-:W3:Y:S01]  /*259e0*/  @P0 MUFU.LG2 R7, R45 ;  /* 0x0000002d00070308 */ /* 0x000ee20000000c00 */
[----:B------:R-:W-:Y:S01]  /*259f0*/  @P5 FMUL.FTZ R6, R5, 0.69314718246459960938 ;  /* 0x3f31721805065820 */ /* 0x000fe20000410000 */
[----:B------:R-:W-:Y:S01]  /*25a00*/  BAR.SYNC.DEFER_BLOCKING 0x0 ;  /* 0x0000000000007b1d */ /* 0x000fe20000010000 */
[----:B------:R-:W-:-:S02]  /*25a10*/  LOP3.LUT P6, RZ, R47, 0x3, RZ, 0xc0, !PT ;  /* 0x000000032fff7812 */ /* 0x000fc400078cc0ff */
[----:B------:R-:W-:Y:S01]  /*25a20*/  SEL R5, R0, RZ, !P2 ;  /* 0x000000ff00057207 */ /* 0x000fe20005000000 */
[----:B--2---:R-:W-:Y:S02]  /*25a30*/  IMAD R0, R8, UR4, RZ ;  /* 0x0000000408007c24 */ /* 0x004fe4000f8e02ff */
[----:B------:R-:W-:Y:S01]  /*25a40*/  @P5 FFMA.FTZ R23, R71, R9, R6 ;  /* 0x0000000947175223 */ /* 0x000fe20000010006 */
[----:B------:R-:W-:Y:S01]  /*25a50*/  @P4 FMUL.FTZ R6, R10, 0.69314718246459960938 ;  /* 0x3f3172180a064820 */ /* 0x000fe20000410000 */
[----:B-1----:R-:W-:Y:S01]  /*25a60*/  IMAD R2, R24, R2, R5 ;  /* 0x0000000218027224 */ /* 0x002fe200078e0205 */
[----:B------:R-:W-:Y:S01]  /*25a70*/  SHF.L.U32 R0, R0, 0x7, RZ ;  /* 0x0000000700007819 */ /* 0x000fe200000006ff */
[----:B----4-:R-:W-:Y:S01]  /*25a80*/  @P3 FMUL.FTZ R5, R11, 0.69314718246459960938 ;  /* 0x3f3172180b053820 */ /* 0x010fe20000410000 */
[----:B------:R-:W-:Y:S02]  /*25a90*/  @P4 FFMA.FTZ R22, R69, R14, R6 ;  /* 0x0000000e45164223 */ /* 0x000fe40000010006 */
[----:B------:R-:W-:Y:S01]  /*25aa0*/  SHF.R.S32.HI R3, RZ, 0x1f, R0 ;  /* 0x0000001fff037819 */ /* 0x000fe20000011400 */
[----:B------:R-:W-:Y:S01]  /*25ab0*/  @P3 FFMA.FTZ R20, R70, R13, R5 ;  /* 0x0000000d46143223 */ /* 0x000fe20000010005 */
[----:B---3--:R-:W-:Y:S01]  /*25ac0*/  @P0 FMUL.FTZ R4, R7, 0.69314718246459960938 ;  /* 0x3f31721807040820 */ /* 0x008fe20000410000 */
[----:B------:R-:W-:-:S02]  /*25ad0*/  IADD3 R11, P2, P1, R0, R38, R2 ;  /* 0x00000026000b7210 */ /* 0x000fc4000795e002 */
[----:B------:R-:W-:Y:S01]  /*25ae0*/  SHF.R.S32.HI R9, RZ, 0x1f, R2 ;  /* 0x0000001fff097819 */ /* 0x000fe20000011402 */
[----:B------:R-:W-:-:S03]  /*25af0*/  @P0 FFMA.FTZ R21, R68, R12, R4 ;  /* 0x0000000c44150223 */ /* 0x000fc60000010004 */
[----:B------:R-:W-:Y:S01]  /*25b00*/  IADD3.X R9, R3, R39, R9, P2, P1 ;  /* 0x0000002703097210 */ /* 0x000fe200017e2409 */
[----:B------:R-:W-:Y:S06]  /*25b10*/  @P6 BRA `(.L_x_2253) ;  /* 0x0000000000c46947 */ /* 0x000fec0003800000 */
[----:B------:R-:W1:Y:S02]  /*25b20*/  S2R R4, SR_TID.X ;  /* 0x0000000000047919 */ /* 0x000e640000002100 */
[----:B-1----:R-:W-:-:S04]  /*25b30*/  SHF.R.S32.HI R2, RZ, 0x1f, R4 ;  /* 0x0000001fff027819 */ /* 0x002fc80000011404 */
[----:B------:R-:W-:-:S04]  /*25b40*/  LEA.HI R2, R2, R4, RZ, 0x5 ;  /* 0x0000000402027211 */ /* 0x000fc800078f28ff */
[----:B------:R-:W-:Y:S02]  /*25b50*/  LOP3.LUT R0, R2, 0xffffffe0, RZ, 0xc0, !PT ;  /* 0xffffffe002007812 */ /* 0x000fe400078ec0ff */
[--C-:B------:R-:W-:Y:S02]  /*25b60*/  SHF.R.S32.HI R3, RZ, 0x5, R2.reuse ;  /* 0x00000005ff037819 */ /* 0x100fe40000011402 */
[----:B------:R-:W-:Y:S01]  /*25b70*/  SHF.R.S32.HI R2, RZ, 0x1f, R2 ;  /* 0x0000001fff027819 */ /* 0x000fe20000011402 */
[----:B------:R-:W-:-:S03]  /*25b80*/  IMAD.IADD R0, R4, 0x1, -R0 ;  /* 0x0000000104007824 */ /* 0x000fc600078e0a00 */
[----:B------:R-:W-:Y:S02]  /*25b90*/  LEA.HI R2, R2, R3, RZ, 0x2 ;  /* 0x0000000302027211 */ /* 0x000fe400078f10ff */
        /* <DEDUP_REMOVED lines=20> */
[----:B------:R-:W-:Y:S02]  /*25ce0*/  @!P2 IADD3 R3, P5, R2, R11, RZ ;  /* 0x0000000b0203a210 */ /* 0x000fe40007fbe0ff */
        /* <DEDUP_REMOVED lines=20> */
.L_x_2253:
[----:B------:R-:W-:Y:S05]  /*25e30*/  BSYNC B0 ;  /* 0x0000000000007941 */ /* 0x000fea0003800000 */
.L_x_2252:
        /* <DEDUP_REMOVED lines=46> */
.L_x_2255:
[----:B------:R-:W-:Y:S05]  /*26120*/  BSYNC B0 ;  /* 0x0000000000007941 */ /* 0x000fea0003800000 */
.L_x_2254:
        /* <DEDUP_REMOVED lines=18> */
.L_x_2257:
[----:B------:R-:W-:Y:S05]  /*26250*/  BSYNC B0 ;  /* 0x0000000000007941 */ /* 0x000fea0003800000 */
.L_x_2256:
        /* <DEDUP_REMOVED lines=16> */
.L_x_2259:
[----:B------:R-:W-:Y:S05]  /*26360*/  BSYNC B0 ;  /* 0x0000000000007941 */ /* 0x000fea0003800000 */
.L_x_2258:
        /* <DEDUP_REMOVED lines=16> */
.L_x_2261:
[----:B------:R-:W-:Y:S05]  /*26470*/  BSYNC B0 ;  /* 0x0000000000007941 */ /* 0x000fea0003800000 */
.L_x_2260:
        /* <DEDUP_REMOVED lines=16> */
.L_x_2263:
[----:B------:R-:W-:Y:S05]  /*26580*/  BSYNC B0 ;  /* 0x0000000000007941 */ /* 0x000fea0003800000 */
.L_x_2262:
        /* <DEDUP_REMOVED lines=17> */
.L_x_2265:
[----:B------:R-:W-:Y:S05]  /*266a0*/  BSYNC B0 ;  /* 0x0000000000007941 */ /* 0x000fea0003800000 */
.L_x_2264:
        /* <DEDUP_REMOVED lines=16> */
.L_x_2267:
[----:B------:R-:W-:Y:S05]  /*267b0*/  BSYNC B0 ;  /* 0x0000000000007941 */ /* 0x000fea0003800000 */
.L_x_2266:
        /* <DEDUP_REMOVED lines=15> */
.L_x_2268:
        /* <DEDUP_REMOVED lines=13> */
.L_x_2598:


//--------------------- .text._ZN5flash16flash_fwd_kernelI23Flash_fwd_kernel_traitsILi64ELi128ELi64ELi4ELb0ELb0EN7cutlass6half_tE19Flash_kernel_traitsILi64ELi128ELi64ELi4ES3_EELb0ELb0ELb1ELb0ELb0ELb0ELb1ELb0EEEvNS_16Flash_fwd_paramsE --------------------------
	.section	.text._ZN5flash16flash_fwd_kernelI23Flash_fwd_kernel_traitsILi64ELi128ELi64ELi4ELb0ELb0EN7cutlass6half_tE19Flash_kernel_traitsILi64ELi128ELi64ELi4ES3_EELb0ELb0ELb1ELb0ELb0ELb0ELb1ELb0EEEvNS_16Flash_fwd_paramsE,"ax",@progbits
	.align	128
        .global         _ZN5flash16flash_fwd_kernelI23Flash_fwd_kernel_traitsILi64ELi128ELi64ELi4ELb0ELb0EN7cutlass6half_tE19Flash_kernel_traitsILi64ELi128ELi64ELi4ES3_EELb0ELb0ELb1ELb0ELb0ELb0ELb1ELb0EEEvNS_16Flash_fwd_paramsE
        .type           _ZN5flash16flash_fwd_kernelI23Flash_fwd_kernel_traitsILi64ELi128ELi64ELi4ELb0ELb0EN7cutlass6half_tE19Flash_kernel_traitsILi64ELi128ELi64ELi4ES3_EELb0ELb0ELb1ELb0ELb0ELb0ELb1ELb0EEEvNS_16Flash_fwd_paramsE,@function
        .size           _ZN5flash16flash_fwd_kernelI23Flash_fwd_kernel_traitsILi64ELi128ELi64ELi4ELb0ELb0EN7cutlass6half_tE19Flash_kernel_traitsILi64ELi128ELi64ELi4ES3_EELb0ELb0ELb1ELb0ELb0ELb0ELb1ELb0EEEvNS_16Flash_fwd_paramsE,(.L_x_2599 - _ZN5flash16flash_fwd_kernelI23Flash_fwd_kernel_traitsILi64ELi128ELi64ELi4ELb0ELb0EN7cutlass6half_tE19Flash_kernel_traitsILi64ELi128ELi64ELi4ES3_EELb0ELb0ELb1ELb0ELb0ELb0ELb1ELb0EEEvNS_16Flash_fwd_paramsE)
        .other          _ZN5flash16flash_fwd_kernelI23Flash_fwd_kernel_traitsILi64ELi128ELi64ELi4ELb0ELb0EN7cutlass6half_tE19Flash_kernel_traitsILi64ELi128ELi64ELi4ES3_EELb0ELb0ELb1ELb0ELb0ELb0ELb1ELb0EEEvNS_16Flash_fwd_paramsE,@"STO_CUDA_ENTRY STV_DEFAULT"
_ZN5flash16flash_fwd_kernelI23Flash_fwd_kernel_traitsILi64ELi128ELi64ELi4ELb0ELb0EN7cutlass6half_tE19Flash_kernel_traitsILi64ELi128ELi64ELi4ES3_EELb0ELb0ELb1ELb0ELb0ELb0ELb1ELb0EEEvNS_16Flash_fwd_paramsE:
.text._ZN5flash16flash_fwd_kernelI23Flash_fwd_kernel_traitsILi64ELi128ELi64ELi4ELb0ELb0EN7cutlass6half_tE19Flash_kernel_traitsILi64ELi128ELi64ELi4ES3_EELb0ELb0ELb1ELb0ELb0ELb0ELb1ELb0EEEvNS_16Flash_fwd_paramsE:
        /* <DEDUP_REMOVED lines=15> */
[----:B------:R-:W3:Y:S08]  /*00f0*/  LDC.64 R10, c[0x0][0x2f8] ;  /* 0x0000be00ff0a7b82 */ /* 0x000ef00000000a00 */
[----:B------:R-:W4:Y:S01]  /*0100*/  @P1 LDC.64 R6, c[0x0][0x300] ;  /* 0x0000c000ff061b82 */ /* 0x000f220000000a00 */
[----:B------:R-:W3:Y:S04]  /*0110*/  @P0 LDG.E R32, desc[UR10][R4.64] ;  /* 0x0000000a04200981 */ /* 0x000ee8000c1e1900 */
[----:B------:R4:W3:Y:S01]  /*0120*/  @P0 LDG.E R0, desc[UR10][R4.64+0x4] ;  /* 0x0000040a04000981 */ /* 0x0008e2000c1e1900 */
[----:B--2---:R-:W-:Y:S01]  /*0130*/  ISETP.NE.AND P3, PT, R8, RZ, PT ;  /* 0x000000ff0800720c */ /* 0x004fe20003f65270 */
[----:B------:R-:W-:Y:S01]  /*0140*/  IMAD.MOV.U32 R8, RZ, RZ, RZ ;  /* 0x000000ffff087224 */ /* 0x000fe200078e00ff */
[----:B-1----:R-:W-:Y:S01]  /*0150*/  ISETP.EQ.U32.AND P2, PT, R2, RZ, PT ;  /* 0x000000ff0200720c */ /* 0x002fe20003f42070 */
[----:B------:R-:W-:-:S03]  /*0160*/  IMAD.MOV.U32 R9, RZ, RZ, -0x1 ;  /* 0xffffffffff097424 */ /* 0x000fc600078e00ff */
[----:B------:R-:W-:Y:S01]  /*0170*/  ISETP.EQ.OR.EX P2, PT, R3, RZ, !P3, P2 ;  /* 0x000000ff0300720c */ /* 0x000fe20005f42720 */
[----:B----4-:R-:W-:-:S04]  /*0180*/  @P1 IMAD.WIDE R4, R18, 0x4, R6 ;  /* 0x0000000412041825 */ /* 0x010fc800078e0206 */
[----:B---3--:R-:W-:Y:S01]  /*0190*/  IMAD.WIDE R6, R18, 0x4, R10 ;  /* 0x0000000412067825 */ /* 0x008fe200078e020a */
[----:B------:R1:W5:Y:S07]  /*01a0*/  @P1 LDG.E R8, desc[UR10][R4.64] ;  /* 0x0000000a04081981 */ /* 0x00036e000c1e1900 */
[----:B------:R1:W5:Y:S01]  /*01b0*/  @!P2 LDG.E R9, desc[UR10][R6.64] ;  /* 0x0000000a0609a981 */ /* 0x000362000c1e1900 */
[----:B------:R-:W2:Y:S01]  /*01c0*/  S2R R19, SR_CTAID.X ;  /* 0x0000000000137919 */ /* 0x000ea20000002500 */
[----:B------:R-:W3:Y:S02]  /*01d0*/  S2R R21, SR_CTAID.Z ;  /* 0x0000000000157919 */ /* 0x000ee40000002700 */
[----:B------:R1:W-:Y:S01]  /*01e0*/  STL [R1+0x88], R32 ;  /* 0x0000882001007387 */ /* 0x0003e20000100800 */
[----:B------:R-:W-:-:S06]  /*01f0*/  @P0 IMAD.IADD R58, R0, 0x1, -R32 ;  /* 0x00000001003a0824 */ /* 0x000fcc00078e0a20 */
[----:B------:R-:W4:Y:S01]  /*0200*/  @!P0 LDC R58, c[0x0][0x2c4] ;  /* 0x0000b100ff3a8b82 */ /* 0x000f220000000800 */
[----:B------:R-:W-:-:S04]  /*0210*/  ISETP.NE.U32.AND P0, PT, R2, RZ, PT ;  /* 0x000000ff0200720c */ /* 0x000fc80003f05070 */
[----:B------:R-:W-:-:S13]  /*0220*/  ISETP.NE.AND.EX P0, PT, R3, RZ, PT, P0 ;  /* 0x000000ff0300720c */ /* 0x000fda0003f05300 */
[----:B-123--:R-:W-:Y:S05]  /*0230*/  @!P0 BRA `(.L_x_2269) ;  /* 0x0000000000108947 */ /* 0x00efea0003800000 */
[----:B------:R-:W2:Y:S02]  /*0240*/  @P3 LDG.E R0, desc[UR10][R6.64+0x4] ;  /* 0x0000040a06003981 */ /* 0x000ea4000c1e1900 */
[----:B--2--5:R-:W-:-:S06]  /*0250*/  @P3 IADD3 R4, R0, -R9, RZ ;  /* 0x8000000900043210 */ /* 0x024fcc0007ffe0ff */
[----:B------:R2:W5:Y:S01]  /*0260*/  @!P3 LDG.E R4, desc[UR10][R6.64] ;  /* 0x0000000a0604b981 */ /* 0x000562000c1e1900 */
[----:B------:R-:W-:Y:S05]  /*0270*/  BRA `(.L_x_2270) ;  /* 0x0000000000047947 */ /* 0x000fea0003800000 */
.L_x_2269:
[----:B------:R-:W1:Y:S02]  /*0280*/  LDC R4, c[0x0][0x2c8] ;  /* 0x0000b200ff047b82 */ /* 0x000e640000000800 */
.L_x_2270:
        /* <DEDUP_REMOVED lines=40> */
[----:B------:R-:W-:Y:S01]  /*0510*/  ULDC UR6, c[0x0][0x2d0] ;  /* 0x0000b40000067ab9 */ /* 0x000fe20000000800 */
[----:B------:R-:W-:Y:S01]  /*0520*/  SHF.R.S32.HI R17, RZ, 0x1f, R158 ;  /* 0x0000001fff117819 */ /* 0x000fe2000001149e */
[----:B------:R-:W-:Y:S01]  /*0530*/  ULDC.64 UR4, c[0x0][0x2a0] ;  /* 0x0000a80000047ab9 */ /* 0x000fe20000000a00 */
[----:B------:R-:W-:Y:S02]  /*0540*/  BSSY B0, `(.L_x_2272) ;  /* 0x000004e000007945 */ /* 0x000fe40003800000 */
[----:B------:R-:W-:Y:S01]  /*0550*/  LEA.HI R17, R17, R158, RZ, 0x3 ;  /* 0x0000009e11117211 */ /* 0x000fe200078f18ff */
[----:B------:R-:W3:Y:S03]  /*0560*/  LDC.U8 R2, c[0x0][0x3d8] ;  /* 0x0000f600ff027b82 */ /* 0x000ee60000000000 */
[----:B------:R-:W-:-:S05]  /*0570*/  LOP3.LUT R15, R17, 0xfffffff8, RZ, 0xc0, !PT ;  /* 0xfffffff8110f7812 */ /* 0x000fca00078ec0ff */
[----:B------:R-:W4:Y:S01]  /*0580*/  @!P0 LDC.64 R10, c[0x0][0x290] ;  /* 0x0000a400ff0a8b82 */ /* 0x000f220000000a00 */
[----:B------:R-:W-:Y:S01]  /*0590*/  IMAD.IADD R15, R158, 0x1, -R15 ;  /* 0x000000019e0f7824 */ /* 0x000fe200078e0a0f */
[----:B--2---:R-:W-:-:S06]  /*05a0*/  ISETP.NE.AND P2, PT, R0, RZ, PT ;  /* 0x000000ff0000720c */ /* 0x004fcc0003f45270 */
[----:B------:R-:W2:Y:S01]  /*05b0*/  @P0 LDC.64 R4, c[0x0][0x298] ;  /* 0x0000a600ff040b82 */ /* 0x000ea20000000a00 */
[C---:B---3--:R-:W-:Y:S02]  /*05c0*/  ISETP.NE.AND P1, PT, R2.reuse, RZ, PT ;  /* 0x000000ff0200720c */ /* 0x048fe40003f25270 */
[----:B------:R-:W-:Y:S02]  /*05d0*/  ISETP.NE.AND P3, PT, R2, RZ, !P2 ;  /* 0x000000ff0200720c */ /* 0x000fe40005765270 */
[----:B------:R-:W-:-:S03]  /*05e0*/  ISETP.NE.OR P1, PT, R0, RZ, !P1 ;  /* 0x000000ff0000720c */ /* 0x000fc60004f25670 */
[----:B------:R-:W3:Y:S01]  /*05f0*/  @!P2 LDC R8, c[0x0][0x2c4] ;  /* 0x0000b100ff08ab82 */ /* 0x000ee20000000800 */
[----:B------:R-:W-:Y:S01]  /*0600*/  @!P0 SHF.R.S32.HI R0, RZ, 0x1f, R18 ;  /* 0x0000001fff008819 */ /* 0x000fe20000011412 */
[----:B------:R-:W-:-:S04]  /*0610*/  @P2 IMAD.MOV.U32 R6, RZ, RZ, 0x1 ;  /* 0x00000001ff062424 */ /* 0x000fc800078e00ff */
[----:B----4-:R-:W-:Y:S02]  /*0620*/  @!P0 IMAD R0, R0, R10, RZ ;  /* 0x0000000a00008224 */ /* 0x010fe400078e02ff */
[----:B------:R-:W4:Y:S02]  /*0630*/  @!P2 LDC R9, c[0x0][0x270] ;  /* 0x00009c00ff09ab82 */ /* 0x000f240000000800 */
[----:B------:R-:W-:Y:S02]  /*0640*/  @!P0 IMAD R14, R18, R11, R0 ;  /* 0x0000000b120e8224 */ /* 0x000fe400078e0200 */
[----:B--2---:R-:W-:-:S04]  /*0650*/  @P0 IMAD.WIDE.U32 R2, R32, R4, RZ ;  /* 0x0000000420020225 */ /* 0x004fc800078e00ff */
[----:B------:R-:W2:Y:S01]  /*0660*/  @!P1 LDC R7, c[0x0][0x2c4] ;  /* 0x0000b100ff079b82 */ /* 0x000ea20000000800 */
[----:B------:R-:W-:-:S07]  /*0670*/  @P0 IMAD R11, R32, R5, R3 ;  /* 0x00000005200b0224 */ /* 0x000fce00078e0203 */
[----:B---3--:R-:W4:Y:S08]  /*0680*/  @P3 LDC R8, c[0x0][0x2e4] ;  /* 0x0000b900ff083b82 */ /* 0x008f300000000800 */
[----:B------:R-:W3:Y:S08]  /*0690*/  @P2 LDC.64 R12, c[0x0][0x2c0] ;  /* 0x0000b000ff0c2b82 */ /* 0x000ef00000000a00 */
[----:B------:R-:W5:Y:S01]  /*06a0*/  @P2 LDC R16, c[0x0][0x2c0] ;  /* 0x0000b000ff102b82 */ /* 0x000f620000000800 */
[----:B--2---:R-:W-:-:S05]  /*06b0*/  @!P1 IMAD R4, R18, R7, RZ ;  /* 0x0000000712049224 */ /* 0x004fca00078e02ff */
[----:B------:R-:W-:Y:S01]  /*06c0*/  @!P1 SEL R4, R4, R32, !P0 ;  /* 0x0000002004049207 */ /* 0x000fe20004000000 */
[----:B----4-:R-:W-:Y:S02]  /*06d0*/  @!P2 IMAD R6, R8, R9, RZ ;  /* 0x000000090806a224 */ /* 0x010fe400078e02ff */
[----:B------:R-:W-:Y:S01]  /*06e0*/  @P0 IMAD.MOV.U32 R9, RZ, RZ, R2 ;  /* 0x000000ffff090224 */ /* 0x000fe200078e0002 */
[----:B------:R-:W-:Y:S01]  /*06f0*/  CS2R R2, SRZ ;  /* 0x0000000000027805 */ /* 0x000fe2000001ff00 */
[C---:B------:R-:W-:Y:S01]  /*0700*/  IMAD R5, R18.reuse, R6, RZ ;  /* 0x0000000612057224 */ /* 0x040fe200078e02ff */
[----:B------:R-:W-:Y:S01]  /*0710*/  @!P1 SHF.R.S32.HI R3, RZ, 0x1f, R4 ;  /* 0x0000001fff039819 */ /* 0x000fe20000011404 */
[----:B------:R-:W-:-:S03]  /*0720*/  @!P0 IMAD.WIDE.U32 R6, R18, R10, RZ ;  /* 0x0000000a12068225 */ /* 0x000fc600078e00ff */
[----:B------:R-:W-:Y:S01]  /*0730*/  SEL R5, R5, RZ, P1 ;  /* 0x000000ff05057207 */ /* 0x000fe20000800000 */
[----:B---3--:R-:W-:Y:S02]  /*0740*/  @P2 IMAD R0, R13, R12, RZ ;  /* 0x0000000c0d002224 */ /* 0x008fe400078e02ff */
[----:B------:R-:W-:Y:S02]  /*0750*/  @!P2 IMAD.MOV.U32 R0, RZ, RZ, R8 ;  /* 0x000000ffff00a224 */ /* 0x000fe400078e0008 */
[----:B------:R-:W-:Y:S02]  /*0760*/  @!P1 IMAD.MOV.U32 R2, RZ, RZ, R4 ;  /* 0x000000ffff029224 */ /* 0x000fe400078e0004 */
[----:B------:R-:W-:Y:S02]  /*0770*/  @!P2 IMAD.MOV.U32 R16, RZ, RZ, 0x1 ;  /* 0x00000001ff10a424 */ /* 0x000fe400078e00ff */
[----:B------:R-:W-:Y:S02]  /*0780*/  IMAD R5, R21, R0, R5 ;  /* 0x0000000015057224 */ /* 0x000fe400078e0205 */
[----:B------:R-:W-:-:S02]  /*0790*/  @!P0 IMAD.MOV.U32 R9, RZ, RZ, R6 ;  /* 0x000000ffff098224 */ /* 0x000fc400078e0006 */
[----:B------:R-:W-:Y:S02]  /*07a0*/  IMAD.SHL.U32 R0, R15, 0x8, RZ ;  /* 0x000000080f007824 */ /* 0x000fe400078e00ff */
[----:B-----5:R-:W-:Y:S02]  /*07b0*/  IMAD R4, R159, R16, RZ ;  /* 0x000000109f047224 */ /* 0x020fe400078e02ff */
[----:B------:R-:W-:Y:S01]  /*07c0*/  @!P0 IMAD.IADD R11, R7, 0x1, R14 ;  /* 0x00000001070b8824 */ /* 0x000fe200078e020e */
[----:B------:R-:W-:Y:S01]  /*07d0*/  IADD3 R8, P0, R0, R9, RZ ;  /* 0x0000000900087210 */ /* 0x000fe20007f1e0ff */
[----:B------:R-:W-:Y:S01]  /*07e0*/  IMAD.IADD R14, R58, 0x1, -R159 ;  /* 0x000000013a0e7824 */ /* 0x000fe200078e0a9f */
[----:B------:R-:W-:Y:S02]  /*07f0*/  SHF.R.S32.HI R6, RZ, 0x1f, R4 ;  /* 0x0000001fff067819 */ /* 0x000fe40000011404 */
[----:B------:R-:W-:Y:S02]  /*0800*/  IADD3 R18, P2, P1, R4, R2, R5 ;  /* 0x0000000204127210 */ /* 0x000fe4000795e005 */
[----:B------:R-:W-:-:S02]  /*0810*/  SHF.R.S32.HI R4, RZ, 0x3, R17 ;  /* 0x00000003ff047819 */ /* 0x000fc40000011411 */
[----:B------:R-:W-:Y:S02]  /*0820*/  LEA.HI.X.SX32 R9, R0, R11, 0x1, P0 ;  /* 0x0000000b00097211 */ /* 0x000fe400000f0eff */
        /* <DEDUP_REMOVED lines=8> */
[----:B------:R-:W-:-:S02]  /*08b0*/  SHF.R.S32.HI R7, RZ, 0x1f, R21 ;  /* 0x0000001fff077819 */ /* 0x000fc40000011415 */
[----:B------:R-:W-:Y:S02]  /*08c0*/  SHF.R.S32.HI R5, RZ, 0x1f, R5 ;  /* 0x0000001fff057819 */ /* 0x000fe40000011405 */
[-C--:B------:R-:W-:Y:S01]  /*08d0*/  ISETP.GE.AND P6, PT, R24, R14.reuse, PT ;  /* 0x0000000e1800720c */ /* 0x080fe20003fc6270 */
[----:B------:R-:W-:Y:S01]  /*08e0*/  IMAD R7, R7, UR4, RZ ;  /* 0x0000000407077c24 */ /* 0x000fe2000f8e02ff */
[----:B------:R-:W-:Y:S02]  /*08f0*/  IADD3.X R17, R6, R3, R5, P2, P1 ;  /* 0x0000000306117210 */ /* 0x000fe400017e2405 */
[--C-:B------:R-:W-:Y:S01]  /*0900*/  SHF.R.S32.HI R5, RZ, 0x1f, R4.reuse ;  /* 0x0000001fff057819 */ /* 0x100fe20000011404 */
[----:B------:R-:W-:Y:S01]  /*0910*/  IMAD R6, R21, UR5, R7 ;  /* 0x0000000515067c24 */ /* 0x000fe2000f8e0207 */
[-C--:B------:R-:W-:Y:S02]  /*0920*/  ISETP.GE.AND P5, PT, R25, R14.reuse, PT ;  /* 0x0000000e1900720c */ /* 0x080fe40003fa6270 */
[-C--:B------:R-:W-:Y:S01]  /*0930*/  ISETP.GE.AND P4, PT, R26, R14.reuse, PT ;  /* 0x0000000e1a00720c */ /* 0x080fe20003f86270 */
[----:B------:R-:W-:Y:S01]  /*0940*/  IMAD.WIDE R2, R19, 0x80, R4 ;  /* 0x0000008013027825 */ /* 0x000fe200078e0204 */
[----:B------:R-:W-:-:S03]  /*0950*/  ISETP.GE.OR P1, PT, R24, R14, P3 ;  /* 0x0000000e1800720c */ /* 0x000fc60001f26670 */
        /* <DEDUP_REMOVED lines=12> */
.L_x_2273:
[----:B------:R-:W-:Y:S05]  /*0a20*/  BSYNC B0 ;  /* 0x0000000000007941 */ /* 0x000fea0003800000 */
.L_x_2272:
[----:B------:R-:W-:Y:S01]  /*0a30*/  BSSY B0, `(.L_x_2274) ;  /* 0x0000010000007945 */ /* 0x000fe20003800000 */
[----:B------:R-:W-:-:S03]  /*0a40*/  ISETP.GE.OR P2, PT, R25, R14, P3 ;  /* 0x0000000e1900720c */ /* 0x000fc60001f46670 */
[----:B------:R-:W-:Y:S10]  /*0a50*/  @P1 BRA `(.L_x_2275) ;  /* 0x0000000000341947 */ /* 0x000ff40003800000 */
        /* <DEDUP_REMOVED lines=13> */
.L_x_2275:
[----:B------:R-:W-:Y:S05]  /*0b30*/  BSYNC B0 ;  /* 0x0000000000007941 */ /* 0x000fea0003800000 */
.L_x_2274:
        /* <DEDUP_REMOVED lines=17> */
.L_x_2277:
[----:B------:R-:W-:Y:S05]  /*0c50*/  BSYNC B0 ;  /* 0x0000000000007941 */ /* 0x000fea0003800000 */
.L_x_2276:
        /* <DEDUP_REMOVED lines=16> */
.L_x_2279:
[----:B------:R-:W-:Y:S05]  /*0d60*/  BSYNC B0 ;  /* 0x0000000000007941 */ /* 0x000fea0003800000 */
.L_x_2278:
        /* <DEDUP_REMOVED lines=19> */
.L_x_2281:
[----:B------:R-:W-:Y:S05]  /*0ea0*/  BSYNC B0 ;  /* 0x0000000000007941 */ /* 0x000fea0003800000 */
.L_x_2280:
        /* <DEDUP_REMOVED lines=28> */
.L_x_2283:
[----:B------:R-:W-:Y:S05]  /*1070*/  BSYNC B0 ;  /* 0x0000000000007941 */ /* 0x000fea0003800000 */
.L_x_2282:
        /* <DEDUP_REMOVED lines=19> */
.L_x_2285:
[----:B------:R-:W-:Y:S05]  /*11b0*/  BSYNC B0 ;  /* 0x0000000000007941 */ /* 0x000fea0003800000 */
.L_x_2284:
        /* <DEDUP_REMOVED lines=16> */
.L_x_2287:
[----:B------:R-:W-:Y:S05]  /*12c0*/  BSYNC B0 ;  /* 0x0000000000007941 */ /* 0x000fea0003800000 */
.L_x_2286:
        /* <DEDUP_REMOVED lines=11> */
.L_x_2289:
[----:B------:R-:W-:Y:S05]  /*1380*/  BSYNC B0 ;  /* 0x0000000000007941 */ /* 0x000fea0003800000 */
.L_x_2288:
        /* <DEDUP_REMOVED lines=10> */
.L_x_2291:
[----:B------:R-:W-:Y:S05]  /*1430*/  BSYNC B0 ;  /* 0x0000000000007941 */ /* 0x000fea0003800000 */
.L_x_2290:
        /* <DEDUP_REMOVED lines=10> */
.L_x_2293:
[----:B------:R-:W-:Y:S05]  /*14e0*/  BSYNC B0 ;  /* 0x0000000000007941 */ /* 0x000fea0003800000 */
.L_x_2292:
        /* <DEDUP_REMOVED lines=11> */
.L_x_2295:
[----:B------:R-:W-:Y:S05]  /*15a0*/  BSYNC B0 ;  /* 0x0000000000007941 */ /* 0x000fea0003800000 */
.L_x_2294:
        /* <DEDUP_REMOVED lines=11> */
.L_x_2297:
[----:B------:R-:W-:Y:S05]  /*1660*/  BSYNC B0 ;  /* 0x0000000000007941 */ /* 0x000fea0003800000 */
.L_x_2296:
        /* <DEDUP_REMOVED lines=11> */
.L_x_2299:
[----:B------:R-:W-:Y:S05]  /*1720*/  BSYNC B0 ;  /* 0x0000000000007941 */ /* 0x000fea0003800000 */
.L_x_2298:
        /* <DEDUP_REMOVED lines=10> */
.L_x_2301:
[----:B------:R-:W-:Y:S05]  /*17d0*/  BSYNC B0 ;  /* 0x0000000000007941 */ /* 0x000fea0003800000 */
.L_x_2300:
        /* <DEDUP_REMOVED lines=10> */
.L_x_2271:
[----:B------:R-:W2:Y:S01]  /*1880*/  LDC R14, c[0x0][0x278] ;  /* 0x00009e00ff0e7b82 */ /* 0x000ea20000000800 */
[----:B------:R-:W-:Y:S02]  /*1890*/  IABS R4, R21 ;  /* 0x0000001500047213 */ /* 0x000fe40000000000 */
[----:B------:R-:W-:Y:S02]  /*18a0*/  SHF.R.S32.HI R22, RZ, 0x1f, R158 ;  /* 0x0000001fff167819 */ /* 0x000fe4000001149e */
[----:B------:R-:W-:Y:S02]  /*18b0*/  ISETP.NE.AND P1, PT, R32, -0x1, PT ;  /* 0xffffffff2000780c */ /* 0x000fe40003f25270 */
[----:B------:R-:W-:Y:S02]  /*18c0*/  ISETP.NE.AND P0, PT, R9, -0x1, PT ;  /* 0xffffffff0900780c */ /* 0x000fe40003f05270 */
[----:B------:R-:W-:Y:S02]  /*18d0*/  LEA.HI R5, R22, R158, RZ, 0x6 ;  /* 0x0000009e16057211 */ /* 0x000fe400078f30ff */
[----:B------:R-:W-:-:S07]  /*18e0*/  MOV R251, R17 ;  /* 0x0000001100fb7202 */ /* 0x000fce0000000f00 */
[----:B------:R-:W3:Y:S01]  /*18f0*/  @!P1 LDC.64 R6, c[0x0][0x228] ;  /* 0x00008a00ff069b82 */ /* 0x000ee20000000a00 */
[----:B--2---:R-:W-:-:S07]  /*1900*/  IABS R12, R14 ;  /* 0x0000000e000c7213 */ /* 0x004fce0000000000 */
[----:B------:R-:W2:Y:S01]  /*1910*/  @P1 LDC.64 R10, c[0x0][0x240] ;  /* 0x00009000ff0a1b82 */ /* 0x000ea20000000a00 */
[----:B------:R-:W4:Y:S07]  /*1920*/  I2F.RP R2, R12 ;  /* 0x0000000c00027306 */ /* 0x000f2e0000209400 */
[----:B------:R-:W5:Y:S08]  /*1930*/  @P0 LDC.64 R208, c[0x0][0x250] ;  /* 0x00009400ffd00b82 */ /* 0x000f700000000a00 */
[----:B------:R-:W1:Y:S01]  /*1940*/  @P0 LDC.64 R206, c[0x0][0x248] ;  /* 0x00009200ffce0b82 */ /* 0x000e620000000a00 */
[----:B----4-:R-:W4:Y:S02]  /*1950*/  MUFU.RCP R2, R2 ;  /* 0x0000000200027308 */ /* 0x010f240000001000 */
[----:B----4-:R-:W-:-:S06]  /*1960*/  VIADD R2, R2, 0xffffffe ;  /* 0x0ffffffe02027836 */ /* 0x010fcc0000000000 */
[----:B------:R-:W4:Y:S02]  /*1970*/  F2I.FTZ.U32.TRUNC.NTZ R3, R2 ;  /* 0x0000000200037305 */ /* 0x000f24000021f000 */
[----:B----4-:R-:W-:Y:S01]  /*1980*/  IMAD.MOV R0, RZ, RZ, -R3 ;  /* 0x000000ffff007224 */ /* 0x010fe200078e0a03 */
[----:B------:R-:W-:-:S03]  /*1990*/  MOV R2, RZ ;  /* 0x000000ff00027202 */ /* 0x000fc60000000f00 */
[----:B------:R-:W-:-:S04]  /*19a0*/  IMAD R0, R0, R12, RZ ;  /* 0x0000000c00007224 */ /* 0x000fc800078e02ff */
[----:B------:R-:W-:Y:S01]  /*19b0*/  IMAD.HI.U32 R0, R3, R0, R2 ;  /* 0x0000000003007227 */ /* 0x000fe200078e0002 */
[----:B------:R-:W-:-:S04]  /*19c0*/  LEA.HI R3, R22, R158, RZ, 0x3 ;  /* 0x0000009e16037211 */ /* 0x000fc800078f18ff */
[----:B------:R-:W-:Y:S01]  /*19d0*/  SHF.R.S32.HI R30, RZ, 0x3, R3 ;  /* 0x00000003ff1e7819 */ /* 0x000fe20000011403 */
[----:B------:R-:W-:Y:S01]  /*19e0*/  IMAD.HI.U32 R0, R0, R4, RZ ;  /* 0x0000000400007227 */ /* 0x000fe200078e00ff */
[----:B------:R-:W-:Y:S02]  /*19f0*/  LOP3.LUT R3, R3, 0xfffffff8, RZ, 0xc0, !PT ;  /* 0xfffffff803037812 */ /* 0x000fe400078ec0ff */
[----:B------:R-:W-:Y:S01]  /*1a00*/  SHF.R.S32.HI R31, RZ, 0x1f, R30 ;  /* 0x0000001fff1f7819 */ /* 0x000fe2000001141e */
[----:B------:R-:W-:Y:S01]  /*1a10*/  IMAD.MOV R2, RZ, RZ, -R0 ;  /* 0x000000ffff027224 */ /* 0x000fe200078e0a00 */
[----:B------:R-:W-:-:S03]  /*1a20*/  IADD3 R28, -R3, R158, RZ ;  /* 0x0000009e031c7210 */ /* 0x000fc60007ffe1ff */
[----:B------:R-:W-:Y:S02]  /*1a30*/  IMAD R2, R12, R2, R4 ;  /* 0x000000020c027224 */ /* 0x000fe400078e0204 */
[----:B------:R-:W-:Y:S02]  /*1a40*/  IMAD.SHL.U32 R16, R28, 0x8, RZ ;  /* 0x000000081c107824 */ /* 0x000fe400078e00ff */
[----:B------:R-:W-:Y:S01]  /*1a50*/  IMAD.SHL.U32 R4, R30, 0x40, RZ ;  /* 0x000000401e047824 */ /* 0x000fe200078e00ff */
[----:B------:R-:W-:Y:S01]  /*1a60*/  ISETP.GT.U32.AND P2, PT, R12, R2, PT ;  /* 0x000000020c00720c */ /* 0x000fe20003f44070 */
[--C-:B------:R-:W-:Y:S01]  /*1a70*/  IMAD.MOV.U32 R250, RZ, RZ, R16.reuse ;  /* 0x000000fffffa7224 */ /* 0x100fe200078e0010 */
[----:B------:R4:W-:Y:S01]  /*1a80*/  STL [R1+0x50], R16 ;  /* 0x0000501001007387 */ /* 0x0009e20000100800 */
[----:B------:R-:W-:Y:S01]  /*1a90*/  IMAD.MOV.U32 R250, RZ, RZ, R16 ;  /* 0x000000fffffa7224 */ /* 0x000fe200078e0010 */
[----:B------:R-:W-:Y:S01]  /*1aa0*/  LOP3.LUT R4, R4, 0x1c0, RZ, 0xc0, !PT ;  /* 0x000001c004047812 */ /* 0x000fe200078ec0ff */
[----:B------:R-:W-:Y:S01]  /*1ab0*/  IMAD.WIDE R24, R19, 0x80, R30 ;  /* 0x0000008013187825 */ /* 0x000fe200078e021e */
[----:B------:R1:W-:Y:S02]  /*1ac0*/  STL.64 [R1+0x60], R30 ;  /* 0x0000601e01007387 */ /* 0x0003e40000100a00 */
[----:B------:R-:W-:-:S02]  /*1ad0*/  LOP3.LUT R3, R4, 0x38, R250, 0xf8, !PT ;  /* 0x0000003804037812 */ /* 0x000fc400078ef8fa */
[----:B------:R-:W-:Y:S01]  /*1ae0*/  SHF.R.U32.HI R4, RZ, 0x3, R4 ;  /* 0x00000003ff047819 */ /* 0x000fe20000011604 */
[----:B------:R1:W-:Y:S02]  /*1af0*/  STL.64 [R1+0x48], R24 ;  /* 0x0000481801007387 */ /* 0x0003e40000100a00 */
[----:B------:R-:W-:Y:S01]  /*1b00*/  @!P2 IMAD.IADD R2, R2, 0x1, -R12 ;  /* 0x000000010202a824 */ /* 0x000fe200078e0a0c */
[----:B------:R-:W-:Y:S01]  /*1b10*/  LOP3.LUT R3, R3, R4, RZ, 0x3c, !PT ;  /* 0x0000000403037212 */ /* 0x000fe200078e3cff */
[----:B------:R-:W-:Y:S01]  /*1b20*/  @!P2 VIADD R0, R0, 0x1 ;  /* 0x000000010000a836 */ /* 0x000fe20000000000 */
[----:B------:R-:W-:Y:S02]  /*1b30*/  @!P1 SHF.R.S32.HI R4, RZ, 0x1f, R18 ;  /* 0x0000001fff049819 */ /* 0x000fe40000011412 */
[----:B------:R-:W-:Y:S02]  /*1b40*/  ISETP.GE.U32.AND P4, PT, R2, R12, PT ;  /* 0x0000000c0200720c */ /* 0x000fe40003f86070 */
[----:B------:R-:W-:Y:S01]  /*1b50*/  SHF.L.U32 R2, R5, 0x3, RZ ;  /* 0x0000000305027819 */ /* 0x000fe200000006ff */
[----:B---3--:R-:W-:Y:S01]  /*1b60*/  @!P1 IMAD R4, R4, R6, RZ ;  /* 0x0000000604049224 */ /* 0x008fe200078e02ff */
[----:B------:R-:W-:-:S02]  /*1b70*/  LOP3.LUT R5, R21, R14, RZ, 0x3c, !PT ;  /* 0x0000000e15057212 */ /* 0x000fc400078e3cff */
[----:B------:R-:W-:Y:S01]  /*1b80*/  LOP3.LUT R203, R3, 0xfffffe00, R2, 0xf8, !PT ;  /* 0xfffffe0003cb7812 */ /* 0x000fe200078ef802 */
[----:B------:R-:W-:Y:S01]  /*1b90*/  @!P1 IMAD R4, R18, R7, R4 ;  /* 0x0000000712049224 */ /* 0x000fe200078e0204 */
[----:B------:R-:W-:Y:S01]  /*1ba0*/  ISETP.GE.AND P3, PT, R5, RZ, PT ;  /* 0x000000ff0500720c */ /* 0x000fe20003f66270 */
[----:B--2---:R-:W-:Y:S01]  /*1bb0*/  @P1 IMAD.WIDE.U32 R2, R32, R10, RZ ;  /* 0x0000000a20021225 */ /* 0x004fe200078e00ff */
[----:B------:R-:W-:-:S03]  /*1bc0*/  ISETP.NE.AND P2, PT, R14, RZ, PT ;  /* 0x000000ff0e00720c */ /* 0x000fc60003f45270 */
[----:B------:R-:W-:-:S04]  /*1bd0*/  @!P1 IMAD.WIDE.U32 R6, R18, R6, RZ ;  /* 0x0000000612069225 */ /* 0x000fc800078e00ff */
[----:B------:R-:W-:Y:S01]  /*1be0*/  @P1 IMAD R11, R32, R11, R3 ;  /* 0x0000000b200b1224 */ /* 0x000fe200078e0203 */
[----:B------:R-:W-:Y:S01]  /*1bf0*/  @P0 IADD3 R3, R8, R9, RZ ;  /* 0x0000000908030210 */ /* 0x000fe20007ffe0ff */
[----:B------:R-:W-:Y:S02]  /*1c00*/  @P4 VIADD R0, R0, 0x1 ;  /* 0x0000000100004836 */ /* 0x000fe40000000000 */
[----:B------:R-:W-:Y:S02]  /*1c10*/  @!P1 IMAD.IADD R11, R7, 0x1, R4 ;  /* 0x00000001070b9824 */ /* 0x000fe400078e0204 */
[----:B------:R-:W-:Y:S01]  /*1c20*/  @P0 IMAD.IADD R4, R8, 0x1, R9 ;  /* 0x0000000108040824 */ /* 0x000fe200078e0209 */
[----:B------:R-:W-:Y:S01]  /*1c30*/  MOV R13, R0 ;  /* 0x00000000000d7202 */ /* 0x000fe20000000f00 */
[----:B------:R-:W-:Y:S01]  /*1c40*/  @P1 IMAD.MOV.U32 R10, RZ, RZ, R2 ;  /* 0x000000ffff0a1224 */ /* 0x000fe200078e0002 */
[----:B------:R-:W-:Y:S01]  /*1c50*/  @!P1 MOV R10, R6 ;  /* 0x00000006000a9202 */ /* 0x000fe20000000f00 */
[----:B-----5:R-:W-:-:S02]  /*1c60*/  @P0 IMAD R7, R3, R209, RZ ;  /* 0x000000d103070224 */ /* 0x020fc400078e02ff */
[----:B-1----:R-:W-:Y:S02]  /*1c70*/  @P0 IMAD R0, R4, R207, RZ ;  /* 0x000000cf04000224 */ /* 0x002fe400078e02ff */
[----:B------:R-:W-:-:S04]  /*1c80*/  @P0 IMAD.WIDE.U32 R2, R3, R208, RZ ;  /* 0x000000d003020225 */ /* 0x000fc800078e00ff */
[----:B------:R-:W-:Y:S01]  /*1c90*/  @P0 IMAD.WIDE.U32 R4, R4, R206, RZ ;  /* 0x000000ce04040225 */ /* 0x000fe200078e00ff */
[----:B------:R-:W-:-:S03]  /*1ca0*/  @P0 MOV R17, R2 ;  /* 0x0000000200110202 */ /* 0x000fc60000000f00 */
[----:B------:R-:W-:Y:S01]  /*1cb0*/  @!P3 IMAD.MOV R13, RZ, RZ, -R13 ;  /* 0x000000ffff0db224 */ /* 0x000fe200078e0a0d */
[----:B------:R-:W-:Y:S01]  /*1cc0*/  @!P2 LOP3.LUT R13, RZ, R14, RZ, 0x33, !PT ;  /* 0x0000000eff0da212 */ /* 0x000fe200078e33ff */
[----:B------:R-:W-:Y:S01]  /*1cd0*/  @P0 IMAD.IADD R20, R3, 0x1, R7 ;  /* 0x0000000103140824 */ /* 0x000fe200078e0207 */
[----:B------:R-:W-:Y:S01]  /*1ce0*/  LEA.HI R7, R22, R158, RZ, 0x4 ;  /* 0x0000009e16077211 */ /* 0x000fe200078f20ff */
[----:B------:R-:W-:Y:S01]  /*1cf0*/  @P0 IMAD.IADD R19, R5, 0x1, R0 ;  /* 0x0000000105130824 */ /* 0x000fe200078e0200 */
[----:B----4-:R-:W-:Y:S01]  /*1d00*/  @P0 MOV R16, R4 ;  /* 0x0000000400100202 */ /* 0x010fe20000000f00 */
        /* <DEDUP_REMOVED lines=14> */
.L_x_2302:
        /* <DEDUP_REMOVED lines=14> */
.L_x_2303:
[----:B------:R-:W-:Y:S01]  /*1ed0*/  IMAD.IADD R18, R58, 0x1, -R159 ;  /* 0x000000013a127824 */ /* 0x000fe200078e0a9f */
[----:B------:R-:W1:Y:S01]  /*1ee0*/  S2UR UR4, SR_CgaCtaId ;  /* 0x00000000000479c3 */ /* 0x000e620000008800 */
[C---:B------:R-:W-:Y:S01]  /*1ef0*/  VIADD R27, R30.reuse, 0x10 ;  /* 0x000000101e1b7836 */ /* 0x040fe20000000000 */
[----:B------:R-:W-:Y:S01]  /*1f00*/  SHF.R.S32.HI R251, RZ, 0x1f, R250 ;  /* 0x0000001ffffb7819 */ /* 0x000fe200000114fa */
[C---:B------:R-:W-:Y:S01]  /*1f10*/  VIADD R26, R30.reuse, 0x20 ;  /* 0x000000201e1a7836 */ /* 0x040fe20000000000 */
[----:B------:R-:W-:Y:S01]  /*1f20*/  STL [R1+0x84], R18 ;  /* 0x0000841201007387 */ /* 0x000fe20000100800 */
[C---:B------:R-:W-:Y:S01]  /*1f30*/  VIADD R14, R30.reuse, 0x40 ;  /* 0x000000401e0e7836 */ /* 0x040fe20000000000 */
[C---:B------:R-:W-:Y:S01]  /*1f40*/  ISETP.GE.AND P1, PT, R30.reuse, R18, PT ;  /* 0x000000121e00720c */ /* 0x040fe20003f26270 */
[C---:B------:R-:W-:Y:S01]  /*1f50*/  VIADD R23, R30.reuse, 0x30 ;  /* 0x000000301e177836 */ /* 0x040fe20000000000 */
[----:B------:R-:W-:Y:S01]  /*1f60*/  STL [R1+0x94], R27 ;  /* 0x0000941b01007387 */ /* 0x000fe20000100800 */
[C---:B------:R-:W-:Y:S01]  /*1f70*/  VIADD R9, R30.reuse, 0x50 ;  /* 0x000000501e097836 */ /* 0x040fe20000000000 */
[----:B------:R-:W-:Y:S01]  /*1f80*/  LOP3.LUT R0, R7, 0xfffffff0, RZ, 0xc0, !PT ;  /* 0xfffffff007007812 */ /* 0x000fe200078ec0ff */
[C---:B------:R-:W-:Y:S01]  /*1f90*/  VIADD R4, R30.reuse, 0x60 ;  /* 0x000000601e047836 */ /* 0x040fe20000000000 */
[----:B------:R-:W-:Y:S01]  /*1fa0*/  STL [R1+0x90], R26 ;  /* 0x0000901a01007387 */ /* 0x000fe20000100800 */
[----:B------:R-:W-:Y:S01]  /*1fb0*/  VIADD R15, R30, 0x70 ;  /* 0x000000701e0f7836 */ /* 0x000fe20000000000 */
[----:B------:R-:W-:Y:S01]  /*1fc0*/  SHF.R.S32.HI R5, RZ, 0x1f, R21 ;  /* 0x0000001fff057819 */ /* 0x000fe20000011415 */
[----:B------:R-:W-:Y:S01]  /*1fd0*/  ULDC.64 UR6, c[0x0][0x258] ;  /* 0x0000960000067ab9 */ /* 0x000fe20000000a00 */
[----:B------:R2:W-:Y:S01]  /*1fe0*/  STL [R1+0xa0], R14 ;  /* 0x0000a00e01007387 */ /* 0x0005e20000100800 */
[----:B------:R-:W-:Y:S01]  /*1ff0*/  IADD3 R2, P0, R250, R10, RZ ;  /* 0x0000000afa027210 */ /* 0x000fe20007f1e0ff */
[----:B------:R-:W-:Y:S01]  /*2000*/  IMAD.IADD R6, R158, 0x1, -R0 ;  /* 0x000000019e067824 */ /* 0x000fe200078e0a00 */
[----:B------:R-:W-:Y:S01]  /*2010*/  UMOV UR5, 0x400 ;  /* 0x0000040000057882 */ /* 0x000fe20000000000 */
[----:B------:R-:W-:Y:S01]  /*2020*/  STL [R1+0x8c], R23 ;  /* 0x00008c1701007387 */ /* 0x000fe20000100800 */
[----:B------:R-:W-:Y:S01]  /*2030*/  IMAD R0, R5, UR6, RZ ;  /* 0x0000000605007c24 */ /* 0x000fe2000f8e02ff */
[----:B------:R-:W-:Y:S01]  /*2040*/  SHF.R.S32.HI R12, RZ, 0x4, R7 ;  /* 0x00000004ff0c7819 */ /* 0x000fe20000011407 */
[----:B------:R-:W-:Y:S01]  /*2050*/  IMAD.X R3, R251, 0x1, R11, P0 ;  /* 0x00000001fb037824 */ /* 0x000fe200000e060b */
[----:B------:R3:W-:Y:S01]  /*2060*/  STL [R1+0x9c], R9 ;  /* 0x00009c0901007387 */ /* 0x0007e20000100800 */
[----:B-1----:R-:W-:Y:S01]  /*2070*/  ULEA UR4, UR4, UR5, 0x18 ;  /* 0x0000000504047291 */ /* 0x002fe2000f8ec03f */
[-C--:B------:R-:W-:Y:S01]  /*2080*/  ISETP.GE.AND P0, PT, R4, R18.reuse, PT ;  /* 0x000000120400720c */ /* 0x080fe20003f06270 */
[C---:B------:R-:W-:Y:S01]  /*2090*/  IMAD.WIDE.U32 R10, R21.reuse, UR6, R2 ;  /* 0x00000006150a7c25 */ /* 0x040fe2000f8e0002 */
[----:B------:R1:W-:Y:S01]  /*20a0*/  STL [R1+0xa8], R4 ;  /* 0x0000a80401007387 */ /* 0x0003e20000100800 */
[----:B------:R-:W-:Y:S01]  /*20b0*/  BSSY B0, `(.L_x_2304) ;  /* 0x0000021000007945 */ /* 0x000fe20003800000 */
[-C--:B------:R-:W-:Y:S01]  /*20c0*/  ISETP.GE.AND P5, PT, R14, R18.reuse, PT ;  /* 0x000000120e00720c */ /* 0x080fe20003fa6270 */
[----:B------:R-:W-:Y:S01]  /*20d0*/  IMAD R0, R21, UR7, R0 ;  /* 0x0000000715007c24 */ /* 0x000fe2000f8e0200 */
[----:B------:R4:W-:Y:S01]  /*20e0*/  STL [R1+0x54], R251 ;  /* 0x000054fb01007387 */ /* 0x0009e20000100800 */
[----:B------:R-:W-:-:S02]  /*20f0*/  ISETP.GE.AND P6, PT, R9, R18, PT ;  /* 0x000000120900720c */ /* 0x000fc40003fc6270 */
[-C--:B------:R-:W-:Y:S01]  /*2100*/  ISETP.GE.AND P2, PT, R27, R18.reuse, PT ;  /* 0x000000121b00720c */ /* 0x080fe20003f46270 */
[----:B------:R4:W-:Y:S01]  /*2110*/  STL [R1+0xa4], R15 ;  /* 0x0000a40f01007387 */ /* 0x0009e20000100800 */
[-C--:B------:R-:W-:Y:S02]  /*2120*/  ISETP.GE.AND P3, PT, R26, R18.reuse, PT ;  /* 0x000000121a00720c */ /* 0x080fe40003f66270 */
[----:B------:R-:W-:Y:S02]  /*2130*/  ISETP.GE.AND P4, PT, R23, R18, PT ;  /* 0x000000121700720c */ /* 0x000fe40003f86270 */
[----:B--2---:R-:W-:Y:S02]  /*2140*/  P2R R14, PR, RZ, 0x1 ;  /* 0x00000001ff0e7803 */ /* 0x004fe40000000000 */
[----:B------:R-:W-:Y:S02]  /*2150*/  LEA.HI R7, R7, R12, RZ, 0x1 ;  /* 0x0000000c07077211 */ /* 0x000fe400078f08ff */
[----:B------:R-:W-:Y:S01]  /*2160*/  LEA R203, R203, UR4, 0x1 ;  /* 0x00000004cbcb7c11 */ /* 0x000fe2000f8e08ff */
[----:B---3--:R-:W-:Y:S01]  /*2170*/  IMAD.IADD R9, R11, 0x1, R0 ;  /* 0x000000010b097824 */ /* 0x008fe200078e0200 */
[----:B-1----:R-:W-:-:S04]  /*2180*/  SHF.R.S32.HI R4, RZ, 0x1f, R6 ;  /* 0x0000001fff047819 */ /* 0x002fc80000011406 */
[----:B------:R-:W-:Y:S01]  /*2190*/  LEA.HI R21, R4, R6, RZ, 0x3 ;  /* 0x0000000604157211 */ /* 0x000fe200078f18ff */
        /* <DEDUP_REMOVED lines=18> */
.L_x_2305:
[----:B------:R-:W-:Y:S05]  /*22c0*/  BSYNC B0 ;  /* 0x0000000000007941 */ /* 0x000fea0003800000 */
.L_x_2304:
[----:B------:R-:W-:Y:S01]  /*22d0*/  LOP3.LUT R7, R7, 0xfffffffe, RZ, 0xc0, !PT ;  /* 0xfffffffe07077812 */ /* 0x000fe200078ec0ff */
[----:B------:R-:W-:Y:S01]  /*22e0*/  IMAD.SHL.U32 R2, R28, 0x40, RZ ;  /* 0x000000401c027824 */ /* 0x000fe200078e00ff */
[----:B------:R-:W-:Y:S01]  /*22f0*/  LOP3.LUT R0, R21, 0xfffffff8, RZ, 0xc0, !PT ;  /* 0xfffffff815007812 */ /* 0x000fe200078ec0ff */
[----:B------:R-:W-:Y:S01]  /*2300*/  BSSY B0, `(.L_x_2306) ;  /* 0x000001b000007945 */ /* 0x000fe20003800000 */
[----:B------:R-:W-:Y:S01]  /*2310*/  ISETP.GE.AND P1, PT, R15, R18, PT ;  /* 0x000000120f00720c */ /* 0x000fe20003f26270 */
[----:B------:R-:W-:Y:S01]  /*2320*/  IMAD.IADD R18, R12, 0x1, -R7 ;  /* 0x000000010c127824 */ /* 0x000fe200078e0a07 */
[----:B------:R-:W-:Y:S01]  /*2330*/  LOP3.LUT R7, R2, 0x1c0, RZ, 0xc0, !PT ;  /* 0x000001c002077812 */ /* 0x000fe200078ec0ff */
[----:B------:R-:W-:Y:S02]  /*2340*/  IMAD.IADD R12, R6, 0x1, -R0 ;  /* 0x00000001060c7824 */ /* 0x000fe400078e0a00 */
[----:B----4-:R-:W-:Y:S01]  /*2350*/  IMAD.SHL.U32 R15, R30, 0x8, RZ ;  /* 0x000000081e0f7824 */ /* 0x010fe200078e00ff */
        /* <DEDUP_REMOVED lines=21> */
.L_x_2307:
[----:B------:R-:W-:Y:S05]  /*24b0*/  BSYNC B0 ;  /* 0x0000000000007941 */ /* 0x000fea0003800000 */
.L_x_2306:
[----:B------:R-:W-:Y:S04]  /*24c0*/  BSSY B0, `(.L_x_2308) ;  /* 0x0000016000007945 */ /* 0x000fe80003800000 */
[----:B------:R-:W-:Y:S05]  /*24d0*/  @P3 BRA `(.L_x_2309) ;  /* 0x0000000000503947 */ /* 0x000fea0003800000 */
[----:B------:R-:W-:Y:S02]  /*24e0*/  ULDC UR5, c[0x0][0x2d0] ;  /* 0x0000b40000057ab9 */ /* 0x000fe40000000800 */
[----:B------:R-:W-:-:S13]  /*24f0*/  ISETP.GE.AND P0, PT, R250, UR5, PT ;  /* 0x00000005fa007c0c */ /* 0x000fda000bf06270 */
[----:B------:R1:W-:Y:S01]  /*2500*/  @P0 STS.128 [R203+0x1000], RZ ;  /* 0x001000ffcb000388 */ /* 0x0003e20000000c00 */
[----:B------:R-:W-:Y:S05]  /*2510*/  @P0 BRA `(.L_x_2309) ;  /* 0x0000000000400947 */ /* 0x000fea0003800000 */
[----:B--2-4-:R-:W-:Y:S01]  /*2520*/  IADD3 R4, P0, R24, 0x20, RZ ;  /* 0x0000002018047810 */ /* 0x014fe20007f1e0ff */
        /* <DEDUP_REMOVED lines=15> */
.L_x_2309:
[----:B------:R-:W-:Y:S05]  /*2620*/  BSYNC B0 ;  /* 0x0000000000007941 */ /* 0x000fea0003800000 */
.L_x_2308:
        /* <DEDUP_REMOVED lines=22> */
.L_x_2311:
[----:B------:R-:W-:Y:S05]  /*2790*/  BSYNC B0 ;  /* 0x0000000000007941 */ /* 0x000fea0003800000 */
.L_x_2310:
        /* <DEDUP_REMOVED lines=22> */
.L_x_2313:
[----:B------:R-:W-:Y:S05]  /*2900*/  BSYNC B0 ;  /* 0x0000000000007941 */ /* 0x000fea0003800000 */
.L_x_2312:
        /* <DEDUP_REMOVED lines=22> */
.L_x_2315:
[----:B------:R-:W-:Y:S05]  /*2a70*/  BSYNC B0 ;  /* 0x0000000000007941 */ /* 0x000fea0003800000 */
.L_x_2314:
[----:B------:R-:W-:Y:S01]  /*2a80*/  ISETP.NE.AND P0, PT, R14, RZ, PT ;  /* 0x000000ff0e00720c */ /* 0x000fe20003f05270 */
[----:B------:R-:W-:-:S12]  /*2a90*/  BSSY B0, `(.L_x_2316) ;  /* 0x0000016000007945 */ /* 0x000fd80003800000 */
        /* <DEDUP_REMOVED lines=21> */
.L_x_2317:
[----:B------:R-:W-:Y:S05]  /*2bf0*/  BSYNC B0 ;  /* 0x0000000000007941 */ /* 0x000fea0003800000 */
.L_x_2316:
        /* <DEDUP_REMOVED lines=22> */
.L_x_2319:
[----:B------:R-:W-:Y:S05]  /*2d60*/  BSYNC B0 ;  /* 0x0000000000007941 */ /* 0x000fea0003800000 */
.L_x_2318:
[-C--:B------:R-:W-:Y:S01]  /*2d70*/  IMAD R0, R31, R206.reuse, RZ ;  /* 0x000000ce1f007224 */ /* 0x080fe200078e02ff */
[----:B------:R-:W-:Y:S01]  /*2d80*/  LOP3.LUT R8, R7, 0x8, R15, 0xf8, !PT ;  /* 0x0000000807087812 */ /* 0x000fe200078ef80f */
[----:B--2-4-:R-:W-:Y:S01]  /*2d90*/  IMAD.WIDE.U32 R4, R30, R206, R250 ;  /* 0x000000ce1e047225 */ /* 0x014fe200078e00fa */
[----:B------:R-:W-:Y:S01]  /*2da0*/  SHF.R.U32.HI R9, RZ, 0x3, R7 ;  /* 0x00000003ff097819 */ /* 0x000fe20000011607 */
[----:B------:R-:W-:Y:S01]  /*2db0*/  ULDC.64 UR8, c[0x0][0x260] ;  /* 0x0000980000087ab9 */ /* 0x000fe20000000a00 */
[----:B------:R-:W-:Y:S01]  /*2dc0*/  SHF.R.S32.HI R7, RZ, 0x1f, R13 ;  /* 0x0000001fff077819 */ /* 0x000fe2000001140d */
[----:B------:R-:W-:Y:S01]  /*2dd0*/  IMAD R6, R31, R208, RZ ;  /* 0x000000d01f067224 */ /* 0x000fe200078e02ff */
[----:B------:R-:W-:Y:S01]  /*2de0*/  IADD3 R4, P1, R16, R4, RZ ;  /* 0x0000000410047210 */ /* 0x000fe20007f3e0ff */
[----:B------:R-:W-:Y:S01]  /*2df0*/  IMAD.WIDE.U32 R2, R30, R208, R250 ;  /* 0x000000d01e027225 */ /* 0x000fe200078e00fa */
[----:B------:R-:W-:Y:S01]  /*2e00*/  ULDC.64 UR6, c[0x0][0x268] ;  /* 0x00009a0000067ab9 */ /* 0x000fe20000000a00 */
[----:B------:R-:W-:Y:S01]  /*2e10*/  SHF.L.U64.HI R155, R206, 0x6, R207 ;  /* 0x00000006ce9b7819 */ /* 0x000fe200000102cf */
[----:B------:R-:W-:Y:S01]  /*2e20*/  BSSY B0, `(.L_x_2320) ;  /* 0x0000032000007945 */ /* 0x000fe20003800000 */
[C---:B------:R-:W-:Y:S01]  /*2e30*/  IMAD R0, R30.reuse, R207, R0 ;  /* 0x000000cf1e007224 */ /* 0x040fe200078e0200 */
[----:B------:R-:W-:Y:S01]  /*2e40*/  IADD3 R2, P0, R17, R2, RZ ;  /* 0x0000000211027210 */ /* 0x000fe20007f1e0ff */
[----:B------:R-:W-:Y:S01]  /*2e50*/  IMAD R6, R30, R209, R6 ;  /* 0x000000d11e067224 */ /* 0x000fe200078e0206 */
[----:B------:R-:W-:Y:S01]  /*2e60*/  SHF.L.U32 R144, R206, 0x6, RZ ;  /* 0x00000006ce907819 */ /* 0x000fe200000006ff */
[----:B------:R-:W-:Y:S01]  /*2e70*/  VIADD R56, R227, 0xffffffff ;  /* 0xffffffffe3387836 */ /* 0x000fe20000000000 */
[----:B------:R-:W-:Y:S01]  /*2e80*/  IADD3.X R5, R19, R5, R0, P1, !PT ;  /* 0x0000000513057210 */ /* 0x000fe20000ffe400 */
[C---:B------:R-:W-:Y:S01]  /*2e90*/  IMAD R0, R7.reuse, UR6, RZ ;  /* 0x0000000607007c24 */ /* 0x040fe2000f8e02ff */
[----:B------:R-:W-:Y:S01]  /*2ea0*/  IADD3.X R3, R20, R3, R6, P0, !PT ;  /* 0x0000000314037210 */ /* 0x000fe200007fe406 */
[----:B------:R-:W-:Y:S01]  /*2eb0*/  IMAD R6, R7, UR8, RZ ;  /* 0x0000000807067c24 */ /* 0x000fe2000f8e02ff */
[----:B------:R-:W-:Y:S01]  /*2ec0*/  LOP3.LUT R16, R8, R9, RZ, 0x3c, !PT ;  /* 0x0000000908107212 */ /* 0x000fe200078e3cff */
[----:B------:R-:W-:Y:S01]  /*2ed0*/  IMAD.WIDE.U32 R238, R13, UR8, R4 ;  /* 0x000000080dee7c25 */ /* 0x000fe2000f8e0004 */
[----:B------:R-:W-:-:S03]  /*2ee0*/  SHF.L.U32 R14, R18, 0x3, RZ ;  /* 0x00000003120e7819 */ /* 0x000fc600000006ff */
[C---:B------:R-:W-:Y:S01]  /*2ef0*/  IMAD R6, R13.reuse, UR9, R6 ;  /* 0x000000090d067c24 */ /* 0x040fe2000f8e0206 */
[----:B------:R2:W-:Y:S01]  /*2f00*/  STL.64 [R1+0x68], R238 ;  /* 0x000068ee01007387 */ /* 0x0005e20000100a00 */
[----:B------:R-:W-:Y:S01]  /*2f10*/  IMAD.WIDE.U32 R24, R13, UR6, R2 ;  /* 0x000000060d187c25 */ /* 0x000fe2000f8e0002 */
[----:B------:R-:W-:Y:S02]  /*2f20*/  SHF.L.U32 R2, R12, 0x6, RZ ;  /* 0x000000060c027819 */ /* 0x000fe400000006ff */
[----:B------:R-:W-:Y:S01]  /*2f30*/  MOV R3, 0x10 ;  /* 0x0000001000037802 */ /* 0x000fe20000000f00 */
[----:B------:R-:W-:Y:S01]  /*2f40*/  IMAD.IADD R235, R239, 0x1, R6 ;  /* 0x00000001efeb7824 */ /* 0x000fe200078e0206 */
[----:B------:R2:W-:Y:S01]  /*2f50*/  STL.64 [R1+0x8], R24 ;  /* 0x0000081801007387 */ /* 0x0005e20000100a00 */
[----:B------:R-:W-:Y:S02]  /*2f60*/  IMAD.MOV.U32 R234, RZ, RZ, R238 ;  /* 0x000000ffffea7224 */ /* 0x000fe400078e00ee */
[----:B------:R-:W-:-:S02]  /*2f70*/  IMAD R5, R56, -0x40, R57 ;  /* 0xffffffc038057824 */ /* 0x000fc400078e0239 */
[----:B------:R-:W-:Y:S01]  /*2f80*/  IMAD R15, R13, UR7, R0 ;  /* 0x000000070d0f7c24 */ /* 0x000fe2000f8e0200 */
[----:B------:R2:W-:Y:S01]  /*2f90*/  STL.64 [R1+0x58], R234 ;  /* 0x000058ea01007387 */ /* 0x0005e20000100a00 */
[----:B------:R-:W-:Y:S01]  /*2fa0*/  SHF.R.S32.HI R13, RZ, 0x1f, R56 ;  /* 0x0000001fff0d7819 */ /* 0x000fe20000011438 */
[----:B------:R-:W-:Y:S01]  /*2fb0*/  IMAD R0, R155, R56, RZ ;  /* 0x000000389b007224 */ /* 0x000fe200078e02ff */
[-C--:B------:R-:W-:Y:S01]  /*2fc0*/  ISETP.GE.AND P0, PT, R30, R5.reuse, PT ;  /* 0x000000051e00720c */ /* 0x080fe20003f06270 */
[----:B------:R-:W-:Y:S01]  /*2fd0*/  IMAD.MOV.U32 R17, RZ, RZ, 0x20 ;  /* 0x00000020ff117424 */ /* 0x000fe200078e00ff */
[-C--:B------:R-:W-:Y:S01]  /*2fe0*/  ISETP.GE.AND P3, PT, R27, R5.reuse, PT ;  /* 0x000000051b00720c */ /* 0x080fe20003f66270 */
[-C--:B------:R-:W-:Y:S01]  /*2ff0*/  IMAD R0, R13, R144.reuse, R0 ;  /* 0x000000900d007224 */ /* 0x080fe200078e0200 */
[-C--:B------:R-:W-:Y:S01]  /*3000*/  ISETP.GE.AND P4, PT, R26, R5.reuse, PT ;  /* 0x000000051a00720c */ /* 0x080fe20003f86270 */
[----:B------:R-:W-:Y:S01]  /*3010*/  IMAD.WIDE.U32 R6, R56, R144, R234 ;  /* 0x0000009038067225 */ /* 0x000fe200078e00ea */
[----:B------:R-:W-:-:S03]  /*3020*/  ISETP.GE.AND P5, PT, R23, R5, PT ;  /* 0x000000051700720c */ /* 0x000fc60003fa6270 */
[----:B------:R-:W-:Y:S01]  /*3030*/  IMAD.IADD R9, R7, 0x1, R0 ;  /* 0x0000000107097824 */ /* 0x000fe200078e0200 */
[----:B------:R-:W-:Y:S02]  /*3040*/  R2P PR, R12, 0x6 ;  /* 0x000000060c007804 */ /* 0x000fe40000000000 */
[----:B------:R-:W-:-:S03]  /*3050*/  LOP3.LUT R12, R2, 0x1c0, RZ, 0xc0, !PT ;  /* 0x000001c0020c7812 */ /* 0x000fc600078ec0ff */
[----:B------:R-:W-:Y:S02]  /*3060*/  SEL R2, R3, 0xfffffff0, !P1 ;  /* 0xfffffff003027807 */ /* 0x000fe40004800000 */
        /* <DEDUP_REMOVED lines=13> */
.L_x_2321:
[----:B------:R-:W-:Y:S05]  /*3140*/  BSYNC B0 ;  /* 0x0000000000007941 */ /* 0x000fea0003800000 */
.L_x_2320:
        /* <DEDUP_REMOVED lines=19> */
.L_x_2323:
[----:B------:R-:W-:Y:S05]  /*3280*/  BSYNC B0 ;  /* 0x0000000000007941 */ /* 0x000fea0003800000 */
.L_x_2322:
        /* <DEDUP_REMOVED lines=15> */
.L_x_2325:
[----:B------:R-:W-:Y:S05]  /*3380*/  BSYNC B0 ;  /* 0x0000000000007941 */ /* 0x000fea0003800000 */
.L_x_2324:
        /* <DEDUP_REMOVED lines=17> */
.L_x_2327:
[----:B------:R-:W-:Y:S05]  /*34a0*/  BSYNC B0 ;  /* 0x0000000000007941 */ /* 0x000fea0003800000 */
.L_x_2326:
[----:B------:R-:W0:Y:S01]  /*34b0*/  LDGDEPBAR ;  /* 0x00000000000079af */ /* 0x000e220000000000 */
[----:B------:R-:W-:Y:S01]  /*34c0*/  ISETP.GE.AND P0, PT, R30, R5, PT ;  /* 0x000000051e00720c */ /* 0x000fe20003f06270 */
[C---:B------:R-:W-:Y:S01]  /*34d0*/  IMAD.SHL.U32 R243, R208.reuse, 0x40, RZ ;  /* 0x00000040d0f37824 */ /* 0x040fe200078e00ff */
[----:B------:R-:W-:Y:S01]  /*34e0*/  SHF.L.U64.HI R244, R208, 0x6, R209 ;  /* 0x00000006d0f47819 */ /* 0x000fe200000102d1 */
[----:B-1----:R-:W-:Y:S01]  /*34f0*/  IMAD.SHL.U32 R7, R21, 0x40, RZ ;  /* 0x0000004015077824 */ /* 0x002fe200078e00ff */
[----:B------:R-:W-:Y:S01]  /*3500*/  LEA.HI R146, R22, R158, RZ, 0x5 ;  /* 0x0000009e16927211 */ /* 0x000fe200078f28ff */
[----:B------:R-:W-:Y:S01]  /*3510*/  IMAD.IADD R237, R25, 0x1, R15 ;  /* 0x0000000119ed7824 */ /* 0x000fe200078e020f */
[----:B------:R-:W-:Y:S01]  /*3520*/  LOP3.LUT R6, R12, 0x8, R14, 0xf8, !PT ;  /* 0x000000080c067812 */ /* 0x000fe200078ef80e */
[----:B------:R1:W-:Y:S01]  /*3530*/  STL [R1+0x78], R244 ;  /* 0x000078f401007387 */ /* 0x0003e20000100800 */
[----:B------:R-:W-:Y:S01]  /*3540*/  SHF.R.U32.HI R3, RZ, 0x3, R12 ;  /* 0x00000003ff037819 */ /* 0x000fe2000001160c */
[----:B------:R-:W-:Y:S01]  /*3550*/  IMAD.MOV.U32 R236, RZ, RZ, R24 ;  /* 0x000000ffffec7224 */ /* 0x000fe200078e0018 */
[----:B------:R-:W-:Y:S01]  /*3560*/  SHF.R.S32.HI R59, RZ, 0x5, R146 ;  /* 0x00000005ff3b7819 */ /* 0x000fe20000011492 */
[----:B------:R1:W-:Y:S01]  /*3570*/  STL [R1+0x44], R243 ;  /* 0x000044f301007387 */ /* 0x0003e20000100800 */
[----:B------:R-:W-:Y:S01]  /*3580*/  LOP3.LUT R145, R7, 0xfffffe00, RZ, 0xc0, !PT ;  /* 0xfffffe0007917812 */ /* 0x000fe200078ec0ff */
[----:B------:R-:W-:Y:S01]  /*3590*/  IMAD R0, R18, 0x200, R16 ;  /* 0x0000020012007824 */ /* 0x000fe200078e0210 */
[----:B------:R-:W-:Y:S01]  /*35a0*/  LOP3.LUT R154, R6, R3, RZ, 0x3c, !PT ;  /* 0x00000003069a7212 */ /* 0x000fe200078e3cff */
[----:B------:R-:W-:Y:S01]  /*35b0*/  IMAD R6, R244, R56, RZ ;  /* 0x00000038f4067224 */ /* 0x000fe200078e02ff */
[----:B------:R-:W-:Y:S01]  /*35c0*/  BSSY B0, `(.L_x_2328) ;  /* 0x000001a000007945 */ /* 0x000fe20003800000 */
[----:B------:R-:W-:Y:S01]  /*35d0*/  IMAD R3, R59, 0x400, R145 ;  /* 0x000004003b037824 */ /* 0x000fe200078e0291 */
[----:B------:R-:W-:Y:S01]  /*35e0*/  ISETP.GE.AND P1, PT, R27, R5, PT ;  /* 0x000000051b00720c */ /* 0x000fe20003f26270 */
[----:B------:R-:W-:Y:S01]  /*35f0*/  IMAD R8, R13, R243, R6 ;  /* 0x000000f30d087224 */ /* 0x000fe200078e0206 */
[-C--:B------:R-:W-:Y:S01]  /*3600*/  ISETP.GE.AND P2, PT, R26, R5.reuse, PT ;  /* 0x000000051a00720c */ /* 0x080fe20003f46270 */
[----:B------:R-:W-:Y:S01]  /*3610*/  IMAD.IADD R3, R154, 0x1, R3 ;  /* 0x000000019a037824 */ /* 0x000fe200078e0203 */
[----:B------:R-:W-:Y:S01]  /*3620*/  ISETP.GE.AND P3, PT, R23, R5, PT ;  /* 0x000000051700720c */ /* 0x000fe20003f66270 */
[----:B------:R-:W-:-:S04]  /*3630*/  DEPBAR.LE SB0, 0x0 ;  /* 0x000080000000791a */ /* 0x000fc80000000000 */
[----:B------:R-:W-:Y:S01]  /*3640*/  BAR.SYNC.DEFER_BLOCKING 0x0 ;  /* 0x0000000000007b1d */ /* 0x000fe20000010000 */
[----:B------:R-:W-:Y:S01]  /*3650*/  IMAD.WIDE.U32 R6, R56, R243, R236 ;  /* 0x000000f338067225 */ /* 0x000fe200078e00ec */
[----:B------:R-:W-:Y:S02]  /*3660*/  LEA R180, R0, UR4, 0x1 ;  /* 0x0000000400b47c11 */ /* 0x000fe4000f8e08ff */
[----:B------:R-:W-:Y:S01]  /*3670*/  LEA R187, R3, UR4, 0x1 ;  /* 0x0000000403bb7c11 */ /* 0x000fe2000f8e08ff */
[----:B------:R-:W-:Y:S01]  /*3680*/  IMAD.IADD R9, R7, 0x1, R8 ;  /* 0x0000000107097824 */ /* 0x000fe200078e0208 */
        /* <DEDUP_REMOVED lines=13> */
.L_x_2329:
[----:B------:R-:W-:Y:S05]  /*3760*/  BSYNC B0 ;  /* 0x0000000000007941 */ /* 0x000fea0003800000 */
.L_x_2328:
[C---:B------:R-:W-:Y:S01]  /*3770*/  SHF.L.U64.HI R241, R208.reuse, 0x4, R209 ;  /* 0x00000004d0f17819 */ /* 0x040fe200000102d1 */
[----:B------:R1:W-:Y:S01]  /*3780*/  @P1 STS.128 [R203+0x6800], RZ ;  /* 0x006800ffcb001388 */ /* 0x0003e20000000c00 */
[----:B------:R-:W-:Y:S01]  /*3790*/  SHF.L.U32 R242, R208, 0x4, RZ ;  /* 0x00000004d0f27819 */ /* 0x000fe200000006ff */
[----:B------:R-:W-:Y:S02]  /*37a0*/  BSSY B0, `(.L_x_2330) ;  /* 0x0000011000007945 */ /* 0x000fe40003800000 */
        /* <DEDUP_REMOVED lines=16> */
.L_x_2331:
[----:B------:R-:W-:Y:S05]  /*38b0*/  BSYNC B0 ;  /* 0x0000000000007941 */ /* 0x000fea0003800000 */
.L_x_2330:
        /* <DEDUP_REMOVED lines=16> */
.L_x_2333:
[----:B------:R-:W-:Y:S05]  /*39c0*/  BSYNC B0 ;  /* 0x0000000000007941 */ /* 0x000fea0003800000 */
.L_x_2332:
        /* <DEDUP_REMOVED lines=18> */
.L_x_2335:
[----:B------:R-:W-:Y:S05]  /*3af0*/  BSYNC B0 ;  /* 0x0000000000007941 */ /* 0x000fea0003800000 */
.L_x_2334:
[----:B------:R-:W-:Y:S01]  /*3b00*/  LDSM.16.M88.4 R20, [R187] ;  /* 0x00000000bb14783b */ /* 0x000fe20000000200 */
[----:B------:R-:W-:Y:S01]  /*3b10*/  R2P PR, R28, 0x6 ;  /* 0x000000061c007804 */ /* 0x000fe20000000000 */
[--C-:B------:R-:W-:Y:S01]  /*3b20*/  IMAD R190, R2, 0x2, R187.reuse ;  /* 0x0000000202be7824 */ /* 0x100fe200078e02bb */
[----:B------:R-:W-:Y:S01]  /*3b30*/  ULDC UR8, c[0x0][0x39c] ;  /* 0x0000e70000087ab9 */ /* 0x000fe20000000800 */
[----:B--2---:R-:W2:Y:S01]  /*3b40*/  LDSM.16.M88.4 R24, [R180+0x4000] ;  /* 0x00400000b418783b */ /* 0x004ea20000000200 */
[C---:B------:R-:W-:Y:S01]  /*3b50*/  VIADD R3, R180.reuse, 0x4000 ;  /* 0x00004000b4037836 */ /* 0x040fe20000000000 */
[----:B------:R-:W-:Y:S01]  /*3b60*/  SEL R0, R17, 0xffffffe0, !P1 ;  /* 0xffffffe011007807 */ /* 0x000fe20004800000 */
[----:B------:R-:W-:Y:S01]  /*3b70*/  VIADD R191, R180, 0x4040 ;  /* 0x00004040b4bf7836 */ /* 0x000fe20000000000 */
[----:B-1----:R-:W1:Y:S01]  /*3b80*/  LDSM.16.M88.4 R8, [R180+0x4800] ;  /* 0x00480000b408783b */ /* 0x002e620000000200 */
[----:B------:R-:W-:Y:S02]  /*3b90*/  IMAD R188, R4, 0x2, R187 ;  /* 0x0000000204bc7824 */ /* 0x000fe400078e02bb */
[----:B------:R-:W-:Y:S01]  /*3ba0*/  IMAD.IADD R186, R180, 0x1, R0 ;  /* 0x00000001b4ba7824 */ /* 0x000fe200078e0200 */
[----:B------:R-:W-:Y:S01]  /*3bb0*/  LDSM.16.M88.4 R12, [R190] ;  /* 0x00000000be0c783b */ /* 0x000fe20000000200 */
[----:B------:R-:W-:-:S02]  /*3bc0*/  IMAD R189, R2, 0x2, R188 ;  /* 0x0000000202bd7824 */ /* 0x000fc400078e02bc */
[----:B------:R-:W-:Y:S01]  /*3bd0*/  @P2 VIADD R191, R3, 0xffffffc0 ;  /* 0xffffffc003bf2836 */ /* 0x000fe20000000000 */
[----:B------:R-:W5:Y:S01]  /*3be0*/  LDSM.16.M88.4 R44, [R186+0x4000] ;  /* 0x00400000ba2c783b */ /* 0x000f620000000200 */
[----:B------:R-:W-:Y:S01]  /*3bf0*/  IADD3 R3, R57, 0x1, -R58 ;  /* 0x0000000139037810 */ /* 0x000fe20007ffe83a */
[----:B------:R-:W-:Y:S02]  /*3c00*/  IMAD.MOV.U32 R205, RZ, RZ, R56 ;  /* 0x000000ffffcd7224 */ /* 0x000fe400078e0038 */
[----:B------:R-:W3:Y:S01]  /*3c10*/  LDSM.16.M88.4 R72, [R186+0x4800] ;  /* 0x00480000ba48783b */ /* 0x000ee20000000200 */
[----:B------:R-:W-:Y:S02]  /*3c20*/  IMAD.IADD R185, R0, 0x1, R191 ;  /* 0x0000000100b97824 */ /* 0x000fe400078e02bf */
[----:B------:R-:W-:Y:S01]  /*3c30*/  IMAD.IADD R6, R3, 0x1, R162 ;  /* 0x0000000103067824 */ /* 0x000fe200078e02a2 */
[----:B------:R-:W-:Y:S01]  /*3c40*/  LDSM.16.M88.4 R32, [R188] ;  /* 0x00000000bc20783b */ /* 0x000fe20000000200 */
[----:B------:R-:W-:-:S02]  /*3c50*/  VIADD R194, R191, 0x800 ;  /* 0x00000800bfc27836 */ /* 0x000fc40000000000 */
[C---:B------:R-:W-:Y:S01]  /*3c60*/  VIADD R193, R191.reuse, 0x1000 ;  /* 0x00001000bfc17836 */ /* 0x040fe20000000000 */
[----:B------:R-:W4:Y:S01]  /*3c70*/  LDSM.16.M88.4 R84, [R191] ;  /* 0x00000000bf54783b */ /* 0x000f220000000200 */
[----:B------:R-:W-:-:S03]  /*3c80*/  VIADD R192, R191, 0x1800 ;  /* 0x00001800bfc07836 */ /* 0x000fc60000000000 */
[----:B------:R-:W4:Y:S04]  /*3c90*/  LDSM.16.M88.4 R16, [R187+0x2000] ;  /* 0x00200000bb10783b */ /* 0x000f280000000200 */
[----:B------:R-:W4:Y:S04]  /*3ca0*/  LDSM.16.M88.4 R88, [R191+0x800] ;  /* 0x00080000bf58783b */ /* 0x000f280000000200 */
[----:B------:R-:W-:Y:S01]  /*3cb0*/  LDSM.16.M88.4 R96, [R185] ;  /* 0x00000000b960783b */ /* 0x000fe20000000200 */
[C---:B--2---:R-:W-:Y:S03]  /*3cc0*/  HMMA.16816.F32 R28, R20.reuse, R24, RZ ;  /* 0x00000018141c723c */ /* 0x044fe600000018ff */
[----:B------:R-:W-:Y:S04]  /*3cd0*/  LDSM.16.M88.4 R100, [R185+0x800] ;  /* 0x00080000b964783b */ /* 0x000fe80000000200 */
[----:B------:R-:W-:Y:S01]  /*3ce0*/  LDSM.16.M88.4 R40, [R180+0x5800] ;  /* 0x00580000b428783b */ /* 0x000fe20000000200 */
[C---:B------:R-:W-:Y:S03]  /*3cf0*/  HMMA.16816.F32 R60, R20.reuse, R26, RZ ;  /* 0x0000001a143c723c */ /* 0x040fe600000018ff */
[----:B------:R-:W-:Y:S03]  /*3d00*/  LDSM.16.M88.4 R36, [R180+0x5000] ;  /* 0x00500000b424783b */ /* 0x000fe60000000200 */
[C---:B-1----:R-:W-:Y:S01]  /*3d10*/  HMMA.16816.F32 R52, R20.reuse, R8, RZ ;  /* 0x000000081434723c */ /* 0x042fe200000018ff */
[----:B------:R-:W0:Y:S05]  /*3d20*/  LDGDEPBAR ;  /* 0x00000000000079af */ /* 0x000e2a0000000000 */
[----:B------:R-:W-:Y:S06]  /*3d30*/  HMMA.16816.F32 R68, R20, R10, RZ ;  /* 0x0000000a1444723c */ /* 0x000fec00000018ff */
[C---:B-----5:R-:W-:Y:S01]  /*3d40*/  HMMA.16816.F32 R48, R12.reuse, R44, R28 ;  /* 0x0000002c0c30723c */ /* 0x060fe2000000181c */
[----:B------:R-:W1:Y:S05]  /*3d50*/  LDSM.16.M88.4 R28, [R189] ;  /* 0x00000000bd1c783b */ /* 0x000e6a0000000200 */
[C---:B------:R-:W-:Y:S06]  /*3d60*/  HMMA.16816.F32 R64, R12.reuse, R46, R60 ;  /* 0x0000002e0c40723c */ /* 0x040fec000000183c */
[C---:B---3--:R-:W-:Y:S06]  /*3d70*/  HMMA.16816.F32 R60, R12.reuse, R72, R52 ;  /* 0x000000480c3c723c */ /* 0x048fec0000001834 */
[----:B------:R-:W-:Y:S06]  /*3d80*/  HMMA.16816.F32 R52, R12, R74, R68 ;  /* 0x0000004a0c34723c */ /* 0x000fec0000001844 */
[C---:B----4-:R-:W-:Y:S06]  /*3d90*/  HMMA.16816.F32 R48, R32.reuse, R84, R48 ;  /* 0x000000542030723c */ /* 0x050fec0000001830 */
[----:B------:R-:W-:Y:S06]  /*3da0*/  HMMA.16816.F32 R64, R32, R86, R64 ;  /* 0x000000562040723c */ /* 0x000fec0000001840 */
[C---:B------:R-:W-:Y:S06]  /*3db0*/  HMMA.16816.F32 R112, R16.reuse, R24, RZ ;  /* 0x000000181070723c */ /* 0x040fec00000018ff */
[C---:B------:R-:W-:Y:S06]  /*3dc0*/  HMMA.16816.F32 R92, R16.reuse, R26, RZ ;  /* 0x0000001a105c723c */ /* 0x040fec00000018ff */
[C---:B------:R-:W-:Y:S06]  /*3dd0*/  HMMA.16816.F32 R104, R16.reuse, R8, RZ ;  /* 0x000000081068723c */ /* 0x040fec00000018ff */
[----:B------:R-:W-:Y:S01]  /*3de0*/  HMMA.16816.F32 R108, R16, R10, RZ ;  /* 0x0000000a106c723c */ /* 0x000fe200000018ff */
[----:B------:R-:W2:Y:S05]  /*3df0*/  LDSM.16.M88.4 R8, [R190+0x2000] ;  /* 0x00200000be08783b */ /* 0x000eaa0000000200 */
[----:B------:R-:W-:Y:S06]  /*3e00*/  HMMA.16816.F32 R24, R32, R88, R60 ;  /* 0x000000582018723c */ /* 0x000fec000000183c */
[----:B-1----:R-:W-:Y:S06]  /*3e10*/  HMMA.16816.F32 R76, R28, R96, R48 ;  /* 0x000000601c4c723c */ /* 0x002fec0000001830 */
[----:B------:R-:W-:Y:S06]  /*3e20*/  HMMA.16816.F32 R48, R32, R90, R52 ;  /* 0x0000005a2030723c */ /* 0x000fec0000001834 */
[C---:B------:R-:W-:Y:S06]  /*3e30*/  HMMA.16816.F32 R68, R28.reuse, R98, R64 ;  /* 0x000000621c44723c */ /* 0x040fec0000001840 */
[----:B------:R-:W-:Y:S01]  /*3e40*/  HMMA.16816.F32 R64, R28, R100, R24 ;  /* 0x000000641c40723c */ /* 0x000fe20000001818 */
[----:B------:R-:W1:Y:S05]  /*3e50*/  LDSM.16.M88.4 R24, [R188+0x2000] ;  /* 0x00200000bc18783b */ /* 0x000e6a0000000200 */
[----:B------:R-:W-:Y:S01]  /*3e60*/  FMUL.FTZ R0, R76, UR8 ;  /* 0x000000084c007c20 */ /* 0x000fe20008410000 */
[----:B------:R-:W-:Y:S03]  /*3e70*/  HMMA.16816.F32 R148, R16, R40, RZ ;  /* 0x000000281094723c */ /* 0x000fe600000018ff */
[----:B------:R3:W-:Y:S03]  /*3e80*/  MUFU.TANH R157, R0 ;  /* 0x00000000009d7308 */ /* 0x0007e60000002400 */
[----:B------:R-:W-:Y:S06]  /*3e90*/  HMMA.16816.F32 R80, R28, R102, R48 ;  /* 0x000000661c50723c */ /* 0x000fec0000001830 */
[----:B------:R-:W-:Y:S06]  /*3ea0*/  HMMA.16816.F32 R140, R16, R42, RZ ;  /* 0x0000002a108c723c */ /* 0x000fec00000018ff */
[----:B------:R-:W-:Y:S01]  /*3eb0*/  HMMA.16816.F32 R132, R20, R40, RZ ;  /* 0x000000281484723c */ /* 0x000fe200000018ff */
[----:B---3--:R-:W-:-:S05]  /*3ec0*/  FMUL.FTZ R0, R77, UR8 ;  /* 0x000000084d007c20 */ /* 0x008fca0008410000 */
[----:B------:R-:W-:Y:S01]  /*3ed0*/  HMMA.16816.F32 R120, R20, R42, RZ ;  /* 0x0000002a1478723c */ /* 0x000fe200000018ff */
[----:B------:R3:W-:Y:S05]  /*3ee0*/  MUFU.TANH R156, R0 ;  /* 0x00000000009c7308 */ /* 0x0007ea0000002400 */
[----:B--2---:R-:W-:Y:S06]  /*3ef0*/  HMMA.16816.F32 R40, R8, R44, R112 ;  /* 0x0000002c0828723c */ /* 0x004fec0000001870 */
[----:B------:R-:W-:Y:S01]  /*3f00*/  HMMA.16816.F32 R128, R16, R36, RZ ;  /* 0x000000241080723c */ /* 0x000fe200000018ff */
[----:B---3--:R-:W-:-:S05]  /*3f10*/  FMUL.FTZ R0, R68, UR8 ;  /* 0x0000000844007c20 */ /* 0x008fca0008410000 */
[----:B------:R-:W-:Y:S01]  /*3f20*/  HMMA.16816.F32 R136, R16, R38, RZ ;  /* 0x000000261088723c */ /* 0x000fe200000018ff */
[----:B------:R-:W2:Y:S01]  /*3f30*/  LDSM.16.M88.4 R16, [R189+0x2000] ;  /* 0x00200000bd10783b */ /* 0x000ea20000000200 */
[----:B------:R3:W4:Y:S04]  /*3f40*/  MUFU.TANH R153, R0 ;  /* 0x0000000000997308 */ /* 0x0007280000002400 */
[----:B------:R-:W-:Y:S06]  /*3f50*/  HMMA.16816.F32 R44, R8, R46, R92 ;  /* 0x0000002e082c723c */ /* 0x000fec000000185c */
[C---:B------:R-:W-:Y:S06]  /*3f60*/  HMMA.16816.F32 R116, R20.reuse, R36, RZ ;  /* 0x000000241474723c */ /* 0x040fec00000018ff */
[----:B------:R-:W-:Y:S01]  /*3f70*/  HMMA.16816.F32 R124, R20, R38, RZ ;  /* 0x00000026147c723c */ /* 0x000fe200000018ff */
[----:B------:R-:W5:Y:S01]  /*3f80*/  LDSM.16.M88.4 R20, [R186+0x5000] ;  /* 0x00500000ba14783b */ /* 0x000f620000000200 */
[----:B---3--:R-:W-:-:S04]  /*3f90*/  FMUL.FTZ R0, R69, UR8 ;  /* 0x0000000845007c20 */ /* 0x008fc80008410000 */
[----:B------:R3:W4:Y:S01]  /*3fa0*/  MUFU.TANH R147, R0 ;  /* 0x0000000000937308 */ /* 0x0007220000002400 */
[----:B------:R-:W-:Y:S06]  /*3fb0*/  HMMA.16816.F32 R36, R8, R72, R104 ;  /* 0x000000480824723c */ /* 0x000fec0000001868 */
[----:B-1----:R-:W-:Y:S01]  /*3fc0*/  HMMA.16816.F32 R60, R24, R84, R40 ;  /* 0x00000054183c723c */ /* 0x002fe20000001828 */
[----:B------:R-:W1:Y:S05]  /*3fd0*/  LDSM.16.M88.4 R40, [R186+0x5800] ;  /* 0x00580000ba28783b */ /* 0x000e6a0000000200 */
[----:B------:R-:W-:Y:S01]  /*3fe0*/  HMMA.16816.F32 R52, R8, R74, R108 ;  /* 0x0000004a0834723c */ /* 0x000fe2000000186c */
[----:B---3--:R-:W-:-:S05]  /*3ff0*/  FMUL.FTZ R0, R64, UR8 ;  /* 0x0000000840007c20 */ /* 0x008fca0008410000 */
[C---:B------:R-:W-:Y:S01]  /*4000*/  HMMA.16816.F32 R48, R24.reuse, R86, R44 ;  /* 0x000000561830723c */ /* 0x040fe2000000182c */
[----:B------:R3:W-:Y:S05]  /*4010*/  MUFU.TANH R114, R0 ;  /* 0x0000000000727308 */ /* 0x0007ea0000002400 */
[----:B------:R-:W-:Y:S06]  /*4020*/  HMMA.16816.F32 R44, R24, R88, R36 ;  /* 0x00000058182c723c */ /* 0x000fec0000001824 */
[----:B--2---:R-:W-:Y:S06]  /*4030*/  HMMA.16816.F32 R60, R16, R96, R60 ;  /* 0x00000060103c723c */ /* 0x004fec000000183c */
[----:B------:R-:W-:Y:S01]  /*4040*/  HMMA.16816.F32 R36, R24, R90, R52 ;  /* 0x0000005a1824723c */ /* 0x000fe20000001834 */
[----:B---3--:R-:W-:-:S04]  /*4050*/  FMUL.FTZ R0, R65, UR8 ;  /* 0x0000000841007c20 */ /* 0x008fc80008410000 */
[----:B------:R2:W-:Y:S01]  /*4060*/  MUFU.TANH R113, R0 ;  /* 0x0000000000717308 */ /* 0x0005e20000002400 */
[C---:B-----5:R-:W-:Y:S06]  /*4070*/  HMMA.16816.F32 R52, R8.reuse, R20, R128 ;  /* 0x000000140834723c */ /* 0x060fec0000001880 */
[C---:B-1----:R-:W-:Y:S06]  /*4080*/  HMMA.16816.F32 R148, R8.reuse, R40, R148 ;  /* 0x000000280894723c */ /* 0x042fec0000001894 */
[----:B------:R-:W-:Y:S01]  /*4090*/  HMMA.16816.F32 R140, R8, R42, R140 ;  /* 0x0000002a088c723c */ /* 0x000fe2000000188c */
[----:B------:R-:W-:Y:S01]  /*40a0*/  FMUL.FTZ R5, R62, UR8 ;  /* 0x000000083e057c20 */ /* 0x000fe20008410000 */
[----:B------:R-:W-:Y:S01]  /*40b0*/  FMUL.FTZ R3, R63, UR8 ;  /* 0x000000083f037c20 */ /* 0x000fe20008410000 */
[----:B--2---:R-:W-:-:S02]  /*40c0*/  FMUL.FTZ R0, R80, UR8 ;  /* 0x0000000850007c20 */ /* 0x004fc40008410000 */
[----:B------:R1:W-:Y:S01]  /*40d0*/  MUFU.TANH R95, R5 ;  /* 0x00000005005f7308 */ /* 0x0003e20000002400 */
[----:B------:R-:W-:Y:S01]  /*40e0*/  HMMA.16816.F32 R72, R16, R102, R36 ;  /* 0x000000661048723c */ /* 0x000fe20000001824 */
[----:B------:R-:W2:Y:S06]  /*40f0*/  LDSM.16.M88.4 R36, [R191+0x1000] ;  /* 0x00100000bf24783b */ /* 0x000eac0000000200 */
[----:B------:R3:W-:Y:S08]  /*4100*/  MUFU.TANH R112, R0 ;  /* 0x0000000000707308 */ /* 0x0007f00000002400 */
[----:B------:R-:W-:Y:S01]  /*4110*/  MUFU.TANH R94, R3 ;  /* 0x00000003005e7308 */ /* 0x000fe20000002400 */
[----:B-1----:R-:W-:Y:S01]  /*4120*/  IADD3 R5, R57, -R160, -R58 ;  /* 0x800000a039057210 */ /* 0x002fe20007ffe83a */
[----:B---3--:R-:W-:-:S06]  /*4130*/  FMUL.FTZ R0, R81, UR8 ;  /* 0x0000000851007c20 */ /* 0x008fcc0008410000 */
[----:B------:R1:W3:Y:S01]  /*4140*/  MUFU.TANH R108, R0 ;  /* 0x00000000006c7308 */ /* 0x0002e20000002400 */
[----:B--2---:R-:W-:Y:S01]  /*4150*/  HMMA.16816.F32 R52, R24, R36, R52 ;  /* 0x000000241834723c */ /* 0x004fe20000001834 */
[----:B-1----:R-:W-:-:S06]  /*4160*/  FMUL.FTZ R0, R78, UR8 ;  /* 0x000000084e007c20 */ /* 0x002fcc0008410000 */
[----:B------:R1:W2:Y:S02]  /*4170*/  MUFU.TANH R109, R0 ;  /* 0x00000000006d7308 */ /* 0x0002a40000002400 */
[----:B-1----:R-:W-:Y:S02]  /*4180*/  FMUL.FTZ R0, R79, UR8 ;  /* 0x000000084f007c20 */ /* 0x002fe40008410000 */
[----:B------:R-:W-:Y:S04]  /*4190*/  HMMA.16816.F32 R76, R12, R42, R120 ;  /* 0x0000002a0c4c723c */ /* 0x000fe80000001878 */
[----:B------:R1:W-:Y:S02]  /*41a0*/  MUFU.TANH R84, R0 ;  /* 0x0000000000547308 */ /* 0x0003e40000002400 */
[----:B-1----:R-:W-:-:S06]  /*41b0*/  FMUL.FTZ R0, R70, UR8 ;  /* 0x0000000846007c20 */ /* 0x002fcc0008410000 */
[----:B------:R1:W-:Y:S02]  /*41c0*/  MUFU.TANH R86, R0 ;  /* 0x0000000000567308 */ /* 0x0003e40000002400 */
[----:B-1----:R-:W-:Y:S02]  /*41d0*/  FMUL.FTZ R0, R71, UR8 ;  /* 0x0000000847007c20 */ /* 0x002fe40008410000 */
[----:B------:R-:W-:Y:S04]  /*41e0*/  HMMA.16816.F32 R68, R16, R98, R48 ;  /* 0x000000621044723c */ /* 0x000fe80000001830 */
[----:B------:R1:W5:Y:S02]  /*41f0*/  MUFU.TANH R87, R0 ;  /* 0x0000000000577308 */ /* 0x0003640000002400 */
[----:B------:R-:W-:Y:S01]  /*4200*/  HMMA.16816.F32 R48, R12, R20, R116 ;  /* 0x000000140c30723c */ /* 0x000fe20000001874 */
[----:B-1----:R-:W-:-:S05]  /*4210*/  FMUL.FTZ R0, R66, UR8 ;  /* 0x0000000842007c20 */ /* 0x002fca0008410000 */
[----:B------:R1:W5:-:S12]  /*4220*/  MUFU.TANH R97, R0 ;  /* 0x0000000000617308 */ /* 0x0003580000002400 */
[----:B------:R-:W-:-:S04]  /*4230*/  FMUL.FTZ R3, R70, UR8 ;  /* 0x0000000846037c20 */ /* 0x000fc80008410000 */
[----:B------:R-:W-:Y:S01]  /*4240*/  MUFU.TANH R93, R3 ;  /* 0x00000003005d7308 */ /* 0x000fe20000002400 */
[----:B-1----:R-:W-:Y:S02]  /*4250*/  FMUL.FTZ R0, R67, UR8 ;  /* 0x0000000843007c20 */ /* 0x002fe40008410000 */
[----:B------:R-:W-:Y:S05]  /*4260*/  HMMA.16816.F32 R64, R16, R100, R44 ;  /* 0x000000641040723c */ /* 0x000fea000000182c */
[----:B------:R1:W-:Y:S01]  /*4270*/  MUFU.TANH R98, R0 ;  /* 0x0000000000627308 */ /* 0x0003e20000002400 */
[-C--:B------:R-:W-:Y:S01]  /*4280*/  HMMA.16816.F32 R44, R8, R22.reuse, R136 ;  /* 0x00000016082c723c */ /* 0x080fe20000001888 */
[----:B------:R-:W4:Y:S05]  /*4290*/  LDSM.16.M88.4 R8, [R185+0x1000] ;  /* 0x00100000b908783b */ /* 0x000f2a0000000200 */
[----:B------:R-:W-:Y:S01]  /*42a0*/  HMMA.16816.F32 R20, R12, R22, R124 ;  /* 0x000000160c14723c */ /* 0x000fe2000000187c */
[----:B-1----:R-:W-:-:S04]  /*42b0*/  FMUL.FTZ R0, R82, UR8 ;  /* 0x0000000852007c20 */ /* 0x002fc80008410000 */
[----:B------:R1:W5:-:S15]  /*42c0*/  MUFU.TANH R99, R0 ;  /* 0x0000000000637308 */ /* 0x00035e0000002400 */
[----:B------:R-:W-:-:S04]  /*42d0*/  NOP ;  /* 0x0000000000007918 */ /* 0x000fc80000000000 */
[----:B------:R-:W-:Y:S01]  /*42e0*/  HMMA.16816.F32 R20, R32, R38, R20 ;  /* 0x000000262014723c */ /* 0x000fe20000001814 */
[----:B-1----:R-:W-:-:S05]  /*42f0*/  FMUL.FTZ R0, R83, UR8 ;  /* 0x0000000853007c20 */ /* 0x002fca0008410000 */
[----:B------:R-:W-:Y:S01]  /*4300*/  HMMA.16816.F32 R80, R12, R40, R132 ;  /* 0x000000280c50723c */ /* 0x000fe20000001884 */
[----:B------:R1:W-:Y:S05]  /*4310*/  MUFU.TANH R152, R0 ;  /* 0x0000000000987308 */ /* 0x0003ea0000002400 */
[----:B------:R-:W-:Y:S01]  /*4320*/  HMMA.16816.F32 R40, R32, R36, R48 ;  /* 0x000000242028723c */ /* 0x000fe20000001830 */
[----:B------:R-:W-:-:S04]  /*4330*/  FMUL.FTZ R15, R71, UR8 ;  /* 0x00000008470f7c20 */ /* 0x000fc80008410000 */
[----:B------:R-:W-:Y:S07]  /*4340*/  MUFU.TANH R92, R15 ;  /* 0x0000000f005c7308 */ /* 0x000fee0000002400 */
[----:B----4-:R-:W-:Y:S01]  /*4350*/  HMMA.16816.F32 R20, R28, R10, R20 ;  /* 0x0000000a1c14723c */ /* 0x010fe20000001814 */
[----:B-1----:R-:W-:-:S04]  /*4360*/  FMUL.FTZ R0, R60, UR8 ;  /* 0x000000083c007c20 */ /* 0x002fc80008410000 */
[----:B------:R1:W4:Y:S07]  /*4370*/  MUFU.TANH R106, R0 ;  /* 0x00000000006a7308 */ /* 0x00032e0000002400 */
[----:B------:R-:W-:Y:S01]  /*4380*/  HMMA.16816.F32 R40, R28, R8, R40 ;  /* 0x000000081c28723c */ /* 0x000fe20000001828 */
[----:B-1----:R-:W-:-:S05]  /*4390*/  FMUL.FTZ R0, R61, UR8 ;  /* 0x000000083d007c20 */ /* 0x002fca0008410000 */
[----:B------:R-:W-:Y:S01]  /*43a0*/  HMMA.16816.F32 R60, R24, R38, R44 ;  /* 0x00000026183c723c */ /* 0x000fe2000000182c */
[----:B------:R1:W-:Y:S05]  /*43b0*/  MUFU.TANH R104, R0 ;  /* 0x0000000000687308 */ /* 0x0003ea0000002400 */
[----:B------:R-:W-:Y:S01]  /*43c0*/  HMMA.16816.F32 R44, R16, R8, R52 ;  /* 0x00000008102c723c */ /* 0x000fe20000001834 */
[----:B-1----:R-:W-:-:S04]  /*43d0*/  FMUL.FTZ R0, R68, UR8 ;  /* 0x0000000844007c20 */ /* 0x002fc80008410000 */
[----:B------:R1:W-:Y:S02]  /*43e0*/  MUFU.TANH R107, R0 ;  /* 0x00000000006b7308 */ /* 0x0003e40000002400 */
[----:B-1----:R-:W-:-:S06]  /*43f0*/  FMUL.FTZ R0, R69, UR8 ;  /* 0x0000000845007c20 */ /* 0x002fcc0008410000 */
[----:B------:R1:W4:Y:S02]  /*4400*/  MUFU.TANH R105, R0 ;  /* 0x0000000000697308 */ /* 0x0003240000002400 */
[----:B-1----:R-:W-:-:S06]  /*4410*/  FMUL.FTZ R0, R64, UR8 ;  /* 0x0000000840007c20 */ /* 0x002fcc0008410000 */
[----:B------:R1:W4:Y:S02]  /*4420*/  MUFU.TANH R103, R0 ;  /* 0x0000000000677308 */ /* 0x0003240000002400 */
[----:B-1----:R-:W-:-:S06]  /*4430*/  FMUL.FTZ R0, R65, UR8 ;  /* 0x0000000841007c20 */ /* 0x002fcc0008410000 */
[----:B------:R1:W-:Y:S02]  /*4440*/  MUFU.TANH R102, R0 ;  /* 0x0000000000667308 */ /* 0x0003e40000002400 */
[----:B-1----:R-:W-:-:S06]  /*4450*/  FMUL.FTZ R0, R72, UR8 ;  /* 0x0000000848007c20 */ /* 0x002fcc0008410000 */
[----:B------:R1:W-:Y:S02]  /*4460*/  MUFU.TANH R101, R0 ;  /* 0x0000000000657308 */ /* 0x0003e40000002400 */
[----:B-1----:R-:W-:-:S06]  /*4470*/  FMUL.FTZ R0, R73, UR8 ;  /* 0x0000000849007c20 */ /* 0x002fcc0008410000 */
[----:B------:R1:W4:Y:S02]  /*4480*/  MUFU.TANH R100, R0 ;  /* 0x0000000000647308 */ /* 0x0003240000002400 */
[----:B-1----:R-:W-:-:S05]  /*4490*/  LOP3.LUT R0, R146, 0xffffffe0, RZ, 0xc0, !PT ;  /* 0xffffffe092007812 */ /* 0x002fca00078ec0ff */
[C---:B------:R-:W-:Y:S02]  /*44a0*/  IMAD.IADD R0, R158.reuse, 0x1, -R0 ;  /* 0x000000019e007824 */ /* 0x040fe400078e0a00 */
[----:B------:R-:W-:-:S03]  /*44b0*/  IMAD.SHL.U32 R158, R158, 0x2, RZ ;  /* 0x000000029e9e7824 */ /* 0x000fc600078e00ff */
[----:B------:R-:W-:Y:S02]  /*44c0*/  SHF.R.S32.HI R7, RZ, 0x1f, R0 ;  /* 0x0000001fff077819 */ /* 0x000fe40000011400 */
[----:B------:R-:W-:Y:S02]  /*44d0*/  LOP3.LUT R240, R158, 0x6, RZ, 0xc0, !PT ;  /* 0x000000069ef07812 */ /* 0x000fe400078ec0ff */
[----:B------:R-:W-:Y:S01]  /*44e0*/  LEA.HI R0, R7, R0, RZ, 0x2 ;  /* 0x0000000007007211 */ /* 0x000fe200078f10ff */
[----:B------:R-:W-:Y:S02]  /*44f0*/  IMAD R7, R59, 0x10, R159 ;  /* 0x000000103b077824 */ /* 0x000fe400078e029f */
[----:B------:R-:W-:Y:S01]  /*4500*/  IMAD R3, R56, 0x40, R240 ;  /* 0x0000004038037824 */ /* 0x000fe200078e02f0 */
[----:B------:R-:W-:-:S03]  /*4510*/  SHF.R.S32.HI R161, RZ, 0x2, R0 ;  /* 0x00000002ffa17819 */ /* 0x000fc60000011400 */
[----:B------:R-:W-:Y:S02]  /*4520*/  VIADD R8, R3, 0x8 ;  /* 0x0000000803087836 */ /* 0x000fe40000000000 */
[----:B------:R-:W-:Y:S01]  /*4530*/  IMAD.IADD R0, R161, 0x1, R7 ;  /* 0x00000001a1007824 */ /* 0x000fe200078e0207 */
[----:B------:R-:W-:Y:S01]  /*4540*/  STL [R1+0x98], R161 ;  /* 0x000098a101007387 */ /* 0x000fe20000100800 */
[----:B------:R-:W-:Y:S02]  /*4550*/  VIADD R9, R3, 0x19 ;  /* 0x0000001903097836 */ /* 0x000fe40000000000 */
[----:B------:R-:W-:Y:S01]  /*4560*/  VIADD R7, R0, 0x40 ;  /* 0x0000004000077836 */ /* 0x000fe20000000000 */
[C-C-:B------:R-:W-:Y:S02]  /*4570*/  IADD3 R12, R6.reuse, 0x8, R0.reuse ;  /* 0x00000008060c7810 */ /* 0x140fe40007ffe000 */
[C---:B------:R-:W-:Y:S02]  /*4580*/  IADD3 R13, R6.reuse, 0x40, R0 ;  /* 0x00000040060d7810 */ /* 0x040fe40007ffe000 */
[----:B------:R-:W-:-:S02]  /*4590*/  VIADDMNMX R202, R6, R0, R57, PT ;  /* 0x0000000006ca7246 */ /* 0x000fc40003800139 */
[----:B------:R-:W-:Y:S01]  /*45a0*/  IADD3 R14, R6, 0x48, R0 ;  /* 0x00000048060e7810 */ /* 0x000fe20007ffe000 */
[C---:B------:R-:W-:Y:S01]  /*45b0*/  VIADD R6, R0.reuse, 0x8 ;  /* 0x0000000800067836 */ /* 0x040fe20000000000 */
[----:B------:R-:W-:Y:S01]  /*45c0*/  VIADDMNMX R198, R5, R0, RZ, !PT ;  /* 0x0000000005c67246 */ /* 0x000fe200078001ff */
[----:B------:R-:W-:Y:S01]  /*45d0*/  VIADD R0, R0, 0x48 ;  /* 0x0000004800007836 */ /* 0x000fe20000000000 */
[-C--:B------:R-:W-:Y:S02]  /*45e0*/  VIMNMX R199, R14, R57.reuse, PT ;  /* 0x000000390ec77248 */ /* 0x080fe40003fe0100 */
[----:B------:R-:W-:Y:S02]  /*45f0*/  VIMNMX R201, R13, R57, PT ;  /* 0x000000390dc97248 */ /* 0x000fe40003fe0100 */
[----:B------:R-:W-:Y:S01]  /*4600*/  VIADDMNMX R195, R5, R0, RZ, !PT ;  /* 0x0000000005c37246 */ /* 0x000fe200078001ff */
[----:B------:R-:W-:Y:S01]  /*4610*/  VIADD R0, R3, 0x1 ;  /* 0x0000000103007836 */ /* 0x000fe20000000000 */
[----:B------:R-:W-:Y:S01]  /*4620*/  VIADDMNMX R196, R5, R7, RZ, !PT ;  /* 0x0000000705c47246 */ /* 0x000fe200078001ff */
[----:B------:R-:W-:Y:S01]  /*4630*/  VIADD R7, R3, 0x9 ;  /* 0x0000000903077836 */ /* 0x000fe20000000000 */
[----:B------:R-:W-:Y:S01]  /*4640*/  VIADDMNMX R197, R5, R6, RZ, !PT ;  /* 0x0000000605c57246 */ /* 0x000fe200078001ff */
[----:B------:R-:W-:Y:S01]  /*4650*/  FMUL.FTZ R5, R67, UR8 ;  /* 0x0000000843057c20 */ /* 0x000fe20008410000 */
[----:B------:R-:W-:Y:S01]  /*4660*/  ISETP.GE.AND P0, PT, R0, R202, PT ;  /* 0x000000ca0000720c */ /* 0x000fe20003f06270 */
[----:B------:R-:W-:Y:S01]  /*4670*/  FMUL.FTZ R6, R66, UR8 ;  /* 0x0000000842067c20 */ /* 0x000fe20008410000 */
[C---:B------:R-:W-:Y:S01]  /*4680*/  ISETP.GE.AND P1, PT, R0.reuse, R201, PT ;  /* 0x000000c90000720c */ /* 0x040fe20003f26270 */
[----:B------:R1:W-:Y:S01]  /*4690*/  MUFU.TANH R89, R5 ;  /* 0x0000000500597308 */ /* 0x0003e20000002400 */
[----:B------:R-:W-:-:S02]  /*46a0*/  ISETP.LT.OR P4, PT, R0, R198, P0 ;  /* 0x000000c60000720c */ /* 0x000fc40000781670 */
[C---:B------:R-:W-:Y:S02]  /*46b0*/  ISETP.GE.AND P0, PT, R0.reuse, R199, PT ;  /* 0x000000c70000720c */ /* 0x040fe40003f06270 */
[C---:B------:R-:W-:Y:S02]  /*46c0*/  ISETP.LT.OR P1, PT, R0.reuse, R196, P1 ;  /* 0x000000c40000720c */ /* 0x040fe40000f21670 */
[----:B------:R-:W-:Y:S01]  /*46d0*/  ISETP.LT.OR P0, PT, R0, R195, P0 ;  /* 0x000000c30000720c */ /* 0x000fe20000701670 */
[----:B------:R3:W4:Y:S01]  /*46e0*/  MUFU.TANH R91, R6 ;  /* 0x00000006005b7308 */ /* 0x0007220000002400 */
[----:B------:R-:W-:Y:S01]  /*46f0*/  VIMNMX R200, R12, R57, PT ;  /* 0x000000390cc87248 */ /* 0x000fe20003fe0100 */
[----:B------:R-:W-:Y:S01]  /*4700*/  FMUL.FTZ R12, R40, UR8 ;  /* 0x00000008280c7c20 */ /* 0x000fe20008410000 */
[----:B------:R-:W-:Y:S02]  /*4710*/  P2R R48, PR, RZ, 0x1 ;  /* 0x00000001ff307803 */ /* 0x000fe40000000000 */
[----:B------:R-:W-:-:S02]  /*4720*/  ISETP.GE.AND P0, PT, R3, R202, PT ;  /* 0x000000ca0300720c */ /* 0x000fc40003f06270 */
[----:B------:R-:W-:Y:S01]  /*4730*/  P2R R36, PR, RZ, 0x2 ;  /* 0x00000002ff247803 */ /* 0x000fe20000000000 */
[----:B------:R2:W-:Y:S01]  /*4740*/  MUFU.TANH R88, R12 ;  /* 0x0000000c00587308 */ /* 0x0005e20000002400 */
[----:B------:R-:W-:Y:S01]  /*4750*/  ISETP.LT.OR P1, PT, R3, R198, P0 ;  /* 0x000000c60300720c */ /* 0x000fe20000721670 */
[----:B-1----:R-:W-:Y:S01]  /*4760*/  FMUL.FTZ R5, R74, UR8 ;  /* 0x000000084a057c20 */ /* 0x002fe20008410000 */
[----:B------:R-:W-:Y:S02]  /*4770*/  ISETP.GE.AND P0, PT, R8, R202, PT ;  /* 0x000000ca0800720c */ /* 0x000fe40003f06270 */
[----:B------:R-:W-:Y:S02]  /*4780*/  ISETP.GE.AND P2, PT, R0, R200, PT ;  /* 0x000000c80000720c */ /* 0x000fe40003f46270 */
[----:B------:R-:W-:Y:S01]  /*4790*/  ISETP.LT.OR P0, PT, R8, R198, P0 ;  /* 0x000000c60800720c */ /* 0x000fe20000701670 */
[----:B------:R1:W-:Y:S01]  /*47a0*/  MUFU.TANH R85, R5 ;  /* 0x0000000500557308 */ /* 0x0003e20000002400 */
[----:B------:R-:W-:Y:S01]  /*47b0*/  ISETP.LT.OR P6, PT, R0, R197, P2 ;  /* 0x000000c50000720c */ /* 0x000fe200017c1670 */
[----:B------:R-:W-:Y:S01]  /*47c0*/  FMUL.FTZ R0, R75, UR8 ;  /* 0x000000084b007c20 */ /* 0x000fe20008410000 */
[----:B---3--:R-:W-:Y:S01]  /*47d0*/  VIADD R6, R3, 0x10 ;  /* 0x0000001003067836 */ /* 0x008fe20000000000 */
[----:B------:R-:W-:-:S02]  /*47e0*/  ISETP.GE.AND P2, PT, R7, R202, PT ;  /* 0x000000ca0700720c */ /* 0x000fc40003f46270 */
[----:B------:R-:W-:Y:S02]  /*47f0*/  FSEL R51, R153, -INF , !P0 ;  /* 0xff80000099337808 */ /* 0x000fe40004000000 */
[----:B------:R-:W-:Y:S01]  /*4800*/  ISETP.GE.AND P0, PT, R9, R202, PT ;  /* 0x000000ca0900720c */ /* 0x000fe20003f06270 */
[----:B--2---:R-:W-:Y:S01]  /*4810*/  FMUL.FTZ R12, R41, UR8 ;  /* 0x00000008290c7c20 */ /* 0x004fe20008410000 */
[----:B------:R2:W-:Y:S01]  /*4820*/  MUFU.TANH R96, R0 ;  /* 0x0000000000607308 */ /* 0x0005e20000002400 */
[----:B------:R-:W-:Y:S02]  /*4830*/  FSEL R50, R156, -INF , !P4 ;  /* 0xff8000009c327808 */ /* 0x000fe40006000000 */
[----:B------:R-:W-:Y:S02]  /*4840*/  ISETP.LT.OR P2, PT, R7, R198, P2 ;  /* 0x000000c60700720c */ /* 0x000fe40001741670 */
[----:B------:R-:W-:Y:S01]  /*4850*/  ISETP.GE.AND P3, PT, R6, R202, PT ;  /* 0x000000ca0600720c */ /* 0x000fe20003f66270 */
[----:B-1----:R-:W-:-:S02]  /*4860*/  VIADD R5, R3, 0x11 ;  /* 0x0000001103057836 */ /* 0x002fc40000000000 */
[----:B------:R1:W-:Y:S01]  /*4870*/  MUFU.TANH R73, R12 ;  /* 0x0000000c00497308 */ /* 0x0003e20000002400 */
[----:B------:R-:W-:Y:S02]  /*4880*/  ISETP.LT.OR P0, PT, R9, R198, P0 ;  /* 0x000000c60900720c */ /* 0x000fe40000701670 */
[----:B------:R-:W-:Y:S02]  /*4890*/  FSEL R53, R147, -INF , !P2 ;  /* 0xff80000093357808 */ /* 0x000fe40005000000 */
[----:B------:R-:W-:Y:S02]  /*48a0*/  ISETP.GE.AND P4, PT, R5, R202, PT ;  /* 0x000000ca0500720c */ /* 0x000fe40003f86270 */
[----:B------:R-:W-:Y:S01]  /*48b0*/  FSEL R49, R157, -INF , !P1 ;  /* 0xff8000009d317808 */ /* 0x000fe20004800000 */
[----:B--2---:R-:W-:Y:S01]  /*48c0*/  VIADD R0, R3, 0x18 ;  /* 0x0000001803007836 */ /* 0x004fe20000000000 */
[-C--:B------:R-:W-:Y:S02]  /*48d0*/  ISETP.LT.OR P3, PT, R6, R198.reuse, P3 ;  /* 0x000000c60600720c */ /* 0x080fe40001f61670 */
[----:B------:R-:W-:-:S02]  /*48e0*/  ISETP.LT.OR P2, PT, R5, R198, P4 ;  /* 0x000000c60500720c */ /* 0x000fc40002741670 */
[----:B------:R-:W-:Y:S02]  /*48f0*/  ISETP.GE.AND P1, PT, R0, R202, PT ;  /* 0x000000ca0000720c */ /* 0x000fe40003f26270 */
[----:B------:R-:W-:Y:S01]  /*4900*/  FSEL R65, R108, -INF , !P0 ;  /* 0xff8000006c417808 */ /* 0x000fe20004000000 */
[----:B-1----:R-:W-:Y:S01]  /*4910*/  FMUL.FTZ R12, R20, UR8 ;  /* 0x00000008140c7c20 */ /* 0x002fe20008410000 */
[----:B------:R-:W-:Y:S01]  /*4920*/  ISETP.GE.AND P0, PT, R8, R199, PT ;  /* 0x000000c70800720c */ /* 0x000fe20003f06270 */
[----:B------:R-:W-:Y:S01]  /*4930*/  FMUL.FTZ R20, R43, UR8 ;  /* 0x000000082b147c20 */ /* 0x000fe20008410000 */
[----:B------:R-:W-:Y:S01]  /*4940*/  FSEL R55, R114, -INF , !P3 ;  /* 0xff80000072377808 */ /* 0x000fe20005800000 */
[----:B------:R1:W2:Y:S01]  /*4950*/  MUFU.TANH R70, R12 ;  /* 0x0000000c00467308 */ /* 0x0002a20000002400 */
[----:B------:R-:W-:Y:S02]  /*4960*/  FSEL R57, R113, -INF , !P2 ;  /* 0xff80000071397808 */ /* 0x000fe40005000000 */
[----:B------:R-:W-:-:S02]  /*4970*/  ISETP.LT.OR P1, PT, R0, R198, P1 ;  /* 0x000000c60000720c */ /* 0x000fc40000f21670 */
[CC--:B------:R-:W-:Y:S02]  /*4980*/  ISETP.GE.AND P3, PT, R8.reuse, R200.reuse, PT ;  /* 0x000000c80800720c */ /* 0x0c0fe40003f66270 */
[C---:B------:R-:W-:Y:S01]  /*4990*/  ISETP.GE.AND P2, PT, R8.reuse, R201, PT ;  /* 0x000000c90800720c */ /* 0x040fe20003f46270 */
[----:B------:R-:W-:Y:S01]  /*49a0*/  MUFU.TANH R69, R20 ;  /* 0x0000001400457308 */ /* 0x000fe20000002400 */
[----:B------:R-:W-:Y:S02]  /*49b0*/  ISETP.GE.AND P4, PT, R3, R200, PT ;  /* 0x000000c80300720c */ /* 0x000fe40003f86270 */
[----:B------:R-:W-:Y:S02]  /*49c0*/  ISETP.LT.OR P0, PT, R8, R195, P0 ;  /* 0x000000c30800720c */ /* 0x000fe40000701670 */
[----:B------:R-:W-:Y:S02]  /*49d0*/  FSEL R64, R112, -INF , !P1 ;  /* 0xff80000070407808 */ /* 0x000fe40004800000 */
[C---:B------:R-:W-:Y:S01]  /*49e0*/  ISETP.LT.OR P3, PT, R8.reuse, R197, P3 ;  /* 0x000000c50800720c */ /* 0x040fe20001f61670 */
[----:B-1----:R-:W-:Y:S01]  /*49f0*/  FMUL.FTZ R12, R21, UR8 ;  /* 0x00000008150c7c20 */ /* 0x002fe20008410000 */
[----:B------:R-:W-:-:S02]  /*4a00*/  ISETP.LT.OR P5, PT, R8, R196, P2 ;  /* 0x000000c40800720c */ /* 0x000fc400017a1670 */
[-C--:B------:R-:W-:Y:S01]  /*4a10*/  ISETP.LT.OR P1, PT, R3, R197.reuse, P4 ;  /* 0x000000c50300720c */ /* 0x080fe20002721670 */
[----:B------:R1:W-:Y:S01]  /*4a20*/  MUFU.TANH R72, R12 ;  /* 0x0000000c00487308 */ /* 0x0003e20000002400 */
[----:B------:R-:W-:Y:S02]  /*4a30*/  P2R R8, PR, RZ, 0x1 ;  /* 0x00000001ff087803 */ /* 0x000fe40000000000 */
[-C--:B------:R-:W-:Y:S02]  /*4a40*/  ISETP.GE.AND P0, PT, R7, R200.reuse, PT ;  /* 0x000000c80700720c */ /* 0x080fe40003f06270 */
[----:B------:R-:W-:Y:S02]  /*4a50*/  FSEL R75, R109, -INF , !P1 ;  /* 0xff8000006d4b7808 */ /* 0x000fe40004800000 */
[----:B------:R-:W-:Y:S02]  /*4a60*/  ISETP.GE.AND P1, PT, R6, R200, PT ;  /* 0x000000c80600720c */ /* 0x000fe40003f26270 */
[----:B------:R-:W-:-:S02]  /*4a70*/  ISETP.LT.OR P0, PT, R7, R197, P0 ;  /* 0x000000c50700720c */ /* 0x000fc40000701670 */
[-C--:B------:R-:W-:Y:S02]  /*4a80*/  ISETP.LT.OR P1, PT, R6, R197.reuse, P1 ;  /* 0x000000c50600720c */ /* 0x080fe40000f21670 */
[----:B-----5:R-:W-:Y:S02]  /*4a90*/  FSEL R87, R87, -INF , !P0 ;  /* 0xff80000057577808 */ /* 0x020fe40004000000 */
[----:B------:R-:W-:Y:S01]  /*4aa0*/  ISETP.GE.AND P0, PT, R0, R200, PT ;  /* 0x000000c80000720c */ /* 0x000fe20003f06270 */
[----:B-1----:R-:W-:Y:S01]  /*4ab0*/  FMUL.FTZ R12, R42, UR8 ;  /* 0x000000082a0c7c20 */ /* 0x002fe20008410000 */
[----:B------:R-:W-:Y:S01]  /*4ac0*/  FSEL R97, R97, -INF , !P1 ;  /* 0xff80000061617808 */ /* 0x000fe20004800000 */
[----:B------:R-:W-:Y:S01]  /*4ad0*/  HMMA.16816.F32 R40, R16, R10, R60 ;  /* 0x0000000a1028723c */ /* 0x000fe2000000183c */
[----:B------:R-:W-:Y:S01]  /*4ae0*/  ISETP.LT.OR P1, PT, R0, R197, P0 ;  /* 0x000000c50000720c */ /* 0x000fe20000721670 */
[----:B------:R1:W-:Y:S01]  /*4af0*/  MUFU.TANH R90, R12 ;  /* 0x0000000c005a7308 */ /* 0x0003e20000002400 */
[----:B------:R-:W-:-:S02]  /*4b00*/  FSEL R86, R86, -INF , !P3 ;  /* 0xff80000056567808 */ /* 0x000fc40005800000 */
[-C--:B------:R-:W-:Y:S02]  /*4b10*/  ISETP.GE.AND P0, PT, R9, R200.reuse, PT ;  /* 0x000000c80900720c */ /* 0x080fe40003f06270 */
[----:B------:R-:W-:Y:S01]  /*4b20*/  ISETP.GE.AND P3, PT, R3, R201, PT ;  /* 0x000000c90300720c */ /* 0x000fe20003f66270 */
[----:B------:R-:W-:Y:S01]  /*4b30*/  FMUL.FTZ R11, R22, UR8 ;  /* 0x00000008160b7c20 */ /* 0x000fe20008410000 */
[----:B------:R-:W-:Y:S01]  /*4b40*/  FSEL R99, R99, -INF , !P1 ;  /* 0xff80000063637808 */ /* 0x000fe20004800000 */
[----:B------:R-:W-:Y:S01]  /*4b50*/  FMUL.FTZ R10, R23, UR8 ;  /* 0x00000008170a7c20 */ /* 0x000fe20008410000 */
[----:B------:R-:W-:Y:S01]  /*4b60*/  ISETP.LT.OR P1, PT, R9, R197, P0 ;  /* 0x000000c50900720c */ /* 0x000fe20000721670 */
[----:B------:R-:W-:Y:S01]  /*4b70*/  LDSM.16.M88.4 R20, [R185+0x1800] ;  /* 0x00180000b914783b */ /* 0x000fe20000000200 */
[----:B------:R-:W-:Y:S01]  /*4b80*/  ISETP.GE.AND P2, PT, R5, R200, PT ;  /* 0x000000c80500720c */ /* 0x000fe20003f46270 */
[----:B------:R3:W-:Y:S01]  /*4b90*/  MUFU.TANH R71, R10 ;  /* 0x0000000a00477308 */ /* 0x0007e20000002400 */
[----:B------:R-:W-:-:S02]  /*4ba0*/  ISETP.LT.OR P0, PT, R3, R196, P3 ;  /* 0x000000c40300720c */ /* 0x000fc40001f01670 */
[----:B------:R-:W-:Y:S01]  /*4bb0*/  ISETP.LT.OR P2, PT, R5, R197, P2 ;  /* 0x000000c50500720c */ /* 0x000fe20001741670 */
[----:B-1----:R-:W1:Y:S01]  /*4bc0*/  LDSM.16.M88.4 R12, [R191+0x1800] ;  /* 0x00180000bf0c783b */ /* 0x002e620000000200 */
[----:B----4-:R-:W-:Y:S01]  /*4bd0*/  FSEL R58, R106, -INF , !P0 ;  /* 0xff8000006a3a7808 */ /* 0x010fe20004000000 */
[----:B------:R-:W-:-:S04]  /*4be0*/  DEPBAR.LE SB0, 0x0 ;  /* 0x000080000000791a */ /* 0x000fc80000000000 */
[----:B------:R-:W-:Y:S01]  /*4bf0*/  ISETP.GE.AND P0, PT, R6, R199, PT ;  /* 0x000000c70600720c */ /* 0x000fe20003f06270 */
[----:B------:R4:W5:Y:S01]  /*4c00*/  MUFU.TANH R68, R11 ;  /* 0x0000000b00447308 */ /* 0x0009620000002400 */
[----:B------:R-:W-:Y:S02]  /*4c10*/  FSEL R152, R152, -INF , !P1 ;  /* 0xff80000098987808 */ /* 0x000fe40004800000 */
[----:B------:R-:W-:Y:S02]  /*4c20*/  FSEL R98, R98, -INF , !P2 ;  /* 0xff80000062627808 */ /* 0x000fe40005000000 */
[----:B------:R-:W-:Y:S01]  /*4c30*/  ISETP.GE.AND P1, PT, R6, R201, PT ;  /* 0x000000c90600720c */ /* 0x000fe20003f26270 */
[----:B---3--:R-:W-:Y:S01]  /*4c40*/  FMUL.FTZ R10, R44, UR8 ;  /* 0x000000082c0a7c20 */ /* 0x008fe20008410000 */
[C---:B------:R-:W-:Y:S02]  /*4c50*/  ISETP.GE.AND P2, PT, R7.reuse, R199, PT ;  /* 0x000000c70700720c */ /* 0x040fe40003f46270 */
[----:B------:R-:W-:Y:S01]  /*4c60*/  ISETP.LT.OR P0, PT, R6, R195, P0 ;  /* 0x000000c30600720c */ /* 0x000fe20000701670 */
[----:B------:R3:W-:Y:S01]  /*4c70*/  MUFU.TANH R128, R10 ;  /* 0x0000000a00807308 */ /* 0x0007e20000002400 */
[----:B------:R-:W-:Y:S01]  /*4c80*/  BAR.SYNC.DEFER_BLOCKING 0x0 ;  /* 0x0000000000007b1d */ /* 0x000fe20000010000 */
[----:B------:R-:W-:-:S02]  /*4c90*/  ISETP.GE.AND P4, PT, R7, R201, PT ;  /* 0x000000c90700720c */ /* 0x000fc40003f86270 */
[-C--:B------:R-:W-:Y:S02]  /*4ca0*/  ISETP.LT.OR P3, PT, R6, R196.reuse, P1 ;  /* 0x000000c40600720c */ /* 0x080fe40000f61670 */
[----:B------:R-:W-:Y:S01]  /*4cb0*/  ISETP.LT.OR P2, PT, R7, R195, P2 ;  /* 0x000000c30700720c */ /* 0x000fe20001741670 */
[----:B----4-:R-:W-:Y:S01]  /*4cc0*/  FMUL.FTZ R11, R46, UR8 ;  /* 0x000000082e0b7c20 */ /* 0x010fe20008410000 */
[----:B------:R-:W-:Y:S02]  /*4cd0*/  P2R R6, PR, RZ, 0x1 ;  /* 0x00000001ff067803 */ /* 0x000fe40000000000 */
[----:B------:R-:W-:Y:S01]  /*4ce0*/  ISETP.GE.AND P0, PT, R5, R201, PT ;  /* 0x000000c90500720c */ /* 0x000fe20003f06270 */
[----:B------:R-:W-:Y:S01]  /*4cf0*/  MUFU.TANH R61, R11 ;  /* 0x0000000b003d7308 */ /* 0x000fe20000002400 */
[----:B------:R-:W-:Y:S02]  /*4d00*/  ISETP.LT.OR P4, PT, R7, R196, P4 ;  /* 0x000000c40700720c */ /* 0x000fe40002781670 */
[----:B------:R-:W-:-:S02]  /*4d10*/  P2R R7, PR, RZ, 0x4 ;  /* 0x00000004ff077803 */ /* 0x000fc40000000000 */
[----:B------:R-:W-:Y:S01]  /*4d20*/  FSEL R84, R84, -INF , !P6 ;  /* 0xff80000054547808 */ /* 0x000fe20007000000 */
[----:B---3--:R-:W-:Y:S01]  /*4d30*/  FMUL.FTZ R10, R45, UR8 ;  /* 0x000000082d0a7c20 */ /* 0x008fe20008410000 */
[-C--:B------:R-:W-:Y:S02]  /*4d40*/  ISETP.LT.OR P2, PT, R5, R196.reuse, P0 ;  /* 0x000000c40500720c */ /* 0x080fe40000741670 */
[----:B------:R-:W-:Y:S01]  /*4d50*/  ISETP.NE.AND P6, PT, R36, RZ, PT ;  /* 0x000000ff2400720c */ /* 0x000fe20003fc5270 */
[----:B------:R3:W-:Y:S01]  /*4d60*/  MUFU.TANH R129, R10 ;  /* 0x0000000a00817308 */ /* 0x0007e20000002400 */
[CC--:B------:R-:W-:Y:S01]  /*4d70*/  ISETP.GE.AND P0, PT, R9.reuse, R201.reuse, PT ;  /* 0x000000c90900720c */ /* 0x0c0fe20003f06270 */
[----:B-1----:R-:W-:Y:S01]  /*4d80*/  HMMA.16816.F32 R36, R32, R12, R80 ;  /* 0x0000000c2024723c */ /* 0x002fe20000001850 */
[----:B------:R-:W-:Y:S02]  /*4d90*/  ISETP.GE.AND P1, PT, R0, R201, PT ;  /* 0x000000c90000720c */ /* 0x000fe40003f26270 */
[----:B------:R-:W-:-:S02]  /*4da0*/  ISETP.LT.OR P0, PT, R9, R196, P0 ;  /* 0x000000c40900720c */ /* 0x000fc40000701670 */
[----:B------:R-:W-:Y:S01]  /*4db0*/  FSEL R54, R105, -INF , !P4 ;  /* 0xff80000069367808 */ /* 0x000fe20006000000 */
[----:B------:R-:W-:Y:S01]  /*4dc0*/  HMMA.16816.F32 R32, R32, R14, R76 ;  /* 0x0000000e2020723c */ /* 0x000fe2000000184c */
[----:B------:R-:W-:Y:S02]  /*4dd0*/  FSEL R67, R103, -INF , !P3 ;  /* 0xff80000067437808 */ /* 0x000fe40005800000 */
[----:B------:R-:W-:Y:S02]  /*4de0*/  ISETP.LT.OR P1, PT, R0, R196, P1 ;  /* 0x000000c40000720c */ /* 0x000fe40000f21670 */
[-C--:B------:R-:W-:Y:S02]  /*4df0*/  ISETP.GE.AND P3, PT, R3, R199.reuse, PT ;  /* 0x000000c70300720c */ /* 0x080fe40003f66270 */
[----:B------:R-:W-:Y:S02]  /*4e00*/  FSEL R78, R100, -INF , !P0 ;  /* 0xff800000644e7808 */ /* 0x000fe40004000000 */
[----:B------:R-:W-:Y:S01]  /*4e10*/  ISETP.GE.AND P0, PT, R0, R199, PT ;  /* 0x000000c70000720c */ /* 0x000fe20003f06270 */
[----:B---3--:R-:W-:Y:S01]  /*4e20*/  FMUL.FTZ R10, R40, UR8 ;  /* 0x00000008280a7c20 */ /* 0x008fe20008410000 */
[----:B------:R-:W-:Y:S01]  /*4e30*/  FSEL R76, R102, -INF , !P2 ;  /* 0xff800000664c7808 */ /* 0x000fe20005000000 */
[----:B------:R-:W-:Y:S01]  /*4e40*/  FMUL.FTZ R40, R47, UR8 ;  /* 0x000000082f287c20 */ /* 0x000fe20008410000 */
[----:B------:R-:W-:Y:S01]  /*4e50*/  ISETP.LT.OR P4, PT, R0, R195, P0 ;  /* 0x000000c30000720c */ /* 0x000fe20000781670 */
[----:B------:R-:W-:Y:S01]  /*4e60*/  VIADD R0, R3, 0x20 ;  /* 0x0000002003007836 */ /* 0x000fe20000000000 */
[----:B------:R-:W-:Y:S01]  /*4e70*/  ISETP.GE.AND P0, PT, R9, R199, PT ;  /* 0x000000c70900720c */ /* 0x000fe20003f06270 */
[----:B------:R1:W-:Y:S01]  /*4e80*/  MUFU.TANH R66, R10 ;  /* 0x0000000a00427308 */ /* 0x0003e20000002400 */
[----:B------:R-:W-:Y:S01]  /*4e90*/  FSEL R77, R101, -INF , !P1 ;  /* 0xff800000654d7808 */ /* 0x000fe20004800000 */
[----:B------:R-:W-:Y:S01]  /*4ea0*/  HMMA.16816.F32 R44, R28, R20, R36 ;  /* 0x000000141c2c723c */ /* 0x000fe20000001824 */
[----:B------:R-:W-:-:S02]  /*4eb0*/  FSEL R59, R104, -INF , !P6 ;  /* 0xff800000683b7808 */ /* 0x000fc40007000000 */
[----:B------:R-:W-:Y:S02]  /*4ec0*/  ISETP.GE.AND P2, PT, R5, R199, PT ;  /* 0x000000c70500720c */ /* 0x000fe40003f46270 */
[-C--:B------:R-:W-:Y:S01]  /*4ed0*/  ISETP.LT.OR P1, PT, R3, R195.reuse, P3 ;  /* 0x000000c30300720c */ /* 0x080fe20001f21670 */
[----:B------:R-:W-:Y:S01]  /*4ee0*/  HMMA.16816.F32 R36, R24, R12, R148 ;  /* 0x0000000c1824723c */ /* 0x000fe20000001894 */
[----:B------:R-:W-:Y:S01]  /*4ef0*/  ISETP.NE.AND P6, PT, R48, RZ, PT ;  /* 0x000000ff3000720c */ /* 0x000fe20003fc5270 */
[----:B------:R-:W-:Y:S01]  /*4f00*/  MUFU.TANH R63, R40 ;  /* 0x00000028003f7308 */ /* 0x000fe20000002400 */
[-C--:B------:R-:W-:Y:S02]  /*4f10*/  ISETP.LT.OR P3, PT, R9, R195.reuse, P0 ;  /* 0x000000c30900720c */ /* 0x080fe40000761670 */
[----:B------:R-:W-:Y:S01]  /*4f20*/  ISETP.GE.AND P0, PT, R0, R202, PT ;  /* 0x000000ca0000720c */ /* 0x000fe20003f06270 */
[----:B------:R-:W-:Y:S01]  /*4f30*/  HMMA.16816.F32 R32, R28, R22, R32 ;  /* 0x000000161c20723c */ /* 0x000fe20000001820 */
[----:B------:R-:W-:Y:S01]  /*4f40*/  FSEL R52, R107, -INF , !P5 ;  /* 0xff8000006b347808 */ /* 0x000fe20006800000 */
[----:B-1----:R-:W-:Y:S01]  /*4f50*/  FMUL.FTZ R10, R41, UR8 ;  /* 0x00000008290a7c20 */ /* 0x002fe20008410000 */
[----:B------:R-:W-:Y:S01]  /*4f60*/  ISETP.LT.OR P5, PT, R5, R195, P2 ;  /* 0x000000c30500720c */ /* 0x000fe200017a1670 */
[----:B------:R-:W-:Y:S01]  /*4f70*/  FMUL.FTZ R5, R42, UR8 ;  /* 0x000000082a057c20 */ /* 0x000fe20008410000 */
[----:B------:R-:W-:Y:S01]  /*4f80*/  FSEL R41, R94, -INF , !P6 ;  /* 0xff8000005e297808 */ /* 0x000fe20007000000 */
[----:B------:R-:W-:Y:S01]  /*4f90*/  HMMA.16816.F32 R24, R24, R14, R140 ;  /* 0x0000000e1818723c */ /* 0x000fe2000000188c */
[----:B------:R-:W-:Y:S01]  /*4fa0*/  FSEL R48, R95, -INF , !P1 ;  /* 0xff8000005f307808 */ /* 0x000fe20004800000 */
[----:B------:R1:W-:Y:S01]  /*4fb0*/  MUFU.TANH R60, R5 ;  /* 0x00000005003c7308 */ /* 0x0003e20000002400 */
[----:B------:R-:W-:-:S02]  /*4fc0*/  ISETP.LT.OR P6, PT, R0, R198, P0 ;  /* 0x000000c60000720c */ /* 0x000fc400007c1670 */
[----:B------:R-:W-:Y:S01]  /*4fd0*/  ISETP.NE.AND P2, PT, R8, RZ, PT ;  /* 0x000000ff0800720c */ /* 0x000fe20003f45270 */
[----:B------:R-:W-:Y:S01]  /*4fe0*/  FMUL.FTZ R45, R45, UR8 ;  /* 0x000000082d2d7c20 */ /* 0x000fe20008410000 */
[----:B------:R-:W-:Y:S01]  /*4ff0*/  ISETP.NE.AND P1, PT, R7, RZ, PT ;  /* 0x000000ff0700720c */ /* 0x000fe20003f25270 */
[----:B------:R-:W-:Y:S01]  /*5000*/  FMUL.FTZ R46, R46, UR8 ;  /* 0x000000082e2e7c20 */ /* 0x000fe20008410000 */
[----:B------:R-:W-:Y:S01]  /*5010*/  ISETP.NE.AND P0, PT, R6, RZ, PT ;  /* 0x000000ff0600720c */ /* 0x000fe20003f05270 */
[----:B------:R-:W-:Y:S01]  /*5020*/  FMUL.FTZ R6, R44, UR8 ;  /* 0x000000082c067c20 */ /* 0x000fe20008410000 */
[----:B------:R-:W-:Y:S01]  /*5030*/  FSEL R42, R93, -INF , !P2 ;  /* 0xff8000005d2a7808 */ /* 0x000fe20005000000 */
[----:B------:R3:W4:Y:S01]  /*5040*/  MUFU.TANH R62, R10 ;  /* 0x0000000a003e7308 */ /* 0x0007220000002400 */
[----:B------:R-:W-:Y:S02]  /*5050*/  FSEL R74, R91, -INF , !P0 ;  /* 0xff8000005b4a7808 */ /* 0x000fe40004000000 */
[----:B------:R-:W-:-:S02]  /*5060*/  ISETP.GE.AND P2, PT, R0, R200, PT ;  /* 0x000000c80000720c */ /* 0x000fc40003f46270 */
[----:B------:R-:W-:Y:S01]  /*5070*/  ISETP.GE.AND P0, PT, R0, R199, PT ;  /* 0x000000c70000720c */ /* 0x000fe20003f06270 */
[----:B------:R-:W-:Y:S01]  /*5080*/  FMUL.FTZ R32, R32, UR8 ;  /* 0x0000000820207c20 */ /* 0x000fe20008410000 */
[----:B-1----:R-:W-:Y:S01]  /*5090*/  FMUL.FTZ R5, R43, UR8 ;  /* 0x000000082b057c20 */ /* 0x002fe20008410000 */
[----:B------:R-:W-:Y:S01]  /*50a0*/  FSEL R43, R92, -INF , !P1 ;  /* 0xff8000005c2b7808 */ /* 0x000fe20004800000 */
[----:B------:R1:W-:Y:S01]  /*50b0*/  MUFU.TANH R14, R6 ;  /* 0x00000006000e7308 */ /* 0x0003e20000002400 */
[C---:B------:R-:W-:Y:S01]  /*50c0*/  ISETP.GE.AND P1, PT, R0.reuse, R201, PT ;  /* 0x000000c90000720c */ /* 0x040fe20003f26270 */
[----:B------:R-:W-:Y:S01]  /*50d0*/  FMUL.FTZ R33, R33, UR8 ;  /* 0x0000000821217c20 */ /* 0x000fe20008410000 */
[----:B------:R-:W-:Y:S01]  /*50e0*/  ISETP.LT.OR P2, PT, R0, R197, P2 ;  /* 0x000000c50000720c */ /* 0x000fe20001741670 */
[----:B------:R-:W-:Y:S01]  /*50f0*/  FMUL.FTZ R34, R34, UR8 ;  /* 0x0000000822227c20 */ /* 0x000fe20008410000 */
[C---:B------:R-:W-:Y:S01]  /*5100*/  ISETP.LT.OR P1, PT, R0.reuse, R196, P1 ;  /* 0x000000c40000720c */ /* 0x040fe20000f21670 */
[----:B------:R-:W-:Y:S01]  /*5110*/  FMUL.FTZ R35, R35, UR8 ;  /* 0x0000000823237c20 */ /* 0x000fe20008410000 */
[----:B------:R-:W-:Y:S01]  /*5120*/  ISETP.LT.OR P0, PT, R0, R195, P0 ;  /* 0x000000c30000720c */ /* 0x000fe20000701670 */
[----:B------:R-:W-:Y:S01]  /*5130*/  VIADD R0, R3, 0x28 ;  /* 0x0000002803007836 */ /* 0x000fe20000000000 */
[----:B------:R5:W-:Y:S01]  /*5140*/  MUFU.TANH R40, R5 ;  /* 0x0000000500287308 */ /* 0x000be20000002400 */
[----:B------:R-:W-:Y:S01]  /*5150*/  P2R R7, PR, RZ, 0x4 ;  /* 0x00000004ff077803 */ /* 0x000fe20000000000 */
[----:B---3--:R-:W-:Y:S01]  /*5160*/  HMMA.16816.F32 R8, R16, R20, R36 ;  /* 0x000000141008723c */ /* 0x008fe20000001824 */
[----:B------:R-:W-:-:S02]  /*5170*/  P2R R12, PR, RZ, 0x1 ;  /* 0x00000001ff0c7803 */ /* 0x000fc40000000000 */
[C---:B------:R-:W-:Y:S02]  /*5180*/  ISETP.GE.AND P0, PT, R0.reuse, R202, PT ;  /* 0x000000ca0000720c */ /* 0x040fe40003f06270 */
[----:B------:R-:W-:Y:S01]  /*5190*/  FSEL R44, R89, -INF , !P5 ;  /* 0xff800000592c7808 */ /* 0x000fe20006800000 */
[----:B-1----:R-:W-:Y:S01]  /*51a0*/  VIADD R6, R3, 0x29 ;  /* 0x0000002903067836 */ /* 0x002fe20000000000 */
[----:B------:R-:W-:Y:S01]  /*51b0*/  ISETP.LT.OR P0, PT, R0, R198, P0 ;  /* 0x000000c60000720c */ /* 0x000fe20000701670 */
[----:B------:R-:W-:Y:S01]  /*51c0*/  HMMA.16816.F32 R16, R16, R22, R24 ;  /* 0x000000161010723c */ /* 0x000fe20000001818 */
[----:B------:R-:W-:Y:S01]  /*51d0*/  P2R R13, PR, RZ, 0x2 ;  /* 0x00000002ff0d7803 */ /* 0x000fe20000000000 */
[----:B------:R-:W1:Y:S01]  /*51e0*/  MUFU.TANH R45, R45 ;  /* 0x0000002d002d7308 */ /* 0x000e620000002400 */
[----:B--2---:R-:W-:Y:S02]  /*51f0*/  FSEL R30, R70, -INF , !P0 ;  /* 0xff800000461e7808 */ /* 0x004fe40004000000 */
[----:B------:R-:W-:Y:S01]  /*5200*/  FSEL R85, R85, -INF , !P4 ;  /* 0xff80000055557808 */ /* 0x000fe20006000000 */
[----:B-----5:R-:W-:Y:S01]  /*5210*/  VIADD R5, R3, 0x21 ;  /* 0x0000002103057836 */ /* 0x020fe20000000000 */
[----:B------:R-:W-:-:S02]  /*5220*/  ISETP.GE.AND P4, PT, R6, R202, PT ;  /* 0x000000ca0600720c */ /* 0x000fc40003f86270 */
[----:B------:R-:W-:Y:S01]  /*5230*/  FSEL R96, R96, -INF , !P3 ;  /* 0xff80000060607808 */ /* 0x000fe20005800000 */
[----:B------:R-:W2:Y:S01]  /*5240*/  MUFU.TANH R32, R32 ;  /* 0x0000002000207308 */ /* 0x000ea20000002400 */
[C---:B------:R-:W-:Y:S02]  /*5250*/  ISETP.GE.AND P2, PT, R5.reuse, R201, PT ;  /* 0x000000c90500720c */ /* 0x040fe40003f46270 */
[C---:B------:R-:W-:Y:S02]  /*5260*/  ISETP.GE.AND P0, PT, R5.reuse, R199, PT ;  /* 0x000000c70500720c */ /* 0x040fe40003f06270 */
[C---:B------:R-:W-:Y:S01]  /*5270*/  ISETP.LT.OR P5, PT, R5.reuse, R196, P2 ;  /* 0x000000c40500720c */ /* 0x040fe200017a1670 */
[----:B------:R-:W-:Y:S01]  /*5280*/  FMUL.FTZ R8, R8, UR8 ;  /* 0x0000000808087c20 */ /* 0x000fe20008410000 */
[----:B------:R-:W-:Y:S01]  /*5290*/  ISETP.LT.OR P2, PT, R5, R195, P0 ;  /* 0x000000c30500720c */ /* 0x000fe20000741670 */
[----:B------:R-:W3:Y:S01]  /*52a0*/  MUFU.TANH R33, R33 ;  /* 0x0000002100217308 */ /* 0x000ee20000002400 */
[----:B------:R-:W-:Y:S01]  /*52b0*/  ISETP.GE.AND P0, PT, R0, R200, PT ;  /* 0x000000c80000720c */ /* 0x000fe20003f06270 */
[----:B------:R-:W-:Y:S01]  /*52c0*/  FMUL.FTZ R9, R9, UR8 ;  /* 0x0000000809097c20 */ /* 0x000fe20008410000 */
[C---:B------:R-:W-:Y:S01]  /*52d0*/  ISETP.GE.AND P1, PT, R5.reuse, R202, PT ;  /* 0x000000ca0500720c */ /* 0x040fe20003f26270 */
[----:B------:R-:W-:Y:S01]  /*52e0*/  FMUL.FTZ R10, R10, UR8 ;  /* 0x000000080a0a7c20 */ /* 0x000fe20008410000 */
[----:B------:R-:W-:Y:S01]  /*52f0*/  ISETP.LT.OR P0, PT, R0, R197, P0 ;  /* 0x000000c50000720c */ /* 0x000fe20000701670 */
[----:B------:R-:W-:Y:S01]  /*5300*/  FMUL.FTZ R16, R16, UR8 ;  /* 0x0000000810107c20 */ /* 0x000fe20008410000 */
[----:B------:R-:W-:Y:S01]  /*5310*/  ISETP.LT.OR P1, PT, R5, R198, P1 ;  /* 0x000000c60500720c */ /* 0x000fe20000f21670 */
[----:B------:R-:W-:Y:S01]  /*5320*/  MUFU.TANH R46, R46 ;  /* 0x0000002e002e7308 */ /* 0x000fe20000002400 */
[----:B------:R-:W-:Y:S01]  /*5330*/  FSEL R148, R68, -INF , !P0 ;  /* 0xff80000044947808 */ /* 0x000fe20004000000 */
[----:B------:R-:W-:Y:S01]  /*5340*/  FMUL.FTZ R17, R17, UR8 ;  /* 0x0000000811117c20 */ /* 0x000fe20008410000 */
[-C--:B------:R-:W-:Y:S01]  /*5350*/  ISETP.GE.AND P0, PT, R6, R200.reuse, PT ;  /* 0x000000c80600720c */ /* 0x080fe20003f06270 */
[----:B------:R-:W-:Y:S01]  /*5360*/  FMUL.FTZ R18, R18, UR8 ;  /* 0x0000000812127c20 */ /* 0x000fe20008410000 */
[----:B------:R-:W-:Y:S01]  /*5370*/  ISETP.GE.AND P3, PT, R5, R200, PT ;  /* 0x000000c80500720c */ /* 0x000fe20003f66270 */
[----:B------:R-:W-:Y:S01]  /*5380*/  FMUL.FTZ R19, R19, UR8 ;  /* 0x0000000813137c20 */ /* 0x000fe20008410000 */
[----:B------:R-:W-:Y:S01]  /*5390*/  FSEL R29, R73, -INF , !P1 ;  /* 0xff800000491d7808 */ /* 0x000fe20004800000 */
[----:B------:R-:W-:Y:S01]  /*53a0*/  MUFU.TANH R34, R34 ;  /* 0x0000002200227308 */ /* 0x000fe20000002400 */
[----:B------:R-:W-:-:S02]  /*53b0*/  ISETP.LT.OR P1, PT, R6, R198, P4 ;  /* 0x000000c60600720c */ /* 0x000fc40002721670 */
[-C--:B------:R-:W-:Y:S02]  /*53c0*/  ISETP.LT.OR P0, PT, R6, R197.reuse, P0 ;  /* 0x000000c50600720c */ /* 0x080fe40000701670 */
[----:B------:R-:W-:Y:S02]  /*53d0*/  FSEL R28, R88, -INF , !P6 ;  /* 0xff800000581c7808 */ /* 0x000fe40007000000 */
[----:B------:R-:W-:Y:S01]  /*53e0*/  ISETP.LT.OR P3, PT, R5, R197, P3 ;  /* 0x000000c50500720c */ /* 0x000fe20001f61670 */
[----:B------:R-:W-:Y:S01]  /*53f0*/  MUFU.TANH R35, R35 ;  /* 0x0000002300237308 */ /* 0x000fe20000002400 */
[----:B------:R-:W-:Y:S01]  /*5400*/  ISETP.NE.AND P6, PT, R7, RZ, PT ;  /* 0x000000ff0700720c */ /* 0x000fe20003fc5270 */
[----:B------:R-:W-:Y:S01]  /*5410*/  FMUL.FTZ R7, R47, UR8 ;  /* 0x000000082f077c20 */ /* 0x000fe20008410000 */
[----:B------:R-:W-:Y:S02]  /*5420*/  FSEL R31, R72, -INF , !P1 ;  /* 0xff800000481f7808 */ /* 0x000fe40004800000 */
[----:B------:R-:W-:-:S02]  /*5430*/  P2R R5, PR, RZ, 0x4 ;  /* 0x00000004ff057803 */ /* 0x000fc40000000000 */
[C---:B------:R-:W-:Y:S01]  /*5440*/  ISETP.GE.AND P2, PT, R0.reuse, R201, PT ;  /* 0x000000c90000720c */ /* 0x040fe20003f46270 */
[----:B------:R-:W-:Y:S01]  /*5450*/  MUFU.TANH R9, R9 ;  /* 0x0000000900097308 */ /* 0x000fe20000002400 */
[----:B------:R-:W-:Y:S02]  /*5460*/  ISETP.GE.AND P1, PT, R0, R199, PT ;  /* 0x000000c70000720c */ /* 0x000fe40003f26270 */
[----:B------:R-:W-:Y:S02]  /*5470*/  FSEL R147, R71, -INF , !P0 ;  /* 0xff80000047937808 */ /* 0x000fe40004000000 */
[----:B------:R-:W-:Y:S02]  /*5480*/  ISETP.GE.AND P0, PT, R6, R201, PT ;  /* 0x000000c90600720c */ /* 0x000fe40003f06270 */
[----:B------:R-:W-:Y:S01]  /*5490*/  FSEL R143, R90, -INF , !P6 ;  /* 0xff8000005a8f7808 */ /* 0x000fe20007000000 */
[----:B------:R-:W-:Y:S01]  /*54a0*/  MUFU.TANH R16, R16 ;  /* 0x0000001000107308 */ /* 0x000fe20000002400 */
[----:B------:R-:W-:-:S02]  /*54b0*/  ISETP.LT.OR P4, PT, R0, R196, P2 ;  /* 0x000000c40000720c */ /* 0x000fc40001781670 */
[----:B------:R-:W-:Y:S01]  /*54c0*/  ISETP.LT.OR P6, PT, R0, R195, P1 ;  /* 0x000000c30000720c */ /* 0x000fe20000fc1670 */
[----:B------:R-:W-:Y:S01]  /*54d0*/  VIADD R0, R3, 0x30 ;  /* 0x0000003003007836 */ /* 0x000fe20000000000 */
[----:B------:R-:W-:Y:S02]  /*54e0*/  ISETP.LT.OR P0, PT, R6, R196, P0 ;  /* 0x000000c40600720c */ /* 0x000fe40000701670 */
[----:B------:R-:W-:Y:S01]  /*54f0*/  FSEL R146, R69, -INF , !P3 ;  /* 0xff80000045927808 */ /* 0x000fe20005800000 */
[----:B------:R-:W-:Y:S01]  /*5500*/  MUFU.TANH R17, R17 ;  /* 0x0000001100117308 */ /* 0x000fe20000002400 */
[----:B------:R-:W-:Y:S02]  /*5510*/  ISETP.NE.AND P3, PT, R13, RZ, PT ;  /* 0x000000ff0d00720c */ /* 0x000fe40003f65270 */
[----:B----4-:R-:W-:Y:S02]  /*5520*/  FSEL R131, R62, -INF , !P0 ;  /* 0xff8000003e837808 */ /* 0x010fe40004000000 */
[----:B------:R-:W-:-:S02]  /*5530*/  ISETP.GE.AND P1, PT, R6, R199, PT ;  /* 0x000000c70600720c */ /* 0x000fc40003f26270 */
[----:B------:R-:W-:Y:S01]  /*5540*/  ISETP.GE.AND P2, PT, R0, R202, PT ;  /* 0x000000ca0000720c */ /* 0x000fe20003f46270 */
[----:B------:R-:W-:Y:S01]  /*5550*/  MUFU.TANH R13, R7 ;  /* 0x00000007000d7308 */ /* 0x000fe20000002400 */
[----:B------:R-:W-:Y:S02]  /*5560*/  ISETP.NE.AND P0, PT, R12, RZ, PT ;  /* 0x000000ff0c00720c */ /* 0x000fe40003f05270 */
[----:B------:R-:W-:Y:S02]  /*5570*/  FSEL R128, R128, -INF , !P3 ;  /* 0xff80000080807808 */ /* 0x000fe40005800000 */
[----:B------:R-:W-:Y:S02]  /*5580*/  FSEL R129, R129, -INF , !P5 ;  /* 0xff80000081817808 */ /* 0x000fe40006800000 */
[----:B------:R-:W-:Y:S01]  /*5590*/  ISETP.LT.OR P3, PT, R6, R195, P1 ;  /* 0x000000c30600720c */ /* 0x000fe20000f61670 */
[----:B------:R4:W5:Y:S01]  /*55a0*/  MUFU.TANH R12, R8 ;  /* 0x00000008000c7308 */ /* 0x0009620000002400 */
[----:B------:R-:W-:-:S02]  /*55b0*/  ISETP.LT.OR P5, PT, R0, R198, P2 ;  /* 0x000000c60000720c */ /* 0x000fc400017a1670 */
[----:B------:R-:W-:Y:S02]  /*55c0*/  FSEL R133, R61, -INF , !P0 ;  /* 0xff8000003d857808 */ /* 0x000fe40004000000 */
[C---:B------:R-:W-:Y:S02]  /*55d0*/  ISETP.GE.AND P2, PT, R0.reuse, R200, PT ;  /* 0x000000c80000720c */ /* 0x040fe40003f46270 */
[C---:B------:R-:W-:Y:S01]  /*55e0*/  ISETP.GE.AND P1, PT, R0.reuse, R201, PT ;  /* 0x000000c90000720c */ /* 0x040fe20003f26270 */
[----:B------:R-:W5:Y:S01]  /*55f0*/  MUFU.TANH R10, R10 ;  /* 0x0000000a000a7308 */ /* 0x000f620000002400 */
[----:B------:R-:W-:Y:S02]  /*5600*/  ISETP.GE.AND P0, PT, R0, R199, PT ;  /* 0x000000c70000720c */ /* 0x000fe40003f06270 */
[----:B------:R-:W-:Y:S02]  /*5610*/  FSEL R130, R66, -INF , !P4 ;  /* 0xff80000042827808 */ /* 0x000fe40006000000 */
[----:B------:R-:W-:Y:S01]  /*5620*/  ISETP.NE.AND P4, PT, R5, RZ, PT ;  /* 0x000000ff0500720c */ /* 0x000fe20003f85270 */
[----:B------:R-:W-:Y:S01]  /*5630*/  VIADD R5, R3, 0x31 ;  /* 0x0000003103057836 */ /* 0x000fe20000000000 */
[C---:B------:R-:W-:Y:S01]  /*5640*/  ISETP.LT.OR P2, PT, R0.reuse, R197, P2 ;  /* 0x000000c50000720c */ /* 0x040fe20001741670 */
[----:B------:R-:W-:Y:S01]  /*5650*/  MUFU.TANH R18, R18 ;  /* 0x0000001200127308 */ /* 0x000fe20000002400 */
[----:B------:R-:W-:-:S02]  /*5660*/  ISETP.LT.OR P1, PT, R0, R196, P1 ;  /* 0x000000c40000720c */ /* 0x000fc40000f21670 */
[----:B------:R-:W-:Y:S01]  /*5670*/  ISETP.LT.OR P0, PT, R0, R195, P0 ;  /* 0x000000c30000720c */ /* 0x000fe20000701670 */
[C---:B------:R-:W-:Y:S01]  /*5680*/  VIADD R0, R3.reuse, 0x38 ;  /* 0x0000003803007836 */ /* 0x040fe20000000000 */
[----:B------:R-:W-:Y:S01]  /*5690*/  P2R R6, PR, RZ, 0x2 ;  /* 0x00000002ff067803 */ /* 0x000fe20000000000 */
[----:B------:R-:W-:Y:S01]  /*56a0*/  VIADD R3, R3, 0x39 ;  /* 0x0000003903037836 */ /* 0x000fe20000000000 */
[----:B----4-:R-:W-:Y:S01]  /*56b0*/  P2R R8, PR, RZ, 0x1 ;  /* 0x00000001ff087803 */ /* 0x010fe20000000000 */
[----:B------:R-:W-:Y:S01]  /*56c0*/  MUFU.TANH R19, R19 ;  /* 0x0000001300137308 */ /* 0x000fe20000002400 */
[CC--:B------:R-:W-:Y:S02]  /*56d0*/  ISETP.GE.AND P1, PT, R5.reuse, R202.reuse, PT ;  /* 0x000000ca0500720c */ /* 0x0c0fe40003f26270 */
[----:B------:R-:W-:Y:S02]  /*56e0*/  ISETP.GE.AND P0, PT, R0, R202, PT ;  /* 0x000000ca0000720c */ /* 0x000fe40003f06270 */
[----:B------:R-:W-:-:S02]  /*56f0*/  ISETP.LT.OR P1, PT, R5, R198, P1 ;  /* 0x000000c60500720c */ /* 0x000fc40000f21670 */
[----:B------:R-:W-:Y:S02]  /*5700*/  ISETP.LT.OR P0, PT, R0, R198, P0 ;  /* 0x000000c60000720c */ /* 0x000fe40000701670 */
[----:B------:R-:W-:Y:S02]  /*5710*/  P2R R7, PR, RZ, 0x4 ;  /* 0x00000004ff077803 */ /* 0x000fe40000000000 */
[----:B-1----:R-:W-:Y:S02]  /*5720*/  FSEL R45, R45, -INF , !P1 ;  /* 0xff8000002d2d7808 */ /* 0x002fe40004800000 */
[----:B--2---:R-:W-:Y:S02]  /*5730*/  FSEL R69, R32, -INF , !P0 ;  /* 0xff80000020457808 */ /* 0x004fe40004000000 */
[C---:B------:R-:W-:Y:S02]  /*5740*/  ISETP.GE.AND P2, PT, R5.reuse, R200, PT ;  /* 0x000000c80500720c */ /* 0x040fe40003f46270 */
[----:B------:R-:W-:-:S02]  /*5750*/  ISETP.GE.AND P1, PT, R5, R201, PT ;  /* 0x000000c90500720c */ /* 0x000fc40003f26270 */
[----:B------:R-:W-:Y:S02]  /*5760*/  ISETP.GE.AND P0, PT, R5, R199, PT ;  /* 0x000000c70500720c */ /* 0x000fe40003f06270 */
[----:B------:R-:W-:Y:S02]  /*5770*/  FSEL R135, R40, -INF , !P3 ;  /* 0xff80000028877808 */ /* 0x000fe40005800000 */
[----:B------:R-:W-:Y:S02]  /*5780*/  ISETP.GE.AND P3, PT, R3, R202, PT ;  /* 0x000000ca0300720c */ /* 0x000fe40003f66270 */
[----:B------:R-:W-:Y:S02]  /*5790*/  FSEL R132, R63, -INF , !P4 ;  /* 0xff8000003f847808 */ /* 0x000fe40006000000 */
[----:B------:R-:W-:Y:S02]  /*57a0*/  FSEL R20, R14, -INF , !P5 ;  /* 0xff8000000e147808 */ /* 0x000fe40006800000 */
[----:B------:R-:W-:-:S02]  /*57b0*/  ISETP.LT.OR P2, PT, R5, R197, P2 ;  /* 0x000000c50500720c */ /* 0x000fc40001741670 */
[C---:B------:R-:W-:Y:S02]  /*57c0*/  ISETP.LT.OR P5, PT, R5.reuse, R196, P1 ;  /* 0x000000c40500720c */ /* 0x040fe40000fa1670 */
[----:B------:R-:W-:Y:S01]  /*57d0*/  ISETP.LT.OR P4, PT, R5, R195, P0 ;  /* 0x000000c30500720c */ /* 0x000fe20000781670 */
[----:B------:R-:W-:Y:S01]  /*57e0*/  FMUL.FTZ R5, R11, UR8 ;  /* 0x000000080b057c20 */ /* 0x000fe20008410000 */
[----:B------:R-:W-:Y:S02]  /*57f0*/  ISETP.LT.OR P0, PT, R3, R198, P3 ;  /* 0x000000c60300720c */ /* 0x000fe40001f01670 */
[----:B------:R-:W-:Y:S02]  /*5800*/  FSEL R134, R60, -INF , !P6 ;  /* 0xff8000003c867808 */ /* 0x000fe40007000000 */
[----:B------:R-:W-:Y:S01]  /*5810*/  ISETP.NE.AND P6, PT, R6, RZ, PT ;  /* 0x000000ff0600720c */ /* 0x000fe20003fc5270 */
[----:B------:R-:W1:Y:S01]  /*5820*/  MUFU.TANH R5, R5 ;  /* 0x0000000500057308 */ /* 0x000e620000002400 */
[----:B---3--:R-:W-:-:S02]  /*5830*/  FSEL R68, R33, -INF , !P0 ;  /* 0xff80000021447808 */ /* 0x008fc40004000000 */
[-C--:B------:R-:W-:Y:S02]  /*5840*/  ISETP.GE.AND P1, PT, R0, R200.reuse, PT ;  /* 0x000000c80000720c */ /* 0x080fe40003f26270 */
[----:B------:R-:W-:Y:S02]  /*5850*/  ISETP.GE.AND P0, PT, R3, R200, PT ;  /* 0x000000c80300720c */ /* 0x000fe40003f06270 */
[----:B-----5:R-:W-:Y:S02]  /*5860*/  FSEL R139, R12, -INF , !P6 ;  /* 0xff8000000c8b7808 */ /* 0x020fe40007000000 */
[----:B------:R-:W-:Y:S02]  /*5870*/  ISETP.GT.AND P6, PT, R205, R252, PT ;  /* 0x000000fccd00720c */ /* 0x000fe40003fc4270 */
[----:B------:R-:W-:Y:S02]  /*5880*/  ISETP.NE.AND P3, PT, R7, RZ, PT ;  /* 0x000000ff0700720c */ /* 0x000fe40003f65270 */
[----:B------:R-:W-:-:S02]  /*5890*/  ISETP.LT.OR P1, PT, R0, R197, P1 ;  /* 0x000000c50000720c */ /* 0x000fc40000f21670 */
[----:B------:R-:W-:Y:S02]  /*58a0*/  ISETP.LT.OR P0, PT, R3, R197, P0 ;  /* 0x000000c50300720c */ /* 0x000fe40000701670 */
        /* <DEDUP_REMOVED lines=9> */
[CC--:B------:R-:W-:Y:S02]  /*5940*/  ISETP.LT.OR P3, PT, R0.reuse, R196.reuse, P3 ;  /* 0x000000c40000720c */ /* 0x0c0fe40001f61670 */
[----:B------:R-:W-:Y:S01]  /*5950*/  ISETP.LT.OR P2, PT, R0, R195, P2 ;  /* 0x000000c30000720c */ /* 0x000fe20001741670 */
[----:B------:R-:W-:Y:S01]  /*5960*/  IMAD.IADD R0, R145, 0x1, R154 ;  /* 0x0000000191007824 */ /* 0x000fe200078e029a */
[----:B------:R-:W-:-:S02]  /*5970*/  ISETP.LT.OR P1, PT, R3, R196, P1 ;  /* 0x000000c40300720c */ /* 0x000fc40000f21670 */
[----:B------:R-:W-:Y:S02]  /*5980*/  ISETP.LT.OR P0, PT, R3, R195, P0 ;  /* 0x000000c30300720c */ /* 0x000fe40000701670 */
[----:B------:R-:W-:Y:S02]  /*5990*/  ISETP.NE.AND P5, PT, R8, RZ, PT ;  /* 0x000000ff0800720c */ /* 0x000fe40003fa5270 */
[----:B------:R-:W-:Y:S02]  /*59a0*/  FSEL R140, R16, -INF , !P3 ;  /* 0xff800000108c7808 */ /* 0x000fe40005800000 */
[----:B------:R-:W-:Y:S02]  /*59b0*/  FSEL R141, R17, -INF , !P1 ;  /* 0xff800000118d7808 */ /* 0x000fe40004800000 */
[----:B------:R-:W-:Y:S02]  /*59c0*/  FSEL R142, R10, -INF , !P5 ;  /* 0xff8000000a8e7808 */ /* 0x000fe40006800000 */
[----:B-1----:R-:W-:-:S02]  /*59d0*/  FSEL R145, R5, -INF , !P4 ;  /* 0xff80000005917808 */ /* 0x002fc40006000000 */
[----:B------:R-:W-:Y:S02]  /*59e0*/  FSEL R150, R18, -INF , !P2 ;  /* 0xff80000012967808 */ /* 0x000fe40005000000 */
[----:B------:R-:W-:Y:S01]  /*59f0*/  FSEL R149, R19, -INF , !P0 ;  /* 0xff80000013957808 */ /* 0x000fe20004000000 */
[----:B------:R-:W-:Y:S06]  /*5a00*/  @!P6 BRA `(.L_x_2336) ;  /* 0x0000000000d0e947 */ /* 0x000fec0003800000 */
        /* <DEDUP_REMOVED lines=50> */
.L_x_2338:
[----:B------:R-:W-:Y:S05]  /*5d30*/  BSYNC B0 ;  /* 0x0000000000007941 */ /* 0x000fea0003800000 */
.L_x_2337:
[----:B------:R-:W0:Y:S02]  /*5d40*/  LDGDEPBAR ;  /* 0x00000000000079af */ /* 0x000e240000000000 */
.L_x_2336:
[----:B------:R-:W-:Y:S01]  /*5d50*/  FMNMX.FTZ R73, R49, R50, !PT ;  /* 0x0000003231497209 */ /* 0x000fe20007810000 */
[----:B------:R-:W-:Y:S01]  /*5d60*/  ULDC UR6, c[0x0][0x2ec] ;  /* 0x0000bb0000067ab9 */ /* 0x000fe20000000800 */
[----:B------:R-:W-:Y:S02]  /*5d70*/  LEA R181, R0, UR4, 0x1 ;  /* 0x0000000400b57c11 */ /* 0x000fe4000f8e08ff */
[----:B------:R-:W-:Y:S02]  /*5d80*/  FMNMX.FTZ R73, R51, R73, !PT ;  /* 0x0000004933497209 */ /* 0x000fe40007810000 */
[----:B------:R-:W-:Y:S02]  /*5d90*/  LEA R182, R4, R181, 0x1 ;  /* 0x000000b504b67211 */ /* 0x000fe400078e08ff */
[----:B------:R-:W-:Y:S02]  /*5da0*/  FMNMX.FTZ R73, R53, R73, !PT ;  /* 0x0000004935497209 */ /* 0x000fe40007810000 */
[----:B------:R-:W-:Y:S01]  /*5db0*/  LEA R184, R2, R181, 0x1 ;  /* 0x000000b502b87211 */ /* 0x000fe200078e08ff */
[----:B------:R-:W-:Y:S01]  /*5dc0*/  LDSM.16.MT88.4 R16, [R182+0x6000] ;  /* 0x00600000b610783b */ /* 0x000fe20000004200 */
[----:B------:R-:W-:-:S02]  /*5dd0*/  FMNMX.FTZ R73, R55, R73, !PT ;  /* 0x0000004937497209 */ /* 0x000fc40007810000 */
[----:B------:R-:W-:Y:S01]  /*5de0*/  LEA R183, R2, R182, 0x1 ;  /* 0x000000b602b77211 */ /* 0x000fe200078e08ff */
[----:B------:R-:W-:Y:S01]  /*5df0*/  LDSM.16.MT88.4 R24, [R184+0x6000] ;  /* 0x00600000b818783b */ /* 0x000fe20000004200 */
[----:B------:R-:W-:-:S03]  /*5e00*/  FMNMX.FTZ R73, R57, R73, !PT ;  /* 0x0000004939497209 */ /* 0x000fc60007810000 */
[----:B------:R-:W-:Y:S01]  /*5e10*/  LDSM.16.MT88.4 R36, [R184+0x6800] ;  /* 0x00680000b824783b */ /* 0x000fe20000004200 */
[----:B------:R-:W-:-:S03]  /*5e20*/  FMNMX.FTZ R73, R64, R73, !PT ;  /* 0x0000004940497209 */ /* 0x000fc60007810000 */
[----:B------:R-:W-:Y:S01]  /*5e30*/  LDSM.16.MT88.4 R32, [R182+0x6800] ;  /* 0x00680000b620783b */ /* 0x000fe20000004200 */
        /* <DEDUP_REMOVED lines=26> */
[C---:B------:R-:W-:Y:S01]  /*5fe0*/  FSETP.NEU.FTZ.AND P0, PT, R73.reuse, -INF , PT ;  /* 0xff8000004900780b */ /* 0x040fe20003f1d000 */
[----:B------:R-:W-:Y:S01]  /*5ff0*/  FMUL.FTZ R6, R73, UR6 ;  /* 0x0000000649067c20 */ /* 0x000fe20008410000 */
[----:B------:R-:W-:-:S02]  /*6000*/  FMNMX.FTZ R5, R130, R5, !PT ;  /* 0x0000000582057209 */ /* 0x000fc40007810000 */
[----:B------:R-:W-:Y:S02]  /*6010*/  FMNMX.FTZ R3, R44, R3, !PT ;  /* 0x000000032c037209 */ /* 0x000fe40007810000 */
[----:B------:R-:W-:Y:S02]  /*6020*/  FSEL R6, R6, RZ, P0 ;  /* 0x000000ff06067208 */ /* 0x000fe40000000000 */
[----:B------:R-:W-:Y:S02]  /*6030*/  FMNMX.FTZ R5, R131, R5, !PT ;  /* 0x0000000583057209 */ /* 0x000fe40007810000 */
[----:B------:R-:W-:Y:S01]  /*6040*/  FMNMX.FTZ R3, R85, R3, !PT ;  /* 0x0000000355037209 */ /* 0x000fe20007810000 */
[----:B------:R-:W-:Y:S01]  /*6050*/  FFMA.FTZ R7, R49, UR6, -R6 ;  /* 0x0000000631077c23 */ /* 0x000fe20008010806 */
[----:B------:R-:W-:Y:S02]  /*6060*/  FMNMX.FTZ R5, R139, R5, !PT ;  /* 0x000000058b057209 */ /* 0x000fe40007810000 */
[----:B------:R-:W-:Y:S01]  /*6070*/  FMNMX.FTZ R3, R96, R3, !PT ;  /* 0x0000000360037209 */ /* 0x000fe20007810000 */
[----:B------:R1:W-:Y:S01]  /*6080*/  MUFU.EX2 R224, R7 ;  /* 0x0000000700e07308 */ /* 0x0003e20000000800 */
[----:B------:R-:W-:-:S02]  /*6090*/  FMNMX.FTZ R71, R138, R5, !PT ;  /* 0x000000058a477209 */ /* 0x000fc40007810000 */
[----:B------:R-:W-:Y:S02]  /*60a0*/  FMNMX.FTZ R3, R133, R3, !PT ;  /* 0x0000000385037209 */ /* 0x000fe40007810000 */
[----:B------:R-:W-:Y:S02]  /*60b0*/  FMNMX.FTZ R71, R140, R71, !PT ;  /* 0x000000478c477209 */ /* 0x000fe40007810000 */
[----:B------:R-:W-:Y:S01]  /*60c0*/  FMNMX.FTZ R5, R132, R3, !PT ;  /* 0x0000000384057209 */ /* 0x000fe20007810000 */
[--C-:B------:R-:W-:Y:S01]  /*60d0*/  FFMA.FTZ R3, R51, UR6, -R6.reuse ;  /* 0x0000000633037c23 */ /* 0x100fe20008010806 */
[----:B------:R-:W-:Y:S02]  /*60e0*/  FMNMX.FTZ R71, R141, R71, !PT ;  /* 0x000000478d477209 */ /* 0x000fe40007810000 */
[----:B------:R-:W-:Y:S01]  /*60f0*/  FMNMX.FTZ R8, R134, R5, !PT ;  /* 0x0000000586087209 */ /* 0x000fe20007810000 */
[----:B------:R3:W-:Y:S02]  /*6100*/  MUFU.EX2 R219, R3 ;  /* 0x0000000300db7308 */ /* 0x0007e40000000800 */
[----:B------:R-:W4:Y:S01]  /*6110*/  SHFL.BFLY PT, R9, R71, 0x2, 0x1f ;  /* 0x0c401f0047097f89 */ /* 0x000f2200000e0000 */
[----:B-1----:R-:W-:-:S05]  /*6120*/  FFMA.FTZ R7, R50, UR6, -R6 ;  /* 0x0000000632077c23 */ /* 0x002fca0008010806 */
[----:B------:R1:W2:Y:S01]  /*6130*/  MUFU.EX2 R218, R7 ;  /* 0x0000000700da7308 */ /* 0x0002a20000000800 */
[----:B---3--:R-:W-:-:S07]  /*6140*/  FFMA.FTZ R3, R53, UR6, -R6 ;  /* 0x0000000635037c23 */ /* 0x008fce0008010806 */
[----:B------:R3:W5:Y:S01]  /*6150*/  MUFU.EX2 R222, R3 ;  /* 0x0000000300de7308 */ /* 0x0007620000000800 */
[----:B-1----:R-:W-:Y:S02]  /*6160*/  FMNMX.FTZ R7, R75, R84, !PT ;  /* 0x000000544b077209 */ /* 0x002fe40007810000 */
[----:B----4-:R-:W-:Y:S02]  /*6170*/  FMNMX.FTZ R71, R71, R9, !PT ;  /* 0x0000000947477209 */ /* 0x010fe40007810000 */
[----:B------:R-:W-:Y:S02]  /*6180*/  FMNMX.FTZ R5, R86, R7, !PT ;  /* 0x0000000756057209 */ /* 0x000fe40007810000 */
[----:B------:R-:W-:Y:S01]  /*6190*/  FMNMX.FTZ R7, R135, R8, !PT ;  /* 0x0000000887077209 */ /* 0x000fe20007810000 */
[----:B------:R-:W1:Y:S01]  /*61a0*/  SHFL.BFLY PT, R9, R71, 0x1, 0x1f ;  /* 0x0c201f0047097f89 */ /* 0x000e6200000e0000 */
[----:B------:R-:W-:Y:S02]  /*61b0*/  FMNMX.FTZ R5, R87, R5, !PT ;  /* 0x0000000557057209 */ /* 0x000fe40007810000 */
[----:B--2---:R-:W-:-:S02]  /*61c0*/  F2FP.F16.F32.PACK_AB R12, R218, R224 ;  /* 0x000000e0da0c723e */ /* 0x004fc400000000ff */
[----:B------:R-:W-:Y:S02]  /*61d0*/  FMNMX.FTZ R5, R97, R5, !PT ;  /* 0x0000000561057209 */ /* 0x000fe40007810000 */
[----:B---3--:R-:W-:Y:S01]  /*61e0*/  FMNMX.FTZ R3, R142, R7, !PT ;  /* 0x000000078e037209 */ /* 0x008fe20007810000 */
        /* <DEDUP_REMOVED lines=8> */
[----:B------:R-:W-:Y:S02]  /*6270*/  FMNMX.FTZ R5, R143, R5, !PT ;  /* 0x000000058f057209 */ /* 0x000fe40007810000 */
[----:B-----5:R-:W-:Y:S01]  /*6280*/  F2FP.F16.F32.PACK_AB R14, R222, R219 ;  /* 0x000000dbde0e723e */ /* 0x020fe200000000ff */
[----:B------:R-:W3:Y:S01]  /*6290*/  SHFL.BFLY PT, R8, R3, 0x2, 0x1f ;  /* 0x0c401f0003087f89 */ /* 0x000ee200000e0000 */
[----:B------:R-:W-:Y:S02]  /*62a0*/  FMNMX.FTZ R5, R146, R5, !PT ;  /* 0x0000000592057209 */ /* 0x000fe40007810000 */
[----:B-1----:R-:W-:Y:S01]  /*62b0*/  FMNMX.FTZ R71, R71, R9, !PT ;  /* 0x0000000947477209 */ /* 0x002fe20007810000 */
[----:B--2---:R-:W-:Y:S01]  /*62c0*/  FFMA.FTZ R7, R57, UR6, -R6 ;  /* 0x0000000639077c23 */ /* 0x004fe20008010806 */
[----:B------:R-:W-:-:S02]  /*62d0*/  FMNMX.FTZ R5, R148, R5, !PT ;  /* 0x0000000594057209 */ /* 0x000fc40007810000 */
[----:B------:R-:W-:Y:S01]  /*62e0*/  FSETP.NEU.FTZ.AND P0, PT, R71, -INF , PT ;  /* 0xff8000004700780b */ /* 0x000fe20003f1d000 */
[----:B------:R1:W-:Y:S01]  /*62f0*/  MUFU.EX2 R231, R7 ;  /* 0x0000000700e77308 */ /* 0x0003e20000000800 */
[----:B------:R-:W-:-:S04]  /*6300*/  FMNMX.FTZ R5, R147, R5, !PT ;  /* 0x0000000593057209 */ /* 0x000fc80007810000 */
[----:B------:R-:W-:Y:S02]  /*6310*/  FMNMX.FTZ R5, R136, R5, !PT ;  /* 0x0000000588057209 */ /* 0x000fe40007810000 */
[----:B---3--:R-:W-:Y:S01]  /*6320*/  FMNMX.FTZ R3, R3, R8, !PT ;  /* 0x0000000803037209 */ /* 0x008fe20007810000 */
[--C-:B------:R-:W-:Y:S01]  /*6330*/  FFMA.FTZ R8, R31, UR6, -R6.reuse ;  /* 0x000000061f087c23 */ /* 0x100fe20008010806 */
[----:B-1----:R-:W-:-:S03]  /*6340*/  FFMA.FTZ R7, R64, UR6, -R6 ;  /* 0x0000000640077c23 */ /* 0x002fc60008010806 */
[----:B------:R-:W1:Y:S01]  /*6350*/  SHFL.BFLY PT, R70, R3, 0x1, 0x1f ;  /* 0x0c201f0003467f89 */ /* 0x000e6200000e0000 */
[----:B------:R2:W-:Y:S08]  /*6360*/  MUFU.EX2 R229, R7 ;  /* 0x0000000700e57308 */ /* 0x0005f00000000800 */
[----:B------:R3:W-:Y:S01]  /*6370*/  MUFU.EX2 R223, R8 ;  /* 0x0000000800df7308 */ /* 0x0007e20000000800 */
[----:B--2---:R-:W-:-:S07]  /*6380*/  FFMA.FTZ R7, R65, UR6, -R6 ;  /* 0x0000000641077c23 */ /* 0x004fce0008010806 */
[----:B------:R2:W-:Y:S01]  /*6390*/  MUFU.EX2 R228, R7 ;  /* 0x0000000700e47308 */ /* 0x0005e20000000800 */
[----:B-1----:R-:W-:Y:S01]  /*63a0*/  FMNMX.FTZ R70, R3, R70, !PT ;  /* 0x0000004603467209 */ /* 0x002fe20007810000 */
[--C-:B---3--:R-:W-:Y:S02]  /*63b0*/  FFMA.FTZ R8, R20, UR6, -R6.reuse ;  /* 0x0000000614087c23 */ /* 0x108fe40008010806 */
[----:B------:R-:W-:Y:S04]  /*63c0*/  LDSM.16.MT88.4 R20, [R183+0x6000] ;  /* 0x00600000b714783b */ /* 0x000fe80000004200 */
        /* <DEDUP_REMOVED lines=9> */
[----:B-1----:R-:W-:-:S03]  /*6460*/  FFMA.FTZ R5, R30, UR6, -R6 ;  /* 0x000000061e057c23 */ /* 0x002fc60008010806 */
[----:B------:R-:W-:Y:S01]  /*6470*/  LDSM.16.MT88.4 R28, [R181+0x6000] ;  /* 0x00600000b51c783b */ /* 0x000fe20000004200 */
[----:B------:R1:W-:Y:S01]  /*6480*/  MUFU.EX2 R220, R5 ;  /* 0x0000000500dc7308 */ /* 0x0003e20000000800 */
[----:B--2---:R-:W-:-:S05]  /*6490*/  FMNMX.FTZ R7, R7, R9, !PT ;  /* 0x0000000907077209 */ /* 0x004fca0007810000 */
[----:B------:R-:W2:Y:S01]  /*64a0*/  SHFL.BFLY PT, R72, R7, 0x1, 0x1f ;  /* 0x0c201f0007487f89 */ /* 0x000ea200000e0000 */
[----:B-1----:R-:W-:-:S05]  /*64b0*/  FMUL.FTZ R5, R71, UR6 ;  /* 0x0000000647057c20 */ /* 0x002fca0008410000 */
[----:B------:R-:W-:Y:S02]  /*64c0*/  FSEL R5, R5, RZ, P0 ;  /* 0x000000ff05057208 */ /* 0x000fe40000000000 */
[----:B------:R-:W-:-:S03]  /*64d0*/  FSETP.NEU.FTZ.AND P0, PT, R70, -INF , PT ;  /* 0xff8000004600780b */ /* 0x000fc60003f1d000 */
[--C-:B------:R-:W-:Y:S01]  /*64e0*/  FFMA.FTZ R3, R59, UR6, -R5.reuse ;  /* 0x000000063b037c23 */ /* 0x100fe20008010805 */
[----:B------:R-:W-:-:S03]  /*64f0*/  FFMA.FTZ R8, R58, UR6, -R5 ;  /* 0x000000063a087c23 */ /* 0x000fc60008010805 */
[----:B------:R1:W-:Y:S08]  /*6500*/  MUFU.EX2 R213, R3 ;  /* 0x0000000300d57308 */ /* 0x0003f00000000800 */
[----:B------:R3:W-:Y:S01]  /*6510*/  MUFU.EX2 R215, R8 ;  /* 0x0000000800d77308 */ /* 0x0007e20000000800 */
[----:B--2---:R-:W-:-:S05]  /*6520*/  FMNMX.FTZ R72, R7, R72, !PT ;  /* 0x0000004807487209 */ /* 0x004fca0007810000 */
[----:B------:R-:W-:Y:S01]  /*6530*/  FMUL.FTZ R2, R72, UR6 ;  /* 0x0000000648027c20 */ /* 0x000fe20008410000 */
[----:B-1----:R-:W-:-:S05]  /*6540*/  FMUL.FTZ R3, R70, UR6 ;  /* 0x0000000646037c20 */ /* 0x002fca0008410000 */
[----:B------:R-:W-:Y:S02]  /*6550*/  FSEL R3, R3, RZ, P0 ;  /* 0x000000ff03037208 */ /* 0x000fe40000000000 */
[----:B------:R-:W-:Y:S01]  /*6560*/  FSETP.NEU.FTZ.AND P0, PT, R72, -INF , PT ;  /* 0xff8000004800780b */ /* 0x000fe20003f1d000 */
[----:B---3--:R-:W-:Y:S02]  /*6570*/  FFMA.FTZ R8, R52, UR6, -R5 ;  /* 0x0000000634087c23 */ /* 0x008fe40008010805 */
[----:B------:R-:W-:Y:S02]  /*6580*/  FFMA.FTZ R0, R41, UR6, -R3 ;  /* 0x0000000629007c23 */ /* 0x000fe40008010803 */
[----:B------:R1:W-:Y:S08]  /*6590*/  MUFU.EX2 R214, R8 ;  /* 0x0000000800d67308 */ /* 0x0003f00000000800 */
[----:B------:R2:W-:Y:S01]  /*65a0*/  MUFU.EX2 R176, R0 ;  /* 0x0000000000b07308 */ /* 0x0005e20000000800 */
[----:B-1----:R-:W-:-:S07]  /*65b0*/  FFMA.FTZ R8, R54, UR6, -R5 ;  /* 0x0000000636087c23 */ /* 0x002fce0008010805 */
[----:B------:R1:W3:Y:S01]  /*65c0*/  MUFU.EX2 R216, R8 ;  /* 0x0000000800d87308 */ /* 0x0002e20000000800 */
[----:B--2---:R-:W-:-:S07]  /*65d0*/  FFMA.FTZ R0, R42, UR6, -R3 ;  /* 0x000000062a007c23 */ /* 0x004fce0008010803 */
[----:B------:R2:W-:Y:S01]  /*65e0*/  MUFU.EX2 R179, R0 ;  /* 0x0000000000b37308 */ /* 0x0005e20000000800 */
[----:B-1----:R-:W-:Y:S01]  /*65f0*/  FFMA.FTZ R8, R48, UR6, -R3 ;  /* 0x0000000630087c23 */ /* 0x002fe20008010803 */
[----:B---3--:R-:W-:-:S06]  /*6600*/  F2FP.F16.F32.PACK_AB R10, R216, R214 ;  /* 0x000000d6d80a723e */ /* 0x008fcc00000000ff */
[----:B------:R1:W3:Y:S01]  /*6610*/  MUFU.EX2 R177, R8 ;  /* 0x0000000800b17308 */ /* 0x0002e20000000800 */
[----:B--2---:R-:W-:Y:S02]  /*6620*/  FFMA.FTZ R0, R43, UR6, -R3 ;  /* 0x000000062b007c23 */ /* 0x004fe40008010803 */
[----:B------:R-:W-:Y:S05]  /*6630*/  LDSM.16.MT88.4 R40, [R181+0x6800] ;  /* 0x00680000b528783b */ /* 0x000fea0000004200 */
[----:B------:R2:W4:Y:S01]  /*6640*/  MUFU.EX2 R210, R0 ;  /* 0x0000000000d27308 */ /* 0x0005220000000800 */
[----:B-1----:R-:W-:Y:S02]  /*6650*/  F2FP.F16.F32.PACK_AB R8, R213, R215 ;  /* 0x000000d7d508723e */ /* 0x002fe400000000ff */
[----:B---3--:R-:W-:-:S02]  /*6660*/  F2FP.F16.F32.PACK_AB R9, R176, R177 ;  /* 0x000000b1b009723e */ /* 0x008fc400000000ff */
[----:B--2---:R-:W-:Y:S01]  /*6670*/  FSEL R0, R2, RZ, P0 ;  /* 0x000000ff02007208 */ /* 0x004fe20000000000 */
[----:B------:R-:W-:Y:S01]  /*6680*/  FFMA.FTZ R2, R45, UR6, -R6 ;  /* 0x000000062d027c23 */ /* 0x000fe20008010806 */
[----:B----4-:R-:W-:-:S03]  /*6690*/  F2FP.F16.F32.PACK_AB R11, R210, R179 ;  /* 0x000000b3d20b723e */ /* 0x010fc600000000ff */
[----:B------:R1:W-:Y:S04]  /*66a0*/  MUFU.EX2 R217, R2 ;  /* 0x0000000200d97308 */ /* 0x0003e80000000800 */
[C---:B------:R-:W-:Y:S06]  /*66b0*/  HMMA.16816.F32 R56, R8.reuse, R24, RZ ;  /* 0x000000180838723c */ /* 0x040fec00000018ff */
[C---:B------:R-:W-:Y:S06]  /*66c0*/  HMMA.16816.F32 R52, R8.reuse, R16, RZ ;  /* 0x000000100834723c */ /* 0x040fec00000018ff */
[----:B------:R-:W-:Y:S01]  /*66d0*/  HMMA.16816.F32 R60, R8, R28, RZ ;  /* 0x0000001c083c723c */ /* 0x000fe200000018ff */
[----:B-1----:R-:W-:-:S04]  /*66e0*/  FFMA.FTZ R2, R75, UR6, -R0 ;  /* 0x000000064b027c23 */ /* 0x002fc80008010800 */
[----:B------:R1:W-:Y:S01]  /*66f0*/  MUFU.EX2 R169, R2 ;  /* 0x0000000200a97308 */ /* 0x0003e20000000800 */
[C---:B------:R-:W-:Y:S06]  /*6700*/  HMMA.16816.F32 R88, R8.reuse, R30, RZ ;  /* 0x0000001e0858723c */ /* 0x040fec00000018ff */
[C---:B------:R-:W-:Y:S06]  /*6710*/  HMMA.16816.F32 R80, R8.reuse, R22, RZ ;  /* 0x000000160850723c */ /* 0x040fec00000018ff */
[----:B------:R-:W-:Y:S01]  /*6720*/  HMMA.16816.F32 R48, R8, R20, RZ ;  /* 0x000000140830723c */ /* 0x000fe200000018ff */
        /* <DEDUP_REMOVED lines=9> */
[----:B------:R-:W-:Y:S04]  /*67c0*/  HMMA.16816.F32 R64, R8, R26, RZ ;  /* 0x0000001a0840723c */ /* 0x000fe800000018ff */
[----:B------:R1:W-:Y:S02]  /*67d0*/  MUFU.EX2 R175, R2 ;  /* 0x0000000200af7308 */ /* 0x0003e40000000800 */
[C---:B------:R-:W-:Y:S06]  /*67e0*/  HMMA.16816.F32 R92, R12.reuse, R28, RZ ;  /* 0x0000001c0c5c723c */ /* 0x040fec00000018ff */
[C---:B------:R-:W-:Y:S06]  /*67f0*/  HMMA.16816.F32 R108, R12.reuse, R30, RZ ;  /* 0x0000001e0c6c723c */ /* 0x040fec00000018ff */
[----:B------:R-:W-:Y:S01]  /*6800*/  HMMA.16816.F32 R124, R12, R26, RZ ;  /* 0x0000001a0c7c723c */ /* 0x000fe200000018ff */
[----:B-1----:R-:W-:-:S04]  /*6810*/  FFMA.FTZ R2, R76, UR6, -R5 ;  /* 0x000000064c027c23 */ /* 0x002fc80008010805 */
[----:B------:R1:W2:Y:S01]  /*6820*/  MUFU.EX2 R178, R2 ;  /* 0x0000000200b27308 */ /* 0x0002a20000000800 */
[C---:B------:R-:W-:Y:S06]  /*6830*/  HMMA.16816.F32 R28, R12.reuse, R16, RZ ;  /* 0x000000100c1c723c */ /* 0x040fec00000018ff */
[C---:B------:R-:W-:Y:S06]  /*6840*/  HMMA.16816.F32 R120, R12.reuse, R18, RZ ;  /* 0x000000120c78723c */ /* 0x040fec00000018ff */
[----:B------:R-:W-:Y:S01]  /*6850*/  HMMA.16816.F32 R116, R12, R22, RZ ;  /* 0x000000160c74723c */ /* 0x000fe200000018ff */
[----:B-1----:R-:W-:-:S04]  /*6860*/  FFMA.FTZ R2, R77, UR6, -R5 ;  /* 0x000000064d027c23 */ /* 0x002fc80008010805 */
[----:B------:R1:W-:Y:S02]  /*6870*/  MUFU.EX2 R204, R2 ;  /* 0x0000000200cc7308 */ /* 0x0003e40000000800 */
[----:B-1----:R-:W-:Y:S02]  /*6880*/  FFMA.FTZ R2, R78, UR6, -R5 ;  /* 0x000000064e027c23 */ /* 0x002fe40008010805 */
[----:B------:R-:W-:Y:S01]  /*6890*/  HMMA.16816.F32 R76, R8, R18, RZ ;  /* 0x00000012084c723c */ /* 0x000fe200000018ff */
[----:B------:R-:W-:Y:S03]  /*68a0*/  LDSM.16.MT88.4 R16, [R184+0x7000] ;  /* 0x00700000b810783b */ /* 0x000fe60000004200 */
[----:B------:R1:W3:Y:S03]  /*68b0*/  MUFU.EX2 R211, R2 ;  /* 0x0000000200d37308 */ /* 0x0002e60000000800 */
[----:B--2---:R-:W-:Y:S01]  /*68c0*/  F2FP.F16.F32.PACK_AB R8, R178, R175 ;  /* 0x000000afb208723e */ /* 0x004fe200000000ff */
[----:B-1----:R-:W-:Y:S01]  /*68d0*/  FFMA.FTZ R2, R74, UR6, -R3 ;  /* 0x000000064a027c23 */ /* 0x002fe20008010803 */
[----:B---3--:R-:W-:-:S03]  /*68e0*/  F2FP.F16.F32.PACK_AB R10, R211, R204 ;  /* 0x000000ccd30a723e */ /* 0x008fc600000000ff */
[----:B------:R1:W-:Y:S02]  /*68f0*/  MUFU.EX2 R170, R2 ;  /* 0x0000000200aa7308 */ /* 0x0003e40000000800 */
[--C-:B-1----:R-:W-:Y:S02]  /*6900*/  FFMA.FTZ R2, R44, UR6, -R3.reuse ;  /* 0x000000062c027c23 */ /* 0x102fe40008010803 */
[----:B------:R-:W1:Y:S04]  /*6910*/  LDSM.16.MT88.4 R44, [R183+0x6800] ;  /* 0x00680000b72c783b */ /* 0x000e680000004200 */
[----:B------:R2:W3:Y:S02]  /*6920*/  MUFU.EX2 R173, R2 ;  /* 0x0000000200ad7308 */ /* 0x0004e40000000800 */
[----:B--2---:R-:W-:Y:S01]  /*6930*/  FFMA.FTZ R2, R85, UR6, -R3 ;  /* 0x0000000655027c23 */ /* 0x004fe20008010803 */
[----:B---3--:R-:W-:Y:S01]  /*6940*/  F2FP.F16.F32.PACK_AB R9, R173, R170 ;  /* 0x000000aaad09723e */ /* 0x008fe200000000ff */
[C---:B------:R-:W-:Y:S04]  /*6950*/  HMMA.16816.F32 R84, R12.reuse, R24, RZ ;  /* 0x000000180c54723c */ /* 0x040fe800000018ff */
[----:B------:R2:W-:Y:S02]  /*6960*/  MUFU.EX2 R172, R2 ;  /* 0x0000000200ac7308 */ /* 0x0005e40000000800 */
[----:B------:R-:W-:Y:S01]  /*6970*/  HMMA.16816.F32 R24, R12, R20, RZ ;  /* 0x000000140c18723c */ /* 0x000fe200000018ff */
[----:B------:R-:W3:Y:S06]  /*6980*/  LDSM.16.MT88.4 R20, [R181+0x7000] ;  /* 0x00700000b514783b */ /* 0x000eec0000004200 */
[----:B------:R-:W-:-:S02]  /*6990*/  F2FP.F16.F32.PACK_AB R12, R231, R230 ;  /* 0x000000e6e70c723e */ /* 0x000fc400000000ff */
[----:B------:R-:W-:Y:S01]  /*69a0*/  F2FP.F16.F32.PACK_AB R14, R228, R229 ;  /* 0x000000e5e40e723e */ /* 0x000fe200000000ff */
[----:B--2---:R-:W-:-:S04]  /*69b0*/  FFMA.FTZ R2, R96, UR6, -R3 ;  /* 0x0000000660027c23 */ /* 0x004fc80008010803 */
[----:B------:R2:W4:Y:S02]  /*69c0*/  MUFU.EX2 R171, R2 ;  /* 0x0000000200ab7308 */ /* 0x0005240000000800 */
[----:B--2---:R-:W-:Y:S01]  /*69d0*/  FFMA.FTZ R2, R69, UR6, -R6 ;  /* 0x0000000645027c23 */ /* 0x004fe20008010806 */
[----:B----4-:R-:W-:-:S05]  /*69e0*/  F2FP.F16.F32.PACK_AB R11, R171, R172 ;  /* 0x000000acab0b723e */ /* 0x010fca00000000ff */
[----:B------:R2:W-:Y:S02]  /*69f0*/  MUFU.EX2 R212, R2 ;  /* 0x0000000200d47308 */ /* 0x0005e40000000800 */
[C---:B------:R-:W-:Y:S06]  /*6a00*/  HMMA.16816.F32 R104, R8.reuse, R36, R56 ;  /* 0x000000240868723c */ /* 0x040fec0000001838 */
[C---:B------:R-:W-:Y:S06]  /*6a10*/  HMMA.16816.F32 R100, R8.reuse, R32, R52 ;  /* 0x000000200864723c */ /* 0x040fec0000001834 */
[----:B------:R-:W-:Y:S01]  /*6a20*/  HMMA.16816.F32 R56, R8, R38, R64 ;  /* 0x000000260838723c */ /* 0x000fe20000001840 */
[----:B--2---:R-:W-:-:S04]  /*6a30*/  FFMA.FTZ R2, R68, UR6, -R6 ;  /* 0x0000000644027c23 */ /* 0x004fc80008010806 */
[----:B------:R2:W-:Y:S01]  /*6a40*/  MUFU.EX2 R245, R2 ;  /* 0x0000000200f57308 */ /* 0x0005e20000000800 */
[C---:B-1----:R-:W-:Y:S06]  /*6a50*/  HMMA.16816.F32 R52, R8.reuse, R46, R80 ;  /* 0x0000002e0834723c */ /* 0x042fec0000001850 */
[C---:B------:R-:W-:Y:S06]  /*6a60*/  HMMA.16816.F32 R112, R8.reuse, R40, R60 ;  /* 0x000000280870723c */ /* 0x040fec000000183c */
[----:B------:R-:W-:Y:S01]  /*6a70*/  HMMA.16816.F32 R88, R8, R42, R88 ;  /* 0x0000002a0858723c */ /* 0x000fe20000001858 */
[----:B--2---:R-:W-:-:S05]  /*6a80*/  FFMA.FTZ R2, R97, UR6, -R0 ;  /* 0x0000000661027c23 */ /* 0x004fca0008010800 */
[----:B------:R-:W-:Y:S01]  /*6a90*/  HMMA.16816.F32 R60, R8, R34, R76 ;  /* 0x00000022083c723c */ /* 0x000fe2000000184c */
[----:B------:R1:W-:Y:S02]  /*6aa0*/  MUFU.EX2 R165, R2 ;  /* 0x0000000200a57308 */ /* 0x0003e40000000800 */
[----:B-1----:R-:W-:-:S06]  /*6ab0*/  FFMA.FTZ R2, R98, UR6, -R0 ;  /* 0x0000000662027c23 */ /* 0x002fcc0008010800 */
[----:B------:R1:W2:Y:S02]  /*6ac0*/  MUFU.EX2 R166, R2 ;  /* 0x0000000200a67308 */ /* 0x0002a40000000800 */
[--C-:B-1----:R-:W-:Y:S01]  /*6ad0*/  FFMA.FTZ R2, R99, UR6, -R0.reuse ;  /* 0x0000000663027c23 */ /* 0x102fe20008010800 */
[----:B--2---:R-:W-:Y:S01]  /*6ae0*/  F2FP.F16.F32.PACK_AB R13, R166, R165 ;  /* 0x000000a5a60d723e */ /* 0x004fe200000000ff */
[----:B------:R-:W-:Y:S04]  /*6af0*/  HMMA.16816.F32 R96, R8, R44, R48 ;  /* 0x0000002c0860723c */ /* 0x000fe80000001830 */
[----:B------:R1:W-:Y:S02]  /*6b00*/  MUFU.EX2 R164, R2 ;  /* 0x0000000200a47308 */ /* 0x0003e40000000800 */
[----:B-1----:R-:W-:-:S06]  /*6b10*/  FFMA.FTZ R2, R152, UR6, -R0 ;  /* 0x0000000698027c23 */ /* 0x002fcc0008010800 */
        /* <DEDUP_REMOVED lines=10> */
[----:B------:R1:W4:Y:S01]  /*6bc0*/  MUFU.EX2 R161, R2 ;  /* 0x0000000200a17308 */ /* 0x0003220000000800 */
[C---:B------:R-:W-:Y:S01]  /*6bd0*/  HMMA.16816.F32 R92, R12.reuse, R36, R84 ;  /* 0x000000240c5c723c */ /* 0x040fe20000001854 */
[----:B------:R-:W-:Y:S05]  /*6be0*/  LDSM.16.MT88.4 R84, [R181+0x7800] ;  /* 0x00780000b554783b */ /* 0x000fea0000004200 */
[C---:B------:R-:W-:Y:S06]  /*6bf0*/  HMMA.16816.F32 R40, R12.reuse, R42, R108 ;  /* 0x0000002a0c28723c */ /* 0x040fec000000186c */
[----:B------:R-:W-:Y:S01]  /*6c00*/  HMMA.16816.F32 R36, R12, R38, R124 ;  /* 0x000000260c24723c */ /* 0x000fe2000000187c */
[----:B-1----:R-:W-:Y:S01]  /*6c10*/  FFMA.FTZ R2, R130, UR6, -R5 ;  /* 0x0000000682027c23 */ /* 0x002fe20008010805 */
[----:B----4-:R-:W-:-:S04]  /*6c20*/  F2FP.F16.F32.PACK_AB R8, R161, R162 ;  /* 0x000000a2a108723e */ /* 0x010fc800000000ff */
[C---:B------:R-:W-:Y:S01]  /*6c30*/  HMMA.16816.F32 R32, R12.reuse, R34, R120 ;  /* 0x000000220c20723c */ /* 0x040fe20000001878 */
[----:B------:R1:W-:Y:S05]  /*6c40*/  MUFU.EX2 R160, R2 ;  /* 0x0000000200a07308 */ /* 0x0003ea0000000800 */
[----:B------:R-:W-:Y:S01]  /*6c50*/  HMMA.16816.F32 R44, R12, R46, R116 ;  /* 0x0000002e0c2c723c */ /* 0x000fe20000001874 */
[----:B------:R-:W-:Y:S06]  /*6c60*/  LDSM.16.MT88.4 R116, [R182+0x7800] ;  /* 0x00780000b674783b */ /* 0x000fec0000004200 */
[----:B------:R-:W-:-:S02]  /*6c70*/  F2FP.F16.F32.PACK_AB R12, R221, R226 ;  /* 0x000000e2dd0c723e */ /* 0x000fc400000000ff */
[----:B------:R-:W-:Y:S01]  /*6c80*/  F2FP.F16.F32.PACK_AB R14, R223, R220 ;  /* 0x000000dcdf0e723e */ /* 0x000fe200000000ff */
[----:B-1----:R-:W-:-:S04]  /*6c90*/  FFMA.FTZ R2, R131, UR6, -R5 ;  /* 0x0000000683027c23 */ /* 0x002fc80008010805 */
[----:B------:R1:W4:Y:S02]  /*6ca0*/  MUFU.EX2 R159, R2 ;  /* 0x00000002009f7308 */ /* 0x0003240000000800 */
[----:B-1----:R-:W-:Y:S01]  /*6cb0*/  FFMA.FTZ R2, R133, UR6, -R3 ;  /* 0x0000000685027c23 */ /* 0x002fe20008010803 */
[----:B----4-:R-:W-:-:S05]  /*6cc0*/  F2FP.F16.F32.PACK_AB R10, R159, R160 ;  /* 0x000000a09f0a723e */ /* 0x010fca00000000ff */
[----:B------:R1:W-:Y:S02]  /*6cd0*/  MUFU.EX2 R158, R2 ;  /* 0x00000002009e7308 */ /* 0x0003e40000000800 */
[----:B-1----:R-:W-:Y:S01]  /*6ce0*/  FFMA.FTZ R2, R132, UR6, -R3 ;  /* 0x0000000684027c23 */ /* 0x002fe20008010803 */
[----:B------:R-:W-:-:S05]  /*6cf0*/  F2FP.F16.F32.PACK_AB R132, R217, R225 ;  /* 0x000000e1d984723e */ /* 0x000fca00000000ff */
[----:B------:R1:W4:Y:S02]  /*6d00*/  MUFU.EX2 R157, R2 ;  /* 0x00000002009d7308 */ /* 0x0003240000000800 */
[----:B-1----:R-:W-:Y:S01]  /*6d10*/  FFMA.FTZ R2, R134, UR6, -R3 ;  /* 0x0000000686027c23 */ /* 0x002fe20008010803 */
[----:B----4-:R-:W-:Y:S02]  /*6d20*/  F2FP.F16.F32.PACK_AB R9, R157, R158 ;  /* 0x0000009e9d09723e */ /* 0x010fe400000000ff */
[----:B------:R-:W-:-:S03]  /*6d30*/  F2FP.F16.F32.PACK_AB R134, R245, R212 ;  /* 0x000000d4f586723e */ /* 0x000fc600000000ff */
[----:B------:R1:W-:Y:S02]  /*6d40*/  MUFU.EX2 R156, R2 ;  /* 0x00000002009c7308 */ /* 0x0003e40000000800 */
[----:B-1----:R-:W-:-:S06]  /*6d50*/  FFMA.FTZ R2, R135, UR6, -R3 ;  /* 0x0000000687027c23 */ /* 0x002fcc0008010803 */
[----:B------:R1:W4:Y:S02]  /*6d60*/  MUFU.EX2 R155, R2 ;  /* 0x00000002009b7308 */ /* 0x0003240000000800 */
[----:B-1----:R-:W-:Y:S01]  /*6d70*/  FFMA.FTZ R2, R143, UR6, -R0 ;  /* 0x000000068f027c23 */ /* 0x002fe20008010800 */
[----:B----4-:R-:W-:-:S05]  /*6d80*/  F2FP.F16.F32.PACK_AB R11, R155, R156 ;  /* 0x0000009c9b0b723e */ /* 0x010fca00000000ff */
[----:B------:R1:W-:Y:S02]  /*6d90*/  MUFU.EX2 R154, R2 ;  /* 0x00000002009a7308 */ /* 0x0003e40000000800 */
[C---:B---3--:R-:W-:Y:S06]  /*6da0*/  HMMA.16816.F32 R76, R8.reuse, R20, R112 ;  /* 0x00000014084c723c */ /* 0x048fec0000001870 */
[C---:B------:R-:W-:Y:S06]  /*6db0*/  HMMA.16816.F32 R104, R8.reuse, R16, R104 ;  /* 0x000000100868723c */ /* 0x040fec0000001868 */
[C---:B--2---:R-:W-:Y:S01]  /*6dc0*/  HMMA.16816.F32 R112, R8.reuse, R24, R100 ;  /* 0x000000180870723c */ /* 0x044fe20000001864 */
[--C-:B-1----:R-:W-:Y:S01]  /*6dd0*/  FFMA.FTZ R2, R146, UR6, -R0.reuse ;  /* 0x0000000692027c23 */ /* 0x102fe20008010800 */
[----:B------:R-:W-:Y:S03]  /*6de0*/  LDSM.16.MT88.4 R100, [R184+0x7800] ;  /* 0x00780000b864783b */ /* 0x000fe60000004200 */
        /* <DEDUP_REMOVED lines=11> */
[----:B-1----:R-:W-:-:S04]  /*6ea0*/  FFMA.FTZ R2, R147, UR6, -R0 ;  /* 0x0000000693027c23 */ /* 0x002fc80008010800 */
        /* <DEDUP_REMOVED lines=35> */
[--C-:B--2---:R-:W-:Y:S01]  /*70e0*/  FFMA.FTZ R2, R151, UR6, -R0.reuse ;  /* 0x0000000697027c23 */ /* 0x104fe20008010800 */
[----:B------:R-:W-:-:S06]  /*70f0*/  FFMA.FTZ R0, R153, UR6, -R0 ;  /* 0x0000000699007c23 */ /* 0x000fcc0008010800 */
[----:B------:R2:W-:Y:S01]  /*7100*/  MUFU.EX2 R9, R2 ;  /* 0x0000000200097308 */ /* 0x0005e20000000800 */
[----:B---3--:R-:W-:Y:S01]  /*7110*/  FADD.FTZ R3, R224, R218 ;  /* 0x000000dae0037221 */ /* 0x008fe20000010000 */
[----:B----4-:R-:W-:-:S06]  /*7120*/  F2FP.F16.F32.PACK_AB R139, R248, R10 ;  /* 0x0000000af88b723e */ /* 0x010fcc00000000ff */
[----:B------:R3:W4:Y:S01]  /*7130*/  MUFU.EX2 R246, R0 ;  /* 0x0000000000f67308 */ /* 0x0007220000000800 */
[----:B------:R-:W-:Y:S01]  /*7140*/  FADD.FTZ R3, R219, R3 ;  /* 0x00000003db037221 */ /* 0x000fe20000010000 */
[----:B-1----:R-:W-:Y:S03]  /*7150*/  HMMA.16816.F32 R128, R136, R4, R128 ;  /* 0x000000048880723c */ /* 0x002fe60000001880 */
[----:B------:R-:W-:Y:S01]  /*7160*/  FADD.FTZ R3, R222, R3 ;  /* 0x00000003de037221 */ /* 0x000fe20000010000 */
[----:B--2---:R-:W-:-:S03]  /*7170*/  FADD.FTZ R2, R169, R167 ;  /* 0x000000a7a9027221 */ /* 0x004fc60000010000 */
[----:B------:R-:W-:Y:S01]  /*7180*/  FADD.FTZ R3, R230, R3 ;  /* 0x00000003e6037221 */ /* 0x000fe20000010000 */
[C---:B------:R-:W-:Y:S01]  /*7190*/  HMMA.16816.F32 R96, R136.reuse, R100, R104 ;  /* 0x000000648860723c */ /* 0x040fe20000001868 */
[----:B------:R-:W-:Y:S02]  /*71a0*/  FADD.FTZ R2, R168, R2 ;  /* 0x00000002a8027221 */ /* 0x000fe40000010000 */
[----:B------:R-:W-:Y:S01]  /*71b0*/  FADD.FTZ R3, R231, R3 ;  /* 0x00000003e7037221 */ /* 0x000fe20000010000 */
[----:B---3--:R-:W-:Y:S01]  /*71c0*/  FADD.FTZ R0, R215, R213 ;  /* 0x000000d5d7007221 */ /* 0x008fe20000010000 */
[----:B----4-:R-:W-:Y:S01]  /*71d0*/  F2FP.F16.F32.PACK_AB R135, R246, R9 ;  /* 0x00000009f687723e */ /* 0x010fe200000000ff */
[----:B------:R-:W-:Y:S01]  /*71e0*/  FADD.FTZ R2, R174, R2 ;  /* 0x00000002ae027221 */ /* 0x000fe20000010000 */
[----:B------:R-:W-:Y:S01]  /*71f0*/  HMMA.16816.F32 R76, R136, R84, R76 ;  /* 0x00000054884c723c */ /* 0x000fe2000000184c */
[----:B------:R-:W-:Y:S02]  /*7200*/  FADD.FTZ R0, R214, R0 ;  /* 0x00000000d6007221 */ /* 0x000fe40000010000 */
[----:B------:R-:W-:-:S02]  /*7210*/  FADD.FTZ R2, R165, R2 ;  /* 0x00000002a5027221 */ /* 0x000fc40000010000 */
[----:B------:R-:W-:Y:S01]  /*7220*/  FADD.FTZ R0, R216, R0 ;  /* 0x00000000d8007221 */ /* 0x000fe20000010000 */
[----:B------:R-:W-:Y:S01]  /*7230*/  HMMA.16816.F32 R124, R132, R4, R124 ;  /* 0x00000004847c723c */ /* 0x000fe2000000187c */
[----:B------:R-:W-:Y:S02]  /*7240*/  FADD.FTZ R2, R166, R2 ;  /* 0x00000002a6027221 */ /* 0x000fe40000010000 */
[----:B------:R-:W-:-:S03]  /*7250*/  FADD.FTZ R0, R175, R0 ;  /* 0x00000000af007221 */ /* 0x000fc60000010000 */
[C---:B------:R-:W-:Y:S01]  /*7260*/  HMMA.16816.F32 R88, R136.reuse, R86, R88 ;  /* 0x000000568858723c */ /* 0x040fe20000001858 */
        /* <DEDUP_REMOVED lines=46> */
[----:B------:R-:W-:Y:S01]  /*7550*/  HMMA.16816.F32 R80, R132, R84, R48 ;  /* 0x000000548450723c */ /* 0x000fe20000001830 */
[----:B------:R-:W-:-:S05]  /*7560*/  FADD.FTZ R248, R248, R0 ;  /* 0x00000000f8f87221 */ /* 0x000fca0000010000 */
[C---:B------:R-:W-:Y:S06]  /*7570*/  HMMA.16816.F32 R92, R132.reuse, R100, R92 ;  /* 0x00000064845c723c */ /* 0x040fec000000185c */
        /* <DEDUP_REMOVED lines=9> */
[----:B------:R-:W-:Y:S01]  /*7610*/  VIADD R205, R227, 0xfffffffe ;  /* 0xfffffffee3cd7836 */ /* 0x000fe20000000000 */
[----:B------:R-:W-:Y:S01]  /*7620*/  ISETP.GE.AND P0, PT, R250, UR4, PT ;  /* 0x00000004fa007c0c */ /* 0x000fe2000bf06270 */
[----:B------:R-:W-:-:S04]  /*7630*/  DEPBAR.LE SB0, 0x0 ;  /* 0x000080000000791a */ /* 0x000fc80000000000 */
[----:B------:R-:W-:Y:S01]  /*7640*/  SHF.R.S32.HI R6, RZ, 0x1f, R205 ;  /* 0x0000001fff067819 */ /* 0x000fe200000114cd */
[----:B------:R-:W-:Y:S01]  /*7650*/  IMAD R0, R244, R205, RZ ;  /* 0x000000cdf4007224 */ /* 0x000fe200078e02ff */
[----:B------:R-:W-:Y:S01]  /*7660*/  BAR.SYNC.DEFER_BLOCKING 0x0 ;  /* 0x0000000000007b1d */ /* 0x000fe20000010000 */
[----:B------:R-:W-:Y:S01]  /*7670*/  IMAD.WIDE.U32 R4, R208, 0x20, RZ ;  /* 0x00000020d0047825 */ /* 0x000fe200078e00ff */
[----:B------:R-:W-:-:S03]  /*7680*/  P2R R226, PR, RZ, 0x1 ;  /* 0x00000001ffe27803 */ /* 0x000fc60000000000 */
[----:B------:R-:W-:-:S03]  /*7690*/  IMAD.WIDE.U32 R2, R205, R243, R236 ;  /* 0x000000f3cd027225 */ /* 0x000fc600078e00ec */
[----:B------:R-:W1:Y:S01]  /*76a0*/  @!P0 LDC.64 R10, c[0x0][0x220] ;  /* 0x00008800ff0a8b82 */ /* 0x000e620000000a00 */
[----:B------:R-:W-:Y:S01]  /*76b0*/  IMAD R0, R6, R243, R0 ;  /* 0x000000f306007224 */ /* 0x000fe200078e0200 */
[----:B------:R-:W-:Y:S01]  /*76c0*/  @!P0 IADD3 R4, P1, R2, R4, RZ ;  /* 0x0000000402048210 */ /* 0x000fe20007f3e0ff */
[----:B------:R-:W-:Y:S02]  /*76d0*/  IMAD.SHL.U32 R6, R209, 0x20, RZ ;  /* 0x00000020d1067824 */ /* 0x000fe400078e00ff */
[----:B------:R-:W-:-:S03]  /*76e0*/  IMAD.IADD R3, R3, 0x1, R0 ;  /* 0x0000000103037824 */ /* 0x000fc600078e0200 */
[----:B------:R-:W2:Y:S01]  /*76f0*/  @!P0 LDC.64 R8, c[0x0][0x220] ;  /* 0x00008800ff088b82 */ /* 0x000ea20000000a00 */
[----:B------:R-:W-:Y:S02]  /*7700*/  @!P0 IADD3 R0, P3, R242, R2, RZ ;  /* 0x00000002f2008210 */ /* 0x000fe40007f7e0ff */
[----:B------:R-:W-:-:S03]  /*7710*/  @!P0 IADD3.X R7, R3, R5, R6, P1, !PT ;  /* 0x0000000503078210 */ /* 0x000fc60000ffe406 */
[----:B------:R-:W-:Y:S02]  /*7720*/  @!P0 IMAD.X R5, R241, 0x1, R3, P3 ;  /* 0x00000001f1058824 */ /* 0x000fe400018e0603 */
[----:B------:R-:W3:Y:S01]  /*7730*/  @!P0 LDC.64 R12, c[0x0][0x220] ;  /* 0x00008800ff0c8b82 */ /* 0x000ee20000000a00 */
[----:B------:R-:W-:Y:S07]  /*7740*/  @P0 STS.128 [R203+0x6000], RZ ;  /* 0x006000ffcb000388 */ /* 0x000fee0000000c00 */
[----:B------:R-:W4:Y:S01]  /*7750*/  @!P0 LDC.64 R14, c[0x0][0x220] ;  /* 0x00008800ff0e8b82 */ /* 0x000f220000000a00 */
[----:B-1----:R-:W-:-:S04]  /*7760*/  @!P0 LEA R10, P4, R2, R10, 0x1 ;  /* 0x0000000a020a8211 */ /* 0x002fc800078808ff */
[--C-:B------:R-:W-:Y:S01]  /*7770*/  @!P0 LEA.HI.X R11, R2, R11, R3.reuse, 0x1, P4 ;  /* 0x0000000b020b8211 */ /* 0x100fe200020f0c03 */
[----:B------:R-:W-:Y:S01]  /*7780*/  @!P0 IMAD.WIDE.U32 R2, R208, 0x30, R2 ;  /* 0x00000030d0028825 */ /* 0x000fe200078e0002 */
[----:B--2---:R-:W-:-:S03]  /*7790*/  @!P0 LEA R8, P2, R0, R8, 0x1 ;  /* 0x0000000800088211 */ /* 0x004fc600078408ff */
[----:B------:R-:W-:Y:S01]  /*77a0*/  @!PT LDS RZ, [RZ] ;  /* 0x00000000fffff984 */ /* 0x000fe20000000800 */
[----:B------:R-:W-:Y:S01]  /*77b0*/  @!PT LDS RZ, [RZ] ;  /* 0x00000000fffff984 */ /* 0x000fe20000000800 */
[----:B------:R-:W-:Y:S01]  /*77c0*/  @!PT LDS RZ, [RZ] ;  /* 0x00000000fffff984 */ /* 0x000fe20000000800 */
[----:B------:R-:W-:Y:S01]  /*77d0*/  @!P0 LDGSTS.E.BYPASS.LTC128B.128 [R203+0x6000], desc[UR10][R10.64] ;  /* 0x060000000acb8fae */ /* 0x000fe2000b901d4a */
[----:B------:R-:W-:Y:S01]  /*77e0*/  @!P0 LEA.HI.X R9, R0, R9, R5, 0x1, P2 ;  /* 0x0000000900098211 */ /* 0x000fe200010f0c05 */
[----:B------:R-:W-:Y:S02]  /*77f0*/  @!P0 IMAD R0, R209, 0x30, RZ ;  /* 0x00000030d1008824 */ /* 0x000fe400078e02ff */
[----:B------:R-:W-:Y:S01]  /*7800*/  @P0 STS.128 [R203+0x6800], RZ ;  /* 0x006800ffcb000388 */ /* 0x000fe20000000c00 */
[----:B---3--:R-:W-:Y:S01]  /*7810*/  @!P0 LEA R6, P1, R4, R12, 0x1 ;  /* 0x0000000c04068211 */ /* 0x008fe200078208ff */
[----:B------:R-:W-:Y:S02]  /*7820*/  @!P0 IMAD.IADD R0, R0, 0x1, R3 ;  /* 0x0000000100008824 */ /* 0x000fe400078e0203 */
[----:B------:R-:W-:Y:S01]  /*7830*/  @!PT LDS RZ, [RZ] ;  /* 0x00000000fffff984 */ /* 0x000fe20000000800 */
[----:B------:R-:W-:Y:S01]  /*7840*/  @!PT LDS RZ, [RZ] ;  /* 0x00000000fffff984 */ /* 0x000fe20000000800 */
[----:B------:R-:W-:Y:S01]  /*7850*/  @!PT LDS RZ, [RZ] ;  /* 0x00000000fffff984 */ /* 0x000fe20000000800 */
[----:B------:R1:W-:Y:S01]  /*7860*/  @!P0 LDGSTS.E.BYPASS.LTC128B.128 [R203+0x6800], desc[UR10][R8.64] ;  /* 0x0680000008cb8fae */ /* 0x0003e2000b901d4a */
[----:B------:R-:W-:-:S03]  /*7870*/  @!P0 LEA.HI.X R7, R4, R13, R7, 0x1, P1 ;  /* 0x0000000d04078211 */ /* 0x000fc600008f0c07 */
[----:B------:R-:W-:Y:S01]  /*7880*/  @P0 STS.128 [R203+0x7000], RZ ;  /* 0x007000ffcb000388 */ /* 0x000fe20000000c00 */
[----:B----4-:R-:W-:-:S03]  /*7890*/  @!P0 LEA R4, P1, R2, R14, 0x1 ;  /* 0x0000000e02048211 */ /* 0x010fc600078208ff */
        /* <DEDUP_REMOVED lines=10> */
[----:B------:R-:W-:Y:S04]  /*7940*/  LDSM.16.M88.4 R12, [R187] ;  /* 0x00000000bb0c783b */ /* 0x000fe80000000200 */
[----:B------:R-:W3:Y:S04]  /*7950*/  LDSM.16.M88.4 R16, [R180+0x4000] ;  /* 0x00400000b410783b */ /* 0x000ee80000000200 */
[----:B-1----:R-:W1:Y:S04]  /*7960*/  LDSM.16.M88.4 R8, [R187+0x2000] ;  /* 0x00200000bb08783b */ /* 0x002e680000000200 */
[----:B------:R-:W-:Y:S04]  /*7970*/  LDSM.16.M88.4 R32, [R190] ;  /* 0x00000000be20783b */ /* 0x000fe80000000200 */
[----:B------:R-:W4:Y:S04]  /*7980*/  LDSM.16.M88.4 R36, [R186+0x4000] ;  /* 0x00400000ba24783b */ /* 0x000f280000000200 */
[----:B------:R-:W-:Y:S04]  /*7990*/  LDSM.16.M88.4 R40, [R191] ;  /* 0x00000000bf28783b */ /* 0x000fe80000000200 */
[----:B--2---:R-:W2:Y:S04]  /*79a0*/  LDSM.16.M88.4 R4, [R190+0x2000] ;  /* 0x00200000be04783b */ /* 0x004ea80000000200 */
[----:B------:R-:W5:Y:S04]  /*79b0*/  LDSM.16.M88.4 R28, [R188] ;  /* 0x00000000bc1c783b */ /* 0x000f680000000200 */
[----:B------:R-:W5:Y:S04]  /*79c0*/  LDSM.16.M88.4 R44, [R180+0x4800] ;  /* 0x00480000b42c783b */ /* 0x000f680000000200 */
[----:B------:R-:W5:Y:S04]  /*79d0*/  LDSM.16.M88.4 R24, [R188+0x2000] ;  /* 0x00200000bc18783b */ /* 0x000f680000000200 */
[----:B------:R-:W5:Y:S01]  /*79e0*/  LDSM.16.M88.4 R56, [R186+0x4800] ;  /* 0x00480000ba38783b */ /* 0x000f620000000200 */
[-C--:B---3--:R-:W-:Y:S03]  /*79f0*/  HMMA.16816.F32 R20, R12, R16.reuse, RZ ;  /* 0x000000100c14723c */ /* 0x088fe600000018ff */
[----:B------:R-:W-:Y:S04]  /*7a00*/  LDSM.16.M88.4 R48, [R185] ;  /* 0x00000000b930783b */ /* 0x000fe80000000200 */
[----:B------:R-:W0:Y:S01]  /*7a10*/  LDGDEPBAR ;  /* 0x00000000000079af */ /* 0x000e220000000000 */
[C---:B-1----:R-:W-:Y:S06]  /*7a20*/  HMMA.16816.F32 R64, R8.reuse, R16, RZ ;  /* 0x000000100840723c */ /* 0x042fec00000018ff */
[-C--:B------:R-:W-:Y:S06]  /*7a30*/  HMMA.16816.F32 R60, R8, R18.reuse, RZ ;  /* 0x00000012083c723c */ /* 0x080fec00000018ff */
[----:B------:R-:W-:Y:S06]  /*7a40*/  HMMA.16816.F32 R52, R12, R18, RZ ;  /* 0x000000120c34723c */ /* 0x000fec00000018ff */
[-C--:B----4-:R-:W-:Y:S01]  /*7a50*/  HMMA.16816.F32 R16, R32, R36.reuse, R20 ;  /* 0x000000242010723c */ /* 0x090fe20000001814 */
[----:B------:R-:W-:Y:S05]  /*7a60*/  LDSM.16.M88.4 R20, [R189] ;  /* 0x00000000bd14783b */ /* 0x000fea0000000200 */
[C---:B--2---:R-:W-:Y:S06]  /*7a70*/  HMMA.16816.F32 R144, R4.reuse, R36, R64 ;  /* 0x000000240490723c */ /* 0x044fec0000001840 */
[-C--:B------:R-:W-:Y:S06]  /*7a80*/  HMMA.16816.F32 R148, R4, R38.reuse, R60 ;  /* 0x000000260494723c */ /* 0x080fec000000183c */
[----:B------:R-:W-:Y:S01]  /*7a90*/  HMMA.16816.F32 R152, R32, R38, R52 ;  /* 0x000000262098723c */ /* 0x000fe20000001834 */
[----:B------:R-:W-:Y:S05]  /*7aa0*/  LDSM.16.M88.4 R52, [R194] ;  /* 0x00000000c234783b */ /* 0x000fea0000000200 */
[----:B-----5:R-:W-:Y:S01]  /*7ab0*/  HMMA.16816.F32 R64, R28, R40, R16 ;  /* 0x000000281c40723c */ /* 0x020fe20000001810 */
[----:B------:R-:W1:Y:S05]  /*7ac0*/  LDSM.16.M88.4 R16, [R189+0x2000] ;  /* 0x00200000bd10783b */ /* 0x000e6a0000000200 */
[-C--:B------:R-:W-:Y:S06]  /*7ad0*/  HMMA.16816.F32 R60, R8, R44.reuse, RZ ;  /* 0x0000002c083c723c */ /* 0x080fec00000018ff */
[----:B------:R-:W-:Y:S06]  /*7ae0*/  HMMA.16816.F32 R140, R12, R44, RZ ;  /* 0x0000002c0c8c723c */ /* 0x000fec00000018ff */
[C---:B------:R-:W-:Y:S06]  /*7af0*/  HMMA.16816.F32 R36, R24.reuse, R40, R144 ;  /* 0x000000281824723c */ /* 0x040fec0000001890 */
[-C--:B------:R-:W-:Y:S06]  /*7b00*/  HMMA.16816.F32 R164, R24, R42.reuse, R148 ;  /* 0x0000002a18a4723c */ /* 0x080fec0000001894 */
[----:B------:R-:W-:Y:S06]  /*7b10*/  HMMA.16816.F32 R152, R28, R42, R152 ;  /* 0x0000002a1c98723c */ /* 0x000fec0000001898 */
[----:B------:R-:W-:Y:S06]  /*7b20*/  HMMA.16816.F32 R40, R8, R46, RZ ;  /* 0x0000002e0828723c */ /* 0x000fec00000018ff */
[-C--:B------:R-:W-:Y:S06]  /*7b30*/  HMMA.16816.F32 R60, R4, R56.reuse, R60 ;  /* 0x00000038043c723c */ /* 0x080fec000000183c */
[----:B------:R-:W-:Y:S06]  /*7b40*/  HMMA.16816.F32 R140, R32, R56, R140 ;  /* 0x00000038208c723c */ /* 0x000fec000000188c */
[----:B------:R-:W-:Y:S01]  /*7b50*/  HMMA.16816.F32 R144, R12, R46, RZ ;  /* 0x0000002e0c90723c */ /* 0x000fe200000018ff */
[----:B------:R-:W-:Y:S05]  /*7b60*/  LDSM.16.M88.4 R44, [R185+0x800] ;  /* 0x00080000b92c783b */ /* 0x000fea0000000200 */
[----:B-1----:R-:W-:Y:S01]  /*7b70*/  HMMA.16816.F32 R156, R16, R48, R36 ;  /* 0x00000030109c723c */ /* 0x002fe20000001824 */
[----:B------:R-:W1:Y:S05]  /*7b80*/  LDSM.16.M88.4 R36, [R180+0x5000] ;  /* 0x00500000b424783b */ /* 0x000e6a0000000200 */
[----:B------:R-:W-:Y:S01]  /*7b90*/  HMMA.16816.F32 R172, R4, R58, R40 ;  /* 0x0000003a04ac723c */ /* 0x000fe20000001828 */
[----:B------:R-:W2:Y:S05]  /*7ba0*/  LDSM.16.M88.4 R40, [R180+0x5800] ;  /* 0x00580000b428783b */ /* 0x000eaa0000000200 */
[----:B------:R-:W-:Y:S06]  /*7bb0*/  HMMA.16816.F32 R160, R20, R48, R64 ;  /* 0x0000003014a0723c */ /* 0x000fec0000001840 */
[----:B------:R-:W-:Y:S06]  /*7bc0*/  HMMA.16816.F32 R64, R24, R52, R60 ;  /* 0x000000341840723c */ /* 0x000fec000000183c */
[----:B------:R-:W-:Y:S01]  /*7bd0*/  HMMA.16816.F32 R60, R20, R50, R152 ;  /* 0x00000032143c723c */ /* 0x000fe20000001898 */
[----:B------:R-:W-:Y:S01]  /*7be0*/  FMUL.FTZ R156, R156, UR8 ;  /* 0x000000089c9c7c20 */ /* 0x000fe20008410000 */
[----:B------:R-:W-:Y:S01]  /*7bf0*/  FMUL.FTZ R157, R157, UR8 ;  /* 0x000000089d9d7c20 */ /* 0x000fe20008410000 */
[----:B------:R-:W-:Y:S01]  /*7c00*/  FMUL.FTZ R158, R158, UR8 ;  /* 0x000000089e9e7c20 */ /* 0x000fe20008410000 */
[----:B------:R-:W-:Y:S01]  /*7c10*/  FMUL.FTZ R159, R159, UR8 ;  /* 0x000000089f9f7c20 */ /* 0x000fe20008410000 */
[----:B------:R-:W-:Y:S01]  /*7c20*/  MUFU.TANH R74, R156 ;  /* 0x0000009c004a7308 */ /* 0x000fe20000002400 */
[----:B------:R-:W-:Y:S06]  /*7c30*/  HMMA.16816.F32 R148, R28, R52, R140 ;  /* 0x000000341c94723c */ /* 0x000fec000000188c */
[----:B------:R-:W-:Y:S01]  /*7c40*/  HMMA.16816.F32 R140, R32, R58, R144 ;  /* 0x0000003a208c723c */ /* 0x000fe20000001890 */
[----:B------:R-:W-:Y:S01]  /*7c50*/  MUFU.TANH R218, R157 ;  /* 0x0000009d00da7308 */ /* 0x000fe20000002400 */
[----:B------:R-:W-:Y:S01]  /*7c60*/  FMUL.FTZ R160, R160, UR8 ;  /* 0x00000008a0a07c20 */ /* 0x000fe20008410000 */
[----:B------:R-:W-:Y:S01]  /*7c70*/  FMUL.FTZ R161, R161, UR8 ;  /* 0x00000008a1a17c20 */ /* 0x000fe20008410000 */
[----:B------:R-:W-:Y:S01]  /*7c80*/  FMUL.FTZ R162, R162, UR8 ;  /* 0x00000008a2a27c20 */ /* 0x000fe20008410000 */
[----:B------:R-:W-:Y:S01]  /*7c90*/  FMUL.FTZ R163, R163, UR8 ;  /* 0x00000008a3a37c20 */ /* 0x000fe20008410000 */
[----:B------:R-:W-:Y:S01]  /*7ca0*/  HMMA.16816.F32 R56, R16, R50, R164 ;  /* 0x000000321038723c */ /* 0x000fe200000018a4 */
[----:B------:R-:W3:Y:S02]  /*7cb0*/  LDSM.16.M88.4 R48, [R186+0x5000] ;  /* 0x00500000ba30783b */ /* 0x000ee40000000200 */
[----:B------:R-:W-:Y:S03]  /*7cc0*/  MUFU.TANH R69, R158 ;  /* 0x0000009e00457308 */ /* 0x000fe60000002400 */
[----:B------:R-:W-:Y:S01]  /*7cd0*/  FMUL.FTZ R60, R60, UR8 ;  /* 0x000000083c3c7c20 */ /* 0x000fe20008410000 */
[----:B------:R-:W-:Y:S01]  /*7ce0*/  FMUL.FTZ R61, R61, UR8 ;  /* 0x000000083d3d7c20 */ /* 0x000fe20008410000 */
[----:B------:R-:W-:Y:S01]  /*7cf0*/  FMUL.FTZ R62, R62, UR8 ;  /* 0x000000083e3e7c20 */ /* 0x000fe20008410000 */
[----:B------:R-:W-:Y:S01]  /*7d00*/  FMUL.FTZ R63, R63, UR8 ;  /* 0x000000083f3f7c20 */ /* 0x000fe20008410000 */
[C---:B-1----:R-:W-:Y:S01]  /*7d10*/  HMMA.16816.F32 R144, R8.reuse, R36, RZ ;  /* 0x000000240890723c */ /* 0x042fe200000018ff */
[----:B------:R-:W-:Y:S05]  /*7d20*/  MUFU.TANH R213, R60 ;  /* 0x0000003c00d57308 */ /* 0x000fea0000002400 */
[C---:B--2---:R-:W-:Y:S03]  /*7d30*/  HMMA.16816.F32 R164, R8.reuse, R40, RZ ;  /* 0x0000002808a4723c */ /* 0x044fe600000018ff */
[----:B------:R-:W-:Y:S03]  /*7d40*/  MUFU.TANH R221, R61 ;  /* 0x0000003d00dd7308 */ /* 0x000fe60000002400 */
[----:B------:R-:W-:Y:S02]  /*7d50*/  HMMA.16816.F32 R168, R8, R42, RZ ;  /* 0x0000002a08a8723c */ /* 0x000fe400000018ff */
[----:B------:R-:W-:Y:S01]  /*7d60*/  FMUL.FTZ R56, R56, UR8 ;  /* 0x0000000838387c20 */ /* 0x000fe20008410000 */
[----:B------:R-:W-:Y:S01]  /*7d70*/  FMUL.FTZ R57, R57, UR8 ;  /* 0x0000000839397c20 */ /* 0x000fe20008410000 */
[----:B------:R-:W-:Y:S01]  /*7d80*/  FMUL.FTZ R58, R58, UR8 ;  /* 0x000000083a3a7c20 */ /* 0x000fe20008410000 */
[----:B------:R-:W-:Y:S01]  /*7d90*/  MUFU.TANH R211, R62 ;  /* 0x0000003e00d37308 */ /* 0x000fe20000002400 */
[----:B------:R-:W-:Y:S01]  /*7da0*/  FMUL.FTZ R59, R59, UR8 ;  /* 0x000000083b3b7c20 */ /* 0x000fe20008410000 */
[----:B------:R-:W-:Y:S06]  /*7db0*/  HMMA.16816.F32 R152, R16, R44, R64 ;  /* 0x0000002c1098723c */ /* 0x000fec0000001840 */
[----:B------:R1:W-:Y:S01]  /*7dc0*/  MUFU.TANH R219, R63 ;  /* 0x0000003f00db7308 */ /* 0x0003e20000002400 */
[C---:B------:R-:W-:Y:S06]  /*7dd0*/  HMMA.16816.F32 R176, R12.reuse, R38, RZ ;  /* 0x000000260cb0723c */ /* 0x040fec00000018ff */
[----:B------:R-:W-:Y:S01]  /*7de0*/  HMMA.16816.F32 R64, R12, R40, RZ ;  /* 0x000000280c40723c */ /* 0x000fe200000018ff */
[----:B------:R2:W-:Y:S05]  /*7df0*/  MUFU.TANH R75, R159 ;  /* 0x0000009f004b7308 */ /* 0x0005ea0000002400 */
[----:B------:R-:W-:Y:S03]  /*7e00*/  HMMA.16816.F32 R148, R20, R44, R148 ;  /* 0x0000002c1494723c */ /* 0x000fe60000001894 */
[----:B------:R-:W-:Y:S02]  /*7e10*/  MUFU.TANH R215, R56 ;  /* 0x0000003800d77308 */ /* 0x000fe40000002400 */
[----:B------:R-:W-:Y:S01]  /*7e20*/  FMUL.FTZ R155, R155, UR8 ;  /* 0x000000089b9b7c20 */ /* 0x000fe20008410000 */
[----:B-1----:R-:W-:Y:S01]  /*7e30*/  HMMA.16816.F32 R60, R12, R36, RZ ;  /* 0x000000240c3c723c */ /* 0x002fe200000018ff */
[----:B------:R-:W-:Y:S01]  /*7e40*/  FMUL.FTZ R154, R154, UR8 ;  /* 0x000000089a9a7c20 */ /* 0x000fe20008410000 */
[----:B------:R-:W-:Y:S01]  /*7e50*/  FMUL.FTZ R153, R153, UR8 ;  /* 0x0000000899997c20 */ /* 0x000fe20008410000 */
[----:B------:R-:W-:-:S02]  /*7e60*/  FMUL.FTZ R152, R152, UR8 ;  /* 0x0000000898987c20 */ /* 0x000fc40008410000 */
[----:B------:R-:W-:Y:S01]  /*7e70*/  MUFU.TANH R222, R57 ;  /* 0x0000003900de7308 */ /* 0x000fe20000002400 */
[----:B--2---:R-:W-:Y:S01]  /*7e80*/  HMMA.16816.F32 R156, R8, R38, RZ ;  /* 0x00000026089c723c */ /* 0x004fe200000018ff */
[----:B------:R-:W-:Y:S04]  /*7e90*/  LDSM.16.M88.4 R8, [R193] ;  /* 0x00000000c108783b */ /* 0x000fe80000000200 */
[----:B------:R-:W1:Y:S02]  /*7ea0*/  LDSM.16.M88.4 R36, [R186+0x5800] ;  /* 0x00580000ba24783b */ /* 0x000e640000000200 */
[----:B------:R-:W-:Y:S05]  /*7eb0*/  MUFU.TANH R212, R58 ;  /* 0x0000003a00d47308 */ /* 0x000fea0000002400 */
[----:B------:R-:W-:Y:S01]  /*7ec0*/  FMUL.FTZ R150, R150, UR8 ;  /* 0x0000000896967c20 */ /* 0x000fe20008410000 */
[----:B------:R-:W-:Y:S01]  /*7ed0*/  FMUL.FTZ R149, R149, UR8 ;  /* 0x0000000895957c20 */ /* 0x000fe20008410000 */
[----:B------:R-:W-:Y:S01]  /*7ee0*/  FMUL.FTZ R148, R148, UR8 ;  /* 0x0000000894947c20 */ /* 0x000fe20008410000 */
[----:B------:R2:W-:Y:S01]  /*7ef0*/  MUFU.TANH R217, R59 ;  /* 0x0000003b00d97308 */ /* 0x0005e20000002400 */
[----:B------:R-:W-:-:S07]  /*7f00*/  FMUL.FTZ R151, R151, UR8 ;  /* 0x0000000897977c20 */ /* 0x000fce0008410000 */
[----:B------:R-:W4:Y:S08]  /*7f10*/  MUFU.TANH R224, R160 ;  /* 0x000000a000e07308 */ /* 0x000f300000002400 */
[----:B------:R-:W-:Y:S01]  /*7f20*/  MUFU.TANH R225, R161 ;  /* 0x000000a100e17308 */ /* 0x000fe20000002400 */
[-C--:B--2---:R-:W-:Y:S06]  /*7f30*/  HMMA.16816.F32 R56, R28, R54.reuse, R140 ;  /* 0x000000361c38723c */ /* 0x084fec000000188c */
[----:B------:R-:W-:Y:S01]  /*7f40*/  HMMA.16816.F32 R52, R24, R54, R172 ;  /* 0x000000361834723c */ /* 0x000fe200000018ac */
[----:B------:R-:W2:Y:S05]  /*7f50*/  MUFU.TANH R68, R162 ;  /* 0x000000a200447308 */ /* 0x000eaa0000002400 */
[C---:B---3--:R-:W-:Y:S03]  /*7f60*/  HMMA.16816.F32 R140, R4.reuse, R50, R156 ;  /* 0x00000032048c723c */ /* 0x048fe6000000189c */
[----:B------:R3:W5:Y:S03]  /*7f70*/  MUFU.TANH R223, R163 ;  /* 0x000000a300df7308 */ /* 0x0007660000002400 */
[C---:B-1----:R-:W-:Y:S05]  /*7f80*/  HMMA.16816.F32 R164, R4.reuse, R36, R164 ;  /* 0x0000002404a4723c */ /* 0x042fea00000018a4 */
[----:B------:R-:W-:Y:S01]  /*7f90*/  MUFU.TANH R210, R150 ;  /* 0x0000009600d27308 */ /* 0x000fe20000002400 */
[----:B------:R-:W-:Y:S06]  /*7fa0*/  HMMA.16816.F32 R168, R4, R38, R168 ;  /* 0x0000002604a8723c */ /* 0x000fec00000018a8 */
[----:B------:R-:W-:Y:S01]  /*7fb0*/  HMMA.16816.F32 R52, R16, R46, R52 ;  /* 0x0000002e1034723c */ /* 0x000fe20000001834 */
[----:B------:R-:W-:Y:S05]  /*7fc0*/  MUFU.TANH R174, R155 ;  /* 0x0000009b00ae7308 */ /* 0x000fea0000002400 */
[----:B---3--:R-:W-:Y:S01]  /*7fd0*/  HMMA.16816.F32 R160, R12, R42, RZ ;  /* 0x0000002a0ca0723c */ /* 0x008fe200000018ff */
[----:B------:R-:W1:Y:S02]  /*7fe0*/  LDSM.16.M88.4 R40, [R185+0x1000] ;  /* 0x00100000b928783b */ /* 0x000e640000000200 */
[----:B------:R-:W-:Y:S03]  /*7ff0*/  MUFU.TANH R220, R149 ;  /* 0x0000009500dc7308 */ /* 0x000fe60000002400 */
[----:B------:R-:W-:Y:S05]  /*8000*/  HMMA.16816.F32 R12, R32, R48, R60 ;  /* 0x00000030200c723c */ /* 0x000fea000000183c */
[----:B------:R-:W-:Y:S01]  /*8010*/  MUFU.TANH R204, R153 ;  /* 0x0000009900cc7308 */ /* 0x000fe20000002400 */
[----:B------:R-:W-:Y:S06]  /*8020*/  HMMA.16816.F32 R60, R20, R46, R56 ;  /* 0x0000002e143c723c */ /* 0x000fec0000001838 */
[----:B------:R-:W-:Y:S01]  /*8030*/  HMMA.16816.F32 R56, R4, R48, R144 ;  /* 0x000000300438723c */ /* 0x000fe20000001890 */
[----:B------:R-:W-:Y:S01]  /*8040*/  FMUL.FTZ R3, R53, UR8 ;  /* 0x0000000835037c20 */ /* 0x000fe20008410000 */
[----:B------:R-:W-:Y:S04]  /*8050*/  MUFU.TANH R145, R154 ;  /* 0x0000009a00917308 */ /* 0x000fe80000002400 */
[----:B------:R-:W-:Y:S04]  /*8060*/  HMMA.16816.F32 R4, R32, R50, R176 ;  /* 0x000000322004723c */ /* 0x000fe800000018b0 */
[----:B------:R3:W-:Y:S02]  /*8070*/  MUFU.TANH R159, R3 ;  /* 0x00000003009f7308 */ /* 0x0007e40000002400 */
[----:B------:R-:W-:Y:S06]  /*8080*/  HMMA.16816.F32 R12, R28, R8, R12 ;  /* 0x000000081c0c723c */ /* 0x000fec000000180c */
[----:B------:R-:W-:Y:S01]  /*8090*/  FMUL.FTZ R0, R62, UR8 ;  /* 0x000000083e007c20 */ /* 0x000fe20008410000 */
[----:B------:R-:W-:Y:S01]  /*80a0*/  FMUL.FTZ R60, R60, UR8 ;  /* 0x000000083c3c7c20 */ /* 0x000fe20008410000 */
[----:B------:R-:W-:Y:S01]  /*80b0*/  HMMA.16816.F32 R64, R32, R36, R64 ;  /* 0x000000242040723c */ /* 0x000fe20000001840 */
[----:B------:R-:W5:Y:S01]  /*80c0*/  MUFU.TANH R216, R148 ;  /* 0x0000009400d87308 */ /* 0x000f620000002400 */
[----:B------:R-:W-:-:S04]  /*80d0*/  FMUL.FTZ R61, R61, UR8 ;  /* 0x000000083d3d7c20 */ /* 0x000fc80008410000 */
[----:B------:R-:W-:Y:S01]  /*80e0*/  HMMA.16816.F32 R56, R24, R8, R56 ;  /* 0x000000081838723c */ /* 0x000fe20000001838 */
[----:B---3--:R-:W-:Y:S02]  /*80f0*/  FMUL.FTZ R3, R54, UR8 ;  /* 0x0000000836037c20 */ /* 0x008fe40008410000 */
[----:B------:R3:W-:Y:S03]  /*8100*/  MUFU.TANH R150, R0 ;  /* 0x0000000000967308 */ /* 0x0007e60000002400 */
[----:B------:R-:W-:Y:S05]  /*8110*/  HMMA.16816.F32 R4, R28, R10, R4 ;  /* 0x0000000a1c04723c */ /* 0x000fea0000001804 */
[----:B------:R-:W-:Y:S01]  /*8120*/  MUFU.TANH R147, R3 ;  /* 0x0000000300937308 */ /* 0x000fe20000002400 */
[----:B-1----:R-:W-:Y:S01]  /*8130*/  HMMA.16816.F32 R44, R20, R40, R12 ;  /* 0x00000028142c723c */ /* 0x002fe2000000180c */
[----:B------:R-:W1:Y:S05]  /*8140*/  LDSM.16.M88.4 R12, [R192] ;  /* 0x00000000c00c783b */ /* 0x000e6a0000000200 */
[----:B------:R-:W-:Y:S01]  /*8150*/  HMMA.16816.F32 R32, R32, R38, R160 ;  /* 0x000000262020723c */ /* 0x000fe200000018a0 */
[----:B------:R-:W-:Y:S01]  /*8160*/  MUFU.TANH R173, R60 ;  /* 0x0000003c00ad7308 */ /* 0x000fe20000002400 */
[----:B---3--:R-:W-:-:S04]  /*8170*/  FMUL.FTZ R0, R63, UR8 ;  /* 0x000000083f007c20 */ /* 0x008fc80008410000 */
[----:B------:R-:W-:Y:S03]  /*8180*/  HMMA.16816.F32 R56, R16, R40, R56 ;  /* 0x000000281038723c */ /* 0x000fe60000001838 */
[----:B------:R3:W-:Y:S08]  /*8190*/  MUFU.TANH R172, R0 ;  /* 0x0000000000ac7308 */ /* 0x0007f00000002400 */
[----:B------:R-:W-:Y:S01]  /*81a0*/  MUFU.TANH R175, R61 ;  /* 0x0000003d00af7308 */ /* 0x000fe20000002400 */
[----:B------:R-:W-:Y:S01]  /*81b0*/  FMUL.FTZ R36, R46, UR8 ;  /* 0x000000082e247c20 */ /* 0x000fe20008410000 */
[----:B------:R-:W-:Y:S01]  /*81c0*/  FMUL.FTZ R9, R45, UR8 ;  /* 0x000000082d097c20 */ /* 0x000fe20008410000 */
[----:B------:R-:W-:-:S05]  /*81d0*/  FMUL.FTZ R37, R47, UR8 ;  /* 0x000000082f257c20 */ /* 0x000fca0008410000 */
[----:B------:R4:W-:Y:S01]  /*81e0*/  MUFU.TANH R149, R36 ;  /* 0x0000002400957308 */ /* 0x0009e20000002400 */
[----:B---3--:R-:W-:-:S07]  /*81f0*/  FMUL.FTZ R0, R52, UR8 ;  /* 0x0000000834007c20 */ /* 0x008fce0008410000 */
[----:B------:R3:W-:Y:S01]  /*8200*/  MUFU.TANH R157, R0 ;  /* 0x00000000009d7308 */ /* 0x0007e20000002400 */
[----:B-1----:R-:W-:Y:S07]  /*8210*/  HMMA.16816.F32 R48, R28, R14, R32 ;  /* 0x0000000e1c30723c */ /* 0x002fee0000001820 */
[----:B------:R-:W-:Y:S01]  /*8220*/  MUFU.TANH R156, R9 ;  /* 0x00000009009c7308 */ /* 0x000fe20000002400 */
[----:B----4-:R-:W-:Y:S01]  /*8230*/  FMUL.FTZ R36, R56, UR8 ;  /* 0x0000000838247c20 */ /* 0x010fe20008410000 */
[----:B------:R-:W-:Y:S06]  /*8240*/  HMMA.16816.F32 R32, R24, R12, R164 ;  /* 0x0000000c1820723c */ /* 0x000fec00000018a4 */
[----:B------:R-:W-:Y:S01]  /*8250*/  MUFU.TANH R163, R37 ;  /* 0x0000002500a37308 */ /* 0x000fe20000002400 */
[----:B---3--:R-:W-:-:S04]  /*8260*/  IMAD R0, R205, 0x40, R240 ;  /* 0x00000040cd007824 */ /* 0x008fc800078e02f0 */
[----:B------:R-:W-:-:S03]  /*8270*/  VIADD R2, R0, 0x1 ;  /* 0x0000000100027836 */ /* 0x000fc60000000000 */
[----:B------:R-:W-:Y:S02]  /*8280*/  MUFU.TANH R214, R151 ;  /* 0x0000009700d67308 */ /* 0x000fe40000002400 */
[C---:B------:R-:W-:Y:S02]  /*8290*/  ISETP.GE.AND P2, PT, R2.reuse, R201, PT ;  /* 0x000000c90200720c */ /* 0x040fe40003f46270 */
[C---:B------:R-:W-:Y:S02]  /*82a0*/  ISETP.GE.AND P1, PT, R2.reuse, R199, PT ;  /* 0x000000c70200720c */ /* 0x040fe40003f26270 */
[C---:B------:R-:W-:Y:S02]  /*82b0*/  ISETP.LT.OR P2, PT, R2.reuse, R196, P2 ;  /* 0x000000c40200720c */ /* 0x040fe40001741670 */
[C---:B------:R-:W-:Y:S01]  /*82c0*/  ISETP.GE.AND P4, PT, R2.reuse, R202, PT ;  /* 0x000000ca0200720c */ /* 0x040fe20003f86270 */
[----:B------:R-:W1:Y:S01]  /*82d0*/  MUFU.TANH R151, R152 ;  /* 0x0000009800977308 */ /* 0x000e620000002400 */
[----:B------:R-:W-:-:S02]  /*82e0*/  ISETP.GE.AND P3, PT, R2, R200, PT ;  /* 0x000000c80200720c */ /* 0x000fc40003f66270 */
[----:B------:R-:W-:Y:S02]  /*82f0*/  ISETP.LT.OR P0, PT, R2, R195, P1 ;  /* 0x000000c30200720c */ /* 0x000fe40000f01670 */
[----:B------:R-:W-:Y:S02]  /*8300*/  P2R R8, PR, RZ, 0x4 ;  /* 0x00000004ff087803 */ /* 0x000fe40000000000 */
[C---:B------:R-:W-:Y:S02]  /*8310*/  ISETP.GE.AND P2, PT, R0.reuse, R202, PT ;  /* 0x000000ca0000720c */ /* 0x040fe40003f46270 */
[----:B------:R-:W-:Y:S02]  /*8320*/  ISETP.GE.AND P1, PT, R0, R200, PT ;  /* 0x000000c80000720c */ /* 0x000fe40003f26270 */
[CC--:B------:R-:W-:Y:S02]  /*8330*/  ISETP.LT.OR P6, PT, R2.reuse, R198.reuse, P4 ;  /* 0x000000c60200720c */ /* 0x0c0fe400027c1670 */
[----:B------:R-:W-:Y:S01]  /*8340*/  ISETP.LT.OR P5, PT, R2, R197, P3 ;  /* 0x000000c50200720c */ /* 0x000fe20001fa1670 */
[----:B------:R-:W-:Y:S01]  /*8350*/  FMUL.FTZ R2, R55, UR8 ;  /* 0x0000000837027c20 */ /* 0x000fe20008410000 */
[----:B------:R-:W-:-:S02]  /*8360*/  ISETP.LT.OR P2, PT, R0, R198, P2 ;  /* 0x000000c60000720c */ /* 0x000fc40001741670 */
[----:B------:R-:W-:Y:S01]  /*8370*/  ISETP.LT.OR P1, PT, R0, R197, P1 ;  /* 0x000000c50000720c */ /* 0x000fe20000f21670 */
[----:B------:R3:W4:Y:S01]  /*8380*/  MUFU.TANH R155, R2 ;  /* 0x00000002009b7308 */ /* 0x0007220000002400 */
[----:B------:R-:W-:Y:S02]  /*8390*/  FSEL R55, R224, -INF , !P2 ;  /* 0xff800000e0377808 */ /* 0x000fe40005000000 */
[----:B--2---:R-:W-:Y:S02]  /*83a0*/  FSEL R68, R68, -INF , !P1 ;  /* 0xff80000044447808 */ /* 0x004fe40004800000 */
[C---:B------:R-:W-:Y:S02]  /*83b0*/  ISETP.GE.AND P2, PT, R0.reuse, R201, PT ;  /* 0x000000c90000720c */ /* 0x040fe40003f46270 */
[C---:B------:R-:W-:Y:S02]  /*83c0*/  ISETP.GE.AND P1, PT, R0.reuse, R199, PT ;  /* 0x000000c70000720c */ /* 0x040fe40003f26270 */
[----:B------:R-:W-:-:S02]  /*83d0*/  ISETP.LT.OR P2, PT, R0, R196, P2 ;  /* 0x000000c40000720c */ /* 0x000fc40001741670 */
[----:B------:R-:W-:Y:S02]  /*83e0*/  ISETP.LT.OR P1, PT, R0, R195, P1 ;  /* 0x000000c30000720c */ /* 0x000fe40000f21670 */
[----:B------:R-:W-:Y:S02]  /*83f0*/  FSEL R74, R74, -INF , !P2 ;  /* 0xff8000004a4a7808 */ /* 0x000fe40005000000 */
[----:B------:R-:W-:Y:S01]  /*8400*/  FSEL R144, R69, -INF , !P1 ;  /* 0xff80000045907808 */ /* 0x000fe20004800000 */
[----:B---3--:R-:W-:Y:S01]  /*8410*/  FMUL.FTZ R2, R44, UR8 ;  /* 0x000000082c027c20 */ /* 0x008fe20008410000 */
[----:B------:R-:W-:Y:S01]  /*8420*/  P2R R3, PR, RZ, 0x1 ;  /* 0x00000001ff037803 */ /* 0x000fe20000000000 */
[----:B------:R-:W-:Y:S01]  /*8430*/  HMMA.16816.F32 R44, R28, R12, R64 ;  /* 0x0000000c1c2c723c */ /* 0x000fe20000001840 */
[----:B------:R-:W-:Y:S01]  /*8440*/  FSEL R60, R225, -INF , !P6 ;  /* 0xff800000e13c7808 */ /* 0x000fe20007000000 */
[----:B------:R2:W3:Y:S01]  /*8450*/  MUFU.TANH R154, R2 ;  /* 0x00000002009a7308 */ /* 0x0004e20000002400 */
[----:B-----5:R-:W-:Y:S01]  /*8460*/  FSEL R69, R223, -INF , !P5 ;  /* 0xff800000df457808 */ /* 0x020fe20006800000 */
[----:B--2---:R-:W-:-:S05]  /*8470*/  VIADD R2, R0, 0x8 ;  /* 0x0000000800027836 */ /* 0x004fca0000000000 */
        /* <DEDUP_REMOVED lines=9> */
[----:B------:R-:W-:Y:S02]  /*8510*/  ISETP.NE.AND P4, PT, R8, RZ, PT ;  /* 0x000000ff0800720c */ /* 0x000fe40003f85270 */
[----:B------:R-:W-:Y:S01]  /*8520*/  ISETP.NE.AND P3, PT, R3, RZ, PT ;  /* 0x000000ff0300720c */ /* 0x000fe20003f65270 */
[----:B------:R-:W-:Y:S01]  /*8530*/  HMMA.16816.F32 R8, R24, R10, R140 ;  /* 0x0000000a1808723c */ /* 0x000fe2000000188c */
[----:B------:R-:W-:Y:S01]  /*8540*/  P2R R3, PR, RZ, 0x4 ;  /* 0x00000004ff037803 */ /* 0x000fe20000000000 */
[----:B------:R2:W5:Y:S01]  /*8550*/  MUFU.TANH R143, R36 ;  /* 0x00000024008f7308 */ /* 0x0005620000002400 */
[----:B------:R-:W-:-:S02]  /*8560*/  FSEL R63, R218, -INF , !P4 ;  /* 0xff800000da3f7808 */ /* 0x000fc40006000000 */
[----:B------:R-:W-:Y:S01]  /*8570*/  FSEL R75, R75, -INF , !P3 ;  /* 0xff8000004b4b7808 */ /* 0x000fe20005800000 */
[----:B------:R-:W-:Y:S01]  /*8580*/  HMMA.16816.F32 R24, R24, R14, R168 ;  /* 0x0000000e1818723c */ /* 0x000fe200000018a8 */
[C---:B------:R-:W-:Y:S02]  /*8590*/  ISETP.GE.AND P4, PT, R2.reuse, R202, PT ;  /* 0x000000ca0200720c */ /* 0x040fe40003f86270 */
[C---:B------:R-:W-:Y:S02]  /*85a0*/  ISETP.GE.AND P3, PT, R2.reuse, R200, PT ;  /* 0x000000c80200720c */ /* 0x040fe40003f66270 */
[C---:B------:R-:W-:Y:S02]  /*85b0*/  ISETP.GE.AND P2, PT, R2.reuse, R201, PT ;  /* 0x000000c90200720c */ /* 0x040fe40003f46270 */
[----:B------:R-:W-:Y:S02]  /*85c0*/  ISETP.GE.AND P1, PT, R2, R199, PT ;  /* 0x000000c70200720c */ /* 0x000fe40003f26270 */
[----:B------:R-:W-:-:S02]  /*85d0*/  FSEL R54, R213, -INF , !P6 ;  /* 0xff800000d5367808 */ /* 0x000fc40007000000 */
[----:B------:R-:W-:Y:S01]  /*85e0*/  FSEL R62, R211, -INF , !P5 ;  /* 0xff800000d33e7808 */ /* 0x000fe20006800000 */
[-C--:B--2---:R-:W-:Y:S01]  /*85f0*/  HMMA.16816.F32 R36, R20, R42.reuse, R4 ;  /* 0x0000002a1424723c */ /* 0x084fe20000001804 */
[C---:B------:R-:W-:Y:S02]  /*8600*/  ISETP.LT.OR P6, PT, R2.reuse, R198, P4 ;  /* 0x000000c60200720c */ /* 0x040fe400027c1670 */
[C---:B------:R-:W-:Y:S02]  /*8610*/  ISETP.LT.OR P5, PT, R2.reuse, R197, P3 ;  /* 0x000000c50200720c */ /* 0x040fe40001fa1670 */
[C---:B------:R-:W-:Y:S01]  /*8620*/  ISETP.LT.OR P2, PT, R2.reuse, R196, P2 ;  /* 0x000000c40200720c */ /* 0x040fe20001741670 */
[----:B------:R-:W-:Y:S01]  /*8630*/  HMMA.16816.F32 R40, R16, R42, R8 ;  /* 0x0000002a1028723c */ /* 0x000fe20000001808 */
[----:B------:R-:W-:Y:S01]  /*8640*/  ISETP.LT.OR P1, PT, R2, R195, P1 ;  /* 0x000000c30200720c */ /* 0x000fe20000f21670 */
[----:B------:R-:W-:Y:S01]  /*8650*/  FMUL.FTZ R4, R57, UR8 ;  /* 0x0000000839047c20 */ /* 0x000fe20008410000 */
[----:B------:R-:W-:Y:S01]  /*8660*/  ISETP.NE.AND P4, PT, R3, RZ, PT ;  /* 0x000000ff0300720c */ /* 0x000fe20003f85270 */
[----:B------:R-:W-:-:S02]  /*8670*/  VIADD R2, R0, 0x10 ;  /* 0x0000001000027836 */ /* 0x000fc40000000000 */
[----:B------:R-:W-:Y:S01]  /*8680*/  FMUL.FTZ R5, R59, UR8 ;  /* 0x000000083b057c20 */ /* 0x000fe20008410000 */
[----:B------:R2:W-:Y:S01]  /*8690*/  MUFU.TANH R153, R4 ;  /* 0x0000000400997308 */ /* 0x0005e20000002400 */
[----:B------:R-:W-:Y:S01]  /*86a0*/  FSEL R59, R215, -INF , !P4 ;  /* 0xff800000d73b7808 */ /* 0x000fe20006000000 */
[----:B------:R-:W-:Y:S01]  /*86b0*/  FMUL.FTZ R6, R58, UR8 ;  /* 0x000000083a067c20 */ /* 0x000fe20008410000 */
[C---:B------:R-:W-:Y:S02]  /*86c0*/  ISETP.GE.AND P4, PT, R2.reuse, R202, PT ;  /* 0x000000ca0200720c */ /* 0x040fe40003f86270 */
[----:B------:R-:W-:Y:S02]  /*86d0*/  FSEL R53, R221, -INF , !P6 ;  /* 0xff800000dd357808 */ /* 0x000fe40007000000 */
[----:B------:R-:W-:Y:S01]  /*86e0*/  ISETP.LT.OR P6, PT, R2, R198, P4 ;  /* 0x000000c60200720c */ /* 0x000fe200027c1670 */
[----:B------:R-:W5:Y:S01]  /*86f0*/  MUFU.TANH R142, R6 ;  /* 0x00000006008e7308 */ /* 0x000f620000002400 */
[----:B------:R-:W-:-:S02]  /*8700*/  P2R R3, PR, RZ, 0x2 ;  /* 0x00000002ff037803 */ /* 0x000fc40000000000 */
[C---:B------:R-:W-:Y:S01]  /*8710*/  ISETP.GE.AND P3, PT, R2.reuse, R200, PT ;  /* 0x000000c80200720c */ /* 0x040fe20003f66270 */
[----:B------:R-:W-:Y:S01]  /*8720*/  FMUL.FTZ R8, R37, UR8 ;  /* 0x0000000825087c20 */ /* 0x000fe20008410000 */
[----:B------:R-:W-:Y:S01]  /*8730*/  ISETP.GE.AND P1, PT, R2, R199, PT ;  /* 0x000000c70200720c */ /* 0x000fe20003f26270 */
[----:B------:R-:W-:Y:S01]  /*8740*/  FMUL.FTZ R28, R36, UR8 ;  /* 0x00000008241c7c20 */ /* 0x000fe20008410000 */
[----:B------:R-:W-:Y:S01]  /*8750*/  FSEL R61, R212, -INF , !P0 ;  /* 0xff800000d43d7808 */ /* 0x000fe20004000000 */
[----:B------:R1:W5:Y:S01]  /*8760*/  MUFU.TANH R148, R5 ;  /* 0x0000000500947308 */ /* 0x0003620000002400 */
[----:B--2---:R-:W-:Y:S01]  /*8770*/  P2R R4, PR, RZ, 0x4 ;  /* 0x00000004ff047803 */ /* 0x004fe20000000000 */
[----:B------:R-:W-:Y:S01]  /*8780*/  FMUL.FTZ R10, R39, UR8 ;  /* 0x00000008270a7c20 */ /* 0x000fe20008410000 */
[----:B------:R-:W-:Y:S02]  /*8790*/  ISETP.GE.AND P2, PT, R2, R201, PT ;  /* 0x000000c90200720c */ /* 0x000fe40003f46270 */
[----:B------:R-:W-:-:S02]  /*87a0*/  ISETP.NE.AND P4, PT, R4, RZ, PT ;  /* 0x000000ff0400720c */ /* 0x000fc40003f85270 */
[----:B------:R-:W-:Y:S01]  /*87b0*/  FSEL R58, R219, -INF , !P5 ;  /* 0xff800000db3a7808 */ /* 0x000fe20006800000 */
[----:B------:R-:W-:Y:S01]  /*87c0*/  MUFU.TANH R152, R8 ;  /* 0x0000000800987308 */ /* 0x000fe20000002400 */
[C---:B------:R-:W-:Y:S02]  /*87d0*/  ISETP.LT.OR P5, PT, R2.reuse, R197, P3 ;  /* 0x000000c50200720c */ /* 0x040fe40001fa1670 */
[C---:B------:R-:W-:Y:S02]  /*87e0*/  ISETP.LT.OR P2, PT, R2.reuse, R196, P2 ;  /* 0x000000c40200720c */ /* 0x040fe40001741670 */
[----:B------:R-:W-:Y:S01]  /*87f0*/  ISETP.LT.OR P0, PT, R2, R195, P1 ;  /* 0x000000c30200720c */ /* 0x000fe20000f01670 */
[----:B------:R-:W-:Y:S01]  /*8800*/  VIADD R2, R0, 0x11 ;  /* 0x0000001100027836 */ /* 0x000fe20000000000 */
[----:B------:R-:W-:Y:S01]  /*8810*/  FSEL R56, R222, -INF , !P4 ;  /* 0xff800000de387808 */ /* 0x000fe20006000000 */
[----:B------:R-:W2:Y:S01]  /*8820*/  MUFU.TANH R146, R28 ;  /* 0x0000001c00927308 */ /* 0x000ea20000002400 */
[----:B-1----:R-:W1:Y:S01]  /*8830*/  LDSM.16.M88.4 R4, [R185+0x1800] ;  /* 0x00180000b904783b */ /* 0x002e620000000200 */
[----:B------:R-:W-:Y:S01]  /*8840*/  ISETP.NE.AND P3, PT, R3, RZ, PT ;  /* 0x000000ff0300720c */ /* 0x000fe20003f65270 */
[----:B------:R-:W-:-:S04]  /*8850*/  DEPBAR.LE SB0, 0x0 ;  /* 0x000080000000791a */ /* 0x000fc80000000000 */
[----:B------:R-:W-:Y:S02]  /*8860*/  ISETP.GE.AND P4, PT, R2, R202, PT ;  /* 0x000000ca0200720c */ /* 0x000fe40003f86270 */
[----:B------:R-:W-:Y:S02]  /*8870*/  P2R R3, PR, RZ, 0x4 ;  /* 0x00000004ff037803 */ /* 0x000fe40000000000 */
[----:B------:R-:W-:Y:S02]  /*8880*/  FSEL R52, R216, -INF , !P6 ;  /* 0xff800000d8347808 */ /* 0x000fe40007000000 */
[----:B------:R-:W-:Y:S02]  /*8890*/  ISETP.LT.OR P6, PT, R2, R198, P4 ;  /* 0x000000c60200720c */ /* 0x000fe400027c1670 */
[----:B------:R-:W-:Y:S01]  /*88a0*/  ISETP.NE.AND P4, PT, R3, RZ, PT ;  /* 0x000000ff0300720c */ /* 0x000fe20003f85270 */
[----:B------:R-:W-:Y:S01]  /*88b0*/  FMUL.FTZ R3, R38, UR8 ;  /* 0x0000000826037c20 */ /* 0x000fe20008410000 */
[----:B------:R-:W-:-:S02]  /*88c0*/  ISETP.GE.AND P2, PT, R2, R201, PT ;  /* 0x000000c90200720c */ /* 0x000fc40003f46270 */
[C---:B------:R-:W-:Y:S01]  /*88d0*/  ISETP.GE.AND P1, PT, R2.reuse, R199, PT ;  /* 0x000000c70200720c */ /* 0x040fe20003f26270 */
[----:B------:R4:W2:Y:S01]  /*88e0*/  MUFU.TANH R11, R3 ;  /* 0x00000003000b7308 */ /* 0x0008a20000002400 */
[----:B------:R-:W-:Y:S02]  /*88f0*/  FSEL R57, R217, -INF , !P3 ;  /* 0xff800000d9397808 */ /* 0x000fe40005800000 */
[C---:B------:R-:W-:Y:S02]  /*8900*/  ISETP.GE.AND P3, PT, R2.reuse, R200, PT ;  /* 0x000000c80200720c */ /* 0x040fe40003f66270 */
[C---:B------:R-:W-:Y:S02]  /*8910*/  ISETP.LT.OR P2, PT, R2.reuse, R196, P2 ;  /* 0x000000c40200720c */ /* 0x040fe40001741670 */
[----:B------:R-:W-:Y:S02]  /*8920*/  ISETP.LT.OR P1, PT, R2, R195, P1 ;  /* 0x000000c30200720c */ /* 0x000fe40000f21670 */
[----:B------:R-:W-:-:S02]  /*8930*/  FSEL R158, R210, -INF , !P5 ;  /* 0xff800000d29e7808 */ /* 0x000fc40006800000 */
[----:B------:R-:W-:Y:S01]  /*8940*/  ISETP.LT.OR P5, PT, R2, R197, P3 ;  /* 0x000000c50200720c */ /* 0x000fe20001fa1670 */
[C---:B------:R-:W-:Y:S01]  /*8950*/  VIADD R2, R0.reuse, 0x19 ;  /* 0x0000001900027836 */ /* 0x040fe20000000000 */
[----:B------:R-:W-:Y:S02]  /*8960*/  FSEL R39, R151, -INF , !P4 ;  /* 0xff80000097277808 */ /* 0x000fe40006000000 */
[----:B------:R-:W-:Y:S01]  /*8970*/  P2R R9, PR, RZ, 0x4 ;  /* 0x00000004ff097803 */ /* 0x000fe20000000000 */
[----:B----4-:R-:W-:Y:S01]  /*8980*/  VIADD R3, R0, 0x18 ;  /* 0x0000001800037836 */ /* 0x010fe20000000000 */
[----:B------:R-:W-:Y:S02]  /*8990*/  P2R R8, PR, RZ, 0x2 ;  /* 0x00000002ff087803 */ /* 0x000fe40000000000 */
[----:B------:R-:W-:Y:S01]  /*89a0*/  FSEL R38, R220, -INF , !P6 ;  /* 0xff800000dc267808 */ /* 0x000fe20007000000 */
[----:B-1----:R-:W-:Y:S01]  /*89b0*/  HMMA.16816.F32 R28, R20, R4, R44 ;  /* 0x00000004141c723c */ /* 0x002fe2000000182c */
[----:B------:R-:W-:-:S02]  /*89c0*/  ISETP.GE.AND P4, PT, R3, R202, PT ;  /* 0x000000ca0300720c */ /* 0x000fc40003f86270 */
[C---:B------:R-:W-:Y:S02]  /*89d0*/  ISETP.GE.AND P3, PT, R3.reuse, R200, PT ;  /* 0x000000c80300720c */ /* 0x040fe40003f66270 */
[C---:B------:R-:W-:Y:S01]  /*89e0*/  ISETP.GE.AND P2, PT, R3.reuse, R201, PT ;  /* 0x000000c90300720c */ /* 0x040fe20003f46270 */
[----:B------:R-:W-:Y:S01]  /*89f0*/  HMMA.16816.F32 R32, R16, R4, R32 ;  /* 0x000000041020723c */ /* 0x000fe20000001820 */
[----:B------:R-:W-:Y:S02]  /*8a00*/  FSEL R151, R214, -INF , !P5 ;  /* 0xff800000d6977808 */ /* 0x000fe40006800000 */
[C---:B------:R-:W-:Y:S02]  /*8a10*/  ISETP.GE.AND P1, PT, R3.reuse, R199, PT ;  /* 0x000000c70300720c */ /* 0x040fe40003f26270 */
[C---:B------:R-:W-:Y:S01]  /*8a20*/  ISETP.LT.OR P6, PT, R3.reuse, R198, P4 ;  /* 0x000000c60300720c */ /* 0x040fe200027c1670 */
[----:B------:R-:W-:Y:S01]  /*8a30*/  HMMA.16816.F32 R20, R20, R6, R48 ;  /* 0x000000061414723c */ /* 0x000fe20000001830 */
[----:B------:R-:W-:-:S02]  /*8a40*/  ISETP.LT.OR P5, PT, R3, R197, P3 ;  /* 0x000000c50300720c */ /* 0x000fc40001fa1670 */
[----:B------:R-:W-:Y:S01]  /*8a50*/  ISETP.NE.AND P4, PT, R9, RZ, PT ;  /* 0x000000ff0900720c */ /* 0x000fe20003f85270 */
[----:B------:R-:W-:Y:S01]  /*8a60*/  FMUL.FTZ R9, R43, UR8 ;  /* 0x000000082b097c20 */ /* 0x000fe20008410000 */
[----:B------:R-:W-:Y:S01]  /*8a70*/  ISETP.NE.AND P3, PT, R8, RZ, PT ;  /* 0x000000ff0800720c */ /* 0x000fe20003f65270 */
[----:B------:R-:W-:Y:S01]  /*8a80*/  FMUL.FTZ R8, R41, UR8 ;  /* 0x0000000829087c20 */ /* 0x000fe20008410000 */
[----:B------:R-:W-:Y:S01]  /*8a90*/  ISETP.LT.OR P2, PT, R3, R196, P2 ;  /* 0x000000c40300720c */ /* 0x000fe20001741670 */
[----:B------:R-:W-:Y:S01]  /*8aa0*/  HMMA.16816.F32 R16, R16, R6, R24 ;  /* 0x000000061010723c */ /* 0x000fe20000001818 */
[----:B------:R-:W-:Y:S01]  /*8ab0*/  FSEL R141, R145, -INF , !P0 ;  /* 0xff800000918d7808 */ /* 0x000fe20004000000 */
[----:B------:R1:W-:Y:S01]  /*8ac0*/  MUFU.TANH R13, R8 ;  /* 0x00000008000d7308 */ /* 0x0003e20000002400 */
[----:B------:R-:W-:Y:S01]  /*8ad0*/  ISETP.LT.OR P0, PT, R3, R195, P1 ;  /* 0x000000c30300720c */ /* 0x000fe20000f01670 */
[----:B------:R-:W-:Y:S01]  /*8ae0*/  FMUL.FTZ R4, R28, UR8 ;  /* 0x000000081c047c20 */ /* 0x000fe20008410000 */
[----:B------:R-:W-:Y:S01]  /*8af0*/  P2R R3, PR, RZ, 0x4 ;  /* 0x00000004ff037803 */ /* 0x000fe20000000000 */
[----:B------:R-:W-:Y:S01]  /*8b00*/  FMUL.FTZ R5, R29, UR8 ;  /* 0x000000081d057c20 */ /* 0x000fe20008410000 */
[----:B------:R-:W-:Y:S01]  /*8b10*/  FSEL R140, R174, -INF , !P3 ;  /* 0xff800000ae8c7808 */ /* 0x000fe20005800000 */
[----:B------:R-:W-:Y:S01]  /*8b20*/  FMUL.FTZ R31, R31, UR8 ;  /* 0x000000081f1f7c20 */ /* 0x000fe20008410000 */
[C---:B------:R-:W-:Y:S01]  /*8b30*/  ISETP.GE.AND P3, PT, R2.reuse, R200, PT ;  /* 0x000000c80200720c */ /* 0x040fe20003f66270 */
[----:B------:R4:W-:Y:S01]  /*8b40*/  MUFU.TANH R145, R10 ;  /* 0x0000000a00917308 */ /* 0x0009e20000002400 */
[----:B------:R-:W-:Y:S01]  /*8b50*/  ISETP.GE.AND P2, PT, R2, R201, PT ;  /* 0x000000c90200720c */ /* 0x000fe20003f46270 */
[----:B------:R-:W-:Y:S01]  /*8b60*/  FMUL.FTZ R32, R32, UR8 ;  /* 0x0000000820207c20 */ /* 0x000fe20008410000 */
[----:B------:R-:W-:Y:S01]  /*8b70*/  ISETP.GE.AND P1, PT, R2, R199, PT ;  /* 0x000000c70200720c */ /* 0x000fe20003f26270 */
[----:B------:R-:W-:Y:S01]  /*8b80*/  FMUL.FTZ R34, R34, UR8 ;  /* 0x0000000822227c20 */ /* 0x000fe20008410000 */
[----:B------:R-:W-:Y:S01]  /*8b90*/  FSEL R37, R173, -INF , !P6 ;  /* 0xff800000ad257808 */ /* 0x000fe20007000000 */
[----:B------:R-:W-:Y:S01]  /*8ba0*/  FMUL.FTZ R20, R20, UR8 ;  /* 0x0000000814147c20 */ /* 0x000fe20008410000 */
[----:B------:R-:W-:Y:S01]  /*8bb0*/  FSEL R150, R150, -INF , !P5 ;  /* 0xff80000096967808 */ /* 0x000fe20006800000 */
[----:B------:R-:W-:Y:S01]  /*8bc0*/  MUFU.TANH R14, R5 ;  /* 0x00000005000e7308 */ /* 0x000fe20000002400 */
[----:B-1----:R-:W-:Y:S01]  /*8bd0*/  FMUL.FTZ R8, R42, UR8 ;  /* 0x000000082a087c20 */ /* 0x002fe20008410000 */
[C---:B------:R-:W-:Y:S01]  /*8be0*/  ISETP.LT.OR P5, PT, R2.reuse, R197, P3 ;  /* 0x000000c50200720c */ /* 0x040fe20001fa1670 */
[----:B------:R-:W-:Y:S01]  /*8bf0*/  FMUL.FTZ R33, R33, UR8 ;  /* 0x0000000821217c20 */ /* 0x000fe20008410000 */
[C---:B------:R-:W-:Y:S01]  /*8c00*/  ISETP.LT.OR P2, PT, R2.reuse, R196, P2 ;  /* 0x000000c40200720c */ /* 0x040fe20001741670 */
[----:B------:R-:W-:Y:S01]  /*8c10*/  FMUL.FTZ R35, R35, UR8 ;  /* 0x0000000823237c20 */ /* 0x000fe20008410000 */
[----:B------:R-:W-:Y:S01]  /*8c20*/  ISETP.LT.OR P1, PT, R2, R195, P1 ;  /* 0x000000c30200720c */ /* 0x000fe20000f21670 */
[----:B------:R-:W-:Y:S01]  /*8c30*/  FMUL.FTZ R16, R16, UR8 ;  /* 0x0000000810107c20 */ /* 0x000fe20008410000 */
[----:B------:R-:W-:Y:S01]  /*8c40*/  FSEL R67, R147, -INF , !P0 ;  /* 0xff80000093437808 */ /* 0x000fe20004000000 */
[----:B----4-:R-:W-:Y:S01]  /*8c50*/  FMUL.FTZ R10, R40, UR8 ;  /* 0x00000008280a7c20 */ /* 0x010fe20008410000 */
[----:B------:R-:W-:Y:S01]  /*8c60*/  FSEL R40, R204, -INF , !P4 ;  /* 0xff800000cc287808 */ /* 0x000fe20006000000 */
[----:B------:R-:W-:Y:S01]  /*8c70*/  MUFU.TANH R9, R9 ;  /* 0x0000000900097308 */ /* 0x000fe20000002400 */
[----:B------:R-:W-:Y:S01]  /*8c80*/  ISETP.GE.AND P4, PT, R2, R202, PT ;  /* 0x000000ca0200720c */ /* 0x000fe20003f86270 */
[----:B------:R-:W-:Y:S01]  /*8c90*/  FMUL.FTZ R22, R22, UR8 ;  /* 0x0000000816167c20 */ /* 0x000fe20008410000 */
[----:B------:R-:W-:Y:S01]  /*8ca0*/  FSEL R147, R172, -INF , !P5 ;  /* 0xff800000ac937808 */ /* 0x000fe20006800000 */
[----:B------:R-:W-:Y:S01]  /*8cb0*/  FMUL.FTZ R21, R21, UR8 ;  /* 0x0000000815157c20 */ /* 0x000fe20008410000 */
[----:B------:R-:W-:Y:S01]  /*8cc0*/  ISETP.LT.OR P6, PT, R2, R198, P4 ;  /* 0x000000c60200720c */ /* 0x000fe200027c1670 */
[----:B------:R-:W-:Y:S01]  /*8cd0*/  VIADD R2, R0, 0x20 ;  /* 0x0000002000027836 */ /* 0x000fe20000000000 */
[----:B------:R-:W-:Y:S01]  /*8ce0*/  ISETP.NE.AND P4, PT, R3, RZ, PT ;  /* 0x000000ff0300720c */ /* 0x000fe20003f85270 */
[----:B------:R-:W1:Y:S01]  /*8cf0*/  MUFU.TANH R12, R10 ;  /* 0x0000000a000c7308 */ /* 0x000e620000002400 */
[----:B------:R-:W-:Y:S01]  /*8d00*/  P2R R3, PR, RZ, 0x2 ;  /* 0x00000002ff037803 */ /* 0x000fe20000000000 */
[----:B------:R-:W-:Y:S01]  /*8d10*/  FMUL.FTZ R23, R23, UR8 ;  /* 0x0000000817177c20 */ /* 0x000fe20008410000 */
[----:B------:R-:W-:-:S02]  /*8d20*/  FSEL R65, R157, -INF , !P4 ;  /* 0xff8000009d417808 */ /* 0x000fc40006000000 */
[C---:B------:R-:W-:Y:S02]  /*8d30*/  ISETP.GE.AND P4, PT, R2.reuse, R202, PT ;  /* 0x000000ca0200720c */ /* 0x040fe40003f86270 */
[C---:B------:R-:W-:Y:S01]  /*8d40*/  ISETP.GE.AND P3, PT, R2.reuse, R200, PT ;  /* 0x000000c80200720c */ /* 0x040fe20003f66270 */
[----:B------:R4:W1:Y:S01]  /*8d50*/  MUFU.TANH R10, R8 ;  /* 0x00000008000a7308 */ /* 0x0008620000002400 */
[C---:B------:R-:W-:Y:S02]  /*8d60*/  ISETP.GE.AND P1, PT, R2.reuse, R199, PT ;  /* 0x000000c70200720c */ /* 0x040fe40003f26270 */
[----:B------:R-:W-:Y:S02]  /*8d70*/  FSEL R36, R175, -INF , !P6 ;  /* 0xff800000af247808 */ /* 0x000fe40007000000 */
[C---:B------:R-:W-:Y:S02]  /*8d80*/  ISETP.LT.OR P6, PT, R2.reuse, R198, P4 ;  /* 0x000000c60200720c */ /* 0x040fe400027c1670 */
[C---:B------:R-:W-:Y:S01]  /*8d90*/  ISETP.LT.OR P5, PT, R2.reuse, R197, P3 ;  /* 0x000000c50200720c */ /* 0x040fe20001fa1670 */
[----:B------:R-:W-:Y:S01]  /*8da0*/  MUFU.TANH R6, R20 ;  /* 0x0000001400067308 */ /* 0x000fe20000002400 */
[----:B------:R-:W-:-:S02]  /*8db0*/  ISETP.LT.OR P0, PT, R2, R195, P1 ;  /* 0x000000c30200720c */ /* 0x000fc40000f01670 */
[----:B------:R-:W-:Y:S02]  /*8dc0*/  ISETP.NE.AND P3, PT, R3, RZ, PT ;  /* 0x000000ff0300720c */ /* 0x000fe40003f65270 */
[----:B------:R-:W-:Y:S02]  /*8dd0*/  FSEL R166, R149, -INF , !P5 ;  /* 0xff80000095a67808 */ /* 0x000fe40006800000 */
[----:B------:R-:W-:Y:S01]  /*8de0*/  FSEL R66, R155, -INF , !P3 ;  /* 0xff8000009b427808 */ /* 0x000fe20005800000 */
[----:B------:R-:W-:Y:S01]  /*8df0*/  MUFU.TANH R32, R32 ;  /* 0x0000002000207308 */ /* 0x000fe20000002400 */
[----:B----4-:R-:W-:Y:S02]  /*8e00*/  P2R R8, PR, RZ, 0x4 ;  /* 0x00000004ff087803 */ /* 0x010fe40000000000 */
[----:B------:R-:W-:Y:S02]  /*8e10*/  ISETP.GE.AND P2, PT, R2, R201, PT ;  /* 0x000000c90200720c */ /* 0x000fe40003f46270 */
[----:B------:R-:W-:-:S02]  /*8e20*/  ISETP.NE.AND P4, PT, R8, RZ, PT ;  /* 0x000000ff0800720c */ /* 0x000fc40003f85270 */
[----:B------:R-:W-:Y:S01]  /*8e30*/  ISETP.LT.OR P2, PT, R2, R196, P2 ;  /* 0x000000c40200720c */ /* 0x000fe20001741670 */
[----:B------:R-:W-:Y:S01]  /*8e40*/  VIADD R2, R0, 0x21 ;  /* 0x0000002100027836 */ /* 0x000fe20000000000 */
[----:B------:R-:W-:Y:S01]  /*8e50*/  FSEL R64, R159, -INF , !P4 ;  /* 0xff8000009f407808 */ /* 0x000fe20006000000 */
[----:B------:R4:W1:Y:S01]  /*8e60*/  MUFU.TANH R8, R4 ;  /* 0x0000000400087308 */ /* 0x0008620000002400 */
[----:B------:R-:W-:Y:S02]  /*8e70*/  P2R R3, PR, RZ, 0x4 ;  /* 0x00000004ff037803 */ /* 0x000fe40000000000 */
[C---:B------:R-:W-:Y:S02]  /*8e80*/  ISETP.GE.AND P4, PT, R2.reuse, R202, PT ;  /* 0x000000ca0200720c */ /* 0x040fe40003f86270 */
[C---:B------:R-:W-:Y:S02]  /*8e90*/  ISETP.GE.AND P3, PT, R2.reuse, R200, PT ;  /* 0x000000c80200720c */ /* 0x040fe40003f66270 */
[C---:B------:R-:W-:Y:S01]  /*8ea0*/  ISETP.GE.AND P2, PT, R2.reuse, R201, PT ;  /* 0x000000c90200720c */ /* 0x040fe20003f46270 */
[----:B------:R-:W-:Y:S01]  /*8eb0*/  MUFU.TANH R31, R31 ;  /* 0x0000001f001f7308 */ /* 0x000fe20000002400 */
[----:B------:R-:W-:-:S02]  /*8ec0*/  ISETP.GE.AND P1, PT, R2, R199, PT ;  /* 0x000000c70200720c */ /* 0x000fc40003f26270 */
[C---:B------:R-:W-:Y:S02]  /*8ed0*/  ISETP.LT.OR P5, PT, R2.reuse, R197, P3 ;  /* 0x000000c50200720c */ /* 0x040fe40001fa1670 */
[C---:B------:R-:W-:Y:S02]  /*8ee0*/  ISETP.LT.OR P2, PT, R2.reuse, R196, P2 ;  /* 0x000000c40200720c */ /* 0x040fe40001741670 */
[----:B------:R-:W-:Y:S01]  /*8ef0*/  ISETP.LT.OR P1, PT, R2, R195, P1 ;  /* 0x000000c30200720c */ /* 0x000fe20000f21670 */
[----:B------:R-:W-:Y:S01]  /*8f00*/  MUFU.TANH R34, R34 ;  /* 0x0000002200227308 */ /* 0x000fe20000002400 */
[----:B----4-:R-:W-:Y:S01]  /*8f10*/  FMUL.FTZ R4, R30, UR8 ;  /* 0x000000081e047c20 */ /* 0x010fe20008410000 */
[----:B---3--:R-:W-:Y:S02]  /*8f20*/  FSEL R30, R154, -INF , !P6 ;  /* 0xff8000009a1e7808 */ /* 0x008fe40007000000 */
[----:B------:R-:W-:Y:S01]  /*8f30*/  ISETP.LT.OR P6, PT, R2, R198, P4 ;  /* 0x000000c60200720c */ /* 0x000fe200027c1670 */
[----:B------:R-:W-:Y:S01]  /*8f40*/  VIADD R2, R0, 0x28 ;  /* 0x0000002800027836 */ /* 0x000fe20000000000 */
[----:B------:R-:W-:-:S02]  /*8f50*/  ISETP.NE.AND P4, PT, R3, RZ, PT ;  /* 0x000000ff0300720c */ /* 0x000fc40003f85270 */
[----:B------:R3:W4:Y:S01]  /*8f60*/  MUFU.TANH R5, R4 ;  /* 0x0000000400057308 */ /* 0x0007220000002400 */
[----:B------:R-:W-:Y:S02]  /*8f70*/  P2R R3, PR, RZ, 0x2 ;  /* 0x00000002ff037803 */ /* 0x000fe40000000000 */
[----:B-----5:R-:W-:Y:S02]  /*8f80*/  FSEL R143, R143, -INF , !P4 ;  /* 0xff8000008f8f7808 */ /* 0x020fe40006000000 */
[C---:B------:R-:W-:Y:S02]  /*8f90*/  ISETP.GE.AND P4, PT, R2.reuse, R202, PT ;  /* 0x000000ca0200720c */ /* 0x040fe40003f86270 */
[C---:B------:R-:W-:Y:S01]  /*8fa0*/  ISETP.GE.AND P3, PT, R2.reuse, R200, PT ;  /* 0x000000c80200720c */ /* 0x040fe20003f66270 */
[----:B------:R-:W5:Y:S01]  /*8fb0*/  MUFU.TANH R16, R16 ;  /* 0x0000001000107308 */ /* 0x000f620000002400 */
[----:B------:R-:W-:Y:S02]  /*8fc0*/  ISETP.GE.AND P1, PT, R2, R199, PT ;  /* 0x000000c70200720c */ /* 0x000fe40003f26270 */
[----:B------:R-:W-:-:S02]  /*8fd0*/  FSEL R149, R142, -INF , !P0 ;  /* 0xff8000008e957808 */ /* 0x000fc40004000000 */
[----:B------:R-:W-:Y:S02]  /*8fe0*/  FSEL R29, R156, -INF , !P6 ;  /* 0xff8000009c1d7808 */ /* 0x000fe40007000000 */
[----:B------:R-:W-:Y:S01]  /*8ff0*/  FSEL R163, R163, -INF , !P5 ;  /* 0xff800000a3a37808 */ /* 0x000fe20006800000 */
[----:B------:R-:W5:Y:S01]  /*9000*/  MUFU.TANH R33, R33 ;  /* 0x0000002100217308 */ /* 0x000f620000002400 */
[----:B---3--:R-:W-:Y:S02]  /*9010*/  P2R R4, PR, RZ, 0x4 ;  /* 0x00000004ff047803 */ /* 0x008fe40000000000 */
[C---:B------:R-:W-:Y:S02]  /*9020*/  ISETP.GE.AND P2, PT, R2.reuse, R201, PT ;  /* 0x000000c90200720c */ /* 0x040fe40003f46270 */
[C---:B------:R-:W-:Y:S02]  /*9030*/  ISETP.LT.OR P6, PT, R2.reuse, R198, P4 ;  /* 0x000000c60200720c */ /* 0x040fe400027c1670 */
[C---:B------:R-:W-:Y:S01]  /*9040*/  ISETP.LT.OR P5, PT, R2.reuse, R197, P3 ;  /* 0x000000c50200720c */ /* 0x040fe20001fa1670 */
[----:B------:R-:W3:Y:S01]  /*9050*/  MUFU.TANH R35, R35 ;  /* 0x0000002300237308 */ /* 0x000ee20000002400 */
[----:B------:R-:W-:-:S02]  /*9060*/  ISETP.LT.OR P2, PT, R2, R196, P2 ;  /* 0x000000c40200720c */ /* 0x000fc40001741670 */
[----:B------:R-:W-:Y:S01]  /*9070*/  ISETP.LT.OR P0, PT, R2, R195, P1 ;  /* 0x000000c30200720c */ /* 0x000fe20000f01670 */
[----:B------:R-:W-:Y:S01]  /*9080*/  VIADD R2, R0, 0x29 ;  /* 0x0000002900027836 */ /* 0x000fe20000000000 */
[----:B------:R-:W-:Y:S02]  /*9090*/  ISETP.NE.AND P4, PT, R4, RZ, PT ;  /* 0x000000ff0400720c */ /* 0x000fe40003f85270 */
[----:B------:R-:W-:Y:S01]  /*90a0*/  ISETP.NE.AND P3, PT, R3, RZ, PT ;  /* 0x000000ff0300720c */ /* 0x000fe20003f65270 */
[----:B------:R-:W3:Y:S01]  /*90b0*/  MUFU.TANH R22, R22 ;  /* 0x0000001600167308 */ /* 0x000ee20000002400 */
[----:B------:R-:W-:Y:S02]  /*90c0*/  P2R R3, PR, RZ, 0x4 ;  /* 0x00000004ff037803 */ /* 0x000fe40000000000 */
[----:B------:R-:W-:Y:S02]  /*90d0*/  FSEL R142, R153, -INF , !P4 ;  /* 0xff800000998e7808 */ /* 0x000fe40006000000 */
[----:B------:R-:W-:-:S02]  /*90e0*/  FSEL R148, R148, -INF , !P3 ;  /* 0xff80000094947808 */ /* 0x000fc40005800000 */
[C---:B------:R-:W-:Y:S01]  /*90f0*/  ISETP.GE.AND P4, PT, R2.reuse, R202, PT ;  /* 0x000000ca0200720c */ /* 0x040fe20003f86270 */
[----:B------:R-:W-:Y:S01]  /*9100*/  MUFU.TANH R21, R21 ;  /* 0x0000001500157308 */ /* 0x000fe20000002400 */
[----:B------:R-:W-:Y:S01]  /*9110*/  BAR.SYNC.DEFER_BLOCKING 0x0 ;  /* 0x0000000000007b1d */ /* 0x000fe20000010000 */
[C---:B------:R-:W-:Y:S02]  /*9120*/  ISETP.GE.AND P3, PT, R2.reuse, R200, PT ;  /* 0x000000c80200720c */ /* 0x040fe40003f66270 */
[C---:B------:R-:W-:Y:S02]  /*9130*/  ISETP.GE.AND P2, PT, R2.reuse, R201, PT ;  /* 0x000000c90200720c */ /* 0x040fe40003f46270 */
[----:B------:R-:W-:Y:S02]  /*9140*/  ISETP.GE.AND P1, PT, R2, R199, PT ;  /* 0x000000c70200720c */ /* 0x000fe40003f26270 */
[----:B--2---:R-:W-:Y:S01]  /*9150*/  FSEL R28, R146, -INF , !P6 ;  /* 0xff800000921c7808 */ /* 0x004fe20007000000 */
[----:B------:R-:W-:Y:S01]  /*9160*/  MUFU.TANH R23, R23 ;  /* 0x0000001700177308 */ /* 0x000fe20000002400 */
[----:B------:R-:W-:-:S02]  /*9170*/  FSEL R164, R11, -INF , !P5 ;  /* 0xff8000000ba47808 */ /* 0x000fc40006800000 */
[C---:B------:R-:W-:Y:S02]  /*9180*/  ISETP.LT.OR P6, PT, R2.reuse, R198, P4 ;  /* 0x000000c60200720c */ /* 0x040fe400027c1670 */
[C---:B------:R-:W-:Y:S02]  /*9190*/  ISETP.LT.OR P5, PT, R2.reuse, R197, P3 ;  /* 0x000000c50200720c */ /* 0x040fe40001fa1670 */
[C---:B------:R-:W-:Y:S02]  /*91a0*/  ISETP.LT.OR P2, PT, R2.reuse, R196, P2 ;  /* 0x000000c40200720c */ /* 0x040fe40001741670 */
[----:B------:R-:W-:Y:S01]  /*91b0*/  ISETP.LT.OR P1, PT, R2, R195, P1 ;  /* 0x000000c30200720c */ /* 0x000fe20000f21670 */
[----:B------:R-:W-:Y:S01]  /*91c0*/  VIADD R2, R0, 0x30 ;  /* 0x0000003000027836 */ /* 0x000fe20000000000 */
[----:B------:R-:W-:Y:S02]  /*91d0*/  ISETP.NE.AND P4, PT, R3, RZ, PT ;  /* 0x000000ff0300720c */ /* 0x000fe40003f85270 */
[----:B------:R-:W-:-:S02]  /*91e0*/  P2R R4, PR, RZ, 0x4 ;  /* 0x00000004ff047803 */ /* 0x000fc40000000000 */
[----:B------:R-:W-:Y:S02]  /*91f0*/  P2R R3, PR, RZ, 0x2 ;  /* 0x00000002ff037803 */ /* 0x000fe40000000000 */
[----:B-1----:R-:W-:Y:S02]  /*9200*/  FSEL R51, R12, -INF , !P4 ;  /* 0xff8000000c337808 */ /* 0x002fe40006000000 */
[C---:B------:R-:W-:Y:S02]  /*9210*/  ISETP.GE.AND P4, PT, R2.reuse, R202, PT ;  /* 0x000000ca0200720c */ /* 0x040fe40003f86270 */
[C---:B------:R-:W-:Y:S02]  /*9220*/  ISETP.GE.AND P3, PT, R2.reuse, R200, PT ;  /* 0x000000c80200720c */ /* 0x040fe40003f66270 */
[C---:B------:R-:W-:Y:S02]  /*9230*/  ISETP.GE.AND P2, PT, R2.reuse, R201, PT ;  /* 0x000000c90200720c */ /* 0x040fe40003f46270 */
[----:B------:R-:W-:-:S02]  /*9240*/  ISETP.GE.AND P1, PT, R2, R199, PT ;  /* 0x000000c70200720c */ /* 0x000fc40003f26270 */
[----:B------:R-:W-:Y:S02]  /*9250*/  FSEL R146, R10, -INF , !P0 ;  /* 0xff8000000a927808 */ /* 0x000fe40004000000 */
        /* <DEDUP_REMOVED lines=8> */
[----:B------:R-:W-:Y:S02]  /*92e0*/  ISETP.NE.AND P3, PT, R3, RZ, PT ;  /* 0x000000ff0300720c */ /* 0x000fe40003f65270 */
[----:B------:R-:W-:Y:S02]  /*92f0*/  P2R R3, PR, RZ, 0x4 ;  /* 0x00000004ff037803 */ /* 0x000fe40000000000 */
[----:B------:R-:W-:Y:S02]  /*9300*/  FSEL R50, R13, -INF , !P4 ;  /* 0xff8000000d327808 */ /* 0x000fe40006000000 */
[----:B------:R-:W-:-:S02]  /*9310*/  FSEL R145, R9, -INF , !P3 ;  /* 0xff80000009917808 */ /* 0x000fc40005800000 */
[C---:B------:R-:W-:Y:S02]  /*9320*/  ISETP.GE.AND P4, PT, R2.reuse, R202, PT ;  /* 0x000000ca0200720c */ /* 0x040fe40003f86270 */
[C---:B------:R-:W-:Y:S02]  /*9330*/  ISETP.GE.AND P3, PT, R2.reuse, R200, PT ;  /* 0x000000c80200720c */ /* 0x040fe40003f66270 */
[C---:B------:R-:W-:Y:S02]  /*9340*/  ISETP.GE.AND P2, PT, R2.reuse, R201, PT ;  /* 0x000000c90200720c */ /* 0x040fe40003f46270 */
[----:B------:R-:W-:Y:S02]  /*9350*/  ISETP.GE.AND P1, PT, R2, R199, PT ;  /* 0x000000c70200720c */ /* 0x000fe40003f26270 */
[----:B------:R-:W-:Y:S02]  /*9360*/  FSEL R15, R8, -INF , !P6 ;  /* 0xff800000080f7808 */ /* 0x000fe40007000000 */
[----:B----4-:R-:W-:Y:S01]  /*9370*/  FSEL R159, R5, -INF , !P5 ;  /* 0xff800000059f7808 */ /* 0x010fe20006800000 */
[----:B------:R-:W-:Y:S01]  /*9380*/  FMUL.FTZ R5, R17, UR8 ;  /* 0x0000000811057c20 */ /* 0x000fe20008410000 */
[----:B------:R-:W-:-:S02]  /*9390*/  ISETP.LT.OR P6, PT, R2, R198, P4 ;  /* 0x000000c60200720c */ /* 0x000fc400027c1670 */
[C---:B------:R-:W-:Y:S02]  /*93a0*/  ISETP.LT.OR P5, PT, R2.reuse, R197, P3 ;  /* 0x000000c50200720c */ /* 0x040fe40001fa1670 */
[C---:B------:R-:W-:Y:S01]  /*93b0*/  ISETP.LT.OR P2, PT, R2.reuse, R196, P2 ;  /* 0x000000c40200720c */ /* 0x040fe20001741670 */
[----:B------:R-:W-:Y:S01]  /*93c0*/  MUFU.TANH R5, R5 ;  /* 0x0000000500057308 */ /* 0x000fe20000002400 */
[----:B------:R-:W-:Y:S01]  /*93d0*/  ISETP.LT.OR P1, PT, R2, R195, P1 ;  /* 0x000000c30200720c */ /* 0x000fe20000f21670 */
[C---:B------:R-:W-:Y:S01]  /*93e0*/  VIADD R2, R0.reuse, 0x38 ;  /* 0x0000003800027836 */ /* 0x040fe20000000000 */
[----:B------:R-:W-:Y:S01]  /*93f0*/  ISETP.NE.AND P4, PT, R3, RZ, PT ;  /* 0x000000ff0300720c */ /* 0x000fe20003f85270 */
[----:B------:R-:W-:Y:S01]  /*9400*/  VIADD R0, R0, 0x39 ;  /* 0x0000003900007836 */ /* 0x000fe20000000000 */
[----:B------:R-:W-:Y:S02]  /*9410*/  P2R R4, PR, RZ, 0x4 ;  /* 0x00000004ff047803 */ /* 0x000fe40000000000 */
[----:B------:R-:W-:-:S02]  /*9420*/  FSEL R161, R32, -INF , !P4 ;  /* 0xff80000020a17808 */ /* 0x000fc40006000000 */
[C---:B------:R-:W-:Y:S02]  /*9430*/  ISETP.GE.AND P2, PT, R2.reuse, R201, PT ;  /* 0x000000c90200720c */ /* 0x040fe40003f46270 */
[----:B------:R-:W-:Y:S02]  /*9440*/  P2R R3, PR, RZ, 0x2 ;  /* 0x00000002ff037803 */ /* 0x000fe40000000000 */
[C---:B------:R-:W-:Y:S02]  /*9450*/  ISETP.GE.AND P4, PT, R2.reuse, R202, PT ;  /* 0x000000ca0200720c */ /* 0x040fe40003f86270 */
[C---:B------:R-:W-:Y:S02]  /*9460*/  ISETP.GE.AND P3, PT, R2.reuse, R200, PT ;  /* 0x000000c80200720c */ /* 0x040fe40003f66270 */
[----:B------:R-:W-:Y:S02]  /*9470*/  ISETP.GE.AND P1, PT, R2, R199, PT ;  /* 0x000000c70200720c */ /* 0x000fe40003f26270 */
[----:B------:R-:W-:-:S02]  /*9480*/  FSEL R14, R14, -INF , !P6 ;  /* 0xff8000000e0e7808 */ /* 0x000fc40007000000 */
[----:B------:R-:W-:Y:S02]  /*9490*/  FSEL R156, R31, -INF , !P5 ;  /* 0xff8000001f9c7808 */ /* 0x000fe40006800000 */
[----:B------:R-:W-:Y:S02]  /*94a0*/  ISETP.LT.OR P6, PT, R2, R196, P2 ;  /* 0x000000c40200720c */ /* 0x000fe400017c1670 */
[----:B------:R-:W-:Y:S02]  /*94b0*/  FSEL R169, R34, -INF , !P0 ;  /* 0xff80000022a97808 */ /* 0x000fe40004000000 */
[----:B------:R-:W-:Y:S02]  /*94c0*/  ISETP.LT.OR P5, PT, R2, R198, P4 ;  /* 0x000000c60200720c */ /* 0x000fe400027a1670 */
[----:B------:R-:W-:Y:S01]  /*94d0*/  ISETP.NE.AND P2, PT, R3, RZ, PT ;  /* 0x000000ff0300720c */ /* 0x000fe20003f45270 */
[----:B------:R-:W-:Y:S01]  /*94e0*/  FMUL.FTZ R3, R18, UR8 ;  /* 0x0000000812037c20 */ /* 0x000fe20008410000 */
[----:B------:R-:W-:-:S02]  /*94f0*/  ISETP.LT.OR P4, PT, R2, R197, P3 ;  /* 0x000000c50200720c */ /* 0x000fc40001f81670 */
[----:B------:R-:W-:Y:S01]  /*9500*/  ISETP.LT.OR P0, PT, R2, R195, P1 ;  /* 0x000000c30200720c */ /* 0x000fe20000f01670 */
[----:B------:R-:W-:Y:S01]  /*9510*/  FMUL.FTZ R2, R19, UR8 ;  /* 0x0000000813027c20 */ /* 0x000fe20008410000 */
[----:B------:R-:W-:Y:S01]  /*9520*/  ISETP.NE.AND P3, PT, R4, RZ, PT ;  /* 0x000000ff0400720c */ /* 0x000fe20003f65270 */
[----:B------:R-:W1:Y:S01]  /*9530*/  MUFU.TANH R3, R3 ;  /* 0x0000000300037308 */ /* 0x000e620000002400 */
[----:B-----5:R-:W-:Y:S02]  /*9540*/  FSEL R152, R16, -INF , !P6 ;  /* 0xff80000010987808 */ /* 0x020fe40007000000 */
[----:B------:R-:W-:Y:S02]  /*9550*/  ISETP.GT.AND P6, PT, R205, R252, PT ;  /* 0x000000fccd00720c */ /* 0x000fe40003fc4270 */
[----:B------:R-:W-:Y:S02]  /*9560*/  FSEL R157, R33, -INF , !P3 ;  /* 0xff800000219d7808 */ /* 0x000fe40005800000 */
[----:B------:R-:W-:Y:S01]  /*9570*/  ISETP.GE.AND P3, PT, R0, R202, PT ;  /* 0x000000ca0000720c */ /* 0x000fe20003f66270 */
[----:B------:R-:W2:Y:S01]  /*9580*/  MUFU.TANH R2, R2 ;  /* 0x0000000200027308 */ /* 0x000ea20000002400 */
[----:B---3--:R-:W-:-:S02]  /*9590*/  FSEL R165, R35, -INF , !P2 ;  /* 0xff80000023a57808 */ /* 0x008fc40005000000 */
[C---:B------:R-:W-:Y:S02]  /*95a0*/  ISETP.GE.AND P2, PT, R0.reuse, R200, PT ;  /* 0x000000c80000720c */ /* 0x040fe40003f46270 */
[----:B------:R-:W-:Y:S02]  /*95b0*/  ISETP.GE.AND P1, PT, R0, R201, PT ;  /* 0x000000c90000720c */ /* 0x000fe40003f26270 */
[----:B------:R-:W-:Y:S02]  /*95c0*/  FSEL R171, R22, -INF , !P4 ;  /* 0xff80000016ab7808 */ /* 0x000fe40006000000 */
[----:B------:R-:W-:Y:S02]  /*95d0*/  FSEL R32, R6, -INF , !P5 ;  /* 0xff80000006207808 */ /* 0x000fe40006800000 */
[C---:B------:R-:W-:Y:S02]  /*95e0*/  ISETP.GE.AND P4, PT, R0.reuse, R199, PT ;  /* 0x000000c70000720c */ /* 0x040fe40003f86270 */
[----:B------:R-:W-:-:S02]  /*95f0*/  ISETP.LT.OR P5, PT, R0, R198, P3 ;  /* 0x000000c60000720c */ /* 0x000fc40001fa1670 */
[C---:B------:R-:W-:Y:S02]  /*9600*/  ISETP.LT.OR P3, PT, R0.reuse, R197, P2 ;  /* 0x000000c50000720c */ /* 0x040fe40001761670 */
[C---:B------:R-:W-:Y:S02]  /*9610*/  ISETP.LT.OR P2, PT, R0.reuse, R196, P1 ;  /* 0x000000c40000720c */ /* 0x040fe40000f41670 */
[----:B------:R-:W-:Y:S02]  /*9620*/  ISETP.LT.OR P1, PT, R0, R195, P4 ;  /* 0x000000c30000720c */ /* 0x000fe40002721670 */
[----:B-1----:R-:W-:Y:S02]  /*9630*/  FSEL R170, R3, -INF , !P0 ;  /* 0xff80000003aa7808 */ /* 0x002fe40004000000 */
[----:B------:R-:W-:Y:S02]  /*9640*/  ISETP.NE.AND P0, PT, R226, RZ, PT ;  /* 0x000000ffe200720c */ /* 0x000fe40003f05270 */
[----:B------:R-:W-:-:S02]  /*9650*/  FSEL R49, R21, -INF , !P5 ;  /* 0xff80000015317808 */ /* 0x000fc40006800000 */
[----:B------:R-:W-:Y:S02]  /*9660*/  FSEL R172, R23, -INF , !P3 ;  /* 0xff80000017ac7808 */ /* 0x000fe40005800000 */
[----:B------:R-:W-:Y:S02]  /*9670*/  FSEL R160, R5, -INF , !P2 ;  /* 0xff80000005a07808 */ /* 0x000fe40005000000 */
[----:B--2---:R-:W-:Y:S01]  /*9680*/  FSEL R168, R2, -INF , !P1 ;  /* 0xff80000002a87808 */ /* 0x004fe20004800000 */
[----:B------:R-:W-:Y:S06]  /*9690*/  @!P6 BRA `(.L_x_2340) ;  /* 0x0000000000cce947 */ /* 0x000fec0003800000 */
[----:B------:R-:W-:Y:S01]  /*96a0*/  VIADD R0, R227, 0xfffffffd ;  /* 0xfffffffde3007836 */ /* 0x000fe20000000000 */
[----:B------:R-:W1:Y:S01]  /*96b0*/  @!P0 LDC.64 R8, c[0x0][0x218] ;  /* 0x00008600ff088b82 */ /* 0x000e620000000a00 */
[----:B------:R2:W-:Y:S01]  /*96c0*/  @P0 STS.128 [R203+0x4000], RZ ;  /* 0x004000ffcb000388 */ /* 0x0005e20000000c00 */
[----:B------:R-:W-:Y:S01]  /*96d0*/  BSSY B0, `(.L_x_2341) ;  /* 0x000002e000007945 */ /* 0x000fe20003800000 */
[----:B------:R-:W-:Y:S01]  /*96e0*/  IMAD.WIDE.U32 R4, R0, R206, RZ ;  /* 0x000000ce00047225 */ /* 0x000fe200078e00ff */
[----:B------:R-:W-:-:S04]  /*96f0*/  SHF.R.S32.HI R2, RZ, 0x1f, R0 ;  /* 0x0000001fff027819 */ /* 0x000fc80000011400 */
[----:B------:R-:W3:Y:S01]  /*9700*/  @!P0 LDC.64 R10, c[0x0][0x218] ;  /* 0x00008600ff0a8b82 */ /* 0x000ee20000000a00 */
[----:B------:R-:W-:-:S04]  /*9710*/  IMAD R2, R2, R206, RZ ;  /* 0x000000ce02027224 */ /* 0x000fc800078e02ff */
[----:B------:R-:W-:Y:S01]  /*9720*/  IMAD R0, R0, R207, R2 ;  /* 0x000000cf00007224 */ /* 0x000fe200078e0202 */
[----:B------:R-:W-:Y:S02]  /*9730*/  LEA R2, P1, R4, R238, 0x6 ;  /* 0x000000ee04027211 */ /* 0x000fe400078230ff */
[----:B------:R-:W4:Y:S01]  /*9740*/  @!P0 LDC.64 R12, c[0x0][0x218] ;  /* 0x00008600ff0c8b82 */ /* 0x000f220000000a00 */
[----:B------:R-:W-:Y:S01]  /*9750*/  IMAD.IADD R3, R5, 0x1, R0 ;  /* 0x0000000105037824 */ /* 0x000fe200078e0200 */
[-C--:B------:R-:W-:Y:S02]  /*9760*/  @!P0 IADD3 R0, P5, R233, R2.reuse, RZ ;  /* 0x00000002e9008210 */ /* 0x080fe40007fbe0ff */
[----:B------:R-:W-:Y:S02]  /*9770*/  @!P0 LEA R5, P4, R206, R2, 0x5 ;  /* 0x00000002ce058211 */ /* 0x000fe400078828ff */
[----:B------:R-:W-:Y:S02]  /*9780*/  LEA.HI.X R3, R4, R235, R3, 0x6, P1 ;  /* 0x000000eb04037211 */ /* 0x000fe400008f3403 */
[----:B-1----:R-:W-:-:S03]  /*9790*/  @!P0 LEA R8, P3, R2, R8, 0x1 ;  /* 0x0000000802088211 */ /* 0x002fc600078608ff */
[--C-:B------:R-:W-:Y:S01]  /*97a0*/  @!P0 IMAD.X R7, R232, 0x1, R3.reuse, P5 ;  /* 0x00000001e8078824 */ /* 0x100fe200028e0603 */
[----:B------:R-:W-:Y:S02]  /*97b0*/  @!P0 LEA.HI.X R9, R2, R9, R3, 0x1, P3 ;  /* 0x0000000902098211 */ /* 0x000fe400018f0c03 */
[----:B---3--:R-:W-:-:S03]  /*97c0*/  @!P0 LEA R6, P2, R0, R10, 0x1 ;  /* 0x0000000a00068211 */ /* 0x008fc600078408ff */
[----:B------:R-:W-:Y:S01]  /*97d0*/  @!PT LDS RZ, [RZ] ;  /* 0x00000000fffff984 */ /* 0x000fe20000000800 */
[----:B------:R-:W-:Y:S01]  /*97e0*/  @!PT LDS RZ, [RZ] ;  /* 0x00000000fffff984 */ /* 0x000fe20000000800 */
[----:B------:R-:W-:Y:S01]  /*97f0*/  @!PT LDS RZ, [RZ] ;  /* 0x00000000fffff984 */ /* 0x000fe20000000800 */
[----:B------:R2:W-:Y:S01]  /*9800*/  @!P0 LDGSTS.E.BYPASS.LTC128B.128 [R203+0x4000], desc[UR10][R8.64] ;  /* 0x0400000008cb8fae */ /* 0x0005e2000b901d4a */
[----:B------:R-:W-:Y:S02]  /*9810*/  @!P0 LEA.HI.X R10, R206, R3, R207, 0x5, P4 ;  /* 0x00000003ce0a8211 */ /* 0x000fe400020f2ccf */
[----:B------:R-:W-:Y:S01]  /*9820*/  @!P0 LEA.HI.X R7, R0, R11, R7, 0x1, P2 ;  /* 0x0000000b00078211 */ /* 0x000fe200010f0c07 */
        /* <DEDUP_REMOVED lines=14> */
[----:B------:R-:W-:Y:S01]  /*9910*/  IMAD R0, R207, 0x30, RZ ;  /* 0x00000030cf007824 */ /* 0x000fe200078e02ff */
[----:B------:R-:W-:Y:S01]  /*9920*/  ULDC.64 UR4, c[0x0][0x218] ;  /* 0x0000860000047ab9 */ /* 0x000fe20000000a00 */
[----:B------:R-:W-:-:S05]  /*9930*/  IMAD.WIDE.U32 R2, R206, 0x30, R2 ;  /* 0x00000030ce027825 */ /* 0x000fca00078e0002 */
[----:B------:R-:W-:Y:S02]  /*9940*/  IADD3 R0, R0, R3, RZ ;  /* 0x0000000300007210 */ /* 0x000fe40007ffe0ff */
[----:B--2---:R-:W-:-:S04]  /*9950*/  LEA R4, P1, R2, UR4, 0x1 ;  /* 0x0000000402047c11 */ /* 0x004fc8000f8208ff */
[----:B------:R-:W-:-:S05]  /*9960*/  LEA.HI.X R5, R2, UR5, R0, 0x1, P1 ;  /* 0x0000000502057c11 */ /* 0x000fca00088f0c00 */
[----:B------:R-:W-:Y:S01]  /*9970*/  @!PT LDS RZ, [RZ] ;  /* 0x00000000fffff984 */ /* 0x000fe20000000800 */
[----:B------:R-:W-:Y:S01]  /*9980*/  @!PT LDS RZ, [RZ] ;  /* 0x00000000fffff984 */ /* 0x000fe20000000800 */
[----:B------:R-:W-:Y:S01]  /*9990*/  @!PT LDS RZ, [RZ] ;  /* 0x00000000fffff984 */ /* 0x000fe20000000800 */
[----:B------:R1:W-:Y:S04]  /*99a0*/  LDGSTS.E.BYPASS.LTC128B.128 [R203+0x5800], desc[UR10][R4.64] ;  /* 0x0580000004cb7fae */ /* 0x0003e8000b901d4a */
.L_x_2342:
[----:B------:R-:W-:Y:S05]  /*99b0*/  BSYNC B0 ;  /* 0x0000000000007941 */ /* 0x000fea0003800000 */
.L_x_2341:
[----:B------:R-:W0:Y:S02]  /*99c0*/  LDGDEPBAR ;  /* 0x00000000000079af */ /* 0x000e240000000000 */
.L_x_2340:
[----:B------:R-:W-:Y:S01]  /*99d0*/  FMNMX.FTZ R0, R73, R55, !PT ;  /* 0x0000003749007209 */ /* 0x000fe20007810000 */
[----:B------:R-:W-:Y:S03]  /*99e0*/  LDSM.16.MT88.4 R16, [R181+0x6000] ;  /* 0x00600000b510783b */ /* 0x000fe60000004200 */
[----:B------:R-:W-:Y:S01]  /*99f0*/  FMNMX.FTZ R0, R60, R0, !PT ;  /* 0x000000003c007209 */ /* 0x000fe20007810000 */
[----:B------:R-:W-:Y:S03]  /*9a00*/  LDSM.16.MT88.4 R24, [R181+0x6800] ;  /* 0x00680000b518783b */ /* 0x000fe60000004200 */
        /* <DEDUP_REMOVED lines=17> */
[----:B-12---:R-:W1:Y:S01]  /*9b20*/  SHFL.BFLY PT, R4, R0, 0x1, 0x1f ;  /* 0x0c201f0000047f89 */ /* 0x006e6200000e0000 */
[----:B------:R-:W-:-:S04]  /*9b30*/  FMNMX.FTZ R2, R69, R2, !PT ;  /* 0x0000000245027209 */ /* 0x000fc80007810000 */
[----:B------:R-:W-:-:S04]  /*9b40*/  FMNMX.FTZ R2, R62, R2, !PT ;  /* 0x000000023e027209 */ /* 0x000fc80007810000 */
[----:B------:R-:W-:-:S04]  /*9b50*/  FMNMX.FTZ R2, R58, R2, !PT ;  /* 0x000000023a027209 */ /* 0x000fc80007810000 */
[----:B------:R-:W-:-:S04]  /*9b60*/  FMNMX.FTZ R2, R158, R2, !PT ;  /* 0x000000029e027209 */ /* 0x000fc80007810000 */
[----:B------:R-:W-:-:S04]  /*9b70*/  FMNMX.FTZ R2, R151, R2, !PT ;  /* 0x0000000297027209 */ /* 0x000fc80007810000 */
[----:B------:R-:W-:Y:S02]  /*9b80*/  FMNMX.FTZ R3, R150, R2, !PT ;  /* 0x0000000296037209 */ /* 0x000fe40007810000 */
[----:B------:R-:W-:Y:S02]  /*9b90*/  FMNMX.FTZ R2, R71, R74, !PT ;  /* 0x0000004a47027209 */ /* 0x000fe40007810000 */
[----:B-1----:R-:W-:Y:S02]  /*9ba0*/  FMNMX.FTZ R167, R0, R4, !PT ;  /* 0x0000000400a77209 */ /* 0x002fe40007810000 */
[----:B------:R-:W-:Y:S02]  /*9bb0*/  FMNMX.FTZ R3, R147, R3, !PT ;  /* 0x0000000393037209 */ /* 0x000fe40007810000 */
[----:B------:R-:W-:Y:S01]  /*9bc0*/  FMNMX.FTZ R2, R63, R2, !PT ;  /* 0x000000023f027209 */ /* 0x000fe20007810000 */
[----:B------:R-:W-:Y:S01]  /*9bd0*/  FMUL.FTZ R0, R167, UR6 ;  /* 0x00000006a7007c20 */ /* 0x000fe20008410000 */
        /* <DEDUP_REMOVED lines=11> */
[----:B------:R1:W-:Y:S03]  /*9c90*/  MUFU.EX2 R249, R4 ;  /* 0x0000000400f97308 */ /* 0x0003e60000000800 */
[----:B------:R-:W-:-:S04]  /*9ca0*/  FMNMX.FTZ R3, R159, R3, !PT ;  /* 0x000000039f037209 */ /* 0x000fc80007810000 */
[----:B------:R-:W-:Y:S01]  /*9cb0*/  FMNMX.FTZ R6, R156, R3, !PT ;  /* 0x000000039c067209 */ /* 0x000fe20007810000 */
[----:B------:R2:W-:Y:S03]  /*9cc0*/  MUFU.EX2 R244, R5 ;  /* 0x0000000500f47308 */ /* 0x0005e60000000800 */
[----:B------:R-:W-:Y:S02]  /*9cd0*/  FMNMX.FTZ R6, R171, R6, !PT ;  /* 0x00000006ab067209 */ /* 0x000fe40007810000 */
[----:B-1----:R-:W-:Y:S02]  /*9ce0*/  FMNMX.FTZ R4, R40, R2, !PT ;  /* 0x0000000228047209 */ /* 0x002fe40007810000 */
[----:B------:R-:W-:Y:S02]  /*9cf0*/  FMNMX.FTZ R2, R70, R144, !PT ;  /* 0x0000009046027209 */ /* 0x000fe40007810000 */
[----:B------:R-:W-:-:S02]  /*9d00*/  FMNMX.FTZ R4, R65, R4, !PT ;  /* 0x0000000441047209 */ /* 0x000fc40007810000 */
[----:B------:R-:W-:Y:S01]  /*9d10*/  FMNMX.FTZ R3, R75, R2, !PT ;  /* 0x000000024b037209 */ /* 0x000fe20007810000 */
[--C-:B------:R-:W-:Y:S01]  /*9d20*/  FFMA.FTZ R2, R54, UR6, -R0.reuse ;  /* 0x0000000636027c23 */ /* 0x100fe20008010800 */
[----:B------:R-:W-:Y:S02]  /*9d30*/  FMNMX.FTZ R4, R64, R4, !PT ;  /* 0x0000000440047209 */ /* 0x000fe40007810000 */
[----:B------:R-:W-:Y:S01]  /*9d40*/  FMNMX.FTZ R7, R61, R3, !PT ;  /* 0x000000033d077209 */ /* 0x000fe20007810000 */
[----:B------:R1:W-:Y:S01]  /*9d50*/  MUFU.EX2 R243, R2 ;  /* 0x0000000200f37308 */ /* 0x0003e20000000800 */
[----:B--2---:R-:W-:Y:S01]  /*9d60*/  FMNMX.FTZ R5, R143, R4, !PT ;  /* 0x000000048f057209 */ /* 0x004fe20007810000 */
[----:B------:R-:W-:Y:S01]  /*9d70*/  FFMA.FTZ R3, R53, UR6, -R0 ;  /* 0x0000000635037c23 */ /* 0x000fe20008010800 */
[----:B------:R-:W-:Y:S02]  /*9d80*/  FMNMX.FTZ R4, R57, R7, !PT ;  /* 0x0000000739047209 */ /* 0x000fe40007810000 */
[----:B------:R-:W-:-:S03]  /*9d90*/  FMNMX.FTZ R5, R142, R5, !PT ;  /* 0x000000058e057209 */ /* 0x000fc60007810000 */
[----:B------:R2:W3:Y:S01]  /*9da0*/  MUFU.EX2 R242, R3 ;  /* 0x0000000300f27308 */ /* 0x0004e20000000800 */
[----:B-1----:R-:W-:-:S05]  /*9db0*/  FMNMX.FTZ R2, R172, R6, !PT ;  /* 0x00000006ac027209 */ /* 0x002fca0007810000 */
[----:B------:R-:W1:Y:S01]  /*9dc0*/  SHFL.BFLY PT, R6, R2, 0x2, 0x1f ;  /* 0x0c401f0002067f89 */ /* 0x000e6200000e0000 */
[----:B--2---:R-:W-:Y:S02]  /*9dd0*/  FMNMX.FTZ R3, R141, R4, !PT ;  /* 0x000000048d037209 */ /* 0x004fe40007810000 */
        /* <DEDUP_REMOVED lines=9> */
[----:B---3--:R-:W-:Y:S02]  /*9e70*/  F2FP.F16.F32.PACK_AB R10, R242, R243 ;  /* 0x000000f3f20a723e */ /* 0x008fe400000000ff */
[----:B-1----:R-:W-:Y:S01]  /*9e80*/  FMNMX.FTZ R2, R2, R6, !PT ;  /* 0x0000000602027209 */ /* 0x002fe20007810000 */
[----:B--2---:R-:W-:-:S04]  /*9e90*/  FFMA.FTZ R5, R38, UR6, -R0 ;  /* 0x0000000626057c23 */ /* 0x004fc80008010800 */
[----:B------:R-:W1:Y:S01]  /*9ea0*/  SHFL.BFLY PT, R7, R2, 0x1, 0x1f ;  /* 0x0c201f0002077f89 */ /* 0x000e6200000e0000 */
[----:B------:R2:W-:Y:S02]  /*9eb0*/  MUFU.EX2 R240, R5 ;  /* 0x0000000500f07308 */ /* 0x0005e40000000800 */
[----:B--2---:R-:W-:Y:S02]  /*9ec0*/  FMNMX.FTZ R5, R149, R3, !PT ;  /* 0x0000000395057209 */ /* 0x004fe40007810000 */
[----:B------:R-:W-:Y:S01]  /*9ed0*/  FMNMX.FTZ R3, R152, R4, !PT ;  /* 0x0000000498037209 */ /* 0x000fe20007810000 */
[----:B------:R-:W-:Y:S01]  /*9ee0*/  FFMA.FTZ R4, R37, UR6, -R0 ;  /* 0x0000000625047c23 */ /* 0x000fe20008010800 */
[----:B------:R-:W-:Y:S02]  /*9ef0*/  FMNMX.FTZ R5, R148, R5, !PT ;  /* 0x0000000594057209 */ /* 0x000fe40007810000 */
[----:B------:R-:W-:Y:S01]  /*9f00*/  FMNMX.FTZ R3, R160, R3, !PT ;  /* 0x00000003a0037209 */ /* 0x000fe20007810000 */
[----:B------:R2:W-:Y:S01]  /*9f10*/  MUFU.EX2 R238, R4 ;  /* 0x0000000400ee7308 */ /* 0x0005e20000000800 */
[----:B------:R-:W-:-:S02]  /*9f20*/  FMNMX.FTZ R5, R146, R5, !PT ;  /* 0x0000000592057209 */ /* 0x000fc40007810000 */
[----:B-1----:R-:W-:Y:S01]  /*9f30*/  FMNMX.FTZ R155, R2, R7, !PT ;  /* 0x00000007029b7209 */ /* 0x002fe20007810000 */
[----:B------:R-:W1:Y:S01]  /*9f40*/  SHFL.BFLY PT, R6, R3, 0x2, 0x1f ;  /* 0x0c401f0003067f89 */ /* 0x000e6200000e0000 */
[--C-:B------:R-:W-:Y:S02]  /*9f50*/  FFMA.FTZ R2, R20, UR6, -R0.reuse ;  /* 0x0000000614027c23 */ /* 0x100fe40008010800 */
[C---:B------:R-:W-:Y:S01]  /*9f60*/  FSETP.NEU.FTZ.AND P3, PT, R155.reuse, -INF , PT ;  /* 0xff8000009b00780b */ /* 0x040fe20003f7d000 */
[----:B------:R-:W-:Y:S01]  /*9f70*/  FMUL.FTZ R12, R155, UR6 ;  /* 0x000000069b0c7c20 */ /* 0x000fe20008410000 */
[----:B------:R3:W-:Y:S01]  /*9f80*/  MUFU.EX2 R230, R2 ;  /* 0x0000000200e67308 */ /* 0x0007e20000000800 */
[----:B------:R-:W-:Y:S03]  /*9f90*/  LDSM.16.MT88.4 R20, [R184+0x6000] ;  /* 0x00600000b814783b */ /* 0x000fe60000004200 */
[----:B------:R-:W-:Y:S01]  /*9fa0*/  FSEL R12, R12, RZ, P3 ;  /* 0x000000ff0c0c7208 */ /* 0x000fe20001800000 */
[----:B--2---:R-:W-:-:S04]  /*9fb0*/  FFMA.FTZ R4, R36, UR6, -R0 ;  /* 0x0000000624047c23 */ /* 0x004fc80008010800 */
[----:B------:R2:W-:Y:S01]  /*9fc0*/  MUFU.EX2 R234, R4 ;  /* 0x0000000400ea7308 */ /* 0x0005e20000000800 */
[----:B---3--:R-:W-:Y:S01]  /*9fd0*/  FFMA.FTZ R2, R15, UR6, -R0 ;  /* 0x000000060f027c23 */ /* 0x008fe20008010800 */
[----:B-1----:R-:W-:-:S06]  /*9fe0*/  FMNMX.FTZ R3, R3, R6, !PT ;  /* 0x0000000603037209 */ /* 0x002fcc0007810000 */
[----:B------:R1:W-:Y:S01]  /*9ff0*/  MUFU.EX2 R235, R2 ;  /* 0x0000000200eb7308 */ /* 0x0003e20000000800 */
[----:B------:R-:W3:Y:S01]  /*a000*/  SHFL.BFLY PT, R6, R3, 0x1, 0x1f ;  /* 0x0c201f0003067f89 */ /* 0x000ee200000e0000 */
[----:B--2---:R-:W-:Y:S01]  /*a010*/  FMNMX.FTZ R4, R145, R5, !PT ;  /* 0x0000000591047209 */ /* 0x004fe20007810000 */
[----:B------:R-:W-:-:S03]  /*a020*/  FFMA.FTZ R5, R30, UR6, -R0 ;  /* 0x000000061e057c23 */ /* 0x000fc60008010800 */
[----:B------:R-:W-:Y:S02]  /*a030*/  FMNMX.FTZ R4, R169, R4, !PT ;  /* 0x00000004a9047209 */ /* 0x000fe40007810000 */
[----:B------:R2:W-:Y:S02]  /*a040*/  MUFU.EX2 R233, R5 ;  /* 0x0000000500e97308 */ /* 0x0005e40000000800 */
[----:B------:R-:W-:Y:S01]  /*a050*/  FMNMX.FTZ R4, R165, R4, !PT ;  /* 0x00000004a5047209 */ /* 0x000fe20007810000 */
[----:B-1----:R-:W-:-:S03]  /*a060*/  FFMA.FTZ R2, R14, UR6, -R0 ;  /* 0x000000060e027c23 */ /* 0x002fc60008010800 */
[----:B------:R-:W-:Y:S02]  /*a070*/  FMNMX.FTZ R4, R170, R4, !PT ;  /* 0x00000004aa047209 */ /* 0x000fe40007810000 */
[----:B------:R1:W-:Y:S02]  /*a080*/  MUFU.EX2 R239, R2 ;  /* 0x0000000200ef7308 */ /* 0x0003e40000000800 */
[----:B------:R-:W-:Y:S02]  /*a090*/  FMNMX.FTZ R4, R168, R4, !PT ;  /* 0x00000004a8047209 */ /* 0x000fe40007810000 */
[----:B---3--:R-:W-:Y:S01]  /*a0a0*/  FMNMX.FTZ R154, R3, R6, !PT ;  /* 0x00000006039a7209 */ /* 0x008fe20007810000 */
[----:B--2---:R-:W-:-:S03]  /*a0b0*/  FFMA.FTZ R5, R29, UR6, -R0 ;  /* 0x000000061d057c23 */ /* 0x004fc60008010800 */
[C---:B------:R-:W-:Y:S01]  /*a0c0*/  FSETP.NEU.FTZ.AND P2, PT, R154.reuse, -INF , PT ;  /* 0xff8000009a00780b */ /* 0x040fe20003f5d000 */
[----:B------:R-:W-:Y:S01]  /*a0d0*/  FMUL.FTZ R3, R154, UR6 ;  /* 0x000000069a037c20 */ /* 0x000fe20008410000 */
[----:B------:R2:W-:Y:S04]  /*a0e0*/  MUFU.EX2 R232, R5 ;  /* 0x0000000500e87308 */ /* 0x0005e80000000800 */
[----:B------:R-:W-:Y:S01]  /*a0f0*/  FSEL R3, R3, RZ, P2 ;  /* 0x000000ff03037208 */ /* 0x000fe20001000000 */
[----:B-1----:R-:W-:-:S04]  /*a100*/  FFMA.FTZ R2, R68, UR6, -R12 ;  /* 0x0000000644027c23 */ /* 0x002fc8000801080c */
[----:B------:R-:W-:Y:S01]  /*a110*/  MUFU.EX2 R228, R2 ;  /* 0x0000000200e47308 */ /* 0x000fe20000000800 */
[----:B--2---:R-:W-:Y:S02]  /*a120*/  FFMA.FTZ R5, R28, UR6, -R0 ;  /* 0x000000061c057c23 */ /* 0x004fe40008010800 */
[----:B------:R-:W-:Y:S05]  /*a130*/  LDSM.16.MT88.4 R28, [R182+0x6000] ;  /* 0x00600000b61c783b */ /* 0x000fea0000004200 */
[----:B------:R1:W-:Y:S02]  /*a140*/  MUFU.EX2 R231, R5 ;  /* 0x0000000500e77308 */ /* 0x0003e40000000800 */
[----:B-1----:R-:W1:Y:S02]  /*a150*/  SHFL.BFLY PT, R5, R4, 0x2, 0x1f ;  /* 0x0c401f0004057f89 */ /* 0x002e6400000e0000 */
[----:B-1----:R-:W-:Y:S01]  /*a160*/  FMNMX.FTZ R2, R4, R5, !PT ;  /* 0x0000000504027209 */ /* 0x002fe20007810000 */
[----:B------:R-:W-:-:S04]  /*a170*/  FFMA.FTZ R4, R69, UR6, -R12 ;  /* 0x0000000645047c23 */ /* 0x000fc8000801080c */
[----:B------:R-:W1:Y:S01]  /*a180*/  SHFL.BFLY PT, R5, R2, 0x1, 0x1f ;  /* 0x0c201f0002057f89 */ /* 0x000e6200000e0000 */
[----:B------:R2:W3:Y:S02]  /*a190*/  MUFU.EX2 R225, R4 ;  /* 0x0000000400e17308 */ /* 0x0004e40000000800 */
[----:B--2---:R-:W-:Y:S01]  /*a1a0*/  FFMA.FTZ R4, R62, UR6, -R12 ;  /* 0x000000063e047c23 */ /* 0x004fe2000801080c */
[----:B---3--:R-:W-:-:S05]  /*a1b0*/  F2FP.F16.F32.PACK_AB R9, R225, R228 ;  /* 0x000000e4e109723e */ /* 0x008fca00000000ff */
[----:B------:R2:W-:Y:S01]  /*a1c0*/  MUFU.EX2 R226, R4 ;  /* 0x0000000400e27308 */ /* 0x0005e20000000800 */
[----:B-1----:R-:W-:Y:S01]  /*a1d0*/  FMNMX.FTZ R153, R2, R5, !PT ;  /* 0x0000000502997209 */ /* 0x002fe20007810000 */
[----:B------:R-:W-:Y:S01]  /*a1e0*/  FFMA.FTZ R2, R59, UR6, -R3 ;  /* 0x000000063b027c23 */ /* 0x000fe20008010803 */
[----:B------:R-:W-:Y:S02]  /*a1f0*/  FSEL R5, R154, RZ, P2 ;  /* 0x000000ff9a057208 */ /* 0x000fe40001000000 */
[----:B------:R-:W-:-:S03]  /*a200*/  FSETP.NEU.FTZ.AND P1, PT, R153, -INF , PT ;  /* 0xff8000009900780b */ /* 0x000fc60003f3d000 */
[----:B------:R1:W-:Y:S01]  /*a210*/  MUFU.EX2 R221, R2 ;  /* 0x0000000200dd7308 */ /* 0x0003e20000000800 */
[----:B------:R-:W-:Y:S01]  /*a220*/  FADD.FTZ R6, R71, -R5 ;  /* 0x8000000547067221 */ /* 0x000fe20000010000 */
[----:B------:R-:W-:-:S03]  /*a230*/  FSEL R5, R153, RZ, P1 ;  /* 0x000000ff99057208 */ /* 0x000fc60000800000 */
[----:B------:R-:W-:Y:S01]  /*a240*/  FMUL.FTZ R6, R6, UR6 ;  /* 0x0000000606067c20 */ /* 0x000fe20008410000 */
[----:B--2---:R-:W-:-:S03]  /*a250*/  FFMA.FTZ R4, R58, UR6, -R12 ;  /* 0x000000063a047c23 */ /* 0x004fc6000801080c */
[----:B------:R-:W2:Y:S01]  /*a260*/  MUFU.EX2 R48, R6 ;  /* 0x0000000600307308 */ /* 0x000ea20000000800 */
[----:B-1----:R-:W-:-:S07]  /*a270*/  FMUL.FTZ R2, R153, UR6 ;  /* 0x0000000699027c20 */ /* 0x002fce0008410000 */
[----:B------:R1:W3:Y:S01]  /*a280*/  MUFU.EX2 R229, R4 ;  /* 0x0000000400e57308 */ /* 0x0002e20000000800 */
[----:B------:R-:W-:Y:S01]  /*a290*/  FSEL R2, R2, RZ, P1 ;  /* 0x000000ff02027208 */ /* 0x000fe20000800000 */
        /* <DEDUP_REMOVED lines=18> */
[----:B---3--:R-:W-:Y:S01]  /*a3c0*/  F2FP.F16.F32.PACK_AB R11, R229, R226 ;  /* 0x000000e2e50b723e */ /* 0x008fe200000000ff */
[----:B-1----:R-:W-:-:S04]  /*a3d0*/  FFMA.FTZ R4, R63, UR6, -R3 ;  /* 0x000000063f047c23 */ /* 0x002fc80008010803 */
[----:B------:R1:W-:Y:S02]  /*a3e0*/  MUFU.EX2 R222, R4 ;  /* 0x0000000400de7308 */ /* 0x0003e40000000800 */
[----:B-1----:R-:W-:-:S06]  /*a3f0*/  FFMA.FTZ R4, R56, UR6, -R3 ;  /* 0x0000000638047c23 */ /* 0x002fcc0008010803 */
[----:B------:R1:W2:Y:S02]  /*a400*/  MUFU.EX2 R223, R4 ;  /* 0x0000000400df7308 */ /* 0x0002a40000000800 */
[----:B-1----:R-:W-:Y:S01]  /*a410*/  FFMA.FTZ R4, R39, UR6, -R3 ;  /* 0x0000000627047c23 */ /* 0x002fe20008010803 */
[----:B--2---:R-:W-:Y:S01]  /*a420*/  F2FP.F16.F32.PACK_AB R6, R223, R221 ;  /* 0x000000dddf06723e */ /* 0x004fe200000000ff */
[----:B------:R-:W1:Y:S04]  /*a430*/  LDSM.16.MT88.4 R36, [R183+0x6000] ;  /* 0x00600000b724783b */ /* 0x000e680000004200 */
[----:B------:R2:W-:Y:S02]  /*a440*/  MUFU.EX2 R224, R4 ;  /* 0x0000000400e07308 */ /* 0x0005e40000000800 */
[----:B--2---:R-:W-:-:S06]  /*a450*/  FFMA.FTZ R4, R144, UR6, -R2 ;  /* 0x0000000690047c23 */ /* 0x004fcc0008010802 */
[----:B------:R2:W-:Y:S02]  /*a460*/  MUFU.EX2 R215, R4 ;  /* 0x0000000400d77308 */ /* 0x0005e40000000800 */
[----:B--2---:R-:W-:-:S06]  /*a470*/  FFMA.FTZ R4, R75, UR6, -R2 ;  /* 0x000000064b047c23 */ /* 0x004fcc0008010802 */
[----:B------:R2:W-:Y:S02]  /*a480*/  MUFU.EX2 R217, R4 ;  /* 0x0000000400d97308 */ /* 0x0005e40000000800 */
[----:B--2---:R-:W-:-:S06]  /*a490*/  FFMA.FTZ R4, R61, UR6, -R2 ;  /* 0x000000063d047c23 */ /* 0x004fcc0008010802 */
[----:B------:R2:W-:Y:S02]  /*a4a0*/  MUFU.EX2 R219, R4 ;  /* 0x0000000400db7308 */ /* 0x0005e40000000800 */
[----:B--2---:R-:W-:-:S06]  /*a4b0*/  FFMA.FTZ R4, R57, UR6, -R2 ;  /* 0x0000000639047c23 */ /* 0x004fcc0008010802 */
[----:B------:R2:W3:Y:S02]  /*a4c0*/  MUFU.EX2 R218, R4 ;  /* 0x0000000400da7308 */ /* 0x0004e40000000800 */
[----:B--2---:R-:W-:Y:S01]  /*a4d0*/  FADD.FTZ R4, R70, -R5 ;  /* 0x8000000546047221 */ /* 0x004fe20000010000 */
[----:B------:R-:W-:Y:S02]  /*a4e0*/  FSEL R5, R167, RZ, P4 ;  /* 0x000000ffa7057208 */ /* 0x000fe40002000000 */
[----:B---3--:R-:W-:Y:S01]  /*a4f0*/  F2FP.F16.F32.PACK_AB R7, R218, R219 ;  /* 0x000000dbda07723e */ /* 0x008fe200000000ff */
[----:B------:R-:W-:Y:S02]  /*a500*/  FMUL.FTZ R4, R4, UR6 ;  /* 0x0000000604047c20 */ /* 0x000fe40008410000 */
[----:B------:R-:W-:Y:S02]  /*a510*/  FADD.FTZ R5, R73, -R5 ;  /* 0x8000000549057221 */ /* 0x000fe40000010000 */
[----:B------:R2:W3:Y:S02]  /*a520*/  MUFU.EX2 R15, R4 ;  /* 0x00000004000f7308 */ /* 0x0004e40000000800 */
[----:B------:R-:W-:-:S06]  /*a530*/  FMUL.FTZ R5, R5, UR6 ;  /* 0x0000000605057c20 */ /* 0x000fcc0008410000 */
[----:B------:R4:W5:Y:S01]  /*a540*/  MUFU.EX2 R14, R5 ;  /* 0x00000005000e7308 */ /* 0x0009620000000800 */
[----:B--2---:R-:W-:Y:S01]  /*a550*/  FFMA.FTZ R4, R40, UR6, -R3 ;  /* 0x0000000628047c23 */ /* 0x004fe20008010803 */
[-C--:B---3--:R-:W-:Y:S01]  /*a560*/  FMUL.FTZ R78, R78, R15.reuse ;  /* 0x0000000f4e4e7220 */ /* 0x088fe20000410000 */
[-C--:B------:R-:W-:Y:S01]  /*a570*/  FMUL.FTZ R79, R79, R15.reuse ;  /* 0x0000000f4f4f7220 */ /* 0x080fe20000410000 */
[----:B------:R-:W-:-:S04]  /*a580*/  FMUL.FTZ R90, R90, R15 ;  /* 0x0000000f5a5a7220 */ /* 0x000fc80000410000 */
[----:B------:R2:W-:Y:S01]  /*a590*/  MUFU.EX2 R216, R4 ;  /* 0x0000000400d87308 */ /* 0x0005e20000000800 */
[-C--:B------:R-:W-:Y:S01]  /*a5a0*/  FMUL.FTZ R91, R91, R15.reuse ;  /* 0x0000000f5b5b7220 */ /* 0x080fe20000410000 */
[-C--:B------:R-:W-:Y:S01]  /*a5b0*/  FMUL.FTZ R98, R98, R15.reuse ;  /* 0x0000000f62627220 */ /* 0x080fe20000410000 */
[----:B------:R-:W-:Y:S01]  /*a5c0*/  FMUL.FTZ R99, R99, R15 ;  /* 0x0000000f63637220 */ /* 0x000fe20000410000 */
[----:B----4-:R-:W-:Y:S01]  /*a5d0*/  F2FP.F16.F32.PACK_AB R5, R217, R215 ;  /* 0x000000d7d905723e */ /* 0x010fe200000000ff */
        /* <DEDUP_REMOVED lines=10> */
[-C--:B-----5:R-:W-:Y:S01]  /*a680*/  FMUL.FTZ R80, R80, R14.reuse ;  /* 0x0000000e50507220 */ /* 0x0a0fe20000410000 */
[-C--:B------:R-:W-:Y:S01]  /*a690*/  FMUL.FTZ R81, R81, R14.reuse ;  /* 0x0000000e51517220 */ /* 0x080fe20000410000 */
[----:B--2---:R-:W-:Y:S01]  /*a6a0*/  FSEL R4, R155, RZ, P3 ;  /* 0x000000ff9b047208 */ /* 0x004fe20001800000 */
        /* <DEDUP_REMOVED lines=22> */
[----:B--2---:R-:W-:Y:S01]  /*a810*/  F2FP.F16.F32.PACK_AB R8, R244, R249 ;  /* 0x000000f9f408723e */ /* 0x004fe200000000ff */
[-C--:B---3--:R-:W-:Y:S01]  /*a820*/  FMUL.FTZ R82, R82, R13.reuse ;  /* 0x0000000d52527220 */ /* 0x088fe20000410000 */
        /* <DEDUP_REMOVED lines=15> */
[----:B-1----:R-:W-:Y:S01]  /*a920*/  HMMA.16816.F32 R56, R4, R36, R128 ;  /* 0x000000240438723c */ /* 0x002fe20000001880 */
        /* <DEDUP_REMOVED lines=8> */
[----:B------:R-:W2:Y:S04]  /*a9b0*/  LDSM.16.MT88.4 R16, [R183+0x6800] ;  /* 0x00680000b710783b */ /* 0x000ea80000004200 */
[----:B------:R-:W-:Y:S01]  /*a9c0*/  LDSM.16.MT88.4 R84, [R181+0x7800] ;  /* 0x00780000b554783b */ /* 0x000fe20000004200 */
[C---:B------:R-:W-:Y:S01]  /*a9d0*/  HMMA.16816.F32 R92, R8.reuse, R20, R92 ;  /* 0x00000014085c723c */ /* 0x040fe2000000185c */
[----:B------:R-:W-:Y:S05]  /*a9e0*/  MUFU.EX2 R179, R5 ;  /* 0x0000000500b37308 */ /* 0x000fea0000000800 */
[----:B------:R-:W-:Y:S01]  /*a9f0*/  HMMA.16816.F32 R100, R8, R22, R100 ;  /* 0x000000160864723c */ /* 0x000fe20000001864 */
[----:B------:R-:W3:Y:S01]  /*aa00*/  LDSM.16.MT88.4 R20, [R184+0x6800] ;  /* 0x00680000b814783b */ /* 0x000ee20000004200 */
[----:B-1----:R-:W-:-:S04]  /*aa10*/  FFMA.FTZ R4, R64, UR6, -R3 ;  /* 0x0000000640047c23 */ /* 0x002fc80008010803 */
[C---:B------:R-:W-:Y:S01]  /*aa20*/  HMMA.16816.F32 R124, R8.reuse, R36, R124 ;  /* 0x00000024087c723c */ /* 0x040fe2000000187c */
[----:B------:R1:W4:Y:S05]  /*aa30*/  MUFU.EX2 R213, R4 ;  /* 0x0000000400d57308 */ /* 0x00032a0000000800 */
[C---:B------:R-:W-:Y:S06]  /*aa40*/  HMMA.16816.F32 R132, R8.reuse, R38, R132 ;  /* 0x000000260884723c */ /* 0x040fec0000001884 */
[C---:B------:R-:W-:Y:S06]  /*aa50*/  HMMA.16816.F32 R108, R8.reuse, R28, R108 ;  /* 0x0000001c086c723c */ /* 0x040fec000000186c */
[----:B------:R-:W-:Y:S01]  /*aa60*/  HMMA.16816.F32 R116, R8, R30, R116 ;  /* 0x0000001e0874723c */ /* 0x000fe20000001874 */
[----:B-1----:R-:W-:Y:S01]  /*aa70*/  FFMA.FTZ R4, R141, UR6, -R2 ;  /* 0x000000068d047c23 */ /* 0x002fe20008010802 */
[----:B----4-:R-:W-:Y:S01]  /*aa80*/  F2FP.F16.F32.PACK_AB R6, R213, R214 ;  /* 0x000000d6d506723e */ /* 0x010fe200000000ff */
[----:B------:R-:W-:Y:S02]  /*aa90*/  LDSM.16.MT88.4 R28, [R184+0x7000] ;  /* 0x00700000b81c783b */ /* 0x000fe40000004200 */
[----:B------:R1:W-:Y:S02]  /*aaa0*/  MUFU.EX2 R210, R4 ;  /* 0x0000000400d27308 */ /* 0x0003e40000000800 */
[----:B------:R-:W-:-:S02]  /*aab0*/  F2FP.F16.F32.PACK_AB R8, R240, R241 ;  /* 0x000000f1f008723e */ /* 0x000fc400000000ff */
[----:B------:R-:W-:Y:S01]  /*aac0*/  F2FP.F16.F32.PACK_AB R10, R234, R238 ;  /* 0x000000eeea0a723e */ /* 0x000fe200000000ff */
[----:B-1----:R-:W-:-:S04]  /*aad0*/  FFMA.FTZ R4, R140, UR6, -R2 ;  /* 0x000000068c047c23 */ /* 0x002fc80008010802 */
[----:B------:R1:W4:Y:S02]  /*aae0*/  MUFU.EX2 R204, R4 ;  /* 0x0000000400cc7308 */ /* 0x0003240000000800 */
[----:B-1----:R-:W-:Y:S01]  /*aaf0*/  FFMA.FTZ R4, R66, UR6, -R2 ;  /* 0x0000000642047c23 */ /* 0x002fe20008010802 */
[----:B----4-:R-:W-:-:S05]  /*ab00*/  F2FP.F16.F32.PACK_AB R5, R204, R210 ;  /* 0x000000d2cc05723e */ /* 0x010fca00000000ff */
[----:B------:R1:W4:Y:S02]  /*ab10*/  MUFU.EX2 R178, R4 ;  /* 0x0000000400b27308 */ /* 0x0003240000000800 */
[--C-:B-1----:R-:W-:Y:S01]  /*ab20*/  FFMA.FTZ R4, R32, UR6, -R0.reuse ;  /* 0x0000000620047c23 */ /* 0x102fe20008010800 */
[----:B------:R-:W-:Y:S01]  /*ab30*/  FFMA.FTZ R0, R49, UR6, -R0 ;  /* 0x0000000631007c23 */ /* 0x000fe20008010800 */
[----:B------:R-:W1:Y:S01]  /*ab40*/  LDSM.16.MT88.4 R32, [R182+0x6800] ;  /* 0x00680000b620783b */ /* 0x000e620000004200 */
[----:B----4-:R-:W-:-:S03]  /*ab50*/  F2FP.F16.F32.PACK_AB R7, R178, R179 ;  /* 0x000000b3b207723e */ /* 0x010fc600000000ff */
[----:B------:R4:W-:Y:S08]  /*ab60*/  MUFU.EX2 R212, R4 ;  /* 0x0000000400d47308 */ /* 0x0009f00000000800 */
[----:B------:R5:W-:Y:S01]  /*ab70*/  MUFU.EX2 R211, R0 ;  /* 0x0000000000d37308 */ /* 0x000be20000000800 */
[----:B----4-:R-:W-:-:S07]  /*ab80*/  F2FP.F16.F32.PACK_AB R4, R216, R224 ;  /* 0x000000e0d804723e */ /* 0x010fce00000000ff */
[----:B--2---:R-:W-:Y:S01]  /*ab90*/  HMMA.16816.F32 R56, R4, R16, R56 ;  /* 0x000000100438723c */ /* 0x004fe20000001838 */
[----:B-----5:R-:W-:-:S04]  /*aba0*/  FFMA.FTZ R0, R158, UR6, -R12 ;  /* 0x000000069e007c23 */ /* 0x020fc8000801080c */
[----:B------:R2:W-:Y:S01]  /*abb0*/  MUFU.EX2 R177, R0 ;  /* 0x0000000000b17308 */ /* 0x0005e20000000800 */
[C---:B------:R-:W-:Y:S06]  /*abc0*/  HMMA.16816.F32 R52, R4.reuse, R18, R52 ;  /* 0x000000120434723c */ /* 0x040fec0000001834 */
[C---:B------:R-:W-:Y:S06]  /*abd0*/  HMMA.16816.F32 R44, R4.reuse, R24, R44 ;  /* 0x00000018042c723c */ /* 0x040fec000000182c */
[----:B------:R-:W-:Y:S01]  /*abe0*/  HMMA.16816.F32 R40, R4, R26, R40 ;  /* 0x0000001a0428723c */ /* 0x000fe20000001828 */
[----:B--2---:R-:W-:-:S05]  /*abf0*/  FFMA.FTZ R0, R151, UR6, -R12 ;  /* 0x0000000697007c23 */ /* 0x004fca000801080c */
[C---:B---3--:R-:W-:Y:S01]  /*ac00*/  HMMA.16816.F32 R36, R4.reuse, R20, R96 ;  /* 0x000000140424723c */ /* 0x048fe20000001860 */
[----:B------:R2:W3:Y:S05]  /*ac10*/  MUFU.EX2 R176, R0 ;  /* 0x0000000000b07308 */ /* 0x0004ea0000000800 */
[C---:B------:R-:W-:Y:S06]  /*ac20*/  HMMA.16816.F32 R104, R4.reuse, R22, R104 ;  /* 0x000000160468723c */ /* 0x040fec0000001868 */
[C---:B-1----:R-:W-:Y:S06]  /*ac30*/  HMMA.16816.F32 R112, R4.reuse, R32, R112 ;  /* 0x000000200470723c */ /* 0x042fec0000001870 */
[----:B------:R-:W-:Y:S01]  /*ac40*/  HMMA.16816.F32 R120, R4, R34, R120 ;  /* 0x000000220478723c */ /* 0x000fe20000001878 */
[----:B--2---:R-:W-:Y:S01]  /*ac50*/  FFMA.FTZ R0, R150, UR6, -R12 ;  /* 0x0000000696007c23 */ /* 0x004fe2000801080c */
[----:B---3--:R-:W-:-:S03]  /*ac60*/  F2FP.F16.F32.PACK_AB R9, R176, R177 ;  /* 0x000000b1b009723e */ /* 0x008fc600000000ff */
[----:B------:R1:W-:Y:S02]  /*ac70*/  MUFU.EX2 R175, R0 ;  /* 0x0000000000af7308 */ /* 0x0003e40000000800 */
[----:B-1----:R-:W-:-:S06]  /*ac80*/  FFMA.FTZ R0, R147, UR6, -R12 ;  /* 0x0000000693007c23 */ /* 0x002fcc000801080c */
[----:B------:R1:W2:Y:S02]  /*ac90*/  MUFU.EX2 R174, R0 ;  /* 0x0000000000ae7308 */ /* 0x0002a40000000800 */
[----:B-1----:R-:W-:Y:S01]  /*aca0*/  FFMA.FTZ R0, R143, UR6, -R3 ;  /* 0x000000068f007c23 */ /* 0x002fe20008010803 */
[----:B--2---:R-:W-:-:S05]  /*acb0*/  F2FP.F16.F32.PACK_AB R11, R174, R175 ;  /* 0x000000afae0b723e */ /* 0x004fca00000000ff */
[----:B------:R1:W-:Y:S02]  /*acc0*/  MUFU.EX2 R173, R0 ;  /* 0x0000000000ad7308 */ /* 0x0003e40000000800 */
[C---:B------:R-:W-:Y:S06]  /*acd0*/  HMMA.16816.F32 R124, R8.reuse, R16, R124 ;  /* 0x00000010087c723c */ /* 0x040fec000000187c */
[C---:B------:R-:W-:Y:S01]  /*ace0*/  HMMA.16816.F32 R132, R8.reuse, R18, R132 ;  /* 0x000000120884723c */ /* 0x040fe20000001884 */
[----:B------:R-:W2:Y:S05]  /*acf0*/  LDSM.16.MT88.4 R16, [R183+0x7000] ;  /* 0x00700000b710783b */ /* 0x000eaa0000004200 */
[----:B------:R-:W-:Y:S01]  /*ad00*/  HMMA.16816.F32 R80, R8, R24, R80 ;  /* 0x000000180850723c */ /* 0x000fe20000001850 */
[----:B-1----:R-:W-:-:S04]  /*ad10*/  FFMA.FTZ R0, R142, UR6, -R3 ;  /* 0x000000068e007c23 */ /* 0x002fc80008010803 */
[----:B------:R1:W3:Y:S01]  /*ad20*/  MUFU.EX2 R158, R0 ;  /* 0x00000000009e7308 */ /* 0x0002e20000000800 */
[C---:B------:R-:W-:Y:S01]  /*ad30*/  HMMA.16816.F32 R60, R8.reuse, R26, R60 ;  /* 0x0000001a083c723c */ /* 0x040fe2000000183c */
[----:B------:R-:W4:Y:S05]  /*ad40*/  LDSM.16.MT88.4 R24, [R181+0x7000] ;  /* 0x00700000b518783b */ /* 0x000f2a0000004200 */
        /* <DEDUP_REMOVED lines=8> */
[----:B------:R-:W-:Y:S01]  /*add0*/  HMMA.16816.F32 R64, R8, R34, R116 ;  /* 0x000000220840723c */ /* 0x000fe20000001874 */
[----:B------:R-:W-:Y:S06]  /*ade0*/  LDSM.16.MT88.4 R116, [R182+0x7800] ;  /* 0x00780000b674783b */ /* 0x000fec0000004200 */
        /* <DEDUP_REMOVED lines=18> */
[C---:B----4-:R-:W-:Y:S06]  /*af10*/  HMMA.16816.F32 R44, R4.reuse, R24, R44 ;  /* 0x00000018042c723c */ /* 0x050fec000000182c */
[----:B------:R-:W-:Y:S01]  /*af20*/  HMMA.16816.F32 R40, R4, R26, R40 ;  /* 0x0000001a0428723c */ /* 0x000fe20000001828 */
[----:B-1----:R-:W-:-:S04]  /*af30*/  FFMA.FTZ R0, R163, UR6, -R12 ;  /* 0x00000006a3007c23 */ /* 0x002fc8000801080c */
[----:B------:R1:W2:Y:S01]  /*af40*/  MUFU.EX2 R142, R0 ;  /* 0x00000000008e7308 */ /* 0x0002a20000000800 */
[C---:B------:R-:W-:Y:S06]  /*af50*/  HMMA.16816.F32 R36, R4.reuse, R28, R36 ;  /* 0x0000001c0424723c */ /* 0x040fec0000001824 */
[C---:B------:R-:W-:Y:S06]  /*af60*/  HMMA.16816.F32 R104, R4.reuse, R30, R104 ;  /* 0x0000001e0468723c */ /* 0x040fec0000001868 */
[----:B-----5:R-:W-:Y:S01]  /*af70*/  HMMA.16816.F32 R112, R4, R20, R112 ;  /* 0x000000140470723c */ /* 0x020fe20000001870 */
[----:B-1----:R-:W-:Y:S01]  /*af80*/  FFMA.FTZ R0, R164, UR6, -R12 ;  /* 0x00000006a4007c23 */ /* 0x002fe2000801080c */
[----:B--2---:R-:W-:-:S04]  /*af90*/  F2FP.F16.F32.PACK_AB R9, R142, R144 ;  /* 0x000000908e09723e */ /* 0x004fc800000000ff */
[C---:B------:R-:W-:Y:S01]  /*afa0*/  HMMA.16816.F32 R120, R4.reuse, R22, R120 ;  /* 0x000000160478723c */ /* 0x040fe20000001878 */
        /* <DEDUP_REMOVED lines=17> */
[----:B------:R-:W-:Y:S01]  /*b0c0*/  HMMA.16816.F32 R20, R8, R22, R64 ;  /* 0x000000160814723c */ /* 0x000fe20000001840 */
[----:B------:R-:W-:Y:S01]  /*b0d0*/  MOV R70, R153 ;  /* 0x0000009900467202 */ /* 0x000fe20000000f00 */
[----:B------:R1:W-:Y:S01]  /*b0e0*/  MUFU.EX2 R74, R0 ;  /* 0x00000000004a7308 */ /* 0x0003e20000000800 */
[----:B------:R-:W-:-:S03]  /*b0f0*/  MOV R71, R154 ;  /* 0x0000009a00477202 */ /* 0x000fc60000000f00 */
[----:B------:R-:W-:Y:S07]  /*b100*/  HMMA.16816.F32 R16, R8, R18, R132 ;  /* 0x000000120810723c */ /* 0x000fee0000001884 */
[----:B------:R-:W-:Y:S01]  /*b110*/  FFMA.FTZ R8, R247, R48, R220 ;  /* 0x00000030f7087223 */ /* 0x000fe200000100dc */
[----:B------:R-:W-:Y:S02]  /*b120*/  F2FP.F16.F32.PACK_AB R132, R239, R235 ;  /* 0x000000ebef84723e */ /* 0x000fe400000000ff */
[----:B---3--:R-:W-:-:S02]  /*b130*/  F2FP.F16.F32.PACK_AB R133, R75, R140 ;  /* 0x0000008c4b85723e */ /* 0x008fc400000000ff */
        /* <DEDUP_REMOVED lines=97> */
[----:B------:R-:W-:-:S02]  /*b750*/  MOV R72, R155 ;  /* 0x0000009b00487202 */ /* 0x000fc40000000f00 */
[----:B------:R-:W-:Y:S02]  /*b760*/  MOV R73, R167 ;  /* 0x000000a700497202 */ /* 0x000fe40000000f00 */
        /* <DEDUP_REMOVED lines=8> */
[----:B------:R-:W2:Y:S04]  /*b7f0*/  LDL.64 R162, [R1+0x8] ;  /* 0x0000080001a27983 */ /* 0x000ea80000100a00 */
[----:B------:R-:W3:Y:S04]  /*b800*/  LDL R166, [R1+0x80] ;  /* 0x0000800001a67983 */ /* 0x000ee80000100800 */
[----:B------:R-:W4:Y:S01]  /*b810*/  LDL R148, [R1+0x7c] ;  /* 0x00007c0001947983 */ /* 0x000f220000100800 */
[----:B------:R-:W-:Y:S01]  /*b820*/  IADD3 R205, R227, -0x3, RZ ;  /* 0xfffffffde3cd7810 */ /* 0x000fe20007ffe0ff */
[----:B------:R-:W1:Y:S01]  /*b830*/  @!P0 LDC.64 R10, c[0x0][0x220] ;  /* 0x00008800ff0a8b82 */ /* 0x000e620000000a00 */
[----:B------:R-:W-:-:S04]  /*b840*/  DEPBAR.LE SB0, 0x0 ;  /* 0x000080000000791a */ /* 0x000fc80000000000 */
[----:B------:R-:W-:Y:S01]  /*b850*/  SHF.R.S32.HI R0, RZ, 0x1f, R205 ;  /* 0x0000001fff007819 */ /* 0x000fe200000114cd */
[-C--:B------:R-:W-:Y:S02]  /*b860*/  IMAD.WIDE.U32 R4, R205, R208.reuse, RZ ;  /* 0x000000d0cd047225 */ /* 0x080fe400078e00ff */
[----:B------:R-:W-:Y:S02]  /*b870*/  BAR.SYNC.DEFER_BLOCKING 0x0 ;  /* 0x0000000000007b1d */ /* 0x000fe40000010000 */
[----:B------:R-:W-:-:S06]  /*b880*/  IMAD R0, R0, R208, RZ ;  /* 0x000000d000007224 */ /* 0x000fcc00078e02ff */
[----:B------:R-:W5:Y:S01]  /*b890*/  @!P0 LDC.64 R8, c[0x0][0x220] ;  /* 0x00008800ff088b82 */ /* 0x000f620000000a00 */
[----:B------:R-:W-:-:S05]  /*b8a0*/  IMAD R0, R205, R209, R0 ;  /* 0x000000d1cd007224 */ /* 0x000fca00078e0200 */
[----:B------:R-:W-:Y:S02]  /*b8b0*/  IADD3 R3, R5, R0, RZ ;  /* 0x0000000005037210 */ /* 0x000fe40007ffe0ff */
[----:B------:R-:W4:Y:S08]  /*b8c0*/  @!P0 LDC.64 R12, c[0x0][0x220] ;  /* 0x00008800ff0c8b82 */ /* 0x000f300000000a00 */
[----:B------:R-:W4:Y:S01]  /*b8d0*/  @!P0 LDC.64 R14, c[0x0][0x220] ;  /* 0x00008800ff0e8b82 */ /* 0x000f220000000a00 */
[----:B------:R-:W-:Y:S01]  /*b8e0*/  @P0 STS.128 [R203+0x6000], RZ ;  /* 0x006000ffcb000388 */ /* 0x000fe20000000c00 */
[----:B--2---:R-:W-:-:S04]  /*b8f0*/  LEA R2, P1, R4, R162, 0x6 ;  /* 0x000000a204027211 */ /* 0x004fc800078230ff */
[-C--:B------:R-:W-:Y:S02]  /*b900*/  @!P0 LEA R5, P2, R208, R2.reuse, 0x5 ;  /* 0x00000002d0058211 */ /* 0x080fe400078428ff */
[----:B------:R-:W-:Y:S02]  /*b910*/  LEA.HI.X R3, R4, R237, R3, 0x6, P1 ;  /* 0x000000ed04037211 */ /* 0x000fe400008f3403 */
[----:B---3--:R-:W-:Y:S02]  /*b920*/  @!P0 IADD3 R0, P4, R166, R2, RZ ;  /* 0x00000002a6008210 */ /* 0x008fe40007f9e0ff */
[----:B-1----:R-:W-:Y:S02]  /*b930*/  @!P0 LEA R6, P1, R5, R10, 0x1 ;  /* 0x0000000a05068211 */ /* 0x002fe400078208ff */
[----:B------:R-:W-:Y:S02]  /*b940*/  @!P0 LEA.HI.X R7, R208, R3, R209, 0x5, P2 ;  /* 0x00000003d0078211 */ /* 0x000fe400010f2cd1 */
[----:B-----5:R-:W-:-:S02]  /*b950*/  @!P0 LEA R8, P3, R0, R8, 0x1 ;  /* 0x0000000800088211 */ /* 0x020fc400078608ff */
[----:B----4-:R-:W-:Y:S02]  /*b960*/  @!P0 IADD3.X R4, R148, R3, RZ, P4, !PT ;  /* 0x0000000394048210 */ /* 0x010fe400027fe4ff */
[----:B------:R-:W-:Y:S02]  /*b970*/  @!P0 LEA R10, P2, R2, R12, 0x1 ;  /* 0x0000000c020a8211 */ /* 0x000fe400078408ff */
[----:B------:R-:W-:Y:S02]  /*b980*/  @!P0 LEA.HI.X R7, R5, R11, R7, 0x1, P1 ;  /* 0x0000000b05078211 */ /* 0x000fe400008f0c07 */
[----:B------:R-:W-:Y:S01]  /*b990*/  @!P0 LEA.HI.X R9, R0, R9, R4, 0x1, P3 ;  /* 0x0000000900098211 */ /* 0x000fe200018f0c04 */
[----:B------:R-:W-:Y:S01]  /*b9a0*/  @!P0 IMAD R0, R209, 0x30, RZ ;  /* 0x00000030d1008824 */ /* 0x000fe200078e02ff */
[--C-:B------:R-:W-:Y:S01]  /*b9b0*/  @!P0 LEA.HI.X R11, R2, R13, R3.reuse, 0x1, P2 ;  /* 0x0000000d020b8211 */ /* 0x100fe200010f0c03 */
[----:B------:R-:W-:-:S04]  /*b9c0*/  @!P0 IMAD.WIDE.U32 R2, R208, 0x30, R2 ;  /* 0x00000030d0028825 */ /* 0x000fc800078e0002 */
[----:B------:R-:W-:Y:S01]  /*b9d0*/  @!PT LDS RZ, [RZ] ;  /* 0x00000000fffff984 */ /* 0x000fe20000000800 */
[----:B------:R-:W-:Y:S01]  /*b9e0*/  @!PT LDS RZ, [RZ] ;  /* 0x00000000fffff984 */ /* 0x000fe20000000800 */
[----:B------:R-:W-:Y:S01]  /*b9f0*/  @!PT LDS RZ, [RZ] ;  /* 0x00000000fffff984 */ /* 0x000fe20000000800 */
[----:B------:R-:W-:Y:S01]  /*ba00*/  @!P0 LDGSTS.E.BYPASS.LTC128B.128 [R203+0x6000], desc[UR10][R10.64] ;  /* 0x060000000acb8fae */ /* 0x000fe2000b901d4a */
[----:B------:R-:W-:Y:S02]  /*ba10*/  @!P0 IADD3 R0, R0, R3, RZ ;  /* 0x0000000300008210 */ /* 0x000fe40007ffe0ff */
[C---:B------:R-:W-:Y:S01]  /*ba20*/  @!P0 LEA R4, P1, R2.reuse, R14, 0x1 ;  /* 0x0000000e02048211 */ /* 0x040fe200078208ff */
[----:B------:R-:W-:Y:S03]  /*ba30*/  @P0 STS.128 [R203+0x6800], RZ ;  /* 0x006800ffcb000388 */ /* 0x000fe60000000c00 */
[----:B------:R-:W-:Y:S01]  /*ba40*/  @!P0 LEA.HI.X R5, R2, R15, R0, 0x1, P1 ;  /* 0x0000000f02058211 */ /* 0x000fe200008f0c00 */
[----:B------:R-:W-:Y:S01]  /*ba50*/  @!PT LDS RZ, [RZ] ;  /* 0x00000000fffff984 */ /* 0x000fe20000000800 */
[----:B------:R-:W-:Y:S01]  /*ba60*/  @!PT LDS RZ, [RZ] ;  /* 0x00000000fffff984 */ /* 0x000fe20000000800 */
[----:B------:R-:W-:Y:S01]  /*ba70*/  @!PT LDS RZ, [RZ] ;  /* 0x00000000fffff984 */ /* 0x000fe20000000800 */
[----:B------:R1:W-:Y:S01]  /*ba80*/  @!P0 LDGSTS.E.BYPASS.LTC128B.128 [R203+0x6800], desc[UR10][R8.64] ;  /* 0x0680000008cb8fae */ /* 0x0003e2000b901d4a */
[----:B------:R-:W-:-:S03]  /*ba90*/  ISETP.GT.AND P1, PT, R205, R252, PT ;  /* 0x000000fccd00720c */ /* 0x000fc60003f24270 */
        /* <DEDUP_REMOVED lines=11> */
[----:B------:R-:W2:Y:S04]  /*bb50*/  LDSM.16.M88.4 R36, [R180+0x4000] ;  /* 0x00400000b424783b */ /* 0x000ea80000000200 */
[----:B------:R-:W3:Y:S04]  /*bb60*/  LDSM.16.M88.4 R28, [R187+0x2000] ;  /* 0x00200000bb1c783b */ /* 0x000ee80000000200 */
[----:B------:R-:W-:Y:S04]  /*bb70*/  LDSM.16.M88.4 R24, [R190] ;  /* 0x00000000be18783b */ /* 0x000fe80000000200 */
[----:B------:R-:W4:Y:S04]  /*bb80*/  LDSM.16.M88.4 R40, [R186+0x4000] ;  /* 0x00400000ba28783b */ /* 0x000f280000000200 */
[----:B------:R-:W5:Y:S04]  /*bb90*/  LDSM.16.M88.4 R20, [R190+0x2000] ;  /* 0x00200000be14783b */ /* 0x000f680000000200 */
[----:B------:R-:W-:Y:S04]  /*bba0*/  LDSM.16.M88.4 R44, [R191] ;  /* 0x00000000bf2c783b */ /* 0x000fe80000000200 */
[----:B------:R-:W5:Y:S04]  /*bbb0*/  LDSM.16.M88.4 R16, [R188] ;  /* 0x00000000bc10783b */ /* 0x000f680000000200 */
[----:B------:R-:W5:Y:S04]  /*bbc0*/  LDSM.16.M88.4 R12, [R188+0x2000] ;  /* 0x00200000bc0c783b */ /* 0x000f680000000200 */
[----:B------:R-:W-:Y:S04]  /*bbd0*/  LDSM.16.M88.4 R48, [R185] ;  /* 0x00000000b930783b */ /* 0x000fe80000000200 */
[----:B-1----:R-:W1:Y:S01]  /*bbe0*/  LDSM.16.M88.4 R8, [R189] ;  /* 0x00000000bd08783b */ /* 0x002e620000000200 */
[-C--:B--2---:R-:W-:Y:S03]  /*bbf0*/  HMMA.16816.F32 R4, R32, R36.reuse, RZ ;  /* 0x000000242004723c */ /* 0x084fe600000018ff */
[----:B------:R-:W0:Y:S03]  /*bc00*/  LDGDEPBAR ;  /* 0x00000000000079af */ /* 0x000e260000000000 */
[----:B---3--:R-:W-:Y:S06]  /*bc10*/  HMMA.16816.F32 R52, R28, R36, RZ ;  /* 0x000000241c34723c */ /* 0x008fec00000018ff */
[-C--:B------:R-:W-:Y:S06]  /*bc20*/  HMMA.16816.F32 R60, R32, R38.reuse, RZ ;  /* 0x00000026203c723c */ /* 0x080fec00000018ff */
[----:B------:R-:W-:Y:S01]  /*bc30*/  HMMA.16816.F32 R68, R28, R38, RZ ;  /* 0x000000261c44723c */ /* 0x000fe200000018ff */
[----:B------:R-:W-:Y:S05]  /*bc40*/  LDSM.16.M88.4 R36, [R186+0x4800] ;  /* 0x00480000ba24783b */ /* 0x000fea0000000200 */
[-C--:B----4-:R-:W-:Y:S01]  /*bc50*/  HMMA.16816.F32 R56, R24, R40.reuse, R4 ;  /* 0x000000281838723c */ /* 0x090fe20000001804 */
[----:B------:R-:W2:Y:S05]  /*bc60*/  LDSM.16.M88.4 R4, [R189+0x2000] ;  /* 0x00200000bd04783b */ /* 0x000eaa0000000200 */
[----:B-----5:R-:W-:Y:S06]  /*bc70*/  HMMA.16816.F32 R52, R20, R40, R52 ;  /* 0x000000281434723c */ /* 0x020fec0000001834 */
[-C--:B------:R-:W-:Y:S06]  /*bc80*/  HMMA.16816.F32 R60, R24, R42.reuse, R60 ;  /* 0x0000002a183c723c */ /* 0x080fec000000183c */
[----:B------:R-:W-:Y:S06]  /*bc90*/  HMMA.16816.F32 R68, R20, R42, R68 ;  /* 0x0000002a1444723c */ /* 0x000fec0000001844 */
[-C--:B------:R-:W-:Y:S01]  /*bca0*/  HMMA.16816.F32 R64, R16, R44.reuse, R56 ;  /* 0x0000002c1040723c */ /* 0x080fe20000001838 */
[----:B------:R-:W3:Y:S05]  /*bcb0*/  LDSM.16.M88.4 R56, [R180+0x4800] ;  /* 0x00480000b438783b */ /* 0x000eea0000000200 */
[----:B------:R-:W-:Y:S06]  /*bcc0*/  HMMA.16816.F32 R52, R12, R44, R52 ;  /* 0x0000002c0c34723c */ /* 0x000fec0000001834 */
[-C--:B------:R-:W-:Y:S06]  /*bcd0*/  HMMA.16816.F32 R60, R16, R46.reuse, R60 ;  /* 0x0000002e103c723c */ /* 0x080fec000000183c */
[----:B------:R-:W-:Y:S06]  /*bce0*/  HMMA.16816.F32 R44, R12, R46, R68 ;  /* 0x0000002e0c2c723c */ /* 0x000fec0000001844 */
[-C--:B-1----:R-:W-:Y:S06]  /*bcf0*/  HMMA.16816.F32 R72, R8, R48.reuse, R64 ;  /* 0x000000300848723c */ /* 0x082fec0000001840 */
[----:B--2---:R-:W-:Y:S01]  /*bd00*/  HMMA.16816.F32 R144, R4, R48, R52 ;  /* 0x000000300490723c */ /* 0x004fe20000001834 */
[----:B------:R-:W1:Y:S05]  /*bd10*/  LDSM.16.M88.4 R52, [R194] ;  /* 0x00000000c234783b */ /* 0x000e6a0000000200 */
[----:B------:R-:W-:Y:S06]  /*bd20*/  HMMA.16816.F32 R140, R8, R50, R60 ;  /* 0x00000032088c723c */ /* 0x000fec000000183c */
[-C--:B---3--:R-:W-:Y:S06]  /*bd30*/  HMMA.16816.F32 R64, R32, R56.reuse, RZ ;  /* 0x000000382040723c */ /* 0x088fec00000018ff */
[----:B------:R-:W-:Y:S01]  /*bd40*/  HMMA.16816.F32 R40, R28, R56, RZ ;  /* 0x000000381c28723c */ /* 0x000fe200000018ff */
[----:B------:R-:W-:Y:S01]  /*bd50*/  FMUL.FTZ R72, R72, UR8 ;  /* 0x0000000848487c20 */ /* 0x000fe20008410000 */
[----:B------:R-:W-:Y:S01]  /*bd60*/  FMUL.FTZ R73, R73, UR8 ;  /* 0x0000000849497c20 */ /* 0x000fe20008410000 */
[----:B------:R-:W-:Y:S01]  /*bd70*/  FMUL.FTZ R74, R74, UR8 ;  /* 0x000000084a4a7c20 */ /* 0x000fe20008410000 */
[----:B------:R-:W-:Y:S01]  /*bd80*/  FMUL.FTZ R75, R75, UR8 ;  /* 0x000000084b4b7c20 */ /* 0x000fe20008410000 */
[----:B------:R-:W2:Y:S01]  /*bd90*/  MUFU.TANH R213, R72 ;  /* 0x0000004800d57308 */ /* 0x000ea20000002400 */
[----:B------:R-:W-:Y:S01]  /*bda0*/  HMMA.16816.F32 R148, R4, R50, R44 ;  /* 0x000000320494723c */ /* 0x000fe2000000182c */
[----:B------:R-:W-:Y:S01]  /*bdb0*/  LDSM.16.M88.4 R44, [R180+0x5000] ;  /* 0x00500000b42c783b */ /* 0x000fe20000000200 */
[----:B------:R-:W-:Y:S01]  /*bdc0*/  FMUL.FTZ R144, R144, UR8 ;  /* 0x0000000890907c20 */ /* 0x000fe20008410000 */
[----:B------:R-:W-:Y:S01]  /*bdd0*/  FMUL.FTZ R145, R145, UR8 ;  /* 0x0000000891917c20 */ /* 0x000fe20008410000 */
[----:B------:R-:W-:Y:S01]  /*bde0*/  FMUL.FTZ R146, R146, UR8 ;  /* 0x0000000892927c20 */ /* 0x000fe20008410000 */
[----:B------:R-:W-:Y:S01]  /*bdf0*/  FMUL.FTZ R147, R147, UR8 ;  /* 0x0000000893937c20 */ /* 0x000fe20008410000 */
[----:B------:R-:W-:Y:S01]  /*be00*/  FMUL.FTZ R140, R140, UR8 ;  /* 0x000000088c8c7c20 */ /* 0x000fe20008410000 */
[----:B------:R-:W3:Y:S01]  /*be10*/  MUFU.TANH R214, R73 ;  /* 0x0000004900d67308 */ /* 0x000ee20000002400 */
[----:B------:R-:W-:Y:S01]  /*be20*/  FMUL.FTZ R141, R141, UR8 ;  /* 0x000000088d8d7c20 */ /* 0x000fe20008410000 */
[----:B------:R-:W-:Y:S01]  /*be30*/  FMUL.FTZ R142, R142, UR8 ;  /* 0x000000088e8e7c20 */ /* 0x000fe20008410000 */
[----:B------:R-:W-:-:S02]  /*be40*/  FMUL.FTZ R143, R143, UR8 ;  /* 0x000000088f8f7c20 */ /* 0x000fc40008410000 */
[-C--:B------:R-:W-:Y:S03]  /*be50*/  HMMA.16816.F32 R68, R24, R36.reuse, R64 ;  /* 0x000000241844723c */ /* 0x080fe60000001840 */
[----:B------:R-:W4:Y:S03]  /*be60*/  MUFU.TANH R212, R74 ;  /* 0x0000004a00d47308 */ /* 0x000f260000002400 */
[----:B------:R-:W-:Y:S01]  /*be70*/  HMMA.16816.F32 R60, R20, R36, R40 ;  /* 0x00000024143c723c */ /* 0x000fe20000001828 */
[----:B------:R-:W5:Y:S04]  /*be80*/  LDSM.16.M88.4 R40, [R185+0x800] ;  /* 0x00080000b928783b */ /* 0x000f680000000200 */
[----:B------:R2:W2:Y:S01]  /*be90*/  MUFU.TANH R211, R75 ;  /* 0x0000004b00d37308 */ /* 0x0004a20000002400 */
[----:B------:R-:W-:Y:S01]  /*bea0*/  HMMA.16816.F32 R64, R32, R58, RZ ;  /* 0x0000003a2040723c */ /* 0x000fe200000018ff */
[----:B------:R-:W-:Y:S01]  /*beb0*/  FMUL.FTZ R148, R148, UR8 ;  /* 0x0000000894947c20 */ /* 0x000fe20008410000 */
[----:B------:R-:W-:Y:S01]  /*bec0*/  FMUL.FTZ R149, R149, UR8 ;  /* 0x0000000895957c20 */ /* 0x000fe20008410000 */
[----:B------:R-:W-:Y:S01]  /*bed0*/  FMUL.FTZ R150, R150, UR8 ;  /* 0x0000000896967c20 */ /* 0x000fe20008410000 */
[----:B------:R-:W-:-:S03]  /*bee0*/  FMUL.FTZ R151, R151, UR8 ;  /* 0x0000000897977c20 */ /* 0x000fc60008410000 */
[----:B------:R-:W3:Y:S05]  /*bef0*/  MUFU.TANH R176, R140 ;  /* 0x0000008c00b07308 */ /* 0x000eea0000002400 */
[----:B-1----:R-:W-:Y:S03]  /*bf00*/  HMMA.16816.F32 R68, R16, R52, R68 ;  /* 0x000000341044723c */ /* 0x002fe60000001844 */
[----:B------:R-:W1:Y:S03]  /*bf10*/  MUFU.TANH R178, R141 ;  /* 0x0000008d00b27308 */ /* 0x000e660000002400 */
[----:B--2---:R-:W-:Y:S01]  /*bf20*/  HMMA.16816.F32 R72, R28, R58, RZ ;  /* 0x0000003a1c48723c */ /* 0x004fe200000018ff */
[----:B------:R-:W2:Y:S04]  /*bf30*/  LDSM.16.M88.4 R56, [R186+0x5000] ;  /* 0x00500000ba38783b */ /* 0x000ea80000000200 */
[----:B------:R-:W1:Y:S01]  /*bf40*/  MUFU.TANH R175, R142 ;  /* 0x0000008e00af7308 */ /* 0x000e620000002400 */
[----:B------:R-:W-:Y:S06]  /*bf50*/  HMMA.16816.F32 R48, R12, R52, R60 ;  /* 0x000000340c30723c */ /* 0x000fec000000183c */
[-C--:B------:R-:W-:Y:S01]  /*bf60*/  HMMA.16816.F32 R60, R24, R38.reuse, R64 ;  /* 0x00000026183c723c */ /* 0x080fe20000001840 */
[----:B------:R5:W1:Y:S08]  /*bf70*/  MUFU.TANH R174, R143 ;  /* 0x0000008f00ae7308 */ /* 0x000a700000002400 */
[----:B------:R-:W1:Y:S03]  /*bf80*/  MUFU.TANH R210, R144 ;  /* 0x0000009000d27308 */ /* 0x000e660000002400 */
[----:B------:R-:W-:Y:S01]  /*bf90*/  HMMA.16816.F32 R64, R20, R38, R72 ;  /* 0x000000261440723c */ /* 0x000fe20000001848 */
[----:B------:R-:W4:Y:S04]  /*bfa0*/  LDSM.16.M88.4 R36, [R193] ;  /* 0x00000000c124783b */ /* 0x000f280000000200 */
[----:B------:R-:W1:Y:S01]  /*bfb0*/  MUFU.TANH R204, R145 ;  /* 0x0000009100cc7308 */ /* 0x000e620000002400 */
[----:B-----5:R-:W-:Y:S06]  /*bfc0*/  HMMA.16816.F32 R140, R8, R40, R68 ;  /* 0x00000028088c723c */ /* 0x020fec0000001844 */
[----:B------:R-:W-:Y:S01]  /*bfd0*/  HMMA.16816.F32 R68, R32, R44, RZ ;  /* 0x0000002c2044723c */ /* 0x000fe200000018ff */
[----:B------:R-:W1:Y:S05]  /*bfe0*/  MUFU.TANH R177, R146 ;  /* 0x0000009200b17308 */ /* 0x000e6a0000002400 */
[-C--:B------:R-:W-:Y:S03]  /*bff0*/  HMMA.16816.F32 R60, R16, R54.reuse, R60 ;  /* 0x00000036103c723c */ /* 0x080fe6000000183c */
[----:B------:R5:W1:Y:S03]  /*c000*/  MUFU.TANH R179, R147 ;  /* 0x0000009300b37308 */ /* 0x000a660000002400 */
[----:B------:R-:W-:Y:S01]  /*c010*/  HMMA.16816.F32 R64, R12, R54, R64 ;  /* 0x000000360c40723c */ /* 0x000fe20000001840 */
[----:B------:R-:W-:Y:S04]  /*c020*/  LDSM.16.M88.4 R52, [R185+0x1000] ;  /* 0x00100000b934783b */ /* 0x000fe80000000200 */
[----:B------:R-:W1:Y:S01]  /*c030*/  MUFU.TANH R172, R148 ;  /* 0x0000009400ac7308 */ /* 0x000e620000002400 */
[----:B------:R-:W-:Y:S01]  /*c040*/  FMUL.FTZ R140, R140, UR8 ;  /* 0x000000088c8c7c20 */ /* 0x000fe20008410000 */
[----:B------:R-:W-:Y:S01]  /*c050*/  FMUL.FTZ R141, R141, UR8 ;  /* 0x000000088d8d7c20 */ /* 0x000fe20008410000 */
[----:B------:R-:W-:Y:S01]  /*c060*/  FMUL.FTZ R142, R142, UR8 ;  /* 0x000000088e8e7c20 */ /* 0x000fe20008410000 */
[----:B------:R-:W-:-:S03]  /*c070*/  FMUL.FTZ R143, R143, UR8 ;  /* 0x000000088f8f7c20 */ /* 0x000fc60008410000 */
[----:B--2---:R-:W-:Y:S01]  /*c080*/  HMMA.16816.F32 R68, R24, R56, R68 ;  /* 0x000000381844723c */ /* 0x004fe20000001844 */
[----:B------:R-:W2:Y:S05]  /*c090*/  MUFU.TANH R170, R149 ;  /* 0x0000009500aa7308 */ /* 0x000eaa0000002400 */
[----:B-----5:R-:W-:Y:S03]  /*c0a0*/  HMMA.16816.F32 R144, R4, R40, R48 ;  /* 0x000000280490723c */ /* 0x020fe60000001830 */
[----:B------:R-:W1:Y:S03]  /*c0b0*/  MUFU.TANH R163, R150 ;  /* 0x0000009600a37308 */ /* 0x000e660000002400 */
[----:B------:R-:W-:Y:S05]  /*c0c0*/  HMMA.16816.F32 R48, R28, R44, RZ ;  /* 0x0000002c1c30723c */ /* 0x000fea00000018ff */
[----:B------:R5:W1:Y:S01]  /*c0d0*/  MUFU.TANH R166, R151 ;  /* 0x0000009700a67308 */ /* 0x000a620000002400 */
[-C--:B------:R-:W-:Y:S07]  /*c0e0*/  HMMA.16816.F32 R72, R8, R42.reuse, R60 ;  /* 0x0000002a0848723c */ /* 0x080fee000000183c */
[----:B------:R-:W1:Y:S05]  /*c0f0*/  MUFU.TANH R162, R140 ;  /* 0x0000008c00a27308 */ /* 0x000e6a0000002400 */
[----:B------:R-:W-:Y:S01]  /*c100*/  FMUL.FTZ R146, R146, UR8 ;  /* 0x0000000892927c20 */ /* 0x000fe20008410000 */
[----:B------:R-:W-:Y:S01]  /*c110*/  FMUL.FTZ R147, R147, UR8 ;  /* 0x0000000893937c20 */ /* 0x000fe20008410000 */
[----:B------:R-:W-:Y:S01]  /*c120*/  FMUL.FTZ R144, R144, UR8 ;  /* 0x0000000890907c20 */ /* 0x000fe20008410000 */
[----:B------:R-:W1:Y:S01]  /*c130*/  MUFU.TANH R171, R141 ;  /* 0x0000008d00ab7308 */ /* 0x000e620000002400 */
[----:B-----5:R-:W-:Y:S01]  /*c140*/  HMMA.16816.F32 R148, R4, R42, R64 ;  /* 0x0000002a0494723c */ /* 0x020fe20000001840 */
[----:B------:R-:W-:-:S05]  /*c150*/  FMUL.FTZ R145, R145, UR8 ;  /* 0x0000000891917c20 */ /* 0x000fca0008410000 */
[----:B------:R-:W-:Y:S01]  /*c160*/  HMMA.16816.F32 R60, R20, R56, R48 ;  /* 0x00000038143c723c */ /* 0x000fe20000001830 */
[----:B------:R-:W5:Y:S01]  /*c170*/  LDSM.16.M88.4 R48, [R180+0x5800] ;  /* 0x00580000b430783b */ /* 0x000f620000000200 */
[----:B------:R-:W-:Y:S01]  /*c180*/  FMUL.FTZ R72, R72, UR8 ;  /* 0x0000000848487c20 */ /* 0x000fe20008410000 */
[----:B------:R-:W-:Y:S01]  /*c190*/  FMUL.FTZ R73, R73, UR8 ;  /* 0x0000000849497c20 */ /* 0x000fe20008410000 */
[----:B------:R-:W-:Y:S01]  /*c1a0*/  FMUL.FTZ R74, R74, UR8 ;  /* 0x000000084a4a7c20 */ /* 0x000fe20008410000 */
[----:B------:R-:W-:Y:S01]  /*c1b0*/  FMUL.FTZ R75, R75, UR8 ;  /* 0x000000084b4b7c20 */ /* 0x000fe20008410000 */
[----:B------:R-:W-:Y:S01]  /*c1c0*/  HMMA.16816.F32 R40, R32, R46, RZ ;  /* 0x0000002e2028723c */ /* 0x000fe200000018ff */
[----:B------:R-:W1:Y:S05]  /*c1d0*/  MUFU.TANH R160, R146 ;  /* 0x0000009200a07308 */ /* 0x000e6a0000002400 */
[----:B----4-:R-:W-:Y:S03]  /*c1e0*/  HMMA.16816.F32 R64, R16, R36, R68 ;  /* 0x000000241040723c */ /* 0x010fe60000001844 */
[----:B------:R-:W4:Y:S03]  /*c1f0*/  MUFU.TANH R168, R147 ;  /* 0x0000009300a87308 */ /* 0x000f260000002400 */
[----:B------:R-:W-:Y:S01]  /*c200*/  HMMA.16816.F32 R68, R28, R46, RZ ;  /* 0x0000002e1c44723c */ /* 0x000fe200000018ff */
[----:B------:R-:W-:Y:S01]  /*c210*/  FMUL.FTZ R148, R148, UR8 ;  /* 0x0000000894947c20 */ /* 0x000fe20008410000 */
[----:B------:R-:W-:Y:S01]  /*c220*/  FMUL.FTZ R149, R149, UR8 ;  /* 0x0000000895957c20 */ /* 0x000fe20008410000 */
[----:B------:R-:W-:Y:S01]  /*c230*/  FMUL.FTZ R150, R150, UR8 ;  /* 0x0000000896967c20 */ /* 0x000fe20008410000 */
[----:B------:R-:W-:Y:S01]  /*c240*/  FMUL.FTZ R151, R151, UR8 ;  /* 0x0000000897977c20 */ /* 0x000fe20008410000 */
[----:B------:R-:W1:Y:S01]  /*c250*/  MUFU.TANH R147, R72 ;  /* 0x0000004800937308 */ /* 0x000e620000002400 */
[----:B------:R-:W-:Y:S06]  /*c260*/  HMMA.16816.F32 R44, R12, R36, R60 ;  /* 0x000000240c2c723c */ /* 0x000fec000000183c */
[-C--:B------:R-:W-:Y:S01]  /*c270*/  HMMA.16816.F32 R60, R24, R58.reuse, R40 ;  /* 0x0000003a183c723c */ /* 0x080fe20000001828 */
[----:B------:R-:W3:Y:S01]  /*c280*/  LDSM.16.M88.4 R40, [R186+0x5800] ;  /* 0x00580000ba28783b */ /* 0x000ee20000000200 */
[----:B------:R-:W1:Y:S08]  /*c290*/  MUFU.TANH R146, R73 ;  /* 0x0000004900927308 */ /* 0x000e700000002400 */
[----:B------:R-:W1:Y:S02]  /*c2a0*/  MUFU.TANH R158, R74 ;  /* 0x0000004a009e7308 */ /* 0x000e640000002400 */
[----:B------:R-:W-:Y:S06]  /*c2b0*/  HMMA.16816.F32 R68, R20, R58, R68 ;  /* 0x0000003a1444723c */ /* 0x000fec0000001844 */
[----:B------:R2:W1:Y:S01]  /*c2c0*/  MUFU.TANH R152, R75 ;  /* 0x0000004b00987308 */ /* 0x0004620000002400 */
[----:B-----5:R-:W-:Y:S06]  /*c2d0*/  HMMA.16816.F32 R56, R28, R48, RZ ;  /* 0x000000301c38723c */ /* 0x020fec00000018ff */
[----:B------:R-:W-:Y:S01]  /*c2e0*/  HMMA.16816.F32 R60, R16, R38, R60 ;  /* 0x00000026103c723c */ /* 0x000fe2000000183c */
[----:B------:R-:W1:Y:S08]  /*c2f0*/  MUFU.TANH R165, R142 ;  /* 0x0000008e00a57308 */ /* 0x000e700000002400 */
[----:B------:R5:W1:Y:S01]  /*c300*/  MUFU.TANH R173, R143 ;  /* 0x0000008f00ad7308 */ /* 0x000a620000002400 */
[----:B--2---:R-:W-:Y:S06]  /*c310*/  HMMA.16816.F32 R72, R8, R52, R64 ;  /* 0x000000340848723c */ /* 0x004fec0000001840 */
[C---:B------:R-:W-:Y:S01]  /*c320*/  HMMA.16816.F32 R64, R32.reuse, R48, RZ ;  /* 0x000000302040723c */ /* 0x040fe200000018ff */
[----:B------:R2:W1:Y:S05]  /*c330*/  MUFU.TANH R159, R144 ;  /* 0x00000090009f7308 */ /* 0x00046a0000002400 */
[-C--:B------:R-:W-:Y:S03]  /*c340*/  HMMA.16816.F32 R32, R32, R50.reuse, RZ ;  /* 0x000000322020723c */ /* 0x080fe600000018ff */
[----:B------:R2:W1:Y:S03]  /*c350*/  MUFU.TANH R169, R145 ;  /* 0x0000009100a97308 */ /* 0x0004660000002400 */
[----:B------:R-:W-:Y:S05]  /*c360*/  HMMA.16816.F32 R48, R28, R50, RZ ;  /* 0x000000321c30723c */ /* 0x000fea00000018ff */
[----:B------:R-:W1:Y:S01]  /*c370*/  MUFU.TANH R148, R148 ;  /* 0x0000009400947308 */ /* 0x000e620000002400 */
[----:B-----5:R-:W-:Y:S01]  /*c380*/  HMMA.16816.F32 R140, R4, R52, R44 ;  /* 0x00000034048c723c */ /* 0x020fe2000000182c */
[----:B------:R-:W5:Y:S01]  /*c390*/  LDSM.16.M88.4 R44, [R192] ;  /* 0x00000000c02c783b */ /* 0x000f620000000200 */
[----:B------:R-:W-:Y:S01]  /*c3a0*/  FMUL.FTZ R72, R72, UR8 ;  /* 0x0000000848487c20 */ /* 0x000fe20008410000 */
[----:B------:R-:W-:Y:S01]  /*c3b0*/  FMUL.FTZ R74, R74, UR8 ;  /* 0x000000084a4a7c20 */ /* 0x000fe20008410000 */
[----:B------:R-:W-:Y:S01]  /*c3c0*/  FMUL.FTZ R73, R73, UR8 ;  /* 0x0000000849497c20 */ /* 0x000fe20008410000 */
[----:B------:R-:W-:Y:S01]  /*c3d0*/  FMUL.FTZ R75, R75, UR8 ;  /* 0x000000084b4b7c20 */ /* 0x000fe20008410000 */
[----:B------:R-:W-:Y:S01]  /*c3e0*/  HMMA.16816.F32 R68, R12, R38, R68 ;  /* 0x000000260c44723c */ /* 0x000fe20000001844 */
[----:B------:R-:W4:Y:S01]  /*c3f0*/  LDSM.16.M88.4 R36, [R185+0x1800] ;  /* 0x00180000b924783b */ /* 0x000f220000000200 */
[----:B------:R2:W1:Y:S01]  /*c400*/  MUFU.TANH R144, R72 ;  /* 0x0000004800907308 */ /* 0x0004620000002400 */
[----:B------:R-:W-:-:S04]  /*c410*/  DEPBAR.LE SB0, 0x0 ;  /* 0x000080000000791a */ /* 0x000fc80000000000 */
[-C--:B---3--:R-:W-:Y:S03]  /*c420*/  HMMA.16816.F32 R64, R24, R40.reuse, R64 ;  /* 0x000000281840723c */ /* 0x088fe60000001840 */
[----:B------:R2:W3:Y:S03]  /*c430*/  MUFU.TANH R161, R74 ;  /* 0x0000004a00a17308 */ /* 0x0004e60000002400 */
[----:B------:R-:W-:Y:S05]  /*c440*/  HMMA.16816.F32 R56, R20, R40, R56 ;  /* 0x000000281438723c */ /* 0x000fea0000001838 */
[----:B------:R-:W-:Y:S01]  /*c450*/  FMUL.FTZ R140, R140, UR8 ;  /* 0x000000088c8c7c20 */ /* 0x000fe20008410000 */
[-C--:B------:R-:W-:Y:S01]  /*c460*/  HMMA.16816.F32 R24, R24, R42.reuse, R32 ;  /* 0x0000002a1818723c */ /* 0x080fe20000001820 */
[----:B------:R-:W-:Y:S01]  /*c470*/  FMUL.FTZ R141, R141, UR8 ;  /* 0x000000088d8d7c20 */ /* 0x000fe20008410000 */
[----:B------:R-:W-:Y:S01]  /*c480*/  FMUL.FTZ R142, R142, UR8 ;  /* 0x000000088e8e7c20 */ /* 0x000fe20008410000 */
[----:B------:R-:W-:Y:S01]  /*c490*/  FMUL.FTZ R143, R143, UR8 ;  /* 0x000000088f8f7c20 */ /* 0x000fe20008410000 */
[----:B------:R-:W1:Y:S02]  /*c4a0*/  MUFU.TANH R149, R149 ;  /* 0x0000009500957308 */ /* 0x000e640000002400 */
[----:B------:R-:W-:Y:S06]  /*c4b0*/  HMMA.16816.F32 R40, R20, R42, R48 ;  /* 0x0000002a1428723c */ /* 0x000fec0000001830 */
[-C--:B------:R-:W-:Y:S01]  /*c4c0*/  HMMA.16816.F32 R60, R8, R54.reuse, R60 ;  /* 0x00000036083c723c */ /* 0x080fe2000000183c */
[----:B------:R-:W1:Y:S05]  /*c4d0*/  MUFU.TANH R150, R150 ;  /* 0x0000009600967308 */ /* 0x000e6a0000002400 */
[----:B------:R-:W-:Y:S03]  /*c4e0*/  HMMA.16816.F32 R68, R4, R54, R68 ;  /* 0x000000360444723c */ /* 0x000fe60000001844 */
[----:B------:R-:W1:Y:S03]  /*c4f0*/  MUFU.TANH R151, R151 ;  /* 0x0000009700977308 */ /* 0x000e660000002400 */
[-C--:B-----5:R-:W-:Y:S05]  /*c500*/  HMMA.16816.F32 R52, R16, R44.reuse, R64 ;  /* 0x0000002c1034723c */ /* 0x0a0fea0000001840 */
[----:B------:R2:W1:Y:S01]  /*c510*/  MUFU.TANH R72, R73 ;  /* 0x0000004900487308 */ /* 0x0004620000002400 */
[----:B------:R-:W-:Y:S06]  /*c520*/  HMMA.16816.F32 R28, R12, R44, R56 ;  /* 0x0000002c0c1c723c */ /* 0x000fec0000001838 */
[-C--:B------:R-:W-:Y:S01]  /*c530*/  HMMA.16816.F32 R16, R16, R46.reuse, R24 ;  /* 0x0000002e1010723c */ /* 0x080fe20000001818 */
[----:B------:R-:W-:Y:S01]  /*c540*/  FMUL.FTZ R60, R60, UR8 ;  /* 0x000000083c3c7c20 */ /* 0x000fe20008410000 */
[----:B------:R-:W-:Y:S01]  /*c550*/  FMUL.FTZ R61, R61, UR8 ;  /* 0x000000083d3d7c20 */ /* 0x000fe20008410000 */
[----:B------:R-:W-:Y:S01]  /*c560*/  FMUL.FTZ R62, R62, UR8 ;  /* 0x000000083e3e7c20 */ /* 0x000fe20008410000 */
[----:B------:R-:W-:Y:S01]  /*c570*/  FMUL.FTZ R63, R63, UR8 ;  /* 0x000000083f3f7c20 */ /* 0x000fe20008410000 */
[----:B------:R2:W1:Y:S01]  /*c580*/  MUFU.TANH R164, R75 ;  /* 0x0000004b00a47308 */ /* 0x0004620000002400 */
[----:B------:R-:W-:Y:S01]  /*c590*/  HMMA.16816.F32 R12, R12, R46, R40 ;  /* 0x0000002e0c0c723c */ /* 0x000fe20000001828 */
[----:B------:R-:W-:Y:S01]  /*c5a0*/  FMUL.FTZ R70, R70, UR8 ;  /* 0x0000000846467c20 */ /* 0x000fe20008410000 */
[----:B------:R-:W-:Y:S01]  /*c5b0*/  FMUL.FTZ R71, R71, UR8 ;  /* 0x0000000847477c20 */ /* 0x000fe20008410000 */
[----:B------:R-:W-:Y:S01]  /*c5c0*/  FMUL.FTZ R68, R68, UR8 ;  /* 0x0000000844447c20 */ /* 0x000fe20008410000 */
[----:B------:R-:W-:-:S02]  /*c5d0*/  FMUL.FTZ R69, R69, UR8 ;  /* 0x0000000845457c20 */ /* 0x000fc40008410000 */
[-C--:B----4-:R-:W-:Y:S01]  /*c5e0*/  HMMA.16816.F32 R32, R8, R36.reuse, R52 ;  /* 0x000000240820723c */ /* 0x090fe20000001834 */
[----:B------:R2:W4:Y:S05]  /*c5f0*/  MUFU.TANH R65, R62 ;  /* 0x0000003e00417308 */ /* 0x00052a0000002400 */
[----:B------:R-:W-:Y:S03]  /*c600*/  HMMA.16816.F32 R20, R4, R36, R28 ;  /* 0x000000240414723c */ /* 0x000fe6000000181c */
[----:B------:R2:W1:Y:S03]  /*c610*/  MUFU.TANH R64, R63 ;  /* 0x0000003f00407308 */ /* 0x0004660000002400 */
[-C--:B------:R-:W-:Y:S05]  /*c620*/  HMMA.16816.F32 R8, R8, R38.reuse, R16 ;  /* 0x000000260808723c */ /* 0x080fea0000001810 */
[----:B------:R2:W1:Y:S01]  /*c630*/  MUFU.TANH R145, R140 ;  /* 0x0000008c00917308 */ /* 0x0004620000002400 */
[----:B------:R-:W-:Y:S06]  /*c640*/  HMMA.16816.F32 R4, R4, R38, R12 ;  /* 0x000000260404723c */ /* 0x000fec000000180c */
[----:B------:R-:W-:Y:S01]  /*c650*/  FMUL.FTZ R35, R35, UR8 ;  /* 0x0000000823237c20 */ /* 0x000fe20008410000 */
[----:B------:R-:W-:Y:S01]  /*c660*/  FMUL.FTZ R32, R32, UR8 ;  /* 0x0000000820207c20 */ /* 0x000fe20008410000 */
[----:B------:R-:W-:Y:S01]  /*c670*/  FMUL.FTZ R33, R33, UR8 ;  /* 0x0000000821217c20 */ /* 0x000fe20008410000 */
[----:B------:R-:W-:Y:S01]  /*c680*/  FMUL.FTZ R34, R34, UR8 ;  /* 0x0000000822227c20 */ /* 0x000fe20008410000 */
[----:B------:R2:W1:Y:S02]  /*c690*/  MUFU.TANH R53, R35 ;  /* 0x0000002300357308 */ /* 0x0004640000002400 */
[----:B------:R-:W-:Y:S01]  /*c6a0*/  FMUL.FTZ R20, R20, UR8 ;  /* 0x0000000814147c20 */ /* 0x000fe20008410000 */
[----:B------:R-:W-:Y:S01]  /*c6b0*/  FMUL.FTZ R21, R21, UR8 ;  /* 0x0000000815157c20 */ /* 0x000fe20008410000 */
[----:B------:R-:W-:Y:S01]  /*c6c0*/  FMUL.FTZ R22, R22, UR8 ;  /* 0x0000000816167c20 */ /* 0x000fe20008410000 */
[----:B------:R-:W-:-:S03]  /*c6d0*/  FMUL.FTZ R23, R23, UR8 ;  /* 0x0000000817177c20 */ /* 0x000fc60008410000 */
        /* <DEDUP_REMOVED lines=9> */
[----:B------:R2:W1:Y:S08]  /*c770*/  MUFU.TANH R156, R142 ;  /* 0x0000008e009c7308 */ /* 0x0004700000002400 */
        /* <DEDUP_REMOVED lines=21> */
[----:B------:R2:W1:Y:S01]  /*c8d0*/  MUFU.TANH R56, R7 ;  /* 0x0000000700387308 */ /* 0x0004620000002400 */
[----:B------:R-:W-:Y:S06]  /*c8e0*/  BAR.SYNC.DEFER_BLOCKING 0x0 ;  /* 0x0000000000007b1d */ /* 0x000fec0000010000 */
[----:B---34-:R-:W-:Y:S05]  /*c8f0*/  @!P1 BRA `(.L_x_2343) ;  /* 0x0000000000dc9947 */ /* 0x018fea0003800000 */
[----:B------:R-:W3:Y:S04]  /*c900*/  LDL.64 R242, [R1+0x68] ;  /* 0x0000680001f27983 */ /* 0x000ee80000100a00 */
[----:B------:R-:W4:Y:S04]  /*c910*/  LDL R228, [R1+0x74] ;  /* 0x0000740001e47983 */ /* 0x000f280000100800 */
[----:B------:R-:W5:Y:S04]  /*c920*/  LDL.64 R220, [R1+0x58] ;  /* 0x0000580001dc7983 */ /* 0x000f680000100a00 */
[----:B------:R-:W5:Y:S01]  /*c930*/  LDL R249, [R1+0x70] ;  /* 0x0000700001f97983 */ /* 0x000f620000100800 */
[----:B------:R-:W-:Y:S01]  /*c940*/  VIADD R0, R227, 0xfffffffc ;  /* 0xfffffffce3007836 */ /* 0x000fe20000000000 */
[----:B--2---:R-:W2:Y:S01]  /*c950*/  @!P0 LDC.64 R8, c[0x0][0x218] ;  /* 0x00008600ff088b82 */ /* 0x004ea20000000a00 */
[----:B------:R-:W-:Y:S01]  /*c960*/  BSSY B0, `(.L_x_2344) ;  /* 0x000002f000007945 */ /* 0x000fe20003800000 */
[----:B------:R1:W-:Y:S01]  /*c970*/  @P0 STS.128 [R203+0x4000], RZ ;  /* 0x004000ffcb000388 */ /* 0x0003e20000000c00 */
[----:B------:R-:W-:Y:S01]  /*c980*/  IMAD.WIDE.U32 R4, R0, R206, RZ ;  /* 0x000000ce00047225 */ /* 0x000fe200078e00ff */
[----:B------:R-:W-:-:S04]  /*c990*/  SHF.R.S32.HI R2, RZ, 0x1f, R0 ;  /* 0x0000001fff027819 */ /* 0x000fc80000011400 */
[----:B------:R-:W1:Y:S01]  /*c9a0*/  @!P0 LDC.64 R10, c[0x0][0x218] ;  /* 0x00008600ff0a8b82 */ /* 0x000e620000000a00 */
[----:B------:R-:W-:-:S04]  /*c9b0*/  IMAD R2, R2, R206, RZ ;  /* 0x000000ce02027224 */ /* 0x000fc800078e02ff */
[----:B------:R-:W-:-:S03]  /*c9c0*/  IMAD R0, R0, R207, R2 ;  /* 0x000000cf00007224 */ /* 0x000fc600078e0202 */
[----:B------:R-:W1:Y:S01]  /*c9d0*/  @!P0 LDC.64 R12, c[0x0][0x218] ;  /* 0x00008600ff0c8b82 */ /* 0x000e620000000a00 */
[----:B------:R-:W-:Y:S01]  /*c9e0*/  IMAD.IADD R3, R5, 0x1, R0 ;  /* 0x0000000105037824 */ /* 0x000fe200078e0200 */
[----:B---3--:R-:W-:-:S04]  /*c9f0*/  LEA R2, P1, R4, R242, 0x6 ;  /* 0x000000f204027211 */ /* 0x008fc800078230ff */
[-C--:B----4-:R-:W-:Y:S02]  /*ca00*/  @!P0 IADD3 R0, P5, R228, R2.reuse, RZ ;  /* 0x00000002e4008210 */ /* 0x090fe40007fbe0ff */
[----:B------:R-:W-:Y:S02]  /*ca10*/  @!P0 LEA R5, P4, R206, R2, 0x5 ;  /* 0x00000002ce058211 */ /* 0x000fe400078828ff */
[----:B-----5:R-:W-:Y:S02]  /*ca20*/  LEA.HI.X R3, R4, R221, R3, 0x6, P1 ;  /* 0x000000dd04037211 */ /* 0x020fe400008f3403 */
[----:B--2---:R-:W-:Y:S02]  /*ca30*/  @!P0 LEA R8, P3, R2, R8, 0x1 ;  /* 0x0000000802088211 */ /* 0x004fe400078608ff */
[----:B-1----:R-:W-:Y:S01]  /*ca40*/  @!P0 LEA R6, P2, R0, R10, 0x1 ;  /* 0x0000000a00068211 */ /* 0x002fe200078408ff */
[----:B------:R-:W-:Y:S01]  /*ca50*/  @!P0 IMAD.X R7, R249, 0x1, R3, P5 ;  /* 0x00000001f9078824 */ /* 0x000fe200028e0603 */
[----:B------:R-:W-:-:S02]  /*ca60*/  @!P0 LEA R4, P1, R5, R12, 0x1 ;  /* 0x0000000c05048211 */ /* 0x000fc400078208ff */
[----:B------:R-:W-:Y:S02]  /*ca70*/  @!P0 LEA.HI.X R10, R206, R3, R207, 0x5, P4 ;  /* 0x00000003ce0a8211 */ /* 0x000fe400020f2ccf */
        /* <DEDUP_REMOVED lines=29> */
.L_x_2345:
[----:B------:R-:W-:Y:S05]  /*cc50*/  BSYNC B0 ;  /* 0x0000000000007941 */ /* 0x000fea0003800000 */
.L_x_2344:
[----:B------:R-:W0:Y:S02]  /*cc60*/  LDGDEPBAR ;  /* 0x00000000000079af */ /* 0x000e240000000000 */
.L_x_2343:
[----:B------:R-:W3:Y:S02]  /*cc70*/  S2R R0, SR_TID.X ;  /* 0x0000000000007919 */ /* 0x000ee40000002100 */
[----:B---3--:R-:W-:-:S05]  /*cc80*/  IMAD.SHL.U32 R0, R0, 0x2, RZ ;  /* 0x0000000200007824 */ /* 0x008fca00078e00ff */
[----:B------:R-:W-:-:S05]  /*cc90*/  LOP3.LUT R0, R0, 0x6, RZ, 0xc0, !PT ;  /* 0x0000000600007812 */ /* 0x000fca00078ec0ff */
[----:B------:R-:W-:-:S04]  /*cca0*/  IMAD R0, R205, 0x40, R0 ;  /* 0x00000040cd007824 */ /* 0x000fc800078e0200 */
[C---:B------:R-:W-:Y:S01]  /*ccb0*/  VIADD R2, R0.reuse, 0x1 ;  /* 0x0000000100027836 */ /* 0x040fe20000000000 */
[C---:B------:R-:W-:Y:S01]  /*ccc0*/  ISETP.GE.AND P0, PT, R0.reuse, R202, PT ;  /* 0x000000ca0000720c */ /* 0x040fe20003f06270 */
[C---:B-12---:R-:W-:Y:S02]  /*ccd0*/  VIADD R4, R0.reuse, 0x9 ;  /* 0x0000000900047836 */ /* 0x046fe40000000000 */
[C---:B------:R-:W-:Y:S01]  /*cce0*/  VIADD R9, R0.reuse, 0x18 ;  /* 0x0000001800097836 */ /* 0x040fe20000000000 */
[C---:B------:R-:W-:Y:S01]  /*ccf0*/  ISETP.LT.OR P4, PT, R0.reuse, R198, P0 ;  /* 0x000000c60000720c */ /* 0x040fe20000781670 */
[----:B------:R-:W-:Y:S01]  /*cd00*/  VIADD R7, R0, 0x20 ;  /* 0x0000002000077836 */ /* 0x000fe20000000000 */
[----:B------:R-:W-:Y:S01]  /*cd10*/  ISETP.GE.AND P2, PT, R2, R200, PT ;  /* 0x000000c80200720c */ /* 0x000fe20003f46270 */
[----:B------:R-:W-:Y:S01]  /*cd20*/  VIADD R8, R0, 0x19 ;  /* 0x0000001900087836 */ /* 0x000fe20000000000 */
[----:B------:R-:W-:Y:S01]  /*cd30*/  ISETP.GE.AND P3, PT, R2, R202, PT ;  /* 0x000000ca0200720c */ /* 0x000fe20003f66270 */
[----:B------:R-:W-:Y:S01]  /*cd40*/  VIADD R10, R0, 0x39 ;  /* 0x00000039000a7836 */ /* 0x000fe20000000000 */
[----:B------:R-:W-:Y:S01]  /*cd50*/  ISETP.GE.AND P0, PT, R2, R199, PT ;  /* 0x000000c70200720c */ /* 0x000fe20003f06270 */
[----:B------:R-:W-:Y:S01]  /*cd60*/  VIADD R11, R0, 0x38 ;  /* 0x00000038000b7836 */ /* 0x000fe20000000000 */
[----:B------:R-:W-:-:S02]  /*cd70*/  ISETP.GE.AND P1, PT, R2, R201, PT ;  /* 0x000000c90200720c */ /* 0x000fc40003f26270 */
[C---:B------:R-:W-:Y:S02]  /*cd80*/  ISETP.LT.OR P6, PT, R2.reuse, R197, P2 ;  /* 0x000000c50200720c */ /* 0x040fe400017c1670 */
[C---:B------:R-:W-:Y:S02]  /*cd90*/  ISETP.LT.OR P5, PT, R2.reuse, R198, P3 ;  /* 0x000000c60200720c */ /* 0x040fe40001fa1670 */
[C---:B------:R-:W-:Y:S02]  /*cda0*/  ISETP.LT.OR P2, PT, R2.reuse, R195, P0 ;  /* 0x000000c30200720c */ /* 0x040fe40000741670 */
[----:B------:R-:W-:Y:S01]  /*cdb0*/  ISETP.LT.OR P3, PT, R2, R196, P1 ;  /* 0x000000c40200720c */ /* 0x000fe20000f61670 */
[C---:B------:R-:W-:Y:S01]  /*cdc0*/  VIADD R2, R0.reuse, 0x8 ;  /* 0x0000000800027836 */ /* 0x040fe20000000000 */
[C---:B------:R-:W-:Y:S02]  /*cdd0*/  ISETP.GE.AND P1, PT, R0.reuse, R200, PT ;  /* 0x000000c80000720c */ /* 0x040fe40003f26270 */
[----:B------:R-:W-:-:S02]  /*cde0*/  ISETP.GE.AND P0, PT, R0, R201, PT ;  /* 0x000000c90000720c */ /* 0x000fc40003f06270 */
[----:B------:R-:W-:Y:S02]  /*cdf0*/  P2R R3, PR, RZ, 0x4 ;  /* 0x00000004ff037803 */ /* 0x000fe40000000000 */
[----:B------:R-:W-:Y:S02]  /*ce00*/  P2R R5, PR, RZ, 0x8 ;  /* 0x00000008ff057803 */ /* 0x000fe40000000000 */
[C---:B------:R-:W-:Y:S02]  /*ce10*/  ISETP.GE.AND P2, PT, R0.reuse, R199, PT ;  /* 0x000000c70000720c */ /* 0x040fe40003f46270 */
[C---:B------:R-:W-:Y:S02]  /*ce20*/  ISETP.LT.OR P3, PT, R0.reuse, R197, P1 ;  /* 0x000000c50000720c */ /* 0x040fe40000f61670 */
[C---:B------:R-:W-:Y:S02]  /*ce30*/  ISETP.LT.OR P1, PT, R0.reuse, R196, P0 ;  /* 0x000000c40000720c */ /* 0x040fe40000721670 */
[----:B------:R-:W-:-:S02]  /*ce40*/  ISETP.LT.OR P0, PT, R0, R195, P2 ;  /* 0x000000c30000720c */ /* 0x000fc40001701670 */
[----:B------:R-:W-:Y:S02]  /*ce50*/  FSEL R28, R212, -INF , !P3 ;  /* 0xff800000d41c7808 */ /* 0x000fe40005800000 */
[C---:B------:R-:W-:Y:S02]  /*ce60*/  ISETP.GE.AND P2, PT, R2.reuse, R200, PT ;  /* 0x000000c80200720c */ /* 0x040fe40003f46270 */
[----:B------:R-:W-:Y:S02]  /*ce70*/  ISETP.GE.AND P3, PT, R2, R202, PT ;  /* 0x000000ca0200720c */ /* 0x000fe40003f66270 */
[----:B------:R-:W-:Y:S02]  /*ce80*/  FSEL R33, R210, -INF , !P1 ;  /* 0xff800000d2217808 */ /* 0x000fe40004800000 */
[----:B------:R-:W-:Y:S02]  /*ce90*/  P2R R6, PR, RZ, 0x40 ;  /* 0x00000040ff067803 */ /* 0x000fe40000000000 */
[----:B------:R-:W-:-:S02]  /*cea0*/  ISETP.GE.AND P1, PT, R2, R201, PT ;  /* 0x000000c90200720c */ /* 0x000fc40003f26270 */
[----:B------:R-:W-:Y:S02]  /*ceb0*/  FSEL R14, R214, -INF , !P5 ;  /* 0xff800000d60e7808 */ /* 0x000fe40006800000 */
[----:B------:R-:W-:Y:S02]  /*cec0*/  FSEL R12, R213, -INF , !P4 ;  /* 0xff800000d50c7808 */ /* 0x000fe40006000000 */
[----:B------:R-:W-:Y:S02]  /*ced0*/  FSEL R39, R177, -INF , !P0 ;  /* 0xff800000b1277808 */ /* 0x000fe40004000000 */
[C---:B------:R-:W-:Y:S02]  /*cee0*/  ISETP.LT.OR P5, PT, R2.reuse, R197, P2 ;  /* 0x000000c50200720c */ /* 0x040fe400017a1670 */
[C---:B------:R-:W-:Y:S02]  /*cef0*/  ISETP.GE.AND P0, PT, R2.reuse, R199, PT ;  /* 0x000000c70200720c */ /* 0x040fe40003f06270 */
[----:B------:R-:W-:-:S02]  /*cf00*/  ISETP.LT.OR P4, PT, R2, R198, P3 ;  /* 0x000000c60200720c */ /* 0x000fc40001f81670 */
[----:B------:R-:W-:Y:S02]  /*cf10*/  ISETP.NE.AND P3, PT, R6, RZ, PT ;  /* 0x000000ff0600720c */ /* 0x000fe40003f65270 */
[----:B------:R-:W-:Y:S02]  /*cf20*/  ISETP.LT.OR P6, PT, R2, R196, P1 ;  /* 0x000000c40200720c */ /* 0x000fe40000fc1670 */
[----:B------:R-:W-:Y:S02]  /*cf30*/  ISETP.NE.AND P2, PT, R5, RZ, PT ;  /* 0x000000ff0500720c */ /* 0x000fe40003f45270 */
[----:B------:R-:W-:Y:S01]  /*cf40*/  ISETP.NE.AND P1, PT, R3, RZ, PT ;  /* 0x000000ff0300720c */ /* 0x000fe20003f25270 */
[----:B------:R-:W-:Y:S01]  /*cf50*/  VIADD R3, R0, 0x10 ;  /* 0x0000001000037836 */ /* 0x000fe20000000000 */
[----:B------:R-:W-:Y:S02]  /*cf60*/  P2R R5, PR, RZ, 0x20 ;  /* 0x00000020ff057803 */ /* 0x000fe40000000000 */
[----:B------:R-:W-:Y:S01]  /*cf70*/  ISETP.LT.OR P5, PT, R2, R195, P0 ;  /* 0x000000c30200720c */ /* 0x000fe200007a1670 */
[----:B------:R-:W-:Y:S01]  /*cf80*/  VIADD R2, R0, 0x11 ;  /* 0x0000001100027836 */ /* 0x000fe20000000000 */
[----:B------:R-:W-:-:S02]  /*cf90*/  FSEL R30, R211, -INF , !P3 ;  /* 0xff800000d31e7808 */ /* 0x000fc40005800000 */
[C---:B------:R-:W-:Y:S02]  /*cfa0*/  ISETP.GE.AND P0, PT, R4.reuse, R199, PT ;  /* 0x000000c70400720c */ /* 0x040fe40003f06270 */
[----:B------:R-:W-:Y:S02]  /*cfb0*/  ISETP.GE.AND P3, PT, R4, R202, PT ;  /* 0x000000ca0400720c */ /* 0x000fe40003f66270 */
[----:B------:R-:W-:Y:S02]  /*cfc0*/  FSEL R37, R204, -INF , !P2 ;  /* 0xff800000cc257808 */ /* 0x000fe40005000000 */
[----:B------:R-:W-:Y:S02]  /*cfd0*/  FSEL R41, R179, -INF , !P1 ;  /* 0xff800000b3297808 */ /* 0x000fe40004800000 */
[C---:B------:R-:W-:Y:S02]  /*cfe0*/  ISETP.GE.AND P2, PT, R4.reuse, R200, PT ;  /* 0x000000c80400720c */ /* 0x040fe40003f46270 */
[----:B------:R-:W-:-:S02]  /*cff0*/  ISETP.GE.AND P1, PT, R4, R201, PT ;  /* 0x000000c90400720c */ /* 0x000fc40003f26270 */
[----:B------:R-:W-:Y:S02]  /*d000*/  FSEL R13, R176, -INF , !P4 ;  /* 0xff800000b00d7808 */ /* 0x000fe40006000000 */
[C---:B------:R-:W-:Y:S02]  /*d010*/  ISETP.LT.OR P0, PT, R4.reuse, R195, P0 ;  /* 0x000000c30400720c */ /* 0x040fe40000701670 */
[C---:B------:R-:W-:Y:S02]  /*d020*/  ISETP.LT.OR P4, PT, R4.reuse, R198, P3 ;  /* 0x000000c60400720c */ /* 0x040fe40001f81670 */
[----:B------:R-:W-:Y:S02]  /*d030*/  ISETP.NE.AND P3, PT, R5, RZ, PT ;  /* 0x000000ff0500720c */ /* 0x000fe40003f65270 */
[C---:B------:R-:W-:Y:S02]  /*d040*/  ISETP.LT.OR P2, PT, R4.reuse, R197, P2 ;  /* 0x000000c50400720c */ /* 0x040fe40001741670 */
[----:B------:R-:W-:-:S02]  /*d050*/  ISETP.LT.OR P1, PT, R4, R196, P1 ;  /* 0x000000c40400720c */ /* 0x000fc40000f21670 */
[----:B------:R-:W-:Y:S02]  /*d060*/  P2R R4, PR, RZ, 0x1 ;  /* 0x00000001ff047803 */ /* 0x000fe40000000000 */
[----:B------:R-:W-:Y:S02]  /*d070*/  ISETP.GE.AND P0, PT, R3, R199, PT ;  /* 0x000000c70300720c */ /* 0x000fe40003f06270 */
[----:B------:R-:W-:Y:S02]  /*d080*/  P2R R6, PR, RZ, 0x4 ;  /* 0x00000004ff067803 */ /* 0x000fe40000000000 */
[----:B------:R-:W-:Y:S02]  /*d090*/  P2R R5, PR, RZ, 0x2 ;  /* 0x00000002ff057803 */ /* 0x000fe40000000000 */
[----:B------:R-:W-:Y:S02]  /*d0a0*/  FSEL R32, R175, -INF , !P3 ;  /* 0xff800000af207808 */ /* 0x000fe40005800000 */
[----:B------:R-:W-:-:S02]  /*d0b0*/  ISETP.GE.AND P3, PT, R3, R202, PT ;  /* 0x000000ca0300720c */ /* 0x000fc40003f66270 */
[C---:B------:R-:W-:Y:S02]  /*d0c0*/  ISETP.GE.AND P2, PT, R3.reuse, R200, PT ;  /* 0x000000c80300720c */ /* 0x040fe40003f46270 */
[C---:B------:R-:W-:Y:S02]  /*d0d0*/  ISETP.GE.AND P1, PT, R3.reuse, R201, PT ;  /* 0x000000c90300720c */ /* 0x040fe40003f26270 */
[----:B------:R-:W-:Y:S02]  /*d0e0*/  ISETP.LT.OR P0, PT, R3, R195, P0 ;  /* 0x000000c30300720c */ /* 0x000fe40000701670 */
[----:B------:R-:W-:Y:S02]  /*d0f0*/  FSEL R36, R172, -INF , !P6 ;  /* 0xff800000ac247808 */ /* 0x000fe40007000000 */
[----:B------:R-:W-:Y:S02]  /*d100*/  FSEL R40, R163, -INF , !P5 ;  /* 0xff800000a3287808 */ /* 0x000fe40006800000 */
[----:B------:R-:W-:-:S02]  /*d110*/  FSEL R17, R178, -INF , !P4 ;  /* 0xff800000b2117808 */ /* 0x000fc40006000000 */
[C---:B------:R-:W-:Y:S02]  /*d120*/  ISETP.LT.OR P4, PT, R3.reuse, R198, P3 ;  /* 0x000000c60300720c */ /* 0x040fe40001f81670 */
[C---:B------:R-:W-:Y:S02]  /*d130*/  ISETP.LT.OR P6, PT, R3.reuse, R197, P2 ;  /* 0x000000c50300720c */ /* 0x040fe400017c1670 */
[----:B------:R-:W-:Y:S02]  /*d140*/  ISETP.LT.OR P5, PT, R3, R196, P1 ;  /* 0x000000c40300720c */ /* 0x000fe40000fa1670 */
[----:B------:R-:W-:Y:S01]  /*d150*/  ISETP.NE.AND P3, PT, R6, RZ, PT ;  /* 0x000000ff0600720c */ /* 0x000fe20003f65270 */
[C---:B------:R-:W-:Y:S01]  /*d160*/  VIADD R6, R0.reuse, 0x21 ;  /* 0x0000002100067836 */ /* 0x040fe20000000000 */
[----:B------:R-:W-:Y:S01]  /*d170*/  ISETP.NE.AND P2, PT, R5, RZ, PT ;  /* 0x000000ff0500720c */ /* 0x000fe20003f45270 */
[----:B------:R-:W-:Y:S01]  /*d180*/  VIADD R5, R0, 0x28 ;  /* 0x0000002800057836 */ /* 0x000fe20000000000 */
[----:B------:R-:W-:Y:S01]  /*d190*/  ISETP.NE.AND P1, PT, R4, RZ, PT ;  /* 0x000000ff0400720c */ /* 0x000fe20003f25270 */
[----:B------:R-:W-:Y:S01]  /*d1a0*/  VIADD R4, R0, 0x29 ;  /* 0x0000002900047836 */ /* 0x000fe20000000000 */
[----:B------:R-:W-:-:S02]  /*d1b0*/  P2R R3, PR, RZ, 0x1 ;  /* 0x00000001ff037803 */ /* 0x000fc40000000000 */
[----:B------:R-:W-:Y:S02]  /*d1c0*/  ISETP.GE.AND P0, PT, R2, R199, PT ;  /* 0x000000c70200720c */ /* 0x000fe40003f06270 */
        /* <DEDUP_REMOVED lines=9> */
[----:B------:R-:W-:Y:S02]  /*d260*/  ISETP.LT.OR P1, PT, R2, R196, P1 ;  /* 0x000000c40200720c */ /* 0x000fe40000f21670 */
[----:B------:R-:W-:-:S02]  /*d270*/  P2R R27, PR, RZ, 0x1 ;  /* 0x00000001ff1b7803 */ /* 0x000fc40000000000 */
[----:B------:R-:W-:Y:S02]  /*d280*/  FMNMX.FTZ R2, R167, R12, !PT ;  /* 0x0000000ca7027209 */ /* 0x000fe40007810000 */
[C---:B------:R-:W-:Y:S02]  /*d290*/  ISETP.GE.AND P0, PT, R9.reuse, R202, PT ;  /* 0x000000ca0900720c */ /* 0x040fe40003f06270 */
[----:B------:R-:W-:Y:S02]  /*d2a0*/  P2R R15, PR, RZ, 0x2 ;  /* 0x00000002ff0f7803 */ /* 0x000fe40000000000 */
[----:B------:R-:W-:Y:S01]  /*d2b0*/  FMNMX.FTZ R73, R14, R2, !PT ;  /* 0x000000020e497209 */ /* 0x000fe20007810000 */
[----:B------:R-:W-:Y:S01]  /*d2c0*/  VIADD R2, R0, 0x31 ;  /* 0x0000003100027836 */ /* 0x000fe20000000000 */
[----:B------:R-:W-:Y:S02]  /*d2d0*/  ISETP.LT.OR P1, PT, R9, R198, P0 ;  /* 0x000000c60900720c */ /* 0x000fe40000721670 */
[----:B------:R-:W-:-:S02]  /*d2e0*/  ISETP.GE.AND P0, PT, R7, R202, PT ;  /* 0x000000ca0700720c */ /* 0x000fc40003f06270 */
[----:B------:R-:W-:Y:S02]  /*d2f0*/  FMNMX.FTZ R73, R13, R73, !PT ;  /* 0x000000490d497209 */ /* 0x000fe40007810000 */
[----:B------:R-:W-:Y:S02]  /*d300*/  FSEL R19, R162, -INF , !P4 ;  /* 0xff800000a2137808 */ /* 0x000fe40006000000 */
[----:B------:R-:W-:Y:S02]  /*d310*/  FSEL R18, R147, -INF , !P1 ;  /* 0xff80000093127808 */ /* 0x000fe40004800000 */
[----:B------:R-:W-:Y:S01]  /*d320*/  ISETP.NE.AND P4, PT, R3, RZ, PT ;  /* 0x000000ff0300720c */ /* 0x000fe20003f85270 */
[----:B------:R-:W-:Y:S01]  /*d330*/  VIADD R3, R0, 0x30 ;  /* 0x0000003000037836 */ /* 0x000fe20000000000 */
[----:B------:R-:W-:Y:S02]  /*d340*/  ISETP.LT.OR P1, PT, R7, R198, P0 ;  /* 0x000000c60700720c */ /* 0x000fe40000721670 */
[----:B------:R-:W-:-:S02]  /*d350*/  P2R R16, PR, RZ, 0x4 ;  /* 0x00000004ff107803 */ /* 0x000fc40000000000 */
[-C--:B------:R-:W-:Y:S02]  /*d360*/  ISETP.GE.AND P0, PT, R5, R202.reuse, PT ;  /* 0x000000ca0500720c */ /* 0x080fe40003f06270 */
[----:B------:R-:W-:Y:S02]  /*d370*/  FMNMX.FTZ R73, R17, R73, !PT ;  /* 0x0000004911497209 */ /* 0x000fe40007810000 */
[----:B------:R-:W-:Y:S02]  /*d380*/  ISETP.GE.AND P2, PT, R8, R202, PT ;  /* 0x000000ca0800720c */ /* 0x000fe40003f46270 */
[----:B------:R-:W-:Y:S02]  /*d390*/  FSEL R143, R165, -INF , !P6 ;  /* 0xff800000a58f7808 */ /* 0x000fe40007000000 */
[----:B------:R-:W-:Y:S02]  /*d3a0*/  ISETP.NE.AND P6, PT, R15, RZ, PT ;  /* 0x000000ff0f00720c */ /* 0x000fe40003fc5270 */
[----:B------:R-:W-:-:S02]  /*d3b0*/  FSEL R21, R144, -INF , !P1 ;  /* 0xff80000090157808 */ /* 0x000fc40004800000 */
[----:B------:R-:W-:Y:S02]  /*d3c0*/  FSEL R15, R171, -INF , !P3 ;  /* 0xff800000ab0f7808 */ /* 0x000fe40005800000 */
[-C--:B------:R-:W-:Y:S02]  /*d3d0*/  ISETP.LT.OR P1, PT, R5, R198.reuse, P0 ;  /* 0x000000c60500720c */ /* 0x080fe40000721670 */
[----:B------:R-:W-:Y:S02]  /*d3e0*/  FMNMX.FTZ R73, R19, R73, !PT ;  /* 0x0000004913497209 */ /* 0x000fe40007810000 */
[----:B------:R-:W-:Y:S02]  /*d3f0*/  ISETP.LT.OR P3, PT, R8, R198, P2 ;  /* 0x000000c60800720c */ /* 0x000fe40001761670 */
[-C--:B------:R-:W-:Y:S02]  /*d400*/  ISETP.GE.AND P0, PT, R3, R202.reuse, PT ;  /* 0x000000ca0300720c */ /* 0x080fe40003f06270 */
[----:B------:R-:W-:-:S02]  /*d410*/  ISETP.GE.AND P2, PT, R6, R202, PT ;  /* 0x000000ca0600720c */ /* 0x000fc40003f46270 */
[----:B------:R-:W-:Y:S02]  /*d420*/  FMNMX.FTZ R73, R15, R73, !PT ;  /* 0x000000490f497209 */ /* 0x000fe40007810000 */
[----:B------:R-:W-:Y:S02]  /*d430*/  FSEL R20, R146, -INF , !P3 ;  /* 0xff80000092147808 */ /* 0x000fe40005800000 */
[-C--:B------:R-:W-:Y:S02]  /*d440*/  ISETP.LT.OR P0, PT, R3, R198.reuse, P0 ;  /* 0x000000c60300720c */ /* 0x080fe40000701670 */
[----:B------:R-:W-:Y:S02]  /*d450*/  ISETP.LT.OR P3, PT, R6, R198, P2 ;  /* 0x000000c60600720c */ /* 0x000fe40001761670 */
[----:B------:R-:W-:Y:S02]  /*d460*/  ISETP.GE.AND P2, PT, R4, R202, PT ;  /* 0x000000ca0400720c */ /* 0x000fe40003f46270 */
[----:B------:R-:W-:-:S02]  /*d470*/  FMNMX.FTZ R73, R18, R73, !PT ;  /* 0x0000004912497209 */ /* 0x000fc40007810000 */
[----:B------:R-:W-:Y:S02]  /*d480*/  FSEL R25, R25, -INF , !P0 ;  /* 0xff80000019197808 */ /* 0x000fe40004000000 */
[----:B------:R-:W-:Y:S02]  /*d490*/  FSEL R22, R72, -INF , !P3 ;  /* 0xff80000048167808 */ /* 0x000fe40005800000 */
[----:B------:R-:W-:Y:S02]  /*d4a0*/  ISETP.GE.AND P0, PT, R10, R202, PT ;  /* 0x000000ca0a00720c */ /* 0x000fe40003f06270 */
[----:B------:R-:W-:Y:S02]  /*d4b0*/  ISETP.LT.OR P3, PT, R4, R198, P2 ;  /* 0x000000c60400720c */ /* 0x000fe40001761670 */
[----:B------:R-:W-:Y:S02]  /*d4c0*/  FMNMX.FTZ R73, R20, R73, !PT ;  /* 0x0000004914497209 */ /* 0x000fe40007810000 */
[----:B------:R-:W-:-:S02]  /*d4d0*/  ISETP.GE.AND P2, PT, R2, R202, PT ;  /* 0x000000ca0200720c */ /* 0x000fc40003f46270 */
[----:B------:R-:W-:Y:S02]  /*d4e0*/  ISETP.LT.OR P0, PT, R10, R198, P0 ;  /* 0x000000c60a00720c */ /* 0x000fe40000701670 */
[----:B------:R-:W-:Y:S02]  /*d4f0*/  FSEL R31, R159, -INF , !P5 ;  /* 0xff8000009f1f7808 */ /* 0x000fe40006800000 */
[----:B------:R-:W-:Y:S02]  /*d500*/  FSEL R24, R61, -INF , !P3 ;  /* 0xff8000003d187808 */ /* 0x000fe40005800000 */
[----:B------:R-:W-:Y:S02]  /*d510*/  ISETP.NE.AND P3, PT, R16, RZ, PT ;  /* 0x000000ff1000720c */ /* 0x000fe40003f65270 */
[----:B------:R-:W-:Y:S02]  /*d520*/  ISETP.GE.AND P5, PT, R9, R200, PT ;  /* 0x000000c80900720c */ /* 0x000fe40003fa6270 */
[----:B------:R-:W-:-:S02]  /*d530*/  FMNMX.FTZ R73, R21, R73, !PT ;  /* 0x0000004915497209 */ /* 0x000fc40007810000 */
[----:B------:R-:W-:Y:S02]  /*d540*/  ISETP.LT.OR P2, PT, R2, R198, P2 ;  /* 0x000000c60200720c */ /* 0x000fe40001741670 */
[----:B------:R-:W-:Y:S02]  /*d550*/  FSEL R69, R35, -INF , !P0 ;  /* 0xff80000023457808 */ /* 0x000fe40004000000 */
[----:B------:R-:W-:Y:S02]  /*d560*/  FSEL R35, R169, -INF , !P6 ;  /* 0xff800000a9237808 */ /* 0x000fe40007000000 */
[----:B------:R-:W-:Y:S02]  /*d570*/  FSEL R75, R173, -INF , !P3 ;  /* 0xff800000ad4b7808 */ /* 0x000fe40005800000 */
[----:B------:R-:W-:Y:S02]  /*d580*/  ISETP.LT.OR P6, PT, R9, R197, P5 ;  /* 0x000000c50900720c */ /* 0x000fe40002fc1670 */
[----:B------:R-:W-:-:S02]  /*d590*/  FSEL R23, R60, -INF , !P1 ;  /* 0xff8000003c177808 */ /* 0x000fc40004800000 */
[----:B------:R-:W-:Y:S02]  /*d5a0*/  FMNMX.FTZ R73, R22, R73, !PT ;  /* 0x0000004916497209 */ /* 0x000fe40007810000 */
[----:B------:R-:W-:Y:S02]  /*d5b0*/  FSEL R26, R26, -INF , !P2 ;  /* 0xff8000001a1a7808 */ /* 0x000fe40005000000 */
[C---:B------:R-:W-:Y:S02]  /*d5c0*/  ISETP.GE.AND P3, PT, R8.reuse, R200, PT ;  /* 0x000000c80800720c */ /* 0x040fe40003f66270 */
[----:B------:R-:W-:Y:S02]  /*d5d0*/  ISETP.GE.AND P2, PT, R8, R201, PT ;  /* 0x000000c90800720c */ /* 0x000fe40003f46270 */
[----:B------:R-:W-:Y:S02]  /*d5e0*/  P2R R0, PR, RZ, 0x40 ;  /* 0x00000040ff007803 */ /* 0x000fe40000000000 */
[----:B------:R-:W-:-:S02]  /*d5f0*/  FMNMX.FTZ R73, R23, R73, !PT ;  /* 0x0000004917497209 */ /* 0x000fc40007810000 */
[----:B------:R-:W-:Y:S02]  /*d600*/  ISETP.GE.AND P1, PT, R11, R202, PT ;  /* 0x000000ca0b00720c */ /* 0x000fe40003f26270 */
[C---:B------:R-:W-:Y:S02]  /*d610*/  ISETP.LT.OR P6, PT, R8.reuse, R197, P3 ;  /* 0x000000c50800720c */ /* 0x040fe40001fc1670 */
[C---:B------:R-:W-:Y:S02]  /*d620*/  ISETP.GE.AND P0, PT, R8.reuse, R199, PT ;  /* 0x000000c70800720c */ /* 0x040fe40003f06270 */
[----:B------:R-:W-:Y:S02]  /*d630*/  ISETP.LT.OR P3, PT, R8, R196, P2 ;  /* 0x000000c40800720c */ /* 0x000fe40001761670 */
[----:B------:R-:W-:Y:S02]  /*d640*/  ISETP.NE.AND P2, PT, R27, RZ, PT ;  /* 0x000000ff1b00720c */ /* 0x000fe40003f45270 */
[----:B------:R-:W-:-:S02]  /*d650*/  FMNMX.FTZ R73, R24, R73, !PT ;  /* 0x0000004918497209 */ /* 0x000fc40007810000 */
[----:B------:R-:W-:Y:S02]  /*d660*/  ISETP.LT.OR P1, PT, R11, R198, P1 ;  /* 0x000000c60b00720c */ /* 0x000fe40000f21670 */
[----:B------:R-:W-:Y:S02]  /*d670*/  ISETP.LT.OR P0, PT, R8, R195, P0 ;  /* 0x000000c30800720c */ /* 0x000fe40000701670 */
[----:B------:R-:W-:Y:S02]  /*d680*/  FSEL R45, R168, -INF , !P2 ;  /* 0xff800000a82d7808 */ /* 0x000fe40005000000 */
[----:B------:R-:W-:Y:S02]  /*d690*/  FSEL R47, R160, -INF , !P4 ;  /* 0xff800000a02f7808 */ /* 0x000fe40006000000 */
[----:B------:R-:W-:Y:S02]  /*d6a0*/  ISETP.GE.AND P2, PT, R7, R200, PT ;  /* 0x000000c80700720c */ /* 0x000fe40003f46270 */
[----:B------:R-:W-:-:S02]  /*d6b0*/  FMNMX.FTZ R73, R25, R73, !PT ;  /* 0x0000004919497209 */ /* 0x000fc40007810000 */
[----:B------:R-:W-:Y:S02]  /*d6c0*/  FSEL R68, R42, -INF , !P1 ;  /* 0xff8000002a447808 */ /* 0x000fe40004800000 */
[C---:B------:R-:W-:Y:S02]  /*d6d0*/  ISETP.GE.AND P4, PT, R9.reuse, R201, PT ;  /* 0x000000c90900720c */ /* 0x040fe40003f86270 */
[-C--:B------:R-:W-:Y:S02]  /*d6e0*/  ISETP.GE.AND P1, PT, R9, R199.reuse, PT ;  /* 0x000000c70900720c */ /* 0x080fe40003f26270 */
[----:B------:R-:W-:Y:S02]  /*d6f0*/  P2R R8, PR, RZ, 0x1 ;  /* 0x00000001ff087803 */ /* 0x000fe40000000000 */
[C---:B------:R-:W-:Y:S02]  /*d700*/  ISETP.GE.AND P0, PT, R7.reuse, R199, PT ;  /* 0x000000c70700720c */ /* 0x040fe40003f06270 */
[----:B------:R-:W-:-:S02]  /*d710*/  ISETP.LT.OR P2, PT, R7, R197, P2 ;  /* 0x000000c50700720c */ /* 0x000fc40001741670 */
[----:B------:R-:W-:Y:S02]  /*d720*/  FMNMX.FTZ R73, R26, R73, !PT ;  /* 0x000000491a497209 */ /* 0x000fe40007810000 */
[C---:B------:R-:W-:Y:S02]  /*d730*/  ISETP.LT.OR P5, PT, R9.reuse, R196, P4 ;  /* 0x000000c40900720c */ /* 0x040fe400027a1670 */
[----:B------:R-:W-:Y:S02]  /*d740*/  ISETP.LT.OR P4, PT, R9, R195, P1 ;  /* 0x000000c30900720c */ /* 0x000fe40000f81670 */
[----:B------:R-:W-:Y:S02]  /*d750*/  FSEL R141, R152, -INF , !P6 ;  /* 0xff800000988d7808 */ /* 0x000fe40007000000 */
[----:B------:R-:W-:Y:S02]  /*d760*/  ISETP.NE.AND P1, PT, R0, RZ, PT ;  /* 0x000000ff0000720c */ /* 0x000fe40003f25270 */
[----:B------:R-:W-:-:S02]  /*d770*/  ISETP.GE.AND P6, PT, R6, R201, PT ;  /* 0x000000c90600720c */ /* 0x000fc40003fc6270 */
[----:B------:R-:W-:Y:S02]  /*d780*/  ISETP.LT.OR P0, PT, R7, R195, P0 ;  /* 0x000000c30700720c */ /* 0x000fe40000701670 */
[----:B------:R-:W-:Y:S02]  /*d790*/  P2R R0, PR, RZ, 0x4 ;  /* 0x00000004ff007803 */ /* 0x000fe40000000000 */
[----:B------:R-:W-:Y:S02]  /*d7a0*/  FMNMX.FTZ R73, R68, R73, !PT ;  /* 0x0000004944497209 */ /* 0x000fe40007810000 */
[----:B------:R-:W-:Y:S02]  /*d7b0*/  FSEL R27, R148, -INF , !P5 ;  /* 0xff800000941b7808 */ /* 0x000fe40006800000 */
[C---:B------:R-:W-:Y:S02]  /*d7c0*/  ISETP.GE.AND P5, PT, R6.reuse, R199, PT ;  /* 0x000000c70600720c */ /* 0x040fe40003fa6270 */
[----:B------:R-:W-:-:S02]  /*d7d0*/  ISETP.LT.OR P2, PT, R6, R196, P6 ;  /* 0x000000c40600720c */ /* 0x000fc40003741670 */
[----:B------:R-:W-:Y:S02]  /*d7e0*/  FSEL R156, R156, -INF , !P0 ;  /* 0xff8000009c9c7808 */ /* 0x000fe40004000000 */
[----:B------:R-:W-:Y:S02]  /*d7f0*/  FSEL R140, R158, -INF , !P1 ;  /* 0xff8000009e8c7808 */ /* 0x000fe40004800000 */
[----:B------:R-:W-:Y:S02]  /*d800*/  ISETP.NE.AND P6, PT, R0, RZ, PT ;  /* 0x000000ff0000720c */ /* 0x000fe40003fc5270 */
[----:B------:R-:W-:Y:S02]  /*d810*/  ISETP.GE.AND P0, PT, R4, R199, PT ;  /* 0x000000c70400720c */ /* 0x000fe40003f06270 */
[----:B------:R-:W-:Y:S02]  /*d820*/  FMNMX.FTZ R73, R69, R73, !PT ;  /* 0x0000004945497209 */ /* 0x000fe40007810000 */
[----:B------:R-:W-:-:S02]  /*d830*/  ISETP.GE.AND P1, PT, R7, R201, PT ;  /* 0x000000c90700720c */ /* 0x000fc40003f26270 */
[----:B------:R-:W-:Y:S01]  /*d840*/  FSEL R49, R150, -INF , !P4 ;  /* 0xff80000096317808 */ /* 0x000fe20006000000 */
[----:B------:R-:W1:Y:S01]  /*d850*/  SHFL.BFLY PT, R16, R73, 0x2, 0x1f ;  /* 0x0c401f0049107f89 */ /* 0x000e6200000e0000 */
[C---:B------:R-:W-:Y:S02]  /*d860*/  ISETP.GE.AND P4, PT, R6.reuse, R200, PT ;  /* 0x000000c80600720c */ /* 0x040fe40003f86270 */
[-C--:B------:R-:W-:Y:S02]  /*d870*/  ISETP.LT.OR P5, PT, R6, R195.reuse, P5 ;  /* 0x000000c30600720c */ /* 0x080fe40002fa1670 */
[----:B------:R-:W-:Y:S02]  /*d880*/  FSEL R44, R149, -INF , !P3 ;  /* 0xff800000952c7808 */ /* 0x000fe40005800000 */
[----:B------:R-:W-:Y:S02]  /*d890*/  FSEL R161, R161, -INF , !P6 ;  /* 0xff800000a1a17808 */ /* 0x000fe40007000000 */
[----:B------:R-:W-:-:S02]  /*d8a0*/  ISETP.LT.OR P0, PT, R4, R195, P0 ;  /* 0x000000c30400720c */ /* 0x000fc40000701670 */
[----:B------:R-:W-:Y:S02]  /*d8b0*/  ISETP.LT.OR P3, PT, R7, R196, P1 ;  /* 0x000000c40700720c */ /* 0x000fe40000f61670 */
[C---:B------:R-:W-:Y:S02]  /*d8c0*/  ISETP.GE.AND P6, PT, R5.reuse, R199, PT ;  /* 0x000000c70500720c */ /* 0x040fe40003fc6270 */
[----:B------:R-:W-:Y:S02]  /*d8d0*/  ISETP.LT.OR P1, PT, R6, R197, P4 ;  /* 0x000000c50600720c */ /* 0x000fe40002721670 */
[----:B------:R-:W-:Y:S02]  /*d8e0*/  P2R R0, PR, RZ, 0x20 ;  /* 0x00000020ff007803 */ /* 0x000fe40000000000 */
[----:B------:R-:W-:Y:S02]  /*d8f0*/  P2R R6, PR, RZ, 0x1 ;  /* 0x00000001ff067803 */ /* 0x000fe40000000000 */
[----:B------:R-:W-:-:S02]  /*d900*/  ISETP.LT.OR P6, PT, R5, R195, P6 ;  /* 0x000000c30500720c */ /* 0x000fc400037c1670 */
[----:B------:R-:W-:Y:S02]  /*d910*/  ISETP.GE.AND P0, PT, R3, R199, PT ;  /* 0x000000c70300720c */ /* 0x000fe40003f06270 */
[----:B------:R-:W-:Y:S02]  /*d920*/  ISETP.GE.AND P5, PT, R4, R200, PT ;  /* 0x000000c80400720c */ /* 0x000fe40003fa6270 */
[----:B------:R-:W-:Y:S02]  /*d930*/  FSEL R164, R164, -INF , !P1 ;  /* 0xff800000a4a47808 */ /* 0x000fe40004800000 */
[----:B------:R-:W-:Y:S02]  /*d940*/  FSEL R144, R74, -INF , !P2 ;  /* 0xff8000004a907808 */ /* 0x000fe40005000000 */
[----:B------:R-:W-:Y:S02]  /*d950*/  ISETP.GE.AND P1, PT, R4, R201, PT ;  /* 0x000000c90400720c */ /* 0x000fe40003f26270 */
[----:B------:R-:W-:-:S02]  /*d960*/  ISETP.NE.AND P2, PT, R0, RZ, PT ;  /* 0x000000ff0000720c */ /* 0x000fc40003f45270 */
[----:B------:R-:W-:Y:S02]  /*d970*/  FMNMX.FTZ R0, R155, R28, !PT ;  /* 0x0000001c9b007209 */ /* 0x000fe40007810000 */
[----:B------:R-:W-:Y:S02]  /*d980*/  P2R R7, PR, RZ, 0x40 ;  /* 0x00000040ff077803 */ /* 0x000fe40000000000 */
[----:B------:R-:W-:Y:S02]  /*d990*/  ISETP.LT.OR P0, PT, R3, R195, P0 ;  /* 0x000000c30300720c */ /* 0x000fe40000701670 */
[----:B------:R-:W-:Y:S02]  /*d9a0*/  ISETP.NE.AND P4, PT, R8, RZ, PT ;  /* 0x000000ff0800720c */ /* 0x000fe40003f85270 */
[C---:B------:R-:W-:Y:S02]  /*d9b0*/  ISETP.LT.OR P6, PT, R4.reuse, R197, P5 ;  /* 0x000000c50400720c */ /* 0x040fe40002fc1670 */
[----:B------:R-:W-:-:S02]  /*d9c0*/  ISETP.LT.OR P5, PT, R4, R196, P1 ;  /* 0x000000c40400720c */ /* 0x000fc40000fa1670 */
[----:B------:R-:W-:Y:S02]  /*d9d0*/  FMNMX.FTZ R4, R30, R0, !PT ;  /* 0x000000001e047209 */ /* 0x000fe40007810000 */
[----:B------:R-:W-:Y:S02]  /*d9e0*/  P2R R0, PR, RZ, 0x1 ;  /* 0x00000001ff007803 */ /* 0x000fe40000000000 */
[----:B------:R-:W-:Y:S02]  /*d9f0*/  FSEL R50, R151, -INF , !P4 ;  /* 0xff80000097327808 */ /* 0x000fe40006000000 */
[----:B------:R-:W-:Y:S02]  /*da00*/  ISETP.GE.AND P4, PT, R5, R200, PT ;  /* 0x000000c80500720c */ /* 0x000fe40003f86270 */
[----:B------:R-:W-:Y:S02]  /*da10*/  FSEL R173, R64, -INF , !P6 ;  /* 0xff80000040ad7808 */ /* 0x000fe40007000000 */
[----:B------:R-:W-:-:S02]  /*da20*/  ISETP.NE.AND P6, PT, R0, RZ, PT ;  /* 0x000000ff0000720c */ /* 0x000fc40003fc5270 */
[----:B------:R-:W-:Y:S02]  /*da30*/  FSEL R142, R145, -INF , !P3 ;  /* 0xff800000918e7808 */ /* 0x000fe40005800000 */
[----:B------:R-:W-:Y:S02]  /*da40*/  FMNMX.FTZ R0, R32, R4, !PT ;  /* 0x0000000420007209 */ /* 0x000fe40007810000 */
[C---:B------:R-:W-:Y:S02]  /*da50*/  ISETP.LT.OR P3, PT, R5.reuse, R197, P4 ;  /* 0x000000c50500720c */ /* 0x040fe40002761670 */
[----:B------:R-:W-:Y:S02]  /*da60*/  ISETP.GE.AND P4, PT, R5, R201, PT ;  /* 0x000000c90500720c */ /* 0x000fe40003f86270 */
[----:B------:R-:W-:Y:S02]  /*da70*/  FMNMX.FTZ R0, R29, R0, !PT ;  /* 0x000000001d007209 */ /* 0x000fe40007810000 */
[----:B------:R-:W-:-:S02]  /*da80*/  ISETP.LT.OR P4, PT, R5, R196, P4 ;  /* 0x000000c40500720c */ /* 0x000fc40002781670 */
[----:B------:R-:W-:Y:S02]  /*da90*/  FSEL R157, R157, -INF , !P2 ;  /* 0xff8000009d9d7808 */ /* 0x000fe40005000000 */
[C---:B------:R-:W-:Y:S02]  /*daa0*/  ISETP.GE.AND P2, PT, R3.reuse, R200, PT ;  /* 0x000000c80300720c */ /* 0x040fe40003f46270 */
[----:B------:R-:W-:Y:S02]  /*dab0*/  ISETP.GE.AND P1, PT, R3, R201, PT ;  /* 0x000000c90300720c */ /* 0x000fe40003f26270 */
[----:B-1----:R-:W-:Y:S02]  /*dac0*/  FMNMX.FTZ R73, R73, R16, !PT ;  /* 0x0000001049497209 */ /* 0x002fe40007810000 */
[----:B------:R-:W-:Y:S02]  /*dad0*/  FMNMX.FTZ R0, R143, R0, !PT ;  /* 0x000000008f007209 */ /* 0x000fe40007810000 */
[----:B------:R-:W-:Y:S01]  /*dae0*/  FSEL R170, R65, -INF , !P3 ;  /* 0xff80000041aa7808 */ /* 0x000fe20005800000 */
[----:B------:R-:W1:Y:S01]  /*daf0*/  SHFL.BFLY PT, R5, R73, 0x1, 0x1f ;  /* 0x0c201f0049057f89 */ /* 0x000e6200000e0000 */
[----:B------:R-:W-:-:S02]  /*db00*/  FSEL R152, R62, -INF , !P4 ;  /* 0xff8000003e987808 */ /* 0x000fc40006000000 */
[C---:B------:R-:W-:Y:S02]  /*db10*/  ISETP.LT.OR P3, PT, R3.reuse, R197, P2 ;  /* 0x000000c50300720c */ /* 0x040fe40001761670 */
[----:B------:R-:W-:Y:S02]  /*db20*/  ISETP.LT.OR P4, PT, R3, R196, P1 ;  /* 0x000000c40300720c */ /* 0x000fe40000f81670 */
[C---:B------:R-:W-:Y:S02]  /*db30*/  ISETP.GE.AND P2, PT, R2.reuse, R200, PT ;  /* 0x000000c80200720c */ /* 0x040fe40003f46270 */
[C---:B------:R-:W-:Y:S02]  /*db40*/  ISETP.GE.AND P1, PT, R2.reuse, R201, PT ;  /* 0x000000c90200720c */ /* 0x040fe40003f26270 */
[----:B------:R-:W-:Y:S02]  /*db50*/  ISETP.GE.AND P0, PT, R2, R199, PT ;  /* 0x000000c70200720c */ /* 0x000fe40003f06270 */
[----:B------:R-:W-:-:S02]  /*db60*/  FMNMX.FTZ R0, R75, R0, !PT ;  /* 0x000000004b007209 */ /* 0x000fc40007810000 */
[----:B------:R-:W-:Y:S02]  /*db70*/  FSEL R151, R63, -INF , !P5 ;  /* 0xff8000003f977808 */ /* 0x000fe40006800000 */
[C---:B------:R-:W-:Y:S02]  /*db80*/  ISETP.LT.OR P2, PT, R2.reuse, R197, P2 ;  /* 0x000000c50200720c */ /* 0x040fe40001741670 */
[C---:B------:R-:W-:Y:S02]  /*db90*/  ISETP.LT.OR P1, PT, R2.reuse, R196, P1 ;  /* 0x000000c40200720c */ /* 0x040fe40000f21670 */
[----:B------:R-:W-:Y:S02]  /*dba0*/  ISETP.LT.OR P5, PT, R2, R195, P0 ;  /* 0x000000c30200720c */ /* 0x000fe400007a1670 */
        /* <DEDUP_REMOVED lines=12> */
[----:B-1----:R-:W-:Y:S02]  /*dc70*/  FMNMX.FTZ R73, R73, R5, !PT ;  /* 0x0000000549497209 */ /* 0x002fe40007810000 */
[----:B------:R-:W-:-:S02]  /*dc80*/  FMNMX.FTZ R4, R35, R2, !PT ;  /* 0x0000000223047209 */ /* 0x000fc40007810000 */
[----:B------:R-:W-:Y:S01]  /*dc90*/  ISETP.GE.AND P0, PT, R11, R200, PT ;  /* 0x000000c80b00720c */ /* 0x000fe20003f06270 */
[----:B------:R-:W-:Y:S01]  /*dca0*/  FMUL.FTZ R0, R73, UR6 ;  /* 0x0000000649007c20 */ /* 0x000fe20008410000 */
[----:B------:R-:W-:Y:S02]  /*dcb0*/  FSEL R171, R53, -INF , !P2 ;  /* 0xff80000035ab7808 */ /* 0x000fe40005000000 */
[----:B------:R-:W-:Y:S02]  /*dcc0*/  FMNMX.FTZ R3, R174, R3, !PT ;  /* 0x00000003ae037209 */ /* 0x000fe40007810000 */
[----:B------:R-:W-:Y:S02]  /*dcd0*/  FMNMX.FTZ R2, R153, R39, !PT ;  /* 0x0000002799027209 */ /* 0x000fe40007810000 */
[----:B------:R-:W-:Y:S02]  /*dce0*/  FMNMX.FTZ R4, R27, R4, !PT ;  /* 0x000000041b047209 */ /* 0x000fe40007810000 */
[----:B------:R-:W-:-:S02]  /*dcf0*/  FSETP.NEU.FTZ.AND P3, PT, R73, -INF , PT ;  /* 0xff8000004900780b */ /* 0x000fc40003f7d000 */
[----:B------:R-:W-:Y:S02]  /*dd00*/  ISETP.LT.OR P0, PT, R11, R197, P0 ;  /* 0x000000c50b00720c */ /* 0x000fe40000701670 */
[----:B------:R-:W-:Y:S02]  /*dd10*/  FMNMX.FTZ R72, R171, R3, !PT ;  /* 0x00000003ab487209 */ /* 0x000fe40007810000 */
[----:B------:R-:W-:Y:S02]  /*dd20*/  FMNMX.FTZ R2, R41, R2, !PT ;  /* 0x0000000229027209 */ /* 0x000fe40007810000 */
[----:B------:R-:W-:Y:S02]  /*dd30*/  ISETP.GE.AND P2, PT, R10, R200, PT ;  /* 0x000000c80a00720c */ /* 0x000fe40003f46270 */
[----:B------:R-:W-:Y:S02]  /*dd40*/  FMNMX.FTZ R3, R44, R4, !PT ;  /* 0x000000042c037209 */ /* 0x000fe40007810000 */
[----:B------:R-:W-:-:S02]  /*dd50*/  FSEL R0, R0, RZ, P3 ;  /* 0x000000ff00007208 */ /* 0x000fc40001800000 */
[----:B------:R-:W-:Y:S02]  /*dd60*/  FSEL R218, R43, -INF , !P0 ;  /* 0xff8000002bda7808 */ /* 0x000fe40004000000 */
[----:B------:R-:W-:Y:S01]  /*dd70*/  FMNMX.FTZ R2, R40, R2, !PT ;  /* 0x0000000228027209 */ /* 0x000fe20007810000 */
[--C-:B------:R-:W-:Y:S01]  /*dd80*/  FFMA.FTZ R4, R17, UR6, -R0.reuse ;  /* 0x0000000611047c23 */ /* 0x100fe20008010800 */
[----:B------:R-:W-:Y:S01]  /*dd90*/  ISETP.LT.OR P0, PT, R10, R197, P2 ;  /* 0x000000c50a00720c */ /* 0x000fe20001701670 */
[--C-:B------:R-:W-:Y:S01]  /*dda0*/  FFMA.FTZ R12, R12, UR6, -R0.reuse ;  /* 0x000000060c0c7c23 */ /* 0x100fe20008010800 */
[----:B------:R-:W-:Y:S01]  /*ddb0*/  FMNMX.FTZ R3, R142, R3, !PT ;  /* 0x000000038e037209 */ /* 0x000fe20007810000 */
[----:B------:R1:W-:Y:S01]  /*ddc0*/  MUFU.EX2 R220, R4 ;  /* 0x0000000400dc7308 */ /* 0x0003e20000000800 */
[----:B------:R-:W-:Y:S01]  /*ddd0*/  FMNMX.FTZ R2, R38, R2, !PT ;  /* 0x0000000226027209 */ /* 0x000fe20007810000 */
[--C-:B------:R-:W-:Y:S01]  /*dde0*/  FFMA.FTZ R13, R13, UR6, -R0.reuse ;  /* 0x000000060d0d7c23 */ /* 0x100fe20008010800 */
[----:B------:R-:W-:Y:S01]  /*ddf0*/  FSEL R217, R46, -INF , !P0 ;  /* 0xff8000002ed97808 */ /* 0x000fe20004000000 */
[----:B------:R-:W-:Y:S01]  /*de00*/  FFMA.FTZ R14, R14, UR6, -R0 ;  /* 0x000000060e0e7c23 */ /* 0x000fe20008010800 */
[----:B------:R-:W-:-:S02]  /*de10*/  FMNMX.FTZ R72, R218, R72, !PT ;  /* 0x00000048da487209 */ /* 0x000fc40007810000 */
[----:B------:R-:W-:Y:S01]  /*de20*/  FMNMX.FTZ R3, R144, R3, !PT ;  /* 0x0000000390037209 */ /* 0x000fe20007810000 */
[----:B------:R-:W-:Y:S01]  /*de30*/  MUFU.EX2 R223, R12 ;  /* 0x0000000c00df7308 */ /* 0x000fe20000000800 */
[----:B------:R-:W-:Y:S02]  /*de40*/  FMNMX.FTZ R2, R47, R2, !PT ;  /* 0x000000022f027209 */ /* 0x000fe40007810000 */
[----:B------:R-:W-:Y:S02]  /*de50*/  FMNMX.FTZ R72, R217, R72, !PT ;  /* 0x00000048d9487209 */ /* 0x000fe40007810000 */
[----:B------:R-:W-:Y:S02]  /*de60*/  FSEL R176, R51, -INF , !P4 ;  /* 0xff80000033b07808 */ /* 0x000fe40006000000 */
[----:B------:R-:W-:Y:S01]  /*de70*/  ISETP.NE.AND P4, PT, R6, RZ, PT ;  /* 0x000000ff0600720c */ /* 0x000fe20003f85270 */
[----:B------:R-:W2:Y:S01]  /*de80*/  SHFL.BFLY PT, R5, R72, 0x2, 0x1f ;  /* 0x0c401f0048057f89 */ /* 0x000ea200000e0000 */
[----:B-1----:R-:W-:Y:S01]  /*de90*/  FMNMX.FTZ R4, R152, R3, !PT ;  /* 0x0000000398047209 */ /* 0x002fe20007810000 */
[----:B------:R-:W-:Y:S01]  /*dea0*/  FFMA.FTZ R3, R19, UR6, -R0 ;  /* 0x0000000613037c23 */ /* 0x000fe20008010800 */
[----:B------:R-:W-:Y:S01]  /*deb0*/  FSEL R177, R48, -INF , !P1 ;  /* 0xff80000030b17808 */ /* 0x000fe20004800000 */
[----:B------:R-:W1:Y:S01]  /*dec0*/  MUFU.EX2 R221, R13 ;  /* 0x0000000d00dd7308 */ /* 0x000e620000000800 */
[----:B------:R-:W-:-:S02]  /*ded0*/  ISETP.GE.AND P0, PT, R11, R199, PT ;  /* 0x000000c70b00720c */ /* 0x000fc40003f06270 */
[----:B------:R-:W-:Y:S02]  /*dee0*/  FMNMX.FTZ R2, R45, R2, !PT ;  /* 0x000000022d027209 */ /* 0x000fe40007810000 */
[----:B------:R-:W-:Y:S02]  /*def0*/  ISETP.GE.AND P1, PT, R11, R201, PT ;  /* 0x000000c90b00720c */ /* 0x000fe40003f26270 */
[----:B------:R-:W-:Y:S01]  /*df00*/  FMNMX.FTZ R6, R151, R4, !PT ;  /* 0x0000000497067209 */ /* 0x000fe20007810000 */
[----:B------:R3:W-:Y:S01]  /*df10*/  MUFU.EX2 R219, R3 ;  /* 0x0000000300db7308 */ /* 0x0007e20000000800 */
[----:B------:R-:W-:Y:S02]  /*df20*/  ISETP.LT.OR P2, PT, R11, R195, P0 ;  /* 0x000000c30b00720c */ /* 0x000fe40000741670 */
[----:B------:R-:W-:Y:S02]  /*df30*/  FMNMX.FTZ R4, R49, R2, !PT ;  /* 0x0000000231047209 */ /* 0x000fe40007810000 */
[----:B------:R-:W-:-:S02]  /*df40*/  ISETP.LT.OR P1, PT, R11, R196, P1 ;  /* 0x000000c40b00720c */ /* 0x000fc40000f21670 */
[----:B------:R-:W-:Y:S01]  /*df50*/  ISETP.GE.AND P0, PT, R10, R201, PT ;  /* 0x000000c90a00720c */ /* 0x000fe20003f06270 */
[----:B------:R-:W-:Y:S01]  /*df60*/  MUFU.EX2 R222, R14 ;  /* 0x0000000e00de7308 */ /* 0x000fe20000000800 */
[----:B------:R-:W-:Y:S02]  /*df70*/  FMNMX.FTZ R2, R176, R6, !PT ;  /* 0x00000006b0027209 */ /* 0x000fe40007810000 */
[----:B------:R-:W-:Y:S02]  /*df80*/  FSEL R160, R52, -INF , !P1 ;  /* 0xff80000034a07808 */ /* 0x000fe40004800000 */
[----:B------:R-:W-:Y:S02]  /*df90*/  ISETP.LT.OR P0, PT, R10, R196, P0 ;  /* 0x000000c40a00720c */ /* 0x000fe40000701670 */
[----:B------:R-:W-:Y:S02]  /*dfa0*/  FMNMX.FTZ R2, R177, R2, !PT ;  /* 0x00000002b1027209 */ /* 0x000fe40007810000 */
[----:B------:R-:W-:Y:S01]  /*dfb0*/  FMNMX.FTZ R4, R50, R4, !PT ;  /* 0x0000000432047209 */ /* 0x000fe20007810000 */
[----:B---3--:R-:W-:Y:S01]  /*dfc0*/  FFMA.FTZ R3, R15, UR6, -R0 ;  /* 0x000000060f037c23 */ /* 0x008fe20008010800 */
[----:B------:R-:W-:-:S02]  /*dfd0*/  ISETP.NE.AND P1, PT, R7, RZ, PT ;  /* 0x000000ff0700720c */ /* 0x000fc40003f25270 */
[----:B------:R-:W-:Y:S01]  /*dfe0*/  FSEL R162, R54, -INF , !P0 ;  /* 0xff80000036a27808 */ /* 0x000fe20004000000 */
[----:B------:R3:W-:Y:S01]  /*dff0*/  MUFU.EX2 R216, R3 ;  /* 0x0000000300d87308 */ /* 0x0007e20000000800 */
[----:B------:R-:W-:Y:S02]  /*e000*/  FMNMX.FTZ R2, R160, R2, !PT ;  /* 0x00000002a0027209 */ /* 0x000fe40007810000 */
[----:B------:R-:W-:Y:S02]  /*e010*/  FMNMX.FTZ R4, R156, R4, !PT ;  /* 0x000000049c047209 */ /* 0x000fe40007810000 */
[----:B------:R-:W-:Y:S02]  /*e020*/  FSEL R51, R70, -INF , !P1 ;  /* 0xff80000046337808 */ /* 0x000fe40004800000 */
[----:B------:R-:W-:Y:S02]  /*e030*/  FMNMX.FTZ R2, R162, R2, !PT ;  /* 0x00000002a2027209 */ /* 0x000fe40007810000 */
[----:B------:R-:W-:-:S02]  /*e040*/  FMNMX.FTZ R70, R157, R4, !PT ;  /* 0x000000049d467209 */ /* 0x000fc40007810000 */
[----:B------:R-:W-:Y:S01]  /*e050*/  FSEL R74, R71, -INF , !P4 ;  /* 0xff800000474a7808 */ /* 0x000fe20006000000 */
[----:B------:R-:W4:Y:S01]  /*e060*/  SHFL.BFLY PT, R4, R2, 0x2, 0x1f ;  /* 0x0c401f0002047f89 */ /* 0x000f2200000e0000 */
[----:B------:R-:W-:Y:S02]  /*e070*/  FMNMX.FTZ R70, R51, R70, !PT ;  /* 0x0000004633467209 */ /* 0x000fe40007810000 */
[----:B--2---:R-:W-:Y:S02]  /*e080*/  FMNMX.FTZ R72, R72, R5, !PT ;  /* 0x0000000548487209 */ /* 0x004fe40007810000 */
[----:B------:R-:W-:Y:S01]  /*e090*/  FSEL R158, R59, -INF , !P6 ;  /* 0xff8000003b9e7808 */ /* 0x000fe20007000000 */
[----:B---3--:R-:W-:Y:S01]  /*e0a0*/  FFMA.FTZ R3, R18, UR6, -R0 ;  /* 0x0000000612037c23 */ /* 0x008fe20008010800 */
[----:B------:R-:W-:Y:S01]  /*e0b0*/  FMNMX.FTZ R70, R74, R70, !PT ;  /* 0x000000464a467209 */ /* 0x000fe20007810000 */
[----:B------:R-:W2:Y:S01]  /*e0c0*/  SHFL.BFLY PT, R5, R72, 0x1, 0x1f ;  /* 0x0c201f0048057f89 */ /* 0x000ea200000e0000 */
[----:B------:R-:W-:Y:S01]  /*e0d0*/  ISETP.GE.AND P0, PT, R10, R199, PT ;  /* 0x000000c70a00720c */ /* 0x000fe20003f06270 */
[----:B------:R3:W-:Y:S01]  /*e0e0*/  MUFU.EX2 R215, R3 ;  /* 0x0000000300d77308 */ /* 0x0007e20000000800 */
[----:B------:R-:W-:Y:S01]  /*e0f0*/  FSEL R159, R58, -INF , !P5 ;  /* 0xff8000003a9f7808 */ /* 0x000fe20006800000 */
[----:B------:R-:W-:Y:S01]  /*e100*/  LDSM.16.MT88.4 R16, [R181+0x6000] ;  /* 0x00600000b510783b */ /* 0x000fe20000004200 */
[----:B------:R-:W-:-:S02]  /*e110*/  FMNMX.FTZ R70, R158, R70, !PT ;  /* 0x000000469e467209 */ /* 0x000fc40007810000 */
[----:B------:R-:W-:Y:S02]  /*e120*/  ISETP.LT.OR P0, PT, R10, R195, P0 ;  /* 0x000000c30a00720c */ /* 0x000fe40000701670 */
[----:B------:R-:W-:Y:S02]  /*e130*/  FSEL R168, R57, -INF , !P2 ;  /* 0xff80000039a87808 */ /* 0x000fe40005000000 */
[----:B------:R-:W-:Y:S02]  /*e140*/  FMNMX.FTZ R70, R159, R70, !PT ;  /* 0x000000469f467209 */ /* 0x000fe40007810000 */
[----:B------:R-:W-:Y:S02]  /*e150*/  FSEL R166, R56, -INF , !P0 ;  /* 0xff80000038a67808 */ /* 0x000fe40004000000 */
[----:B------:R-:W-:Y:S02]  /*e160*/  FMNMX.FTZ R70, R168, R70, !PT ;  /* 0x00000046a8467209 */ /* 0x000fe40007810000 */
[----:B----4-:R-:W-:Y:S01]  /*e170*/  FMNMX.FTZ R2, R2, R4, !PT ;  /* 0x0000000402027209 */ /* 0x010fe20007810000 */
[----:B---3--:R-:W-:Y:S01]  /*e180*/  FFMA.FTZ R3, R20, UR6, -R0 ;  /* 0x0000000614037c23 */ /* 0x008fe20008010800 */
[----:B------:R-:W-:-:S03]  /*e190*/  FMNMX.FTZ R70, R166, R70, !PT ;  /* 0x00000046a6467209 */ /* 0x000fc60007810000 */
[----:B------:R-:W3:Y:S01]  /*e1a0*/  SHFL.BFLY PT, R71, R2, 0x1, 0x1f ;  /* 0x0c201f0002477f89 */ /* 0x000ee200000e0000 */
[----:B------:R4:W-:Y:S01]  /*e1b0*/  MUFU.EX2 R214, R3 ;  /* 0x0000000300d67308 */ /* 0x0009e20000000800 */
[----:B--2---:R-:W-:Y:S02]  /*e1c0*/  FMNMX.FTZ R72, R72, R5, !PT ;  /* 0x0000000548487209 */ /* 0x004fe40007810000 */
[----:B------:R-:W2:Y:S01]  /*e1d0*/  SHFL.BFLY PT, R4, R70, 0x2, 0x1f ;  /* 0x0c401f0046047f89 */ /* 0x000ea200000e0000 */
[----:B-1----:R-:W-:Y:S02]  /*e1e0*/  F2FP.F16.F32.PACK_AB R10, R220, R221 ;  /* 0x000000dddc0a723e */ /* 0x002fe400000000ff */
[C---:B------:R-:W-:Y:S01]  /*e1f0*/  FMUL.FTZ R12, R72.reuse, UR6 ;  /* 0x00000006480c7c20 */ /* 0x040fe20008410000 */
[----:B------:R-:W-:-:S04]  /*e200*/  FSETP.NEU.FTZ.AND P2, PT, R72, -INF , PT ;  /* 0xff8000004800780b */ /* 0x000fc80003f5d000 */
[----:B------:R-:W-:Y:S01]  /*e210*/  FSEL R12, R12, RZ, P2 ;  /* 0x000000ff0c0c7208 */ /* 0x000fe20001000000 */
[----:B----4-:R-:W-:-:S04]  /*e220*/  FFMA.FTZ R3, R21, UR6, -R0 ;  /* 0x0000000615037c23 */ /* 0x010fc80008010800 */
[----:B------:R1:W-:Y:S01]  /*e230*/  MUFU.EX2 R212, R3 ;  /* 0x0000000300d47308 */ /* 0x0003e20000000800 */
[----:B---3--:R-:W-:Y:S01]  /*e240*/  FMNMX.FTZ R71, R2, R71, !PT ;  /* 0x0000004702477209 */ /* 0x008fe20007810000 */
[----:B------:R-:W-:Y:S01]  /*e250*/  FFMA.FTZ R2, R32, UR6, -R12 ;  /* 0x0000000620027c23 */ /* 0x000fe2000801080c */
[----:B--2---:R-:W-:Y:S02]  /*e260*/  FMNMX.FTZ R70, R70, R4, !PT ;  /* 0x0000000446467209 */ /* 0x004fe40007810000 */
[----:B------:R-:W-:-:S03]  /*e270*/  FSETP.NEU.FTZ.AND P1, PT, R71, -INF , PT ;  /* 0xff8000004700780b */ /* 0x000fc60003f3d000 */
[----:B------:R2:W-:Y:S01]  /*e280*/  MUFU.EX2 R233, R2 ;  /* 0x0000000200e97308 */ /* 0x0005e20000000800 */
[----:B------:R-:W3:Y:S01]  /*e290*/  SHFL.BFLY PT, R4, R70, 0x1, 0x1f ;  /* 0x0c201f0046047f89 */ /* 0x000ee200000e0000 */
[----:B------:R-:W-:Y:S01]  /*e2a0*/  FSEL R5, R71, RZ, P1 ;  /* 0x000000ff47057208 */ /* 0x000fe20000800000 */
[----:B-1----:R-:W-:-:S04]  /*e2b0*/  FFMA.FTZ R3, R22, UR6, -R0 ;  /* 0x0000000616037c23 */ /* 0x002fc80008010800 */
[----:B------:R-:W-:Y:S01]  /*e2c0*/  FADD.FTZ R6, R154, -R5 ;  /* 0x800000059a067221 */ /* 0x000fe20000010000 */
[----:B------:R1:W-:Y:S03]  /*e2d0*/  MUFU.EX2 R210, R3 ;  /* 0x0000000300d27308 */ /* 0x0003e60000000800 */
[----:B------:R-:W-:Y:S01]  /*e2e0*/  FMUL.FTZ R6, R6, UR6 ;  /* 0x0000000606067c20 */ /* 0x000fe20008410000 */
[----:B--2---:R-:W-:-:S04]  /*e2f0*/  FFMA.FTZ R2, R29, UR6, -R12 ;  /* 0x000000061d027c23 */ /* 0x004fc8000801080c */
[----:B------:R-:W2:Y:S01]  /*e300*/  MUFU.EX2 R48, R6 ;  /* 0x0000000600307308 */ /* 0x000ea20000000800 */
[----:B---3--:R-:W-:-:S07]  /*e310*/  FMNMX.FTZ R70, R70, R4, !PT ;  /* 0x0000000446467209 */ /* 0x008fce0007810000 */
[----:B------:R-:W3:Y:S01]  /*e320*/  MUFU.EX2 R234, R2 ;  /* 0x0000000200ea7308 */ /* 0x000ee20000000800 */
[--C-:B-1----:R-:W-:Y:S01]  /*e330*/  FFMA.FTZ R3, R23, UR6, -R0.reuse ;  /* 0x0000000617037c23 */ /* 0x102fe20008010800 */
[C---:B------:R-:W-:Y:S01]  /*e340*/  FSETP.NEU.FTZ.AND P0, PT, R70.reuse, -INF , PT ;  /* 0xff8000004600780b */ /* 0x040fe20003f1d000 */
[----:B------:R-:W1:Y:S03]  /*e350*/  LDSM.16.MT88.4 R20, [R184+0x6000] ;  /* 0x00600000b814783b */ /* 0x000e660000004200 */
[----:B------:R-:W-:Y:S02]  /*e360*/  FSEL R5, R70, RZ, P0 ;  /* 0x000000ff46057208 */ /* 0x000fe40000000000 */
[----:B------:R4:W-:Y:S01]  /*e370*/  MUFU.EX2 R204, R3 ;  /* 0x0000000300cc7308 */ /* 0x0009e20000000800 */
        /* <DEDUP_REMOVED lines=16> */
[----:B----4-:R-:W-:Y:S01]  /*e480*/  FFMA.FTZ R3, R24, UR6, -R0 ;  /* 0x0000000618037c23 */ /* 0x010fe20008010800 */
[----:B---3--:R-:W-:-:S03]  /*e490*/  F2FP.F16.F32.PACK_AB R11, R234, R233 ;  /* 0x000000e9ea0b723e */ /* 0x008fc600000000ff */
        /* <DEDUP_REMOVED lines=19> */
[----:B------:R-:W3:Y:S05]  /*e5d0*/  LDSM.16.MT88.4 R28, [R182+0x6000] ;  /* 0x00600000b61c783b */ /* 0x000eea0000004200 */
[----:B------:R-:W-:Y:S01]  /*e5e0*/  MUFU.EX2 R175, R4 ;  /* 0x0000000400af7308 */ /* 0x000fe20000000800 */
[----:B--2---:R-:W-:-:S07]  /*e5f0*/  FFMA.FTZ R2, R36, UR6, -R3 ;  /* 0x0000000624027c23 */ /* 0x004fce0008010803 */
[----:B------:R2:W4:Y:S02]  /*e600*/  MUFU.EX2 R172, R2 ;  /* 0x0000000200ac7308 */ /* 0x0005240000000800 */
[----:B--2---:R-:W-:Y:S01]  /*e610*/  FMUL.FTZ R2, R70, UR6 ;  /* 0x0000000646027c20 */ /* 0x004fe20008410000 */
[----:B----4-:R-:W-:-:S04]  /*e620*/  F2FP.F16.F32.PACK_AB R6, R231, R172 ;  /* 0x000000ace706723e */ /* 0x010fc800000000ff */
[----:B------:R-:W-:-:S05]  /*e630*/  FSEL R2, R2, RZ, P0 ;  /* 0x000000ff02027208 */ /* 0x000fca0000000000 */
[----:B------:R-:W-:-:S04]  /*e640*/  FFMA.FTZ R4, R39, UR6, -R2 ;  /* 0x0000000627047c23 */ /* 0x000fc80008010802 */
[----:B------:R2:W-:Y:S02]  /*e650*/  MUFU.EX2 R163, R4 ;  /* 0x0000000400a37308 */ /* 0x0005e40000000800 */
[----:B--2---:R-:W-:-:S06]  /*e660*/  FFMA.FTZ R4, R41, UR6, -R2 ;  /* 0x0000000629047c23 */ /* 0x004fcc0008010802 */
[----:B------:R2:W-:Y:S02]  /*e670*/  MUFU.EX2 R228, R4 ;  /* 0x0000000400e47308 */ /* 0x0005e40000000800 */
[----:B--2---:R-:W-:-:S06]  /*e680*/  FFMA.FTZ R4, R40, UR6, -R2 ;  /* 0x0000000628047c23 */ /* 0x004fcc0008010802 */
[----:B------:R2:W-:Y:S02]  /*e690*/  MUFU.EX2 R165, R4 ;  /* 0x0000000400a57308 */ /* 0x0005e40000000800 */
[----:B--2---:R-:W-:Y:S02]  /*e6a0*/  FFMA.FTZ R4, R38, UR6, -R2 ;  /* 0x0000000626047c23 */ /* 0x004fe40008010802 */
[----:B------:R-:W2:Y:S04]  /*e6b0*/  LDSM.16.MT88.4 R36, [R183+0x6000] ;  /* 0x00600000b724783b */ /* 0x000ea80000004200 */
[----:B------:R4:W5:Y:S02]  /*e6c0*/  MUFU.EX2 R229, R4 ;  /* 0x0000000400e57308 */ /* 0x0009640000000800 */
[----:B----4-:R-:W-:Y:S01]  /*e6d0*/  FADD.FTZ R4, R153, -R5 ;  /* 0x8000000599047221 */ /* 0x010fe20000010000 */
[----:B------:R-:W-:-:S02]  /*e6e0*/  FSEL R5, R73, RZ, P3 ;  /* 0x000000ff49057208 */ /* 0x000fc40001800000 */
[----:B-----5:R-:W-:Y:S01]  /*e6f0*/  F2FP.F16.F32.PACK_AB R7, R229, R165 ;  /* 0x000000a5e507723e */ /* 0x020fe200000000ff */
[----:B------:R-:W-:Y:S02]  /*e700*/  FMUL.FTZ R4, R4, UR6 ;  /* 0x0000000604047c20 */ /* 0x000fe40008410000 */
[----:B------:R-:W-:Y:S02]  /*e710*/  FADD.FTZ R5, R167, -R5 ;  /* 0x80000005a7057221 */ /* 0x000fe40000010000 */
[----:B------:R4:W5:Y:S02]  /*e720*/  MUFU.EX2 R15, R4 ;  /* 0x00000004000f7308 */ /* 0x0009640000000800 */
[----:B------:R-:W-:-:S06]  /*e730*/  FMUL.FTZ R5, R5, UR6 ;  /* 0x0000000605057c20 */ /* 0x000fcc0008410000 */
[----:B------:R1:W3:Y:S01]  /*e740*/  MUFU.EX2 R13, R5 ;  /* 0x00000005000d7308 */ /* 0x0002e20000000800 */
[----:B----4-:R-:W-:Y:S01]  /*e750*/  FFMA.FTZ R4, R35, UR6, -R3 ;  /* 0x0000000623047c23 */ /* 0x010fe20008010803 */
[-C--:B-----5:R-:W-:Y:S01]  /*e760*/  FMUL.FTZ R78, R78, R15.reuse ;  /* 0x0000000f4e4e7220 */ /* 0x0a0fe20000410000 */
[-C--:B------:R-:W-:Y:S01]  /*e770*/  FMUL.FTZ R79, R79, R15.reuse ;  /* 0x0000000f4f4f7220 */ /* 0x080fe20000410000 */
[----:B------:R-:W-:-:S04]  /*e780*/  FMUL.FTZ R90, R90, R15 ;  /* 0x0000000f5a5a7220 */ /* 0x000fc80000410000 */
[----:B------:R4:W-:Y:S01]  /*e790*/  MUFU.EX2 R227, R4 ;  /* 0x0000000400e37308 */ /* 0x0009e20000000800 */
[-C--:B------:R-:W-:Y:S01]  /*e7a0*/  FMUL.FTZ R91, R91, R15.reuse ;  /* 0x0000000f5b5b7220 */ /* 0x080fe20000410000 */
[-C--:B------:R-:W-:Y:S01]  /*e7b0*/  FMUL.FTZ R98, R98, R15.reuse ;  /* 0x0000000f62627220 */ /* 0x080fe20000410000 */
[----:B------:R-:W-:Y:S01]  /*e7c0*/  FMUL.FTZ R99, R99, R15 ;  /* 0x0000000f63637220 */ /* 0x000fe20000410000 */
[----:B-1----:R-:W-:Y:S01]  /*e7d0*/  F2FP.F16.F32.PACK_AB R5, R228, R163 ;  /* 0x000000a3e405723e */ /* 0x002fe200000000ff */
        /* <DEDUP_REMOVED lines=10> */
[-C--:B---3--:R-:W-:Y:S01]  /*e880*/  FMUL.FTZ R80, R80, R13.reuse ;  /* 0x0000000d50507220 */ /* 0x088fe20000410000 */
[-C--:B------:R-:W-:Y:S01]  /*e890*/  FMUL.FTZ R81, R81, R13.reuse ;  /* 0x0000000d51517220 */ /* 0x080fe20000410000 */
[----:B----4-:R-:W-:Y:S01]  /*e8a0*/  FSEL R4, R72, RZ, P2 ;  /* 0x000000ff48047208 */ /* 0x010fe20001000000 */
        /* <DEDUP_REMOVED lines=15> */
[----:B------:R-:W-:Y:S01]  /*e9a0*/  LDSM.16.MT88.4 R32, [R182+0x6800] ;  /* 0x00680000b620783b */ /* 0x000fe20000004200 */
[-C--:B------:R-:W-:Y:S01]  /*e9b0*/  FMUL.FTZ R108, R108, R13.reuse ;  /* 0x0000000d6c6c7220 */ /* 0x080fe20000410000 */
[-C--:B------:R-:W-:Y:S01]  /*e9c0*/  FMUL.FTZ R109, R109, R13.reuse ;  /* 0x0000000d6d6d7220 */ /* 0x080fe20000410000 */
[----:B------:R-:W-:Y:S01]  /*e9d0*/  HMMA.16816.F32 R52, R4, R18, R88 ;  /* 0x000000120434723c */ /* 0x000fe20000001858 */
[-C--:B------:R-:W-:Y:S01]  /*e9e0*/  FMUL.FTZ R116, R116, R13.reuse ;  /* 0x0000000d74747220 */ /* 0x080fe20000410000 */
[----:B------:R-:W-:-:S04]  /*e9f0*/  FMUL.FTZ R117, R117, R13 ;  /* 0x0000000d75757220 */ /* 0x000fc80000410000 */
[C---:B------:R-:W-:Y:S06]  /*ea00*/  HMMA.16816.F32 R96, R4.reuse, R20, R96 ;  /* 0x000000140460723c */ /* 0x040fec0000001860 */
[C---:B------:R-:W-:Y:S01]  /*ea10*/  HMMA.16816.F32 R104, R4.reuse, R22, R104 ;  /* 0x000000160468723c */ /* 0x040fe20000001868 */
[----:B-1----:R-:W-:Y:S01]  /*ea20*/  F2FP.F16.F32.PACK_AB R8, R222, R223 ;  /* 0x000000dfde08723e */ /* 0x002fe200000000ff */
        /* <DEDUP_REMOVED lines=16> */
[----:B--2---:R-:W-:Y:S01]  /*eb30*/  HMMA.16816.F32 R128, R4, R36, R128 ;  /* 0x000000240480723c */ /* 0x004fe20000001880 */
[-C--:B------:R-:W-:Y:S01]  /*eb40*/  FMUL.FTZ R118, R118, R14.reuse ;  /* 0x0000000e76767220 */ /* 0x080fe20000410000 */
[----:B------:R-:W-:-:S04]  /*eb50*/  FMUL.FTZ R119, R119, R14 ;  /* 0x0000000e77777220 */ /* 0x000fc80000410000 */
[----:B------:R-:W-:Y:S06]  /*eb60*/  HMMA.16816.F32 R60, R4, R38, R136 ;  /* 0x00000026043c723c */ /* 0x000fec0000001888 */
[C---:B------:R-:W-:Y:S01]  /*eb70*/  HMMA.16816.F32 R40, R8.reuse, R16, R80 ;  /* 0x000000100828723c */ /* 0x040fe20000001850 */
[--C-:B------:R-:W-:Y:S01]  /*eb80*/  FFMA.FTZ R4, R27, UR6, -R3.reuse ;  /* 0x000000061b047c23 */ /* 0x100fe20008010803 */
[----:B------:R-:W-:Y:S01]  /*eb90*/  FFMA.FTZ R5, R49, UR6, -R2 ;  /* 0x0000000631057c23 */ /* 0x000fe20008010802 */
[----:B------:R-:W1:Y:S02]  /*eba0*/  LDSM.16.MT88.4 R24, [R181+0x6800] ;  /* 0x00680000b518783b */ /* 0x000e640000004200 */
[----:B------:R2:W-:Y:S01]  /*ebb0*/  MUFU.EX2 R155, R4 ;  /* 0x00000004009b7308 */ /* 0x0005e20000000800 */
[C---:B------:R-:W-:Y:S01]  /*ebc0*/  HMMA.16816.F32 R88, R8.reuse, R18, R84 ;  /* 0x000000120858723c */ /* 0x040fe20000001854 */
[----:B------:R-:W-:Y:S05]  /*ebd0*/  LDSM.16.MT88.4 R16, [R183+0x6800] ;  /* 0x00680000b710783b */ /* 0x000fea0000004200 */
[C---:B------:R-:W-:Y:S01]  /*ebe0*/  HMMA.16816.F32 R92, R8.reuse, R20, R92 ;  /* 0x00000014085c723c */ /* 0x040fe2000000185c */
[----:B------:R-:W-:Y:S05]  /*ebf0*/  MUFU.EX2 R149, R5 ;  /* 0x0000000500957308 */ /* 0x000fea0000000800 */
[----:B------:R-:W-:Y:S01]  /*ec00*/  HMMA.16816.F32 R100, R8, R22, R100 ;  /* 0x000000160864723c */ /* 0x000fe20000001864 */
[----:B------:R-:W3:Y:S01]  /*ec10*/  LDSM.16.MT88.4 R20, [R184+0x6800] ;  /* 0x00680000b814783b */ /* 0x000ee20000004200 */
[----:B--2---:R-:W-:-:S04]  /*ec20*/  FFMA.FTZ R4, R44, UR6, -R3 ;  /* 0x000000062c047c23 */ /* 0x004fc80008010803 */
[C---:B------:R-:W-:Y:S01]  /*ec30*/  HMMA.16816.F32 R124, R8.reuse, R36, R124 ;  /* 0x00000024087c723c */ /* 0x040fe2000000187c */
[----:B------:R2:W4:Y:S05]  /*ec40*/  MUFU.EX2 R154, R4 ;  /* 0x00000004009a7308 */ /* 0x00052a0000000800 */
[C---:B------:R-:W-:Y:S06]  /*ec50*/  HMMA.16816.F32 R132, R8.reuse, R38, R132 ;  /* 0x000000260884723c */ /* 0x040fec0000001884 */
[C---:B------:R-:W-:Y:S06]  /*ec60*/  HMMA.16816.F32 R108, R8.reuse, R28, R108 ;  /* 0x0000001c086c723c */ /* 0x040fec000000186c */
[----:B------:R-:W-:Y:S01]  /*ec70*/  HMMA.16816.F32 R116, R8, R30, R116 ;  /* 0x0000001e0874723c */ /* 0x000fe20000001874 */
[----:B--2---:R-:W-:Y:S01]  /*ec80*/  FFMA.FTZ R4, R47, UR6, -R2 ;  /* 0x000000062f047c23 */ /* 0x004fe20008010802 */
[----:B----4-:R-:W-:Y:S01]  /*ec90*/  F2FP.F16.F32.PACK_AB R6, R154, R155 ;  /* 0x0000009b9a06723e */ /* 0x010fe200000000ff */
[----:B------:R-:W2:Y:S02]  /*eca0*/  LDSM.16.MT88.4 R28, [R181+0x7000] ;  /* 0x00700000b51c783b */ /* 0x000ea40000004200 */
[----:B------:R4:W-:Y:S02]  /*ecb0*/  MUFU.EX2 R226, R4 ;  /* 0x0000000400e27308 */ /* 0x0009e40000000800 */
[----:B------:R-:W-:-:S02]  /*ecc0*/  F2FP.F16.F32.PACK_AB R8, R216, R219 ;  /* 0x000000dbd808723e */ /* 0x000fc400000000ff */
[----:B------:R-:W-:Y:S01]  /*ecd0*/  F2FP.F16.F32.PACK_AB R10, R214, R215 ;  /* 0x000000d7d60a723e */ /* 0x000fe200000000ff */
[----:B----4-:R-:W-:-:S04]  /*ece0*/  FFMA.FTZ R4, R45, UR6, -R2 ;  /* 0x000000062d047c23 */ /* 0x010fc80008010802 */
[----:B------:R4:W5:Y:S02]  /*ecf0*/  MUFU.EX2 R225, R4 ;  /* 0x0000000400e17308 */ /* 0x0009640000000800 */
[----:B----4-:R-:W-:Y:S01]  /*ed00*/  FFMA.FTZ R4, R50, UR6, -R2 ;  /* 0x0000000632047c23 */ /* 0x010fe20008010802 */
[----:B-----5:R-:W-:-:S05]  /*ed10*/  F2FP.F16.F32.PACK_AB R5, R225, R226 ;  /* 0x000000e2e105723e */ /* 0x020fca00000000ff */
[----:B------:R4:W5:Y:S02]  /*ed20*/  MUFU.EX2 R224, R4 ;  /* 0x0000000400e07308 */ /* 0x0009640000000800 */
[--C-:B----4-:R-:W-:Y:S01]  /*ed30*/  FFMA.FTZ R4, R68, UR6, -R0.reuse ;  /* 0x0000000644047c23 */ /* 0x110fe20008010800 */
[----:B------:R-:W-:Y:S01]  /*ed40*/  FFMA.FTZ R0, R69, UR6, -R0 ;  /* 0x0000000645007c23 */ /* 0x000fe20008010800 */
[----:B-----5:R-:W-:-:S04]  /*ed50*/  F2FP.F16.F32.PACK_AB R7, R224, R149 ;  /* 0x00000095e007723e */ /* 0x020fc800000000ff */
[----:B------:R4:W-:Y:S08]  /*ed60*/  MUFU.EX2 R153, R4 ;  /* 0x0000000400997308 */ /* 0x0009f00000000800 */
[----:B------:R5:W-:Y:S01]  /*ed70*/  MUFU.EX2 R150, R0 ;  /* 0x0000000000967308 */ /* 0x000be20000000800 */
[----:B----4-:R-:W-:-:S07]  /*ed80*/  F2FP.F16.F32.PACK_AB R4, R227, R175 ;  /* 0x000000afe304723e */ /* 0x010fce00000000ff */
[----:B-1----:R-:W-:Y:S01]  /*ed90*/  HMMA.16816.F32 R56, R4, R24, R56 ;  /* 0x000000180438723c */ /* 0x002fe20000001838 */
[----:B-----5:R-:W-:-:S04]  /*eda0*/  FFMA.FTZ R0, R143, UR6, -R12 ;  /* 0x000000068f007c23 */ /* 0x020fc8000801080c */
[----:B------:R1:W-:Y:S01]  /*edb0*/  MUFU.EX2 R148, R0 ;  /* 0x0000000000947308 */ /* 0x0003e20000000800 */
[C---:B------:R-:W-:Y:S06]  /*edc0*/  HMMA.16816.F32 R52, R4.reuse, R26, R52 ;  /* 0x0000001a0434723c */ /* 0x040fec0000001834 */
[C---:B---3--:R-:W-:Y:S06]  /*edd0*/  HMMA.16816.F32 R44, R4.reuse, R20, R96 ;  /* 0x00000014042c723c */ /* 0x048fec0000001860 */
[----:B------:R-:W-:Y:S01]  /*ede0*/  HMMA.16816.F32 R80, R4, R22, R104 ;  /* 0x000000160450723c */ /* 0x000fe20000001868 */
[----:B-1----:R-:W-:-:S05]  /*edf0*/  FFMA.FTZ R0, R75, UR6, -R12 ;  /* 0x000000064b007c23 */ /* 0x002fca000801080c */
[C---:B------:R-:W-:Y:S01]  /*ee00*/  HMMA.16816.F32 R84, R4.reuse, R16, R128 ;  /* 0x000000100454723c */ /* 0x040fe20000001880 */
[----:B------:R1:W3:Y:S05]  /*ee10*/  MUFU.EX2 R147, R0 ;  /* 0x0000000000937308 */ /* 0x0002ea0000000800 */
[C---:B------:R-:W-:Y:S06]  /*ee20*/  HMMA.16816.F32 R60, R4.reuse, R18, R60 ;  /* 0x00000012043c723c */ /* 0x040fec000000183c */
[C---:B------:R-:W-:Y:S06]  /*ee30*/  HMMA.16816.F32 R76, R4.reuse, R32, R76 ;  /* 0x00000020044c723c */ /* 0x040fec000000184c */
[----:B------:R-:W-:Y:S01]  /*ee40*/  HMMA.16816.F32 R64, R4, R34, R64 ;  /* 0x000000220440723c */ /* 0x000fe20000001840 */
[----:B-1----:R-:W-:Y:S01]  /*ee50*/  FFMA.FTZ R0, R140, UR6, -R12 ;  /* 0x000000068c007c23 */ /* 0x002fe2000801080c */
[----:B---3--:R-:W-:-:S03]  /*ee60*/  F2FP.F16.F32.PACK_AB R9, R147, R148 ;  /* 0x000000949309723e */ /* 0x008fc600000000ff */
[----:B------:R1:W-:Y:S02]  /*ee70*/  MUFU.EX2 R167, R0 ;  /* 0x0000000000a77308 */ /* 0x0003e40000000800 */
[----:B-1----:R-:W-:-:S06]  /*ee80*/  FFMA.FTZ R0, R141, UR6, -R12 ;  /* 0x000000068d007c23 */ /* 0x002fcc000801080c */
[----:B------:R1:W3:Y:S02]  /*ee90*/  MUFU.EX2 R146, R0 ;  /* 0x0000000000927308 */ /* 0x0002e40000000800 */
[----:B-1----:R-:W-:Y:S01]  /*eea0*/  FFMA.FTZ R0, R142, UR6, -R3 ;  /* 0x000000068e007c23 */ /* 0x002fe20008010803 */
[----:B---3--:R-:W-:-:S05]  /*eeb0*/  F2FP.F16.F32.PACK_AB R11, R146, R167 ;  /* 0x000000a7920b723e */ /* 0x008fca00000000ff */
[----:B------:R1:W-:Y:S02]  /*eec0*/  MUFU.EX2 R145, R0 ;  /* 0x0000000000917308 */ /* 0x0003e40000000800 */
[C---:B------:R-:W-:Y:S06]  /*eed0*/  HMMA.16816.F32 R36, R8.reuse, R26, R88 ;  /* 0x0000001a0824723c */ /* 0x040fec0000001858 */
[C---:B------:R-:W-:Y:S01]  /*eee0*/  HMMA.16816.F32 R40, R8.reuse, R24, R40 ;  /* 0x000000180828723c */ /* 0x040fe20000001828 */
[----:B------:R-:W3:Y:S05]  /*eef0*/  LDSM.16.MT88.4 R24, [R184+0x7000] ;  /* 0x00700000b818783b */ /* 0x000eea0000004200 */
[----:B------:R-:W-:Y:S01]  /*ef00*/  HMMA.16816.F32 R92, R8, R20, R92 ;  /* 0x00000014085c723c */ /* 0x000fe2000000185c */
[----:B-1----:R-:W-:-:S04]  /*ef10*/  FFMA.FTZ R0, R144, UR6, -R3 ;  /* 0x0000000690007c23 */ /* 0x002fc80008010803 */
[----:B------:R1:W4:Y:S01]  /*ef20*/  MUFU.EX2 R144, R0 ;  /* 0x0000000000907308 */ /* 0x0003220000000800 */
[C---:B------:R-:W-:Y:S01]  /*ef30*/  HMMA.16816.F32 R88, R8.reuse, R22, R100 ;  /* 0x000000160858723c */ /* 0x040fe20000001864 */
[----:B------:R-:W5:Y:S04]  /*ef40*/  LDSM.16.MT88.4 R20, [R182+0x7000] ;  /* 0x00700000b614783b */ /* 0x000f680000004200 */
[----:B------:R-:W-:Y:S01]  /*ef50*/  LDSM.16.MT88.4 R100, [R184+0x7800] ;  /* 0x00780000b864783b */ /* 0x000fe20000004200 */
[C---:B------:R-:W-:Y:S06]  /*ef60*/  HMMA.16816.F32 R124, R8.reuse, R16, R124 ;  /* 0x00000010087c723c */ /* 0x040fec000000187c */
[----:B------:R-:W-:Y:S01]  /*ef70*/  HMMA.16816.F32 R132, R8, R18, R132 ;  /* 0x000000120884723c */ /* 0x000fe20000001884 */
[----:B------:R-:W5:Y:S01]  /*ef80*/  LDSM.16.MT88.4 R16, [R183+0x7000] ;  /* 0x00700000b710783b */ /* 0x000f620000004200 */
[----:B-1----:R-:W-:Y:S01]  /*ef90*/  FFMA.FTZ R0, R152, UR6, -R3 ;  /* 0x0000000698007c23 */ /* 0x002fe20008010803 */
[----:B----4-:R-:W-:-:S03]  /*efa0*/  F2FP.F16.F32.PACK_AB R4, R144, R145 ;  /* 0x000000919004723e */ /* 0x010fc600000000ff */
[C---:B------:R-:W-:Y:S01]  /*efb0*/  HMMA.16816.F32 R104, R8.reuse, R34, R116 ;  /* 0x000000220868723c */ /* 0x040fe20000001874 */
[----:B------:R-:W-:Y:S01]  /*efc0*/  LDSM.16.MT88.4 R116, [R182+0x7800] ;  /* 0x00780000b674783b */ /* 0x000fe20000004200 */
[----:B------:R1:W-:Y:S04]  /*efd0*/  MUFU.EX2 R152, R0 ;  /* 0x0000000000987308 */ /* 0x0003e80000000800 */
[----:B------:R-:W-:Y:S07]  /*efe0*/  HMMA.16816.F32 R108, R8, R32, R108 ;  /* 0x00000020086c723c */ /* 0x000fee000000186c */
[----:B------:R-:W-:-:S02]  /*eff0*/  F2FP.F16.F32.PACK_AB R8, R210, R212 ;  /* 0x000000d4d208723e */ /* 0x000fc400000000ff */
[----:B------:R-:W-:Y:S01]  /*f000*/  F2FP.F16.F32.PACK_AB R10, R179, R204 ;  /* 0x000000ccb30a723e */ /* 0x000fe200000000ff */
[----:B-1----:R-:W-:-:S04]  /*f010*/  FFMA.FTZ R0, R151, UR6, -R3 ;  /* 0x0000000697007c23 */ /* 0x002fc80008010803 */
        /* <DEDUP_REMOVED lines=14> */
[C---:B--2---:R-:W-:Y:S06]  /*f100*/  HMMA.16816.F32 R56, R4.reuse, R28, R56 ;  /* 0x0000001c0438723c */ /* 0x044fec0000001838 */
[C---:B------:R-:W-:Y:S06]  /*f110*/  HMMA.16816.F32 R52, R4.reuse, R30, R52 ;  /* 0x0000001e0434723c */ /* 0x040fec0000001834 */
[----:B---3--:R-:W-:Y:S01]  /*f120*/  HMMA.16816.F32 R96, R4, R24, R44 ;  /* 0x000000180460723c */ /* 0x008fe2000000182c */
[----:B-1----:R-:W-:-:S04]  /*f130*/  FFMA.FTZ R0, R164, UR6, -R12 ;  /* 0x00000006a4007c23 */ /* 0x002fc8000801080c */
        /* <DEDUP_REMOVED lines=43> */
[----:B------:R-:W-:Y:S01]  /*f3f0*/  FADD.FTZ R9, R228, R3 ;  /* 0x00000003e4097221 */ /* 0x000fe20000010000 */
        /* <DEDUP_REMOVED lines=12> */
[----:B------:R-:W-:Y:S01]  /*f4c0*/  FADD.FTZ R3, R221, R2 ;  /* 0x00000002dd037221 */ /* 0x000fe20000010000 */
[C---:B--2---:R-:W-:Y:S03]  /*f4d0*/  HMMA.16816.F32 R128, R136.reuse, R4, R128 ;  /* 0x000000048880723c */ /* 0x044fe60000001880 */
[----:B------:R-:W-:Y:S01]  /*f4e0*/  FADD.FTZ R3, R220, R3 ;  /* 0x00000003dc037221 */ /* 0x000fe20000010000 */
[----:B-1----:R-:W-:Y:S02]  /*f4f0*/  FFMA.FTZ R0, R217, UR6, -R12 ;  /* 0x00000006d9007c23 */ /* 0x002fe4000801080c */
[C---:B------:R-:W-:Y:S01]  /*f500*/  HMMA.16816.F32 R104, R136.reuse, R102, R80 ;  /* 0x000000668868723c */ /* 0x040fe20000001850 */
[----:B------:R-:W-:Y:S01]  /*f510*/  FADD.FTZ R3, R219, R3 ;  /* 0x00000003db037221 */ /* 0x000fe20000010000 */
[----:B------:R1:W2:Y:S04]  /*f520*/  MUFU.EX2 R12, R0 ;  /* 0x00000000000c7308 */ /* 0x0002a80000000800 */
[C---:B------:R-:W-:Y:S06]  /*f530*/  HMMA.16816.F32 R76, R136.reuse, R84, R56 ;  /* 0x00000054884c723c */ /* 0x040fec0000001838 */
[C---:B------:R-:W-:Y:S06]  /*f540*/  HMMA.16816.F32 R88, R136.reuse, R86, R52 ;  /* 0x000000568858723c */ /* 0x040fec0000001834 */
[----:B------:R-:W-:Y:S01]  /*f550*/  HMMA.16816.F32 R96, R136, R100, R96 ;  /* 0x000000648860723c */ /* 0x000fe20000001860 */
[----:B-1----:R-:W-:Y:S01]  /*f560*/  FFMA.FTZ R0, R246, R14, R178 ;  /* 0x0000000ef6007223 */ /* 0x002fe200000100b2 */
[----:B--2---:R-:W-:-:S03]  /*f570*/  F2FP.F16.F32.PACK_AB R135, R12, R20 ;  /* 0x000000140c87723e */ /* 0x004fc600000000ff */
[----:B------:R-:W-:Y:S01]  /*f580*/  FADD.FTZ R10, R232, R0 ;  /* 0x00000000e80a7221 */ /* 0x000fe20000010000 */
[----:B------:R-:W-:Y:S01]  /*f590*/  FADD.FTZ R0, R230, R8 ;  /* 0x00000008e6007221 */ /* 0x000fe20000010000 */
[----:B------:R-:W-:Y:S02]  /*f5a0*/  HMMA.16816.F32 R112, R136, R116, R112 ;  /* 0x000000748870723c */ /* 0x000fe40000001870 */
[----:B------:R-:W-:Y:S01]  /*f5b0*/  FADD.FTZ R8, R233, R10 ;  /* 0x0000000ae9087221 */ /* 0x000fe20000010000 */
[----:B------:R-:W-:Y:S01]  /*f5c0*/  FADD.FTZ R2, R172, R0 ;  /* 0x00000000ac027221 */ /* 0x000fe20000010000 */
[----:B------:R-:W-:Y:S02]  /*f5d0*/  FADD.FTZ R0, R165, R9 ;  /* 0x00000009a5007221 */ /* 0x000fe40000010000 */
[----:B------:R-:W-:Y:S01]  /*f5e0*/  HMMA.16816.F32 R124, R132, R4, R124 ;  /* 0x00000004847c723c */ /* 0x000fe2000000187c */
[----:B------:R-:W-:-:S05]  /*f5f0*/  FADD.FTZ R8, R234, R8 ;  /* 0x00000008ea087221 */ /* 0x000fca0000010000 */
        /* <DEDUP_REMOVED lines=55> */
[----:B------:R-:W-:Y:S06]  /*f970*/  HMMA.16816.F32 R116, R132, R118, R44 ;  /* 0x000000768474723c */ /* 0x000fec000000182c */
[-C--:B------:R-:W-:Y:S06]  /*f980*/  HMMA.16816.F32 R136, R136, R6.reuse, R60 ;  /* 0x000000068888723c */ /* 0x080fec000000183c */
[----:B------:R-:W-:-:S15]  /*f990*/  HMMA.16816.F32 R132, R132, R6, R16 ;  /* 0x000000068484723c */ /* 0x000fde0000001810 */
[----:B------:R-:W-:-:S09]  /*f9a0*/  NOP ;  /* 0x0000000000007918 */ /* 0x000fd20000000000 */
.L_x_2339:
[----:B------:R-:W-:-:S13]  /*f9b0*/  ISETP.GT.AND P0, PT, R205, R252, PT ;  /* 0x000000fccd00720c */ /* 0x000fda0003f04270 */
[----:B------:R-:W-:Y:S05]  /*f9c0*/  @!P0 BRA `(.L_x_2346) ;  /* 0x0000004000fc8947 */ /* 0x000fea0003800000 */
[----:B------:R-:W-:Y:S01]  /*f9d0*/  ULDC UR4, c[0x0][0x2d0] ;  /* 0x0000b40000047ab9 */ /* 0x000fe20000000800 */
[----:B------:R-:W-:Y:S01]  /*f9e0*/  SHF.L.U32 R0, R208, 0x5, RZ ;  /* 0x00000005d0007819 */ /* 0x000fe200000006ff */
[----:B------:R-:W-:Y:S01]  /*f9f0*/  IMAD.MOV.U32 R68, RZ, RZ, R72 ;  /* 0x000000ffff447224 */ /* 0x000fe200078e0048 */
[----:B------:R-:W-:Y:S01]  /*fa00*/  ISETP.GE.AND P4, PT, R250, UR4, PT ;  /* 0x00000004fa007c0c */ /* 0x000fe2000bf86270 */
[----:B------:R-:W-:Y:S01]  /*fa10*/  IMAD.WIDE.U32 R250, R206, 0x30, RZ ;  /* 0x00000030cefa7825 */ /* 0x000fe200078e00ff */
[----:B------:R-:W-:Y:S01]  /*fa20*/  MOV R74, R71 ;  /* 0x00000047004a7202 */ /* 0x000fe20000000f00 */
[----:B------:R-:W-:Y:S01]  /*fa30*/  ULDC UR5, c[0x0][0x39c] ;  /* 0x0000e70000057ab9 */ /* 0x000fe20000000800 */
[----:B------:R-:W-:Y:S01]  /*fa40*/  ULDC UR4, c[0x0][0x2ec] ;  /* 0x0000bb0000047ab9 */ /* 0x000fe20000000800 */
[----:B------:R-:W-:Y:S01]  /*fa50*/  IMAD.MOV.U32 R75, RZ, RZ, R70 ;  /* 0x000000ffff4b7224 */ /* 0x000fe200078e0046 */
[----:B------:R-:W-:-:S07]  /*fa60*/  ULDC.64 UR6, c[0x0][0x248] ;  /* 0x0000920000067ab9 */ /* 0x000fce0000000a00 */
[----:B------:R-:W1:Y:S08]  /*fa70*/  @!P4 LDC.64 R4, c[0x0][0x220] ;  /* 0x00008800ff04cb82 */ /* 0x000e700000000a00 */
[----:B------:R-:W2:Y:S08]  /*fa80*/  @!P4 LDC.64 R2, c[0x0][0x220] ;  /* 0x00008800ff02cb82 */ /* 0x000eb00000000a00 */
[----:B------:R-:W3:Y:S01]  /*fa90*/  @!P4 LDC.64 R6, c[0x0][0x220] ;  /* 0x00008800ff06cb82 */ /* 0x000ee20000000a00 */
[----:B-1----:R1:W-:Y:S04]  /*faa0*/  @!P4 STL.64 [R1+0x28], R4 ;  /* 0x000028040100c387 */ /* 0x0023e80000100a00 */
[----:B--2---:R2:W-:Y:S04]  /*fab0*/  @!P4 STL.64 [R1+0x20], R2 ;  /* 0x000020020100c387 */ /* 0x0045e80000100a00 */
[----:B---3--:R3:W-:Y:S01]  /*fac0*/  @!P4 STL.64 [R1+0x18], R6 ;  /* 0x000018060100c387 */ /* 0x0087e20000100a00 */
[----:B-1----:R-:W1:Y:S01]  /*fad0*/  @!P4 LDC.64 R4, c[0x0][0x220] ;  /* 0x00008800ff04cb82 */ /* 0x002e620000000a00 */
[----:B--2---:R-:W-:Y:S01]  /*fae0*/  SHF.L.U64.HI R3, R208, 0x5, R209 ;  /* 0x00000005d0037819 */ /* 0x004fe200000102d1 */
[----:B------:R-:W-:-:S02]  /*faf0*/  IMAD R2, R209, 0x30, RZ ;  /* 0x00000030d1027824 */ /* 0x000fc400078e02ff */
[----:B---3--:R-:W-:Y:S01]  /*fb00*/  IMAD.WIDE.U32 R6, R208, 0x30, RZ ;  /* 0x00000030d0067825 */ /* 0x008fe200078e00ff */
[----:B-1----:R1:W-:Y:S04]  /*fb10*/  @!P4 STL.64 [R1+0x10], R4 ;  /* 0x000010040100c387 */ /* 0x0023e80000100a00 */
[----:B------:R2:W-:Y:S04]  /*fb20*/  STL [R1+0x30], R3 ;  /* 0x0000300301007387 */ /* 0x0005e80000100800 */
[----:B------:R3:W-:Y:S01]  /*fb30*/  STL [R1+0x34], R0 ;  /* 0x0000340001007387 */ /* 0x0007e20000100800 */
[----:B-1----:R-:W-:-:S02]  /*fb40*/  SHF.L.U64.HI R4, R206, 0x5, R207 ;  /* 0x00000005ce047819 */ /* 0x002fc400000102cf */
[----:B--2---:R-:W-:-:S03]  /*fb50*/  SHF.L.U32 R3, R206, 0x5, RZ ;  /* 0x00000005ce037819 */ /* 0x004fc600000006ff */
[----:B------:R1:W-:Y:S01]  /*fb60*/  STL [R1+0x38], R4 ;  /* 0x0000380401007387 */ /* 0x0003e20000100800 */
[----:B---3--:R-:W-:-:S03]  /*fb70*/  IMAD R0, R207, 0x30, RZ ;  /* 0x00000030cf007824 */ /* 0x008fc600078e02ff */
[----:B------:R-:W-:Y:S04]  /*fb80*/  STL.64 [R1], R6 ;  /* 0x0000000601007387 */ /* 0x000fe80000100a00 */
[----:B------:R2:W-:Y:S04]  /*fb90*/  STL [R1+0x3c], R3 ;  /* 0x00003c0301007387 */ /* 0x0005e80000100800 */
[----:B-1----:R-:W3:Y:S01]  /*fba0*/  LDL.LU.64 R4, [R1+0x8] ;  /* 0x0000080001047983 */ /* 0x002ee20000300a00 */
[----:B------:R-:W-:Y:S01]  /*fbb0*/  IMAD.IADD R252, R2, 0x1, R7 ;  /* 0x0000000102fc7824 */ /* 0x000fe200078e0207 */
[----:B------:R-:W-:-:S02]  /*fbc0*/  IADD3 R249, R0, R251, RZ ;  /* 0x000000fb00f97210 */ /* 0x000fc40007ffe0ff */
[----:B--2---:R-:W-:Y:S01]  /*fbd0*/  MOV R3, R73 ;  /* 0x0000004900037202 */ /* 0x004fe20000000f00 */
[----:B---3--:R-:W-:-:S05]  /*fbe0*/  IMAD.MOV.U32 R5, RZ, RZ, R237 ;  /* 0x000000ffff057224 */ /* 0x008fca00078e00ed */
[----:B------:R1:W-:Y:S01]  /*fbf0*/  STL.64 [R1+0x8], R4 ;  /* 0x0000080401007387 */ /* 0x0003e20000100a00 */
[----:B------:R-:W-:Y:S05]  /*fc00*/  BRA `(.L_x_2347) ;  /* 0x0000000000d87947 */ /* 0x000fea0003800000 */
.L_x_2349:
[----:B------:R-:W2:Y:S01]  /*fc10*/  LDL.64 R214, [R1+0x68] ;  /* 0x0000680001d67983 */ /* 0x000ea20000100a00 */
[----:B------:R-:W3:Y:S01]  /*fc20*/  @!P4 LDC.64 R12, c[0x0][0x218] ;  /* 0x00008600ff0ccb82 */ /* 0x000ee20000000a00 */
[----:B------:R-:W-:Y:S02]  /*fc30*/  VIADD R4, R205, 0xfffffffe ;  /* 0xfffffffecd047836 */ /* 0x000fe40000000000 */
[----:B------:R-:W5:Y:S02]  /*fc40*/  LDL.64 R212, [R1+0x58] ;  /* 0x0000580001d47983 */ /* 0x000f640000100a00 */
[C---:B------:R-:W-:Y:S01]  /*fc50*/  IMAD.WIDE.U32 R6, R4.reuse, UR6, RZ ;  /* 0x0000000604067c25 */ /* 0x040fe2000f8e00ff */
[----:B------:R-:W-:Y:S01]  /*fc60*/  SHF.R.S32.HI R5, RZ, 0x1f, R4 ;  /* 0x0000001fff057819 */ /* 0x000fe20000011404 */
[----:B------:R-:W4:Y:S01]  /*fc70*/  LDL R210, [R1+0x74] ;  /* 0x0000740001d27983 */ /* 0x000f220000100800 */
[----:B-1----:R-:W1:Y:S03]  /*fc80*/  @!P4 LDC.64 R16, c[0x0][0x218] ;  /* 0x00008600ff10cb82 */ /* 0x002e660000000a00 */
[----:B------:R-:W4:Y:S01]  /*fc90*/  LDL R208, [R1+0x70] ;  /* 0x0000700001d07983 */ /* 0x000f220000100800 */
[----:B------:R-:W-:Y:S03]  /*fca0*/  IMAD R5, R5, UR6, RZ ;  /* 0x0000000605057c24 */ /* 0x000fe6000f8e02ff */
[----:B------:R-:W4:Y:S01]  /*fcb0*/  LDL R209, [R1+0x3c] ;  /* 0x00003c0001d17983 */ /* 0x000f220000100800 */
[----:B------:R-:W1:Y:S01]  /*fcc0*/  @!P4 LDC.64 R18, c[0x0][0x218] ;  /* 0x00008600ff12cb82 */ /* 0x000e620000000a00 */
[----:B------:R-:W-:Y:S02]  /*fcd0*/  IMAD R5, R4, UR7, R5 ;  /* 0x0000000704057c24 */ /* 0x000fe4000f8e0205 */
[----:B------:R-:W4:Y:S02]  /*fce0*/  LDL R207, [R1+0x38] ;  /* 0x0000380001cf7983 */ /* 0x000f240000100800 */
[----:B------:R-:W-:Y:S02]  /*fcf0*/  IMAD.IADD R5, R7, 0x1, R5 ;  /* 0x0000000107057824 */ /* 0x000fe400078e0205 */
[----:B------:R1:W-:Y:S01]  /*fd00*/  @P4 STS.128 [R203+0x4000], RZ ;  /* 0x004000ffcb004388 */ /* 0x0003e20000000c00 */
[----:B------:R-:W1:Y:S01]  /*fd10*/  @!P4 LDC.64 R20, c[0x0][0x218] ;  /* 0x00008600ff14cb82 */ /* 0x000e620000000a00 */
[----:B--2---:R-:W-:Y:S04]  /*fd20*/  LEA R4, P0, R6, R214, 0x6 ;  /* 0x000000d606047211 */ /* 0x004fe800078030ff */
[----:B---3--:R-:W-:Y:S02]  /*fd30*/  @!P4 LEA R12, P6, R4, R12, 0x1 ;  /* 0x0000000c040cc211 */ /* 0x008fe400078c08ff */
[----:B-----5:R-:W-:Y:S02]  /*fd40*/  LEA.HI.X R5, R6, R213, R5, 0x6, P0 ;  /* 0x000000d506057211 */ /* 0x020fe400000f3405 */
[----:B----4-:R-:W-:Y:S02]  /*fd50*/  @!P4 IADD3 R7, P0, R210, R4, RZ ;  /* 0x00000004d207c210 */ /* 0x010fe40007f1e0ff */
[--C-:B------:R-:W-:Y:S02]  /*fd60*/  @!P4 LEA.HI.X R13, R4, R13, R5.reuse, 0x1, P6 ;  /* 0x0000000d040dc211 */ /* 0x100fe400030f0c05 */
[C---:B-1----:R-:W-:Y:S01]  /*fd70*/  @!P4 LEA R10, P5, R7.reuse, R16, 0x1 ;  /* 0x00000010070ac211 */ /* 0x042fe200078a08ff */
[----:B------:R-:W-:Y:S01]  /*fd80*/  @!P4 IMAD.X R11, R208, 0x1, R5, P0 ;  /* 0x00000001d00bc824 */ /* 0x000fe200000e0605 */
[C---:B------:R-:W-:Y:S01]  /*fd90*/  @!P4 IADD3 R14, P1, R4.reuse, R250, RZ ;  /* 0x000000fa040ec210 */ /* 0x040fe20007f3e0ff */
[----:B------:R-:W-:Y:S01]  /*fda0*/  @!PT LDS RZ, [RZ] ;  /* 0x00000000fffff984 */ /* 0x000fe20000000800 */
[----:B------:R-:W-:Y:S01]  /*fdb0*/  @!PT LDS RZ, [RZ] ;  /* 0x00000000fffff984 */ /* 0x000fe20000000800 */
[----:B------:R-:W-:Y:S01]  /*fdc0*/  @!PT LDS RZ, [RZ] ;  /* 0x00000000fffff984 */ /* 0x000fe20000000800 */
[----:B------:R2:W-:Y:S01]  /*fdd0*/  @!P4 LDGSTS.E.BYPASS.LTC128B.128 [R203+0x4000], desc[UR10][R12.64] ;  /* 0x040000000ccbcfae */ /* 0x0005e2000b901d4a */
[----:B------:R-:W-:Y:S02]  /*fde0*/  @!P4 IADD3 R9, P3, R4, R209, RZ ;  /* 0x000000d10409c210 */ /* 0x000fe40007f7e0ff */
[----:B------:R-:W-:Y:S01]  /*fdf0*/  @!P4 LEA.HI.X R11, R7, R17, R11, 0x1, P5 ;  /* 0x00000011070bc211 */ /* 0x000fe200028f0c0b */
[----:B------:R2:W-:Y:S01]  /*fe00*/  @P4 STS.128 [R203+0x4800], RZ ;  /* 0x004800ffcb004388 */ /* 0x0005e20000000c00 */
[----:B------:R-:W-:Y:S01]  /*fe10*/  @!P4 LEA R8, P2, R9, R18, 0x1 ;  /* 0x000000120908c211 */ /* 0x000fe200078408ff */
[C---:B------:R-:W-:Y:S01]  /*fe20*/  @!P4 IMAD.X R15, R5.reuse, 0x1, R207, P3 ;  /* 0x00000001050fc824 */ /* 0x040fe200018e06cf */
[C---:B------:R-:W-:Y:S01]  /*fe30*/  @!P4 LEA R6, P0, R14.reuse, R20, 0x1 ;  /* 0x000000140e06c211 */ /* 0x040fe200078008ff */
[----:B------:R-:W-:Y:S01]  /*fe40*/  @!PT LDS RZ, [RZ] ;  /* 0x00000000fffff984 */ /* 0x000fe20000000800 */
[----:B------:R-:W-:Y:S01]  /*fe50*/  @!PT LDS RZ, [RZ] ;  /* 0x00000000fffff984 */ /* 0x000fe20000000800 */
[----:B------:R-:W-:Y:S01]  /*fe60*/  @!PT LDS RZ, [RZ] ;  /* 0x00000000fffff984 */ /* 0x000fe20000000800 */
[----:B------:R2:W-:Y:S01]  /*fe70*/  @!P4 LDGSTS.E.BYPASS.LTC128B.128 [R203+0x4800], desc[UR10][R10.64] ;  /* 0x048000000acbcfae */ /* 0x0005e2000b901d4a */
[----:B------:R-:W-:Y:S02]  /*fe80*/  @!P4 IMAD.X R16, R5, 0x1, R249, P1 ;  /* 0x000000010510c824 */ /* 0x000fe400008e06f9 */
[----:B------:R-:W-:Y:S01]  /*fe90*/  @!P4 LEA.HI.X R9, R9, R19, R15, 0x1, P2 ;  /* 0x000000130909c211 */ /* 0x000fe200010f0c0f */
        /* <DEDUP_REMOVED lines=13> */
.L_x_2347:
[----:B------:R-:W2:Y:S01]  /*ff70*/  LDL R0, [R1+0x78] ;  /* 0x0000780001007983 */ /* 0x000ea20000100800 */
[----:B------:R-:W-:Y:S04]  /*ff80*/  DEPBAR.LE SB0, 0x0 ;  /* 0x000080000000791a */ /* 0x000fe80000000000 */
[----:B-1----:R-:W3:Y:S01]  /*ff90*/  LDL.64 R4, [R1+0x8] ;  /* 0x0000080001047983 */ /* 0x002ee20000100a00 */
[----:B------:R-:W-:Y:S04]  /*ffa0*/  IADD3 R204, R205, -0x1, RZ ;  /* 0xffffffffcdcc7810 */ /* 0x000fe80007ffe0ff */
[----:B------:R-:W3:Y:S01]  /*ffb0*/  LDL R14, [R1+0x44] ;  /* 0x00004400010e7983 */ /* 0x000ee20000100800 */
[----:B------:R-:W-:Y:S04]  /*ffc0*/  SHF.R.S32.HI R2, RZ, 0x1f, R204 ;  /* 0x0000001fff027819 */ /* 0x000fe800000114cc */
[----:B------:R-:W4:Y:S05]  /*ffd0*/  LDL.64 R12, [R1] ;  /* 0x00000000010c7983 */ /* 0x000f2a0000100a00 */
        /* <DEDUP_REMOVED lines=13> */
[----:B------:R-:W-:Y:S05]  /*100b0*/  @P4 STS.128 [R203+0x6000], RZ ;  /* 0x006000ffcb004388 */ /* 0x000fea0000000c00 */
[----:B------:R-:W5:Y:S01]  /*100c0*/  LDL R206, [R1+0x40] ;  /* 0x0000400001ce7983 */ /* 0x000f620000100800 */
[----:B--2---:R-:W-:Y:S02]  /*100d0*/  IMAD R0, R0, R204, RZ ;  /* 0x000000cc00007224 */ /* 0x004fe400078e02ff */
[-C--:B---3--:R-:W-:Y:S04]  /*100e0*/  IMAD.WIDE.U32 R4, R204, R14.reuse, R4 ;  /* 0x0000000ecc047225 */ /* 0x088fe800078e0004 */
[----:B------:R-:W-:Y:S01]  /*100f0*/  IMAD R0, R2, R14, R0 ;  /* 0x0000000e02007224 */ /* 0x000fe200078e0200 */
[----:B----4-:R-:W-:Y:S02]  /*10100*/  @!P4 IADD3 R14, P1, R12, R4, RZ ;  /* 0x000000040c0ec210 */ /* 0x010fe40007f3e0ff */
[C---:B-----5:R-:W-:Y:S02]  /*10110*/  @!P4 LEA R12, P6, R4.reuse, R10, 0x1 ;  /* 0x0000000a040cc211 */ /* 0x060fe400078c08ff */
[----:B------:R-:W-:Y:S04]  /*10120*/  IADD3 R0, R5, R0, RZ ;  /* 0x0000000005007210 */ /* 0x000fe80007ffe0ff */
[----:B------:R-:W-:Y:S02]  /*10130*/  @!P4 LEA.HI.X R13, R4, R19, R0, 0x1, P6 ;  /* 0x00000013040dc211 */ /* 0x000fe400030f0c00 */
[----:B------:R-:W-:Y:S03]  /*10140*/  @!P4 IADD3 R2, P0, R11, R4, RZ ;  /* 0x000000040b02c210 */ /* 0x000fe60007f1e0ff */
[----:B------:R-:W-:Y:S01]  /*10150*/  @!PT LDS RZ, [RZ] ;  /* 0x00000000fffff984 */ /* 0x000fe20000000800 */
[----:B------:R-:W-:Y:S01]  /*10160*/  @!PT LDS RZ, [RZ] ;  /* 0x00000000fffff984 */ /* 0x000fe20000000800 */
[----:B------:R-:W-:Y:S01]  /*10170*/  @!PT LDS RZ, [RZ] ;  /* 0x00000000fffff984 */ /* 0x000fe20000000800 */
[----:B------:R-:W-:Y:S01]  /*10180*/  @!P4 LDGSTS.E.BYPASS.LTC128B.128 [R203+0x6000], desc[UR10][R12.64] ;  /* 0x060000000ccbcfae */ /* 0x000fe2000b901d4a */
[----:B------:R-:W-:Y:S04]  /*10190*/  @!P4 LEA R10, P5, R2, R9, 0x1 ;  /* 0x00000009020ac211 */ /* 0x000fe800078a08ff */
[----:B------:R-:W-:Y:S01]  /*101a0*/  @P4 STS.128 [R203+0x6800], RZ ;  /* 0x006800ffcb004388 */ /* 0x000fe20000000c00 */
[----:B------:R-:W-:Y:S04]  /*101b0*/  @!P4 IADD3.X R5, R20, R0, RZ, P0, !PT ;  /* 0x000000001405c210 */ /* 0x000fe800007fe4ff */
[----:B------:R-:W-:Y:S02]  /*101c0*/  @!P4 LEA.HI.X R11, R2, R18, R5, 0x1, P5 ;  /* 0x00000012020bc211 */ /* 0x000fe400028f0c05 */
[----:B------:R-:W-:Y:S03]  /*101d0*/  @!P4 IADD3 R7, P3, R7, R4, RZ ;  /* 0x000000040707c210 */ /* 0x000fe60007f7e0ff */
[----:B------:R-:W-:Y:S01]  /*101e0*/  @!PT LDS RZ, [RZ] ;  /* 0x00000000fffff984 */ /* 0x000fe20000000800 */
[----:B------:R-:W-:Y:S01]  /*101f0*/  @!PT LDS RZ, [RZ] ;  /* 0x00000000fffff984 */ /* 0x000fe20000000800 */
[----:B------:R-:W-:Y:S01]  /*10200*/  @!PT LDS RZ, [RZ] ;  /* 0x00000000fffff984 */ /* 0x000fe20000000800 */
[----:B------:R-:W-:Y:S01]  /*10210*/  @!P4 LDGSTS.E.BYPASS.LTC128B.128 [R203+0x6800], desc[UR10][R10.64] ;  /* 0x068000000acbcfae */ /* 0x000fe2000b901d4a */
[C---:B------:R-:W-:Y:S04]  /*10220*/  @!P4 LEA R8, P2, R7.reuse, R8, 0x1 ;  /* 0x000000080708c211 */ /* 0x040fe800078408ff */
[----:B------:R-:W-:Y:S01]  /*10230*/  @P4 STS.128 [R203+0x7000], RZ ;  /* 0x007000ffcb004388 */ /* 0x000fe20000000c00 */
[C---:B------:R-:W-:Y:S02]  /*10240*/  @!P4 IADD3.X R9, R0.reuse, R15, RZ, P3, !PT ;  /* 0x0000000f0009c210 */ /* 0x040fe40001ffe4ff */
[----:B------:R-:W-:Y:S02]  /*10250*/  @!P4 IADD3.X R15, R0, R252, RZ, P1, !PT ;  /* 0x000000fc000fc210 */ /* 0x000fe40000ffe4ff */
[----:B------:R-:W-:Y:S01]  /*10260*/  @!P4 LEA.HI.X R9, R7, R17, R9, 0x1, P2 ;  /* 0x000000110709c211 */ /* 0x000fe200010f0c09 */
[----:B------:R-:W1:Y:S01]  /*10270*/  S2R R0, SR_TID.X ;  /* 0x0000000000007919 */ /* 0x000e620000002100 */
[C---:B------:R-:W-:Y:S03]  /*10280*/  @!P4 LEA R6, P0, R14.reuse, R6, 0x1 ;  /* 0x000000060e06c211 */ /* 0x040fe600078008ff */
        /* <DEDUP_REMOVED lines=11> */
[----:B------:R-:W2:Y:S05]  /*10340*/  LDSM.16.M88.4 R16, [R180+0x4000] ;  /* 0x00400000b410783b */ /* 0x000eaa0000000200 */
[----:B------:R-:W3:Y:S05]  /*10350*/  LDSM.16.M88.4 R60, [R187+0x2000] ;  /* 0x00200000bb3c783b */ /* 0x000eea0000000200 */
[----:B------:R-:W4:Y:S01]  /*10360*/  LDSM.16.M88.4 R32, [R180+0x4800] ;  /* 0x00480000b420783b */ /* 0x000f220000000200 */
[----:B-1----:R-:W-:Y:S04]  /*10370*/  SHF.L.U32 R0, R0, 0x1, RZ ;  /* 0x0000000100007819 */ /* 0x002fe800000006ff */
[----:B------:R-:W0:Y:S01]  /*10380*/  LDGDEPBAR ;  /* 0x00000000000079af */ /* 0x000e220000000000 */
[----:B------:R-:W-:Y:S02]  /*10390*/  LOP3.LUT R0, R0, 0x6, RZ, 0xc0, !PT ;  /* 0x0000000600007812 */ /* 0x000fe400078ec0ff */
[C---:B------:R-:W-:Y:S02]  /*103a0*/  ISETP.GT.AND P0, PT, R204.reuse, R206, PT ;  /* 0x000000cecc00720c */ /* 0x040fe40003f04270 */
[----:B------:R-:W1:Y:S01]  /*103b0*/  LDSM.16.M88.4 R48, [R180+0x5000] ;  /* 0x00500000b430783b */ /* 0x000e620000000200 */
[----:B------:R-:W-:Y:S04]  /*103c0*/  LEA R0, R204, R0, 0x6 ;  /* 0x00000000cc007211 */ /* 0x000fe800078e30ff */
[----:B------:R-:W5:Y:S01]  /*103d0*/  LDSM.16.M88.4 R140, [R180+0x5800] ;  /* 0x00580000b48c783b */ /* 0x000f620000000200 */
[----:B------:R-:W-:Y:S04]  /*103e0*/  IADD3 R2, R0, 0x1, RZ ;  /* 0x0000000100027810 */ /* 0x000fe80007ffe0ff */
[----:B------:R-:W-:Y:S05]  /*103f0*/  LDSM.16.M88.4 R144, [R190] ;  /* 0x00000000be90783b */ /* 0x000fea0000000200 */
[----:B------:R-:W5:Y:S05]  /*10400*/  LDSM.16.M88.4 R148, [R186+0x4000] ;  /* 0x00400000ba94783b */ /* 0x000f6a0000000200 */
[----:B------:R-:W5:Y:S01]  /*10410*/  LDSM.16.M88.4 R152, [R190+0x2000] ;  /* 0x00200000be98783b */ /* 0x000f620000000200 */
[-C--:B--2---:R-:W-:Y:S04]  /*10420*/  HMMA.16816.F32 R4, R64, R16.reuse, RZ ;  /* 0x000000104004723c */ /* 0x084fe800000018ff */
[----:B------:R-:W2:Y:S02]  /*10430*/  LDSM.16.M88.4 R156, [R186+0x4800] ;  /* 0x00480000ba9c783b */ /* 0x000ea40000000200 */
[C---:B---3--:R-:W-:Y:S03]  /*10440*/  HMMA.16816.F32 R8, R60.reuse, R16, RZ ;  /* 0x000000103c08723c */ /* 0x048fe600000018ff */
[----:B------:R-:W3:Y:S03]  /*10450*/  LDSM.16.M88.4 R160, [R186+0x5000] ;  /* 0x00500000baa0783b */ /* 0x000ee60000000200 */
[-C--:B------:R-:W-:Y:S02]  /*10460*/  HMMA.16816.F32 R12, R60, R18.reuse, RZ ;  /* 0x000000123c0c723c */ /* 0x080fe400000018ff */
[----:B------:R-:W3:Y:S04]  /*10470*/  LDSM.16.M88.4 R164, [R186+0x5800] ;  /* 0x00580000baa4783b */ /* 0x000ee80000000200 */
[C---:B------:R-:W-:Y:S01]  /*10480*/  HMMA.16816.F32 R16, R64.reuse, R18, RZ ;  /* 0x000000124010723c */ /* 0x040fe200000018ff */
[----:B------:R-:W-:Y:S05]  /*10490*/  LDSM.16.M88.4 R168, [R193] ;  /* 0x00000000c1a8783b */ /* 0x000fea0000000200 */
[-C--:B----4-:R-:W-:Y:S01]  /*104a0*/  HMMA.16816.F32 R20, R64, R32.reuse, RZ ;  /* 0x000000204014723c */ /* 0x090fe200000018ff */
[----:B------:R-:W-:Y:S05]  /*104b0*/  LDSM.16.M88.4 R172, [R192] ;  /* 0x00000000c0ac783b */ /* 0x000fea0000000200 */
[C---:B------:R-:W-:Y:S01]  /*104c0*/  HMMA.16816.F32 R24, R60.reuse, R32, RZ ;  /* 0x000000203c18723c */ /* 0x040fe200000018ff */
[----:B------:R-:W-:Y:S05]  /*104d0*/  LDSM.16.M88.4 R176, [R185] ;  /* 0x00000000b9b0783b */ /* 0x000fea0000000200 */
[-C--:B------:R-:W-:Y:S06]  /*104e0*/  HMMA.16816.F32 R28, R60, R34.reuse, RZ ;  /* 0x000000223c1c723c */ /* 0x080fec00000018ff */
[C---:B------:R-:W-:Y:S06]  /*104f0*/  HMMA.16816.F32 R32, R64.reuse, R34, RZ ;  /* 0x000000224020723c */ /* 0x040fec00000018ff */
[-C--:B-1----:R-:W-:Y:S06]  /*10500*/  HMMA.16816.F32 R36, R64, R48.reuse, RZ ;  /* 0x000000304024723c */ /* 0x082fec00000018ff */
        /* <DEDUP_REMOVED lines=17> */
[----:B------:R-:W2:Y:S05]  /*10620*/  LDSM.16.M88.4 R156, [R188+0x2000] ;  /* 0x00200000bc9c783b */ /* 0x000eaa0000000200 */
[-C--:B---3--:R-:W-:Y:S06]  /*10630*/  HMMA.16816.F32 R36, R144, R160.reuse, R36 ;  /* 0x000000a09024723c */ /* 0x088fec0000001824 */
[C---:B------:R-:W-:Y:S06]  /*10640*/  HMMA.16816.F32 R40, R152.reuse, R160, R40 ;  /* 0x000000a09828723c */ /* 0x040fec0000001828 */
[-C--:B------:R-:W-:Y:S06]  /*10650*/  HMMA.16816.F32 R44, R152, R162.reuse, R44 ;  /* 0x000000a2982c723c */ /* 0x080fec000000182c */
[C---:B------:R-:W-:Y:S01]  /*10660*/  HMMA.16816.F32 R48, R144.reuse, R162, R48 ;  /* 0x000000a29030723c */ /* 0x040fe20000001830 */
[----:B------:R-:W3:Y:S05]  /*10670*/  LDSM.16.M88.4 R160, [R194] ;  /* 0x00000000c2a0783b */ /* 0x000eea0000000200 */
[-C--:B------:R-:W-:Y:S06]  /*10680*/  HMMA.16816.F32 R52, R144, R164.reuse, R52 ;  /* 0x000000a49034723c */ /* 0x080fec0000001834 */
[C---:B------:R-:W-:Y:S06]  /*10690*/  HMMA.16816.F32 R56, R152.reuse, R164, R56 ;  /* 0x000000a49838723c */ /* 0x040fec0000001838 */
[-C--:B------:R-:W-:Y:S01]  /*106a0*/  HMMA.16816.F32 R60, R152, R166.reuse, R60 ;  /* 0x000000a6983c723c */ /* 0x080fe2000000183c */
[----:B------:R-:W4:Y:S05]  /*106b0*/  LDSM.16.M88.4 R152, [R189] ;  /* 0x00000000bd98783b */ /* 0x000f2a0000000200 */
[----:B------:R-:W-:Y:S01]  /*106c0*/  HMMA.16816.F32 R64, R144, R166, R64 ;  /* 0x000000a69040723c */ /* 0x000fe20000001840 */
[----:B------:R-:W5:Y:S05]  /*106d0*/  LDSM.16.M88.4 R144, [R189+0x2000] ;  /* 0x00200000bd90783b */ /* 0x000f6a0000000200 */
[-C--:B-1----:R-:W-:Y:S06]  /*106e0*/  HMMA.16816.F32 R4, R140, R148.reuse, R4 ;  /* 0x000000948c04723c */ /* 0x082fec0000001804 */
[C---:B--2---:R-:W-:Y:S06]  /*106f0*/  HMMA.16816.F32 R8, R156.reuse, R148, R8 ;  /* 0x000000949c08723c */ /* 0x044fec0000001808 */
        /* <DEDUP_REMOVED lines=14> */
[-C--:B----4-:R-:W-:Y:S06]  /*107e0*/  HMMA.16816.F32 R4, R152, R176.reuse, R4 ;  /* 0x000000b09804723c */ /* 0x090fec0000001804 */
[C---:B-----5:R-:W-:Y:S06]  /*107f0*/  HMMA.16816.F32 R8, R144.reuse, R176, R8 ;  /* 0x000000b09008723c */ /* 0x060fec0000001808 */
        /* <DEDUP_REMOVED lines=39> */
[----:B------:R-:W-:Y:S08]  /*10a70*/  DEPBAR.LE SB0, 0x0 ;  /* 0x000080000000791a */ /* 0x000ff00000000000 */
[----:B------:R1:W1:Y:S01]  /*10a80*/  MUFU.TANH R142, R17 ;  /* 0x00000011008e7308 */ /* 0x0002620000002400 */
[-C--:B-----5:R-:W-:Y:S01]  /*10a90*/  HMMA.16816.F32 R36, R152, R8.reuse, R36 ;  /* 0x000000089824723c */ /* 0x0a0fe20000001824 */
[----:B------:R-:W-:Y:S04]  /*10aa0*/  BAR.SYNC.DEFER_BLOCKING 0x0 ;  /* 0x0000000000007b1d */ /* 0x000fe80000010000 */
[----:B------:R-:W-:Y:S01]  /*10ab0*/  FMUL.FTZ R24, R24, UR5 ;  /* 0x0000000518187c20 */ /* 0x000fe20008410000 */
[C---:B------:R-:W-:Y:S03]  /*10ac0*/  HMMA.16816.F32 R40, R144.reuse, R8, R40 ;  /* 0x000000089028723c */ /* 0x040fe60000001828 */
[----:B------:R1:W1:Y:S02]  /*10ad0*/  MUFU.TANH R141, R19 ;  /* 0x00000013008d7308 */ /* 0x0002640000002400 */
[----:B------:R-:W-:Y:S01]  /*10ae0*/  FMUL.FTZ R20, R20, UR5 ;  /* 0x0000000514147c20 */ /* 0x000fe20008410000 */
[-C--:B------:R-:W-:Y:S07]  /*10af0*/  HMMA.16816.F32 R44, R144, R10.reuse, R44 ;  /* 0x0000000a902c723c */ /* 0x080fee000000182c */
[----:B------:R1:W1:Y:S01]  /*10b00*/  MUFU.TANH R140, R20 ;  /* 0x00000014008c7308 */ /* 0x0002620000002400 */
[----:B------:R-:W-:Y:S01]  /*10b10*/  FMUL.FTZ R22, R22, UR5 ;  /* 0x0000000516167c20 */ /* 0x000fe20008410000 */
[C---:B------:R-:W-:Y:S08]  /*10b20*/  HMMA.16816.F32 R48, R152.reuse, R10, R48 ;  /* 0x0000000a9830723c */ /* 0x040ff00000001830 */
[----:B------:R1:W1:Y:S03]  /*10b30*/  MUFU.TANH R72, R22 ;  /* 0x0000001600487308 */ /* 0x0002660000002400 */
[----:B------:R-:W-:Y:S01]  /*10b40*/  FMUL.FTZ R21, R21, UR5 ;  /* 0x0000000515157c20 */ /* 0x000fe20008410000 */
[----:B------:R-:W-:Y:S01]  /*10b50*/  FMUL.FTZ R23, R23, UR5 ;  /* 0x0000000517177c20 */ /* 0x000fe20008410000 */
[----:B------:R-:W-:Y:S01]  /*10b60*/  FMUL.FTZ R25, R25, UR5 ;  /* 0x0000000519197c20 */ /* 0x000fe20008410000 */
[----:B------:R-:W-:Y:S01]  /*10b70*/  FMUL.FTZ R26, R26, UR5 ;  /* 0x000000051a1a7c20 */ /* 0x000fe20008410000 */
[----:B------:R-:W-:Y:S03]  /*10b80*/  FMUL.FTZ R27, R27, UR5 ;  /* 0x000000051b1b7c20 */ /* 0x000fe60008410000 */
[----:B------:R1:W1:Y:S01]  /*10b90*/  MUFU.TANH R73, R21 ;  /* 0x0000001500497308 */ /* 0x0002620000002400 */
[-C--:B----4-:R-:W-:Y:S06]  /*10ba0*/  HMMA.16816.F32 R52, R152, R12.reuse, R52 ;  /* 0x0000000c9834723c */ /* 0x090fec0000001834 */
[C---:B------:R-:W-:Y:S03]  /*10bb0*/  HMMA.16816.F32 R56, R144.reuse, R12, R56 ;  /* 0x0000000c9038723c */ /* 0x040fe60000001838 */
[----:B------:R4:W1:Y:S03]  /*10bc0*/  MUFU.TANH R71, R23 ;  /* 0x0000001700477308 */ /* 0x0008660000002400 */
[-C--:B------:R-:W-:Y:S07]  /*10bd0*/  HMMA.16816.F32 R60, R144, R14.reuse, R60 ;  /* 0x0000000e903c723c */ /* 0x080fee000000183c */
[----:B------:R-:W1:Y:S01]  /*10be0*/  MUFU.TANH R24, R24 ;  /* 0x0000001800187308 */ /* 0x000e620000002400 */
[----:B------:R-:W-:Y:S09]  /*10bf0*/  HMMA.16816.F32 R64, R152, R14, R64 ;  /* 0x0000000e9840723c */ /* 0x000ff20000001840 */
[----:B------:R4:W1:Y:S01]  /*10c00*/  MUFU.TANH R70, R25 ;  /* 0x0000001900467308 */ /* 0x0008620000002400 */
[----:B------:R-:W-:Y:S03]  /*10c10*/  @!UPT UIADD3 URZ, URZ, URZ, URZ ;  /* 0x0000003f3f3ff290 */ /* 0x000fe6000fffe03f */
[----:B--23--:R-:W-:Y:S11]  /*10c20*/  @P0 BRA `(.L_x_2349) ;  /* 0xffffffec00f80947 */ /* 0x00cff6000383ffff */
.L_x_2348:
[----:B--2---:R-:W-:Y:S01]  /*10c30*/  MUFU.TANH R7, R26 ;  /* 0x0000001a00077308 */ /* 0x004fe20000002400 */
[----:B------:R-:W-:Y:S01]  /*10c40*/  ISETP.GE.AND P2, PT, R2, R197, PT ;  /* 0x000000c50200720c */ /* 0x000fe20003f46270 */
[----:B------:R-:W-:Y:S01]  /*10c50*/  FMUL.FTZ R30, R30, UR5 ;  /* 0x000000051e1e7c20 */ /* 0x000fe20008410000 */
[----:B------:R-:W-:Y:S01]  /*10c60*/  ISETP.GE.AND P5, PT, R2, R198, PT ;  /* 0x000000c60200720c */ /* 0x000fe20003fa6270 */
[----:B------:R-:W-:Y:S01]  /*10c70*/  VIADD R4, R0, 0x8 ;  /* 0x0000000800047836 */ /* 0x000fe20000000000 */
[----:B------:R-:W-:Y:S01]  /*10c80*/  ISETP.GE.AND P1, PT, R2, R196, PT ;  /* 0x000000c40200720c */ /* 0x000fe20003f26270 */
[----:B------:R-:W-:Y:S01]  /*10c90*/  FMUL.FTZ R40, R40, UR5 ;  /* 0x0000000528287c20 */ /* 0x000fe20008410000 */
[C---:B------:R-:W-:Y:S03]  /*10ca0*/  ISETP.GE.AND P0, PT, R2.reuse, R195, PT ;  /* 0x000000c30200720c */ /* 0x040fe60003f06270 */
[----:B------:R2:W-:Y:S01]  /*10cb0*/  MUFU.TANH R147, R30 ;  /* 0x0000001e00937308 */ /* 0x0005e20000002400 */
[----:B------:R-:W-:Y:S01]  /*10cc0*/  ISETP.GE.OR P2, PT, R2, R200, !P2 ;  /* 0x000000c80200720c */ /* 0x000fe20005746670 */
[----:B------:R-:W-:Y:S01]  /*10cd0*/  FMUL.FTZ R29, R29, UR5 ;  /* 0x000000051d1d7c20 */ /* 0x000fe20008410000 */
[----:B------:R-:W-:Y:S01]  /*10ce0*/  P2R R145, PR, RZ, 0x10 ;  /* 0x00000010ff917803 */ /* 0x000fe20000000000 */
[----:B------:R-:W-:Y:S01]  /*10cf0*/  FMUL.FTZ R41, R41, UR5 ;  /* 0x0000000529297c20 */ /* 0x000fe20008410000 */
[----:B------:R-:W-:Y:S01]  /*10d00*/  ISETP.GE.AND P3, PT, R0, R197, PT ;  /* 0x000000c50000720c */ /* 0x000fe20003f66270 */
[----:B------:R-:W-:Y:S01]  /*10d10*/  FMUL.FTZ R42, R42, UR5 ;  /* 0x000000052a2a7c20 */ /* 0x000fe20008410000 */
[C---:B------:R-:W-:Y:S03]  /*10d20*/  ISETP.GE.OR P5, PT, R2.reuse, R202, !P5 ;  /* 0x000000ca0200720c */ /* 0x040fe60006fa6670 */
[----:B------:R3:W5:Y:S01]  /*10d30*/  MUFU.TANH R146, R29 ;  /* 0x0000001d00927308 */ /* 0x0007620000002400 */
[C---:B------:R-:W-:Y:S01]  /*10d40*/  ISETP.GE.OR P4, PT, R2.reuse, R201, !P1 ;  /* 0x000000c90200720c */ /* 0x040fe20004f86670 */
[----:B------:R-:W-:Y:S01]  /*10d50*/  FMUL.FTZ R43, R43, UR5 ;  /* 0x000000052b2b7c20 */ /* 0x000fe20008410000 */
[----:B------:R-:W-:Y:S01]  /*10d60*/  ISETP.GE.OR P0, PT, R2, R199, !P0 ;  /* 0x000000c70200720c */ /* 0x000fe20004706670 */
[----:B------:R-:W-:Y:S01]  /*10d70*/  FMUL.FTZ R56, R56, UR5 ;  /* 0x0000000538387c20 */ /* 0x000fe20008410000 */
[----:B------:R-:W-:Y:S01]  /*10d80*/  P2R R2, PR, RZ, 0x4 ;  /* 0x00000004ff027803 */ /* 0x000fe20000000000 */
[----:B------:R-:W-:Y:S01]  /*10d90*/  FMUL.FTZ R58, R58, UR5 ;  /* 0x000000053a3a7c20 */ /* 0x000fe20008410000 */
[----:B------:R-:W-:Y:S03]  /*10da0*/  ISETP.GE.OR P1, PT, R0, R200, !P3 ;  /* 0x000000c80000720c */ /* 0x000fe60005f26670 */
[----:B------:R5:W-:Y:S01]  /*10db0*/  MUFU.TANH R6, R27 ;  /* 0x0000001b00067308 */ /* 0x000be20000002400 */
[----:B------:R-:W-:Y:S01]  /*10dc0*/  ISETP.NE.AND P3, PT, R2, RZ, PT ;  /* 0x000000ff0200720c */ /* 0x000fe20003f65270 */
[----:B------:R-:W-:Y:S01]  /*10dd0*/  FMUL.FTZ R28, R28, UR5 ;  /* 0x000000051c1c7c20 */ /* 0x000fe20008410000 */
[C---:B------:R-:W-:Y:S01]  /*10de0*/  ISETP.GE.AND P6, PT, R0.reuse, R198, PT ;  /* 0x000000c60000720c */ /* 0x040fe20003fc6270 */
[----:B------:R-:W-:Y:S01]  /*10df0*/  FMUL.FTZ R59, R59, UR5 ;  /* 0x000000053b3b7c20 */ /* 0x000fe20008410000 */
[----:B------:R-:W-:Y:S01]  /*10e00*/  P2R R2, PR, RZ, 0x1 ;  /* 0x00000001ff027803 */ /* 0x000fe20000000000 */
[----:B------:R-:W-:Y:S01]  /*10e10*/  FMUL.FTZ R57, R57, UR5 ;  /* 0x0000000539397c20 */ /* 0x000fe20008410000 */
[C---:B------:R-:W-:Y:S03]  /*10e20*/  ISETP.GE.AND P0, PT, R0.reuse, R196, PT ;  /* 0x000000c40000720c */ /* 0x040fe60003f06270 */
[----:B------:R5:W-:Y:S01]  /*10e30*/  MUFU.TANH R152, R28 ;  /* 0x0000001c00987308 */ /* 0x000be20000002400 */
[----:B------:R-:W-:Y:S01]  /*10e40*/  ISETP.GE.OR P6, PT, R0, R202, !P6 ;  /* 0x000000ca0000720c */ /* 0x000fe200077c6670 */
[----:B------:R-:W-:Y:S01]  /*10e50*/  FMUL.FTZ R32, R32, UR5 ;  /* 0x0000000520207c20 */ /* 0x000fe20008410000 */
[----:B------:R-:W-:Y:S01]  /*10e60*/  ISETP.GE.OR P0, PT, R0, R201, !P0 ;  /* 0x000000c90000720c */ /* 0x000fe20004706670 */
[----:B------:R-:W-:Y:S01]  /*10e70*/  FMUL.FTZ R33, R33, UR5 ;  /* 0x0000000521217c20 */ /* 0x000fe20008410000 */
[----:B-1----:R-:W-:Y:S01]  /*10e80*/  FSEL R13, R161, -INF , !P6 ;  /* 0xff800000a10d7808 */ /* 0x002fe20007000000 */
[----:B------:R-:W-:Y:S01]  /*10e90*/  FMUL.FTZ R34, R34, UR5 ;  /* 0x0000000522227c20 */ /* 0x000fe20008410000 */
[----:B------:R-:W-:Y:S03]  /*10ea0*/  FSEL R21, R158, -INF , !P0 ;  /* 0xff8000009e157808 */ /* 0x000fe60004000000 */
[----:B------:R1:W-:Y:S01]  /*10eb0*/  MUFU.TANH R9, R32 ;  /* 0x0000002000097308 */ /* 0x0003e20000002400 */
[----:B------:R-:W-:Y:S01]  /*10ec0*/  ISETP.NE.AND P6, PT, R2, RZ, PT ;  /* 0x000000ff0200720c */ /* 0x000fe20003fc5270 */
[----:B------:R-:W-:Y:S01]  /*10ed0*/  VIADD R2, R0, 0x9 ;  /* 0x0000000900027836 */ /* 0x000fe20000000000 */
[C---:B------:R-:W-:Y:S01]  /*10ee0*/  ISETP.GE.AND P0, PT, R4.reuse, R197, PT ;  /* 0x000000c50400720c */ /* 0x040fe20003f06270 */
[----:B------:R-:W-:Y:S01]  /*10ef0*/  FMUL.FTZ R31, R31, UR5 ;  /* 0x000000051f1f7c20 */ /* 0x000fe20008410000 */
[----:B------:R-:W-:Y:S01]  /*10f00*/  FSEL R69, R69, -INF , !P4 ;  /* 0xff80000045457808 */ /* 0x000fe20006000000 */
[----:B------:R-:W-:Y:S01]  /*10f10*/  FMUL.FTZ R49, R49, UR5 ;  /* 0x0000000531317c20 */ /* 0x000fe20008410000 */
[----:B------:R-:W-:Y:S03]  /*10f20*/  ISETP.GE.OR P4, PT, R4, R200, !P0 ;  /* 0x000000c80400720c */ /* 0x000fe60004786670 */
[----:B------:R-:W-:Y:S01]  /*10f30*/  MUFU.TANH R8, R33 ;  /* 0x0000002100087308 */ /* 0x000fe20000002400 */
[----:B------:R-:W-:Y:S01]  /*10f40*/  ISETP.GE.AND P0, PT, R2, R196, PT ;  /* 0x000000c40200720c */ /* 0x000fe20003f06270 */
[----:B------:R-:W-:Y:S01]  /*10f50*/  FMUL.FTZ R51, R51, UR5 ;  /* 0x0000000533337c20 */ /* 0x000fe20008410000 */
[----:B------:R-:W-:Y:S01]  /*10f60*/  FSEL R16, R160, -INF , !P1 ;  /* 0xff800000a0107808 */ /* 0x000fe20004800000 */
[----:B------:R-:W-:Y:S01]  /*10f70*/  FMUL.FTZ R50, R50, UR5 ;  /* 0x0000000532327c20 */ /* 0x000fe20008410000 */
[----:B------:R-:W-:Y:S01]  /*10f80*/  ISETP.GE.AND P1, PT, R4, R198, PT ;  /* 0x000000c60400720c */ /* 0x000fe20003f26270 */
[----:B------:R-:W-:Y:S01]  /*10f90*/  FMUL.FTZ R35, R35, UR5 ;  /* 0x0000000523237c20 */ /* 0x000fe20008410000 */
[----:B------:R-:W-:Y:S03]  /*10fa0*/  FSEL R18, R163, -INF , !P5 ;  /* 0xff800000a3127808 */ /* 0x000fe60006800000 */
[----:B------:R-:W1:Y:S01]  /*10fb0*/  MUFU.TANH R31, R31 ;  /* 0x0000001f001f7308 */ /* 0x000e620000002400 */
[----:B------:R-:W-:Y:S01]  /*10fc0*/  FSEL R20, R162, -INF , !P3 ;  /* 0xff800000a2147808 */ /* 0x000fe20005800000 */
[----:B------:R-:W-:Y:S01]  /*10fd0*/  FMUL.FTZ R36, R36, UR5 ;  /* 0x0000000524247c20 */ /* 0x000fe20008410000 */
[----:B------:R-:W-:Y:S01]  /*10fe0*/  ISETP.GE.OR P0, PT, R2, R201, !P0 ;  /* 0x000000c90200720c */ /* 0x000fe20004706670 */
[----:B------:R-:W-:Y:S01]  /*10ff0*/  FMUL.FTZ R38, R38, UR5 ;  /* 0x0000000526267c20 */ /* 0x000fe20008410000 */
[C---:B------:R-:W-:Y:S01]  /*11000*/  ISETP.GE.AND P5, PT, R4.reuse, R196, PT ;  /* 0x000000c40400720c */ /* 0x040fe20003fa6270 */
[----:B------:R-:W-:Y:S01]  /*11010*/  FMUL.FTZ R37, R37, UR5 ;  /* 0x0000000525257c20 */ /* 0x000fe20008410000 */
[C---:B------:R-:W-:Y:S03]  /*11020*/  ISETP.GE.AND P3, PT, R4.reuse, R195, PT ;  /* 0x000000c30400720c */ /* 0x040fe60003f66270 */
[----:B------:R-:W1:Y:S01]  /*11030*/  MUFU.TANH R10, R34 ;  /* 0x00000022000a7308 */ /* 0x000e620000002400 */
[----:B------:R-:W-:Y:S01]  /*11040*/  ISETP.GE.OR P1, PT, R4, R202, !P1 ;  /* 0x000000ca0400720c */ /* 0x000fe20004f26670 */
[----:B------:R-:W-:Y:S01]  /*11050*/  FMUL.FTZ R48, R48, UR5 ;  /* 0x0000000530307c20 */ /* 0x000fe20008410000 */
[----:B--2---:R-:W-:Y:S01]  /*11060*/  FSEL R30, R149, -INF , !P0 ;  /* 0xff800000951e7808 */ /* 0x004fe20004000000 */
[----:B------:R-:W-:Y:S01]  /*11070*/  FMUL.FTZ R39, R39, UR5 ;  /* 0x0000000527277c20 */ /* 0x000fe20008410000 */
[----:B------:R-:W-:Y:S01]  /*11080*/  ISETP.GE.OR P5, PT, R4, R201, !P5 ;  /* 0x000000c90400720c */ /* 0x000fe20006fa6670 */
[----:B------:R-:W-:Y:S01]  /*11090*/  FMUL.FTZ R52, R52, UR5 ;  /* 0x0000000534347c20 */ /* 0x000fe20008410000 */
[----:B------:R-:W-:Y:S03]  /*110a0*/  ISETP.GE.OR P3, PT, R4, R199, !P3 ;  /* 0x000000c70400720c */ /* 0x000fe60005f66670 */
[----:B------:R-:W2:Y:S01]  /*110b0*/  MUFU.TANH R36, R36 ;  /* 0x0000002400247308 */ /* 0x000ea20000002400 */
[----:B------:R-:W-:Y:S01]  /*110c0*/  ISETP.GE.AND P0, PT, R2, R197, PT ;  /* 0x000000c50200720c */ /* 0x000fe20003f06270 */
[----:B------:R-:W-:Y:S01]  /*110d0*/  FMUL.FTZ R54, R54, UR5 ;  /* 0x0000000536367c20 */ /* 0x000fe20008410000 */
[----:B------:R-:W-:Y:S01]  /*110e0*/  ISETP.GE.AND P2, PT, R0, R195, PT ;  /* 0x000000c30000720c */ /* 0x000fe20003f46270 */
[----:B------:R-:W-:Y:S01]  /*110f0*/  FMUL.FTZ R53, R53, UR5 ;  /* 0x0000000535357c20 */ /* 0x000fe20008410000 */
[----:B------:R-:W-:Y:S01]  /*11100*/  P2R R4, PR, RZ, 0x2 ;  /* 0x00000002ff047803 */ /* 0x000fe20000000000 */
[----:B------:R-:W-:Y:S01]  /*11110*/  FMUL.FTZ R55, R55, UR5 ;  /* 0x0000000537377c20 */ /* 0x000fe20008410000 */
[----:B---3--:R-:W-:Y:S03]  /*11120*/  FSEL R29, R150, -INF , !P5 ;  /* 0xff800000961d7808 */ /* 0x008fe60006800000 */
[----:B------:R-:W3:Y:S01]  /*11130*/  MUFU.TANH R38, R38 ;  /* 0x0000002600267308 */ /* 0x000ee20000002400 */
[----:B------:R-:W-:Y:S01]  /*11140*/  ISETP.GE.OR P5, PT, R2, R200, !P0 ;  /* 0x000000c80200720c */ /* 0x000fe200047a6670 */
[----:B------:R-:W-:Y:S01]  /*11150*/  FMUL.FTZ R64, R64, UR5 ;  /* 0x0000000540407c20 */ /* 0x000fe20008410000 */
[----:B------:R-:W-:Y:S01]  /*11160*/  ISETP.GE.OR P2, PT, R0, R199, !P2 ;  /* 0x000000c70000720c */ /* 0x000fe20005746670 */
[----:B------:R-:W-:Y:S01]  /*11170*/  FMUL.FTZ R66, R66, UR5 ;  /* 0x0000000542427c20 */ /* 0x000fe20008410000 */
[----:B------:R-:W-:Y:S01]  /*11180*/  ISETP.NE.AND P0, PT, R4, RZ, PT ;  /* 0x000000ff0400720c */ /* 0x000fe20003f05270 */
[----:B------:R-:W-:Y:S01]  /*11190*/  VIADD R4, R0, 0x10 ;  /* 0x0000001000047836 */ /* 0x000fe20000000000 */
[----:B------:R-:W-:Y:S03]  /*111a0*/  FSEL R26, R159, -INF , !P2 ;  /* 0xff8000009f1a7808 */ /* 0x000fe60005000000 */
[----:B------:R-:W3:Y:S01]  /*111b0*/  MUFU.TANH R37, R37 ;  /* 0x0000002500257308 */ /* 0x000ee20000002400 */
[----:B------:R-:W-:Y:S01]  /*111c0*/  FSEL R11, R148, -INF , !P0 ;  /* 0xff800000940b7808 */ /* 0x000fe20004000000 */
[----:B------:R-:W-:Y:S01]  /*111d0*/  FMUL.FTZ R65, R65, UR5 ;  /* 0x0000000541417c20 */ /* 0x000fe20008410000 */
[CC--:B------:R-:W-:Y:S01]  /*111e0*/  ISETP.GE.AND P1, PT, R2.reuse, R195.reuse, PT ;  /* 0x000000c30200720c */ /* 0x0c0fe20003f26270 */
[----:B------:R-:W-:Y:S01]  /*111f0*/  FMUL.FTZ R67, R67, UR5 ;  /* 0x0000000543437c20 */ /* 0x000fe20008410000 */
[----:B------:R-:W-:Y:S01]  /*11200*/  ISETP.GE.AND P2, PT, R2, R198, PT ;  /* 0x000000c60200720c */ /* 0x000fe20003f46270 */
[----:B------:R-:W-:Y:S01]  /*11210*/  FMUL.FTZ R44, R44, UR5 ;  /* 0x000000052c2c7c20 */ /* 0x000fe20008410000 */
[----:B------:R-:W-:Y:S03]  /*11220*/  ISETP.GE.AND P0, PT, R4, R195, PT ;  /* 0x000000c30400720c */ /* 0x000fe60003f06270 */
[----:B------:R-:W3:Y:S01]  /*11230*/  MUFU.TANH R35, R35 ;  /* 0x0000002300237308 */ /* 0x000ee20000002400 */
[----:B------:R-:W-:Y:S01]  /*11240*/  FSEL R144, R157, -INF , !P6 ;  /* 0xff8000009d907808 */ /* 0x000fe20007000000 */
[----:B------:R-:W-:Y:S01]  /*11250*/  FMUL.FTZ R46, R46, UR5 ;  /* 0x000000052e2e7c20 */ /* 0x000fe20008410000 */
[CC--:B------:R-:W-:Y:S01]  /*11260*/  ISETP.GE.OR P1, PT, R2.reuse, R199.reuse, !P1 ;  /* 0x000000c70200720c */ /* 0x0c0fe20004f26670 */
[----:B------:R-:W-:Y:S01]  /*11270*/  FMUL.FTZ R45, R45, UR5 ;  /* 0x000000052d2d7c20 */ /* 0x000fe20008410000 */
[----:B------:R-:W-:Y:S01]  /*11280*/  ISETP.GE.OR P6, PT, R2, R202, !P2 ;  /* 0x000000ca0200720c */ /* 0x000fe200057c6670 */
[----:B------:R-:W-:Y:S01]  /*11290*/  VIADD R2, R0, 0x11 ;  /* 0x0000001100027836 */ /* 0x000fe20000000000 */
[----:B------:R-:W-:Y:S03]  /*112a0*/  ISETP.GE.OR P0, PT, R4, R199, !P0 ;  /* 0x000000c70400720c */ /* 0x000fe60004706670 */
[----:B------:R-:W3:Y:S01]  /*112b0*/  MUFU.TANH R40, R40 ;  /* 0x0000002800287308 */ /* 0x000ee20000002400 */
[----:B----4-:R-:W-:Y:S01]  /*112c0*/  FSEL R23, R156, -INF , !P3 ;  /* 0xff8000009c177808 */ /* 0x010fe20005800000 */
[----:B------:R-:W-:Y:S01]  /*112d0*/  FMUL.FTZ R47, R47, UR5 ;  /* 0x000000052f2f7c20 */ /* 0x000fe20008410000 */
[-C--:B------:R-:W-:Y:S01]  /*112e0*/  ISETP.GE.AND P2, PT, R4, R197.reuse, PT ;  /* 0x000000c50400720c */ /* 0x080fe20003f46270 */
[----:B------:R-:W-:Y:S01]  /*112f0*/  FMUL.FTZ R60, R60, UR5 ;  /* 0x000000053c3c7c20 */ /* 0x000fe20008410000 */
[----:B-----5:R-:W-:Y:S01]  /*11300*/  FSEL R27, R151, -INF , !P1 ;  /* 0xff800000971b7808 */ /* 0x020fe20004800000 */
[----:B------:R-:W-:Y:S01]  /*11310*/  FMUL.FTZ R61, R61, UR5 ;  /* 0x000000053d3d7c20 */ /* 0x000fe20008410000 */
[C---:B------:R-:W-:Y:S03]  /*11320*/  ISETP.GE.AND P3, PT, R4.reuse, R198, PT ;  /* 0x000000c60400720c */ /* 0x040fe60003f66270 */
[----:B------:R-:W4:Y:S01]  /*11330*/  MUFU.TANH R39, R39 ;  /* 0x0000002700277308 */ /* 0x000f220000002400 */
[----:B------:R-:W-:Y:S01]  /*11340*/  ISETP.GE.AND P1, PT, R4, R196, PT ;  /* 0x000000c40400720c */ /* 0x000fe20003f26270 */
[----:B------:R-:W-:Y:S01]  /*11350*/  FMUL.FTZ R62, R62, UR5 ;  /* 0x000000053e3e7c20 */ /* 0x000fe20008410000 */
[----:B------:R-:W-:Y:S01]  /*11360*/  P2R R5, PR, RZ, 0x1 ;  /* 0x00000001ff057803 */ /* 0x000fe20000000000 */
[----:B------:R-:W-:Y:S01]  /*11370*/  FMUL.FTZ R63, R63, UR5 ;  /* 0x000000053f3f7c20 */ /* 0x000fe20008410000 */
[----:B------:R-:W-:Y:S02]  /*11380*/  ISETP.GE.AND P0, PT, R2, R197, PT ;  /* 0x000000c50200720c */ /* 0x000fe40003f06270 */
[C---:B------:R-:W-:Y:S03]  /*11390*/  ISETP.GE.OR P2, PT, R4.reuse, R200, !P2 ;  /* 0x000000c80400720c */ /* 0x040fe60005746670 */
[----:B------:R-:W5:Y:S01]  /*113a0*/  MUFU.TANH R41, R41 ;  /* 0x0000002900297308 */ /* 0x000f620000002400 */
[----:B------:R-:W-:Y:S02]  /*113b0*/  FSEL R15, R143, -INF , !P4 ;  /* 0xff8000008f0f7808 */ /* 0x000fe40006000000 */
[C---:B------:R-:W-:Y:S02]  /*113c0*/  ISETP.GE.OR P3, PT, R4.reuse, R202, !P3 ;  /* 0x000000ca0400720c */ /* 0x040fe40005f66670 */
[----:B------:R-:W-:Y:S01]  /*113d0*/  ISETP.GE.OR P4, PT, R4, R201, !P1 ;  /* 0x000000c90400720c */ /* 0x000fe20004f86670 */
[----:B------:R-:W-:Y:S01]  /*113e0*/  VIADD R4, R0, 0x18 ;  /* 0x0000001800047836 */ /* 0x000fe20000000000 */
[----:B------:R-:W-:Y:S03]  /*113f0*/  ISETP.GE.OR P0, PT, R2, R200, !P0 ;  /* 0x000000c80200720c */ /* 0x000fe60004706670 */
[----:B------:R-:W5:Y:S01]  /*11400*/  MUFU.TANH R48, R48 ;  /* 0x0000003000307308 */ /* 0x000f620000002400 */
[----:B------:R-:W-:Y:S02]  /*11410*/  FSEL R25, R72, -INF , !P2 ;  /* 0xff80000048197808 */ /* 0x000fe40005000000 */
[----:B------:R-:W-:Y:S02]  /*11420*/  ISETP.GE.AND P1, PT, R2, R198, PT ;  /* 0x000000c60200720c */ /* 0x000fe40003f26270 */
[----:B------:R-:W-:Y:S02]  /*11430*/  FSEL R22, R140, -INF , !P3 ;  /* 0xff8000008c167808 */ /* 0x000fe40005800000 */
[CC--:B------:R-:W-:Y:S03]  /*11440*/  ISETP.GE.AND P2, PT, R2.reuse, R195.reuse, PT ;  /* 0x000000c30200720c */ /* 0x0c0fe60003f46270 */
[----:B------:R-:W5:Y:S01]  /*11450*/  MUFU.TANH R42, R42 ;  /* 0x0000002a002a7308 */ /* 0x000f620000002400 */
[----:B------:R-:W-:Y:S02]  /*11460*/  ISETP.GE.AND P3, PT, R2, R196, PT ;  /* 0x000000c40200720c */ /* 0x000fe40003f66270 */
[----:B------:R-:W-:Y:S02]  /*11470*/  FSEL R19, R71, -INF , !P0 ;  /* 0xff80000047137808 */ /* 0x000fe40004000000 */
[----:B------:R-:W-:Y:S02]  /*11480*/  FSEL R12, R142, -INF , !P6 ;  /* 0xff8000008e0c7808 */ /* 0x000fe40007000000 */
[----:B------:R-:W-:Y:S03]  /*11490*/  ISETP.GE.OR P1, PT, R2, R202, !P1 ;  /* 0x000000ca0200720c */ /* 0x000fe60004f26670 */
[----:B------:R-:W5:Y:S01]  /*114a0*/  MUFU.TANH R49, R49 ;  /* 0x0000003100317308 */ /* 0x000f620000002400 */
[----:B------:R-:W-:Y:S02]  /*114b0*/  ISETP.GE.AND P0, PT, R4, R195, PT ;  /* 0x000000c30400720c */ /* 0x000fe40003f06270 */
[----:B------:R-:W-:Y:S02]  /*114c0*/  FSEL R14, R141, -INF , !P5 ;  /* 0xff8000008d0e7808 */ /* 0x000fe40006800000 */
[C---:B------:R-:W-:Y:S02]  /*114d0*/  ISETP.GE.OR P6, PT, R2.reuse, R199, !P2 ;  /* 0x000000c70200720c */ /* 0x040fe400057c6670 */
[----:B------:R-:W-:Y:S03]  /*114e0*/  ISETP.GE.OR P5, PT, R2, R201, !P3 ;  /* 0x000000c90200720c */ /* 0x000fe60005fa6670 */
[----:B------:R-:W5:Y:S01]  /*114f0*/  MUFU.TANH R51, R51 ;  /* 0x0000003300337308 */ /* 0x000f620000002400 */
[----:B------:R-:W-:Y:S01]  /*11500*/  ISETP.GE.AND P2, PT, R4, R198, PT ;  /* 0x000000c60400720c */ /* 0x000fe20003f46270 */
[----:B------:R-:W-:Y:S01]  /*11510*/  VIADD R2, R0, 0x19 ;  /* 0x0000001900027836 */ /* 0x000fe20000000000 */
[----:B------:R-:W-:Y:S02]  /*11520*/  FSEL R24, R24, -INF , !P4 ;  /* 0xff80000018187808 */ /* 0x000fe40006000000 */
[----:B------:R-:W-:Y:S02]  /*11530*/  FSEL R17, R73, -INF , !P1 ;  /* 0xff80000049117808 */ /* 0x000fe40004800000 */
[C---:B------:R-:W-:Y:S03]  /*11540*/  ISETP.GE.OR P4, PT, R4.reuse, R199, !P0 ;  /* 0x000000c70400720c */ /* 0x040fe60004786670 */
[----:B------:R-:W5:Y:S01]  /*11550*/  MUFU.TANH R52, R52 ;  /* 0x0000003400347308 */ /* 0x000f620000002400 */
[C---:B------:R-:W-:Y:S02]  /*11560*/  ISETP.GE.AND P1, PT, R4.reuse, R197, PT ;  /* 0x000000c50400720c */ /* 0x040fe40003f26270 */
[----:B------:R-:W-:Y:S02]  /*11570*/  ISETP.GE.AND P3, PT, R4, R196, PT ;  /* 0x000000c40400720c */ /* 0x000fe40003f66270 */
[----:B------:R-:W-:Y:S02]  /*11580*/  FSEL R28, R70, -INF , !P5 ;  /* 0xff800000461c7808 */ /* 0x000fe40006800000 */
[C---:B------:R-:W-:Y:S03]  /*11590*/  ISETP.GE.OR P0, PT, R4.reuse, R202, !P2 ;  /* 0x000000ca0400720c */ /* 0x040fe60005706670 */
[----:B------:R-:W5:Y:S01]  /*115a0*/  MUFU.TANH R54, R54 ;  /* 0x0000003600367308 */ /* 0x000f620000002400 */
[----:B------:R-:W-:Y:S02]  /*115b0*/  ISETP.NE.AND P5, PT, R5, RZ, PT ;  /* 0x000000ff0500720c */ /* 0x000fe40003fa5270 */
[----:B------:R-:W-:Y:S02]  /*115c0*/  P2R R5, PR, RZ, 0x10 ;  /* 0x00000010ff057803 */ /* 0x000fe40000000000 */
[C---:B------:R-:W-:Y:S02]  /*115d0*/  ISETP.GE.OR P4, PT, R4.reuse, R200, !P1 ;  /* 0x000000c80400720c */ /* 0x040fe40004f86670 */
[----:B------:R-:W-:Y:S03]  /*115e0*/  ISETP.GE.OR P3, PT, R4, R201, !P3 ;  /* 0x000000c90400720c */ /* 0x000fe60005f66670 */
[----:B------:R-:W5:Y:S01]  /*115f0*/  MUFU.TANH R53, R53 ;  /* 0x0000003500357308 */ /* 0x000f620000002400 */
[----:B------:R-:W-:Y:S02]  /*11600*/  P2R R4, PR, RZ, 0x1 ;  /* 0x00000001ff047803 */ /* 0x000fe40000000000 */
[C---:B------:R-:W-:Y:S02]  /*11610*/  ISETP.GE.AND P0, PT, R2.reuse, R196, PT ;  /* 0x000000c40200720c */ /* 0x040fe40003f06270 */
[C---:B------:R-:W-:Y:S02]  /*11620*/  ISETP.GE.AND P1, PT, R2.reuse, R195, PT ;  /* 0x000000c30200720c */ /* 0x040fe40003f26270 */
[C---:B------:R-:W-:Y:S03]  /*11630*/  ISETP.GE.OR P0, PT, R2.reuse, R201, !P0 ;  /* 0x000000c90200720c */ /* 0x040fe60004706670 */
[----:B------:R-:W5:Y:S01]  /*11640*/  MUFU.TANH R55, R55 ;  /* 0x0000003700377308 */ /* 0x000f620000002400 */
[C---:B------:R-:W-:Y:S02]  /*11650*/  ISETP.GE.OR P1, PT, R2.reuse, R199, !P1 ;  /* 0x000000c70200720c */ /* 0x040fe40004f26670 */
[----:B------:R-:W-:Y:S07]  /*11660*/  ISETP.GE.AND P2, PT, R2, R198, PT ;  /* 0x000000c60200720c */ /* 0x000fee0003f46270 */
        /* <DEDUP_REMOVED lines=18> */
[----:B------:R-:W-:Y:S02]  /*11790*/  FSEL R156, R146, -INF , !P0 ;  /* 0xff800000929c7808 */ /* 0x000fe40004000000 */
[----:B------:R-:W-:Y:S02]  /*117a0*/  ISETP.GE.AND P0, PT, R2, R197, PT ;  /* 0x000000c50200720c */ /* 0x000fe40003f06270 */
[----:B-1----:R-:W-:Y:S01]  /*117b0*/  FSEL R32, R7, -INF , !P5 ;  /* 0xff80000007207808 */ /* 0x002fe20006800000 */
[----:B------:R-:W-:Y:S01]  /*117c0*/  VIADD R7, R0, 0x39 ;  /* 0x0000003900077836 */ /* 0x000fe20000000000 */
[----:B------:R-:W-:Y:S02]  /*117d0*/  ISETP.GE.OR P5, PT, R2, R200, !P0 ;  /* 0x000000c80200720c */ /* 0x000fe400047a6670 */
[----:B------:R-:W-:Y:S01]  /*117e0*/  ISETP.NE.AND P0, PT, R4, RZ, PT ;  /* 0x000000ff0400720c */ /* 0x000fe20003f05270 */
[----:B------:R-:W-:Y:S01]  /*117f0*/  VIADD R4, R0, 0x20 ;  /* 0x0000002000047836 */ /* 0x000fe20000000000 */
[----:B------:R-:W-:Y:S02]  /*11800*/  FSEL R157, R31, -INF , !P1 ;  /* 0xff8000001f9d7808 */ /* 0x000fe40004800000 */
[----:B------:R-:W-:Y:S02]  /*11810*/  FSEL R148, R152, -INF , !P3 ;  /* 0xff80000098947808 */ /* 0x000fe40005800000 */
[----:B------:R-:W-:Y:S02]  /*11820*/  ISETP.GE.AND P1, PT, R4, R196, PT ;  /* 0x000000c40400720c */ /* 0x000fe40003f26270 */
[----:B------:R-:W-:Y:S02]  /*11830*/  ISETP.NE.AND P3, PT, R5, RZ, PT ;  /* 0x000000ff0500720c */ /* 0x000fe40003f65270 */
[----:B------:R-:W-:Y:S02]  /*11840*/  FSEL R159, R6, -INF , !P6 ;  /* 0xff800000069f7808 */ /* 0x000fe40007000000 */
[----:B------:R-:W-:Y:S01]  /*11850*/  ISETP.GE.OR P6, PT, R2, R202, !P2 ;  /* 0x000000ca0200720c */ /* 0x000fe200057c6670 */
[----:B------:R-:W-:Y:S01]  /*11860*/  VIADD R2, R0, 0x21 ;  /* 0x0000002100027836 */ /* 0x000fe20000000000 */
[C---:B------:R-:W-:Y:S02]  /*11870*/  ISETP.GE.OR P1, PT, R4.reuse, R201, !P1 ;  /* 0x000000c90400720c */ /* 0x040fe40004f26670 */
[----:B------:R-:W-:Y:S02]  /*11880*/  FSEL R33, R147, -INF , !P3 ;  /* 0xff80000093217808 */ /* 0x000fe40005800000 */
[CC--:B------:R-:W-:Y:S02]  /*11890*/  ISETP.GE.AND P3, PT, R4.reuse, R198.reuse, PT ;  /* 0x000000c60400720c */ /* 0x0c0fe40003f66270 */
[----:B------:R-:W-:Y:S02]  /*118a0*/  P2R R5, PR, RZ, 0x2 ;  /* 0x00000002ff057803 */ /* 0x000fe40000000000 */
[----:B------:R-:W-:Y:S02]  /*118b0*/  ISETP.GE.AND P2, PT, R4, R197, PT ;  /* 0x000000c50400720c */ /* 0x000fe40003f46270 */
[----:B------:R-:W-:Y:S02]  /*118c0*/  FSEL R9, R9, -INF , !P0 ;  /* 0xff80000009097808 */ /* 0x000fe40004000000 */
[----:B------:R-:W-:Y:S02]  /*118d0*/  ISETP.GE.AND P1, PT, R2, R198, PT ;  /* 0x000000c60200720c */ /* 0x000fe40003f26270 */
[C---:B------:R-:W-:Y:S02]  /*118e0*/  ISETP.GE.AND P0, PT, R4.reuse, R195, PT ;  /* 0x000000c30400720c */ /* 0x040fe40003f06270 */
[C---:B------:R-:W-:Y:S02]  /*118f0*/  ISETP.GE.OR P3, PT, R4.reuse, R202, !P3 ;  /* 0x000000ca0400720c */ /* 0x040fe40005f66670 */
[----:B------:R-:W-:Y:S02]  /*11900*/  ISETP.GE.OR P2, PT, R4, R200, !P2 ;  /* 0x000000c80400720c */ /* 0x000fe40005746670 */
[----:B------:R-:W-:Y:S02]  /*11910*/  FSEL R10, R10, -INF , !P4 ;  /* 0xff8000000a0a7808 */ /* 0x000fe40006000000 */
[----:B------:R-:W-:Y:S02]  /*11920*/  ISETP.GE.OR P1, PT, R2, R202, !P1 ;  /* 0x000000ca0200720c */ /* 0x000fe40004f26670 */
[----:B------:R-:W-:Y:S01]  /*11930*/  ISETP.GE.OR P4, PT, R4, R199, !P0 ;  /* 0x000000c70400720c */ /* 0x000fe20004786670 */
[----:B------:R-:W-:Y:S01]  /*11940*/  VIADD R4, R0, 0x28 ;  /* 0x0000002800047836 */ /* 0x000fe20000000000 */
[----:B------:R-:W-:Y:S02]  /*11950*/  ISETP.GE.AND P0, PT, R2, R197, PT ;  /* 0x000000c50200720c */ /* 0x000fe40003f06270 */
[----:B--2---:R-:W-:Y:S02]  /*11960*/  FSEL R36, R36, -INF , !P3 ;  /* 0xff80000024247808 */ /* 0x004fe40005800000 */
[----:B------:R-:W-:Y:S02]  /*11970*/  ISETP.GE.AND P3, PT, R2, R196, PT ;  /* 0x000000c40200720c */ /* 0x000fe40003f66270 */
[----:B---3--:R-:W-:Y:S02]  /*11980*/  FSEL R214, R38, -INF , !P2 ;  /* 0xff80000026d67808 */ /* 0x008fe40005000000 */
[----:B------:R-:W-:Y:S02]  /*11990*/  ISETP.GE.AND P2, PT, R2, R195, PT ;  /* 0x000000c30200720c */ /* 0x000fe40003f46270 */
[----:B------:R-:W-:Y:S02]  /*119a0*/  FSEL R158, R37, -INF , !P1 ;  /* 0xff800000259e7808 */ /* 0x000fe40004800000 */
[----:B------:R-:W-:Y:S01]  /*119b0*/  ISETP.NE.AND P1, PT, R5, RZ, PT ;  /* 0x000000ff0500720c */ /* 0x000fe20003f25270 */
[----:B------:R-:W-:Y:S01]  /*119c0*/  VIADD R5, R0, 0x31 ;  /* 0x0000003100057836 */ /* 0x000fe20000000000 */
[----:B------:R-:W-:Y:S02]  /*119d0*/  FSEL R35, R35, -INF , !P5 ;  /* 0xff80000023237808 */ /* 0x000fe40006800000 */
[----:B------:R-:W-:Y:S02]  /*119e0*/  ISETP.GE.OR P0, PT, R2, R200, !P0 ;  /* 0x000000c80200720c */ /* 0x000fe40004706670 */
[----:B------:R-:W-:Y:S01]  /*119f0*/  FSEL R34, R8, -INF , !P6 ;  /* 0xff80000008227808 */ /* 0x000fe20007000000 */
[----:B------:R-:W-:Y:S01]  /*11a00*/  VIADD R8, R0, 0x38 ;  /* 0x0000003800087836 */ /* 0x000fe20000000000 */
[C---:B------:R-:W-:Y:S02]  /*11a10*/  ISETP.GE.OR P5, PT, R2.reuse, R201, !P3 ;  /* 0x000000c90200720c */ /* 0x040fe40005fa6670 */
[----:B------:R-:W-:Y:S01]  /*11a20*/  ISETP.GE.OR P6, PT, R2, R199, !P2 ;  /* 0x000000c70200720c */ /* 0x000fe200057c6670 */
[----:B------:R-:W-:Y:S01]  /*11a30*/  VIADD R2, R0, 0x29 ;  /* 0x0000002900027836 */ /* 0x000fe20000000000 */
[----:B------:R-:W-:Y:S02]  /*11a40*/  ISETP.GE.AND P3, PT, R4, R198, PT ;  /* 0x000000c60400720c */ /* 0x000fe40003f66270 */
[----:B------:R-:W-:Y:S02]  /*11a50*/  FSEL R165, R40, -INF , !P1 ;  /* 0xff80000028a57808 */ /* 0x000fe40004800000 */
[C---:B------:R-:W-:Y:S02]  /*11a60*/  ISETP.GE.AND P2, PT, R4.reuse, R197, PT ;  /* 0x000000c50400720c */ /* 0x040fe40003f46270 */
[----:B----4-:R-:W-:Y:S02]  /*11a70*/  FSEL R215, R39, -INF , !P0 ;  /* 0xff80000027d77808 */ /* 0x010fe40004000000 */
[C---:B------:R-:W-:Y:S02]  /*11a80*/  ISETP.GE.AND P1, PT, R4.reuse, R196, PT ;  /* 0x000000c40400720c */ /* 0x040fe40003f26270 */
[----:B-----5:R-:W-:Y:S02]  /*11a90*/  FSEL R221, R41, -INF , !P5 ;  /* 0xff80000029dd7808 */ /* 0x020fe40006800000 */
[C---:B------:R-:W-:Y:S02]  /*11aa0*/  ISETP.GE.AND P0, PT, R4.reuse, R195, PT ;  /* 0x000000c30400720c */ /* 0x040fe40003f06270 */
[C---:B------:R-:W-:Y:S02]  /*11ab0*/  ISETP.GE.OR P5, PT, R4.reuse, R202, !P3 ;  /* 0x000000ca0400720c */ /* 0x040fe40005fa6670 */
[C---:B------:R-:W-:Y:S02]  /*11ac0*/  ISETP.GE.OR P3, PT, R4.reuse, R200, !P2 ;  /* 0x000000c80400720c */ /* 0x040fe40005766670 */
[C---:B------:R-:W-:Y:S02]  /*11ad0*/  ISETP.GE.OR P2, PT, R4.reuse, R201, !P1 ;  /* 0x000000c90400720c */ /* 0x040fe40004f46670 */
[----:B------:R-:W-:Y:S02]  /*11ae0*/  ISETP.GE.OR P1, PT, R4, R199, !P0 ;  /* 0x000000c70400720c */ /* 0x000fe40004726670 */
[----:B------:R-:W-:Y:S02]  /*11af0*/  P2R R4, PR, RZ, 0x4 ;  /* 0x00000004ff047803 */ /* 0x000fe40000000000 */
[----:B------:R-:W-:Y:S01]  /*11b00*/  FSEL R218, R48, -INF , !P5 ;  /* 0xff80000030da7808 */ /* 0x000fe20006800000 */
[----:B------:R-:W-:Y:S01]  /*11b10*/  IMAD.MOV.U32 R48, RZ, RZ, R206 ;  /* 0x000000ffff307224 */ /* 0x000fe200078e00ce */
[----:B------:R-:W-:Y:S02]  /*11b20*/  P2R R31, PR, RZ, 0x2 ;  /* 0x00000002ff1f7803 */ /* 0x000fe40000000000 */
[C---:B------:R-:W-:Y:S02]  /*11b30*/  ISETP.GE.AND P0, PT, R2.reuse, R198, PT ;  /* 0x000000c60200720c */ /* 0x040fe40003f06270 */
[C---:B------:R-:W-:Y:S02]  /*11b40*/  ISETP.GE.AND P2, PT, R2.reuse, R197, PT ;  /* 0x000000c50200720c */ /* 0x040fe40003f46270 */
[C---:B------:R-:W-:Y:S02]  /*11b50*/  ISETP.GE.AND P5, PT, R2.reuse, R196, PT ;  /* 0x000000c40200720c */ /* 0x040fe40003fa6270 */
[----:B------:R-:W-:Y:S02]  /*11b60*/  ISETP.GE.AND P1, PT, R2, R195, PT ;  /* 0x000000c30200720c */ /* 0x000fe40003f26270 */
[----:B------:R-:W-:Y:S02]  /*11b70*/  FSEL R168, R42, -INF , !P4 ;  /* 0xff8000002aa87808 */ /* 0x000fe40006000000 */
        /* <DEDUP_REMOVED lines=8> */
[----:B------:R-:W-:Y:S02]  /*11c00*/  FMNMX.FTZ R0, R20, R0, !PT ;  /* 0x0000000014007209 */ /* 0x000fe40007810000 */
[C---:B------:R-:W-:Y:S02]  /*11c10*/  ISETP.GE.OR P1, PT, R2.reuse, R202, !P0 ;  /* 0x000000ca0200720c */ /* 0x040fe40004726670 */
[C---:B------:R-:W-:Y:S02]  /*11c20*/  ISETP.GE.AND P0, PT, R2.reuse, R197, PT ;  /* 0x000000c50200720c */ /* 0x040fe40003f06270 */
[----:B------:R-:W-:Y:S02]  /*11c30*/  FMNMX.FTZ R0, R15, R0, !PT ;  /* 0x000000000f007209 */ /* 0x000fe40007810000 */
[----:B------:R-:W-:Y:S02]  /*11c40*/  ISETP.GE.OR P0, PT, R2, R200, !P0 ;  /* 0x000000c80200720c */ /* 0x000fe40004706670 */
[----:B------:R-:W-:Y:S02]  /*11c50*/  FSEL R220, R51, -INF , !P2 ;  /* 0xff80000033dc7808 */ /* 0x000fe40005000000 */
[----:B------:R-:W-:Y:S02]  /*11c60*/  ISETP.NE.AND P2, PT, R4, RZ, PT ;  /* 0x000000ff0400720c */ /* 0x000fe40003f45270 */
[----:B------:R-:W-:Y:S02]  /*11c70*/  FMNMX.FTZ R4, R13, R3, !PT ;  /* 0x000000030d047209 */ /* 0x000fe40007810000 */
[----:B------:R-:W-:Y:S02]  /*11c80*/  FSEL R229, R52, -INF , !P1 ;  /* 0xff80000034e57808 */ /* 0x000fe40004800000 */
[----:B------:R-:W-:Y:S02]  /*11c90*/  FSEL R233, R54, -INF , !P0 ;  /* 0xff80000036e97808 */ /* 0x000fe40004000000 */
[----:B------:R-:W-:Y:S02]  /*11ca0*/  FMNMX.FTZ R0, R14, R0, !PT ;  /* 0x000000000e007209 */ /* 0x000fe40007810000 */
[C---:B------:R-:W-:Y:S02]  /*11cb0*/  ISETP.GE.AND P1, PT, R5.reuse, R198, PT ;  /* 0x000000c60500720c */ /* 0x040fe40003f26270 */
[-C--:B------:R-:W-:Y:S02]  /*11cc0*/  ISETP.GE.AND P0, PT, R5, R197.reuse, PT ;  /* 0x000000c50500720c */ /* 0x080fe40003f06270 */
[----:B------:R-:W-:Y:S02]  /*11cd0*/  FMNMX.FTZ R4, R18, R4, !PT ;  /* 0x0000000412047209 */ /* 0x000fe40007810000 */
[----:B------:R-:W-:Y:S02]  /*11ce0*/  FMNMX.FTZ R0, R25, R0, !PT ;  /* 0x0000000019007209 */ /* 0x000fe40007810000 */
[C---:B------:R-:W-:Y:S02]  /*11cf0*/  ISETP.GE.OR P1, PT, R5.reuse, R202, !P1 ;  /* 0x000000ca0500720c */ /* 0x040fe40004f26670 */
[----:B------:R-:W-:Y:S02]  /*11d00*/  ISETP.GE.OR P0, PT, R5, R200, !P0 ;  /* 0x000000c80500720c */ /* 0x000fe40004706670 */
[----:B------:R-:W-:Y:S02]  /*11d10*/  FMNMX.FTZ R4, R11, R4, !PT ;  /* 0x000000040b047209 */ /* 0x000fe40007810000 */
[----:B------:R-:W-:Y:S02]  /*11d20*/  FMNMX.FTZ R0, R19, R0, !PT ;  /* 0x0000000013007209 */ /* 0x000fe40007810000 */
[----:B------:R-:W-:Y:S02]  /*11d30*/  FSEL R230, R53, -INF , !P1 ;  /* 0xff80000035e67808 */ /* 0x000fe40004800000 */
[----:B------:R-:W-:Y:S02]  /*11d40*/  FSEL R232, R55, -INF , !P0 ;  /* 0xff80000037e87808 */ /* 0x000fe40004000000 */
        /* <DEDUP_REMOVED lines=14> */
[C---:B------:R-:W-:Y:S02]  /*11e30*/  ISETP.GE.OR P1, PT, R7.reuse, R202, !P1 ;  /* 0x000000ca0700720c */ /* 0x040fe40004f26670 */
[----:B------:R-:W-:Y:S02]  /*11e40*/  ISETP.GE.OR P0, PT, R7, R200, !P0 ;  /* 0x000000c80700720c */ /* 0x000fe40004706670 */
[----:B------:R-:W-:Y:S02]  /*11e50*/  FMNMX.FTZ R4, R9, R4, !PT ;  /* 0x0000000409047209 */ /* 0x000fe40007810000 */
[----:B------:R-:W-:Y:S02]  /*11e60*/  FSEL R219, R50, -INF , !P3 ;  /* 0xff80000032db7808 */ /* 0x000fe40005800000 */
[----:B------:R-:W-:Y:S02]  /*11e70*/  FMNMX.FTZ R0, R215, R0, !PT ;  /* 0x00000000d7007209 */ /* 0x000fe40007810000 */
[----:B------:R-:W-:Y:S02]  /*11e80*/  FSEL R235, R65, -INF , !P1 ;  /* 0xff80000041eb7808 */ /* 0x000fe40004800000 */
[----:B------:R-:W-:Y:S02]  /*11e90*/  FSEL R236, R67, -INF , !P0 ;  /* 0xff80000043ec7808 */ /* 0x000fe40004000000 */
[----:B------:R-:W-:Y:S02]  /*11ea0*/  FMNMX.FTZ R4, R34, R4, !PT ;  /* 0x0000000422047209 */ /* 0x000fe40007810000 */
[C---:B------:R-:W-:Y:S02]  /*11eb0*/  ISETP.GE.AND P1, PT, R2.reuse, R196, PT ;  /* 0x000000c40200720c */ /* 0x040fe40003f26270 */
[C---:B------:R-:W-:Y:S02]  /*11ec0*/  ISETP.GE.AND P0, PT, R2.reuse, R195, PT ;  /* 0x000000c30200720c */ /* 0x040fe40003f06270 */
[----:B------:R-:W-:Y:S02]  /*11ed0*/  FMNMX.FTZ R0, R219, R0, !PT ;  /* 0x00000000db007209 */ /* 0x000fe40007810000 */
[----:B------:R-:W-:Y:S02]  /*11ee0*/  FSEL R228, R43, -INF , !P6 ;  /* 0xff8000002be47808 */ /* 0x000fe40007000000 */
[C---:B------:R-:W-:Y:S01]  /*11ef0*/  ISETP.GE.OR P3, PT, R2.reuse, R201, !P1 ;  /* 0x000000c90200720c */ /* 0x040fe20004f66670 */
[----:B------:R-:W-:Y:S01]  /*11f00*/  LDSM.16.MT88.4 R40, [R184+0x6000] ;  /* 0x00600000b828783b */ /* 0x000fe20000004200 */
        /* <DEDUP_REMOVED lines=32> */
[----:B------:R-:W-:Y:S02]  /*12110*/  ISETP.NE.AND P3, PT, R31, RZ, PT ;  /* 0x000000ff1f00720c */ /* 0x000fe40003f65270 */
[----:B------:R-:W-:Y:S02]  /*12120*/  FMNMX.FTZ R0, R168, R0, !PT ;  /* 0x00000000a8007209 */ /* 0x000fe40007810000 */
[----:B------:R-:W-:Y:S02]  /*12130*/  FSEL R155, R44, -INF , !P2 ;  /* 0xff8000002c9b7808 */ /* 0x000fe40005000000 */
[----:B------:R-:W-:Y:S02]  /*12140*/  FMNMX.FTZ R2, R221, R2, !PT ;  /* 0x00000002dd027209 */ /* 0x000fe40007810000 */
[C---:B------:R-:W-:Y:S02]  /*12150*/  ISETP.GE.OR P2, PT, R5.reuse, R201, !P1 ;  /* 0x000000c90500720c */ /* 0x040fe40004f46670 */
[----:B------:R-:W-:Y:S02]  /*12160*/  ISETP.GE.AND P0, PT, R5, R195, PT ;  /* 0x000000c30500720c */ /* 0x000fe40003f06270 */
[----:B-1----:R-:W-:Y:S02]  /*12170*/  FMNMX.FTZ R73, R73, R4, !PT ;  /* 0x0000000449497209 */ /* 0x002fe40007810000 */
[----:B------:R-:W-:Y:S02]  /*12180*/  ISETP.GE.AND P1, PT, R8, R196, PT ;  /* 0x000000c40800720c */ /* 0x000fe40003f26270 */
[----:B------:R-:W-:Y:S02]  /*12190*/  FSEL R153, R46, -INF , !P3 ;  /* 0xff8000002e997808 */ /* 0x000fe40005800000 */
[----:B------:R-:W-:Y:S02]  /*121a0*/  FMNMX.FTZ R0, R228, R0, !PT ;  /* 0x00000000e4007209 */ /* 0x000fe40007810000 */
[----:B------:R-:W-:Y:S02]  /*121b0*/  FSEL R216, R45, -INF , !P5 ;  /* 0xff8000002dd87808 */ /* 0x000fe40006800000 */
[----:B------:R-:W-:Y:S02]  /*121c0*/  FMNMX.FTZ R71, R155, R2, !PT ;  /* 0x000000029b477209 */ /* 0x000fe40007810000 */
[----:B------:R-:W-:Y:S01]  /*121d0*/  ISETP.GE.OR P5, PT, R5, R199, !P0 ;  /* 0x000000c70500720c */ /* 0x000fe200047a6670 */
[----:B------:R-:W1:Y:S01]  /*121e0*/  SHFL.BFLY PT, R2, R73, 0x1, 0x1f ;  /* 0x0c201f0049027f89 */ /* 0x000e6200000e0000 */
[-C--:B------:R-:W-:Y:S02]  /*121f0*/  ISETP.GE.OR P1, PT, R8, R201.reuse, !P1 ;  /* 0x000000c90800720c */ /* 0x080fe40004f26670 */
[----:B------:R-:W-:Y:S02]  /*12200*/  ISETP.GE.AND P0, PT, R7, R196, PT ;  /* 0x000000c40700720c */ /* 0x000fe40003f06270 */
[----:B------:R-:W-:Y:S02]  /*12210*/  FSEL R154, R47, -INF , !P4 ;  /* 0xff8000002f9a7808 */ /* 0x000fe40006000000 */
[----:B------:R-:W-:Y:S02]  /*12220*/  FMNMX.FTZ R0, R153, R0, !PT ;  /* 0x0000000099007209 */ /* 0x000fe40007810000 */
[----:B------:R-:W-:Y:S02]  /*12230*/  FSEL R222, R60, -INF , !P1 ;  /* 0xff8000003cde7808 */ /* 0x000fe40004800000 */
[----:B------:R-:W-:Y:S02]  /*12240*/  ISETP.GE.OR P0, PT, R7, R201, !P0 ;  /* 0x000000c90700720c */ /* 0x000fe40004706670 */
[----:B------:R-:W-:Y:S02]  /*12250*/  FSEL R225, R58, -INF , !P6 ;  /* 0xff8000003ae17808 */ /* 0x000fe40007000000 */
[----:B------:R-:W-:Y:S02]  /*12260*/  ISETP.GE.AND P1, PT, R8, R195, PT ;  /* 0x000000c30800720c */ /* 0x000fe40003f26270 */
[----:B------:R-:W-:Y:S02]  /*12270*/  FMNMX.FTZ R0, R154, R0, !PT ;  /* 0x000000009a007209 */ /* 0x000fe40007810000 */
[----:B------:R-:W-:Y:S02]  /*12280*/  FSEL R227, R61, -INF , !P0 ;  /* 0xff8000003de37808 */ /* 0x000fe40004000000 */
[----:B------:R-:W-:Y:S02]  /*12290*/  FMNMX.FTZ R71, R216, R71, !PT ;  /* 0x00000047d8477209 */ /* 0x000fe40007810000 */
[----:B------:R-:W-:Y:S02]  /*122a0*/  FSEL R226, R59, -INF , !P5 ;  /* 0xff8000003be27808 */ /* 0x000fe40006800000 */
[----:B------:R-:W-:Y:S02]  /*122b0*/  ISETP.GE.OR P1, PT, R8, R199, !P1 ;  /* 0x000000c70800720c */ /* 0x000fe40004f26670 */
[----:B------:R-:W-:Y:S02]  /*122c0*/  ISETP.GE.AND P0, PT, R7, R195, PT ;  /* 0x000000c30700720c */ /* 0x000fe40003f06270 */
[----:B------:R-:W-:Y:S02]  /*122d0*/  FMNMX.FTZ R0, R225, R0, !PT ;  /* 0x00000000e1007209 */ /* 0x000fe40007810000 */
[----:B------:R-:W-:Y:S02]  /*122e0*/  FSEL R224, R57, -INF , !P2 ;  /* 0xff80000039e07808 */ /* 0x000fe40005000000 */
[----:B------:R-:W-:Y:S01]  /*122f0*/  FMNMX.FTZ R71, R223, R71, !PT ;  /* 0x00000047df477209 */ /* 0x000fe20007810000 */
[----:B------:R-:W-:Y:S01]  /*12300*/  LDSM.16.MT88.4 R56, [R182+0x6000] ;  /* 0x00600000b638783b */ /* 0x000fe20000004200 */
[----:B------:R-:W-:Y:S02]  /*12310*/  ISETP.GE.OR P0, PT, R7, R199, !P0 ;  /* 0x000000c70700720c */ /* 0x000fe40004706670 */
[----:B------:R-:W-:Y:S02]  /*12320*/  FSEL R231, R62, -INF , !P1 ;  /* 0xff8000003ee77808 */ /* 0x000fe40004800000 */
[----:B------:R-:W-:Y:S02]  /*12330*/  FMNMX.FTZ R0, R226, R0, !PT ;  /* 0x00000000e2007209 */ /* 0x000fe40007810000 */
[----:B------:R-:W-:Y:S02]  /*12340*/  FMNMX.FTZ R71, R224, R71, !PT ;  /* 0x00000047e0477209 */ /* 0x000fe40007810000 */
[----:B------:R-:W-:Y:S02]  /*12350*/  FSEL R140, R63, -INF , !P0 ;  /* 0xff8000003f8c7808 */ /* 0x000fe40004000000 */
[----:B------:R-:W-:Y:S02]  /*12360*/  FMNMX.FTZ R0, R231, R0, !PT ;  /* 0x00000000e7007209 */ /* 0x000fe40007810000 */
[----:B------:R-:W-:Y:S02]  /*12370*/  FMNMX.FTZ R71, R222, R71, !PT ;  /* 0x00000047de477209 */ /* 0x000fe40007810000 */
[----:B------:R-:W-:Y:S02]  /*12380*/  FMNMX.FTZ R0, R140, R0, !PT ;  /* 0x000000008c007209 */ /* 0x000fe40007810000 */
[----:B-1----:R-:W-:Y:S02]  /*12390*/  FMNMX.FTZ R73, R73, R2, !PT ;  /* 0x0000000249497209 */ /* 0x002fe40007810000 */
[----:B------:R-:W-:Y:S01]  /*123a0*/  FMNMX.FTZ R71, R227, R71, !PT ;  /* 0x00000047e3477209 */ /* 0x000fe20007810000 */
[----:B------:R-:W1:Y:S01]  /*123b0*/  SHFL.BFLY PT, R2, R0, 0x2, 0x1f ;  /* 0x0c401f0000027f89 */ /* 0x000e6200000e0000 */
[C---:B------:R-:W-:Y:S01]  /*123c0*/  FSETP.NEU.FTZ.AND P3, PT, R73.reuse, -INF , PT ;  /* 0xff8000004900780b */ /* 0x040fe20003f7d000 */
[----:B------:R-:W-:Y:S01]  /*123d0*/  FMUL.FTZ R141, R73, UR4 ;  /* 0x00000004498d7c20 */ /* 0x000fe20008410000 */
[----:B------:R-:W-:Y:S05]  /*123e0*/  FMNMX.FTZ R72, R237, R72, !PT ;  /* 0x00000048ed487209 */ /* 0x000fea0007810000 */
[----:B------:R-:W2:Y:S01]  /*123f0*/  SHFL.BFLY PT, R5, R71, 0x2, 0x1f ;  /* 0x0c401f0047057f89 */ /* 0x000ea200000e0000 */
[----:B------:R-:W-:Y:S02]  /*12400*/  ISETP.NE.AND P4, PT, R145, RZ, PT ;  /* 0x000000ff9100720c */ /* 0x000fe40003f85270 */
[----:B------:R-:W-:Y:S02]  /*12410*/  FSEL R141, R141, RZ, P3 ;  /* 0x000000ff8d8d7208 */ /* 0x000fe40001800000 */
[----:B------:R-:W-:Y:S05]  /*12420*/  FMNMX.FTZ R72, R236, R72, !PT ;  /* 0x00000048ec487209 */ /* 0x000fea0007810000 */
[----:B------:R-:W3:Y:S01]  /*12430*/  SHFL.BFLY PT, R6, R72, 0x2, 0x1f ;  /* 0x0c401f0048067f89 */ /* 0x000ee200000e0000 */
[----:B-1----:R-:W-:Y:S01]  /*12440*/  FMNMX.FTZ R0, R0, R2, !PT ;  /* 0x0000000200007209 */ /* 0x002fe20007810000 */
[--C-:B------:R-:W-:Y:S01]  /*12450*/  FFMA.FTZ R2, R11, UR4, -R141.reuse ;  /* 0x000000040b027c23 */ /* 0x100fe2000801088d */
[----:B--2---:R-:W-:Y:S03]  /*12460*/  FMNMX.FTZ R71, R71, R5, !PT ;  /* 0x0000000547477209 */ /* 0x004fe60007810000 */
[----:B------:R1:W-:Y:S02]  /*12470*/  MUFU.EX2 R244, R2 ;  /* 0x0000000200f47308 */ /* 0x0003e40000000800 */
[----:B------:R-:W2:Y:S01]  /*12480*/  SHFL.BFLY PT, R5, R71, 0x1, 0x1f ;  /* 0x0c201f0047057f89 */ /* 0x000ea200000e0000 */
[----:B---3--:R-:W-:Y:S01]  /*12490*/  FMNMX.FTZ R72, R72, R6, !PT ;  /* 0x0000000648487209 */ /* 0x008fe20007810000 */
[--C-:B------:R-:W-:Y:S06]  /*124a0*/  FFMA.FTZ R6, R22, UR4, -R141.reuse ;  /* 0x0000000416067c23 */ /* 0x100fec000801088d */
[----:B------:R-:W-:Y:S01]  /*124b0*/  MUFU.EX2 R177, R6 ;  /* 0x0000000600b17308 */ /* 0x000fe20000000800 */
[----:B------:R-:W3:Y:S08]  /*124c0*/  SHFL.BFLY PT, R4, R72, 0x1, 0x1f ;  /* 0x0c201f0048047f89 */ /* 0x000ef000000e0000 */
[----:B-1----:R-:W1:Y:S01]  /*124d0*/  SHFL.BFLY PT, R2, R0, 0x1, 0x1f ;  /* 0x0c201f0000027f89 */ /* 0x002e6200000e0000 */
[----:B--2---:R-:W-:Y:S01]  /*124e0*/  FMNMX.FTZ R71, R71, R5, !PT ;  /* 0x0000000547477209 */ /* 0x004fe20007810000 */
[--C-:B------:R-:W-:Y:S03]  /*124f0*/  FFMA.FTZ R5, R17, UR4, -R141.reuse ;  /* 0x0000000411057c23 */ /* 0x100fe6000801088d */
[C---:B------:R-:W-:Y:S01]  /*12500*/  FSETP.NEU.FTZ.AND P1, PT, R71.reuse, -INF , PT ;  /* 0xff8000004700780b */ /* 0x040fe20003f3d000 */
[----:B------:R-:W-:Y:S01]  /*12510*/  MUFU.EX2 R206, R5 ;  /* 0x0000000500ce7308 */ /* 0x000fe20000000800 */
[----:B------:R-:W-:Y:S05]  /*12520*/  FMUL.FTZ R143, R71, UR4 ;  /* 0x00000004478f7c20 */ /* 0x000fea0008410000 */
[----:B------:R-:W-:Y:S02]  /*12530*/  FSEL R143, R143, RZ, P1 ;  /* 0x000000ff8f8f7208 */ /* 0x000fe40000800000 */
[----:B---3--:R-:W-:Y:S01]  /*12540*/  FMNMX.FTZ R72, R72, R4, !PT ;  /* 0x0000000448487209 */ /* 0x008fe20007810000 */
[----:B------:R-:W-:Y:S01]  /*12550*/  FFMA.FTZ R4, R13, UR4, -R141 ;  /* 0x000000040d047c23 */ /* 0x000fe2000801088d */
[----:B-1----:R-:W-:Y:S01]  /*12560*/  FMNMX.FTZ R70, R0, R2, !PT ;  /* 0x0000000200467209 */ /* 0x002fe20007810000 */
[--C-:B------:R-:W-:Y:S01]  /*12570*/  FFMA.FTZ R0, R69, UR4, -R143.reuse ;  /* 0x0000000445007c23 */ /* 0x100fe2000801088f */
[----:B------:R-:W-:Y:S01]  /*12580*/  FFMA.FTZ R2, R30, UR4, -R143 ;  /* 0x000000041e027c23 */ /* 0x000fe2000801088f */
[----:B------:R1:W-:Y:S01]  /*12590*/  MUFU.EX2 R211, R4 ;  /* 0x0000000400d37308 */ /* 0x0003e20000000800 */
[C---:B------:R-:W-:Y:S01]  /*125a0*/  FSETP.NEU.FTZ.AND P0, PT, R70.reuse, -INF , PT ;  /* 0xff8000004600780b */ /* 0x040fe20003f1d000 */
[----:B------:R-:W-:Y:S01]  /*125b0*/  FMUL.FTZ R152, R70, UR4 ;  /* 0x0000000446987c20 */ /* 0x000fe20008410000 */
[C---:B------:R-:W-:Y:S01]  /*125c0*/  FMUL.FTZ R142, R72.reuse, UR4 ;  /* 0x00000004488e7c20 */ /* 0x040fe20008410000 */
[----:B------:R-:W-:Y:S03]  /*125d0*/  FSETP.NEU.FTZ.AND P2, PT, R72, -INF , PT ;  /* 0xff8000004800780b */ /* 0x000fe60003f5d000 */
[----:B------:R-:W-:Y:S03]  /*125e0*/  FSEL R152, R152, RZ, P0 ;  /* 0x000000ff98987208 */ /* 0x000fe60000000000 */
[----:B------:R2:W-:Y:S01]  /*125f0*/  MUFU.EX2 R241, R0 ;  /* 0x0000000000f17308 */ /* 0x0005e20000000800 */
[----:B------:R-:W-:Y:S09]  /*12600*/  FSEL R142, R142, RZ, P2 ;  /* 0x000000ff8e8e7208 */ /* 0x000ff20001000000 */
[----:B------:R3:W-:Y:S01]  /*12610*/  MUFU.EX2 R208, R2 ;  /* 0x0000000200d07308 */ /* 0x0007e20000000800 */
[----:B-1----:R-:W-:Y:S09]  /*12620*/  FFMA.FTZ R4, R18, UR4, -R141 ;  /* 0x0000000412047c23 */ /* 0x002ff2000801088d */
[----:B------:R1:W-:Y:S01]  /*12630*/  MUFU.EX2 R213, R4 ;  /* 0x0000000400d57308 */ /* 0x0003e20000000800 */
[--C-:B--2---:R-:W-:Y:S09]  /*12640*/  FFMA.FTZ R0, R29, UR4, -R143.reuse ;  /* 0x000000041d007c23 */ /* 0x104ff2000801088f */
[----:B------:R2:W4:Y:S01]  /*12650*/  MUFU.EX2 R207, R0 ;  /* 0x0000000000cf7308 */ /* 0x0005220000000800 */
[--C-:B---3--:R-:W-:Y:S09]  /*12660*/  FFMA.FTZ R2, R25, UR4, -R142.reuse ;  /* 0x0000000419027c23 */ /* 0x108ff2000801088e */
[----:B------:R3:W-:Y:S01]  /*12670*/  MUFU.EX2 R172, R2 ;  /* 0x0000000200ac7308 */ /* 0x0007e20000000800 */
[----:B-1----:R-:W-:Y:S09]  /*12680*/  FFMA.FTZ R4, R16, UR4, -R142 ;  /* 0x0000000410047c23 */ /* 0x002ff2000801088e */
[----:B------:R1:W-:Y:S01]  /*12690*/  MUFU.EX2 R209, R4 ;  /* 0x0000000400d17308 */ /* 0x0003e20000000800 */
[----:B--2---:R-:W-:Y:S01]  /*126a0*/  FFMA.FTZ R0, R26, UR4, -R152 ;  /* 0x000000041a007c23 */ /* 0x004fe20008010898 */
[----:B----4-:R-:W-:Y:S08]  /*126b0*/  F2FP.F16.F32.PACK_AB R150, R208, R207 ;  /* 0x000000cfd096723e */ /* 0x010ff000000000ff */
[----:B------:R2:W-:Y:S01]  /*126c0*/  MUFU.EX2 R170, R0 ;  /* 0x0000000000aa7308 */ /* 0x0005e20000000800 */
[----:B---3--:R-:W-:Y:S09]  /*126d0*/  FFMA.FTZ R2, R24, UR4, -R143 ;  /* 0x0000000418027c23 */ /* 0x008ff2000801088f */
[----:B------:R-:W-:Y:S01]  /*126e0*/  MUFU.EX2 R239, R2 ;  /* 0x0000000200ef7308 */ /* 0x000fe20000000800 */
[----:B-1----:R-:W-:Y:S09]  /*126f0*/  FFMA.FTZ R4, R20, UR4, -R142 ;  /* 0x0000000414047c23 */ /* 0x002ff2000801088e */
[----:B------:R1:W3:Y:S01]  /*12700*/  MUFU.EX2 R243, R4 ;  /* 0x0000000400f37308 */ /* 0x0002e20000000800 */
[--C-:B--2---:R-:W-:Y:S01]  /*12710*/  FFMA.FTZ R0, R144, UR4, -R152.reuse ;  /* 0x0000000490007c23 */ /* 0x104fe20008010898 */
[----:B------:R-:W-:Y:S08]  /*12720*/  F2FP.F16.F32.PACK_AB R144, R213, R211 ;  /* 0x000000d3d590723e */ /* 0x000ff000000000ff */
[----:B------:R2:W4:Y:S01]  /*12730*/  MUFU.EX2 R171, R0 ;  /* 0x0000000000ab7308 */ /* 0x0005220000000800 */
[----:B-1----:R-:W-:Y:S01]  /*12740*/  FFMA.FTZ R4, R12, UR4, -R141 ;  /* 0x000000040c047c23 */ /* 0x002fe2000801088d */
[----:B---3--:R-:W-:Y:S08]  /*12750*/  F2FP.F16.F32.PACK_AB R145, R243, R209 ;  /* 0x000000d1f391723e */ /* 0x008ff000000000ff */
[----:B------:R1:W3:Y:S01]  /*12760*/  MUFU.EX2 R212, R4 ;  /* 0x0000000400d47308 */ /* 0x0002e20000000800 */
[----:B--2---:R-:W-:Y:S01]  /*12770*/  FFMA.FTZ R0, R23, UR4, -R152 ;  /* 0x0000000417007c23 */ /* 0x004fe20008010898 */
[----:B----4-:R-:W-:Y:S08]  /*12780*/  F2FP.F16.F32.PACK_AB R149, R171, R170 ;  /* 0x000000aaab95723e */ /* 0x010ff000000000ff */
[----:B------:R2:W-:Y:S01]  /*12790*/  MUFU.EX2 R173, R0 ;  /* 0x0000000000ad7308 */ /* 0x0005e20000000800 */
[----:B-1----:R-:W-:Y:S01]  /*127a0*/  FFMA.FTZ R4, R15, UR4, -R142 ;  /* 0x000000040f047c23 */ /* 0x002fe2000801088e */
[----:B---3--:R-:W-:Y:S08]  /*127b0*/  F2FP.F16.F32.PACK_AB R146, R212, R244 ;  /* 0x000000f4d492723e */ /* 0x008ff000000000ff */
[----:B------:R1:W-:Y:S01]  /*127c0*/  MUFU.EX2 R242, R4 ;  /* 0x0000000400f27308 */ /* 0x0003e20000000800 */
[----:B--2---:R-:W-:Y:S02]  /*127d0*/  FFMA.FTZ R0, R27, UR4, -R152 ;  /* 0x000000041b007c23 */ /* 0x004fe40008010898 */
[----:B------:R-:W2:Y:S07]  /*127e0*/  LDSM.16.MT88.4 R24, [R181+0x6000] ;  /* 0x00600000b518783b */ /* 0x000eae0000004200 */
[----:B------:R3:W4:Y:S01]  /*127f0*/  MUFU.EX2 R178, R0 ;  /* 0x0000000000b27308 */ /* 0x0007220000000800 */
[--C-:B-1----:R-:W-:Y:S09]  /*12800*/  FFMA.FTZ R4, R14, UR4, -R142.reuse ;  /* 0x000000040e047c23 */ /* 0x102ff2000801088e */
[----:B------:R1:W5:Y:S01]  /*12810*/  MUFU.EX2 R210, R4 ;  /* 0x0000000400d27308 */ /* 0x0003620000000800 */
[--C-:B---3--:R-:W-:Y:S01]  /*12820*/  FFMA.FTZ R0, R19, UR4, -R142.reuse ;  /* 0x0000000413007c23 */ /* 0x108fe2000801088e */
[----:B----4-:R-:W-:Y:S08]  /*12830*/  F2FP.F16.F32.PACK_AB R151, R178, R173 ;  /* 0x000000adb297723e */ /* 0x010ff000000000ff */
[----:B------:R3:W-:Y:S01]  /*12840*/  MUFU.EX2 R175, R0 ;  /* 0x0000000000af7308 */ /* 0x0007e20000000800 */
[----:B-1----:R-:W-:Y:S01]  /*12850*/  FFMA.FTZ R4, R21, UR4, -R143 ;  /* 0x0000000415047c23 */ /* 0x002fe2000801088f */
[----:B-----5:R-:W-:Y:S08]  /*12860*/  F2FP.F16.F32.PACK_AB R147, R210, R242 ;  /* 0x000000f2d293723e */ /* 0x020ff000000000ff */
[----:B------:R1:W-:Y:S01]  /*12870*/  MUFU.EX2 R179, R4 ;  /* 0x0000000400b37308 */ /* 0x0003e20000000800 */
[--C-:B---3--:R-:W-:Y:S09]  /*12880*/  FFMA.FTZ R0, R34, UR4, -R141.reuse ;  /* 0x0000000422007c23 */ /* 0x108ff2000801088d */
[----:B------:R3:W-:Y:S01]  /*12890*/  MUFU.EX2 R205, R0 ;  /* 0x0000000000cd7308 */ /* 0x0007e20000000800 */
[----:B-1----:R-:W-:Y:S09]  /*128a0*/  FFMA.FTZ R4, R9, UR4, -R141 ;  /* 0x0000000409047c23 */ /* 0x002ff2000801088d */
[----:B------:R1:W-:Y:S01]  /*128b0*/  MUFU.EX2 R176, R4 ;  /* 0x0000000400b07308 */ /* 0x0003e20000000800 */
[--C-:B---3--:R-:W-:Y:S09]  /*128c0*/  FFMA.FTZ R0, R10, UR4, -R142.reuse ;  /* 0x000000040a007c23 */ /* 0x108ff2000801088e */
[----:B------:R3:W-:Y:S01]  /*128d0*/  MUFU.EX2 R240, R0 ;  /* 0x0000000000f07308 */ /* 0x0007e20000000800 */
[----:B-1----:R-:W-:Y:S09]  /*128e0*/  FFMA.FTZ R4, R28, UR4, -R143 ;  /* 0x000000041c047c23 */ /* 0x002ff2000801088f */
[----:B------:R-:W-:Y:S01]  /*128f0*/  MUFU.EX2 R169, R4 ;  /* 0x0000000400a97308 */ /* 0x000fe20000000800 */
[----:B---3--:R-:W-:Y:S09]  /*12900*/  FFMA.FTZ R0, R35, UR4, -R142 ;  /* 0x0000000423007c23 */ /* 0x008ff2000801088e */
[----:B------:R1:W-:Y:S02]  /*12910*/  MUFU.EX2 R174, R0 ;  /* 0x0000000000ae7308 */ /* 0x0003e40000000800 */
[----:B-1----:R-:W-:Y:S05]  /*12920*/  FSEL R0, R73, RZ, P3 ;  /* 0x000000ff49007208 */ /* 0x002fea0001800000 */
        /* <DEDUP_REMOVED lines=8> */
[----:B-1----:R-:W-:Y:S01]  /*129b0*/  FMUL.FTZ R2, R0, UR4 ;  /* 0x0000000400027c20 */ /* 0x002fe20008410000 */
        /* <DEDUP_REMOVED lines=13> */
[----:B------:R-:W-:Y:S01]  /*12a90*/  FMUL.FTZ R52, R69, R124 ;  /* 0x0000007c45347220 */ /* 0x000fe20000410000 */
[----:B------:R-:W-:Y:S01]  /*12aa0*/  F2FP.F16.F32.PACK_AB R80, R206, R177 ;  /* 0x000000b1ce50723e */ /* 0x000fe200000000ff */
[----:B------:R-:W4:Y:S01]  /*12ab0*/  MUFU.EX2 R0, R0 ;  /* 0x0000000000007308 */ /* 0x000f220000000800 */
[----:B------:R-:W-:Y:S01]  /*12ac0*/  F2FP.F16.F32.PACK_AB R81, R175, R172 ;  /* 0x000000acaf51723e */ /* 0x000fe200000000ff */
[C---:B------:R-:W-:Y:S01]  /*12ad0*/  FMUL.FTZ R64, R69.reuse, R132 ;  /* 0x0000008445407220 */ /* 0x040fe20000410000 */
[----:B------:R-:W-:Y:S01]  /*12ae0*/  FMUL.FTZ R65, R69, R133 ;  /* 0x0000008545417220 */ /* 0x000fe20000410000 */
[----:B-1----:R-:W-:Y:S01]  /*12af0*/  FMUL.FTZ R2, R3, UR4 ;  /* 0x0000000403027c20 */ /* 0x002fe20008410000 */
[--C-:B------:R-:W-:Y:S01]  /*12b00*/  FFMA.FTZ R3, R148, UR4, -R143.reuse ;  /* 0x0000000494037c23 */ /* 0x100fe2000801088f */
[C---:B---3--:R-:W-:Y:S01]  /*12b10*/  FMUL.FTZ R6, R68.reuse, R82 ;  /* 0x0000005244067220 */ /* 0x048fe20000410000 */
[C---:B------:R-:W-:Y:S01]  /*12b20*/  FMUL.FTZ R7, R68.reuse, R83 ;  /* 0x0000005344077220 */ /* 0x040fe20000410000 */
[----:B------:R-:W-:Y:S02]  /*12b30*/  F2FP.F16.F32.PACK_AB R148, R241, R179 ;  /* 0x000000b3f194723e */ /* 0x000fe400000000ff */
[----:B------:R1:W-:Y:S01]  /*12b40*/  MUFU.EX2 R167, R3 ;  /* 0x0000000300a77308 */ /* 0x0003e20000000800 */
[C---:B------:R-:W-:Y:S01]  /*12b50*/  FMUL.FTZ R18, R68.reuse, R86 ;  /* 0x0000005644127220 */ /* 0x040fe20000410000 */
[C---:B------:R-:W-:Y:S01]  /*12b60*/  FMUL.FTZ R19, R68.reuse, R87 ;  /* 0x0000005744137220 */ /* 0x040fe20000410000 */
[----:B------:R-:W-:Y:S01]  /*12b70*/  FMUL.FTZ R22, R68, R94 ;  /* 0x0000005e44167220 */ /* 0x000fe20000410000 */
[----:B------:R-:W-:Y:S01]  /*12b80*/  LDSM.16.MT88.4 R84, [R181+0x6800] ;  /* 0x00680000b554783b */ /* 0x000fe20000004200 */
[-C--:B--2---:R-:W-:Y:S05]  /*12b90*/  HMMA.16816.F32 R4, R144, R24.reuse, R4 ;  /* 0x000000189004723c */ /* 0x084fea0000001804 */
[----:B------:R-:W2:Y:S01]  /*12ba0*/  MUFU.EX2 R2, R2 ;  /* 0x0000000200027308 */ /* 0x000ea20000000800 */
[C---:B----4-:R-:W-:Y:S01]  /*12bb0*/  FMUL.FTZ R10, R0.reuse, R78 ;  /* 0x0000004e000a7220 */ /* 0x050fe20000410000 */
[C---:B------:R-:W-:Y:S01]  /*12bc0*/  FMUL.FTZ R11, R0.reuse, R79 ;  /* 0x0000004f000b7220 */ /* 0x040fe20000410000 */
[C---:B------:R-:W-:Y:S03]  /*12bd0*/  FMUL.FTZ R14, R0.reuse, R90 ;  /* 0x0000005a000e7220 */ /* 0x040fe60000410000 */
[----:B------:R-:W-:Y:S01]  /*12be0*/  FMUL.FTZ R15, R0, R91 ;  /* 0x0000005b000f7220 */ /* 0x000fe20000410000 */
[----:B------:R-:W-:Y:S01]  /*12bf0*/  FMUL.FTZ R23, R68, R95 ;  /* 0x0000005f44177220 */ /* 0x000fe20000410000 */
[----:B-1----:R-:W-:Y:S01]  /*12c00*/  FFMA.FTZ R3, R156, UR4, -R143 ;  /* 0x000000049c037c23 */ /* 0x002fe2000801088f */
[C---:B------:R-:W-:Y:S01]  /*12c10*/  FMUL.FTZ R30, R0.reuse, R106 ;  /* 0x0000006a001e7220 */ /* 0x040fe20000410000 */
[----:B------:R-:W-:Y:S01]  /*12c20*/  FMUL.FTZ R31, R0, R107 ;  /* 0x0000006b001f7220 */ /* 0x000fe20000410000 */
[C---:B------:R-:W-:Y:S01]  /*12c30*/  FMUL.FTZ R34, R68.reuse, R102 ;  /* 0x0000006644227220 */ /* 0x040fe20000410000 */
[----:B------:R1:W3:Y:S01]  /*12c40*/  MUFU.EX2 R166, R3 ;  /* 0x0000000300a67308 */ /* 0x0002e20000000800 */
[C---:B------:R-:W-:Y:S01]  /*12c50*/  FMUL.FTZ R35, R68.reuse, R103 ;  /* 0x0000006744237220 */ /* 0x040fe20000410000 */
[C---:B------:R-:W-:Y:S01]  /*12c60*/  FMUL.FTZ R38, R68.reuse, R110 ;  /* 0x0000006e44267220 */ /* 0x040fe20000410000 */
[----:B------:R-:W-:Y:S01]  /*12c70*/  FMUL.FTZ R39, R68, R111 ;  /* 0x0000006f44277220 */ /* 0x000fe20000410000 */
[C---:B--2---:R-:W-:Y:S01]  /*12c80*/  FMUL.FTZ R8, R2.reuse, R76 ;  /* 0x0000004c02087220 */ /* 0x044fe20000410000 */
[C---:B------:R-:W-:Y:S01]  /*12c90*/  FMUL.FTZ R9, R2.reuse, R77 ;  /* 0x0000004d02097220 */ /* 0x040fe20000410000 */
[C---:B------:R-:W-:Y:S01]  /*12ca0*/  FMUL.FTZ R12, R2.reuse, R88 ;  /* 0x00000058020c7220 */ /* 0x040fe20000410000 */
[----:B------:R-:W-:Y:S01]  /*12cb0*/  FMUL.FTZ R13, R2, R89 ;  /* 0x00000059020d7220 */ /* 0x000fe20000410000 */
[----:B------:R-:W2:Y:S01]  /*12cc0*/  LDSM.16.MT88.4 R76, [R183+0x6000] ;  /* 0x00600000b74c783b */ /* 0x000ea20000004200 */
[C---:B------:R-:W-:Y:S01]  /*12cd0*/  FMUL.FTZ R50, R68.reuse, R118 ;  /* 0x0000007644327220 */ /* 0x040fe20000410000 */
[----:B------:R-:W-:Y:S01]  /*12ce0*/  FMUL.FTZ R51, R68, R119 ;  /* 0x0000007744337220 */ /* 0x000fe20000410000 */
[----:B------:R-:W-:Y:S01]  /*12cf0*/  F2FP.F16.F32.PACK_AB R82, R205, R176 ;  /* 0x000000b0cd52723e */ /* 0x000fe200000000ff */
[C---:B------:R-:W-:Y:S04]  /*12d00*/  HMMA.16816.F32 R8, R148.reuse, R24, R8 ;  /* 0x000000189408723c */ /* 0x040fe80000001808 */
[----:B------:R-:W4:Y:S01]  /*12d10*/  LDSM.16.MT88.4 R88, [R184+0x6800] ;  /* 0x00680000b858783b */ /* 0x000f220000004200 */
[--C-:B-1----:R-:W-:Y:S01]  /*12d20*/  FFMA.FTZ R3, R32, UR4, -R152.reuse ;  /* 0x0000000420037c23 */ /* 0x102fe20008010898 */
[-C--:B------:R-:W-:Y:S03]  /*12d30*/  HMMA.16816.F32 R12, R148, R26.reuse, R12 ;  /* 0x0000001a940c723c */ /* 0x080fe6000000180c */
[----:B------:R1:W-:Y:S02]  /*12d40*/  MUFU.EX2 R164, R3 ;  /* 0x0000000300a47308 */ /* 0x0003e40000000800 */
[----:B------:R-:W-:Y:S01]  /*12d50*/  FMUL.FTZ R32, R69, R100 ;  /* 0x0000006445207220 */ /* 0x000fe20000410000 */
[C---:B------:R-:W-:Y:S01]  /*12d60*/  HMMA.16816.F32 R16, R144.reuse, R26, R16 ;  /* 0x0000001a9010723c */ /* 0x040fe20000001810 */
[----:B------:R-:W5:Y:S04]  /*12d70*/  LDSM.16.MT88.4 R92, [R182+0x6800] ;  /* 0x00680000b65c783b */ /* 0x000f680000004200 */
[C---:B------:R-:W-:Y:S01]  /*12d80*/  FMUL.FTZ R24, R2.reuse, R96 ;  /* 0x0000006002187220 */ /* 0x040fe20000410000 */
[-C--:B------:R-:W-:Y:S05]  /*12d90*/  HMMA.16816.F32 R20, R144, R40.reuse, R20 ;  /* 0x000000289014723c */ /* 0x080fea0000001814 */
[----:B------:R-:W-:Y:S01]  /*12da0*/  FMUL.FTZ R25, R2, R97 ;  /* 0x0000006102197220 */ /* 0x000fe20000410000 */
[C---:B------:R-:W-:Y:S01]  /*12db0*/  FMUL.FTZ R26, R0.reuse, R98 ;  /* 0x00000062001a7220 */ /* 0x040fe20000410000 */
[----:B------:R-:W-:Y:S01]  /*12dc0*/  FMUL.FTZ R27, R0, R99 ;  /* 0x00000063001b7220 */ /* 0x000fe20000410000 */
[--C-:B-1----:R-:W-:Y:S03]  /*12dd0*/  FFMA.FTZ R3, R159, UR4, -R152.reuse ;  /* 0x000000049f037c23 */ /* 0x102fe60008010898 */
[C---:B------:R-:W-:Y:S01]  /*12de0*/  FMUL.FTZ R28, R2.reuse, R104 ;  /* 0x00000068021c7220 */ /* 0x040fe20000410000 */
[----:B------:R1:W4:Y:S01]  /*12df0*/  MUFU.EX2 R163, R3 ;  /* 0x0000000300a37308 */ /* 0x0003220000000800 */
[----:B------:R-:W-:Y:S01]  /*12e00*/  FMUL.FTZ R29, R2, R105 ;  /* 0x00000069021d7220 */ /* 0x000fe20000410000 */
[C---:B------:R-:W-:Y:S04]  /*12e10*/  HMMA.16816.F32 R24, R148.reuse, R40, R24 ;  /* 0x000000289418723c */ /* 0x040fe80000001818 */
[----:B------:R-:W-:Y:S01]  /*12e20*/  F2FP.F16.F32.PACK_AB R83, R174, R240 ;  /* 0x000000f0ae53723e */ /* 0x000fe200000000ff */
[C---:B------:R-:W-:Y:S01]  /*12e30*/  FMUL.FTZ R44, R2.reuse, R120 ;  /* 0x00000078022c7220 */ /* 0x040fe20000410000 */
[-C--:B------:R-:W-:Y:S05]  /*12e40*/  HMMA.16816.F32 R28, R148, R42.reuse, R28 ;  /* 0x0000002a941c723c */ /* 0x080fea000000181c */
[C---:B------:R-:W-:Y:S01]  /*12e50*/  FMUL.FTZ R40, R2.reuse, R112 ;  /* 0x0000007002287220 */ /* 0x040fe20000410000 */
[C---:B------:R-:W-:Y:S01]  /*12e60*/  FMUL.FTZ R41, R2.reuse, R113 ;  /* 0x0000007102297220 */ /* 0x040fe20000410000 */
[----:B------:R-:W-:Y:S01]  /*12e70*/  FMUL.FTZ R45, R2, R121 ;  /* 0x00000079022d7220 */ /* 0x000fe20000410000 */
[C---:B------:R-:W-:Y:S03]  /*12e80*/  FMUL.FTZ R46, R0.reuse, R122 ;  /* 0x0000007a002e7220 */ /* 0x040fe60000410000 */
[--C-:B-1----:R-:W-:Y:S01]  /*12e90*/  FFMA.FTZ R3, R33, UR4, -R152.reuse ;  /* 0x0000000421037c23 */ /* 0x102fe20008010898 */
[----:B------:R-:W-:Y:S01]  /*12ea0*/  FMUL.FTZ R33, R69, R101 ;  /* 0x0000006545217220 */ /* 0x000fe20000410000 */
[----:B------:R-:W-:Y:S01]  /*12eb0*/  FMUL.FTZ R47, R0, R123 ;  /* 0x0000007b002f7220 */ /* 0x000fe20000410000 */
[----:B------:R-:W-:Y:S01]  /*12ec0*/  LDSM.16.MT88.4 R100, [R184+0x7800] ;  /* 0x00780000b864783b */ /* 0x000fe20000004200 */
[----:B------:R1:W-:Y:S01]  /*12ed0*/  MUFU.EX2 R238, R3 ;  /* 0x0000000300ee7308 */ /* 0x0003e20000000800 */
[C---:B------:R-:W-:Y:S01]  /*12ee0*/  FMUL.FTZ R55, R68.reuse, R127 ;  /* 0x0000007f44377220 */ /* 0x040fe20000410000 */
[----:B------:R-:W-:Y:S01]  /*12ef0*/  FMUL.FTZ R54, R68, R126 ;  /* 0x0000007e44367220 */ /* 0x000fe20000410000 */
[C---:B------:R-:W-:Y:S01]  /*12f00*/  FMUL.FTZ R60, R2.reuse, R136 ;  /* 0x00000088023c7220 */ /* 0x040fe20000410000 */
[C---:B------:R-:W-:Y:S04]  /*12f10*/  HMMA.16816.F32 R32, R144.reuse, R42, R32 ;  /* 0x0000002a9020723c */ /* 0x040fe80000001820 */
[----:B------:R-:W-:Y:S01]  /*12f20*/  FMUL.FTZ R61, R2, R137 ;  /* 0x00000089023d7220 */ /* 0x000fe20000410000 */
[C---:B------:R-:W-:Y:S01]  /*12f30*/  FMUL.FTZ R62, R0.reuse, R138 ;  /* 0x0000008a003e7220 */ /* 0x040fe20000410000 */
[C---:B------:R-:W-:Y:S01]  /*12f40*/  FMUL.FTZ R63, R0.reuse, R139 ;  /* 0x0000008b003f7220 */ /* 0x040fe20000410000 */
[C---:B------:R-:W-:Y:S01]  /*12f50*/  FMUL.FTZ R42, R0.reuse, R114 ;  /* 0x00000072002a7220 */ /* 0x040fe20000410000 */
[----:B------:R-:W-:Y:S03]  /*12f60*/  FMUL.FTZ R43, R0, R115 ;  /* 0x00000073002b7220 */ /* 0x000fe60000410000 */
[C---:B------:R-:W-:Y:S01]  /*12f70*/  FMUL.FTZ R66, R68.reuse, R134 ;  /* 0x0000008644427220 */ /* 0x040fe20000410000 */
[C---:B------:R-:W-:Y:S01]  /*12f80*/  FMUL.FTZ R67, R68.reuse, R135 ;  /* 0x0000008744437220 */ /* 0x040fe20000410000 */
[----:B-1----:R-:W-:Y:S01]  /*12f90*/  FFMA.FTZ R3, R157, UR4, -R152 ;  /* 0x000000049d037c23 */ /* 0x002fe20008010898 */
[----:B------:R-:W-:Y:S03]  /*12fa0*/  FFMA.FTZ R68, R68, R246, R209 ;  /* 0x000000f644447223 */ /* 0x000fe600000100d1 */
[----:B------:R1:W5:Y:S02]  /*12fb0*/  MUFU.EX2 R162, R3 ;  /* 0x0000000300a27308 */ /* 0x0003640000000800 */
[--C-:B-1----:R-:W-:Y:S01]  /*12fc0*/  FFMA.FTZ R3, R36, UR4, -R141.reuse ;  /* 0x0000000424037c23 */ /* 0x102fe2000801088d */
[----:B------:R-:W-:Y:S07]  /*12fd0*/  FMUL.FTZ R36, R69, R108 ;  /* 0x0000006c45247220 */ /* 0x000fee0000410000 */
[----:B------:R1:W-:Y:S01]  /*12fe0*/  MUFU.EX2 R161, R3 ;  /* 0x0000000300a17308 */ /* 0x0003e20000000800 */
[-C--:B------:R-:W-:Y:S06]  /*12ff0*/  HMMA.16816.F32 R36, R144, R56.reuse, R36 ;  /* 0x000000389024723c */ /* 0x080fec0000001824 */
[C---:B------:R-:W-:Y:S06]  /*13000*/  HMMA.16816.F32 R40, R148.reuse, R56, R40 ;  /* 0x000000389428723c */ /* 0x040fec0000001828 */
[-C--:B------:R-:W-:Y:S05]  /*13010*/  HMMA.16816.F32 R44, R148, R58.reuse, R44 ;  /* 0x0000003a942c723c */ /* 0x080fea000000182c */
[----:B-1----:R-:W-:Y:S01]  /*13020*/  FFMA.FTZ R3, R158, UR4, -R141 ;  /* 0x000000049e037c23 */ /* 0x002fe2000801088d */
[C---:B------:R-:W-:Y:S01]  /*13030*/  FMUL.FTZ R57, R2.reuse, R129 ;  /* 0x0000008102397220 */ /* 0x040fe20000410000 */
[C---:B------:R-:W-:Y:S01]  /*13040*/  FMUL.FTZ R56, R2.reuse, R128 ;  /* 0x0000008002387220 */ /* 0x040fe20000410000 */
[----:B------:R-:W-:Y:S01]  /*13050*/  FFMA.FTZ R2, R2, R247, R179 ;  /* 0x000000f702027223 */ /* 0x000fe200000100b3 */
[----:B------:R1:W5:Y:S03]  /*13060*/  MUFU.EX2 R160, R3 ;  /* 0x0000000300a07308 */ /* 0x0003660000000800 */
[----:B------:R-:W-:Y:S04]  /*13070*/  FADD.FTZ R2, R241, R2 ;  /* 0x00000002f1027221 */ /* 0x000fe80000010000 */
[----:B------:R-:W-:Y:S01]  /*13080*/  FADD.FTZ R2, R207, R2 ;  /* 0x00000002cf027221 */ /* 0x000fe20000010000 */
[----:B-1----:R-:W-:Y:S01]  /*13090*/  FFMA.FTZ R3, R214, UR4, -R142 ;  /* 0x00000004d6037c23 */ /* 0x002fe2000801088e */
[----:B------:R-:W-:Y:S02]  /*130a0*/  IMAD.MOV.U32 R214, RZ, RZ, R48 ;  /* 0x000000ffffd67224 */ /* 0x000fe400078e0030 */
[C---:B------:R-:W-:Y:S01]  /*130b0*/  FMUL.FTZ R48, R69.reuse, R116 ;  /* 0x0000007445307220 */ /* 0x040fe20000410000 */
[----:B------:R-:W-:Y:S01]  /*130c0*/  FFMA.FTZ R69, R69, R245, R211 ;  /* 0x000000f545457223 */ /* 0x000fe200000100d3 */
[----:B------:R1:W-:Y:S01]  /*130d0*/  MUFU.EX2 R159, R3 ;  /* 0x00000003009f7308 */ /* 0x0003e20000000800 */
[----:B------:R-:W-:Y:S01]  /*130e0*/  LDSM.16.MT88.4 R116, [R182+0x7800] ;  /* 0x00780000b674783b */ /* 0x000fe20000004200 */
[----:B------:R-:W-:Y:S03]  /*130f0*/  ISETP.GT.AND P0, PT, R204, R214, PT ;  /* 0x000000d6cc00720c */ /* 0x000fe60003f04270 */
[C---:B------:R-:W-:Y:S06]  /*13100*/  HMMA.16816.F32 R48, R144.reuse, R58, R48 ;  /* 0x0000003a9030723c */ /* 0x040fec0000001830 */
[-C--:B--2---:R-:W-:Y:S05]  /*13110*/  HMMA.16816.F32 R52, R144, R76.reuse, R52 ;  /* 0x0000004c9034723c */ /* 0x084fea0000001834 */
[C---:B------:R-:W-:Y:S01]  /*13120*/  FMUL.FTZ R59, R0.reuse, R131 ;  /* 0x00000083003b7220 */ /* 0x040fe20000410000 */
[--C-:B-1----:R-:W-:Y:S01]  /*13130*/  FFMA.FTZ R3, R215, UR4, -R142.reuse ;  /* 0x00000004d7037c23 */ /* 0x102fe2000801088e */
[----:B------:R-:W-:Y:S03]  /*13140*/  FMUL.FTZ R58, R0, R130 ;  /* 0x00000082003a7220 */ /* 0x000fe60000410000 */
[----:B------:R1:W2:Y:S04]  /*13150*/  MUFU.EX2 R125, R3 ;  /* 0x00000003007d7308 */ /* 0x0002a80000000800 */
[C---:B------:R-:W-:Y:S06]  /*13160*/  HMMA.16816.F32 R56, R148.reuse, R76, R56 ;  /* 0x0000004c9438723c */ /* 0x040fec0000001838 */
[-C--:B------:R-:W-:Y:S05]  /*13170*/  HMMA.16816.F32 R60, R148, R78.reuse, R60 ;  /* 0x0000004e943c723c */ /* 0x080fea000000183c */
[----:B------:R-:W-:Y:S01]  /*13180*/  F2FP.F16.F32.PACK_AB R76, R169, R239 ;  /* 0x000000efa94c723e */ /* 0x000fe200000000ff */
[----:B------:R-:W-:Y:S05]  /*13190*/  HMMA.16816.F32 R64, R144, R78, R64 ;  /* 0x0000004e9040723c */ /* 0x000fea0000001840 */
[--C-:B-1----:R-:W-:Y:S01]  /*131a0*/  FFMA.FTZ R3, R218, UR4, -R141.reuse ;  /* 0x00000004da037c23 */ /* 0x102fe2000801088d */
[-C--:B------:R-:W-:Y:S03]  /*131b0*/  HMMA.16816.F32 R4, R80, R84.reuse, R4 ;  /* 0x000000545004723c */ /* 0x080fe60000001804 */
[----:B------:R1:W-:Y:S02]  /*131c0*/  MUFU.EX2 R158, R3 ;  /* 0x00000003009e7308 */ /* 0x0003e40000000800 */
[----:B---3--:R-:W-:Y:S02]  /*131d0*/  F2FP.F16.F32.PACK_AB R78, R166, R167 ;  /* 0x000000a7a64e723e */ /* 0x008fe400000000ff */
[----:B----4-:R-:W-:Y:S04]  /*131e0*/  F2FP.F16.F32.PACK_AB R77, R163, R164 ;  /* 0x000000a4a34d723e */ /* 0x010fe800000000ff */
[----:B-----5:R-:W-:Y:S07]  /*131f0*/  F2FP.F16.F32.PACK_AB R79, R162, R238 ;  /* 0x000000eea24f723e */ /* 0x020fee00000000ff */
[C---:B------:R-:W-:Y:S04]  /*13200*/  HMMA.16816.F32 R8, R76.reuse, R84, R8 ;  /* 0x000000544c08723c */ /* 0x040fe80000001808 */
[----:B-1----:R-:W-:Y:S02]  /*13210*/  FFMA.FTZ R3, R217, UR4, -R141 ;  /* 0x00000004d9037c23 */ /* 0x002fe4000801088d */
[-C--:B------:R-:W-:Y:S02]  /*13220*/  HMMA.16816.F32 R12, R76, R86.reuse, R12 ;  /* 0x000000564c0c723c */ /* 0x080fe4000000180c */
[----:B------:R1:W3:Y:S04]  /*13230*/  MUFU.EX2 R157, R3 ;  /* 0x00000003009d7308 */ /* 0x0002e80000000800 */
[C---:B------:R-:W-:Y:S01]  /*13240*/  HMMA.16816.F32 R16, R80.reuse, R86, R16 ;  /* 0x000000565010723c */ /* 0x040fe20000001810 */
[----:B------:R-:W4:Y:S05]  /*13250*/  LDSM.16.MT88.4 R84, [R183+0x6800] ;  /* 0x00680000b754783b */ /* 0x000f2a0000004200 */
[-C--:B------:R-:W-:Y:S06]  /*13260*/  HMMA.16816.F32 R20, R80, R88.reuse, R20 ;  /* 0x000000585014723c */ /* 0x080fec0000001814 */
[C---:B------:R-:W-:Y:S05]  /*13270*/  HMMA.16816.F32 R24, R76.reuse, R88, R24 ;  /* 0x000000584c18723c */ /* 0x040fea0000001818 */
[--C-:B-1----:R-:W-:Y:S01]  /*13280*/  FFMA.FTZ R3, R219, UR4, -R142.reuse ;  /* 0x00000004db037c23 */ /* 0x102fe2000801088e */
[-C--:B------:R-:W-:Y:S03]  /*13290*/  HMMA.16816.F32 R28, R76, R90.reuse, R28 ;  /* 0x0000005a4c1c723c */ /* 0x080fe6000000181c */
[----:B------:R1:W-:Y:S03]  /*132a0*/  MUFU.EX2 R131, R3 ;  /* 0x0000000300837308 */ /* 0x0003e60000000800 */
[C---:B------:R-:W-:Y:S01]  /*132b0*/  HMMA.16816.F32 R32, R80.reuse, R90, R32 ;  /* 0x0000005a5020723c */ /* 0x040fe20000001820 */
[----:B------:R-:W5:Y:S05]  /*132c0*/  LDSM.16.MT88.4 R88, [R181+0x7000] ;  /* 0x00700000b558783b */ /* 0x000f6a0000004200 */
[-C--:B------:R-:W-:Y:S06]  /*132d0*/  HMMA.16816.F32 R36, R80, R92.reuse, R36 ;  /* 0x0000005c5024723c */ /* 0x080fec0000001824 */
[C---:B------:R-:W-:Y:S05]  /*132e0*/  HMMA.16816.F32 R40, R76.reuse, R92, R40 ;  /* 0x0000005c4c28723c */ /* 0x040fea0000001828 */
[----:B-1----:R-:W-:Y:S01]  /*132f0*/  FFMA.FTZ R3, R220, UR4, -R142 ;  /* 0x00000004dc037c23 */ /* 0x002fe2000801088e */
[-C--:B------:R-:W-:Y:S03]  /*13300*/  HMMA.16816.F32 R44, R76, R94.reuse, R44 ;  /* 0x0000005e4c2c723c */ /* 0x080fe6000000182c */
[----:B------:R1:W3:Y:S03]  /*13310*/  MUFU.EX2 R156, R3 ;  /* 0x00000003009c7308 */ /* 0x0002e60000000800 */
[C---:B------:R-:W-:Y:S01]  /*13320*/  HMMA.16816.F32 R48, R80.reuse, R94, R48 ;  /* 0x0000005e5030723c */ /* 0x040fe20000001830 */
[----:B------:R-:W5:Y:S05]  /*13330*/  LDSM.16.MT88.4 R92, [R184+0x7000] ;  /* 0x00700000b85c783b */ /* 0x000f6a0000004200 */
[-C--:B----4-:R-:W-:Y:S06]  /*13340*/  HMMA.16816.F32 R52, R80, R84.reuse, R52 ;  /* 0x000000545034723c */ /* 0x090fec0000001834 */
[C---:B------:R-:W-:Y:S05]  /*13350*/  HMMA.16816.F32 R56, R76.reuse, R84, R56 ;  /* 0x000000544c38723c */ /* 0x040fea0000001838 */
[--C-:B-1----:R-:W-:Y:S01]  /*13360*/  FFMA.FTZ R3, R165, UR4, -R143.reuse ;  /* 0x00000004a5037c23 */ /* 0x102fe2000801088f */
[-C--:B------:R-:W-:Y:S03]  /*13370*/  HMMA.16816.F32 R60, R76, R86.reuse, R60 ;  /* 0x000000564c3c723c */ /* 0x080fe6000000183c */
[----:B------:R1:W-:Y:S03]  /*13380*/  MUFU.EX2 R127, R3 ;  /* 0x00000003007f7308 */ /* 0x0003e60000000800 */
[----:B------:R-:W-:Y:S01]  /*13390*/  HMMA.16816.F32 R64, R80, R86, R64 ;  /* 0x000000565040723c */ /* 0x000fe20000001840 */
[----:B------:R-:W4:Y:S04]  /*133a0*/  LDSM.16.MT88.4 R84, [R182+0x7000] ;  /* 0x00700000b654783b */ /* 0x000f280000004200 */
[----:B------:R-:W-:Y:S02]  /*133b0*/  F2FP.F16.F32.PACK_AB R76, R160, R161 ;  /* 0x000000a1a04c723e */ /* 0x000fe400000000ff */
[----:B--2---:R-:W-:Y:S04]  /*133c0*/  F2FP.F16.F32.PACK_AB R77, R125, R159 ;  /* 0x0000009f7d4d723e */ /* 0x004fe800000000ff */
[----:B---3--:R-:W-:Y:S02]  /*133d0*/  F2FP.F16.F32.PACK_AB R78, R157, R158 ;  /* 0x0000009e9d4e723e */ /* 0x008fe400000000ff */
[----:B------:R-:W-:Y:S01]  /*133e0*/  F2FP.F16.F32.PACK_AB R79, R156, R131 ;  /* 0x000000839c4f723e */ /* 0x000fe200000000ff */
[--C-:B-1----:R-:W-:Y:S04]  /*133f0*/  FFMA.FTZ R3, R221, UR4, -R143.reuse ;  /* 0x00000004dd037c23 */ /* 0x102fe8000801088f */
[----:B------:R1:W2:Y:S02]  /*13400*/  MUFU.EX2 R124, R3 ;  /* 0x00000003007c7308 */ /* 0x0002a40000000800 */
[-C--:B-----5:R-:W-:Y:S05]  /*13410*/  HMMA.16816.F32 R4, R76, R88.reuse, R4 ;  /* 0x000000584c04723c */ /* 0x0a0fea0000001804 */
[--C-:B-1----:R-:W-:Y:S01]  /*13420*/  FFMA.FTZ R3, R155, UR4, -R143.reuse ;  /* 0x000000049b037c23 */ /* 0x102fe2000801088f */
[----:B--2---:R-:W-:Y:S03]  /*13430*/  F2FP.F16.F32.PACK_AB R80, R124, R127 ;  /* 0x0000007f7c50723e */ /* 0x004fe600000000ff */
[----:B------:R1:W-:Y:S02]  /*13440*/  MUFU.EX2 R130, R3 ;  /* 0x0000000300827308 */ /* 0x0003e40000000800 */
[----:B-1----:R-:W-:Y:S08]  /*13450*/  FFMA.FTZ R3, R216, UR4, -R143 ;  /* 0x00000004d8037c23 */ /* 0x002ff0000801088f */
        /* <DEDUP_REMOVED lines=8> */
[----:B------:R-:W-:Y:S10]  /*134e0*/  MUFU.EX2 R153, R74 ;  /* 0x0000004a00997308 */ /* 0x000ff40000000800 */
        /* <DEDUP_REMOVED lines=19> */
[-C--:B----4-:R-:W-:Y:S03]  /*13620*/  HMMA.16816.F32 R36, R76, R84.reuse, R36 ;  /* 0x000000544c24723c */ /* 0x090fe60000001824 */
        /* <DEDUP_REMOVED lines=61> */
[-C--:B------:R-:W-:Y:S04]  /*13a00*/  HMMA.16816.F32 R108, R132, R116.reuse, R36 ;  /* 0x00000074846c723c */ /* 0x080fe80000001824 */
        /* <DEDUP_REMOVED lines=59> */
.L_x_2346:
        /* <DEDUP_REMOVED lines=14> */
[CC--:B------:R-:W-:Y:S01]  /*13ea0*/  LEA.HI R3, R47.reuse, R48.reuse, RZ, 0x2 ;  /* 0x000000302f037211 */ /* 0x0c0fe200078f10ff */
        /* <DEDUP_REMOVED lines=17> */
[----:B------:R-:W-:Y:S02]  /*13fc0*/  IMAD.U32 R20, R0, 0x2, R3 ;  /* 0x0000000200147824 */ /* 0x000fe400078e0003 */
[----:B------:R-:W-:Y:S01]  /*13fd0*/  FADD.FTZ R3, R10, R248 ;  /* 0x000000f80a037221 */ /* 0x000fe20000010000 */
[----:B------:R-:W-:Y:S02]  /*13fe0*/  MOV R0, 0x3f800000 ;  /* 0x3f80000000007802 */ /* 0x000fe40000000f00 */
[----:B------:R-:W-:Y:S02]  /*13ff0*/  LEA R20, R20, UR4, 0x1 ;  /* 0x0000000414147c11 */ /* 0x000fe4000f8e08ff */
[----:B------:R3:W1:Y:S03]  /*14000*/  SHFL.BFLY PT, R43, R3, 0x1, 0x1f ;  /* 0x0c201f00032b7f89 */ /* 0x00066600000e0000 */
        /* <DEDUP_REMOVED lines=19> */
.L_x_2350:
[----:B------:R-:W-:Y:S01]  /*14140*/  ULDC.U8 UR4, c[0x0][0x3d8] ;  /* 0x0000f60000047ab9 */ /* 0x000fe20000000000 */
[----:B------:R1:W2:Y:S01]  /*14150*/  @P3 MUFU.RCP R0, R44 ;  /* 0x0000002c00003308 */ /* 0x0002a20000001000 */
[----:B------:R-:W-:Y:S01]  /*14160*/  ISETP.NE.AND P1, PT, RZ, UR4, PT ;  /* 0x00000004ff007c0c */ /* 0x000fe2000bf25270 */
[----:B------:R-:W-:Y:S01]  /*14170*/  ULDC.U8 UR4, c[0x0][0x3d9] ;  /* 0x0000f64000047ab9 */ /* 0x000fe20000000000 */
[----:B------:R-:W-:Y:S01]  /*14180*/  FADD.FTZ R41, R7, R41 ;  /* 0x0000002907297221 */ /* 0x000fe20000010000 */
[----:B------:R-:W-:Y:S01]  /*14190*/  FADD.FTZ R43, R3, R43 ;  /* 0x0000002b032b7221 */ /* 0x000fe20000010000 */
[----:B------:R-:W-:Y:S01]  /*141a0*/  P2R R4, PR, RZ, 0x2 ;  /* 0x00000002ff047803 */ /* 0x000fe20000000000 */
[----:B------:R-:W-:Y:S01]  /*141b0*/  FADD.FTZ R42, R6, R42 ;  /* 0x0000002a062a7221 */ /* 0x000fe20000010000 */
[----:B------:R-:W-:Y:S01]  /*141c0*/  ISETP.NE.OR P1, PT, RZ, UR4, !P1 ;  /* 0x00000004ff007c0c */ /* 0x000fe2000cf25670 */
[----:B------:R-:W-:Y:S01]  /*141d0*/  IMAD.MOV.U32 R3, RZ, RZ, 0x3f800000 ;  /* 0x3f800000ff037424 */ /* 0x000fe200078e00ff */
[----:B------:R-:W-:-:S02]  /*141e0*/  FSETP.NE.FTZ.AND P2, PT, R41, RZ, PT ;  /* 0x000000ff2900720b */ /* 0x000fc40003f55000 */
[----:B------:R-:W-:Y:S02]  /*141f0*/  CS2R R38, SRZ ;  /* 0x0000000000267805 */ /* 0x000fe4000001ff00 */
[----:B------:R-:W-:-:S07]  /*14200*/  PLOP3.LUT P6, PT, PT, PT, PT, 0x8, 0x0 ;  /* 0x000000000000781c */ /* 0x000fce0003fce170 */
[----:B-12---:R-:W-:Y:S06]  /*14210*/  @P1 BRA `(.L_x_2351) ;  /* 0x00000000001c1947 */ /* 0x006fec0003800000 */
[----:B------:R-:W1:Y:S01]  /*14220*/  S2R R6, SR_CTAID.Y ;  /* 0x0000000000067919 */ /* 0x000e620000002600 */
[----:B------:R-:W1:Y:S01]  /*14230*/  LDC R5, c[0x0][0x2c4] ;  /* 0x0000b100ff057b82 */ /* 0x000e620000000800 */
[----:B------:R-:W-:Y:S01]  /*14240*/  PLOP3.LUT P6, PT, PT, PT, PT, 0x80, 0x0 ;  /* 0x000000000000781c */ /* 0x000fe20003fcf070 */
[----:B-1----:R-:W-:-:S05]  /*14250*/  @!P0 IMAD R12, R6, R5, RZ ;  /* 0x00000005060c8224 */ /* 0x002fca00078e02ff */
[----:B------:R1:W-:Y:S01]  /*14260*/  @!P0 STL [R1+0x88], R12 ;  /* 0x0000880c01008387 */ /* 0x0003e20000100800 */
[----:B------:R-:W-:Y:S02]  /*14270*/  SHF.R.S32.HI R39, RZ, 0x1f, R12 ;  /* 0x0000001fff277819 */ /* 0x000fe4000001140c */
[----:B------:R-:W-:-:S07]  /*14280*/  MOV R38, R12 ;  /* 0x0000000c00267202 */ /* 0x000fce0000000f00 */
.L_x_2351:
        /* <DEDUP_REMOVED lines=9> */
[----:B------:R-:W-:Y:S01]  /*14320*/  PLOP3.LUT P4, PT, PT, PT, PT, 0x8, 0x0 ;  /* 0x000000000000781c */ /* 0x000fe20003f8e170 */
[C---:B------:R-:W-:Y:S01]  /*14330*/  FMUL.FTZ R92, R0.reuse, R92 ;  /* 0x0000005c005c7220 */ /* 0x040fe20000410000 */
[----:B------:R-:W-:Y:S01]  /*14340*/  SEL R37, R37, 0xfffffff0, P0 ;  /* 0xfffffff025257807 */ /* 0x000fe20000000000 */
[----:B------:R-:W-:Y:S01]  /*14350*/  FMUL.FTZ R10, R0, R93 ;  /* 0x0000005d000a7220 */ /* 0x000fe20000410000 */
[----:B------:R-:W-:Y:S01]  /*14360*/  ISETP.NE.AND P0, PT, R4, RZ, PT ;  /* 0x000000ff0400720c */ /* 0x000fe20003f05270 */
[----:B------:R-:W-:Y:S01]  /*14370*/  FMUL.FTZ R100, R0, R100 ;  /* 0x0000006400647220 */ /* 0x000fe20000410000 */
[----:B------:R-:W-:Y:S01]  /*14380*/  FSETP.NE.FTZ.AND P1, PT, R42, RZ, PT ;  /* 0x000000ff2a00720b */ /* 0x000fe20003f35000 */
        /* <DEDUP_REMOVED lines=15> */
[----:B------:R-:W-:Y:S01]  /*14480*/  F2FP.F16.F32.PACK_AB R6, R6, R80 ;  /* 0x000000500606723e */ /* 0x000fe200000000ff */
[----:B------:R-:W-:Y:S01]  /*14490*/  BSSY B0, `(.L_x_2352) ;  /* 0x00000d2000007945 */ /* 0x000fe20003800000 */
[----:B------:R-:W-:-:S02]  /*144a0*/  F2FP.F16.F32.PACK_AB R10, R10, R92 ;  /* 0x0000005c0a0a723e */ /* 0x000fc400000000ff */
[----:B------:R-:W-:Y:S01]  /*144b0*/  F2FP.F16.F32.PACK_AB R8, R8, R100 ;  /* 0x000000640808723e */ /* 0x000fe200000000ff */
[----:B------:R-:W1:Y:S01]  /*144c0*/  @P1 MUFU.RCP R2, R42 ;  /* 0x0000002a00021308 */ /* 0x000e620000001000 */
[----:B------:R2:W-:Y:S01]  /*144d0*/  STS [R20], R6 ;  /* 0x0000000614007388 */ /* 0x0005e20000000800 */
[----:B------:R-:W-:Y:S02]  /*144e0*/  F2FP.F16.F32.PACK_AB R23, R23, R108 ;  /* 0x0000006c1717723e */ /* 0x000fe400000000ff */
[----:B------:R-:W-:Y:S02]  /*144f0*/  F2FP.F16.F32.PACK_AB R17, R17, R116 ;  /* 0x000000741111723e */ /* 0x000fe400000000ff */
[----:B------:R-:W-:Y:S02]  /*14500*/  F2FP.F16.F32.PACK_AB R29, R29, R124 ;  /* 0x0000007c1d1d723e */ /* 0x000fe400000000ff */
[----:B------:R-:W4:Y:S01]  /*14510*/  @P0 MUFU.RCP R0, R43 ;  /* 0x0000002b00000308 */ /* 0x000f220000001000 */
        /* <DEDUP_REMOVED lines=8> */
[C---:B-1----:R-:W-:Y:S01]  /*145a0*/  FMUL.FTZ R76, R2.reuse, R76 ;  /* 0x0000004c024c7220 */ /* 0x042fe20000410000 */
[C---:B------:R-:W-:Y:S01]  /*145b0*/  FMUL.FTZ R4, R2.reuse, R77 ;  /* 0x0000004d02047220 */ /* 0x040fe20000410000 */
[C---:B------:R-:W-:Y:S01]  /*145c0*/  FMUL.FTZ R88, R2.reuse, R88 ;  /* 0x0000005802587220 */ /* 0x040fe20000410000 */
[----:B------:R-:W-:Y:S01]  /*145d0*/  FMUL.FTZ R12, R2, R89 ;  /* 0x00000059020c7220 */ /* 0x000fe20000410000 */
[C---:B------:R-:W-:Y:S01]  /*145e0*/  FMUL.FTZ R110, R3.reuse, R110 ;  /* 0x0000006e036e7220 */ /* 0x040fe20000410000 */
[C---:B------:R-:W-:Y:S01]  /*145f0*/  FMUL.FTZ R21, R3.reuse, R111 ;  /* 0x0000006f03157220 */ /* 0x040fe20000410000 */
[C---:B------:R-:W-:Y:S01]  /*14600*/  FMUL.FTZ R118, R3.reuse, R118 ;  /* 0x0000007603767220 */ /* 0x040fe20000410000 */
[C---:B------:R-:W-:Y:S01]  /*14610*/  FMUL.FTZ R16, R3.reuse, R119 ;  /* 0x0000007703107220 */ /* 0x040fe20000410000 */
[C---:B----4-:R-:W-:Y:S01]  /*14620*/  FMUL.FTZ R79, R0.reuse, R79 ;  /* 0x0000004f004f7220 */ /* 0x050fe20000410000 */
[C---:B------:R-:W-:Y:S01]  /*14630*/  FMUL.FTZ R7, R0.reuse, R78 ;  /* 0x0000004e00077220 */ /* 0x040fe20000410000 */
[C---:B------:R-:W-:Y:S01]  /*14640*/  FMUL.FTZ R91, R0.reuse, R91 ;  /* 0x0000005b005b7220 */ /* 0x040fe20000410000 */
[----:B------:R-:W-:Y:S01]  /*14650*/  FMUL.FTZ R11, R0, R90 ;  /* 0x0000005a000b7220 */ /* 0x000fe20000410000 */
        /* <DEDUP_REMOVED lines=29> */
[----:B--2---:R-:W1:Y:S01]  /*14830*/  @P5 LDC R6, c[0x0][0x2c0] ;  /* 0x0000b000ff065b82 */ /* 0x004e620000000800 */
        /* <DEDUP_REMOVED lines=20> */
[----:B--2---:R-:W2:Y:S02]  /*14980*/  @!P5 LDC R5, c[0x0][0x2c4] ;  /* 0x0000b100ff05db82 */ /* 0x004ea40000000800 */
[----:B------:R1:W-:Y:S01]  /*14990*/  STS [R0+0x2400], R11 ;  /* 0x0024000b00007388 */ /* 0x0003e20000000800 */
[----:B------:R-:W-:-:S02]  /*149a0*/  F2FP.F16.F32.PACK_AB R16, R16, R118 ;  /* 0x000000761010723e */ /* 0x000fc400000000ff */
[----:B------:R-:W-:Y:S02]  /*149b0*/  F2FP.F16.F32.PACK_AB R19, R19, R112 ;  /* 0x000000701313723e */ /* 0x000fe400000000ff */
[----:B---3--:R-:W-:Y:S02]  /*149c0*/  IADD3 R3, R0, R36, RZ ;  /* 0x0000002400037210 */ /* 0x008fe40007ffe0ff */
[----:B------:R-:W-:Y:S02]  /*149d0*/  F2FP.F16.F32.PACK_AB R18, R115, R18 ;  /* 0x000000127312723e */ /* 0x000fe400000000ff */
[----:B----4-:R-:W-:Y:S02]  /*149e0*/  IADD3 R2, R20, R36, RZ ;  /* 0x0000002414027210 */ /* 0x010fe40007ffe0ff */
[----:B------:R-:W-:Y:S02]  /*149f0*/  F2FP.F16.F32.PACK_AB R26, R26, R120 ;  /* 0x000000781a1a723e */ /* 0x000fe400000000ff */
[----:B------:R-:W-:Y:S01]  /*14a00*/  F2FP.F16.F32.PACK_AB R27, R123, R27 ;  /* 0x0000001b7b1b723e */ /* 0x000fe200000000ff */
[----:B------:R3:W-:Y:S01]  /*14a10*/  STS [R2], R10 ;  /* 0x0000000a02007388 */ /* 0x0007e20000000800 */
[----:B------:R-:W-:-:S02]  /*14a20*/  F2FP.F16.F32.PACK_AB R28, R28, R126 ;  /* 0x0000007e1c1c723e */ /* 0x000fc400000000ff */
[----:B------:R-:W-:Y:S01]  /*14a30*/  F2FP.F16.F32.PACK_AB R31, R31, R132 ;  /* 0x000000841f1f723e */ /* 0x000fe200000000ff */
[----:B------:R-:W-:Y:S01]  /*14a40*/  STS [R2+0x400], R9 ;  /* 0x0004000902007388 */ /* 0x000fe20000000800 */
[----:B------:R-:W-:Y:S01]  /*14a50*/  F2FP.F16.F32.PACK_AB R30, R30, R134 ;  /* 0x000000861e1e723e */ /* 0x000fe200000000ff */
[----:B-1----:R-:W1:Y:S01]  /*14a60*/  @!P5 LDC R7, c[0x0][0x270] ;  /* 0x00009c00ff07db82 */ /* 0x002e620000000800 */
[----:B------:R-:W-:Y:S01]  /*14a70*/  F2FP.F16.F32.PACK_AB R32, R32, R128 ;  /* 0x000000802020723e */ /* 0x000fe200000000ff */
[----:B------:R4:W-:Y:S01]  /*14a80*/  STS [R3], R8 ;  /* 0x0000000803007388 */ /* 0x0009e20000000800 */
[----:B------:R-:W-:Y:S01]  /*14a90*/  F2FP.F16.F32.PACK_AB R34, R131, R34 ;  /* 0x000000228322723e */ /* 0x000fe200000000ff */
[----:B------:R-:W-:Y:S01]  /*14aa0*/  @P1 MUFU.LG2 R12, R42 ;  /* 0x0000002a000c1308 */ /* 0x000fe20000000c00 */
[----:B------:R-:W-:Y:S01]  /*14ab0*/  IADD3 R0, R36, 0x400, R22 ;  /* 0x0000040024007810 */ /* 0x000fe20007ffe016 */
[----:B------:R4:W-:Y:S01]  /*14ac0*/  STS [R3+0x400], R13 ;  /* 0x0004000d03007388 */ /* 0x0009e20000000800 */
[----:B------:R-:W-:Y:S01]  /*14ad0*/  F2FP.F16.F32.PACK_AB R33, R33, R136 ;  /* 0x000000882121723e */ /* 0x000fe200000000ff */
[----:B--2---:R-:W1:Y:S01]  /*14ae0*/  @P4 LDC R5, c[0x0][0x2e4] ;  /* 0x0000b900ff054b82 */ /* 0x004e620000000800 */
[C---:B------:R-:W-:Y:S01]  /*14af0*/  IADD3 R4, R37.reuse, R0, RZ ;  /* 0x0000000025047210 */ /* 0x040fe20007ffe0ff */
[----:B------:R2:W-:Y:S01]  /*14b00*/  STS [R2+0x2000], R15 ;  /* 0x0020000f02007388 */ /* 0x0005e20000000800 */
[----:B------:R-:W-:Y:S01]  /*14b10*/  IADD3 R0, R37, R22, RZ ;  /* 0x0000001625007210 */ /* 0x000fe20007ffe0ff */
[----:B------:R-:W1:Y:S01]  /*14b20*/  @P3 MUFU.LG2 R11, R44 ;  /* 0x0000002c000b3308 */ /* 0x000e620000000c00 */
[----:B------:R-:W-:Y:S01]  /*14b30*/  F2FP.F16.F32.PACK_AB R35, R139, R35 ;  /* 0x000000238b23723e */ /* 0x000fe200000000ff */
[----:B------:R2:W-:Y:S01]  /*14b40*/  STS [R2+0x2400], R14 ;  /* 0x0024000e02007388 */ /* 0x0005e20000000800 */
[----:B------:R-:W-:-:S03]  /*14b50*/  @!P5 MOV R6, 0x1 ;  /* 0x000000010006d802 */ /* 0x000fc60000000f00 */
[----:B------:R2:W-:Y:S01]  /*14b60*/  STS [R3+0x2000], R25 ;  /* 0x0020001903007388 */ /* 0x0005e20000000800 */
[----:B---3--:R-:W3:Y:S03]  /*14b70*/  @P3 LDC R10, c[0x0][0x2e8] ;  /* 0x0000ba00ff0a3b82 */ /* 0x008ee60000000800 */
[----:B------:R1:W-:Y:S04]  /*14b80*/  STS [R3+0x2400], R24 ;  /* 0x0024001803007388 */ /* 0x0003e80000000800 */
[----:B------:R1:W-:Y:S01]  /*14b90*/  STS [R22], R23 ;  /* 0x0000001716007388 */ /* 0x0003e20000000800 */
[----:B----4-:R-:W4:Y:S03]  /*14ba0*/  @P5 LDC.64 R8, c[0x0][0x2c0] ;  /* 0x0000b000ff085b82 */ /* 0x010f260000000a00 */
[----:B------:R-:W-:Y:S01]  /*14bb0*/  STS [R22+0x400], R21 ;  /* 0x0004001516007388 */ /* 0x000fe20000000800 */
[----:B------:R-:W4:Y:S03]  /*14bc0*/  @P2 MUFU.LG2 R13, R41 ;  /* 0x00000029000d2308 */ /* 0x000f260000000c00 */
[----:B------:R-:W-:Y:S01]  /*14bd0*/  STS [R0], R17 ;  /* 0x0000001100007388 */ /* 0x000fe20000000800 */
[----:B--2---:R-:W2:Y:S03]  /*14be0*/  @P0 LDC R15, c[0x0][0x2e8] ;  /* 0x0000ba00ff0f0b82 */ /* 0x004ea60000000800 */
[----:B------:R3:W-:Y:S01]  /*14bf0*/  STS [R0+0x400], R16 ;  /* 0x0004001000007388 */ /* 0x0007e20000000800 */
[----:B------:R-:W-:-:S03]  /*14c00*/  IADD3 R2, R36, R22, RZ ;  /* 0x0000001624027210 */ /* 0x000fc60007ffe0ff */
[----:B------:R-:W-:Y:S01]  /*14c10*/  STS [R22+0x2000], R19 ;  /* 0x0020001316007388 */ /* 0x000fe20000000800 */
[----:B------:R-:W-:-:S03]  /*14c20*/  MOV R25, 0x7f800000 ;  /* 0x7f80000000197802 */ /* 0x000fc60000000f00 */
[----:B------:R4:W-:Y:S01]  /*14c30*/  STS [R22+0x2400], R18 ;  /* 0x0024001216007388 */ /* 0x0009e20000000800 */
[----:B-1----:R-:W-:Y:S02]  /*14c40*/  IADD3 R3, R36, R0, RZ ;  /* 0x0000000024037210 */ /* 0x002fe40007ffe0ff */
[----:B------:R-:W-:Y:S01]  /*14c50*/  MOV R24, 0x7f800000 ;  /* 0x7f80000000187802 */ /* 0x000fe20000000f00 */
[----:B------:R-:W-:Y:S01]  /*14c60*/  STS [R0+0x2000], R26 ;  /* 0x0020001a00007388 */ /* 0x000fe20000000800 */
[----:B------:R-:W-:-:S03]  /*14c70*/  MOV R23, 0x7f800000 ;  /* 0x7f80000000177802 */ /* 0x000fc60000000f00 */
[----:B------:R1:W-:Y:S04]  /*14c80*/  STS [R0+0x2400], R27 ;  /* 0x0024001b00007388 */ /* 0x0003e80000000800 */
[----:B------:R-:W-:Y:S04]  /*14c90*/  STS [R2], R29 ;  /* 0x0000001d02007388 */ /* 0x000fe80000000800 */
[----:B------:R-:W-:Y:S01]  /*14ca0*/  STS [R2+0x400], R28 ;  /* 0x0004001c02007388 */ /* 0x000fe20000000800 */
[----:B---3--:R-:W3:Y:S03]  /*14cb0*/  @P1 LDC R16, c[0x0][0x2e8] ;  /* 0x0000ba00ff101b82 */ /* 0x008ee60000000800 */
[----:B------:R-:W-:Y:S04]  /*14cc0*/  STS [R3], R31 ;  /* 0x0000001f03007388 */ /* 0x000fe80000000800 */
[----:B------:R-:W-:Y:S01]  /*14cd0*/  STS [R4], R30 ;  /* 0x0000001e04007388 */ /* 0x000fe20000000800 */
[----:B----4-:R-:W-:-:S03]  /*14ce0*/  MOV R22, 0x7f800000 ;  /* 0x7f80000000167802 */ /* 0x010fc60000000f00 */
[----:B------:R-:W-:Y:S04]  /*14cf0*/  STS [R2+0x2000], R32 ;  /* 0x0020002002007388 */ /* 0x000fe80000000800 */
[----:B------:R4:W-:Y:S01]  /*14d00*/  STS [R2+0x2400], R34 ;  /* 0x0024002202007388 */ /* 0x0009e20000000800 */
[----:B-1----:R-:W-:Y:S01]  /*14d10*/  @P5 MOV R0, 0x1 ;  /* 0x0000000100005802 */ /* 0x002fe20000000f00 */
[----:B------:R-:W-:Y:S02]  /*14d20*/  @!P5 IMAD R0, R5, R7, RZ ;  /* 0x000000070500d224 */ /* 0x000fe400078e02ff */
[----:B------:R-:W-:Y:S04]  /*14d30*/  STS [R3+0x2000], R33 ;  /* 0x0020002103007388 */ /* 0x000fe80000000800 */
[----:B------:R1:W-:Y:S01]  /*14d40*/  STS [R4+0x2000], R35 ;  /* 0x0020002304007388 */ /* 0x0003e20000000800 */
[----:B------:R-:W-:Y:S06]  /*14d50*/  BAR.SYNC.DEFER_BLOCKING 0x0 ;  /* 0x0000000000007b1d */ /* 0x000fec0000010000 */
[----:B------:R-:W2:Y:S01]  /*14d60*/  S2R R14, SR_CTAID.Y ;  /* 0x00000000000e7919 */ /* 0x000ea20000002600 */
[----:B------:R-:W3:Y:S01]  /*14d70*/  S2R R26, SR_CTAID.Z ;  /* 0x00000000001a7919 */ /* 0x000ee20000002700 */
[----:B----4-:R-:W-:-:S04]  /*14d80*/  LOP3.LUT R2, R47, 0xffffffe0, RZ, 0xc0, !PT ;  /* 0xffffffe02f027812 */ /* 0x010fc800078ec0ff */
[----:B------:R-:W-:Y:S01]  /*14d90*/  IADD3 R7, -R2, R48, RZ ;  /* 0x0000003002077210 */ /* 0x000fe20007ffe1ff */
[----:B-1----:R-:W-:Y:S01]  /*14da0*/  @P3 FMUL.FTZ R4, R11, 0.69314718246459960938 ;  /* 0x3f3172180b043820 */ /* 0x002fe20000410000 */
[----:B------:R1:W4:Y:S03]  /*14db0*/  LDS.128 R28, [R203+0x3800] ;  /* 0x00380000cb1c7984 */ /* 0x0003260000000c00 */
[----:B------:R-:W-:Y:S01]  /*14dc0*/  @P3 FFMA.FTZ R25, R73, R10, R4 ;  /* 0x0000000a49193223 */ /* 0x000fe20000010004 */
[----:B--2---:R-:W-:Y:S02]  /*14dd0*/  IMAD R2, R14, R0, RZ ;  /* 0x000000000e027224 */ /* 0x004fe400078e02ff */
[----:B------:R-:W2:Y:S01]  /*14de0*/  @P2 LDC R14, c[0x0][0x2e8] ;  /* 0x0000ba00ff0e2b82 */ /* 0x000ea20000000800 */
[----:B------:R-:W-:Y:S01]  /*14df0*/  @P5 IMAD R0, R9, R8, RZ ;  /* 0x0000000809005224 */ /* 0x000fe200078e02ff */
[----:B------:R-:W-:Y:S01]  /*14e00*/  @!P5 MOV R0, R5 ;  /* 0x000000050000d202 */ /* 0x000fe20000000f00 */
[----:B------:R-:W1:Y:S01]  /*14e10*/  @P0 MUFU.LG2 R8, R43 ;  /* 0x0000002b00080308 */ /* 0x000e620000000c00 */
[----:B------:R-:W-:Y:S01]  /*14e20*/  SEL R3, R2, RZ, !P6 ;  /* 0x000000ff02037207 */ /* 0x000fe20007000000 */
[----:B------:R-:W-:Y:S01]  /*14e30*/  IMAD R2, R6, UR4, RZ ;  /* 0x0000000406027c24 */ /* 0x000fe2000f8e02ff */
[----:B------:R-:W-:Y:S01]  /*14e40*/  LOP3.LUT P5, RZ, R7, 0x3, RZ, 0xc0, !PT ;  /* 0x0000000307ff7812 */ /* 0x000fe200078ac0ff */
[----:B------:R-:W-:-:S02]  /*14e50*/  @P1 FMUL.FTZ R5, R12, 0.69314718246459960938 ;  /* 0x3f3172180c051820 */ /* 0x000fc40000410000 */
[----:B---3--:R-:W-:Y:S01]  /*14e60*/  IMAD R0, R26, R0, R3 ;  /* 0x000000001a007224 */ /* 0x008fe200078e0203 */
[----:B------:R-:W-:Y:S01]  /*14e70*/  SHF.L.U32 R3, R2, 0x7, RZ ;  /* 0x0000000702037819 */ /* 0x000fe200000006ff */
[----:B------:R-:W-:Y:S01]  /*14e80*/  @P2 FMUL.FTZ R2, R13, 0.69314718246459960938 ;  /* 0x3f3172180d022820 */ /* 0x000fe20000410000 */
[----:B------:R-:W-:Y:S02]  /*14e90*/  @P1 FFMA.FTZ R22, R71, R16, R5 ;  /* 0x0000001047161223 */ /* 0x000fe40000010005 */
[--C-:B------:R-:W-:Y:S02]  /*14ea0*/  IADD3 R7, P4, P3, R3, R38, R0.reuse ;  /* 0x0000002603077210 */ /* 0x100fe40007b9e000 */
[----:B------:R-:W-:Y:S02]  /*14eb0*/  SHF.R.S32.HI R9, RZ, 0x1f, R3 ;  /* 0x0000001fff097819 */ /* 0x000fe40000011403 */
[----:B------:R-:W-:Y:S01]  /*14ec0*/  SHF.R.S32.HI R0, RZ, 0x1f, R0 ;  /* 0x0000001fff007819 */ /* 0x000fe20000011400 */
[----:B-1----:R-:W-:-:S03]  /*14ed0*/  @P0 FMUL.FTZ R4, R8, 0.69314718246459960938 ;  /* 0x3f31721808040820 */ /* 0x002fc60000410000 */
[----:B------:R-:W-:Y:S01]  /*14ee0*/  IADD3.X R9, R9, R39, R0, P4, P3 ;  /* 0x0000002709097210 */ /* 0x000fe200027e6400 */
[----:B--2---:R-:W-:Y:S01]  /*14ef0*/  @P2 FFMA.FTZ R24, R72, R14, R2 ;  /* 0x0000000e48182223 */ /* 0x004fe20000010002 */
[----:B------:R-:W-:Y:S01]  /*14f00*/  @P0 FFMA.FTZ R23, R70, R15, R4 ;  /* 0x0000000f46170223 */ /* 0x000fe20000010004 */
[----:B----4-:R-:W-:Y:S06]  /*14f10*/  @P5 BRA `(.L_x_2353) ;  /* 0x0000000000a45947 */ /* 0x010fec0003800000 */
        /* <DEDUP_REMOVED lines=41> */
.L_x_2353:
[----:B------:R-:W-:Y:S05]  /*151b0*/  BSYNC B0 ;  /* 0x0000000000007941 */ /* 0x000fea0003800000 */
.L_x_2352:
[----:B------:R-:W2:Y:S01]  /*151c0*/  LDL.LU.64 R12, [R1+0x50] ;  /* 0x00005000010c7983 */ /* 0x000ea20000300a00 */
[----:B------:R-:W-:-:S03]  /*151d0*/  ULDC UR4, c[0x0][0x2d0] ;  /* 0x0000b40000047ab9 */ /* 0x000fc60000000800 */
[----:B------:R-:W3:Y:S04]  /*151e0*/  LDL.LU.64 R10, [R1+0x60] ;  /* 0x00006000010a7983 */ /* 0x000ee80000300a00 */
[----:B-1----:R-:W4:Y:S04]  /*151f0*/  LDL.LU R9, [R1+0x94] ;  /* 0x0000940001097983 */ /* 0x002f280000300800 */
[----:B------:R-:W4:Y:S04]  /*15200*/  LDL.LU R8, [R1+0x90] ;  /* 0x0000900001087983 */ /* 0x000f280000300800 */
[----:B------:R-:W4:Y:S04]  /*15210*/  LDL.LU R7, [R1+0x8c] ;  /* 0x00008c0001077983 */ /* 0x000f280000300800 */
[----:B------:R-:W4:Y:S04]  /*15220*/  LDL.LU R5, [R1+0xa0] ;  /* 0x0000a00001057983 */ /* 0x000f280000300800 */
[----:B------:R-:W4:Y:S04]  /*15230*/  LDL.LU R4, [R1+0x9c] ;  /* 0x00009c0001047983 */ /* 0x000f280000300800 */
[----:B------:R1:W5:Y:S01]  /*15240*/  LDL.64 R16, [R1+0x48] ;  /* 0x0000480001107983 */ /* 0x0003620000100a00 */
        /* <DEDUP_REMOVED lines=28> */
.L_x_2355:
[----:B------:R-:W-:Y:S05]  /*15410*/  BSYNC B0 ;  /* 0x0000000000007941 */ /* 0x000fea0003800000 */
.L_x_2354:
        /* <DEDUP_REMOVED lines=21> */
.L_x_2357:
[----:B------:R-:W-:Y:S05]  /*15570*/  BSYNC B0 ;  /* 0x0000000000007941 */ /* 0x000fea0003800000 */
.L_x_2356:
        /* <DEDUP_REMOVED lines=16> */
.L_x_2359:
[----:B------:R-:W-:Y:S05]  /*15680*/  BSYNC B0 ;  /* 0x0000000000007941 */ /* 0x000fea0003800000 */
.L_x_2358:
        /* <DEDUP_REMOVED lines=16> */
.L_x_2361:
[----:B------:R-:W-:Y:S05]  /*15790*/  BSYNC B0 ;  /* 0x0000000000007941 */ /* 0x000fea0003800000 */
.L_x_2360:
        /* <DEDUP_REMOVED lines=16> */
.L_x_2363:
[----:B------:R-:W-:Y:S05]  /*158a0*/  BSYNC B0 ;  /* 0x0000000000007941 */ /* 0x000fea0003800000 */
.L_x_2362:
        /* <DEDUP_REMOVED lines=16> */
.L_x_2365:
[----:B------:R-:W-:Y:S05]  /*159b0*/  BSYNC B0 ;  /* 0x0000000000007941 */ /* 0x000fea0003800000 */
.L_x_2364:
        /* <DEDUP_REMOVED lines=16> */
.L_x_2367:
[----:B------:R-:W-:Y:S05]  /*15ac0*/  BSYNC B0 ;  /* 0x0000000000007941 */ /* 0x000fea0003800000 */
.L_x_2366:
        /* <DEDUP_REMOVED lines=16> */
.L_x_2368:
        /* <DEDUP_REMOVED lines=11> */
.L_x_2599:


//--------------------- .text._ZN5flash16flash_fwd_kernelI23Flash_fwd_kernel_traitsILi64ELi128ELi64ELi4ELb0ELb0EN7cutlass6half_tE19Flash_kernel_traitsILi64ELi128ELi64ELi4ES3_EELb1ELb0ELb1ELb1ELb0ELb0ELb0ELb1EEEvNS_16Flash_fwd_paramsE --------------------------
	.section	.text._ZN5flash16flash_fwd_kernelI23Flash_fwd_kernel_traitsILi64ELi128ELi64ELi4ELb0ELb0EN7cutlass6half_tE19Flash_kernel_traitsILi64ELi128ELi64ELi4ES3_EELb1ELb0ELb1ELb1ELb0ELb0ELb0ELb1EEEvNS_16Flash_fwd_paramsE,"ax",@progbits
	.align	128
        .global         _ZN5flash16flash_fwd_kernelI23Flash_fwd_kernel_traitsILi64ELi128ELi64ELi4ELb0ELb0EN7cutlass6half_tE19Flash_kernel_traitsILi64ELi128ELi64ELi4ES3_EELb1ELb0ELb1ELb1ELb0ELb0ELb0ELb1EEEvNS_16Flash_fwd_paramsE
        .type           _ZN5flash16flash_fwd_kernelI23Flash_fwd_kernel_traitsILi64ELi128ELi64ELi4ELb0ELb0EN7cutlass6half_tE19Flash_kernel_traitsILi64ELi128ELi64ELi4ES3_EELb1ELb0ELb1ELb1ELb0ELb0ELb0ELb1EEEvNS_16Flash_fwd_paramsE,@function
        .size           _ZN5flash16flash_fwd_kernelI23Flash_fwd_kernel_traitsILi64ELi128ELi64ELi4ELb0ELb0EN7cutlass6half_tE19Flash_kernel_traitsILi64ELi128ELi64ELi4ES3_EELb1ELb0ELb1ELb1ELb0ELb0ELb0ELb1EEEvNS_16Flash_fwd_paramsE,(.L_x_2600 - _ZN5flash16flash_fwd_kernelI23Flash_fwd_kernel_traitsILi64ELi128ELi64ELi4ELb0ELb0EN7cutlass6half_tE19Flash_kernel_traitsILi64ELi128ELi64ELi4ES3_EELb1ELb0ELb1ELb1ELb0ELb0ELb0ELb1EEEvNS_16Flash_fwd_paramsE)
        .other          _ZN5flash16flash_fwd_kernelI23Flash_fwd_kernel_traitsILi64ELi128ELi64ELi4ELb0ELb0EN7cutlass6half_tE19Flash_kernel_traitsILi64ELi128ELi64ELi4ES3_EELb1ELb0ELb1ELb1ELb0ELb0ELb0ELb1EEEvNS_16Flash_fwd_paramsE,@"STO_CUDA_ENTRY STV_DEFAULT"
_ZN5flash16flash_fwd_kernelI23Flash_fwd_kernel_traitsILi64ELi128ELi64ELi4ELb0ELb0EN7cutlass6half_tE19Flash_kernel_traitsILi64ELi128ELi64ELi4ES3_EELb1ELb0ELb1ELb1ELb0ELb0ELb0ELb1EEEvNS_16Flash_fwd_paramsE:
.text._ZN5flash16flash_fwd_kernelI23Flash_fwd_kernel_traitsILi64ELi128ELi64ELi4ELb0ELb0EN7cutlass6half_tE19Flash_kernel_traitsILi64ELi128ELi64ELi4ES3_EELb1ELb0ELb1ELb1ELb0ELb0ELb0ELb1EEEvNS_16Flash_fwd_paramsE:
        /* <DEDUP_REMOVED lines=86> */
.L_x_2369:
[----:B------:R-:W-:-:S05]  /*0560*/  ULDC UR6, c[0x0][0x2c8] ;  /* 0x0000b20000067ab9 */ /* 0x000fca0000000800 */
.L_x_2370:
        /* <DEDUP_REMOVED lines=84> */
.L_x_2372:
        /* <DEDUP_REMOVED lines=50> */
.L_x_2374:
[----:B------:R-:W-:Y:S05]  /*0dd0*/  BSYNC B0 ;  /* 0x0000000000007941 */ /* 0x000fea0003800000 */
.L_x_2373:
        /* <DEDUP_REMOVED lines=17> */
.L_x_2376:
[----:B------:R-:W-:Y:S05]  /*0ef0*/  BSYNC B0 ;  /* 0x0000000000007941 */ /* 0x000fea0003800000 */
.L_x_2375:
        /* <DEDUP_REMOVED lines=16> */
.L_x_2378:
[----:B------:R-:W-:Y:S05]  /*1000*/  BSYNC B0 ;  /* 0x0000000000007941 */ /* 0x000fea0003800000 */
.L_x_2377:
        /* <DEDUP_REMOVED lines=16> */
.L_x_2380:
[----:B------:R-:W-:Y:S05]  /*1110*/  BSYNC B0 ;  /* 0x0000000000007941 */ /* 0x000fea0003800000 */
.L_x_2379:
        /* <DEDUP_REMOVED lines=16> */
.L_x_2382:
[----:B------:R-:W-:Y:S05]  /*1220*/  BSYNC B0 ;  /* 0x0000000000007941 */ /* 0x000fea0003800000 */
.L_x_2381:
        /* <DEDUP_REMOVED lines=28> */
.L_x_2384:
[----:B------:R-:W-:Y:S05]  /*13f0*/  BSYNC B0 ;  /* 0x0000000000007941 */ /* 0x000fea0003800000 */
.L_x_2383:
        /* <DEDUP_REMOVED lines=19> */
.L_x_2386:
[----:B------:R-:W-:Y:S05]  /*1530*/  BSYNC B0 ;  /* 0x0000000000007941 */ /* 0x000fea0003800000 */
.L_x_2385:
        /* <DEDUP_REMOVED lines=16> */
.L_x_2388:
[----:B------:R-:W-:Y:S05]  /*1640*/  BSYNC B0 ;  /* 0x0000000000007941 */ /* 0x000fea0003800000 */
.L_x_2387:
        /* <DEDUP_REMOVED lines=10> */
.L_x_2390:
[----:B------:R-:W-:Y:S05]  /*16f0*/  BSYNC B0 ;  /* 0x0000000000007941 */ /* 0x000fea0003800000 */
.L_x_2389:
        /* <DEDUP_REMOVED lines=10> */
.L_x_2392:
[----:B------:R-:W-:Y:S05]  /*17a0*/  BSYNC B0 ;  /* 0x0000000000007941 */ /* 0x000fea0003800000 */
.L_x_2391:
        /* <DEDUP_REMOVED lines=10> */
.L_x_2394:
[----:B------:R-:W-:Y:S05]  /*1850*/  BSYNC B0 ;  /* 0x0000000000007941 */ /* 0x000fea0003800000 */
.L_x_2393:
        /* <DEDUP_REMOVED lines=11> */
.L_x_2396:
[----:B------:R-:W-:Y:S05]  /*1910*/  BSYNC B0 ;  /* 0x0000000000007941 */ /* 0x000fea0003800000 */
.L_x_2395:
        /* <DEDUP_REMOVED lines=11> */
.L_x_2398:
[----:B------:R-:W-:Y:S05]  /*19d0*/  BSYNC B0 ;  /* 0x0000000000007941 */ /* 0x000fea0003800000 */
.L_x_2397:
        /* <DEDUP_REMOVED lines=11> */
.L_x_2400:
[----:B------:R-:W-:Y:S05]  /*1a90*/  BSYNC B0 ;  /* 0x0000000000007941 */ /* 0x000fea0003800000 */
.L_x_2399:
        /* <DEDUP_REMOVED lines=10> */
.L_x_2402:
[----:B------:R-:W-:Y:S05]  /*1b40*/  BSYNC B0 ;  /* 0x0000000000007941 */ /* 0x000fea0003800000 */
.L_x_2401:
        /* <DEDUP_REMOVED lines=10> */
.L_x_2371:
[----:B------:R-:W1:Y:S01]  /*1bf0*/  LDC R22, c[0x0][0x278] ;  /* 0x00009e00ff167b82 */ /* 0x000e620000000800 */
[----:B------:R-:W-:Y:S01]  /*1c00*/  UISETP.NE.AND UP0, UPT, UR14, -0x1, UPT ;  /* 0xffffffff0e00788c */ /* 0x000fe2000bf05270 */
[----:B------:R-:W-:Y:S01]  /*1c10*/  LEA.HI R4, R21, R160, RZ, 0x3 ;  /* 0x000000a015047211 */ /* 0x000fe200078f18ff */
[----:B------:R-:W2:Y:S01]  /*1c20*/  S2R R6, SR_CTAID.Z ;  /* 0x0000000000067919 */ /* 0x000ea20000002700 */
[----:B------:R-:W-:Y:S01]  /*1c30*/  ULDC UR24, c[0x0][0x270] ;  /* 0x00009c0000187ab9 */ /* 0x000fe20000000800 */
[----:B------:R-:W-:Y:S01]  /*1c40*/  UISETP.NE.AND UP1, UPT, UR8, -0x1, UPT ;  /* 0xffffffff0800788c */ /* 0x000fe2000bf25270 */
[----:B------:R-:W-:Y:S01]  /*1c50*/  SHF.R.S32.HI R12, RZ, 0x3, R4 ;  /* 0x00000003ff0c7819 */ /* 0x000fe20000011404 */
[----:B------:R-:W-:Y:S01]  /*1c60*/  UIMAD UR24, UR25, UR24, UR28 ;  /* 0x00000018191872a4 */ /* 0x000fe2000f8e021c */
[----:B------:R-:W-:Y:S01]  /*1c70*/  ULDC UR19, c[0x0][0x2d8] ;  /* 0x0000b60000137ab9 */ /* 0x000fe20000000800 */
[----:B------:R-:W-:-:S03]  /*1c80*/  USHF.R.S32.HI UR17, URZ, 0x1f, UR28 ;  /* 0x0000001f3f117899 */ /* 0x000fc6000801141c */
[----:B------:R-:W-:Y:S01]  /*1c90*/  @UP0 ULDC.64 UR4, c[0x0][0x240] ;  /* 0x0000900000040ab9 */ /* 0x000fe20000000a00 */
[----:B------:R-:W-:Y:S02]  /*1ca0*/  @!UP0 USHF.R.S32.HI UR9, URZ, 0x1f, UR25 ;  /* 0x0000001f3f098899 */ /* 0x000fe40008011419 */
[----:B------:R-:W-:Y:S02]  /*1cb0*/  @UP0 UIMAD.WIDE.U32 UR36, UR14, UR4, URZ ;  /* 0x000000040e2402a5 */ /* 0x000fe4000f8e003f */
[----:B------:R-:W-:Y:S02]  /*1cc0*/  USHF.L.U32 UR23, UR24, 0x5, URZ ;  /* 0x0000000518177899 */ /* 0x000fe4000800063f */
[----:B------:R-:W-:Y:S02]  /*1cd0*/  @UP0 UIMAD UR4, UR14, UR5, UR37 ;  /* 0x000000050e0402a4 */ /* 0x000fe4000f8e0225 */
[----:B------:R-:W-:Y:S01]  /*1ce0*/  UIADD3 UR5, -UR29, UR16, URZ ;  /* 0x000000101d057290 */ /* 0x000fe2000fffe13f */
[----:B------:R-:W-:Y:S01]  /*1cf0*/  @!UP0 ULDC.64 UR6, c[0x0][0x228] ;  /* 0x00008a0000068ab9 */ /* 0x000fe20000000a00 */
[----:B-1----:R-:W-:Y:S01]  /*1d00*/  IABS R5, R22 ;  /* 0x0000001600057213 */ /* 0x002fe20000000000 */
[----:B------:R-:W-:-:S02]  /*1d10*/  @!UP0 UIMAD UR9, UR9, UR6, URZ ;  /* 0x00000006090982a4 */ /* 0x000fc4000f8e023f */
[----:B------:R-:W-:Y:S01]  /*1d20*/  @UP1 UIADD3 UR22, UR33, UR8, URZ ;  /* 0x0000000821161290 */ /* 0x000fe2000fffe03f */
[----:B------:R-:W1:Y:S01]  /*1d30*/  I2F.RP R2, R5 ;  /* 0x0000000500027306 */ /* 0x000e620000209400 */
[----:B------:R-:W-:Y:S02]  /*1d40*/  @!UP0 UIMAD UR7, UR25, UR7, UR9 ;  /* 0x00000007190782a4 */ /* 0x000fe4000f8e0209 */
[----:B------:R-:W-:Y:S01]  /*1d50*/  USHF.R.S32.HI UR9, URZ, 0x1f, UR23 ;  /* 0x0000001f3f097899 */ /* 0x000fe20008011417 */
[----:B------:R-:W-:Y:S01]  /*1d60*/  @UP1 ULDC.64 UR10, c[0x0][0x248] ;  /* 0x00009200000a1ab9 */ /* 0x000fe20000000a00 */
[----:B------:R-:W-:Y:S01]  /*1d70*/  @!UP0 UIMAD.WIDE.U32 UR38, UR25, UR6, URZ ;  /* 0x00000006192682a5 */ /* 0x000fe2000f8e003f */
[----:B--2---:R-:W-:Y:S01]  /*1d80*/  IABS R6, R6 ;  /* 0x0000000600067213 */ /* 0x004fe20000000000 */
[----:B------:R-:W-:Y:S01]  /*1d90*/  @UP1 UIMAD.WIDE.U32 UR40, UR22, UR10, URZ ;  /* 0x0000000a162812a5 */ /* 0x000fe2000f8e003f */
[----:B------:R-:W-:Y:S01]  /*1da0*/  ULDC UR6, c[0x0][0x2d4] ;  /* 0x0000b50000067ab9 */ /* 0x000fe20000000800 */
[----:B------:R-:W-:-:S02]  /*1db0*/  @UP1 UIMAD UR22, UR22, UR11, URZ ;  /* 0x0000000b161612a4 */ /* 0x000fc4000f8e023f */
[----:B------:R-:W-:Y:S01]  /*1dc0*/  UIMAD UR6, UR24, UR6, UR29 ;  /* 0x00000006180672a4 */ /* 0x000fe2000f8e021d */
[----:B-1----:R-:W1:Y:S01]  /*1dd0*/  MUFU.RCP R2, R2 ;  /* 0x0000000200027308 */ /* 0x002e620000001000 */
[----:B------:R-:W-:Y:S02]  /*1de0*/  @UP1 UIADD3 UR22, UR41, UR22, URZ ;  /* 0x0000001629161290 */ /* 0x000fe4000fffe03f */
[----:B------:R-:W-:Y:S01]  /*1df0*/  UIMAD UR27, UR6, UR19, URZ ;  /* 0x00000013061b72a4 */ /* 0x000fe2000f8e023f */
        /* <DEDUP_REMOVED lines=10> */
[----:B------:R-:W-:-:S04]  /*1ea0*/  IMAD.HI.U32 R3, R3, R0, R2 ;  /* 0x0000000003037227 */ /* 0x000fc800078e0002 */
[C---:B------:R-:W-:Y:S02]  /*1eb0*/  VIADD R0, R12.reuse, 0x60 ;  /* 0x000000600c007836 */ /* 0x040fe40000000000 */
[----:B------:R-:W-:Y:S02]  /*1ec0*/  VIADD R2, R12, 0x50 ;  /* 0x000000500c027836 */ /* 0x000fe40000000000 */
[----:B------:R-:W-:Y:S01]  /*1ed0*/  IMAD.HI.U32 R14, R3, R6, RZ ;  /* 0x00000006030e7227 */ /* 0x000fe200078e00ff */
[----:B------:R-:W-:Y:S02]  /*1ee0*/  ISETP.GE.AND P0, PT, R0, UR5, PT ;  /* 0x0000000500007c0c */ /* 0x000fe4000bf06270 */
[----:B------:R-:W-:Y:S01]  /*1ef0*/  ISETP.GE.AND P5, PT, R2, UR5, PT ;  /* 0x0000000502007c0c */ /* 0x000fe2000bfa6270 */
[----:B------:R-:W-:Y:S01]  /*1f00*/  IMAD.MOV R0, RZ, RZ, -R14 ;  /* 0x000000ffff007224 */ /* 0x000fe200078e0a0e */
[----:B------:R-:W-:Y:S01]  /*1f10*/  P2R R16, PR, RZ, 0x1 ;  /* 0x00000001ff107803 */ /* 0x000fe20000000000 */
[----:B------:R-:W-:Y:S01]  /*1f20*/  IMAD.SHL.U32 R3, R12, 0x40, RZ ;  /* 0x000000400c037824 */ /* 0x000fe200078e00ff */
[----:B------:R-:W-:Y:S01]  /*1f30*/  IADD3 R166, P1, P0, R8, UR23, R124 ;  /* 0x0000001708a67c10 */ /* 0x000fe2000f83e07c */
[----:B------:R-:W-:Y:S01]  /*1f40*/  IMAD R0, R5, R0, R6 ;  /* 0x0000000005007224 */ /* 0x000fe200078e0206 */
[----:B------:R-:W-:-:S03]  /*1f50*/  SHF.R.S32.HI R2, RZ, 0x1f, R124 ;  /* 0x0000001fff027819 */ /* 0x000fc6000001147c */
[----:B------:R1:W-:Y:S01]  /*1f60*/  STL [R1+0x158], R166 ;  /* 0x000158a601007387 */ /* 0x0003e20000100800 */
[----:B------:R-:W-:Y:S02]  /*1f70*/  IADD3.X R162, R9, UR9, R2, P1, P0 ;  /* 0x0000000909a27c10 */ /* 0x000fe40008fe0402 */
[----:B------:R-:W-:Y:S02]  /*1f80*/  PLOP3.LUT P0, PT, PT, PT, UP1, 0x80, 0x0 ;  /* 0x000000000000781c */ /* 0x000fe40003f0f018 */
[----:B------:R-:W-:Y:S02]  /*1f90*/  ISETP.GT.U32.AND P1, PT, R5, R0, PT ;  /* 0x000000000500720c */ /* 0x000fe40003f24070 */
[----:B------:R-:W-:-:S09]  /*1fa0*/  LOP3.LUT R2, R4, 0xfffffff8, RZ, 0xc0, !PT ;  /* 0xfffffff804027812 */ /* 0x000fd200078ec0ff */
[----:B------:R-:W-:Y:S05]  /*1fb0*/  @P0 BRA `(.L_x_2403) ;  /* 0x0000000000380947 */ /* 0x000fea0003800000 */
        /* <DEDUP_REMOVED lines=14> */
.L_x_2403:
        /* <DEDUP_REMOVED lines=8> */
[----:B------:R2:W-:Y:S01]  /*2120*/  STL [R1], R6 ;  /* 0x0000000601007387 */ /* 0x0005e20000100800 */
[----:B------:R-:W-:Y:S01]  /*2130*/  @UP1 UIMAD UR6, UR6, UR9, URZ ;  /* 0x00000009060612a4 */ /* 0x000fe2000f8e023f */
[----:B------:R-:W-:Y:S01]  /*2140*/  IMAD.MOV.U32 R196, RZ, RZ, R6 ;  /* 0x000000ffffc47224 */ /* 0x000fe200078e0006 */
[----:B------:R-:W-:-:S02]  /*2150*/  MOV R197, R7 ;  /* 0x0000000700c57202 */ /* 0x000fc40000000f00 */
[----:B------:R-:W-:Y:S01]  /*2160*/  @UP1 UIADD3 UR23, UR39, UR6, URZ ;  /* 0x0000000627171290 */ /* 0x000fe2000fffe03f */
[----:B------:R-:W-:Y:S01]  /*2170*/  LEA.HI R4, R21, R160, RZ, 0x6 ;  /* 0x000000a015047211 */ /* 0x000fe200078f30ff */
[----:B------:R-:W-:Y:S01]  /*2180*/  @UP1 UMOV UR26, UR38 ;  /* 0x00000026001a1c82 */ /* 0x000fe20008000000 */
[----:B------:R-:W-:Y:S02]  /*2190*/  LOP3.LUT R2, R2, 0x38, R196, 0xf8, !PT ;  /* 0x0000003802027812 */ /* 0x000fe400078ef8c4 */
[----:B------:R-:W-:Y:S01]  /*21a0*/  @!P1 IADD3 R0, R0, -R5, RZ ;  /* 0x8000000500009210 */ /* 0x000fe20007ffe0ff */
        /* <DEDUP_REMOVED lines=14> */
.L_x_2404:
[----:B------:R-:W3:Y:S01]  /*2290*/  S2UR UR37, SR_CgaCtaId ;  /* 0x00000000002579c3 */ /* 0x000ee20000008800 */
[----:B------:R-:W-:Y:S01]  /*22a0*/  SHF.R.S32.HI R197, RZ, 0x1f, R196 ;  /* 0x0000001fffc57819 */ /* 0x000fe200000114c4 */
[----:B------:R-:W-:Y:S01]  /*22b0*/  @!P1 VIADD R14, R14, 0x1 ;  /* 0x000000010e0e9836 */ /* 0x000fe20000000000 */
[----:B------:R-:W-:Y:S01]  /*22c0*/  LOP3.LUT R2, R2, R3, RZ, 0x3c, !PT ;  /* 0x0000000302027212 */ /* 0x000fe200078e3cff */
[----:B------:R-:W-:Y:S01]  /*22d0*/  IMAD.SHL.U32 R3, R4, 0x8, RZ ;  /* 0x0000000804037824 */ /* 0x000fe200078e00ff */
[----:B------:R-:W-:Y:S01]  /*22e0*/  LOP3.LUT R17, R22, UR28, RZ, 0x3c, !PT ;  /* 0x0000001c16117c12 */ /* 0x000fe2000f8e3cff */
[----:B------:R4:W-:Y:S01]  /*22f0*/  STL [R1+0x4], R197 ;  /* 0x000004c501007387 */ /* 0x0009e20000100800 */
[----:B------:R-:W-:Y:S01]  /*2300*/  ISETP.GE.U32.AND P2, PT, R0, R5, PT ;  /* 0x000000050000720c */ /* 0x000fe20003f46070 */
[----:B------:R-:W-:Y:S01]  /*2310*/  VIADD R0, R12, 0x70 ;  /* 0x000000700c007836 */ /* 0x000fe20000000000 */
[----:B------:R-:W-:Y:S01]  /*2320*/  LOP3.LUT R192, R2, 0xfffffe00, R3, 0xf8, !PT ;  /* 0xfffffe0002c07812 */ /* 0x000fe200078ef803 */
[----:B------:R-:W-:Y:S01]  /*2330*/  ULDC.64 UR6, c[0x0][0x258] ;  /* 0x0000960000067ab9 */ /* 0x000fe20000000a00 */
[----:B------:R-:W-:Y:S01]  /*2340*/  ISETP.GE.AND P0, PT, R17, RZ, PT ;  /* 0x000000ff1100720c */ /* 0x000fe20003f06270 */
[----:B------:R-:W-:Y:S01]  /*2350*/  UIMAD UR33, UR17, UR6, URZ ;  /* 0x00000006112172a4 */ /* 0x000fe2000f8e023f */
[----:B------:R-:W-:Y:S01]  /*2360*/  IADD3 R2, P0, R196, UR36, RZ ;  /* 0x00000024c4027c10 */ /* 0x000fe2000ff1e0ff */
[C---:B------:R-:W-:Y:S01]  /*2370*/  VIADD R19, R12.reuse, 0x10 ;  /* 0x000000100c137836 */ /* 0x040fe20000000000 */
[----:B------:R-:W-:Y:S01]  /*2380*/  ISETP.GE.AND P1, PT, R12, UR5, PT ;  /* 0x000000050c007c0c */ /* 0x000fe2000bf26270 */
[----:B------:R-:W-:Y:S01]  /*2390*/  UIMAD UR7, UR28, UR7, UR33 ;  /* 0x000000071c0772a4 */ /* 0x000fe2000f8e0221 */
[----:B------:R-:W-:Y:S01]  /*23a0*/  ISETP.GE.AND P6, PT, R0, UR5, PT ;  /* 0x0000000500007c0c */ /* 0x000fe2000bfc6270 */
[----:B------:R-:W-:Y:S01]  /*23b0*/  IMAD.U32 R0, RZ, RZ, UR6 ;  /* 0x00000006ff007e24 */ /* 0x000fe2000f8e00ff */
[----:B------:R-:W-:Y:S01]  /*23c0*/  IADD3.X R3, R197, UR4, RZ, P0, !PT ;  /* 0x00000004c5037c10 */ /* 0x000fe200087fe4ff */
[----:B------:R-:W-:Y:S01]  /*23d0*/  UMOV UR4, 0x400 ;  /* 0x0000040000047882 */ /* 0x000fe20000000000 */
[----:B------:R-:W-:Y:S01]  /*23e0*/  SHF.R.S32.HI R13, RZ, 0x1f, R12 ;  /* 0x0000001fff0d7819 */ /* 0x000fe2000001140c */
[----:B--2---:R-:W-:Y:S01]  /*23f0*/  IMAD.U32 R6, RZ, RZ, UR15 ;  /* 0x0000000fff067e24 */ /* 0x004fe2000f8e00ff */
[----:B------:R-:W-:Y:S01]  /*2400*/  BSSY B0, `(.L_x_2405) ;  /* 0x000001b000007945 */ /* 0x000fe20003800000 */
[----:B------:R-:W-:Y:S01]  /*2410*/  IMAD.WIDE.U32 R10, R0, UR28, R2 ;  /* 0x0000001c000a7c25 */ /* 0x000fe2000f8e0002 */
[----:B---3--:R-:W-:-:S03]  /*2420*/  ULEA UR4, UR37, UR4, 0x18 ;  /* 0x0000000425047291 */ /* 0x008fc6000f8ec03f */
[----:B------:R-:W-:Y:S02]  /*2430*/  VIADD R9, R11, UR7 ;  /* 0x000000070b097c36 */ /* 0x000fe40008000000 */
[----:B------:R-:W-:Y:S01]  /*2440*/  @P2 VIADD R14, R14, 0x1 ;  /* 0x000000010e0e2836 */ /* 0x000fe20000000000 */
        /* <DEDUP_REMOVED lines=22> */
.L_x_2406:
[----:B------:R-:W-:Y:S05]  /*25b0*/  BSYNC B0 ;  /* 0x0000000000007941 */ /* 0x000fea0003800000 */
.L_x_2405:
        /* <DEDUP_REMOVED lines=12> */
[----:B---3--:R-:W-:Y:S02]  /*2680*/  IMAD R4, R2, UR6, RZ ;  /* 0x0000000602047c24 */ /* 0x008fe4000f8e02ff */
        /* <DEDUP_REMOVED lines=11> */
.L_x_2408:
[----:B------:R-:W-:Y:S05]  /*2740*/  BSYNC B0 ;  /* 0x0000000000007941 */ /* 0x000fea0003800000 */
.L_x_2407:
        /* <DEDUP_REMOVED lines=23> */
.L_x_2410:
[----:B------:R-:W-:Y:S05]  /*28c0*/  BSYNC B0 ;  /* 0x0000000000007941 */ /* 0x000fea0003800000 */
.L_x_2409:
[----:B------:R-:W-:Y:S01]  /*28d0*/  LEA.HI R21, R21, R160, RZ, 0x4 ;  /* 0x000000a015157211 */ /* 0x000fe200078f20ff */
[----:B------:R-:W-:Y:S01]  /*28e0*/  BSSY B0, `(.L_x_2411) ;  /* 0x0000018000007945 */ /* 0x000fe20003800000 */
[----:B------:R-:W-:Y:S02]  /*28f0*/  ISETP.NE.AND P2, PT, R22, RZ, PT ;  /* 0x000000ff1600720c */ /* 0x000fe40003f45270 */
        /* <DEDUP_REMOVED lines=22> */
.L_x_2412:
[----:B------:R-:W-:Y:S05]  /*2a60*/  BSYNC B0 ;  /* 0x0000000000007941 */ /* 0x000fea0003800000 */
.L_x_2411:
        /* <DEDUP_REMOVED lines=22> */
.L_x_2414:
[----:B------:R-:W-:Y:S05]  /*2bd0*/  BSYNC B0 ;  /* 0x0000000000007941 */ /* 0x000fea0003800000 */
.L_x_2413:
        /* <DEDUP_REMOVED lines=22> */
.L_x_2416:
[----:B------:R-:W-:Y:S05]  /*2d40*/  BSYNC B0 ;  /* 0x0000000000007941 */ /* 0x000fea0003800000 */
.L_x_2415:
        /* <DEDUP_REMOVED lines=23> */
.L_x_2418:
[----:B------:R-:W-:Y:S05]  /*2ec0*/  BSYNC B0 ;  /* 0x0000000000007941 */ /* 0x000fea0003800000 */
.L_x_2417:
        /* <DEDUP_REMOVED lines=22> */
.L_x_2420:
[----:B------:R-:W-:Y:S05]  /*3030*/  BSYNC B0 ;  /* 0x0000000000007941 */ /* 0x000fea0003800000 */
.L_x_2419:
[----:B------:R-:W-:Y:S01]  /*3040*/  ISETP.GE.AND P0, PT, R17, RZ, PT ;  /* 0x000000ff1100720c */ /* 0x000fe20003f06270 */
[----:B------:R-:W-:Y:S01]  /*3050*/  IMAD.MOV.U32 R0, RZ, RZ, R14 ;  /* 0x000000ffff007224 */ /* 0x000fe200078e000e */
[----:B------:R-:W-:Y:S01]  /*3060*/  ULDC.64 UR6, c[0x0][0x260] ;  /* 0x0000980000067ab9 */ /* 0x000fe20000000a00 */
[----:B---3--:R-:W-:Y:S01]  /*3070*/  IMAD R4, R13, UR10, RZ ;  /* 0x0000000a0d047c24 */ /* 0x008fe2000f8e02ff */
[----:B------:R-:W-:Y:S01]  /*3080*/  USHF.L.U64.HI UR33, UR10, 0x6, UR11 ;  /* 0x000000060a217899 */ /* 0x000fe2000801020b */
[----:B------:R-:W-:Y:S01]  /*3090*/  IMAD.WIDE.U32 R2, R12, UR10, R196 ;  /* 0x0000000a0c027c25 */ /* 0x000fe2000f8e00c4 */
[----:B------:R-:W-:Y:S01]  /*30a0*/  USHF.L.U32 UR36, UR10, 0x6, URZ ;  /* 0x000000060a247899 */ /* 0x000fe2000800063f */
[----:B------:R-:W-:Y:S01]  /*30b0*/  MOV R25, 0x20 ;  /* 0x0000002000197802 */ /* 0x000fe20000000f00 */
[----:B------:R-:W-:Y:S01]  /*30c0*/  BSSY B0, `(.L_x_2421) ;  /* 0x0000039000007945 */ /* 0x000fe20003800000 */
[----:B------:R-:W-:Y:S02]  /*30d0*/  IMAD.IADD R10, R160, 0x1, -R15 ;  /* 0x00000001a00a7824 */ /* 0x000fe400078e0a0f */
[----:B------:R-:W-:-:S02]  /*30e0*/  IMAD R5, R12, UR11, R4 ;  /* 0x0000000b0c057c24 */ /* 0x000fc4000f8e0204 */
[----:B------:R-:W-:Y:S01]  /*30f0*/  @!P0 IADD3 R0, -R0, RZ, RZ ;  /* 0x000000ff00008210 */ /* 0x000fe20007ffe1ff */
[----:B------:R-:W-:Y:S01]  /*3100*/  IMAD R7, R13, UR8, RZ ;  /* 0x000000080d077c24 */ /* 0x000fe2000f8e02ff */
[----:B------:R-:W-:Y:S01]  /*3110*/  IADD3 R4, P0, R2, UR24, RZ ;  /* 0x0000001802047c10 */ /* 0x000fe2000ff1e0ff */
[----:B------:R-:W-:Y:S01]  /*3120*/  UIADD3 UR24, UR18, -0x1, URZ ;  /* 0xffffffff12187890 */ /* 0x000fe2000fffe03f */
[----:B------:R-:W-:Y:S01]  /*3130*/  SHF.R.S32.HI R6, RZ, 0x1f, R10 ;  /* 0x0000001fff067819 */ /* 0x000fe2000001140a */
[C---:B------:R-:W-:Y:S01]  /*3140*/  IMAD R7, R12.reuse, UR9, R7 ;  /* 0x000000090c077c24 */ /* 0x040fe2000f8e0207 */
[----:B------:R-:W-:Y:S01]  /*3150*/  @!P2 LOP3.LUT R0, RZ, R22, RZ, 0x33, !PT ;  /* 0x00000016ff00a212 */ /* 0x000fe200078e33ff */
[----:B------:R-:W-:Y:S01]  /*3160*/  USHF.R.S32.HI UR39, URZ, 0x1f, UR24 ;  /* 0x0000001f3f277899 */ /* 0x000fe20008011418 */
[----:B------:R-:W-:Y:S01]  /*3170*/  IADD3.X R5, R3, UR22, R5, P0, !PT ;  /* 0x0000001603057c10 */ /* 0x000fe200087fe405 */
[----:B------:R-:W-:Y:S01]  /*3180*/  IMAD.WIDE.U32 R2, R12, UR8, R196 ;  /* 0x000000080c027c25 */ /* 0x000fe2000f8e00c4 */
[----:B------:R-:W-:Y:S01]  /*3190*/  LEA.HI R16, R6, R10, RZ, 0x3 ;  /* 0x0000000a06107211 */ /* 0x000fe200078f18ff */
[----:B------:R-:W-:Y:S01]  /*31a0*/  UIMAD UR22, UR33, UR24, URZ ;  /* 0x00000018211672a4 */ /* 0x000fe2000f8e023f */
[----:B------:R-:W-:Y:S01]  /*31b0*/  SHF.R.S32.HI R6, RZ, 0x1f, R0 ;  /* 0x0000001fff067819 */ /* 0x000fe20000011400 */
[----:B------:R-:W-:Y:S01]  /*31c0*/  IMAD.WIDE.U32 R26, R0, UR6, R4 ;  /* 0x00000006001a7c25 */ /* 0x000fe2000f8e0004 */
[----:B------:R-:W-:Y:S01]  /*31d0*/  IADD3 R2, P0, R2, UR26, RZ ;  /* 0x0000001a02027c10 */ /* 0x000fe2000ff1e0ff */
[----:B------:R-:W-:Y:S01]  /*31e0*/  UIMAD UR26, UR24, -0x40, UR32 ;  /* 0xffffffc0181a78a4 */ /* 0x000fe2000f8e0220 */
[----:B------:R-:W-:Y:S01]  /*31f0*/  LOP3.LUT R9, R16, 0xfffffff8, RZ, 0xc0, !PT ;  /* 0xfffffff810097812 */ /* 0x000fe200078ec0ff */
[----:B------:R-:W-:Y:S01]  /*3200*/  IMAD R8, R6, UR6, RZ ;  /* 0x0000000606087c24 */ /* 0x000fe2000f8e02ff */
[----:B------:R-:W-:Y:S01]  /*3210*/  IADD3.X R3, R3, UR23, R7, P0, !PT ;  /* 0x0000001703037c10 */ /* 0x000fe200087fe407 */
[----:B------:R3:W-:Y:S01]  /*3220*/  STL.64 [R1+0x140], R26 ;  /* 0x0001401a01007387 */ /* 0x0007e20000100a00 */
[----:B------:R-:W-:Y:S01]  /*3230*/  IMAD.MOV.U32 R194, RZ, RZ, R26 ;  /* 0x000000ffffc27224 */ /* 0x000fe200078e001a */
[----:B------:R-:W-:Y:S01]  /*3240*/  ISETP.GE.AND P0, PT, R12, UR26, PT ;  /* 0x0000001a0c007c0c */ /* 0x000fe2000bf06270 */
[----:B------:R-:W-:Y:S01]  /*3250*/  IMAD R7, R0, UR7, R8 ;  /* 0x0000000700077c24 */ /* 0x000fe2000f8e0208 */
[----:B------:R-:W-:Y:S01]  /*3260*/  ULDC.64 UR6, c[0x0][0x268] ;  /* 0x00009a0000067ab9 */ /* 0x000fe20000000a00 */
[----:B------:R-:W-:Y:S01]  /*3270*/  IMAD.U32 R15, RZ, RZ, UR24 ;  /* 0x00000018ff0f7e24 */ /* 0x000fe2000f8e00ff */
[----:B------:R-:W-:Y:S01]  /*3280*/  ISETP.GE.AND P3, PT, R19, UR26, PT ;  /* 0x0000001a13007c0c */ /* 0x000fe2000bf66270 */
[----:B------:R-:W-:Y:S01]  /*3290*/  IMAD.IADD R14, R10, 0x1, -R9 ;  /* 0x000000010a0e7824 */ /* 0x000fe200078e0a09 */
[----:B------:R-:W-:Y:S01]  /*32a0*/  IADD3 R195, R27, R7, RZ ;  /* 0x000000071bc37210 */ /* 0x000fe20007ffe0ff */
[----:B------:R-:W-:Y:S01]  /*32b0*/  IMAD R4, R6, UR6, RZ ;  /* 0x0000000606047c24 */ /* 0x000fe2000f8e02ff */
[----:B------:R-:W-:Y:S01]  /*32c0*/  ISETP.GE.AND P4, PT, R20, UR26, PT ;  /* 0x0000001a14007c0c */ /* 0x000fe2000bf86270 */
[----:B------:R-:W-:Y:S01]  /*32d0*/  UIMAD UR22, UR39, UR36, UR22 ;  /* 0x00000024271672a4 */ /* 0x000fe2000f8e0216 */
[----:B------:R-:W-:Y:S01]  /*32e0*/  ISETP.GE.AND P5, PT, R18, UR26, PT ;  /* 0x0000001a12007c0c */ /* 0x000fe2000bfa6270 */
[----:B------:R1:W-:Y:S01]  /*32f0*/  STL.64 [R1+0x138], R194 ;  /* 0x000138c201007387 */ /* 0x0003e20000100a00 */
[----:B------:R-:W-:-:S02]  /*3300*/  IMAD.WIDE.U32 R6, R15, UR36, R194 ;  /* 0x000000240f067c25 */ /* 0x000fc4000f8e00c2 */
[----:B------:R-:W-:Y:S02]  /*3310*/  R2P PR, R14, 0x6 ;  /* 0x000000060e007804 */ /* 0x000fe40000000000 */
[----:B------:R-:W-:Y:S01]  /*3320*/  IMAD.MOV.U32 R5, RZ, RZ, 0x10 ;  /* 0x00000010ff057424 */ /* 0x000fe200078e00ff */
[----:B------:R-:W-:Y:S01]  /*3330*/  IADD3 R9, R7, UR22, RZ ;  /* 0x0000001607097c10 */ /* 0x000fe2000fffe0ff */
[C---:B------:R-:W-:Y:S01]  /*3340*/  IMAD R17, R0.reuse, UR7, R4 ;  /* 0x0000000700117c24 */ /* 0x040fe2000f8e0204 */
[----:B------:R-:W-:Y:S01]  /*3350*/  SEL R4, R25, 0xffffffe0, !P2 ;  /* 0xffffffe019047807 */ /* 0x000fe20005000000 */
[----:B---3--:R-:W-:Y:S01]  /*3360*/  IMAD.WIDE.U32 R26, R0, UR6, R2 ;  /* 0x00000006001a7c25 */ /* 0x008fe2000f8e0002 */
[----:B------:R-:W-:-:S04]  /*3370*/  SEL R3, R5, 0xfffffff0, !P1 ;  /* 0xfffffff005037807 */ /* 0x000fc80004800000 */
        /* <DEDUP_REMOVED lines=13> */
.L_x_2422:
[----:B------:R-:W-:Y:S05]  /*3450*/  BSYNC B0 ;  /* 0x0000000000007941 */ /* 0x000fea0003800000 */
.L_x_2421:
        /* <DEDUP_REMOVED lines=17> */
.L_x_2424:
[----:B------:R-:W-:Y:S05]  /*3570*/  BSYNC B0 ;  /* 0x0000000000007941 */ /* 0x000fea0003800000 */
.L_x_2423:
        /* <DEDUP_REMOVED lines=18> */
.L_x_2426:
[----:B------:R-:W-:Y:S05]  /*36a0*/  BSYNC B0 ;  /* 0x0000000000007941 */ /* 0x000fea0003800000 */
.L_x_2425:
        /* <DEDUP_REMOVED lines=18> */
.L_x_2428:
[----:B------:R-:W-:Y:S05]  /*37d0*/  BSYNC B0 ;  /* 0x0000000000007941 */ /* 0x000fea0003800000 */
.L_x_2427:
        /* <DEDUP_REMOVED lines=17> */
[----:B-1----:R-:W-:-:S05]  /*38f0*/  IMAD.U32 R6, RZ, RZ, UR22 ;  /* 0x00000016ff067e24 */ /* 0x002fca000f8e00ff */
[----:B------:R-:W-:-:S05]  /*3900*/  IMAD.U32 R7, RZ, RZ, UR23 ;  /* 0x00000017ff077e24 */ /* 0x000fca000f8e00ff */
[----:B------:R1:W5:Y:S01]  /*3910*/  @P0 LDG.E R10, desc[UR30][R6.64] ;  /* 0x0000001e060a0981 */ /* 0x000362000c1e1900 */
[----:B------:R-:W5:Y:S01]  /*3920*/  @P0 MUFU.RCP R9, UR6 ;  /* 0x0000000600090d08 */ /* 0x000f620008001000 */
[----:B------:R-:W-:Y:S01]  /*3930*/  IMAD.SHL.U32 R0, R24, 0x40, RZ ;  /* 0x0000004018007824 */ /* 0x000fe200078e00ff */
[C---:B------:R-:W-:Y:S01]  /*3940*/  ISETP.GE.AND P1, PT, R12.reuse, UR26, PT ;  /* 0x0000001a0c007c0c */ /* 0x040fe2000bf26270 */
[----:B------:R-:W-:Y:S01]  /*3950*/  BAR.SYNC.DEFER_BLOCKING 0x0 ;  /* 0x0000000000007b1d */ /* 0x000fe20000010000 */
[----:B------:R-:W-:Y:S01]  /*3960*/  IMAD.SHL.U32 R2, R12, 0x8, RZ ;  /* 0x000000080c027824 */ /* 0x000fe200078e00ff */
[----:B------:R-:W-:Y:S01]  /*3970*/  USHF.L.U64.HI UR17, UR8, 0x6, UR9 ;  /* 0x0000000608117899 */ /* 0x000fe20008010209 */
[----:B------:R-:W-:Y:S01]  /*3980*/  LOP3.LUT R0, R0, 0x1c0, RZ, 0xc0, !PT ;  /* 0x000001c000007812 */ /* 0x000fe200078ec0ff */
[----:B------:R-:W-:Y:S01]  /*3990*/  IMAD.IADD R23, R27, 0x1, R17 ;  /* 0x000000011b177824 */ /* 0x000fe200078e0211 */
[----:B------:R-:W-:Y:S01]  /*39a0*/  USHF.L.U32 UR22, UR8, 0x6, URZ ;  /* 0x0000000608167899 */ /* 0x000fe2000800063f */
[----:B------:R-:W-:Y:S01]  /*39b0*/  IMAD.MOV.U32 R22, RZ, RZ, R26 ;  /* 0x000000ffff167224 */ /* 0x000fe200078e001a */
[----:B------:R-:W-:Y:S01]  /*39c0*/  LOP3.LUT R8, R0, 0x8, R2, 0xf8, !PT ;  /* 0x0000000800087812 */ /* 0x000fe200078ef802 */
[----:B------:R-:W-:Y:S01]  /*39d0*/  UIMAD UR7, UR17, UR24, URZ ;  /* 0x00000018110772a4 */ /* 0x000fe2000f8e023f */
[----:B------:R-:W-:Y:S01]  /*39e0*/  SHF.R.U32.HI R2, RZ, 0x3, R0 ;  /* 0x00000003ff027819 */ /* 0x000fe20000011600 */
[----:B------:R-:W-:Y:S01]  /*39f0*/  UMOV UR23, URZ ;  /* 0x0000003f00177c82 */ /* 0x000fe20008000000 */
[----:B------:R2:W-:Y:S01]  /*3a00*/  STL.64 [R1+0x148], R22 ;  /* 0x0001481601007387 */ /* 0x0005e20000100a00 */
[----:B------:R-:W-:Y:S01]  /*3a10*/  UIMAD UR7, UR39, UR22, UR7 ;  /* 0x00000016270772a4 */ /* 0x000fe2000f8e0207 */
[----:B------:R-:W-:Y:S01]  /*3a20*/  LOP3.LUT R2, R8, R2, RZ, 0x3c, !PT ;  /* 0x0000000208027212 */ /* 0x000fe200078e3cff */
[----:B------:R-:W-:Y:S01]  /*3a30*/  BSSY B0, `(.L_x_2429) ;  /* 0x0000026000007945 */ /* 0x000fe20003800000 */
[----:B------:R-:W-:-:S02]  /*3a40*/  SHF.R.S32.HI R163, RZ, 0x5, R161 ;  /* 0x00000005ffa37819 */ /* 0x000fc400000114a1 */
[----:B------:R-:W-:Y:S02]  /*3a50*/  ISETP.GE.AND P2, PT, R19, UR26, PT ;  /* 0x0000001a13007c0c */ /* 0x000fe4000bf46270 */
[----:B------:R-:W-:Y:S02]  /*3a60*/  ISETP.GE.AND P3, PT, R20, UR26, PT ;  /* 0x0000001a14007c0c */ /* 0x000fe4000bf66270 */
[----:B-1----:R-:W-:Y:S01]  /*3a70*/  SHF.R.S32.HI R6, RZ, 0x4, R21 ;  /* 0x00000004ff067819 */ /* 0x002fe20000011415 */
[----:B------:R-:W-:Y:S01]  /*3a80*/  IMAD.SHL.U32 R7, R14, 0x40, RZ ;  /* 0x000000400e077824 */ /* 0x000fe200078e00ff */
[----:B------:R-:W-:Y:S01]  /*3a90*/  ISETP.GE.AND P4, PT, R18, UR26, PT ;  /* 0x0000001a12007c0c */ /* 0x000fe2000bf86270 */
[----:B------:R2:W-:Y:S01]  /*3aa0*/  @P1 STS.128 [R192+0x6000], RZ ;  /* 0x006000ffc0001388 */ /* 0x0005e20000000c00 */
[----:B------:R-:W-:Y:S02]  /*3ab0*/  LEA.HI R5, R21, R6, RZ, 0x1 ;  /* 0x0000000615057211 */ /* 0x000fe400078f08ff */
[----:B------:R-:W-:-:S02]  /*3ac0*/  LOP3.LUT R0, R7, 0x1c0, RZ, 0xc0, !PT ;  /* 0x000001c007007812 */ /* 0x000fc400078ec0ff */
[----:B------:R-:W-:Y:S02]  /*3ad0*/  LOP3.LUT R5, R5, 0xfffffffe, RZ, 0xc0, !PT ;  /* 0xfffffffe05057812 */ /* 0x000fe400078ec0ff */
[----:B------:R-:W-:-:S03]  /*3ae0*/  LEA R127, R163, UR29, 0x4 ;  /* 0x0000001da37f7c11 */ /* 0x000fc6000f8e20ff */
[----:B------:R-:W-:-:S04]  /*3af0*/  IMAD.IADD R5, R6, 0x1, -R5 ;  /* 0x0000000106057824 */ /* 0x000fc800078e0a05 */
[----:B------:R-:W-:-:S05]  /*3b00*/  IMAD.SHL.U32 R6, R5, 0x8, RZ ;  /* 0x0000000805067824 */ /* 0x000fca00078e00ff */
[----:B------:R-:W-:Y:S02]  /*3b10*/  LOP3.LUT R7, R0, 0x8, R6, 0xf8, !PT ;  /* 0x0000000800077812 */ /* 0x000fe400078ef806 */
[----:B------:R-:W-:Y:S01]  /*3b20*/  SHF.R.U32.HI R6, RZ, 0x3, R0 ;  /* 0x00000003ff067819 */ /* 0x000fe20000011600 */
[----:B------:R-:W-:Y:S02]  /*3b30*/  IMAD R0, R5, 0x200, R2 ;  /* 0x0000020005007824 */ /* 0x000fe400078e0202 */
[----:B------:R-:W-:Y:S01]  /*3b40*/  IMAD.SHL.U32 R2, R16, 0x40, RZ ;  /* 0x0000004010027824 */ /* 0x000fe200078e00ff */
[----:B------:R-:W-:Y:S01]  /*3b50*/  LOP3.LUT R126, R7, R6, RZ, 0x3c, !PT ;  /* 0x00000006077e7212 */ /* 0x000fe200078e3cff */
[----:B------:R-:W-:-:S03]  /*3b60*/  IMAD.WIDE.U32 R6, R15, UR22, R22 ;  /* 0x000000160f067c25 */ /* 0x000fc6000f8e0016 */
[----:B------:R-:W-:-:S05]  /*3b70*/  LOP3.LUT R125, R2, 0xfffffe00, RZ, 0xc0, !PT ;  /* 0xfffffe00027d7812 */ /* 0x000fca00078ec0ff */
[----:B------:R-:W-:Y:S02]  /*3b80*/  IMAD R2, R163, 0x400, R125 ;  /* 0x00000400a3027824 */ /* 0x000fe400078e027d */
[----:B-----5:R-:W-:Y:S01]  /*3b90*/  @P0 FMUL.FTZ R8, R10, R9 ;  /* 0x000000090a080220 */ /* 0x020fe20000410000 */
[----:B------:R-:W-:-:S04]  /*3ba0*/  VIADD R9, R7, UR7 ;  /* 0x0000000707097c36 */ /* 0x000fc80008000000 */
[----:B------:R-:W-:-:S13]  /*3bb0*/  @P0 R2UR UR6, R8 ;  /* 0x00000000080602ca */ /* 0x000fda00000e0000 */
[----:B------:R-:W-:Y:S01]  /*3bc0*/  @UP1 UMOV UR23, UR6 ;  /* 0x0000000600171c82 */ /* 0x000fe20008000000 */
[----:B--2---:R-:W-:Y:S05]  /*3bd0*/  @P1 BRA `(.L_x_2430) ;  /* 0x00000000002c1947 */ /* 0x004fea0003800000 */
        /* <DEDUP_REMOVED lines=11> */
.L_x_2430:
[----:B------:R-:W-:Y:S05]  /*3c90*/  BSYNC B0 ;  /* 0x0000000000007941 */ /* 0x000fea0003800000 */
.L_x_2429:
[----:B------:R1:W-:Y:S01]  /*3ca0*/  @P2 STS.128 [R192+0x6800], RZ ;  /* 0x006800ffc0002388 */ /* 0x0003e20000000c00 */
[----:B------:R-:W-:Y:S01]  /*3cb0*/  USHF.L.U64.HI UR25, UR8, 0x4, UR9 ;  /* 0x0000000408197899 */ /* 0x000fe20008010209 */
[----:B------:R-:W-:Y:S01]  /*3cc0*/  BSSY B0, `(.L_x_2431) ;  /* 0x0000011000007945 */ /* 0x000fe20003800000 */
[----:B------:R-:W-:Y:S01]  /*3cd0*/  USHF.L.U32 UR28, UR8, 0x4, URZ ;  /* 0x00000004081c7899 */ /* 0x000fe2000800063f */
[----:B------:R-:W-:Y:S02]  /*3ce0*/  IADD3 R2, R126, R2, RZ ;  /* 0x000000027e027210 */ /* 0x000fe40007ffe0ff */
[----:B------:R-:W-:Y:S05]  /*3cf0*/  @P2 BRA `(.L_x_2432) ;  /* 0x0000000000342947 */ /* 0x000fea0003800000 */
[----:B------:R-:W-:Y:S02]  /*3d00*/  ULDC UR6, c[0x0][0x2d0] ;  /* 0x0000b40000067ab9 */ /* 0x000fe40000000800 */
[----:B------:R-:W-:-:S13]  /*3d10*/  ISETP.GE.AND P0, PT, R196, UR6, PT ;  /* 0x00000006c4007c0c */ /* 0x000fda000bf06270 */
[----:B------:R1:W-:Y:S01]  /*3d20*/  @P0 STS.128 [R192+0x6800], RZ ;  /* 0x006800ffc0000388 */ /* 0x0003e20000000c00 */
[----:B------:R-:W-:Y:S05]  /*3d30*/  @P0 BRA `(.L_x_2432) ;  /* 0x0000000000240947 */ /* 0x000fea0003800000 */
[----:B------:R-:W-:Y:S01]  /*3d40*/  IADD3 R5, P0, R6, UR28, RZ ;  /* 0x0000001c06057c10 */ /* 0x000fe2000ff1e0ff */
[----:B------:R-:W-:-:S03]  /*3d50*/  ULDC.64 UR6, c[0x0][0x220] ;  /* 0x0000880000067ab9 */ /* 0x000fc60000000a00 */
[----:B--2---:R-:W-:Y:S02]  /*3d60*/  IADD3.X R11, R9, UR25, RZ, P0, !PT ;  /* 0x00000019090b7c10 */ /* 0x004fe400087fe4ff */
[----:B------:R-:W-:-:S04]  /*3d70*/  LEA R10, P0, R5, UR6, 0x1 ;  /* 0x00000006050a7c11 */ /* 0x000fc8000f8008ff */
[----:B------:R-:W-:-:S05]  /*3d80*/  LEA.HI.X R11, R5, UR7, R11, 0x1, P0 ;  /* 0x00000007050b7c11 */ /* 0x000fca00080f0c0b */
[----:B------:R-:W-:Y:S01]  /*3d90*/  @!PT LDS RZ, [RZ] ;  /* 0x00000000fffff984 */ /* 0x000fe20000000800 */
[----:B------:R-:W-:Y:S01]  /*3da0*/  @!PT LDS RZ, [RZ] ;  /* 0x00000000fffff984 */ /* 0x000fe20000000800 */
[----:B------:R-:W-:Y:S01]  /*3db0*/  @!PT LDS RZ, [RZ] ;  /* 0x00000000fffff984 */ /* 0x000fe20000000800 */
[----:B------:R2:W-:Y:S04]  /*3dc0*/  LDGSTS.E.BYPASS.LTC128B.128 [R192+0x6800], desc[UR30][R10.64] ;  /* 0x068000000ac07fae */ /* 0x0005e8000b901d5e */
.L_x_2432:
[----:B------:R-:W-:Y:S05]  /*3dd0*/  BSYNC B0 ;  /* 0x0000000000007941 */ /* 0x000fea0003800000 */
.L_x_2431:
        /* <DEDUP_REMOVED lines=9> */
[----:B--2---:R-:W-:Y:S02]  /*3e70*/  IMAD.U32 R11, RZ, RZ, UR8 ;  /* 0x00000008ff0b7e24 */ /* 0x004fe4000f8e00ff */
        /* <DEDUP_REMOVED lines=9> */
.L_x_2434:
[----:B------:R-:W-:Y:S05]  /*3f10*/  BSYNC B0 ;  /* 0x0000000000007941 */ /* 0x000fea0003800000 */
.L_x_2433:
        /* <DEDUP_REMOVED lines=23> */
.L_x_2436:
[----:B------:R-:W-:Y:S05]  /*4090*/  BSYNC B0 ;  /* 0x0000000000007941 */ /* 0x000fea0003800000 */
.L_x_2435:
[----:B------:R-:W-:Y:S01]  /*40a0*/  LDSM.16.M88.4 R12, [R171] ;  /* 0x00000000ab0c783b */ /* 0x000fe20000000200 */
[----:B------:R-:W-:Y:S01]  /*40b0*/  R2P PR, R24, 0x6 ;  /* 0x0000000618007804 */ /* 0x000fe20000000000 */
[--C-:B------:R-:W-:Y:S01]  /*40c0*/  IMAD R174, R3, 0x2, R171.reuse ;  /* 0x0000000203ae7824 */ /* 0x100fe200078e02ab */
[----:B------:R-:W-:Y:S01]  /*40d0*/  UISETP.GT.AND UP0, UPT, UR24, UR12, UPT ;  /* 0x0000000c1800728c */ /* 0x000fe2000bf04270 */
[----:B------:R-:W5:Y:S01]  /*40e0*/  LDSM.16.M88.4 R20, [R164+0x4000] ;  /* 0x00400000a414783b */ /* 0x000f620000000200 */
[C---:B------:R-:W-:Y:S01]  /*40f0*/  VIADD R2, R164.reuse, 0x4000 ;  /* 0x00004000a4027836 */ /* 0x040fe20000000000 */
[----:B------:R-:W-:Y:S01]  /*4100*/  SEL R0, R25, 0xffffffe0, !P1 ;  /* 0xffffffe019007807 */ /* 0x000fe20004800000 */
[----:B------:R-:W-:Y:S01]  /*4110*/  VIADD R175, R164, 0x4040 ;  /* 0x00004040a4af7836 */ /* 0x000fe20000000000 */
[----:B--2---:R-:W2:Y:S01]  /*4120*/  LDSM.16.M88.4 R8, [R171+0x2000] ;  /* 0x00200000ab08783b */ /* 0x004ea20000000200 */
[----:B------:R-:W-:Y:S01]  /*4130*/  IMAD R172, R4, 0x2, R171 ;  /* 0x0000000204ac7824 */ /* 0x000fe200078e02ab */
[----:B------:R-:W-:Y:S01]  /*4140*/  UIADD3 UR6, UR32, -UR16, URZ ;  /* 0x8000001020067290 */ /* 0x000fe2000fffe03f */
[----:B------:R-:W-:Y:S01]  /*4150*/  IMAD.IADD R170, R164, 0x1, R0 ;  /* 0x00000001a4aa7824 */ /* 0x000fe200078e0200 */
[----:B------:R-:W3:Y:S01]  /*4160*/  LDSM.16.M88.4 R36, [R164+0x4800] ;  /* 0x00480000a424783b */ /* 0x000ee20000000200 */
[----:B------:R-:W-:Y:S01]  /*4170*/  IMAD R173, R3, 0x2, R172 ;  /* 0x0000000203ad7824 */ /* 0x000fe200078e02ac */
[----:B------:R-:W-:Y:S01]  /*4180*/  PLOP3.LUT P0, PT, PT, PT, UP0, 0x80, 0x0 ;  /* 0x000000000000781c */ /* 0x000fe20003f0f008 */
[----:B------:R-:W-:Y:S01]  /*4190*/  @P2 VIADD R175, R2, 0xffffffc0 ;  /* 0xffffffc002af2836 */ /* 0x000fe20000000000 */
[----:B------:R-:W4:Y:S01]  /*41a0*/  LDSM.16.M88.4 R32, [R164+0x5000] ;  /* 0x00500000a420783b */ /* 0x000f220000000200 */
[----:B------:R-:W-:Y:S01]  /*41b0*/  SHF.R.S32.HI R2, RZ, 0x1f, R124 ;  /* 0x0000001fff027819 */ /* 0x000fe2000001147c */
[----:B-1----:R-:W-:Y:S01]  /*41c0*/  IMAD.U32 R6, RZ, RZ, UR15 ;  /* 0x0000000fff067e24 */ /* 0x002fe2000f8e00ff */
[----:B------:R-:W-:Y:S01]  /*41d0*/  LOP3.LUT R211, R211, 0xfffffffb, RZ, 0xc0, !PT ;  /* 0xfffffffbd3d37812 */ /* 0x000fe200078ec0ff */
[----:B------:R-:W1:Y:S01]  /*41e0*/  LDSM.16.M88.4 R28, [R164+0x5800] ;  /* 0x00580000a41c783b */ /* 0x000e620000000200 */
[----:B------:R-:W-:Y:S01]  /*41f0*/  IMAD.IADD R169, R0, 0x1, R175 ;  /* 0x0000000100a97824 */ /* 0x000fe200078e02af */
[----:B------:R-:W-:Y:S01]  /*4200*/  SHF.R.S32.HI R0, RZ, 0x1f, R161 ;  /* 0x0000001fff007819 */ /* 0x000fe200000114a1 */
[----:B------:R-:W-:Y:S01]  /*4210*/  IMAD R167, R6, 0x8, R163 ;  /* 0x0000000806a77824 */ /* 0x000fe200078e02a3 */
[----:B------:R-:W-:Y:S01]  /*4220*/  LDSM.16.M88.4 R16, [R174+0x2000] ;  /* 0x00200000ae10783b */ /* 0x000fe20000000200 */
[----:B------:R-:W-:Y:S01]  /*4230*/  IMAD.SHL.U32 R160, R160, 0x2, RZ ;  /* 0x00000002a0a07824 */ /* 0x000fe200078e00ff */
[----:B------:R-:W-:Y:S01]  /*4240*/  LEA.HI R0, R0, R163, RZ, 0x2 ;  /* 0x000000a300007211 */ /* 0x000fe200078f10ff */
[----:B------:R-:W-:Y:S01]  /*4250*/  UIADD3 UR26, UR34, -0x4ab325aa, URZ ;  /* 0xb54cda56221a7890 */ /* 0x000fe2000fffe03f */
[----:B------:R-:W1:Y:S01]  /*4260*/  LDSM.16.M88.4 R48, [R170+0x4000] ;  /* 0x00400000aa30783b */ /* 0x000e620000000200 */
[----:B------:R-:W-:Y:S01]  /*4270*/  UIADD3 UR20, UR35, 0x646e171e, URZ ;  /* 0x646e171e23147890 */ /* 0x000fe2000fffe03f */
[----:B------:R-:W-:Y:S01]  /*4280*/  LOP3.LUT R0, R0, 0xffffffc, RZ, 0xc0, !PT ;  /* 0x0ffffffc00007812 */ /* 0x000fe200078ec0ff */
[C---:B------:R-:W-:Y:S01]  /*4290*/  VIADD R178, R175.reuse, 0x800 ;  /* 0x00000800afb27836 */ /* 0x040fe20000000000 */
[----:B------:R-:W1:Y:S01]  /*42a0*/  LDSM.16.M88.4 R44, [R170+0x4800] ;  /* 0x00480000aa2c783b */ /* 0x000e620000000200 */
[----:B------:R-:W-:Y:S01]  /*42b0*/  LOP3.LUT R165, R160, 0x6, RZ, 0xc0, !PT ;  /* 0x00000006a0a57812 */ /* 0x000fe200078ec0ff */
[----:B------:R-:W-:Y:S01]  /*42c0*/  VIADD R177, R175, 0x1000 ;  /* 0x00001000afb17836 */ /* 0x000fe20000000000 */
[----:B------:R-:W-:Y:S01]  /*42d0*/  @P0 LOP3.LUT R211, R211, 0x4, RZ, 0xfc, !PT ;  /* 0x00000004d3d30812 */ /* 0x000fe200078efcff */
[----:B------:R-:W1:Y:S01]  /*42e0*/  LDSM.16.M88.4 R60, [R170+0x5000] ;  /* 0x00500000aa3c783b */ /* 0x000e620000000200 */
[----:B------:R-:W-:-:S02]  /*42f0*/  IMAD.IADD R5, R163, 0x1, -R0 ;  /* 0x00000001a3057824 */ /* 0x000fc400078e0a00 */
[----:B------:R-:W-:Y:S01]  /*4300*/  VIADD R176, R175, 0x1800 ;  /* 0x00001800afb07836 */ /* 0x000fe20000000000 */
[----:B------:R-:W1:Y:S01]  /*4310*/  LDSM.16.M88.4 R76, [R170+0x5800] ;  /* 0x00580000aa4c783b */ /* 0x000e620000000200 */
[-C--:B-----5:R-:W-:Y:S03]  /*4320*/  HMMA.16816.F32 R100, R12, R20.reuse, RZ ;  /* 0x000000140c64723c */ /* 0x0a0fe600000018ff */
[----:B------:R-:W5:Y:S04]  /*4330*/  LDSM.16.M88.4 R24, [R174] ;  /* 0x00000000ae18783b */ /* 0x000f680000000200 */
[----:B------:R-:W0:Y:S01]  /*4340*/  LDGDEPBAR ;  /* 0x00000000000079af */ /* 0x000e220000000000 */
[C---:B--2---:R-:W-:Y:S03]  /*4350*/  HMMA.16816.F32 R72, R8.reuse, R20, RZ ;  /* 0x000000140848723c */ /* 0x044fe600000018ff */
[----:B------:R-:W-:Y:S03]  /*4360*/  STL [R1+0xa0], R167 ;  /* 0x0000a0a701007387 */ /* 0x000fe60000100800 */
[-C--:B------:R-:W-:Y:S06]  /*4370*/  HMMA.16816.F32 R68, R8, R22.reuse, RZ ;  /* 0x000000160844723c */ /* 0x080fec00000018ff */
[----:B------:R-:W-:Y:S06]  /*4380*/  HMMA.16816.F32 R96, R12, R22, RZ ;  /* 0x000000160c60723c */ /* 0x000fec00000018ff */
[C---:B---3--:R-:W-:Y:S06]  /*4390*/  HMMA.16816.F32 R56, R8.reuse, R36, RZ ;  /* 0x000000240838723c */ /* 0x048fec00000018ff */
[C---:B----4-:R-:W-:Y:S06]  /*43a0*/  HMMA.16816.F32 R40, R8.reuse, R32, RZ ;  /* 0x000000200828723c */ /* 0x050fec00000018ff */
[C---:B-1----:R-:W-:Y:S06]  /*43b0*/  HMMA.16816.F32 R20, R8.reuse, R28, RZ ;  /* 0x0000001c0814723c */ /* 0x042fec00000018ff */
[C---:B------:R-:W-:Y:S06]  /*43c0*/  HMMA.16816.F32 R52, R8.reuse, R38, RZ ;  /* 0x000000260834723c */ /* 0x040fec00000018ff */
[C---:B------:R-:W-:Y:S06]  /*43d0*/  HMMA.16816.F32 R64, R8.reuse, R34, RZ ;  /* 0x000000220840723c */ /* 0x040fec00000018ff */
[----:B------:R-:W-:Y:S06]  /*43e0*/  HMMA.16816.F32 R8, R8, R30, RZ ;  /* 0x0000001e0808723c */ /* 0x000fec00000018ff */
[C---:B------:R-:W-:Y:S06]  /*43f0*/  HMMA.16816.F32 R84, R12.reuse, R32, RZ ;  /* 0x000000200c54723c */ /* 0x040fec00000018ff */
[C---:B------:R-:W-:Y:S06]  /*4400*/  HMMA.16816.F32 R88, R12.reuse, R36, RZ ;  /* 0x000000240c58723c */ /* 0x040fec00000018ff */
[C---:B------:R-:W-:Y:S01]  /*4410*/  HMMA.16816.F32 R92, R12.reuse, R38, RZ ;  /* 0x000000260c5c723c */ /* 0x040fe200000018ff */
[----:B------:R-:W-:Y:S05]  /*4420*/  LDSM.16.M88.4 R36, [R175+0x800] ;  /* 0x00080000af24783b */ /* 0x000fea0000000200 */
[C---:B------:R-:W-:Y:S01]  /*4430*/  HMMA.16816.F32 R104, R12.reuse, R34, RZ ;  /* 0x000000220c68723c */ /* 0x040fe200000018ff */
[----:B------:R-:W-:Y:S05]  /*4440*/  LDSM.16.M88.4 R32, [R175+0x1000] ;  /* 0x00100000af20783b */ /* 0x000fea0000000200 */
[C---:B------:R-:W-:Y:S06]  /*4450*/  HMMA.16816.F32 R80, R12.reuse, R28, RZ ;  /* 0x0000001c0c50723c */ /* 0x040fec00000018ff */
[----:B------:R-:W-:Y:S01]  /*4460*/  HMMA.16816.F32 R12, R12, R30, RZ ;  /* 0x0000001e0c0c723c */ /* 0x000fe200000018ff */
[----:B------:R-:W-:Y:S05]  /*4470*/  LDSM.16.M88.4 R28, [R175+0x1800] ;  /* 0x00180000af1c783b */ /* 0x000fea0000000200 */
[C---:B------:R-:W-:Y:S06]  /*4480*/  HMMA.16816.F32 R108, R16.reuse, R48, R72 ;  /* 0x00000030106c723c */ /* 0x040fec0000001848 */
[C---:B------:R-:W-:Y:S01]  /*4490*/  HMMA.16816.F32 R152, R16.reuse, R44, R56 ;  /* 0x0000002c1098723c */ /* 0x040fe20000001838 */
[----:B------:R-:W-:Y:S05]  /*44a0*/  LDSM.16.M88.4 R56, [R169+0x1800] ;  /* 0x00180000a938783b */ /* 0x000fea0000000200 */
[C---:B------:R-:W-:Y:S01]  /*44b0*/  HMMA.16816.F32 R144, R16.reuse, R60, R40 ;  /* 0x0000003c1090723c */ /* 0x040fe20000001828 */
[----:B------:R-:W-:Y:S05]  /*44c0*/  LDSM.16.M88.4 R40, [R175] ;  /* 0x00000000af28783b */ /* 0x000fea0000000200 */
[C---:B------:R-:W-:Y:S01]  /*44d0*/  HMMA.16816.F32 R136, R16.reuse, R76, R20 ;  /* 0x0000004c1088723c */ /* 0x040fe20000001814 */
[----:B------:R-:W-:Y:S05]  /*44e0*/  LDSM.16.M88.4 R20, [R172] ;  /* 0x00000000ac14783b */ /* 0x000fea0000000200 */
[C---:B------:R-:W-:Y:S06]  /*44f0*/  HMMA.16816.F32 R156, R16.reuse, R50, R68 ;  /* 0x00000032109c723c */ /* 0x040fec0000001844 */
[C---:B------:R-:W-:Y:S01]  /*4500*/  HMMA.16816.F32 R148, R16.reuse, R46, R52 ;  /* 0x0000002e1094723c */ /* 0x040fe20000001834 */
[----:B------:R-:W-:Y:S05]  /*4510*/  LDSM.16.M88.4 R52, [R169+0x1000] ;  /* 0x00100000a934783b */ /* 0x000fea0000000200 */
[C---:B------:R-:W-:Y:S06]  /*4520*/  HMMA.16816.F32 R140, R16.reuse, R62, R64 ;  /* 0x0000003e108c723c */ /* 0x040fec0000001840 */
[----:B------:R-:W-:Y:S01]  /*4530*/  HMMA.16816.F32 R116, R16, R78, R8 ;  /* 0x0000004e1074723c */ /* 0x000fe20000001808 */
[----:B------:R-:W1:Y:S04]  /*4540*/  LDSM.16.M88.4 R16, [R172+0x2000] ;  /* 0x00200000ac10783b */ /* 0x000e680000000200 */
[----:B------:R-:W-:Y:S01]  /*4550*/  LDSM.16.M88.4 R8, [R173+0x2000] ;  /* 0x00200000ad08783b */ /* 0x000fe20000000200 */
[C---:B-----5:R-:W-:Y:S06]  /*4560*/  HMMA.16816.F32 R128, R24.reuse, R60, R84 ;  /* 0x0000003c1880723c */ /* 0x060fec0000001854 */
[C---:B------:R-:W-:Y:S06]  /*4570*/  HMMA.16816.F32 R132, R24.reuse, R76, R80 ;  /* 0x0000004c1884723c */ /* 0x040fec0000001850 */
[C---:B------:R-:W-:Y:S01]  /*4580*/  HMMA.16816.F32 R80, R24.reuse, R78, R12 ;  /* 0x0000004e1850723c */ /* 0x040fe2000000180c */
[----:B------:R-:W2:Y:S05]  /*4590*/  LDSM.16.M88.4 R12, [R173] ;  /* 0x00000000ad0c783b */ /* 0x000eaa0000000200 */
[C---:B------:R-:W-:Y:S06]  /*45a0*/  HMMA.16816.F32 R112, R24.reuse, R48, R100 ;  /* 0x000000301870723c */ /* 0x040fec0000001864 */
[C---:B------:R-:W-:Y:S01]  /*45b0*/  HMMA.16816.F32 R64, R24.reuse, R50, R96 ;  /* 0x000000321840723c */ /* 0x040fe20000001860 */
[----:B------:R-:W-:Y:S05]  /*45c0*/  LDSM.16.M88.4 R48, [R169] ;  /* 0x00000000a930783b */ /* 0x000fea0000000200 */
[C---:B------:R-:W-:Y:S06]  /*45d0*/  HMMA.16816.F32 R120, R24.reuse, R44, R88 ;  /* 0x0000002c1878723c */ /* 0x040fec0000001858 */
[----:B------:R-:W-:Y:S01]  /*45e0*/  HMMA.16816.F32 R68, R24, R46, R92 ;  /* 0x0000002e1844723c */ /* 0x000fe2000000185c */
[----:B------:R-:W3:Y:S01]  /*45f0*/  LDSM.16.M88.4 R44, [R169+0x800] ;  /* 0x00080000a92c783b */ /* 0x000ee20000000200 */
[----:B------:R-:W-:-:S04]  /*4600*/  DEPBAR.LE SB0, 0x0 ;  /* 0x000080000000791a */ /* 0x000fc80000000000 */
        /* <DEDUP_REMOVED lines=17> */
[----:B--2---:R-:W-:Y:S06]  /*4720*/  HMMA.16816.F32 R72, R12, R52, R16 ;  /* 0x000000340c48723c */ /* 0x004fec0000001810 */
[----:B---3--:R-:W-:Y:S01]  /*4730*/  HMMA.16816.F32 R100, R8, R44, R100 ;  /* 0x0000002c0864723c */ /* 0x008fe20000001864 */
[----:B------:R-:W-:-:S04]  /*4740*/  LEA.HI R18, R2, R124, RZ, 0x2 ;  /* 0x0000007c02127211 */ /* 0x000fc800078f10ff */
[----:B------:R-:W-:Y:S01]  /*4750*/  SHF.R.S32.HI R2, RZ, 0x2, R18 ;  /* 0x00000002ff027819 */ /* 0x000fe20000011412 */
[C---:B------:R-:W-:Y:S04]  /*4760*/  HMMA.16816.F32 R112, R8.reuse, R46, R96 ;  /* 0x0000002e0870723c */ /* 0x040fe80000001860 */
[----:B------:R-:W-:Y:S02]  /*4770*/  IMAD.IADD R0, R2, 0x1, R127 ;  /* 0x0000000102007824 */ /* 0x000fe400078e027f */
[----:B------:R-:W-:Y:S01]  /*4780*/  IMAD R19, R5, 0x10, R2 ;  /* 0x0000001005137824 */ /* 0x000fe200078e0202 */
[----:B------:R-:W-:Y:S01]  /*4790*/  HMMA.16816.F32 R120, R8, R52, R92 ;  /* 0x000000340878723c */ /* 0x000fe2000000185c */
[----:B------:R-:W-:Y:S02]  /*47a0*/  IMAD.U32 R2, RZ, RZ, UR32 ;  /* 0x00000020ff027e24 */ /* 0x000fe4000f8e00ff */
[----:B------:R-:W-:-:S02]  /*47b0*/  IMAD.U32 R5, RZ, RZ, UR29 ;  /* 0x0000001dff057e24 */ /* 0x000fc4000f8e00ff */
[C---:B------:R-:W-:Y:S01]  /*47c0*/  VIADD R184, R0.reuse, UR6 ;  /* 0x0000000600b87c36 */ /* 0x040fe20008000000 */
[----:B------:R-:W-:Y:S01]  /*47d0*/  VIADDMNMX R190, R0, UR29, R2, PT ;  /* 0x0000001d00be7c46 */ /* 0x000fe2000b800102 */
[----:B------:R-:W-:Y:S01]  /*47e0*/  IMAD.U32 R2, RZ, RZ, UR6 ;  /* 0x00000006ff027e24 */ /* 0x000fe2000f8e00ff */
[C-C-:B------:R-:W-:Y:S01]  /*47f0*/  IADD3 R6, R5.reuse, 0x8, R0.reuse ;  /* 0x0000000805067810 */ /* 0x140fe20007ffe000 */
[C---:B------:R-:W-:Y:S01]  /*4800*/  HMMA.16816.F32 R128, R8.reuse, R54, R88 ;  /* 0x000000360880723c */ /* 0x040fe20000001858 */
[C-C-:B------:R-:W-:Y:S02]  /*4810*/  IADD3 R7, R5.reuse, 0x40, R0.reuse ;  /* 0x0000004005077810 */ /* 0x140fe40007ffe000 */
[--C-:B------:R-:W-:Y:S02]  /*4820*/  IADD3 R5, R5, 0x48, R0.reuse ;  /* 0x0000004805057810 */ /* 0x100fe40007ffe000 */
[C-C-:B------:R-:W-:Y:S01]  /*4830*/  IADD3 R186, R2.reuse, 0x8, R0.reuse ;  /* 0x0000000802ba7810 */ /* 0x140fe20007ffe000 */
[----:B------:R-:W-:Y:S01]  /*4840*/  HMMA.16816.F32 R144, R8, R58, R76 ;  /* 0x0000003a0890723c */ /* 0x000fe2000000184c */
[----:B------:R-:W-:-:S02]  /*4850*/  IADD3 R183, R2, 0x40, R0 ;  /* 0x0000004002b77810 */ /* 0x000fc40007ffe000 */
[----:B------:R-:W-:Y:S02]  /*4860*/  IADD3 R185, R2, 0x48, R0 ;  /* 0x0000004802b97810 */ /* 0x000fe40007ffe000 */
[----:B------:R-:W-:Y:S01]  /*4870*/  VIMNMX R189, R6, UR32, PT ;  /* 0x0000002006bd7c48 */ /* 0x000fe2000bfe0100 */
[----:B------:R-:W-:Y:S01]  /*4880*/  HMMA.16816.F32 R68, R12, R44, R40 ;  /* 0x0000002c0c44723c */ /* 0x000fe20000001828 */
[----:B------:R-:W-:Y:S02]  /*4890*/  VIMNMX R188, R7, UR32, PT ;  /* 0x0000002007bc7c48 */ /* 0x000fe4000bfe0100 */
[----:B------:R-:W-:Y:S02]  /*48a0*/  VIMNMX R187, R5, UR32, PT ;  /* 0x0000002005bb7c48 */ /* 0x000fe4000bfe0100 */
[----:B------:R-:W-:Y:S01]  /*48b0*/  VIADDMNMX R182, R184, -UR21, RZ, !PT ;  /* 0x80000015b8b67c46 */ /* 0x000fe2000f8001ff */
[----:B------:R-:W-:Y:S01]  /*48c0*/  HMMA.16816.F32 R108, R8, R48, R108 ;  /* 0x00000030086c723c */ /* 0x000fe2000000186c */
[----:B------:R-:W-:-:S02]  /*48d0*/  VIADDMNMX R181, R186, -UR21, RZ, !PT ;  /* 0x80000015bab57c46 */ /* 0x000fc4000f8001ff */
[----:B------:R-:W-:Y:S02]  /*48e0*/  VIADDMNMX R179, R183, -UR21, RZ, !PT ;  /* 0x80000015b7b37c46 */ /* 0x000fe4000f8001ff */
[----:B------:R-:W-:Y:S01]  /*48f0*/  VIADDMNMX R180, R185, -UR21, RZ, !PT ;  /* 0x80000015b9b47c46 */ /* 0x000fe2000f8001ff */
        /* <DEDUP_REMOVED lines=16> */
[----:B------:R-:W-:Y:S01]  /*4a00*/  BSSY B0, `(.L_x_2438) ;  /* 0x0000032000007945 */ /* 0x000fe20003800000 */
[----:B------:R-:W-:Y:S01]  /*4a10*/  IMAD.U32 R5, RZ, RZ, UR11 ;  /* 0x0000000bff057e24 */ /* 0x000fe2000f8e00ff */
[----:B------:R-:W-:Y:S02]  /*4a20*/  USHF.R.S32.HI UR7, URZ, 0x1f, UR6 ;  /* 0x0000001f3f077899 */ /* 0x000fe40008011406 */
[----:B------:R-:W-:Y:S01]  /*4a30*/  IMAD.U32 R0, RZ, RZ, UR6 ;  /* 0x00000006ff007e24 */ /* 0x000fe2000f8e00ff */
[----:B------:R-:W-:-:S03]  /*4a40*/  UIMAD UR6, UR33, UR6, URZ ;  /* 0x00000006210672a4 */ /* 0x000fc6000f8e023f */
[----:B------:R-:W-:Y:S01]  /*4a50*/  IMAD.WIDE.U32 R6, R0, UR36, R194 ;  /* 0x0000002400067c25 */ /* 0x000fe2000f8e00c2 */
[----:B------:R-:W-:Y:S01]  /*4a60*/  UIMAD UR6, UR7, UR36, UR6 ;  /* 0x00000024070672a4 */ /* 0x000fe2000f8e0206 */
[----:B------:R-:W1:Y:S01]  /*4a70*/  @!P0 LDC.64 R14, c[0x0][0x218] ;  /* 0x00008600ff0e8b82 */ /* 0x000e620000000a00 */
[----:B------:R2:W-:Y:S01]  /*4a80*/  @P0 STS.128 [R192+0x4000], RZ ;  /* 0x004000ffc0000388 */ /* 0x0005e20000000c00 */
[----:B------:R-:W-:-:S03]  /*4a90*/  @!P0 LEA R2, P1, R2, R6, 0x5 ;  /* 0x0000000602028211 */ /* 0x000fc600078228ff */
[----:B------:R-:W-:Y:S01]  /*4aa0*/  VIADD R9, R7, UR6 ;  /* 0x0000000607097c36 */ /* 0x000fe20008000000 */
[----:B------:R-:W-:Y:S02]  /*4ab0*/  @!P0 IADD3 R0, P2, R6, UR38, RZ ;  /* 0x0000002606008c10 */ /* 0x000fe4000ff5e0ff */
[----:B------:R-:W3:Y:S02]  /*4ac0*/  @!P0 LDC.64 R12, c[0x0][0x218] ;  /* 0x00008600ff0c8b82 */ /* 0x000ee40000000a00 */
[----:B------:R-:W-:Y:S02]  /*4ad0*/  @!P0 LEA.HI.X R11, R8, R9, R5, 0x5, P1 ;  /* 0x00000009080b8211 */ /* 0x000fe400008f2c05 */
[----:B------:R-:W-:-:S04]  /*4ae0*/  @!P0 IADD3.X R5, R9, UR37, RZ, P2, !PT ;  /* 0x0000002509058c10 */ /* 0x000fc800097fe4ff */
        /* <DEDUP_REMOVED lines=35> */
.L_x_2439:
[----:B------:R-:W-:Y:S05]  /*4d20*/  BSYNC B0 ;  /* 0x0000000000007941 */ /* 0x000fea0003800000 */
.L_x_2438:
[----:B------:R-:W0:Y:S02]  /*4d30*/  LDGDEPBAR ;  /* 0x00000000000079af */ /* 0x000e240000000000 */
.L_x_2437:
[----:B------:R-:W-:Y:S01]  /*4d40*/  LOP3.LUT R0, R18, 0x7ffffffc, RZ, 0xc0, !PT ;  /* 0x7ffffffc12007812 */ /* 0x000fe200078ec0ff */
[----:B------:R-:W-:Y:S01]  /*4d50*/  USHF.L.U32 UR6, UR24, 0x1, URZ ;  /* 0x0000000118067899 */ /* 0x000fe2000800063f */
[C---:B------:R-:W-:Y:S01]  /*4d60*/  IMAD.WIDE.U32 R20, R167.reuse, -0x326172a9, RZ ;  /* 0xcd9e8d57a7147825 */ /* 0x040fe200078e00ff */
[----:B------:R-:W-:Y:S01]  /*4d70*/  LOP3.LUT R7, R162, UR34, RZ, 0x3c, !PT ;  /* 0x00000022a2077c12 */ /* 0x000fe2000f8e3cff */
[----:B------:R-:W-:Y:S01]  /*4d80*/  STL [R1+0x170], R173 ;  /* 0x000170ad01007387 */ /* 0x000fe20000100800 */
[----:B------:R-:W-:Y:S01]  /*4d90*/  ULOP3.LUT UR7, UR6, UR35, URZ, 0x3c, !UPT ;  /* 0x0000002306077292 */ /* 0x000fe2000f8e3c3f */
[----:B------:R-:W-:Y:S01]  /*4da0*/  IMAD.IADD R0, R124, 0x1, -R0 ;  /* 0x000000017c007824 */ /* 0x000fe200078e0a00 */
[----:B------:R-:W-:Y:S01]  /*4db0*/  UIADD3 UR6, UR6, 0x1, URZ ;  /* 0x0000000106067890 */ /* 0x000fe2000fffe03f */
[----:B------:R-:W-:Y:S01]  /*4dc0*/  VIADD R6, R167, 0x4 ;  /* 0x00000004a7067836 */ /* 0x000fe20000000000 */
[----:B------:R-:W-:Y:S01]  /*4dd0*/  STL [R1+0x16c], R172 ;  /* 0x00016cac01007387 */ /* 0x000fe20000100800 */
[----:B------:R-:W-:Y:S01]  /*4de0*/  IMAD.SHL.U32 R2, R0, 0x2, RZ ;  /* 0x0000000200027824 */ /* 0x000fe200078e00ff */
[----:B------:R-:W-:Y:S01]  /*4df0*/  LOP3.LUT R5, R21, R7, RZ, 0x3c, !PT ;  /* 0x0000000715057212 */ /* 0x000fe200078e3cff */
[----:B--2---:R-:W-:Y:S01]  /*4e00*/  IMAD.WIDE.U32 R14, R6, -0x326172a9, RZ ;  /* 0xcd9e8d57060e7825 */ /* 0x004fe200078e00ff */
[----:B------:R-:W-:Y:S01]  /*4e10*/  STL [R1+0x168], R171 ;  /* 0x000168ab01007387 */ /* 0x000fe20000100800 */
[----:B------:R-:W-:-:S02]  /*4e20*/  ULOP3.LUT UR6, UR6, UR35, URZ, 0x3c, !UPT ;  /* 0x0000002306067292 */ /* 0x000fc4000f8e3c3f */
[----:B------:R-:W-:Y:S01]  /*4e30*/  IMAD R2, R19, UR19, R2 ;  /* 0x0000001313027c24 */ /* 0x000fe2000f8e0202 */
[----:B------:R-:W-:Y:S01]  /*4e40*/  STL [R1+0x164], R170 ;  /* 0x000164aa01007387 */ /* 0x000fe20000100800 */
[----:B------:R-:W-:Y:S01]  /*4e50*/  IMAD.WIDE.U32 R12, R6, -0x326172a9, RZ ;  /* 0xcd9e8d57060c7825 */ /* 0x000fe200078e00ff */
[-C--:B-1----:R-:W-:Y:S01]  /*4e60*/  LOP3.LUT R9, R15, R7.reuse, RZ, 0x3c, !PT ;  /* 0x000000070f097212 */ /* 0x082fe200078e3cff */
[----:B------:R-:W-:Y:S01]  /*4e70*/  UIADD3 UR29, UR34, -0x61c88647, URZ ;  /* 0x9e3779b9221d7890 */ /* 0x000fe2000fffe03f */
[----:B------:R-:W-:Y:S01]  /*4e80*/  STL [R1+0x160], R169 ;  /* 0x000160a901007387 */ /* 0x000fe20000100800 */
[----:B------:R-:W-:Y:S01]  /*4e90*/  IMAD.WIDE.U32 R10, R166, -0x2daee0ad, RZ ;  /* 0xd2511f53a60a7825 */ /* 0x000fe200078e00ff */
[----:B------:R-:W-:Y:S01]  /*4ea0*/  LOP3.LUT R8, R13, R7, RZ, 0x3c, !PT ;  /* 0x000000070d087212 */ /* 0x000fe200078e3cff */
[----:B------:R-:W-:Y:S01]  /*4eb0*/  UIADD3 UR21, UR35, -0x4498517b, URZ ;  /* 0xbb67ae8523157890 */ /* 0x000fe2000fffe03f */
[----:B------:R-:W-:Y:S01]  /*4ec0*/  STL [R1+0x15c], R164 ;  /* 0x00015ca401007387 */ /* 0x000fe20000100800 */
[----:B------:R-:W-:Y:S01]  /*4ed0*/  IMAD.IADD R0, R126, 0x1, R125 ;  /* 0x000000017e007824 */ /* 0x000fe200078e027d */
[----:B------:R-:W-:Y:S01]  /*4ee0*/  UIADD3 UR43, UR34, 0x3c6ef372, URZ ;  /* 0x3c6ef372222b7890 */ /* 0x000fe2000fffe03f */
[----:B------:R-:W-:Y:S01]  /*4ef0*/  IMAD.WIDE.U32 R126, R5, -0x2daee0ad, RZ ;  /* 0xd2511f53057e7825 */ /* 0x000fe200078e00ff */
[----:B------:R1:W-:Y:S01]  /*4f00*/  STL [R1+0xb8], R2 ;  /* 0x0000b80201007387 */ /* 0x0003e20000100800 */
[----:B------:R-:W-:Y:S01]  /*4f10*/  LOP3.LUT R5, R11, UR6, RZ, 0x3c, !PT ;  /* 0x000000060b057c12 */ /* 0x000fe2000f8e3cff */
[----:B------:R-:W-:Y:S01]  /*4f20*/  UIADD3 UR42, UR35, 0x76cf5d0a, URZ ;  /* 0x76cf5d0a232a7890 */ /* 0x000fe2000fffe03f */
[----:B------:R-:W-:Y:S01]  /*4f30*/  IMAD.WIDE.U32 R40, R9, -0x2daee0ad, RZ ;  /* 0xd2511f5309287825 */ /* 0x000fe200078e00ff */
[----:B------:R-:W-:Y:S01]  /*4f40*/  STL [R1+0xfc], R7 ;  /* 0x0000fc0701007387 */ /* 0x000fe20000100800 */
[--C-:B------:R-:W-:Y:S01]  /*4f50*/  LOP3.LUT R17, R127, UR21, R10.reuse, 0x96, !PT ;  /* 0x000000157f117c12 */ /* 0x100fe2000f8e960a */
[----:B------:R-:W-:Y:S01]  /*4f60*/  UIADD3 UR40, UR35, 0x32370b8f, URZ ;  /* 0x32370b8f23287890 */ /* 0x000fe2000fffe03f */
[----:B------:R-:W-:Y:S01]  /*4f70*/  IMAD.WIDE.U32 R116, R8, -0x2daee0ad, RZ ;  /* 0xd2511f5308747825 */ /* 0x000fe200078e00ff */
[----:B------:R2:W-:Y:S01]  /*4f80*/  STL [R1+0x124], R6 ;  /* 0x0001240601007387 */ /* 0x0005e20000100800 */
[--C-:B------:R-:W-:Y:S01]  /*4f90*/  LOP3.LUT R16, R41, UR21, R10.reuse, 0x96, !PT ;  /* 0x0000001529107c12 */ /* 0x100fe2000f8e960a */
[----:B------:R-:W-:Y:S01]  /*4fa0*/  UIADD3 UR41, UR34, -0x255992d5, URZ ;  /* 0xdaa66d2b22297890 */ /* 0x000fe2000fffe03f */
[----:B------:R-:W-:Y:S01]  /*4fb0*/  IMAD.WIDE.U32 R8, R5, -0x326172a9, RZ ;  /* 0xcd9e8d5705087825 */ /* 0x000fe200078e00ff */
[----:B------:R-:W-:Y:S01]  /*4fc0*/  LOP3.LUT R18, R117, UR21, R10, 0x96, !PT ;  /* 0x0000001575127c12 */ /* 0x000fe2000f8e960a */
[----:B------:R-:W-:Y:S01]  /*4fd0*/  UIADD3 UR39, UR34, 0x78dde6e4, URZ ;  /* 0x78dde6e422277890 */ /* 0x000fe2000fffe03f */
[----:B------:R-:W-:Y:S01]  /*4fe0*/  STL.64 [R1+0x10], R126 ;  /* 0x0000107e01007387 */ /* 0x000fe20000100a00 */
[----:B------:R-:W-:Y:S01]  /*4ff0*/  IMAD.WIDE.U32 R48, R16, -0x326172a9, RZ ;  /* 0xcd9e8d5710307825 */ /* 0x000fe200078e00ff */
[C---:B------:R-:W-:Y:S01]  /*5000*/  LOP3.LUT R88, R9.reuse, UR29, R14, 0x96, !PT ;  /* 0x0000001d09587c12 */ /* 0x040fe2000f8e960e */
[----:B------:R-:W-:Y:S01]  /*5010*/  UIADD3 UR38, UR35, -0x126145ec, URZ ;  /* 0xed9eba1423267890 */ /* 0x000fe2000fffe03f */
[----:B------:R-:W-:Y:S01]  /*5020*/  LOP3.LUT R43, R9, UR29, R20, 0x96, !PT ;  /* 0x0000001d092b7c12 */ /* 0x000fe2000f8e9614 */
[----:B------:R-:W-:Y:S01]  /*5030*/  IMAD.WIDE.U32 R118, R17, -0x326172a9, RZ ;  /* 0xcd9e8d5711767825 */ /* 0x000fe200078e00ff */
[----:B------:R-:W-:-:S02]  /*5040*/  UIADD3 UR32, UR35, -0x56f99767, URZ ;  /* 0xa906689923207890 */ /* 0x000fc4000fffe03f */
[----:B------:R-:W-:Y:S01]  /*5050*/  UIADD3 UR37, UR34, 0x1715609d, URZ ;  /* 0x1715609d22257890 */ /* 0x000fe2000fffe03f */
[----:B------:R-:W-:Y:S01]  /*5060*/  IMAD.WIDE.U32 R94, R18, -0x326172a9, RZ ;  /* 0xcd9e8d57125e7825 */ /* 0x000fe200078e00ff */
[----:B------:R-:W-:Y:S01]  /*5070*/  LOP3.LUT R42, R119, UR43, R8, 0x96, !PT ;  /* 0x0000002b772a7c12 */ /* 0x000fe2000f8e9608 */
[----:B------:R-:W-:Y:S02]  /*5080*/  ULDC UR44, c[0x0][0x2ec] ;  /* 0x0000bb00002c7ab9 */ /* 0x000fe40000000800 */
[----:B-1----:R-:W-:-:S04]  /*5090*/  IMAD.U32 R2, RZ, RZ, UR24 ;  /* 0x00000018ff027e24 */ /* 0x002fc8000f8e00ff */
[----:B------:R-:W-:Y:S01]  /*50a0*/  IMAD R2, R2, 0x40, R165 ;  /* 0x0000004002027824 */ /* 0x000fe200078e02a5 */
[----:B------:R-:W-:Y:S02]  /*50b0*/  LEA R165, R0, UR4, 0x1 ;  /* 0x0000000400a57c11 */ /* 0x000fe4000f8e08ff */
[C---:B--2---:R-:W-:Y:S01]  /*50c0*/  LOP3.LUT R6, R11.reuse, UR7, RZ, 0x3c, !PT ;  /* 0x000000070b067c12 */ /* 0x044fe2000f8e3cff */
[--C-:B------:R-:W-:Y:S01]  /*50d0*/  IMAD.IADD R5, R184, 0x1, -R2.reuse ;  /* 0x00000001b8057824 */ /* 0x100fe200078e0a02 */
[----:B------:R-:W-:Y:S01]  /*50e0*/  LOP3.LUT R11, R11, UR6, RZ, 0x3c, !PT ;  /* 0x000000060b0b7c12 */ /* 0x000fe2000f8e3cff */
[--C-:B------:R-:W-:Y:S01]  /*50f0*/  IMAD.IADD R13, R186, 0x1, -R2.reuse ;  /* 0x00000001ba0d7824 */ /* 0x100fe200078e0a02 */
[----:B------:R-:W-:Y:S01]  /*5100*/  ISETP.GE.AND P3, PT, R2, R190, PT ;  /* 0x000000be0200720c */ /* 0x000fe20003f66270 */
[----:B------:R-:W-:Y:S01]  /*5110*/  IMAD.WIDE.U32 R6, R6, -0x326172a9, RZ ;  /* 0xcd9e8d5706067825 */ /* 0x000fe200078e00ff */
[----:B------:R-:W-:Y:S02]  /*5120*/  IABS R5, R5 ;  /* 0x0000000500057213 */ /* 0x000fe40000000000 */
[----:B------:R-:W-:Y:S01]  /*5130*/  ISETP.GE.AND P1, PT, R2, R188, PT ;  /* 0x000000bc0200720c */ /* 0x000fe20003f26270 */
[----:B------:R-:W-:Y:S01]  /*5140*/  IMAD.IADD R9, R183, 0x1, -R2 ;  /* 0x00000001b7097824 */ /* 0x000fe200078e0a02 */
[----:B------:R-:W-:Y:S01]  /*5150*/  LOP3.LUT R93, R7, UR29, R14, 0x96, !PT ;  /* 0x0000001d075d7c12 */ /* 0x000fe2000f8e960e */
[----:B------:R-:W-:Y:S01]  /*5160*/  IMAD.WIDE.U32 R10, R11, -0x326172a9, RZ ;  /* 0xcd9e8d570b0a7825 */ /* 0x000fe200078e00ff */
[----:B------:R-:W-:-:S02]  /*5170*/  LOP3.LUT R98, R7, UR29, R20, 0x96, !PT ;  /* 0x0000001d07627c12 */ /* 0x000fc4000f8e9614 */
[----:B------:R-:W-:Y:S01]  /*5180*/  LOP3.LUT R117, R7, UR29, R12, 0x96, !PT ;  /* 0x0000001d07757c12 */ /* 0x000fe2000f8e960c */
[----:B------:R-:W-:Y:S01]  /*5190*/  IMAD.IADD R14, R185, 0x1, -R2 ;  /* 0x00000001b90e7824 */ /* 0x000fe200078e0a02 */
[----:B------:R-:W-:Y:S01]  /*51a0*/  I2FP.F32.S32 R15, R5 ;  /* 0x00000005000f7245 */ /* 0x000fe20000201400 */
[C---:B------:R-:W-:Y:S01]  /*51b0*/  VIADD R17, R2.reuse, 0x10 ;  /* 0x0000001002117836 */ /* 0x040fe20000000000 */
[----:B------:R-:W-:Y:S01]  /*51c0*/  IABS R7, R13 ;  /* 0x0000000d00077213 */ /* 0x000fe20000000000 */
[----:B------:R-:W-:Y:S01]  /*51d0*/  VIADD R19, R2, 0x19 ;  /* 0x0000001902137836 */ /* 0x000fe20000000000 */
[----:B------:R-:W-:Y:S01]  /*51e0*/  IABS R5, R9 ;  /* 0x0000000900057213 */ /* 0x000fe20000000000 */
[----:B------:R-:W-:Y:S01]  /*51f0*/  IMAD.IADD R13, R184, 0x1, -R17 ;  /* 0x00000001b80d7824 */ /* 0x000fe200078e0a11 */
[C---:B------:R-:W-:Y:S01]  /*5200*/  LOP3.LUT R99, R11.reuse, UR29, R20, 0x96, !PT ;  /* 0x0000001d0b637c12 */ /* 0x040fe2000f8e9614 */
[C---:B------:R-:W-:Y:S01]  /*5210*/  VIADD R20, R2.reuse, 0x20 ;  /* 0x0000002002147836 */ /* 0x040fe20000000000 */
[----:B------:R-:W-:Y:S01]  /*5220*/  LOP3.LUT R248, R11, UR29, R12, 0x96, !PT ;  /* 0x0000001d0bf87c12 */ /* 0x000fe2000f8e960c */
[----:B------:R-:W-:Y:S01]  /*5230*/  IMAD.MOV.U32 R11, RZ, RZ, R7 ;  /* 0x000000ffff0b7224 */ /* 0x000fe200078e0007 */
[----:B------:R-:W-:Y:S01]  /*5240*/  IABS R9, R14 ;  /* 0x0000000e00097213 */ /* 0x000fe20000000000 */
[----:B------:R-:W-:Y:S01]  /*5250*/  IMAD.MOV.U32 R7, RZ, RZ, R5 ;  /* 0x000000ffff077224 */ /* 0x000fe200078e0005 */
[C---:B------:R-:W-:Y:S01]  /*5260*/  LOP3.LUT R51, R49.reuse, UR43, R6, 0x96, !PT ;  /* 0x0000002b31337c12 */ /* 0x040fe2000f8e9606 */
[C---:B------:R-:W-:Y:S01]  /*5270*/  VIADD R26, R2.reuse, 0x21 ;  /* 0x00000021021a7836 */ /* 0x040fe20000000000 */
[----:B------:R-:W-:Y:S01]  /*5280*/  I2FP.F32.S32 R11, R11 ;  /* 0x0000000b000b7245 */ /* 0x000fe20000201400 */
[----:B------:R-:W-:Y:S01]  /*5290*/  IMAD.MOV.U32 R5, RZ, RZ, R9 ;  /* 0x000000ffff057224 */ /* 0x000fe200078e0009 */
[----:B------:R-:W-:Y:S01]  /*52a0*/  I2FP.F32.S32 R7, R7 ;  /* 0x0000000700077245 */ /* 0x000fe20000201400 */
[C---:B------:R-:W-:Y:S01]  /*52b0*/  VIADD R9, R2.reuse, 0x1 ;  /* 0x0000000102097836 */ /* 0x040fe20000000000 */
[----:B------:R-:W-:Y:S01]  /*52c0*/  LOP3.LUT R49, R49, UR43, R8, 0x96, !PT ;  /* 0x0000002b31317c12 */ /* 0x000fe2000f8e9608 */
[C---:B------:R-:W-:Y:S01]  /*52d0*/  VIADD R8, R2.reuse, 0x8 ;  /* 0x0000000802087836 */ /* 0x040fe20000000000 */
[----:B------:R-:W-:Y:S01]  /*52e0*/  I2FP.F32.S32 R5, R5 ;  /* 0x0000000500057245 */ /* 0x000fe20000201400 */
[----:B------:R-:W-:Y:S01]  /*52f0*/  FFMA.FTZ R38, R7, -UR23, R108 ;  /* 0x8000001707267c23 */ /* 0x000fe2000801006c */
[----:B------:R-:W-:Y:S01]  /*5300*/  VIADD R7, R2, 0x9 ;  /* 0x0000000902077836 */ /* 0x000fe20000000000 */
[----:B------:R-:W-:Y:S01]  /*5310*/  LOP3.LUT R50, R119, UR43, R6, 0x96, !PT ;  /* 0x0000002b77327c12 */ /* 0x000fe2000f8e9606 */
[----:B------:R-:W-:-:S02]  /*5320*/  IMAD.IADD R6, R184, 0x1, -R9 ;  /* 0x00000001b8067824 */ /* 0x000fc400078e0a09 */
[----:B------:R-:W-:Y:S01]  /*5330*/  FFMA.FTZ R37, R5, -UR23, R110 ;  /* 0x8000001705257c23 */ /* 0x000fe2000801006e */
[----:B------:R-:W-:Y:S01]  /*5340*/  FFMA.FTZ R39, R11, -UR23, R62 ;  /* 0x800000170b277c23 */ /* 0x000fe2000801003e */
[C---:B------:R-:W-:Y:S01]  /*5350*/  IMAD.IADD R5, R184.reuse, 0x1, -R8 ;  /* 0x00000001b8057824 */ /* 0x040fe200078e0a08 */
[----:B------:R-:W-:Y:S01]  /*5360*/  LOP3.LUT R41, R119, UR43, R10, 0x96, !PT ;  /* 0x0000002b77297c12 */ /* 0x000fe2000f8e960a */
[C---:B------:R-:W-:Y:S01]  /*5370*/  IMAD.IADD R11, R184.reuse, 0x1, -R7 ;  /* 0x00000001b80b7824 */ /* 0x040fe200078e0a07 */
[----:B------:R-:W-:Y:S01]  /*5380*/  IABS R12, R6 ;  /* 0x00000006000c7213 */ /* 0x000fe20000000000 */
[C---:B------:R-:W-:Y:S01]  /*5390*/  IMAD.IADD R14, R184.reuse, 0x1, -R20 ;  /* 0x00000001b80e7824 */ /* 0x040fe200078e0a14 */
[----:B------:R-:W-:Y:S01]  /*53a0*/  IABS R6, R5 ;  /* 0x0000000500067213 */ /* 0x000fe20000000000 */
[----:B------:R-:W-:Y:S01]  /*53b0*/  IMAD.IADD R16, R184, 0x1, -R26 ;  /* 0x00000001b8107824 */ /* 0x000fe200078e0a1a */
[----:B------:R-:W-:Y:S01]  /*53c0*/  IABS R5, R11 ;  /* 0x0000000b00057213 */ /* 0x000fe20000000000 */
[----:B------:R-:W-:Y:S01]  /*53d0*/  FFMA.FTZ R36, R15, -UR23, R60 ;  /* 0x800000170f247c23 */ /* 0x000fe2000801003c */
[----:B------:R-:W-:Y:S01]  /*53e0*/  IABS R11, R13 ;  /* 0x0000000d000b7213 */ /* 0x000fe20000000000 */
[----:B------:R-:W-:Y:S01]  /*53f0*/  IMAD.MOV.U32 R13, RZ, RZ, R12 ;  /* 0x000000ffff0d7224 */ /* 0x000fe200078e000c */
[----:B------:R-:W-:Y:S01]  /*5400*/  LOP3.LUT R247, R95, UR43, R10, 0x96, !PT ;  /* 0x0000002b5ff77c12 */ /* 0x000fe2000f8e960a */
[----:B------:R-:W-:Y:S01]  /*5410*/  IMAD.MOV.U32 R12, RZ, RZ, R6 ;  /* 0x000000ffff0c7224 */ /* 0x000fe200078e0006 */
[C---:B------:R-:W-:Y:S01]  /*5420*/  ISETP.GE.AND P0, PT, R2.reuse, R187, PT ;  /* 0x000000bb0200720c */ /* 0x040fe20003f06270 */
[----:B------:R-:W-:Y:S01]  /*5430*/  IMAD.MOV.U32 R6, RZ, RZ, R5 ;  /* 0x000000ffff067224 */ /* 0x000fe200078e0005 */
[----:B------:R-:W-:Y:S01]  /*5440*/  I2FP.F32.S32 R13, R13 ;  /* 0x0000000d000d7245 */ /* 0x000fe20000201400 */
[----:B------:R-:W-:Y:S01]  /*5450*/  IMAD.MOV.U32 R5, RZ, RZ, R11 ;  /* 0x000000ffff057224 */ /* 0x000fe200078e000b */
        /* <DEDUP_REMOVED lines=8> */
[C---:B------:R-:W-:Y:S02]  /*54e0*/  VIADD R6, R2.reuse, 0x11 ;  /* 0x0000001102067836 */ /* 0x040fe40000000000 */
[----:B------:R-:W-:Y:S01]  /*54f0*/  FFMA.FTZ R31, R5, -UR23, R68 ;  /* 0x80000017051f7c23 */ /* 0x000fe20008010044 */
[C---:B------:R-:W-:Y:S01]  /*5500*/  VIADD R5, R2.reuse, 0x18 ;  /* 0x0000001802057836 */ /* 0x040fe20000000000 */
[----:B------:R-:W-:Y:S01]  /*5510*/  ISETP.GE.AND P2, PT, R2, R189, PT ;  /* 0x000000bd0200720c */ /* 0x000fe20003f46270 */
[----:B------:R-:W-:Y:S01]  /*5520*/  IMAD.IADD R11, R184, 0x1, -R6 ;  /* 0x00000001b80b7824 */ /* 0x000fe200078e0a06 */
[----:B------:R-:W-:Y:S01]  /*5530*/  ISETP.LT.OR P4, PT, R2, R182, P3 ;  /* 0x000000b60200720c */ /* 0x000fe20001f81670 */
[----:B------:R-:W-:Y:S01]  /*5540*/  IMAD.IADD R10, R184, 0x1, -R5 ;  /* 0x00000001b80a7824 */ /* 0x000fe200078e0a05 */
[C---:B------:R-:W-:Y:S01]  /*5550*/  ISETP.LT.OR P1, PT, R2.reuse, R179, P1 ;  /* 0x000000b30200720c */ /* 0x040fe20000f21670 */
[C---:B------:R-:W-:Y:S01]  /*5560*/  VIADD R27, R2.reuse, 0x29 ;  /* 0x00000029021b7836 */ /* 0x040fe20000000000 */
[----:B------:R-:W-:Y:S01]  /*5570*/  IABS R15, R11 ;  /* 0x0000000b000f7213 */ /* 0x000fe20000000000 */
[C---:B------:R-:W-:Y:S01]  /*5580*/  VIADD R28, R2.reuse, 0x30 ;  /* 0x00000030021c7836 */ /* 0x040fe20000000000 */
[----:B------:R-:W-:Y:S01]  /*5590*/  IABS R12, R10 ;  /* 0x0000000a000c7213 */ /* 0x000fe20000000000 */
[C---:B------:R-:W-:Y:S01]  /*55a0*/  VIADD R29, R2.reuse, 0x31 ;  /* 0x00000031021d7836 */ /* 0x040fe20000000000 */
[----:B------:R-:W-:Y:S01]  /*55b0*/  IABS R11, R13 ;  /* 0x0000000d000b7213 */ /* 0x000fe20000000000 */
[----:B------:R-:W-:Y:S01]  /*55c0*/  VIADD R34, R2, 0x38 ;  /* 0x0000003802227836 */ /* 0x000fe20000000000 */
[----:B------:R-:W-:Y:S01]  /*55d0*/  IABS R10, R14 ;  /* 0x0000000e000a7213 */ /* 0x000fe20000000000 */
        /* <DEDUP_REMOVED lines=17> */
[----:B------:R-:W-:Y:S02]  /*56f0*/  IMAD.IADD R10, R184, 0x1, -R27 ;  /* 0x00000001b80a7824 */ /* 0x000fe400078e0a1b */
[----:B------:R-:W-:Y:S01]  /*5700*/  FFMA.FTZ R23, R12, -UR23, R45 ;  /* 0x800000170c177c23 */ /* 0x000fe2000801002d */
[----:B------:R-:W-:Y:S01]  /*5710*/  IMAD.IADD R16, R184, 0x1, -R34 ;  /* 0x00000001b8107824 */ /* 0x000fe200078e0a22 */
[----:B------:R-:W-:Y:S01]  /*5720*/  IABS R15, R11 ;  /* 0x0000000b000f7213 */ /* 0x000fe20000000000 */
[----:B------:R-:W-:Y:S01]  /*5730*/  VIADD R30, R2, 0x39 ;  /* 0x00000039021e7836 */ /* 0x000fe20000000000 */
[----:B------:R-:W-:-:S02]  /*5740*/  IABS R12, R10 ;  /* 0x0000000a000c7213 */ /* 0x000fc40000000000 */
[----:B------:R-:W-:Y:S02]  /*5750*/  IABS R11, R13 ;  /* 0x0000000d000b7213 */ /* 0x000fe40000000000 */
[----:B------:R-:W-:Y:S01]  /*5760*/  IABS R10, R14 ;  /* 0x0000000e000a7213 */ /* 0x000fe20000000000 */
[----:B------:R-:W-:Y:S01]  /*5770*/  IMAD.MOV.U32 R14, RZ, RZ, R12 ;  /* 0x000000ffff0e7224 */ /* 0x000fe200078e000c */
[----:B------:R-:W-:Y:S01]  /*5780*/  IABS R13, R16 ;  /* 0x00000010000d7213 */ /* 0x000fe20000000000 */
[----:B------:R-:W-:Y:S01]  /*5790*/  IMAD.MOV.U32 R12, RZ, RZ, R11 ;  /* 0x000000ffff0c7224 */ /* 0x000fe200078e000b */
[----:B------:R-:W-:Y:S01]  /*57a0*/  ISETP.GE.AND P3, PT, R9, R190, PT ;  /* 0x000000be0900720c */ /* 0x000fe20003f66270 */
[----:B------:R-:W-:Y:S01]  /*57b0*/  IMAD.MOV.U32 R11, RZ, RZ, R10 ;  /* 0x000000ffff0b7224 */ /* 0x000fe200078e000a */
[C---:B------:R-:W-:Y:S01]  /*57c0*/  ISETP.LT.OR P6, PT, R2.reuse, R180, P0 ;  /* 0x000000b40200720c */ /* 0x040fe200007c1670 */
[----:B------:R-:W-:Y:S01]  /*57d0*/  IMAD.MOV.U32 R10, RZ, RZ, R13 ;  /* 0x000000ffff0a7224 */ /* 0x000fe200078e000d */
[----:B------:R-:W-:Y:S01]  /*57e0*/  ISETP.LT.OR P2, PT, R2, R181, P2 ;  /* 0x000000b50200720c */ /* 0x000fe20001741670 */
[----:B------:R-:W-:Y:S01]  /*57f0*/  IMAD.IADD R2, R184, 0x1, -R30 ;  /* 0x00000001b8027824 */ /* 0x000fe200078e0a1e */
[----:B------:R-:W-:-:S02]  /*5800*/  ISETP.GE.AND P0, PT, R8, R190, PT ;  /* 0x000000be0800720c */ /* 0x000fc40003f06270 */
[----:B------:R-:W-:Y:S02]  /*5810*/  P2R R13, PR, RZ, 0x2 ;  /* 0x00000002ff0d7803 */ /* 0x000fe40000000000 */
[-C--:B------:R-:W-:Y:S02]  /*5820*/  ISETP.LT.OR P1, PT, R9, R182.reuse, P3 ;  /* 0x000000b60900720c */ /* 0x080fe40001f21670 */
[----:B------:R-:W-:Y:S02]  /*5830*/  P2R R16, PR, RZ, 0x4 ;  /* 0x00000004ff107803 */ /* 0x000fe40000000000 */
[----:B------:R-:W-:Y:S02]  /*5840*/  ISETP.LT.OR P3, PT, R8, R182, P0 ;  /* 0x000000b60800720c */ /* 0x000fe40000761670 */
[-C--:B------:R-:W-:Y:S02]  /*5850*/  ISETP.GE.AND P2, PT, R7, R190.reuse, PT ;  /* 0x000000be0700720c */ /* 0x080fe40003f46270 */
[----:B------:R-:W-:-:S02]  /*5860*/  ISETP.GE.AND P0, PT, R17, R190, PT ;  /* 0x000000be1100720c */ /* 0x000fc40003f06270 */
[----:B------:R-:W-:Y:S02]  /*5870*/  FSEL R73, R35, -INF , !P1 ;  /* 0xff80000023497808 */ /* 0x000fe40004800000 */
[----:B------:R-:W-:Y:S02]  /*5880*/  FSEL R84, R33, -INF , !P3 ;  /* 0xff80000021547808 */ /* 0x000fe40005800000 */
[-C--:B------:R-:W-:Y:S02]  /*5890*/  ISETP.LT.OR P1, PT, R7, R182.reuse, P2 ;  /* 0x000000b60700720c */ /* 0x080fe40001721670 */
        /* <DEDUP_REMOVED lines=15> */
[----:B------:R-:W-:Y:S02]  /*5990*/  I2FP.F32.S32 R14, R14 ;  /* 0x0000000e000e7245 */ /* 0x000fe40000201400 */
[----:B------:R-:W-:Y:S02]  /*59a0*/  I2FP.F32.S32 R12, R12 ;  /* 0x0000000c000c7245 */ /* 0x000fe40000201400 */
[----:B------:R-:W-:Y:S01]  /*59b0*/  FSEL R91, R23, -INF , !P1 ;  /* 0xff800000175b7808 */ /* 0x000fe20004800000 */
[----:B------:R-:W-:Y:S01]  /*59c0*/  FFMA.FTZ R14, R14, -UR23, R53 ;  /* 0x800000170e0e7c23 */ /* 0x000fe20008010035 */
[----:B------:R-:W-:Y:S01]  /*59d0*/  FSEL R148, R22, -INF , !P3 ;  /* 0xff80000016947808 */ /* 0x000fe20005800000 */
[----:B------:R-:W-:Y:S01]  /*59e0*/  FFMA.FTZ R12, R12, -UR23, R76 ;  /* 0x800000170c0c7c23 */ /* 0x000fe2000801004c */
[-C--:B------:R-:W-:Y:S02]  /*59f0*/  ISETP.LT.OR P1, PT, R26, R182.reuse, P2 ;  /* 0x000000b61a00720c */ /* 0x080fe40001721670 */
[----:B------:R-:W-:-:S02]  /*5a00*/  ISETP.LT.OR P3, PT, R18, R182, P0 ;  /* 0x000000b61200720c */ /* 0x000fc40000761670 */
[-C--:B------:R-:W-:Y:S02]  /*5a10*/  ISETP.GE.AND P2, PT, R27, R190.reuse, PT ;  /* 0x000000be1b00720c */ /* 0x080fe40003f46270 */
[C---:B------:R-:W-:Y:S02]  /*5a20*/  ISETP.GE.AND P0, PT, R28.reuse, R190, PT ;  /* 0x000000be1c00720c */ /* 0x040fe40003f06270 */
[----:B------:R-:W-:Y:S02]  /*5a30*/  IABS R2, R2 ;  /* 0x0000000200027213 */ /* 0x000fe40000000000 */
[----:B------:R-:W-:Y:S02]  /*5a40*/  FSEL R149, R21, -INF , !P1 ;  /* 0xff80000015957808 */ /* 0x000fe40004800000 */
[-C--:B------:R-:W-:Y:S02]  /*5a50*/  ISETP.LT.OR P1, PT, R27, R182.reuse, P2 ;  /* 0x000000b61b00720c */ /* 0x080fe40001721670 */
[----:B------:R-:W-:-:S02]  /*5a60*/  ISETP.LT.OR P0, PT, R28, R182, P0 ;  /* 0x000000b61c00720c */ /* 0x000fc40000701670 */
        /* <DEDUP_REMOVED lines=8> */
[-C--:B------:R-:W-:Y:S01]  /*5af0*/  ISETP.GE.AND P2, PT, R29, R190.reuse, PT ;  /* 0x000000be1d00720c */ /* 0x080fe20003f46270 */
[----:B------:R-:W-:Y:S01]  /*5b00*/  IMAD.IADD R12, R183, 0x1, -R8 ;  /* 0x00000001b70c7824 */ /* 0x000fe200078e0a08 */
[----:B------:R-:W-:-:S02]  /*5b10*/  ISETP.GE.AND P1, PT, R34, R190, PT ;  /* 0x000000be2200720c */ /* 0x000fc40003f26270 */
[----:B------:R-:W-:Y:S02]  /*5b20*/  ISETP.GE.AND P0, PT, R30, R190, PT ;  /* 0x000000be1e00720c */ /* 0x000fe40003f06270 */
[----:B------:R-:W-:Y:S02]  /*5b30*/  I2FP.F32.S32 R15, R15 ;  /* 0x0000000f000f7245 */ /* 0x000fe40000201400 */
[-C--:B------:R-:W-:Y:S02]  /*5b40*/  ISETP.LT.OR P2, PT, R29, R182.reuse, P2 ;  /* 0x000000b61d00720c */ /* 0x080fe40001741670 */
[-C--:B------:R-:W-:Y:S01]  /*5b50*/  ISETP.LT.OR P1, PT, R34, R182.reuse, P1 ;  /* 0x000000b62200720c */ /* 0x080fe20000f21670 */
[----:B------:R-:W-:Y:S01]  /*5b60*/  FFMA.FTZ R15, R15, -UR23, R52 ;  /* 0x800000170f0f7c23 */ /* 0x000fe20008010034 */
[----:B------:R-:W-:Y:S02]  /*5b70*/  ISETP.LT.OR P0, PT, R30, R182, P0 ;  /* 0x000000b61e00720c */ /* 0x000fe40000701670 */
[----:B------:R-:W-:Y:S01]  /*5b80*/  FSEL R152, R11, -INF , !P2 ;  /* 0xff8000000b987808 */ /* 0x000fe20005000000 */
[--C-:B------:R-:W-:Y:S01]  /*5b90*/  IMAD.IADD R11, R186, 0x1, -R9.reuse ;  /* 0x00000001ba0b7824 */ /* 0x100fe200078e0a09 */
[----:B------:R-:W-:Y:S01]  /*5ba0*/  FSEL R205, R10, -INF , !P1 ;  /* 0xff8000000acd7808 */ /* 0x000fe20004800000 */
[--C-:B------:R-:W-:Y:S01]  /*5bb0*/  IMAD.IADD R10, R183, 0x1, -R9.reuse ;  /* 0x00000001b70a7824 */ /* 0x100fe200078e0a09 */
[----:B------:R-:W-:Y:S01]  /*5bc0*/  FSEL R168, R2, -INF , !P0 ;  /* 0xff80000002a87808 */ /* 0x000fe20004000000 */
        /* <DEDUP_REMOVED lines=16> */
[----:B------:R-:W-:Y:S01]  /*5cd0*/  ISETP.NE.AND P2, PT, R16, RZ, PT ;  /* 0x000000ff1000720c */ /* 0x000fe20003f45270 */
[----:B------:R-:W-:Y:S01]  /*5ce0*/  IMAD.MOV.U32 R10, RZ, RZ, R14 ;  /* 0x000000ffff0a7224 */ /* 0x000fe200078e000e */
[----:B------:R-:W-:-:S02]  /*5cf0*/  I2FP.F32.S32 R11, R11 ;  /* 0x0000000b000b7245 */ /* 0x000fc40000201400 */
[----:B------:R-:W-:Y:S02]  /*5d00*/  I2FP.F32.S32 R9, R9 ;  /* 0x0000000900097245 */ /* 0x000fe40000201400 */
[----:B------:R-:W-:Y:S01]  /*5d10*/  IABS R2, R12 ;  /* 0x0000000c00027213 */ /* 0x000fe20000000000 */
[----:B------:R-:W-:Y:S01]  /*5d20*/  FFMA.FTZ R11, R11, -UR23, R109 ;  /* 0x800000170b0b7c23 */ /* 0x000fe2000801006d */
[----:B------:R-:W-:Y:S01]  /*5d30*/  FSEL R108, R38, -INF , !P1 ;  /* 0xff800000266c7808 */ /* 0x000fe20004800000 */
[----:B------:R-:W-:Y:S01]  /*5d40*/  FFMA.FTZ R15, R9, -UR23, R66 ;  /* 0x80000017090f7c23 */ /* 0x000fe20008010042 */
[----:B------:R-:W-:Y:S02]  /*5d50*/  I2FP.F32.S32 R10, R10 ;  /* 0x0000000a000a7245 */ /* 0x000fe40000201400 */
[----:B------:R-:W-:Y:S02]  /*5d60*/  ISETP.GE.AND P1, PT, R8, R188, PT ;  /* 0x000000bc0800720c */ /* 0x000fe40003f26270 */
[----:B------:R-:W-:Y:S01]  /*5d70*/  I2FP.F32.S32 R13, R13 ;  /* 0x0000000d000d7245 */ /* 0x000fe20000201400 */
[----:B------:R-:W-:Y:S01]  /*5d80*/  FFMA.FTZ R12, R10, -UR23, R63 ;  /* 0x800000170a0c7c23 */ /* 0x000fe2000801003f */
[----:B------:R-:W-:-:S02]  /*5d90*/  FSEL R66, R39, -INF , !P2 ;  /* 0xff80000027427808 */ /* 0x000fc40005000000 */
[C---:B------:R-:W-:Y:S01]  /*5da0*/  ISETP.GE.AND P2, PT, R8.reuse, R189, PT ;  /* 0x000000bd0800720c */ /* 0x040fe20003f46270 */
[----:B------:R-:W-:Y:S01]  /*5db0*/  FFMA.FTZ R10, R13, -UR23, R111 ;  /* 0x800000170d0a7c23 */ /* 0x000fe2000801006f */
[----:B------:R-:W-:Y:S02]  /*5dc0*/  I2FP.F32.S32 R2, R2 ;  /* 0x0000000200027245 */ /* 0x000fe40000201400 */
[C---:B------:R-:W-:Y:S02]  /*5dd0*/  ISETP.LT.OR P1, PT, R8.reuse, R179, P1 ;  /* 0x000000b30800720c */ /* 0x040fe40000f21670 */
[----:B------:R-:W-:Y:S01]  /*5de0*/  ISETP.GE.AND P0, PT, R8, R187, PT ;  /* 0x000000bb0800720c */ /* 0x000fe20003f06270 */
[----:B------:R-:W-:Y:S01]  /*5df0*/  FFMA.FTZ R13, R2, -UR23, R104 ;  /* 0x80000017020d7c23 */ /* 0x000fe20008010068 */
[----:B------:R-:W-:Y:S02]  /*5e00*/  ISETP.LT.OR P2, PT, R8, R181, P2 ;  /* 0x000000b50800720c */ /* 0x000fe40001741670 */
[----:B------:R-:W-:Y:S01]  /*5e10*/  FSEL R134, R11, -INF , !P4 ;  /* 0xff8000000b867808 */ /* 0x000fe20006000000 */
[----:B------:R-:W-:Y:S01]  /*5e20*/  IMAD.IADD R11, R186, 0x1, -R7 ;  /* 0x00000001ba0b7824 */ /* 0x000fe200078e0a07 */
[----:B------:R-:W-:-:S02]  /*5e30*/  P2R R2, PR, RZ, 0x2 ;  /* 0x00000002ff027803 */ /* 0x000fc40000000000 */
[----:B------:R-:W-:Y:S02]  /*5e40*/  FSEL R119, R37, -INF , !P6 ;  /* 0xff80000025777808 */ /* 0x000fe40007000000 */
[----:B------:R-:W-:Y:S02]  /*5e50*/  ISETP.GE.AND P1, PT, R7, R188, PT ;  /* 0x000000bc0700720c */ /* 0x000fe40003f26270 */
[----:B------:R-:W-:Y:S01]  /*5e60*/  ISETP.LT.OR P6, PT, R8, R180, P0 ;  /* 0x000000b40800720c */ /* 0x000fe200007c1670 */
[----:B------:R-:W-:Y:S01]  /*5e70*/  IMAD.IADD R8, R185, 0x1, -R8 ;  /* 0x00000001b9087824 */ /* 0x000fe200078e0a08 */
[----:B------:R-:W-:Y:S02]  /*5e80*/  P2R R9, PR, RZ, 0x4 ;  /* 0x00000004ff097803 */ /* 0x000fe40000000000 */
[----:B------:R-:W-:Y:S02]  /*5e90*/  ISETP.GE.AND P2, PT, R7, R189, PT ;  /* 0x000000bd0700720c */ /* 0x000fe40003f46270 */
[----:B------:R-:W-:Y:S01]  /*5ea0*/  FSEL R136, R10, -INF , !P3 ;  /* 0xff8000000a887808 */ /* 0x000fe20005800000 */
[----:B------:R-:W-:Y:S01]  /*5eb0*/  IMAD.IADD R10, R183, 0x1, -R7 ;  /* 0x00000001b70a7824 */ /* 0x000fe200078e0a07 */
[----:B------:R-:W-:-:S02]  /*5ec0*/  ISETP.GE.AND P0, PT, R7, R187, PT ;  /* 0x000000bb0700720c */ /* 0x000fc40003f06270 */
[----:B------:R-:W-:Y:S02]  /*5ed0*/  FSEL R89, R12, -INF , !P5 ;  /* 0xff8000000c597808 */ /* 0x000fe40006800000 */
[----:B------:R-:W-:Y:S02]  /*5ee0*/  ISETP.LT.OR P4, PT, R7, R179, P1 ;  /* 0x000000b30700720c */ /* 0x000fe40000f81670 */
[----:B------:R-:W-:Y:S02]  /*5ef0*/  IABS R12, R11 ;  /* 0x0000000b000c7213 */ /* 0x000fe40000000000 */
[----:B------:R-:W-:Y:S01]  /*5f00*/  ISETP.NE.AND P1, PT, R2, RZ, PT ;  /* 0x000000ff0200720c */ /* 0x000fe20003f25270 */
[----:B------:R-:W-:Y:S01]  /*5f10*/  IMAD.IADD R2, R185, 0x1, -R7 ;  /* 0x00000001b9027824 */ /* 0x000fe200078e0a07 */
[C---:B------:R-:W-:Y:S02]  /*5f20*/  ISETP.LT.OR P5, PT, R7.reuse, R181, P2 ;  /* 0x000000b50700720c */ /* 0x040fe400017a1670 */
[----:B------:R-:W-:Y:S01]  /*5f30*/  ISETP.LT.OR P3, PT, R7, R180, P0 ;  /* 0x000000b40700720c */ /* 0x000fe20000761670 */
[----:B------:R-:W-:Y:S01]  /*5f40*/  IMAD.IADD R7, R186, 0x1, -R17 ;  /* 0x00000001ba077824 */ /* 0x000fe200078e0a11 */
[----:B------:R-:W-:-:S02]  /*5f50*/  ISETP.NE.AND P2, PT, R9, RZ, PT ;  /* 0x000000ff0900720c */ /* 0x000fc40003f45270 */
[----:B------:R-:W-:Y:S02]  /*5f60*/  IABS R9, R8 ;  /* 0x0000000800097213 */ /* 0x000fe40000000000 */
[----:B------:R-:W-:Y:S01]  /*5f70*/  IABS R11, R10 ;  /* 0x0000000a000b7213 */ /* 0x000fe20000000000 */
[----:B------:R-:W-:Y:S01]  /*5f80*/  IMAD.MOV.U32 R10, RZ, RZ, R12 ;  /* 0x000000ffff0a7224 */ /* 0x000fe200078e000c */
[----:B------:R-:W-:Y:S01]  /*5f90*/  IABS R8, R2 ;  /* 0x0000000200087213 */ /* 0x000fe20000000000 */
[----:B------:R-:W-:Y:S01]  /*5fa0*/  IMAD.IADD R12, R185, 0x1, -R17 ;  /* 0x00000001b90c7824 */ /* 0x000fe200078e0a11 */
[----:B------:R-:W-:Y:S01]  /*5fb0*/  IABS R2, R7 ;  /* 0x0000000700027213 */ /* 0x000fe20000000000 */
[----:B------:R-:W-:Y:S01]  /*5fc0*/  IMAD.MOV.U32 R7, RZ, RZ, R9 ;  /* 0x000000ffff077224 */ /* 0x000fe200078e0009 */
[----:B------:R-:W-:Y:S01]  /*5fd0*/  I2FP.F32.S32 R10, R10 ;  /* 0x0000000a000a7245 */ /* 0x000fe20000201400 */
[----:B------:R-:W-:Y:S01]  /*5fe0*/  IMAD.MOV.U32 R9, RZ, RZ, R11 ;  /* 0x000000ffff097224 */ /* 0x000fe200078e000b */
[----:B------:R-:W-:Y:S01]  /*5ff0*/  FSEL R80, R13, -INF , !P1 ;  /* 0xff8000000d507808 */ /* 0x000fe20004800000 */
        /* <DEDUP_REMOVED lines=8> */
[----:B------:R-:W-:Y:S01]  /*6080*/  FSEL R67, R15, -INF , !P2 ;  /* 0xff8000000f437808 */ /* 0x000fe20005000000 */
[----:B------:R-:W-:Y:S01]  /*6090*/  FFMA.FTZ R8, R8, -UR23, R105 ;  /* 0x8000001708087c23 */ /* 0x000fe20008010069 */
[----:B------:R-:W-:Y:S01]  /*60a0*/  I2FP.F32.S32 R11, R11 ;  /* 0x0000000b000b7245 */ /* 0x000fe20000201400 */
[----:B------:R-:W-:Y:S01]  /*60b0*/  FFMA.FTZ R14, R9, -UR23, R70 ;  /* 0x80000017090e7c23 */ /* 0x000fe20008010046 */
[C---:B------:R-:W-:Y:S02]  /*60c0*/  ISETP.GE.AND P2, PT, R17.reuse, R189, PT ;  /* 0x000000bd1100720c */ /* 0x040fe40003f46270 */
[----:B------:R-:W-:Y:S01]  /*60d0*/  ISETP.LT.OR P1, PT, R17, R179, P1 ;  /* 0x000000b31100720c */ /* 0x000fe20000f21670 */
[----:B------:R-:W-:Y:S01]  /*60e0*/  FFMA.FTZ R2, R11, -UR23, R107 ;  /* 0x800000170b027c23 */ /* 0x000fe2000801006b */
[----:B------:R-:W-:-:S02]  /*60f0*/  ISETP.LT.OR P2, PT, R17, R181, P2 ;  /* 0x000000b51100720c */ /* 0x000fc40001741670 */
[----:B------:R-:W-:Y:S02]  /*6100*/  ISETP.GE.AND P0, PT, R17, R187, PT ;  /* 0x000000bb1100720c */ /* 0x000fe40003f06270 */
[----:B------:R-:W-:Y:S02]  /*6110*/  P2R R9, PR, RZ, 0x2 ;  /* 0x00000002ff097803 */ /* 0x000fe40000000000 */
[----:B------:R-:W-:Y:S02]  /*6120*/  ISETP.GE.AND P1, PT, R6, R188, PT ;  /* 0x000000bc0600720c */ /* 0x000fe40003f26270 */
[----:B------:R-:W-:Y:S01]  /*6130*/  FSEL R97, R7, -INF , !P6 ;  /* 0xff80000007617808 */ /* 0x000fe20007000000 */
[----:B------:R-:W-:Y:S01]  /*6140*/  IMAD.IADD R7, R183, 0x1, -R6 ;  /* 0x00000001b7077824 */ /* 0x000fe200078e0a06 */
[----:B------:R-:W-:Y:S02]  /*6150*/  P2R R11, PR, RZ, 0x4 ;  /* 0x00000004ff0b7803 */ /* 0x000fe40000000000 */
[----:B------:R-:W-:-:S02]  /*6160*/  ISETP.LT.OR P6, PT, R17, R180, P0 ;  /* 0x000000b41100720c */ /* 0x000fc400007c1670 */
[----:B------:R-:W-:Y:S02]  /*6170*/  ISETP.GE.AND P2, PT, R6, R189, PT ;  /* 0x000000bd0600720c */ /* 0x000fe40003f46270 */
[----:B------:R-:W-:Y:S01]  /*6180*/  FSEL R96, R8, -INF , !P4 ;  /* 0xff80000008607808 */ /* 0x000fe20006000000 */
[--C-:B------:R-:W-:Y:S01]  /*6190*/  IMAD.IADD R8, R186, 0x1, -R6.reuse ;  /* 0x00000001ba087824 */ /* 0x100fe200078e0a06 */
[----:B------:R-:W-:Y:S01]  /*61a0*/  FSEL R104, R2, -INF , !P3 ;  /* 0xff80000002687808 */ /* 0x000fe20005800000 */
[----:B------:R-:W-:Y:S01]  /*61b0*/  IMAD.IADD R2, R185, 0x1, -R6 ;  /* 0x00000001b9027824 */ /* 0x000fe200078e0a06 */
[C---:B------:R-:W-:Y:S02]  /*61c0*/  ISETP.GE.AND P0, PT, R6.reuse, R187, PT ;  /* 0x000000bb0600720c */ /* 0x040fe40003f06270 */
[----:B------:R-:W-:Y:S02]  /*61d0*/  ISETP.LT.OR P4, PT, R6, R179, P1 ;  /* 0x000000b30600720c */ /* 0x000fe40000f81670 */
[----:B------:R-:W-:-:S02]  /*61e0*/  ISETP.NE.AND P1, PT, R9, RZ, PT ;  /* 0x000000ff0900720c */ /* 0x000fc40003f25270 */
[----:B------:R-:W-:Y:S02]  /*61f0*/  FSEL R81, R10, -INF , !P5 ;  /* 0xff8000000a517808 */ /* 0x000fe40006800000 */
[----:B------:R-:W-:Y:S02]  /*6200*/  IABS R9, R13 ;  /* 0x0000000d00097213 */ /* 0x000fe40000000000 */
[C---:B------:R-:W-:Y:S02]  /*6210*/  ISETP.LT.OR P5, PT, R6.reuse, R181, P2 ;  /* 0x000000b50600720c */ /* 0x040fe400017a1670 */
[----:B------:R-:W-:Y:S02]  /*6220*/  ISETP.NE.AND P2, PT, R11, RZ, PT ;  /* 0x000000ff0b00720c */ /* 0x000fe40003f45270 */
[----:B------:R-:W-:Y:S02]  /*6230*/  ISETP.LT.OR P3, PT, R6, R180, P0 ;  /* 0x000000b40600720c */ /* 0x000fe40000761670 */
[----:B------:R-:W-:-:S02]  /*6240*/  IABS R6, R12 ;  /* 0x0000000c00067213 */ /* 0x000fc40000000000 */
[----:B------:R-:W-:Y:S02]  /*6250*/  IABS R11, R8 ;  /* 0x00000008000b7213 */ /* 0x000fe40000000000 */
        /* <DEDUP_REMOVED lines=8> */
[----:B------:R-:W-:-:S02]  /*62e0*/  I2FP.F32.S32 R7, R7 ;  /* 0x0000000700077245 */ /* 0x000fc40000201400 */
[----:B------:R-:W-:Y:S01]  /*62f0*/  I2FP.F32.S32 R11, R6 ;  /* 0x00000006000b7245 */ /* 0x000fe20000201400 */
[----:B------:R-:W-:Y:S01]  /*6300*/  FFMA.FTZ R6, R2, -UR23, R100 ;  /* 0x8000001702067c23 */ /* 0x000fe20008010064 */
[----:B------:R-:W-:Y:S01]  /*6310*/  ISETP.GE.AND P2, PT, R5, R189, PT ;  /* 0x000000bd0500720c */ /* 0x000fe20003f46270 */
[----:B------:R-:W-:Y:S01]  /*6320*/  FFMA.FTZ R2, R7, -UR23, R102 ;  /* 0x8000001707027c23 */ /* 0x000fe20008010066 */
[----:B------:R-:W-:Y:S01]  /*6330*/  IMAD.IADD R7, R186, 0x1, -R5 ;  /* 0x00000001ba077824 */ /* 0x000fe200078e0a05 */
[----:B------:R-:W-:Y:S01]  /*6340*/  ISETP.GE.AND P0, PT, R5, R187, PT ;  /* 0x000000bb0500720c */ /* 0x000fe20003f06270 */
[----:B------:R-:W-:Y:S01]  /*6350*/  FFMA.FTZ R11, R11, -UR23, R71 ;  /* 0x800000170b0b7c23 */ /* 0x000fe20008010047 */
[----:B------:R-:W-:Y:S01]  /*6360*/  FSEL R95, R6, -INF , !P1 ;  /* 0xff800000065f7808 */ /* 0x000fe20004800000 */
[--C-:B------:R-:W-:Y:S01]  /*6370*/  IMAD.IADD R6, R183, 0x1, -R5.reuse ;  /* 0x00000001b7067824 */ /* 0x100fe200078e0a05 */
[----:B------:R-:W-:Y:S02]  /*6380*/  ISETP.GE.AND P1, PT, R5, R188, PT ;  /* 0x000000bc0500720c */ /* 0x000fe40003f26270 */
[----:B------:R-:W-:Y:S01]  /*6390*/  FSEL R132, R2, -INF , !P6 ;  /* 0xff80000002847808 */ /* 0x000fe20007000000 */
[----:B------:R-:W-:Y:S01]  /*63a0*/  IMAD.IADD R2, R185, 0x1, -R5 ;  /* 0x00000001b9027824 */ /* 0x000fe200078e0a05 */
[----:B------:R-:W-:-:S02]  /*63b0*/  ISETP.LT.OR P2, PT, R5, R181, P2 ;  /* 0x000000b50500720c */ /* 0x000fc40001741670 */
[C---:B------:R-:W-:Y:S02]  /*63c0*/  ISETP.LT.OR P1, PT, R5.reuse, R179, P1 ;  /* 0x000000b30500720c */ /* 0x040fe40000f21670 */
[----:B------:R-:W-:Y:S01]  /*63d0*/  ISETP.LT.OR P6, PT, R5, R180, P0 ;  /* 0x000000b40500720c */ /* 0x000fe200007c1670 */
        /* <DEDUP_REMOVED lines=8> */
[----:B------:R-:W-:Y:S01]  /*6460*/  IMAD.IADD R8, R183, 0x1, -R19 ;  /* 0x00000001b7087824 */ /* 0x000fe200078e0a13 */
[----:B------:R-:W-:-:S02]  /*6470*/  I2FP.F32.S32 R9, R9 ;  /* 0x0000000900097245 */ /* 0x000fc40000201400 */
[----:B------:R-:W-:Y:S01]  /*6480*/  P2R R10, PR, RZ, 0x4 ;  /* 0x00000004ff0a7803 */ /* 0x000fe20000000000 */
[----:B------:R-:W-:Y:S01]  /*6490*/  IMAD.MOV.U32 R5, RZ, RZ, R2 ;  /* 0x000000ffff057224 */ /* 0x000fe200078e0002 */
[----:B------:R-:W-:Y:S01]  /*64a0*/  I2FP.F32.S32 R6, R6 ;  /* 0x0000000600067245 */ /* 0x000fe20000201400 */
[----:B------:R-:W-:Y:S01]  /*64b0*/  FFMA.FTZ R12, R9, -UR23, R103 ;  /* 0x80000017090c7c23 */ /* 0x000fe20008010067 */
[----:B------:R-:W-:Y:S02]  /*64c0*/  ISETP.GE.AND P2, PT, R19, R189, PT ;  /* 0x000000bd1300720c */ /* 0x000fe40003f46270 */
[----:B------:R-:W-:Y:S01]  /*64d0*/  IABS R2, R8 ;  /* 0x0000000800027213 */ /* 0x000fe20000000000 */
[----:B------:R-:W-:Y:S01]  /*64e0*/  FFMA.FTZ R8, R6, -UR23, R46 ;  /* 0x8000001706087c23 */ /* 0x000fe2000801002e */
[----:B------:R-:W-:Y:S02]  /*64f0*/  I2FP.F32.S32 R14, R14 ;  /* 0x0000000e000e7245 */ /* 0x000fe40000201400 */
[----:B------:R-:W-:-:S02]  /*6500*/  FSEL R72, R11, -INF , !P5 ;  /* 0xff8000000b487808 */ /* 0x000fc40006800000 */
[----:B------:R-:W-:Y:S01]  /*6510*/  P2R R9, PR, RZ, 0x2 ;  /* 0x00000002ff097803 */ /* 0x000fe20000000000 */
[----:B------:R-:W-:Y:S01]  /*6520*/  FFMA.FTZ R6, R14, -UR23, R114 ;  /* 0x800000170e067c23 */ /* 0x000fe20008010072 */
[----:B------:R-:W-:Y:S02]  /*6530*/  I2FP.F32.S32 R7, R7 ;  /* 0x0000000700077245 */ /* 0x000fe40000201400 */
[----:B------:R-:W-:Y:S02]  /*6540*/  ISETP.LT.OR P5, PT, R19, R181, P2 ;  /* 0x000000b51300720c */ /* 0x000fe400017a1670 */
[----:B------:R-:W-:Y:S01]  /*6550*/  I2FP.F32.S32 R2, R2 ;  /* 0x0000000200027245 */ /* 0x000fe20000201400 */
[----:B------:R-:W-:Y:S01]  /*6560*/  FFMA.FTZ R7, R7, -UR23, R112 ;  /* 0x8000001707077c23 */ /* 0x000fe20008010070 */
[----:B------:R-:W-:Y:S02]  /*6570*/  ISETP.GE.AND P1, PT, R19, R188, PT ;  /* 0x000000bc1300720c */ /* 0x000fe40003f26270 */
[----:B------:R-:W-:-:S02]  /*6580*/  ISETP.NE.AND P2, PT, R10, RZ, PT ;  /* 0x000000ff0a00720c */ /* 0x000fc40003f45270 */
[----:B------:R-:W-:Y:S01]  /*6590*/  FSEL R107, R13, -INF , !P4 ;  /* 0xff8000000d6b7808 */ /* 0x000fe20006000000 */
[----:B------:R-:W-:Y:S01]  /*65a0*/  FFMA.FTZ R13, R2, -UR23, R113 ;  /* 0x80000017020d7c23 */ /* 0x000fe20008010071 */
[----:B------:R-:W-:Y:S01]  /*65b0*/  ISETP.LT.OR P4, PT, R19, R179, P1 ;  /* 0x000000b31300720c */ /* 0x000fe20000f81670 */
[--C-:B------:R-:W-:Y:S01]  /*65c0*/  IMAD.IADD R2, R185, 0x1, -R20.reuse ;  /* 0x00000001b9027824 */ /* 0x100fe200078e0a14 */
[----:B------:R-:W-:Y:S01]  /*65d0*/  FSEL R59, R8, -INF , !P2 ;  /* 0xff800000083b7808 */ /* 0x000fe20005000000 */
[--C-:B------:R-:W-:Y:S01]  /*65e0*/  IMAD.IADD R8, R186, 0x1, -R20.reuse ;  /* 0x00000001ba087824 */ /* 0x100fe200078e0a14 */
[----:B------:R-:W-:Y:S02]  /*65f0*/  I2FP.F32.S32 R5, R5 ;  /* 0x0000000500057245 */ /* 0x000fe40000201400 */
[----:B------:R-:W-:Y:S02]  /*6600*/  ISETP.NE.AND P1, PT, R9, RZ, PT ;  /* 0x000000ff0900720c */ /* 0x000fe40003f25270 */
[----:B------:R-:W-:Y:S01]  /*6610*/  FSEL R92, R6, -INF , !P6 ;  /* 0xff800000065c7808 */ /* 0x000fe20007000000 */
[----:B------:R-:W-:Y:S01]  /*6620*/  IMAD.IADD R6, R183, 0x1, -R20 ;  /* 0x00000001b7067824 */ /* 0x000fe200078e0a14 */
[----:B------:R-:W-:Y:S01]  /*6630*/  FSEL R63, R7, -INF , !P1 ;  /* 0xff800000073f7808 */ /* 0x000fe20004800000 */
[----:B------:R-:W-:Y:S01]  /*6640*/  FFMA.FTZ R14, R5, -UR23, R47 ;  /* 0x80000017050e7c23 */ /* 0x000fe2000801002f */
[----:B------:R-:W-:Y:S01]  /*6650*/  IMAD.IADD R7, R186, 0x1, -R26 ;  /* 0x00000001ba077824 */ /* 0x000fe200078e0a1a */
[----:B------:R-:W-:Y:S01]  /*6660*/  IABS R11, R8 ;  /* 0x00000008000b7213 */ /* 0x000fe20000000000 */
[----:B------:R-:W-:Y:S01]  /*6670*/  IMAD.IADD R5, R185, 0x1, -R19 ;  /* 0x00000001b9057824 */ /* 0x000fe200078e0a13 */
[----:B------:R-:W-:Y:S01]  /*6680*/  IABS R8, R2 ;  /* 0x0000000200087213 */ /* 0x000fe20000000000 */
[----:B------:R-:W-:Y:S01]  /*6690*/  IMAD.WIDE.U32 R46, R41, -0x2daee0ad, RZ ;  /* 0xd2511f53292e7825 */ /* 0x000fe200078e00ff */
[----:B------:R-:W-:-:S02]  /*66a0*/  ISETP.GE.AND P1, PT, R20, R188, PT ;  /* 0x000000bc1400720c */ /* 0x000fc40003f26270 */
[----:B------:R-:W-:Y:S01]  /*66b0*/  IABS R9, R6 ;  /* 0x0000000600097213 */ /* 0x000fe20000000000 */
[----:B------:R-:W-:Y:S01]  /*66c0*/  IMAD.MOV.U32 R6, RZ, RZ, R11 ;  /* 0x000000ffff067224 */ /* 0x000fe200078e000b */
[----:B------:R-:W-:Y:S01]  /*66d0*/  IABS R2, R7 ;  /* 0x0000000700027213 */ /* 0x000fe20000000000 */
[----:B------:R-:W-:Y:S01]  /*66e0*/  IMAD.MOV.U32 R7, RZ, RZ, R8 ;  /* 0x000000ffff077224 */ /* 0x000fe200078e0008 */
[----:B------:R-:W-:Y:S02]  /*66f0*/  IABS R5, R5 ;  /* 0x0000000500057213 */ /* 0x000fe40000000000 */
[C---:B------:R-:W-:Y:S02]  /*6700*/  ISETP.LT.OR P1, PT, R20.reuse, R179, P1 ;  /* 0x000000b31400720c */ /* 0x040fe40000f21670 */
[----:B------:R-:W-:Y:S02]  /*6710*/  ISETP.GE.AND P0, PT, R19, R187, PT ;  /* 0x000000bb1300720c */ /* 0x000fe40003f06270 */
[----:B------:R-:W-:-:S02]  /*6720*/  ISETP.GE.AND P2, PT, R20, R189, PT ;  /* 0x000000bd1400720c */ /* 0x000fc40003f46270 */
[----:B------:R-:W-:Y:S02]  /*6730*/  I2FP.F32.S32 R5, R5 ;  /* 0x0000000500057245 */ /* 0x000fe40000201400 */
[----:B------:R-:W-:Y:S02]  /*6740*/  I2FP.F32.S32 R6, R6 ;  /* 0x0000000600067245 */ /* 0x000fe40000201400 */
[----:B------:R-:W-:Y:S01]  /*6750*/  FSEL R125, R12, -INF , !P3 ;  /* 0xff8000000c7d7808 */ /* 0x000fe20005800000 */
[----:B------:R-:W-:Y:S01]  /*6760*/  FFMA.FTZ R5, R5, -UR23, R115 ;  /* 0x8000001705057c23 */ /* 0x000fe20008010073 */
[----:B------:R-:W-:Y:S01]  /*6770*/  P2R R10, PR, RZ, 0x2 ;  /* 0x00000002ff0a7803 */ /* 0x000fe20000000000 */
[----:B------:R-:W-:Y:S01]  /*6780*/  FFMA.FTZ R8, R6, -UR23, R74 ;  /* 0x8000001706087c23 */ /* 0x000fe2000801004a */
[----:B------:R-:W-:Y:S02]  /*6790*/  I2FP.F32.S32 R9, R9 ;  /* 0x0000000900097245 */ /* 0x000fe40000201400 */
[----:B------:R-:W-:-:S02]  /*67a0*/  I2FP.F32.S32 R11, R7 ;  /* 0x00000007000b7245 */ /* 0x000fc40000201400 */
[----:B------:R-:W-:Y:S01]  /*67b0*/  ISETP.LT.OR P3, PT, R19, R180, P0 ;  /* 0x000000b41300720c */ /* 0x000fe20000761670 */
[----:B------:R-:W-:Y:S01]  /*67c0*/  FFMA.FTZ R6, R9, -UR23, R120 ;  /* 0x8000001709067c23 */ /* 0x000fe20008010078 */
[----:B------:R-:W-:Y:S01]  /*67d0*/  ISETP.LT.OR P2, PT, R20, R181, P2 ;  /* 0x000000b51400720c */ /* 0x000fe20001741670 */
[----:B------:R-:W-:Y:S01]  /*67e0*/  IMAD.IADD R9, R183, 0x1, -R26 ;  /* 0x00000001b7097824 */ /* 0x000fe200078e0a1a */
[----:B------:R-:W-:Y:S02]  /*67f0*/  ISETP.GE.AND P1, PT, R26, R188, PT ;  /* 0x000000bc1a00720c */ /* 0x000fe40003f26270 */
[----:B------:R-:W-:Y:S02]  /*6800*/  ISETP.GE.AND P0, PT, R20, R187, PT ;  /* 0x000000bb1400720c */ /* 0x000fe40003f06270 */
[----:B------:R-:W-:Y:S01]  /*6810*/  I2FP.F32.S32 R7, R2 ;  /* 0x0000000200077245 */ /* 0x000fe20000201400 */
[----:B------:R-:W-:Y:S01]  /*6820*/  FFMA.FTZ R2, R11, -UR23, R122 ;  /* 0x800000170b027c23 */ /* 0x000fe2000801007a */
[----:B------:R-:W-:-:S02]  /*6830*/  FSEL R61, R13, -INF , !P4 ;  /* 0xff8000000d3d7808 */ /* 0x000fc40006000000 */
[----:B------:R-:W-:Y:S01]  /*6840*/  P2R R12, PR, RZ, 0x4 ;  /* 0x00000004ff0c7803 */ /* 0x000fe20000000000 */
[----:B------:R-:W-:Y:S01]  /*6850*/  FFMA.FTZ R11, R7, -UR23, R75 ;  /* 0x80000017070b7c23 */ /* 0x000fe2000801004b */
[----:B------:R-:W-:Y:S01]  /*6860*/  ISETP.LT.OR P4, PT, R26, R179, P1 ;  /* 0x000000b31a00720c */ /* 0x000fe20000f81670 */
[----:B------:R-:W-:Y:S01]  /*6870*/  IMAD.IADD R7, R185, 0x1, -R26 ;  /* 0x00000001b9077824 */ /* 0x000fe200078e0a1a */
[----:B------:R-:W-:Y:S02]  /*6880*/  ISETP.LT.OR P6, PT, R20, R180, P0 ;  /* 0x000000b41400720c */ /* 0x000fe400007c1670 */
[----:B------:R-:W-:Y:S02]  /*6890*/  ISETP.GE.AND P2, PT, R26, R189, PT ;  /* 0x000000bd1a00720c */ /* 0x000fe40003f46270 */
[----:B------:R-:W-:Y:S02]  /*68a0*/  ISETP.NE.AND P1, PT, R10, RZ, PT ;  /* 0x000000ff0a00720c */ /* 0x000fe40003f25270 */
[----:B------:R-:W-:-:S02]  /*68b0*/  FSEL R58, R14, -INF , !P5 ;  /* 0xff8000000e3a7808 */ /* 0x000fc40006800000 */
[----:B------:R-:W-:Y:S01]  /*68c0*/  FSEL R74, R5, -INF , !P3 ;  /* 0xff800000054a7808 */ /* 0x000fe20005800000 */
[--C-:B------:R-:W-:Y:S01]  /*68d0*/  IMAD.IADD R5, R183, 0x1, -R18.reuse ;  /* 0x00000001b7057824 */ /* 0x100fe200078e0a12 */
[----:B------:R-:W-:Y:S02]  /*68e0*/  ISETP.LT.OR P5, PT, R26, R181, P2 ;  /* 0x000000b51a00720c */ /* 0x000fe400017a1670 */
[----:B------:R-:W-:Y:S01]  /*68f0*/  FSEL R166, R6, -INF , !P1 ;  /* 0xff80000006a67808 */ /* 0x000fe20004800000 */
[--C-:B------:R-:W-:Y:S01]  /*6900*/  IMAD.IADD R6, R186, 0x1, -R18.reuse ;  /* 0x00000001ba067824 */ /* 0x100fe200078e0a12 */
[----:B------:R-:W-:Y:S01]  /*6910*/  FSEL R239, R2, -INF , !P6 ;  /* 0xff80000002ef7808 */ /* 0x000fe20007000000 */
[----:B------:R-:W-:Y:S01]  /*6920*/  IMAD.IADD R2, R185, 0x1, -R18 ;  /* 0x00000001b9027824 */ /* 0x000fe200078e0a12 */
[----:B------:R-:W-:Y:S02]  /*6930*/  ISETP.NE.AND P2, PT, R12, RZ, PT ;  /* 0x000000ff0c00720c */ /* 0x000fe40003f45270 */
[----:B------:R-:W-:-:S02]  /*6940*/  IABS R12, R9 ;  /* 0x00000009000c7213 */ /* 0x000fc40000000000 */
[----:B------:R-:W-:Y:S02]  /*6950*/  IABS R7, R7 ;  /* 0x0000000700077213 */ /* 0x000fe40000000000 */
[----:B------:R-:W-:Y:S02]  /*6960*/  IABS R9, R5 ;  /* 0x0000000500097213 */ /* 0x000fe40000000000 */
[----:B------:R-:W-:Y:S01]  /*6970*/  IABS R13, R6 ;  /* 0x00000006000d7213 */ /* 0x000fe20000000000 */
[----:B------:R-:W-:Y:S01]  /*6980*/  IMAD.MOV.U32 R6, RZ, RZ, R7 ;  /* 0x000000ffff067224 */ /* 0x000fe200078e0007 */
[----:B------:R-:W-:Y:S01]  /*6990*/  IABS R5, R2 ;  /* 0x0000000200057213 */ /* 0x000fe20000000000 */
[----:B------:R-:W-:Y:S01]  /*69a0*/  IMAD.MOV.U32 R2, RZ, RZ, R12 ;  /* 0x000000ffff027224 */ /* 0x000fe200078e000c */
[----:B------:R-:W-:Y:S01]  /*69b0*/  ISETP.GE.AND P0, PT, R26, R187, PT ;  /* 0x000000bb1a00720c */ /* 0x000fe20003f06270 */
[----:B------:R-:W-:Y:S01]  /*69c0*/  IMAD.MOV.U32 R7, RZ, RZ, R13 ;  /* 0x000000ffff077224 */ /* 0x000fe200078e000d */
[----:B------:R-:W-:-:S02]  /*69d0*/  I2FP.F32.S32 R6, R6 ;  /* 0x0000000600067245 */ /* 0x000fc40000201400 */
[----:B------:R-:W-:Y:S02]  /*69e0*/  I2FP.F32.S32 R2, R2 ;  /* 0x0000000200027245 */ /* 0x000fe40000201400 */
[----:B------:R-:W-:Y:S02]  /*69f0*/  ISETP.GE.AND P1, PT, R18, R188, PT ;  /* 0x000000bc1200720c */ /* 0x000fe40003f26270 */
[----:B------:R-:W-:Y:S02]  /*6a00*/  I2FP.F32.S32 R7, R7 ;  /* 0x0000000700077245 */ /* 0x000fe40000201400 */
[----:B------:R-:W-:Y:S01]  /*6a10*/  I2FP.F32.S32 R13, R5 ;  /* 0x00000005000d7245 */ /* 0x000fe20000201400 */
[----:B------:R-:W-:Y:S01]  /*6a20*/  FFMA.FTZ R5, R2, -UR23, R121 ;  /* 0x8000001702057c23 */ /* 0x000fe20008010079 */
[----:B------:R-:W-:Y:S01]  /*6a30*/  FSEL R111, R8, -INF , !P2 ;  /* 0xff800000086f7808 */ /* 0x000fe20005000000 */
[----:B------:R-:W-:Y:S01]  /*6a40*/  FFMA.FTZ R2, R6, -UR23, R123 ;  /* 0x8000001706027c23 */ /* 0x000fe2000801007b */
[----:B------:R-:W-:Y:S01]  /*6a50*/  ISETP.LT.OR P3, PT, R26, R180, P0 ;  /* 0x000000b41a00720c */ /* 0x000fe20000761670 */
[----:B------:R-:W-:Y:S01]  /*6a60*/  FFMA.FTZ R12, R7, -UR23, R54 ;  /* 0x80000017070c7c23 */ /* 0x000fe20008010036 */
[----:B------:R-:W-:Y:S01]  /*6a70*/  ISETP.GE.AND P2, PT, R18, R189, PT ;  /* 0x000000bd1200720c */ /* 0x000fe20003f46270 */
[--C-:B------:R-:W-:Y:S01]  /*6a80*/  IMAD.IADD R7, R186, 0x1, -R27.reuse ;  /* 0x00000001ba077824 */ /* 0x100fe200078e0a1b */
[----:B------:R-:W-:Y:S01]  /*6a90*/  ISETP.LT.OR P1, PT, R18, R179, P1 ;  /* 0x000000b31200720c */ /* 0x000fe20000f21670 */
[----:B------:R-:W-:Y:S01]  /*6aa0*/  IMAD.IADD R6, R186, 0x1, -R28 ;  /* 0x00000001ba067824 */ /* 0x000fe200078e0a1c */
[----:B------:R-:W-:Y:S01]  /*6ab0*/  I2FP.F32.S32 R9, R9 ;  /* 0x0000000900097245 */ /* 0x000fe20000201400 */
[----:B------:R-:W-:Y:S01]  /*6ac0*/  FFMA.FTZ R13, R13, -UR23, R130 ;  /* 0x800000170d0d7c23 */ /* 0x000fe20008010082 */
[----:B------:R-:W-:Y:S01]  /*6ad0*/  FSEL R203, R5, -INF , !P4 ;  /* 0xff80000005cb7808 */ /* 0x000fe20006000000 */
[--C-:B------:R-:W-:Y:S01]  /*6ae0*/  IMAD.IADD R5, R183, 0x1, -R27.reuse ;  /* 0x00000001b7057824 */ /* 0x100fe200078e0a1b */
[----:B------:R-:W-:Y:S01]  /*6af0*/  ISETP.LT.OR P2, PT, R18, R181, P2 ;  /* 0x000000b51200720c */ /* 0x000fe20001741670 */
[----:B------:R-:W-:Y:S01]  /*6b00*/  FFMA.FTZ R14, R9, -UR23, R128 ;  /* 0x80000017090e7c23 */ /* 0x000fe20008010080 */
[----:B------:R-:W-:Y:S01]  /*6b10*/  FSEL R238, R2, -INF , !P3 ;  /* 0xff80000002ee7808 */ /* 0x000fe20005800000 */
[----:B------:R-:W-:Y:S01]  /*6b20*/  IMAD.IADD R2, R185, 0x1, -R27 ;  /* 0x00000001b9027824 */ /* 0x000fe200078e0a1b */
[----:B------:R-:W-:-:S02]  /*6b30*/  P2R R8, PR, RZ, 0x2 ;  /* 0x00000002ff087803 */ /* 0x000fc40000000000 */
[C---:B------:R-:W-:Y:S02]  /*6b40*/  ISETP.GE.AND P1, PT, R27.reuse, R188, PT ;  /* 0x000000bc1b00720c */ /* 0x040fe40003f26270 */
[----:B------:R-:W-:Y:S02]  /*6b50*/  P2R R10, PR, RZ, 0x4 ;  /* 0x00000004ff0a7803 */ /* 0x000fe40000000000 */
[----:B------:R-:W-:Y:S02]  /*6b60*/  IABS R9, R7 ;  /* 0x0000000700097213 */ /* 0x000fe40000000000 */
[C---:B------:R-:W-:Y:S02]  /*6b70*/  ISETP.GE.AND P2, PT, R27.reuse, R189, PT ;  /* 0x000000bd1b00720c */ /* 0x040fe40003f46270 */
[----:B------:R-:W-:Y:S02]  /*6b80*/  IABS R7, R5 ;  /* 0x0000000500077213 */ /* 0x000fe40000000000 */
[----:B------:R-:W-:-:S02]  /*6b90*/  ISETP.LT.OR P4, PT, R27, R179, P1 ;  /* 0x000000b31b00720c */ /* 0x000fc40000f81670 */
[----:B------:R-:W-:Y:S02]  /*6ba0*/  IABS R5, R2 ;  /* 0x0000000200057213 */ /* 0x000fe40000000000 */
[----:B------:R-:W-:Y:S01]  /*6bb0*/  ISETP.NE.AND P1, PT, R8, RZ, PT ;  /* 0x000000ff0800720c */ /* 0x000fe20003f25270 */
[----:B------:R-:W-:Y:S01]  /*6bc0*/  IMAD.IADD R8, R183, 0x1, -R28 ;  /* 0x00000001b7087824 */ /* 0x000fe200078e0a1c */
[----:B------:R-:W-:Y:S01]  /*6bd0*/  IABS R2, R6 ;  /* 0x0000000600027213 */ /* 0x000fe20000000000 */
[----:B------:R-:W-:Y:S01]  /*6be0*/  IMAD.MOV.U32 R6, RZ, RZ, R9 ;  /* 0x000000ffff067224 */ /* 0x000fe200078e0009 */
[----:B------:R-:W-:Y:S02]  /*6bf0*/  FSEL R105, R11, -INF , !P5 ;  /* 0xff8000000b697808 */ /* 0x000fe40006800000 */
[----:B------:R-:W-:Y:S02]  /*6c00*/  ISETP.LT.OR P5, PT, R27, R181, P2 ;  /* 0x000000b51b00720c */ /* 0x000fe400017a1670 */
[----:B------:R-:W-:Y:S01]  /*6c10*/  ISETP.NE.AND P2, PT, R10, RZ, PT ;  /* 0x000000ff0a00720c */ /* 0x000fe20003f45270 */
[----:B------:R-:W-:Y:S01]  /*6c20*/  IMAD.MOV.U32 R10, RZ, RZ, R5 ;  /* 0x000000ffff0a7224 */ /* 0x000fe200078e0005 */
[----:B------:R-:W-:Y:S01]  /*6c30*/  FSEL R139, R14, -INF , !P1 ;  /* 0xff8000000e8b7808 */ /* 0x000fe20004800000 */
[----:B------:R-:W-:Y:S01]  /*6c40*/  IMAD.MOV.U32 R5, RZ, RZ, R2 ;  /* 0x000000ffff057224 */ /* 0x000fe200078e0002 */
[----:B------:R-:W-:-:S02]  /*6c50*/  IABS R2, R8 ;  /* 0x0000000800027213 */ /* 0x000fc40000000000 */
[----:B------:R-:W-:Y:S02]  /*6c60*/  I2FP.F32.S32 R7, R7 ;  /* 0x0000000700077245 */ /* 0x000fe40000201400 */
[----:B------:R-:W-:Y:S02]  /*6c70*/  ISETP.GE.AND P1, PT, R28, R188, PT ;  /* 0x000000bc1c00720c */ /* 0x000fe40003f26270 */
[----:B------:R-:W-:Y:S01]  /*6c80*/  I2FP.F32.S32 R10, R10 ;  /* 0x0000000a000a7245 */ /* 0x000fe20000201400 */
[----:B------:R-:W-:Y:S01]  /*6c90*/  FFMA.FTZ R8, R7, -UR23, R129 ;  /* 0x8000001707087c23 */ /* 0x000fe20008010081 */
[----:B------:R-:W-:Y:S02]  /*6ca0*/  I2FP.F32.S32 R2, R2 ;  /* 0x0000000200027245 */ /* 0x000fe40000201400 */
[----:B------:R-:W-:Y:S01]  /*6cb0*/  FSEL R101, R12, -INF , !P2 ;  /* 0xff8000000c657808 */ /* 0x000fe20005000000 */
[----:B------:R-:W-:Y:S01]  /*6cc0*/  FFMA.FTZ R7, R10, -UR23, R131 ;  /* 0x800000170a077c23 */ /* 0x000fe20008010083 */
[----:B------:R-:W-:Y:S01]  /*6cd0*/  ISETP.GE.AND P2, PT, R28, R189, PT ;  /* 0x000000bd1c00720c */ /* 0x000fe20003f46270 */
[----:B------:R-:W-:Y:S01]  /*6ce0*/  FFMA.FTZ R10, R2, -UR23, R140 ;  /* 0x80000017020a7c23 */ /* 0x000fe2000801008c */
[----:B------:R-:W-:-:S02]  /*6cf0*/  ISETP.LT.OR P1, PT, R28, R179, P1 ;  /* 0x000000b31c00720c */ /* 0x000fc40000f21670 */
[----:B------:R-:W-:Y:S02]  /*6d00*/  ISETP.GE.AND P0, PT, R18, R187, PT ;  /* 0x000000bb1200720c */ /* 0x000fe40003f06270 */
[----:B------:R-:W-:Y:S02]  /*6d10*/  I2FP.F32.S32 R6, R6 ;  /* 0x0000000600067245 */ /* 0x000fe40000201400 */
[----:B------:R-:W-:Y:S02]  /*6d20*/  I2FP.F32.S32 R5, R5 ;  /* 0x0000000500057245 */ /* 0x000fe40000201400 */
[----:B------:R-:W-:Y:S01]  /*6d30*/  ISETP.LT.OR P2, PT, R28, R181, P2 ;  /* 0x000000b51c00720c */ /* 0x000fe20001741670 */
[----:B------:R-:W-:Y:S01]  /*6d40*/  FFMA.FTZ R9, R6, -UR23, R55 ;  /* 0x8000001706097c23 */ /* 0x000fe20008010037 */
[----:B------:R-:W-:Y:S01]  /*6d50*/  P2R R2, PR, RZ, 0x2 ;  /* 0x00000002ff027803 */ /* 0x000fe20000000000 */
[----:B------:R-:W-:Y:S01]  /*6d60*/  FFMA.FTZ R11, R5, -UR23, R78 ;  /* 0x80000017050b7c23 */ /* 0x000fe2000801004e */
[----:B------:R-:W-:Y:S01]  /*6d70*/  ISETP.GE.AND P1, PT, R29, R188, PT ;  /* 0x000000bc1d00720c */ /* 0x000fe20003f26270 */
[----:B------:R-:W-:Y:S01]  /*6d80*/  IMAD.IADD R6, R185, 0x1, -R28 ;  /* 0x00000001b9067824 */ /* 0x000fe200078e0a1c */
[----:B------:R-:W-:Y:S01]  /*6d90*/  ISETP.LT.OR P6, PT, R18, R180, P0 ;  /* 0x000000b41200720c */ /* 0x000fe200007c1670 */
[----:B------:R-:W-:Y:S01]  /*6da0*/  IMAD.WIDE.U32 R18, R50, -0x2daee0ad, RZ ;  /* 0xd2511f5332127825 */ /* 0x000fe200078e00ff */
[----:B------:R-:W-:-:S02]  /*6db0*/  ISETP.GE.AND P0, PT, R27, R187, PT ;  /* 0x000000bb1b00720c */ /* 0x000fc40003f06270 */
[----:B------:R-:W-:Y:S02]  /*6dc0*/  P2R R5, PR, RZ, 0x4 ;  /* 0x00000004ff057803 */ /* 0x000fe40000000000 */
[----:B------:R-:W-:Y:S01]  /*6dd0*/  FSEL R195, R8, -INF , !P4 ;  /* 0xff80000008c37808 */ /* 0x000fe20006000000 */
[--C-:B------:R-:W-:Y:S01]  /*6de0*/  IMAD.IADD R8, R186, 0x1, -R29.reuse ;  /* 0x00000001ba087824 */ /* 0x100fe200078e0a1d */
[C---:B------:R-:W-:Y:S02]  /*6df0*/  ISETP.GE.AND P2, PT, R29.reuse, R189, PT ;  /* 0x000000bd1d00720c */ /* 0x040fe40003f46270 */
[----:B------:R-:W-:Y:S02]  /*6e00*/  ISETP.LT.OR P4, PT, R29, R179, P1 ;  /* 0x000000b31d00720c */ /* 0x000fe40000f81670 */
[----:B------:R-:W-:Y:S01]  /*6e10*/  ISETP.NE.AND P1, PT, R2, RZ, PT ;  /* 0x000000ff0200720c */ /* 0x000fe20003f25270 */
[----:B------:R-:W-:Y:S01]  /*6e20*/  IMAD.IADD R2, R185, 0x1, -R29 ;  /* 0x00000001b9027824 */ /* 0x000fe200078e0a1d */
[----:B------:R-:W-:Y:S01]  /*6e30*/  ISETP.LT.OR P3, PT, R27, R180, P0 ;  /* 0x000000b41b00720c */ /* 0x000fe20000761670 */
[----:B------:R-:W-:Y:S01]  /*6e40*/  IMAD.WIDE.U32 R26, R49, -0x2daee0ad, RZ ;  /* 0xd2511f53311a7825 */ /* 0x000fe200078e00ff */
[----:B------:R-:W-:-:S02]  /*6e50*/  FSEL R133, R9, -INF , !P5 ;  /* 0xff80000009857808 */ /* 0x000fc40006800000 */
[----:B------:R-:W-:Y:S02]  /*6e60*/  ISETP.LT.OR P5, PT, R29, R181, P2 ;  /* 0x000000b51d00720c */ /* 0x000fe400017a1670 */
[----:B------:R-:W-:Y:S01]  /*6e70*/  ISETP.NE.AND P2, PT, R5, RZ, PT ;  /* 0x000000ff0500720c */ /* 0x000fe20003f45270 */
        /* <DEDUP_REMOVED lines=10> */
[C---:B------:R-:W-:Y:S02]  /*6f20*/  ISETP.GE.AND P0, PT, R28.reuse, R187, PT ;  /* 0x000000bb1c00720c */ /* 0x040fe40003f06270 */
[----:B------:R-:W-:Y:S02]  /*6f30*/  I2FP.F32.S32 R6, R6 ;  /* 0x0000000600067245 */ /* 0x000fe40000201400 */
[----:B------:R-:W-:Y:S02]  /*6f40*/  FSEL R204, R13, -INF , !P6 ;  /* 0xff8000000dcc7808 */ /* 0x000fe40007000000 */
[----:B------:R-:W-:Y:S01]  /*6f50*/  FSEL R103, R11, -INF , !P2 ;  /* 0xff8000000b677808 */ /* 0x000fe20005000000 */
[----:B------:R-:W-:Y:S01]  /*6f60*/  IMAD.IADD R11, R183, 0x1, -R34 ;  /* 0x00000001b70b7824 */ /* 0x000fe200078e0a22 */
[----:B------:R-:W-:-:S02]  /*6f70*/  ISETP.LT.OR P6, PT, R28, R180, P0 ;  /* 0x000000b41c00720c */ /* 0x000fc400007c1670 */
[----:B------:R-:W-:Y:S02]  /*6f80*/  I2FP.F32.S32 R12, R5 ;  /* 0x00000005000c7245 */ /* 0x000fe40000201400 */
[----:B------:R-:W-:Y:S02]  /*6f90*/  ISETP.GE.AND P2, PT, R34, R189, PT ;  /* 0x000000bd2200720c */ /* 0x000fe40003f46270 */
[----:B------:R-:W-:Y:S01]  /*6fa0*/  FSEL R137, R10, -INF , !P1 ;  /* 0xff8000000a897808 */ /* 0x000fe20004800000 */
[----:B------:R-:W-:Y:S01]  /*6fb0*/  IMAD.IADD R10, R185, 0x1, -R34 ;  /* 0x00000001b90a7824 */ /* 0x000fe200078e0a22 */
[----:B------:R-:W-:Y:S02]  /*6fc0*/  ISETP.GE.AND P0, PT, R29, R187, PT ;  /* 0x000000bb1d00720c */ /* 0x000fe40003f06270 */
[----:B------:R-:W-:Y:S02]  /*6fd0*/  I2FP.F32.S32 R7, R7 ;  /* 0x0000000700077245 */ /* 0x000fe40000201400 */
[----:B------:R-:W-:Y:S01]  /*6fe0*/  I2FP.F32.S32 R5, R2 ;  /* 0x0000000200057245 */ /* 0x000fe20000201400 */
[----:B------:R-:W-:Y:S01]  /*6ff0*/  FFMA.FTZ R2, R6, -UR23, R142 ;  /* 0x8000001706027c23 */ /* 0x000fe2000801008e */
[----:B------:R-:W-:Y:S01]  /*7000*/  ISETP.GE.AND P1, PT, R34, R188, PT ;  /* 0x000000bc2200720c */ /* 0x000fe20003f26270 */
[----:B------:R-:W-:Y:S01]  /*7010*/  FFMA.FTZ R8, R7, -UR23, R79 ;  /* 0x8000001707087c23 */ /* 0x000fe2000801004f */
[----:B------:R-:W-:Y:S01]  /*7020*/  I2FP.F32.S32 R9, R9 ;  /* 0x0000000900097245 */ /* 0x000fe20000201400 */
[----:B------:R-:W-:Y:S01]  /*7030*/  FFMA.FTZ R6, R12, -UR23, R143 ;  /* 0x800000170c067c23 */ /* 0x000fe2000801008f */
[C---:B------:R-:W-:Y:S01]  /*7040*/  ISETP.LT.OR P2, PT, R34.reuse, R181, P2 ;  /* 0x000000b52200720c */ /* 0x040fe20001741670 */
[----:B------:R-:W-:Y:S01]  /*7050*/  FFMA.FTZ R53, R5, -UR23, R82 ;  /* 0x8000001705357c23 */ /* 0x000fe20008010052 */
[----:B------:R-:W-:Y:S01]  /*7060*/  ISETP.LT.OR P3, PT, R29, R180, P0 ;  /* 0x000000b41d00720c */ /* 0x000fe20000761670 */
[----:B------:R-:W-:Y:S01]  /*7070*/  FFMA.FTZ R7, R9, -UR23, R141 ;  /* 0x8000001709077c23 */ /* 0x000fe2000801008d */
[C---:B------:R-:W-:Y:S01]  /*7080*/  ISETP.LT.OR P1, PT, R34.reuse, R179, P1 ;  /* 0x000000b32200720c */ /* 0x040fe20000f21670 */
[----:B------:R-:W-:Y:S01]  /*7090*/  IMAD.IADD R5, R183, 0x1, -R30 ;  /* 0x00000001b7057824 */ /* 0x000fe200078e0a1e */
[----:B------:R-:W-:Y:S01]  /*70a0*/  ISETP.GE.AND P0, PT, R34, R187, PT ;  /* 0x000000bb2200720c */ /* 0x000fe20003f06270 */
[----:B------:R-:W-:Y:S01]  /*70b0*/  IMAD.WIDE.U32 R12, R93, -0x2daee0ad, RZ ;  /* 0xd2511f535d0c7825 */ /* 0x000fe200078e00ff */
[----:B------:R-:W-:-:S02]  /*70c0*/  FSEL R226, R2, -INF , !P6 ;  /* 0xff80000002e27808 */ /* 0x000fc40007000000 */
[----:B------:R-:W-:Y:S02]  /*70d0*/  P2R R2, PR, RZ, 0x4 ;  /* 0x00000004ff027803 */ /* 0x000fe40000000000 */
[----:B------:R-:W-:Y:S02]  /*70e0*/  P2R R9, PR, RZ, 0x2 ;  /* 0x00000002ff097803 */ /* 0x000fe40000000000 */
[----:B------:R-:W-:Y:S02]  /*70f0*/  ISETP.LT.OR P6, PT, R34, R180, P0 ;  /* 0x000000b42200720c */ /* 0x000fe400007c1670 */
[----:B------:R-:W-:Y:S02]  /*7100*/  ISETP.GE.AND P1, PT, R30, R189, PT ;  /* 0x000000bd1e00720c */ /* 0x000fe40003f26270 */
[----:B------:R-:W-:Y:S02]  /*7110*/  FSEL R130, R8, -INF , !P5 ;  /* 0xff80000008827808 */ /* 0x000fe40006800000 */
[----:B------:R-:W-:-:S02]  /*7120*/  ISETP.GE.AND P0, PT, R30, R188, PT ;  /* 0x000000bc1e00720c */ /* 0x000fc40003f06270 */
[----:B------:R-:W-:Y:S01]  /*7130*/  ISETP.NE.AND P5, PT, R2, RZ, PT ;  /* 0x000000ff0200720c */ /* 0x000fe20003fa5270 */
[--C-:B------:R-:W-:Y:S01]  /*7140*/  IMAD.IADD R2, R185, 0x1, -R30.reuse ;  /* 0x00000001b9027824 */ /* 0x100fe200078e0a1e */
[----:B------:R-:W-:Y:S02]  /*7150*/  ISETP.GE.AND P2, PT, R30, R187, PT ;  /* 0x000000bb1e00720c */ /* 0x000fe40003f46270 */
[----:B------:R-:W-:Y:S01]  /*7160*/  FSEL R225, R6, -INF , !P3 ;  /* 0xff80000006e17808 */ /* 0x000fe20005800000 */
[----:B------:R-:W-:Y:S01]  /*7170*/  IMAD.IADD R6, R186, 0x1, -R30 ;  /* 0x00000001ba067824 */ /* 0x000fe200078e0a1e */
[C---:B------:R-:W-:Y:S02]  /*7180*/  ISETP.LT.OR P3, PT, R30.reuse, R181, P1 ;  /* 0x000000b51e00720c */ /* 0x040fe40000f61670 */
[----:B------:R-:W-:Y:S02]  /*7190*/  IABS R11, R11 ;  /* 0x0000000b000b7213 */ /* 0x000fe40000000000 */
[----:B------:R-:W-:-:S02]  /*71a0*/  ISETP.LT.OR P1, PT, R30, R179, P0 ;  /* 0x000000b31e00720c */ /* 0x000fc40000721670 */
[----:B------:R-:W-:Y:S02]  /*71b0*/  ISETP.LT.OR P0, PT, R30, R180, P2 ;  /* 0x000000b41e00720c */ /* 0x000fe40001701670 */
[----:B------:R-:W-:Y:S02]  /*71c0*/  FSEL R194, R7, -INF , !P4 ;  /* 0xff80000007c27808 */ /* 0x000fe40006000000 */
[----:B------:R-:W-:Y:S02]  /*71d0*/  ISETP.NE.AND P2, PT, R9, RZ, PT ;  /* 0x000000ff0900720c */ /* 0x000fe40003f45270 */
[----:B------:R-:W-:Y:S02]  /*71e0*/  IABS R7, R10 ;  /* 0x0000000a00077213 */ /* 0x000fe40000000000 */
[----:B------:R-:W-:Y:S01]  /*71f0*/  IABS R9, R2 ;  /* 0x0000000200097213 */ /* 0x000fe20000000000 */
[----:B------:R-:W-:Y:S01]  /*7200*/  IMAD.MOV.U32 R2, RZ, RZ, R11 ;  /* 0x000000ffff027224 */ /* 0x000fe200078e000b */
[----:B------:R-:W-:Y:S01]  /*7210*/  IABS R8, R6 ;  /* 0x0000000600087213 */ /* 0x000fe20000000000 */
[----:B------:R-:W-:Y:S01]  /*7220*/  IMAD.WIDE.U32 R10, R88, -0x2daee0ad, RZ ;  /* 0xd2511f53580a7825 */ /* 0x000fe200078e00ff */
[----:B------:R-:W-:-:S02]  /*7230*/  IABS R6, R5 ;  /* 0x0000000500067213 */ /* 0x000fc40000000000 */
[----:B------:R-:W-:Y:S01]  /*7240*/  I2FP.F32.S32 R2, R2 ;  /* 0x0000000200027245 */ /* 0x000fe20000201400 */
[----:B------:R-:W-:Y:S01]  /*7250*/  IMAD.MOV.U32 R5, RZ, RZ, R7 ;  /* 0x000000ffff057224 */ /* 0x000fe200078e0007 */
[----:B------:R-:W-:Y:S01]  /*7260*/  I2FP.F32.S32 R6, R6 ;  /* 0x0000000600067245 */ /* 0x000fe20000201400 */
[----:B------:R-:W-:Y:S01]  /*7270*/  IMAD.MOV.U32 R7, RZ, RZ, R8 ;  /* 0x000000ffff077224 */ /* 0x000fe200078e0008 */
[----:B------:R-:W-:Y:S01]  /*7280*/  LOP3.LUT R14, R13, UR42, R40, 0x96, !PT ;  /* 0x0000002a0d0e7c12 */ /* 0x000fe2000f8e9628 */
[----:B------:R-:W-:Y:S02]  /*7290*/  IMAD.MOV.U32 R8, RZ, RZ, R9 ;  /* 0x000000ffff087224 */ /* 0x000fe400078e0009 */
[----:B------:R-:W-:Y:S01]  /*72a0*/  FFMA.FTZ R56, R2, -UR23, R144 ;  /* 0x8000001702387c23 */ /* 0x000fe20008010090 */
[----:B------:R-:W-:Y:S01]  /*72b0*/  I2FP.F32.S32 R5, R5 ;  /* 0x0000000500057245 */ /* 0x000fe20000201400 */
[----:B------:R-:W-:Y:S01]  /*72c0*/  FFMA.FTZ R54, R6, -UR23, R145 ;  /* 0x8000001706367c23 */ /* 0x000fe20008010091 */
[----:B------:R-:W-:-:S02]  /*72d0*/  I2FP.F32.S32 R7, R7 ;  /* 0x0000000700077245 */ /* 0x000fc40000201400 */
[----:B------:R-:W-:Y:S01]  /*72e0*/  I2FP.F32.S32 R2, R8 ;  /* 0x0000000800027245 */ /* 0x000fe20000201400 */
[----:B------:R-:W-:-:S04]  /*72f0*/  IMAD.WIDE.U32 R8, R43, -0x2daee0ad, RZ ;  /* 0xd2511f532b087825 */ /* 0x000fc800078e00ff */
[----:B------:R-:W-:Y:S01]  /*7300*/  FFMA.FTZ R57, R5, -UR23, R146 ;  /* 0x8000001705397c23 */ /* 0x000fe20008010092 */
[----:B------:R-:W-:Y:S01]  /*7310*/  FFMA.FTZ R52, R7, -UR23, R83 ;  /* 0x8000001707347c23 */ /* 0x000fe20008010053 */
[----:B------:R-:W-:Y:S01]  /*7320*/  LOP3.LUT R16, R11, UR42, R40, 0x96, !PT ;  /* 0x0000002a0b107c12 */ /* 0x000fe2000f8e9628 */
[----:B------:R-:W-:Y:S01]  /*7330*/  IMAD.WIDE.U32 R42, R42, -0x2daee0ad, RZ ;  /* 0xd2511f532a2a7825 */ /* 0x000fe200078e00ff */
[----:B------:R-:W-:-:S03]  /*7340*/  LOP3.LUT R15, R9, UR42, R126, 0x96, !PT ;  /* 0x0000002a090f7c12 */ /* 0x000fc6000f8e967e */
[----:B------:R-:W-:Y:S01]  /*7350*/  FFMA.FTZ R55, R2, -UR23, R147 ;  /* 0x8000001702377c23 */ /* 0x000fe20008010093 */
[----:B------:R-:W-:Y:S01]  /*7360*/  LOP3.LUT R24, R27, UR40, R10, 0x96, !PT ;  /* 0x000000281b187c12 */ /* 0x000fe2000f8e960a */
[----:B------:R-:W-:Y:S01]  /*7370*/  IMAD.WIDE.U32 R6, R98, -0x2daee0ad, RZ ;  /* 0xd2511f5362067825 */ /* 0x000fe200078e00ff */
[----:B------:R-:W-:Y:S02]  /*7380*/  LOP3.LUT R5, R43, UR40, R8, 0x96, !PT ;  /* 0x000000282b057c12 */ /* 0x000fe4000f8e9608 */
[----:B------:R-:W-:Y:S01]  /*7390*/  FSEL R60, R53, -INF , !P5 ;  /* 0xff800000353c7808 */ /* 0x000fe20006800000 */
[----:B------:R-:W-:Y:S01]  /*73a0*/  IMAD.WIDE.U32 R8, R99, -0x2daee0ad, RZ ;  /* 0xd2511f5363087825 */ /* 0x000fe200078e00ff */
[C-C-:B------:R-:W-:Y:S02]  /*73b0*/  LOP3.LUT R2, R19.reuse, UR40, R6.reuse, 0x96, !PT ;  /* 0x0000002813027c12 */ /* 0x140fe4000f8e9606 */
[----:B------:R-:W-:Y:S01]  /*73c0*/  LOP3.LUT R21, R19, UR40, R6, 0x96, !PT ;  /* 0x0000002813157c12 */ /* 0x000fe2000f8e9606 */
[----:B------:R-:W-:Y:S01]  /*73d0*/  IMAD.WIDE.U32 R40, R5, -0x326172a9, RZ ;  /* 0xcd9e8d5705287825 */ /* 0x000fe200078e00ff */
[----:B------:R-:W-:-:S02]  /*73e0*/  LOP3.LUT R11, R7, UR42, R126, 0x96, !PT ;  /* 0x0000002a070b7c12 */ /* 0x000fc4000f8e967e */
[--C-:B------:R-:W-:Y:S01]  /*73f0*/  LOP3.LUT R13, R7, UR42, R126.reuse, 0x96, !PT ;  /* 0x0000002a070d7c12 */ /* 0x100fe2000f8e967e */
[----:B------:R-:W-:Y:S01]  /*7400*/  IMAD.WIDE.U32 R6, R51, -0x2daee0ad, RZ ;  /* 0xd2511f5333067825 */ /* 0x000fe200078e00ff */
[----:B------:R-:W-:Y:S02]  /*7410*/  LOP3.LUT R20, R9, UR42, R126, 0x96, !PT ;  /* 0x0000002a09147c12 */ /* 0x000fe4000f8e967e */
[----:B------:R-:W-:Y:S01]  /*7420*/  LOP3.LUT R19, R47, UR40, R8, 0x96, !PT ;  /* 0x000000282f137c12 */ /* 0x000fe2000f8e9608 */
[----:B------:R-:W-:Y:S01]  /*7430*/  IMAD.WIDE.U32 R8, R117, -0x2daee0ad, RZ ;  /* 0xd2511f5375087825 */ /* 0x000fe200078e00ff */
[----:B------:R-:W-:Y:S02]  /*7440*/  LOP3.LUT R22, R7, UR40, R12, 0x96, !PT ;  /* 0x0000002807167c12 */ /* 0x000fe4000f8e960c */
[----:B------:R-:W-:Y:S01]  /*7450*/  FSEL R65, R52, -INF , !P3 ;  /* 0xff80000034417808 */ /* 0x000fe20005800000 */
[----:B------:R-:W-:Y:S01]  /*7460*/  IMAD.WIDE.U32 R10, R11, -0x326172a9, RZ ;  /* 0xcd9e8d570b0a7825 */ /* 0x000fe200078e00ff */
[----:B------:R-:W-:-:S02]  /*7470*/  LOP3.LUT R17, R9, UR42, R116, 0x96, !PT ;  /* 0x0000002a09117c12 */ /* 0x000fc4000f8e9674 */
[----:B------:R-:W-:Y:S01]  /*7480*/  LOP3.LUT R33, R7, UR40, R8, 0x96, !PT ;  /* 0x0000002807217c12 */ /* 0x000fe2000f8e9608 */
[----:B------:R-:W-:Y:S01]  /*7490*/  IMAD.WIDE.U32 R8, R15, -0x326172a9, RZ ;  /* 0xcd9e8d570f087825 */ /* 0x000fe200078e00ff */
[----:B------:R-:W-:Y:S02]  /*74a0*/  FSEL R100, R56, -INF , !P2 ;  /* 0xff80000038647808 */ /* 0x000fe40005000000 */
[----:B------:R-:W-:Y:S01]  /*74b0*/  FSEL R124, R57, -INF , !P6 ;  /* 0xff800000397c7808 */ /* 0x000fe20007000000 */
        /* <DEDUP_REMOVED lines=10> */
[----:B------:R-:W-:-:S03]  /*7560*/  LOP3.LUT R28, R23, UR39, R14, 0x96, !PT ;  /* 0x00000027171c7c12 */ /* 0x000fc6000f8e960e */
[----:B------:R-:W-:-:S04]  /*7570*/  IMAD.WIDE.U32 R38, R21, -0x326172a9, RZ ;  /* 0xcd9e8d5715267825 */ /* 0x000fc800078e00ff */
[----:B------:R-:W-:Y:S01]  /*7580*/  IMAD.WIDE.U32 R8, R20, -0x326172a9, RZ ;  /* 0xcd9e8d5714087825 */ /* 0x000fe200078e00ff */
[----:B------:R-:W-:-:S03]  /*7590*/  LOP3.LUT R30, R39, UR39, R10, 0x96, !PT ;  /* 0x00000027271e7c12 */ /* 0x000fc6000f8e960a */
[----:B------:R-:W-:Y:S01]  /*75a0*/  IMAD.WIDE.U32 R44, R19, -0x326172a9, RZ ;  /* 0xcd9e8d57132c7825 */ /* 0x000fe200078e00ff */
[----:B------:R-:W-:-:S03]  /*75b0*/  LOP3.LUT R29, R9, UR41, R118, 0x96, !PT ;  /* 0x00000029091d7c12 */ /* 0x000fc6000f8e9676 */
[----:B------:R-:W-:Y:S01]  /*75c0*/  IMAD.WIDE.U32 R14, R15, -0x2daee0ad, RZ ;  /* 0xd2511f530f0e7825 */ /* 0x000fe200078e00ff */
[----:B------:R-:W-:-:S03]  /*75d0*/  LOP3.LUT R31, R45, UR39, R8, 0x96, !PT ;  /* 0x000000272d1f7c12 */ /* 0x000fc6000f8e9608 */
[----:B------:R-:W-:Y:S01]  /*75e0*/  IMAD.WIDE.U32 R12, R16, -0x326172a9, RZ ;  /* 0xcd9e8d57100c7825 */ /* 0x000fe200078e00ff */
[----:B------:R-:W-:Y:S02]  /*75f0*/  LOP3.LUT R16, R11, UR41, R118, 0x96, !PT ;  /* 0x000000290b107c12 */ /* 0x000fe4000f8e9676 */
[----:B------:R-:W-:Y:S01]  /*7600*/  FSEL R118, R54, -INF , !P1 ;  /* 0xff80000036767808 */ /* 0x000fe20004800000 */
[----:B------:R-:W-:Y:S01]  /*7610*/  IMAD.WIDE.U32 R10, R2, -0x2daee0ad, RZ ;  /* 0xd2511f53020a7825 */ /* 0x000fe200078e00ff */
[----:B------:R-:W-:Y:S02]  /*7620*/  LOP3.LUT R2, R15, UR38, R6, 0x96, !PT ;  /* 0x000000260f027c12 */ /* 0x000fe4000f8e9606 */
[----:B------:R-:W-:Y:S01]  /*7630*/  LOP3.LUT R7, R13, UR41, R48, 0x96, !PT ;  /* 0x000000290d077c12 */ /* 0x000fe2000f8e9630 */
[----:B------:R-:W-:Y:S01]  /*7640*/  IMAD.WIDE.U32 R50, R30, -0x2daee0ad, RZ ;  /* 0xd2511f531e327825 */ /* 0x000fe200078e00ff */
[----:B------:R-:W-:-:S03]  /*7650*/  LOP3.LUT R11, R11, UR38, R18, 0x96, !PT ;  /* 0x000000260b0b7c12 */ /* 0x000fc6000f8e9612 */
[----:B------:R-:W-:-:S04]  /*7660*/  IMAD.WIDE.U32 R146, R31, -0x2daee0ad, RZ ;  /* 0xd2511f531f927825 */ /* 0x000fc800078e00ff */
[----:B------:R-:W-:-:S04]  /*7670*/  IMAD.WIDE.U32 R8, R17, -0x326172a9, RZ ;  /* 0xcd9e8d5711087825 */ /* 0x000fc800078e00ff */
        /* <DEDUP_REMOVED lines=39> */
[----:B------:R-:W-:Y:S02]  /*78f0*/  LOP3.LUT R28, R11, UR37, R36, 0x96, !PT ;  /* 0x000000250b1c7c12 */ /* 0x000fe4000f8e9624 */
[----:B------:R-:W-:Y:S01]  /*7900*/  LOP3.LUT R16, R7, UR26, R10, 0x96, !PT ;  /* 0x0000001a07107c12 */ /* 0x000fe2000f8e960a */
[----:B------:R-:W-:Y:S01]  /*7910*/  IMAD.WIDE.U32 R36, R17, -0x326172a9, RZ ;  /* 0xcd9e8d5711247825 */ /* 0x000fe200078e00ff */
[----:B------:R-:W-:-:S02]  /*7920*/  LOP3.LUT R22, R35, UR32, R14, 0x96, !PT ;  /* 0x0000002023167c12 */ /* 0x000fc4000f8e960e */
[----:B------:R-:W-:Y:S01]  /*7930*/  LOP3.LUT R46, R6, 0xffff, RZ, 0xc0, !PT ;  /* 0x0000ffff062e7812 */ /* 0x000fe200078ec0ff */
[----:B------:R-:W-:Y:S01]  /*7940*/  IMAD.WIDE.U32 R8, R23, -0x326172a9, RZ ;  /* 0xcd9e8d5717087825 */ /* 0x000fe200078e00ff */
[----:B------:R-:W-:Y:S02]  /*7950*/  LOP3.LUT R18, R37, UR37, R18, 0x96, !PT ;  /* 0x0000002525127c12 */ /* 0x000fe4000f8e9612 */
[----:B------:R-:W-:Y:S01]  /*7960*/  SHF.R.U32.HI R45, RZ, 0x10, R6 ;  /* 0x00000010ff2d7819 */ /* 0x000fe20000011606 */
[----:B------:R-:W-:Y:S01]  /*7970*/  IMAD.WIDE.U32 R10, R21, -0x326172a9, RZ ;  /* 0xcd9e8d57150a7825 */ /* 0x000fe200078e00ff */
[----:B------:R-:W-:Y:S02]  /*7980*/  LOP3.LUT R131, R9, UR37, R40, 0x96, !PT ;  /* 0x0000002509837c12 */ /* 0x000fe4000f8e9628 */
[----:B------:R-:W-:Y:S01]  /*7990*/  SHF.R.U32.HI R14, RZ, 0x18, R6 ;  /* 0x00000018ff0e7819 */ /* 0x000fe20000011606 */
[----:B------:R-:W-:Y:S01]  /*79a0*/  IMAD.WIDE.U32 R12, R25, -0x326172a9, RZ ;  /* 0xcd9e8d57190c7825 */ /* 0x000fe200078e00ff */
[----:B------:R-:W-:-:S02]  /*79b0*/  LOP3.LUT R37, R11, UR26, R8, 0x96, !PT ;  /* 0x0000001a0b257c12 */ /* 0x000fc4000f8e9608 */
[----:B------:R-:W-:Y:S01]  /*79c0*/  LOP3.LUT R155, R10, 0xffff, RZ, 0xc0, !PT ;  /* 0x0000ffff0a9b7812 */ /* 0x000fe200078ec0ff */
[----:B------:R-:W-:Y:S01]  /*79d0*/  IMAD.WIDE.U32 R8, R19, -0x326172a9, RZ ;  /* 0xcd9e8d5713087825 */ /* 0x000fe200078e00ff */
[----:B------:R-:W-:Y:S02]  /*79e0*/  LOP3.LUT R38, R13, UR37, R38, 0x96, !PT ;  /* 0x000000250d267c12 */ /* 0x000fe4000f8e9626 */
[----:B------:R-:W-:Y:S01]  /*79f0*/  LOP3.LUT R13, R6, 0xff, RZ, 0xc0, !PT ;  /* 0x000000ff060d7812 */ /* 0x000fe200078ec0ff */
[----:B------:R-:W-:Y:S01]  /*7a00*/  IMAD.WIDE.U32 R26, R26, -0x326172a9, RZ ;  /* 0xcd9e8d571a1a7825 */ /* 0x000fe200078e00ff */
[----:B------:R-:W-:Y:S02]  /*7a10*/  LOP3.LUT R17, R9, UR26, R12, 0x96, !PT ;  /* 0x0000001a09117c12 */ /* 0x000fe4000f8e960c */
[----:B------:R-:W-:Y:S01]  /*7a20*/  FMNMX.FTZ R12, R67, R5, !PT ;  /* 0x00000005430c7209 */ /* 0x000fe20007810000 */
[----:B------:R-:W-:Y:S01]  /*7a30*/  IMAD.WIDE.U32 R42, R15, -0x2daee0ad, RZ ;  /* 0xd2511f530f2a7825 */ /* 0x000fe200078e00ff */
[----:B------:R-:W-:-:S02]  /*7a40*/  FMNMX.FTZ R5, R151, R2, !PT ;  /* 0x0000000297057209 */ /* 0x000fc40007810000 */
[----:B------:R-:W-:Y:S01]  /*7a50*/  FMNMX.FTZ R2, R81, R12, !PT ;  /* 0x0000000c51027209 */ /* 0x000fe20007810000 */
[----:B------:R-:W-:Y:S01]  /*7a60*/  IMAD.WIDE.U32 R6, R29, -0x326172a9, RZ ;  /* 0xcd9e8d571d067825 */ /* 0x000fe200078e00ff */
[----:B------:R-:W-:Y:S02]  /*7a70*/  FMNMX.FTZ R5, R153, R5, !PT ;  /* 0x0000000599057209 */ /* 0x000fe40007810000 */
[----:B------:R-:W-:Y:S02]  /*7a80*/  FMNMX.FTZ R2, R62, R2, !PT ;  /* 0x000000023e027209 */ /* 0x000fe40007810000 */
[----:B------:R-:W-:Y:S02]  /*7a90*/  FMNMX.FTZ R5, R152, R5, !PT ;  /* 0x0000000598057209 */ /* 0x000fe40007810000 */
[----:B------:R-:W-:Y:S02]  /*7aa0*/  LOP3.LUT R15, R10, 0xff, RZ, 0xc0, !PT ;  /* 0x000000ff0a0f7812 */ /* 0x000fe400078ec0ff */
[----:B------:R-:W-:-:S02]  /*7ab0*/  SHF.R.U32.HI R141, RZ, 0x10, R10 ;  /* 0x00000010ff8d7819 */ /* 0x000fc4000001160a */
[----:B------:R-:W-:Y:S01]  /*7ac0*/  SHF.R.U32.HI R156, RZ, 0x18, R10 ;  /* 0x00000018ff9c7819 */ /* 0x000fe2000001160a */
[----:B------:R-:W-:Y:S01]  /*7ad0*/  IMAD.WIDE.U32 R10, R32, -0x326172a9, RZ ;  /* 0xcd9e8d57200a7825 */ /* 0x000fe200078e00ff */
[----:B------:R-:W-:Y:S02]  /*7ae0*/  LOP3.LUT R145, R27, UR37, R24, 0x96, !PT ;  /* 0x000000251b917c12 */ /* 0x000fe4000f8e9618 */
[----:B------:R-:W-:Y:S02]  /*7af0*/  LOP3.LUT R27, R8, 0xffff, RZ, 0xc0, !PT ;  /* 0x0000ffff081b7812 */ /* 0x000fe400078ec0ff */
[----:B------:R-:W-:Y:S02]  /*7b00*/  FMNMX.FTZ R2, R72, R2, !PT ;  /* 0x0000000248027209 */ /* 0x000fe40007810000 */
[----:B------:R-:W-:Y:S02]  /*7b10*/  FMNMX.FTZ R5, R205, R5, !PT ;  /* 0x00000005cd057209 */ /* 0x000fe40007810000 */
[----:B------:R-:W-:-:S02]  /*7b20*/  FMNMX.FTZ R9, R108, R134, !PT ;  /* 0x000000866c097209 */ /* 0x000fc40007810000 */
[----:B------:R-:W-:Y:S02]  /*7b30*/  LOP3.LUT R40, R7, UR26, R10, 0x96, !PT ;  /* 0x0000001a07287c12 */ /* 0x000fe4000f8e960a */
[----:B------:R-:W-:Y:S02]  /*7b40*/  LOP3.LUT R232, R6, 0xffff, RZ, 0xc0, !PT ;  /* 0x0000ffff06e87812 */ /* 0x000fe400078ec0ff */
[----:B------:R-:W-:Y:S02]  /*7b50*/  FMNMX.FTZ R7, R59, R2, !PT ;  /* 0x000000023b077209 */ /* 0x000fe40007810000 */
[----:B------:R-:W-:Y:S02]  /*7b60*/  FMNMX.FTZ R70, R168, R5, !PT ;  /* 0x00000005a8467209 */ /* 0x000fe40007810000 */
[----:B------:R-:W-:Y:S02]  /*7b70*/  LOP3.LUT R20, R43, UR32, R20, 0x96, !PT ;  /* 0x000000202b147c12 */ /* 0x000fe4000f8e9614 */
[----:B------:R-:W-:-:S02]  /*7b80*/  FMNMX.FTZ R5, R80, R9, !PT ;  /* 0x0000000950057209 */ /* 0x000fc40007810000 */
[----:B------:R-:W-:Y:S01]  /*7b90*/  LOP3.LUT R32, R8, 0xff, RZ, 0xc0, !PT ;  /* 0x000000ff08207812 */ /* 0x000fe200078ec0ff */
[----:B------:R-:W1:Y:S01]  /*7ba0*/  SHFL.BFLY PT, R9, R70, 0x2, 0x1f ;  /* 0x0c401f0046097f89 */ /* 0x000e6200000e0000 */
[--C-:B------:R-:W-:Y:S02]  /*7bb0*/  SHF.R.U32.HI R43, RZ, 0x10, R8.reuse ;  /* 0x00000010ff2b7819 */ /* 0x100fe40000011608 */
[----:B------:R-:W-:Y:S02]  /*7bc0*/  SHF.R.U32.HI R41, RZ, 0x18, R8 ;  /* 0x00000018ff297819 */ /* 0x000fe40000011608 */
[----:B------:R-:W-:Y:S02]  /*7bd0*/  FMNMX.FTZ R8, R119, R136, !PT ;  /* 0x0000008877087209 */ /* 0x000fe40007810000 */
[----:B------:R-:W-:Y:S02]  /*7be0*/  LOP3.LUT R234, R6, 0xff, RZ, 0xc0, !PT ;  /* 0x000000ff06ea7812 */ /* 0x000fe400078ec0ff */
[----:B------:R-:W-:-:S02]  /*7bf0*/  SHF.R.U32.HI R233, RZ, 0x10, R6 ;  /* 0x00000010ffe97819 */ /* 0x000fc40000011606 */
[----:B------:R-:W-:Y:S02]  /*7c00*/  SHF.R.U32.HI R231, RZ, 0x18, R6 ;  /* 0x00000018ffe77819 */ /* 0x000fe40000011606 */
        /* <DEDUP_REMOVED lines=16> */
[----:B------:R-:W-:Y:S01]  /*7d10*/  IMAD.WIDE.U32 R6, R28, -0x2daee0ad, RZ ;  /* 0xd2511f531c067825 */ /* 0x000fe200078e00ff */
        /* <DEDUP_REMOVED lines=16> */
[----:B------:R-:W-:Y:S02]  /*7e20*/  LOP3.LUT R147, R11, UR37, R44, 0x96, !PT ;  /* 0x000000250b937c12 */ /* 0x000fe4000f8e962c */
[----:B------:R-:W-:Y:S01]  /*7e30*/  FMNMX.FTZ R5, R226, R5, !PT ;  /* 0x00000005e2057209 */ /* 0x000fe20007810000 */
[----:B------:R-:W2:Y:S01]  /*7e40*/  SHFL.BFLY PT, R11, R70, 0x1, 0x1f ;  /* 0x0c201f00460b7f89 */ /* 0x000ea200000e0000 */
[----:B------:R-:W-:Y:S02]  /*7e50*/  FMNMX.FTZ R8, R100, R8, !PT ;  /* 0x0000000864087209 */ /* 0x000fe40007810000 */
[----:B------:R-:W-:-:S02]  /*7e60*/  FMNMX.FTZ R5, R225, R5, !PT ;  /* 0x00000005e1057209 */ /* 0x000fc40007810000 */
[----:B------:R-:W-:Y:S02]  /*7e70*/  LOP3.LUT R29, R7, UR20, R48, 0x96, !PT ;  /* 0x00000014071d7c12 */ /* 0x000fe4000f8e9630 */
[----:B------:R-:W-:Y:S02]  /*7e80*/  LOP3.LUT R79, R6, 0xffff, RZ, 0xc0, !PT ;  /* 0x0000ffff064f7812 */ /* 0x000fe400078ec0ff */
[----:B------:R-:W-:Y:S01]  /*7e90*/  FMNMX.FTZ R7, R118, R8, !PT ;  /* 0x0000000876077209 */ /* 0x000fe20007810000 */
[----:B------:R-:W-:Y:S01]  /*7ea0*/  IMAD.WIDE.U32 R8, R22, -0x326172a9, RZ ;  /* 0xcd9e8d5716087825 */ /* 0x000fe200078e00ff */
[----:B------:R-:W-:Y:S02]  /*7eb0*/  FMNMX.FTZ R5, R124, R5, !PT ;  /* 0x000000057c057209 */ /* 0x000fe40007810000 */
[----:B------:R-:W-:Y:S02]  /*7ec0*/  ISETP.LE.U32.AND P4, PT, R13, UR13, PT ;  /* 0x0000000d0d007c0c */ /* 0x000fe4000bf83070 */
[----:B------:R-:W3:Y:S01]  /*7ed0*/  SHFL.BFLY PT, R13, R7, 0x2, 0x1f ;  /* 0x0c401f00070d7f89 */ /* 0x000ee200000e0000 */
[----:B------:R-:W-:-:S02]  /*7ee0*/  FMNMX.FTZ R5, R123, R5, !PT ;  /* 0x000000057b057209 */ /* 0x000fc40007810000 */
[----:B------:R-:W-:Y:S02]  /*7ef0*/  LOP3.LUT R64, R6, 0xff, RZ, 0xc0, !PT ;  /* 0x000000ff06407812 */ /* 0x000fe400078ec0ff */
[----:B-1----:R-:W-:Y:S01]  /*7f00*/  FMNMX.FTZ R2, R2, R10, !PT ;  /* 0x0000000a02027209 */ /* 0x002fe20007810000 */
[----:B------:R-:W1:Y:S01]  /*7f10*/  SHFL.BFLY PT, R71, R5, 0x2, 0x1f ;  /* 0x0c401f0005477f89 */ /* 0x000e6200000e0000 */
[--C-:B------:R-:W-:Y:S02]  /*7f20*/  SHF.R.U32.HI R93, RZ, 0x10, R6.reuse ;  /* 0x00000010ff5d7819 */ /* 0x100fe40000011606 */
[----:B--2---:R-:W-:Y:S01]  /*7f30*/  FMNMX.FTZ R70, R70, R11, !PT ;  /* 0x0000000b46467209 */ /* 0x004fe20007810000 */
[----:B------:R-:W2:Y:S01]  /*7f40*/  SHFL.BFLY PT, R68, R2, 0x1, 0x1f ;  /* 0x0c201f0002447f89 */ /* 0x000ea200000e0000 */
[----:B------:R-:W-:Y:S01]  /*7f50*/  SHF.R.U32.HI R88, RZ, 0x18, R6 ;  /* 0x00000018ff587819 */ /* 0x000fe20000011606 */
[----:B------:R-:W-:Y:S01]  /*7f60*/  IMAD.WIDE.U32 R10, R31, -0x2daee0ad, RZ ;  /* 0xd2511f531f0a7825 */ /* 0x000fe200078e00ff */
[----:B------:R-:W-:-:S03]  /*7f70*/  FSETP.NEU.FTZ.AND P0, PT, R70, -INF , PT ;  /* 0xff8000004600780b */ /* 0x000fc60003f1d000 */
[----:B------:R-:W-:Y:S01]  /*7f80*/  FMUL.FTZ R6, R70, UR44 ;  /* 0x0000002c46067c20 */ /* 0x000fe20008410000 */
[----:B------:R-:W-:Y:S02]  /*7f90*/  ISETP.LE.U32.AND P6, PT, R15, UR13, PT ;  /* 0x0000000d0f007c0c */ /* 0x000fe4000bfc3070 */
[----:B------:R-:W-:Y:S02]  /*7fa0*/  LOP3.LUT R35, R9, UR26, R30, 0x96, !PT ;  /* 0x0000001a09237c12 */ /* 0x000fe4000f8e961e */
[----:B------:R-:W-:Y:S02]  /*7fb0*/  FSEL R6, R6, RZ, P0 ;  /* 0x000000ff06067208 */ /* 0x000fe40000000000 */
[C---:B------:R-:W-:Y:S02]  /*7fc0*/  LOP3.LUT R129, R8.reuse, 0xff, RZ, 0xc0, !PT ;  /* 0x000000ff08817812 */ /* 0x040fe400078ec0ff */
[----:B------:R-:W-:Y:S01]  /*7fd0*/  LOP3.LUT R127, R8, 0xffff, RZ, 0xc0, !PT ;  /* 0x0000ffff087f7812 */ /* 0x000fe200078ec0ff */
[----:B------:R-:W-:Y:S01]  /*7fe0*/  FFMA.FTZ R12, R69, UR44, -R6 ;  /* 0x0000002c450c7c23 */ /* 0x000fe20008010806 */
[----:B---3--:R-:W-:-:S02]  /*7ff0*/  FMNMX.FTZ R7, R7, R13, !PT ;  /* 0x0000000d07077209 */ /* 0x008fc40007810000 */
[--C-:B------:R-:W-:Y:S01]  /*8000*/  SHF.R.U32.HI R128, RZ, 0x10, R8.reuse ;  /* 0x00000010ff807819 */ /* 0x100fe20000011608 */
[----:B------:R3:W-:Y:S01]  /*8010*/  MUFU.EX2 R112, R12 ;  /* 0x0000000c00707308 */ /* 0x0007e20000000800 */
[----:B------:R-:W-:Y:S01]  /*8020*/  SHF.R.U32.HI R126, RZ, 0x18, R8 ;  /* 0x00000018ff7e7819 */ /* 0x000fe20000011608 */
[----:B------:R-:W4:Y:S01]  /*8030*/  SHFL.BFLY PT, R69, R7, 0x1, 0x1f ;  /* 0x0c201f0007457f89 */ /* 0x000f2200000e0000 */
[----:B-1----:R-:W-:Y:S01]  /*8040*/  FMNMX.FTZ R71, R5, R71, !PT ;  /* 0x0000004705477209 */ /* 0x002fe20007810000 */
[----:B------:R-:W-:Y:S01]  /*8050*/  FFMA.FTZ R5, R84, UR44, -R6 ;  /* 0x0000002c54057c23 */ /* 0x000fe20008010806 */
[----:B------:R-:W-:Y:S01]  /*8060*/  IMAD.WIDE.U32 R8, R33, -0x326172a9, RZ ;  /* 0xcd9e8d5721087825 */ /* 0x000fe200078e00ff */
[----:B--2---:R-:W-:-:S03]  /*8070*/  FMNMX.FTZ R68, R2, R68, !PT ;  /* 0x0000004402447209 */ /* 0x004fc60007810000 */
[----:B------:R-:W-:Y:S01]  /*8080*/  FFMA.FTZ R2, R85, UR44, -R6 ;  /* 0x0000002c55027c23 */ /* 0x000fe20008010806 */
[----:B------:R-:W1:Y:S01]  /*8090*/  SHFL.BFLY PT, R15, R71, 0x1, 0x1f ;  /* 0x0c201f00470f7f89 */ /* 0x000e6200000e0000 */
[----:B------:R2:W-:Y:S01]  /*80a0*/  MUFU.EX2 R110, R5 ;  /* 0x00000005006e7308 */ /* 0x0005e20000000800 */
[----:B------:R-:W-:Y:S02]  /*80b0*/  FSETP.NEU.FTZ.AND P0, PT, R68, -INF , PT ;  /* 0xff8000004400780b */ /* 0x000fe40003f1d000 */
[C---:B------:R-:W-:Y:S02]  /*80c0*/  LOP3.LUT R142, R8.reuse, 0xff, RZ, 0xc0, !PT ;  /* 0x000000ff088e7812 */ /* 0x040fe400078ec0ff */
[----:B------:R-:W-:Y:S02]  /*80d0*/  LOP3.LUT R140, R8, 0xffff, RZ, 0xc0, !PT ;  /* 0x0000ffff088c7812 */ /* 0x000fe400078ec0ff */
[----:B------:R-:W-:Y:S01]  /*80e0*/  SHF.R.U32.HI R84, RZ, 0x10, R8 ;  /* 0x00000010ff547819 */ /* 0x000fe20000011608 */
[----:B---3--:R-:W-:Y:S01]  /*80f0*/  FFMA.FTZ R12, R73, UR44, -R6 ;  /* 0x0000002c490c7c23 */ /* 0x008fe20008010806 */
[----:B------:R-:W-:Y:S01]  /*8100*/  SHF.R.U32.HI R167, RZ, 0x18, R8 ;  /* 0x00000018ffa77819 */ /* 0x000fe20000011608 */
[----:B------:R3:W-:Y:S01]  /*8110*/  MUFU.EX2 R114, R2 ;  /* 0x0000000200727308 */ /* 0x0007e20000000800 */
[----:B------:R-:W-:-:S02]  /*8120*/  LOP3.LUT R8, R16, 0xff, RZ, 0xc0, !PT ;  /* 0x000000ff10087812 */ /* 0x000fc400078ec0ff */
[----:B------:R-:W-:Y:S02]  /*8130*/  LOP3.LUT R34, R11, UR20, R34, 0x96, !PT ;  /* 0x000000140b227c12 */ /* 0x000fe4000f8e9622 */
[----:B------:R-:W-:Y:S01]  /*8140*/  LOP3.LUT R122, R10, 0xff, RZ, 0xc0, !PT ;  /* 0x000000ff0a7a7812 */ /* 0x000fe200078ec0ff */
[----:B--2---:R-:W-:Y:S02]  /*8150*/  FMUL.FTZ R5, R68, UR44 ;  /* 0x0000002c44057c20 */ /* 0x004fe40008410000 */
[----:B------:R2:W2:Y:S01]  /*8160*/  MUFU.EX2 R109, R12 ;  /* 0x0000000c006d7308 */ /* 0x0004a20000000800 */
[----:B----4-:R-:W-:Y:S02]  /*8170*/  FMNMX.FTZ R69, R7, R69, !PT ;  /* 0x0000004507457209 */ /* 0x010fe40007810000 */
[----:B------:R-:W-:Y:S02]  /*8180*/  LOP3.LUT R135, R10, 0xffff, RZ, 0xc0, !PT ;  /* 0x0000ffff0a877812 */ /* 0x000fe400078ec0ff */
[----:B------:R-:W-:-:S02]  /*8190*/  FSEL R5, R5, RZ, P0 ;  /* 0x000000ff05057208 */ /* 0x000fc40000000000 */
[----:B------:R-:W-:Y:S01]  /*81a0*/  SHF.R.U32.HI R138, RZ, 0x10, R10 ;  /* 0x00000010ff8a7819 */ /* 0x000fe2000001160a */
[----:B---3--:R-:W-:Y:S01]  /*81b0*/  FFMA.FTZ R2, R86, UR44, -R6 ;  /* 0x0000002c56027c23 */ /* 0x008fe20008010806 */
[----:B------:R-:W-:Y:S01]  /*81c0*/  SHF.R.U32.HI R121, RZ, 0x18, R10 ;  /* 0x00000018ff797819 */ /* 0x000fe2000001160a */
[----:B------:R-:W-:Y:S01]  /*81d0*/  IMAD.WIDE.U32 R10, R38, -0x2daee0ad, RZ ;  /* 0xd2511f53260a7825 */ /* 0x000fe200078e00ff */
[----:B------:R-:W-:Y:S01]  /*81e0*/  ISETP.LE.U32.AND P1, PT, R8, UR13, PT ;  /* 0x0000000d08007c0c */ /* 0x000fe2000bf23070 */
[----:B------:R3:W-:Y:S02]  /*81f0*/  MUFU.EX2 R113, R2 ;  /* 0x0000000200717308 */ /* 0x0007e40000000800 */
[----:B------:R-:W-:Y:S01]  /*8200*/  FFMA.FTZ R7, R66, UR44, -R5 ;  /* 0x0000002c42077c23 */ /* 0x000fe20008010805 */
[----:B------:R-:W-:Y:S01]  /*8210*/  FMUL.FTZ R8, R69, UR44 ;  /* 0x0000002c45087c20 */ /* 0x000fe20008410000 */
[----:B-1----:R-:W-:Y:S01]  /*8220*/  FMNMX.FTZ R71, R71, R15, !PT ;  /* 0x0000000f47477209 */ /* 0x002fe20007810000 */
[----:B--2---:R-:W-:Y:S01]  /*8230*/  IMAD.WIDE.U32 R12, R20, -0x326172a9, RZ ;  /* 0xcd9e8d57140c7825 */ /* 0x004fe200078e00ff */
[----:B------:R-:W-:-:S02]  /*8240*/  FSETP.NEU.FTZ.AND P0, PT, R69, -INF , PT ;  /* 0xff8000004500780b */ /* 0x000fc40003f1d000 */
[----:B------:R-:W-:Y:S01]  /*8250*/  ISETP.LE.U32.AND P5, PT, R14, UR13, PT ;  /* 0x0000000d0e007c0c */ /* 0x000fe2000bfa3070 */
[----:B------:R1:W-:Y:S01]  /*8260*/  MUFU.EX2 R249, R7 ;  /* 0x0000000700f97308 */ /* 0x0003e20000000800 */
[----:B------:R-:W-:Y:S02]  /*8270*/  LOP3.LUT R39, R9, UR26, R26, 0x96, !PT ;  /* 0x0000001a09277c12 */ /* 0x000fe4000f8e961a */
[----:B------:R-:W-:Y:S02]  /*8280*/  LOP3.LUT R14, R11, UR20, R50, 0x96, !PT ;  /* 0x000000140b0e7c12 */ /* 0x000fe4000f8e9632 */
[C---:B------:R-:W-:Y:S01]  /*8290*/  LOP3.LUT R26, R10.reuse, 0xffff, RZ, 0xc0, !PT ;  /* 0x0000ffff0a1a7812 */ /* 0x040fe200078ec0ff */
[----:B------:R-:W-:Y:S01]  /*82a0*/  FMUL.FTZ R11, R71, UR44 ;  /* 0x0000002c470b7c20 */ /* 0x000fe20008410000 */
[----:B------:R-:W-:Y:S02]  /*82b0*/  LOP3.LUT R30, R10, 0xff, RZ, 0xc0, !PT ;  /* 0x000000ff0a1e7812 */ /* 0x000fe400078ec0ff */
[----:B---3--:R-:W-:-:S02]  /*82c0*/  LOP3.LUT R2, R16, 0xffff, RZ, 0xc0, !PT ;  /* 0x0000ffff10027812 */ /* 0x008fc400078ec0ff */
[----:B------:R-:W-:Y:S02]  /*82d0*/  SHF.R.U32.HI R28, RZ, 0x10, R10 ;  /* 0x00000010ff1c7819 */ /* 0x000fe4000001160a */
[----:B------:R-:W-:Y:S02]  /*82e0*/  SHF.R.U32.HI R2, RZ, 0x8, R2 ;  /* 0x00000008ff027819 */ /* 0x000fe40000011602 */
[----:B------:R-:W-:Y:S02]  /*82f0*/  SHF.R.U32.HI R31, RZ, 0x18, R10 ;  /* 0x00000018ff1f7819 */ /* 0x000fe4000001160a */
[----:B-1----:R-:W-:Y:S01]  /*8300*/  FSEL R7, R8, RZ, P0 ;  /* 0x000000ff08077208 */ /* 0x002fe20000000000 */
[----:B------:R-:W-:Y:S01]  /*8310*/  FFMA.FTZ R8, R89, UR44, -R5 ;  /* 0x0000002c59087c23 */ /* 0x000fe20008010805 */
[----:B------:R-:W-:Y:S02]  /*8320*/  FSETP.NEU.FTZ.AND P0, PT, R71, -INF , PT ;  /* 0xff8000004700780b */ /* 0x000fe40003f1d000 */
[----:B------:R-:W-:Y:S01]  /*8330*/  LOP3.LUT R2, R2, 0xffff, RZ, 0xc0, !PT ;  /* 0x0000ffff02027812 */ /* 0x000fe200078ec0ff */
[----:B------:R1:W2:Y:S01]  /*8340*/  MUFU.EX2 R99, R8 ;  /* 0x0000000800637308 */ /* 0x0002a20000000800 */
[----:B------:R-:W-:-:S02]  /*8350*/  F2FP.F16.F32.PACK_AB R10, R109, R112 ;  /* 0x000000706d0a723e */ /* 0x000fc400000000ff */
[----:B------:R-:W-:Y:S02]  /*8360*/  LOP3.LUT R21, R12, 0xffff, RZ, 0xc0, !PT ;  /* 0x0000ffff0c157812 */ /* 0x000fe400078ec0ff */
[C---:B------:R-:W-:Y:S02]  /*8370*/  PRMT R78, R10.reuse, 0x7610, R78 ;  /* 0x000076100a4e7816 */ /* 0x040fe4000000004e */
[----:B------:R-:W-:Y:S01]  /*8380*/  PRMT R77, R10, 0x7632, R77 ;  /* 0x000076320a4d7816 */ /* 0x000fe2000000004d */
[----:B------:R-:W-:Y:S01]  /*8390*/  FFMA.FTZ R10, R90, UR44, -R6 ;  /* 0x0000002c5a0a7c23 */ /* 0x000fe20008010806 */
[----:B------:R-:W-:Y:S01]  /*83a0*/  LOP3.LUT R25, R12, 0xff, RZ, 0xc0, !PT ;  /* 0x000000ff0c197812 */ /* 0x000fe200078ec0ff */
[----:B------:R-:W-:Y:S01]  /*83b0*/  @!P1 HADD2 R75, -R78.H0_H0, -RZ.H0_H0 ;  /* 0xa00000ff4e4b9230 */ /* 0x000fe20000000900 */
[--C-:B------:R-:W-:Y:S01]  /*83c0*/  SHF.R.U32.HI R22, RZ, 0x10, R12.reuse ;  /* 0x00000010ff167819 */ /* 0x100fe2000001160c */
[----:B------:R3:W-:Y:S01]  /*83d0*/  MUFU.EX2 R117, R10 ;  /* 0x0000000a00757308 */ /* 0x0007e20000000800 */
[----:B------:R-:W-:-:S02]  /*83e0*/  SHF.R.U32.HI R23, RZ, 0x18, R12 ;  /* 0x00000018ff177819 */ /* 0x000fc4000001160c */
[----:B------:R-:W-:Y:S02]  /*83f0*/  SHF.R.U32.HI R12, RZ, 0x10, R16 ;  /* 0x00000010ff0c7819 */ /* 0x000fe40000011610 */
[----:B-1----:R-:W-:Y:S02]  /*8400*/  FSEL R8, R11, RZ, P0 ;  /* 0x000000ff0b087208 */ /* 0x002fe40000000000 */
[----:B------:R-:W-:Y:S01]  /*8410*/  ISETP.LE.U32.AND P0, PT, R2, UR13, PT ;  /* 0x0000000d02007c0c */ /* 0x000fe2000bf03070 */
[----:B------:R-:W-:Y:S01]  /*8420*/  FFMA.FTZ R2, R87, UR44, -R6 ;  /* 0x0000002c57027c23 */ /* 0x000fe20008010806 */
[----:B------:R-:W-:Y:S02]  /*8430*/  PRMT R52, R78, 0x5410, R77 ;  /* 0x000054104e347816 */ /* 0x000fe4000000004d */
[----:B------:R-:W-:Y:S01]  /*8440*/  @!P1 PRMT R78, R75, 0x5410, RZ ;  /* 0x000054104b4e9816 */ /* 0x000fe200000000ff */
[----:B------:R1:W-:Y:S01]  /*8450*/  MUFU.EX2 R115, R2 ;  /* 0x0000000200737308 */ /* 0x0003e20000000800 */
[----:B------:R-:W-:-:S02]  /*8460*/  LOP3.LUT R12, R12, 0xff, RZ, 0xc0, !PT ;  /* 0x000000ff0c0c7812 */ /* 0x000fc400078ec0ff */
[----:B--2---:R-:W-:Y:S01]  /*8470*/  F2FP.F16.F32.PACK_AB R15, R99, R249 ;  /* 0x000000f9630f723e */ /* 0x004fe200000000ff */
[----:B---3--:R-:W-:Y:S01]  /*8480*/  IMAD.WIDE.U32 R10, R18, -0x2daee0ad, RZ ;  /* 0xd2511f53120a7825 */ /* 0x008fe200078e00ff */
[----:B------:R-:W-:-:S03]  /*8490*/  LOP3.LUT R9, R13, UR26, R36, 0x96, !PT ;  /* 0x0000001a0d097c12 */ /* 0x000fc6000f8e9624 */
[----:B------:R-:W-:Y:S01]  /*84a0*/  FFMA.FTZ R13, R91, UR44, -R6 ;  /* 0x0000002c5b0d7c23 */ /* 0x000fe20008010806 */
[----:B------:R-:W-:Y:S01]  /*84b0*/  @!P0 HADD2 R82, -R77.H0_H0, -RZ.H0_H0 ;  /* 0xa00000ff4d528230 */ /* 0x000fe20000000900 */
[----:B------:R-:W-:Y:S02]  /*84c0*/  PRMT R228, R15, 0x7632, R228 ;  /* 0x000076320fe47816 */ /* 0x000fe400000000e4 */
[C---:B------:R-:W-:Y:S01]  /*84d0*/  LOP3.LUT R18, R10.reuse, 0xffff, RZ, 0xc0, !PT ;  /* 0x0000ffff0a127812 */ /* 0x040fe200078ec0ff */
[----:B------:R2:W-:Y:S01]  /*84e0*/  MUFU.EX2 R85, R13 ;  /* 0x0000000d00557308 */ /* 0x0005e20000000800 */
[----:B------:R-:W-:Y:S02]  /*84f0*/  LOP3.LUT R19, R10, 0xff, RZ, 0xc0, !PT ;  /* 0x000000ff0a137812 */ /* 0x000fe400078ec0ff */
[----:B------:R-:W-:Y:S02]  /*8500*/  SHF.R.U32.HI R20, RZ, 0x10, R10 ;  /* 0x00000010ff147819 */ /* 0x000fe4000001160a */
[----:B-1----:R-:W-:-:S02]  /*8510*/  SHF.R.U32.HI R2, RZ, 0x18, R16 ;  /* 0x00000018ff027819 */ /* 0x002fc40000011610 */
[----:B------:R-:W-:Y:S02]  /*8520*/  SHF.R.U32.HI R24, RZ, 0x18, R10 ;  /* 0x00000018ff187819 */ /* 0x000fe4000001160a */
[----:B------:R-:W-:Y:S02]  /*8530*/  ISETP.LE.U32.AND P1, PT, R2, UR13, PT ;  /* 0x0000000d02007c0c */ /* 0x000fe4000bf23070 */
[----:B------:R-:W-:Y:S02]  /*8540*/  LOP3.LUT R10, R45, 0xff, RZ, 0xc0, !PT ;  /* 0x000000ff2d0a7812 */ /* 0x000fe400078ec0ff */
[----:B------:R-:W-:Y:S01]  /*8550*/  LOP3.LUT R2, R11, UR20, R42, 0x96, !PT ;  /* 0x000000140b027c12 */ /* 0x000fe2000f8e962a */
[--C-:B------:R-:W-:Y:S01]  /*8560*/  FFMA.FTZ R11, R81, UR44, -R5.reuse ;  /* 0x0000002c510b7c23 */ /* 0x100fe20008010805 */
[----:B------:R-:W-:Y:S02]  /*8570*/  @!P0 PRMT R77, R82, 0x5410, RZ ;  /* 0x00005410524d8816 */ /* 0x000fe400000000ff */
[----:B------:R-:W-:Y:S01]  /*8580*/  ISETP.LE.U32.AND P0, PT, R12, UR13, PT ;  /* 0x0000000d0c007c0c */ /* 0x000fe2000bf03070 */
[----:B------:R1:W-:Y:S01]  /*8590*/  MUFU.EX2 R102, R11 ;  /* 0x0000000b00667308 */ /* 0x0003e20000000800 */
[----:B------:R-:W-:Y:S01]  /*85a0*/  ISETP.LE.U32.AND P2, PT, R10, UR13, PT ;  /* 0x0000000d0a007c0c */ /* 0x000fe2000bf43070 */
[----:B------:R-:W-:Y:S01]  /*85b0*/  FFMA.FTZ R10, R62, UR44, -R5 ;  /* 0x0000002c3e0a7c23 */ /* 0x000fe20008010805 */
[----:B------:R-:W-:Y:S01]  /*85c0*/  SHF.R.U32.HI R12, RZ, 0x8, R27 ;  /* 0x00000008ff0c7819 */ /* 0x000fe2000001161b */
[----:B------:R-:W-:Y:S01]  /*85d0*/  @!P1 HADD2 R83, -R228.H0_H0, -RZ.H0_H0 ;  /* 0xa00000ffe4539230 */ /* 0x000fe20000000900 */
[----:B------:R-:W-:Y:S01]  /*85e0*/  PRMT R227, R15, 0x7610, R227 ;  /* 0x000076100fe37816 */ /* 0x000fe200000000e3 */
[--C-:B--2---:R-:W-:Y:S01]  /*85f0*/  FFMA.FTZ R13, R67, UR44, -R5.reuse ;  /* 0x0000002c430d7c23 */ /* 0x104fe20008010805 */
[----:B------:R-:W-:Y:S01]  /*8600*/  PRMT R33, R32, 0x5410, R12 ;  /* 0x0000541020217816 */ /* 0x000fe2000000000c */
[----:B------:R2:W-:Y:S01]  /*8610*/  MUFU.EX2 R173, R10 ;  /* 0x0000000a00ad7308 */ /* 0x0005e20000000800 */
[----:B------:R-:W-:Y:S01]  /*8620*/  SHF.R.U32.HI R12, RZ, 0x8, R46 ;  /* 0x00000008ff0c7819 */ /* 0x000fe2000001162e */
[----:B------:R-:W-:Y:S01]  /*8630*/  FFMA.FTZ R15, R58, UR44, -R5 ;  /* 0x0000002c3a0f7c23 */ /* 0x000fe20008010805 */
[----:B------:R-:W-:Y:S01]  /*8640*/  PRMT R53, R227, 0x5410, R228 ;  /* 0x00005410e3357816 */ /* 0x000fe200000000e4 */
[----:B------:R-:W-:Y:S01]  /*8650*/  @!P0 HADD2 R143, -R227.H0_H0, -RZ.H0_H0 ;  /* 0xa00000ffe38f8230 */ /* 0x000fe20000000900 */
[----:B------:R-:W-:-:S02]  /*8660*/  @!P1 PRMT R228, R83, 0x5410, RZ ;  /* 0x0000541053e49816 */ /* 0x000fc400000000ff */
[----:B------:R-:W-:Y:S01]  /*8670*/  LOP3.LUT R16, R17, 0xff, RZ, 0xc0, !PT ;  /* 0x000000ff11107812 */ /* 0x000fe200078ec0ff */
[----:B------:R3:W4:Y:S01]  /*8680*/  MUFU.EX2 R98, R13 ;  /* 0x0000000d00627308 */ /* 0x0007220000000800 */
[----:B-1----:R-:W-:Y:S02]  /*8690*/  F2FP.F16.F32.PACK_AB R11, R114, R110 ;  /* 0x0000006e720b723e */ /* 0x002fe400000000ff */
[----:B------:R-:W-:Y:S02]  /*86a0*/  @!P0 PRMT R227, R143, 0x5410, RZ ;  /* 0x000054108fe38816 */ /* 0x000fe400000000ff */
[C---:B------:R-:W-:Y:S02]  /*86b0*/  PRMT R230, R11.reuse, 0x7610, R230 ;  /* 0x000076100be67816 */ /* 0x040fe400000000e6 */
[----:B------:R-:W-:Y:S01]  /*86c0*/  PRMT R229, R11, 0x7632, R229 ;  /* 0x000076320be57816 */ /* 0x000fe200000000e5 */
[----:B------:R1:W-:Y:S01]  /*86d0*/  MUFU.EX2 R171, R15 ;  /* 0x0000000f00ab7308 */ /* 0x0003e20000000800 */
[----:B--2---:R-:W-:Y:S01]  /*86e0*/  FFMA.FTZ R10, R72, UR44, -R5 ;  /* 0x0000002c480a7c23 */ /* 0x004fe20008010805 */
[----:B------:R-:W-:Y:S01]  /*86f0*/  LOP3.LUT R11, R12, 0xffff, RZ, 0xc0, !PT ;  /* 0x0000ffff0c0b7812 */ /* 0x000fe200078ec0ff */
[----:B------:R-:W-:Y:S01]  /*8700*/  @!P4 HADD2 R144, -R230.H0_H0, -RZ.H0_H0 ;  /* 0xa00000ffe690c230 */ /* 0x000fe20000000900 */
[----:B------:R-:W-:-:S02]  /*8710*/  PRMT R54, R230, 0x5410, R229 ;  /* 0x00005410e6367816 */ /* 0x000fc400000000e5 */
[----:B------:R-:W-:Y:S02]  /*8720*/  ISETP.LE.U32.AND P1, PT, R11, UR13, PT ;  /* 0x0000000d0b007c0c */ /* 0x000fe4000bf23070 */
[----:B------:R2:W2:Y:S01]  /*8730*/  MUFU.EX2 R106, R10 ;  /* 0x0000000a006a7308 */ /* 0x0004a20000000800 */
[----:B------:R-:W-:Y:S02]  /*8740*/  LOP3.LUT R11, R17, 0xffff, RZ, 0xc0, !PT ;  /* 0x0000ffff110b7812 */ /* 0x000fe400078ec0ff */
[----:B---3--:R-:W-:Y:S01]  /*8750*/  LOP3.LUT R13, R43, 0xff, RZ, 0xc0, !PT ;  /* 0x000000ff2b0d7812 */ /* 0x008fe200078ec0ff */
[----:B------:R-:W-:Y:S01]  /*8760*/  IMAD.MOV.U32 R43, RZ, RZ, R249 ;  /* 0x000000ffff2b7224 */ /* 0x000fe200078e00f9 */
[----:B------:R-:W-:Y:S02]  /*8770*/  SHF.R.U32.HI R12, RZ, 0x8, R11 ;  /* 0x00000008ff0c7819 */ /* 0x000fe4000001160b */
[----:B------:R-:W-:Y:S02]  /*8780*/  PRMT R32, R13, 0x5410, R41 ;  /* 0x000054100d207816 */ /* 0x000fe40000000029 */
[----:B-1----:R-:W-:Y:S01]  /*8790*/  LOP3.LUT R15, R28, 0xff, RZ, 0xc0, !PT ;  /* 0x000000ff1c0f7812 */ /* 0x002fe200078ec0ff */
[----:B----4-:R-:W-:Y:S01]  /*87a0*/  IMAD.MOV.U32 R28, RZ, RZ, R98 ;  /* 0x000000ffff1c7224 */ /* 0x010fe200078e0062 */
[----:B------:R-:W-:Y:S01]  /*87b0*/  PRMT R27, R16, 0x5410, R12 ;  /* 0x00005410101b7816 */ /* 0x000fe2000000000c */
[----:B------:R-:W-:Y:S01]  /*87c0*/  FFMA.FTZ R12, R80, UR44, -R7 ;  /* 0x0000002c500c7c23 */ /* 0x000fe20008010807 */
[----:B------:R-:W-:Y:S01]  /*87d0*/  LOP3.LUT R13, R29, 0xff, RZ, 0xc0, !PT ;  /* 0x000000ff1d0d7812 */ /* 0x000fe200078ec0ff */
[----:B------:R-:W1:Y:S01]  /*87e0*/  LDSM.16.MT88.4 R80, [R165+0x6000] ;  /* 0x00600000a550783b */ /* 0x000e620000004200 */
[----:B------:R-:W-:Y:S01]  /*87f0*/  PRMT R31, R15, 0x5410, R31 ;  /* 0x000054100f1f7816 */ /* 0x000fe2000000001f */
[----:B------:R3:W-:Y:S01]  /*8800*/  MUFU.EX2 R67, R12 ;  /* 0x0000000c00437308 */ /* 0x0007e20000000800 */
[----:B--2---:R-:W-:Y:S01]  /*8810*/  FFMA.FTZ R10, R59, UR44, -R5 ;  /* 0x0000002c3b0a7c23 */ /* 0x004fe20008010805 */
[----:B------:R-:W-:Y:S01]  /*8820*/  SHF.R.U32.HI R15, RZ, 0x10, R14 ;  /* 0x00000010ff0f7819 */ /* 0x000fe2000001160e */
[----:B------:R-:W-:Y:S01]  /*8830*/  @!P1 HADD2 R154, -R229.H0_H0, -RZ.H0_H0 ;  /* 0xa00000ffe59a9230 */ /* 0x000fe20000000900 */
[----:B------:R-:W-:Y:S01]  /*8840*/  ISETP.LE.U32.AND P0, PT, R13, UR13, PT ;  /* 0x0000000d0d007c0c */ /* 0x000fe2000bf03070 */
[----:B------:R-:W-:Y:S01]  /*8850*/  FFMA.FTZ R13, R96, UR44, -R7 ;  /* 0x0000002c600d7c23 */ /* 0x000fe20008010807 */
[----:B------:R-:W-:-:S02]  /*8860*/  LOP3.LUT R16, R20, 0xff, RZ, 0xc0, !PT ;  /* 0x000000ff14107812 */ /* 0x000fc400078ec0ff */
[----:B------:R2:W-:Y:S01]  /*8870*/  MUFU.EX2 R66, R10 ;  /* 0x0000000a00427308 */ /* 0x0005e20000000800 */
[----:B------:R-:W-:Y:S02]  /*8880*/  @!P1 PRMT R229, R154, 0x5410, RZ ;  /* 0x000054109ae59816 */ /* 0x000fe400000000ff */
[----:B------:R-:W-:Y:S02]  /*8890*/  PRMT R16, R16, 0x5410, R24 ;  /* 0x0000541010107816 */ /* 0x000fe40000000018 */
[----:B------:R-:W-:Y:S02]  /*88a0*/  @!P4 PRMT R230, R144, 0x5410, RZ ;  /* 0x0000541090e6c816 */ /* 0x000fe400000000ff */
[----:B------:R-:W-:Y:S01]  /*88b0*/  ISETP.LE.U32.AND P3, PT, R64, UR13, PT ;  /* 0x0000000d40007c0c */ /* 0x000fe2000bf63070 */
[----:B------:R4:W1:Y:S01]  /*88c0*/  MUFU.EX2 R98, R13 ;  /* 0x0000000d00627308 */ /* 0x0008620000000800 */
[----:B---3--:R-:W-:-:S04]  /*88d0*/  SHF.R.U32.HI R12, RZ, 0x8, R21 ;  /* 0x00000008ff0c7819 */ /* 0x008fc80000011615 */
[----:B------:R-:W-:Y:S02]  /*88e0*/  PRMT R25, R25, 0x5410, R12 ;  /* 0x0000541019197816 */ /* 0x000fe4000000000c */
[--C-:B--2---:R-:W-:Y:S02]  /*88f0*/  SHF.R.U32.HI R10, RZ, 0x10, R17.reuse ;  /* 0x00000010ff0a7819 */ /* 0x104fe40000011611 */
[----:B------:R-:W-:Y:S02]  /*8900*/  SHF.R.U32.HI R17, RZ, 0x18, R17 ;  /* 0x00000018ff117819 */ /* 0x000fe40000011611 */
[----:B------:R-:W-:Y:S02]  /*8910*/  LOP3.LUT R11, R10, 0xff, RZ, 0xc0, !PT ;  /* 0x000000ff0a0b7812 */ /* 0x000fe400078ec0ff */
[----:B------:R-:W-:Y:S02]  /*8920*/  SHF.R.U32.HI R10, RZ, 0x8, R26 ;  /* 0x00000008ff0a7819 */ /* 0x000fe4000001161a */
[----:B------:R-:W-:Y:S01]  /*8930*/  PRMT R26, R11, 0x5410, R17 ;  /* 0x000054100b1a7816 */ /* 0x000fe20000000011 */
[----:B----4-:R-:W-:Y:S01]  /*8940*/  FFMA.FTZ R13, R61, UR44, -R7 ;  /* 0x0000002c3d0d7c23 */ /* 0x010fe20008010807 */
[----:B------:R-:W-:-:S02]  /*8950*/  PRMT R30, R30, 0x5410, R10 ;  /* 0x000054101e1e7816 */ /* 0x000fc4000000000a */
[----:B------:R-:W-:Y:S01]  /*8960*/  SHF.R.U32.HI R10, RZ, 0x8, R18 ;  /* 0x00000008ff0a7819 */ /* 0x000fe20000011612 */
[----:B------:R-:W-:Y:S01]  /*8970*/  MUFU.EX2 R170, R13 ;  /* 0x0000000d00aa7308 */ /* 0x000fe20000000800 */
[----:B------:R-:W-:Y:S02]  /*8980*/  LOP3.LUT R11, R22, 0xff, RZ, 0xc0, !PT ;  /* 0x000000ff160b7812 */ /* 0x000fe400078ec0ff */
[----:B------:R-:W-:Y:S01]  /*8990*/  PRMT R19, R19, 0x5410, R10 ;  /* 0x0000541013137816 */ /* 0x000fe2000000000a */
[----:B------:R-:W-:Y:S01]  /*89a0*/  FFMA.FTZ R10, R63, UR44, -R7 ;  /* 0x0000002c3f0a7c23 */ /* 0x000fe20008010807 */
[----:B------:R-:W-:Y:S02]  /*89b0*/  PRMT R23, R11, 0x5410, R23 ;  /* 0x000054100b177816 */ /* 0x000fe40000000017 */
[C---:B------:R-:W-:Y:S01]  /*89c0*/  LOP3.LUT R11, R14.reuse, 0xffff, RZ, 0xc0, !PT ;  /* 0x0000ffff0e0b7812 */ /* 0x040fe200078ec0ff */
[----:B------:R2:W-:Y:S01]  /*89d0*/  MUFU.EX2 R86, R10 ;  /* 0x0000000a00567308 */ /* 0x0005e20000000800 */
[----:B------:R-:W-:-:S02]  /*89e0*/  LOP3.LUT R18, R14, 0xff, RZ, 0xc0, !PT ;  /* 0x000000ff0e127812 */ /* 0x000fc400078ec0ff */
[----:B------:R-:W-:Y:S02]  /*89f0*/  SHF.R.U32.HI R17, RZ, 0x18, R14 ;  /* 0x00000018ff117819 */ /* 0x000fe4000001160e */
[----:B------:R-:W-:Y:S02]  /*8a00*/  LOP3.LUT R14, R9, 0xff, RZ, 0xc0, !PT ;  /* 0x000000ff090e7812 */ /* 0x000fe400078ec0ff */
[----:B------:R-:W-:Y:S02]  /*8a10*/  SHF.R.U32.HI R12, RZ, 0x8, R11 ;  /* 0x00000008ff0c7819 */ /* 0x000fe4000001160b */
[----:B------:R-:W-:Y:S02]  /*8a20*/  LOP3.LUT R11, R15, 0xff, RZ, 0xc0, !PT ;  /* 0x000000ff0f0b7812 */ /* 0x000fe400078ec0ff */
[----:B------:R-:W-:Y:S02]  /*8a30*/  SHF.R.U32.HI R15, RZ, 0x18, R9 ;  /* 0x00000018ff0f7819 */ /* 0x000fe40000011609 */
[----:B------:R-:W-:-:S02]  /*8a40*/  PRMT R17, R11, 0x5410, R17 ;  /* 0x000054100b117816 */ /* 0x000fc40000000011 */
[----:B------:R-:W-:Y:S02]  /*8a50*/  SHF.R.U32.HI R11, RZ, 0x10, R9 ;  /* 0x00000010ff0b7819 */ /* 0x000fe40000011609 */
[----:B--2---:R-:W-:Y:S02]  /*8a60*/  LOP3.LUT R10, R9, 0xffff, RZ, 0xc0, !PT ;  /* 0x0000ffff090a7812 */ /* 0x004fe400078ec0ff */
[----:B------:R-:W-:Y:S01]  /*8a70*/  PRMT R18, R18, 0x5410, R12 ;  /* 0x0000541012127816 */ /* 0x000fe2000000000c */
[----:B------:R-:W-:Y:S01]  /*8a80*/  FFMA.FTZ R12, R104, UR44, -R8 ;  /* 0x0000002c680c7c23 */ /* 0x000fe20008010808 */
[----:B------:R-:W-:Y:S02]  /*8a90*/  SHF.R.U32.HI R10, RZ, 0x8, R10 ;  /* 0x00000008ff0a7819 */ /* 0x000fe4000001160a */
[----:B------:R-:W-:Y:S01]  /*8aa0*/  LOP3.LUT R9, R2, 0xffff, RZ, 0xc0, !PT ;  /* 0x0000ffff02097812 */ /* 0x000fe200078ec0ff */
[----:B------:R2:W-:Y:S01]  /*8ab0*/  MUFU.EX2 R96, R12 ;  /* 0x0000000c00607308 */ /* 0x0005e20000000800 */
[----:B------:R-:W-:Y:S01]  /*8ac0*/  PRMT R20, R14, 0x5410, R10 ;  /* 0x000054100e147816 */ /* 0x000fe2000000000a */
[----:B------:R-:W-:Y:S01]  /*8ad0*/  FFMA.FTZ R10, R97, UR44, -R8 ;  /* 0x0000002c610a7c23 */ /* 0x000fe20008010808 */
[----:B------:R-:W-:-:S02]  /*8ae0*/  LOP3.LUT R14, R2, 0xff, RZ, 0xc0, !PT ;  /* 0x000000ff020e7812 */ /* 0x000fc400078ec0ff */
[----:B------:R-:W-:Y:S02]  /*8af0*/  SHF.R.U32.HI R13, RZ, 0x18, R2 ;  /* 0x00000018ff0d7819 */ /* 0x000fe40000011602 */
[----:B------:R-:W-:Y:S01]  /*8b00*/  SHF.R.U32.HI R9, RZ, 0x8, R9 ;  /* 0x00000008ff097819 */ /* 0x000fe20000011609 */
[----:B------:R3:W-:Y:S01]  /*8b10*/  MUFU.EX2 R97, R10 ;  /* 0x0000000a00617308 */ /* 0x0007e20000000800 */
[----:B------:R-:W-:Y:S02]  /*8b20*/  LOP3.LUT R11, R11, 0xff, RZ, 0xc0, !PT ;  /* 0x000000ff0b0b7812 */ /* 0x000fe400078ec0ff */
[----:B------:R-:W-:Y:S01]  /*8b30*/  PRMT R14, R14, 0x5410, R9 ;  /* 0x000054100e0e7816 */ /* 0x000fe20000000009 */
[----:B------:R-:W-:Y:S01]  /*8b40*/  FFMA.FTZ R9, R92, UR44, -R8 ;  /* 0x0000002c5c097c23 */ /* 0x000fe20008010808 */
[----:B------:R-:W-:Y:S01]  /*8b50*/  PRMT R15, R11, 0x5410, R15 ;  /* 0x000054100b0f7816 */ /* 0x000fe2000000000f */
[----:B------:R-:W-:Y:S02]  /*8b60*/  IMAD.U32 R11, RZ, RZ, UR13 ;  /* 0x0000000dff0b7e24 */ /* 0x000fe4000f8e00ff */
[----:B------:R4:W-:Y:S01]  /*8b70*/  MUFU.EX2 R62, R9 ;  /* 0x00000009003e7308 */ /* 0x0009e20000000800 */
[----:B--2---:R-:W-:-:S07]  /*8b80*/  FFMA.FTZ R12, R95, UR44, -R7 ;  /* 0x0000002c5f0c7c23 */ /* 0x004fce0008010807 */
[----:B------:R2:W-:Y:S01]  /*8b90*/  MUFU.EX2 R172, R12 ;  /* 0x0000000c00ac7308 */ /* 0x0005e20000000800 */
[----:B---3--:R-:W-:-:S04]  /*8ba0*/  SHF.R.U32.HI R10, RZ, 0x10, R2 ;  /* 0x00000010ff0a7819 */ /* 0x008fc80000011602 */
[----:B------:R-:W-:Y:S02]  /*8bb0*/  LOP3.LUT R2, R10, 0xff, RZ, 0xc0, !PT ;  /* 0x000000ff0a027812 */ /* 0x000fe400078ec0ff */
[----:B------:R-:W-:Y:S02]  /*8bc0*/  F2FP.F16.F32.PACK_AB R10, R115, R113 ;  /* 0x00000071730a723e */ /* 0x000fe400000000ff */
[----:B------:R-:W-:Y:S02]  /*8bd0*/  PRMT R13, R2, 0x5410, R13 ;  /* 0x00005410020d7816 */ /* 0x000fe4000000000d */
[----:B------:R-:W-:Y:S02]  /*8be0*/  F2FP.F16.F32.PACK_AB R2, R102, R28 ;  /* 0x0000001c6602723e */ /* 0x000fe400000000ff */
[----:B----4-:R-:W-:Y:S02]  /*8bf0*/  F2FP.F16.F32.PACK_AB R9, R106, R173 ;  /* 0x000000ad6a09723e */ /* 0x010fe400000000ff */
[----:B------:R-:W-:-:S02]  /*8c00*/  PRMT R224, R2, 0x7632, R224 ;  /* 0x0000763202e07816 */ /* 0x000fc400000000e0 */
[----:B------:R-:W-:Y:S01]  /*8c10*/  PRMT R223, R2, 0x7610, R223 ;  /* 0x0000761002df7816 */ /* 0x000fe200000000df */
[----:B------:R-:W-:Y:S01]  /*8c20*/  FFMA.FTZ R2, R74, UR44, -R8 ;  /* 0x0000002c4a027c23 */ /* 0x000fe20008010808 */
[----:B------:R-:W-:Y:S01]  /*8c30*/  PRMT R220, R9, 0x7632, R220 ;  /* 0x0000763209dc7816 */ /* 0x000fe200000000dc */
[----:B--2---:R-:W-:Y:S01]  /*8c40*/  FFMA.FTZ R12, R119, UR44, -R8 ;  /* 0x0000002c770c7c23 */ /* 0x004fe20008010808 */
[----:B------:R-:W-:Y:S01]  /*8c50*/  PRMT R219, R9, 0x7610, R219 ;  /* 0x0000761009db7816 */ /* 0x000fe200000000db */
[----:B------:R2:W3:Y:S01]  /*8c60*/  MUFU.EX2 R169, R2 ;  /* 0x0000000200a97308 */ /* 0x0004e20000000800 */
[----:B-1----:R-:W-:Y:S01]  /*8c70*/  F2FP.F16.F32.PACK_AB R9, R98, R67 ;  /* 0x000000436209723e */ /* 0x002fe200000000ff */
[----:B------:R-:W1:Y:S01]  /*8c80*/  LDSM.16.MT88.4 R72, [R165+0x6800] ;  /* 0x00680000a548783b */ /* 0x000e620000004200 */
[C---:B------:R-:W-:Y:S01]  /*8c90*/  PRMT R222, R10.reuse, 0x7610, R222 ;  /* 0x000076100ade7816 */ /* 0x040fe200000000de */
[----:B------:R-:W-:Y:S01]  /*8ca0*/  @!P2 HADD2 R158, -R223.H0_H0, -RZ.H0_H0 ;  /* 0xa00000ffdf9ea230 */ /* 0x000fe20000000900 */
[----:B------:R-:W-:Y:S01]  /*8cb0*/  PRMT R221, R10, 0x7632, R221 ;  /* 0x000076320add7816 */ /* 0x000fe200000000dd */
[----:B------:R-:W-:Y:S01]  /*8cc0*/  @!P5 HADD2 R157, -R224.H0_H0, -RZ.H0_H0 ;  /* 0xa00000ffe09dd230 */ /* 0x000fe20000000900 */
[C---:B------:R-:W-:Y:S01]  /*8cd0*/  PRMT R214, R9.reuse, 0x7610, R214 ;  /* 0x0000761009d67816 */ /* 0x040fe200000000d6 */
[----:B------:R4:W-:Y:S01]  /*8ce0*/  MUFU.EX2 R90, R12 ;  /* 0x0000000c005a7308 */ /* 0x0009e20000000800 */
[----:B------:R-:W-:Y:S01]  /*8cf0*/  PRMT R212, R9, 0x7632, R212 ;  /* 0x0000763209d47816 */ /* 0x000fe200000000d4 */
[----:B------:R-:W-:Y:S01]  /*8d00*/  @!P0 HADD2 R159, -R222.H0_H0, -RZ.H0_H0 ;  /* 0xa00000ffde9f8230 */ /* 0x000fe20000000900 */
[----:B------:R-:W-:-:S04]  /*8d10*/  F2FP.F16.F32.PACK_AB R10, R171, R66 ;  /* 0x00000042ab0a723e */ /* 0x000fc800000000ff */
[----:B------:R-:W-:Y:S02]  /*8d20*/  PRMT R216, R10, 0x7632, R216 ;  /* 0x000076320ad87816 */ /* 0x000fe400000000d8 */
[----:B--2---:R-:W-:Y:S02]  /*8d30*/  F2FP.F16.F32.PACK_AB R2, R85, R117 ;  /* 0x000000755502723e */ /* 0x004fe400000000ff */
[----:B---3--:R-:W-:Y:S02]  /*8d40*/  F2FP.F16.F32.PACK_AB R9, R169, R62 ;  /* 0x0000003ea909723e */ /* 0x008fe400000000ff */
[C---:B------:R-:W-:Y:S02]  /*8d50*/  PRMT R218, R2.reuse, 0x7610, R218 ;  /* 0x0000761002da7816 */ /* 0x040fe400000000da */
[----:B------:R-:W-:Y:S02]  /*8d60*/  PRMT R217, R2, 0x7632, R217 ;  /* 0x0000763202d97816 */ /* 0x000fe400000000d9 */
[----:B------:R-:W-:Y:S01]  /*8d70*/  F2FP.F16.F32.PACK_AB R2, R96, R97 ;  /* 0x000000616002723e */ /* 0x000fe200000000ff */
[----:B----4-:R-:W-:Y:S01]  /*8d80*/  FFMA.FTZ R12, R136, UR44, -R8 ;  /* 0x0000002c880c7c23 */ /* 0x010fe20008010808 */
[----:B------:R-:W-:Y:S01]  /*8d90*/  PRMT R215, R10, 0x7610, R215 ;  /* 0x000076100ad77816 */ /* 0x000fe200000000d7 */
[----:B------:R-:W-:Y:S01]  /*8da0*/  FFMA.FTZ R10, R108, UR44, -R7 ;  /* 0x0000002c6c0a7c23 */ /* 0x000fe20008010807 */
[C---:B------:R-:W-:Y:S01]  /*8db0*/  PRMT R213, R2.reuse, 0x7610, R213 ;  /* 0x0000761002d57816 */ /* 0x040fe200000000d5 */
[----:B------:R2:W-:Y:S01]  /*8dc0*/  MUFU.EX2 R87, R12 ;  /* 0x0000000c00577308 */ /* 0x0005e20000000800 */
[----:B------:R-:W-:Y:S01]  /*8dd0*/  PRMT R210, R2, 0x7632, R210 ;  /* 0x0000763202d27816 */ /* 0x000fe200000000d2 */
[----:B------:R-:W-:Y:S01]  /*8de0*/  @!P3 HADD2 R235, -R218.H0_H0, -RZ.H0_H0 ;  /* 0xa00000ffdaebb230 */ /* 0x000fe20000000900 */
[----:B------:R-:W-:-:S02]  /*8df0*/  F2FP.F16.F32.PACK_AB R2, R170, R86 ;  /* 0x00000056aa02723e */ /* 0x000fc400000000ff */
[----:B------:R-:W-:Y:S02]  /*8e00*/  PRMT R207, R9, 0x7610, R207 ;  /* 0x0000761009cf7816 */ /* 0x000fe400000000cf */
[C---:B------:R-:W-:Y:S01]  /*8e10*/  PRMT R209, R2.reuse, 0x7610, R209 ;  /* 0x0000761002d17816 */ /* 0x040fe200000000d1 */
[----:B------:R3:W-:Y:S01]  /*8e20*/  MUFU.EX2 R42, R10 ;  /* 0x0000000a002a7308 */ /* 0x0007e20000000800 */
[----:B------:R-:W-:Y:S02]  /*8e30*/  PRMT R208, R2, 0x7632, R208 ;  /* 0x0000763202d07816 */ /* 0x000fe400000000d0 */
[----:B------:R-:W-:Y:S01]  /*8e40*/  LEA R2, R11, UR13, 0x10 ;  /* 0x0000000d0b027c11 */ /* 0x000fe2000f8e80ff */
[----:B------:R-:W-:Y:S01]  /*8e50*/  FFMA.FTZ R11, R134, UR44, -R7 ;  /* 0x0000002c860b7c23 */ /* 0x000fe20008010807 */
[----:B------:R-:W-:-:S03]  /*8e60*/  PRMT R206, R9, 0x7632, R206 ;  /* 0x0000763209ce7816 */ /* 0x000fc600000000ce */
[----:B------:R-:W-:Y:S01]  /*8e70*/  HSET2.LE.AND R9, R26, R2, PT ;  /* 0x000000021a097233 */ /* 0x000fe20003803000 */
[----:B------:R4:W1:Y:S01]  /*8e80*/  MUFU.EX2 R41, R11 ;  /* 0x0000000b00297308 */ /* 0x0008620000000800 */
[----:B--2---:R-:W-:-:S03]  /*8e90*/  FFMA.FTZ R12, R107, UR44, -R7 ;  /* 0x0000002c6b0c7c23 */ /* 0x004fc60008010807 */
[----:B------:R-:W-:Y:S02]  /*8ea0*/  LOP3.LUT R53, R9, R53, RZ, 0xc0, !PT ;  /* 0x0000003509357212 */ /* 0x000fe400078ec0ff */
[--C-:B------:R-:W-:Y:S02]  /*8eb0*/  HSET2.LE.AND R9, R32, R2.reuse, PT ;  /* 0x0000000220097233 */ /* 0x100fe40003803000 */
[--C-:B---3--:R-:W-:Y:S01]  /*8ec0*/  HSET2.LE.AND R10, R27, R2.reuse, PT ;  /* 0x000000021b0a7233 */ /* 0x108fe20003803000 */
[----:B------:R-:W2:Y:S04]  /*8ed0*/  MUFU.EX2 R92, R12 ;  /* 0x0000000c005c7308 */ /* 0x000ea80000000800 */
[----:B------:R-:W-:Y:S02]  /*8ee0*/  LOP3.LUT R52, R10, R52, RZ, 0xc0, !PT ;  /* 0x000000340a347212 */ /* 0x000fe400078ec0ff */
[----:B------:R-:W-:-:S02]  /*8ef0*/  HSET2.LE.AND R10, R18, R2, PT ;  /* 0x00000002120a7233 */ /* 0x000fc40003803000 */
[----:B----4-:R-:W-:Y:S02]  /*8f00*/  HSET2.LE.AND R11, R33, R2, PT ;  /* 0x00000002210b7233 */ /* 0x010fe40003803000 */
[----:B-1----:R-:W-:-:S03]  /*8f10*/  F2FP.F16.F32.PACK_AB R0, R41, R42 ;  /* 0x0000002a2900723e */ /* 0x002fc600000000ff */
[----:B------:R-:W-:Y:S02]  /*8f20*/  LOP3.LUT R54, R11, R54, RZ, 0xc0, !PT ;  /* 0x000000360b367212 */ /* 0x000fe400078ec0ff */
[----:B------:R-:W-:Y:S02]  /*8f30*/  PRMT R11, R223, 0x5410, R224 ;  /* 0x00005410df0b7816 */ /* 0x000fe400000000e0 */
[----:B------:R-:W-:Y:S02]  /*8f40*/  PRMT R193, R0, 0x7610, R193 ;  /* 0x0000761000c17816 */ /* 0x000fe400000000c1 */
        /* <DEDUP_REMOVED lines=20> */
[----:B------:R-:W-:Y:S02]  /*9090*/  PRMT R10, R209, 0x5410, R208 ;  /* 0x00005410d10a7816 */ /* 0x000fe400000000d0 */
[----:B------:R-:W-:Y:S01]  /*90a0*/  PRMT R191, R0, 0x7632, R191 ;  /* 0x0000763200bf7816 */ /* 0x000fe200000000bf */
[----:B------:R-:W-:Y:S01]  /*90b0*/  MUFU.EX2 R89, R11 ;  /* 0x0000000b00597308 */ /* 0x000fe20000000800 */
[----:B------:R-:W-:-:S02]  /*90c0*/  LOP3.LUT R46, R9, R10, RZ, 0xc0, !PT ;  /* 0x0000000a092e7212 */ /* 0x000fc400078ec0ff */
[----:B------:R-:W-:Y:S02]  /*90d0*/  HSET2.LE.AND R9, R16, R2, PT ;  /* 0x0000000210097233 */ /* 0x000fe40003803000 */
[----:B------:R-:W-:Y:S01]  /*90e0*/  PRMT R10, R207, 0x5410, R206 ;  /* 0x00005410cf0a7816 */ /* 0x000fe200000000ce */
[----:B------:R-:W-:Y:S01]  /*90f0*/  HMMA.16816.F32 R16, R52, R80, RZ ;  /* 0x000000503410723c */ /* 0x000fe200000018ff */
[----:B------:R-:W-:Y:S02]  /*9100*/  F2FP.F16.F32.PACK_AB R0, R87, R90 ;  /* 0x0000005a5700723e */ /* 0x000fe400000000ff */
[----:B------:R-:W-:Y:S01]  /*9110*/  LOP3.LUT R47, R9, R10, RZ, 0xc0, !PT ;  /* 0x0000000a092f7212 */ /* 0x000fe200078ec0ff */
[----:B------:R-:W-:Y:S01]  /*9120*/  FFMA.FTZ R9, R125, UR44, -R8 ;  /* 0x0000002c7d097c23 */ /* 0x000fe20008010808 */
[----:B------:R-:W-:Y:S02]  /*9130*/  PRMT R10, R193, 0x5410, R191 ;  /* 0x00005410c10a7816 */ /* 0x000fe400000000bf */
[C---:B------:R-:W-:Y:S01]  /*9140*/  PRMT R197, R0.reuse, 0x7610, R197 ;  /* 0x0000761000c57816 */ /* 0x040fe200000000c5 */
[----:B------:R1:W3:Y:S01]  /*9150*/  MUFU.EX2 R91, R9 ;  /* 0x00000009005b7308 */ /* 0x0002e20000000800 */
[----:B------:R-:W-:-:S02]  /*9160*/  PRMT R196, R0, 0x7632, R196 ;  /* 0x0000763200c47816 */ /* 0x000fc400000000c4 */
[----:B------:R-:W-:Y:S02]  /*9170*/  HSET2.LE.AND R0, R15, R2, PT ;  /* 0x000000020f007233 */ /* 0x000fe40003803000 */
[----:B------:R-:W-:Y:S02]  /*9180*/  @!P0 PRMT R222, R159, 0x5410, RZ ;  /* 0x000054109fde8816 */ /* 0x000fe400000000ff */
[----:B------:R-:W-:Y:S02]  /*9190*/  @!P2 PRMT R223, R158, 0x5410, RZ ;  /* 0x000054109edfa816 */ /* 0x000fe400000000ff */
[----:B------:R-:W-:Y:S02]  /*91a0*/  @!P3 PRMT R218, R235, 0x5410, RZ ;  /* 0x00005410ebdab816 */ /* 0x000fe400000000ff */
[----:B------:R-:W-:-:S05]  /*91b0*/  @!P5 PRMT R224, R157, 0x5410, RZ ;  /* 0x000054109de0d816 */ /* 0x000fca00000000ff */
[----:B------:R-:W-:Y:S01]  /*91c0*/  HMMA.16816.F32 R16, R56, R72, R16 ;  /* 0x000000483810723c */ /* 0x000fe20000001810 */
[----:B-1----:R-:W-:-:S05]  /*91d0*/  HSET2.LE.AND R9, R20, R2, PT ;  /* 0x0000000214097233 */ /* 0x002fca0003803000 */
[----:B------:R-:W-:Y:S02]  /*91e0*/  LOP3.LUT R48, R9, R10, RZ, 0xc0, !PT ;  /* 0x0000000a09307212 */ /* 0x000fe400078ec0ff */
[----:B------:R-:W-:-:S04]  /*91f0*/  PRMT R9, R197, 0x5410, R196 ;  /* 0x00005410c5097816 */ /* 0x000fc800000000c4 */
[----:B------:R-:W-:Y:S02]  /*9200*/  LOP3.LUT R49, R0, R9, RZ, 0xc0, !PT ;  /* 0x0000000900317212 */ /* 0x000fe400078ec0ff */
[----:B--2---:R-:W-:Y:S02]  /*9210*/  F2FP.F16.F32.PACK_AB R0, R92, R172 ;  /* 0x000000ac5c00723e */ /* 0x004fe400000000ff */
[----:B------:R-:W-:Y:S02]  /*9220*/  HSET2.LE.AND R9, R14, R2, PT ;  /* 0x000000020e097233 */ /* 0x000fe40003803000 */
[C---:B------:R-:W-:Y:S02]  /*9230*/  PRMT R201, R0.reuse, 0x7610, R201 ;  /* 0x0000761000c97816 */ /* 0x040fe400000000c9 */
[----:B------:R-:W-:Y:S02]  /*9240*/  PRMT R200, R0, 0x7632, R200 ;  /* 0x0000763200c87816 */ /* 0x000fe400000000c8 */
[----:B---3--:R-:W-:-:S02]  /*9250*/  F2FP.F16.F32.PACK_AB R0, R91, R89 ;  /* 0x000000595b00723e */ /* 0x008fc400000000ff */
[----:B------:R-:W-:Y:S01]  /*9260*/  PRMT R10, R201, 0x5410, R200 ;  /* 0x00005410c90a7816 */ /* 0x000fe200000000c8 */
[----:B------:R-:W-:Y:S01]  /*9270*/  IMAD.MOV.U32 R20, RZ, RZ, R19 ;  /* 0x000000ffff147224 */ /* 0x000fe200078e0013 */
[C---:B------:R-:W-:Y:S01]  /*9280*/  PRMT R199, R0.reuse, 0x7610, R199 ;  /* 0x0000761000c77816 */ /* 0x040fe200000000c7 */
[----:B------:R-:W-:Y:S01]  /*9290*/  IMAD.MOV.U32 R26, RZ, RZ, R18 ;  /* 0x000000ffff1a7224 */ /* 0x000fe200078e0012 */
[----:B------:R-:W-:Y:S01]  /*92a0*/  PRMT R198, R0, 0x7632, R198 ;  /* 0x0000763200c67816 */ /* 0x000fe200000000c6 */
[----:B------:R-:W-:Y:S01]  /*92b0*/  IMAD.MOV.U32 R27, RZ, RZ, R17 ;  /* 0x000000ffff1b7224 */ /* 0x000fe200078e0011 */
[----:B------:R-:W-:Y:S01]  /*92c0*/  HSET2.LE.AND R0, R13, R2, PT ;  /* 0x000000020d007233 */ /* 0x000fe20003803000 */
[----:B------:R-:W-:Y:S01]  /*92d0*/  IMAD.MOV.U32 R136, RZ, RZ, R16 ;  /* 0x000000ffff887224 */ /* 0x000fe200078e0010 */
[----:B------:R-:W-:Y:S01]  /*92e0*/  HMMA.16816.F32 R12, R48, R80, RZ ;  /* 0x00000050300c723c */ /* 0x000fe200000018ff */
[----:B------:R-:W-:Y:S01]  /*92f0*/  LOP3.LUT R44, R9, R10, RZ, 0xc0, !PT ;  /* 0x0000000a092c7212 */ /* 0x000fe200078ec0ff */
[----:B------:R-:W-:Y:S01]  /*9300*/  IMAD.WIDE.U32 R10, R248, -0x2daee0ad, RZ ;  /* 0xd2511f53f80a7825 */ /* 0x000fe200078e00ff */
[----:B------:R-:W-:-:S04]  /*9310*/  PRMT R9, R199, 0x5410, R198 ;  /* 0x00005410c7097816 */ /* 0x000fc800000000c6 */
[----:B------:R-:W-:Y:S02]  /*9320*/  LOP3.LUT R45, R0, R9, RZ, 0xc0, !PT ;  /* 0x00000009002d7212 */ /* 0x000fe400078ec0ff */
[--C-:B------:R-:W-:Y:S02]  /*9330*/  SHF.R.U32.HI R0, RZ, 0x18, R29.reuse ;  /* 0x00000018ff007819 */ /* 0x100fe4000001161d */
[----:B------:R-:W-:Y:S02]  /*9340*/  LOP3.LUT R11, R11, UR42, R116, 0x96, !PT ;  /* 0x0000002a0b0b7c12 */ /* 0x000fe4000f8e9674 */
[----:B------:R-:W-:Y:S02]  /*9350*/  ISETP.LE.U32.AND P1, PT, R0, UR13, PT ;  /* 0x0000000d00007c0c */ /* 0x000fe4000bf23070 */
[----:B------:R-:W-:Y:S02]  /*9360*/  LOP3.LUT R0, R29, 0xffff, RZ, 0xc0, !PT ;  /* 0x0000ffff1d007812 */ /* 0x000fe400078ec0ff */
[----:B------:R-:W-:-:S02]  /*9370*/  SHF.R.U32.HI R9, RZ, 0x10, R29 ;  /* 0x00000010ff097819 */ /* 0x000fc4000001161d */
[----:B------:R-:W-:Y:S02]  /*9380*/  SHF.R.U32.HI R0, RZ, 0x8, R0 ;  /* 0x00000008ff007819 */ /* 0x000fe40000011600 */
[----:B------:R-:W-:Y:S02]  /*9390*/  LOP3.LUT R9, R9, 0xff, RZ, 0xc0, !PT ;  /* 0x000000ff09097812 */ /* 0x000fe400078ec0ff */
[----:B------:R-:W-:Y:S01]  /*93a0*/  LOP3.LUT R0, R0, 0xffff, RZ, 0xc0, !PT ;  /* 0x0000ffff00007812 */ /* 0x000fe200078ec0ff */
[----:B------:R-:W-:Y:S01]  /*93b0*/  HMMA.16816.F32 R12, R44, R72, R12 ;  /* 0x000000482c0c723c */ /* 0x000fe2000000180c */
[----:B------:R-:W-:Y:S01]  /*93c0*/  ISETP.LE.U32.AND P2, PT, R9, UR13, PT ;  /* 0x0000000d09007c0c */ /* 0x000fe2000bf43070 */
[----:B------:R-:W-:Y:S01]  /*93d0*/  @!P1 HADD2 R161, -R220.H0_H0, -RZ.H0_H0 ;  /* 0xa00000ffdca19230 */ /* 0x000fe20000000900 */
[----:B------:R-:W-:-:S04]  /*93e0*/  ISETP.LE.U32.AND P0, PT, R0, UR13, PT ;  /* 0x0000000d00007c0c */ /* 0x000fc8000bf03070 */
[----:B------:R-:W-:Y:S02]  /*93f0*/  @!P1 PRMT R220, R161, 0x5410, RZ ;  /* 0x00005410a1dc9816 */ /* 0x000fe400000000ff */
[----:B------:R-:W-:-:S05]  /*9400*/  ISETP.LE.U32.AND P1, PT, R88, UR13, PT ;  /* 0x0000000d58007c0c */ /* 0x000fca000bf23070 */
[----:B------:R-:W-:Y:S02]  /*9410*/  @!P2 HADD2 R162, -R219.H0_H0, -RZ.H0_H0 ;  /* 0xa00000ffdba2a230 */ /* 0x000fe40000000900 */
[----:B------:R-:W-:-:S03]  /*9420*/  @!P0 HADD2 R160, -R221.H0_H0, -RZ.H0_H0 ;  /* 0xa00000ffdda08230 */ /* 0x000fc60000000900 */
[----:B------:R-:W-:Y:S02]  /*9430*/  @!P2 PRMT R219, R162, 0x5410, RZ ;  /* 0x00005410a2dba816 */ /* 0x000fe400000000ff */
[----:B------:R-:W-:Y:S01]  /*9440*/  @!P0 PRMT R221, R160, 0x5410, RZ ;  /* 0x00005410a0dd8816 */ /* 0x000fe200000000ff */
[----:B------:R-:W-:Y:S02]  /*9450*/  @!P1 HADD2 R236, -R216.H0_H0, -RZ.H0_H0 ;  /* 0xa00000ffd8ec9230 */ /* 0x000fe40000000900 */
[----:B------:R-:W-:Y:S02]  /*9460*/  IMAD.MOV.U32 R80, RZ, RZ, R12 ;  /* 0x000000ffff507224 */ /* 0x000fe400078e000c */
[----:B------:R-:W-:Y:S01]  /*9470*/  IMAD.MOV.U32 R19, RZ, RZ, R13 ;  /* 0x000000ffff137224 */ /* 0x000fe200078e000d */
[----:B------:R-:W-:Y:S01]  /*9480*/  @!P1 PRMT R216, R236, 0x5410, RZ ;  /* 0x00005410ecd89816 */ /* 0x000fe200000000ff */
[----:B------:R-:W-:-:S04]  /*9490*/  IMAD.WIDE.U32 R12, R247, -0x2daee0ad, RZ ;  /* 0xd2511f53f70c7825 */ /* 0x000fc800078e00ff */
[----:B------:R-:W-:Y:S01]  /*94a0*/  IMAD.MOV.U32 R30, RZ, RZ, R15 ;  /* 0x000000ffff1e7224 */ /* 0x000fe200078e000f */
[----:B------:R-:W-:Y:S01]  /*94b0*/  LOP3.LUT R0, R13, UR40, R10, 0x96, !PT ;  /* 0x000000280d007c12 */ /* 0x000fe2000f8e960a */
[----:B------:R-:W-:Y:S02]  /*94c0*/  IMAD.MOV.U32 R18, RZ, RZ, R14 ;  /* 0x000000ffff127224 */ /* 0x000fe400078e000e */
[----:B------:R-:W-:-:S04]  /*94d0*/  IMAD.WIDE.U32 R10, R11, -0x326172a9, RZ ;  /* 0xcd9e8d570b0a7825 */ /* 0x000fc800078e00ff */
[----:B------:R-:W-:Y:S01]  /*94e0*/  IMAD.WIDE.U32 R14, R0, -0x326172a9, RZ ;  /* 0xcd9e8d57000e7825 */ /* 0x000fe200078e00ff */
[----:B------:R-:W-:-:S04]  /*94f0*/  LOP3.LUT R11, R11, UR41, R94, 0x96, !PT ;  /* 0x000000290b0b7c12 */ /* 0x000fc8000f8e965e */
[----:B------:R-:W-:Y:S01]  /*9500*/  LOP3.LUT R0, R15, UR39, R10, 0x96, !PT ;  /* 0x000000270f007c12 */ /* 0x000fe2000f8e960a */
[----:B------:R-:W-:-:S04]  /*9510*/  IMAD.WIDE.U32 R10, R11, -0x2daee0ad, RZ ;  /* 0xd2511f530b0a7825 */ /* 0x000fc800078e00ff */
[----:B------:R-:W-:Y:S01]  /*9520*/  IMAD.WIDE.U32 R16, R0, -0x2daee0ad, RZ ;  /* 0xd2511f5300107825 */ /* 0x000fe200078e00ff */
[----:B------:R-:W-:Y:S02]  /*9530*/  SHF.R.U32.HI R0, RZ, 0x8, R79 ;  /* 0x00000008ff007819 */ /* 0x000fe4000001164f */
[----:B------:R1:W2:Y:S01]  /*9540*/  LDL.LU.S16 R79, [R1+0x2c] ;  /* 0x00002c00014f7983 */ /* 0x0002a20000300600 */
[----:B------:R-:W-:Y:S02]  /*9550*/  LOP3.LUT R9, R11, UR38, R12, 0x96, !PT ;  /* 0x000000260b097c12 */ /* 0x000fe4000f8e960c */
[----:B------:R-:W-:Y:S01]  /*9560*/  LOP3.LUT R0, R0, 0xffff, RZ, 0xc0, !PT ;  /* 0x0000ffff00007812 */ /* 0x000fe200078ec0ff */
[----:B------:R1:W3:Y:S01]  /*9570*/  LDL.LU.S16 R64, [R1+0x50] ;  /* 0x0000500001407983 */ /* 0x0002e20000300600 */
[----:B------:R-:W-:Y:S01]  /*9580*/  LOP3.LUT R10, R17, UR32, R10, 0x96, !PT ;  /* 0x00000020110a7c12 */ /* 0x000fe2000f8e960a */
[----:B------:R-:W-:Y:S01]  /*9590*/  IMAD.WIDE.U32 R12, R9, -0x326172a9, RZ ;  /* 0xcd9e8d57090c7825 */ /* 0x000fe200078e00ff */
[----:B------:R-:W-:-:S03]  /*95a0*/  ISETP.LE.U32.AND P0, PT, R0, UR13, PT ;  /* 0x0000000d00007c0c */ /* 0x000fc6000bf03070 */
[----:B------:R-:W-:Y:S01]  /*95b0*/  FFMA.FTZ R9, R148, UR44, -R6 ;  /* 0x0000002c94097c23 */ /* 0x000fe20008010806 */
[----:B------:R-:W-:Y:S01]  /*95c0*/  LOP3.LUT R0, R141, 0xff, RZ, 0xc0, !PT ;  /* 0x000000ff8d007812 */ /* 0x000fe200078ec0ff */
[----:B------:R-:W-:Y:S01]  /*95d0*/  IMAD.WIDE.U32 R10, R10, -0x326172a9, RZ ;  /* 0xcd9e8d570a0a7825 */ /* 0x000fe200078e00ff */
[----:B------:R-:W-:Y:S01]  /*95e0*/  LOP3.LUT R15, R13, UR37, R14, 0x96, !PT ;  /* 0x000000250d0f7c12 */ /* 0x000fe2000f8e960e */
[----:B------:R-:W4:Y:S01]  /*95f0*/  MUFU.EX2 R21, R9 ;  /* 0x0000000900157308 */ /* 0x000f220000000800 */
[----:B------:R-:W-:Y:S02]  /*9600*/  ISETP.LE.U32.AND P4, PT, R0, UR13, PT ;  /* 0x0000000d00007c0c */ /* 0x000fe4000bf83070 */
[----:B------:R-:W-:Y:S02]  /*9610*/  LOP3.LUT R0, R93, 0xff, RZ, 0xc0, !PT ;  /* 0x000000ff5d007812 */ /* 0x000fe400078ec0ff */
[----:B------:R-:W-:Y:S02]  /*9620*/  LOP3.LUT R23, R11, UR26, R12, 0x96, !PT ;  /* 0x0000001a0b177c12 */ /* 0x000fe4000f8e960c */
[----:B------:R-:W-:Y:S01]  /*9630*/  ISETP.LE.U32.AND P2, PT, R0, UR13, PT ;  /* 0x0000000d00007c0c */ /* 0x000fe2000bf43070 */
[----:B------:R-:W-:Y:S01]  /*9640*/  @!P0 HADD2 R163, -R217.H0_H0, -RZ.H0_H0 ;  /* 0xa00000ffd9a38230 */ /* 0x000fe20000000900 */
[----:B------:R-:W-:-:S02]  /*9650*/  LOP3.LUT R0, R37, 0xffff, RZ, 0xc0, !PT ;  /* 0x0000ffff25007812 */ /* 0x000fc400078ec0ff */
[----:B------:R-:W-:Y:S02]  /*9660*/  LOP3.LUT R32, R10, 0xffff, RZ, 0xc0, !PT ;  /* 0x0000ffff0a207812 */ /* 0x000fe400078ec0ff */
[----:B------:R-:W-:Y:S02]  /*9670*/  SHF.R.U32.HI R0, RZ, 0x8, R0 ;  /* 0x00000008ff007819 */ /* 0x000fe40000011600 */
[----:B------:R-:W-:Y:S02]  /*9680*/  @!P0 PRMT R217, R163, 0x5410, RZ ;  /* 0x00005410a3d98816 */ /* 0x000fe400000000ff */
[----:B------:R-:W-:Y:S02]  /*9690*/  LOP3.LUT R0, R0, 0xffff, RZ, 0xc0, !PT ;  /* 0x0000ffff00007812 */ /* 0x000fe400078ec0ff */
[----:B------:R-:W-:Y:S02]  /*96a0*/  LOP3.LUT R38, R10, 0xff, RZ, 0xc0, !PT ;  /* 0x000000ff0a267812 */ /* 0x000fe400078ec0ff */
[----:B------:R-:W-:Y:S01]  /*96b0*/  ISETP.LE.U32.AND P0, PT, R0, UR13, PT ;  /* 0x0000000d00007c0c */ /* 0x000fe2000bf03070 */
[----:B------:R-:W-:Y:S01]  /*96c0*/  FFMA.FTZ R0, R149, UR44, -R6 ;  /* 0x0000002c95007c23 */ /* 0x000fe20008010806 */
[----:B------:R-:W-:-:S02]  /*96d0*/  SHF.R.U32.HI R36, RZ, 0x10, R10 ;  /* 0x00000010ff247819 */ /* 0x000fc4000001160a */
[----:B------:R-:W-:Y:S01]  /*96e0*/  SHF.R.U32.HI R33, RZ, 0x18, R10 ;  /* 0x00000018ff217819 */ /* 0x000fe2000001160a */
[----:B------:R1:W4:Y:S01]  /*96f0*/  MUFU.EX2 R164, R0 ;  /* 0x0000000000a47308 */ /* 0x0003220000000800 */
[----:B------:R-:W-:Y:S01]  /*9700*/  IMAD.WIDE.U32 R10, R131, -0x2daee0ad, RZ ;  /* 0xd2511f53830a7825 */ /* 0x000fe200078e00ff */
[----:B-1----:R-:W-:-:S04]  /*9710*/  LOP3.LUT R0, R37, 0xff, RZ, 0xc0, !PT ;  /* 0x000000ff25007812 */ /* 0x002fc800078ec0ff */
[----:B------:R-:W-:Y:S02]  /*9720*/  ISETP.LE.U32.AND P1, PT, R0, UR13, PT ;  /* 0x0000000d00007c0c */ /* 0x000fe4000bf23070 */
[----:B------:R-:W-:Y:S01]  /*9730*/  LOP3.LUT R0, R11, UR20, R120, 0x96, !PT ;  /* 0x000000140b007c12 */ /* 0x000fe2000f8e9678 */
[----:B----4-:R-:W-:Y:S01]  /*9740*/  IMAD.MOV.U32 R120, RZ, RZ, R21 ;  /* 0x000000ffff787224 */ /* 0x010fe200078e0015 */
[----:B------:R-:W-:Y:S01]  /*9750*/  LOP3.LUT R14, R10, 0xffff, RZ, 0xc0, !PT ;  /* 0x0000ffff0a0e7812 */ /* 0x000fe200078ec0ff */
[----:B------:R1:W4:Y:S03]  /*9760*/  LDL.LU.S16 R21, [R1+0x54] ;  /* 0x0000540001157983 */ /* 0x0003260000300600 */
[----:B------:R-:W-:Y:S01]  /*9770*/  F2FP.F16.F32.PACK_AB R9, R164, R120 ;  /* 0x00000078a409723e */ /* 0x000fe200000000ff */
[----:B------:R1:W4:Y:S03]  /*9780*/  LDL.LU.S16 R61, [R1+0x58] ;  /* 0x00005800013d7983 */ /* 0x0003260000300600 */
[----:B------:R-:W-:-:S02]  /*9790*/  PRMT R163, R9, 0x7610, R163 ;  /* 0x0000761009a37816 */ /* 0x000fc400000000a3 */
[----:B------:R-:W-:Y:S01]  /*97a0*/  PRMT R162, R9, 0x7632, R162 ;  /* 0x0000763209a27816 */ /* 0x000fe200000000a2 */
[----:B------:R-:W-:-:S04]  /*97b0*/  FFMA.FTZ R9, R111, UR44, -R5 ;  /* 0x0000002c6f097c23 */ /* 0x000fc80008010805 */
[----:B------:R1:W-:Y:S01]  /*97c0*/  MUFU.EX2 R119, R9 ;  /* 0x0000000900777308 */ /* 0x0003e20000000800 */
[----:B------:R-:W-:Y:S01]  /*97d0*/  @!P0 HADD2 R240, -R162.H0_H0, -RZ.H0_H0 ;  /* 0xa00000ffa2f08230 */ /* 0x000fe20000000900 */
[----:B------:R-:W-:-:S04]  /*97e0*/  PRMT R116, R163, 0x5410, R162 ;  /* 0x00005410a3747816 */ /* 0x000fc800000000a2 */
[----:B------:R-:W-:Y:S01]  /*97f0*/  @!P0 PRMT R162, R240, 0x5410, RZ ;  /* 0x00005410f0a28816 */ /* 0x000fe200000000ff */
[----:B-1----:R-:W-:-:S04]  /*9800*/  FFMA.FTZ R9, R105, UR44, -R5 ;  /* 0x0000002c69097c23 */ /* 0x002fc80008010805 */
[----:B------:R1:W1:Y:S01]  /*9810*/  MUFU.EX2 R251, R9 ;  /* 0x0000000900fb7308 */ /* 0x0002620000000800 */
[----:B------:R-:W-:Y:S01]  /*9820*/  @!P1 HADD2 R241, -R163.H0_H0, -RZ.H0_H0 ;  /* 0xa00000ffa3f19230 */ /* 0x000fe20000000900 */
[----:B------:R-:W-:Y:S02]  /*9830*/  LOP3.LUT R12, R10, 0xff, RZ, 0xc0, !PT ;  /* 0x000000ff0a0c7812 */ /* 0x000fe400078ec0ff */
[--C-:B------:R-:W-:Y:S02]  /*9840*/  SHF.R.U32.HI R13, RZ, 0x10, R10.reuse ;  /* 0x00000010ff0d7819 */ /* 0x100fe4000001160a */
[----:B------:R-:W-:Y:S02]  /*9850*/  SHF.R.U32.HI R11, RZ, 0x18, R10 ;  /* 0x00000018ff0b7819 */ /* 0x000fe4000001160a */
[----:B-1----:R-:W-:-:S04]  /*9860*/  SHF.R.U32.HI R9, RZ, 0x18, R37 ;  /* 0x00000018ff097819 */ /* 0x002fc80000011625 */
[----:B------:R-:W-:Y:S02]  /*9870*/  ISETP.LE.U32.AND P0, PT, R9, UR13, PT ;  /* 0x0000000d09007c0c */ /* 0x000fe4000bf03070 */
[----:B------:R-:W-:Y:S01]  /*9880*/  SHF.R.U32.HI R9, RZ, 0x10, R37 ;  /* 0x00000010ff097819 */ /* 0x000fe20000011625 */
[----:B------:R-:W-:-:S03]  /*9890*/  FFMA.FTZ R10, R150, UR44, -R6 ;  /* 0x0000002c960a7c23 */ /* 0x000fc60008010806 */
[----:B------:R-:W-:Y:S02]  /*98a0*/  LOP3.LUT R9, R9, 0xff, RZ, 0xc0, !PT ;  /* 0x000000ff09097812 */ /* 0x000fe400078ec0ff */
[----:B------:R-:W-:Y:S02]  /*98b0*/  @!P1 PRMT R163, R241, 0x5410, RZ ;  /* 0x00005410f1a39816 */ /* 0x000fe400000000ff */
[----:B------:R-:W-:Y:S01]  /*98c0*/  ISETP.LE.U32.AND P1, PT, R9, UR13, PT ;  /* 0x0000000d09007c0c */ /* 0x000fe2000bf23070 */
[----:B------:R1:W-:Y:S01]  /*98d0*/  MUFU.EX2 R250, R10 ;  /* 0x0000000a00fa7308 */ /* 0x0003e20000000800 */
[----:B------:R-:W-:-:S04]  /*98e0*/  F2FP.F16.F32.PACK_AB R9, R251, R119 ;  /* 0x00000077fb09723e */ /* 0x000fc800000000ff */
[C---:B------:R-:W-:Y:S02]  /*98f0*/  PRMT R161, R9.reuse, 0x7632, R161 ;  /* 0x0000763209a17816 */ /* 0x040fe400000000a1 */
[----:B------:R-:W-:-:S03]  /*9900*/  PRMT R160, R9, 0x7610, R160 ;  /* 0x0000761009a07816 */ /* 0x000fc600000000a0 */
[----:B------:R-:W-:Y:S02]  /*9910*/  @!P0 HADD2 R242, -R161.H0_H0, -RZ.H0_H0 ;  /* 0xa00000ffa1f28230 */ /* 0x000fe40000000900 */
[----:B-1----:R-:W-:-:S04]  /*9920*/  FFMA.FTZ R10, R151, UR44, -R6 ;  /* 0x0000002c970a7c23 */ /* 0x002fc80008010806 */
[----:B------:R1:W1:Y:S01]  /*9930*/  MUFU.EX2 R252, R10 ;  /* 0x0000000a00fc7308 */ /* 0x0002620000000800 */
[----:B------:R-:W-:Y:S02]  /*9940*/  PRMT R111, R160, 0x5410, R161 ;  /* 0x00005410a06f7816 */ /* 0x000fe400000000a1 */
[----:B------:R-:W-:Y:S02]  /*9950*/  @!P0 PRMT R161, R242, 0x5410, RZ ;  /* 0x00005410f2a18816 */ /* 0x000fe400000000ff */
[----:B-1----:R-:W-:-:S04]  /*9960*/  SHF.R.U32.HI R10, RZ, 0x8, R155 ;  /* 0x00000008ff0a7819 */ /* 0x002fc8000001169b */
[----:B------:R-:W-:-:S04]  /*9970*/  LOP3.LUT R9, R10, 0xffff, RZ, 0xc0, !PT ;  /* 0x0000ffff0a097812 */ /* 0x000fc800078ec0ff */
[----:B------:R-:W-:Y:S01]  /*9980*/  ISETP.LE.U32.AND P0, PT, R9, UR13, PT ;  /* 0x0000000d09007c0c */ /* 0x000fe2000bf03070 */
[----:B------:R-:W-:-:S04]  /*9990*/  FFMA.FTZ R9, R101, UR44, -R5 ;  /* 0x0000002c65097c23 */ /* 0x000fc80008010805 */
[----:B------:R1:W-:Y:S01]  /*99a0*/  MUFU.EX2 R81, R9 ;  /* 0x0000000900517308 */ /* 0x0003e20000000800 */
[----:B------:R-:W-:Y:S01]  /*99b0*/  F2FP.F16.F32.PACK_AB R10, R252, R250 ;  /* 0x000000fafc0a723e */ /* 0x000fe200000000ff */
[----:B-1----:R-:W-:-:S06]  /*99c0*/  FFMA.FTZ R9, R133, UR44, -R5 ;  /* 0x0000002c85097c23 */ /* 0x002fcc0008010805 */
[----:B------:R-:W1:Y:S01]  /*99d0*/  MUFU.EX2 R248, R9 ;  /* 0x0000000900f87308 */ /* 0x000e620000000800 */
[C---:B------:R-:W-:Y:S02]  /*99e0*/  PRMT R159, R10.reuse, 0x7610, R159 ;  /* 0x000076100a9f7816 */ /* 0x040fe4000000009f */
[----:B------:R-:W-:Y:S01]  /*99f0*/  PRMT R158, R10, 0x7632, R158 ;  /* 0x000076320a9e7816 */ /* 0x000fe2000000009e */
[----:B------:R-:W-:-:S04]  /*9a00*/  FFMA.FTZ R10, R153, UR44, -R6 ;  /* 0x0000002c990a7c23 */ /* 0x000fc80008010806 */
[----:B------:R1:W-:Y:S01]  /*9a10*/  MUFU.EX2 R247, R10 ;  /* 0x0000000a00f77308 */ /* 0x0003e20000000800 */
[----:B------:R-:W-:Y:S02]  /*9a20*/  ISETP.LE.U32.AND P3, PT, R156, UR13, PT ;  /* 0x0000000d9c007c0c */ /* 0x000fe4000bf63070 */
[----:B-1----:R-:W-:-:S04]  /*9a30*/  F2FP.F16.F32.PACK_AB R10, R248, R81 ;  /* 0x00000051f80a723e */ /* 0x002fc800000000ff */
[C---:B------:R-:W-:Y:S02]  /*9a40*/  PRMT R156, R10.reuse, 0x7610, R156 ;  /* 0x000076100a9c7816 */ /* 0x040fe4000000009c */
[----:B------:R-:W-:-:S04]  /*9a50*/  PRMT R157, R10, 0x7632, R157 ;  /* 0x000076320a9d7816 */ /* 0x000fc8000000009d */
[----:B------:R-:W-:Y:S01]  /*9a60*/  PRMT R101, R156, 0x5410, R157 ;  /* 0x000054109c657816 */ /* 0x000fe2000000009d */
[----:B--2---:R-:W-:-:S05]  /*9a70*/  @!P4 HADD2 R79, -R156.H0_H0, -RZ.H0_H0 ;  /* 0xa00000ff9c4fc230 */ /* 0x004fca0000000900 */
[----:B------:R-:W-:-:S04]  /*9a80*/  PRMT R24, R79, 0x7610, R24 ;  /* 0x000076104f187816 */ /* 0x000fc80000000018 */
[----:B------:R-:W-:Y:S02]  /*9a90*/  @!P4 PRMT R156, R24, 0x5410, RZ ;  /* 0x00005410189cc816 */ /* 0x000fe400000000ff */
[----:B------:R1:W2:Y:S01]  /*9aa0*/  LDL.LU.S16 R24, [R1+0x5c] ;  /* 0x00005c0001187983 */ /* 0x0002a20000300600 */
[----:B------:R-:W-:-:S04]  /*9ab0*/  LOP3.LUT R9, R13, 0xff, RZ, 0xc0, !PT ;  /* 0x000000ff0d097812 */ /* 0x000fc800078ec0ff */
[----:B------:R-:W-:Y:S01]  /*9ac0*/  ISETP.LE.U32.AND P5, PT, R9, UR13, PT ;  /* 0x0000000d09007c0c */ /* 0x000fe2000bfa3070 */
[----:B------:R-:W-:-:S04]  /*9ad0*/  FFMA.FTZ R9, R152, UR44, -R6 ;  /* 0x0000002c98097c23 */ /* 0x000fc80008010806 */
[----:B------:R3:W1:Y:S01]  /*9ae0*/  MUFU.EX2 R249, R9 ;  /* 0x0000000900f97308 */ /* 0x0006620000000800 */
[----:B------:R-:W-:Y:S01]  /*9af0*/  @!P0 HADD2 R244, -R158.H0_H0, -RZ.H0_H0 ;  /* 0xa00000ff9ef48230 */ /* 0x000fe20000000900 */
[----:B------:R-:W-:Y:S02]  /*9b00*/  LOP3.LUT R10, R0, 0xff, RZ, 0xc0, !PT ;  /* 0x000000ff000a7812 */ /* 0x000fe400078ec0ff */
[----:B------:R-:W-:Y:S01]  /*9b10*/  PRMT R105, R159, 0x5410, R158 ;  /* 0x000054109f697816 */ /* 0x000fe2000000009e */
[----:B------:R-:W-:Y:S01]  /*9b20*/  @!P1 HADD2 R243, -R160.H0_H0, -RZ.H0_H0 ;  /* 0xa00000ffa0f39230 */ /* 0x000fe20000000900 */
[----:B------:R-:W-:Y:S02]  /*9b30*/  @!P0 PRMT R158, R244, 0x5410, RZ ;  /* 0x00005410f49e8816 */ /* 0x000fe400000000ff */
[----:B------:R-:W-:Y:S02]  /*9b40*/  ISETP.LE.U32.AND P0, PT, R10, UR13, PT ;  /* 0x0000000d0a007c0c */ /* 0x000fe4000bf03070 */
[----:B---3--:R-:W-:-:S04]  /*9b50*/  LOP3.LUT R9, R0, 0xffff, RZ, 0xc0, !PT ;  /* 0x0000ffff00097812 */ /* 0x008fc800078ec0ff */
[----:B------:R-:W-:Y:S02]  /*9b60*/  SHF.R.U32.HI R9, RZ, 0x8, R9 ;  /* 0x00000008ff097819 */ /* 0x000fe40000011609 */
[----:B-1----:R-:W-:Y:S02]  /*9b70*/  F2FP.F16.F32.PACK_AB R10, R249, R247 ;  /* 0x000000f7f90a723e */ /* 0x002fe400000000ff */
[----:B------:R-:W-:Y:S02]  /*9b80*/  LOP3.LUT R9, R9, 0xffff, RZ, 0xc0, !PT ;  /* 0x0000ffff09097812 */ /* 0x000fe400078ec0ff */
[----:B------:R-:W-:Y:S02]  /*9b90*/  @!P1 PRMT R160, R243, 0x5410, RZ ;  /* 0x00005410f3a09816 */ /* 0x000fe400000000ff */
[----:B------:R-:W-:Y:S01]  /*9ba0*/  ISETP.LE.U32.AND P1, PT, R9, UR13, PT ;  /* 0x0000000d09007c0c */ /* 0x000fe2000bf23070 */
[----:B------:R-:W-:Y:S01]  /*9bb0*/  FFMA.FTZ R9, R103, UR44, -R5 ;  /* 0x0000002c67097c23 */ /* 0x000fe20008010805 */
[C---:B------:R-:W-:Y:S01]  /*9bc0*/  PRMT R155, R10.reuse, 0x7610, R155 ;  /* 0x000076100a9b7816 */ /* 0x040fe2000000009b */
[----:B------:R-:W-:Y:S01]  /*9bd0*/  @!P3 HADD2 R246, -R157.H0_H0, -RZ.H0_H0 ;  /* 0xa00000ff9df6b230 */ /* 0x000fe20000000900 */
[----:B------:R-:W-:Y:S01]  /*9be0*/  PRMT R154, R10, 0x7632, R154 ;  /* 0x000076320a9a7816 */ /* 0x000fe2000000009a */
[----:B------:R1:W-:Y:S02]  /*9bf0*/  MUFU.EX2 R79, R9 ;  /* 0x00000009004f7308 */ /* 0x0003e40000000800 */
[----:B------:R-:W-:Y:S01]  /*9c00*/  @!P0 HADD2 R64, -R155.H0_H0, -RZ.H0_H0 ;  /* 0xa00000ff9b408230 */ /* 0x000fe20000000900 */
[----:B------:R-:W-:-:S04]  /*9c10*/  @!P3 PRMT R157, R246, 0x5410, RZ ;  /* 0x00005410f69db816 */ /* 0x000fc800000000ff */
[----:B------:R-:W-:Y:S01]  /*9c20*/  PRMT R63, R64, 0x7610, R63 ;  /* 0x00007610403f7816 */ /* 0x000fe2000000003f */
[----:B----4-:R-:W-:Y:S01]  /*9c30*/  @!P1 HADD2 R21, -R154.H0_H0, -RZ.H0_H0 ;  /* 0xa00000ff9a159230 */ /* 0x010fe20000000900 */
[----:B------:R-:W-:Y:S01]  /*9c40*/  PRMT R103, R155, 0x5410, R154 ;  /* 0x000054109b677816 */ /* 0x000fe2000000009a */
[----:B-1----:R-:W-:-:S04]  /*9c50*/  FFMA.FTZ R9, R130, UR44, -R5 ;  /* 0x0000002c82097c23 */ /* 0x002fc80008010805 */
[----:B------:R1:W3:Y:S01]  /*9c60*/  MUFU.EX2 R246, R9 ;  /* 0x0000000900f67308 */ /* 0x0002e20000000800 */
[----:B------:R-:W-:Y:S02]  /*9c70*/  @!P0 PRMT R155, R63, 0x5410, RZ ;  /* 0x000054103f9b8816 */ /* 0x000fe400000000ff */
[----:B-1----:R-:W-:-:S04]  /*9c80*/  SHF.R.U32.HI R9, RZ, 0x18, R0 ;  /* 0x00000018ff097819 */ /* 0x002fc80000011600 */
[----:B------:R-:W-:Y:S02]  /*9c90*/  ISETP.LE.U32.AND P0, PT, R9, UR13, PT ;  /* 0x0000000d09007c0c */ /* 0x000fe4000bf03070 */
[----:B------:R-:W-:Y:S02]  /*9ca0*/  PRMT R9, R21, 0x7610, R9 ;  /* 0x0000761015097816 */ /* 0x000fe40000000009 */
[----:B------:R1:W4:Y:S04]  /*9cb0*/  LDL.LU.S16 R21, [R1+0x60] ;  /* 0x0000600001157983 */ /* 0x0003280000300600 */
[----:B------:R1:W4:Y:S01]  /*9cc0*/  LDL.LU.S16 R64, [R1+0x64] ;  /* 0x0000640001407983 */ /* 0x0003220000300600 */
[----:B------:R-:W-:Y:S01]  /*9cd0*/  @!P1 PRMT R154, R9, 0x5410, RZ ;  /* 0x00005410099a9816 */ /* 0x000fe200000000ff */
[--C-:B------:R-:W-:Y:S01]  /*9ce0*/  FFMA.FTZ R9, R205, UR44, -R6.reuse ;  /* 0x0000002ccd097c23 */ /* 0x100fe20008010806 */
[----:B------:R-:W-:Y:S01]  /*9cf0*/  FFMA.FTZ R10, R168, UR44, -R6 ;  /* 0x0000002ca80a7c23 */ /* 0x000fe20008010806 */
[----:B---3--:R-:W-:Y:S01]  /*9d00*/  F2FP.F16.F32.PACK_AB R6, R246, R79 ;  /* 0x0000004ff606723e */ /* 0x008fe200000000ff */
[----:B------:R1:W3:Y:S03]  /*9d10*/  LDL.LU.S16 R63, [R1+0x7c] ;  /* 0x00007c00013f7983 */ /* 0x0002e60000300600 */
[----:B------:R-:W-:-:S02]  /*9d20*/  PRMT R153, R6, 0x7632, R153 ;  /* 0x0000763206997816 */ /* 0x000fc40000000099 */
[----:B------:R-:W-:-:S03]  /*9d30*/  SHF.R.U32.HI R0, RZ, 0x10, R0 ;  /* 0x00000010ff007819 */ /* 0x000fc60000011600 */
[----:B------:R-:W-:Y:S01]  /*9d40*/  @!P0 HADD2 R61, -R153.H0_H0, -RZ.H0_H0 ;  /* 0xa00000ff993d8230 */ /* 0x000fe20000000900 */
[----:B------:R-:W-:-:S04]  /*9d50*/  LOP3.LUT R0, R0, 0xff, RZ, 0xc0, !PT ;  /* 0x000000ff00007812 */ /* 0x000fc800078ec0ff */
[----:B------:R-:W-:Y:S02]  /*9d60*/  PRMT R31, R61, 0x7610, R31 ;  /* 0x000076103d1f7816 */ /* 0x000fe4000000001f */
[----:B------:R1:W3:Y:S01]  /*9d70*/  LDL.LU.S16 R61, [R1+0x74] ;  /* 0x00007400013d7983 */ /* 0x0002e20000300600 */
[----:B------:R-:W-:Y:S02]  /*9d80*/  ISETP.LE.U32.AND P1, PT, R0, UR13, PT ;  /* 0x0000000d00007c0c */ /* 0x000fe4000bf23070 */
[----:B------:R-:W-:-:S04]  /*9d90*/  PRMT R152, R6, 0x7610, R152 ;  /* 0x0000761006987816 */ /* 0x000fc80000000098 */
[----:B------:R-:W-:Y:S02]  /*9da0*/  PRMT R108, R152, 0x5410, R153 ;  /* 0x00005410986c7816 */ /* 0x000fe40000000099 */
[----:B------:R-:W-:Y:S02]  /*9db0*/  @!P0 PRMT R153, R31, 0x5410, RZ ;  /* 0x000054101f998816 */ /* 0x000fe400000000ff */
[----:B------:R1:W3:Y:S03]  /*9dc0*/  LDL.LU.S16 R31, [R1+0x84] ;  /* 0x00008400011f7983 */ /* 0x0002e60000300600 */
[----:B--2---:R-:W-:-:S05]  /*9dd0*/  @!P1 HADD2 R24, -R152.H0_H0, -RZ.H0_H0 ;  /* 0xa00000ff98189230 */ /* 0x004fca0000000900 */
[----:B------:R-:W-:Y:S02]  /*9de0*/  PRMT R22, R24, 0x7610, R22 ;  /* 0x0000761018167816 */ /* 0x000fe40000000016 */
[----:B------:R1:W2:Y:S01]  /*9df0*/  LDL.LU.S16 R24, [R1+0x80] ;  /* 0x0000800001187983 */ /* 0x0002a20000300600 */
[----:B------:R-:W-:Y:S01]  /*9e00*/  @!P6 HADD2 R245, -R159.H0_H0, -RZ.H0_H0 ;  /* 0xa00000ff9ff5e230 */ /* 0x000fe20000000900 */
[----:B------:R-:W-:Y:S01]  /*9e10*/  SHF.R.U32.HI R0, RZ, 0x8, R14 ;  /* 0x00000008ff007819 */ /* 0x000fe2000001160e */
[----:B------:R-:W-:Y:S03]  /*9e20*/  MUFU.EX2 R244, R10 ;  /* 0x0000000a00f47308 */ /* 0x000fe60000000800 */
[----:B------:R-:W-:Y:S02]  /*9e30*/  @!P6 PRMT R159, R245, 0x5410, RZ ;  /* 0x00005410f59fe816 */ /* 0x000fe400000000ff */
[----:B------:R-:W-:-:S03]  /*9e40*/  LOP3.LUT R0, R0, 0xffff, RZ, 0xc0, !PT ;  /* 0x0000ffff00007812 */ /* 0x000fc600078ec0ff */
[----:B------:R-:W1:Y:S01]  /*9e50*/  MUFU.EX2 R245, R9 ;  /* 0x0000000900f57308 */ /* 0x000e620000000800 */
[----:B------:R-:W-:Y:S02]  /*9e60*/  ISETP.LE.U32.AND P0, PT, R0, UR13, PT ;  /* 0x0000000d00007c0c */ /* 0x000fe4000bf03070 */
[----:B------:R-:W-:Y:S01]  /*9e70*/  LOP3.LUT R0, R35, 0xffff, RZ, 0xc0, !PT ;  /* 0x0000ffff23007812 */ /* 0x000fe200078ec0ff */
[----:B------:R-:W-:-:S03]  /*9e80*/  @!P2 HADD2 R237, -R215.H0_H0, -RZ.H0_H0 ;  /* 0xa00000ffd7eda230 */ /* 0x000fc60000000900 */
[----:B------:R-:W-:Y:S02]  /*9e90*/  SHF.R.U32.HI R0, RZ, 0x8, R0 ;  /* 0x00000008ff007819 */ /* 0x000fe40000011600 */
[----:B------:R-:W-:Y:S02]  /*9ea0*/  @!P2 PRMT R215, R237, 0x5410, RZ ;  /* 0x00005410edd7a816 */ /* 0x000fe400000000ff */
[----:B------:R-:W-:Y:S02]  /*9eb0*/  LOP3.LUT R0, R0, 0xffff, RZ, 0xc0, !PT ;  /* 0x0000ffff00007812 */ /* 0x000fe400078ec0ff */
[----:B------:R-:W-:Y:S02]  /*9ec0*/  ISETP.LE.U32.AND P2, PT, R12, UR13, PT ;  /* 0x0000000d0c007c0c */ /* 0x000fe4000bf43070 */
[----:B------:R-:W-:Y:S02]  /*9ed0*/  ISETP.LE.U32.AND P4, PT, R0, UR13, PT ;  /* 0x0000000d00007c0c */ /* 0x000fe4000bf83070 */
[----:B-1----:R-:W-:Y:S01]  /*9ee0*/  F2FP.F16.F32.PACK_AB R0, R244, R245 ;  /* 0x000000f5f400723e */ /* 0x002fe200000000ff */
[--C-:B------:R-:W-:Y:S01]  /*9ef0*/  FFMA.FTZ R6, R60, UR44, -R5.reuse ;  /* 0x0000002c3c067c23 */ /* 0x100fe20008010805 */
[----:B------:R-:W-:-:S02]  /*9f00*/  FFMA.FTZ R5, R65, UR44, -R5 ;  /* 0x0000002c41057c23 */ /* 0x000fc40008010805 */
[C---:B------:R-:W-:Y:S02]  /*9f10*/  PRMT R151, R0.reuse, 0x7610, R151 ;  /* 0x0000761000977816 */ /* 0x040fe40000000097 */
[----:B------:R-:W-:Y:S01]  /*9f20*/  PRMT R150, R0, 0x7632, R150 ;  /* 0x0000763200967816 */ /* 0x000fe20000000096 */
[----:B------:R-:W-:Y:S01]  /*9f30*/  MUFU.EX2 R242, R6 ;  /* 0x0000000600f27308 */ /* 0x000fe20000000800 */
[----:B------:R-:W-:-:S07]  /*9f40*/  ISETP.LE.U32.AND P6, PT, R11, UR13, PT ;  /* 0x0000000d0b007c0c */ /* 0x000fce000bfc3070 */
[----:B------:R-:W1:Y:S01]  /*9f50*/  MUFU.EX2 R243, R5 ;  /* 0x0000000500f37308 */ /* 0x000e620000000800 */
[----:B------:R-:W-:Y:S02]  /*9f60*/  @!P1 PRMT R152, R22, 0x5410, RZ ;  /* 0x0000541016989816 */ /* 0x000fe400000000ff */
[----:B------:R-:W-:Y:S01]  /*9f70*/  PRMT R107, R151, 0x5410, R150 ;  /* 0x00005410976b7816 */ /* 0x000fe20000000096 */
[----:B------:R2:W2:Y:S01]  /*9f80*/  LDL.LU.S16 R22, [R1+0x78] ;  /* 0x0000780001167983 */ /* 0x0004a20000300600 */
[----:B-1----:R-:W-:Y:S01]  /*9f90*/  F2FP.F16.F32.PACK_AB R5, R243, R242 ;  /* 0x000000f2f305723e */ /* 0x002fe200000000ff */
[----:B----4-:R-:W-:Y:S02]  /*9fa0*/  @!P2 HADD2 R21, -R151.H0_H0, -RZ.H0_H0 ;  /* 0xa00000ff9715a230 */ /* 0x010fe40000000900 */
[----:B------:R-:W-:-:S03]  /*9fb0*/  @!P0 HADD2 R64, -R150.H0_H0, -RZ.H0_H0 ;  /* 0xa00000ff96408230 */ /* 0x000fc60000000900 */
[----:B------:R-:W-:Y:S02]  /*9fc0*/  PRMT R11, R21, 0x7610, R11 ;  /* 0x00007610150b7816 */ /* 0x000fe4000000000b */
[----:B------:R1:W4:Y:S01]  /*9fd0*/  LDL.LU.S16 R21, [R1+0x70] ;  /* 0x0000700001157983 */ /* 0x0003220000300600 */
[----:B------:R-:W-:Y:S02]  /*9fe0*/  PRMT R6, R64, 0x7610, R6 ;  /* 0x0000761040067816 */ /* 0x000fe40000000006 */
[----:B------:R-:W-:Y:S02]  /*9ff0*/  @!P2 PRMT R151, R11, 0x5410, RZ ;  /* 0x000054100b97a816 */ /* 0x000fe400000000ff */
[----:B------:R1:W4:Y:S01]  /*a000*/  LDL.LU.S16 R11, [R1+0x6c] ;  /* 0x00006c00010b7983 */ /* 0x0003220000300600 */
[----:B------:R-:W-:-:S03]  /*a010*/  @!P0 PRMT R150, R6, 0x5410, RZ ;  /* 0x0000541006968816 */ /* 0x000fc600000000ff */
[----:B------:R1:W4:Y:S01]  /*a020*/  LDL.LU.S16 R6, [R1+0x68] ;  /* 0x0000680001067983 */ /* 0x0003220000300600 */
[----:B------:R-:W-:-:S05]  /*a030*/  PRMT R148, R5, 0x7632, R148 ;  /* 0x0000763205947816 */ /* 0x000fca0000000094 */
[----:B---3--:R-:W-:Y:S01]  /*a040*/  @!P6 HADD2 R61, -R148.H0_H0, -RZ.H0_H0 ;  /* 0xa00000ff943de230 */ /* 0x008fe20000000900 */
[----:B------:R-:W-:-:S04]  /*a050*/  PRMT R149, R5, 0x7610, R149 ;  /* 0x0000761005957816 */ /* 0x000fc80000000095 */
[----:B------:R-:W-:Y:S02]  /*a060*/  PRMT R14, R61, 0x7610, R14 ;  /* 0x000076103d0e7816 */ /* 0x000fe4000000000e */
[----:B------:R-:W-:Y:S02]  /*a070*/  PRMT R104, R149, 0x5410, R148 ;  /* 0x0000541095687816 */ /* 0x000fe40000000094 */
[----:B------:R-:W-:Y:S02]  /*a080*/  @!P6 PRMT R148, R14, 0x5410, RZ ;  /* 0x000054100e94e816 */ /* 0x000fe400000000ff */
[----:B------:R1:W3:Y:S01]  /*a090*/  LDL.LU.S16 R14, [R1+0x88] ;  /* 0x00008800010e7983 */ /* 0x0002e20000300600 */
[----:B--2---:R-:W-:-:S05]  /*a0a0*/  @!P4 HADD2 R24, -R191.H0_H0, -RZ.H0_H0 ;  /* 0xa00000ffbf18c230 */ /* 0x004fca0000000900 */
[----:B------:R-:W-:-:S04]  /*a0b0*/  PRMT R13, R24, 0x7610, R13 ;  /* 0x00007610180d7816 */ /* 0x000fc8000000000d */
[----:B------:R-:W-:Y:S02]  /*a0c0*/  @!P4 PRMT R191, R13, 0x5410, RZ ;  /* 0x000054100dbfc816 */ /* 0x000fe400000000ff */
[----:B------:R1:W2:Y:S01]  /*a0d0*/  LDL.LU.S16 R13, [R1+0x8c] ;  /* 0x00008c00010d7983 */ /* 0x0002a20000300600 */
[----:B------:R-:W-:-:S04]  /*a0e0*/  LOP3.LUT R0, R35, 0xff, RZ, 0xc0, !PT ;  /* 0x000000ff23007812 */ /* 0x000fc800078ec0ff */
[----:B------:R-:W-:Y:S02]  /*a0f0*/  ISETP.LE.U32.AND P3, PT, R0, UR13, PT ;  /* 0x0000000d00007c0c */ /* 0x000fe4000bf63070 */
[----:B------:R-:W-:-:S04]  /*a100*/  SHF.R.U32.HI R0, RZ, 0x18, R35 ;  /* 0x00000018ff007819 */ /* 0x000fc80000011623 */
[----:B------:R-:W-:Y:S02]  /*a110*/  ISETP.LE.U32.AND P1, PT, R0, UR13, PT ;  /* 0x0000000d00007c0c */ /* 0x000fe4000bf23070 */
[----:B------:R-:W-:-:S04]  /*a120*/  SHF.R.U32.HI R0, RZ, 0x10, R35 ;  /* 0x00000010ff007819 */ /* 0x000fc80000011623 */
[----:B------:R-:W-:-:S04]  /*a130*/  LOP3.LUT R0, R0, 0xff, RZ, 0xc0, !PT ;  /* 0x000000ff00007812 */ /* 0x000fc800078ec0ff */
[----:B------:R-:W-:Y:S02]  /*a140*/  ISETP.LE.U32.AND P2, PT, R0, UR13, PT ;  /* 0x0000000d00007c0c */ /* 0x000fe4000bf43070 */
[----:B------:R-:W-:Y:S02]  /*a150*/  SHF.R.U32.HI R0, RZ, 0x8, R127 ;  /* 0x00000008ff007819 */ /* 0x000fe4000001167f */
[----:B------:R-:W-:Y:S02]  /*a160*/  ISETP.LE.U32.AND P6, PT, R129, UR13, PT ;  /* 0x0000000d81007c0c */ /* 0x000fe4000bfc3070 */
[----:B------:R-:W-:Y:S01]  /*a170*/  LOP3.LUT R0, R0, 0xffff, RZ, 0xc0, !PT ;  /* 0x0000ffff00007812 */ /* 0x000fe200078ec0ff */
[----:B------:R-:W-:-:S03]  /*a180*/  @!P3 HADD2 R31, -R193.H0_H0, -RZ.H0_H0 ;  /* 0xa00000ffc11fb230 */ /* 0x000fc60000000900 */
[----:B------:R-:W-:Y:S02]  /*a190*/  ISETP.LE.U32.AND P0, PT, R0, UR13, PT ;  /* 0x0000000d00007c0c */ /* 0x000fe4000bf03070 */
[----:B------:R-:W-:-:S04]  /*a1a0*/  PRMT R25, R31, 0x7610, R25 ;  /* 0x000076101f197816 */ /* 0x000fc80000000019 */
[----:B------:R-:W-:Y:S02]  /*a1b0*/  @!P3 PRMT R193, R25, 0x5410, RZ ;  /* 0x0000541019c1b816 */ /* 0x000fe400000000ff */
[----:B------:R1:W2:Y:S01]  /*a1c0*/  LDL.LU.S16 R25, [R1+0x90] ;  /* 0x0000900001197983 */ /* 0x0002a20000300600 */
[----:B------:R-:W-:-:S05]  /*a1d0*/  @!P2 HADD2 R22, -R197.H0_H0, -RZ.H0_H0 ;  /* 0xa00000ffc516a230 */ /* 0x000fca0000000900 */
[----:B------:R-:W-:Y:S01]  /*a1e0*/  PRMT R10, R22, 0x7610, R10 ;  /* 0x00007610160a7816 */ /* 0x000fe2000000000a */
[----:B------:R-:W-:-:S03]  /*a1f0*/  @!P5 HADD2 R63, -R149.H0_H0, -RZ.H0_H0 ;  /* 0xa00000ff953fd230 */ /* 0x000fc60000000900 */
[----:B------:R-:W-:Y:S02]  /*a200*/  @!P2 PRMT R197, R10, 0x5410, RZ ;  /* 0x000054100ac5a816 */ /* 0x000fe400000000ff */
[----:B------:R-:W-:Y:S01]  /*a210*/  PRMT R37, R63, 0x7610, R37 ;  /* 0x000076103f257816 */ /* 0x000fe20000000025 */
[----:B----4-:R-:W-:Y:S02]  /*a220*/  @!P1 HADD2 R21, -R196.H0_H0, -RZ.H0_H0 ;  /* 0xa00000ffc4159230 */ /* 0x010fe40000000900 */
[----:B------:R-:W-:Y:S02]  /*a230*/  @!P6 HADD2 R11, -R214.H0_H0, -RZ.H0_H0 ;  /* 0xa00000ffd60be230 */ /* 0x000fe40000000900 */
[----:B------:R-:W-:-:S03]  /*a240*/  @!P0 HADD2 R6, -R212.H0_H0, -RZ.H0_H0 ;  /* 0xa00000ffd4068230 */ /* 0x000fc60000000900 */
[----:B------:R-:W-:Y:S02]  /*a250*/  PRMT R0, R11, 0x7610, R0 ;  /* 0x000076100b007816 */ /* 0x000fe40000000000 */
[----:B------:R-:W-:Y:S02]  /*a260*/  PRMT R9, R21, 0x7610, R9 ;  /* 0x0000761015097816 */ /* 0x000fe40000000009 */
[----:B------:R-:W-:Y:S01]  /*a270*/  @!P6 PRMT R214, R0, 0x5410, RZ ;  /* 0x0000541000d6e816 */ /* 0x000fe200000000ff */
[----:B------:R1:W4:Y:S01]  /*a280*/  LDL.LU.S16 R21, [R1+0x94] ;  /* 0x0000940001157983 */ /* 0x0003220000300600 */
[----:B------:R-:W-:Y:S02]  /*a290*/  PRMT R5, R6, 0x7610, R5 ;  /* 0x0000761006057816 */ /* 0x000fe40000000005 */
[----:B------:R-:W-:Y:S02]  /*a2a0*/  LOP3.LUT R0, R128, 0xff, RZ, 0xc0, !PT ;  /* 0x000000ff80007812 */ /* 0x000fe400078ec0ff */
[----:B------:R-:W-:-:S02]  /*a2b0*/  @!P0 PRMT R212, R5, 0x5410, RZ ;  /* 0x0000541005d48816 */ /* 0x000fc400000000ff */
[----:B------:R-:W-:Y:S01]  /*a2c0*/  ISETP.LE.U32.AND P0, PT, R0, UR13, PT ;  /* 0x0000000d00007c0c */ /* 0x000fe2000bf03070 */
[----:B------:R-:W-:Y:S01]  /*a2d0*/  IMAD.WIDE.U32 R10, R145, -0x2daee0ad, RZ ;  /* 0xd2511f53910a7825 */ /* 0x000fe200078e00ff */
[----:B------:R-:W-:-:S04]  /*a2e0*/  @!P5 PRMT R149, R37, 0x5410, RZ ;  /* 0x000054102595d816 */ /* 0x000fc800000000ff */
[----:B------:R-:W-:Y:S02]  /*a2f0*/  LOP3.LUT R22, R11, UR20, R76, 0x96, !PT ;  /* 0x000000140b167c12 */ /* 0x000fe4000f8e964c */
[----:B------:R-:W-:-:S05]  /*a300*/  LOP3.LUT R31, R10, 0xffff, RZ, 0xc0, !PT ;  /* 0x0000ffff0a1f7812 */ /* 0x000fca00078ec0ff */
[----:B---3--:R-:W-:Y:S01]  /*a310*/  @!P0 HADD2 R14, -R213.H0_H0, -RZ.H0_H0 ;  /* 0xa00000ffd50e8230 */ /* 0x008fe20000000900 */
[----:B------:R-:W-:-:S04]  /*a320*/  ISETP.LE.U32.AND P5, PT, R126, UR13, PT ;  /* 0x0000000d7e007c0c */ /* 0x000fc8000bfa3070 */
[----:B------:R-:W-:Y:S02]  /*a330*/  PRMT R11, R14, 0x7610, R11 ;  /* 0x000076100e0b7816 */ /* 0x000fe4000000000b */
[----:B------:R1:W3:Y:S01]  /*a340*/  LDL.LU.S16 R14, [R1+0x9c] ;  /* 0x00009c00010e7983 */ /* 0x0002e20000300600 */
[----:B------:R-:W-:Y:S02]  /*a350*/  @!P1 PRMT R196, R9, 0x5410, RZ ;  /* 0x0000541009c49816 */ /* 0x000fe400000000ff */
[----:B------:R-:W-:Y:S02]  /*a360*/  LOP3.LUT R9, R10, 0xff, RZ, 0xc0, !PT ;  /* 0x000000ff0a097812 */ /* 0x000fe400078ec0ff */
[--C-:B------:R-:W-:Y:S02]  /*a370*/  SHF.R.U32.HI R24, RZ, 0x10, R10.reuse ;  /* 0x00000010ff187819 */ /* 0x100fe4000001160a */
[----:B------:R-:W-:Y:S02]  /*a380*/  SHF.R.U32.HI R6, RZ, 0x18, R10 ;  /* 0x00000018ff067819 */ /* 0x000fe4000001160a */
[----:B------:R-:W-:Y:S01]  /*a390*/  ISETP.LE.U32.AND P3, PT, R122, UR13, PT ;  /* 0x0000000d7a007c0c */ /* 0x000fe2000bf63070 */
[----:B--2---:R-:W-:-:S05]  /*a3a0*/  @!P5 HADD2 R13, -R210.H0_H0, -RZ.H0_H0 ;  /* 0xa00000ffd20dd230 */ /* 0x004fca0000000900 */
[----:B------:R-:W-:Y:S02]  /*a3b0*/  PRMT R10, R13, 0x7610, R10 ;  /* 0x000076100d0a7816 */ /* 0x000fe4000000000a */
[----:B------:R1:W2:Y:S04]  /*a3c0*/  LDL.LU.S16 R13, [R1+0x98] ;  /* 0x00009800010d7983 */ /* 0x0002a80000300600 */
[----:B------:R1:W2:Y:S04]  /*a3d0*/  LDL.LU.S16 R126, [R1+0xb0] ;  /* 0x0000b000017e7983 */ /* 0x0002a80000300600 */
[----:B------:R1:W2:Y:S01]  /*a3e0*/  LDL.LU.S16 R122, [R1+0xa8] ;  /* 0x0000a800017a7983 */ /* 0x0002a20000300600 */
[----:B------:R-:W-:-:S04]  /*a3f0*/  LOP3.LUT R0, R233, 0xff, RZ, 0xc0, !PT ;  /* 0x000000ffe9007812 */ /* 0x000fc800078ec0ff */
[----:B------:R-:W-:Y:S02]  /*a400*/  PRMT R93, R0, 0x5410, R231 ;  /* 0x00005410005d7816 */ /* 0x000fe400000000e7 */
[----:B------:R-:W-:-:S04]  /*a410*/  LOP3.LUT R0, R34, 0xff, RZ, 0xc0, !PT ;  /* 0x000000ff22007812 */ /* 0x000fc800078ec0ff */
[----:B------:R-:W-:Y:S02]  /*a420*/  ISETP.LE.U32.AND P1, PT, R0, UR13, PT ;  /* 0x0000000d00007c0c */ /* 0x000fe4000bf23070 */
[----:B------:R-:W-:Y:S01]  /*a430*/  LOP3.LUT R0, R34, 0xffff, RZ, 0xc0, !PT ;  /* 0x0000ffff22007812 */ /* 0x000fe200078ec0ff */
[----:B------:R-:W-:-:S03]  /*a440*/  IMAD R168, R3, 0x2, R165 ;  /* 0x0000000203a87824 */ /* 0x000fc600078e02a5 */
[----:B------:R-:W-:Y:S01]  /*a450*/  SHF.R.U32.HI R0, RZ, 0x8, R0 ;  /* 0x00000008ff007819 */ /* 0x000fe20000011600 */
[----:B------:R-:W-:Y:S01]  /*a460*/  IMAD.MOV.U32 R125, RZ, RZ, R62 ;  /* 0x000000ffff7d7224 */ /* 0x000fe200078e003e */
[----:B------:R-:W-:Y:S01]  /*a470*/  @!P0 PRMT R213, R11, 0x5410, RZ ;  /* 0x000054100bd58816 */ /* 0x000fe200000000ff */
[----:B------:R-:W1:Y:S01]  /*a480*/  LDSM.16.MT88.4 R60, [R168+0x6000] ;  /* 0x00600000a83c783b */ /* 0x000e620000004200 */
[----:B------:R-:W-:-:S04]  /*a490*/  LOP3.LUT R0, R0, 0xffff, RZ, 0xc0, !PT ;  /* 0x0000ffff00007812 */ /* 0x000fc800078ec0ff */
[----:B------:R-:W-:Y:S01]  /*a4a0*/  ISETP.LE.U32.AND P0, PT, R0, UR13, PT ;  /* 0x0000000d00007c0c */ /* 0x000fe2000bf03070 */
[----:B------:R-:W-:Y:S01]  /*a4b0*/  @!P1 HADD2 R25, -R201.H0_H0, -RZ.H0_H0 ;  /* 0xa00000ffc9199230 */ /* 0x000fe20000000900 */
[----:B------:R-:W-:Y:S02]  /*a4c0*/  SHF.R.U32.HI R0, RZ, 0x18, R34 ;  /* 0x00000018ff007819 */ /* 0x000fe40000011622 */
[----:B------:R-:W-:Y:S02]  /*a4d0*/  @!P5 PRMT R210, R10, 0x5410, RZ ;  /* 0x000054100ad2d816 */ /* 0x000fe400000000ff */
[----:B------:R-:W-:Y:S01]  /*a4e0*/  PRMT R29, R25, 0x7610, R29 ;  /* 0x00007610191d7816 */ /* 0x000fe2000000001d */
[----:B------:R-:W-:-:S03]  /*a4f0*/  IMAD.WIDE.U32 R10, R147, -0x2daee0ad, RZ ;  /* 0xd2511f53930a7825 */ /* 0x000fc600078e00ff */
[----:B------:R-:W-:Y:S02]  /*a500*/  @!P1 PRMT R201, R29, 0x5410, RZ ;  /* 0x000054101dc99816 */ /* 0x000fe400000000ff */
[----:B------:R-:W-:Y:S01]  /*a510*/  ISETP.LE.U32.AND P1, PT, R0, UR13, PT ;  /* 0x0000000d00007c0c */ /* 0x000fe2000bf23070 */
[----:B------:R-:W-:Y:S01]  /*a520*/  IMAD.MOV.U32 R88, RZ, RZ, R27 ;  /* 0x000000ffff587224 */ /* 0x000fe200078e001b */
[----:B------:R-:W-:Y:S01]  /*a530*/  SHF.R.U32.HI R0, RZ, 0x10, R34 ;  /* 0x00000010ff007819 */ /* 0x000fe20000011622 */
[----:B------:R-:W-:Y:S01]  /*a540*/  IMAD.MOV.U32 R131, RZ, RZ, R26 ;  /* 0x000000ffff837224 */ /* 0x000fe200078e001a */
[C---:B------:R-:W-:Y:S01]  /*a550*/  LOP3.LUT R25, R10.reuse, 0xffff, RZ, 0xc0, !PT ;  /* 0x0000ffff0a197812 */ /* 0x040fe200078ec0ff */
[----:B------:R-:W-:Y:S01]  /*a560*/  IMAD.MOV.U32 R235, RZ, RZ, R28 ;  /* 0x000000ffffeb7224 */ /* 0x000fe200078e001c */
[----:B------:R-:W-:Y:S02]  /*a570*/  LOP3.LUT R28, R10, 0xff, RZ, 0xc0, !PT ;  /* 0x000000ff0a1c7812 */ /* 0x000fe400078ec0ff */
[----:B------:R-:W-:-:S02]  /*a580*/  SHF.R.U32.HI R27, RZ, 0x10, R10 ;  /* 0x00000010ff1b7819 */ /* 0x000fc4000001160a */
[----:B------:R-:W-:Y:S02]  /*a590*/  SHF.R.U32.HI R26, RZ, 0x18, R10 ;  /* 0x00000018ff1a7819 */ /* 0x000fe4000001160a */
[----:B------:R-:W-:Y:S01]  /*a5a0*/  LOP3.LUT R0, R0, 0xff, RZ, 0xc0, !PT ;  /* 0x000000ff00007812 */ /* 0x000fe200078ec0ff */
[----:B------:R-:W-:Y:S02]  /*a5b0*/  IMAD.MOV.U32 R132, RZ, RZ, R67 ;  /* 0x000000ffff847224 */ /* 0x000fe400078e0043 */
[----:B------:R-:W-:Y:S02]  /*a5c0*/  IMAD.MOV.U32 R134, RZ, RZ, R66 ;  /* 0x000000ffff867224 */ /* 0x000fe400078e0042 */
[----:B------:R-:W3:Y:S01]  /*a5d0*/  LDSM.16.MT88.4 R64, [R168+0x6800] ;  /* 0x00680000a840783b */ /* 0x000ee20000004200 */
[----:B------:R-:W-:Y:S01]  /*a5e0*/  IMAD.MOV.U32 R236, RZ, RZ, R20 ;  /* 0x000000ffffec7224 */ /* 0x000fe200078e0014 */
[----:B------:R-:W-:Y:S01]  /*a5f0*/  LOP3.LUT R20, R11, UR20, R146, 0x96, !PT ;  /* 0x000000140b147c12 */ /* 0x000fe2000f8e9692 */
[----:B----4-:R-:W-:-:S05]  /*a600*/  @!P0 HADD2 R21, -R200.H0_H0, -RZ.H0_H0 ;  /* 0xa00000ffc8158230 */ /* 0x010fca0000000900 */
[----:B------:R-:W-:-:S04]  /*a610*/  PRMT R10, R21, 0x7610, R10 ;  /* 0x00007610150a7816 */ /* 0x000fc8000000000a */
[----:B------:R-:W-:Y:S02]  /*a620*/  @!P0 PRMT R200, R10, 0x5410, RZ ;  /* 0x000054100ac88816 */ /* 0x000fe400000000ff */
[----:B------:R-:W-:Y:S01]  /*a630*/  ISETP.LE.U32.AND P0, PT, R0, UR13, PT ;  /* 0x0000000d00007c0c */ /* 0x000fe2000bf03070 */
[----:B------:R-:W-:Y:S01]  /*a640*/  IMAD.WIDE.U32 R10, R15, -0x2daee0ad, RZ ;  /* 0xd2511f530f0a7825 */ /* 0x000fe200078e00ff */
[----:B------:R-:W-:-:S03]  /*a650*/  SHF.R.U32.HI R0, RZ, 0x8, R135 ;  /* 0x00000008ff007819 */ /* 0x000fc60000011687 */
[----:B------:R-:W-:Y:S01]  /*a660*/  IMAD.MOV.U32 R95, RZ, RZ, R30 ;  /* 0x000000ffff5f7224 */ /* 0x000fe200078e001e */
[----:B------:R-:W-:Y:S01]  /*a670*/  LOP3.LUT R21, R11, UR20, R16, 0x96, !PT ;  /* 0x000000140b157c12 */ /* 0x000fe2000f8e9610 */
[----:B------:R-:W-:Y:S02]  /*a680*/  IMAD.MOV.U32 R205, RZ, RZ, R19 ;  /* 0x000000ffffcd7224 */ /* 0x000fe400078e0013 */
[----:B------:R-:W-:Y:S02]  /*a690*/  IMAD.MOV.U32 R240, RZ, RZ, R18 ;  /* 0x000000fffff07224 */ /* 0x000fe400078e0012 */
[----:B-1----:R-:W-:Y:S02]  /*a6a0*/  HMMA.16816.F32 R16, R52, R60, RZ ;  /* 0x0000003c3410723c */ /* 0x002fe400000018ff */
[----:B---3--:R-:W-:Y:S01]  /*a6b0*/  @!P0 HADD2 R14, -R199.H0_H0, -RZ.H0_H0 ;  /* 0xa00000ffc70e8230 */ /* 0x008fe20000000900 */
[----:B------:R-:W-:Y:S01]  /*a6c0*/  LOP3.LUT R0, R0, 0xffff, RZ, 0xc0, !PT ;  /* 0x0000ffff00007812 */ /* 0x000fe200078ec0ff */
[----:B------:R-:W-:-:S02]  /*a6d0*/  IMAD.MOV.U32 R35, RZ, RZ, R95 ;  /* 0x000000ffff237224 */ /* 0x000fc400078e005f */
[----:B------:R1:W3:Y:S01]  /*a6e0*/  LDL.LU.S16 R95, [R1+0xac] ;  /* 0x0000ac00015f7983 */ /* 0x0002e20000300600 */
[----:B------:R-:W-:-:S03]  /*a6f0*/  PRMT R12, R14, 0x7610, R12 ;  /* 0x000076100e0c7816 */ /* 0x000fc6000000000c */
[----:B------:R1:W4:Y:S01]  /*a700*/  LDL.LU.S16 R76, [R1+0xa4] ;  /* 0x0000a400014c7983 */ /* 0x0003220000300600 */
[----:B------:R-:W-:Y:S02]  /*a710*/  @!P0 PRMT R199, R12, 0x5410, RZ ;  /* 0x000054100cc78816 */ /* 0x000fe400000000ff */
[----:B------:R-:W-:Y:S01]  /*a720*/  ISETP.LE.U32.AND P0, PT, R0, UR13, PT ;  /* 0x0000000d00007c0c */ /* 0x000fe2000bf03070 */
[----:B------:R1:W4:Y:S01]  /*a730*/  LDL.LU.S16 R34, [R1+0xb4] ;  /* 0x0000b40001227983 */ /* 0x0003220000300600 */
[----:B------:R-:W-:Y:S02]  /*a740*/  IMAD.MOV.U32 R241, RZ, RZ, R236 ;  /* 0x000000fffff17224 */ /* 0x000fe400078e00ec */
[----:B------:R-:W-:Y:S02]  /*a750*/  IMAD.MOV.U32 R37, RZ, RZ, R80 ;  /* 0x000000ffff257224 */ /* 0x000fe400078e0050 */
[----:B------:R-:W-:Y:S02]  /*a760*/  IMAD.MOV.U32 R236, RZ, RZ, R125 ;  /* 0x000000ffffec7224 */ /* 0x000fe400078e007d */
[----:B------:R-:W-:-:S02]  /*a770*/  IMAD.MOV.U32 R80, RZ, RZ, R132 ;  /* 0x000000ffff507224 */ /* 0x000fc400078e0084 */
[----:B------:R-:W-:Y:S02]  /*a780*/  IMAD.MOV.U32 R125, RZ, RZ, R134 ;  /* 0x000000ffff7d7224 */ /* 0x000fe400078e0086 */
[----:B------:R-:W-:Y:S01]  /*a790*/  HMMA.16816.F32 R132, R56, R64, R16 ;  /* 0x000000403884723c */ /* 0x000fe20000001810 */
[----:B--2---:R-:W-:-:S06]  /*a7a0*/  @!P0 HADD2 R122, -R208.H0_H0, -RZ.H0_H0 ;  /* 0xa00000ffd07a8230 */ /* 0x004fcc0000000900 */
[----:B------:R-:W-:-:S04]  /*a7b0*/  PRMT R18, R122, 0x7610, R18 ;  /* 0x000076107a127816 */ /* 0x000fc80000000012 */
[----:B------:R-:W-:Y:S02]  /*a7c0*/  @!P0 PRMT R208, R18, 0x5410, RZ ;  /* 0x0000541012d08816 */ /* 0x000fe400000000ff */
[----:B------:R1:W2:Y:S01]  /*a7d0*/  LDL.LU.S16 R18, [R1+0xbc] ;  /* 0x0000bc0001127983 */ /* 0x0002a20000300600 */
[----:B------:R-:W-:Y:S01]  /*a7e0*/  SHF.R.U32.HI R5, RZ, 0x8, R232 ;  /* 0x00000008ff057819 */ /* 0x000fe200000116e8 */
[----:B------:R-:W-:-:S03]  /*a7f0*/  @!P1 HADD2 R13, -R198.H0_H0, -RZ.H0_H0 ;  /* 0xa00000ffc60d9230 */ /* 0x000fc60000000900 */
[--C-:B------:R-:W-:Y:S02]  /*a800*/  PRMT R94, R234, 0x5410, R5.reuse ;  /* 0x00005410ea5e7816 */ /* 0x100fe40000000005 */
[----:B------:R-:W-:-:S04]  /*a810*/  PRMT R5, R13, 0x7610, R5 ;  /* 0x000076100d057816 */ /* 0x000fc80000000005 */
[----:B------:R-:W-:Y:S01]  /*a820*/  @!P1 PRMT R198, R5, 0x5410, RZ ;  /* 0x0000541005c69816 */ /* 0x000fe200000000ff */
[----:B------:R-:W-:Y:S01]  /*a830*/  FFMA.FTZ R5, R166, UR44, -R7 ;  /* 0x0000002ca6057c23 */ /* 0x000fe20008010807 */
[----:B------:R-:W-:-:S03]  /*a840*/  ISETP.LE.U32.AND P4, PT, R121, UR13, PT ;  /* 0x0000000d79007c0c */ /* 0x000fc6000bf83070 */
[----:B------:R1:W-:Y:S01]  /*a850*/  MUFU.EX2 R121, R5 ;  /* 0x0000000500797308 */ /* 0x0003e20000000800 */
[----:B------:R-:W-:-:S04]  /*a860*/  LOP3.LUT R0, R138, 0xff, RZ, 0xc0, !PT ;  /* 0x000000ff8a007812 */ /* 0x000fc800078ec0ff */
[----:B------:R-:W-:Y:S02]  /*a870*/  ISETP.LE.U32.AND P1, PT, R0, UR13, PT ;  /* 0x0000000d00007c0c */ /* 0x000fe4000bf23070 */
[----:B------:R-:W-:Y:S01]  /*a880*/  LOP3.LUT R0, R84, 0xff, RZ, 0xc0, !PT ;  /* 0x000000ff54007812 */ /* 0x000fe200078ec0ff */
[----:B-1----:R-:W-:-:S04]  /*a890*/  FFMA.FTZ R5, R203, UR44, -R7 ;  /* 0x0000002ccb057c23 */ /* 0x002fc80008010807 */
[----:B------:R-:W1:Y:S01]  /*a8a0*/  MUFU.EX2 R237, R5 ;  /* 0x0000000500ed7308 */ /* 0x000e620000000800 */
[----:B------:R-:W-:Y:S02]  /*a8b0*/  ISETP.LE.U32.AND P2, PT, R0, UR13, PT ;  /* 0x0000000d00007c0c */ /* 0x000fe4000bf43070 */
[----:B------:R-:W-:-:S04]  /*a8c0*/  LOP3.LUT R0, R39, 0xff, RZ, 0xc0, !PT ;  /* 0x000000ff27007812 */ /* 0x000fc800078ec0ff */
[----:B------:R-:W-:Y:S01]  /*a8d0*/  ISETP.LE.U32.AND P0, PT, R0, UR13, PT ;  /* 0x0000000d00007c0c */ /* 0x000fe2000bf03070 */
[----:B------:R-:W-:Y:S01]  /*a8e0*/  HMMA.16816.F32 R12, R48, R60, RZ ;  /* 0x0000003c300c723c */ /* 0x000fe200000018ff */
[----:B------:R-:W-:Y:S02]  /*a8f0*/  LOP3.LUT R0, R39, 0xffff, RZ, 0xc0, !PT ;  /* 0x0000ffff27007812 */ /* 0x000fe400078ec0ff */
[----:B-1----:R-:W-:-:S04]  /*a900*/  F2FP.F16.F32.PACK_AB R5, R237, R121 ;  /* 0x00000079ed05723e */ /* 0x002fc800000000ff */
[C---:B------:R-:W-:Y:S02]  /*a910*/  PRMT R147, R5.reuse, 0x7610, R147 ;  /* 0x0000761005937816 */ /* 0x040fe40000000093 */
[----:B------:R-:W-:Y:S02]  /*a920*/  SHF.R.U32.HI R0, RZ, 0x8, R0 ;  /* 0x00000008ff007819 */ /* 0x000fe40000011600 */
[----:B------:R-:W-:Y:S02]  /*a930*/  ISETP.LE.U32.AND P6, PT, R6, UR13, PT ;  /* 0x0000000d06007c0c */ /* 0x000fe4000bfc3070 */
[----:B------:R-:W-:Y:S02]  /*a940*/  PRMT R146, R5, 0x7632, R146 ;  /* 0x0000763205927816 */ /* 0x000fe40000000092 */
[----:B------:R-:W-:Y:S01]  /*a950*/  LOP3.LUT R0, R0, 0xffff, RZ, 0xc0, !PT ;  /* 0x0000ffff00007812 */ /* 0x000fe200078ec0ff */
[----:B------:R-:W-:-:S08]  /*a960*/  IMAD.MOV.U32 R127, RZ, RZ, R131 ;  /* 0x000000ffff7f7224 */ /* 0x000fd000078e0083 */
[----:B------:R-:W-:Y:S01]  /*a970*/  HMMA.16816.F32 R128, R44, R64, R12 ;  /* 0x000000402c80723c */ /* 0x000fe2000000180c */
[----:B------:R-:W-:Y:S01]  /*a980*/  @!P3 HADD2 R126, -R209.H0_H0, -RZ.H0_H0 ;  /* 0xa00000ffd17eb230 */ /* 0x000fe20000000900 */
[----:B------:R-:W-:Y:S02]  /*a990*/  ISETP.LE.U32.AND P5, PT, R9, UR13, PT ;  /* 0x0000000d09007c0c */ /* 0x000fe4000bfa3070 */
[----:B------:R-:W-:Y:S02]  /*a9a0*/  SHF.R.U32.HI R9, RZ, 0x18, R40 ;  /* 0x00000018ff097819 */ /* 0x000fe40000011628 */
[----:B------:R-:W-:Y:S01]  /*a9b0*/  PRMT R19, R126, 0x7610, R19 ;  /* 0x000076107e137816 */ /* 0x000fe20000000013 */
[----:B---3--:R-:W-:Y:S02]  /*a9c0*/  @!P1 HADD2 R95, -R207.H0_H0, -RZ.H0_H0 ;  /* 0xa00000ffcf5f9230 */ /* 0x008fe40000000900 */
[----:B----4-:R-:W-:-:S03]  /*a9d0*/  @!P0 HADD2 R34, -R147.H0_H0, -RZ.H0_H0 ;  /* 0xa00000ff93228230 */ /* 0x010fc60000000900 */
[----:B------:R-:W-:Y:S02]  /*a9e0*/  PRMT R17, R95, 0x7610, R17 ;  /* 0x000076105f117816 */ /* 0x000fe40000000011 */
[----:B------:R-:W-:Y:S02]  /*a9f0*/  PRMT R6, R34, 0x7610, R6 ;  /* 0x0000761022067816 */ /* 0x000fe40000000006 */
[----:B------:R-:W-:Y:S02]  /*aa00*/  PRMT R95, R147, 0x5410, R146 ;  /* 0x00005410935f7816 */ /* 0x000fe40000000092 */
[----:B------:R-:W-:Y:S02]  /*aa10*/  @!P0 PRMT R147, R6, 0x5410, RZ ;  /* 0x0000541006938816 */ /* 0x000fe400000000ff */
[----:B------:R-:W-:Y:S02]  /*aa20*/  ISETP.LE.U32.AND P0, PT, R0, UR13, PT ;  /* 0x0000000d00007c0c */ /* 0x000fe4000bf03070 */
[----:B------:R-:W-:Y:S01]  /*aa30*/  LOP3.LUT R0, R40, 0xffff, RZ, 0xc0, !PT ;  /* 0x0000ffff28007812 */ /* 0x000fe200078ec0ff */
[----:B------:R-:W-:-:S03]  /*aa40*/  @!P4 HADD2 R76, -R206.H0_H0, -RZ.H0_H0 ;  /* 0xa00000ffce4cc230 */ /* 0x000fc60000000900 */
[----:B------:R-:W-:Y:S02]  /*aa50*/  SHF.R.U32.HI R5, RZ, 0x8, R0 ;  /* 0x00000008ff057819 */ /* 0x000fe40000011600 */
[----:B------:R-:W-:Y:S02]  /*aa60*/  LOP3.LUT R0, R40, 0xff, RZ, 0xc0, !PT ;  /* 0x000000ff28007812 */ /* 0x000fe400078ec0ff */
[----:B------:R-:W-:Y:S01]  /*aa70*/  PRMT R12, R76, 0x7610, R12 ;  /* 0x000076104c0c7816 */ /* 0x000fe2000000000c */
[----:B------:R-:W-:Y:S02]  /*aa80*/  IMAD.MOV.U32 R76, RZ, RZ, R81 ;  /* 0x000000ffff4c7224 */ /* 0x000fe400078e0051 */
[----:B------:R-:W-:Y:S01]  /*aa90*/  FFMA.FTZ R6, R139, UR44, -R7 ;  /* 0x0000002c8b067c23 */ /* 0x000fe20008010807 */
[----:B------:R-:W-:Y:S02]  /*aaa0*/  PRMT R81, R0, 0x5410, R5 ;  /* 0x0000541000517816 */ /* 0x000fe40000000005 */
[----:B------:R-:W-:-:S02]  /*aab0*/  SHF.R.U32.HI R0, RZ, 0x10, R40 ;  /* 0x00000010ff007819 */ /* 0x000fc40000011628 */
[----:B------:R-:W-:Y:S02]  /*aac0*/  @!P4 PRMT R206, R12, 0x5410, RZ ;  /* 0x000054100ccec816 */ /* 0x000fe400000000ff */
[----:B------:R1:W-:Y:S01]  /*aad0*/  MUFU.EX2 R12, R6 ;  /* 0x00000006000c7308 */ /* 0x0003e20000000800 */
[----:B------:R-:W-:Y:S01]  /*aae0*/  IMAD.MOV.U32 R126, RZ, RZ, R127 ;  /* 0x000000ffff7e7224 */ /* 0x000fe200078e007f */
[----:B------:R-:W-:Y:S01]  /*aaf0*/  @!P1 PRMT R207, R17, 0x5410, RZ ;  /* 0x0000541011cf9816 */ /* 0x000fe200000000ff */
[----:B------:R-:W-:Y:S01]  /*ab00*/  IMAD.MOV.U32 R127, RZ, RZ, R79 ;  /* 0x000000ffff7f7224 */ /* 0x000fe200078e004f */
[----:B------:R3:W4:Y:S01]  /*ab10*/  LDL.LU.S16 R17, [R1+0xc0] ;  /* 0x0000c00001117983 */ /* 0x0007220000300600 */
[----:B-1----:R-:W-:-:S04]  /*ab20*/  LOP3.LUT R6, R0, 0xff, RZ, 0xc0, !PT ;  /* 0x000000ff00067812 */ /* 0x002fc800078ec0ff */
[----:B------:R-:W-:Y:S01]  /*ab30*/  PRMT R79, R6, 0x5410, R9 ;  /* 0x00005410064f7816 */ /* 0x000fe20000000009 */
[----:B--2---:R-:W-:-:S05]  /*ab40*/  @!P0 HADD2 R18, -R146.H0_H0, -RZ.H0_H0 ;  /* 0xa00000ff92128230 */ /* 0x004fca0000000900 */
[----:B------:R-:W-:-:S04]  /*ab50*/  PRMT R6, R18, 0x7610, R6 ;  /* 0x0000761012067816 */ /* 0x000fc80000000006 */
[----:B------:R-:W-:Y:S02]  /*ab60*/  @!P0 PRMT R146, R6, 0x5410, RZ ;  /* 0x0000541006928816 */ /* 0x000fe400000000ff */
[----:B------:R3:W2:Y:S01]  /*ab70*/  LDL.LU.S16 R6, [R1+0xc4] ;  /* 0x0000c40001067983 */ /* 0x0006a20000300600 */
[----:B------:R-:W-:Y:S01]  /*ab80*/  FFMA.FTZ R5, R195, UR44, -R7 ;  /* 0x0000002cc3057c23 */ /* 0x000fe20008010807 */
[----:B------:R-:W-:Y:S02]  /*ab90*/  IMAD.MOV.U32 R122, RZ, RZ, R205 ;  /* 0x000000ffff7a7224 */ /* 0x000fe400078e00cd */
[----:B------:R-:W-:Y:S02]  /*aba0*/  IMAD.MOV.U32 R205, RZ, RZ, R236 ;  /* 0x000000ffffcd7224 */ /* 0x000fe400078e00ec */
[----:B------:R1:W3:Y:S01]  /*abb0*/  MUFU.EX2 R236, R5 ;  /* 0x0000000500ec7308 */ /* 0x0002e20000000800 */
[----:B------:R-:W-:Y:S01]  /*abc0*/  LOP3.LUT R0, R36, 0xff, RZ, 0xc0, !PT ;  /* 0x000000ff24007812 */ /* 0x000fe200078ec0ff */
[----:B------:R-:W-:-:S02]  /*abd0*/  IMAD.MOV.U32 R233, RZ, RZ, R80 ;  /* 0x000000ffffe97224 */ /* 0x000fc400078e0050 */
[----:B------:R-:W-:Y:S01]  /*abe0*/  IMAD.MOV.U32 R80, RZ, RZ, R85 ;  /* 0x000000ffff507224 */ /* 0x000fe200078e0055 */
[----:B------:R-:W-:Y:S02]  /*abf0*/  PRMT R85, R0, 0x5410, R33 ;  /* 0x0000541000557816 */ /* 0x000fe40000000021 */
[----:B------:R-:W-:Y:S01]  /*ac00*/  SHF.R.U32.HI R0, RZ, 0x8, R140 ;  /* 0x00000008ff007819 */ /* 0x000fe2000001168c */
[----:B------:R-:W-:Y:S01]  /*ac10*/  IMAD.MOV.U32 R232, RZ, RZ, R240 ;  /* 0x000000ffffe87224 */ /* 0x000fe200078e00f0 */
[----:B------:R-:W-:Y:S01]  /*ac20*/  @!P3 PRMT R209, R19, 0x5410, RZ ;  /* 0x0000541013d1b816 */ /* 0x000fe200000000ff */
[----:B------:R-:W-:Y:S01]  /*ac30*/  IMAD.MOV.U32 R240, RZ, RZ, R120 ;  /* 0x000000fffff07224 */ /* 0x000fe200078e0078 */
[----:B------:R-:W-:Y:S01]  /*ac40*/  ISETP.LE.U32.AND P3, PT, R142, UR13, PT ;  /* 0x0000000d8e007c0c */ /* 0x000fe2000bf63070 */
[----:B------:R-:W-:Y:S01]  /*ac50*/  IMAD.MOV.U32 R120, RZ, RZ, R86 ;  /* 0x000000ffff787224 */ /* 0x000fe200078e0056 */
[----:B------:R-:W-:Y:S02]  /*ac60*/  LOP3.LUT R0, R0, 0xffff, RZ, 0xc0, !PT ;  /* 0x0000ffff00007812 */ /* 0x000fe400078ec0ff */
[----:B-1----:R-:W-:-:S04]  /*ac70*/  SHF.R.U32.HI R5, RZ, 0x8, R32 ;  /* 0x00000008ff057819 */ /* 0x002fc80000011620 */
[----:B------:R-:W-:Y:S02]  /*ac80*/  PRMT R86, R38, 0x5410, R5 ;  /* 0x0000541026567816 */ /* 0x000fe40000000005 */
[----:B---3--:R-:W-:Y:S02]  /*ac90*/  F2FP.F16.F32.PACK_AB R5, R236, R12 ;  /* 0x0000000cec05723e */ /* 0x008fe400000000ff */
[----:B------:R-:W-:Y:S02]  /*aca0*/  ISETP.LE.U32.AND P0, PT, R0, UR13, PT ;  /* 0x0000000d00007c0c */ /* 0x000fe4000bf03070 */
[C---:B------:R-:W-:Y:S02]  /*acb0*/  PRMT R145, R5.reuse, 0x7610, R145 ;  /* 0x0000761005917816 */ /* 0x040fe40000000091 */
[----:B------:R-:W-:Y:S01]  /*acc0*/  PRMT R144, R5, 0x7632, R144 ;  /* 0x0000763205907816 */ /* 0x000fe20000000090 */
[----:B------:R-:W-:Y:S02]  /*acd0*/  IMAD.MOV.U32 R231, RZ, RZ, R122 ;  /* 0x000000ffffe77224 */ /* 0x000fe400078e007a */
[----:B------:R-:W-:Y:S01]  /*ace0*/  FFMA.FTZ R5, R202, UR44, -R8 ;  /* 0x0000002cca057c23 */ /* 0x000fe20008010808 */
[----:B------:R-:W-:-:S02]  /*acf0*/  IMAD.MOV.U32 R122, RZ, RZ, R126 ;  /* 0x000000ffff7a7224 */ /* 0x000fc400078e007e */
[----:B------:R-:W-:Y:S01]  /*ad00*/  IMAD.MOV.U32 R126, RZ, RZ, R88 ;  /* 0x000000ffff7e7224 */ /* 0x000fe200078e0058 */
[----:B------:R-:W-:Y:S01]  /*ad10*/  PRMT R88, R145, 0x5410, R144 ;  /* 0x0000541091587816 */ /* 0x000fe20000000090 */
[----:B------:R1:W-:Y:S01]  /*ad20*/  MUFU.EX2 R234, R5 ;  /* 0x0000000500ea7308 */ /* 0x0003e20000000800 */
[----:B----4-:R-:W-:-:S05]  /*ad30*/  @!P3 HADD2 R17, -R145.H0_H0, -RZ.H0_H0 ;  /* 0xa00000ff9111b230 */ /* 0x010fca0000000900 */
[----:B------:R-:W-:-:S04]  /*ad40*/  PRMT R16, R17, 0x7610, R16 ;  /* 0x0000761011107816 */ /* 0x000fc80000000010 */
[----:B------:R-:W-:Y:S02]  /*ad50*/  @!P3 PRMT R145, R16, 0x5410, RZ ;  /* 0x000054101091b816 */ /* 0x000fe400000000ff */
[----:B------:R3:W4:Y:S01]  /*ad60*/  LDL.LU.S16 R16, [R1+0xcc] ;  /* 0x0000cc0001107983 */ /* 0x0007220000300600 */
[----:B--2---:R-:W-:-:S05]  /*ad70*/  @!P0 HADD2 R6, -R144.H0_H0, -RZ.H0_H0 ;  /* 0xa00000ff90068230 */ /* 0x004fca0000000900 */
[----:B-1----:R-:W-:Y:S02]  /*ad80*/  PRMT R5, R6, 0x7610, R5 ;  /* 0x0000761006057816 */ /* 0x002fe40000000005 */
[----:B------:R3:W2:Y:S01]  /*ad90*/  LDL.LU.S16 R6, [R1+0xc8] ;  /* 0x0000c80001067983 */ /* 0x0006a20000300600 */
[----:B------:R-:W-:Y:S01]  /*ada0*/  FFMA.FTZ R0, R204, UR44, -R8 ;  /* 0x0000002ccc007c23 */ /* 0x000fe20008010808 */
[----:B------:R-:W-:Y:S01]  /*adb0*/  IMAD.MOV.U32 R34, RZ, RZ, R232 ;  /* 0x000000ffff227224 */ /* 0x000fe200078e00e8 */
[----:B------:R-:W-:Y:S01]  /*adc0*/  ISETP.LE.U32.AND P3, PT, R167, UR13, PT ;  /* 0x0000000da7007c0c */ /* 0x000fe2000bf63070 */
[----:B------:R3:W3:Y:S01]  /*add0*/  LDL.LU.S16 R32, [R1+0xd0] ;  /* 0x0000d00001207983 */ /* 0x0006e20000300600 */
[----:B------:R1:W1:Y:S01]  /*ade0*/  MUFU.EX2 R232, R0 ;  /* 0x0000000000e87308 */ /* 0x0002620000000800 */
[----:B------:R-:W-:Y:S02]  /*adf0*/  @!P0 PRMT R144, R5, 0x5410, RZ ;  /* 0x0000541005908816 */ /* 0x000fe400000000ff */
[----:B-1----:R-:W-:-:S04]  /*ae00*/  LOP3.LUT R0, R24, 0xff, RZ, 0xc0, !PT ;  /* 0x000000ff18007812 */ /* 0x002fc800078ec0ff */
[----:B------:R-:W-:Y:S02]  /*ae10*/  ISETP.LE.U32.AND P4, PT, R0, UR13, PT ;  /* 0x0000000d00007c0c */ /* 0x000fe4000bf83070 */
[----:B------:R-:W-:-:S04]  /*ae20*/  LOP3.LUT R0, R22, 0xffff, RZ, 0xc0, !PT ;  /* 0x0000ffff16007812 */ /* 0x000fc800078ec0ff */
[----:B------:R-:W-:-:S04]  /*ae30*/  SHF.R.U32.HI R0, RZ, 0x8, R0 ;  /* 0x00000008ff007819 */ /* 0x000fc80000011600 */
[----:B------:R-:W-:-:S04]  /*ae40*/  LOP3.LUT R0, R0, 0xffff, RZ, 0xc0, !PT ;  /* 0x0000ffff00007812 */ /* 0x000fc800078ec0ff */
[----:B------:R-:W-:Y:S02]  /*ae50*/  ISETP.LE.U32.AND P0, PT, R0, UR13, PT ;  /* 0x0000000d00007c0c */ /* 0x000fe4000bf03070 */
[----:B------:R-:W-:-:S04]  /*ae60*/  F2FP.F16.F32.PACK_AB R0, R234, R232 ;  /* 0x000000e8ea00723e */ /* 0x000fc800000000ff */
[C---:B------:R-:W-:Y:S01]  /*ae70*/  PRMT R142, R0.reuse, 0x7632, R142 ;  /* 0x00007632008e7816 */ /* 0x040fe2000000008e */
[----:B------:R-:W-:Y:S01]  /*ae80*/  FFMA.FTZ R5, R137, UR44, -R7 ;  /* 0x0000002c89057c23 */ /* 0x000fe20008010807 */
[----:B------:R-:W-:Y:S01]  /*ae90*/  PRMT R143, R0, 0x7610, R143 ;  /* 0x00007610008f7816 */ /* 0x000fe2000000008f */
[----:B------:R-:W-:Y:S02]  /*aea0*/  FFMA.FTZ R0, R194, UR44, -R7 ;  /* 0x0000002cc2007c23 */ /* 0x000fe40008010807 */
[----:B------:R-:W1:Y:S01]  /*aeb0*/  MUFU.EX2 R17, R5 ;  /* 0x0000000500117308 */ /* 0x000e620000000800 */
[----:B------:R-:W-:Y:S01]  /*aec0*/  PRMT R84, R143, 0x5410, R142 ;  /* 0x000054108f547816 */ /* 0x000fe2000000008e */
[----:B------:R-:W-:Y:S02]  /*aed0*/  IMAD.MOV.U32 R19, RZ, RZ, R231 ;  /* 0x000000ffff137224 */ /* 0x000fe400078e00e7 */
[----:B------:R-:W-:-:S04]  /*aee0*/  IMAD.MOV.U32 R231, RZ, RZ, R235 ;  /* 0x000000ffffe77224 */ /* 0x000fc800078e00eb */
[----:B------:R-:W1:Y:S02]  /*aef0*/  MUFU.EX2 R235, R0 ;  /* 0x0000000000eb7308 */ /* 0x000e640000000800 */
[----:B-1----:R-:W-:-:S05]  /*af00*/  IMAD.MOV.U32 R194, RZ, RZ, R17 ;  /* 0x000000ffffc27224 */ /* 0x002fca00078e0011 */
[----:B------:R-:W-:-:S04]  /*af10*/  F2FP.F16.F32.PACK_AB R5, R235, R194 ;  /* 0x000000c2eb05723e */ /* 0x000fc800000000ff */
[C---:B------:R-:W-:Y:S02]  /*af20*/  PRMT R141, R5.reuse, 0x7610, R141 ;  /* 0x00007610058d7816 */ /* 0x040fe4000000008d */
[----:B------:R-:W-:Y:S02]  /*af30*/  PRMT R140, R5, 0x7632, R140 ;  /* 0x00007632058c7816 */ /* 0x000fe4000000008c */
[----:B------:R-:W-:Y:S01]  /*af40*/  SHF.R.U32.HI R5, RZ, 0x8, R25 ;  /* 0x00000008ff057819 */ /* 0x000fe20000011619 */
[----:B----4-:R-:W-:-:S05]  /*af50*/  @!P2 HADD2 R16, -R143.H0_H0, -RZ.H0_H0 ;  /* 0xa00000ff8f10a230 */ /* 0x010fca0000000900 */
[----:B------:R-:W-:-:S04]  /*af60*/  PRMT R15, R16, 0x7610, R15 ;  /* 0x00007610100f7816 */ /* 0x000fc8000000000f */
[----:B------:R-:W-:Y:S01]  /*af70*/  @!P2 PRMT R143, R15, 0x5410, RZ ;  /* 0x000054100f8fa816 */ /* 0x000fe200000000ff */
[----:B------:R-:W-:Y:S02]  /*af80*/  IMAD.MOV.U32 R15, RZ, RZ, R19 ;  /* 0x000000ffff0f7224 */ /* 0x000fe400078e0013 */
[----:B------:R-:W-:Y:S01]  /*af90*/  IMAD.MOV.U32 R19, RZ, RZ, R231 ;  /* 0x000000ffff137224 */ /* 0x000fe200078e00e7 */
[----:B------:R-:W-:-:S04]  /*afa0*/  LOP3.LUT R0, R22, 0xff, RZ, 0xc0, !PT ;  /* 0x000000ff16007812 */ /* 0x000fc800078ec0ff */
[----:B------:R-:W-:Y:S02]  /*afb0*/  ISETP.LE.U32.AND P1, PT, R0, UR13, PT ;  /* 0x0000000d00007c0c */ /* 0x000fe4000bf23070 */
[----:B------:R-:W-:Y:S01]  /*afc0*/  SHF.R.U32.HI R0, RZ, 0x18, R39 ;  /* 0x00000018ff007819 */ /* 0x000fe20000011627 */
[----:B------:R-:W-:Y:S02]  /*afd0*/  IMAD.MOV.U32 R18, RZ, RZ, R233 ;  /* 0x000000ffff127224 */ /* 0x000fe400078e00e9 */
[----:B--2---:R-:W-:-:S05]  /*afe0*/  @!P3 HADD2 R6, -R142.H0_H0, -RZ.H0_H0 ;  /* 0xa00000ff8e06b230 */ /* 0x004fca0000000900 */
[----:B------:R-:W-:-:S04]  /*aff0*/  PRMT R13, R6, 0x7610, R13 ;  /* 0x00007610060d7816 */ /* 0x000fc8000000000d */
[----:B------:R-:W-:Y:S02]  /*b000*/  @!P3 PRMT R142, R13, 0x5410, RZ ;  /* 0x000054100d8eb816 */ /* 0x000fe400000000ff */
[----:B------:R1:W2:Y:S01]  /*b010*/  LDL.LU.S16 R13, [R1+0xd4] ;  /* 0x0000d400010d7983 */ /* 0x0002a20000300600 */
[--C-:B------:R-:W-:Y:S01]  /*b020*/  FFMA.FTZ R6, R100, UR44, -R7.reuse ;  /* 0x0000002c64067c23 */ /* 0x100fe20008010807 */
[----:B------:R-:W-:-:S04]  /*b030*/  FFMA.FTZ R7, R118, UR44, -R7 ;  /* 0x0000002c76077c23 */ /* 0x000fc80008010807 */
[----:B------:R4:W-:Y:S02]  /*b040*/  MUFU.EX2 R231, R7 ;  /* 0x0000000700e77308 */ /* 0x0009e40000000800 */
[----:B----4-:R1:W4:Y:S04]  /*b050*/  LDL.LU.S16 R7, [R1+0xd8] ;  /* 0x0000d80001077983 */ /* 0x0103280000300600 */
[----:B------:R1:W4:Y:S01]  /*b060*/  LDL.LU.S16 R25, [R1+0xdc] ;  /* 0x0000dc0001197983 */ /* 0x0003220000300600 */
[----:B------:R-:W-:Y:S02]  /*b070*/  ISETP.LE.U32.AND P3, PT, R0, UR13, PT ;  /* 0x0000000d00007c0c */ /* 0x000fe4000bf63070 */
[----:B------:R-:W-:Y:S01]  /*b080*/  SHF.R.U32.HI R0, RZ, 0x10, R39 ;  /* 0x00000010ff007819 */ /* 0x000fe20000011627 */
[----:B------:R3:W1:Y:S03]  /*b090*/  MUFU.EX2 R233, R6 ;  /* 0x0000000600e97308 */ /* 0x0006660000000800 */
[----:B---3--:R-:W-:-:S02]  /*b0a0*/  LOP3.LUT R6, R0, 0xff, RZ, 0xc0, !PT ;  /* 0x000000ff00067812 */ /* 0x008fc400078ec0ff */
[----:B------:R-:W-:-:S04]  /*b0b0*/  LOP3.LUT R0, R27, 0xff, RZ, 0xc0, !PT ;  /* 0x000000ff1b007812 */ /* 0x000fc800078ec0ff */
[----:B------:R-:W-:Y:S02]  /*b0c0*/  PRMT R39, R0, 0x5410, R26 ;  /* 0x0000541000277816 */ /* 0x000fe4000000001a */
[----:B------:R3:W3:Y:S01]  /*b0d0*/  LDL.LU.S16 R26, [R1+0xe4] ;  /* 0x0000e400011a7983 */ /* 0x0006e20000300600 */
[----:B------:R-:W-:Y:S01]  /*b0e0*/  SHF.R.U32.HI R0, RZ, 0x8, R31 ;  /* 0x00000008ff007819 */ /* 0x000fe2000001161f */
[----:B------:R-:W-:Y:S01]  /*b0f0*/  IMAD.MOV.U32 R17, RZ, RZ, R76 ;  /* 0x000000ffff117224 */ /* 0x000fe200078e004c */
[----:B------:R-:W-:Y:S01]  /*b100*/  PRMT R76, R28, 0x5410, R5 ;  /* 0x000054101c4c7816 */ /* 0x000fe20000000005 */
[----:B------:R-:W-:Y:S01]  /*b110*/  IMAD.MOV.U32 R16, RZ, RZ, R80 ;  /* 0x000000ffff107224 */ /* 0x000fe200078e0050 */
[----:B------:R-:W-:Y:S02]  /*b120*/  LOP3.LUT R0, R0, 0xffff, RZ, 0xc0, !PT ;  /* 0x0000ffff00007812 */ /* 0x000fe400078ec0ff */
[----:B------:R-:W-:Y:S02]  /*b130*/  PRMT R80, R141, 0x5410, R140 ;  /* 0x000054108d507816 */ /* 0x000fe4000000008c */
[----:B------:R-:W-:-:S02]  /*b140*/  ISETP.LE.U32.AND P2, PT, R6, UR13, PT ;  /* 0x0000000d06007c0c */ /* 0x000fc4000bf43070 */
[----:B-1----:R-:W-:Y:S01]  /*b150*/  F2FP.F16.F32.PACK_AB R6, R231, R233 ;  /* 0x000000e9e706723e */ /* 0x002fe200000000ff */
[----:B------:R-:W-:Y:S02]  /*b160*/  IMAD.MOV.U32 R138, RZ, RZ, R15 ;  /* 0x000000ffff8a7224 */ /* 0x000fe400078e000f */
[----:B------:R-:W-:Y:S01]  /*b170*/  IMAD.MOV.U32 R15, RZ, RZ, R37 ;  /* 0x000000ffff0f7224 */ /* 0x000fe200078e0025 */
[C---:B------:R-:W-:Y:S01]  /*b180*/  PRMT R72, R6.reuse, 0x7632, R72 ;  /* 0x0000763206487816 */ /* 0x040fe20000000048 */
[----:B------:R-:W-:Y:S01]  /*b190*/  @!P1 HADD2 R32, -R141.H0_H0, -RZ.H0_H0 ;  /* 0xa00000ff8d209230 */ /* 0x000fe20000000900 */
[----:B------:R-:W-:Y:S02]  /*b1a0*/  PRMT R73, R6, 0x7610, R73 ;  /* 0x0000761006497816 */ /* 0x000fe40000000049 */
[----:B------:R-:W-:Y:S02]  /*b1b0*/  SHF.R.U32.HI R29, RZ, 0x10, R10 ;  /* 0x00000010ff1d7819 */ /* 0x000fe4000001160a */
[----:B------:R-:W-:-:S02]  /*b1c0*/  LOP3.LUT R11, R10, 0xffff, RZ, 0xc0, !PT ;  /* 0x0000ffff0a0b7812 */ /* 0x000fc400078ec0ff */
[----:B------:R-:W-:Y:S02]  /*b1d0*/  LOP3.LUT R30, R10, 0xff, RZ, 0xc0, !PT ;  /* 0x000000ff0a1e7812 */ /* 0x000fe400078ec0ff */
[----:B------:R-:W-:Y:S02]  /*b1e0*/  SHF.R.U32.HI R10, RZ, 0x18, R10 ;  /* 0x00000018ff0a7819 */ /* 0x000fe4000001160a */
[----:B------:R-:W-:Y:S01]  /*b1f0*/  PRMT R14, R32, 0x7610, R14 ;  /* 0x00007610200e7816 */ /* 0x000fe2000000000e */
[----:B------:R-:W-:-:S03]  /*b200*/  IMAD R166, R4, 0x2, R165 ;  /* 0x0000000204a67824 */ /* 0x000fc600078e02a5 */
[----:B------:R-:W-:Y:S01]  /*b210*/  @!P1 PRMT R141, R14, 0x5410, RZ ;  /* 0x000054100e8d9816 */ /* 0x000fe200000000ff */
[----:B------:R-:W-:Y:S01]  /*b220*/  IMAD.MOV.U32 R14, RZ, RZ, R35 ;  /* 0x000000ffff0e7224 */ /* 0x000fe200078e0023 */
[----:B------:R-:W-:Y:S01]  /*b230*/  PRMT R38, R73, 0x5410, R72 ;  /* 0x0000541049267816 */ /* 0x000fe20000000048 */
[----:B------:R-:W-:Y:S01]  /*b240*/  FADD.FTZ R4, R43, R99 ;  /* 0x000000632b047221 */ /* 0x000fe20000010000 */
[----:B------:R-:W-:Y:S02]  /*b250*/  IMAD.MOV.U32 R204, RZ, RZ, R138 ;  /* 0x000000ffffcc7224 */ /* 0x000fe400078e008a */
[----:B------:R-:W-:Y:S02]  /*b260*/  IMAD.MOV.U32 R138, RZ, RZ, R14 ;  /* 0x000000ffff8a7224 */ /* 0x000fe400078e000e */
[----:B------:R-:W-:-:S04]  /*b270*/  IMAD.MOV.U32 R14, RZ, RZ, R19 ;  /* 0x000000ffff0e7224 */ /* 0x000fc800078e0013 */
[----:B------:R-:W-:Y:S01]  /*b280*/  FADD.FTZ R14, R14, R4 ;  /* 0x000000040e0e7221 */ /* 0x000fe20000010000 */
[----:B------:R-:W-:Y:S02]  /*b290*/  IMAD.MOV.U32 R195, RZ, RZ, R16 ;  /* 0x000000ffffc37224 */ /* 0x000fe400078e0010 */
[--C-:B------:R-:W-:Y:S01]  /*b2a0*/  FFMA.FTZ R19, R238, UR44, -R8.reuse ;  /* 0x0000002cee137c23 */ /* 0x100fe20008010808 */
[----:B------:R-:W-:Y:S02]  /*b2b0*/  IMAD.MOV.U32 R203, RZ, RZ, R17 ;  /* 0x000000ffffcb7224 */ /* 0x000fe400078e0011 */
[--C-:B------:R-:W-:Y:S01]  /*b2c0*/  FFMA.FTZ R17, R124, UR44, -R8.reuse ;  /* 0x0000002c7c117c23 */ /* 0x100fe20008010808 */
[----:B------:R-:W-:Y:S01]  /*b2d0*/  FFMA.FTZ R16, R123, UR44, -R8 ;  /* 0x0000002c7b107c23 */ /* 0x000fe20008010808 */
[----:B------:R-:W-:Y:S02]  /*b2e0*/  IMAD.MOV.U32 R137, RZ, RZ, R138 ;  /* 0x000000ffff897224 */ /* 0x000fe400078e008a */
[----:B------:R-:W-:-:S02]  /*b2f0*/  IMAD.MOV.U32 R138, RZ, RZ, R122 ;  /* 0x000000ffff8a7224 */ /* 0x000fc400078e007a */
[----:B------:R-:W-:Y:S02]  /*b300*/  IMAD.MOV.U32 R100, RZ, RZ, R121 ;  /* 0x000000ffff647224 */ /* 0x000fe400078e0079 */
[----:B------:R-:W-:Y:S02]  /*b310*/  IMAD.MOV.U32 R238, RZ, RZ, R120 ;  /* 0x000000ffffee7224 */ /* 0x000fe400078e0078 */
[----:B------:R-:W-:Y:S02]  /*b320*/  IMAD.MOV.U32 R118, RZ, RZ, R125 ;  /* 0x000000ffff767224 */ /* 0x000fe400078e007d */
[----:B------:R-:W-:Y:S02]  /*b330*/  IMAD.MOV.U32 R202, RZ, RZ, R12 ;  /* 0x000000ffffca7224 */ /* 0x000fe400078e000c */
[----:B------:R-:W-:Y:S01]  /*b340*/  FADD.FTZ R12, R90, R87 ;  /* 0x000000575a0c7221 */ /* 0x000fe20000010000 */
[----:B--2---:R-:W-:-:S05]  /*b350*/  @!P0 HADD2 R13, -R140.H0_H0, -RZ.H0_H0 ;  /* 0xa00000ff8c0d8230 */ /* 0x004fca0000000900 */
[----:B------:R-:W-:-:S04]  /*b360*/  PRMT R5, R13, 0x7610, R5 ;  /* 0x000076100d057816 */ /* 0x000fc80000000005 */
[----:B------:R-:W-:Y:S02]  /*b370*/  @!P0 PRMT R140, R5, 0x5410, RZ ;  /* 0x00005410058c8816 */ /* 0x000fe400000000ff */
[----:B------:R-:W-:Y:S02]  /*b380*/  ISETP.LE.U32.AND P0, PT, R0, UR13, PT ;  /* 0x0000000d00007c0c */ /* 0x000fe4000bf03070 */
[----:B------:R-:W-:-:S04]  /*b390*/  LOP3.LUT R0, R23, 0xffff, RZ, 0xc0, !PT ;  /* 0x0000ffff17007812 */ /* 0x000fc800078ec0ff */
[----:B------:R-:W-:Y:S02]  /*b3a0*/  SHF.R.U32.HI R5, RZ, 0x8, R0 ;  /* 0x00000008ff057819 */ /* 0x000fe40000011600 */
[----:B------:R-:W-:-:S04]  /*b3b0*/  LOP3.LUT R0, R23, 0xff, RZ, 0xc0, !PT ;  /* 0x000000ff17007812 */ /* 0x000fc800078ec0ff */
[----:B------:R-:W-:Y:S02]  /*b3c0*/  PRMT R37, R0, 0x5410, R5 ;  /* 0x0000541000257816 */ /* 0x000fe40000000005 */
[----:B------:R-:W-:Y:S01]  /*b3d0*/  SHF.R.U32.HI R0, RZ, 0x10, R23 ;  /* 0x00000010ff007819 */ /* 0x000fe20000011617 */
[----:B----4-:R-:W-:Y:S02]  /*b3e0*/  @!P5 HADD2 R7, -R73.H0_H0, -RZ.H0_H0 ;  /* 0xa00000ff4907d230 */ /* 0x010fe40000000900 */
[----:B------:R-:W-:Y:S01]  /*b3f0*/  @!P0 HADD2 R25, -R72.H0_H0, -RZ.H0_H0 ;  /* 0xa00000ff48198230 */ /* 0x000fe20000000900 */
[----:B------:R-:W-:Y:S02]  /*b400*/  LOP3.LUT R6, R0, 0xff, RZ, 0xc0, !PT ;  /* 0x000000ff00067812 */ /* 0x000fe400078ec0ff */
[----:B------:R-:W-:Y:S01]  /*b410*/  LOP3.LUT R0, R29, 0xff, RZ, 0xc0, !PT ;  /* 0x000000ff1d007812 */ /* 0x000fe200078ec0ff */
[----:B------:R-:W-:Y:S01]  /*b420*/  IMAD.MOV.U32 R13, RZ, RZ, R34 ;  /* 0x000000ffff0d7224 */ /* 0x000fe200078e0022 */
[----:B------:R-:W-:-:S02]  /*b430*/  SHF.R.U32.HI R5, RZ, 0x8, R11 ;  /* 0x00000008ff057819 */ /* 0x000fc4000001160b */
[----:B------:R-:W-:Y:S02]  /*b440*/  PRMT R9, R25, 0x7610, R9 ;  /* 0x0000761019097816 */ /* 0x000fe40000000009 */
[----:B------:R-:W-:Y:S02]  /*b450*/  PRMT R34, R0, 0x5410, R10 ;  /* 0x0000541000227816 */ /* 0x000fe4000000000a */
[----:B------:R-:W-:Y:S02]  /*b460*/  PRMT R24, R7, 0x7610, R24 ;  /* 0x0000761007187816 */ /* 0x000fe40000000018 */
[----:B------:R-:W-:Y:S02]  /*b470*/  SHF.R.U32.HI R0, RZ, 0x18, R22 ;  /* 0x00000018ff007819 */ /* 0x000fe40000011616 */
[----:B------:R-:W-:Y:S02]  /*b480*/  SHF.R.U32.HI R7, RZ, 0x18, R23 ;  /* 0x00000018ff077819 */ /* 0x000fe40000011617 */
[----:B------:R-:W-:-:S02]  /*b490*/  PRMT R35, R30, 0x5410, R5 ;  /* 0x000054101e237816 */ /* 0x000fc40000000005 */
[----:B------:R-:W1:Y:S01]  /*b4a0*/  LDSM.16.MT88.4 R28, [R166+0x6000] ;  /* 0x00600000a61c783b */ /* 0x000e620000004200 */
[----:B------:R-:W-:Y:S02]  /*b4b0*/  @!P0 PRMT R72, R9, 0x5410, RZ ;  /* 0x0000541009488816 */ /* 0x000fe400000000ff */
[----:B------:R-:W-:Y:S02]  /*b4c0*/  ISETP.LE.U32.AND P0, PT, R0, UR13, PT ;  /* 0x0000000d00007c0c */ /* 0x000fe4000bf03070 */
[----:B------:R-:W-:Y:S02]  /*b4d0*/  SHF.R.U32.HI R5, RZ, 0x10, R22 ;  /* 0x00000010ff057819 */ /* 0x000fe40000011616 */
[----:B------:R-:W-:Y:S02]  /*b4e0*/  PRMT R36, R6, 0x5410, R7 ;  /* 0x0000541006247816 */ /* 0x000fe40000000007 */
[----:B------:R-:W-:Y:S02]  /*b4f0*/  LOP3.LUT R0, R20, 0xffff, RZ, 0xc0, !PT ;  /* 0x0000ffff14007812 */ /* 0x000fe400078ec0ff */
[----:B------:R-:W-:-:S02]  /*b500*/  SHF.R.U32.HI R6, RZ, 0x10, R20 ;  /* 0x00000010ff067819 */ /* 0x000fc40000011614 */
[----:B------:R-:W-:Y:S02]  /*b510*/  LOP3.LUT R7, R5, 0xff, RZ, 0xc0, !PT ;  /* 0x000000ff05077812 */ /* 0x000fe400078ec0ff */
[----:B------:R-:W-:Y:S02]  /*b520*/  SHF.R.U32.HI R5, RZ, 0x8, R0 ;  /* 0x00000008ff057819 */ /* 0x000fe40000011600 */
[----:B------:R-:W-:Y:S02]  /*b530*/  SHF.R.U32.HI R9, RZ, 0x18, R20 ;  /* 0x00000018ff097819 */ /* 0x000fe40000011614 */
[----:B------:R-:W-:Y:S02]  /*b540*/  LOP3.LUT R0, R6, 0xff, RZ, 0xc0, !PT ;  /* 0x000000ff06007812 */ /* 0x000fe400078ec0ff */
[----:B------:R-:W-:Y:S02]  /*b550*/  LOP3.LUT R10, R20, 0xff, RZ, 0xc0, !PT ;  /* 0x000000ff140a7812 */ /* 0x000fe400078ec0ff */
[----:B------:R-:W-:-:S02]  /*b560*/  PRMT R27, R0, 0x5410, R9 ;  /* 0x00005410001b7816 */ /* 0x000fc40000000009 */
[----:B------:R-:W-:Y:S02]  /*b570*/  PRMT R22, R10, 0x5410, R5 ;  /* 0x000054100a167816 */ /* 0x000fe40000000005 */
[----:B------:R-:W-:Y:S02]  /*b580*/  LOP3.LUT R0, R21, 0xffff, RZ, 0xc0, !PT ;  /* 0x0000ffff15007812 */ /* 0x000fe400078ec0ff */
[--C-:B------:R-:W-:Y:S02]  /*b590*/  SHF.R.U32.HI R5, RZ, 0x10, R21.reuse ;  /* 0x00000010ff057819 */ /* 0x100fe40000011615 */
[----:B------:R-:W-:Y:S02]  /*b5a0*/  ISETP.LE.U32.AND P1, PT, R7, UR13, PT ;  /* 0x0000000d07007c0c */ /* 0x000fe4000bf23070 */
[----:B------:R-:W-:Y:S02]  /*b5b0*/  SHF.R.U32.HI R6, RZ, 0x8, R0 ;  /* 0x00000008ff067819 */ /* 0x000fe40000011600 */
[----:B------:R-:W-:-:S02]  /*b5c0*/  SHF.R.U32.HI R7, RZ, 0x18, R21 ;  /* 0x00000018ff077819 */ /* 0x000fc40000011615 */
[----:B------:R-:W-:-:S04]  /*b5d0*/  LOP3.LUT R0, R5, 0xff, RZ, 0xc0, !PT ;  /* 0x000000ff05007812 */ /* 0x000fc800078ec0ff */
[----:B------:R-:W-:Y:S01]  /*b5e0*/  PRMT R32, R0, 0x5410, R7 ;  /* 0x0000541000207816 */ /* 0x000fe20000000007 */
[----:B------:R-:W-:Y:S02]  /*b5f0*/  FADD.FTZ R0, R42, R41 ;  /* 0x000000292a007221 */ /* 0x000fe40000010000 */
[----:B------:R-:W2:Y:S01]  /*b600*/  LDSM.16.MT88.4 R40, [R166+0x6800] ;  /* 0x00680000a628783b */ /* 0x000ea20000004200 */
[----:B------:R-:W-:Y:S01]  /*b610*/  LOP3.LUT R9, R21, 0xff, RZ, 0xc0, !PT ;  /* 0x000000ff15097812 */ /* 0x000fe200078ec0ff */
[----:B------:R-:W-:Y:S01]  /*b620*/  FADD.FTZ R5, R112, R109 ;  /* 0x0000006d70057221 */ /* 0x000fe20000010000 */
[----:B------:R-:W-:Y:S01]  /*b630*/  @!P5 PRMT R73, R24, 0x5410, RZ ;  /* 0x000054101849d816 */ /* 0x000fe200000000ff */
[----:B------:R-:W-:Y:S01]  /*b640*/  IMAD.MOV.U32 R24, RZ, RZ, R15 ;  /* 0x000000ffff187224 */ /* 0x000fe200078e000f */
[----:B------:R-:W-:Y:S01]  /*b650*/  PRMT R33, R9, 0x5410, R6 ;  /* 0x0000541009217816 */ /* 0x000fe20000000006 */
[----:B------:R-:W-:Y:S02]  /*b660*/  FADD.FTZ R15, R110, R5 ;  /* 0x000000056e0f7221 */ /* 0x000fe40000010000 */
[----:B-1----:R-:W-:Y:S01]  /*b670*/  HMMA.16816.F32 R4, R48, R28, RZ ;  /* 0x0000001c3004723c */ /* 0x002fe200000018ff */
[----:B------:R-:W-:-:S02]  /*b680*/  IMAD.MOV.U32 R139, RZ, RZ, R13 ;  /* 0x000000ffff8b7224 */ /* 0x000fc400078e000d */
[----:B------:R-:W-:Y:S01]  /*b690*/  FFMA.FTZ R20, R226, UR44, -R8 ;  /* 0x0000002ce2147c23 */ /* 0x000fe20008010808 */
[----:B------:R-:W-:Y:S02]  /*b6a0*/  IMAD.MOV.U32 R13, RZ, RZ, R18 ;  /* 0x000000ffff0d7224 */ /* 0x000fe400078e0012 */
[--C-:B------:R-:W-:Y:S01]  /*b6b0*/  FFMA.FTZ R18, R239, UR44, -R8.reuse ;  /* 0x0000002cef127c23 */ /* 0x100fe20008010808 */
[----:B------:R-:W-:Y:S02]  /*b6c0*/  FFMA.FTZ R21, R225, UR44, -R8 ;  /* 0x0000002ce1157c23 */ /* 0x000fe40008010808 */
[----:B------:R-:W-:Y:S01]  /*b6d0*/  HMMA.16816.F32 R8, R52, R28, RZ ;  /* 0x0000001c3408723c */ /* 0x000fe200000018ff */
[----:B------:R-:W-:Y:S01]  /*b6e0*/  FADD.FTZ R13, R13, R0 ;  /* 0x000000000d0d7221 */ /* 0x000fe20000010000 */
[----:B------:R-:W-:Y:S02]  /*b6f0*/  IMAD.MOV.U32 R239, RZ, RZ, R24 ;  /* 0x000000ffffef7224 */ /* 0x000fe400078e0018 */
[----:B------:R-:W-:-:S02]  /*b700*/  IMAD.MOV.U32 R167, RZ, RZ, R139 ;  /* 0x000000ffffa77224 */ /* 0x000fc400078e008b */
[----:B------:R-:W-:Y:S02]  /*b710*/  IMAD.MOV.U32 R139, RZ, RZ, R126 ;  /* 0x000000ffff8b7224 */ /* 0x000fe400078e007e */
[----:B------:R-:W-:Y:S01]  /*b720*/  IMAD.MOV.U32 R24, RZ, RZ, R127 ;  /* 0x000000ffff187224 */ /* 0x000fe200078e007f */
[----:B------:R1:W-:Y:S01]  /*b730*/  MUFU.EX2 R225, R16 ;  /* 0x0000001000e17308 */ /* 0x0003e20000000800 */
[----:B------:R-:W-:-:S05]  /*b740*/  FADD.FTZ R0, R97, R12 ;  /* 0x0000000c61007221 */ /* 0x000fca0000010000 */
[-C--:B--2---:R-:W-:Y:S07]  /*b750*/  HMMA.16816.F32 R120, R44, R40.reuse, R4 ;  /* 0x000000282c78723c */ /* 0x084fee0000001804 */
[----:B------:R-:W-:Y:S01]  /*b760*/  FADD.FTZ R5, R102, R14 ;  /* 0x0000000e66057221 */ /* 0x000fe20000010000 */
[----:B------:R-:W-:Y:S01]  /*b770*/  FADD.FTZ R4, R98, R13 ;  /* 0x0000000d62047221 */ /* 0x000fe20000010000 */
[----:B------:R-:W-:Y:S02]  /*b780*/  HMMA.16816.F32 R124, R56, R40, R8 ;  /* 0x00000028387c723c */ /* 0x000fe40000001808 */
[----:B------:R-:W-:-:S02]  /*b790*/  FADD.FTZ R5, R173, R5 ;  /* 0x00000005ad057221 */ /* 0x000fc40000010000 */
[----:B------:R2:W5:Y:S03]  /*b7a0*/  LDL.LU R173, [R1+0x170] ;  /* 0x0001700001ad7983 */ /* 0x0005660000300800 */
[----:B------:R-:W-:Y:S02]  /*b7b0*/  FADD.FTZ R8, R172, R4 ;  /* 0x00000004ac087221 */ /* 0x000fe40000010000 */
[----:B------:R2:W5:Y:S01]  /*b7c0*/  LDL.LU R172, [R1+0x16c] ;  /* 0x00016c0001ac7983 */ /* 0x0005620000300800 */
[----:B------:R-:W4:Y:S01]  /*b7d0*/  MUFU.EX2 R226, R17 ;  /* 0x0000001100e27308 */ /* 0x000f220000000800 */
[----:B------:R-:W-:Y:S02]  /*b7e0*/  FADD.FTZ R6, R114, R15 ;  /* 0x0000000f72067221 */ /* 0x000fe40000010000 */
[----:B-1----:R2:W2:Y:S04]  /*b7f0*/  LDL.LU.S16 R16, [R1+0xe8] ;  /* 0x0000e80001107983 */ /* 0x0024a80000300600 */
[----:B------:R1:W2:Y:S04]  /*b800*/  LDL.LU.S16 R15, [R1+0xec] ;  /* 0x0000ec00010f7983 */ /* 0x0002a80000300600 */
[----:B------:R1:W2:Y:S04]  /*b810*/  LDL.LU.S16 R14, [R1+0xf8] ;  /* 0x0000f800010e7983 */ /* 0x0002a80000300600 */
[----:B------:R1:W2:Y:S01]  /*b820*/  LDL.LU.S16 R12, [R1+0xf4] ;  /* 0x0000f400010c7983 */ /* 0x0002a20000300600 */
[----:B------:R-:W-:-:S04]  /*b830*/  FADD.FTZ R0, R96, R0 ;  /* 0x0000000060007221 */ /* 0x000fc80000010000 */
[----:B------:R-:W-:Y:S01]  /*b840*/  FADD.FTZ R7, R89, R0 ;  /* 0x0000000059077221 */ /* 0x000fe20000010000 */
[----:B----4-:R-:W-:-:S04]  /*b850*/  F2FP.F16.F32.PACK_AB R0, R225, R226 ;  /* 0x000000e2e100723e */ /* 0x010fc800000000ff */
[----:B------:R-:W-:-:S05]  /*b860*/  PRMT R65, R0, 0x7610, R65 ;  /* 0x0000761000417816 */ /* 0x000fca0000000041 */
[----:B---3--:R-:W-:Y:S01]  /*b870*/  @!P4 HADD2 R26, -R65.H0_H0, -RZ.H0_H0 ;  /* 0xa00000ff411ac230 */ /* 0x008fe20000000900 */
[----:B------:R-:W-:-:S04]  /*b880*/  PRMT R64, R0, 0x7632, R64 ;  /* 0x0000763200407816 */ /* 0x000fc80000000040 */
[----:B------:R-:W-:Y:S02]  /*b890*/  PRMT R11, R26, 0x7610, R11 ;  /* 0x000076101a0b7816 */ /* 0x000fe4000000000b */
[----:B------:R-:W-:Y:S02]  /*b8a0*/  PRMT R26, R65, 0x5410, R64 ;  /* 0x00005410411a7816 */ /* 0x000fe40000000040 */
[----:B------:R-:W-:Y:S02]  /*b8b0*/  @!P4 PRMT R65, R11, 0x5410, RZ ;  /* 0x000054100b41c816 */ /* 0x000fe400000000ff */
[----:B------:R1:W3:Y:S04]  /*b8c0*/  LDL.LU.S16 R11, [R1+0xf0] ;  /* 0x0000f000010b7983 */ /* 0x0002e80000300600 */
[----:B------:R-:W4:Y:S01]  /*b8d0*/  LDL.LU R29, [R1+0xb8] ;  /* 0x0000b800011d7983 */ /* 0x000f220000300800 */
[----:B------:R-:W-:-:S02]  /*b8e0*/  IMAD.MOV.U32 R112, RZ, RZ, R118 ;  /* 0x000000ffff707224 */ /* 0x000fc400078e0076 */
[----:B------:R-:W-:Y:S02]  /*b8f0*/  IMAD.MOV.U32 R118, RZ, RZ, R195 ;  /* 0x000000ffff767224 */ /* 0x000fe400078e00c3 */
[----:B------:R-:W-:Y:S02]  /*b900*/  IMAD.MOV.U32 R109, RZ, RZ, R202 ;  /* 0x000000ffff6d7224 */ /* 0x000fe400078e00ca */
[----:B------:R-:W-:Y:S01]  /*b910*/  IMAD.MOV.U32 R23, RZ, RZ, R204 ;  /* 0x000000ffff177224 */ /* 0x000fe200078e00cc */
[----:B------:R-:W-:Y:S01]  /*b920*/  MUFU.EX2 R202, R19 ;  /* 0x0000001300ca7308 */ /* 0x000fe20000000800 */
[----:B------:R-:W-:Y:S02]  /*b930*/  IMAD.MOV.U32 R25, RZ, RZ, R205 ;  /* 0x000000ffff197224 */ /* 0x000fe400078e00cd */
[----:B------:R-:W-:-:S05]  /*b940*/  IMAD.MOV.U32 R195, RZ, RZ, R203 ;  /* 0x000000ffffc37224 */ /* 0x000fca00078e00cb */
[----:B------:R-:W1:Y:S08]  /*b950*/  MUFU.EX2 R205, R18 ;  /* 0x0000001200cd7308 */ /* 0x000e700000000800 */
[----:B------:R-:W-:Y:S08]  /*b960*/  MUFU.EX2 R204, R20 ;  /* 0x0000001400cc7308 */ /* 0x000ff00000000800 */
[----:B------:R-:W1:Y:S02]  /*b970*/  MUFU.EX2 R203, R21 ;  /* 0x0000001500cb7308 */ /* 0x000e640000000800 */
[----:B-1----:R-:W-:Y:S01]  /*b980*/  F2FP.F16.F32.PACK_AB R4, R202, R205 ;  /* 0x000000cdca04723e */ /* 0x002fe200000000ff */
[----:B------:R-:W-:-:S03]  /*b990*/  IMAD.MOV.U32 R87, RZ, RZ, R109 ;  /* 0x000000ffff577224 */ /* 0x000fc600078e006d */
[C---:B------:R-:W-:Y:S02]  /*b9a0*/  PRMT R61, R4.reuse, 0x7610, R61 ;  /* 0x00007610043d7816 */ /* 0x040fe4000000003d */
[----:B------:R-:W-:Y:S01]  /*b9b0*/  PRMT R60, R4, 0x7632, R60 ;  /* 0x00007632043c7816 */ /* 0x000fe2000000003c */
[----:B------:R-:W-:Y:S01]  /*b9c0*/  IMAD.MOV.U32 R109, RZ, RZ, R23 ;  /* 0x000000ffff6d7224 */ /* 0x000fe200078e0017 */
[----:B------:R-:W-:-:S04]  /*b9d0*/  F2FP.F16.F32.PACK_AB R0, R203, R204 ;  /* 0x000000cccb00723e */ /* 0x000fc800000000ff */
[C---:B------:R-:W-:Y:S01]  /*b9e0*/  PRMT R41, R0.reuse, 0x7610, R41 ;  /* 0x0000761000297816 */ /* 0x040fe20000000029 */
[----:B------:R-:W-:Y:S02]  /*b9f0*/  IMAD.MOV.U32 R23, RZ, RZ, R167 ;  /* 0x000000ffff177224 */ /* 0x000fe400078e00a7 */
[----:B------:R-:W-:Y:S01]  /*ba00*/  IMAD R167, R3, 0x2, R166 ;  /* 0x0000000203a77824 */ /* 0x000fe200078e02a6 */
[----:B------:R-:W-:Y:S01]  /*ba10*/  PRMT R40, R0, 0x7632, R40 ;  /* 0x0000763200287816 */ /* 0x000fe20000000028 */
[----:B------:R-:W-:Y:S01]  /*ba20*/  FADD.FTZ R6, R113, R6 ;  /* 0x0000000671067221 */ /* 0x000fe20000010000 */
[----:B------:R-:W-:Y:S01]  /*ba30*/  IMAD.MOV.U32 R110, RZ, RZ, R25 ;  /* 0x000000ffff6e7224 */ /* 0x000fe200078e0019 */
[----:B------:R-:W-:Y:S01]  /*ba40*/  ULEA UR6, UR18, UR27, 0x6 ;  /* 0x0000001b12067291 */ /* 0x000fe2000f8e303f */
[----:B------:R-:W-:Y:S01]  /*ba50*/  PRMT R25, R41, 0x5410, R40 ;  /* 0x0000541029197816 */ /* 0x000fe20000000028 */
[----:B------:R-:W-:Y:S02]  /*ba60*/  IMAD.MOV.U32 R28, RZ, RZ, R137 ;  /* 0x000000ffff1c7224 */ /* 0x000fe400078e0089 */
[----:B------:R-:W-:Y:S01]  /*ba70*/  UIADD3 UR6, UR6, -0x40, URZ ;  /* 0xffffffc006067890 */ /* 0x000fe2000fffe03f */
[----:B------:R-:W-:-:S02]  /*ba80*/  IMAD.MOV.U32 R137, RZ, RZ, R139 ;  /* 0x000000ffff897224 */ /* 0x000fc400078e008b */
[----:B------:R-:W-:Y:S02]  /*ba90*/  IMAD.MOV.U32 R99, RZ, RZ, R112 ;  /* 0x000000ffff637224 */ /* 0x000fe400078e0070 */
[----:B------:R-:W-:Y:S02]  /*baa0*/  IMAD.MOV.U32 R139, RZ, RZ, R241 ;  /* 0x000000ffff8b7224 */ /* 0x000fe400078e00f1 */
[----:B------:R-:W-:Y:S02]  /*bab0*/  IMAD.MOV.U32 R112, RZ, RZ, R239 ;  /* 0x000000ffff707224 */ /* 0x000fe400078e00ef */
[----:B------:R-:W-:Y:S01]  /*bac0*/  FADD.FTZ R239, R106, R5 ;  /* 0x000000056aef7221 */ /* 0x000fe20000010000 */
[----:B------:R-:W-:Y:S01]  /*bad0*/  USHF.R.S32.HI UR4, URZ, 0x1f, UR6 ;  /* 0x0000001f3f047899 */ /* 0x000fe20008011406 */
[----:B------:R-:W-:Y:S02]  /*bae0*/  IMAD.MOV.U32 R106, RZ, RZ, R240 ;  /* 0x000000ffff6a7224 */ /* 0x000fe400078e00f0 */
[----:B------:R-:W-:Y:S01]  /*baf0*/  FADD.FTZ R240, R91, R7 ;  /* 0x000000075bf07221 */ /* 0x000fe20000010000 */
        /* <DEDUP_REMOVED lines=8> */
[----:B------:R-:W-:-:S03]  /*bb80*/  PRMT R24, R61, 0x5410, R60 ;  /* 0x000054103d187816 */ /* 0x000fc6000000003c */
[----:B------:R-:W-:Y:S02]  /*bb90*/  IMAD.MOV.U32 R98, RZ, RZ, R238 ;  /* 0x000000ffff627224 */ /* 0x000fe400078e00ee */
[----:B------:R-:W-:Y:S01]  /*bba0*/  FADD.FTZ R238, R92, R8 ;  /* 0x000000085cee7221 */ /* 0x000fe20000010000 */
[----:B------:R-:W-:Y:S02]  /*bbb0*/  IMAD.MOV.U32 R102, RZ, RZ, R112 ;  /* 0x000000ffff667224 */ /* 0x000fe400078e0070 */
[----:B--2---:R-:W-:Y:S02]  /*bbc0*/  @!P6 HADD2 R16, -R64.H0_H0, -RZ.H0_H0 ;  /* 0xa00000ff4010e230 */ /* 0x004fe40000000900 */
[----:B------:R-:W-:-:S03]  /*bbd0*/  @!P2 HADD2 R15, -R61.H0_H0, -RZ.H0_H0 ;  /* 0xa00000ff3d0fa230 */ /* 0x000fc60000000900 */
[----:B------:R-:W-:Y:S02]  /*bbe0*/  PRMT R13, R16, 0x7610, R13 ;  /* 0x00007610100d7816 */ /* 0x000fe4000000000d */
[----:B------:R-:W-:Y:S01]  /*bbf0*/  LDSM.16.MT88.4 R16, [R167+0x6800] ;  /* 0x00680000a710783b */ /* 0x000fe20000004200 */
[----:B------:R-:W-:Y:S02]  /*bc00*/  @!P3 HADD2 R14, -R60.H0_H0, -RZ.H0_H0 ;  /* 0xa00000ff3c0eb230 */ /* 0x000fe40000000900 */
[----:B------:R-:W-:Y:S01]  /*bc10*/  @!P1 HADD2 R12, -R41.H0_H0, -RZ.H0_H0 ;  /* 0xa00000ff290c9230 */ /* 0x000fe20000000900 */
[----:B------:R-:W-:Y:S02]  /*bc20*/  PRMT R10, R15, 0x7610, R10 ;  /* 0x000076100f0a7816 */ /* 0x000fe4000000000a */
[----:B------:R-:W-:Y:S02]  /*bc30*/  PRMT R9, R14, 0x7610, R9 ;  /* 0x000076100e097816 */ /* 0x000fe40000000009 */
[----:B------:R-:W-:-:S02]  /*bc40*/  @!P6 PRMT R64, R13, 0x5410, RZ ;  /* 0x000054100d40e816 */ /* 0x000fc400000000ff */
[----:B------:R-:W-:Y:S02]  /*bc50*/  PRMT R4, R12, 0x7610, R4 ;  /* 0x000076100c047816 */ /* 0x000fe40000000004 */
[----:B------:R-:W1:Y:S02]  /*bc60*/  LDSM.16.MT88.4 R12, [R167+0x6000] ;  /* 0x00600000a70c783b */ /* 0x000e640000004200 */
[----:B------:R-:W-:Y:S01]  /*bc70*/  @!P1 PRMT R41, R4, 0x5410, RZ ;  /* 0x0000541004299816 */ /* 0x000fe200000000ff */
[----:B------:R-:W-:-:S04]  /*bc80*/  FADD.FTZ R4, R115, R6 ;  /* 0x0000000673047221 */ /* 0x000fc80000010000 */
[----:B------:R-:W-:Y:S01]  /*bc90*/  FADD.FTZ R241, R117, R4 ;  /* 0x0000000475f17221 */ /* 0x000fe20000010000 */
[----:B------:R-:W-:Y:S01]  /*bca0*/  HSET2.LE.AND R4, R22, R2, PT ;  /* 0x0000000216047233 */ /* 0x000fe20003803000 */
[----:B---3--:R-:W-:-:S05]  /*bcb0*/  @!P0 HADD2 R11, -R40.H0_H0, -RZ.H0_H0 ;  /* 0xa00000ff280b8230 */ /* 0x008fca0000000900 */
[----:B------:R-:W-:-:S04]  /*bcc0*/  PRMT R0, R11, 0x7610, R0 ;  /* 0x000076100b007816 */ /* 0x000fc80000000000 */
[----:B------:R-:W-:Y:S02]  /*bcd0*/  @!P0 PRMT R40, R0, 0x5410, RZ ;  /* 0x0000541000288816 */ /* 0x000fe400000000ff */
[C---:B----4-:R-:W-:Y:S01]  /*bce0*/  IADD3 R0, P0, R29.reuse, UR6, RZ ;  /* 0x000000061d007c10 */ /* 0x050fe2000ff1e0ff */
[----:B------:R-:W-:Y:S01]  /*bcf0*/  ULDC.64 UR6, c[0x0][0x2a8] ;  /* 0x0000aa0000067ab9 */ /* 0x000fe20000000a00 */
[----:B------:R-:W-:Y:S02]  /*bd00*/  LOP3.LUT R100, R4, R103, RZ, 0xc0, !PT ;  /* 0x0000006704647212 */ /* 0x000fe400078ec0ff */
[----:B------:R-:W-:Y:S02]  /*bd10*/  LEA.HI.X.SX32 R3, R29, UR4, 0x1, P0 ;  /* 0x000000041d037c11 */ /* 0x000fe400080f0eff */
[C---:B------:R-:W-:Y:S01]  /*bd20*/  LEA R194, P0, R0.reuse, UR6, 0x1 ;  /* 0x0000000600c27c11 */ /* 0x040fe2000f8008ff */
[-C--:B-1----:R-:W-:Y:S06]  /*bd30*/  HMMA.16816.F32 R20, R52, R12.reuse, RZ ;  /* 0x0000000c3414723c */ /* 0x082fec00000018ff */
[----:B------:R-:W-:Y:S01]  /*bd40*/  HMMA.16816.F32 R4, R48, R12, RZ ;  /* 0x0000000c3004723c */ /* 0x000fe200000018ff */
[----:B------:R-:W-:-:S02]  /*bd50*/  LEA.HI.X R195, R0, UR7, R3, 0x1, P0 ;  /* 0x0000000700c37c11 */ /* 0x000fc400080f0c03 */
[--C-:B------:R-:W-:Y:S02]  /*bd60*/  HSET2.LE.AND R0, R94, R2.reuse, PT ;  /* 0x000000025e007233 */ /* 0x100fe40003803000 */
[----:B------:R-:W-:Y:S02]  /*bd70*/  @!P2 PRMT R61, R10, 0x5410, RZ ;  /* 0x000054100a3da816 */ /* 0x000fe400000000ff */
[--C-:B------:R-:W-:Y:S02]  /*bd80*/  HSET2.LE.AND R3, R93, R2.reuse, PT ;  /* 0x000000025d037233 */ /* 0x100fe40003803000 */
[----:B------:R-:W-:Y:S02]  /*bd90*/  LOP3.LUT R10, R0, R105, RZ, 0xc0, !PT ;  /* 0x00000069000a7212 */ /* 0x000fe400078ec0ff */
[----:B------:R-:W-:Y:S02]  /*bda0*/  HSET2.LE.AND R0, R81, R2, PT ;  /* 0x0000000251007233 */ /* 0x000fe40003803000 */
[----:B------:R-:W-:-:S02]  /*bdb0*/  LOP3.LUT R11, R3, R101, RZ, 0xc0, !PT ;  /* 0x00000065030b7212 */ /* 0x000fc400078ec0ff */
[--C-:B------:R-:W-:Y:S02]  /*bdc0*/  HSET2.LE.AND R3, R79, R2.reuse, PT ;  /* 0x000000024f037233 */ /* 0x100fe40003803000 */
[----:B------:R-:W-:Y:S02]  /*bdd0*/  LOP3.LUT R8, R0, R116, RZ, 0xc0, !PT ;  /* 0x0000007400087212 */ /* 0x000fe400078ec0ff */
[----:B------:R-:W-:Y:S01]  /*bde0*/  HSET2.LE.AND R0, R27, R2, PT ;  /* 0x000000021b007233 */ /* 0x000fe20003803000 */
[----:B------:R-:W-:Y:S01]  /*bdf0*/  IMAD.MOV.U32 R81, RZ, RZ, R118 ;  /* 0x000000ffff517224 */ /* 0x000fe200078e0076 */
[----:B------:R-:W-:Y:S01]  /*be00*/  @!P3 PRMT R60, R9, 0x5410, RZ ;  /* 0x00005410093cb816 */ /* 0x000fe200000000ff */
[----:B------:R-:W-:Y:S01]  /*be10*/  IMAD.MOV.U32 R29, RZ, RZ, R119 ;  /* 0x000000ffff1d7224 */ /* 0x000fe200078e0077 */
[----:B------:R-:W-:Y:S01]  /*be20*/  LOP3.LUT R9, R3, R111, RZ, 0xc0, !PT ;  /* 0x0000006f03097212 */ /* 0x000fe200078ec0ff */
[----:B------:R-:W-:Y:S01]  /*be30*/  HMMA.16816.F32 R116, R56, R16, R20 ;  /* 0x000000103874723c */ /* 0x000fe20000001814 */
[----:B------:R-:W-:-:S02]  /*be40*/  LOP3.LUT R101, R0, R108, RZ, 0xc0, !PT ;  /* 0x0000006c00657212 */ /* 0x000fc400078ec0ff */
[--C-:B------:R-:W-:Y:S02]  /*be50*/  HSET2.LE.AND R0, R76, R2.reuse, PT ;  /* 0x000000024c007233 */ /* 0x100fe40003803000 */
[--C-:B------:R-:W-:Y:S01]  /*be60*/  HSET2.LE.AND R3, R39, R2.reuse, PT ;  /* 0x0000000227037233 */ /* 0x100fe20003803000 */
[----:B------:R-:W-:Y:S01]  /*be70*/  HMMA.16816.F32 R112, R44, R16, R4 ;  /* 0x000000102c70723c */ /* 0x000fe20000001804 */
[--C-:B------:R-:W-:Y:S02]  /*be80*/  HSET2.LE.AND R13, R35, R2.reuse, PT ;  /* 0x00000002230d7233 */ /* 0x100fe40003803000 */
[----:B------:R-:W-:-:S04]  /*be90*/  HSET2.LE.AND R12, R33, R2, PT ;  /* 0x00000002210c7233 */ /* 0x000fc80003803000 */
[--C-:B------:R-:W-:Y:S02]  /*bea0*/  HSET2.LE.AND R6, R86, R2.reuse, PT ;  /* 0x0000000256067233 */ /* 0x100fe40003803000 */
[--C-:B------:R-:W-:Y:S02]  /*beb0*/  HSET2.LE.AND R7, R85, R2.reuse, PT ;  /* 0x0000000255077233 */ /* 0x100fe40003803000 */
[--C-:B------:R-:W-:Y:S02]  /*bec0*/  HSET2.LE.AND R4, R37, R2.reuse, PT ;  /* 0x0000000225047233 */ /* 0x100fe40003803000 */
[--C-:B------:R-:W-:Y:S02]  /*bed0*/  HSET2.LE.AND R5, R36, R2.reuse, PT ;  /* 0x0000000224057233 */ /* 0x100fe40003803000 */
[--C-:B------:R-:W-:Y:S02]  /*bee0*/  HSET2.LE.AND R16, R34, R2.reuse, PT ;  /* 0x0000000222107233 */ /* 0x100fe40003803000 */
[----:B------:R-:W-:Y:S01]  /*bef0*/  HSET2.LE.AND R2, R32, R2, PT ;  /* 0x0000000220027233 */ /* 0x000fe20003803000 */
[----:B------:R1:W-:Y:S01]  /*bf00*/  STG.E.U16 desc[UR30][R194.64], R78 ;  /* 0x0000004ec2007986 */ /* 0x0003e2000c10151e */
[----:B------:R-:W-:Y:S01]  /*bf10*/  LOP3.LUT R5, R5, R24, RZ, 0xc0, !PT ;  /* 0x0000001805057212 */ /* 0x000fe200078ec0ff */
[C---:B------:R-:W-:Y:S01]  /*bf20*/  HMMA.16816.F32 R32, R48.reuse, R62, RZ ;  /* 0x0000003e3020723c */ /* 0x040fe200000018ff */
[----:B------:R-:W-:Y:S01]  /*bf30*/  LOP3.LUT R79, R16, R26, RZ, 0xc0, !PT ;  /* 0x0000001a104f7212 */ /* 0x000fe200078ec0ff */
[----:B------:R2:W-:Y:S04]  /*bf40*/  STG.E.U16 desc[UR30][R194.64+0x2], R77 ;  /* 0x0000024dc2007986 */ /* 0x0005e8000c10151e */
[----:B------:R-:W-:Y:S01]  /*bf50*/  HMMA.16816.F32 R20, R48, R14, RZ ;  /* 0x0000000e3014723c */ /* 0x000fe200000018ff */
[----:B-1----:R-:W-:-:S05]  /*bf60*/  LOP3.LUT R78, R13, R38, RZ, 0xc0, !PT ;  /* 0x000000260d4e7212 */ /* 0x002fca00078ec0ff */
[----:B------:R-:W-:Y:S01]  /*bf70*/  HMMA.16816.F32 R36, R48, R82, RZ ;  /* 0x000000523024723c */ /* 0x000fe200000018ff */
[----:B--2---:R-:W-:-:S05]  /*bf80*/  LOP3.LUT R77, R2, R25, RZ, 0xc0, !PT ;  /* 0x00000019024d7212 */ /* 0x004fca00078ec0ff */
[----:B------:R-:W-:Y:S01]  /*bf90*/  HMMA.16816.F32 R24, R48, R30, RZ ;  /* 0x0000001e3018723c */ /* 0x000fe200000018ff */
[----:B------:R-:W-:Y:S01]  /*bfa0*/  IMAD.MOV.U32 R108, RZ, RZ, R102 ;  /* 0x000000ffff6c7224 */ /* 0x000fe200078e0066 */
[----:B------:R-:W-:Y:S01]  /*bfb0*/  LOP3.LUT R103, R3, R104, RZ, 0xc0, !PT ;  /* 0x0000006803677212 */ /* 0x000fe200078ec0ff */
[----:B------:R-:W-:Y:S01]  /*bfc0*/  IMAD.MOV.U32 R17, RZ, RZ, R106 ;  /* 0x000000ffff117224 */ /* 0x000fe200078e006a */
[----:B------:R-:W-:Y:S01]  /*bfd0*/  LOP3.LUT R102, R0, R107, RZ, 0xc0, !PT ;  /* 0x0000006b00667212 */ /* 0x000fe200078ec0ff */
[----:B------:R-:W-:Y:S01]  /*bfe0*/  IMAD.MOV.U32 R3, RZ, RZ, R87 ;  /* 0x000000ffff037224 */ /* 0x000fe200078e0057 */
[----:B------:R-:W-:Y:S02]  /*bff0*/  LOP3.LUT R4, R4, R95, RZ, 0xc0, !PT ;  /* 0x0000005f04047212 */ /* 0x000fe400078ec0ff */
[----:B------:R-:W-:Y:S01]  /*c000*/  LOP3.LUT R7, R7, R84, RZ, 0xc0, !PT ;  /* 0x0000005407077212 */ /* 0x000fe200078ec0ff */
[C---:B------:R-:W-:Y:S09]  /*c010*/  HMMA.16816.F32 R92, R44.reuse, R66, R32 ;  /* 0x000000422c5c723c */ /* 0x040ff20000001820 */
[C---:B------:R-:W-:Y:S06]  /*c020*/  HMMA.16816.F32 R104, R44.reuse, R74, R36 ;  /* 0x0000004a2c68723c */ /* 0x040fec0000001824 */
[C---:B------:R-:W-:Y:S06]  /*c030*/  HMMA.16816.F32 R84, R44.reuse, R42, R24 ;  /* 0x0000002a2c54723c */ /* 0x040fec0000001818 */
[----:B------:R-:W-:Y:S06]  /*c040*/  HMMA.16816.F32 R44, R44, R18, R20 ;  /* 0x000000122c2c723c */ /* 0x000fec0000001814 */
[----:B------:R-:W-:Y:S01]  /*c050*/  HMMA.16816.F32 R20, R52, R82, RZ ;  /* 0x000000523414723c */ /* 0x000fe200000018ff */
[----:B------:R-:W-:-:S05]  /*c060*/  LOP3.LUT R76, R12, R80, RZ, 0xc0, !PT ;  /* 0x000000500c4c7212 */ /* 0x000fca00078ec0ff */
[----:B------:R-:W-:-:S15]  /*c070*/  HMMA.16816.F32 R24, R52, R62, RZ ;  /* 0x0000003e3418723c */ /* 0x000fde00000018ff */
[----:B------:R-:W-:-:S03]  /*c080*/  NOP ;  /* 0x0000000000007918 */ /* 0x000fc60000000000 */
[----:B------:R-:W-:Y:S06]  /*c090*/  HMMA.16816.F32 R32, R56, R74, R20 ;  /* 0x0000004a3820723c */ /* 0x000fec0000001814 */
[----:B------:R-:W-:Y:S01]  /*c0a0*/  HMMA.16816.F32 R20, R52, R14, RZ ;  /* 0x0000000e3414723c */ /* 0x000fe200000018ff */
[----:B------:R-:W1:Y:S01]  /*c0b0*/  LDSM.16.MT88.4 R12, [R165+0x7000] ;  /* 0x00700000a50c783b */ /* 0x000e620000004200 */
[----:B------:R-:W-:Y:S01]  /*c0c0*/  IMAD.MOV.U32 R111, RZ, RZ, R28 ;  /* 0x000000ffff6f7224 */ /* 0x000fe200078e001c */
[----:B------:R-:W-:Y:S01]  /*c0d0*/  LOP3.LUT R6, R6, R88, RZ, 0xc0, !PT ;  /* 0x0000005806067212 */ /* 0x000fe200078ec0ff */
[----:B------:R-:W-:-:S02]  /*c0e0*/  IMAD.MOV.U32 R0, RZ, RZ, R29 ;  /* 0x000000ffff007224 */ /* 0x000fc400078e001d */
[----:B------:R-:W-:Y:S01]  /*c0f0*/  HMMA.16816.F32 R28, R52, R30, RZ ;  /* 0x0000001e341c723c */ /* 0x000fe200000018ff */
[----:B------:R-:W-:-:S05]  /*c100*/  IMAD.MOV.U32 R75, RZ, RZ, R17 ;  /* 0x000000ffff4b7224 */ /* 0x000fca00078e0011 */
[----:B------:R-:W-:-:S12]  /*c110*/  HMMA.16816.F32 R36, R56, R66, R24 ;  /* 0x000000423824723c */ /* 0x000fd80000001818 */
[----:B------:R-:W-:Y:S01]  /*c120*/  HMMA.16816.F32 R24, R56, R18, R20 ;  /* 0x000000123818723c */ /* 0x000fe20000001814 */
[----:B------:R-:W-:Y:S04]  /*c130*/  LDSM.16.MT88.4 R20, [R168+0x7000] ;  /* 0x00700000a814783b */ /* 0x000fe80000004200 */
[----:B------:R-:W2:Y:S01]  /*c140*/  LDSM.16.MT88.4 R16, [R166+0x7000] ;  /* 0x00700000a610783b */ /* 0x000ea20000004200 */
[-C--:B-1----:R-:W-:Y:S06]  /*c150*/  HMMA.16816.F32 R136, R8, R12.reuse, R136 ;  /* 0x0000000c0888723c */ /* 0x082fec0000001888 */
[C---:B------:R-:W-:Y:S06]  /*c160*/  HMMA.16816.F32 R108, R4.reuse, R12, R108 ;  /* 0x0000000c046c723c */ /* 0x040fec000000186c */
[-C--:B------:R-:W-:Y:S06]  /*c170*/  HMMA.16816.F32 R104, R4, R14.reuse, R104 ;  /* 0x0000000e0468723c */ /* 0x080fec0000001868 */
[----:B------:R-:W-:Y:S01]  /*c180*/  HMMA.16816.F32 R32, R8, R14, R32 ;  /* 0x0000000e0820723c */ /* 0x000fe20000001820 */
[----:B------:R-:W1:Y:S05]  /*c190*/  LDSM.16.MT88.4 R12, [R167+0x7000] ;  /* 0x00700000a70c783b */ /* 0x000e6a0000004200 */
        /* <DEDUP_REMOVED lines=11> */
[C---:B--2---:R-:W-:Y:S06]  /*c250*/  HMMA.16816.F32 R88, R4.reuse, R16, R120 ;  /* 0x000000100458723c */ /* 0x044fec0000001878 */
[-C--:B------:R-:W-:Y:S06]  /*c260*/  HMMA.16816.F32 R96, R4, R20.reuse, R128 ;  /* 0x000000140460723c */ /* 0x080fec0000001880 */
[----:B------:R-:W-:Y:S01]  /*c270*/  HMMA.16816.F32 R128, R8, R20, R132 ;  /* 0x000000140880723c */ /* 0x000fe20000001884 */
[----:B------:R-:W2:Y:S05]  /*c280*/  LDSM.16.MT88.4 R132, [R165+0x7800] ;  /* 0x00780000a584783b */ /* 0x000eaa0000004200 */
[----:B-1----:R-:W-:Y:S06]  /*c290*/  HMMA.16816.F32 R80, R4, R12, R112 ;  /* 0x0000000c0450723c */ /* 0x002fec0000001870 */
[C---:B------:R-:W-:Y:S06]  /*c2a0*/  HMMA.16816.F32 R36, R8.reuse, R22, R36 ;  /* 0x000000160824723c */ /* 0x040fec0000001824 */
[C---:B------:R-:W-:Y:S01]  /*c2b0*/  HMMA.16816.F32 R120, R8.reuse, R16, R124 ;  /* 0x000000100878723c */ /* 0x040fe2000000187c */
[----:B------:R-:W1:Y:S05]  /*c2c0*/  LDSM.16.MT88.4 R124, [R168+0x7800] ;  /* 0x00780000a87c783b */ /* 0x000e6a0000004200 */
[C---:B------:R-:W-:Y:S06]  /*c2d0*/  HMMA.16816.F32 R28, R8.reuse, R18, R28 ;  /* 0x00000012081c723c */ /* 0x040fec000000181c */
[C---:B------:R-:W-:Y:S01]  /*c2e0*/  HMMA.16816.F32 R112, R8.reuse, R12, R116 ;  /* 0x0000000c0870723c */ /* 0x040fe20000001874 */
[----:B------:R-:W3:Y:S05]  /*c2f0*/  LDSM.16.MT88.4 R116, [R166+0x7800] ;  /* 0x00780000a674783b */ /* 0x000eea0000004200 */
[----:B------:R-:W-:Y:S01]  /*c300*/  HMMA.16816.F32 R24, R8, R14, R24 ;  /* 0x0000000e0818723c */ /* 0x000fe20000001818 */
[----:B------:R-:W4:Y:S05]  /*c310*/  LDSM.16.MT88.4 R8, [R167+0x7800] ;  /* 0x00780000a708783b */ /* 0x000f2a0000004200 */
[C---:B------:R-:W-:Y:S06]  /*c320*/  HMMA.16816.F32 R92, R4.reuse, R22, R92 ;  /* 0x00000016045c723c */ /* 0x040fec000000185c */
[C---:B------:R-:W-:Y:S06]  /*c330*/  HMMA.16816.F32 R84, R4.reuse, R18, R84 ;  /* 0x000000120454723c */ /* 0x040fec0000001854 */
[----:B------:R-:W-:Y:S01]  /*c340*/  HMMA.16816.F32 R4, R4, R14, R44 ;  /* 0x0000000e0404723c */ /* 0x000fe2000000182c */
[----:B------:R-:W-:Y:S01]  /*c350*/  USHF.L.U32 UR4, UR19, 0x3, URZ ;  /* 0x0000000313047899 */ /* 0x000fe2000800063f */
[----:B------:R-:W-:Y:S01]  /*c360*/  FADD.FTZ R2, R0, R239 ;  /* 0x000000ef00027221 */ /* 0x000fe20000010000 */
[----:B------:R-:W-:-:S04]  /*c370*/  UIMAD UR48, UR19, 0x48, URZ ;  /* 0x00000048133078a4 */ /* 0x000fc8000f8e023f */
[----:B------:R-:W-:Y:S01]  /*c380*/  IMAD.U32 R0, RZ, RZ, UR4 ;  /* 0x00000004ff007e24 */ /* 0x000fe2000f8e00ff */
[----:B------:R-:W-:Y:S01]  /*c390*/  USHF.L.U32 UR4, UR19, 0x6, URZ ;  /* 0x0000000613047899 */ /* 0x000fe2000800063f */
[----:B--2---:R-:W-:Y:S01]  /*c3a0*/  HMMA.16816.F32 R108, R76, R132, R108 ;  /* 0x000000844c6c723c */ /* 0x004fe2000000186c */
[----:B------:R-:W-:-:S05]  /*c3b0*/  FADD.FTZ R12, R55, R238 ;  /* 0x000000ee370c7221 */ /* 0x000fca0000010000 */
[----:B------:R-:W-:Y:S01]  /*c3c0*/  HMMA.16816.F32 R104, R76, R134, R104 ;  /* 0x000000864c68723c */ /* 0x000fe20000001868 */
[----:B------:R-:W-:-:S05]  /*c3d0*/  FADD.FTZ R3, R3, R240 ;  /* 0x000000f003037221 */ /* 0x000fca0000010000 */
[----:B-1----:R-:W-:Y:S01]  /*c3e0*/  HMMA.16816.F32 R96, R76, R124, R96 ;  /* 0x0000007c4c60723c */ /* 0x002fe20000001860 */
[----:B------:R-:W-:-:S05]  /*c3f0*/  FADD.FTZ R13, R171, R2 ;  /* 0x00000002ab0d7221 */ /* 0x000fca0000010000 */
[C---:B------:R-:W-:Y:S06]  /*c400*/  HMMA.16816.F32 R92, R76.reuse, R126, R92 ;  /* 0x0000007e4c5c723c */ /* 0x040fec000000185c */
[C---:B---3--:R-:W-:Y:S06]  /*c410*/  HMMA.16816.F32 R88, R76.reuse, R116, R88 ;  /* 0x000000744c58723c */ /* 0x048fec0000001858 */
[C---:B------:R-:W-:Y:S06]  /*c420*/  HMMA.16816.F32 R84, R76.reuse, R118, R84 ;  /* 0x000000764c54723c */ /* 0x040fec0000001854 */
[----:B----4-:R-:W-:Y:S01]  /*c430*/  HMMA.16816.F32 R80, R76, R8, R80 ;  /* 0x000000084c50723c */ /* 0x010fe20000001850 */
[----:B------:R-:W-:-:S02]  /*c440*/  IMAD.U32 R2, RZ, RZ, UR48 ;  /* 0x00000030ff027e24 */ /* 0x000fc4000f8e00ff */
[----:B------:R-:W-:Y:S01]  /*c450*/  FADD.FTZ R14, R74, R241 ;  /* 0x000000f14a0e7221 */ /* 0x000fe20000010000 */
[----:B------:R1:W5:Y:S02]  /*c460*/  LDL.LU R171, [R1+0x168] ;  /* 0x0001680001ab7983 */ /* 0x0003640000300800 */
[----:B------:R-:W-:Y:S07]  /*c470*/  HMMA.16816.F32 R76, R76, R10, R4 ;  /* 0x0000000a4c4c723c */ /* 0x000fee0000001804 */
[----:B------:R-:W-:-:S04]  /*c480*/  IMAD.WIDE R6, R0, 0x2, R194 ;  /* 0x0000000200067825 */ /* 0x000fc800078e02c2 */
[----:B------:R-:W-:-:S04]  /*c490*/  IMAD.U32 R0, RZ, RZ, UR4 ;  /* 0x00000004ff007e24 */ /* 0x000fc8000f8e00ff */
[----:B------:R-:W-:-:S04]  /*c4a0*/  IMAD.WIDE R4, R0, 0x2, R194 ;  /* 0x0000000200047825 */ /* 0x000fc800078e02c2 */
[----:B------:R-:W-:Y:S01]  /*c4b0*/  FADD.FTZ R0, R170, R12 ;  /* 0x0000000caa007221 */ /* 0x000fe20000010000 */
[----:B------:R-:W-:Y:S01]  /*c4c0*/  FADD.FTZ R12, R169, R3 ;  /* 0x00000003a90c7221 */ /* 0x000fe20000010000 */
[----:B------:R-:W-:Y:S01]  /*c4d0*/  STG.E.U16 desc[UR30][R6.64], R227 ;  /* 0x000000e306007986 */ /* 0x000fe2000c10151e */
[----:B------:R-:W-:-:S03]  /*c4e0*/  IMAD.WIDE R2, R2, 0x2, R194 ;  /* 0x0000000202027825 */ /* 0x000fc600078e02c2 */
        /* <DEDUP_REMOVED lines=51> */
[----:B------:R-:W-:Y:S01]  /*c820*/  STG.E.U16 desc[UR30][R2.64+0x42], R60 ;  /* 0x0000423c02007986 */ /* 0x000fe2000c10151e */
[----:B------:R-:W-:-:S03]  /*c830*/  FADD.FTZ R0, R202, R10 ;  /* 0x0000000aca007221 */ /* 0x000fc60000010000 */
        /* <DEDUP_REMOVED lines=28> */
[----:B------:R2:W-:Y:S01]  /*ca00*/  STG.E.U16 desc[UR30][R6.64+0x72], R148 ;  /* 0x0000729406007986 */ /* 0x0005e2000c10151e */
[----:B------:R-:W-:-:S03]  /*ca10*/  FADD.FTZ R0, R51, R9 ;  /* 0x0000000933007221 */ /* 0x000fc60000010000 */
[----:B------:R-:W-:Y:S04]  /*ca20*/  STG.E.U16 desc[UR30][R4.64+0x70], R73 ;  /* 0x0000704904007986 */ /* 0x000fe8000c10151e */
[----:B------:R3:W-:Y:S04]  /*ca30*/  STG.E.U16 desc[UR30][R4.64+0x72], R72 ;  /* 0x0000724804007986 */ /* 0x0007e8000c10151e */
[----:B------:R-:W-:Y:S04]  /*ca40*/  STG.E.U16 desc[UR30][R2.64+0x70], R65 ;  /* 0x0000704102007986 */ /* 0x000fe8000c10151e */
[----:B------:R4:W-:Y:S04]  /*ca50*/  STG.E.U16 desc[UR30][R2.64+0x72], R64 ;  /* 0x0000724002007986 */ /* 0x0009e8000c10151e */
[----:B------:R1:W5:Y:S04]  /*ca60*/  LDL.LU R170, [R1+0x164] ;  /* 0x0001640001aa7983 */ /* 0x0003680000300800 */
[----:B------:R1:W5:Y:S01]  /*ca70*/  LDL.LU R169, [R1+0x160] ;  /* 0x0001600001a97983 */ /* 0x0003620000300800 */
[----:B--2---:R-:W-:-:S03]  /*ca80*/  IADD3 R6, P0, R194, -0x80, RZ ;  /* 0xffffff80c2067810 */ /* 0x004fc60007f1e0ff */
[----:B------:R1:W5:Y:S01]  /*ca90*/  LDL.LU R164, [R1+0x15c] ;  /* 0x00015c0001a47983 */ /* 0x0003620000300800 */
[----:B---3--:R-:W-:Y:S01]  /*caa0*/  FADD.FTZ R5, R249, R11 ;  /* 0x0000000bf9057221 */ /* 0x008fe20000010000 */
[----:B----4-:R-:W-:Y:S01]  /*cab0*/  FADD.FTZ R2, R50, R10 ;  /* 0x0000000a32027221 */ /* 0x010fe20000010000 */
[----:B------:R-:W-:-:S03]  /*cac0*/  FADD.FTZ R3, R204, R8 ;  /* 0x00000008cc037221 */ /* 0x000fc60000010000 */
        /* <DEDUP_REMOVED lines=11> */
[----:B------:R1:W-:Y:S01]  /*cb80*/  STL [R1+0xe8], R6 ;  /* 0x0000e80601007387 */ /* 0x0003e20000100800 */
[----:B------:R-:W-:-:S03]  /*cb90*/  IADD3.X R0, R195, -0x1, RZ, P0, !PT ;  /* 0xffffffffc3007810 */ /* 0x000fc600007fe4ff */
[----:B------:R1:W-:Y:S04]  /*cba0*/  STL [R1+0xf0], R4 ;  /* 0x0000f00401007387 */ /* 0x0003e80000100800 */
[----:B------:R1:W-:Y:S04]  /*cbb0*/  STL [R1+0xf4], R3 ;  /* 0x0000f40301007387 */ /* 0x0003e80000100800 */
[----:B------:R1:W-:Y:S04]  /*cbc0*/  STL [R1+0xec], R252 ;  /* 0x0000ecfc01007387 */ /* 0x0003e80000100800 */
[----:B------:R1:W-:Y:S04]  /*cbd0*/  STL [R1+0xf8], R2 ;  /* 0x0000f80201007387 */ /* 0x0003e80000100800 */
[----:B------:R1:W-:Y:S01]  /*cbe0*/  STL [R1+0xe4], R0 ;  /* 0x0000e40001007387 */ /* 0x0003e20000100800 */
[----:B------:R-:W-:-:S13]  /*cbf0*/  LOP3.LUT P5, RZ, R211, 0x4, RZ, 0xc0, !PT ;  /* 0x00000004d3ff7812 */ /* 0x000fda00078ac0ff */
[----:B------:R-:W-:Y:S05]  /*cc00*/  @!P5 BRA `(.L_x_2440) ;  /* 0x0000012c00f4d947 */ /* 0x000fea0003800000 */
[----:B------:R-:W2:Y:S01]  /*cc10*/  LDL.64 R48, [R1] ;  /* 0x0000000001307983 */ /* 0x000ea20000100a00 */
[----:B------:R-:W-:-:S03]  /*cc20*/  ULDC UR4, c[0x0][0x2d0] ;  /* 0x0000b40000047ab9 */ /* 0x000fc60000000800 */
[----:B------:R-:W3:Y:S01]  /*cc30*/  LDL.64 R50, [R1+0x148] ;  /* 0x0001480001327983 */ /* 0x000ee20000100a00 */
[----:B------:R-:W-:Y:S01]  /*cc40*/  UIADD3 UR24, UR18, -0x2, URZ ;  /* 0xfffffffe12187890 */ /* 0x000fe2000fffe03f */
[----:B------:R-:W-:-:S04]  /*cc50*/  DEPBAR.LE SB0, 0x0 ;  /* 0x000080000000791a */ /* 0x000fc80000000000 */
[----:B------:R-:W-:Y:S01]  /*cc60*/  USHF.R.S32.HI UR7, URZ, 0x1f, UR24 ;  /* 0x0000001f3f077899 */ /* 0x000fe20008011418 */
[----:B-1----:R-:W-:Y:S01]  /*cc70*/  IMAD.U32 R2, RZ, RZ, UR24 ;  /* 0x00000018ff027e24 */ /* 0x002fe2000f8e00ff */
[----:B------:R-:W-:Y:S01]  /*cc80*/  UIMAD UR6, UR17, UR24, URZ ;  /* 0x00000018110672a4 */ /* 0x000fe2000f8e023f */
[----:B------:R-:W-:Y:S01]  /*cc90*/  IMAD.U32 R5, RZ, RZ, UR8 ;  /* 0x00000008ff057e24 */ /* 0x000fe2000f8e00ff */
[----:B------:R-:W-:Y:S01]  /*cca0*/  UIMAD.WIDE.U32 UR46, UR8, 0x20, URZ ;  /* 0x00000020082e78a5 */ /* 0x000fe2000f8e003f */
[----:B------:R-:W1:Y:S01]  /*ccb0*/  S2R R193, SR_TID.X ;  /* 0x0000000000c17919 */ /* 0x000e620000002100 */
[----:B------:R-:W-:Y:S02]  /*ccc0*/  UIMAD UR6, UR7, UR22, UR6 ;  /* 0x00000016070672a4 */ /* 0x000fe4000f8e0206 */
[----:B------:R-:W-:Y:S01]  /*ccd0*/  UISETP.GT.AND UP1, UPT, UR24, UR12, UPT ;  /* 0x0000000c1800728c */ /* 0x000fe2000bf24270 */
[----:B-1----:R-:W-:-:S05]  /*cce0*/  IMAD.SHL.U32 R193, R193, 0x2, RZ ;  /* 0x00000002c1c17824 */ /* 0x002fca00078e00ff */
[----:B------:R-:W-:Y:S01]  /*ccf0*/  LOP3.LUT R193, R193, 0x6, RZ, 0xc0, !PT ;  /* 0x00000006c1c17812 */ /* 0x000fe200078ec0ff */
[----:B------:R-:W-:Y:S01]  /*cd00*/  BAR.SYNC.DEFER_BLOCKING 0x0 ;  /* 0x0000000000007b1d */ /* 0x000fe20000010000 */
[----:B--2---:R-:W-:Y:S01]  /*cd10*/  ISETP.GE.AND P5, PT, R48, UR4, PT ;  /* 0x0000000430007c0c */ /* 0x004fe2000bfa6270 */
[----:B------:R-:W-:Y:S01]  /*cd20*/  USHF.L.U32 UR4, UR9, 0x5, URZ ;  /* 0x0000000509047899 */ /* 0x000fe2000800063f */
[----:B---3--:R-:W-:Y:S02]  /*cd30*/  IMAD.WIDE.U32 R2, R2, UR22, R50 ;  /* 0x0000001602027c25 */ /* 0x008fe4000f8e0032 */
[----:B------:R-:W-:Y:S02]  /*cd40*/  P2R R208, PR, RZ, 0x20 ;  /* 0x00000020ffd07803 */ /* 0x000fe40000000000 */
[----:B------:R-:W-:Y:S02]  /*cd50*/  VIADD R3, R3, UR6 ;  /* 0x0000000603037c36 */ /* 0x000fe40008000000 */
[----:B------:R-:W-:-:S05]  /*cd60*/  IMAD.U32 R4, RZ, RZ, UR4 ;  /* 0x00000004ff047e24 */ /* 0x000fca000f8e00ff */
[----:B------:R-:W1:Y:S01]  /*cd70*/  @!P5 LDC.64 R10, c[0x0][0x220] ;  /* 0x00008800ff0adb82 */ /* 0x000e620000000a00 */
[----:B------:R-:W-:Y:S01]  /*cd80*/  VOTEU.ALL UP0, P5 ;  /* 0x00000000003f7886 */ /* 0x000fe20002800000 */
[C---:B------:R-:W-:Y:S01]  /*cd90*/  @!P5 IADD3 R0, P1, R2.reuse, UR28, RZ ;  /* 0x0000001c0200dc10 */ /* 0x040fe2000ff3e0ff */
[----:B------:R-:W-:Y:S01]  /*cda0*/  @P5 STS.128 [R192+0x6000], RZ ;  /* 0x006000ffc0005388 */ /* 0x000fe20000000c00 */
[----:B------:R-:W-:Y:S02]  /*cdb0*/  @!P5 IADD3 R7, P0, R2, UR46, RZ ;  /* 0x0000002e0207dc10 */ /* 0x000fe4000ff1e0ff */
[C---:B------:R-:W-:Y:S01]  /*cdc0*/  @!P5 IADD3.X R12, R3.reuse, UR25, RZ, P1, !PT ;  /* 0x00000019030cdc10 */ /* 0x040fe20008ffe4ff */
[----:B------:R-:W-:Y:S01]  /*cdd0*/  @!UP0 UIMAD UR4, UR9, 0x30, URZ ;  /* 0x00000030090488a4 */ /* 0x000fe2000f8e023f */
[----:B------:R-:W2:Y:S01]  /*cde0*/  @!P5 LDC.64 R8, c[0x0][0x220] ;  /* 0x00008800ff08db82 */ /* 0x000ea20000000a00 */
[----:B------:R-:W-:Y:S01]  /*cdf0*/  @!P5 IADD3.X R13, R3, UR47, R4, P0, !PT ;  /* 0x0000002f030ddc10 */ /* 0x000fe200087fe404 */
[----:B------:R-:W-:-:S06]  /*ce00*/  @!P5 IMAD.WIDE.U32 R4, R5, 0x30, R2 ;  /* 0x000000300504d825 */ /* 0x000fcc00078e0002 */
[----:B------:R-:W3:Y:S08]  /*ce10*/  @!P5 LDC.64 R14, c[0x0][0x220] ;  /* 0x00008800ff0edb82 */ /* 0x000ef00000000a00 */
[----:B------:R-:W4:Y:S01]  /*ce20*/  @!P5 LDC.64 R16, c[0x0][0x220] ;  /* 0x00008800ff10db82 */ /* 0x000f220000000a00 */
[----:B-1----:R-:W-:-:S04]  /*ce30*/  @!P5 LEA R10, P2, R2, R10, 0x1 ;  /* 0x0000000a020ad211 */ /* 0x002fc800078408ff */
[----:B------:R-:W-:Y:S02]  /*ce40*/  @!P5 LEA.HI.X R11, R2, R11, R3, 0x1, P2 ;  /* 0x0000000b020bd211 */ /* 0x000fe400010f0c03 */
[----:B--2---:R-:W-:-:S03]  /*ce50*/  @!P5 LEA R8, P1, R0, R8, 0x1 ;  /* 0x000000080008d211 */ /* 0x004fc600078208ff */
[----:B------:R-:W-:Y:S01]  /*ce60*/  @!PT LDS RZ, [RZ] ;  /* 0x00000000fffff984 */ /* 0x000fe20000000800 */
[----:B------:R-:W-:Y:S01]  /*ce70*/  @!PT LDS RZ, [RZ] ;  /* 0x00000000fffff984 */ /* 0x000fe20000000800 */
[----:B------:R-:W-:Y:S01]  /*ce80*/  @!PT LDS RZ, [RZ] ;  /* 0x00000000fffff984 */ /* 0x000fe20000000800 */
[----:B------:R-:W-:Y:S01]  /*ce90*/  @!P5 LDGSTS.E.BYPASS.LTC128B.128 [R192+0x6000], desc[UR30][R10.64] ;  /* 0x060000000ac0dfae */ /* 0x000fe2000b901d5e */
[----:B------:R-:W-:Y:S01]  /*cea0*/  @!P5 LEA.HI.X R9, R0, R9, R12, 0x1, P1 ;  /* 0x000000090009d211 */ /* 0x000fe200008f0c0c */
[----:B------:R-:W-:Y:S02]  /*ceb0*/  @!P5 VIADD R0, R5, UR4 ;  /* 0x000000040500dc36 */ /* 0x000fe40008000000 */
[----:B------:R-:W-:Y:S01]  /*cec0*/  @P5 STS.128 [R192+0x6800], RZ ;  /* 0x006800ffc0005388 */ /* 0x000fe20000000c00 */
[----:B---3--:R-:W-:-:S03]  /*ced0*/  @!P5 LEA R6, P0, R7, R14, 0x1 ;  /* 0x0000000e0706d211 */ /* 0x008fc600078008ff */
        /* <DEDUP_REMOVED lines=19> */
[----:B-----5:R-:W-:Y:S04]  /*d010*/  LDSM.16.M88.4 R12, [R164+0x4000] ;  /* 0x00400000a40c783b */ /* 0x020fe80000000200 */
[----:B------:R-:W-:Y:S04]  /*d020*/  LDSM.16.M88.4 R32, [R164+0x4800] ;  /* 0x00480000a420783b */ /* 0x000fe80000000200 */
[----:B-1----:R-:W1:Y:S04]  /*d030*/  LDSM.16.M88.4 R8, [R171] ;  /* 0x00000000ab08783b */ /* 0x002e680000000200 */
[----:B------:R-:W-:Y:S04]  /*d040*/  LDSM.16.M88.4 R24, [R164+0x5800] ;  /* 0x00580000a418783b */ /* 0x000fe80000000200 */
[----:B--2---:R-:W2:Y:S04]  /*d050*/  LDSM.16.M88.4 R4, [R171+0x2000] ;  /* 0x00200000ab04783b */ /* 0x004ea80000000200 */
[----:B------:R-:W4:Y:S01]  /*d060*/  LDSM.16.M88.4 R28, [R164+0x5000] ;  /* 0x00500000a41c783b */ /* 0x000f220000000200 */
[----:B---3--:R-:W-:-:S03]  /*d070*/  IMAD.IADD R3, R184, 0x1, -R0 ;  /* 0x00000001b8037824 */ /* 0x008fc600078e0a00 */
[----:B------:R-:W-:Y:S01]  /*d080*/  LDSM.16.M88.4 R16, [R174+0x2000] ;  /* 0x00200000ae10783b */ /* 0x000fe20000000200 */
[----:B------:R-:W-:-:S03]  /*d090*/  IMAD.IADD R2, R186, 0x1, -R0 ;  /* 0x00000001ba027824 */ /* 0x000fc600078e0a00 */
[----:B------:R-:W3:Y:S04]  /*d0a0*/  LDSM.16.M88.4 R36, [R170+0x4800] ;  /* 0x00480000aa24783b */ /* 0x000ee80000000200 */
[----:B------:R-:W3:Y:S04]  /*d0b0*/  LDSM.16.M88.4 R64, [R170+0x5800] ;  /* 0x00580000aa40783b */ /* 0x000ee80000000200 */
[----:B------:R-:W3:Y:S04]  /*d0c0*/  LDSM.16.M88.4 R56, [R170+0x4000] ;  /* 0x00400000aa38783b */ /* 0x000ee80000000200 */
[----:B------:R-:W3:Y:S04]  /*d0d0*/  LDSM.16.M88.4 R20, [R174] ;  /* 0x00000000ae14783b */ /* 0x000ee80000000200 */
        /* <DEDUP_REMOVED lines=38> */
[----:B------:R-:W4:Y:S05]  /*d340*/  LDSM.16.M88.4 R4, [R173+0x2000] ;  /* 0x00200000ad04783b */ /* 0x000f2a0000000200 */
[C---:B------:R-:W-:Y:S06]  /*d350*/  HMMA.16816.F32 R216, R20.reuse, R36, R72 ;  /* 0x0000002414d8723c */ /* 0x040fec0000001848 */
[C---:B------:R-:W-:Y:S01]  /*d360*/  HMMA.16816.F32 R72, R20.reuse, R38, R148 ;  /* 0x000000261448723c */ /* 0x040fe20000001894 */
[----:B------:R-:W-:Y:S05]  /*d370*/  LDSM.16.M88.4 R36, [R169+0x1800] ;  /* 0x00180000a924783b */ /* 0x000fea0000000200 */
[----:B------:R-:W-:Y:S01]  /*d380*/  HMMA.16816.F32 R140, R20, R62, R28 ;  /* 0x0000003e148c723c */ /* 0x000fe2000000181c */
[----:B------:R-:W4:Y:S01]  /*d390*/  LDSM.16.M88.4 R28, [R169+0x800] ;  /* 0x00080000a91c783b */ /* 0x000f220000000200 */
        /* <DEDUP_REMOVED lines=38> */
[C---:B------:R-:W-:Y:S01]  /*d600*/  HMMA.16816.F32 R56, R16.reuse, R34, R56 ;  /* 0x000000221038723c */ /* 0x040fe20000001838 */
[----:B------:R-:W-:Y:S01]  /*d610*/  I2FP.F32.S32 R3, R2 ;  /* 0x0000000200037245 */ /* 0x000fe20000201400 */
[----:B------:R-:W-:Y:S02]  /*d620*/  VIADD R2, R0, 0x1 ;  /* 0x0000000100027836 */ /* 0x000fe40000000000 */
[----:B------:R-:W-:Y:S01]  /*d630*/  FFMA.FTZ R12, R5, -UR23, R42 ;  /* 0x80000017050c7c23 */ /* 0x000fe2000801002a */
[----:B------:R-:W-:Y:S01]  /*d640*/  I2FP.F32.S32 R6, R6 ;  /* 0x0000000600067245 */ /* 0x000fe20000201400 */
[----:B------:R-:W-:Y:S01]  /*d650*/  FFMA.FTZ R11, R4, -UR23, R64 ;  /* 0x80000017040b7c23 */ /* 0x000fe20008010040 */
[--C-:B------:R-:W-:Y:S01]  /*d660*/  IMAD.IADD R5, R184, 0x1, -R2.reuse ;  /* 0x00000001b8057824 */ /* 0x100fe200078e0a02 */
        /* <DEDUP_REMOVED lines=26> */
[----:B------:R-:W-:Y:S01]  /*d810*/  VIADD R2, R0, 0x8 ;  /* 0x0000000800027836 */ /* 0x000fe20000000000 */
[----:B------:R-:W-:Y:S01]  /*d820*/  I2FP.F32.S32 R5, R5 ;  /* 0x0000000500057245 */ /* 0x000fe20000201400 */
[----:B------:R-:W-:Y:S01]  /*d830*/  FFMA.FTZ R7, R3, -UR23, R41 ;  /* 0x8000001703077c23 */ /* 0x000fe20008010029 */
[----:B------:R-:W-:Y:S01]  /*d840*/  P2R R8, PR, RZ, 0x1 ;  /* 0x00000001ff087803 */ /* 0x000fe20000000000 */
[--C-:B------:R-:W-:Y:S01]  /*d850*/  IMAD.IADD R3, R184, 0x1, -R2.reuse ;  /* 0x00000001b8037824 */ /* 0x100fe200078e0a02 */
[C---:B------:R-:W-:Y:S01]  /*d860*/  ISETP.GE.AND P1, PT, R0.reuse, R190, PT ;  /* 0x000000be0000720c */ /* 0x040fe20003f26270 */
[----:B------:R-:W-:Y:S01]  /*d870*/  FFMA.FTZ R15, R5, -UR23, R67 ;  /* 0x80000017050f7c23 */ /* 0x000fe20008010043 */
[----:B------:R-:W-:Y:S01]  /*d880*/  ISETP.GE.AND P0, PT, R0, R189, PT ;  /* 0x000000bd0000720c */ /* 0x000fe20003f06270 */
[----:B------:R-:W-:Y:S01]  /*d890*/  IMAD.IADD R5, R186, 0x1, -R2 ;  /* 0x00000001ba057824 */ /* 0x000fe200078e0a02 */
[----:B------:R-:W-:Y:S01]  /*d8a0*/  I2FP.F32.S32 R4, R4 ;  /* 0x0000000400047245 */ /* 0x000fe20000201400 */
[----:B------:R-:W-:Y:S01]  /*d8b0*/  HMMA.16816.F32 R44, R16, R26, R44 ;  /* 0x0000001a102c723c */ /* 0x000fe2000000182c */
[----:B------:R-:W-:Y:S01]  /*d8c0*/  ISETP.LT.OR P1, PT, R0, R182, P1 ;  /* 0x000000b60000720c */ /* 0x000fe20000f21670 */
[----:B------:R-:W-:Y:S01]  /*d8d0*/  FFMA.FTZ R6, R6, -UR23, R43 ;  /* 0x8000001706067c23 */ /* 0x000fe2000801002b */
[----:B------:R-:W-:-:S02]  /*d8e0*/  ISETP.LT.OR P0, PT, R0, R181, P0 ;  /* 0x000000b50000720c */ /* 0x000fc40000701670 */
[----:B------:R-:W-:Y:S02]  /*d8f0*/  ISETP.GE.AND P3, PT, R2, R190, PT ;  /* 0x000000be0200720c */ /* 0x000fe40003f66270 */
[----:B------:R-:W-:Y:S01]  /*d900*/  FFMA.FTZ R16, R4, -UR23, R65 ;  /* 0x8000001704107c23 */ /* 0x000fe20008010041 */
[----:B------:R-:W-:Y:S02]  /*d910*/  IABS R4, R3 ;  /* 0x0000000300047213 */ /* 0x000fe40000000000 */
[----:B------:R-:W-:Y:S02]  /*d920*/  FSEL R27, R13, -INF , !P1 ;  /* 0xff8000000d1b7808 */ /* 0x000fe40004800000 */
[----:B------:R-:W-:Y:S02]  /*d930*/  FSEL R30, R12, -INF , !P0 ;  /* 0xff8000000c1e7808 */ /* 0x000fe40004000000 */
[----:B------:R-:W-:Y:S01]  /*d940*/  IABS R3, R5 ;  /* 0x0000000500037213 */ /* 0x000fe20000000000 */
[----:B------:R-:W-:Y:S01]  /*d950*/  IMAD.IADD R5, R183, 0x1, -R2 ;  /* 0x00000001b7057824 */ /* 0x000fe200078e0a02 */
[----:B------:R-:W-:-:S02]  /*d960*/  ISETP.GE.AND P1, PT, R0, R188, PT ;  /* 0x000000bc0000720c */ /* 0x000fc40003f26270 */
[C---:B------:R-:W-:Y:S02]  /*d970*/  ISETP.GE.AND P0, PT, R0.reuse, R187, PT ;  /* 0x000000bb0000720c */ /* 0x040fe40003f06270 */
[----:B------:R-:W-:Y:S02]  /*d980*/  I2FP.F32.S32 R3, R3 ;  /* 0x0000000300037245 */ /* 0x000fe40000201400 */
[C---:B------:R-:W-:Y:S02]  /*d990*/  ISETP.LT.OR P1, PT, R0.reuse, R179, P1 ;  /* 0x000000b30000720c */ /* 0x040fe40000f21670 */
[C---:B------:R-:W-:Y:S01]  /*d9a0*/  ISETP.LT.OR P0, PT, R0.reuse, R180, P0 ;  /* 0x000000b40000720c */ /* 0x040fe20000701670 */
[----:B------:R-:W-:Y:S01]  /*d9b0*/  FFMA.FTZ R13, R3, -UR23, R58 ;  /* 0x80000017030d7c23 */ /* 0x000fe2000801003a */
[----:B------:R-:W-:Y:S01]  /*d9c0*/  I2FP.F32.S32 R4, R4 ;  /* 0x0000000400047245 */ /* 0x000fe20000201400 */
[----:B------:R-:W-:Y:S01]  /*d9d0*/  VIADD R3, R0, 0x9 ;  /* 0x0000000900037836 */ /* 0x000fe20000000000 */
[----:B------:R-:W-:-:S02]  /*d9e0*/  FSEL R210, R11, -INF , !P1 ;  /* 0xff8000000bd27808 */ /* 0x000fc40004800000 */
[----:B------:R-:W-:Y:S01]  /*d9f0*/  FSEL R216, R9, -INF , !P0 ;  /* 0xff80000009d87808 */ /* 0x000fe20004000000 */
[----:B------:R-:W-:Y:S01]  /*da00*/  FFMA.FTZ R14, R4, -UR23, R56 ;  /* 0x80000017040e7c23 */ /* 0x000fe20008010038 */
[----:B------:R-:W-:Y:S01]  /*da10*/  ISETP.GE.AND P2, PT, R2, R189, PT ;  /* 0x000000bd0200720c */ /* 0x000fe20003f46270 */
[--C-:B------:R-:W-:Y:S01]  /*da20*/  IMAD.IADD R4, R184, 0x1, -R3.reuse ;  /* 0x00000001b8047824 */ /* 0x100fe200078e0a03 */
[C---:B------:R-:W-:Y:S02]  /*da30*/  ISETP.GE.AND P1, PT, R2.reuse, R188, PT ;  /* 0x000000bc0200720c */ /* 0x040fe40003f26270 */
        /* <DEDUP_REMOVED lines=14> */
[----:B------:R-:W-:Y:S02]  /*db20*/  IABS R2, R6 ;  /* 0x0000000600027213 */ /* 0x000fe40000000000 */
[----:B------:R-:W-:Y:S01]  /*db30*/  IABS R5, R7 ;  /* 0x0000000700057213 */ /* 0x000fe20000000000 */
[----:B------:R-:W-:Y:S01]  /*db40*/  IMAD.MOV.U32 R7, RZ, RZ, R10 ;  /* 0x000000ffff077224 */ /* 0x000fe200078e000a */
[----:B------:R-:W-:Y:S01]  /*db50*/  ISETP.NE.AND P2, PT, R8, RZ, PT ;  /* 0x000000ff0800720c */ /* 0x000fe20003f45270 */
[----:B------:R-:W-:Y:S01]  /*db60*/  IMAD.MOV.U32 R6, RZ, RZ, R4 ;  /* 0x000000ffff067224 */ /* 0x000fe200078e0004 */
[----:B------:R-:W-:Y:S01]  /*db70*/  P2R R8, PR, RZ, 0x2 ;  /* 0x00000002ff087803 */ /* 0x000fe20000000000 */
[----:B------:R-:W-:Y:S01]  /*db80*/  IMAD.MOV.U32 R4, RZ, RZ, R2 ;  /* 0x000000ffff047224 */ /* 0x000fe200078e0002 */
[----:B------:R-:W-:Y:S01]  /*db90*/  ISETP.GE.AND P1, PT, R3, R188, PT ;  /* 0x000000bc0300720c */ /* 0x000fe20003f26270 */
[----:B------:R-:W-:Y:S01]  /*dba0*/  IMAD.MOV.U32 R2, RZ, RZ, R5 ;  /* 0x000000ffff027224 */ /* 0x000fe200078e0005 */
[----:B------:R-:W-:-:S02]  /*dbb0*/  I2FP.F32.S32 R5, R7 ;  /* 0x0000000700057245 */ /* 0x000fc40000201400 */
[----:B------:R-:W-:Y:S01]  /*dbc0*/  I2FP.F32.S32 R7, R9 ;  /* 0x0000000900077245 */ /* 0x000fe20000201400 */
[----:B------:R-:W-:Y:S01]  /*dbd0*/  IMAD.IADD R9, R185, 0x1, -R3 ;  /* 0x00000001b9097824 */ /* 0x000fe200078e0a03 */
[----:B------:R-:W-:Y:S01]  /*dbe0*/  I2FP.F32.S32 R2, R2 ;  /* 0x0000000200027245 */ /* 0x000fe20000201400 */
[----:B------:R-:W-:Y:S01]  /*dbf0*/  FFMA.FTZ R5, R5, -UR23, R204 ;  /* 0x8000001705057c23 */ /* 0x000fe200080100cc */
[----:B------:R-:W-:Y:S01]  /*dc00*/  FSEL R204, R16, -INF , !P3 ;  /* 0xff80000010cc7808 */ /* 0x000fe20005800000 */
[----:B------:R-:W-:Y:S01]  /*dc10*/  FFMA.FTZ R10, R7, -UR23, R206 ;  /* 0x80000017070a7c23 */ /* 0x000fe200080100ce */
[C---:B------:R-:W-:Y:S01]  /*dc20*/  ISETP.GE.AND P3, PT, R3.reuse, R190, PT ;  /* 0x000000be0300720c */ /* 0x040fe20003f66270 */
[----:B------:R-:W-:Y:S01]  /*dc30*/  FFMA.FTZ R12, R2, -UR23, R205 ;  /* 0x80000017020c7c23 */ /* 0x000fe200080100cd */
[----:B------:R-:W-:Y:S01]  /*dc40*/  ISETP.GE.AND P0, PT, R3, R187, PT ;  /* 0x000000bb0300720c */ /* 0x000fe20003f06270 */
[----:B------:R-:W-:Y:S01]  /*dc50*/  VIADD R2, R0, 0x10 ;  /* 0x0000001000027836 */ /* 0x000fe20000000000 */
[----:B------:R-:W-:-:S02]  /*dc60*/  I2FP.F32.S32 R6, R6 ;  /* 0x0000000600067245 */ /* 0x000fc40000201400 */
[----:B------:R-:W-:Y:S02]  /*dc70*/  I2FP.F32.S32 R4, R4 ;  /* 0x0000000400047245 */ /* 0x000fe40000201400 */
        /* <DEDUP_REMOVED lines=49> */
[----:B------:R-:W-:Y:S01]  /*df90*/  FFMA.FTZ R11, R7, -UR23, R200 ;  /* 0x80000017070b7c23 */ /* 0x000fe200080100c8 */
[----:B------:R-:W-:Y:S01]  /*dfa0*/  P2R R8, PR, RZ, 0x2 ;  /* 0x00000002ff087803 */ /* 0x000fe20000000000 */
[----:B------:R-:W-:Y:S01]  /*dfb0*/  VIADD R3, R0, 0x18 ;  /* 0x0000001800037836 */ /* 0x000fe20000000000 */
[----:B------:R-:W-:Y:S01]  /*dfc0*/  FSEL R155, R12, -INF , !P3 ;  /* 0xff8000000c9b7808 */ /* 0x000fe20005800000 */
[----:B------:R-:W-:Y:S01]  /*dfd0*/  IMAD.IADD R7, R184, 0x1, -R2 ;  /* 0x00000001b8077824 */ /* 0x000fe200078e0a02 */
        /* <DEDUP_REMOVED lines=402> */
[-C--:B------:R-:W-:Y:S02]  /*f900*/  @!P5 LEA.HI.X R9, R6, R5.reuse, R4, 0x4, P1 ;  /* 0x000000050609d211 */ /* 0x080fe400008f2404 */
[----:B------:R-:W-:-:S02]  /*f910*/  @!P5 LEA.HI.X R12, R12, R5, R8, 0x5, P0 ;  /* 0x000000050c0cd211 */ /* 0x000fc400000f2c08 */
[----:B----4-:R-:W-:Y:S02]  /*f920*/  @!P5 LEA R8, P1, R0, R14, 0x1 ;  /* 0x0000000e0008d211 */ /* 0x010fe400078208ff */
        /* <DEDUP_REMOVED lines=32> */
.L_x_2443:
[----:B------:R-:W-:Y:S05]  /*fb30*/  BSYNC B0 ;  /* 0x0000000000007941 */ /* 0x000fea0003800000 */
.L_x_2442:
[----:B------:R-:W0:Y:S02]  /*fb40*/  LDGDEPBAR ;  /* 0x00000000000079af */ /* 0x000e240000000000 */
.L_x_2441:
[----:B-1----:R-:W3:Y:S04]  /*fb50*/  LDL R6, [R1+0x158] ;  /* 0x0001580001067983 */ /* 0x002ee80000100800 */
[----:B------:R-:W4:Y:S04]  /*fb60*/  LDL R4, [R1+0xfc] ;  /* 0x0000fc0001047983 */ /* 0x000f280000100800 */
[----:B------:R-:W4:Y:S04]  /*fb70*/  LDL R7, [R1+0x124] ;  /* 0x0001240001077983 */ /* 0x000f280000100800 */
[----:B------:R-:W4:Y:S04]  /*fb80*/  LDL R9, [R1+0xa0] ;  /* 0x0000a00001097983 */ /* 0x000f280000100800 */
[----:B------:R-:W-:Y:S04]  /*fb90*/  STL [R1+0x1bc], R192 ;  /* 0x0001bcc001007387 */ /* 0x000fe80000100800 */
[----:B------:R-:W-:Y:S04]  /*fba0*/  STL [R1+0x1b8], R190 ;  /* 0x0001b8be01007387 */ /* 0x000fe80000100800 */
[----:B------:R1:W-:Y:S04]  /*fbb0*/  STL.64 [R1+0x1b0], R188 ;  /* 0x0001b0bc01007387 */ /* 0x0003e80000100a00 */
[----:B-1----:R-:W4:Y:S01]  /*fbc0*/  LDL.64 R188, [R1+0x10] ;  /* 0x0000100001bc7983 */ /* 0x002f220000100a00 */
[----:B------:R-:W-:-:S04]  /*fbd0*/  FMNMX.FTZ R0, R70, R27, !PT ;  /* 0x0000001b46007209 */ /* 0x000fc80007810000 */
[----:B------:R-:W-:-:S04]  /*fbe0*/  FMNMX.FTZ R0, R29, R0, !PT ;  /* 0x000000001d007209 */ /* 0x000fc80007810000 */
[----:B------:R-:W-:-:S04]  /*fbf0*/  FMNMX.FTZ R0, R28, R0, !PT ;  /* 0x000000001c007209 */ /* 0x000fc80007810000 */
[----:B------:R-:W-:-:S04]  /*fc00*/  FMNMX.FTZ R0, R24, R0, !PT ;  /* 0x0000000018007209 */ /* 0x000fc80007810000 */
[----:B--2---:R-:W-:Y:S02]  /*fc10*/  FMNMX.FTZ R2, R26, R0, !PT ;  /* 0x000000001a027209 */ /* 0x004fe40007810000 */
        /* <DEDUP_REMOVED lines=22> */
[----:B------:R-:W-:-:S03]  /*fd80*/  FMNMX.FTZ R2, R44, R2, !PT ;  /* 0x000000022c027209 */ /* 0x000fc60007810000 */
[----:B------:R-:W1:Y:S01]  /*fd90*/  SHFL.BFLY PT, R5, R0, 0x2, 0x1f ;  /* 0x0c401f0000057f89 */ /* 0x000e6200000e0000 */
[----:B------:R-:W-:Y:S01]  /*fda0*/  FMNMX.FTZ R2, R41, R2, !PT ;  /* 0x0000000229027209 */ /* 0x000fe20007810000 */
[----:B------:R-:W-:-:S03]  /*fdb0*/  USHF.L.U32 UR6, UR24, 0x1, URZ ;  /* 0x0000000118067899 */ /* 0x000fc6000800063f */
[----:B------:R-:W-:Y:S01]  /*fdc0*/  FMNMX.FTZ R3, R45, R2, !PT ;  /* 0x000000022d037209 */ /* 0x000fe20007810000 */
[----:B------:R-:W-:-:S03]  /*fdd0*/  IMAD.U32 R2, RZ, RZ, UR35 ;  /* 0x00000023ff027e24 */ /* 0x000fc6000f8e00ff */
[----:B------:R-:W-:-:S04]  /*fde0*/  FMNMX.FTZ R3, R47, R3, !PT ;  /* 0x000000032f037209 */ /* 0x000fc80007810000 */
[----:B------:R-:W-:Y:S02]  /*fdf0*/  FMNMX.FTZ R8, R46, R3, !PT ;  /* 0x000000032e087209 */ /* 0x000fe40007810000 */
[----:B-1----:R-:W-:-:S05]  /*fe00*/  FMNMX.FTZ R0, R0, R5, !PT ;  /* 0x0000000500007209 */ /* 0x002fca0007810000 */
[----:B------:R-:W1:Y:S02]  /*fe10*/  SHFL.BFLY PT, R14, R0, 0x1, 0x1f ;  /* 0x0c201f00000e7f89 */ /* 0x000e6400000e0000 */
[----:B-1----:R-:W-:-:S04]  /*fe20*/  FMNMX.FTZ R241, R0, R14, !PT ;  /* 0x0000000e00f17209 */ /* 0x002fc80007810000 */
[----:B------:R-:W-:Y:S01]  /*fe30*/  FSETP.NEU.FTZ.AND P1, PT, R241, -INF , PT ;  /* 0xff800000f100780b */ /* 0x000fe20003f3d000 */
        /* <DEDUP_REMOVED lines=10> */
[----:B---3--:R-:W-:-:S05]  /*fee0*/  IMAD.WIDE.U32 R208, R6, -0x2daee0ad, RZ ;  /* 0xd2511f5306d07825 */ /* 0x008fca00078e00ff */
[----:B------:R-:W-:Y:S01]  /*fef0*/  LOP3.LUT R233, R209, UR6, R2, 0x96, !PT ;  /* 0x00000006d1e97c12 */ /* 0x000fe2000f8e9602 */
[----:B----4-:R-:W-:-:S04]  /*ff00*/  IMAD.MOV.U32 R226, RZ, RZ, R7 ;  /* 0x000000ffffe27224 */ /* 0x010fc800078e0007 */
[----:B------:R-:W-:-:S04]  /*ff10*/  IMAD.WIDE.U32 R18, R233, -0x326172a9, RZ ;  /* 0xcd9e8d57e9127825 */ /* 0x000fc800078e00ff */
[----:B------:R-:W-:Y:S02]  /*ff20*/  IMAD R242, R9, -0x326172a9, RZ ;  /* 0xcd9e8d5709f27824 */ /* 0x000fe400078e02ff */
[----:B------:R-:W-:-:S03]  /*ff30*/  IMAD.MOV.U32 R227, RZ, RZ, R4 ;  /* 0x000000ffffe37224 */ /* 0x000fc600078e0004 */
[----:B------:R-:W-:Y:S01]  /*ff40*/  LOP3.LUT R2, R19, UR29, R242, 0x96, !PT ;  /* 0x0000001d13027c12 */ /* 0x000fe2000f8e96f2 */
[----:B------:R-:W1:Y:S04]  /*ff50*/  SHFL.BFLY PT, R9, R8, 0x2, 0x1f ;  /* 0x0c401f0008097f89 */ /* 0x000e6800000e0000 */
[----:B------:R-:W-:Y:S01]  /*ff60*/  IMAD.WIDE.U32 R2, R2, -0x2daee0ad, RZ ;  /* 0xd2511f5302027825 */ /* 0x000fe200078e00ff */
[----:B------:R-:W-:-:S05]  /*ff70*/  LOP3.LUT R6, R189, UR21, R208, 0x96, !PT ;  /* 0x00000015bd067c12 */ /* 0x000fca000f8e96d0 */
        /* <DEDUP_REMOVED lines=9> */
[----:B------:R-:W-:Y:S01]  /*10010*/  IMAD.WIDE.U32 R2, R3, -0x2daee0ad, RZ ;  /* 0xd2511f5303027825 */ /* 0x000fe200078e00ff */
[----:B-1----:R-:W-:-:S03]  /*10020*/  FMNMX.FTZ R11, R8, R9, !PT ;  /* 0x00000009080b7209 */ /* 0x002fc60007810000 */
[----:B------:R-:W-:Y:S01]  /*10030*/  IMAD.WIDE.U32 R12, R12, -0x2daee0ad, RZ ;  /* 0xd2511f530c0c7825 */ /* 0x000fe200078e00ff */
[----:B------:R-:W-:-:S04]  /*10040*/  LOP3.LUT R8, R3, UR38, R4, 0x96, !PT ;  /* 0x0000002603087c12 */ /* 0x000fc8000f8e9604 */
[----:B------:R-:W-:Y:S01]  /*10050*/  LOP3.LUT R4, R13, UR32, R2, 0x96, !PT ;  /* 0x000000200d047c12 */ /* 0x000fe2000f8e9602 */
[----:B------:R-:W-:-:S04]  /*10060*/  FMUL.FTZ R2, R241, UR44 ;  /* 0x0000002cf1027c20 */ /* 0x000fc80008410000 */
[----:B------:R-:W-:Y:S01]  /*10070*/  IMAD.WIDE.U32 R4, R4, -0x326172a9, RZ ;  /* 0xcd9e8d5704047825 */ /* 0x000fe200078e00ff */
[----:B------:R-:W1:Y:S01]  /*10080*/  SHFL.BFLY PT, R15, R11, 0x1, 0x1f ;  /* 0x0c201f000b0f7f89 */ /* 0x000e6200000e0000 */
[----:B------:R-:W-:Y:S02]  /*10090*/  FSEL R2, R2, RZ, P1 ;  /* 0x000000ff02027208 */ /* 0x000fe40000800000 */
[----:B------:R-:W-:Y:S01]  /*100a0*/  IMAD.WIDE.U32 R8, R8, -0x326172a9, RZ ;  /* 0xcd9e8d5708087825 */ /* 0x000fe200078e00ff */
[C---:B------:R-:W-:Y:S02]  /*100b0*/  LOP3.LUT R3, R4.reuse, 0xff, RZ, 0xc0, !PT ;  /* 0x000000ff04037812 */ /* 0x040fe400078ec0ff */
[----:B------:R-:W-:Y:S02]  /*100c0*/  LOP3.LUT R13, R4, 0xffff, RZ, 0xc0, !PT ;  /* 0x0000ffff040d7812 */ /* 0x000fe400078ec0ff */
[----:B------:R-:W-:Y:S01]  /*100d0*/  LOP3.LUT R8, R5, UR26, R8, 0x96, !PT ;  /* 0x0000001a05087c12 */ /* 0x000fe2000f8e9608 */
[--C-:B------:R-:W-:Y:S01]  /*100e0*/  FFMA.FTZ R5, R27, UR44, -R2.reuse ;  /* 0x0000002c1b057c23 */ /* 0x100fe20008010802 */
[----:B------:R-:W-:Y:S01]  /*100f0*/  ISETP.LE.U32.AND P4, PT, R3, UR13, PT ;  /* 0x0000000d03007c0c */ /* 0x000fe2000bf83070 */
[----:B------:R-:W-:-:S02]  /*10100*/  FFMA.FTZ R3, R29, UR44, -R2 ;  /* 0x0000002c1d037c23 */ /* 0x000fc40008010802 */
[----:B------:R2:W-:Y:S01]  /*10110*/  MUFU.EX2 R162, R5 ;  /* 0x0000000500a27308 */ /* 0x0005e20000000800 */
[----:B------:R-:W-:Y:S02]  /*10120*/  SHF.R.U32.HI R0, RZ, 0x10, R4 ;  /* 0x00000010ff007819 */ /* 0x000fe40000011604 */
[----:B------:R-:W-:-:S05]  /*10130*/  LOP3.LUT R9, R9, UR37, R10, 0x96, !PT ;  /* 0x0000002509097c12 */ /* 0x000fca000f8e960a */
[----:B------:R3:W4:Y:S01]  /*10140*/  MUFU.EX2 R240, R3 ;  /* 0x0000000300f07308 */ /* 0x0007220000000800 */
[----:B------:R-:W-:Y:S02]  /*10150*/  SHF.R.U32.HI R4, RZ, 0x18, R4 ;  /* 0x00000018ff047819 */ /* 0x000fe40000011604 */
[----:B------:R-:W-:Y:S02]  /*10160*/  LOP3.LUT R10, R8, 0xff, RZ, 0xc0, !PT ;  /* 0x000000ff080a7812 */ /* 0x000fe400078ec0ff */
[----:B------:R-:W-:Y:S01]  /*10170*/  ISETP.LE.U32.AND P6, PT, R4, UR13, PT ;  /* 0x0000000d04007c0c */ /* 0x000fe2000bfc3070 */
[----:B--2---:R-:W-:Y:S01]  /*10180*/  IMAD.WIDE.U32 R4, R9, -0x2daee0ad, RZ ;  /* 0xd2511f5309047825 */ /* 0x004fe200078e00ff */
[----:B------:R-:W-:Y:S02]  /*10190*/  ISETP.LE.U32.AND P2, PT, R10, UR13, PT ;  /* 0x0000000d0a007c0c */ /* 0x000fe4000bf43070 */
[----:B-1----:R-:W-:Y:S02]  /*101a0*/  FMNMX.FTZ R247, R11, R15, !PT ;  /* 0x0000000f0bf77209 */ /* 0x002fe40007810000 */
[----:B------:R-:W-:-:S02]  /*101b0*/  LOP3.LUT R11, R4, 0xff, RZ, 0xc0, !PT ;  /* 0x000000ff040b7812 */ /* 0x000fc400078ec0ff */
[----:B------:R-:W-:Y:S02]  /*101c0*/  LOP3.LUT R15, R4, 0xffff, RZ, 0xc0, !PT ;  /* 0x0000ffff040f7812 */ /* 0x000fe400078ec0ff */
[----:B---3--:R-:W-:Y:S02]  /*101d0*/  LOP3.LUT R3, R5, UR20, R12, 0x96, !PT ;  /* 0x0000001405037c12 */ /* 0x008fe4000f8e960c */
[--C-:B------:R-:W-:Y:S02]  /*101e0*/  SHF.R.U32.HI R12, RZ, 0x10, R4.reuse ;  /* 0x00000010ff0c7819 */ /* 0x100fe40000011604 */
[----:B------:R-:W-:Y:S02]  /*101f0*/  SHF.R.U32.HI R55, RZ, 0x18, R4 ;  /* 0x00000018ff377819 */ /* 0x000fe40000011604 */
[----:B----4-:R-:W-:-:S04]  /*10200*/  F2FP.F16.F32.PACK_AB R4, R240, R162 ;  /* 0x000000a2f004723e */ /* 0x010fc800000000ff */
[C---:B------:R-:W-:Y:S02]  /*10210*/  PRMT R40, R4.reuse, 0x7610, R40 ;  /* 0x0000761004287816 */ /* 0x040fe40000000028 */
[----:B------:R-:W-:Y:S01]  /*10220*/  PRMT R39, R4, 0x7632, R39 ;  /* 0x0000763204277816 */ /* 0x000fe20000000027 */
[----:B------:R-:W-:Y:S01]  /*10230*/  STL [R1+0x180], R177 ;  /* 0x000180b101007387 */ /* 0x000fe20000100800 */
[----:B------:R-:W-:Y:S01]  /*10240*/  SHF.R.U32.HI R4, RZ, 0x10, R8 ;  /* 0x00000010ff047819 */ /* 0x000fe20000011608 */
[----:B------:R-:W-:Y:S02]  /*10250*/  @!P2 HADD2 R16, -R40.H0_H0, -RZ.H0_H0 ;  /* 0xa00000ff2810a230 */ /* 0x000fe40000000900 */
[----:B------:R-:W-:Y:S01]  /*10260*/  STL [R1+0x17c], R176 ;  /* 0x00017cb001007387 */ /* 0x000fe20000100800 */
[----:B------:R-:W-:Y:S01]  /*10270*/  LOP3.LUT R14, R0, 0xff, RZ, 0xc0, !PT ;  /* 0x000000ff000e7812 */ /* 0x000fe200078ec0ff */
[C---:B------:R-:W-:Y:S01]  /*10280*/  FMUL.FTZ R0, R247.reuse, UR44 ;  /* 0x0000002cf7007c20 */ /* 0x040fe20008410000 */
[----:B------:R-:W-:Y:S01]  /*10290*/  LOP3.LUT R4, R4, 0xff, RZ, 0xc0, !PT ;  /* 0x000000ff04047812 */ /* 0x000fe200078ec0ff */
[----:B------:R-:W-:Y:S01]  /*102a0*/  STL [R1+0x178], R175 ;  /* 0x000178af01007387 */ /* 0x000fe20000100800 */
[----:B------:R-:W-:-:S03]  /*102b0*/  FSETP.NEU.FTZ.AND P0, PT, R247, -INF , PT ;  /* 0xff800000f700780b */ /* 0x000fc60003f1d000 */
[----:B------:R-:W-:Y:S01]  /*102c0*/  STL [R1+0x174], R174 ;  /* 0x000174ae01007387 */ /* 0x000fe20000100800 */
[----:B------:R-:W-:-:S03]  /*102d0*/  LOP3.LUT R9, R8, 0xffff, RZ, 0xc0, !PT ;  /* 0x0000ffff08097812 */ /* 0x000fc600078ec0ff */
[----:B------:R1:W-:Y:S01]  /*102e0*/  STL [R1+0x170], R173 ;  /* 0x000170ad01007387 */ /* 0x0003e20000100800 */
[----:B------:R-:W-:Y:S02]  /*102f0*/  FSEL R0, R0, RZ, P0 ;  /* 0x000000ff00007208 */ /* 0x000fe40000000000 */
[----:B------:R-:W-:-:S03]  /*10300*/  SHF.R.U32.HI R9, RZ, 0x8, R9 ;  /* 0x00000008ff097819 */ /* 0x000fc60000011609 */
[--C-:B------:R-:W-:Y:S01]  /*10310*/  FFMA.FTZ R10, R30, UR44, -R0.reuse ;  /* 0x0000002c1e0a7c23 */ /* 0x100fe20008010800 */
[----:B------:R-:W-:Y:S01]  /*10320*/  LOP3.LUT R5, R9, 0xffff, RZ, 0xc0, !PT ;  /* 0x0000ffff09057812 */ /* 0x000fe200078ec0ff */
[----:B------:R-:W-:Y:S02]  /*10330*/  FFMA.FTZ R9, R35, UR44, -R0 ;  /* 0x0000002c23097c23 */ /* 0x000fe40008010800 */
[----:B------:R-:W-:Y:S01]  /*10340*/  MUFU.EX2 R157, R10 ;  /* 0x0000000a009d7308 */ /* 0x000fe20000000800 */
[----:B------:R-:W-:Y:S02]  /*10350*/  ISETP.LE.U32.AND P3, PT, R5, UR13, PT ;  /* 0x0000000d05007c0c */ /* 0x000fe4000bf63070 */
[----:B-1----:R-:W-:Y:S02]  /*10360*/  PRMT R173, R40, 0x5410, R39 ;  /* 0x0000541028ad7816 */ /* 0x002fe40000000027 */
[----:B------:R-:W-:Y:S02]  /*10370*/  @!P2 PRMT R40, R16, 0x5410, RZ ;  /* 0x000054101028a816 */ /* 0x000fe400000000ff */
[----:B------:R-:W-:Y:S01]  /*10380*/  ISETP.LE.U32.AND P2, PT, R4, UR13, PT ;  /* 0x0000000d04007c0c */ /* 0x000fe2000bf43070 */
[----:B------:R-:W-:-:S04]  /*10390*/  FFMA.FTZ R4, R24, UR44, -R2 ;  /* 0x0000002c18047c23 */ /* 0x000fc80008010802 */
[----:B------:R1:W-:Y:S01]  /*103a0*/  MUFU.EX2 R192, R4 ;  /* 0x0000000400c07308 */ /* 0x0003e20000000800 */
[----:B------:R-:W-:Y:S02]  /*103b0*/  SHF.R.U32.HI R5, RZ, 0x18, R8 ;  /* 0x00000018ff057819 */ /* 0x000fe40000011608 */
[----:B------:R-:W-:Y:S02]  /*103c0*/  FSEL R43, R247, RZ, P0 ;  /* 0x000000fff72b7208 */ /* 0x000fe40000000000 */
[----:B------:R-:W-:-:S03]  /*103d0*/  FSEL R56, R241, RZ, P1 ;  /* 0x000000fff1387208 */ /* 0x000fc60000800000 */
[----:B------:R-:W2:Y:S01]  /*103e0*/  MUFU.EX2 R160, R9 ;  /* 0x0000000900a07308 */ /* 0x000ea20000000800 */
[----:B-1----:R-:W-:-:S04]  /*103f0*/  SHF.R.U32.HI R4, RZ, 0x8, R13 ;  /* 0x00000008ff047819 */ /* 0x002fc8000001160d */
[----:B------:R-:W-:Y:S02]  /*10400*/  LOP3.LUT R4, R4, 0xffff, RZ, 0xc0, !PT ;  /* 0x0000ffff04047812 */ /* 0x000fe400078ec0ff */
[----:B------:R-:W-:Y:S02]  /*10410*/  ISETP.LE.U32.AND P1, PT, R5, UR13, PT ;  /* 0x0000000d05007c0c */ /* 0x000fe4000bf23070 */
[----:B------:R-:W-:Y:S01]  /*10420*/  ISETP.LE.U32.AND P0, PT, R4, UR13, PT ;  /* 0x0000000d04007c0c */ /* 0x000fe2000bf03070 */
[----:B------:R-:W-:Y:S01]  /*10430*/  FFMA.FTZ R4, R34, UR44, -R0 ;  /* 0x0000002c22047c23 */ /* 0x000fe20008010800 */
[----:B------:R-:W-:-:S03]  /*10440*/  FFMA.FTZ R5, R28, UR44, -R2 ;  /* 0x0000002c1c057c23 */ /* 0x000fc60008010802 */
[----:B------:R1:W-:Y:S08]  /*10450*/  MUFU.EX2 R161, R4 ;  /* 0x0000000400a17308 */ /* 0x0003f00000000800 */
[----:B------:R2:W3:Y:S01]  /*10460*/  MUFU.EX2 R196, R5 ;  /* 0x0000000500c47308 */ /* 0x0004e20000000800 */
[----:B-1----:R-:W-:-:S07]  /*10470*/  FFMA.FTZ R4, R33, UR44, -R0 ;  /* 0x0000002c21047c23 */ /* 0x002fce0008010800 */
[----:B------:R1:W4:Y:S01]  /*10480*/  MUFU.EX2 R198, R4 ;  /* 0x0000000400c67308 */ /* 0x0003220000000800 */
[----:B--2---:R-:W-:-:S04]  /*10490*/  F2FP.F16.F32.PACK_AB R5, R160, R157 ;  /* 0x0000009da005723e */ /* 0x004fc800000000ff */
[----:B------:R-:W-:Y:S01]  /*104a0*/  PRMT R36, R5, 0x7610, R36 ;  /* 0x0000761005247816 */ /* 0x000fe20000000024 */
[----:B-1----:R-:W-:-:S04]  /*104b0*/  FFMA.FTZ R4, R26, UR44, -R2 ;  /* 0x0000002c1a047c23 */ /* 0x002fc80008010802 */
[----:B------:R1:W-:Y:S01]  /*104c0*/  MUFU.EX2 R199, R4 ;  /* 0x0000000400c77308 */ /* 0x0003e20000000800 */
[----:B------:R-:W-:Y:S01]  /*104d0*/  PRMT R38, R5, 0x7632, R38 ;  /* 0x0000763205267816 */ /* 0x000fe20000000026 */
[----:B------:R-:W-:Y:S01]  /*104e0*/  @!P2 HADD2 R20, -R36.H0_H0, -RZ.H0_H0 ;  /* 0xa00000ff2414a230 */ /* 0x000fe20000000900 */
[----:B---3--:R-:W-:Y:S02]  /*104f0*/  F2FP.F16.F32.PACK_AB R5, R192, R196 ;  /* 0x000000c4c005723e */ /* 0x008fe400000000ff */
[----:B------:R-:W-:Y:S01]  /*10500*/  PRMT R246, R36, 0x5410, R38 ;  /* 0x0000541024f67816 */ /* 0x000fe20000000026 */
[----:B------:R-:W-:Y:S02]  /*10510*/  @!P1 HADD2 R17, -R38.H0_H0, -RZ.H0_H0 ;  /* 0xa00000ff26119230 */ /* 0x000fe40000000900 */
[----:B-1----:R-:W-:-:S04]  /*10520*/  FFMA.FTZ R4, R25, UR44, -R2 ;  /* 0x0000002c19047c23 */ /* 0x002fc80008010802 */
[----:B------:R1:W2:Y:S01]  /*10530*/  MUFU.EX2 R190, R4 ;  /* 0x0000000400be7308 */ /* 0x0002a20000000800 */
[----:B------:R-:W-:Y:S02]  /*10540*/  PRMT R35, R5, 0x7632, R35 ;  /* 0x0000763205237816 */ /* 0x000fe40000000023 */
[----:B------:R-:W-:Y:S02]  /*10550*/  @!P2 PRMT R36, R20, 0x5410, RZ ;  /* 0x000054101424a816 */ /* 0x000fe400000000ff */
[----:B------:R-:W-:Y:S01]  /*10560*/  ISETP.LE.U32.AND P2, PT, R14, UR13, PT ;  /* 0x0000000d0e007c0c */ /* 0x000fe2000bf43070 */
[----:B------:R-:W-:Y:S01]  /*10570*/  @!P0 HADD2 R22, -R35.H0_H0, -RZ.H0_H0 ;  /* 0xa00000ff23168230 */ /* 0x000fe20000000900 */
[----:B-1----:R-:W-:-:S04]  /*10580*/  LOP3.LUT R4, R3, 0xffff, RZ, 0xc0, !PT ;  /* 0x0000ffff03047812 */ /* 0x002fc800078ec0ff */
[----:B------:R-:W-:-:S04]  /*10590*/  SHF.R.U32.HI R4, RZ, 0x8, R4 ;  /* 0x00000008ff047819 */ /* 0x000fc80000011604 */
[----:B------:R-:W-:Y:S02]  /*105a0*/  LOP3.LUT R4, R4, 0xffff, RZ, 0xc0, !PT ;  /* 0x0000ffff04047812 */ /* 0x000fe400078ec0ff */
[----:B------:R-:W-:Y:S02]  /*105b0*/  @!P1 PRMT R38, R17, 0x5410, RZ ;  /* 0x0000541011269816 */ /* 0x000fe400000000ff */
[----:B------:R-:W-:Y:S02]  /*105c0*/  PRMT R37, R5, 0x7610, R37 ;  /* 0x0000761005257816 */ /* 0x000fe40000000025 */
[----:B----4-:R-:W-:Y:S02]  /*105d0*/  F2FP.F16.F32.PACK_AB R5, R198, R161 ;  /* 0x000000a1c605723e */ /* 0x010fe400000000ff */
[----:B------:R-:W-:Y:S02]  /*105e0*/  ISETP.LE.U32.AND P1, PT, R4, UR13, PT ;  /* 0x0000000d04007c0c */ /* 0x000fe4000bf23070 */
[----:B------:R-:W-:-:S02]  /*105f0*/  LOP3.LUT R4, R3, 0xff, RZ, 0xc0, !PT ;  /* 0x000000ff03047812 */ /* 0x000fc400078ec0ff */
[----:B------:R-:W-:Y:S02]  /*10600*/  PRMT R182, R37, 0x5410, R35 ;  /* 0x0000541025b67816 */ /* 0x000fe40000000023 */
[----:B------:R-:W-:Y:S02]  /*10610*/  @!P0 PRMT R35, R22, 0x5410, RZ ;  /* 0x0000541016238816 */ /* 0x000fe400000000ff */
[C---:B------:R-:W-:Y:S02]  /*10620*/  PRMT R33, R5.reuse, 0x7610, R33 ;  /* 0x0000761005217816 */ /* 0x040fe40000000021 */
[----:B------:R-:W-:Y:S02]  /*10630*/  ISETP.LE.U32.AND P0, PT, R4, UR13, PT ;  /* 0x0000000d04007c0c */ /* 0x000fe4000bf03070 */
[----:B--2---:R-:W-:Y:S01]  /*10640*/  F2FP.F16.F32.PACK_AB R4, R190, R199 ;  /* 0x000000c7be04723e */ /* 0x004fe200000000ff */
[----:B------:R-:W-:Y:S01]  /*10650*/  @!P2 HADD2 R25, -R33.H0_H0, -RZ.H0_H0 ;  /* 0xa00000ff2119a230 */ /* 0x000fe20000000900 */
[----:B------:R-:W-:-:S02]  /*10660*/  PRMT R34, R5, 0x7632, R34 ;  /* 0x0000763205227816 */ /* 0x000fc40000000022 */
[C---:B------:R-:W-:Y:S02]  /*10670*/  PRMT R230, R4.reuse, 0x7610, R230 ;  /* 0x0000761004e67816 */ /* 0x040fe400000000e6 */
[----:B------:R-:W-:Y:S02]  /*10680*/  PRMT R229, R4, 0x7632, R229 ;  /* 0x0000763204e57816 */ /* 0x000fe400000000e5 */
[----:B------:R-:W-:Y:S02]  /*10690*/  SHF.R.U32.HI R4, RZ, 0x18, R3 ;  /* 0x00000018ff047819 */ /* 0x000fe40000011603 */
[----:B------:R-:W-:Y:S02]  /*106a0*/  PRMT R181, R33, 0x5410, R34 ;  /* 0x0000541021b57816 */ /* 0x000fe40000000022 */
[----:B------:R-:W-:Y:S01]  /*106b0*/  @!P2 PRMT R33, R25, 0x5410, RZ ;  /* 0x000054101921a816 */ /* 0x000fe200000000ff */
[----:B------:R-:W-:Y:S01]  /*106c0*/  ULEA UR4, UR24, 0x1, 0x1 ;  /* 0x0000000118047891 */ /* 0x000fe2000f8e083f */
[----:B------:R-:W-:-:S02]  /*106d0*/  ISETP.LE.U32.AND P2, PT, R4, UR13, PT ;  /* 0x0000000d04007c0c */ /* 0x000fc4000bf43070 */
[----:B------:R-:W-:Y:S01]  /*106e0*/  SHF.R.U32.HI R4, RZ, 0x10, R3 ;  /* 0x00000010ff047819 */ /* 0x000fe20000011603 */
[----:B------:R-:W-:Y:S02]  /*106f0*/  IMAD.U32 R3, RZ, RZ, UR35 ;  /* 0x00000023ff037e24 */ /* 0x000fe4000f8e00ff */
[----:B------:R-:W-:-:S03]  /*10700*/  @!P0 HADD2 R28, -R230.H0_H0, -RZ.H0_H0 ;  /* 0xa00000ffe61c8230 */ /* 0x000fc60000000900 */
[----:B------:R-:W-:Y:S02]  /*10710*/  LOP3.LUT R3, R209, UR4, R3, 0x96, !PT ;  /* 0x00000004d1037c12 */ /* 0x000fe4000f8e9603 */
[----:B------:R-:W-:-:S03]  /*10720*/  LOP3.LUT R4, R4, 0xff, RZ, 0xc0, !PT ;  /* 0x000000ff04047812 */ /* 0x000fc600078ec0ff */
[----:B------:R-:W-:Y:S01]  /*10730*/  IMAD.WIDE.U32 R158, R3, -0x326172a9, RZ ;  /* 0xcd9e8d57039e7825 */ /* 0x000fe200078e00ff */
[----:B------:R-:W-:Y:S02]  /*10740*/  FMNMX.FTZ R3, R69, R210, !PT ;  /* 0x000000d245037209 */ /* 0x000fe40007810000 */
[----:B------:R-:W-:Y:S02]  /*10750*/  PRMT R245, R230, 0x5410, R229 ;  /* 0x00005410e6f57816 */ /* 0x000fe400000000e5 */
[----:B------:R-:W-:Y:S02]  /*10760*/  @!P0 PRMT R230, R28, 0x5410, RZ ;  /* 0x000054101ce68816 */ /* 0x000fe400000000ff */
[----:B------:R-:W-:Y:S02]  /*10770*/  ISETP.LE.U32.AND P0, PT, R4, UR13, PT ;  /* 0x0000000d04007c0c */ /* 0x000fe4000bf03070 */
[----:B------:R-:W-:Y:S02]  /*10780*/  FMNMX.FTZ R3, R204, R3, !PT ;  /* 0x00000003cc037209 */ /* 0x000fe40007810000 */
[----:B------:R-:W-:Y:S01]  /*10790*/  LOP3.LUT R4, R159, UR29, R242, 0x96, !PT ;  /* 0x0000001d9f047c12 */ /* 0x000fe2000f8e96f2 */
[----:B------:R-:W-:Y:S01]  /*107a0*/  @!P3 HADD2 R21, -R39.H0_H0, -RZ.H0_H0 ;  /* 0xa00000ff2715b230 */ /* 0x000fe20000000900 */
[----:B------:R-:W-:-:S02]  /*107b0*/  FMNMX.FTZ R3, R193, R3, !PT ;  /* 0x00000003c1037209 */ /* 0x000fc40007810000 */
[----:B------:R-:W-:Y:S01]  /*107c0*/  LOP3.LUT R10, R7, UR43, R158, 0x96, !PT ;  /* 0x0000002b070a7c12 */ /* 0x000fe2000f8e969e */
[----:B------:R-:W-:Y:S01]  /*107d0*/  IMAD.WIDE.U32 R4, R4, -0x2daee0ad, RZ ;  /* 0xd2511f5304047825 */ /* 0x000fe200078e00ff */
[----:B------:R-:W-:Y:S02]  /*107e0*/  @!P3 PRMT R39, R21, 0x5410, RZ ;  /* 0x000054101527b816 */ /* 0x000fe400000000ff */
[----:B------:R-:W-:Y:S02]  /*107f0*/  FMNMX.FTZ R3, R155, R3, !PT ;  /* 0x000000039b037209 */ /* 0x000fe40007810000 */
[----:B------:R-:W-:Y:S01]  /*10800*/  ISETP.LE.U32.AND P3, PT, R11, UR13, PT ;  /* 0x0000000d0b007c0c */ /* 0x000fe2000bf63070 */
[----:B------:R-:W-:Y:S01]  /*10810*/  IMAD.WIDE.U32 R10, R10, -0x2daee0ad, RZ ;  /* 0xd2511f530a0a7825 */ /* 0x000fe200078e00ff */
[----:B------:R-:W-:Y:S02]  /*10820*/  LOP3.LUT R5, R5, UR42, R188, 0x96, !PT ;  /* 0x0000002a05057c12 */ /* 0x000fe4000f8e96bc */
[----:B------:R-:W-:-:S02]  /*10830*/  FMNMX.FTZ R3, R153, R3, !PT ;  /* 0x0000000399037209 */ /* 0x000fc40007810000 */
[----:B------:R-:W-:Y:S01]  /*10840*/  LOP3.LUT R8, R11, UR40, R4, 0x96, !PT ;  /* 0x000000280b087c12 */ /* 0x000fe2000f8e9604 */
[----:B------:R-:W-:Y:S01]  /*10850*/  IMAD.WIDE.U32 R4, R5, -0x326172a9, RZ ;  /* 0xcd9e8d5705047825 */ /* 0x000fe200078e00ff */
[----:B------:R-:W-:-:S03]  /*10860*/  FMNMX.FTZ R3, R150, R3, !PT ;  /* 0x0000000396037209 */ /* 0x000fc60007810000 */
[----:B------:R-:W-:Y:S01]  /*10870*/  IMAD.WIDE.U32 R8, R8, -0x326172a9, RZ ;  /* 0xcd9e8d5708087825 */ /* 0x000fe200078e00ff */
[----:B------:R-:W-:Y:S02]  /*10880*/  FMNMX.FTZ R3, R147, R3, !PT ;  /* 0x0000000393037209 */ /* 0x000fe40007810000 */
[----:B------:R-:W-:Y:S02]  /*10890*/  LOP3.LUT R5, R5, UR41, R6, 0x96, !PT ;  /* 0x0000002905057c12 */ /* 0x000fe4000f8e9606 */
[----:B------:R-:W-:Y:S02]  /*108a0*/  FMNMX.FTZ R3, R145, R3, !PT ;  /* 0x0000000391037209 */ /* 0x000fe40007810000 */
[----:B------:R-:W-:Y:S01]  /*108b0*/  LOP3.LUT R11, R9, UR39, R4, 0x96, !PT ;  /* 0x00000027090b7c12 */ /* 0x000fe2000f8e9604 */
[----:B------:R-:W-:Y:S01]  /*108c0*/  IMAD.WIDE.U32 R4, R5, -0x2daee0ad, RZ ;  /* 0xd2511f5305047825 */ /* 0x000fe200078e00ff */
[----:B------:R-:W-:-:S04]  /*108d0*/  FMNMX.FTZ R3, R140, R3, !PT ;  /* 0x000000038c037209 */ /* 0x000fc80007810000 */
[----:B------:R-:W-:Y:S02]  /*108e0*/  LOP3.LUT R6, R5, UR38, R10, 0x96, !PT ;  /* 0x0000002605067c12 */ /* 0x000fe4000f8e960a */
[----:B------:R-:W-:Y:S01]  /*108f0*/  FMNMX.FTZ R5, R67, R3, !PT ;  /* 0x0000000343057209 */ /* 0x000fe20007810000 */
[----:B------:R-:W-:-:S03]  /*10900*/  IMAD.WIDE.U32 R10, R11, -0x2daee0ad, RZ ;  /* 0xd2511f530b0a7825 */ /* 0x000fc600078e00ff */
[----:B------:R-:W-:Y:S02]  /*10910*/  FMNMX.FTZ R5, R64, R5, !PT ;  /* 0x0000000540057209 */ /* 0x000fe40007810000 */
[----:B------:R-:W-:Y:S02]  /*10920*/  LOP3.LUT R11, R11, UR32, R4, 0x96, !PT ;  /* 0x000000200b0b7c12 */ /* 0x000fe4000f8e9604 */
[----:B------:R-:W-:Y:S01]  /*10930*/  FMNMX.FTZ R5, R59, R5, !PT ;  /* 0x000000053b057209 */ /* 0x000fe20007810000 */
[--C-:B------:R-:W-:Y:S01]  /*10940*/  FFMA.FTZ R4, R144, UR44, -R0.reuse ;  /* 0x0000002c90047c23 */ /* 0x100fe20008010800 */
[----:B------:R-:W-:Y:S02]  /*10950*/  FFMA.FTZ R3, R149, UR44, -R0 ;  /* 0x0000002c95037c23 */ /* 0x000fe40008010800 */
[----:B------:R-:W-:Y:S01]  /*10960*/  FMNMX.FTZ R5, R58, R5, !PT ;  /* 0x000000053a057209 */ /* 0x000fe20007810000 */
[----:B------:R1:W-:Y:S01]  /*10970*/  MUFU.EX2 R197, R4 ;  /* 0x0000000400c57308 */ /* 0x0003e20000000800 */
[----:B------:R-:W-:-:S02]  /*10980*/  @!P1 HADD2 R27, -R229.H0_H0, -RZ.H0_H0 ;  /* 0xa00000ffe51b9230 */ /* 0x000fc40000000900 */
[----:B------:R-:W-:-:S05]  /*10990*/  IMAD.WIDE.U32 R6, R6, -0x326172a9, RZ ;  /* 0xcd9e8d5706067825 */ /* 0x000fca00078e00ff */
[----:B------:R2:W3:Y:S01]  /*109a0*/  MUFU.EX2 R163, R3 ;  /* 0x0000000300a37308 */ /* 0x0004e20000000800 */
[----:B------:R-:W-:Y:S02]  /*109b0*/  @!P1 PRMT R229, R27, 0x5410, RZ ;  /* 0x000054101be59816 */ /* 0x000fe400000000ff */
[----:B-1----:R-:W-:-:S04]  /*109c0*/  FMNMX.FTZ R4, R53, R5, !PT ;  /* 0x0000000535047209 */ /* 0x002fc80007810000 */
[----:B------:R-:W-:Y:S02]  /*109d0*/  FMNMX.FTZ R9, R51, R4, !PT ;  /* 0x0000000433097209 */ /* 0x000fe40007810000 */
[----:B--2---:R-:W-:Y:S01]  /*109e0*/  SHF.R.U32.HI R3, RZ, 0x8, R15 ;  /* 0x00000008ff037819 */ /* 0x004fe2000001160f */
[----:B------:R-:W-:-:S03]  /*109f0*/  IMAD.WIDE.U32 R4, R11, -0x326172a9, RZ ;  /* 0xcd9e8d570b047825 */ /* 0x000fc600078e00ff */
[----:B------:R-:W-:Y:S02]  /*10a00*/  LOP3.LUT R3, R3, 0xffff, RZ, 0xc0, !PT ;  /* 0x0000ffff03037812 */ /* 0x000fe400078ec0ff */
[----:B------:R-:W-:Y:S02]  /*10a10*/  FMNMX.FTZ R9, R50, R9, !PT ;  /* 0x0000000932097209 */ /* 0x000fe40007810000 */
[----:B------:R-:W-:Y:S02]  /*10a20*/  ISETP.LE.U32.AND P1, PT, R3, UR13, PT ;  /* 0x0000000d03007c0c */ /* 0x000fe4000bf23070 */
[----:B------:R-:W-:Y:S02]  /*10a30*/  LOP3.LUT R3, R5, UR26, R6, 0x96, !PT ;  /* 0x0000001a05037c12 */ /* 0x000fe4000f8e9606 */
[----:B------:R-:W-:Y:S01]  /*10a40*/  FMNMX.FTZ R6, R71, R216, !PT ;  /* 0x000000d847067209 */ /* 0x000fe20007810000 */
[----:B------:R-:W1:Y:S03]  /*10a50*/  SHFL.BFLY PT, R11, R9, 0x2, 0x1f ;  /* 0x0c401f00090b7f89 */ /* 0x000e6600000e0000 */
[----:B------:R-:W-:-:S02]  /*10a60*/  FMNMX.FTZ R6, R206, R6, !PT ;  /* 0x00000006ce067209 */ /* 0x000fc40007810000 */
[----:B------:R-:W-:Y:S02]  /*10a70*/  LOP3.LUT R30, R7, UR37, R8, 0x96, !PT ;  /* 0x00000025071e7c12 */ /* 0x000fe4000f8e9608 */
[----:B------:R-:W-:Y:S02]  /*10a80*/  FMNMX.FTZ R7, R205, R6, !PT ;  /* 0x00000006cd077209 */ /* 0x000fe40007810000 */
[----:B------:R-:W-:Y:S02]  /*10a90*/  LOP3.LUT R6, R3, 0xffff, RZ, 0xc0, !PT ;  /* 0x0000ffff03067812 */ /* 0x000fe400078ec0ff */
[----:B------:R-:W-:Y:S02]  /*10aa0*/  FMNMX.FTZ R7, R200, R7, !PT ;  /* 0x00000007c8077209 */ /* 0x000fe40007810000 */
[----:B------:R-:W-:Y:S02]  /*10ab0*/  SHF.R.U32.HI R6, RZ, 0x8, R6 ;  /* 0x00000008ff067819 */ /* 0x000fe40000011606 */
[----:B---3--:R-:W-:-:S02]  /*10ac0*/  F2FP.F16.F32.PACK_AB R8, R197, R163 ;  /* 0x000000a3c508723e */ /* 0x008fc400000000ff */
[----:B------:R-:W-:Y:S02]  /*10ad0*/  LOP3.LUT R29, R6, 0xffff, RZ, 0xc0, !PT ;  /* 0x0000ffff061d7812 */ /* 0x000fe400078ec0ff */
[----:B------:R-:W-:Y:S02]  /*10ae0*/  FMNMX.FTZ R6, R191, R7, !PT ;  /* 0x00000007bf067209 */ /* 0x000fe40007810000 */
[----:B------:R-:W-:Y:S02]  /*10af0*/  PRMT R225, R8, 0x7632, R225 ;  /* 0x0000763208e17816 */ /* 0x000fe400000000e1 */
[----:B------:R-:W-:Y:S01]  /*10b00*/  FMNMX.FTZ R7, R154, R6, !PT ;  /* 0x000000069a077209 */ /* 0x000fe20007810000 */
[----:B------:R-:W-:Y:S01]  /*10b10*/  @!P6 HADD2 R26, -R34.H0_H0, -RZ.H0_H0 ;  /* 0xa00000ff221ae230 */ /* 0x000fe20000000900 */
[----:B------:R-:W-:Y:S01]  /*10b20*/  PRMT R224, R8, 0x7610, R224 ;  /* 0x0000761008e07816 */ /* 0x000fe200000000e0 */
[----:B------:R-:W-:Y:S01]  /*10b30*/  @!P2 HADD2 R49, -R225.H0_H0, -RZ.H0_H0 ;  /* 0xa00000ffe131a230 */ /* 0x000fe20000000900 */
[----:B------:R-:W-:-:S02]  /*10b40*/  FMNMX.FTZ R7, R152, R7, !PT ;  /* 0x0000000798077209 */ /* 0x000fc40007810000 */
[----:B-1----:R-:W-:Y:S01]  /*10b50*/  FMNMX.FTZ R6, R9, R11, !PT ;  /* 0x0000000b09067209 */ /* 0x002fe20007810000 */
[--C-:B------:R-:W-:Y:S01]  /*10b60*/  FFMA.FTZ R28, R42, UR44, -R2.reuse ;  /* 0x0000002c2a1c7c23 */ /* 0x100fe20008010802 */
[----:B------:R-:W-:Y:S01]  /*10b70*/  PRMT R176, R224, 0x5410, R225 ;  /* 0x00005410e0b07816 */ /* 0x000fe200000000e1 */
[--C-:B------:R-:W-:Y:S01]  /*10b80*/  FFMA.FTZ R8, R143, UR44, -R2.reuse ;  /* 0x0000002c8f087c23 */ /* 0x100fe20008010802 */
[----:B------:R-:W-:Y:S01]  /*10b90*/  @!P6 PRMT R34, R26, 0x5410, RZ ;  /* 0x000054101a22e816 */ /* 0x000fe200000000ff */
[--C-:B------:R-:W-:Y:S01]  /*10ba0*/  FFMA.FTZ R11, R74, UR44, -R2.reuse ;  /* 0x0000002c4a0b7c23 */ /* 0x100fe20008010802 */
[----:B------:R-:W-:Y:S01]  /*10bb0*/  @!P2 PRMT R225, R49, 0x5410, RZ ;  /* 0x0000541031e1a816 */ /* 0x000fe200000000ff */
[--C-:B------:R-:W-:Y:S01]  /*10bc0*/  FFMA.FTZ R13, R73, UR44, -R2.reuse ;  /* 0x0000002c490d7c23 */ /* 0x100fe20008010802 */
[--C-:B------:R-:W-:Y:S01]  /*10bd0*/  FFMA.FTZ R16, R65, UR44, -R2.reuse ;  /* 0x0000002c41107c23 */ /* 0x100fe20008010802 */
[--C-:B------:R-:W-:Y:S01]  /*10be0*/  FFMA.FTZ R26, R60, UR44, -R2.reuse ;  /* 0x0000002c3c1a7c23 */ /* 0x100fe20008010802 */
[--C-:B------:R-:W-:Y:S01]  /*10bf0*/  FFMA.FTZ R32, R32, UR44, -R2.reuse ;  /* 0x0000002c20207c23 */ /* 0x100fe20008010802 */
[--C-:B------:R-:W-:Y:S01]  /*10c00*/  FFMA.FTZ R42, R31, UR44, -R2.reuse ;  /* 0x0000002c1f2a7c23 */ /* 0x100fe20008010802 */
[--C-:B------:R-:W-:Y:S01]  /*10c10*/  FFMA.FTZ R48, R48, UR44, -R2.reuse ;  /* 0x0000002c30307c23 */ /* 0x100fe20008010802 */
[----:B------:R-:W-:Y:S01]  /*10c20*/  FFMA.FTZ R49, R23, UR44, -R2 ;  /* 0x0000002c17317c23 */ /* 0x000fe20008010802 */
[----:B------:R-:W-:-:S02]  /*10c30*/  FMNMX.FTZ R2, R151, R7, !PT ;  /* 0x0000000797027209 */ /* 0x000fc40007810000 */
[----:B------:R-:W1:Y:S04]  /*10c40*/  SHFL.BFLY PT, R7, R6, 0x1, 0x1f ;  /* 0x0c201f0006077f89 */ /* 0x000e6800000e0000 */
[----:B------:R-:W-:Y:S04]  /*10c50*/  STL [R1+0x16c], R172 ;  /* 0x00016cac01007387 */ /* 0x000fe80000100800 */
[----:B------:R-:W-:Y:S04]  /*10c60*/  STL [R1+0x168], R171 ;  /* 0x000168ab01007387 */ /* 0x000fe80000100800 */
[----:B------:R-:W-:Y:S04]  /*10c70*/  STL [R1+0x164], R170 ;  /* 0x000164aa01007387 */ /* 0x000fe80000100800 */
[----:B------:R-:W-:Y:S04]  /*10c80*/  STL [R1+0x160], R169 ;  /* 0x000160a901007387 */ /* 0x000fe80000100800 */
[----:B------:R-:W-:Y:S01]  /*10c90*/  STL [R1+0x15c], R164 ;  /* 0x00015ca401007387 */ /* 0x000fe20000100800 */
[----:B-1----:R-:W-:-:S03]  /*10ca0*/  FMNMX.FTZ R251, R6, R7, !PT ;  /* 0x0000000706fb7209 */ /* 0x002fc60007810000 */
[----:B------:R-:W-:Y:S04]  /*10cb0*/  STL [R1+0x18], R241 ;  /* 0x000018f101007387 */ /* 0x000fe80000100800 */
[----:B------:R-:W-:Y:S04]  /*10cc0*/  STL [R1+0xc], R247 ;  /* 0x00000cf701007387 */ /* 0x000fe80000100800 */
[----:B------:R-:W-:Y:S04]  /*10cd0*/  STL [R1+0x8], R251 ;  /* 0x000008fb01007387 */ /* 0x000fe80000100800 */
[----:B------:R-:W2:Y:S01]  /*10ce0*/  LDL.LU R248, [R1+0xf0] ;  /* 0x0000f00001f87983 */ /* 0x000ea20000300800 */
[----:B------:R-:W-:-:S04]  /*10cf0*/  FMNMX.FTZ R2, R148, R2, !PT ;  /* 0x0000000294027209 */ /* 0x000fc80007810000 */
[----:B------:R-:W-:-:S04]  /*10d00*/  FMNMX.FTZ R2, R142, R2, !PT ;  /* 0x000000028e027209 */ /* 0x000fc80007810000 */
[----:B------:R-:W-:-:S04]  /*10d10*/  FMNMX.FTZ R2, R72, R2, !PT ;  /* 0x0000000248027209 */ /* 0x000fc80007810000 */
[----:B------:R-:W-:-:S04]  /*10d20*/  FMNMX.FTZ R2, R63, R2, !PT ;  /* 0x000000023f027209 */ /* 0x000fc80007810000 */
[----:B------:R-:W-:Y:S01]  /*10d30*/  FMNMX.FTZ R2, R62, R2, !PT ;  /* 0x000000023e027209 */ /* 0x000fe20007810000 */
[----:B------:R-:W-:-:S03]  /*10d40*/  FADD.FTZ R6, R68, -R43 ;  /* 0x8000002b44067221 */ /* 0x000fc60000010000 */
[----:B------:R-:W-:Y:S01]  /*10d50*/  FMNMX.FTZ R2, R57, R2, !PT ;  /* 0x0000000239027209 */ /* 0x000fe20007810000 */
[----:B------:R-:W-:-:S03]  /*10d60*/  FMUL.FTZ R6, R6, UR44 ;  /* 0x0000002c06067c20 */ /* 0x000fc60008410000 */
[----:B------:R-:W-:-:S04]  /*10d70*/  FMNMX.FTZ R2, R54, R2, !PT ;  /* 0x0000000236027209 */ /* 0x000fc80007810000 */
[----:B------:R-:W-:Y:S01]  /*10d80*/  FMNMX.FTZ R2, R52, R2, !PT ;  /* 0x0000000234027209 */ /* 0x000fe20007810000 */
[----:B------:R1:W-:Y:S01]  /*10d90*/  MUFU.EX2 R7, R6 ;  /* 0x0000000600077308 */ /* 0x0003e20000000800 */
[----:B------:R-:W-:Y:S02]  /*10da0*/  @!P4 HADD2 R24, -R37.H0_H0, -RZ.H0_H0 ;  /* 0xa00000ff2518c230 */ /* 0x000fe40000000900 */
[----:B------:R-:W-:Y:S01]  /*10db0*/  FFMA.FTZ R31, R44, UR44, -R0 ;  /* 0x0000002c2c1f7c23 */ /* 0x000fe20008010800 */
[----:B------:R-:W-:Y:S01]  /*10dc0*/  @!P0 HADD2 R44, -R224.H0_H0, -RZ.H0_H0 ;  /* 0xa00000ffe02c8230 */ /* 0x000fe20000000900 */
[----:B------:R-:W-:-:S03]  /*10dd0*/  LOP3.LUT R17, R12, 0xff, RZ, 0xc0, !PT ;  /* 0x000000ff0c117812 */ /* 0x000fc600078ec0ff */
[----:B------:R-:W-:Y:S01]  /*10de0*/  MUFU.EX2 R243, R8 ;  /* 0x0000000800f37308 */ /* 0x000fe20000000800 */
[----:B------:R-:W-:Y:S01]  /*10df0*/  @!P4 PRMT R37, R24, 0x5410, RZ ;  /* 0x000054101825c816 */ /* 0x000fe200000000ff */
[--C-:B------:R-:W-:Y:S01]  /*10e00*/  FFMA.FTZ R9, R146, UR44, -R0.reuse ;  /* 0x0000002c92097c23 */ /* 0x100fe20008010800 */
[--C-:B------:R-:W-:Y:S01]  /*10e10*/  FFMA.FTZ R12, R141, UR44, -R0.reuse ;  /* 0x0000002c8d0c7c23 */ /* 0x100fe20008010800 */
[----:B-1----:R-:W1:Y:S04]  /*10e20*/  SHFL.BFLY PT, R6, R2, 0x2, 0x1f ;  /* 0x0c401f0002067f89 */ /* 0x002e6800000e0000 */
[----:B------:R-:W3:Y:S01]  /*10e30*/  MUFU.EX2 R186, R11 ;  /* 0x0000000b00ba7308 */ /* 0x000ee20000000800 */
[--C-:B------:R-:W-:Y:S01]  /*10e40*/  FFMA.FTZ R23, R75, UR44, -R0.reuse ;  /* 0x0000002c4b177c23 */ /* 0x100fe20008010800 */
[--C-:B------:R-:W-:Y:S01]  /*10e50*/  FFMA.FTZ R24, R66, UR44, -R0.reuse ;  /* 0x0000002c42187c23 */ /* 0x100fe20008010800 */
[--C-:B------:R-:W-:Y:S01]  /*10e60*/  FFMA.FTZ R27, R61, UR44, -R0.reuse ;  /* 0x0000002c3d1b7c23 */ /* 0x100fe20008010800 */
[--C-:B------:R-:W-:Y:S01]  /*10e70*/  FFMA.FTZ R41, R41, UR44, -R0.reuse ;  /* 0x0000002c29297c23 */ /* 0x100fe20008010800 */
[--C-:B------:R-:W-:Y:S01]  /*10e80*/  FFMA.FTZ R45, R45, UR44, -R0.reuse ;  /* 0x0000002c2d2d7c23 */ /* 0x100fe20008010800 */
[--C-:B------:R-:W-:Y:S01]  /*10e90*/  FFMA.FTZ R47, R47, UR44, -R0.reuse ;  /* 0x0000002c2f2f7c23 */ /* 0x100fe20008010800 */
[----:B------:R-:W-:Y:S01]  /*10ea0*/  FFMA.FTZ R46, R46, UR44, -R0 ;  /* 0x0000002c2e2e7c23 */ /* 0x000fe20008010800 */
[----:B------:R-:W-:Y:S01]  /*10eb0*/  @!P0 PRMT R224, R44, 0x5410, RZ ;  /* 0x000054102ce08816 */ /* 0x000fe200000000ff */
[C---:B------:R-:W-:Y:S01]  /*10ec0*/  FMUL.FTZ R0, R251.reuse, UR44 ;  /* 0x0000002cfb007c20 */ /* 0x040fe20008410000 */
[----:B------:R-:W-:-:S04]  /*10ed0*/  FSETP.NEU.FTZ.AND P0, PT, R251, -INF , PT ;  /* 0xff800000fb00780b */ /* 0x000fc80003f1d000 */
        /* <DEDUP_REMOVED lines=17> */
[----:B---3--:R-:W-:-:S04]  /*10ff0*/  F2FP.F16.F32.PACK_AB R0, R186, R243 ;  /* 0x000000f3ba00723e */ /* 0x008fc800000000ff */
[C---:B------:R-:W-:Y:S02]  /*11000*/  PRMT R223, R0.reuse, 0x7610, R223 ;  /* 0x0000761000df7816 */ /* 0x040fe400000000df */
[----:B------:R-:W-:Y:S02]  /*11010*/  PRMT R222, R0, 0x7632, R222 ;  /* 0x0000763200de7816 */ /* 0x000fe400000000de */
[----:B-1----:R-:W-:-:S05]  /*11020*/  FMNMX.FTZ R0, R2, R6, !PT ;  /* 0x0000000602007209 */ /* 0x002fca0007810000 */
[----:B------:R-:W1:Y:S01]  /*11030*/  SHFL.BFLY PT, R8, R0, 0x1, 0x1f ;  /* 0x0c201f0000087f89 */ /* 0x000e6200000e0000 */
[----:B------:R3:W-:Y:S08]  /*11040*/  MUFU.EX2 R187, R9 ;  /* 0x0000000900bb7308 */ /* 0x0007f00000000800 */
[----:B------:R-:W4:Y:S01]  /*11050*/  MUFU.EX2 R179, R12 ;  /* 0x0000000c00b37308 */ /* 0x000f220000000800 */
[----:B---3--:R-:W-:Y:S01]  /*11060*/  FFMA.FTZ R9, R252, R7, R157 ;  /* 0x00000007fc097223 */ /* 0x008fe2000001009d */
[----:B-1----:R-:W-:Y:S01]  /*11070*/  FMNMX.FTZ R252, R0, R8, !PT ;  /* 0x0000000800fc7209 */ /* 0x002fe20007810000 */
[----:B------:R-:W-:Y:S01]  /*11080*/  FADD.FTZ R0, R70, -R56 ;  /* 0x8000003846007221 */ /* 0x000fe20000010000 */
[----:B----4-:R-:W-:-:S04]  /*11090*/  F2FP.F16.F32.PACK_AB R6, R179, R187 ;  /* 0x000000bbb306723e */ /* 0x010fc800000000ff */
[C---:B------:R-:W-:Y:S02]  /*110a0*/  PRMT R221, R6.reuse, 0x7610, R221 ;  /* 0x0000761006dd7816 */ /* 0x040fe400000000dd */
[----:B------:R-:W-:Y:S01]  /*110b0*/  PRMT R220, R6, 0x7632, R220 ;  /* 0x0000763206dc7816 */ /* 0x000fe200000000dc */
[----:B------:R-:W-:-:S06]  /*110c0*/  FMUL.FTZ R6, R0, UR44 ;  /* 0x0000002c00067c20 */ /* 0x000fcc0008410000 */
[----:B------:R-:W2:Y:S02]  /*110d0*/  MUFU.EX2 R6, R6 ;  /* 0x0000000600067308 */ /* 0x000ea40000000800 */
[----:B--2---:R-:W-:Y:S02]  /*110e0*/  FFMA.FTZ R21, R248, R6, R162 ;  /* 0x00000006f8157223 */ /* 0x004fe400000100a2 */
[----:B------:R-:W2:Y:S04]  /*110f0*/  LDL.LU R248, [R1+0xf4] ;  /* 0x0000f40001f87983 */ /* 0x000ea80000300800 */
[----:B------:R-:W3:Y:S01]  /*11100*/  LDL.LU R249, [R1+0xf8] ;  /* 0x0000f80001f97983 */ /* 0x000ee20000300800 */
[----:B------:R-:W-:Y:S01]  /*11110*/  @!P3 HADD2 R50, -R223.H0_H0, -RZ.H0_H0 ;  /* 0xa00000ffdf32b230 */ /* 0x000fe20000000900 */
[----:B------:R-:W-:-:S02]  /*11120*/  ISETP.LE.U32.AND P6, PT, R17, UR13, PT ;  /* 0x0000000d11007c0c */ /* 0x000fc4000bfc3070 */
[----:B------:R-:W-:Y:S02]  /*11130*/  LOP3.LUT R2, R3, 0xff, RZ, 0xc0, !PT ;  /* 0x000000ff03027812 */ /* 0x000fe400078ec0ff */
[----:B------:R-:W-:Y:S02]  /*11140*/  PRMT R180, R223, 0x5410, R222 ;  /* 0x00005410dfb47816 */ /* 0x000fe400000000de */
[----:B------:R-:W-:Y:S02]  /*11150*/  @!P3 PRMT R223, R50, 0x5410, RZ ;  /* 0x0000541032dfb816 */ /* 0x000fe400000000ff */
[----:B------:R-:W-:Y:S02]  /*11160*/  ISETP.LE.U32.AND P2, PT, R55, UR13, PT ;  /* 0x0000000d37007c0c */ /* 0x000fe4000bf43070 */
[----:B------:R-:W-:Y:S01]  /*11170*/  ISETP.LE.U32.AND P3, PT, R2, UR13, PT ;  /* 0x0000000d02007c0c */ /* 0x000fe2000bf63070 */
[----:B------:R-:W-:Y:S01]  /*11180*/  MUFU.EX2 R185, R13 ;  /* 0x0000000d00b97308 */ /* 0x000fe20000000800 */
[----:B------:R-:W-:Y:S01]  /*11190*/  SHF.R.U32.HI R2, RZ, 0x18, R3 ;  /* 0x00000018ff027819 */ /* 0x000fe20000011603 */
[----:B------:R-:W-:Y:S01]  /*111a0*/  @!P6 HADD2 R53, -R221.H0_H0, -RZ.H0_H0 ;  /* 0xa00000ffdd35e230 */ /* 0x000fe20000000900 */
[----:B------:R-:W-:-:S02]  /*111b0*/  FSEL R8, R251, RZ, P0 ;  /* 0x000000fffb087208 */ /* 0x000fc40000000000 */
[----:B------:R-:W-:-:S03]  /*111c0*/  ISETP.LE.U32.AND P4, PT, R2, UR13, PT ;  /* 0x0000000d02007c0c */ /* 0x000fc6000bf83070 */
[----:B------:R-:W1:Y:S01]  /*111d0*/  MUFU.EX2 R183, R16 ;  /* 0x0000001000b77308 */ /* 0x000e620000000800 */
[----:B------:R-:W-:Y:S01]  /*111e0*/  SHF.R.U32.HI R2, RZ, 0x10, R3 ;  /* 0x00000010ff027819 */ /* 0x000fe20000011603 */
[C---:B------:R-:W-:Y:S01]  /*111f0*/  FMUL.FTZ R3, R252.reuse, UR44 ;  /* 0x0000002cfc037c20 */ /* 0x040fe20008410000 */
[----:B------:R-:W-:Y:S01]  /*11200*/  FSETP.NEU.FTZ.AND P0, PT, R252, -INF , PT ;  /* 0xff800000fc00780b */ /* 0x000fe20003f1d000 */
[----:B------:R-:W-:Y:S01]  /*11210*/  @!P1 HADD2 R67, -R222.H0_H0, -RZ.H0_H0 ;  /* 0xa00000ffde439230 */ /* 0x000fe20000000900 */
[----:B------:R-:W-:Y:S01]  /*11220*/  LOP3.LUT R2, R2, 0xff, RZ, 0xc0, !PT ;  /* 0x000000ff02027812 */ /* 0x000fe200078ec0ff */
[----:B------:R-:W-:Y:S02]  /*11230*/  @!P2 HADD2 R51, -R220.H0_H0, -RZ.H0_H0 ;  /* 0xa00000ffdc33a230 */ /* 0x000fe40000000900 */
[----:B------:R-:W-:Y:S01]  /*11240*/  MUFU.EX2 R184, R23 ;  /* 0x0000001700b87308 */ /* 0x000fe20000000800 */
[----:B------:R-:W-:Y:S02]  /*11250*/  PRMT R239, R221, 0x5410, R220 ;  /* 0x00005410ddef7816 */ /* 0x000fe400000000dc */
[----:B------:R-:W-:-:S02]  /*11260*/  FSEL R0, R3, RZ, P0 ;  /* 0x000000ff03007208 */ /* 0x000fc40000000000 */
[----:B------:R-:W-:-:S03]  /*11270*/  @!P6 PRMT R221, R53, 0x5410, RZ ;  /* 0x0000541035dde816 */ /* 0x000fc600000000ff */
[----:B------:R-:W4:Y:S01]  /*11280*/  MUFU.EX2 R175, R24 ;  /* 0x0000001800af7308 */ /* 0x000f220000000800 */
[----:B------:R-:W-:Y:S02]  /*11290*/  ISETP.LE.U32.AND P6, PT, R2, UR13, PT ;  /* 0x0000000d02007c0c */ /* 0x000fe4000bfc3070 */
[----:B------:R-:W-:Y:S01]  /*112a0*/  LOP3.LUT R2, R4, 0xff, RZ, 0xc0, !PT ;  /* 0x000000ff04027812 */ /* 0x000fe200078ec0ff */
[----:B------:R-:W-:Y:S01]  /*112b0*/  IMAD.MOV.U32 R244, RZ, RZ, R227 ;  /* 0x000000fffff47224 */ /* 0x000fe200078e00e3 */
[----:B------:R-:W-:Y:S01]  /*112c0*/  @!P1 PRMT R222, R67, 0x5410, RZ ;  /* 0x0000541043de9816 */ /* 0x000fe200000000ff */
[----:B------:R-:W-:Y:S01]  /*112d0*/  IMAD.MOV.U32 R238, RZ, RZ, R226 ;  /* 0x000000ffffee7224 */ /* 0x000fe200078e00e2 */
[----:B------:R-:W-:Y:S01]  /*112e0*/  @!P2 PRMT R220, R51, 0x5410, RZ ;  /* 0x0000541033dca816 */ /* 0x000fe200000000ff */
        /* <DEDUP_REMOVED lines=16> */
[----:B------:R-:W-:Y:S01]  /*113f0*/  ISETP.LE.U32.AND P2, PT, R2, UR13, PT ;  /* 0x0000000d02007c0c */ /* 0x000fe2000bf43070 */
[----:B------:R-:W-:Y:S01]  /*11400*/  IMAD.WIDE.U32 R2, R30, -0x2daee0ad, RZ ;  /* 0xd2511f531e027825 */ /* 0x000fe200078e00ff */
[----:B------:R-:W-:-:S02]  /*11410*/  SHF.R.U32.HI R15, RZ, 0x18, R4 ;  /* 0x00000018ff0f7819 */ /* 0x000fc40000011604 */
[----:B------:R-:W-:Y:S02]  /*11420*/  LOP3.LUT R5, R4, 0xffff, RZ, 0xc0, !PT ;  /* 0x0000ffff04057812 */ /* 0x000fe400078ec0ff */
[----:B-1----:R-:W-:Y:S02]  /*11430*/  F2FP.F16.F32.PACK_AB R0, R183, R185 ;  /* 0x000000b9b700723e */ /* 0x002fe400000000ff */
[----:B------:R-:W-:Y:S02]  /*11440*/  SHF.R.U32.HI R4, RZ, 0x10, R4 ;  /* 0x00000010ff047819 */ /* 0x000fe40000011604 */
[C---:B------:R-:W-:Y:S02]  /*11450*/  PRMT R219, R0.reuse, 0x7610, R219 ;  /* 0x0000761000db7816 */ /* 0x040fe400000000db */
[----:B------:R-:W-:Y:S01]  /*11460*/  PRMT R218, R0, 0x7632, R218 ;  /* 0x0000763200da7816 */ /* 0x000fe200000000da */
[----:B------:R-:W-:Y:S01]  /*11470*/  FADD.FTZ R50, R160, R9 ;  /* 0x00000009a0327221 */ /* 0x000fe20000010000 */
[----:B------:R-:W-:-:S02]  /*11480*/  LOP3.LUT R0, R4, 0xff, RZ, 0xc0, !PT ;  /* 0x000000ff04007812 */ /* 0x000fc400078ec0ff */
[----:B------:R-:W-:Y:S02]  /*11490*/  LOP3.LUT R4, R3, UR20, R10, 0x96, !PT ;  /* 0x0000001403047c12 */ /* 0x000fe4000f8e960a */
[C---:B------:R-:W-:Y:S02]  /*114a0*/  LOP3.LUT R16, R2.reuse, 0xff, RZ, 0xc0, !PT ;  /* 0x000000ff02107812 */ /* 0x040fe400078ec0ff */
[----:B------:R-:W-:Y:S02]  /*114b0*/  LOP3.LUT R13, R2, 0xffff, RZ, 0xc0, !PT ;  /* 0x0000ffff020d7812 */ /* 0x000fe400078ec0ff */
[--C-:B------:R-:W-:Y:S02]  /*114c0*/  SHF.R.U32.HI R10, RZ, 0x10, R2.reuse ;  /* 0x00000010ff0a7819 */ /* 0x100fe40000011602 */
[----:B------:R-:W-:Y:S02]  /*114d0*/  SHF.R.U32.HI R9, RZ, 0x18, R2 ;  /* 0x00000018ff097819 */ /* 0x000fe40000011602 */
[----:B------:R-:W-:Y:S01]  /*114e0*/  ISETP.LE.U32.AND P1, PT, R29, UR13, PT ;  /* 0x0000000d1d007c0c */ /* 0x000fe2000bf23070 */
[----:B------:R-:W-:Y:S01]  /*114f0*/  FADD.FTZ R3, R69, -R8 ;  /* 0x8000000845037221 */ /* 0x000fe20000010000 */
[----:B----4-:R-:W-:-:S04]  /*11500*/  F2FP.F16.F32.PACK_AB R2, R175, R184 ;  /* 0x000000b8af02723e */ /* 0x010fc800000000ff */
[C---:B------:R-:W-:Y:S02]  /*11510*/  PRMT R217, R2.reuse, 0x7632, R217 ;  /* 0x0000763202d97816 */ /* 0x040fe400000000d9 */
[----:B------:R-:W-:Y:S01]  /*11520*/  PRMT R216, R2, 0x7610, R216 ;  /* 0x0000761002d87816 */ /* 0x000fe200000000d8 */
[----:B------:R-:W-:Y:S01]  /*11530*/  FMUL.FTZ R2, R3, UR44 ;  /* 0x0000002c03027c20 */ /* 0x000fe20008410000 */
[----:B------:R-:W-:Y:S02]  /*11540*/  FSEL R12, R252, RZ, P0 ;  /* 0x000000fffc0c7208 */ /* 0x000fe40000000000 */
[----:B------:R-:W-:Y:S01]  /*11550*/  ISETP.LE.U32.AND P0, PT, R0, UR13, PT ;  /* 0x0000000d00007c0c */ /* 0x000fe2000bf03070 */
[----:B------:R-:W-:Y:S01]  /*11560*/  MUFU.EX2 R22, R22 ;  /* 0x0000001600167308 */ /* 0x000fe20000000800 */
[----:B------:R-:W-:Y:S01]  /*11570*/  SHF.R.U32.HI R0, RZ, 0x8, R5 ;  /* 0x00000008ff007819 */ /* 0x000fe20000011605 */
[----:B------:R-:W-:Y:S01]  /*11580*/  @!P1 HADD2 R72, -R218.H0_H0, -RZ.H0_H0 ;  /* 0xa00000ffda489230 */ /* 0x000fe20000000900 */
[----:B------:R-:W-:-:S02]  /*11590*/  PRMT R177, R219, 0x5410, R218 ;  /* 0x00005410dbb17816 */ /* 0x000fc400000000da */
[----:B------:R-:W-:-:S03]  /*115a0*/  LOP3.LUT R0, R0, 0xffff, RZ, 0xc0, !PT ;  /* 0x0000ffff00007812 */ /* 0x000fc600078ec0ff */
[----:B------:R-:W-:Y:S01]  /*115b0*/  MUFU.EX2 R2, R2 ;  /* 0x0000000200027308 */ /* 0x000fe20000000800 */
[----:B------:R-:W-:Y:S02]  /*115c0*/  @!P1 PRMT R218, R72, 0x5410, RZ ;  /* 0x0000541048da9816 */ /* 0x000fe400000000ff */
[----:B------:R-:W-:-:S05]  /*115d0*/  ISETP.LE.U32.AND P1, PT, R0, UR13, PT ;  /* 0x0000000d00007c0c */ /* 0x000fca000bf23070 */
[----:B------:R-:W-:Y:S01]  /*115e0*/  MUFU.EX2 R170, R26 ;  /* 0x0000001a00aa7308 */ /* 0x000fe20000000800 */
[----:B------:R-:W-:-:S07]  /*115f0*/  SHF.R.U32.HI R0, RZ, 0x10, R4 ;  /* 0x00000010ff007819 */ /* 0x000fce0000011604 */
[----:B------:R-:W1:Y:S01]  /*11600*/  MUFU.EX2 R28, R28 ;  /* 0x0000001c001c7308 */ /* 0x000e620000000800 */
[----:B------:R-:W-:-:S07]  /*11610*/  @!P4 HADD2 R73, -R217.H0_H0, -RZ.H0_H0 ;  /* 0xa00000ffd949c230 */ /* 0x000fce0000000900 */
[----:B------:R-:W4:Y:S01]  /*11620*/  MUFU.EX2 R25, R25 ;  /* 0x0000001900197308 */ /* 0x000f220000000800 */
[----:B------:R-:W-:-:S07]  /*11630*/  LOP3.LUT R0, R0, 0xff, RZ, 0xc0, !PT ;  /* 0x000000ff00007812 */ /* 0x000fce00078ec0ff */
[----:B------:R-:W-:Y:S08]  /*11640*/  MUFU.EX2 R174, R27 ;  /* 0x0000001b00ae7308 */ /* 0x000ff00000000800 */
[----:B------:R-:W4:Y:S01]  /*11650*/  MUFU.EX2 R171, R31 ;  /* 0x0000001f00ab7308 */ /* 0x000f220000000800 */
[----:B------:R-:W-:Y:S02]  /*11660*/  PRMT R178, R216, 0x5410, R217 ;  /* 0x00005410d8b27816 */ /* 0x000fe400000000d9 */
[----:B------:R-:W-:-:S02]  /*11670*/  @!P4 PRMT R217, R73, 0x5410, RZ ;  /* 0x0000541049d9c816 */ /* 0x000fc400000000ff */
[----:B------:R-:W-:Y:S02]  /*11680*/  ISETP.LE.U32.AND P4, PT, R0, UR13, PT ;  /* 0x0000000d00007c0c */ /* 0x000fe4000bf83070 */
[----:B-1----:R-:W-:Y:S01]  /*11690*/  F2FP.F16.F32.PACK_AB R3, R28, R170 ;  /* 0x000000aa1c03723e */ /* 0x002fe200000000ff */
[----:B------:R-:W-:-:S03]  /*116a0*/  FADD.FTZ R5, R71, -R12 ;  /* 0x8000000c47057221 */ /* 0x000fc60000010000 */
[C---:B------:R-:W-:Y:S02]  /*116b0*/  PRMT R215, R3.reuse, 0x7610, R215 ;  /* 0x0000761003d77816 */ /* 0x040fe400000000d7 */
[----:B------:R-:W-:-:S03]  /*116c0*/  PRMT R214, R3, 0x7632, R214 ;  /* 0x0000763203d67816 */ /* 0x000fc600000000d6 */
[----:B------:R-:W-:Y:S01]  /*116d0*/  @!P2 HADD2 R75, -R215.H0_H0, -RZ.H0_H0 ;  /* 0xa00000ffd74ba230 */ /* 0x000fe20000000900 */
[----:B------:R-:W-:Y:S01]  /*116e0*/  LOP3.LUT R3, R4, 0xff, RZ, 0xc0, !PT ;  /* 0x000000ff04037812 */ /* 0x000fe200078ec0ff */
[----:B------:R-:W-:Y:S01]  /*116f0*/  MUFU.EX2 R11, R11 ;  /* 0x0000000b000b7308 */ /* 0x000fe20000000800 */
[----:B------:R-:W-:-:S05]  /*11700*/  @!P3 HADD2 R70, -R219.H0_H0, -RZ.H0_H0 ;  /* 0xa00000ffdb46b230 */ /* 0x000fca0000000900 */
[----:B------:R-:W-:Y:S02]  /*11710*/  @!P3 PRMT R219, R70, 0x5410, RZ ;  /* 0x0000541046dbb816 */ /* 0x000fe400000000ff */
[----:B------:R-:W-:Y:S01]  /*11720*/  MUFU.EX2 R14, R14 ;  /* 0x0000000e000e7308 */ /* 0x000fe20000000800 */
[----:B------:R-:W-:-:S07]  /*11730*/  @!P6 HADD2 R74, -R216.H0_H0, -RZ.H0_H0 ;  /* 0xa00000ffd84ae230 */ /* 0x000fce0000000900 */
[----:B------:R1:W-:Y:S08]  /*11740*/  MUFU.EX2 R164, R32 ;  /* 0x0000002000a47308 */ /* 0x0003f00000000800 */
[----:B------:R-:W-:Y:S01]  /*11750*/  MUFU.EX2 R169, R42 ;  /* 0x0000002a00a97308 */ /* 0x000fe20000000800 */
[----:B------:R-:W-:Y:S02]  /*11760*/  @!P6 PRMT R216, R74, 0x5410, RZ ;  /* 0x000054104ad8e816 */ /* 0x000fe400000000ff */
[----:B------:R-:W-:Y:S01]  /*11770*/  ISETP.LE.U32.AND P6, PT, R15, UR13, PT ;  /* 0x0000000d0f007c0c */ /* 0x000fe2000bfc3070 */
[----:B------:R-:W-:-:S04]  /*11780*/  FADD.FTZ R8, R161, R50 ;  /* 0x00000032a1087221 */ /* 0x000fc80000010000 */
[----:B------:R-:W-:Y:S01]  /*11790*/  MUFU.EX2 R20, R20 ;  /* 0x0000001400147308 */ /* 0x000fe20000000800 */
[----:B-1----:R-:W-:-:S07]  /*117a0*/  IMAD.MOV.U32 R32, RZ, RZ, R173 ;  /* 0x000000ffff207224 */ /* 0x002fce00078e00ad */
[----:B------:R-:W-:Y:S08]  /*117b0*/  MUFU.EX2 R17, R17 ;  /* 0x0000001100117308 */ /* 0x000ff00000000800 */
[----:B------:R-:W-:Y:S08]  /*117c0*/  MUFU.EX2 R173, R48 ;  /* 0x0000003000ad7308 */ /* 0x000ff00000000800 */
[----:B------:R-:W-:Y:S08]  /*117d0*/  MUFU.EX2 R172, R41 ;  /* 0x0000002900ac7308 */ /* 0x000ff00000000800 */
[----:B------:R-:W-:Y:S01]  /*117e0*/  MUFU.EX2 R48, R47 ;  /* 0x0000002f00307308 */ /* 0x000fe20000000800 */
[----:B------:R-:W-:-:S02]  /*117f0*/  @!P1 HADD2 R140, -R214.H0_H0, -RZ.H0_H0 ;  /* 0xa00000ffd68c9230 */ /* 0x000fc40000000900 */
[----:B--2---:R-:W-:-:S04]  /*11800*/  FFMA.FTZ R0, R248, R2, R22 ;  /* 0x00000002f8007223 */ /* 0x004fc80000010016 */
[----:B----4-:R-:W-:Y:S01]  /*11810*/  FADD.FTZ R24, R25, R0 ;  /* 0x0000000019187221 */ /* 0x010fe20000010000 */
[----:B------:R-:W-:-:S04]  /*11820*/  F2FP.F16.F32.PACK_AB R0, R171, R174 ;  /* 0x000000aeab00723e */ /* 0x000fc800000000ff */
[C---:B------:R-:W-:Y:S02]  /*11830*/  PRMT R213, R0.reuse, 0x7610, R213 ;  /* 0x0000761000d57816 */ /* 0x040fe400000000d5 */
[----:B------:R-:W-:Y:S01]  /*11840*/  PRMT R212, R0, 0x7632, R212 ;  /* 0x0000763200d47816 */ /* 0x000fe200000000d4 */
[----:B------:R-:W-:Y:S01]  /*11850*/  FMUL.FTZ R0, R5, UR44 ;  /* 0x0000002c05007c20 */ /* 0x000fe20008410000 */
[----:B------:R-:W-:Y:S01]  /*11860*/  IMAD.MOV.U32 R248, RZ, RZ, R238 ;  /* 0x000000fffff87224 */ /* 0x000fe200078e00ee */
[----:B------:R-:W-:Y:S02]  /*11870*/  PRMT R238, R215, 0x5410, R214 ;  /* 0x00005410d7ee7816 */ /* 0x000fe400000000d6 */
[----:B------:R-:W-:Y:S02]  /*11880*/  @!P2 PRMT R215, R75, 0x5410, RZ ;  /* 0x000054104bd7a816 */ /* 0x000fe400000000ff */
[----:B------:R-:W3:Y:S01]  /*11890*/  MUFU.EX2 R0, R0 ;  /* 0x0000000000007308 */ /* 0x000ee20000000800 */
[----:B------:R-:W-:-:S02]  /*118a0*/  ISETP.LE.U32.AND P2, PT, R3, UR13, PT ;  /* 0x0000000d03007c0c */ /* 0x000fc4000bf43070 */
[----:B------:R-:W-:Y:S02]  /*118b0*/  SHF.R.U32.HI R3, RZ, 0x18, R4 ;  /* 0x00000018ff037819 */ /* 0x000fe40000011604 */
[----:B------:R-:W-:Y:S02]  /*118c0*/  LOP3.LUT R4, R4, 0xffff, RZ, 0xc0, !PT ;  /* 0x0000ffff04047812 */ /* 0x000fe400078ec0ff */
[----:B------:R-:W-:Y:S02]  /*118d0*/  ISETP.LE.U32.AND P3, PT, R3, UR13, PT ;  /* 0x0000000d03007c0c */ /* 0x000fe4000bf63070 */
[----:B------:R-:W-:Y:S01]  /*118e0*/  SHF.R.U32.HI R3, RZ, 0x8, R4 ;  /* 0x00000008ff037819 */ /* 0x000fe20000011604 */
[----:B------:R-:W-:Y:S01]  /*118f0*/  @!P0 HADD2 R142, -R213.H0_H0, -RZ.H0_H0 ;  /* 0xa00000ffd58e8230 */ /* 0x000fe20000000900 */
[----:B------:R-:W-:Y:S02]  /*11900*/  PRMT R70, R213, 0x5410, R212 ;  /* 0x00005410d5467816 */ /* 0x000fe400000000d4 */
[----:B------:R-:W-:-:S02]  /*11910*/  LOP3.LUT R3, R3, 0xffff, RZ, 0xc0, !PT ;  /* 0x0000ffff03037812 */ /* 0x000fc400078ec0ff */
[----:B------:R-:W-:Y:S02]  /*11920*/  @!P0 PRMT R213, R142, 0x5410, RZ ;  /* 0x000054108ed58816 */ /* 0x000fe400000000ff */
[----:B------:R-:W-:Y:S01]  /*11930*/  ISETP.LE.U32.AND P0, PT, R3, UR13, PT ;  /* 0x0000000d03007c0c */ /* 0x000fe2000bf03070 */
[----:B---3--:R-:W-:-:S04]  /*11940*/  FFMA.FTZ R3, R249, R0, R11 ;  /* 0x00000000f9037223 */ /* 0x008fc8000001000b */
[----:B------:R-:W-:Y:S01]  /*11950*/  FADD.FTZ R4, R14, R3 ;  /* 0x000000030e047221 */ /* 0x000fe20000010000 */
[----:B------:R-:W-:-:S04]  /*11960*/  F2FP.F16.F32.PACK_AB R3, R169, R164 ;  /* 0x000000a4a903723e */ /* 0x000fc800000000ff */
[C---:B------:R-:W-:Y:S01]  /*11970*/  PRMT R210, R3.reuse, 0x7610, R210 ;  /* 0x0000761003d27816 */ /* 0x040fe200000000d2 */
[----:B------:R-:W-:Y:S01]  /*11980*/  @!P6 HADD2 R141, -R212.H0_H0, -RZ.H0_H0 ;  /* 0xa00000ffd48de230 */ /* 0x000fe20000000900 */
[----:B------:R-:W-:-:S03]  /*11990*/  PRMT R207, R3, 0x7632, R207 ;  /* 0x0000763203cf7816 */ /* 0x000fc600000000cf */
[----:B------:R-:W-:Y:S01]  /*119a0*/  @!P2 HADD2 R144, -R210.H0_H0, -RZ.H0_H0 ;  /* 0xa00000ffd290a230 */ /* 0x000fe20000000900 */
[----:B------:R-:W-:Y:S02]  /*119b0*/  LOP3.LUT R3, R10, 0xff, RZ, 0xc0, !PT ;  /* 0x000000ff0a037812 */ /* 0x000fe400078ec0ff */
[----:B------:R-:W-:Y:S02]  /*119c0*/  PRMT R50, R210, 0x5410, R207 ;  /* 0x00005410d2327816 */ /* 0x000fe400000000cf */
[----:B------:R-:W-:Y:S02]  /*119d0*/  @!P6 PRMT R212, R141, 0x5410, RZ ;  /* 0x000054108dd4e816 */ /* 0x000fe400000000ff */
[----:B------:R-:W-:Y:S01]  /*119e0*/  @!P2 PRMT R210, R144, 0x5410, RZ ;  /* 0x0000541090d2a816 */ /* 0x000fe200000000ff */
[----:B------:R-:W1:Y:S01]  /*119f0*/  MUFU.EX2 R141, R45 ;  /* 0x0000002d008d7308 */ /* 0x000e620000000800 */
[----:B------:R-:W-:Y:S02]  /*11a00*/  ISETP.LE.U32.AND P2, PT, R3, UR13, PT ;  /* 0x0000000d03007c0c */ /* 0x000fe4000bf43070 */
[----:B------:R-:W-:Y:S01]  /*11a10*/  SHF.R.U32.HI R3, RZ, 0x8, R13 ;  /* 0x00000008ff037819 */ /* 0x000fe2000001160d */
[----:B------:R-:W-:-:S02]  /*11a20*/  @!P0 HADD2 R143, -R207.H0_H0, -RZ.H0_H0 ;  /* 0xa00000ffcf8f8230 */ /* 0x000fc40000000900 */
[----:B------:R-:W-:Y:S01]  /*11a30*/  FMUL.FTZ R249, R133, R6 ;  /* 0x0000000685f97220 */ /* 0x000fe20000410000 */
[----:B------:R-:W-:Y:S01]  /*11a40*/  LOP3.LUT R3, R3, 0xffff, RZ, 0xc0, !PT ;  /* 0x0000ffff03037812 */ /* 0x000fe200078ec0ff */
[----:B------:R2:W3:Y:S01]  /*11a50*/  MUFU.EX2 R5, R49 ;  /* 0x0000003100057308 */ /* 0x0004e20000000800 */
[----:B------:R-:W-:Y:S02]  /*11a60*/  @!P0 PRMT R207, R143, 0x5410, RZ ;  /* 0x000054108fcf8816 */ /* 0x000fe400000000ff */
[----:B------:R-:W-:-:S05]  /*11a70*/  ISETP.LE.U32.AND P0, PT, R3, UR13, PT ;  /* 0x0000000d03007c0c */ /* 0x000fca000bf03070 */
[----:B------:R-:W4:Y:S01]  /*11a80*/  MUFU.EX2 R133, R46 ;  /* 0x0000002e00857308 */ /* 0x000f220000000800 */
[----:B------:R-:W-:Y:S01]  /*11a90*/  FADD.FTZ R3, R20, R4 ;  /* 0x0000000414037221 */ /* 0x000fe20000010000 */
[----:B------:R-:W-:Y:S01]  /*11aa0*/  F2FP.F16.F32.PACK_AB R26, R25, R22 ;  /* 0x00000016191a723e */ /* 0x000fe200000000ff */
[----:B------:R-:W-:Y:S01]  /*11ab0*/  IMAD.MOV.U32 R75, RZ, RZ, R248 ;  /* 0x000000ffff4b7224 */ /* 0x000fe200078e00f8 */
[----:B------:R-:W-:Y:S01]  /*11ac0*/  @!P1 PRMT R214, R140, 0x5410, RZ ;  /* 0x000054108cd69816 */ /* 0x000fe200000000ff */
[----:B------:R-:W-:Y:S01]  /*11ad0*/  IMAD.MOV.U32 R15, RZ, RZ, R175 ;  /* 0x000000ffff0f7224 */ /* 0x000fe200078e00af */
[----:B------:R-:W-:Y:S01]  /*11ae0*/  F2FP.F16.F32.PACK_AB R23, R14, R11 ;  /* 0x0000000b0e17723e */ /* 0x000fe200000000ff */
[----:B------:R-:W-:Y:S01]  /*11af0*/  IMAD.MOV.U32 R14, RZ, RZ, R245 ;  /* 0x000000ffff0e7224 */ /* 0x000fe200078e00f5 */
[----:B------:R-:W-:Y:S01]  /*11b00*/  ISETP.LE.U32.AND P1, PT, R9, UR13, PT ;  /* 0x0000000d09007c0c */ /* 0x000fe2000bf23070 */
[----:B------:R-:W-:Y:S02]  /*11b10*/  IMAD.MOV.U32 R13, RZ, RZ, R244 ;  /* 0x000000ffff0d7224 */ /* 0x000fe400078e00f4 */
[C---:B------:R-:W-:Y:S01]  /*11b20*/  FADD.FTZ R27, R17.reuse, R3 ;  /* 0x00000003111b7221 */ /* 0x040fe20000010000 */
        /* <DEDUP_REMOVED lines=10> */
[-C--:B--2---:R-:W-:Y:S01]  /*11bd0*/  FMUL.FTZ R49, R116, R6.reuse ;  /* 0x0000000674317220 */ /* 0x084fe20000410000 */
[-C--:B------:R-:W-:Y:S01]  /*11be0*/  FMUL.FTZ R41, R117, R6.reuse ;  /* 0x0000000675297220 */ /* 0x080fe20000410000 */
[-C--:B------:R-:W-:Y:S01]  /*11bf0*/  FMUL.FTZ R12, R112, R6.reuse ;  /* 0x00000006700c7220 */ /* 0x080fe20000410000 */
[-C--:B------:R-:W-:Y:S01]  /*11c00*/  FMUL.FTZ R42, R113, R6.reuse ;  /* 0x00000006712a7220 */ /* 0x080fe20000410000 */
[-C--:B------:R-:W-:Y:S01]  /*11c10*/  FMUL.FTZ R17, R100, R6.reuse ;  /* 0x0000000664117220 */ /* 0x080fe20000410000 */
[----:B------:R-:W-:Y:S01]  /*11c20*/  FMUL.FTZ R143, R101, R6 ;  /* 0x00000006658f7220 */ /* 0x000fe20000410000 */
[----:B------:R-:W-:Y:S01]  /*11c30*/  FMUL.FTZ R6, R103, R7 ;  /* 0x0000000767067220 */ /* 0x000fe20000410000 */
[----:B-1----:R-:W-:Y:S01]  /*11c40*/  F2FP.F16.F32.PACK_AB R3, R141, R172 ;  /* 0x000000ac8d03723e */ /* 0x002fe200000000ff */
[----:B------:R-:W-:-:S02]  /*11c50*/  IMAD.MOV.U32 R103, RZ, RZ, R48 ;  /* 0x000000ffff677224 */ /* 0x000fc400078e0030 */
[-C--:B------:R-:W-:Y:S01]  /*11c60*/  FMUL.FTZ R250, R134, R7.reuse ;  /* 0x0000000786fa7220 */ /* 0x080fe20000410000 */
[----:B---3--:R-:W-:Y:S01]  /*11c70*/  IMAD.MOV.U32 R134, RZ, RZ, R5 ;  /* 0x000000ffff867224 */ /* 0x008fe200078e0005 */
[C---:B------:R-:W-:Y:S02]  /*11c80*/  PRMT R206, R3.reuse, 0x7610, R206 ;  /* 0x0000761003ce7816 */ /* 0x040fe400000000ce */
[----:B------:R-:W-:Y:S01]  /*11c90*/  PRMT R205, R3, 0x7632, R205 ;  /* 0x0000763203cd7816 */ /* 0x000fe200000000cd */
[----:B------:R-:W-:Y:S01]  /*11ca0*/  FMUL.FTZ R5, R115, R7 ;  /* 0x0000000773057220 */ /* 0x000fe20000410000 */
[----:B----4-:R-:W-:-:S04]  /*11cb0*/  F2FP.F16.F32.PACK_AB R3, R133, R103 ;  /* 0x000000678503723e */ /* 0x010fc800000000ff */
[C---:B------:R-:W-:Y:S02]  /*11cc0*/  PRMT R202, R3.reuse, 0x7610, R202 ;  /* 0x0000761003ca7816 */ /* 0x040fe400000000ca */
[----:B------:R-:W-:Y:S01]  /*11cd0*/  PRMT R201, R3, 0x7632, R201 ;  /* 0x0000763203c97816 */ /* 0x000fe200000000c9 */
[----:B------:R-:W-:Y:S01]  /*11ce0*/  FADD.FTZ R3, R240, R21 ;  /* 0x00000015f0037221 */ /* 0x000fe20000010000 */
[----:B------:R-:W-:Y:S01]  /*11cf0*/  IMAD.MOV.U32 R21, RZ, RZ, R5 ;  /* 0x000000ffff157224 */ /* 0x000fe200078e0005 */
[----:B------:R-:W-:Y:S01]  /*11d00*/  ISETP.LE.U32.AND P6, PT, R16, UR13, PT ;  /* 0x0000000d10007c0c */ /* 0x000fe2000bfc3070 */
[----:B------:R-:W1:Y:S01]  /*11d10*/  MUFU.EX2 R5, R43 ;  /* 0x0000002b00057308 */ /* 0x000e620000000800 */
[----:B------:R-:W-:Y:S01]  /*11d20*/  F2FP.F16.F32.PACK_AB R4, R134, R173 ;  /* 0x000000ad8604723e */ /* 0x000fe200000000ff */
[----:B------:R-:W-:Y:S02]  /*11d30*/  @!P3 HADD2 R69, -R205.H0_H0, -RZ.H0_H0 ;  /* 0xa00000ffcd45b230 */ /* 0x000fe40000000900 */
[----:B------:R-:W-:Y:S01]  /*11d40*/  IMAD.MOV.U32 R72, RZ, RZ, R179 ;  /* 0x000000ffff487224 */ /* 0x000fe200078e00b3 */
[----:B------:R-:W-:Y:S01]  /*11d50*/  PRMT R204, R4, 0x7610, R204 ;  /* 0x0000761004cc7816 */ /* 0x000fe200000000cc */
[----:B------:R-:W-:Y:S01]  /*11d60*/  FADD.FTZ R3, R196, R3 ;  /* 0x00000003c4037221 */ /* 0x000fe20000010000 */
[----:B------:R-:W-:Y:S01]  /*11d70*/  PRMT R47, R206, 0x5410, R205 ;  /* 0x00005410ce2f7816 */ /* 0x000fe200000000cd */
[----:B------:R-:W-:Y:S01]  /*11d80*/  IMAD.MOV.U32 R142, RZ, RZ, R28 ;  /* 0x000000ffff8e7224 */ /* 0x000fe200078e001c */
[----:B------:R-:W-:Y:S01]  /*11d90*/  @!P3 PRMT R205, R69, 0x5410, RZ ;  /* 0x0000541045cdb816 */ /* 0x000fe200000000ff */
[-C--:B------:R-:W-:Y:S01]  /*11da0*/  FMUL.FTZ R45, R123, R7.reuse ;  /* 0x000000077b2d7220 */ /* 0x080fe20000410000 */
[----:B------:R-:W-:Y:S01]  /*11db0*/  FMUL.FTZ R22, R102, R7 ;  /* 0x0000000766167220 */ /* 0x000fe20000410000 */
[----:B------:R-:W-:-:S02]  /*11dc0*/  IMAD.MOV.U32 R69, RZ, RZ, R12 ;  /* 0x000000ffff457224 */ /* 0x000fc400078e000c */
[----:B------:R-:W-:Y:S02]  /*11dd0*/  @!P6 HADD2 R58, -R204.H0_H0, -RZ.H0_H0 ;  /* 0xa00000ffcc3ae230 */ /* 0x000fe40000000900 */
[----:B------:R-:W-:Y:S01]  /*11de0*/  IMAD.MOV.U32 R28, RZ, RZ, R251 ;  /* 0x000000ffff1c7224 */ /* 0x000fe200078e00fb */
[----:B------:R-:W-:Y:S01]  /*11df0*/  PRMT R203, R4, 0x7632, R203 ;  /* 0x0000763204cb7816 */ /* 0x000fe200000000cb */
        /* <DEDUP_REMOVED lines=24> */
[----:B------:R-:W-:Y:S01]  /*11f80*/  FADD.FTZ R2, R192, R3 ;  /* 0x00000003c0027221 */ /* 0x000fe20000010000 */
[----:B------:R-:W-:-:S02]  /*11f90*/  IMAD.MOV.U32 R10, RZ, RZ, R247 ;  /* 0x000000ffff0a7224 */ /* 0x000fc400078e00f7 */
[----:B-1----:R-:W-:Y:S01]  /*11fa0*/  FADD.FTZ R3, R5, R24 ;  /* 0x0000001805037221 */ /* 0x002fe20000010000 */
        /* <DEDUP_REMOVED lines=9> */
[----:B------:R-:W-:Y:S01]  /*12040*/  FMUL.FTZ R129, R119, R7 ;  /* 0x0000000777817220 */ /* 0x000fe20000410000 */
[----:B------:R-:W-:Y:S01]  /*12050*/  IMAD.MOV.U32 R13, RZ, RZ, R142 ;  /* 0x000000ffff0d7224 */ /* 0x000fe200078e008e */
[----:B------:R-:W-:Y:S01]  /*12060*/  PRMT R45, R204, 0x5410, R203 ;  /* 0x00005410cc2d7816 */ /* 0x000fe200000000cb */
[----:B------:R-:W-:-:S02]  /*12070*/  IMAD.MOV.U32 R24, RZ, RZ, R48 ;  /* 0x000000ffff187224 */ /* 0x000fc400078e0030 */
[----:B------:R-:W-:Y:S02]  /*12080*/  @!P2 HADD2 R54, -R202.H0_H0, -RZ.H0_H0 ;  /* 0xa00000ffca36a230 */ /* 0x000fe40000000900 */
[----:B------:R-:W-:Y:S01]  /*12090*/  IMAD.MOV.U32 R7, RZ, RZ, R31 ;  /* 0x000000ffff077224 */ /* 0x000fe200078e001f */
[----:B------:R-:W-:Y:S01]  /*120a0*/  @!P6 PRMT R204, R58, 0x5410, RZ ;  /* 0x000054103acce816 */ /* 0x000fe200000000ff */
        /* <DEDUP_REMOVED lines=22> */
[----:B------:R-:W-:Y:S01]  /*12210*/  FADD.FTZ R0, R198, R8 ;  /* 0x00000008c6007221 */ /* 0x000fe20000010000 */
[----:B------:R-:W-:Y:S01]  /*12220*/  IMAD.MOV.U32 R135, RZ, RZ, R17 ;  /* 0x000000ffff877224 */ /* 0x000fe200078e0011 */
[----:B------:R-:W-:Y:S01]  /*12230*/  PRMT R46, R202, 0x5410, R201 ;  /* 0x00005410ca2e7816 */ /* 0x000fe200000000c9 */
[----:B------:R-:W-:Y:S01]  /*12240*/  IMAD.WIDE.U32 R16, R24, -0x326172a9, RZ ;  /* 0xcd9e8d5718107825 */ /* 0x000fe200078e00ff */
[----:B------:R1:W2:Y:S01]  /*12250*/  MUFU.EX2 R4, R44 ;  /* 0x0000002c00047308 */ /* 0x0002a20000000800 */
[----:B------:R-:W-:Y:S02]  /*12260*/  @!P2 PRMT R202, R54, 0x5410, RZ ;  /* 0x0000541036caa816 */ /* 0x000fe400000000ff */
[----:B------:R-:W-:Y:S02]  /*12270*/  @!P0 HADD2 R57, -R203.H0_H0, -RZ.H0_H0 ;  /* 0xa00000ffcb398230 */ /* 0x000fe40000000900 */
[----:B------:R-:W-:Y:S02]  /*12280*/  IMAD.MOV.U32 R54, RZ, RZ, R14 ;  /* 0x000000ffff367224 */ /* 0x000fe400078e000e */
[----:B------:R-:W-:Y:S01]  /*12290*/  FADD.FTZ R14, R163, R0 ;  /* 0x00000000a30e7221 */ /* 0x000fe20000010000 */
[----:B------:R-:W-:Y:S01]  /*122a0*/  LOP3.LUT R0, R17, R130, RZ, 0x3c, !PT ;  /* 0x0000008211007212 */ /* 0x000fe200078e3cff */
[----:B------:R-:W-:-:S02]  /*122b0*/  IMAD.MOV.U32 R108, RZ, RZ, R69 ;  /* 0x000000ffff6c7224 */ /* 0x000fc400078e0045 */
[----:B------:R-:W-:Y:S02]  /*122c0*/  @!P1 HADD2 R52, -R201.H0_H0, -RZ.H0_H0 ;  /* 0xa00000ffc9349230 */ /* 0x000fe40000000900 */
[----:B------:R-:W-:Y:S02]  /*122d0*/  IMAD.MOV.U32 R69, RZ, RZ, R6 ;  /* 0x000000ffff457224 */ /* 0x000fe400078e0006 */
[----:B------:R-:W-:Y:S02]  /*122e0*/  @!P4 HADD2 R145, -R206.H0_H0, -RZ.H0_H0 ;  /* 0xa00000ffce91c230 */ /* 0x000fe40000000900 */
[----:B------:R-:W-:Y:S01]  /*122f0*/  IMAD.MOV.U32 R111, RZ, RZ, R102 ;  /* 0x000000ffff6f7224 */ /* 0x000fe200078e0066 */
[----:B------:R-:W-:Y:S01]  /*12300*/  PRMT R196, R25, 0x7632, R196 ;  /* 0x0000763219c47816 */ /* 0x000fe200000000c4 */
[----:B------:R-:W-:Y:S02]  /*12310*/  IMAD.MOV.U32 R102, RZ, RZ, R15 ;  /* 0x000000ffff667224 */ /* 0x000fe400078e000f */
[----:B------:R-:W-:Y:S01]  /*12320*/  FADD.FTZ R15, R199, R2 ;  /* 0x00000002c70f7221 */ /* 0x000fe20000010000 */
[----:B------:R-:W-:Y:S01]  /*12330*/  IMAD.MOV.U32 R109, RZ, RZ, R21 ;  /* 0x000000ffff6d7224 */ /* 0x000fe200078e0015 */
[----:B------:R-:W-:Y:S01]  /*12340*/  PRMT R193, R25, 0x7610, R193 ;  /* 0x0000761019c17816 */ /* 0x000fe200000000c1 */
[----:B------:R-:W-:Y:S01]  /*12350*/  MUFU.EX2 R237, R237 ;  /* 0x000000ed00ed7308 */ /* 0x000fe20000000800 */
[----:B-1----:R-:W-:Y:S01]  /*12360*/  IMAD.MOV.U32 R44, RZ, RZ, R7 ;  /* 0x000000ffff2c7224 */ /* 0x002fe200078e0007 */
[----:B------:R-:W-:Y:S01]  /*12370*/  USHF.L.U32 UR4, UR19, 0x3, URZ ;  /* 0x0000000313047899 */ /* 0x000fe2000800063f */
[----:B------:R-:W-:Y:S01]  /*12380*/  IMAD.WIDE.U32 R6, R0, -0x2daee0ad, RZ ;  /* 0xd2511f5300067825 */ /* 0x000fe200078e00ff */
[----:B------:R-:W-:-:S03]  /*12390*/  LOP3.LUT R2, R19, UR29, R16, 0x96, !PT ;  /* 0x0000001d13027c12 */ /* 0x000fc6000f8e9610 */
[----:B--2---:R-:W-:Y:S01]  /*123a0*/  FADD.FTZ R21, R4, R3 ;  /* 0x0000000304157221 */ /* 0x004fe20000010000 */
[----:B------:R-:W-:Y:S01]  /*123b0*/  UIADD3 UR6, UR6, 0x1, URZ ;  /* 0x0000000106067890 */ /* 0x000fe2000fffe03f */
[----:B------:R2:W5:Y:S01]  /*123c0*/  LDL.LU R192, [R1+0x1bc] ;  /* 0x0001bc0001c07983 */ /* 0x0005620000300800 */
[----:B------:R-:W-:Y:S01]  /*123d0*/  LOP3.LUT R0, R7, UR21, R208, 0x96, !PT ;  /* 0x0000001507007c12 */ /* 0x000fe2000f8e96d0 */
[----:B------:R-:W-:Y:S01]  /*123e0*/  IMAD.WIDE.U32 R2, R2, -0x2daee0ad, RZ ;  /* 0xd2511f5302027825 */ /* 0x000fe200078e00ff */
[----:B------:R-:W-:-:S03]  /*123f0*/  F2FP.F16.F32.PACK_AB R20, R4, R5 ;  /* 0x000000050414723e */ /* 0x000fc600000000ff */
[----:B------:R-:W-:Y:S01]  /*12400*/  IMAD.WIDE.U32 R4, R0, -0x326172a9, RZ ;  /* 0xcd9e8d5700047825 */ /* 0x000fe200078e00ff */
[----:B------:R-:W-:Y:S02]  /*12410*/  LOP3.LUT R0, R3, UR42, R6, 0x96, !PT ;  /* 0x0000002a03007c12 */ /* 0x000fe4000f8e9606 */
[----:B------:R-:W-:Y:S02]  /*12420*/  @!P0 PRMT R203, R57, 0x5410, RZ ;  /* 0x0000541039cb8816 */ /* 0x000fe400000000ff */
[----:B------:R-:W-:Y:S01]  /*12430*/  LOP3.LUT R3, R5, UR43, R18, 0x96, !PT ;  /* 0x0000002b05037c12 */ /* 0x000fe2000f8e9612 */
[----:B------:R-:W-:Y:S02]  /*12440*/  IMAD.MOV.U32 R57, RZ, RZ, R131 ;  /* 0x000000ffff397224 */ /* 0x000fe400078e0083 */
[----:B------:R-:W-:Y:S02]  /*12450*/  IMAD.MOV.U32 R131, RZ, RZ, R9 ;  /* 0x000000ffff837224 */ /* 0x000fe400078e0009 */
[----:B------:R-:W-:-:S04]  /*12460*/  IMAD.WIDE.U32 R8, R3, -0x2daee0ad, RZ ;  /* 0xd2511f5303087825 */ /* 0x000fc800078e00ff */
[----:B------:R-:W-:Y:S02]  /*12470*/  IMAD.MOV.U32 R48, RZ, RZ, R13 ;  /* 0x000000ffff307224 */ /* 0x000fe400078e000d */
[----:B------:R-:W-:Y:S02]  /*12480*/  IMAD.MOV.U32 R7, RZ, RZ, R12 ;  /* 0x000000ffff077224 */ /* 0x000fe400078e000c */
[----:B------:R-:W-:Y:S01]  /*12490*/  IMAD.WIDE.U32 R12, R0, -0x326172a9, RZ ;  /* 0xcd9e8d57000c7825 */ /* 0x000fe200078e00ff */
[----:B------:R-:W-:Y:S02]  /*124a0*/  LOP3.LUT R0, R9, UR40, R2, 0x96, !PT ;  /* 0x0000002809007c12 */ /* 0x000fe4000f8e9602 */
[----:B------:R-:W-:Y:S01]  /*124b0*/  @!P1 PRMT R201, R52, 0x5410, RZ ;  /* 0x0000541034c99816 */ /* 0x000fe200000000ff */
[----:B------:R-:W-:Y:S02]  /*124c0*/  IMAD.MOV.U32 R110, RZ, RZ, R10 ;  /* 0x000000ffff6e7224 */ /* 0x000fe400078e000a */
[----:B------:R-:W-:-:S02]  /*124d0*/  IMAD.MOV.U32 R52, RZ, RZ, R11 ;  /* 0x000000ffff347224 */ /* 0x000fc400078e000b */
        /* <DEDUP_REMOVED lines=9> */
[----:B------:R-:W-:Y:S01]  /*12570*/  LOP3.LUT R0, R3, UR26, R8, 0x96, !PT ;  /* 0x0000001a03007c12 */ /* 0x000fe2000f8e9608 */
[----:B------:R-:W-:-:S03]  /*12580*/  IMAD.MOV.U32 R8, RZ, RZ, R7 ;  /* 0x000000ffff087224 */ /* 0x000fc600078e0007 */
[----:B------:R-:W-:-:S04]  /*12590*/  LOP3.LUT R7, R0, 0xff, RZ, 0xc0, !PT ;  /* 0x000000ff00077812 */ /* 0x000fc800078ec0ff */
[----:B------:R-:W-:Y:S02]  /*125a0*/  ISETP.LE.U32.AND P1, PT, R7, UR13, PT ;  /* 0x0000000d07007c0c */ /* 0x000fe4000bf23070 */
[----:B------:R-:W-:Y:S02]  /*125b0*/  LOP3.LUT R7, R0, 0xffff, RZ, 0xc0, !PT ;  /* 0x0000ffff00077812 */ /* 0x000fe400078ec0ff */
[----:B------:R-:W-:Y:S02]  /*125c0*/  LOP3.LUT R10, R9, UR37, R10, 0x96, !PT ;  /* 0x00000025090a7c12 */ /* 0x000fe4000f8e960a */
[----:B------:R-:W-:Y:S02]  /*125d0*/  SHF.R.U32.HI R7, RZ, 0x8, R7 ;  /* 0x00000008ff077819 */ /* 0x000fe40000011607 */
[----:B------:R-:W-:Y:S02]  /*125e0*/  LOP3.LUT R9, R5, UR43, R158, 0x96, !PT ;  /* 0x0000002b05097c12 */ /* 0x000fe4000f8e969e */
[----:B------:R-:W-:-:S02]  /*125f0*/  SHF.R.U32.HI R5, RZ, 0x10, R0 ;  /* 0x00000010ff057819 */ /* 0x000fc40000011600 */
[----:B------:R-:W-:Y:S02]  /*12600*/  LOP3.LUT R7, R7, 0xffff, RZ, 0xc0, !PT ;  /* 0x0000ffff07077812 */ /* 0x000fe400078ec0ff */
[----:B------:R-:W-:Y:S02]  /*12610*/  SHF.R.U32.HI R0, RZ, 0x18, R0 ;  /* 0x00000018ff007819 */ /* 0x000fe40000011600 */
[----:B------:R-:W-:Y:S02]  /*12620*/  ISETP.LE.U32.AND P0, PT, R7, UR13, PT ;  /* 0x0000000d07007c0c */ /* 0x000fe4000bf03070 */
[----:B------:R-:W-:Y:S02]  /*12630*/  ISETP.LE.U32.AND P2, PT, R0, UR13, PT ;  /* 0x0000000d00007c0c */ /* 0x000fe4000bf43070 */
[----:B------:R-:W-:Y:S02]  /*12640*/  LOP3.LUT R0, R2, 0xff, RZ, 0xc0, !PT ;  /* 0x000000ff02007812 */ /* 0x000fe400078ec0ff */
[----:B------:R-:W-:-:S02]  /*12650*/  LOP3.LUT R5, R5, 0xff, RZ, 0xc0, !PT ;  /* 0x000000ff05057812 */ /* 0x000fc400078ec0ff */
[----:B------:R-:W-:Y:S02]  /*12660*/  @!P4 PRMT R206, R145, 0x5410, RZ ;  /* 0x0000541091cec816 */ /* 0x000fe400000000ff */
[----:B------:R-:W-:Y:S02]  /*12670*/  PRMT R19, R26, 0x7610, R19 ;  /* 0x000076101a137816 */ /* 0x000fe40000000013 */
[----:B------:R-:W-:Y:S02]  /*12680*/  ISETP.LE.U32.AND P4, PT, R0, UR13, PT ;  /* 0x0000000d00007c0c */ /* 0x000fe4000bf83070 */
[----:B------:R-:W-:Y:S01]  /*12690*/  ISETP.LE.U32.AND P3, PT, R5, UR13, PT ;  /* 0x0000000d05007c0c */ /* 0x000fe2000bf63070 */
[----:B------:R-:W-:Y:S01]  /*126a0*/  IMAD.MOV.U32 R5, RZ, RZ, R22 ;  /* 0x000000ffff057224 */ /* 0x000fe200078e0016 */
[----:B------:R-:W-:Y:S01]  /*126b0*/  SHF.R.U32.HI R0, RZ, 0x10, R2 ;  /* 0x00000010ff007819 */ /* 0x000fe20000011602 */
[----:B------:R-:W-:Y:S01]  /*126c0*/  IMAD.MOV.U32 R7, RZ, RZ, R8 ;  /* 0x000000ffff077224 */ /* 0x000fe200078e0008 */
[----:B------:R-:W-:Y:S01]  /*126d0*/  PRMT R18, R26, 0x7632, R18 ;  /* 0x000076321a127816 */ /* 0x000fe20000000012 */
[----:B------:R-:W-:Y:S01]  /*126e0*/  @!P1 HADD2 R62, -R19.H0_H0, -RZ.H0_H0 ;  /* 0xa00000ff133e9230 */ /* 0x000fe20000000900 */
[----:B------:R-:W-:-:S02]  /*126f0*/  SHF.R.U32.HI R8, RZ, 0x18, R2 ;  /* 0x00000018ff087819 */ /* 0x000fc40000011602 */
[----:B------:R-:W-:Y:S01]  /*12700*/  LOP3.LUT R3, R2, 0xffff, RZ, 0xc0, !PT ;  /* 0x0000ffff02037812 */ /* 0x000fe200078ec0ff */
[----:B------:R-:W-:Y:S01]  /*12710*/  IMAD.MOV.U32 R2, RZ, RZ, R5 ;  /* 0x000000ffff027224 */ /* 0x000fe200078e0005 */
[----:B------:R-:W-:Y:S01]  /*12720*/  LOP3.LUT R0, R0, 0xff, RZ, 0xc0, !PT ;  /* 0x000000ff00007812 */ /* 0x000fe200078ec0ff */
[----:B------:R-:W-:Y:S01]  /*12730*/  IMAD.MOV.U32 R26, RZ, RZ, R43 ;  /* 0x000000ffff1a7224 */ /* 0x000fe200078e002b */
[----:B------:R-:W-:Y:S01]  /*12740*/  PRMT R43, R19, 0x5410, R18 ;  /* 0x00005410132b7816 */ /* 0x000fe20000000012 */
[----:B------:R-:W-:Y:S02]  /*12750*/  @!P0 HADD2 R59, -R18.H0_H0, -RZ.H0_H0 ;  /* 0xa00000ff123b8230 */ /* 0x000fe40000000900 */
[----:B------:R-:W-:Y:S01]  /*12760*/  IMAD.MOV.U32 R5, RZ, RZ, R7 ;  /* 0x000000ffff057224 */ /* 0x000fe200078e0007 */
[----:B------:R-:W-:Y:S01]  /*12770*/  @!P1 PRMT R19, R62, 0x5410, RZ ;  /* 0x000054103e139816 */ /* 0x000fe200000000ff */
[----:B------:R-:W-:Y:S01]  /*12780*/  IMAD.MOV.U32 R7, RZ, RZ, R24 ;  /* 0x000000ffff077224 */ /* 0x000fe200078e0018 */
[----:B------:R-:W-:Y:S01]  /*12790*/  ISETP.LE.U32.AND P6, PT, R0, UR13, PT ;  /* 0x0000000d00007c0c */ /* 0x000fe2000bfc3070 */
[----:B------:R-:W-:Y:S01]  /*127a0*/  IMAD.MOV.U32 R62, RZ, RZ, R2 ;  /* 0x000000ffff3e7224 */ /* 0x000fe200078e0002 */
[----:B------:R-:W-:Y:S01]  /*127b0*/  SHF.R.U32.HI R0, RZ, 0x8, R3 ;  /* 0x00000008ff007819 */ /* 0x000fe20000011603 */
[----:B------:R-:W-:Y:S01]  /*127c0*/  IMAD.WIDE.U32 R2, R10, -0x2daee0ad, RZ ;  /* 0xd2511f530a027825 */ /* 0x000fe200078e00ff */
[----:B------:R-:W-:-:S02]  /*127d0*/  LOP3.LUT R11, R159, UR29, R16, 0x96, !PT ;  /* 0x0000001d9f0b7c12 */ /* 0x000fc4000f8e9610 */
[----:B------:R-:W-:Y:S01]  /*127e0*/  @!P0 PRMT R18, R59, 0x5410, RZ ;  /* 0x000054103b128816 */ /* 0x000fe200000000ff */
[----:B------:R-:W-:Y:S01]  /*127f0*/  IMAD.MOV.U32 R59, RZ, RZ, R5 ;  /* 0x000000ffff3b7224 */ /* 0x000fe200078e0005 */
[C---:B------:R-:W-:Y:S02]  /*12800*/  PRMT R16, R23.reuse, 0x7632, R16 ;  /* 0x0000763217107816 */ /* 0x040fe40000000010 */
[----:B------:R-:W-:Y:S01]  /*12810*/  PRMT R17, R23, 0x7610, R17 ;  /* 0x0000761017117816 */ /* 0x000fe20000000011 */
[----:B------:R-:W-:Y:S01]  /*12820*/  IMAD.MOV.U32 R23, RZ, RZ, R7 ;  /* 0x000000ffff177224 */ /* 0x000fe200078e0007 */
[----:B------:R-:W-:Y:S01]  /*12830*/  LOP3.LUT R5, R0, 0xffff, RZ, 0xc0, !PT ;  /* 0x0000ffff00057812 */ /* 0x000fe200078ec0ff */
[----:B------:R1:W3:Y:S01]  /*12840*/  MUFU.EX2 R7, R60 ;  /* 0x0000003c00077308 */ /* 0x0002e20000000800 */
[----:B------:R-:W-:Y:S02]  /*12850*/  LOP3.LUT R0, R3, UR20, R12, 0x96, !PT ;  /* 0x0000001403007c12 */ /* 0x000fe4000f8e960c */
[----:B------:R-:W-:-:S02]  /*12860*/  ISETP.LE.U32.AND P0, PT, R5, UR13, PT ;  /* 0x0000000d05007c0c */ /* 0x000fc4000bf03070 */
[----:B------:R-:W-:-:S03]  /*12870*/  LOP3.LUT R5, R0, 0xffff, RZ, 0xc0, !PT ;  /* 0x0000ffff00057812 */ /* 0x000fc600078ec0ff */
[----:B------:R-:W4:Y:S01]  /*12880*/  MUFU.EX2 R10, R61 ;  /* 0x0000003d000a7308 */ /* 0x000f220000000800 */
[----:B------:R-:W-:Y:S01]  /*12890*/  SHF.R.U32.HI R5, RZ, 0x8, R5 ;  /* 0x00000008ff057819 */ /* 0x000fe20000011605 */
[----:B------:R-:W-:-:S03]  /*128a0*/  @!P3 HADD2 R64, -R17.H0_H0, -RZ.H0_H0 ;  /* 0xa00000ff1140b230 */ /* 0x000fc60000000900 */
[----:B------:R-:W-:Y:S01]  /*128b0*/  LOP3.LUT R5, R5, 0xffff, RZ, 0xc0, !PT ;  /* 0x0000ffff05057812 */ /* 0x000fe200078ec0ff */
[----:B-1----:R-:W-:Y:S01]  /*128c0*/  IMAD.MOV.U32 R60, RZ, RZ, R42 ;  /* 0x000000ffff3c7224 */ /* 0x002fe200078e002a */
[----:B------:R-:W-:Y:S02]  /*128d0*/  PRMT R42, R17, 0x5410, R16 ;  /* 0x00005410112a7816 */ /* 0x000fe40000000010 */
[----:B------:R-:W-:Y:S02]  /*128e0*/  @!P3 PRMT R17, R64, 0x5410, RZ ;  /* 0x000054104011b816 */ /* 0x000fe400000000ff */
[----:B------:R-:W-:Y:S01]  /*128f0*/  ISETP.LE.U32.AND P3, PT, R5, UR13, PT ;  /* 0x0000000d05007c0c */ /* 0x000fe2000bf63070 */
[----:B---3--:R-:W-:Y:S01]  /*12900*/  FADD.FTZ R5, R7, R21 ;  /* 0x0000001507057221 */ /* 0x008fe20000010000 */
[----:B------:R-:W-:Y:S02]  /*12910*/  IMAD.MOV.U32 R64, RZ, RZ, R60 ;  /* 0x000000ffff407224 */ /* 0x000fe400078e003c */
[----:B------:R-:W-:-:S02]  /*12920*/  @!P2 HADD2 R63, -R16.H0_H0, -RZ.H0_H0 ;  /* 0xa00000ff103fa230 */ /* 0x000fc40000000900 */
[----:B------:R-:W-:Y:S01]  /*12930*/  IMAD.MOV.U32 R60, RZ, RZ, R23 ;  /* 0x000000ffff3c7224 */ /* 0x000fe200078e0017 */
[C---:B------:R-:W-:Y:S01]  /*12940*/  PRMT R200, R20.reuse, 0x7610, R200 ;  /* 0x0000761014c87816 */ /* 0x040fe200000000c8 */
[----:B------:R-:W-:Y:S01]  /*12950*/  IMAD.MOV.U32 R23, RZ, RZ, R59 ;  /* 0x000000ffff177224 */ /* 0x000fe200078e003b */
[----:B------:R-:W-:Y:S01]  /*12960*/  PRMT R199, R20, 0x7632, R199 ;  /* 0x0000763214c77816 */ /* 0x000fe200000000c7 */
[----:B------:R-:W-:Y:S02]  /*12970*/  IMAD.MOV.U32 R59, RZ, RZ, R26 ;  /* 0x000000ffff3b7224 */ /* 0x000fe400078e001a */
[----:B----4-:R-:W-:Y:S01]  /*12980*/  FADD.FTZ R20, R10, R5 ;  /* 0x000000050a147221 */ /* 0x010fe20000010000 */
[----:B------:R-:W-:Y:S01]  /*12990*/  IMAD.MOV.U32 R26, RZ, RZ, R111 ;  /* 0x000000ffff1a7224 */ /* 0x000fe200078e006f */
[----:B------:R-:W-:Y:S01]  /*129a0*/  LOP3.LUT R5, R0, 0xff, RZ, 0xc0, !PT ;  /* 0x000000ff00057812 */ /* 0x000fe200078ec0ff */
[----:B------:R-:W-:Y:S01]  /*129b0*/  IMAD.MOV.U32 R111, RZ, RZ, R110 ;  /* 0x000000ffff6f7224 */ /* 0x000fe200078e006e */
[----:B------:R-:W-:Y:S01]  /*129c0*/  @!P2 PRMT R16, R63, 0x5410, RZ ;  /* 0x000054103f10a816 */ /* 0x000fe200000000ff */
[----:B------:R-:W-:-:S02]  /*129d0*/  IMAD.MOV.U32 R110, RZ, RZ, R52 ;  /* 0x000000ffff6e7224 */ /* 0x000fc400078e0034 */
[----:B------:R-:W-:Y:S02]  /*129e0*/  @!P4 HADD2 R66, -R200.H0_H0, -RZ.H0_H0 ;  /* 0xa00000ffc842c230 */ /* 0x000fe40000000900 */
[----:B------:R-:W-:Y:S02]  /*129f0*/  IMAD.MOV.U32 R52, RZ, RZ, R54 ;  /* 0x000000ffff347224 */ /* 0x000fe400078e0036 */
[----:B------:R-:W-:Y:S02]  /*12a00*/  @!P0 HADD2 R65, -R199.H0_H0, -RZ.H0_H0 ;  /* 0xa00000ffc7418230 */ /* 0x000fe40000000900 */
[----:B------:R-:W-:Y:S01]  /*12a10*/  IMAD.MOV.U32 R54, RZ, RZ, R102 ;  /* 0x000000ffff367224 */ /* 0x000fe200078e0066 */
[----:B------:R-:W-:Y:S01]  /*12a20*/  ISETP.LE.U32.AND P2, PT, R5, UR13, PT ;  /* 0x0000000d05007c0c */ /* 0x000fe2000bf43070 */
[----:B------:R-:W-:Y:S01]  /*12a30*/  IMAD.MOV.U32 R102, RZ, RZ, R131 ;  /* 0x000000ffff667224 */ /* 0x000fe200078e0083 */
[----:B------:R-:W-:Y:S01]  /*12a40*/  SHF.R.U32.HI R5, RZ, 0x18, R0 ;  /* 0x00000018ff057819 */ /* 0x000fe20000011600 */
[----:B------:R-:W-:Y:S01]  /*12a50*/  IMAD.MOV.U32 R131, RZ, RZ, R41 ;  /* 0x000000ffff837224 */ /* 0x000fe200078e0029 */
[----:B------:R-:W-:-:S02]  /*12a60*/  PRMT R41, R200, 0x5410, R199 ;  /* 0x00005410c8297816 */ /* 0x000fc400000000c7 */
[----:B------:R-:W-:Y:S01]  /*12a70*/  @!P4 PRMT R200, R66, 0x5410, RZ ;  /* 0x0000541042c8c816 */ /* 0x000fe200000000ff */
[----:B------:R-:W-:Y:S01]  /*12a80*/  IMAD.MOV.U32 R66, RZ, RZ, R60 ;  /* 0x000000ffff427224 */ /* 0x000fe200078e003c */
[----:B------:R-:W-:Y:S01]  /*12a90*/  @!P0 PRMT R199, R65, 0x5410, RZ ;  /* 0x0000541041c78816 */ /* 0x000fe200000000ff */
[----:B------:R-:W-:Y:S01]  /*12aa0*/  IMAD.MOV.U32 R60, RZ, RZ, R26 ;  /* 0x000000ffff3c7224 */ /* 0x000fe200078e001a */
[----:B------:R-:W-:Y:S01]  /*12ab0*/  ISETP.LE.U32.AND P0, PT, R5, UR13, PT ;  /* 0x0000000d05007c0c */ /* 0x000fe2000bf03070 */
[----:B------:R-:W-:Y:S01]  /*12ac0*/  MUFU.EX2 R26, R53 ;  /* 0x00000035001a7308 */ /* 0x000fe20000000800 */
[----:B------:R-:W-:Y:S01]  /*12ad0*/  F2FP.F16.F32.PACK_AB R7, R10, R7 ;  /* 0x000000070a07723e */ /* 0x000fe200000000ff */
[----:B------:R-:W-:-:S06]  /*12ae0*/  IMAD.WIDE.U32 R10, R11, -0x2daee0ad, RZ ;  /* 0xd2511f530b0a7825 */ /* 0x000fcc00078e00ff */
[----:B------:R-:W1:Y:S01]  /*12af0*/  MUFU.EX2 R5, R51 ;  /* 0x0000003300057308 */ /* 0x000e620000000800 */
[----:B------:R-:W-:Y:S01]  /*12b00*/  ISETP.LE.U32.AND P4, PT, R8, UR13, PT ;  /* 0x0000000d08007c0c */ /* 0x000fe2000bf83070 */
[----:B------:R-:W-:Y:S01]  /*12b10*/  IMAD.WIDE.U32 R8, R9, -0x2daee0ad, RZ ;  /* 0xd2511f5309087825 */ /* 0x000fe200078e00ff */
[----:B------:R-:W-:Y:S02]  /*12b20*/  SHF.R.U32.HI R0, RZ, 0x10, R0 ;  /* 0x00000010ff007819 */ /* 0x000fe40000011600 */
[----:B------:R-:W-:Y:S01]  /*12b30*/  LOP3.LUT R6, R11, UR42, R6, 0x96, !PT ;  /* 0x0000002a0b067c12 */ /* 0x000fe2000f8e9606 */
[----:B------:R-:W-:Y:S01]  /*12b40*/  FADD.FTZ R24, R197, R14 ;  /* 0x0000000ec5187221 */ /* 0x000fe20000010000 */
[C---:B------:R-:W-:Y:S02]  /*12b50*/  PRMT R198, R7.reuse, 0x7610, R198 ;  /* 0x0000761007c67816 */ /* 0x040fe400000000c6 */
[----:B------:R-:W-:Y:S02]  /*12b60*/  PRMT R197, R7, 0x7632, R197 ;  /* 0x0000763207c57816 */ /* 0x000fe400000000c5 */
[----:B------:R-:W-:-:S02]  /*12b70*/  LOP3.LUT R0, R0, 0xff, RZ, 0xc0, !PT ;  /* 0x000000ff00007812 */ /* 0x000fc400078ec0ff */
[----:B------:R-:W-:Y:S01]  /*12b80*/  LOP3.LUT R7, R9, UR40, R10, 0x96, !PT ;  /* 0x0000002809077c12 */ /* 0x000fe2000f8e960a */
[----:B------:R-:W-:Y:S01]  /*12b90*/  IMAD.WIDE.U32 R10, R6, -0x326172a9, RZ ;  /* 0xcd9e8d57060a7825 */ /* 0x000fe200078e00ff */
[----:B------:R-:W-:Y:S02]  /*12ba0*/  ISETP.LE.U32.AND P1, PT, R0, UR13, PT ;  /* 0x0000000d00007c0c */ /* 0x000fe4000bf23070 */
[----:B-1----:R-:W-:Y:S01]  /*12bb0*/  F2FP.F16.F32.PACK_AB R0, R26, R5 ;  /* 0x000000051a00723e */ /* 0x002fe200000000ff */
[----:B------:R-:W-:Y:S01]  /*12bc0*/  IMAD.MOV.U32 R14, RZ, RZ, R188 ;  /* 0x000000ffff0e7224 */ /* 0x000fe200078e00bc */
[----:B------:R-:W-:Y:S01]  /*12bd0*/  LOP3.LUT R4, R11, UR41, R4, 0x96, !PT ;  /* 0x000000290b047c12 */ /* 0x000fe2000f8e9604 */
[----:B------:R-:W-:Y:S01]  /*12be0*/  IMAD.WIDE.U32 R6, R7, -0x326172a9, RZ ;  /* 0xcd9e8d5707067825 */ /* 0x000fe200078e00ff */
[C---:B------:R-:W-:Y:S02]  /*12bf0*/  PRMT R191, R0.reuse, 0x7632, R191 ;  /* 0x0000763200bf7816 */ /* 0x040fe400000000bf */
[----:B------:R-:W-:Y:S01]  /*12c00*/  PRMT R163, R0, 0x7610, R163 ;  /* 0x0000761000a37816 */ /* 0x000fe200000000a3 */
[----:B------:R-:W-:-:S02]  /*12c10*/  IMAD.MOV.U32 R12, RZ, RZ, R14 ;  /* 0x000000ffff0c7224 */ /* 0x000fc400078e000e */
[----:B------:R-:W-:Y:S01]  /*12c20*/  FADD.FTZ R14, R5, R27 ;  /* 0x0000001b050e7221 */ /* 0x000fe20000010000 */
[----:B------:R-:W-:Y:S01]  /*12c30*/  LOP3.LUT R0, R7, UR39, R10, 0x96, !PT ;  /* 0x0000002707007c12 */ /* 0x000fe2000f8e960a */
[----:B------:R-:W-:-:S04]  /*12c40*/  IMAD.WIDE.U32 R4, R4, -0x2daee0ad, RZ ;  /* 0xd2511f5304047825 */ /* 0x000fc800078e00ff */
[----:B------:R-:W-:Y:S01]  /*12c50*/  IMAD.WIDE.U32 R10, R0, -0x2daee0ad, RZ ;  /* 0xd2511f53000a7825 */ /* 0x000fe200078e00ff */
[----:B------:R-:W-:-:S03]  /*12c60*/  LOP3.LUT R5, R5, UR38, R8, 0x96, !PT ;  /* 0x0000002605057c12 */ /* 0x000fc6000f8e9608 */
[----:B------:R-:W-:Y:S01]  /*12c70*/  FADD.FTZ R22, R190, R15 ;  /* 0x0000000fbe167221 */ /* 0x000fe20000010000 */
[----:B------:R-:W-:Y:S01]  /*12c80*/  IMAD.MOV.U32 R15, RZ, RZ, R189 ;  /* 0x000000ffff0f7224 */ /* 0x000fe200078e00bd */
[----:B------:R-:W-:Y:S01]  /*12c90*/  LOP3.LUT R7, R11, UR32, R4, 0x96, !PT ;  /* 0x000000200b077c12 */ /* 0x000fe2000f8e9604 */
[----:B------:R-:W-:Y:S02]  /*12ca0*/  IMAD.MOV.U32 R63, RZ, RZ, R110 ;  /* 0x000000ffff3f7224 */ /* 0x000fe400078e006e */
[----:B------:R-:W-:Y:S02]  /*12cb0*/  @!P2 HADD2 R76, -R198.H0_H0, -RZ.H0_H0 ;  /* 0xa00000ffc64ca230 */ /* 0x000fe40000000900 */
[----:B------:R-:W-:-:S04]  /*12cc0*/  IMAD.WIDE.U32 R4, R5, -0x326172a9, RZ ;  /* 0xcd9e8d5705047825 */ /* 0x000fc800078e00ff */
[----:B------:R-:W-:Y:S01]  /*12cd0*/  @!P3 HADD2 R77, -R197.H0_H0, -RZ.H0_H0 ;  /* 0xa00000ffc54db230 */ /* 0x000fe20000000900 */
[C---:B------:R-:W-:Y:S01]  /*12ce0*/  LOP3.LUT R0, R2.reuse, 0xff, RZ, 0xc0, !PT ;  /* 0x000000ff02007812 */ /* 0x040fe200078ec0ff */
[----:B------:R-:W-:Y:S02]  /*12cf0*/  @!P0 HADD2 R78, -R191.H0_H0, -RZ.H0_H0 ;  /* 0xa00000ffbf4e8230 */ /* 0x000fe40000000900 */
[----:B------:R-:W-:Y:S01]  /*12d00*/  IMAD.MOV.U32 R110, RZ, RZ, R31 ;  /* 0x000000ffff6e7224 */ /* 0x000fe200078e001f */
[----:B------:R-:W-:Y:S01]  /*12d10*/  LOP3.LUT R9, R2, 0xffff, RZ, 0xc0, !PT ;  /* 0x0000ffff02097812 */ /* 0x000fe200078ec0ff */
[----:B------:R-:W-:Y:S01]  /*12d20*/  IMAD.MOV.U32 R13, RZ, RZ, R15 ;  /* 0x000000ffff0d7224 */ /* 0x000fe200078e000f */
[--C-:B------:R-:W-:Y:S02]  /*12d30*/  SHF.R.U32.HI R11, RZ, 0x10, R2.reuse ;  /* 0x00000010ff0b7819 */ /* 0x100fe40000011602 */
[----:B------:R-:W-:Y:S01]  /*12d40*/  SHF.R.U32.HI R8, RZ, 0x18, R2 ;  /* 0x00000018ff087819 */ /* 0x000fe20000011602 */
[----:B------:R-:W-:Y:S01]  /*12d50*/  IMAD.WIDE.U32 R2, R7, -0x326172a9, RZ ;  /* 0xcd9e8d5707027825 */ /* 0x000fe200078e00ff */
[----:B------:R-:W-:-:S03]  /*12d60*/  LOP3.LUT R6, R5, UR37, R6, 0x96, !PT ;  /* 0x0000002505067c12 */ /* 0x000fc6000f8e9606 */
[----:B------:R-:W-:Y:S01]  /*12d70*/  IMAD.MOV.U32 R61, RZ, RZ, R111 ;  /* 0x000000ffff3d7224 */ /* 0x000fe200078e006f */
[----:B------:R-:W-:Y:S01]  /*12d80*/  PRMT R111, R198, 0x5410, R197 ;  /* 0x00005410c66f7816 */ /* 0x000fe200000000c5 */
[----:B------:R-:W-:Y:S01]  /*12d90*/  IMAD.MOV.U32 R51, RZ, RZ, R110 ;  /* 0x000000ffff337224 */ /* 0x000fe200078e006e */
[----:B------:R-:W-:Y:S01]  /*12da0*/  PRMT R110, R163, 0x5410, R191 ;  /* 0x00005410a36e7816 */ /* 0x000fe200000000bf */
[----:B------:R-:W-:Y:S01]  /*12db0*/  MUFU.EX2 R25, R150 ;  /* 0x0000009600197308 */ /* 0x000fe20000000800 */
[----:B------:R-:W-:Y:S01]  /*12dc0*/  @!P2 PRMT R198, R76, 0x5410, RZ ;  /* 0x000054104cc6a816 */ /* 0x000fe200000000ff */
[----:B------:R-:W-:Y:S01]  /*12dd0*/  IMAD.MOV.U32 R76, RZ, RZ, R12 ;  /* 0x000000ffff4c7224 */ /* 0x000fe200078e000c */
[----:B------:R-:W-:Y:S01]  /*12de0*/  @!P3 PRMT R197, R77, 0x5410, RZ ;  /* 0x000054104dc5b816 */ /* 0x000fe200000000ff */
[----:B------:R-:W-:Y:S01]  /*12df0*/  IMAD.MOV.U32 R77, RZ, RZ, R13 ;  /* 0x000000ffff4d7224 */ /* 0x000fe200078e000d */
[----:B------:R-:W-:Y:S01]  /*12e00*/  @!P0 PRMT R191, R78, 0x5410, RZ ;  /* 0x000054104ebf8816 */ /* 0x000fe200000000ff */
[----:B------:R-:W-:Y:S01]  /*12e10*/  IMAD.MOV.U32 R65, RZ, RZ, R23 ;  /* 0x000000ffff417224 */ /* 0x000fe200078e0017 */
[----:B------:R-:W-:Y:S01]  /*12e20*/  ISETP.LE.U32.AND P0, PT, R0, UR13, PT ;  /* 0x0000000d00007c0c */ /* 0x000fe2000bf03070 */
[----:B------:R-:W-:Y:S01]  /*12e30*/  @!P1 HADD2 R79, -R163.H0_H0, -RZ.H0_H0 ;  /* 0xa00000ffa34f9230 */ /* 0x000fe20000000900 */
[----:B------:R-:W-:Y:S01]  /*12e40*/  ISETP.LE.U32.AND P2, PT, R8, UR13, PT ;  /* 0x0000000d08007c0c */ /* 0x000fe2000bf43070 */
[----:B------:R-:W-:Y:S01]  /*12e50*/  @!P6 HADD2 R71, -R193.H0_H0, -RZ.H0_H0 ;  /* 0xa00000ffc147e230 */ /* 0x000fe20000000900 */
[----:B------:R-:W-:Y:S01]  /*12e60*/  LOP3.LUT R4, R3, UR26, R4, 0x96, !PT ;  /* 0x0000001a03047c12 */ /* 0x000fe2000f8e9604 */
[----:B------:R-:W1:Y:S01]  /*12e70*/  MUFU.EX2 R8, R149 ;  /* 0x0000009500087308 */ /* 0x000e620000000800 */
[C---:B------:R-:W-:Y:S01]  /*12e80*/  LOP3.LUT R0, R2.reuse, 0xff, RZ, 0xc0, !PT ;  /* 0x000000ff02007812 */ /* 0x040fe200078ec0ff */
[----:B------:R-:W-:Y:S01]  /*12e90*/  IMAD.MOV.U32 R53, RZ, RZ, R129 ;  /* 0x000000ffff357224 */ /* 0x000fe200078e0081 */
[----:B------:R-:W-:Y:S01]  /*12ea0*/  LOP3.LUT R12, R2, 0xffff, RZ, 0xc0, !PT ;  /* 0x0000ffff020c7812 */ /* 0x000fe200078ec0ff */
[----:B------:R-:W-:Y:S01]  /*12eb0*/  @!P4 HADD2 R68, -R196.H0_H0, -RZ.H0_H0 ;  /* 0xa00000ffc444c230 */ /* 0x000fe20000000900 */
[--C-:B------:R-:W-:Y:S01]  /*12ec0*/  SHF.R.U32.HI R13, RZ, 0x10, R2.reuse ;  /* 0x00000010ff0d7819 */ /* 0x100fe20000011602 */
[----:B------:R2:W5:Y:S01]  /*12ed0*/  LDL.LU R190, [R1+0x1b8] ;  /* 0x0001b80001be7983 */ /* 0x0005620000300800 */
[----:B------:R-:W-:Y:S01]  /*12ee0*/  SHF.R.U32.HI R5, RZ, 0x18, R2 ;  /* 0x00000018ff057819 */ /* 0x000fe20000011602 */
[----:B------:R-:W-:Y:S01]  /*12ef0*/  IMAD.WIDE.U32 R2, R6, -0x2daee0ad, RZ ;  /* 0xd2511f5306027825 */ /* 0x000fe200078e00ff */
[----:B------:R-:W-:-:S02]  /*12f00*/  ISETP.LE.U32.AND P3, PT, R0, UR13, PT ;  /* 0x0000000d00007c0c */ /* 0x000fc4000bf63070 */
[----:B------:R-:W-:Y:S02]  /*12f10*/  PRMT R31, R193, 0x5410, R196 ;  /* 0x00005410c11f7816 */ /* 0x000fe400000000c4 */
[----:B------:R-:W-:Y:S01]  /*12f20*/  @!P1 PRMT R163, R79, 0x5410, RZ ;  /* 0x000054104fa39816 */ /* 0x000fe200000000ff */
[----:B------:R-:W-:Y:S01]  /*12f30*/  IMAD.MOV.U32 R129, RZ, RZ, R28 ;  /* 0x000000ffff817224 */ /* 0x000fe200078e001c */
[----:B------:R-:W-:Y:S01]  /*12f40*/  LOP3.LUT R0, R3, UR20, R10, 0x96, !PT ;  /* 0x0000001403007c12 */ /* 0x000fe2000f8e960a */
[----:B------:R-:W-:Y:S01]  /*12f50*/  IMAD.MOV.U32 R78, RZ, RZ, R108 ;  /* 0x000000ffff4e7224 */ /* 0x000fe200078e006c */
[C---:B------:R-:W-:Y:S01]  /*12f60*/  LOP3.LUT R23, R2.reuse, 0xff, RZ, 0xc0, !PT ;  /* 0x000000ff02177812 */ /* 0x040fe200078ec0ff */
[----:B------:R-:W-:Y:S01]  /*12f70*/  MUFU.EX2 R27, R146 ;  /* 0x00000092001b7308 */ /* 0x000fe20000000800 */
[----:B------:R-:W-:Y:S01]  /*12f80*/  LOP3.LUT R15, R2, 0xffff, RZ, 0xc0, !PT ;  /* 0x0000ffff020f7812 */ /* 0x000fe200078ec0ff */
[----:B------:R-:W-:Y:S01]  /*12f90*/  FADD.FTZ R7, R187, R24 ;  /* 0x00000018bb077221 */ /* 0x000fe20000010000 */
[--C-:B------:R-:W-:Y:S01]  /*12fa0*/  SHF.R.U32.HI R10, RZ, 0x10, R2.reuse ;  /* 0x00000010ff0a7819 */ /* 0x100fe20000011602 */
[----:B------:R2:W5:Y:S01]  /*12fb0*/  LDL.LU.64 R188, [R1+0x1b0] ;  /* 0x0001b00001bc7983 */ /* 0x0005620000300a00 */
[----:B------:R-:W-:-:S02]  /*12fc0*/  SHF.R.U32.HI R21, RZ, 0x18, R2 ;  /* 0x00000018ff157819 */ /* 0x000fc40000011602 */
[----:B------:R-:W-:Y:S02]  /*12fd0*/  SHF.R.U32.HI R2, RZ, 0x8, R9 ;  /* 0x00000008ff027819 */ /* 0x000fe40000011609 */
[----:B------:R-:W-:Y:S01]  /*12fe0*/  @!P6 PRMT R193, R71, 0x5410, RZ ;  /* 0x0000541047c1e816 */ /* 0x000fe200000000ff */
[----:B------:R-:W-:Y:S01]  /*12ff0*/  FADD.FTZ R6, R51, R22 ;  /* 0x0000001633067221 */ /* 0x000fe20000010000 */
[----:B------:R-:W-:Y:S01]  /*13000*/  LOP3.LUT R2, R2, 0xffff, RZ, 0xc0, !PT ;  /* 0x0000ffff02027812 */ /* 0x000fe200078ec0ff */
[----:B------:R-:W-:Y:S01]  /*13010*/  MUFU.EX2 R28, R155 ;  /* 0x0000009b001c7308 */ /* 0x000fe20000000800 */
[----:B------:R-:W-:Y:S01]  /*13020*/  ISETP.LE.U32.AND P6, PT, R5, UR13, PT ;  /* 0x0000000d05007c0c */ /* 0x000fe2000bfc3070 */
[----:B------:R2:W5:Y:S01]  /*13030*/  LDL.LU R187, [R1+0x1a8] ;  /* 0x0001a80001bb7983 */ /* 0x0005620000300800 */
[----:B------:R-:W-:Y:S01]  /*13040*/  ISETP.LE.U32.AND P1, PT, R2, UR13, PT ;  /* 0x0000000d02007c0c */ /* 0x000fe2000bf23070 */
[----:B------:R-:W-:Y:S01]  /*13050*/  FADD.FTZ R5, R26, R14 ;  /* 0x0000000e1a057221 */ /* 0x000fe20000010000 */
[----:B-1----:R-:W-:-:S03]  /*13060*/  F2FP.F16.F32.PACK_AB R2, R25, R8 ;  /* 0x000000081902723e */ /* 0x002fc600000000ff */
[----:B------:R-:W-:Y:S01]  /*13070*/  MUFU.EX2 R9, R55 ;  /* 0x0000003700097308 */ /* 0x000fe20000000800 */
[----:B------:R-:W-:Y:S01]  /*13080*/  PRMT R162, R2, 0x7610, R162 ;  /* 0x0000761002a27816 */ /* 0x000fe200000000a2 */
[----:B------:R-:W-:-:S06]  /*13090*/  IMAD.MOV.U32 R51, RZ, RZ, R65 ;  /* 0x000000ffff337224 */ /* 0x000fcc00078e0041 */
[----:B------:R-:W1:Y:S01]  /*130a0*/  MUFU.EX2 R14, R56 ;  /* 0x00000038000e7308 */ /* 0x000e620000000800 */
[----:B------:R-:W-:Y:S01]  /*130b0*/  PRMT R161, R2, 0x7632, R161 ;  /* 0x0000763202a17816 */ /* 0x000fe200000000a1 */
[----:B------:R-:W-:Y:S02]  /*130c0*/  @!P0 HADD2 R80, -R162.H0_H0, -RZ.H0_H0 ;  /* 0xa00000ffa2508230 */ /* 0x000fe40000000900 */
[----:B------:R-:W-:Y:S01]  /*130d0*/  IMAD.MOV.U32 R65, RZ, RZ, R66 ;  /* 0x000000ffff417224 */ /* 0x000fe200078e0042 */
[----:B------:R-:W-:Y:S01]  /*130e0*/  LOP3.LUT R2, R11, 0xff, RZ, 0xc0, !PT ;  /* 0x000000ff0b027812 */ /* 0x000fe200078ec0ff */
[----:B------:R-:W-:Y:S02]  /*130f0*/  IMAD.MOV.U32 R66, RZ, RZ, R64 ;  /* 0x000000ffff427224 */ /* 0x000fe400078e0040 */
[----:B------:R-:W-:Y:S02]  /*13100*/  IMAD.MOV.U32 R64, RZ, RZ, R44 ;  /* 0x000000ffff407224 */ /* 0x000fe400078e002c */
[----:B------:R-:W-:Y:S01]  /*13110*/  IMAD.MOV.U32 R44, RZ, RZ, R109 ;  /* 0x000000ffff2c7224 */ /* 0x000fe200078e006d */
[----:B------:R-:W-:-:S02]  /*13120*/  PRMT R109, R162, 0x5410, R161 ;  /* 0x00005410a26d7816 */ /* 0x000fc400000000a1 */
[----:B------:R-:W-:Y:S02]  /*13130*/  @!P0 PRMT R162, R80, 0x5410, RZ ;  /* 0x0000541050a28816 */ /* 0x000fe400000000ff */
[----:B------:R-:W-:Y:S01]  /*13140*/  ISETP.LE.U32.AND P0, PT, R2, UR13, PT ;  /* 0x0000000d02007c0c */ /* 0x000fe2000bf03070 */
[----:B------:R-:W3:Y:S01]  /*13150*/  MUFU.EX2 R26, R153 ;  /* 0x00000099001a7308 */ /* 0x000ee20000000800 */
[----:B-1----:R-:W-:Y:S02]  /*13160*/  F2FP.F16.F32.PACK_AB R2, R14, R9 ;  /* 0x000000090e02723e */ /* 0x002fe400000000ff */
[----:B------:R-:W-:Y:S02]  /*13170*/  LOP3.LUT R3, R4, 0xffff, RZ, 0xc0, !PT ;  /* 0x0000ffff04037812 */ /* 0x000fe400078ec0ff */
[C---:B------:R-:W-:Y:S02]  /*13180*/  PRMT R160, R2.reuse, 0x7610, R160 ;  /* 0x0000761002a07816 */ /* 0x040fe400000000a0 */
[----:B------:R-:W-:-:S02]  /*13190*/  PRMT R159, R2, 0x7632, R159 ;  /* 0x00007632029f7816 */ /* 0x000fc4000000009f */
[----:B------:R-:W-:-:S03]  /*131a0*/  SHF.R.U32.HI R2, RZ, 0x8, R3 ;  /* 0x00000008ff027819 */ /* 0x000fc60000011603 */
[----:B------:R-:W-:Y:S01]  /*131b0*/  @!P0 HADD2 R83, -R160.H0_H0, -RZ.H0_H0 ;  /* 0xa00000ffa0538230 */ /* 0x000fe20000000900 */
[----:B------:R-:W-:Y:S01]  /*131c0*/  LOP3.LUT R3, R4, 0xff, RZ, 0xc0, !PT ;  /* 0x000000ff04037812 */ /* 0x000fe200078ec0ff */
[----:B------:R-:W-:Y:S01]  /*131d0*/  @!P1 HADD2 R81, -R161.H0_H0, -RZ.H0_H0 ;  /* 0xa00000ffa1519230 */ /* 0x000fe20000000900 */
[----:B------:R-:W-:Y:S02]  /*131e0*/  PRMT R108, R160, 0x5410, R159 ;  /* 0x00005410a06c7816 */ /* 0x000fe4000000009f */
[----:B------:R-:W-:Y:S02]  /*131f0*/  LOP3.LUT R2, R2, 0xffff, RZ, 0xc0, !PT ;  /* 0x0000ffff02027812 */ /* 0x000fe400078ec0ff */
[----:B------:R-:W-:Y:S02]  /*13200*/  @!P0 PRMT R160, R83, 0x5410, RZ ;  /* 0x0000541053a08816 */ /* 0x000fe400000000ff */
[----:B------:R-:W-:Y:S02]  /*13210*/  ISETP.LE.U32.AND P0, PT, R3, UR13, PT ;  /* 0x0000000d03007c0c */ /* 0x000fe4000bf03070 */
[----:B------:R-:W-:-:S02]  /*13220*/  @!P1 PRMT R161, R81, 0x5410, RZ ;  /* 0x0000541051a19816 */ /* 0x000fc400000000ff */
[----:B------:R-:W-:Y:S02]  /*13230*/  ISETP.LE.U32.AND P1, PT, R2, UR13, PT ;  /* 0x0000000d02007c0c */ /* 0x000fe4000bf23070 */
[----:B---3--:R-:W-:Y:S01]  /*13240*/  F2FP.F16.F32.PACK_AB R2, R28, R26 ;  /* 0x0000001a1c02723e */ /* 0x008fe200000000ff */
[----:B------:R-:W1:Y:S03]  /*13250*/  MUFU.EX2 R11, R67 ;  /* 0x00000043000b7308 */ /* 0x000e660000000800 */
[C---:B------:R-:W-:Y:S02]  /*13260*/  PRMT R158, R2.reuse, 0x7610, R158 ;  /* 0x00007610029e7816 */ /* 0x040fe4000000009e */
[----:B------:R-:W-:Y:S02]  /*13270*/  PRMT R157, R2, 0x7632, R157 ;  /* 0x00007632029d7816 */ /* 0x000fe4000000009d */
[----:B------:R-:W-:Y:S01]  /*13280*/  SHF.R.U32.HI R2, RZ, 0x10, R4 ;  /* 0x00000010ff027819 */ /* 0x000fe20000011604 */
[----:B------:R-:W-:-:S02]  /*13290*/  @!P0 HADD2 R84, -R158.H0_H0, -RZ.H0_H0 ;  /* 0xa00000ff9e548230 */ /* 0x000fc40000000900 */
[----:B------:R-:W-:Y:S02]  /*132a0*/  IMAD.MOV.U32 R80, RZ, RZ, R76 ;  /* 0x000000ffff507224 */ /* 0x000fe400078e004c */
[----:B------:R-:W-:Y:S01]  /*132b0*/  IMAD.MOV.U32 R76, RZ, RZ, R44 ;  /* 0x000000ffff4c7224 */ /* 0x000fe200078e002c */
[----:B------:R-:W-:Y:S01]  /*132c0*/  LOP3.LUT R2, R2, 0xff, RZ, 0xc0, !PT ;  /* 0x000000ff02027812 */ /* 0x000fe200078ec0ff */
[----:B------:R-:W-:Y:S01]  /*132d0*/  IMAD.MOV.U32 R44, RZ, RZ, R132 ;  /* 0x000000ffff2c7224 */ /* 0x000fe200078e0084 */
[----:B------:R-:W-:Y:S01]  /*132e0*/  PRMT R132, R158, 0x5410, R157 ;  /* 0x000054109e847816 */ /* 0x000fe2000000009d */
[----:B------:R-:W-:Y:S01]  /*132f0*/  @!P1 HADD2 R85, -R157.H0_H0, -RZ.H0_H0 ;  /* 0xa00000ff9d559230 */ /* 0x000fe20000000900 */
[----:B------:R-:W-:Y:S02]  /*13300*/  @!P0 PRMT R158, R84, 0x5410, RZ ;  /* 0x00005410549e8816 */ /* 0x000fe400000000ff */
[----:B------:R-:W-:Y:S02]  /*13310*/  ISETP.LE.U32.AND P0, PT, R2, UR13, PT ;  /* 0x0000000d02007c0c */ /* 0x000fe4000bf03070 */
[----:B------:R-:W-:-:S02]  /*13320*/  SHF.R.U32.HI R2, RZ, 0x18, R4 ;  /* 0x00000018ff027819 */ /* 0x000fc40000011604 */
[----:B------:R-:W-:Y:S01]  /*13330*/  @!P4 PRMT R196, R68, 0x5410, RZ ;  /* 0x0000541044c4c816 */ /* 0x000fe200000000ff */
[----:B------:R-:W-:Y:S01]  /*13340*/  IMAD.MOV.U32 R68, RZ, RZ, R51 ;  /* 0x000000ffff447224 */ /* 0x000fe200078e0033 */
[----:B------:R-:W-:Y:S01]  /*13350*/  @!P1 PRMT R157, R85, 0x5410, RZ ;  /* 0x00005410559d9816 */ /* 0x000fe200000000ff */
[----:B------:R-:W-:Y:S01]  /*13360*/  IMAD.MOV.U32 R71, RZ, RZ, R65 ;  /* 0x000000ffff477224 */ /* 0x000fe200078e0041 */
[----:B------:R-:W-:Y:S01]  /*13370*/  ISETP.LE.U32.AND P1, PT, R2, UR13, PT ;  /* 0x0000000d02007c0c */ /* 0x000fe2000bf23070 */
[----:B------:R-:W-:Y:S01]  /*13380*/  IMAD.MOV.U32 R51, RZ, RZ, R49 ;  /* 0x000000ffff337224 */ /* 0x000fe200078e0031 */
[----:B------:R3:W-:Y:S01]  /*13390*/  MUFU.EX2 R65, R156 ;  /* 0x0000009c00417308 */ /* 0x0007e20000000800 */
[----:B-1----:R-:W-:-:S07]  /*133a0*/  F2FP.F16.F32.PACK_AB R2, R27, R11 ;  /* 0x0000000b1b02723e */ /* 0x002fce00000000ff */
[----:B------:R-:W1:Y:S01]  /*133b0*/  MUFU.EX2 R49, R232 ;  /* 0x000000e800317308 */ /* 0x000e620000000800 */
[C---:B------:R-:W-:Y:S01]  /*133c0*/  PRMT R155, R2.reuse, 0x7632, R155 ;  /* 0x00007632029b7816 */ /* 0x040fe2000000009b */
[----:B------:R-:W-:Y:S01]  /*133d0*/  IMAD.MOV.U32 R81, RZ, RZ, R77 ;  /* 0x000000ffff517224 */ /* 0x000fe200078e004d */
[----:B---3--:R-:W-:Y:S02]  /*133e0*/  PRMT R156, R2, 0x7610, R156 ;  /* 0x00007610029c7816 */ /* 0x008fe4000000009c */
[----:B------:R-:W-:Y:S01]  /*133f0*/  SHF.R.U32.HI R2, RZ, 0x8, R12 ;  /* 0x00000008ff027819 */ /* 0x000fe2000001160c */
[----:B------:R-:W-:Y:S02]  /*13400*/  IMAD.MOV.U32 R77, RZ, RZ, R64 ;  /* 0x000000ffff4d7224 */ /* 0x000fe400078e0040 */
[----:B------:R-:W-:Y:S01]  /*13410*/  @!P0 HADD2 R87, -R156.H0_H0, -RZ.H0_H0 ;  /* 0xa00000ff9c578230 */ /* 0x000fe20000000900 */
[----:B------:R-:W-:Y:S01]  /*13420*/  LOP3.LUT R2, R2, 0xffff, RZ, 0xc0, !PT ;  /* 0x0000ffff02027812 */ /* 0x000fe200078ec0ff */
[----:B------:R-:W-:Y:S01]  /*13430*/  IMAD.MOV.U32 R64, RZ, RZ, R131 ;  /* 0x000000ffff407224 */ /* 0x000fe200078e0083 */
[----:B------:R-:W-:-:S02]  /*13440*/  PRMT R131, R156, 0x5410, R155 ;  /* 0x000054109c837816 */ /* 0x000fc4000000009b */
[----:B------:R-:W-:Y:S02]  /*13450*/  @!P0 PRMT R156, R87, 0x5410, RZ ;  /* 0x00005410579c8816 */ /* 0x000fe400000000ff */
[----:B------:R-:W-:Y:S02]  /*13460*/  ISETP.LE.U32.AND P0, PT, R2, UR13, PT ;  /* 0x0000000d02007c0c */ /* 0x000fe4000bf03070 */
[----:B-1----:R-:W-:Y:S01]  /*13470*/  F2FP.F16.F32.PACK_AB R2, R49, R65 ;  /* 0x000000413102723e */ /* 0x002fe200000000ff */
[----:B------:R-:W-:Y:S02]  /*13480*/  @!P1 HADD2 R86, -R155.H0_H0, -RZ.H0_H0 ;  /* 0xa00000ff9b569230 */ /* 0x000fe40000000900 */
[----:B------:R-:W-:Y:S02]  /*13490*/  IMAD.MOV.U32 R22, RZ, RZ, R68 ;  /* 0x000000ffff167224 */ /* 0x000fe400078e0044 */
[----:B------:R-:W-:Y:S01]  /*134a0*/  IMAD.MOV.U32 R79, RZ, RZ, R66 ;  /* 0x000000ffff4f7224 */ /* 0x000fe200078e0042 */
[C---:B------:R-:W-:Y:S01]  /*134b0*/  PRMT R154, R2.reuse, 0x7610, R154 ;  /* 0x00007610029a7816 */ /* 0x040fe2000000009a */
[----:B------:R-:W-:Y:S01]  /*134c0*/  IMAD.MOV.U32 R68, RZ, RZ, R52 ;  /* 0x000000ffff447224 */ /* 0x000fe200078e0034 */
[----:B------:R-:W-:Y:S01]  /*134d0*/  PRMT R153, R2, 0x7632, R153 ;  /* 0x0000763202997816 */ /* 0x000fe20000000099 */
[----:B------:R-:W-:Y:S01]  /*134e0*/  MUFU.EX2 R66, R147 ;  /* 0x0000009300427308 */ /* 0x000fe20000000800 */
[----:B------:R-:W-:Y:S01]  /*134f0*/  LOP3.LUT R2, R13, 0xff, RZ, 0xc0, !PT ;  /* 0x000000ff0d027812 */ /* 0x000fe200078ec0ff */
[----:B------:R-:W-:Y:S01]  /*13500*/  IMAD.MOV.U32 R55, RZ, RZ, R77 ;  /* 0x000000ffff377224 */ /* 0x000fe200078e004d */
[----:B------:R-:W-:-:S05]  /*13510*/  @!P1 PRMT R155, R86, 0x5410, RZ ;  /* 0x00005410569b9816 */ /* 0x000fca00000000ff */
[----:B------:R-:W1:Y:S01]  /*13520*/  MUFU.EX2 R52, R148 ;  /* 0x0000009400347308 */ /* 0x000e620000000800 */
[----:B------:R-:W-:Y:S02]  /*13530*/  ISETP.LE.U32.AND P1, PT, R2, UR13, PT ;  /* 0x0000000d02007c0c */ /* 0x000fe4000bf23070 */
[----:B------:R-:W-:Y:S01]  /*13540*/  LOP3.LUT R2, R10, 0xff, RZ, 0xc0, !PT ;  /* 0x000000ff0a027812 */ /* 0x000fe200078ec0ff */
[----:B------:R-:W-:Y:S02]  /*13550*/  IMAD.MOV.U32 R84, RZ, RZ, R80 ;  /* 0x000000ffff547224 */ /* 0x000fe400078e0050 */
[----:B------:R-:W-:Y:S01]  /*13560*/  IMAD.MOV.U32 R77, RZ, RZ, R71 ;  /* 0x000000ffff4d7224 */ /* 0x000fe200078e0047 */
[----:B------:R-:W-:Y:S01]  /*13570*/  ISETP.LE.U32.AND P4, PT, R2, UR13, PT ;  /* 0x0000000d02007c0c */ /* 0x000fe2000bf83070 */
[----:B------:R-:W-:Y:S02]  /*13580*/  IMAD.MOV.U32 R71, RZ, RZ, R54 ;  /* 0x000000ffff477224 */ /* 0x000fe400078e0036 */
[----:B------:R-:W-:Y:S01]  /*13590*/  IMAD.MOV.U32 R80, RZ, RZ, R55 ;  /* 0x000000ffff507224 */ /* 0x000fe200078e0037 */
[----:B------:R-:W-:Y:S01]  /*135a0*/  MUFU.EX2 R54, R234 ;  /* 0x000000ea00367308 */ /* 0x000fe20000000800 */
[----:B------:R-:W-:-:S07]  /*135b0*/  LOP3.LUT R2, R0, 0xffff, RZ, 0xc0, !PT ;  /* 0x0000ffff00027812 */ /* 0x000fce00078ec0ff */
[----:B------:R-:W3:Y:S01]  /*135c0*/  MUFU.EX2 R55, R235 ;  /* 0x000000eb00377308 */ /* 0x000ee20000000800 */
[----:B------:R-:W-:Y:S01]  /*135d0*/  SHF.R.U32.HI R2, RZ, 0x8, R2 ;  /* 0x00000008ff027819 */ /* 0x000fe20000011602 */
[----:B------:R-:W-:Y:S02]  /*135e0*/  @!P2 HADD2 R82, -R159.H0_H0, -RZ.H0_H0 ;  /* 0xa00000ff9f52a230 */ /* 0x000fe40000000900 */
[----:B------:R-:W-:Y:S02]  /*135f0*/  IMAD.MOV.U32 R56, RZ, RZ, R79 ;  /* 0x000000ffff387224 */ /* 0x000fe400078e004f */
[----:B------:R-:W-:Y:S01]  /*13600*/  @!P0 HADD2 R88, -R153.H0_H0, -RZ.H0_H0 ;  /* 0xa00000ff99588230 */ /* 0x000fe20000000900 */
[----:B-1----:R-:W-:Y:S01]  /*13610*/  F2FP.F16.F32.PACK_AB R4, R52, R66 ;  /* 0x000000423404723e */ /* 0x002fe200000000ff */
[----:B------:R-:W-:Y:S01]  /*13620*/  IMAD.MOV.U32 R79, RZ, RZ, R76 ;  /* 0x000000ffff4f7224 */ /* 0x000fe200078e004c */
[----:B------:R-:W-:Y:S01]  /*13630*/  LOP3.LUT R3, R0, 0xff, RZ, 0xc0, !PT ;  /* 0x000000ff00037812 */ /* 0x000fe200078ec0ff */
[----:B------:R-:W-:Y:S01]  /*13640*/  IMAD.MOV.U32 R76, RZ, RZ, R130 ;  /* 0x000000ffff4c7224 */ /* 0x000fe200078e0082 */
[----:B------:R-:W-:-:S02]  /*13650*/  LOP3.LUT R2, R2, 0xffff, RZ, 0xc0, !PT ;  /* 0x0000ffff02027812 */ /* 0x000fc400078ec0ff */
[----:B------:R-:W-:Y:S02]  /*13660*/  PRMT R130, R154, 0x5410, R153 ;  /* 0x000054109a827816 */ /* 0x000fe40000000099 */
[----:B------:R-:W-:Y:S02]  /*13670*/  @!P2 PRMT R159, R82, 0x5410, RZ ;  /* 0x00005410529fa816 */ /* 0x000fe400000000ff */
[----:B------:R-:W-:Y:S02]  /*13680*/  @!P0 PRMT R153, R88, 0x5410, RZ ;  /* 0x0000541058998816 */ /* 0x000fe400000000ff */
[----:B------:R-:W-:Y:S02]  /*13690*/  PRMT R152, R4, 0x7610, R152 ;  /* 0x0000761004987816 */ /* 0x000fe40000000098 */
[----:B------:R-:W-:Y:S02]  /*136a0*/  ISETP.LE.U32.AND P0, PT, R3, UR13, PT ;  /* 0x0000000d03007c0c */ /* 0x000fe4000bf03070 */
[----:B------:R-:W-:Y:S01]  /*136b0*/  ISETP.LE.U32.AND P2, PT, R2, UR13, PT ;  /* 0x0000000d02007c0c */ /* 0x000fe2000bf43070 */
[----:B------:R-:W-:Y:S01]  /*136c0*/  IMAD.MOV.U32 R83, RZ, RZ, R51 ;  /* 0x000000ffff537224 */ /* 0x000fe200078e0033 */
[----:B------:R-:W-:Y:S01]  /*136d0*/  SHF.R.U32.HI R2, RZ, 0x18, R0 ;  /* 0x00000018ff027819 */ /* 0x000fe20000011600 */
[----:B------:R-:W-:Y:S01]  /*136e0*/  IMAD.MOV.U32 R24, RZ, RZ, R44 ;  /* 0x000000ffff187224 */ /* 0x000fe200078e002c */
[----:B------:R-:W-:Y:S01]  /*136f0*/  SHF.R.U32.HI R0, RZ, 0x10, R0 ;  /* 0x00000010ff007819 */ /* 0x000fe20000011600 */
[----:B------:R-:W-:Y:S01]  /*13700*/  MUFU.EX2 R51, R228 ;  /* 0x000000e400337308 */ /* 0x000fe20000000800 */
[----:B------:R-:W-:Y:S01]  /*13710*/  @!P1 HADD2 R90, -R152.H0_H0, -RZ.H0_H0 ;  /* 0xa00000ff985a9230 */ /* 0x000fe20000000900 */
[----:B------:R-:W-:-:S02]  /*13720*/  PRMT R151, R4, 0x7632, R151 ;  /* 0x0000763204977816 */ /* 0x000fc40000000097 */
[----:B---3--:R-:W-:Y:S01]  /*13730*/  F2FP.F16.F32.PACK_AB R3, R55, R54 ;  /* 0x000000363703723e */ /* 0x008fe200000000ff */
[----:B------:R-:W-:-:S03]  /*13740*/  FADD.FTZ R8, R8, R20 ;  /* 0x0000001408087221 */ /* 0x000fc60000010000 */
[----:B------:R-:W1:Y:S01]  /*13750*/  MUFU.EX2 R44, R227 ;  /* 0x000000e3002c7308 */ /* 0x000e620000000800 */
[----:B------:R-:W-:Y:S01]  /*13760*/  LOP3.LUT R0, R0, 0xff, RZ, 0xc0, !PT ;  /* 0x000000ff00007812 */ /* 0x000fe200078ec0ff */
[----:B------:R-:W-:Y:S01]  /*13770*/  IMAD.MOV.U32 R20, RZ, RZ, R129 ;  /* 0x000000ffff147224 */ /* 0x000fe200078e0081 */
[----:B------:R-:W-:Y:S02]  /*13780*/  PRMT R129, R152, 0x5410, R151 ;  /* 0x0000541098817816 */ /* 0x000fe40000000097 */
[C---:B------:R-:W-:Y:S02]  /*13790*/  PRMT R150, R3.reuse, 0x7610, R150 ;  /* 0x0000761003967816 */ /* 0x040fe40000000096 */
[----:B------:R-:W-:Y:S02]  /*137a0*/  @!P1 PRMT R152, R90, 0x5410, RZ ;  /* 0x000054105a989816 */ /* 0x000fe400000000ff */
[----:B------:R-:W-:Y:S02]  /*137b0*/  ISETP.LE.U32.AND P1, PT, R0, UR13, PT ;  /* 0x0000000d00007c0c */ /* 0x000fe4000bf23070 */
[----:B------:R-:W-:Y:S01]  /*137c0*/  SHF.R.U32.HI R0, RZ, 0x8, R15 ;  /* 0x00000008ff007819 */ /* 0x000fe2000001160f */
[----:B------:R-:W-:Y:S01]  /*137d0*/  @!P0 HADD2 R93, -R150.H0_H0, -RZ.H0_H0 ;  /* 0xa00000ff965d8230 */ /* 0x000fe20000000900 */
[----:B------:R-:W-:-:S02]  /*137e0*/  PRMT R149, R3, 0x7632, R149 ;  /* 0x0000763203957816 */ /* 0x000fc40000000095 */
[----:B------:R-:W-:Y:S02]  /*137f0*/  LOP3.LUT R0, R0, 0xffff, RZ, 0xc0, !PT ;  /* 0x0000ffff00007812 */ /* 0x000fe400078ec0ff */
[----:B------:R-:W-:Y:S02]  /*13800*/  PRMT R235, R150, 0x5410, R149 ;  /* 0x0000541096eb7816 */ /* 0x000fe40000000095 */
[----:B------:R-:W-:Y:S02]  /*13810*/  @!P0 PRMT R150, R93, 0x5410, RZ ;  /* 0x000054105d968816 */ /* 0x000fe400000000ff */
[----:B------:R-:W-:Y:S02]  /*13820*/  ISETP.LE.U32.AND P0, PT, R0, UR13, PT ;  /* 0x0000000d00007c0c */ /* 0x000fe4000bf03070 */
[----:B-1----:R-:W-:Y:S01]  /*13830*/  F2FP.F16.F32.PACK_AB R0, R44, R51 ;  /* 0x000000332c00723e */ /* 0x002fe200000000ff */
[----:B------:R-:W-:Y:S01]  /*13840*/  MUFU.EX2 R67, R236 ;  /* 0x000000ec00437308 */ /* 0x000fe20000000800 */
[----:B------:R-:W-:-:S02]  /*13850*/  IMAD.MOV.U32 R85, RZ, RZ, R81 ;  /* 0x000000ffff557224 */ /* 0x000fc400078e0051 */
[----:B------:R-:W-:Y:S01]  /*13860*/  PRMT R144, R0, 0x7632, R144 ;  /* 0x0000763200907816 */ /* 0x000fe20000000090 */
[----:B------:R-:W-:Y:S02]  /*13870*/  IMAD.MOV.U32 R81, RZ, RZ, R56 ;  /* 0x000000ffff517224 */ /* 0x000fe400078e0038 */
[----:B------:R-:W-:Y:S02]  /*13880*/  IMAD.MOV.U32 R56, RZ, RZ, R53 ;  /* 0x000000ffff387224 */ /* 0x000fe400078e0035 */
[----:B------:R-:W-:Y:S01]  /*13890*/  IMAD.MOV.U32 R82, RZ, RZ, R64 ;  /* 0x000000ffff527224 */ /* 0x000fe200078e0040 */
[----:B------:R1:W-:Y:S01]  /*138a0*/  MUFU.EX2 R53, R226 ;  /* 0x000000e200357308 */ /* 0x0003e20000000800 */
[----:B------:R-:W-:Y:S01]  /*138b0*/  FADD.FTZ R9, R9, R5 ;  /* 0x0000000509097221 */ /* 0x000fe20000010000 */
[----:B------:R-:W-:Y:S02]  /*138c0*/  @!P4 HADD2 R94, -R0.H0_H0, -RZ.H0_H0 ;  /* 0xa00000ff005ec230 */ /* 0x000fe40000000900 */
[----:B------:R-:W-:Y:S01]  /*138d0*/  FADD.FTZ R5, R186, R6 ;  /* 0x00000006ba057221 */ /* 0x000fe20000010000 */
[----:B------:R-:W-:-:S03]  /*138e0*/  @!P2 HADD2 R92, -R149.H0_H0, -RZ.H0_H0 ;  /* 0xa00000ff955ca230 */ /* 0x000fc60000000900 */
[----:B------:R3:W4:Y:S01]  /*138f0*/  MUFU.EX2 R64, R231 ;  /* 0x000000e700407308 */ /* 0x0007220000000800 */
[----:B------:R-:W-:Y:S02]  /*13900*/  IMAD.MOV.U32 R12, RZ, RZ, R194 ;  /* 0x000000ffff0c7224 */ /* 0x000fe400078e00c2 */
[----:B------:R-:W-:Y:S01]  /*13910*/  FADD.FTZ R6, R22, R7 ;  /* 0x0000000716067221 */ /* 0x000fe20000010000 */
[----:B------:R-:W-:Y:S02]  /*13920*/  IMAD.MOV.U32 R13, RZ, RZ, R195 ;  /* 0x000000ffff0d7224 */ /* 0x000fe400078e00c3 */
[----:B------:R-:W-:Y:S01]  /*13930*/  @!P3 HADD2 R89, -R154.H0_H0, -RZ.H0_H0 ;  /* 0xa00000ff9a59b230 */ /* 0x000fe20000000900 */
[----:B-1----:R-:W-:Y:S01]  /*13940*/  @P4 PRMT R226, R0, 0x7610, R226 ;  /* 0x0000761000e24816 */ /* 0x002fe200000000e2 */
[----:B------:R-:W-:Y:S01]  /*13950*/  FADD.FTZ R7, R25, R8 ;  /* 0x0000000819077221 */ /* 0x000fe20000010000 */
[----:B------:R-:W-:Y:S02]  /*13960*/  @!P6 HADD2 R91, -R151.H0_H0, -RZ.H0_H0 ;  /* 0xa00000ff975be230 */ /* 0x000fe40000000900 */
[----:B------:R-:W-:Y:S01]  /*13970*/  FADD.FTZ R5, R185, R5 ;  /* 0x00000005b9057221 */ /* 0x000fe20000010000 */
[----:B------:R-:W-:-:S02]  /*13980*/  IMAD.MOV.U32 R86, RZ, RZ, R183 ;  /* 0x000000ffff567224 */ /* 0x000fc400078e00b7 */
[----:B------:R-:W-:Y:S01]  /*13990*/  FADD.FTZ R4, R14, R9 ;  /* 0x000000090e047221 */ /* 0x000fe20000010000 */
[----:B------:R-:W-:Y:S01]  /*139a0*/  IMAD.MOV.U32 R87, RZ, RZ, R71 ;  /* 0x000000ffff577224 */ /* 0x000fe200078e0047 */
[----:B------:R2:W5:Y:S01]  /*139b0*/  LDL.LU R186, [R1+0x1a4] ;  /* 0x0001a40001ba7983 */ /* 0x0005620000300800 */
[----:B---3--:R-:W-:Y:S01]  /*139c0*/  PRMT R231, R0, 0x5410, R144 ;  /* 0x0000541000e77816 */ /* 0x008fe20000000090 */
[----:B------:R-:W-:Y:S01]  /*139d0*/  IMAD.U32 R0, RZ, RZ, UR4 ;  /* 0x00000004ff007e24 */ /* 0x000fe2000f8e00ff */
[----:B------:R-:W-:Y:S01]  /*139e0*/  USHF.L.U32 UR4, UR19, 0x6, URZ ;  /* 0x0000000613047899 */ /* 0x000fe2000800063f */
[----:B------:R-:W-:Y:S01]  /*139f0*/  IMAD.MOV.U32 R25, RZ, RZ, R20 ;  /* 0x000000ffff197224 */ /* 0x000fe200078e0014 */
[----:B------:R-:W-:Y:S01]  /*13a00*/  @!P2 PRMT R149, R92, 0x5410, RZ ;  /* 0x000054105c95a816 */ /* 0x000fe200000000ff */
[----:B------:R-:W-:Y:S02]  /*13a10*/  IMAD.MOV.U32 R20, RZ, RZ, R77 ;  /* 0x000000ffff147224 */ /* 0x000fe400078e004d */
[----:B------:R-:W-:Y:S01]  /*13a20*/  FADD.FTZ R236, R86, R5 ;  /* 0x0000000556ec7221 */ /* 0x000fe20000010000 */
[----:B------:R-:W-:Y:S01]  /*13a30*/  IMAD.WIDE R14, R0, 0x2, R12 ;  /* 0x00000002000e7825 */ /* 0x000fe200078e020c */
[----:B------:R-:W-:-:S03]  /*13a40*/  @!P3 PRMT R154, R89, 0x5410, RZ ;  /* 0x00005410599ab816 */ /* 0x000fc600000000ff */
[----:B------:R-:W-:Y:S01]  /*13a50*/  IMAD.MOV.U32 R93, RZ, RZ, R85 ;  /* 0x000000ffff5d7224 */ /* 0x000fe200078e0055 */
[----:B------:R-:W-:Y:S01]  /*13a60*/  @!P6 PRMT R151, R91, 0x5410, RZ ;  /* 0x000054105b97e816 */ /* 0x000fe200000000ff */
[----:B------:R-:W-:Y:S01]  /*13a70*/  IMAD.U32 R0, RZ, RZ, UR4 ;  /* 0x00000004ff007e24 */ /* 0x000fe2000f8e00ff */
[----:B----4-:R-:W-:Y:S01]  /*13a80*/  F2FP.F16.F32.PACK_AB R3, R64, R53 ;  /* 0x000000354003723e */ /* 0x010fe200000000ff */
[----:B------:R-:W-:Y:S01]  /*13a90*/  IMAD.MOV.U32 R92, RZ, RZ, R84 ;  /* 0x000000ffff5c7224 */ /* 0x000fe200078e0054 */
[----:B------:R-:W-:Y:S01]  /*13aa0*/  ISETP.LE.U32.AND P3, PT, R2, UR13, PT ;  /* 0x0000000d02007c0c */ /* 0x000fe2000bf63070 */
[----:B------:R-:W-:Y:S01]  /*13ab0*/  IMAD.MOV.U32 R84, RZ, RZ, R63 ;  /* 0x000000ffff547224 */ /* 0x000fe200078e003f */
[----:B------:R-:W-:Y:S01]  /*13ac0*/  ISETP.LE.U32.AND P6, PT, R21, UR13, PT ;  /* 0x0000000d15007c0c */ /* 0x000fe2000bfc3070 */
[----:B------:R-:W-:Y:S01]  /*13ad0*/  IMAD.MOV.U32 R71, RZ, RZ, R60 ;  /* 0x000000ffff477224 */ /* 0x000fe200078e003c */
[----:B------:R-:W-:Y:S01]  /*13ae0*/  STG.E.U16 desc[UR30][R12.64+-0x80], R40 ;  /* 0xffff80280c007986 */ /* 0x000fe2000c10151e */
[----:B------:R-:W-:Y:S01]  /*13af0*/  IMAD.MOV.U32 R86, RZ, RZ, R87 ;  /* 0x000000ffff567224 */ /* 0x000fe200078e0057 */
[----:B------:R-:W-:Y:S01]  /*13b00*/  F2FP.F16.F32.PACK_AB R2, R237, R67 ;  /* 0x00000043ed02723e */ /* 0x000fe200000000ff */
[----:B------:R-:W-:Y:S01]  /*13b10*/  IMAD.MOV.U32 R63, RZ, RZ, R143 ;  /* 0x000000ffff3f7224 */ /* 0x000fe200078e008f */
[----:B------:R-:W-:Y:S01]  /*13b20*/  STG.E.U16 desc[UR30][R12.64+-0x7e], R39 ;  /* 0xffff82270c007986 */ /* 0x000fe2000c10151e */
[----:B------:R-:W-:-:S02]  /*13b30*/  IMAD.MOV.U32 R60, RZ, RZ, R142 ;  /* 0x000000ffff3c7224 */ /* 0x000fc400078e008e */
[----:B------:R-:W-:Y:S02]  /*13b40*/  IMAD.MOV.U32 R87, RZ, RZ, R20 ;  /* 0x000000ffff577224 */ /* 0x000fe400078e0014 */
[----:B------:R-:W-:Y:S01]  /*13b50*/  FADD.FTZ R22, R184, R6 ;  /* 0x00000006b8167221 */ /* 0x000fe20000010000 */
[----:B------:R-:W-:-:S04]  /*13b60*/  IMAD.WIDE R142, R0, 0x2, R12 ;  /* 0x00000002008e7825 */ /* 0x000fc800078e020c */
[----:B------:R-:W-:Y:S01]  /*13b70*/  IMAD.MOV.U32 R90, RZ, RZ, R182 ;  /* 0x000000ffff5a7224 */ /* 0x000fe200078e00b6 */
[----:B------:R-:W-:Y:S01]  /*13b80*/  @!P4 PRMT R226, R94, 0x5410, RZ ;  /* 0x000054105ee2c816 */ /* 0x000fe200000000ff */
[----:B------:R-:W-:Y:S01]  /*13b90*/  IMAD.WIDE.U32 R20, R233, -0x326172a9, RZ ;  /* 0xcd9e8d57e9147825 */ /* 0x000fe200078e00ff */
[C---:B------:R-:W-:Y:S01]  /*13ba0*/  PRMT R146, R2.reuse, 0x7610, R146 ;  /* 0x0000761002927816 */ /* 0x040fe20000000092 */
[----:B------:R2:W5:Y:S02]  /*13bb0*/  LDL.LU R185, [R1+0x1a0] ;  /* 0x0001a00001b97983 */ /* 0x0005640000300800 */
[----:B------:R-:W-:Y:S02]  /*13bc0*/  IMAD.U32 R0, RZ, RZ, UR48 ;  /* 0x00000030ff007e24 */ /* 0x000fe4000f8e00ff */
[----:B------:R-:W-:Y:S02]  /*13bd0*/  IMAD.MOV.U32 R85, RZ, RZ, R68 ;  /* 0x000000ffff557224 */ /* 0x000fe400078e0044 */
[----:B------:R-:W-:Y:S01]  /*13be0*/  IMAD.MOV.U32 R77, RZ, RZ, R61 ;  /* 0x000000ffff4d7224 */ /* 0x000fe200078e003d */
[----:B------:R-:W-:Y:S01]  /*13bf0*/  PRMT R145, R2, 0x7632, R145 ;  /* 0x0000763202917816 */ /* 0x000fe20000000091 */
[----:B------:R-:W-:Y:S01]  /*13c00*/  IMAD.MOV.U32 R61, RZ, RZ, R62 ;  /* 0x000000ffff3d7224 */ /* 0x000fe200078e003e */
[----:B------:R-:W-:Y:S01]  /*13c10*/  STG.E.U16 desc[UR30][R14.64+-0x80], R36 ;  /* 0xffff80240e007986 */ /* 0x000fe2000c10151e */
[----:B------:R-:W-:Y:S01]  /*13c20*/  IMAD.MOV.U32 R68, RZ, RZ, R135 ;  /* 0x000000ffff447224 */ /* 0x000fe200078e0087 */
[----:B------:R-:W-:Y:S01]  /*13c30*/  LOP3.LUT R2, R21, UR29, R25, 0x96, !PT ;  /* 0x0000001d15027c12 */ /* 0x000fe2000f8e9619 */
[----:B------:R-:W-:Y:S01]  /*13c40*/  IMAD.MOV.U32 R135, RZ, RZ, R141 ;  /* 0x000000ffff877224 */ /* 0x000fe200078e008d */
[----:B------:R-:W-:Y:S01]  /*13c50*/  STG.E.U16 desc[UR30][R14.64+-0x7e], R38 ;  /* 0xffff82260e007986 */ /* 0x000fe2000c10151e */
[----:B------:R-:W-:-:S02]  /*13c60*/  IMAD.MOV.U32 R62, RZ, RZ, R140 ;  /* 0x000000ffff3e7224 */ /* 0x000fc400078e008c */
[----:B------:R-:W-:Y:S01]  /*13c70*/  IMAD.WIDE R140, R0, 0x2, R12 ;  /* 0x00000002008c7825 */ /* 0x000fe200078e020c */
[----:B------:R-:W-:Y:S01]  /*13c80*/  LOP3.LUT R0, R93, UR21, R208, 0x96, !PT ;  /* 0x000000155d007c12 */ /* 0x000fe2000f8e96d0 */
[----:B------:R1:W-:Y:S01]  /*13c90*/  STG.E.U16 desc[UR30][R142.64+-0x7e], R18 ;  /* 0xffff82128e007986 */ /* 0x0003e2000c10151e */
[C---:B------:R-:W-:Y:S02]  /*13ca0*/  PRMT R148, R3.reuse, 0x7610, R148 ;  /* 0x0000761003947816 */ /* 0x040fe40000000094 */
[----:B------:R-:W-:Y:S01]  /*13cb0*/  PRMT R147, R3, 0x7632, R147 ;  /* 0x0000763203937816 */ /* 0x000fe20000000093 */
[----:B------:R-:W-:Y:S01]  /*13cc0*/  IMAD.WIDE.U32 R2, R2, -0x2daee0ad, RZ ;  /* 0xd2511f5302027825 */ /* 0x000fe200078e00ff */
[----:B------:R3:W-:Y:S03]  /*13cd0*/  STG.E.U16 desc[UR30][R142.64+-0x80], R19 ;  /* 0xffff80138e007986 */ /* 0x0007e6000c10151e */
[----:B------:R-:W-:Y:S01]  /*13ce0*/  FADD.FTZ R233, R86, R22 ;  /* 0x0000001656e97221 */ /* 0x000fe20000010000 */
[----:B------:R-:W-:Y:S01]  /*13cf0*/  IMAD.MOV.U32 R89, RZ, RZ, R87 ;  /* 0x000000ffff597224 */ /* 0x000fe200078e0057 */
[----:B------:R-:W-:Y:S01]  /*13d00*/  ISETP.LE.U32.AND P2, PT, R23, UR13, PT ;  /* 0x0000000d17007c0c */ /* 0x000fe2000bf43070 */
[----:B------:R-:W-:Y:S01]  /*13d10*/  @!P6 HADD2 R95, -R144.H0_H0, -RZ.H0_H0 ;  /* 0xa00000ff905fe230 */ /* 0x000fe20000000900 */
[----:B------:R2:W5:Y:S01]  /*13d20*/  LDL.LU R184, [R1+0x19c] ;  /* 0x00019c0001b87983 */ /* 0x0005620000300800 */
[----:B-1----:R-:W-:Y:S01]  /*13d30*/  FADD.FTZ R18, R11, R4 ;  /* 0x000000040b127221 */ /* 0x002fe20000010000 */
[----:B------:R-:W-:Y:S01]  /*13d40*/  IMAD.WIDE.U32 R4, R0, -0x326172a9, RZ ;  /* 0xcd9e8d5700047825 */ /* 0x000fe200078e00ff */
[----:B------:R-:W-:-:S03]  /*13d50*/  LOP3.LUT R0, R3, UR42, R92, 0x96, !PT ;  /* 0x0000002a03007c12 */ /* 0x000fc6000f8e965c */
[----:B---3--:R-:W-:Y:S01]  /*13d60*/  FADD.FTZ R19, R26, R7 ;  /* 0x000000071a137221 */ /* 0x008fe20000010000 */
[----:B------:R-:W-:Y:S01]  /*13d70*/  LOP3.LUT R3, R5, UR43, R20, 0x96, !PT ;  /* 0x0000002b05037c12 */ /* 0x000fe2000f8e9614 */
[----:B------:R-:W-:Y:S01]  /*13d80*/  IMAD.WIDE.U32 R10, R0, -0x326172a9, RZ ;  /* 0xcd9e8d57000a7825 */ /* 0x000fe200078e00ff */
[----:B------:R1:W-:Y:S03]  /*13d90*/  STG.E.U16 desc[UR30][R140.64+-0x80], R17 ;  /* 0xffff80118c007986 */ /* 0x0003e6000c10151e */
[----:B------:R-:W-:Y:S01]  /*13da0*/  IMAD.WIDE.U32 R6, R3, -0x2daee0ad, RZ ;  /* 0xd2511f5303067825 */ /* 0x000fe200078e00ff */
[----:B------:R3:W-:Y:S04]  /*13db0*/  STG.E.U16 desc[UR30][R140.64+-0x7e], R16 ;  /* 0xffff82108c007986 */ /* 0x0007e8000c10151e */
[----:B------:R-:W-:Y:S01]  /*13dc0*/  LOP3.LUT R0, R7, UR40, R2, 0x96, !PT ;  /* 0x0000002807007c12 */ /* 0x000fe2000f8e9602 */
[----:B------:R-:W-:-:S02]  /*13dd0*/  IMAD.MOV.U32 R86, RZ, RZ, R84 ;  /* 0x000000ffff567224 */ /* 0x000fc400078e0054 */
[----:B------:R-:W-:Y:S02]  /*13de0*/  IMAD.MOV.U32 R88, RZ, RZ, R85 ;  /* 0x000000ffff587224 */ /* 0x000fe400078e0055 */
[----:B------:R-:W-:Y:S02]  /*13df0*/  IMAD.MOV.U32 R87, RZ, RZ, R68 ;  /* 0x000000ffff577224 */ /* 0x000fe400078e0044 */
[----:B------:R-:W-:Y:S02]  /*13e00*/  @!P0 HADD2 R96, -R145.H0_H0, -RZ.H0_H0 ;  /* 0xa00000ff91608230 */ /* 0x000fe40000000900 */
[----:B------:R-:W-:Y:S01]  /*13e10*/  IMAD.WIDE.U32 R8, R0, -0x326172a9, RZ ;  /* 0xcd9e8d5700087825 */ /* 0x000fe200078e00ff */
[----:B------:R-:W-:-:S03]  /*13e20*/  LOP3.LUT R3, R11, UR41, R4, 0x96, !PT ;  /* 0x000000290b037c12 */ /* 0x000fc6000f8e9604 */
[----:B------:R-:W-:Y:S01]  /*13e30*/  @!P1 HADD2 R99, -R148.H0_H0, -RZ.H0_H0 ;  /* 0xa00000ff94639230 */ /* 0x000fe20000000900 */
[----:B------:R-:W-:Y:S01]  /*13e40*/  PRMT R232, R146, 0x5410, R145 ;  /* 0x0000541092e87816 */ /* 0x000fe20000000091 */
[----:B------:R-:W-:Y:S01]  /*13e50*/  @!P3 HADD2 R98, -R147.H0_H0, -RZ.H0_H0 ;  /* 0xa00000ff9362b230 */ /* 0x000fe20000000900 */
[----:B------:R-:W-:Y:S01]  /*13e60*/  LOP3.LUT R0, R9, UR39, R10, 0x96, !PT ;  /* 0x0000002709007c12 */ /* 0x000fe2000f8e960a */
[----:B------:R-:W-:-:S04]  /*13e70*/  IMAD.WIDE.U32 R2, R3, -0x2daee0ad, RZ ;  /* 0xd2511f5303027825 */ /* 0x000fc800078e00ff */
[----:B------:R-:W-:Y:S01]  /*13e80*/  @!P2 HADD2 R97, -R146.H0_H0, -RZ.H0_H0 ;  /* 0xa00000ff9261a230 */ /* 0x000fe20000000900 */
[----:B------:R-:W-:Y:S01]  /*13e90*/  PRMT R234, R148, 0x5410, R147 ;  /* 0x0000541094ea7816 */ /* 0x000fe20000000093 */
[----:B------:R2:W5:Y:S01]  /*13ea0*/  LDL.LU R183, [R1+0x198] ;  /* 0x0001980001b77983 */ /* 0x0005620000300800 */
[----:B------:R-:W-:Y:S01]  /*13eb0*/  IMAD.WIDE.U32 R10, R0, -0x2daee0ad, RZ ;  /* 0xd2511f53000a7825 */ /* 0x000fe200078e00ff */
[----:B------:R-:W-:-:S03]  /*13ec0*/  LOP3.LUT R3, R3, UR38, R6, 0x96, !PT ;  /* 0x0000002603037c12 */ /* 0x000fc6000f8e9606 */
[----:B------:R-:W-:Y:S01]  /*13ed0*/  IMAD.MOV.U32 R84, RZ, RZ, R24 ;  /* 0x000000ffff547224 */ /* 0x000fe200078e0018 */
[----:B------:R-:W-:Y:S01]  /*13ee0*/  LOP3.LUT R2, R11, UR32, R2, 0x96, !PT ;  /* 0x000000200b027c12 */ /* 0x000fe2000f8e9602 */
[----:B------:R-:W-:-:S04]  /*13ef0*/  IMAD.WIDE.U32 R6, R3, -0x326172a9, RZ ;  /* 0xcd9e8d5703067825 */ /* 0x000fc800078e00ff */
[----:B------:R-:W-:Y:S02]  /*13f00*/  IMAD.MOV.U32 R85, RZ, RZ, R82 ;  /* 0x000000ffff557224 */ /* 0x000fe400078e0052 */
[----:B------:R-:W-:Y:S01]  /*13f10*/  IMAD.MOV.U32 R68, RZ, RZ, R61 ;  /* 0x000000ffff447224 */ /* 0x000fe200078e003d */
[----:B------:R-:W-:Y:S01]  /*13f20*/  STG.E.U16 desc[UR30][R12.64+-0x70], R37 ;  /* 0xffff90250c007986 */ /* 0x000fe2000c10151e */
[----:B------:R-:W-:Y:S01]  /*13f30*/  IMAD.WIDE.U32 R2, R2, -0x326172a9, RZ ;  /* 0xcd9e8d5702027825 */ /* 0x000fe200078e00ff */
[----:B------:R-:W-:Y:S02]  /*13f40*/  LOP3.LUT R9, R7, UR37, R8, 0x96, !PT ;  /* 0x0000002507097c12 */ /* 0x000fe4000f8e9608 */
[----:B------:R-:W-:Y:S01]  /*13f50*/  STG.E.U16 desc[UR30][R12.64+-0x6e], R35 ;  /* 0xffff92230c007986 */ /* 0x000fe2000c10151e */
[----:B------:R-:W-:Y:S02]  /*13f60*/  LOP3.LUT R0, R2, 0xffff, RZ, 0xc0, !PT ;  /* 0x0000ffff02007812 */ /* 0x000fe400078ec0ff */
[----:B------:R-:W-:Y:S01]  /*13f70*/  SHF.R.U32.HI R7, RZ, 0x10, R2 ;  /* 0x00000010ff077819 */ /* 0x000fe20000011602 */
[----:B------:R-:W-:Y:S01]  /*13f80*/  FADD.FTZ R227, R27, R18 ;  /* 0x000000121be37221 */ /* 0x000fe20000010000 */
[----:B------:R-:W-:Y:S01]  /*13f90*/  LOP3.LUT R6, R3, UR26, R6, 0x96, !PT ;  /* 0x0000001a03067c12 */ /* 0x000fe2000f8e9606 */
[----:B------:R-:W-:Y:S01]  /*13fa0*/  FADD.FTZ R228, R28, R19 ;  /* 0x000000131ce47221 */ /* 0x000fe20000010000 */
[----:B------:R-:W-:Y:S01]  /*13fb0*/  LOP3.LUT R8, R2, 0xff, RZ, 0xc0, !PT ;  /* 0x000000ff02087812 */ /* 0x000fe200078ec0ff */
[----:B------:R2:W5:Y:S01]  /*13fc0*/  LDL.LU R182, [R1+0x194] ;  /* 0x0001940001b67983 */ /* 0x0005620000300800 */
[----:B------:R-:W-:-:S02]  /*13fd0*/  SHF.R.U32.HI R3, RZ, 0x18, R2 ;  /* 0x00000018ff037819 */ /* 0x000fc40000011602 */
[----:B------:R-:W-:Y:S02]  /*13fe0*/  SHF.R.U32.HI R2, RZ, 0x8, R0 ;  /* 0x00000008ff027819 */ /* 0x000fe40000011600 */
[----:B------:R-:W-:Y:S02]  /*13ff0*/  LOP3.LUT R0, R7, 0xff, RZ, 0xc0, !PT ;  /* 0x000000ff07007812 */ /* 0x000fe400078ec0ff */
[----:B-1----:R-:W-:Y:S02]  /*14000*/  PRMT R17, R8, 0x5410, R2 ;  /* 0x0000541008117816 */ /* 0x002fe40000000002 */
[----:B------:R-:W-:Y:S01]  /*14010*/  PRMT R11, R0, 0x5410, R3 ;  /* 0x00005410000b7816 */ /* 0x000fe20000000003 */
        /* <DEDUP_REMOVED lines=8> */
[----:B---3--:R-:W-:Y:S02]  /*140a0*/  PRMT R16, R3, 0x5410, R7 ;  /* 0x0000541003107816 */ /* 0x008fe40000000007 */
[----:B------:R-:W-:Y:S02]  /*140b0*/  SHF.R.U32.HI R3, RZ, 0x8, R2 ;  /* 0x00000008ff037819 */ /* 0x000fe40000011602 */
[----:B------:R-:W-:-:S04]  /*140c0*/  LOP3.LUT R2, R6, 0xff, RZ, 0xc0, !PT ;  /* 0x000000ff06027812 */ /* 0x000fc800078ec0ff */
[----:B------:R-:W-:Y:S02]  /*140d0*/  PRMT R22, R2, 0x5410, R3 ;  /* 0x0000541002167816 */ /* 0x000fe40000000003 */
[--C-:B------:R-:W-:Y:S02]  /*140e0*/  SHF.R.U32.HI R3, RZ, 0x10, R6.reuse ;  /* 0x00000010ff037819 */ /* 0x100fe40000011606 */
[----:B------:R-:W-:Y:S02]  /*140f0*/  LOP3.LUT R2, R9, 0xff, RZ, 0xc0, !PT ;  /* 0x000000ff09027812 */ /* 0x000fe400078ec0ff */
[----:B------:R-:W-:Y:S02]  /*14100*/  SHF.R.U32.HI R6, RZ, 0x18, R6 ;  /* 0x00000018ff067819 */ /* 0x000fe40000011606 */
[----:B------:R-:W-:Y:S02]  /*14110*/  LOP3.LUT R3, R3, 0xff, RZ, 0xc0, !PT ;  /* 0x000000ff03037812 */ /* 0x000fe400078ec0ff */
[----:B------:R-:W-:-:S02]  /*14120*/  PRMT R7, R2, 0x5410, R8 ;  /* 0x0000541002077816 */ /* 0x000fc40000000008 */
[C---:B------:R-:W-:Y:S01]  /*14130*/  LOP3.LUT R2, R0.reuse, 0xffff, RZ, 0xc0, !PT ;  /* 0x0000ffff00027812 */ /* 0x040fe200078ec0ff */
[----:B------:R-:W-:Y:S01]  /*14140*/  IMAD.MOV.U32 R82, RZ, RZ, R56 ;  /* 0x000000ffff527224 */ /* 0x000fe200078e0038 */
[----:B------:R-:W-:Y:S01]  /*14150*/  PRMT R24, R3, 0x5410, R6 ;  /* 0x0000541003187816 */ /* 0x000fe20000000006 */
[----:B------:R-:W-:Y:S01]  /*14160*/  IMAD.MOV.U32 R56, RZ, RZ, R71 ;  /* 0x000000ffff387224 */ /* 0x000fe200078e0047 */
[----:B------:R-:W-:Y:S01]  /*14170*/  SHF.R.U32.HI R3, RZ, 0x8, R2 ;  /* 0x00000008ff037819 */ /* 0x000fe20000011602 */
[----:B------:R-:W-:Y:S01]  /*14180*/  IMAD.MOV.U32 R71, RZ, RZ, R63 ;  /* 0x000000ffff477224 */ /* 0x000fe200078e003f */
[----:B------:R-:W-:Y:S01]  /*14190*/  LOP3.LUT R2, R0, 0xff, RZ, 0xc0, !PT ;  /* 0x000000ff00027812 */ /* 0x000fe200078ec0ff */
[----:B------:R-:W-:Y:S02]  /*141a0*/  IMAD.MOV.U32 R63, RZ, RZ, R60 ;  /* 0x000000ffff3f7224 */ /* 0x000fe400078e003c */
[----:B------:R-:W-:Y:S01]  /*141b0*/  IMAD.MOV.U32 R60, RZ, RZ, R30 ;  /* 0x000000ffff3c7224 */ /* 0x000fe200078e001e */
[----:B------:R-:W-:-:S02]  /*141c0*/  PRMT R30, R2, 0x5410, R3 ;  /* 0x00005410021e7816 */ /* 0x000fc40000000003 */
[--C-:B------:R-:W-:Y:S02]  /*141d0*/  SHF.R.U32.HI R3, RZ, 0x10, R0.reuse ;  /* 0x00000010ff037819 */ /* 0x100fe40000011600 */
[----:B------:R-:W-:Y:S02]  /*141e0*/  SHF.R.U32.HI R2, RZ, 0x18, R0 ;  /* 0x00000018ff027819 */ /* 0x000fe40000011600 */
[----:B------:R-:W-:Y:S01]  /*141f0*/  LOP3.LUT R0, R3, 0xff, RZ, 0xc0, !PT ;  /* 0x000000ff03007812 */ /* 0x000fe200078ec0ff */
[----:B------:R-:W-:Y:S02]  /*14200*/  IMAD.MOV.U32 R61, RZ, RZ, R62 ;  /* 0x000000ffff3d7224 */ /* 0x000fe400078e003e */
[----:B------:R-:W-:Y:S01]  /*14210*/  IMAD.MOV.U32 R62, RZ, RZ, R29 ;  /* 0x000000ffff3e7224 */ /* 0x000fe200078e001d */
[----:B------:R-:W-:Y:S01]  /*14220*/  PRMT R29, R0, 0x5410, R2 ;  /* 0x00005410001d7816 */ /* 0x000fe20000000002 */
[----:B------:R-:W-:Y:S02]  /*14230*/  IMAD.U32 R0, RZ, RZ, UR13 ;  /* 0x0000000dff007e24 */ /* 0x000fe4000f8e00ff */
[----:B------:R-:W-:-:S05]  /*14240*/  IMAD.MOV.U32 R3, RZ, RZ, 0x7054 ;  /* 0x00007054ff037424 */ /* 0x000fca00078e00ff */
[----:B------:R-:W-:Y:S01]  /*14250*/  PRMT R0, R0, R3, UR13 ;  /* 0x0000000d00007e16 */ /* 0x000fe20008000003 */
[----:B------:R-:W-:-:S04]  /*14260*/  IMAD.U32 R6, RZ, RZ, UR35 ;  /* 0x00000023ff067e24 */ /* 0x000fc8000f8e00ff */
[----:B------:R-:W-:Y:S02]  /*14270*/  HSET2.LE.AND R2, R17, R0, PT ;  /* 0x0000000011027233 */ /* 0x000fe40003803000 */
[----:B------:R-:W-:-:S03]  /*14280*/  LOP3.LUT R6, R209, UR6, R6, 0x96, !PT ;  /* 0x00000006d1067c12 */ /* 0x000fc6000f8e9606 */
[----:B------:R-:W-:Y:S01]  /*14290*/  LOP3.LUT R10, R2, R90, RZ, 0xc0, !PT ;  /* 0x0000005a020a7212 */ /* 0x000fe200078ec0ff */
[----:B------:R-:W-:Y:S02]  /*142a0*/  IMAD.MOV.U32 R90, RZ, RZ, R88 ;  /* 0x000000ffff5a7224 */ /* 0x000fe400078e0058 */
[----:B------:R-:W-:Y:S01]  /*142b0*/  IMAD.MOV.U32 R88, RZ, RZ, R89 ;  /* 0x000000ffff587224 */ /* 0x000fe200078e0059 */
[----:B------:R1:W-:Y:S01]  /*142c0*/  STG.E.U16 desc[UR30][R14.64+-0x70], R33 ;  /* 0xffff90210e007986 */ /* 0x0003e2000c10151e */
[----:B------:R-:W-:Y:S02]  /*142d0*/  IMAD.MOV.U32 R89, RZ, RZ, R76 ;  /* 0x000000ffff597224 */ /* 0x000fe400078e004c */
[----:B------:R-:W-:Y:S01]  /*142e0*/  IMAD.MOV.U32 R76, RZ, RZ, R32 ;  /* 0x000000ffff4c7224 */ /* 0x000fe200078e0020 */
[--C-:B------:R-:W-:Y:S02]  /*142f0*/  HSET2.LE.AND R2, R16, R0.reuse, PT ;  /* 0x0000000010027233 */ /* 0x100fe40003803000 */
[----:B------:R-:W-:-:S03]  /*14300*/  HSET2.LE.AND R3, R11, R0, PT ;  /* 0x000000000b037233 */ /* 0x000fc60003803000 */
[----:B------:R-:W-:Y:S01]  /*14310*/  LOP3.LUT R18, R2, R180, RZ, 0xc0, !PT ;  /* 0x000000b402127212 */ /* 0x000fe200078ec0ff */
[----:B-1----:R-:W-:-:S05]  /*14320*/  IMAD.WIDE.U32 R32, R6, -0x326172a9, RZ ;  /* 0xcd9e8d5706207825 */ /* 0x002fca00078e00ff */
[----:B------:R-:W-:-:S05]  /*14330*/  LOP3.LUT R6, R33, UR29, R25, 0x96, !PT ;  /* 0x0000001d21067c12 */ /* 0x000fca000f8e9619 */
[----:B------:R-:W-:Y:S01]  /*14340*/  IMAD.WIDE.U32 R8, R6, -0x2daee0ad, RZ ;  /* 0xd2511f5306087825 */ /* 0x000fe200078e00ff */
[----:B------:R-:W-:-:S04]  /*14350*/  LOP3.LUT R11, R3, R181, RZ, 0xc0, !PT ;  /* 0x000000b5030b7212 */ /* 0x000fc800078ec0ff */
[----:B------:R-:W-:Y:S01]  /*14360*/  LOP3.LUT R2, R9, UR42, R92, 0x96, !PT ;  /* 0x0000002a09027c12 */ /* 0x000fe2000f8e965c */
[----:B------:R-:W-:Y:S01]  /*14370*/  IMAD.MOV.U32 R25, RZ, RZ, R76 ;  /* 0x000000ffff197224 */ /* 0x000fe200078e004c */
[----:B------:R-:W-:Y:S01]  /*14380*/  HSET2.LE.AND R3, R7, R0, PT ;  /* 0x0000000007037233 */ /* 0x000fe20003803000 */
[----:B------:R-:W-:Y:S01]  /*14390*/  IMAD.MOV.U32 R91, RZ, RZ, R90 ;  /* 0x000000ffff5b7224 */ /* 0x000fe200078e005a */
[----:B------:R1:W-:Y:S01]  /*143a0*/  STG.E.U16 desc[UR30][R14.64+-0x6e], R34 ;  /* 0xffff92220e007986 */ /* 0x0003e2000c10151e */
[----:B------:R-:W-:Y:S01]  /*143b0*/  IMAD.WIDE.U32 R6, R2, -0x326172a9, RZ ;  /* 0xcd9e8d5702067825 */ /* 0x000fe200078e00ff */
[----:B------:R-:W-:Y:S02]  /*143c0*/  LOP3.LUT R2, R5, UR43, R32, 0x96, !PT ;  /* 0x0000002b05027c12 */ /* 0x000fe4000f8e9620 */
[----:B------:R-:W-:Y:S01]  /*143d0*/  LOP3.LUT R19, R3, R239, RZ, 0xc0, !PT ;  /* 0x000000ef03137212 */ /* 0x000fe200078ec0ff */
[----:B------:R2:W5:Y:S01]  /*143e0*/  LDL.LU R181, [R1+0x190] ;  /* 0x0001900001b57983 */ /* 0x0005620000300800 */
[----:B------:R-:W-:Y:S01]  /*143f0*/  LOP3.LUT R4, R7, UR41, R4, 0x96, !PT ;  /* 0x0000002907047c12 */ /* 0x000fe2000f8e9604 */
[----:B------:R-:W-:-:S04]  /*14400*/  IMAD.WIDE.U32 R2, R2, -0x2daee0ad, RZ ;  /* 0xd2511f5302027825 */ /* 0x000fc800078e00ff */
[----:B------:R-:W-:Y:S01]  /*14410*/  IMAD.MOV.U32 R90, RZ, RZ, R88 ;  /* 0x000000ffff5a7224 */ /* 0x000fe200078e0058 */
[----:B------:R-:W-:Y:S01]  /*14420*/  LOP3.LUT R3, R3, UR40, R8, 0x96, !PT ;  /* 0x0000002803037c12 */ /* 0x000fe2000f8e9608 */
[----:B------:R-:W-:-:S04]  /*14430*/  IMAD.WIDE.U32 R4, R4, -0x2daee0ad, RZ ;  /* 0xd2511f5304047825 */ /* 0x000fc800078e00ff */
[----:B------:R-:W-:Y:S01]  /*14440*/  IMAD.MOV.U32 R76, RZ, RZ, R63 ;  /* 0x000000ffff4c7224 */ /* 0x000fe200078e003f */
[----:B------:R-:W-:Y:S01]  /*14450*/  LOP3.LUT R5, R5, UR38, R2, 0x96, !PT ;  /* 0x0000002605057c12 */ /* 0x000fe2000f8e9602 */
[----:B------:R-:W-:Y:S01]  /*14460*/  IMAD.WIDE.U32 R2, R3, -0x326172a9, RZ ;  /* 0xcd9e8d5703027825 */ /* 0x000fe200078e00ff */
[----:B------:R-:W-:Y:S02]  /*14470*/  @!P0 PRMT R145, R96, 0x5410, RZ ;  /* 0x0000541060918816 */ /* 0x000fe400000000ff */
[----:B------:R-:W-:Y:S02]  /*14480*/  @!P1 PRMT R148, R99, 0x5410, RZ ;  /* 0x0000541063949816 */ /* 0x000fe400000000ff */
[----:B------:R-:W-:Y:S02]  /*14490*/  @!P3 PRMT R147, R98, 0x5410, RZ ;  /* 0x000054106293b816 */ /* 0x000fe400000000ff */
[----:B------:R-:W-:Y:S02]  /*144a0*/  @!P2 PRMT R146, R97, 0x5410, RZ ;  /* 0x000054106192a816 */ /* 0x000fe400000000ff */
[----:B------:R-:W-:Y:S01]  /*144b0*/  @!P6 PRMT R144, R95, 0x5410, RZ ;  /* 0x000054105f90e816 */ /* 0x000fe200000000ff */
[----:B------:R-:W-:Y:S01]  /*144c0*/  STG.E.U16 desc[UR30][R142.64+-0x70], R200 ;  /* 0xffff90c88e007986 */ /* 0x000fe2000c10151e */
[----:B------:R-:W-:-:S03]  /*144d0*/  LOP3.LUT R3, R3, UR39, R6, 0x96, !PT ;  /* 0x0000002703037c12 */ /* 0x000fc6000f8e9606 */
[----:B------:R-:W-:Y:S02]  /*144e0*/  STG.E.U16 desc[UR30][R142.64+-0x6e], R199 ;  /* 0xffff92c78e007986 */ /* 0x000fe4000c10151e */
[----:B------:R-:W-:Y:S02]  /*144f0*/  IMAD.WIDE.U32 R6, R3, -0x2daee0ad, RZ ;  /* 0xd2511f5303067825 */ /* 0x000fe400078e00ff */
[----:B------:R2:W5:Y:S03]  /*14500*/  LDL.LU R180, [R1+0x18c] ;  /* 0x00018c0001b47983 */ /* 0x0005660000300800 */
[----:B------:R-:W-:Y:S01]  /*14510*/  LOP3.LUT R3, R7, UR32, R4, 0x96, !PT ;  /* 0x0000002007037c12 */ /* 0x000fe2000f8e9604 */
[----:B------:R-:W-:-:S05]  /*14520*/  IMAD.WIDE.U32 R4, R5, -0x326172a9, RZ ;  /* 0xcd9e8d5705047825 */ /* 0x000fca00078e00ff */
[----:B------:R-:W-:Y:S01]  /*14530*/  LOP3.LUT R7, R5, UR37, R2, 0x96, !PT ;  /* 0x0000002505077c12 */ /* 0x000fe2000f8e9602 */
[----:B------:R-:W-:-:S05]  /*14540*/  IMAD.WIDE.U32 R2, R3, -0x326172a9, RZ ;  /* 0xcd9e8d5703027825 */ /* 0x000fca00078e00ff */
        /* <DEDUP_REMOVED lines=15> */
[--C-:B------:R-:W-:Y:S02]  /*14640*/  SHF.R.U32.HI R2, RZ, 0x10, R4.reuse ;  /* 0x00000010ff027819 */ /* 0x100fe40000011604 */
[----:B------:R-:W-:Y:S02]  /*14650*/  SHF.R.U32.HI R3, RZ, 0x18, R4 ;  /* 0x00000018ff037819 */ /* 0x000fe40000011604 */
[----:B------:R-:W-:-:S04]  /*14660*/  LOP3.LUT R2, R2, 0xff, RZ, 0xc0, !PT ;  /* 0x000000ff02027812 */ /* 0x000fc800078ec0ff */
[----:B------:R-:W-:Y:S01]  /*14670*/  PRMT R26, R2, 0x5410, R3 ;  /* 0x00005410021a7816 */ /* 0x000fe20000000003 */
[----:B------:R-:W-:Y:S01]  /*14680*/  IMAD.WIDE.U32 R2, R7, -0x2daee0ad, RZ ;  /* 0xd2511f5307027825 */ /* 0x000fe200078e00ff */
[----:B------:R-:W-:-:S03]  /*14690*/  HSET2.LE.AND R5, R24, R0, PT ;  /* 0x0000000018057233 */ /* 0x000fc60003803000 */
[----:B------:R-:W-:Y:S01]  /*146a0*/  IMAD.MOV.U32 R25, RZ, RZ, R86 ;  /* 0x000000ffff197224 */ /* 0x000fe200078e0056 */
[----:B------:R-:W-:-:S04]  /*146b0*/  LOP3.LUT R4, R3, UR20, R6, 0x96, !PT ;  /* 0x0000001403047c12 */ /* 0x000fc8000f8e9606 */
[----:B------:R-:W-:Y:S02]  /*146c0*/  LOP3.LUT R9, R5, R25, RZ, 0xc0, !PT ;  /* 0x0000001905097212 */ /* 0x000fe400078ec0ff */
        /* <DEDUP_REMOVED lines=14> */
[----:B------:R-:W-:Y:S02]  /*147b0*/  LOP3.LUT R2, R4, 0xff, RZ, 0xc0, !PT ;  /* 0x000000ff04027812 */ /* 0x000fe400078ec0ff */
[--C-:B------:R-:W-:Y:S02]  /*147c0*/  HSET2.LE.AND R4, R16, R0.reuse, PT ;  /* 0x0000000010047233 */ /* 0x100fe40003803000 */
[----:B------:R-:W-:Y:S01]  /*147d0*/  PRMT R28, R2, 0x5410, R3 ;  /* 0x00005410021c7816 */ /* 0x000fe20000000003 */
[----:B------:R-:W-:Y:S01]  /*147e0*/  IMAD.MOV.U32 R88, RZ, RZ, R89 ;  /* 0x000000ffff587224 */ /* 0x000fe200078e0059 */
[----:B------:R-:W-:-:S02]  /*147f0*/  HSET2.LE.AND R3, R29, R0, PT ;  /* 0x000000001d037233 */ /* 0x000fc40003803000 */
[----:B------:R-:W-:Y:S01]  /*14800*/  LOP3.LUT R22, R4, R238, RZ, 0xc0, !PT ;  /* 0x000000ee04167212 */ /* 0x000fe200078ec0ff */
[----:B------:R-:W-:Y:S01]  /*14810*/  IMAD.WIDE.U32 R4, R90, -0x326172a9, RZ ;  /* 0xcd9e8d575a047825 */ /* 0x000fe200078e00ff */
[--C-:B------:R-:W-:Y:S02]  /*14820*/  HSET2.LE.AND R2, R30, R0.reuse, PT ;  /* 0x000000001e027233 */ /* 0x100fe40003803000 */
[----:B------:R-:W-:Y:S02]  /*14830*/  LOP3.LUT R17, R3, R176, RZ, 0xc0, !PT ;  /* 0x000000b003117212 */ /* 0x000fe400078ec0ff */
[----:B------:R-:W-:Y:S02]  /*14840*/  LOP3.LUT R3, R5, R88, RZ, 0x3c, !PT ;  /* 0x0000005805037212 */ /* 0x000fe400078e3cff */
[----:B------:R-:W-:Y:S01]  /*14850*/  LOP3.LUT R16, R2, R91, RZ, 0xc0, !PT ;  /* 0x0000005b02107212 */ /* 0x000fe200078ec0ff */
[----:B------:R-:W-:Y:S01]  /*14860*/  IMAD.MOV.U32 R89, RZ, RZ, R177 ;  /* 0x000000ffff597224 */ /* 0x000fe200078e00b1 */
[----:B------:R-:W-:Y:S01]  /*14870*/  HSET2.LE.AND R2, R23, R0, PT ;  /* 0x0000000017027233 */ /* 0x000fe20003803000 */
[----:B------:R-:W-:-:S04]  /*14880*/  IMAD.WIDE.U32 R38, R3, -0x2daee0ad, RZ ;  /* 0xd2511f5303267825 */ /* 0x000fc800078e00ff */
[----:B------:R-:W-:Y:S01]  /*14890*/  IMAD.MOV.U32 R86, RZ, RZ, R178 ;  /* 0x000000ffff567224 */ /* 0x000fe200078e00b2 */
[----:B------:R-:W-:Y:S01]  /*148a0*/  LOP3.LUT R23, R2, R70, RZ, 0xc0, !PT ;  /* 0x0000004602177212 */ /* 0x000fe200078ec0ff */
[----:B------:R-:W-:Y:S01]  /*148b0*/  IMAD.MOV.U32 R88, RZ, RZ, R89 ;  /* 0x000000ffff587224 */ /* 0x000fe200078e0059 */
[----:B------:R-:W-:Y:S01]  /*148c0*/  LOP3.LUT R2, R39, UR21, R208, 0x96, !PT ;  /* 0x0000001527027c12 */ /* 0x000fe2000f8e96d0 */
[----:B------:R-:W-:Y:S02]  /*148d0*/  IMAD.MOV.U32 R89, RZ, RZ, R86 ;  /* 0x000000ffff597224 */ /* 0x000fe400078e0056 */
[----:B------:R-:W-:Y:S02]  /*148e0*/  IMAD.MOV.U32 R86, RZ, RZ, R87 ;  /* 0x000000ffff567224 */ /* 0x000fe400078e0057 */
[----:B------:R-:W-:Y:S02]  /*148f0*/  IMAD.MOV.U32 R87, RZ, RZ, R85 ;  /* 0x000000ffff577224 */ /* 0x000fe400078e0055 */
[----:B------:R-:W-:-:S02]  /*14900*/  IMAD.MOV.U32 R85, RZ, RZ, R84 ;  /* 0x000000ffff557224 */ /* 0x000fc400078e0054 */
[----:B------:R-:W-:Y:S01]  /*14910*/  IMAD.MOV.U32 R84, RZ, RZ, R82 ;  /* 0x000000ffff547224 */ /* 0x000fe200078e0052 */
[--C-:B------:R-:W-:Y:S01]  /*14920*/  HSET2.LE.AND R3, R26, R0.reuse, PT ;  /* 0x000000001a037233 */ /* 0x100fe20003803000 */
[----:B------:R-:W-:Y:S02]  /*14930*/  IMAD.MOV.U32 R82, RZ, RZ, R83 ;  /* 0x000000ffff527224 */ /* 0x000fe400078e0053 */
[----:B------:R-:W-:Y:S01]  /*14940*/  IMAD.WIDE.U32 R36, R2, -0x326172a9, RZ ;  /* 0xcd9e8d5702247825 */ /* 0x000fe200078e00ff */
[----:B------:R-:W-:-:S03]  /*14950*/  HSET2.LE.AND R2, R27, R0, PT ;  /* 0x000000001b027233 */ /* 0x000fc60003803000 */
[----:B------:R-:W-:Y:S02]  /*14960*/  IMAD.MOV.U32 R83, RZ, RZ, R81 ;  /* 0x000000ffff537224 */ /* 0x000fe400078e0051 */
[----:B------:R-:W-:Y:S02]  /*14970*/  IMAD.MOV.U32 R81, RZ, RZ, R80 ;  /* 0x000000ffff517224 */ /* 0x000fe400078e0050 */
[----:B------:R-:W-:Y:S01]  /*14980*/  IMAD.MOV.U32 R80, RZ, RZ, R79 ;  /* 0x000000ffff507224 */ /* 0x000fe200078e004f */
[----:B------:R-:W-:Y:S01]  /*14990*/  LOP3.LUT R6, R21, UR29, R4, 0x96, !PT ;  /* 0x0000001d15067c12 */ /* 0x000fe2000f8e9604 */
[----:B------:R-:W-:Y:S01]  /*149a0*/  IMAD.MOV.U32 R79, RZ, RZ, R78 ;  /* 0x000000ffff4f7224 */ /* 0x000fe200078e004e */
[----:B------:R-:W-:Y:S01]  /*149b0*/  LOP3.LUT R5, R37, UR43, R20, 0x96, !PT ;  /* 0x0000002b25057c12 */ /* 0x000fe2000f8e9614 */
[----:B------:R-:W-:Y:S01]  /*149c0*/  IMAD.MOV.U32 R78, RZ, RZ, R77 ;  /* 0x000000ffff4e7224 */ /* 0x000fe200078e004d */
[----:B------:R-:W-:Y:S01]  /*149d0*/  LOP3.LUT R20, R2, R88, RZ, 0xc0, !PT ;  /* 0x0000005802147212 */ /* 0x000fe200078ec0ff */
[----:B------:R-:W-:Y:S01]  /*149e0*/  IMAD.MOV.U32 R77, RZ, RZ, R128 ;  /* 0x000000ffff4d7224 */ /* 0x000fe200078e0080 */
[----:B------:R-:W-:-:S02]  /*149f0*/  LOP3.LUT R21, R3, R89, RZ, 0xc0, !PT ;  /* 0x0000005903157212 */ /* 0x000fc400078ec0ff */
[--C-:B------:R-:W-:Y:S02]  /*14a00*/  HSET2.LE.AND R3, R24, R0.reuse, PT ;  /* 0x0000000018037233 */ /* 0x100fe40003803000 */
[--C-:B------:R-:W-:Y:S02]  /*14a10*/  HSET2.LE.AND R2, R7, R0.reuse, PT ;  /* 0x0000000007027233 */ /* 0x100fe40003803000 */
[----:B------:R-:W-:Y:S01]  /*14a20*/  LOP3.LUT R128, R33, UR29, R4, 0x96, !PT ;  /* 0x0000001d21807c12 */ /* 0x000fe2000f8e9604 */
[----:B------:R-:W-:Y:S01]  /*14a30*/  IMAD.MOV.U32 R35, RZ, RZ, R78 ;  /* 0x000000ffff237224 */ /* 0x000fe200078e004e */
[----:B------:R-:W-:Y:S01]  /*14a40*/  HSET2.LE.AND R4, R25, R0, PT ;  /* 0x0000000019047233 */ /* 0x000fe20003803000 */
[----:B-1----:R-:W-:Y:S02]  /*14a50*/  IMAD.MOV.U32 R34, RZ, RZ, R77 ;  /* 0x000000ffff227224 */ /* 0x002fe400078e004d */
[----:B------:R-:W-:Y:S01]  /*14a60*/  IMAD.MOV.U32 R239, RZ, RZ, R76 ;  /* 0x000000ffffef7224 */ /* 0x000fe200078e004c */
[----:B------:R-:W-:Y:S01]  /*14a70*/  LOP3.LUT R37, R37, UR43, R32, 0x96, !PT ;  /* 0x0000002b25257c12 */ /* 0x000fe2000f8e9620 */
[----:B------:R-:W-:Y:S01]  /*14a80*/  IMAD.MOV.U32 R78, RZ, RZ, R102 ;  /* 0x000000ffff4e7224 */ /* 0x000fe200078e0066 */
[----:B------:R-:W-:Y:S01]  /*14a90*/  LOP3.LUT R102, R2, R45, RZ, 0xc0, !PT ;  /* 0x0000002d02667212 */ /* 0x000fe200078ec0ff */
[----:B------:R-:W-:Y:S01]  /*14aa0*/  IMAD.MOV.U32 R77, RZ, RZ, R101 ;  /* 0x000000ffff4d7224 */ /* 0x000fe200078e0065 */
[----:B------:R-:W-:Y:S01]  /*14ab0*/  LOP3.LUT R101, R3, R47, RZ, 0xc0, !PT ;  /* 0x0000002f03657212 */ /* 0x000fe200078ec0ff */
[----:B------:R-:W-:Y:S01]  /*14ac0*/  IMAD.MOV.U32 R76, RZ, RZ, R100 ;  /* 0x000000ffff4c7224 */ /* 0x000fe200078e0064 */
[----:B------:R-:W-:Y:S01]  /*14ad0*/  LOP3.LUT R100, R4, R50, RZ, 0xc0, !PT ;  /* 0x0000003204647212 */ /* 0x000fe200078ec0ff */
[----:B------:R-:W-:Y:S01]  /*14ae0*/  IMAD.WIDE.U32 R2, R6, -0x2daee0ad, RZ ;  /* 0xd2511f5306027825 */ /* 0x000fe200078e00ff */
[----:B------:R-:W1:Y:S03]  /*14af0*/  LDSM.16.MT88.4 R24, [R165+0x6000] ;  /* 0x00600000a518783b */ /* 0x000e660000004200 */
        /* <DEDUP_REMOVED lines=9> */
[----:B------:R-:W-:Y:S02]  /*14b90*/  LOP3.LUT R4, R3, UR38, R4, 0x96, !PT ;  /* 0x0000002603047c12 */ /* 0x000fe4000f8e9604 */
[----:B------:R-:W-:Y:S02]  /*14ba0*/  HSET2.LE.AND R3, R28, R0, PT ;  /* 0x000000001c037233 */ /* 0x000fe40003803000 */
[----:B------:R-:W-:Y:S01]  /*14bb0*/  LOP3.LUT R2, R33, UR32, R2, 0x96, !PT ;  /* 0x0000002021027c12 */ /* 0x000fe2000f8e9602 */
[----:B------:R-:W-:Y:S02]  /*14bc0*/  IMAD.MOV.U32 R30, RZ, RZ, R55 ;  /* 0x000000ffff1e7224 */ /* 0x000fe400078e0037 */
[----:B------:R-:W-:Y:S01]  /*14bd0*/  IMAD.MOV.U32 R55, RZ, RZ, R103 ;  /* 0x000000ffff377224 */ /* 0x000fe200078e0067 */
[----:B------:R-:W-:Y:S01]  /*14be0*/  LOP3.LUT R103, R3, R46, RZ, 0xc0, !PT ;  /* 0x0000002e03677212 */ /* 0x000fe200078ec0ff */
        /* <DEDUP_REMOVED lines=23> */
[----:B------:R-:W-:Y:S02]  /*14d60*/  LOP3.LUT R6, R2, R41, RZ, 0xc0, !PT ;  /* 0x0000002902067212 */ /* 0x000fe400078ec0ff */
[----:B------:R-:W-:Y:S01]  /*14d70*/  HSET2.LE.AND R2, R28, R0, PT ;  /* 0x000000001c027233 */ /* 0x000fe20003803000 */
[----:B------:R-:W-:Y:S01]  /*14d80*/  IMAD.MOV.U32 R96, RZ, RZ, R79 ;  /* 0x000000ffff607224 */ /* 0x000fe200078e004f */
[----:B------:R-:W-:-:S02]  /*14d90*/  LOP3.LUT R7, R3, R31, RZ, 0xc0, !PT ;  /* 0x0000001f03077212 */ /* 0x000fc400078ec0ff */
[----:B------:R-:W-:Y:S02]  /*14da0*/  LOP3.LUT R4, R4, R43, RZ, 0xc0, !PT ;  /* 0x0000002b04047212 */ /* 0x000fe400078ec0ff */
[----:B------:R-:W-:Y:S01]  /*14db0*/  LOP3.LUT R5, R2, R42, RZ, 0xc0, !PT ;  /* 0x0000002a02057212 */ /* 0x000fe200078ec0ff */
[----:B------:R-:W-:Y:S01]  /*14dc0*/  IMAD.MOV.U32 R79, RZ, RZ, R175 ;  /* 0x000000ffff4f7224 */ /* 0x000fe200078e00af */
[----:B-1----:R-:W-:Y:S01]  /*14dd0*/  HMMA.16816.F32 R88, R8, R24, R244 ;  /* 0x000000180858723c */ /* 0x002fe200000018f4 */
[----:B------:R-:W-:Y:S02]  /*14de0*/  IMAD.MOV.U32 R40, RZ, RZ, R86 ;  /* 0x000000ffff287224 */ /* 0x000fe400078e0056 */
[----:B------:R-:W-:Y:S02]  /*14df0*/  IMAD.MOV.U32 R93, RZ, RZ, R87 ;  /* 0x000000ffff5d7224 */ /* 0x000fe400078e0057 */
[----:B------:R-:W-:Y:S02]  /*14e00*/  IMAD.MOV.U32 R94, RZ, RZ, R85 ;  /* 0x000000ffff5e7224 */ /* 0x000fe400078e0055 */
[----:B------:R-:W-:-:S02]  /*14e10*/  IMAD.MOV.U32 R95, RZ, RZ, R84 ;  /* 0x000000ffff5f7224 */ /* 0x000fc400078e0054 */
[----:B------:R-:W-:Y:S01]  /*14e20*/  IMAD.MOV.U32 R92, RZ, RZ, R82 ;  /* 0x000000ffff5c7224 */ /* 0x000fe200078e0052 */
[C---:B------:R-:W-:Y:S01]  /*14e30*/  HMMA.16816.F32 R84, R4.reuse, R24, R72 ;  /* 0x000000180454723c */ /* 0x040fe20000001848 */
[----:B------:R-:W-:Y:S02]  /*14e40*/  IMAD.MOV.U32 R97, RZ, RZ, R83 ;  /* 0x000000ffff617224 */ /* 0x000fe400078e0053 */
[----:B------:R-:W-:Y:S02]  /*14e50*/  IMAD.MOV.U32 R98, RZ, RZ, R81 ;  /* 0x000000ffff627224 */ /* 0x000fe400078e0051 */
[----:B------:R-:W-:Y:S02]  /*14e60*/  IMAD.MOV.U32 R99, RZ, RZ, R80 ;  /* 0x000000ffff637224 */ /* 0x000fe400078e0050 */
[----:B------:R-:W-:Y:S01]  /*14e70*/  IMAD.MOV.U32 R244, RZ, RZ, R79 ;  /* 0x000000fffff47224 */ /* 0x000fe200078e004f */
[----:B------:R-:W-:Y:S01]  /*14e80*/  HMMA.16816.F32 R80, R4, R26, R104 ;  /* 0x0000001a0450723c */ /* 0x000fe20000001868 */
[----:B------:R-:W-:-:S02]  /*14e90*/  IMAD.MOV.U32 R245, RZ, RZ, R78 ;  /* 0x000000fffff57224 */ /* 0x000fc400078e004e */
[----:B------:R-:W-:Y:S02]  /*14ea0*/  IMAD.MOV.U32 R246, RZ, RZ, R77 ;  /* 0x000000fffff67224 */ /* 0x000fe400078e004d */
[----:B------:R-:W-:Y:S02]  /*14eb0*/  IMAD.MOV.U32 R247, RZ, RZ, R76 ;  /* 0x000000fffff77224 */ /* 0x000fe400078e004c */
[----:B------:R-:W-:Y:S01]  /*14ec0*/  HMMA.16816.F32 R76, R8, R26, R248 ;  /* 0x0000001a084c723c */ /* 0x000fe200000018f8 */
[----:B------:R-:W1:Y:S01]  /*14ed0*/  LDSM.16.MT88.4 R24, [R168+0x6000] ;  /* 0x00600000a818783b */ /* 0x000e620000004200 */
[----:B------:R-:W-:Y:S02]  /*14ee0*/  IMAD.MOV.U32 R63, RZ, RZ, R61 ;  /* 0x000000ffff3f7224 */ /* 0x000fe400078e003d */
[----:B------:R-:W-:Y:S02]  /*14ef0*/  IMAD.MOV.U32 R61, RZ, RZ, R62 ;  /* 0x000000ffff3d7224 */ /* 0x000fe400078e003e */
[----:B------:R-:W-:-:S02]  /*14f00*/  IMAD.MOV.U32 R62, RZ, RZ, R179 ;  /* 0x000000ffff3e7224 */ /* 0x000fc400078e00b3 */
[----:B------:R-:W-:Y:S01]  /*14f10*/  IMAD.MOV.U32 R3, RZ, RZ, R30 ;  /* 0x000000ffff037224 */ /* 0x000fe200078e001e */
[----:B------:R-:W-:Y:S01]  /*14f20*/  STG.E.U16 desc[UR30][R140.64+-0x70], R193 ;  /* 0xffff90c18c007986 */ /* 0x000fe2000c10151e */
[----:B------:R-:W-:Y:S02]  /*14f30*/  IMAD.MOV.U32 R31, RZ, RZ, R35 ;  /* 0x000000ffff1f7224 */ /* 0x000fe400078e0023 */
[----:B------:R-:W-:Y:S01]  /*14f40*/  IMAD.MOV.U32 R46, RZ, RZ, R71 ;  /* 0x000000ffff2e7224 */ /* 0x000fe200078e0047 */
[----:B------:R-:W-:Y:S01]  /*14f50*/  STG.E.U16 desc[UR30][R140.64+-0x6e], R196 ;  /* 0xffff92c48c007986 */ /* 0x000fe2000c10151e */
[----:B------:R-:W-:Y:S02]  /*14f60*/  IMAD.MOV.U32 R45, RZ, RZ, R68 ;  /* 0x000000ffff2d7224 */ /* 0x000fe400078e0044 */
[----:B------:R-:W-:Y:S01]  /*14f70*/  IMAD.MOV.U32 R47, RZ, RZ, R69 ;  /* 0x000000ffff2f7224 */ /* 0x000fe200078e0045 */
[----:B------:R2:W5:Y:S01]  /*14f80*/  LDL.LU R179, [R1+0x188] ;  /* 0x0001880001b37983 */ /* 0x0005620000300800 */
[----:B------:R-:W-:-:S02]  /*14f90*/  IMAD.MOV.U32 R50, RZ, RZ, R67 ;  /* 0x000000ffff327224 */ /* 0x000fc400078e0043 */
[----:B------:R-:W-:Y:S02]  /*14fa0*/  IMAD.MOV.U32 R29, RZ, RZ, R66 ;  /* 0x000000ffff1d7224 */ /* 0x000fe400078e0042 */
[----:B------:R-:W-:Y:S02]  /*14fb0*/  IMAD.MOV.U32 R30, RZ, RZ, R65 ;  /* 0x000000ffff1e7224 */ /* 0x000fe400078e0041 */
[----:B------:R-:W-:Y:S02]  /*14fc0*/  IMAD.MOV.U32 R35, RZ, RZ, R64 ;  /* 0x000000ffff237224 */ /* 0x000fe400078e0040 */
[----:B------:R-:W-:Y:S01]  /*14fd0*/  IMAD.MOV.U32 R2, RZ, RZ, R31 ;  /* 0x000000ffff027224 */ /* 0x000fe200078e001f */
[-C--:B-1----:R-:W-:Y:S06]  /*14fe0*/  HMMA.16816.F32 R72, R8, R24.reuse, R244 ;  /* 0x000000180848723c */ /* 0x082fec00000018f4 */
[----:B------:R-:W-:Y:S06]  /*14ff0*/  HMMA.16816.F32 R68, R4, R24, R112 ;  /* 0x000000180444723c */ /* 0x000fec0000001870 */
[----:B------:R-:W-:Y:S01]  /*15000*/  HMMA.16816.F32 R60, R8, R26, R60 ;  /* 0x0000001a083c723c */ /* 0x000fe2000000183c */
[----:B------:R-:W-:-:S02]  /*15010*/  IMAD.MOV.U32 R238, RZ, RZ, R34 ;  /* 0x000000ffffee7224 */ /* 0x000fc400078e0022 */
[----:B------:R-:W-:Y:S02]  /*15020*/  IMAD.MOV.U32 R105, RZ, RZ, R46 ;  /* 0x000000ffff697224 */ /* 0x000fe400078e002e */
[----:B------:R-:W-:Y:S01]  /*15030*/  IMAD.MOV.U32 R41, RZ, RZ, R40 ;  /* 0x000000ffff297224 */ /* 0x000fe200078e0028 */
[----:B------:R-:W-:Y:S01]  /*15040*/  HMMA.16816.F32 R64, R4, R26, R116 ;  /* 0x0000001a0440723c */ /* 0x000fe20000001874 */
[----:B------:R-:W1:Y:S01]  /*15050*/  LDSM.16.MT88.4 R24, [R167+0x6000] ;  /* 0x00600000a718783b */ /* 0x000e620000004200 */
[----:B------:R-:W-:Y:S02]  /*15060*/  IMAD.MOV.U32 R106, RZ, RZ, R45 ;  /* 0x000000ffff6a7224 */ /* 0x000fe400078e002d */
[----:B------:R-:W-:Y:S02]  /*15070*/  IMAD.MOV.U32 R107, RZ, RZ, R47 ;  /* 0x000000ffff6b7224 */ /* 0x000fe400078e002f */
[----:B------:R-:W-:Y:S02]  /*15080*/  IMAD.MOV.U32 R249, RZ, RZ, R55 ;  /* 0x000000fffff97224 */ /* 0x000fe400078e0037 */
[----:B------:R-:W-:Y:S01]  /*15090*/  IMAD.MOV.U32 R251, RZ, RZ, R51 ;  /* 0x000000fffffb7224 */ /* 0x000fe200078e0033 */
[----:B------:R-:W-:Y:S01]  /*150a0*/  STG.E.U16 desc[UR30][R12.64+-0x60], R230 ;  /* 0xffffa0e60c007986 */ /* 0x000fe2000c10151e */
[----:B------:R-:W-:-:S02]  /*150b0*/  IMAD.MOV.U32 R116, RZ, RZ, R29 ;  /* 0x000000ffff747224 */ /* 0x000fc400078e001d */
[----:B------:R-:W-:Y:S01]  /*150c0*/  IMAD.MOV.U32 R117, RZ, RZ, R30 ;  /* 0x000000ffff757224 */ /* 0x000fe200078e001e */
[----:B------:R-:W-:Y:S04]  /*150d0*/  STG.E.U16 desc[UR30][R12.64+-0x5e], R229 ;  /* 0xffffa2e50c007986 */ /* 0x000fe8000c10151e */
[----:B------:R-:W3:Y:S01]  /*150e0*/  LDSM.16.MT88.4 R28, [R166+0x6000] ;  /* 0x00600000a61c783b */ /* 0x000ee20000004200 */
[----:B------:R-:W-:Y:S02]  /*150f0*/  IMAD.MOV.U32 R34, RZ, RZ, R174 ;  /* 0x000000ffff227224 */ /* 0x000fe400078e00ae */
[----:B------:R-:W-:Y:S01]  /*15100*/  IMAD.MOV.U32 R246, RZ, RZ, R164 ;  /* 0x000000fffff67224 */ /* 0x000fe200078e00a4 */
[----:B------:R2:W5:Y:S01]  /*15110*/  LDL.LU R178, [R1+0x184] ;  /* 0x0001840001b27983 */ /* 0x0005620000300800 */
        /* <DEDUP_REMOVED lines=15> */
[----:B------:R-:W-:Y:S01]  /*15210*/  STG.E.U16 desc[UR30][R14.64+-0x60], R224 ;  /* 0xffffa0e00e007986 */ /* 0x000fe2000c10151e */
[----:B------:R-:W-:Y:S02]  /*15220*/  IMAD.MOV.U32 R118, RZ, RZ, R246 ;  /* 0x000000ffff767224 */ /* 0x000fe400078e00f6 */
[----:B------:R-:W-:Y:S01]  /*15230*/  IMAD.MOV.U32 R138, RZ, RZ, R119 ;  /* 0x000000ffff8a7224 */ /* 0x000fe200078e0077 */
[----:B---3--:R-:W-:Y:S01]  /*15240*/  HMMA.16816.F32 R56, R8, R28, R56 ;  /* 0x0000001c0838723c */ /* 0x008fe20000001838 */
[----:B------:R-:W-:Y:S01]  /*15250*/  IMAD.MOV.U32 R246, RZ, RZ, R247 ;  /* 0x000000fffff67224 */ /* 0x000fe200078e00f7 */
[----:B------:R-:W-:Y:S01]  /*15260*/  STG.E.U16 desc[UR30][R14.64+-0x5e], R225 ;  /* 0xffffa2e10e007986 */ /* 0x000fe2000c10151e */
[----:B------:R-:W-:-:S02]  /*15270*/  IMAD.MOV.U32 R247, RZ, RZ, R2 ;  /* 0x000000fffff77224 */ /* 0x000fc400078e0002 */
[----:B------:R-:W-:Y:S01]  /*15280*/  IMAD.MOV.U32 R119, RZ, RZ, R3 ;  /* 0x000000ffff777224 */ /* 0x000fe200078e0003 */
[----:B------:R-:W-:Y:S01]  /*15290*/  HMMA.16816.F32 R92, R8, R30, R92 ;  /* 0x0000001e085c723c */ /* 0x000fe2000000185c */
[----:B------:R-:W-:Y:S01]  /*152a0*/  IMAD.WIDE.U32 R2, R33, -0x2daee0ad, RZ ;  /* 0xd2511f5321027825 */ /* 0x000fe200078e00ff */
[----:B------:R2:W5:Y:S03]  /*152b0*/  LDL.LU R177, [R1+0x180] ;  /* 0x0001800001b17983 */ /* 0x0005660000300800 */
[----:B------:R-:W-:Y:S01]  /*152c0*/  IMAD.MOV.U32 R248, RZ, RZ, R40 ;  /* 0x000000fffff87224 */ /* 0x000fe200078e0028 */
[----:B------:R-:W-:Y:S06]  /*152d0*/  HMMA.16816.F32 R52, R4, R28, R120 ;  /* 0x0000001c0434723c */ /* 0x000fec0000001878 */
[----:B------:R-:W-:Y:S01]  /*152e0*/  HMMA.16816.F32 R104, R8, R26, R104 ;  /* 0x0000001a0868723c */ /* 0x000fe20000001868 */
[----:B------:R-:W-:-:S02]  /*152f0*/  IMAD.MOV.U32 R123, RZ, RZ, R48 ;  /* 0x000000ffff7b7224 */ /* 0x000fc400078e0030 */
[----:B------:R-:W-:Y:S02]  /*15300*/  IMAD.MOV.U32 R35, RZ, RZ, R172 ;  /* 0x000000ffff237224 */ /* 0x000fe400078e00ac */
[----:B------:R-:W-:Y:S01]  /*15310*/  IMAD.MOV.U32 R34, RZ, RZ, R171 ;  /* 0x000000ffff227224 */ /* 0x000fe200078e00ab */
[C---:B------:R-:W-:Y:S01]  /*15320*/  HMMA.16816.F32 R48, R4.reuse, R30, R124 ;  /* 0x0000001e0430723c */ /* 0x040fe2000000187c */
[----:B------:R-:W1:Y:S01]  /*15330*/  LDSM.16.MT88.4 R28, [R166+0x6800] ;  /* 0x00680000a61c783b */ /* 0x000e620000004200 */
[----:B------:R-:W-:Y:S02]  /*15340*/  IMAD.MOV.U32 R136, RZ, RZ, R117 ;  /* 0x000000ffff887224 */ /* 0x000fe400078e0075 */
[----:B------:R-:W-:Y:S02]  /*15350*/  IMAD.MOV.U32 R139, RZ, RZ, R119 ;  /* 0x000000ffff8b7224 */ /* 0x000fe400078e0077 */
[----:B------:R-:W-:Y:S01]  /*15360*/  IMAD.MOV.U32 R133, RZ, RZ, R170 ;  /* 0x000000ffff857224 */ /* 0x000fe200078e00aa */
[----:B------:R-:W-:Y:S01]  /*15370*/  HMMA.16816.F32 R40, R4, R26, R240 ;  /* 0x0000001a0428723c */ /* 0x000fe200000018f0 */
[----:B------:R-:W3:Y:S01]  /*15380*/  LDSM.16.MT88.4 R24, [R165+0x6800] ;  /* 0x00680000a518783b */ /* 0x000ee20000004200 */
[----:B------:R-:W-:-:S03]  /*15390*/  IMAD.MOV.U32 R134, RZ, RZ, R169 ;  /* 0x000000ffff867224 */ /* 0x000fc600078e00a9 */
[----:B------:R-:W-:Y:S02]  /*153a0*/  STG.E.U16 desc[UR30][R142.64+-0x60], R198 ;  /* 0xffffa0c68e007986 */ /* 0x000fe4000c10151e */
[----:B------:R-:W-:Y:S02]  /*153b0*/  SHF.R.U32.HI R6, RZ, 0x10, R2 ;  /* 0x00000010ff067819 */ /* 0x000fe40000011602 */
[----:B------:R-:W-:Y:S01]  /*153c0*/  LOP3.LUT R4, R3, UR20, R32, 0x96, !PT ;  /* 0x0000001403047c12 */ /* 0x000fe2000f8e9620 */
[----:B------:R-:W-:Y:S01]  /*153d0*/  STG.E.U16 desc[UR30][R142.64+-0x5e], R197 ;  /* 0xffffa2c58e007986 */ /* 0x000fe2000c10151e */
[C---:B------:R-:W-:Y:S02]  /*153e0*/  LOP3.LUT R3, R2.reuse, 0xffff, RZ, 0xc0, !PT ;  /* 0x0000ffff02037812 */ /* 0x040fe400078ec0ff */
[----:B------:R-:W-:Y:S01]  /*153f0*/  LOP3.LUT R7, R2, 0xff, RZ, 0xc0, !PT ;  /* 0x000000ff02077812 */ /* 0x000fe200078ec0ff */
[----:B------:R2:W5:Y:S01]  /*15400*/  LDL.LU R176, [R1+0x17c] ;  /* 0x00017c0001b07983 */ /* 0x0005620000300800 */
[----:B------:R-:W-:-:S02]  /*15410*/  SHF.R.U32.HI R5, RZ, 0x18, R2 ;  /* 0x00000018ff057819 */ /* 0x000fc40000011602 */
[----:B------:R-:W-:Y:S01]  /*15420*/  LOP3.LUT R2, R6, 0xff, RZ, 0xc0, !PT ;  /* 0x000000ff06027812 */ /* 0x000fe200078ec0ff */
[----:B------:R-:W-:Y:S01]  /*15430*/  IMAD.MOV.U32 R241, RZ, RZ, R34 ;  /* 0x000000fffff17224 */ /* 0x000fe200078e0022 */
[----:B------:R-:W-:Y:S01]  /*15440*/  SHF.R.U32.HI R3, RZ, 0x8, R3 ;  /* 0x00000008ff037819 */ /* 0x000fe20000011603 */
[----:B------:R-:W-:Y:S01]  /*15450*/  IMAD.MOV.U32 R243, RZ, RZ, R116 ;  /* 0x000000fffff37224 */ /* 0x000fe200078e0074 */
[----:B------:R-:W-:Y:S01]  /*15460*/  PRMT R8, R2, 0x5410, R5 ;  /* 0x0000541002087816 */ /* 0x000fe20000000005 */
[----:B------:R-:W-:Y:S01]  /*15470*/  IMAD.MOV.U32 R242, RZ, RZ, R123 ;  /* 0x000000fffff27224 */ /* 0x000fe200078e007b */
[----:B------:R-:W-:Y:S01]  /*15480*/  LOP3.LUT R2, R4, 0xffff, RZ, 0xc0, !PT ;  /* 0x0000ffff04027812 */ /* 0x000fe200078ec0ff */
[----:B------:R-:W-:Y:S01]  /*15490*/  IMAD.MOV.U32 R240, RZ, RZ, R112 ;  /* 0x000000fffff07224 */ /* 0x000fe200078e0070 */
[----:B------:R-:W-:Y:S01]  /*154a0*/  PRMT R7, R7, 0x5410, R3 ;  /* 0x0000541007077816 */ /* 0x000fe20000000003 */
[----:B-1----:R-:W-:Y:S01]  /*154b0*/  HMMA.16816.F32 R56, R16, R28, R56 ;  /* 0x0000001c1038723c */ /* 0x002fe20000001838 */
[----:B------:R-:W-:-:S05]  /*154c0*/  SHF.R.U32.HI R3, RZ, 0x10, R4 ;  /* 0x00000010ff037819 */ /* 0x000fca0000011604 */
[----:B---3--:R-:W-:Y:S01]  /*154d0*/  HMMA.16816.F32 R76, R16, R26, R76 ;  /* 0x0000001a104c723c */ /* 0x008fe2000000184c */
[----:B------:R-:W-:Y:S01]  /*154e0*/  LOP3.LUT R6, R4, 0xff, RZ, 0xc0, !PT ;  /* 0x000000ff04067812 */ /* 0x000fe200078ec0ff */
[----:B------:R-:W-:Y:S01]  /*154f0*/  STG.E.U16 desc[UR30][R140.64+-0x60], R163 ;  /* 0xffffa0a38c007986 */ /* 0x000fe2000c10151e */
[----:B------:R-:W-:Y:S02]  /*15500*/  SHF.R.U32.HI R5, RZ, 0x18, R4 ;  /* 0x00000018ff057819 */ /* 0x000fe40000011604 */
[----:B------:R-:W-:Y:S01]  /*15510*/  SHF.R.U32.HI R4, RZ, 0x8, R2 ;  /* 0x00000008ff047819 */ /* 0x000fe20000011602 */
[----:B------:R-:W-:Y:S01]  /*15520*/  STG.E.U16 desc[UR30][R140.64+-0x5e], R191 ;  /* 0xffffa2bf8c007986 */ /* 0x000fe2000c10151e */
[----:B------:R-:W-:Y:S02]  /*15530*/  LOP3.LUT R3, R3, 0xff, RZ, 0xc0, !PT ;  /* 0x000000ff03037812 */ /* 0x000fe400078ec0ff */
[----:B------:R-:W-:Y:S01]  /*15540*/  PRMT R4, R6, 0x5410, R4 ;  /* 0x0000541006047816 */ /* 0x000fe20000000004 */
[----:B------:R2:W5:Y:S01]  /*15550*/  LDL.LU R175, [R1+0x178] ;  /* 0x0001780001af7983 */ /* 0x0005620000300800 */
[----:B------:R-:W-:-:S02]  /*15560*/  HSET2.LE.AND R2, R7, R0, PT ;  /* 0x0000000007027233 */ /* 0x000fc40003803000 */
[----:B------:R-:W-:Y:S01]  /*15570*/  PRMT R5, R3, 0x5410, R5 ;  /* 0x0000541003057816 */ /* 0x000fe20000000005 */
[----:B------:R-:W-:Y:S01]  /*15580*/  STG.E.U16 desc[UR30][R12.64+-0x50], R223 ;  /* 0xffffb0df0c007986 */ /* 0x000fe2000c10151e */
[--C-:B------:R-:W-:Y:S02]  /*15590*/  HSET2.LE.AND R3, R4, R0.reuse, PT ;  /* 0x0000000004037233 */ /* 0x100fe40003803000 */
[----:B------:R-:W-:Y:S01]  /*155a0*/  LOP3.LUT R6, R2, R109, RZ, 0xc0, !PT ;  /* 0x0000006d02067212 */ /* 0x000fe200078ec0ff */
[----:B------:R-:W-:Y:S01]  /*155b0*/  STG.E.U16 desc[UR30][R12.64+-0x4e], R222 ;  /* 0xffffb2de0c007986 */ /* 0x000fe2000c10151e */
[----:B------:R-:W-:-:S03]  /*155c0*/  HSET2.LE.AND R2, R8, R0, PT ;  /* 0x0000000008027233 */ /* 0x000fc60003803000 */
[----:B------:R-:W1:Y:S01]  /*155d0*/  LDSM.16.MT88.4 R8, [R168+0x6800] ;  /* 0x00680000a808783b */ /* 0x000e620000004200 */
[----:B------:R-:W-:Y:S01]  /*155e0*/  LOP3.LUT R4, R3, R111, RZ, 0xc0, !PT ;  /* 0x0000006f03047212 */ /* 0x000fe200078ec0ff */
[----:B------:R-:W-:Y:S02]  /*155f0*/  IMAD.MOV.U32 R3, RZ, RZ, R35 ;  /* 0x000000ffff037224 */ /* 0x000fe400078e0023 */
[----:B------:R-:W3:Y:S01]  /*15600*/  LDSM.16.MT88.4 R32, [R167+0x6800] ;  /* 0x00680000a720783b */ /* 0x000ee20000004200 */
[----:B------:R-:W-:Y:S02]  /*15610*/  HSET2.LE.AND R5, R5, R0, PT ;  /* 0x0000000005057233 */ /* 0x000fe40003803000 */
[----:B------:R-:W-:Y:S01]  /*15620*/  LOP3.LUT R7, R2, R108, RZ, 0xc0, !PT ;  /* 0x0000006c02077212 */ /* 0x000fe200078ec0ff */
[----:B------:R2:W5:Y:S02]  /*15630*/  LDL.LU R174, [R1+0x174] ;  /* 0x0001740001ae7983 */ /* 0x0005640000300800 */
[----:B------:R-:W-:Y:S01]  /*15640*/  LOP3.LUT R5, R5, R110, RZ, 0xc0, !PT ;  /* 0x0000006e05057212 */ /* 0x000fe200078ec0ff */
[----:B------:R-:W-:Y:S01]  /*15650*/  IMAD.MOV.U32 R2, RZ, RZ, R118 ;  /* 0x000000ffff027224 */ /* 0x000fe200078e0076 */
[----:B------:R-:W-:Y:S04]  /*15660*/  STG.E.U16 desc[UR30][R14.64+-0x50], R221 ;  /* 0xffffb0dd0e007986 */ /* 0x000fe8000c10151e */
[----:B------:R-:W-:Y:S01]  /*15670*/  STG.E.U16 desc[UR30][R14.64+-0x4e], R220 ;  /* 0xffffb2dc0e007986 */ /* 0x000fe2000c10151e */
[C---:B------:R-:W-:Y:S03]  /*15680*/  HMMA.16816.F32 R108, R4.reuse, R24, R84 ;  /* 0x00000018046c723c */ /* 0x040fe60000001854 */
[----:B------:R2:W5:Y:S04]  /*15690*/  LDL.LU R173, [R1+0x170] ;  /* 0x0001700001ad7983 */ /* 0x0005680000300800 */
[----:B------:R-:W-:Y:S01]  /*156a0*/  IMAD.MOV.U32 R87, RZ, RZ, R113 ;  /* 0x000000ffff577224 */ /* 0x000fe200078e0071 */
[C---:B------:R-:W-:Y:S06]  /*156b0*/  HMMA.16816.F32 R124, R4.reuse, R26, R80 ;  /* 0x0000001a047c723c */ /* 0x040fec0000001850 */
[C---:B-1----:R-:W-:Y:S06]  /*156c0*/  HMMA.16816.F32 R116, R4.reuse, R10, R64 ;  /* 0x0000000a0474723c */ /* 0x042fec0000001840 */
[----:B------:R-:W-:Y:S01]  /*156d0*/  HMMA.16816.F32 R120, R4, R8, R68 ;  /* 0x000000080478723c */ /* 0x000fe20000001844 */
[----:B------:R-:W-:-:S05]  /*156e0*/  IMAD.MOV.U32 R66, RZ, RZ, R114 ;  /* 0x000000ffff427224 */ /* 0x000fca00078e0072 */
[----:B------:R-:W-:Y:S01]  /*156f0*/  HMMA.16816.F32 R72, R16, R8, R72 ;  /* 0x000000081048723c */ /* 0x000fe20000001848 */
[----:B------:R-:W-:-:S05]  /*15700*/  IMAD.MOV.U32 R67, RZ, RZ, R115 ;  /* 0x000000ffff437224 */ /* 0x000fca00078e0073 */
[----:B------:R-:W-:Y:S01]  /*15710*/  HMMA.16816.F32 R60, R16, R10, R60 ;  /* 0x0000000a103c723c */ /* 0x000fe2000000183c */
[----:B------:R-:W-:Y:S04]  /*15720*/  STG.E.U16 desc[UR30][R142.64+-0x50], R162 ;  /* 0xffffb0a28e007986 */ /* 0x000fe8000c10151e */
[----:B------:R-:W-:Y:S01]  /*15730*/  STG.E.U16 desc[UR30][R142.64+-0x4e], R161 ;  /* 0xffffb2a18e007986 */ /* 0x000fe2000c10151e */
[C---:B------:R-:W-:Y:S03]  /*15740*/  HMMA.16816.F32 R112, R4.reuse, R28, R52 ;  /* 0x0000001c0470723c */ /* 0x040fe60000001834 */
[----:B------:R2:W5:Y:S03]  /*15750*/  LDL.LU R172, [R1+0x16c] ;  /* 0x00016c0001ac7983 */ /* 0x0005660000300800 */
[----:B---3--:R-:W-:Y:S01]  /*15760*/  HMMA.16816.F32 R68, R4, R34, R40 ;  /* 0x000000220444723c */ /* 0x008fe20000001828 */
[----:B------:R-:W-:-:S05]  /*15770*/  IMAD.MOV.U32 R55, RZ, RZ, R87 ;  /* 0x000000ffff377224 */ /* 0x000fca00078e0057 */
[----:B------:R-:W-:Y:S01]  /*15780*/  HMMA.16816.F32 R80, R4, R32, R44 ;  /* 0x000000200450723c */ /* 0x000fe2000000182c */
[----:B------:R-:W-:Y:S01]  /*15790*/  IMAD.MOV.U32 R43, RZ, RZ, R66 ;  /* 0x000000ffff2b7224 */ /* 0x000fe200078e0042 */
[----:B------:R-:W-:Y:S01]  /*157a0*/  STG.E.U16 desc[UR30][R140.64+-0x50], R160 ;  /* 0xffffb0a08c007986 */ /* 0x000fe2000c10151e */
[----:B------:R-:W-:-:S03]  /*157b0*/  IMAD.MOV.U32 R42, RZ, RZ, R67 ;  /* 0x000000ffff2a7224 */ /* 0x000fc600078e0043 */
[----:B------:R-:W-:Y:S01]  /*157c0*/  HMMA.16816.F32 R84, R4, R30, R48 ;  /* 0x0000001e0454723c */ /* 0x000fe20000001830 */
[----:B------:R-:W-:Y:S04]  /*157d0*/  STG.E.U16 desc[UR30][R140.64+-0x4e], R159 ;  /* 0xffffb29f8c007986 */ /* 0x000fe8000c10151e */
[----:B------:R2:W5:Y:S01]  /*157e0*/  LDL.LU R171, [R1+0x168] ;  /* 0x0001680001ab7983 */ /* 0x0005620000300800 */
[C---:B------:R-:W-:Y:S01]  /*157f0*/  HMMA.16816.F32 R64, R16.reuse, R24, R88 ;  /* 0x000000181040723c */ /* 0x040fe20000001858 */
[----:B------:R-:W-:Y:S02]  /*15800*/  IMAD.WIDE.U32 R6, R128, -0x2daee0ad, RZ ;  /* 0xd2511f5380067825 */ /* 0x000fe400078e00ff */
[----:B------:R-:W1:Y:S04]  /*15810*/  LDSM.16.MT88.4 R24, [R165+0x7000] ;  /* 0x00700000a518783b */ /* 0x000e680000004200 */
[----:B------:R-:W-:Y:S01]  /*15820*/  IMAD.MOV.U32 R89, RZ, RZ, R3 ;  /* 0x000000ffff597224 */ /* 0x000fe200078e0003 */
[----:B------:R-:W-:Y:S01]  /*15830*/  HMMA.16816.F32 R48, R16, R32, R96 ;  /* 0x000000201030723c */ /* 0x000fe20000001860 */
[----:B------:R-:W-:-:S05]  /*15840*/  IMAD.MOV.U32 R90, RZ, RZ, R2 ;  /* 0x000000ffff5a7224 */ /* 0x000fca00078e0002 */
[----:B------:R-:W-:Y:S01]  /*15850*/  HMMA.16816.F32 R44, R16, R34, R104 ;  /* 0x00000022102c723c */ /* 0x000fe20000001868 */
[----:B------:R-:W-:Y:S01]  /*15860*/  IMAD.WIDE.U32 R2, R37, -0x2daee0ad, RZ ;  /* 0xd2511f5325027825 */ /* 0x000fe200078e00ff */
[----:B------:R-:W-:Y:S01]  /*15870*/  LOP3.LUT R4, R7, UR42, R38, 0x96, !PT ;  /* 0x0000002a07047c12 */ /* 0x000fe2000f8e9626 */
[----:B------:R-:W-:Y:S03]  /*15880*/  STG.E.U16 desc[UR30][R12.64+-0x40], R219 ;  /* 0xffffc0db0c007986 */ /* 0x000fe6000c10151e */
[----:B------:R-:W-:Y:S01]  /*15890*/  LOP3.LUT R3, R3, UR40, R6, 0x96, !PT ;  /* 0x0000002803037c12 */ /* 0x000fe2000f8e9606 */
[----:B------:R-:W-:Y:S01]  /*158a0*/  IMAD.WIDE.U32 R4, R4, -0x326172a9, RZ ;  /* 0xcd9e8d5704047825 */ /* 0x000fe200078e00ff */
[----:B------:R-:W-:Y:S03]  /*158b0*/  STG.E.U16 desc[UR30][R12.64+-0x3e], R218 ;  /* 0xffffc2da0c007986 */ /* 0x000fe6000c10151e */
[----:B------:R-:W-:Y:S01]  /*158c0*/  IMAD.WIDE.U32 R38, R3, -0x326172a9, RZ ;  /* 0xcd9e8d5703267825 */ /* 0x000fe200078e00ff */
[----:B------:R-:W-:Y:S01]  /*158d0*/  LOP3.LUT R3, R5, UR41, R36, 0x96, !PT ;  /* 0x0000002905037c12 */ /* 0x000fe2000f8e9624 */
[----:B------:R2:W5:Y:S03]  /*158e0*/  LDL.LU R170, [R1+0x164] ;  /* 0x0001640001aa7983 */ /* 0x0005660000300800 */
[----:B------:R-:W-:Y:S01]  /*158f0*/  LOP3.LUT R6, R39, UR39, R4, 0x96, !PT ;  /* 0x0000002727067c12 */ /* 0x000fe2000f8e9604 */
[----:B------:R-:W-:-:S04]  /*15900*/  IMAD.WIDE.U32 R4, R3, -0x2daee0ad, RZ ;  /* 0xd2511f5303047825 */ /* 0x000fc800078e00ff */
[----:B------:R-:W-:Y:S02]  /*15910*/  IMAD.MOV.U32 R91, RZ, RZ, R55 ;  /* 0x000000ffff5b7224 */ /* 0x000fe400078e0037 */
[----:B------:R-:W-:Y:S02]  /*15920*/  IMAD.MOV.U32 R35, RZ, RZ, R89 ;  /* 0x000000ffff237224 */ /* 0x000fe400078e0059 */
[----:B------:R-:W-:Y:S01]  /*15930*/  IMAD.MOV.U32 R34, RZ, RZ, R90 ;  /* 0x000000ffff227224 */ /* 0x000fe200078e005a */
[----:B-1----:R-:W-:Y:S01]  /*15940*/  HMMA.16816.F32 R64, R20, R24, R64 ;  /* 0x000000181440723c */ /* 0x002fe20000001840 */
[----:B------:R-:W-:Y:S01]  /*15950*/  IMAD.WIDE.U32 R36, R6, -0x2daee0ad, RZ ;  /* 0xd2511f5306247825 */ /* 0x000fe200078e00ff */
[----:B------:R-:W-:Y:S01]  /*15960*/  LOP3.LUT R3, R5, UR38, R2, 0x96, !PT ;  /* 0x0000002605037c12 */ /* 0x000fe2000f8e9602 */
[----:B------:R-:W-:Y:S03]  /*15970*/  STG.E.U16 desc[UR30][R14.64+-0x40], R216 ;  /* 0xffffc0d80e007986 */ /* 0x000fe6000c10151e */
[----:B------:R-:W-:Y:S01]  /*15980*/  LOP3.LUT R2, R37, UR32, R4, 0x96, !PT ;  /* 0x0000002025027c12 */ /* 0x000fe2000f8e9604 */
[----:B------:R-:W-:Y:S01]  /*15990*/  IMAD.WIDE.U32 R40, R3, -0x326172a9, RZ ;  /* 0xcd9e8d5703287825 */ /* 0x000fe200078e00ff */
[----:B------:R-:W-:Y:S03]  /*159a0*/  STG.E.U16 desc[UR30][R14.64+-0x3e], R217 ;  /* 0xffffc2d90e007986 */ /* 0x000fe6000c10151e */
[----:B------:R-:W-:Y:S01]  /*159b0*/  IMAD.WIDE.U32 R2, R2, -0x326172a9, RZ ;  /* 0xcd9e8d5702027825 */ /* 0x000fe200078e00ff */
[----:B------:R2:W5:Y:S04]  /*159c0*/  LDL.LU R169, [R1+0x160] ;  /* 0x0001600001a97983 */ /* 0x0005680000300800 */
[----:B------:R-:W-:Y:S01]  /*159d0*/  LOP3.LUT R4, R3, UR26, R40, 0x96, !PT ;  /* 0x0000001a03047c12 */ /* 0x000fe2000f8e9628 */
[----:B------:R-:W-:Y:S01]  /*159e0*/  HMMA.16816.F32 R52, R16, R30, R92 ;  /* 0x0000001e1034723c */ /* 0x000fe2000000185c */
[C---:B------:R-:W-:Y:S01]  /*159f0*/  LOP3.LUT R3, R2.reuse, 0xffff, RZ, 0xc0, !PT ;  /* 0x0000ffff02037812 */ /* 0x040fe200078ec0ff */
[----:B------:R-:W1:Y:S01]  /*15a00*/  LDSM.16.MT88.4 R16, [R168+0x7000] ;  /* 0x00700000a810783b */ /* 0x000e620000004200 */
[----:B------:R-:W-:-:S02]  /*15a10*/  LOP3.LUT R8, R2, 0xff, RZ, 0xc0, !PT ;  /* 0x000000ff02087812 */ /* 0x000fc400078ec0ff */
[----:B------:R-:W-:Y:S01]  /*15a20*/  SHF.R.U32.HI R6, RZ, 0x8, R3 ;  /* 0x00000008ff067819 */ /* 0x000fe20000011603 */
[----:B------:R-:W-:Y:S03]  /*15a30*/  LDSM.16.MT88.4 R28, [R167+0x7000] ;  /* 0x00700000a71c783b */ /* 0x000fe60000004200 */
[----:B------:R-:W-:Y:S01]  /*15a40*/  PRMT R6, R8, 0x5410, R6 ;  /* 0x0000541008067816 */ /* 0x000fe20000000006 */
[----:B------:R-:W-:Y:S01]  /*15a50*/  IMAD.MOV.U32 R39, RZ, RZ, R243 ;  /* 0x000000ffff277224 */ /* 0x000fe200078e00f3 */
[----:B------:R-:W3:Y:S01]  /*15a60*/  LDSM.16.MT88.4 R8, [R166+0x7000] ;  /* 0x00700000a608783b */ /* 0x000ee20000004200 */
[C---:B------:R-:W-:Y:S02]  /*15a70*/  LOP3.LUT R5, R4.reuse, 0xffff, RZ, 0xc0, !PT ;  /* 0x0000ffff04057812 */ /* 0x040fe400078ec0ff */
[----:B------:R-:W-:Y:S01]  /*15a80*/  LOP3.LUT R7, R4, 0xff, RZ, 0xc0, !PT ;  /* 0x000000ff04077812 */ /* 0x000fe200078ec0ff */
[----:B------:R-:W-:Y:S01]  /*15a90*/  STG.E.U16 desc[UR30][R142.64+-0x40], R158 ;  /* 0xffffc09e8e007986 */ /* 0x000fe2000c10151e */
[----:B------:R-:W-:-:S02]  /*15aa0*/  SHF.R.U32.HI R3, RZ, 0x8, R5 ;  /* 0x00000008ff037819 */ /* 0x000fc40000011605 */
[--C-:B------:R-:W-:Y:S01]  /*15ab0*/  SHF.R.U32.HI R32, RZ, 0x10, R2.reuse ;  /* 0x00000010ff207819 */ /* 0x100fe20000011602 */
[----:B------:R-:W-:Y:S01]  /*15ac0*/  STG.E.U16 desc[UR30][R142.64+-0x3e], R157 ;  /* 0xffffc29d8e007986 */ /* 0x000fe2000c10151e */
[----:B------:R-:W-:Y:S02]  /*15ad0*/  SHF.R.U32.HI R33, RZ, 0x18, R2 ;  /* 0x00000018ff217819 */ /* 0x000fe40000011602 */
[----:B------:R-:W-:Y:S01]  /*15ae0*/  PRMT R2, R7, 0x5410, R3 ;  /* 0x0000541007027816 */ /* 0x000fe20000000003 */
[----:B------:R2:W5:Y:S01]  /*15af0*/  LDL.LU R164, [R1+0x15c] ;  /* 0x00015c0001a47983 */ /* 0x0005620000300800 */
[--C-:B------:R-:W-:Y:S02]  /*15b00*/  SHF.R.U32.HI R3, RZ, 0x10, R4.reuse ;  /* 0x00000010ff037819 */ /* 0x100fe40000011604 */
[----:B------:R-:W-:Y:S02]  /*15b10*/  SHF.R.U32.HI R5, RZ, 0x18, R4 ;  /* 0x00000018ff057819 */ /* 0x000fe40000011604 */
[----:B------:R-:W-:-:S02]  /*15b20*/  LOP3.LUT R3, R3, 0xff, RZ, 0xc0, !PT ;  /* 0x000000ff03037812 */ /* 0x000fc400078ec0ff */
[----:B------:R-:W-:Y:S02]  /*15b30*/  LOP3.LUT R4, R32, 0xff, RZ, 0xc0, !PT ;  /* 0x000000ff20047812 */ /* 0x000fe400078ec0ff */
[--C-:B------:R-:W-:Y:S02]  /*15b40*/  HSET2.LE.AND R2, R2, R0.reuse, PT ;  /* 0x0000000002027233 */ /* 0x100fe40003803000 */
[----:B------:R-:W-:Y:S02]  /*15b50*/  PRMT R3, R3, 0x5410, R5 ;  /* 0x0000541003037816 */ /* 0x000fe40000000005 */
[----:B------:R-:W-:Y:S02]  /*15b60*/  PRMT R7, R4, 0x5410, R33 ;  /* 0x0000541004077816 */ /* 0x000fe40000000021 */
[----:B------:R-:W-:Y:S02]  /*15b70*/  LOP3.LUT R4, R2, R132, RZ, 0xc0, !PT ;  /* 0x0000008402047212 */ /* 0x000fe400078ec0ff */
[----:B------:R-:W-:-:S02]  /*15b80*/  HSET2.LE.AND R2, R3, R0, PT ;  /* 0x0000000003027233 */ /* 0x000fc40003803000 */
[--C-:B------:R-:W-:Y:S02]  /*15b90*/  HSET2.LE.AND R3, R6, R0.reuse, PT ;  /* 0x0000000006037233 */ /* 0x100fe40003803000 */
[----:B------:R-:W-:Y:S02]  /*15ba0*/  HSET2.LE.AND R7, R7, R0, PT ;  /* 0x0000000007077233 */ /* 0x000fe40003803000 */
[----:B------:R-:W-:Y:S02]  /*15bb0*/  LOP3.LUT R5, R2, R131, RZ, 0xc0, !PT ;  /* 0x0000008302057212 */ /* 0x000fe400078ec0ff */
[----:B------:R-:W-:Y:S02]  /*15bc0*/  LOP3.LUT R6, R3, R130, RZ, 0xc0, !PT ;  /* 0x0000008203067212 */ /* 0x000fe400078ec0ff */
[----:B------:R-:W-:Y:S02]  /*15bd0*/  LOP3.LUT R7, R7, R129, RZ, 0xc0, !PT ;  /* 0x0000008107077212 */ /* 0x000fe400078ec0ff */
[----:B------:R-:W-:Y:S01]  /*15be0*/  LOP3.LUT R2, R41, UR37, R38, 0x96, !PT ;  /* 0x0000002529027c12 */ /* 0x000fe2000f8e9626 */
[----:B------:R-:W-:-:S04]  /*15bf0*/  IMAD.MOV.U32 R32, RZ, RZ, R91 ;  /* 0x000000ffff207224 */ /* 0x000fc800078e005b */
[C---:B------:R-:W-:Y:S06]  /*15c00*/  HMMA.16816.F32 R108, R4.reuse, R24, R108 ;  /* 0x00000018046c723c */ /* 0x040fec000000186c */
[C---:B------:R-:W-:Y:S06]  /*15c10*/  HMMA.16816.F32 R104, R4.reuse, R26, R124 ;  /* 0x0000001a0468723c */ /* 0x040fec000000187c */
[C---:B-1----:R-:W-:Y:S06]  /*15c20*/  HMMA.16816.F32 R96, R4.reuse, R16, R120 ;  /* 0x000000100460723c */ /* 0x042fec0000001878 */
[C---:B------:R-:W-:Y:S06]  /*15c30*/  HMMA.16816.F32 R92, R4.reuse, R18, R116 ;  /* 0x00000012045c723c */ /* 0x040fec0000001874 */
[C---:B---3--:R-:W-:Y:S06]  /*15c40*/  HMMA.16816.F32 R84, R4.reuse, R10, R84 ;  /* 0x0000000a0454723c */ /* 0x048fec0000001854 */
[C---:B------:R-:W-:Y:S06]  /*15c50*/  HMMA.16816.F32 R80, R4.reuse, R28, R80 ;  /* 0x0000001c0450723c */ /* 0x040fec0000001850 */
[----:B------:R-:W-:Y:S06]  /*15c60*/  HMMA.16816.F32 R68, R4, R30, R68 ;  /* 0x0000001e0444723c */ /* 0x000fec0000001844 */
[-C--:B------:R-:W-:Y:S01]  /*15c70*/  HMMA.16816.F32 R56, R20, R8.reuse, R56 ;  /* 0x000000081438723c */ /* 0x080fe20000001838 */
[----:B------:R-:W-:Y:S01]  /*15c80*/  IMAD.MOV.U32 R40, RZ, RZ, R133 ;  /* 0x000000ffff287224 */ /* 0x000fe200078e0085 */
[----:B------:R-:W-:Y:S04]  /*15c90*/  LDSM.16.MT88.4 R124, [R168+0x7800] ;  /* 0x00780000a87c783b */ /* 0x000fe80000004200 */
[----:B------:R-:W-:Y:S01]  /*15ca0*/  HMMA.16816.F32 R88, R4, R8, R112 ;  /* 0x000000080458723c */ /* 0x000fe20000001870 */
[----:B------:R-:W-:Y:S01]  /*15cb0*/  IMAD.MOV.U32 R41, RZ, RZ, R137 ;  /* 0x000000ffff297224 */ /* 0x000fe200078e0089 */
[----:B------:R-:W-:Y:S05]  /*15cc0*/  LDSM.16.MT88.4 R116, [R166+0x7800] ;  /* 0x00780000a674783b */ /* 0x000fea0000004200 */
[----:B------:R-:W-:-:S03]  /*15cd0*/  IMAD.WIDE.U32 R4, R2, -0x2daee0ad, RZ ;  /* 0xd2511f5302047825 */ /* 0x000fc600078e00ff */
[C---:B------:R-:W-:Y:S02]  /*15ce0*/  LOP3.LUT R3, R4.reuse, 0xffff, RZ, 0xc0, !PT ;  /* 0x0000ffff04037812 */ /* 0x040fe400078ec0ff */
[----:B------:R-:W-:Y:S02]  /*15cf0*/  LOP3.LUT R6, R4, 0xff, RZ, 0xc0, !PT ;  /* 0x000000ff04067812 */ /* 0x000fe400078ec0ff */
[----:B------:R-:W-:Y:S02]  /*15d00*/  SHF.R.U32.HI R3, RZ, 0x8, R3 ;  /* 0x00000008ff037819 */ /* 0x000fe40000011603 */
[----:B------:R-:W-:Y:S02]  /*15d10*/  LOP3.LUT R2, R5, UR20, R36, 0x96, !PT ;  /* 0x0000001405027c12 */ /* 0x000fe4000f8e9624 */
[----:B------:R-:W-:Y:S02]  /*15d20*/  PRMT R8, R6, 0x5410, R3 ;  /* 0x0000541006087816 */ /* 0x000fe40000000003 */
[----:B------:R-:W-:-:S02]  /*15d30*/  SHF.R.U32.HI R7, RZ, 0x10, R4 ;  /* 0x00000010ff077819 */ /* 0x000fc40000011604 */
[----:B------:R-:W-:Y:S02]  /*15d40*/  SHF.R.U32.HI R9, RZ, 0x18, R4 ;  /* 0x00000018ff097819 */ /* 0x000fe40000011604 */
[C---:B------:R-:W-:Y:S02]  /*15d50*/  LOP3.LUT R3, R2.reuse, 0xffff, RZ, 0xc0, !PT ;  /* 0x0000ffff02037812 */ /* 0x040fe400078ec0ff */
[--C-:B------:R-:W-:Y:S02]  /*15d60*/  SHF.R.U32.HI R4, RZ, 0x10, R2.reuse ;  /* 0x00000010ff047819 */ /* 0x100fe40000011602 */
[----:B------:R-:W-:Y:S02]  /*15d70*/  LOP3.LUT R6, R2, 0xff, RZ, 0xc0, !PT ;  /* 0x000000ff02067812 */ /* 0x000fe400078ec0ff */
[----:B------:R-:W-:Y:S02]  /*15d80*/  SHF.R.U32.HI R5, RZ, 0x18, R2 ;  /* 0x00000018ff057819 */ /* 0x000fe40000011602 */
[----:B------:R-:W-:-:S02]  /*15d90*/  SHF.R.U32.HI R2, RZ, 0x8, R3 ;  /* 0x00000008ff027819 */ /* 0x000fc40000011603 */
[----:B------:R-:W-:Y:S02]  /*15da0*/  LOP3.LUT R3, R4, 0xff, RZ, 0xc0, !PT ;  /* 0x000000ff04037812 */ /* 0x000fe400078ec0ff */
[----:B------:R-:W-:Y:S02]  /*15db0*/  LOP3.LUT R7, R7, 0xff, RZ, 0xc0, !PT ;  /* 0x000000ff07077812 */ /* 0x000fe400078ec0ff */
[----:B------:R-:W-:Y:S02]  /*15dc0*/  PRMT R3, R3, 0x5410, R5 ;  /* 0x0000541003037816 */ /* 0x000fe40000000005 */
[----:B------:R-:W-:Y:S02]  /*15dd0*/  PRMT R2, R6, 0x5410, R2 ;  /* 0x0000541006027816 */ /* 0x000fe40000000002 */
[----:B------:R-:W-:Y:S02]  /*15de0*/  PRMT R7, R7, 0x5410, R9 ;  /* 0x0000541007077816 */ /* 0x000fe40000000009 */
[----:B------:R-:W-:-:S02]  /*15df0*/  HSET2.LE.AND R3, R3, R0, PT ;  /* 0x0000000003037233 */ /* 0x000fc40003803000 */
[--C-:B------:R-:W-:Y:S02]  /*15e00*/  HSET2.LE.AND R2, R2, R0.reuse, PT ;  /* 0x0000000002027233 */ /* 0x100fe40003803000 */
[--C-:B------:R-:W-:Y:S02]  /*15e10*/  HSET2.LE.AND R4, R8, R0.reuse, PT ;  /* 0x0000000008047233 */ /* 0x100fe40003803000 */
[----:B------:R-:W-:Y:S01]  /*15e20*/  HSET2.LE.AND R0, R7, R0, PT ;  /* 0x0000000007007233 */ /* 0x000fe20003803000 */
[----:B------:R-:W-:Y:S01]  /*15e30*/  HMMA.16816.F32 R24, R20, R26, R76 ;  /* 0x0000001a1418723c */ /* 0x000fe2000000184c */
[----:B------:R-:W-:Y:S02]  /*15e40*/  IMAD.MOV.U32 R38, RZ, RZ, R136 ;  /* 0x000000ffff267224 */ /* 0x000fe400078e0088 */
[----:B------:R-:W-:-:S03]  /*15e50*/  IMAD.MOV.U32 R33, RZ, RZ, R240 ;  /* 0x000000ffff217224 */ /* 0x000fc600078e00f0 */
[----:B------:R-:W-:Y:S01]  /*15e60*/  HMMA.16816.F32 R52, R20, R10, R52 ;  /* 0x0000000a1434723c */ /* 0x000fe20000001834 */
[----:B------:R-:W-:Y:S01]  /*15e70*/  LOP3.LUT R77, R3, R234, RZ, 0xc0, !PT ;  /* 0x000000ea034d7212 */ /* 0x000fe200078ec0ff */
[----:B------:R-:W-:Y:S01]  /*15e80*/  FADD.FTZ R3, R40, R236 ;  /* 0x000000ec28037221 */ /* 0x000fe20000010000 */
[----:B------:R-:W-:Y:S01]  /*15e90*/  LOP3.LUT R76, R2, R235, RZ, 0xc0, !PT ;  /* 0x000000eb024c7212 */ /* 0x000fe200078ec0ff */
[----:B------:R-:W-:Y:S01]  /*15ea0*/  FADD.FTZ R2, R41, R233 ;  /* 0x000000e929027221 */ /* 0x000fe20000010000 */
[----:B------:R-:W-:Y:S02]  /*15eb0*/  LOP3.LUT R79, R0, R231, RZ, 0xc0, !PT ;  /* 0x000000e7004f7212 */ /* 0x000fe400078ec0ff */
[----:B------:R-:W-:Y:S01]  /*15ec0*/  IMAD.MOV.U32 R10, RZ, RZ, R242 ;  /* 0x000000ffff0a7224 */ /* 0x000fe200078e00f2 */
[----:B------:R-:W-:Y:S01]  /*15ed0*/  LOP3.LUT R78, R4, R232, RZ, 0xc0, !PT ;  /* 0x000000e8044e7212 */ /* 0x000fe200078ec0ff */
[----:B------:R-:W-:Y:S02]  /*15ee0*/  IMAD.MOV.U32 R11, RZ, RZ, R241 ;  /* 0x000000ffff0b7224 */ /* 0x000fe400078e00f1 */
[----:B------:R-:W-:Y:S01]  /*15ef0*/  FADD.FTZ R0, R38, R228 ;  /* 0x000000e426007221 */ /* 0x000fe20000010000 */
[----:B------:R-:W-:Y:S01]  /*15f00*/  FADD.FTZ R4, R39, R227 ;  /* 0x000000e327047221 */ /* 0x000fe20000010000 */
[----:B------:R-:W-:-:S02]  /*15f10*/  IMAD.MOV.U32 R241, RZ, RZ, R135 ;  /* 0x000000fffff17224 */ /* 0x000fc400078e0087 */
[----:B------:R-:W-:Y:S01]  /*15f20*/  FADD.FTZ R5, R10, R3 ;  /* 0x000000030a057221 */ /* 0x000fe20000010000 */
[----:B------:R-:W-:Y:S01]  /*15f30*/  IMAD.MOV.U32 R240, RZ, RZ, R134 ;  /* 0x000000fffff07224 */ /* 0x000fe200078e0086 */
[C---:B------:R-:W-:Y:S01]  /*15f40*/  HMMA.16816.F32 R72, R20.reuse, R16, R72 ;  /* 0x000000101448723c */ /* 0x040fe20000001848 */
[----:B------:R-:W1:Y:S01]  /*15f50*/  LDSM.16.MT88.4 R132, [R165+0x7800] ;  /* 0x00780000a584783b */ /* 0x000e620000004200 */
[----:B------:R-:W-:Y:S01]  /*15f60*/  FADD.FTZ R3, R11, R2 ;  /* 0x000000020b037221 */ /* 0x000fe20000010000 */
[----:B------:R-:W-:Y:S01]  /*15f70*/  FADD.FTZ R2, R33, R0 ;  /* 0x0000000021027221 */ /* 0x000fe20000010000 */
[----:B------:R-:W-:Y:S02]  /*15f80*/  FADD.FTZ R0, R32, R4 ;  /* 0x0000000420007221 */ /* 0x000fe40000010000 */
[----:B------:R-:W-:Y:S01]  /*15f90*/  HMMA.16816.F32 R60, R20, R18, R60 ;  /* 0x00000012143c723c */ /* 0x000fe2000000183c */
[----:B------:R-:W3:Y:S01]  /*15fa0*/  LDSM.16.MT88.4 R16, [R167+0x7800] ;  /* 0x00780000a710783b */ /* 0x000ee20000004200 */
[----:B------:R-:W-:Y:S01]  /*15fb0*/  FADD.FTZ R4, R34, R5 ;  /* 0x0000000522047221 */ /* 0x000fe20000010000 */
[----:B------:R-:W-:Y:S01]  /*15fc0*/  FADD.FTZ R3, R35, R3 ;  /* 0x0000000323037221 */ /* 0x000fe20000010000 */
[----:B------:R-:W-:-:S02]  /*15fd0*/  IMAD.MOV.U32 R242, RZ, RZ, R139 ;  /* 0x000000fffff27224 */ /* 0x000fc400078e008b */
        /* <DEDUP_REMOVED lines=9> */
[----:B------:R2:W-:Y:S01]  /*16070*/  STG.E.U16 desc[UR30][R140.64+-0x40], R156 ;  /* 0xffffc09c8c007986 */ /* 0x0005e2000c10151e */
[----:B------:R-:W-:Y:S01]  /*16080*/  FADD.FTZ R2, R250, R2 ;  /* 0x00000002fa027221 */ /* 0x000fe20000010000 */
[----:B------:R-:W-:-:S02]  /*16090*/  FADD.FTZ R0, R251, R0 ;  /* 0x00000000fb007221 */ /* 0x000fc40000010000 */
[----:B------:R2:W-:Y:S01]  /*160a0*/  STG.E.U16 desc[UR30][R140.64+-0x3e], R155 ;  /* 0xffffc29b8c007986 */ /* 0x0005e2000c10151e */
[----:B------:R-:W-:Y:S01]  /*160b0*/  FADD.FTZ R6, R244, R4 ;  /* 0x00000004f4067221 */ /* 0x000fe20000010000 */
[----:B------:R-:W-:Y:S02]  /*160c0*/  FADD.FTZ R5, R245, R3 ;  /* 0x00000003f5057221 */ /* 0x000fe40000010000 */
[----:B------:R2:W-:Y:S01]  /*160d0*/  STG.E.U16 desc[UR30][R12.64+-0x30], R215 ;  /* 0xffffd0d70c007986 */ /* 0x0005e2000c10151e */
[----:B------:R-:W-:-:S03]  /*160e0*/  IADD3 R4, P1, R194, -0x100, RZ ;  /* 0xffffff00c2047810 */ /* 0x000fc60007f3e0ff */
[----:B------:R2:W-:Y:S01]  /*160f0*/  STG.E.U16 desc[UR30][R12.64+-0x2e], R214 ;  /* 0xffffd2d60c007986 */ /* 0x0005e2000c10151e */
[----:B------:R-:W-:Y:S03]  /*16100*/  HMMA.16816.F32 R48, R20, R28, R48 ;  /* 0x0000001c1430723c */ /* 0x000fe60000001830 */
[----:B------:R2:W-:Y:S01]  /*16110*/  STG.E.U16 desc[UR30][R14.64+-0x30], R213 ;  /* 0xffffd0d50e007986 */ /* 0x0005e2000c10151e */
[----:B------:R-:W-:-:S03]  /*16120*/  FADD.FTZ R3, R237, R2 ;  /* 0x00000002ed037221 */ /* 0x000fc60000010000 */
[----:B------:R2:W-:Y:S01]  /*16130*/  STG.E.U16 desc[UR30][R14.64+-0x2e], R212 ;  /* 0xffffd2d40e007986 */ /* 0x0005e2000c10151e */
[----:B------:R-:W-:Y:S03]  /*16140*/  HMMA.16816.F32 R44, R20, R30, R44 ;  /* 0x0000001e142c723c */ /* 0x000fe6000000182c */
[----:B------:R2:W-:Y:S01]  /*16150*/  STG.E.U16 desc[UR30][R142.64+-0x30], R154 ;  /* 0xffffd09a8e007986 */ /* 0x0005e2000c10151e */
[----:B------:R-:W-:-:S03]  /*16160*/  FADD.FTZ R2, R246, R0 ;  /* 0x00000000f6027221 */ /* 0x000fc60000010000 */
[----:B------:R2:W-:Y:S01]  /*16170*/  STG.E.U16 desc[UR30][R142.64+-0x2e], R153 ;  /* 0xffffd2998e007986 */ /* 0x0005e2000c10151e */
[----:B------:R-:W-:-:S03]  /*16180*/  IADD3.X R0, R195, -0x1, RZ, P1, !PT ;  /* 0xffffffffc3007810 */ /* 0x000fc60000ffe4ff */
[----:B------:R2:W-:Y:S04]  /*16190*/  STG.E.U16 desc[UR30][R140.64+-0x30], R152 ;  /* 0xffffd0988c007986 */ /* 0x0005e8000c10151e */
[----:B------:R2:W-:Y:S04]  /*161a0*/  STG.E.U16 desc[UR30][R140.64+-0x2e], R151 ;  /* 0xffffd2978c007986 */ /* 0x0005e8000c10151e */
[----:B------:R2:W-:Y:S04]  /*161b0*/  STG.E.U16 desc[UR30][R12.64+-0x20], R210 ;  /* 0xffffe0d20c007986 */ /* 0x0005e8000c10151e */
[----:B------:R2:W-:Y:S04]  /*161c0*/  STG.E.U16 desc[UR30][R12.64+-0x1e], R207 ;  /* 0xffffe2cf0c007986 */ /* 0x0005e8000c10151e */
[----:B------:R2:W-:Y:S04]  /*161d0*/  STG.E.U16 desc[UR30][R14.64+-0x20], R206 ;  /* 0xffffe0ce0e007986 */ /* 0x0005e8000c10151e */
[----:B------:R2:W-:Y:S04]  /*161e0*/  STG.E.U16 desc[UR30][R14.64+-0x1e], R205 ;  /* 0xffffe2cd0e007986 */ /* 0x0005e8000c10151e */
[----:B------:R2:W-:Y:S04]  /*161f0*/  STG.E.U16 desc[UR30][R142.64+-0x20], R150 ;  /* 0xffffe0968e007986 */ /* 0x0005e8000c10151e */
[----:B------:R2:W-:Y:S04]  /*16200*/  STG.E.U16 desc[UR30][R142.64+-0x1e], R149 ;  /* 0xffffe2958e007986 */ /* 0x0005e8000c10151e */
[----:B------:R2:W-:Y:S01]  /*16210*/  STL [R1+0xf0], R6 ;  /* 0x0000f00601007387 */ /* 0x0005e20000100800 */
[----:B------:R-:W-:-:S03]  /*16220*/  UISETP.GT.AND UP1, UPT, UR24, UR12, UPT ;  /* 0x0000000c1800728c */ /* 0x000fc6000bf24270 */
        /* <DEDUP_REMOVED lines=25> */
[----:B---3--:R-:W-:Y:S06]  /*163c0*/  HMMA.16816.F32 R80, R76, R16, R80 ;  /* 0x000000104c50723c */ /* 0x008fec0000001850 */
[C---:B------:R-:W-:Y:S06]  /*163d0*/  HMMA.16816.F32 R132, R100.reuse, R134, R24 ;  /* 0x000000866484723c */ /* 0x040fec0000001818 */
[C---:B------:R-:W-:Y:S06]  /*163e0*/  HMMA.16816.F32 R124, R100.reuse, R126, R60 ;  /* 0x0000007e647c723c */ /* 0x040fec000000183c */
[C---:B------:R-:W-:Y:S06]  /*163f0*/  HMMA.16816.F32 R116, R100.reuse, R118, R52 ;  /* 0x000000766474723c */ /* 0x040fec0000001834 */
[----:B------:R-:W-:Y:S06]  /*16400*/  HMMA.16816.F32 R112, R100, R16, R48 ;  /* 0x000000106470723c */ /* 0x000fec0000001830 */
[-C--:B------:R-:W-:Y:S06]  /*16410*/  HMMA.16816.F32 R76, R76, R18.reuse, R68 ;  /* 0x000000124c4c723c */ /* 0x080fec0000001844 */
[----:B------:R-:W-:Y:S01]  /*16420*/  HMMA.16816.F32 R100, R100, R18, R44 ;  /* 0x000000126464723c */ /* 0x000fe2000000182c */
[----:B------:R-:W-:-:S02]  /*16430*/  IMAD.MOV.U32 R68, RZ, RZ, R247 ;  /* 0x000000ffff447224 */ /* 0x000fc400078e00f7 */
[----:B------:R-:W-:Y:S02]  /*16440*/  IMAD.MOV.U32 R70, RZ, RZ, R238 ;  /* 0x000000ffff467224 */ /* 0x000fe400078e00ee */
[----:B------:R-:W-:Y:S02]  /*16450*/  IMAD.MOV.U32 R71, RZ, RZ, R252 ;  /* 0x000000ffff477224 */ /* 0x000fe400078e00fc */
[----:B------:R-:W-:Y:S01]  /*16460*/  IMAD.MOV.U32 R69, RZ, RZ, R239 ;  /* 0x000000ffff457224 */ /* 0x000fe200078e00ef */
[----:B------:R-:W-:-:S01]  /*16470*/  NOP ;  /* 0x0000000000007918 */ /* 0x000fc20000000000 */
        /* <DEDUP_REMOVED lines=14> */
[----:B------:R-:W-:Y:S01]  /*16560*/  IMAD.U32 R4, RZ, RZ, UR46 ;  /* 0x0000002eff047e24 */ /* 0x000fe2000f8e00ff */
[----:B------:R-:W1:Y:S01]  /*16570*/  S2R R193, SR_TID.X ;  /* 0x0000000000c17919 */ /* 0x000e620000002100 */
[----:B------:R-:W-:Y:S01]  /*16580*/  IMAD.U32 R5, RZ, RZ, UR47 ;  /* 0x0000002fff057e24 */ /* 0x000fe2000f8e00ff */
[----:B------:R-:W-:Y:S01]  /*16590*/  UIADD3 UR6, UR47, UR6, URZ ;  /* 0x000000062f067290 */ /* 0x000fe2000fffe03f */
[----:B------:R-:W-:Y:S02]  /*165a0*/  IMAD.U32 R5, RZ, RZ, UR8 ;  /* 0x00000008ff057e24 */ /* 0x000fe4000f8e00ff */
[----:B------:R-:W4:Y:S03]  /*165b0*/  @!P5 LDC.64 R20, c[0x0][0x220] ;  /* 0x00008800ff14db82 */ /* 0x000f260000000a00 */
[----:B------:R-:W-:Y:S01]  /*165c0*/  IMAD.U32 R0, RZ, RZ, UR6 ;  /* 0x00000006ff007e24 */ /* 0x000fe2000f8e00ff */
[----:B------:R-:W-:-:S02]  /*165d0*/  @!UP0 UIMAD UR6, UR9, 0x30, URZ ;  /* 0x00000030090688a4 */ /* 0x000fc4000f8e023f */
[----:B------:R-:W-:Y:S02]  /*165e0*/  UISETP.GT.AND UP0, UPT, UR24, UR12, UPT ;  /* 0x0000000c1800728c */ /* 0x000fe4000bf04270 */
[----:B------:R-:W4:Y:S01]  /*165f0*/  @!P5 LDC.64 R22, c[0x0][0x220] ;  /* 0x00008800ff16db82 */ /* 0x000f220000000a00 */
[----:B-----5:R-:W-:Y:S01]  /*16600*/  @P5 STS.128 [R192+0x6000], RZ ;  /* 0x006000ffc0005388 */ /* 0x020fe20000000c00 */
[----:B-1----:R-:W-:-:S05]  /*16610*/  IMAD.SHL.U32 R193, R193, 0x2, RZ ;  /* 0x00000002c1c17824 */ /* 0x002fca00078e00ff */
[----:B------:R-:W-:Y:S02]  /*16620*/  LOP3.LUT R193, R193, 0x6, RZ, 0xc0, !PT ;  /* 0x00000006c1c17812 */ /* 0x000fe400078ec0ff */
[----:B--2---:R-:W-:-:S04]  /*16630*/  LEA R2, P0, R4, R246, 0x6 ;  /* 0x000000f604027211 */ /* 0x004fc800078030ff */
[----:B---3--:R-:W-:Y:S01]  /*16640*/  LEA.HI.X R3, R4, R239, R0, 0x6, P0 ;  /* 0x000000ef04037211 */ /* 0x008fe200000f3400 */
[----:B------:R-:W-:Y:S01]  /*16650*/  IMAD.U32 R4, RZ, RZ, UR9 ;  /* 0x00000009ff047e24 */ /* 0x000fe2000f8e00ff */
[----:B------:R-:W-:Y:S02]  /*16660*/  @!P5 LEA R7, P0, R7, R2, 0x5 ;  /* 0x000000020707d211 */ /* 0x000fe400078028ff */
[C---:B------:R-:W-:Y:S02]  /*16670*/  @!P5 IADD3 R0, P3, R2.reuse, UR28, RZ ;  /* 0x0000001c0200dc10 */ /* 0x040fe4000ff7e0ff */
[----:B------:R-:W-:Y:S01]  /*16680*/  @!P5 LEA.HI.X R16, R5, R3, R4, 0x5, P0 ;  /* 0x000000030510d211 */ /* 0x000fe200000f2c04 */
[----:B------:R-:W-:Y:S01]  /*16690*/  IMAD.U32 R4, RZ, RZ, UR8 ;  /* 0x00000008ff047e24 */ /* 0x000fe2000f8e00ff */
[----:B------:R-:W-:Y:S02]  /*166a0*/  @!P5 LEA R10, P2, R2, R10, 0x1 ;  /* 0x0000000a020ad211 */ /* 0x000fe400078408ff */
        /* <DEDUP_REMOVED lines=19> */
[----:B------:R1:W-:Y:S02]  /*167e0*/  @!P5 LDGSTS.E.BYPASS.LTC128B.128 [R192+0x6800], desc[UR30][R8.64] ;  /* 0x0680000008c0dfae */ /* 0x0003e4000b901d5e */
[----:B------:R-:W-:Y:S02]  /*167f0*/  IMAD R0, R0, 0x40, R193 ;  /* 0x0000004000007824 */ /* 0x000fe400078e02c1 */
        /* <DEDUP_REMOVED lines=35> */
[C---:B------:R-:W-:Y:S06]  /*16a30*/  HMMA.16816.F32 R156, R4.reuse, R38, RZ ;  /* 0x00000026049c723c */ /* 0x040fec00000018ff */
[C---:B------:R-:W-:Y:S06]  /*16a40*/  HMMA.16816.F32 R196, R4.reuse, R34, RZ ;  /* 0x0000002204c4723c */ /* 0x040fec00000018ff */
[----:B------:R-:W-:Y:S06]  /*16a50*/  HMMA.16816.F32 R144, R4, R30, RZ ;  /* 0x0000001e0490723c */ /* 0x000fec00000018ff */
[C---:B------:R-:W-:Y:S06]  /*16a60*/  HMMA.16816.F32 R140, R8.reuse, R36, RZ ;  /* 0x00000024088c723c */ /* 0x040fec00000018ff */
[C---:B------:R-:W-:Y:S06]  /*16a70*/  HMMA.16816.F32 R152, R8.reuse, R38, RZ ;  /* 0x000000260898723c */ /* 0x040fec00000018ff */
[C---:B------:R-:W-:Y:S06]  /*16a80*/  HMMA.16816.F32 R36, R8.reuse, R32, RZ ;  /* 0x000000200824723c */ /* 0x040fec00000018ff */
[----:B------:R-:W-:Y:S06]  /*16a90*/  HMMA.16816.F32 R4, R8, R28, RZ ;  /* 0x0000001c0804723c */ /* 0x000fec00000018ff */
[----:B---3--:R-:W-:Y:S01]  /*16aa0*/  HMMA.16816.F32 R244, R20, R60, R16 ;  /* 0x0000003c14f4723c */ /* 0x008fe20000001810 */
[----:B------:R-:W1:Y:S05]  /*16ab0*/  LDSM.16.M88.4 R16, [R172] ;  /* 0x00000000ac10783b */ /* 0x000e6a0000000200 */
[C---:B------:R-:W-:Y:S06]  /*16ac0*/  HMMA.16816.F32 R32, R8.reuse, R34, RZ ;  /* 0x000000220820723c */ /* 0x040fec00000018ff */
[----:B------:R-:W-:Y:S01]  /*16ad0*/  HMMA.16816.F32 R28, R8, R30, RZ ;  /* 0x0000001e081c723c */ /* 0x000fe200000018ff */
[----:B------:R-:W2:Y:S05]  /*16ae0*/  LDSM.16.M88.4 R8, [R172+0x2000] ;  /* 0x00200000ac08783b */ /* 0x000eaa0000000200 */
[-C--:B------:R-:W-:Y:S01]  /*16af0*/  HMMA.16816.F32 R220, R20, R64.reuse, R40 ;  /* 0x0000004014dc723c */ /* 0x080fe20000001828 */
[----:B------:R-:W3:Y:S05]  /*16b00*/  LDSM.16.M88.4 R40, [R176] ;  /* 0x00000000b028783b */ /* 0x000eea0000000200 */
[----:B------:R-:W-:Y:S06]  /*16b10*/  HMMA.16816.F32 R212, R24, R64, R204 ;  /* 0x0000004018d4723c */ /* 0x000fec00000018cc */
        /* <DEDUP_REMOVED lines=12> */
[C---:B------:R-:W-:Y:S06]  /*16be0*/  HMMA.16816.F32 R64, R24.reuse, R66, R200 ;  /* 0x000000421840723c */ /* 0x040fec00000018c8 */
[C---:B------:R-:W-:Y:S06]  /*16bf0*/  HMMA.16816.F32 R60, R24.reuse, R62, R152 ;  /* 0x0000003e183c723c */ /* 0x040fec0000001898 */
[C---:B------:R-:W-:Y:S01]  /*16c00*/  HMMA.16816.F32 R72, R24.reuse, R58, R32 ;  /* 0x0000003a1848723c */ /* 0x040fe20000001820 */
[----:B------:R-:W-:Y:S05]  /*16c10*/  LDSM.16.M88.4 R32, [R169+0x1800] ;  /* 0x00180000a920783b */ /* 0x000fea0000000200 */
[----:B------:R-:W-:Y:S01]  /*16c20*/  HMMA.16816.F32 R140, R24, R70, R28 ;  /* 0x00000046188c723c */ /* 0x000fe2000000181c */
[----:B------:R-:W4:Y:S04]  /*16c30*/  LDSM.16.M88.4 R28, [R169+0x800] ;  /* 0x00080000a91c783b */ /* 0x000f280000000200 */
[----:B------:R-:W4:Y:S01]  /*16c40*/  LDSM.16.M88.4 R24, [R169+0x1000] ;  /* 0x00100000a918783b */ /* 0x000f220000000200 */
[----:B-1----:R-:W-:Y:S01]  /*16c50*/  HMMA.16816.F32 R68, R16, R52, R212 ;  /* 0x000000341044723c */ /* 0x002fe200000018d4 */
[----:B------:R-:W-:-:S05]  /*16c60*/  DEPBAR.LE SB0, 0x0 ;  /* 0x000080000000791a */ /* 0x000fca0000000000 */
[C---:B--2---:R-:W-:Y:S06]  /*16c70*/  HMMA.16816.F32 R148, R8.reuse, R52, R220 ;  /* 0x000000340894723c */ /* 0x044fec00000018dc */
[C---:B------:R-:W-:Y:S06]  /*16c80*/  HMMA.16816.F32 R200, R8.reuse, R48, R244 ;  /* 0x0000003008c8723c */ /* 0x040fec00000018f4 */
[----:B------:R-:W-:Y:S01]  /*16c90*/  HMMA.16816.F32 R160, R8, R44, R236 ;  /* 0x0000002c08a0723c */ /* 0x000fe200000018ec */
[----:B------:R-:W-:-:S05]  /*16ca0*/  IMAD.MOV.U32 R247, RZ, RZ, R191 ;  /* 0x000000fffff77224 */ /* 0x000fca00078e00bf */
        /* <DEDUP_REMOVED lines=20> */
[-C--:B------:R-:W-:Y:S06]  /*16df0*/  HMMA.16816.F32 R224, R4, R34.reuse, R144 ;  /* 0x0000002204e0723c */ /* 0x080fec0000001890 */
        /* <DEDUP_REMOVED lines=57> */
[----:B------:R-:W-:Y:S02]  /*17190*/  FSEL R25, R17, -INF , !P1 ;  /* 0xff80000011197808 */ /* 0x000fe40004800000 */
[----:B------:R-:W-:Y:S01]  /*171a0*/  FFMA.FTZ R20, R4, -UR23, R61 ;  /* 0x8000001704147c23 */ /* 0x000fe2000801003d */
[----:B------:R-:W-:Y:S02]  /*171b0*/  IABS R4, R3 ;  /* 0x0000000300047213 */ /* 0x000fe40000000000 */
[----:B------:R-:W-:Y:S02]  /*171c0*/  FSEL R32, R16, -INF , !P0 ;  /* 0xff80000010207808 */ /* 0x000fe40004000000 */
[----:B------:R-:W-:Y:S01]  /*171d0*/  IABS R3, R5 ;  /* 0x0000000500037213 */ /* 0x000fe20000000000 */
[----:B------:R-:W-:Y:S01]  /*171e0*/  IMAD.IADD R5, R183, 0x1, -R2 ;  /* 0x00000001b7057824 */ /* 0x000fe200078e0a02 */
[C---:B------:R-:W-:Y:S02]  /*171f0*/  ISETP.GE.AND P1, PT, R0.reuse, R188, PT ;  /* 0x000000bc0000720c */ /* 0x040fe40003f26270 */
[----:B------:R-:W-:-:S02]  /*17200*/  ISETP.GE.AND P0, PT, R0, R187, PT ;  /* 0x000000bb0000720c */ /* 0x000fc40003f06270 */
[----:B------:R-:W-:Y:S02]  /*17210*/  I2FP.F32.S32 R3, R3 ;  /* 0x0000000300037245 */ /* 0x000fe40000201400 */
        /* <DEDUP_REMOVED lines=34> */
[----:B------:R-:W-:Y:S02]  /*17440*/  I2FP.F32.S32 R5, R7 ;  /* 0x0000000700057245 */ /* 0x000fe40000201400 */
[----:B------:R-:W-:-:S02]  /*17450*/  P2R R8, PR, RZ, 0x2 ;  /* 0x00000002ff087803 */ /* 0x000fc40000000000 */
        /* <DEDUP_REMOVED lines=462> */
[----:B------:R-:W-:-:S04]  /*19140*/  IMAD.U32 R7, RZ, RZ, UR11 ;  /* 0x0000000bff077e24 */ /* 0x000fc8000f8e00ff */
[----:B------:R-:W-:Y:S01]  /*19150*/  IMAD.U32 R0, RZ, RZ, UR6 ;  /* 0x00000006ff007e24 */ /* 0x000fe2000f8e00ff */
[----:B--2---:R-:W-:-:S04]  /*19160*/  LEA R2, P0, R2, R244, 0x6 ;  /* 0x000000f402027211 */ /* 0x004fc800078030ff */
[----:B---3--:R-:W-:Y:S01]  /*19170*/  LEA.HI.X R3, R3, R247, R0, 0x6, P0 ;  /* 0x000000f703037211 */ /* 0x008fe200000f3400 */
[----:B------:R-:W-:Y:S01]  /*19180*/  IMAD.U32 R0, RZ, RZ, UR10 ;  /* 0x0000000aff007e24 */ /* 0x000fe2000f8e00ff */
[----:B------:R-:W-:Y:S02]  /*19190*/  @!P5 LEA R5, P0, R5, R2, 0x5 ;  /* 0x000000020505d211 */ /* 0x000fe400078028ff */
[----:B-1----:R-:W-:Y:S02]  /*191a0*/  @!P5 LEA R8, P2, R2, R8, 0x1 ;  /* 0x000000080208d211 */ /* 0x002fe400078408ff */
[----:B------:R-:W-:Y:S02]  /*191b0*/  @!P5 LEA R0, P1, R0, R2, 0x4 ;  /* 0x000000020000d211 */ /* 0x000fe400078220ff */
[-C--:B------:R-:W-:Y:S02]  /*191c0*/  @!P5 LEA.HI.X R10, R10, R3.reuse, R7, 0x5, P0 ;  /* 0x000000030a0ad211 */ /* 0x080fe400000f2c07 */
[----:B------:R-:W-:-:S02]  /*191d0*/  @!P5 LEA.HI.X R11, R6, R3, R4, 0x4, P1 ;  /* 0x00000003060bd211 */ /* 0x000fc400008f2404 */
[----:B-----5:R-:W-:Y:S02]  /*191e0*/  @!P5 LEA R6, P1, R0, R16, 0x1 ;  /* 0x000000100006d211 */ /* 0x020fe400078208ff */
        /* <DEDUP_REMOVED lines=31> */
.L_x_2446:
[----:B------:R-:W-:Y:S05]  /*193e0*/  BSYNC B0 ;  /* 0x0000000000007941 */ /* 0x000fea0003800000 */
.L_x_2445:
[----:B------:R-:W0:Y:S02]  /*193f0*/  LDGDEPBAR ;  /* 0x00000000000079af */ /* 0x000e240000000000 */
.L_x_2444:
[----:B-12---:R-:W2:Y:S04]  /*19400*/  LDL.LU R4, [R1+0x124] ;  /* 0x0001240001047983 */ /* 0x006ea80000300800 */
[----:B------:R-:W3:Y:S04]  /*19410*/  LDL R5, [R1+0xa0] ;  /* 0x0000a00001057983 */ /* 0x000ee80000100800 */
[----:B------:R-:W4:Y:S04]  /*19420*/  LDL.LU R230, [R1+0x18] ;  /* 0x0000180001e67983 */ /* 0x000f280000300800 */
[----:B------:R-:W4:Y:S04]  /*19430*/  LDL.LU R198, [R1+0xc] ;  /* 0x00000c0001c67983 */ /* 0x000f280000300800 */
[----:B------:R-:W-:Y:S04]  /*19440*/  STL [R1+0x1d0], R211 ;  /* 0x0001d0d301007387 */ /* 0x000fe80000100800 */
[----:B------:R1:W-:Y:S04]  /*19450*/  STL.64 [R1+0x1c8], R166 ;  /* 0x0001c8a601007387 */ /* 0x0003e80000100a00 */
[----:B-1----:R-:W4:Y:S01]  /*19460*/  LDL.LU.64 R166, [R1+0x10] ;  /* 0x0000100001a67983 */ /* 0x002f220000300a00 */
[----:B------:R-:W-:-:S03]  /*19470*/  USHF.L.U32 UR7, UR24, 0x1, URZ ;  /* 0x0000000118077899 */ /* 0x000fc6000800063f */
[----:B------:R-:W-:Y:S04]  /*19480*/  STL [R1+0x1c0], R192 ;  /* 0x0001c0c001007387 */ /* 0x000fe80000100800 */
[----:B------:R1:W-:Y:S04]  /*19490*/  STL.64 [R1+0x1b8], R194 ;  /* 0x0001b8c201007387 */ /* 0x0003e80000100a00 */
        /* <DEDUP_REMOVED lines=23> */
[----:B------:R-:W4:Y:S01]  /*19610*/  LDL.LU R240, [R1+0x8] ;  /* 0x0000080001f07983 */ /* 0x000f220000300800 */
[----:B------:R-:W-:-:S03]  /*19620*/  ULEA UR6, UR24, 0x1, 0x1 ;  /* 0x0000000118067891 */ /* 0x000fc6000f8e083f */
[----:B------:R-:W4:Y:S01]  /*19630*/  LDL.LU R238, [R1+0xf0] ;  /* 0x0000f00001ee7983 */ /* 0x000f220000300800 */
[----:B--2---:R-:W-:Y:S02]  /*19640*/  IMAD.MOV.U32 R227, RZ, RZ, R4 ;  /* 0x000000ffffe37224 */ /* 0x004fe400078e0004 */
[----:B---3--:R-:W-:Y:S01]  /*19650*/  IMAD R237, R5, -0x326172a9, RZ ;  /* 0xcd9e8d5705ed7824 */ /* 0x008fe200078e02ff */
[----:B----4-:R-:W-:-:S04]  /*19660*/  FMNMX.FTZ R0, R230, R25, !PT ;  /* 0x00000019e6007209 */ /* 0x010fc80007810000 */
        /* <DEDUP_REMOVED lines=24> */
[----:B------:R-:W-:Y:S01]  /*197f0*/  IMAD.U32 R2, RZ, RZ, UR35 ;  /* 0x00000023ff027e24 */ /* 0x000fe2000f8e00ff */
[----:B------:R-:W-:Y:S02]  /*19800*/  FMNMX.FTZ R3, R50, R3, !PT ;  /* 0x0000000332037209 */ /* 0x000fe40007810000 */
[----:B------:R-:W-:Y:S02]  /*19810*/  FMNMX.FTZ R0, R20, R0, !PT ;  /* 0x0000000014007209 */ /* 0x000fe40007810000 */
[----:B------:R-:W-:-:S02]  /*19820*/  FMNMX.FTZ R3, R47, R3, !PT ;  /* 0x000000032f037209 */ /* 0x000fc40007810000 */
[----:B------:R-:W-:Y:S01]  /*19830*/  LOP3.LUT R2, R209, UR7, R2, 0x96, !PT ;  /* 0x00000007d1027c12 */ /* 0x000fe2000f8e9602 */
[----:B------:R-:W2:Y:S01]  /*19840*/  SHFL.BFLY PT, R9, R0, 0x2, 0x1f ;  /* 0x0c401f0000097f89 */ /* 0x000ea200000e0000 */
[----:B------:R-:W-:Y:S02]  /*19850*/  FMNMX.FTZ R3, R48, R3, !PT ;  /* 0x0000000330037209 */ /* 0x000fe40007810000 */
[----:B------:R-:W-:Y:S02]  /*19860*/  LOP3.LUT R6, R167, UR21, R208, 0x96, !PT ;  /* 0x00000015a7067c12 */ /* 0x000fe4000f8e96d0 */
[----:B------:R-:W-:-:S04]  /*19870*/  FMNMX.FTZ R8, R45, R3, !PT ;  /* 0x000000032d087209 */ /* 0x000fc80007810000 */
[----:B------:R-:W-:Y:S01]  /*19880*/  FMNMX.FTZ R8, R30, R8, !PT ;  /* 0x000000081e087209 */ /* 0x000fe20007810000 */
[----:B-1----:R-:W-:-:S03]  /*19890*/  IMAD.WIDE.U32 R194, R2, -0x326172a9, RZ ;  /* 0xcd9e8d5702c27825 */ /* 0x002fc600078e00ff */
[----:B------:R-:W-:Y:S01]  /*198a0*/  FMNMX.FTZ R8, R22, R8, !PT ;  /* 0x0000000816087209 */ /* 0x000fe20007810000 */
[----:B------:R-:W-:Y:S01]  /*198b0*/  IMAD.WIDE.U32 R6, R6, -0x326172a9, RZ ;  /* 0xcd9e8d5706067825 */ /* 0x000fe200078e00ff */
[----:B------:R-:W-:-:S03]  /*198c0*/  LOP3.LUT R2, R195, UR29, R237, 0x96, !PT ;  /* 0x0000001dc3027c12 */ /* 0x000fc6000f8e96ed */
[----:B------:R-:W1:Y:S01]  /*198d0*/  SHFL.BFLY PT, R68, R8, 0x2, 0x1f ;  /* 0x0c401f0008447f89 */ /* 0x000e6200000e0000 */
[----:B------:R-:W-:Y:S01]  /*198e0*/  LOP3.LUT R4, R7, UR43, R194, 0x96, !PT ;  /* 0x0000002b07047c12 */ /* 0x000fe2000f8e96c2 */
[----:B------:R-:W-:-:S04]  /*198f0*/  IMAD.WIDE.U32 R36, R2, -0x2daee0ad, RZ ;  /* 0xd2511f5302247825 */ /* 0x000fc800078e00ff */
[----:B------:R-:W-:Y:S01]  /*19900*/  IMAD.WIDE.U32 R4, R4, -0x2daee0ad, RZ ;  /* 0xd2511f5304047825 */ /* 0x000fe200078e00ff */
[----:B--2---:R-:W-:Y:S02]  /*19910*/  FMNMX.FTZ R0, R0, R9, !PT ;  /* 0x0000000900007209 */ /* 0x004fe40007810000 */
[----:B------:R-:W-:Y:S02]  /*19920*/  LOP3.LUT R2, R37, UR42, R166, 0x96, !PT ;  /* 0x0000002a25027c12 */ /* 0x000fe4000f8e96a6 */
[----:B------:R-:W-:Y:S01]  /*19930*/  LOP3.LUT R10, R5, UR40, R36, 0x96, !PT ;  /* 0x00000028050a7c12 */ /* 0x000fe2000f8e9624 */
[----:B------:R-:W2:Y:S02]  /*19940*/  SHFL.BFLY PT, R70, R0, 0x1, 0x1f ;  /* 0x0c201f0000467f89 */ /* 0x000ea400000e0000 */
[----:B------:R-:W-:-:S04]  /*19950*/  IMAD.WIDE.U32 R2, R2, -0x326172a9, RZ ;  /* 0xcd9e8d5702027825 */ /* 0x000fc800078e00ff */
[----:B------:R-:W-:Y:S01]  /*19960*/  IMAD.WIDE.U32 R10, R10, -0x326172a9, RZ ;  /* 0xcd9e8d570a0a7825 */ /* 0x000fe200078e00ff */
[----:B------:R-:W-:-:S04]  /*19970*/  LOP3.LUT R3, R3, UR41, R6, 0x96, !PT ;  /* 0x0000002903037c12 */ /* 0x000fc8000f8e9606 */
[----:B------:R-:W-:Y:S02]  /*19980*/  LOP3.LUT R16, R11, UR39, R2, 0x96, !PT ;  /* 0x000000270b107c12 */ /* 0x000fe4000f8e9602 */
[----:B-1----:R-:W-:Y:S01]  /*19990*/  FMNMX.FTZ R68, R8, R68, !PT ;  /* 0x0000004408447209 */ /* 0x002fe20007810000 */
[----:B------:R-:W-:-:S04]  /*199a0*/  IMAD.WIDE.U32 R2, R3, -0x2daee0ad, RZ ;  /* 0xd2511f5303027825 */ /* 0x000fc800078e00ff */
[----:B------:R-:W-:Y:S01]  /*199b0*/  IMAD.WIDE.U32 R16, R16, -0x2daee0ad, RZ ;  /* 0xd2511f5310107825 */ /* 0x000fe200078e00ff */
[----:B------:R-:W1:Y:S01]  /*199c0*/  SHFL.BFLY PT, R11, R68, 0x1, 0x1f ;  /* 0x0c201f00440b7f89 */ /* 0x000e6200000e0000 */
[----:B------:R-:W-:-:S03]  /*199d0*/  LOP3.LUT R9, R3, UR38, R4, 0x96, !PT ;  /* 0x0000002603097c12 */ /* 0x000fc6000f8e9604 */
[----:B------:R-:W-:Y:S02]  /*199e0*/  LOP3.LUT R2, R17, UR32, R2, 0x96, !PT ;  /* 0x0000002011027c12 */ /* 0x000fe4000f8e9602 */
[----:B------:R-:W-:Y:S01]  /*199f0*/  IMAD.WIDE.U32 R8, R9, -0x326172a9, RZ ;  /* 0xcd9e8d5709087825 */ /* 0x000fe200078e00ff */
[----:B--2---:R-:W-:-:S03]  /*19a00*/  FMNMX.FTZ R70, R0, R70, !PT ;  /* 0x0000004600467209 */ /* 0x004fc60007810000 */
[----:B------:R-:W-:Y:S01]  /*19a10*/  IMAD.WIDE.U32 R2, R2, -0x326172a9, RZ ;  /* 0xcd9e8d5702027825 */ /* 0x000fe200078e00ff */
[----:B------:R-:W-:-:S04]  /*19a20*/  FSETP.NEU.FTZ.AND P1, PT, R70, -INF , PT ;  /* 0xff8000004600780b */ /* 0x000fc80003f3d000 */
[----:B------:R-:W-:Y:S02]  /*19a30*/  LOP3.LUT R8, R3, UR26, R8, 0x96, !PT ;  /* 0x0000001a03087c12 */ /* 0x000fe4000f8e9608 */
[C---:B------:R-:W-:Y:S02]  /*19a40*/  LOP3.LUT R4, R2.reuse, 0xff, RZ, 0xc0, !PT ;  /* 0x000000ff02047812 */ /* 0x040fe400078ec0ff */
[--C-:B------:R-:W-:Y:S02]  /*19a50*/  SHF.R.U32.HI R0, RZ, 0x18, R2.reuse ;  /* 0x00000018ff007819 */ /* 0x100fe40000011602 */
[----:B------:R-:W-:Y:S01]  /*19a60*/  LOP3.LUT R17, R2, 0xffff, RZ, 0xc0, !PT ;  /* 0x0000ffff02117812 */ /* 0x000fe200078ec0ff */
[----:B------:R-:W-:Y:S01]  /*19a70*/  FMUL.FTZ R3, R70, UR44 ;  /* 0x0000002c46037c20 */ /* 0x000fe20008410000 */
[----:B------:R-:W-:Y:S02]  /*19a80*/  SHF.R.U32.HI R2, RZ, 0x10, R2 ;  /* 0x00000010ff027819 */ /* 0x000fe40000011602 */
[----:B------:R-:W-:-:S02]  /*19a90*/  ISETP.LE.U32.AND P5, PT, R0, UR13, PT ;  /* 0x0000000d00007c0c */ /* 0x000fc4000bfa3070 */
[----:B------:R-:W-:Y:S02]  /*19aa0*/  LOP3.LUT R0, R2, 0xff, RZ, 0xc0, !PT ;  /* 0x000000ff02007812 */ /* 0x000fe400078ec0ff */
[----:B------:R-:W-:Y:S02]  /*19ab0*/  FSEL R2, R3, RZ, P1 ;  /* 0x000000ff03027208 */ /* 0x000fe40000800000 */
[----:B------:R-:W-:Y:S02]  /*19ac0*/  ISETP.LE.U32.AND P6, PT, R0, UR13, PT ;  /* 0x0000000d00007c0c */ /* 0x000fe4000bfc3070 */
[----:B-1----:R-:W-:Y:S01]  /*19ad0*/  FMNMX.FTZ R68, R68, R11, !PT ;  /* 0x0000000b44447209 */ /* 0x002fe20007810000 */
[----:B------:R-:W-:Y:S01]  /*19ae0*/  FFMA.FTZ R0, R25, UR44, -R2 ;  /* 0x0000002c19007c23 */ /* 0x000fe20008010802 */
[----:B------:R-:W-:Y:S01]  /*19af0*/  LOP3.LUT R5, R9, UR37, R10, 0x96, !PT ;  /* 0x0000002509057c12 */ /* 0x000fe2000f8e960a */
[----:B------:R-:W-:Y:S02]  /*19b00*/  FFMA.FTZ R9, R31, UR44, -R2 ;  /* 0x0000002c1f097c23 */ /* 0x000fe40008010802 */
[----:B------:R1:W-:Y:S01]  /*19b10*/  MUFU.EX2 R159, R0 ;  /* 0x00000000009f7308 */ /* 0x0003e20000000800 */
[----:B------:R-:W-:Y:S01]  /*19b20*/  ISETP.LE.U32.AND P4, PT, R4, UR13, PT ;  /* 0x0000000d04007c0c */ /* 0x000fe2000bf83070 */
[C---:B------:R-:W-:Y:S01]  /*19b30*/  FMUL.FTZ R10, R68.reuse, UR44 ;  /* 0x0000002c440a7c20 */ /* 0x040fe20008410000 */
[----:B------:R-:W-:Y:S01]  /*19b40*/  IMAD.WIDE.U32 R4, R5, -0x2daee0ad, RZ ;  /* 0xd2511f5305047825 */ /* 0x000fe200078e00ff */
[----:B------:R-:W-:-:S04]  /*19b50*/  FSETP.NEU.FTZ.AND P0, PT, R68, -INF , PT ;  /* 0xff8000004400780b */ /* 0x000fc80003f1d000 */
[----:B------:R2:W3:Y:S01]  /*19b60*/  MUFU.EX2 R158, R9 ;  /* 0x00000009009e7308 */ /* 0x0004e20000000800 */
[----:B------:R-:W-:Y:S02]  /*19b70*/  LOP3.LUT R61, R4, 0xff, RZ, 0xc0, !PT ;  /* 0x000000ff043d7812 */ /* 0x000fe400078ec0ff */
[----:B-1----:R-:W-:Y:S02]  /*19b80*/  LOP3.LUT R0, R8, 0xffff, RZ, 0xc0, !PT ;  /* 0x0000ffff08007812 */ /* 0x002fe400078ec0ff */
[----:B------:R-:W-:Y:S02]  /*19b90*/  LOP3.LUT R11, R4, 0xffff, RZ, 0xc0, !PT ;  /* 0x0000ffff040b7812 */ /* 0x000fe400078ec0ff */
[----:B------:R-:W-:Y:S02]  /*19ba0*/  SHF.R.U32.HI R62, RZ, 0x18, R4 ;  /* 0x00000018ff3e7819 */ /* 0x000fe40000011604 */
[----:B--2---:R-:W-:Y:S02]  /*19bb0*/  SHF.R.U32.HI R9, RZ, 0x8, R0 ;  /* 0x00000008ff097819 */ /* 0x004fe40000011600 */
[----:B------:R-:W-:-:S02]  /*19bc0*/  FSEL R0, R10, RZ, P0 ;  /* 0x000000ff0a007208 */ /* 0x000fc40000000000 */
[----:B------:R-:W-:Y:S02]  /*19bd0*/  SHF.R.U32.HI R10, RZ, 0x10, R4 ;  /* 0x00000010ff0a7819 */ /* 0x000fe40000011604 */
[----:B------:R-:W-:-:S04]  /*19be0*/  LOP3.LUT R4, R9, 0xffff, RZ, 0xc0, !PT ;  /* 0x0000ffff09047812 */ /* 0x000fc800078ec0ff */
[----:B------:R-:W-:Y:S01]  /*19bf0*/  ISETP.LE.U32.AND P3, PT, R4, UR13, PT ;  /* 0x0000000d04007c0c */ /* 0x000fe2000bf63070 */
[----:B------:R-:W-:-:S04]  /*19c00*/  FFMA.FTZ R4, R33, UR44, -R0 ;  /* 0x0000002c21047c23 */ /* 0x000fc80008010800 */
[----:B------:R1:W-:Y:S01]  /*19c10*/  MUFU.EX2 R156, R4 ;  /* 0x00000004009c7308 */ /* 0x0003e20000000800 */
[----:B------:R-:W-:Y:S02]  /*19c20*/  LOP3.LUT R3, R5, UR20, R16, 0x96, !PT ;  /* 0x0000001405037c12 */ /* 0x000fe4000f8e9610 */
[----:B------:R-:W-:-:S04]  /*19c30*/  LOP3.LUT R5, R8, 0xff, RZ, 0xc0, !PT ;  /* 0x000000ff08057812 */ /* 0x000fc800078ec0ff */
[----:B------:R-:W-:Y:S02]  /*19c40*/  ISETP.LE.U32.AND P0, PT, R5, UR13, PT ;  /* 0x0000000d05007c0c */ /* 0x000fe4000bf03070 */
[----:B-1----:R-:W-:-:S04]  /*19c50*/  SHF.R.U32.HI R4, RZ, 0x18, R8 ;  /* 0x00000018ff047819 */ /* 0x002fc80000011608 */
[----:B------:R-:W-:Y:S02]  /*19c60*/  ISETP.LE.U32.AND P2, PT, R4, UR13, PT ;  /* 0x0000000d04007c0c */ /* 0x000fe4000bf43070 */
[----:B------:R-:W-:Y:S02]  /*19c70*/  SHF.R.U32.HI R4, RZ, 0x10, R8 ;  /* 0x00000010ff047819 */ /* 0x000fe40000011608 */
[----:B---3--:R-:W-:Y:S02]  /*19c80*/  F2FP.F16.F32.PACK_AB R5, R158, R159 ;  /* 0x0000009f9e05723e */ /* 0x008fe400000000ff */
[----:B------:R-:W-:Y:S02]  /*19c90*/  LOP3.LUT R4, R4, 0xff, RZ, 0xc0, !PT ;  /* 0x000000ff04047812 */ /* 0x000fe400078ec0ff */
[----:B------:R-:W-:Y:S02]  /*19ca0*/  FSEL R38, R70, RZ, P1 ;  /* 0x000000ff46267208 */ /* 0x000fe40000800000 */
[----:B------:R-:W-:-:S02]  /*19cb0*/  PRMT R34, R5, 0x7610, R34 ;  /* 0x0000761005227816 */ /* 0x000fc40000000022 */
[----:B------:R-:W-:Y:S01]  /*19cc0*/  PRMT R33, R5, 0x7632, R33 ;  /* 0x0000763205217816 */ /* 0x000fe20000000021 */
[--C-:B------:R-:W-:Y:S01]  /*19cd0*/  FFMA.FTZ R5, R24, UR44, -R2.reuse ;  /* 0x0000002c18057c23 */ /* 0x100fe20008010802 */
[----:B------:R-:W-:Y:S01]  /*19ce0*/  ISETP.LE.U32.AND P1, PT, R4, UR13, PT ;  /* 0x0000000d04007c0c */ /* 0x000fe2000bf23070 */
[----:B------:R-:W-:Y:S02]  /*19cf0*/  FFMA.FTZ R4, R23, UR44, -R2 ;  /* 0x0000002c17047c23 */ /* 0x000fe40008010802 */
[----:B------:R-:W-:Y:S08]  /*19d00*/  MUFU.EX2 R160, R5 ;  /* 0x0000000500a07308 */ /* 0x000ff00000000800 */
[----:B------:R1:W2:Y:S01]  /*19d10*/  MUFU.EX2 R163, R4 ;  /* 0x0000000400a37308 */ /* 0x0002a20000000800 */
[----:B------:R-:W-:Y:S01]  /*19d20*/  FFMA.FTZ R9, R32, UR44, -R0 ;  /* 0x0000002c20097c23 */ /* 0x000fe20008010800 */
[----:B------:R-:W-:Y:S01]  /*19d30*/  @!P0 HADD2 R18, -R34.H0_H0, -RZ.H0_H0 ;  /* 0xa00000ff22128230 */ /* 0x000fe20000000900 */
[----:B------:R-:W-:-:S05]  /*19d40*/  PRMT R169, R34, 0x5410, R33 ;  /* 0x0000541022a97816 */ /* 0x000fca0000000021 */
[----:B------:R-:W3:Y:S01]  /*19d50*/  MUFU.EX2 R157, R9 ;  /* 0x00000009009d7308 */ /* 0x000ee20000000800 */
[----:B------:R-:W-:Y:S02]  /*19d60*/  @!P0 PRMT R34, R18, 0x5410, RZ ;  /* 0x0000541012228816 */ /* 0x000fe400000000ff */
[----:B-1----:R-:W-:-:S04]  /*19d70*/  SHF.R.U32.HI R4, RZ, 0x8, R17 ;  /* 0x00000008ff047819 */ /* 0x002fc80000011611 */
[----:B------:R-:W-:-:S04]  /*19d80*/  LOP3.LUT R4, R4, 0xffff, RZ, 0xc0, !PT ;  /* 0x0000ffff04047812 */ /* 0x000fc800078ec0ff */
[----:B------:R-:W-:Y:S02]  /*19d90*/  ISETP.LE.U32.AND P0, PT, R4, UR13, PT ;  /* 0x0000000d04007c0c */ /* 0x000fe4000bf03070 */
[----:B--2---:R-:W-:-:S04]  /*19da0*/  F2FP.F16.F32.PACK_AB R4, R163, R160 ;  /* 0x000000a0a304723e */ /* 0x004fc800000000ff */
[C---:B------:R-:W-:Y:S02]  /*19db0*/  PRMT R35, R4.reuse, 0x7610, R35 ;  /* 0x0000761004237816 */ /* 0x040fe40000000023 */
[----:B------:R-:W-:Y:S01]  /*19dc0*/  PRMT R40, R4, 0x7632, R40 ;  /* 0x0000763204287816 */ /* 0x000fe20000000028 */
[----:B------:R-:W-:Y:S01]  /*19dd0*/  FFMA.FTZ R4, R69, UR44, -R0 ;  /* 0x0000002c45047c23 */ /* 0x000fe20008010800 */
[----:B---3--:R-:W-:-:S03]  /*19de0*/  F2FP.F16.F32.PACK_AB R5, R156, R157 ;  /* 0x0000009d9c05723e */ /* 0x008fc600000000ff */
[----:B------:R1:W-:Y:S01]  /*19df0*/  MUFU.EX2 R161, R4 ;  /* 0x0000000400a17308 */ /* 0x0003e20000000800 */
[C---:B------:R-:W-:Y:S02]  /*19e00*/  PRMT R32, R5.reuse, 0x7632, R32 ;  /* 0x0000763205207816 */ /* 0x040fe40000000020 */
[----:B------:R-:W-:Y:S01]  /*19e10*/  PRMT R31, R5, 0x7610, R31 ;  /* 0x00007610051f7816 */ /* 0x000fe2000000001f */
[----:B------:R-:W-:Y:S01]  /*19e20*/  FFMA.FTZ R5, R41, UR44, -R0 ;  /* 0x0000002c29057c23 */ /* 0x000fe20008010800 */
[----:B-1----:R-:W-:-:S04]  /*19e30*/  FMNMX.FTZ R4, R240, R154, !PT ;  /* 0x0000009af0047209 */ /* 0x002fc80007810000 */
[----:B------:R-:W-:Y:S01]  /*19e40*/  FMNMX.FTZ R4, R153, R4, !PT ;  /* 0x0000000499047209 */ /* 0x000fe20007810000 */
[----:B------:R1:W2:Y:S03]  /*19e50*/  MUFU.EX2 R162, R5 ;  /* 0x0000000500a27308 */ /* 0x0002a60000000800 */
[----:B------:R-:W-:Y:S01]  /*19e60*/  FMNMX.FTZ R4, R151, R4, !PT ;  /* 0x0000000497047209 */ /* 0x000fe20007810000 */
[----:B------:R-:W-:-:S05]  /*19e70*/  @!P3 HADD2 R23, -R33.H0_H0, -RZ.H0_H0 ;  /* 0xa00000ff2117b230 */ /* 0x000fca0000000900 */
[----:B------:R-:W-:Y:S02]  /*19e80*/  @!P3 PRMT R33, R23, 0x5410, RZ ;  /* 0x000054101721b816 */ /* 0x000fe400000000ff */
[----:B-1----:R-:W-:Y:S02]  /*19e90*/  FMNMX.FTZ R5, R150, R4, !PT ;  /* 0x0000000496057209 */ /* 0x002fe40007810000 */
[----:B------:R-:W-:Y:S02]  /*19ea0*/  SHF.R.U32.HI R4, RZ, 0x10, R3 ;  /* 0x00000010ff047819 */ /* 0x000fe40000011603 */
[----:B------:R-:W-:Y:S02]  /*19eb0*/  FMNMX.FTZ R5, R146, R5, !PT ;  /* 0x0000000592057209 */ /* 0x000fe40007810000 */
[----:B------:R-:W-:-:S04]  /*19ec0*/  LOP3.LUT R4, R4, 0xff, RZ, 0xc0, !PT ;  /* 0x000000ff04047812 */ /* 0x000fc800078ec0ff */
[----:B------:R-:W-:Y:S02]  /*19ed0*/  ISETP.LE.U32.AND P3, PT, R4, UR13, PT ;  /* 0x0000000d04007c0c */ /* 0x000fe4000bf63070 */
        /* <DEDUP_REMOVED lines=11> */
[----:B------:R-:W-:Y:S01]  /*19f90*/  SHF.R.U32.HI R4, RZ, 0x8, R11 ;  /* 0x00000008ff047819 */ /* 0x000fe2000001160b */
[----:B------:R-:W-:Y:S02]  /*19fa0*/  @!P1 HADD2 R21, -R31.H0_H0, -RZ.H0_H0 ;  /* 0xa00000ff1f159230 */ /* 0x000fe40000000900 */
[----:B------:R-:W1:Y:S01]  /*19fb0*/  SHFL.BFLY PT, R5, R69, 0x2, 0x1f ;  /* 0x0c401f0045057f89 */ /* 0x000e6200000e0000 */
[----:B------:R-:W-:Y:S02]  /*19fc0*/  LOP3.LUT R4, R4, 0xffff, RZ, 0xc0, !PT ;  /* 0x0000ffff04047812 */ /* 0x000fe400078ec0ff */
[----:B------:R-:W-:Y:S02]  /*19fd0*/  PRMT R186, R31, 0x5410, R32 ;  /* 0x000054101fba7816 */ /* 0x000fe40000000020 */
[----:B------:R-:W-:-:S02]  /*19fe0*/  @!P1 PRMT R31, R21, 0x5410, RZ ;  /* 0x00005410151f9816 */ /* 0x000fc400000000ff */
[----:B------:R-:W-:Y:S01]  /*19ff0*/  ISETP.LE.U32.AND P1, PT, R4, UR13, PT ;  /* 0x0000000d04007c0c */ /* 0x000fe2000bf23070 */
[----:B------:R-:W-:Y:S01]  /*1a000*/  FFMA.FTZ R4, R46, UR44, -R2 ;  /* 0x0000002c2e047c23 */ /* 0x000fe20008010802 */
[----:B--2---:R-:W-:-:S03]  /*1a010*/  F2FP.F16.F32.PACK_AB R8, R162, R161 ;  /* 0x000000a1a208723e */ /* 0x004fc600000000ff */
[----:B------:R2:W-:Y:S01]  /*1a020*/  MUFU.EX2 R236, R4 ;  /* 0x0000000400ec7308 */ /* 0x0005e20000000800 */
[C---:B------:R-:W-:Y:S02]  /*1a030*/  PRMT R228, R8.reuse, 0x7632, R228 ;  /* 0x0000763208e47816 */ /* 0x040fe400000000e4 */
[----:B------:R-:W-:Y:S01]  /*1a040*/  PRMT R226, R8, 0x7610, R226 ;  /* 0x0000761008e27816 */ /* 0x000fe200000000e2 */
[----:B------:R-:W-:Y:S02]  /*1a050*/  @!P0 HADD2 R25, -R40.H0_H0, -RZ.H0_H0 ;  /* 0xa00000ff28198230 */ /* 0x000fe40000000900 */
[----:B------:R-:W-:Y:S02]  /*1a060*/  @!P2 HADD2 R19, -R32.H0_H0, -RZ.H0_H0 ;  /* 0xa00000ff2013a230 */ /* 0x000fe40000000900 */
[----:B------:R-:W-:Y:S02]  /*1a070*/  @!P4 HADD2 R24, -R35.H0_H0, -RZ.H0_H0 ;  /* 0xa00000ff2318c230 */ /* 0x000fe40000000900 */
[----:B--2---:R-:W-:-:S04]  /*1a080*/  FFMA.FTZ R4, R42, UR44, -R2 ;  /* 0x0000002c2a047c23 */ /* 0x004fc80008010802 */
[----:B------:R2:W3:Y:S01]  /*1a090*/  MUFU.EX2 R211, R4 ;  /* 0x0000000400d37308 */ /* 0x0004e20000000800 */
[----:B------:R-:W-:Y:S02]  /*1a0a0*/  @!P5 HADD2 R41, -R228.H0_H0, -RZ.H0_H0 ;  /* 0xa00000ffe429d230 */ /* 0x000fe40000000900 */
[----:B------:R-:W-:Y:S01]  /*1a0b0*/  @!P6 HADD2 R42, -R226.H0_H0, -RZ.H0_H0 ;  /* 0xa00000ffe22ae230 */ /* 0x000fe20000000900 */
[----:B-1----:R-:W-:Y:S02]  /*1a0c0*/  FMNMX.FTZ R69, R69, R5, !PT ;  /* 0x0000000545457209 */ /* 0x002fe40007810000 */
[----:B------:R-:W-:Y:S02]  /*1a0d0*/  PRMT R179, R35, 0x5410, R40 ;  /* 0x0000541023b37816 */ /* 0x000fe40000000028 */
[----:B------:R-:W-:Y:S01]  /*1a0e0*/  @!P0 PRMT R40, R25, 0x5410, RZ ;  /* 0x0000541019288816 */ /* 0x000fe200000000ff */
[----:B------:R-:W-:Y:S01]  /*1a0f0*/  FFMA.FTZ R25, R43, UR44, -R2 ;  /* 0x0000002c2b197c23 */ /* 0x000fe20008010802 */
[----:B------:R-:W-:Y:S01]  /*1a100*/  PRMT R174, R226, 0x5410, R228 ;  /* 0x00005410e2ae7816 */ /* 0x000fe200000000e4 */
[--C-:B------:R-:W-:Y:S01]  /*1a110*/  FFMA.FTZ R16, R73, UR44, -R2.reuse ;  /* 0x0000002c49107c23 */ /* 0x100fe20008010802 */
[----:B------:R-:W-:Y:S01]  /*1a120*/  @!P2 PRMT R32, R19, 0x5410, RZ ;  /* 0x000054101320a816 */ /* 0x000fe200000000ff */
[----:B------:R-:W-:Y:S01]  /*1a130*/  FFMA.FTZ R18, R64, UR44, -R2 ;  /* 0x0000002c40127c23 */ /* 0x000fe20008010802 */
[----:B------:R-:W-:-:S02]  /*1a140*/  @!P4 PRMT R35, R24, 0x5410, RZ ;  /* 0x000054101823c816 */ /* 0x000fc400000000ff */
[----:B--2---:R-:W-:Y:S01]  /*1a150*/  LOP3.LUT R4, R3, 0xff, RZ, 0xc0, !PT ;  /* 0x000000ff03047812 */ /* 0x004fe200078ec0ff */
[--C-:B------:R-:W-:Y:S01]  /*1a160*/  FFMA.FTZ R21, R56, UR44, -R2.reuse ;  /* 0x0000002c38157c23 */ /* 0x100fe20008010802 */
[----:B------:R-:W-:Y:S01]  /*1a170*/  @!P5 PRMT R228, R41, 0x5410, RZ ;  /* 0x0000541029e4d816 */ /* 0x000fe200000000ff */
[--C-:B------:R-:W-:Y:S01]  /*1a180*/  FFMA.FTZ R23, R51, UR44, -R2.reuse ;  /* 0x0000002c33177c23 */ /* 0x100fe20008010802 */
[----:B------:R-:W-:Y:S01]  /*1a190*/  @!P6 PRMT R226, R42, 0x5410, RZ ;  /* 0x000054102ae2e816 */ /* 0x000fe200000000ff */
[--C-:B------:R-:W-:Y:S01]  /*1a1a0*/  FFMA.FTZ R24, R49, UR44, -R2.reuse ;  /* 0x0000002c31187c23 */ /* 0x100fe20008010802 */
[----:B------:R-:W-:Y:S01]  /*1a1b0*/  FSETP.NEU.FTZ.AND P2, PT, R68, -INF , PT ;  /* 0xff8000004400780b */ /* 0x000fe20003f5d000 */
[--C-:B------:R-:W-:Y:S01]  /*1a1c0*/  FFMA.FTZ R29, R29, UR44, -R2.reuse ;  /* 0x0000002c1d1d7c23 */ /* 0x100fe20008010802 */
[----:B------:R-:W-:Y:S01]  /*1a1d0*/  ISETP.LE.U32.AND P0, PT, R4, UR13, PT ;  /* 0x0000000d04007c0c */ /* 0x000fe2000bf03070 */
[--C-:B------:R-:W-:Y:S01]  /*1a1e0*/  FFMA.FTZ R41, R39, UR44, -R2.reuse ;  /* 0x0000002c27297c23 */ /* 0x100fe20008010802 */
[--C-:B------:R-:W-:Y:S01]  /*1a1f0*/  FFMA.FTZ R43, R28, UR44, -R2.reuse ;  /* 0x0000002c1c2b7c23 */ /* 0x100fe20008010802 */
[----:B------:R-:W-:Y:S01]  /*1a200*/  FFMA.FTZ R42, R20, UR44, -R2 ;  /* 0x0000002c142a7c23 */ /* 0x000fe20008010802 */
[----:B------:R-:W-:Y:S01]  /*1a210*/  SHF.R.U32.HI R4, RZ, 0x18, R3 ;  /* 0x00000018ff047819 */ /* 0x000fe20000011603 */
[----:B------:R-:W1:Y:S01]  /*1a220*/  SHFL.BFLY PT, R2, R69, 0x1, 0x1f ;  /* 0x0c201f0045027f89 */ /* 0x000e6200000e0000 */
[----:B------:R-:W-:-:S02]  /*1a230*/  FSEL R17, R68, RZ, P2 ;  /* 0x000000ff44117208 */ /* 0x000fc40001000000 */
[----:B------:R-:W-:Y:S02]  /*1a240*/  ISETP.LE.U32.AND P2, PT, R4, UR13, PT ;  /* 0x0000000d04007c0c */ /* 0x000fe4000bf43070 */
[----:B---3--:R-:W-:Y:S02]  /*1a250*/  F2FP.F16.F32.PACK_AB R4, R211, R236 ;  /* 0x000000ecd304723e */ /* 0x008fe400000000ff */
[----:B------:R-:W-:Y:S02]  /*1a260*/  LOP3.LUT R3, R3, 0xffff, RZ, 0xc0, !PT ;  /* 0x0000ffff03037812 */ /* 0x000fe400078ec0ff */
[C---:B------:R-:W-:Y:S02]  /*1a270*/  PRMT R225, R4.reuse, 0x7610, R225 ;  /* 0x0000761004e17816 */ /* 0x040fe400000000e1 */
[----:B------:R-:W-:Y:S02]  /*1a280*/  SHF.R.U32.HI R3, RZ, 0x8, R3 ;  /* 0x00000008ff037819 */ /* 0x000fe40000011603 */
[----:B------:R-:W-:Y:S01]  /*1a290*/  PRMT R224, R4, 0x7632, R224 ;  /* 0x0000763204e07816 */ /* 0x000fe200000000e0 */
[----:B------:R-:W-:Y:S01]  /*1a2a0*/  @!P0 HADD2 R46, -R225.H0_H0, -RZ.H0_H0 ;  /* 0xa00000ffe12e8230 */ /* 0x000fe20000000900 */
[----:B------:R-:W-:Y:S01]  /*1a2b0*/  LOP3.LUT R3, R3, 0xffff, RZ, 0xc0, !PT ;  /* 0x0000ffff03037812 */ /* 0x000fe200078ec0ff */
[----:B------:R-:W-:Y:S01]  /*1a2c0*/  ULOP3.LUT UR6, UR6, UR35, URZ, 0x3c, !UPT ;  /* 0x0000002306067292 */ /* 0x000fe2000f8e3c3f */
[----:B------:R-:W-:-:S02]  /*1a2d0*/  PRMT R185, R225, 0x5410, R224 ;  /* 0x00005410e1b97816 */ /* 0x000fc400000000e0 */
[----:B------:R-:W-:Y:S01]  /*1a2e0*/  @!P0 PRMT R225, R46, 0x5410, RZ ;  /* 0x000054102ee18816 */ /* 0x000fe200000000ff */
[--C-:B------:R-:W-:Y:S01]  /*1a2f0*/  FFMA.FTZ R46, R50, UR44, -R0.reuse ;  /* 0x0000002c322e7c23 */ /* 0x100fe20008010800 */
[----:B------:R-:W-:Y:S01]  /*1a300*/  ISETP.LE.U32.AND P0, PT, R3, UR13, PT ;  /* 0x0000000d03007c0c */ /* 0x000fe2000bf03070 */
[--C-:B------:R-:W-:Y:S01]  /*1a310*/  FFMA.FTZ R49, R48, UR44, -R0.reuse ;  /* 0x0000002c30317c23 */ /* 0x100fe20008010800 */
[----:B------:R-:W-:Y:S01]  /*1a320*/  LOP3.LUT R53, R10, 0xff, RZ, 0xc0, !PT ;  /* 0x000000ff0a357812 */ /* 0x000fe200078ec0ff */
        /* <DEDUP_REMOVED lines=10> */
[----:B------:R-:W-:-:S02]  /*1a3d0*/  LOP3.LUT R0, R209, UR6, RZ, 0x3c, !PT ;  /* 0x00000006d1007c12 */ /* 0x000fc4000f8e3cff */
[----:B-1----:R-:W-:-:S03]  /*1a3e0*/  FMNMX.FTZ R69, R69, R2, !PT ;  /* 0x0000000245457209 */ /* 0x002fc60007810000 */
[----:B------:R-:W-:Y:S01]  /*1a3f0*/  IMAD.WIDE.U32 R196, R0, -0x326172a9, RZ ;  /* 0xcd9e8d5700c47825 */ /* 0x000fe200078e00ff */
[----:B------:R-:W-:-:S03]  /*1a400*/  FSETP.NEU.FTZ.AND P5, PT, R69, -INF , PT ;  /* 0xff8000004500780b */ /* 0x000fc60003fbd000 */
[----:B------:R-:W-:Y:S01]  /*1a410*/  FMUL.FTZ R0, R69, UR44 ;  /* 0x0000002c45007c20 */ /* 0x000fe20008410000 */
[----:B------:R-:W-:-:S04]  /*1a420*/  @!P0 HADD2 R51, -R224.H0_H0, -RZ.H0_H0 ;  /* 0xa00000ffe0338230 */ /* 0x000fc80000000900 */
[----:B------:R-:W-:Y:S02]  /*1a430*/  FSEL R0, R0, RZ, P5 ;  /* 0x000000ff00007208 */ /* 0x000fe40002800000 */
[----:B------:R-:W-:-:S03]  /*1a440*/  @!P0 PRMT R224, R51, 0x5410, RZ ;  /* 0x0000541033e08816 */ /* 0x000fc600000000ff */
        /* <DEDUP_REMOVED lines=17> */
[----:B------:R-:W-:Y:S02]  /*1a560*/  LOP3.LUT R2, R197, UR29, R237, 0x96, !PT ;  /* 0x0000001dc5027c12 */ /* 0x000fe4000f8e96ed */
[----:B------:R-:W-:Y:S02]  /*1a570*/  LOP3.LUT R8, R7, UR43, R196, 0x96, !PT ;  /* 0x0000002b07087c12 */ /* 0x000fe4000f8e96c4 */
[----:B------:R-:W-:Y:S01]  /*1a580*/  FMNMX.FTZ R0, R204, R0, !PT ;  /* 0x00000000cc007209 */ /* 0x000fe20007810000 */
[----:B------:R-:W-:-:S03]  /*1a590*/  IMAD.WIDE.U32 R2, R2, -0x2daee0ad, RZ ;  /* 0xd2511f5302027825 */ /* 0x000fc600078e00ff */
[----:B------:R-:W-:Y:S01]  /*1a5a0*/  FMNMX.FTZ R0, R193, R0, !PT ;  /* 0x00000000c1007209 */ /* 0x000fe20007810000 */
[----:B------:R-:W-:Y:S01]  /*1a5b0*/  IMAD.WIDE.U32 R8, R8, -0x2daee0ad, RZ ;  /* 0xd2511f5308087825 */ /* 0x000fe200078e00ff */
[----:B------:R-:W-:Y:S02]  /*1a5c0*/  LOP3.LUT R3, R3, UR42, R166, 0x96, !PT ;  /* 0x0000002a03037c12 */ /* 0x000fe4000f8e96a6 */
[----:B------:R-:W-:Y:S02]  /*1a5d0*/  FMNMX.FTZ R0, R191, R0, !PT ;  /* 0x00000000bf007209 */ /* 0x000fe40007810000 */
[----:B------:R-:W-:Y:S02]  /*1a5e0*/  LOP3.LUT R4, R9, UR40, R2, 0x96, !PT ;  /* 0x0000002809047c12 */ /* 0x000fe4000f8e9602 */
[----:B------:R-:W-:Y:S01]  /*1a5f0*/  FMNMX.FTZ R0, R155, R0, !PT ;  /* 0x000000009b007209 */ /* 0x000fe20007810000 */
[----:B------:R-:W-:-:S04]  /*1a600*/  IMAD.WIDE.U32 R2, R3, -0x326172a9, RZ ;  /* 0xcd9e8d5703027825 */ /* 0x000fc800078e00ff */
[----:B------:R-:W-:Y:S01]  /*1a610*/  IMAD.WIDE.U32 R4, R4, -0x326172a9, RZ ;  /* 0xcd9e8d5704047825 */ /* 0x000fe200078e00ff */
[----:B------:R-:W-:-:S04]  /*1a620*/  FMNMX.FTZ R0, R152, R0, !PT ;  /* 0x0000000098007209 */ /* 0x000fc80007810000 */
[----:B------:R-:W-:Y:S02]  /*1a630*/  LOP3.LUT R9, R5, UR39, R2, 0x96, !PT ;  /* 0x0000002705097c12 */ /* 0x000fe4000f8e9602 */
[----:B------:R-:W-:Y:S01]  /*1a640*/  FMNMX.FTZ R5, R149, R0, !PT ;  /* 0x0000000095057209 */ /* 0x000fe20007810000 */
[----:B------:R-:W-:Y:S02]  /*1a650*/  FADD.FTZ R0, R230, -R38 ;  /* 0x80000026e6007221 */ /* 0x000fe40000010000 */
[----:B------:R-:W2:Y:S04]  /*1a660*/  LDL.LU R230, [R1+0xec] ;  /* 0x0000ec0001e67983 */ /* 0x000ea80000300800 */
[----:B------:R-:W3:Y:S01]  /*1a670*/  LDL.LU R239, [R1+0xf4] ;  /* 0x0000f40001ef7983 */ /* 0x000ee20000300800 */
[----:B------:R-:W-:-:S05]  /*1a680*/  LOP3.LUT R3, R3, UR41, R6, 0x96, !PT ;  /* 0x0000002903037c12 */ /* 0x000fca000f8e9606 */
[----:B------:R-:W-:-:S05]  /*1a690*/  IMAD.WIDE.U32 R2, R3, -0x2daee0ad, RZ ;  /* 0xd2511f5303027825 */ /* 0x000fca00078e00ff */
[----:B------:R-:W-:Y:S01]  /*1a6a0*/  LOP3.LUT R3, R3, UR38, R8, 0x96, !PT ;  /* 0x0000002603037c12 */ /* 0x000fe2000f8e9608 */
[----:B------:R-:W-:-:S05]  /*1a6b0*/  IMAD.WIDE.U32 R8, R9, -0x2daee0ad, RZ ;  /* 0xd2511f5309087825 */ /* 0x000fca00078e00ff */
[----:B------:R-:W-:Y:S01]  /*1a6c0*/  LOP3.LUT R6, R9, UR32, R2, 0x96, !PT ;  /* 0x0000002009067c12 */ /* 0x000fe2000f8e9602 */
[----:B------:R-:W-:Y:S01]  /*1a6d0*/  IMAD.WIDE.U32 R2, R3, -0x326172a9, RZ ;  /* 0xcd9e8d5703027825 */ /* 0x000fe200078e00ff */
[----:B------:R1:W-:Y:S03]  /*1a6e0*/  MUFU.EX2 R232, R11 ;  /* 0x0000000b00e87308 */ /* 0x0003e60000000800 */
[----:B------:R-:W-:Y:S01]  /*1a6f0*/  FMUL.FTZ R9, R0, UR44 ;  /* 0x0000002c00097c20 */ /* 0x000fe20008410000 */
[----:B------:R-:W-:Y:S01]  /*1a700*/  FADD.FTZ R7, R198, -R17 ;  /* 0x80000011c6077221 */ /* 0x000fe20000010000 */
[----:B-1----:R-:W-:Y:S02]  /*1a710*/  LOP3.LUT R11, R3, UR37, R4, 0x96, !PT ;  /* 0x00000025030b7c12 */ /* 0x002fe4000f8e9604 */
[----:B------:R-:W-:-:S04]  /*1a720*/  FMNMX.FTZ R3, R148, R5, !PT ;  /* 0x0000000594037209 */ /* 0x000fc80007810000 */
[----:B------:R-:W-:-:S04]  /*1a730*/  FMNMX.FTZ R3, R145, R3, !PT ;  /* 0x0000000391037209 */ /* 0x000fc80007810000 */
[----:B------:R-:W-:Y:S01]  /*1a740*/  FMNMX.FTZ R0, R142, R3, !PT ;  /* 0x000000038e007209 */ /* 0x000fe20007810000 */
[----:B------:R-:W1:Y:S03]  /*1a750*/  MUFU.EX2 R141, R10 ;  /* 0x0000000a008d7308 */ /* 0x000e660000000800 */
[----:B------:R-:W-:Y:S01]  /*1a760*/  FMNMX.FTZ R0, R140, R0, !PT ;  /* 0x000000008c007209 */ /* 0x000fe20007810000 */
[----:B------:R-:W-:-:S03]  /*1a770*/  FMUL.FTZ R3, R7, UR44 ;  /* 0x0000002c07037c20 */ /* 0x000fc60008410000 */
[----:B------:R-:W-:-:S04]  /*1a780*/  FMNMX.FTZ R7, R67, R0, !PT ;  /* 0x0000000043077209 */ /* 0x000fc80007810000 */
[----:B------:R-:W-:-:S04]  /*1a790*/  FMNMX.FTZ R7, R66, R7, !PT ;  /* 0x0000000742077209 */ /* 0x000fc80007810000 */
[----:B------:R-:W-:Y:S01]  /*1a7a0*/  FMNMX.FTZ R71, R60, R7, !PT ;  /* 0x000000073c477209 */ /* 0x000fe20007810000 */
[----:B------:R-:W-:-:S03]  /*1a7b0*/  IMAD.WIDE.U32 R4, R6, -0x326172a9, RZ ;  /* 0xcd9e8d5706047825 */ /* 0x000fc600078e00ff */
[----:B------:R-:W-:Y:S01]  /*1a7c0*/  FMNMX.FTZ R71, R58, R71, !PT ;  /* 0x000000473a477209 */ /* 0x000fe20007810000 */
[----:B------:R1:W4:Y:S03]  /*1a7d0*/  MUFU.EX2 R6, R9 ;  /* 0x0000000900067308 */ /* 0x0003260000000800 */
[----:B------:R-:W-:Y:S02]  /*1a7e0*/  FMNMX.FTZ R71, R57, R71, !PT ;  /* 0x0000004739477209 */ /* 0x000fe40007810000 */
[----:B------:R-:W-:-:S03]  /*1a7f0*/  LOP3.LUT R2, R5, UR26, R2, 0x96, !PT ;  /* 0x0000001a05027c12 */ /* 0x000fc6000f8e9602 */
[----:B------:R4:W2:Y:S01]  /*1a800*/  MUFU.EX2 R0, R3 ;  /* 0x0000000300007308 */ /* 0x0008a20000000800 */
[----:B-1----:R-:W-:-:S04]  /*1a810*/  F2FP.F16.F32.PACK_AB R9, R232, R141 ;  /* 0x0000008de809723e */ /* 0x002fc800000000ff */
[C---:B------:R-:W-:Y:S02]  /*1a820*/  PRMT R223, R9.reuse, 0x7632, R223 ;  /* 0x0000763209df7816 */ /* 0x040fe400000000df */
[----:B------:R-:W-:Y:S02]  /*1a830*/  PRMT R222, R9, 0x7610, R222 ;  /* 0x0000761009de7816 */ /* 0x000fe400000000de */
[----:B------:R-:W1:Y:S01]  /*1a840*/  SHFL.BFLY PT, R9, R71, 0x2, 0x1f ;  /* 0x0c401f0047097f89 */ /* 0x000e6200000e0000 */
[----:B----4-:R-:W-:Y:S01]  /*1a850*/  LOP3.LUT R3, R2, 0xffff, RZ, 0xc0, !PT ;  /* 0x0000ffff02037812 */ /* 0x010fe200078ec0ff */
[----:B------:R-:W-:Y:S03]  /*1a860*/  MUFU.EX2 R198, R16 ;  /* 0x0000001000c67308 */ /* 0x000fe60000000800 */
[----:B------:R-:W-:-:S05]  /*1a870*/  SHF.R.U32.HI R3, RZ, 0x8, R3 ;  /* 0x00000008ff037819 */ /* 0x000fca0000011603 */
[----:B------:R4:W4:Y:S01]  /*1a880*/  MUFU.EX2 R233, R18 ;  /* 0x0000001200e97308 */ /* 0x0009220000000800 */
[----:B------:R-:W-:Y:S01]  /*1a890*/  LOP3.LUT R3, R3, 0xffff, RZ, 0xc0, !PT ;  /* 0x0000ffff03037812 */ /* 0x000fe200078ec0ff */
[----:B------:R-:W-:Y:S01]  /*1a8a0*/  @!P2 HADD2 R22, -R223.H0_H0, -RZ.H0_H0 ;  /* 0xa00000ffdf16a230 */ /* 0x000fe20000000900 */
[----:B------:R-:W-:Y:S02]  /*1a8b0*/  ISETP.LE.U32.AND P6, PT, R61, UR13, PT ;  /* 0x0000000d3d007c0c */ /* 0x000fe4000bfc3070 */
[----:B------:R-:W-:Y:S01]  /*1a8c0*/  ISETP.LE.U32.AND P4, PT, R3, UR13, PT ;  /* 0x0000000d03007c0c */ /* 0x000fe2000bf83070 */
[----:B------:R-:W-:Y:S01]  /*1a8d0*/  FFMA.FTZ R7, R238, R6, R159 ;  /* 0x00000006ee077223 */ /* 0x000fe2000001009f */
[----:B------:R-:W-:Y:S02]  /*1a8e0*/  PRMT R173, R222, 0x5410, R223 ;  /* 0x00005410dead7816 */ /* 0x000fe400000000df */
[----:B------:R-:W-:Y:S01]  /*1a8f0*/  @!P2 PRMT R223, R22, 0x5410, RZ ;  /* 0x0000541016dfa816 */ /* 0x000fe200000000ff */
[----:B------:R-:W-:Y:S01]  /*1a900*/  FADD.FTZ R22, R158, R7 ;  /* 0x000000079e167221 */ /* 0x000fe20000010000 */
[----:B-1----:R-:W-:-:S05]  /*1a910*/  FMNMX.FTZ R71, R71, R9, !PT ;  /* 0x0000000947477209 */ /* 0x002fca0007810000 */
[----:B------:R-:W1:Y:S01]  /*1a920*/  SHFL.BFLY PT, R7, R71, 0x1, 0x1f ;  /* 0x0c201f0047077f89 */ /* 0x000e6200000e0000 */
[----:B------:R-:W-:Y:S01]  /*1a930*/  @!P3 HADD2 R44, -R222.H0_H0, -RZ.H0_H0 ;  /* 0xa00000ffde2cb230 */ /* 0x000fe20000000900 */
[----:B------:R-:W-:Y:S04]  /*1a940*/  MUFU.EX2 R158, R21 ;  /* 0x00000015009e7308 */ /* 0x000fe80000000800 */
[----:B------:R-:W-:-:S04]  /*1a950*/  @!P3 PRMT R222, R44, 0x5410, RZ ;  /* 0x000054102cdeb816 */ /* 0x000fc800000000ff */
[----:B------:R-:W-:Y:S01]  /*1a960*/  MUFU.EX2 R183, R23 ;  /* 0x0000001700b77308 */ /* 0x000fe20000000800 */
[----:B-1----:R-:W-:Y:S01]  /*1a970*/  FMNMX.FTZ R71, R71, R7, !PT ;  /* 0x0000000747477209 */ /* 0x002fe20007810000 */
[----:B------:R-:W-:-:S06]  /*1a980*/  IMAD.MOV.U32 R238, RZ, RZ, R227 ;  /* 0x000000ffffee7224 */ /* 0x000fcc00078e00e3 */
[----:B------:R-:W-:Y:S01]  /*1a990*/  MUFU.EX2 R181, R24 ;  /* 0x0000001800b57308 */ /* 0x000fe20000000800 */
[----:B------:R-:W-:Y:S02]  /*1a9a0*/  SHF.R.U32.HI R17, RZ, 0x18, R4 ;  /* 0x00000018ff117819 */ /* 0x000fe40000011604 */
[----:B------:R-:W-:-:S05]  /*1a9b0*/  LOP3.LUT R7, R4, 0xffff, RZ, 0xc0, !PT ;  /* 0x0000ffff04077812 */ /* 0x000fca00078ec0ff */
[----:B------:R-:W-:Y:S01]  /*1a9c0*/  MUFU.EX2 R177, R25 ;  /* 0x0000001900b17308 */ /* 0x000fe20000000800 */
[----:B------:R-:W-:Y:S01]  /*1a9d0*/  FADD.FTZ R22, R160, R22 ;  /* 0x00000016a0167221 */ /* 0x000fe20000010000 */
[----:B------:R-:W-:Y:S01]  /*1a9e0*/  FSEL R9, R69, RZ, P5 ;  /* 0x000000ff45097208 */ /* 0x000fe20002800000 */
[----:B--2---:R-:W-:-:S04]  /*1a9f0*/  FFMA.FTZ R3, R230, R0, R157 ;  /* 0x00000000e6037223 */ /* 0x004fc8000001009d */
[----:B----4-:R-:W-:Y:S01]  /*1aa00*/  FADD.FTZ R18, R156, R3 ;  /* 0x000000039c127221 */ /* 0x010fe20000010000 */
[----:B------:R-:W-:Y:S01]  /*1aa10*/  F2FP.F16.F32.PACK_AB R3, R233, R198 ;  /* 0x000000c6e903723e */ /* 0x000fe200000000ff */
[----:B------:R-:W-:Y:S03]  /*1aa20*/  MUFU.EX2 R156, R19 ;  /* 0x00000013009c7308 */ /* 0x000fe60000000800 */
[----:B------:R-:W-:-:S05]  /*1aa30*/  PRMT R221, R3, 0x7610, R221 ;  /* 0x0000761003dd7816 */ /* 0x000fca00000000dd */
[----:B------:R-:W1:Y:S01]  /*1aa40*/  MUFU.EX2 R157, R20 ;  /* 0x00000014009d7308 */ /* 0x000e620000000800 */
[----:B------:R-:W-:Y:S01]  /*1aa50*/  PRMT R220, R3, 0x7632, R220 ;  /* 0x0000763203dc7816 */ /* 0x000fe200000000dc */
[----:B------:R-:W-:Y:S01]  /*1aa60*/  @!P6 HADD2 R27, -R221.H0_H0, -RZ.H0_H0 ;  /* 0xa00000ffdd1be230 */ /* 0x000fe20000000900 */
[----:B------:R-:W-:Y:S02]  /*1aa70*/  LOP3.LUT R3, R2, 0xff, RZ, 0xc0, !PT ;  /* 0x000000ff02037812 */ /* 0x000fe400078ec0ff */
[----:B------:R-:W-:Y:S01]  /*1aa80*/  PRMT R189, R221, 0x5410, R220 ;  /* 0x00005410ddbd7816 */ /* 0x000fe200000000dc */
[----:B------:R-:W-:Y:S01]  /*1aa90*/  @!P1 HADD2 R26, -R220.H0_H0, -RZ.H0_H0 ;  /* 0xa00000ffdc1a9230 */ /* 0x000fe20000000900 */
[----:B------:R-:W-:Y:S02]  /*1aaa0*/  ISETP.LE.U32.AND P0, PT, R3, UR13, PT ;  /* 0x0000000d03007c0c */ /* 0x000fe4000bf03070 */
[----:B------:R-:W-:Y:S02]  /*1aab0*/  @!P6 PRMT R221, R27, 0x5410, RZ ;  /* 0x000054101bdde816 */ /* 0x000fe400000000ff */
[----:B------:R-:W-:-:S02]  /*1aac0*/  SHF.R.U32.HI R3, RZ, 0x18, R2 ;  /* 0x00000018ff037819 */ /* 0x000fc40000011602 */
[----:B------:R-:W-:Y:S02]  /*1aad0*/  ISETP.LE.U32.AND P6, PT, R62, UR13, PT ;  /* 0x0000000d3e007c0c */ /* 0x000fe4000bfc3070 */
[----:B------:R-:W-:Y:S02]  /*1aae0*/  @!P1 PRMT R220, R26, 0x5410, RZ ;  /* 0x000054101adc9816 */ /* 0x000fe400000000ff */
[----:B------:R-:W-:Y:S02]  /*1aaf0*/  ISETP.LE.U32.AND P2, PT, R3, UR13, PT ;  /* 0x0000000d03007c0c */ /* 0x000fe4000bf43070 */
[----:B------:R-:W-:Y:S02]  /*1ab00*/  ISETP.LE.U32.AND P1, PT, R53, UR13, PT ;  /* 0x0000000d35007c0c */ /* 0x000fe4000bf23070 */
[----:B-1----:R-:W-:Y:S02]  /*1ab10*/  F2FP.F16.F32.PACK_AB R3, R157, R156 ;  /* 0x0000009c9d03723e */ /* 0x002fe400000000ff */
[----:B------:R-:W-:-:S02]  /*1ab20*/  SHF.R.U32.HI R2, RZ, 0x10, R2 ;  /* 0x00000010ff027819 */ /* 0x000fc40000011602 */
[C---:B------:R-:W-:Y:S02]  /*1ab30*/  PRMT R218, R3.reuse, 0x7632, R218 ;  /* 0x0000763203da7816 */ /* 0x040fe400000000da */
[----:B------:R-:W-:Y:S02]  /*1ab40*/  PRMT R219, R3, 0x7610, R219 ;  /* 0x0000761003db7816 */ /* 0x000fe400000000db */
[----:B------:R-:W-:Y:S01]  /*1ab50*/  LOP3.LUT R2, R2, 0xff, RZ, 0xc0, !PT ;  /* 0x000000ff02027812 */ /* 0x000fe200078ec0ff */
[----:B------:R-:W-:Y:S01]  /*1ab60*/  @!P6 HADD2 R52, -R218.H0_H0, -RZ.H0_H0 ;  /* 0xa00000ffda34e230 */ /* 0x000fe20000000900 */
[----:B------:R-:W-:Y:S01]  /*1ab70*/  PRMT R188, R219, 0x5410, R218 ;  /* 0x00005410dbbc7816 */ /* 0x000fe200000000da */
[----:B------:R-:W-:Y:S01]  /*1ab80*/  @!P1 HADD2 R54, -R219.H0_H0, -RZ.H0_H0 ;  /* 0xa00000ffdb369230 */ /* 0x000fe20000000900 */
[----:B------:R-:W-:Y:S01]  /*1ab90*/  ISETP.LE.U32.AND P3, PT, R2, UR13, PT ;  /* 0x0000000d02007c0c */ /* 0x000fe2000bf63070 */
[----:B------:R-:W-:Y:S01]  /*1aba0*/  FMUL.FTZ R3, R71, UR44 ;  /* 0x0000002c47037c20 */ /* 0x000fe20008410000 */
[----:B------:R-:W-:-:S02]  /*1abb0*/  @!P6 PRMT R218, R52, 0x5410, RZ ;  /* 0x0000541034dae816 */ /* 0x000fc400000000ff */
[----:B------:R-:W-:Y:S02]  /*1abc0*/  LOP3.LUT R2, R4, 0xff, RZ, 0xc0, !PT ;  /* 0x000000ff04027812 */ /* 0x000fe400078ec0ff */
[----:B------:R-:W-:Y:S02]  /*1abd0*/  FSETP.NEU.FTZ.AND P6, PT, R71, -INF , PT ;  /* 0xff8000004700780b */ /* 0x000fe40003fdd000 */
[----:B------:R-:W-:Y:S02]  /*1abe0*/  @!P1 PRMT R219, R54, 0x5410, RZ ;  /* 0x0000541036db9816 */ /* 0x000fe400000000ff */
[----:B------:R-:W-:Y:S02]  /*1abf0*/  ISETP.LE.U32.AND P1, PT, R2, UR13, PT ;  /* 0x0000000d02007c0c */ /* 0x000fe4000bf23070 */
[----:B------:R-:W-:Y:S02]  /*1ac00*/  FSEL R2, R3, RZ, P6 ;  /* 0x000000ff03027208 */ /* 0x000fe40003000000 */
[----:B------:R-:W-:-:S03]  /*1ac10*/  SHF.R.U32.HI R4, RZ, 0x10, R4 ;  /* 0x00000010ff047819 */ /* 0x000fc60000011604 */
        /* <DEDUP_REMOVED lines=16> */
[----:B------:R-:W-:-:S04]  /*1ad20*/  F2FP.F16.F32.PACK_AB R2, R183, R158 ;  /* 0x0000009eb702723e */ /* 0x000fc800000000ff */
[C---:B------:R-:W-:Y:S02]  /*1ad30*/  PRMT R217, R2.reuse, 0x7610, R217 ;  /* 0x0000761002d97816 */ /* 0x040fe400000000d9 */
[----:B------:R-:W-:Y:S02]  /*1ad40*/  PRMT R216, R2, 0x7632, R216 ;  /* 0x0000763202d87816 */ /* 0x000fe400000000d8 */
[----:B------:R-:W-:-:S04]  /*1ad50*/  LOP3.LUT R2, R4, 0xff, RZ, 0xc0, !PT ;  /* 0x000000ff04027812 */ /* 0x000fc800078ec0ff */
[----:B------:R-:W-:Y:S01]  /*1ad60*/  ISETP.LE.U32.AND P6, PT, R2, UR13, PT ;  /* 0x0000000d02007c0c */ /* 0x000fe2000bfc3070 */
[----:B------:R-:W-:Y:S01]  /*1ad70*/  IMAD.WIDE.U32 R2, R11, -0x2daee0ad, RZ ;  /* 0xd2511f530b027825 */ /* 0x000fe200078e00ff */
[----:B------:R1:W-:Y:S04]  /*1ad80*/  MUFU.EX2 R148, R28 ;  /* 0x0000001c00947308 */ /* 0x0003e80000000800 */
[----:B------:R-:W-:Y:S02]  /*1ad90*/  LOP3.LUT R4, R3, UR20, R8, 0x96, !PT ;  /* 0x0000001403047c12 */ /* 0x000fe4000f8e9608 */
[----:B------:R-:W-:Y:S02]  /*1ada0*/  LOP3.LUT R11, R2, 0xffff, RZ, 0xc0, !PT ;  /* 0x0000ffff020b7812 */ /* 0x000fe400078ec0ff */
[----:B------:R-:W-:-:S02]  /*1adb0*/  SHF.R.U32.HI R8, RZ, 0x10, R2 ;  /* 0x00000010ff087819 */ /* 0x000fc40000011602 */
[----:B------:R-:W-:Y:S01]  /*1adc0*/  SHF.R.U32.HI R3, RZ, 0x18, R2 ;  /* 0x00000018ff037819 */ /* 0x000fe20000011602 */
[----:B------:R-:W-:Y:S02]  /*1add0*/  @!P0 HADD2 R57, -R217.H0_H0, -RZ.H0_H0 ;  /* 0xa00000ffd9398230 */ /* 0x000fe40000000900 */
[----:B-1----:R-:W-:Y:S01]  /*1ade0*/  FADD.FTZ R28, R163, R22 ;  /* 0x00000016a31c7221 */ /* 0x002fe20000010000 */
[----:B------:R-:W-:Y:S02]  /*1adf0*/  LOP3.LUT R22, R2, 0xff, RZ, 0xc0, !PT ;  /* 0x000000ff02167812 */ /* 0x000fe400078ec0ff */
[----:B------:R-:W-:Y:S02]  /*1ae00*/  SHF.R.U32.HI R2, RZ, 0x8, R7 ;  /* 0x00000008ff027819 */ /* 0x000fe40000011607 */
[----:B------:R-:W-:Y:S02]  /*1ae10*/  PRMT R180, R217, 0x5410, R216 ;  /* 0x00005410d9b47816 */ /* 0x000fe400000000d8 */
[----:B------:R-:W-:-:S02]  /*1ae20*/  LOP3.LUT R2, R2, 0xffff, RZ, 0xc0, !PT ;  /* 0x0000ffff02027812 */ /* 0x000fc400078ec0ff */
[----:B------:R-:W-:Y:S02]  /*1ae30*/  @!P0 PRMT R217, R57, 0x5410, RZ ;  /* 0x0000541039d98816 */ /* 0x000fe400000000ff */
[----:B------:R-:W-:Y:S01]  /*1ae40*/  ISETP.LE.U32.AND P0, PT, R2, UR13, PT ;  /* 0x0000000d02007c0c */ /* 0x000fe2000bf03070 */
[----:B------:R-:W-:Y:S01]  /*1ae50*/  FADD.FTZ R2, R240, -R9 ;  /* 0x80000009f0027221 */ /* 0x000fe20000010000 */
[----:B------:R-:W-:-:S03]  /*1ae60*/  ISETP.LE.U32.AND P5, PT, R3, UR13, PT ;  /* 0x0000000d03007c0c */ /* 0x000fc6000bfa3070 */
[----:B------:R-:W-:Y:S01]  /*1ae70*/  FMUL.FTZ R2, R2, UR44 ;  /* 0x0000002c02027c20 */ /* 0x000fe20008410000 */
[----:B------:R-:W-:Y:S08]  /*1ae80*/  MUFU.EX2 R26, R30 ;  /* 0x0000001e001a7308 */ /* 0x000ff00000000800 */
[----:B------:R1:W3:Y:S01]  /*1ae90*/  MUFU.EX2 R3, R2 ;  /* 0x0000000200037308 */ /* 0x0002e20000000800 */
[----:B------:R-:W-:-:S05]  /*1aea0*/  @!P4 HADD2 R58, -R216.H0_H0, -RZ.H0_H0 ;  /* 0xa00000ffd83ac230 */ /* 0x000fca0000000900 */
[----:B------:R-:W-:Y:S02]  /*1aeb0*/  @!P4 PRMT R216, R58, 0x5410, RZ ;  /* 0x000054103ad8c816 */ /* 0x000fe400000000ff */
[----:B-1----:R-:W-:-:S04]  /*1aec0*/  SHF.R.U32.HI R2, RZ, 0x10, R4 ;  /* 0x00000010ff027819 */ /* 0x002fc80000011604 */
[----:B------:R-:W-:-:S04]  /*1aed0*/  LOP3.LUT R2, R2, 0xff, RZ, 0xc0, !PT ;  /* 0x000000ff02027812 */ /* 0x000fc800078ec0ff */
[----:B------:R-:W-:Y:S01]  /*1aee0*/  ISETP.LE.U32.AND P4, PT, R2, UR13, PT ;  /* 0x0000000d02007c0c */ /* 0x000fe2000bf83070 */
[----:B---3--:R-:W-:Y:S02]  /*1aef0*/  FFMA.FTZ R2, R239, R3, R26 ;  /* 0x00000003ef027223 */ /* 0x008fe4000001001a */
[----:B------:R-:W2:Y:S04]  /*1af00*/  LDL.LU R239, [R1+0xf8] ;  /* 0x0000f80001ef7983 */ /* 0x000ea80000300800 */
[----:B------:R-:W3:Y:S01]  /*1af10*/  LDL R190, [R1+0xfc] ;  /* 0x0000fc0001be7983 */ /* 0x000ee20000100800 */
[----:B------:R-:W1:Y:S08]  /*1af20*/  MUFU.EX2 R176, R39 ;  /* 0x0000002700b07308 */ /* 0x000e700000000800 */
[----:B------:R-:W4:Y:S01]  /*1af30*/  MUFU.EX2 R7, R45 ;  /* 0x0000002d00077308 */ /* 0x000f220000000800 */
[----:B-1----:R-:W-:-:S04]  /*1af40*/  F2FP.F16.F32.PACK_AB R5, R176, R148 ;  /* 0x00000094b005723e */ /* 0x002fc800000000ff */
[C---:B------:R-:W-:Y:S02]  /*1af50*/  PRMT R215, R5.reuse, 0x7632, R215 ;  /* 0x0000763205d77816 */ /* 0x040fe400000000d7 */
[----:B------:R-:W-:Y:S02]  /*1af60*/  PRMT R214, R5, 0x7610, R214 ;  /* 0x0000761005d67816 */ /* 0x000fe400000000d6 */
[----:B------:R-:W-:Y:S01]  /*1af70*/  F2FP.F16.F32.PACK_AB R5, R177, R181 ;  /* 0x000000b5b105723e */ /* 0x000fe200000000ff */
[----:B------:R-:W-:Y:S01]  /*1af80*/  MUFU.EX2 R175, R46 ;  /* 0x0000002e00af7308 */ /* 0x000fe20000000800 */
[----:B------:R-:W-:Y:S02]  /*1af90*/  @!P2 HADD2 R60, -R215.H0_H0, -RZ.H0_H0 ;  /* 0xa00000ffd73ca230 */ /* 0x000fe40000000900 */
[----:B------:R-:W-:-:S05]  /*1afa0*/  PRMT R212, R5, 0x7632, R212 ;  /* 0x0000763205d47816 */ /* 0x000fca00000000d4 */
[----:B------:R-:W1:Y:S01]  /*1afb0*/  MUFU.EX2 R178, R47 ;  /* 0x0000002f00b27308 */ /* 0x000e620000000800 */
[----:B------:R-:W-:Y:S01]  /*1afc0*/  PRMT R170, R214, 0x5410, R215 ;  /* 0x00005410d6aa7816 */ /* 0x000fe200000000d7 */
[----:B------:R-:W-:Y:S01]  /*1afd0*/  @!P0 HADD2 R63, -R212.H0_H0, -RZ.H0_H0 ;  /* 0xa00000ffd43f8230 */ /* 0x000fe20000000900 */
[----:B------:R-:W-:Y:S01]  /*1afe0*/  @!P2 PRMT R215, R60, 0x5410, RZ ;  /* 0x000054103cd7a816 */ /* 0x000fe200000000ff */
[----:B----4-:R-:W-:Y:S01]  /*1aff0*/  FADD.FTZ R27, R7, R2 ;  /* 0x00000002071b7221 */ /* 0x010fe20000010000 */
[----:B------:R-:W-:Y:S02]  /*1b000*/  PRMT R213, R5, 0x7610, R213 ;  /* 0x0000761005d57816 */ /* 0x000fe400000000d5 */
[----:B------:R-:W-:Y:S02]  /*1b010*/  FSETP.NEU.FTZ.AND P2, PT, R71, -INF , PT ;  /* 0xff8000004700780b */ /* 0x000fe40003f5d000 */
[----:B------:R-:W-:Y:S02]  /*1b020*/  LOP3.LUT R2, R4, 0xff, RZ, 0xc0, !PT ;  /* 0x000000ff04027812 */ /* 0x000fe400078ec0ff */
[----:B------:R-:W-:-:S02]  /*1b030*/  PRMT R171, R213, 0x5410, R212 ;  /* 0x00005410d5ab7816 */ /* 0x000fc400000000d4 */
[----:B------:R-:W-:Y:S02]  /*1b040*/  @!P0 PRMT R212, R63, 0x5410, RZ ;  /* 0x000054103fd48816 */ /* 0x000fe400000000ff */
[----:B------:R-:W-:Y:S02]  /*1b050*/  FSEL R5, R71, RZ, P2 ;  /* 0x000000ff47057208 */ /* 0x000fe40001000000 */
[----:B------:R-:W-:Y:S02]  /*1b060*/  ISETP.LE.U32.AND P0, PT, R2, UR13, PT ;  /* 0x0000000d02007c0c */ /* 0x000fe4000bf03070 */
[----:B------:R-:W-:Y:S01]  /*1b070*/  SHF.R.U32.HI R2, RZ, 0x18, R4 ;  /* 0x00000018ff027819 */ /* 0x000fe20000011604 */
[----:B------:R-:W-:Y:S01]  /*1b080*/  FADD.FTZ R5, R252, -R5 ;  /* 0x80000005fc057221 */ /* 0x000fe20000010000 */
[----:B------:R-:W-:Y:S02]  /*1b090*/  @!P3 HADD2 R59, -R214.H0_H0, -RZ.H0_H0 ;  /* 0xa00000ffd63bb230 */ /* 0x000fe40000000900 */
[----:B------:R-:W-:-:S02]  /*1b0a0*/  ISETP.LE.U32.AND P2, PT, R2, UR13, PT ;  /* 0x0000000d02007c0c */ /* 0x000fc4000bf43070 */
[----:B-1----:R-:W-:Y:S01]  /*1b0b0*/  F2FP.F16.F32.PACK_AB R2, R178, R175 ;  /* 0x000000afb202723e */ /* 0x002fe200000000ff */
[----:B------:R-:W-:Y:S01]  /*1b0c0*/  FMUL.FTZ R5, R5, UR44 ;  /* 0x0000002c05057c20 */ /* 0x000fe20008410000 */
[----:B------:R-:W-:Y:S01]  /*1b0d0*/  @!P3 PRMT R214, R59, 0x5410, RZ ;  /* 0x000054103bd6b816 */ /* 0x000fe200000000ff */
[----:B------:R-:W-:Y:S01]  /*1b0e0*/  MUFU.EX2 R16, R16 ;  /* 0x0000001000107308 */ /* 0x000fe20000000800 */
[----:B------:R-:W-:Y:S02]  /*1b0f0*/  F2FP.F16.F32.PACK_AB R44, R7, R26 ;  /* 0x0000001a072c723e */ /* 0x000fe400000000ff */
[C---:B------:R-:W-:Y:S02]  /*1b100*/  PRMT R210, R2.reuse, 0x7610, R210 ;  /* 0x0000761002d27816 */ /* 0x040fe400000000d2 */
[----:B------:R-:W-:Y:S02]  /*1b110*/  PRMT R207, R2, 0x7632, R207 ;  /* 0x0000763202cf7816 */ /* 0x000fe400000000cf */
[----:B------:R-:W-:Y:S01]  /*1b120*/  ISETP.LE.U32.AND P3, PT, R17, UR13, PT ;  /* 0x0000000d11007c0c */ /* 0x000fe2000bf63070 */
[----:B------:R-:W-:Y:S08]  /*1b130*/  MUFU.EX2 R7, R10 ;  /* 0x0000000a00077308 */ /* 0x000ff00000000800 */
[----:B------:R1:W-:Y:S08]  /*1b140*/  MUFU.EX2 R2, R5 ;  /* 0x0000000500027308 */ /* 0x0003f00000000800 */
[----:B------:R-:W4:Y:S08]  /*1b150*/  MUFU.EX2 R29, R29 ;  /* 0x0000001d001d7308 */ /* 0x000f300000000800 */
[----:B------:R-:W-:Y:S01]  /*1b160*/  MUFU.EX2 R187, R41 ;  /* 0x0000002900bb7308 */ /* 0x000fe20000000800 */
[----:B------:R-:W-:Y:S01]  /*1b170*/  @!P1 HADD2 R66, -R213.H0_H0, -RZ.H0_H0 ;  /* 0xa00000ffd5429230 */ /* 0x000fe20000000900 */
[----:B-1----:R-:W-:Y:S01]  /*1b180*/  LOP3.LUT R5, R8, 0xff, RZ, 0xc0, !PT ;  /* 0x000000ff08057812 */ /* 0x002fe200078ec0ff */
[----:B------:R-:W-:Y:S01]  /*1b190*/  @!P3 HADD2 R67, -R207.H0_H0, -RZ.H0_H0 ;  /* 0xa00000ffcf43b230 */ /* 0x000fe20000000900 */
[----:B------:R-:W-:-:S02]  /*1b1a0*/  PRMT R164, R210, 0x5410, R207 ;  /* 0x00005410d2a47816 */ /* 0x000fc400000000cf */
[----:B------:R-:W-:Y:S02]  /*1b1b0*/  @!P1 PRMT R213, R66, 0x5410, RZ ;  /* 0x0000541042d59816 */ /* 0x000fe400000000ff */
[----:B------:R1:W-:Y:S01]  /*1b1c0*/  MUFU.EX2 R184, R43 ;  /* 0x0000002b00b87308 */ /* 0x0003e20000000800 */
[----:B------:R-:W-:Y:S02]  /*1b1d0*/  ISETP.LE.U32.AND P1, PT, R5, UR13, PT ;  /* 0x0000000d05007c0c */ /* 0x000fe4000bf23070 */
[----:B------:R-:W-:Y:S02]  /*1b1e0*/  LOP3.LUT R4, R4, 0xffff, RZ, 0xc0, !PT ;  /* 0x0000ffff04047812 */ /* 0x000fe400078ec0ff */
[----:B------:R-:W-:Y:S01]  /*1b1f0*/  @!P3 PRMT R207, R67, 0x5410, RZ ;  /* 0x0000541043cfb816 */ /* 0x000fe200000000ff */
[----:B----4-:R-:W-:Y:S01]  /*1b200*/  IMAD.MOV.U32 R67, RZ, RZ, R29 ;  /* 0x000000ffff437224 */ /* 0x010fe200078e001d */
[----:B------:R-:W-:Y:S01]  /*1b210*/  SHF.R.U32.HI R4, RZ, 0x8, R4 ;  /* 0x00000008ff047819 */ /* 0x000fe20000011604 */
[----:B------:R-:W4:Y:S01]  /*1b220*/  MUFU.EX2 R49, R49 ;  /* 0x0000003100317308 */ /* 0x000f220000000800 */
[----:B-1----:R-:W-:-:S07]  /*1b230*/  F2FP.F16.F32.PACK_AB R43, R16, R7 ;  /* 0x00000007102b723e */ /* 0x002fce00000000ff */
[----:B------:R-:W-:Y:S01]  /*1b240*/  MUFU.EX2 R9, R51 ;  /* 0x0000003300097308 */ /* 0x000fe20000000800 */
[----:B------:R-:W-:Y:S01]  /*1b250*/  LOP3.LUT R4, R4, 0xffff, RZ, 0xc0, !PT ;  /* 0x0000ffff04047812 */ /* 0x000fe200078ec0ff */
[----:B------:R-:W-:-:S03]  /*1b260*/  FADD.FTZ R18, R161, R18 ;  /* 0x00000012a1127221 */ /* 0x000fc60000010000 */
[----:B------:R-:W-:-:S03]  /*1b270*/  ISETP.LE.U32.AND P3, PT, R4, UR13, PT ;  /* 0x0000000d04007c0c */ /* 0x000fc6000bf63070 */
[----:B------:R-:W-:Y:S01]  /*1b280*/  MUFU.EX2 R46, R48 ;  /* 0x00000030002e7308 */ /* 0x000fe20000000800 */
[----:B------:R-:W-:Y:S01]  /*1b290*/  SHF.R.U32.HI R4, RZ, 0x8, R11 ;  /* 0x00000008ff047819 */ /* 0x000fe2000001160b */
[----:B------:R-:W-:-:S03]  /*1b2a0*/  FADD.FTZ R18, R162, R18 ;  /* 0x00000012a2127221 */ /* 0x000fc60000010000 */
[----:B------:R-:W-:Y:S01]  /*1b2b0*/  LOP3.LUT R4, R4, 0xffff, RZ, 0xc0, !PT ;  /* 0x0000ffff04047812 */ /* 0x000fe200078ec0ff */
[----:B------:R-:W-:Y:S02]  /*1b2c0*/  FADD.FTZ R18, R141, R18 ;  /* 0x000000128d127221 */ /* 0x000fe40000010000 */
[----:B------:R4:W-:Y:S08]  /*1b2d0*/  MUFU.EX2 R8, R21 ;  /* 0x0000001500087308 */ /* 0x0009f00000000800 */
[----:B------:R-:W-:Y:S01]  /*1b2e0*/  MUFU.EX2 R19, R19 ;  /* 0x0000001300137308 */ /* 0x000fe20000000800 */
[----:B----4-:R-:W-:-:S07]  /*1b2f0*/  IMAD.MOV.U32 R21, RZ, RZ, R49 ;  /* 0x000000ffff157224 */ /* 0x010fce00078e0031 */
[----:B------:R-:W-:Y:S08]  /*1b300*/  MUFU.EX2 R172, R42 ;  /* 0x0000002a00ac7308 */ /* 0x000ff00000000800 */
[----:B------:R-:W1:Y:S01]  /*1b310*/  MUFU.EX2 R20, R20 ;  /* 0x0000001400147308 */ /* 0x000e620000000800 */
[----:B------:R-:W-:Y:S02]  /*1b320*/  IMAD.MOV.U32 R47, RZ, RZ, R184 ;  /* 0x000000ffff2f7224 */ /* 0x000fe400078e00b8 */
[----:B------:R-:W-:-:S02]  /*1b330*/  @!P6 HADD2 R72, -R210.H0_H0, -RZ.H0_H0 ;  /* 0xa00000ffd248e230 */ /* 0x000fc40000000900 */
[----:B------:R-:W-:-:S03]  /*1b340*/  FMUL.FTZ R192, R113, R6 ;  /* 0x0000000671c07220 */ /* 0x000fc60000410000 */
[----:B------:R4:W-:Y:S01]  /*1b350*/  MUFU.EX2 R63, R50 ;  /* 0x00000032003f7308 */ /* 0x0009e20000000800 */
[----:B------:R-:W-:Y:S01]  /*1b360*/  @!P6 PRMT R210, R72, 0x5410, RZ ;  /* 0x0000541048d2e816 */ /* 0x000fe200000000ff */
[----:B------:R-:W-:Y:S01]  /*1b370*/  FMUL.FTZ R242, R130, R0 ;  /* 0x0000000082f27220 */ /* 0x000fe20000410000 */
[----:B------:R-:W-:-:S05]  /*1b380*/  ISETP.LE.U32.AND P6, PT, R22, UR13, PT ;  /* 0x0000000d16007c0c */ /* 0x000fca000bfc3070 */
[----:B------:R4:W-:Y:S01]  /*1b390*/  MUFU.EX2 R66, R56 ;  /* 0x0000003800427308 */ /* 0x0009e20000000800 */
[----:B-1----:R-:W-:Y:S01]  /*1b3a0*/  F2FP.F16.F32.PACK_AB R39, R20, R19 ;  /* 0x000000131427723e */ /* 0x002fe200000000ff */
        /* <DEDUP_REMOVED lines=42> */
[----:B--2---:R-:W-:-:S02]  /*1b650*/  FFMA.FTZ R5, R239, R2, R7 ;  /* 0x00000002ef057223 */ /* 0x004fc40000010007 */
[----:B------:R1:W2:Y:S02]  /*1b660*/  MUFU.EX2 R7, R55 ;  /* 0x0000003700077308 */ /* 0x0002a40000000800 */
[----:B------:R-:W-:Y:S01]  /*1b670*/  FADD.FTZ R10, R16, R5 ;  /* 0x00000005100a7221 */ /* 0x000fe20000010000 */
[----:B-1----:R-:W-:-:S05]  /*1b680*/  IMAD.MOV.U32 R55, RZ, RZ, R187 ;  /* 0x000000ffff377224 */ /* 0x002fca00078e00bb */
[----:B------:R-:W-:-:S04]  /*1b690*/  F2FP.F16.F32.PACK_AB R5, R55, R67 ;  /* 0x000000433705723e */ /* 0x000fc800000000ff */
[C---:B------:R-:W-:Y:S02]  /*1b6a0*/  PRMT R206, R5.reuse, 0x7610, R206 ;  /* 0x0000761005ce7816 */ /* 0x040fe400000000ce */
[----:B------:R-:W-:-:S03]  /*1b6b0*/  PRMT R205, R5, 0x7632, R205 ;  /* 0x0000763205cd7816 */ /* 0x000fc600000000cd */
[----:B------:R-:W-:Y:S01]  /*1b6c0*/  @!P0 HADD2 R73, -R206.H0_H0, -RZ.H0_H0 ;  /* 0xa00000ffce498230 */ /* 0x000fe20000000900 */
[----:B------:R-:W-:-:S04]  /*1b6d0*/  PRMT R141, R206, 0x5410, R205 ;  /* 0x00005410ce8d7816 */ /* 0x000fc800000000cd */
[----:B------:R-:W-:Y:S02]  /*1b6e0*/  @!P0 PRMT R206, R73, 0x5410, RZ ;  /* 0x0000541049ce8816 */ /* 0x000fe400000000ff */
[----:B------:R-:W-:Y:S01]  /*1b6f0*/  ISETP.LE.U32.AND P0, PT, R4, UR13, PT ;  /* 0x0000000d04007c0c */ /* 0x000fe2000bf03070 */
[----:B------:R-:W-:-:S04]  /*1b700*/  FADD.FTZ R4, R9, R27 ;  /* 0x0000001b09047221 */ /* 0x000fc80000010000 */
[----:B--2---:R-:W-:Y:S01]  /*1b710*/  FADD.FTZ R11, R7, R4 ;  /* 0x00000004070b7221 */ /* 0x004fe20000010000 */
[----:B------:R-:W-:-:S04]  /*1b720*/  F2FP.F16.F32.PACK_AB R4, R46, R21 ;  /* 0x000000152e04723e */ /* 0x000fc800000000ff */
[C---:B------:R-:W-:Y:S02]  /*1b730*/  PRMT R204, R4.reuse, 0x7610, R204 ;  /* 0x0000761004cc7816 */ /* 0x040fe400000000cc */
[----:B------:R-:W-:Y:S02]  /*1b740*/  F2FP.F16.F32.PACK_AB R41, R7, R9 ;  /* 0x000000090729723e */ /* 0x000fe400000000ff */
[----:B------:R-:W1:Y:S01]  /*1b750*/  MUFU.EX2 R7, R23 ;  /* 0x0000001700077308 */ /* 0x000e620000000800 */
[----:B------:R-:W-:Y:S01]  /*1b760*/  PRMT R203, R4, 0x7632, R203 ;  /* 0x0000763204cb7816 */ /* 0x000fe200000000cb */
[----:B------:R-:W-:Y:S02]  /*1b770*/  @!P4 HADD2 R140, -R204.H0_H0, -RZ.H0_H0 ;  /* 0xa00000ffcc8cc230 */ /* 0x000fe40000000900 */
[----:B------:R-:W-:Y:S02]  /*1b780*/  IMAD.MOV.U32 R27, RZ, RZ, R169 ;  /* 0x000000ffff1b7224 */ /* 0x000fe400078e00a9 */
[----:B------:R-:W-:Y:S01]  /*1b790*/  FADD.FTZ R10, R19, R10 ;  /* 0x0000000a130a7221 */ /* 0x000fe20000010000 */
[----:B------:R-:W-:Y:S01]  /*1b7a0*/  PRMT R169, R204, 0x5410, R203 ;  /* 0x00005410cca97816 */ /* 0x000fe200000000cb */
[----:B------:R2:W4:Y:S01]  /*1b7b0*/  MUFU.EX2 R5, R24 ;  /* 0x0000001800057308 */ /* 0x0005220000000800 */
[----:B------:R-:W-:Y:S01]  /*1b7c0*/  @!P4 PRMT R204, R140, 0x5410, RZ ;  /* 0x000054108cccc816 */ /* 0x000fe200000000ff */
[----:B------:R-:W-:-:S02]  /*1b7d0*/  IMAD.MOV.U32 R140, RZ, RZ, R172 ;  /* 0x000000ffff8c7224 */ /* 0x000fc400078e00ac */
[----:B------:R-:W-:-:S04]  /*1b7e0*/  FADD.FTZ R10, R20, R10 ;  /* 0x0000000a140a7221 */ /* 0x000fc80000010000 */
[----:B------:R3:W4:Y:S01]  /*1b7f0*/  MUFU.EX2 R4, R25 ;  /* 0x0000001900047308 */ /* 0x0007220000000800 */
[----:B------:R-:W-:Y:S01]  /*1b800*/  @!P3 HADD2 R74, -R205.H0_H0, -RZ.H0_H0 ;  /* 0xa00000ffcd4ab230 */ /* 0x000fe20000000900 */
[----:B------:R-:W-:Y:S01]  /*1b810*/  F2FP.F16.F32.PACK_AB R9, R140, R47 ;  /* 0x0000002f8c09723e */ /* 0x000fe200000000ff */
[----:B------:R-:W-:Y:S02]  /*1b820*/  @!P2 HADD2 R75, -R203.H0_H0, -RZ.H0_H0 ;  /* 0xa00000ffcb4ba230 */ /* 0x000fe40000000900 */
[----:B------:R-:W-:Y:S01]  /*1b830*/  FADD.FTZ R10, R8, R10 ;  /* 0x0000000a080a7221 */ /* 0x000fe20000010000 */
[C---:B------:R-:W-:Y:S02]  /*1b840*/  PRMT R202, R9.reuse, 0x7610, R202 ;  /* 0x0000761009ca7816 */ /* 0x040fe400000000ca */
[----:B------:R-:W-:Y:S01]  /*1b850*/  PRMT R201, R9, 0x7632, R201 ;  /* 0x0000763209c97816 */ /* 0x000fe200000000c9 */
[----:B-1----:R-:W-:Y:S01]  /*1b860*/  FADD.FTZ R9, R7, R10 ;  /* 0x0000000a07097221 */ /* 0x002fe20000010000 */
[----:B------:R-:W-:Y:S01]  /*1b870*/  @!P3 PRMT R205, R74, 0x5410, RZ ;  /* 0x000054104acdb816 */ /* 0x000fe200000000ff */
[----:B------:R-:W-:Y:S01]  /*1b880*/  IMAD.MOV.U32 R23, RZ, RZ, R46 ;  /* 0x000000ffff177224 */ /* 0x000fe200078e002e */
[----:B------:R-:W-:Y:S01]  /*1b890*/  @!P2 PRMT R203, R75, 0x5410, RZ ;  /* 0x000054104bcba816 */ /* 0x000fe200000000ff */
[-C--:B------:R-:W-:Y:S01]  /*1b8a0*/  FMUL.FTZ R74, R138, R0.reuse ;  /* 0x000000008a4a7220 */ /* 0x080fe20000410000 */
[-C--:B------:R-:W-:Y:S01]  /*1b8b0*/  FMUL.FTZ R75, R139, R0.reuse ;  /* 0x000000008b4b7220 */ /* 0x080fe20000410000 */
[-C--:B--2---:R-:W-:Y:S01]  /*1b8c0*/  FMUL.FTZ R24, R123, R0.reuse ;  /* 0x000000007b187220 */ /* 0x084fe20000410000 */
[----:B------:R-:W-:Y:S01]  /*1b8d0*/  FMUL.FTZ R138, R134, R0 ;  /* 0x00000000868a7220 */ /* 0x000fe20000410000 */
[----:B---3--:R-:W-:Y:S01]  /*1b8e0*/  FMUL.FTZ R25, R121, R6 ;  /* 0x0000000679197220 */ /* 0x008fe20000410000 */
[-C--:B------:R-:W-:Y:S01]  /*1b8f0*/  FMUL.FTZ R139, R135, R0.reuse ;  /* 0x00000000878b7220 */ /* 0x080fe20000410000 */
[-C--:B------:R-:W-:Y:S01]  /*1b900*/  FMUL.FTZ R121, R119, R0.reuse ;  /* 0x0000000077797220 */ /* 0x080fe20000410000 */
[-C--:B------:R-:W-:Y:S01]  /*1b910*/  FMUL.FTZ R46, R114, R0.reuse ;  /* 0x00000000722e7220 */ /* 0x080fe20000410000 */
[----:B------:R-:W-:Y:S01]  /*1b920*/  FMUL.FTZ R123, R102, R0 ;  /* 0x00000000667b7220 */ /* 0x000fe20000410000 */
[----:B------:R-:W-:Y:S01]  /*1b930*/  IMAD.MOV.U32 R20, RZ, RZ, R170 ;  /* 0x000000ffff147224 */ /* 0x000fe200078e00aa */
[----:B------:R-:W-:Y:S01]  /*1b940*/  F2FP.F16.F32.PACK_AB R38, R7, R8 ;  /* 0x000000080726723e */ /* 0x000fe200000000ff */
[----:B------:R-:W-:Y:S01]  /*1b950*/  FADD.FTZ R0, R236, R28 ;  /* 0x0000001cec007221 */ /* 0x000fe20000010000 */
[----:B----4-:R-:W-:Y:S01]  /*1b960*/  FADD.FTZ R8, R5, R9 ;  /* 0x0000000905087221 */ /* 0x010fe20000010000 */
[----:B------:R-:W-:Y:S01]  /*1b970*/  F2FP.F16.F32.PACK_AB R42, R4, R5 ;  /* 0x00000005042a723e */ /* 0x000fe200000000ff */
[-C--:B------:R-:W-:Y:S01]  /*1b980*/  FMUL.FTZ R119, R99, R2.reuse ;  /* 0x0000000263777220 */ /* 0x080fe20000410000 */
[----:B------:R1:W2:Y:S01]  /*1b990*/  MUFU.EX2 R5, R64 ;  /* 0x0000004000057308 */ /* 0x0002a20000000800 */
[-C--:B------:R-:W-:Y:S01]  /*1b9a0*/  FMUL.FTZ R134, R86, R2.reuse ;  /* 0x0000000256867220 */ /* 0x080fe20000410000 */
[-C--:B------:R-:W-:Y:S01]  /*1b9b0*/  FMUL.FTZ R135, R87, R2.reuse ;  /* 0x0000000257877220 */ /* 0x080fe20000410000 */
[----:B------:R-:W-:Y:S01]  /*1b9c0*/  FMUL.FTZ R239, R83, R2 ;  /* 0x0000000253ef7220 */ /* 0x000fe20000410000 */
[----:B------:R-:W-:Y:S01]  /*1b9d0*/  FADD.FTZ R2, R211, R0 ;  /* 0x00000000d3027221 */ /* 0x000fe20000010000 */
[----:B------:R-:W-:-:S02]  /*1b9e0*/  IMAD.MOV.U32 R114, RZ, RZ, R20 ;  /* 0x000000ffff727224 */ /* 0x000fc400078e0014 */
[----:B------:R-:W-:Y:S01]  /*1b9f0*/  FADD.FTZ R45, R4, R8 ;  /* 0x00000008042d7221 */ /* 0x000fe20000010000 */
[----:B------:R-:W-:Y:S01]  /*1ba00*/  FADD.FTZ R0, R232, R18 ;  /* 0x00000012e8007221 */ /* 0x000fe20000010000 */
[----:B------:R-:W3:Y:S01]  /*1ba10*/  MUFU.EX2 R4, R65 ;  /* 0x0000004100047308 */ /* 0x000ee20000000800 */
[----:B------:R-:W-:Y:S01]  /*1ba20*/  IMAD.MOV.U32 R115, RZ, RZ, R140 ;  /* 0x000000ffff737224 */ /* 0x000fe200078e008c */
[----:B------:R-:W-:Y:S01]  /*1ba30*/  F2FP.F16.F32.PACK_AB R7, R66, R63 ;  /* 0x0000003f4207723e */ /* 0x000fe200000000ff */
[----:B------:R-:W-:Y:S02]  /*1ba40*/  IMAD.MOV.U32 R140, RZ, RZ, R26 ;  /* 0x000000ffff8c7224 */ /* 0x000fe400078e001a */
[----:B------:R-:W-:Y:S01]  /*1ba50*/  FADD.FTZ R26, R156, R0 ;  /* 0x000000009c1a7221 */ /* 0x000fe20000010000 */
[-C--:B------:R-:W-:Y:S01]  /*1ba60*/  FMUL.FTZ R73, R137, R6.reuse ;  /* 0x0000000689497220 */ /* 0x080fe20000410000 */
[----:B-1----:R-:W-:Y:S02]  /*1ba70*/  IMAD.MOV.U32 R64, RZ, RZ, R21 ;  /* 0x000000ffff407224 */ /* 0x002fe400078e0015 */
[----:B------:R-:W-:Y:S01]  /*1ba80*/  FMUL.FTZ R187, R120, R6 ;  /* 0x0000000678bb7220 */ /* 0x000fe20000410000 */
[----:B------:R-:W-:Y:S01]  /*1ba90*/  IMAD.WIDE.U32 R20, R252, -0x326172a9, RZ ;  /* 0xcd9e8d57fc147825 */ /* 0x000fe200078e00ff */
[----:B------:R-:W-:-:S03]  /*1baa0*/  PRMT R200, R7, 0x7610, R200 ;  /* 0x0000761007c87816 */ /* 0x000fc600000000c8 */
[-C--:B------:R-:W-:Y:S01]  /*1bab0*/  FMUL.FTZ R19, R112, R6.reuse ;  /* 0x0000000670137220 */ /* 0x080fe20000410000 */
[----:B------:R-:W-:Y:S01]  /*1bac0*/  FMUL.FTZ R16, R100, R6 ;  /* 0x0000000664107220 */ /* 0x000fe20000410000 */
[-C--:B------:R-:W-:Y:S01]  /*1bad0*/  FMUL.FTZ R236, R80, R3.reuse ;  /* 0x0000000350ec7220 */ /* 0x080fe20000410000 */
[----:B------:R-:W-:Y:S01]  /*1bae0*/  LOP3.LUT R0, R21, R190, RZ, 0x3c, !PT ;  /* 0x000000be15007212 */ /* 0x000fe200078e3cff */
[-C--:B------:R-:W-:Y:S01]  /*1baf0*/  FMUL.FTZ R137, R133, R6.reuse ;  /* 0x0000000685897220 */ /* 0x080fe20000410000 */
[----:B------:R-:W-:Y:S01]  /*1bb00*/  PRMT R199, R7, 0x7632, R199 ;  /* 0x0000763207c77816 */ /* 0x000fe200000000c7 */
[----:B------:R-:W-:Y:S01]  /*1bb10*/  FMUL.FTZ R120, R116, R6 ;  /* 0x0000000674787220 */ /* 0x000fe20000410000 */
[----:B------:R-:W-:Y:S01]  /*1bb20*/  FMUL.FTZ R245, R77, R3 ;  /* 0x000000034df57220 */ /* 0x000fe20000410000 */
[----:B------:R-:W-:-:S04]  /*1bb30*/  IMAD.WIDE.U32 R6, R0, -0x2daee0ad, RZ ;  /* 0xd2511f5300067825 */ /* 0x000fc800078e00ff */
[-C--:B------:R-:W-:Y:S01]  /*1bb40*/  FMUL.FTZ R116, R96, R3.reuse ;  /* 0x0000000360747220 */ /* 0x080fe20000410000 */
[----:B------:R-:W-:Y:S01]  /*1bb50*/  FMUL.FTZ R133, R85, R3 ;  /* 0x0000000355857220 */ /* 0x000fe20000410000 */
[----:B------:R-:W-:Y:S01]  /*1bb60*/  FADD.FTZ R18, R198, R2 ;  /* 0x00000002c6127221 */ /* 0x000fe20000010000 */
[----:B--2---:R-:W-:Y:S01]  /*1bb70*/  FADD.FTZ R3, R5, R11 ;  /* 0x0000000b05037221 */ /* 0x004fe20000010000 */
[----:B------:R-:W-:Y:S01]  /*1bb80*/  LOP3.LUT R2, R195, UR29, R20, 0x96, !PT ;  /* 0x0000001dc3027c12 */ /* 0x000fe2000f8e9614 */
[----:B------:R-:W-:Y:S01]  /*1bb90*/  IMAD.MOV.U32 R110, RZ, RZ, R29 ;  /* 0x000000ffff6e7224 */ /* 0x000fe200078e001d */
[----:B------:R-:W-:Y:S01]  /*1bba0*/  LOP3.LUT R0, R7, UR21, R208, 0x96, !PT ;  /* 0x0000001507007c12 */ /* 0x000fe2000f8e96d0 */
[C---:B---3--:R-:W-:Y:S01]  /*1bbb0*/  FADD.FTZ R29, R4.reuse, R3 ;  /* 0x00000003041d7221 */ /* 0x048fe20000010000 */
[----:B------:R-:W-:Y:S01]  /*1bbc0*/  F2FP.F16.F32.PACK_AB R30, R4, R5 ;  /* 0x00000005041e723e */ /* 0x000fe200000000ff */
[----:B------:R-:W-:-:S04]  /*1bbd0*/  IMAD.WIDE.U32 R2, R2, -0x2daee0ad, RZ ;  /* 0xd2511f5302027825 */ /* 0x000fc800078e00ff */
[----:B------:R-:W-:Y:S01]  /*1bbe0*/  @!P0 HADD2 R142, -R201.H0_H0, -RZ.H0_H0 ;  /* 0xa00000ffc98e8230 */ /* 0x000fe20000000900 */
[----:B------:R-:W-:Y:S01]  /*1bbf0*/  PRMT R170, R202, 0x5410, R201 ;  /* 0x00005410caaa7816 */ /* 0x000fe200000000c9 */
[----:B------:R-:W-:Y:S02]  /*1bc00*/  IMAD.MOV.U32 R106, RZ, RZ, R27 ;  /* 0x000000ffff6a7224 */ /* 0x000fe400078e001b */
[----:B------:R-:W-:Y:S02]  /*1bc10*/  IMAD.MOV.U32 R105, RZ, RZ, R25 ;  /* 0x000000ffff697224 */ /* 0x000fe400078e0019 */
[----:B------:R-:W-:Y:S01]  /*1bc20*/  IMAD.MOV.U32 R104, RZ, RZ, R23 ;  /* 0x000000ffff687224 */ /* 0x000fe200078e0017 */
[----:B------:R-:W-:Y:S01]  /*1bc30*/  PRMT R193, R39, 0x7632, R193 ;  /* 0x0000763227c17816 */ /* 0x000fe200000000c1 */
[----:B------:R-:W-:Y:S01]  /*1bc40*/  IMAD.WIDE.U32 R4, R0, -0x326172a9, RZ ;  /* 0xcd9e8d5700047825 */ /* 0x000fe200078e00ff */
[----:B------:R-:W-:Y:S02]  /*1bc50*/  LOP3.LUT R0, R3, UR42, R6, 0x96, !PT ;  /* 0x0000002a03007c12 */ /* 0x000fe4000f8e9606 */
[----:B------:R-:W-:Y:S01]  /*1bc60*/  PRMT R163, R39, 0x7610, R163 ;  /* 0x0000761027a37816 */ /* 0x000fe200000000a3 */
[----:B------:R-:W-:Y:S01]  /*1bc70*/  @!P6 HADD2 R143, -R202.H0_H0, -RZ.H0_H0 ;  /* 0xa00000ffca8fe230 */ /* 0x000fe20000000900 */
[----:B------:R-:W-:Y:S01]  /*1bc80*/  LOP3.LUT R3, R5, UR43, R194, 0x96, !PT ;  /* 0x0000002b05037c12 */ /* 0x000fe2000f8e96c2 */
[----:B------:R-:W-:Y:S01]  /*1bc90*/  IMAD.MOV.U32 R65, RZ, RZ, R17 ;  /* 0x000000ffff417224 */ /* 0x000fe200078e0011 */
[C---:B------:R-:W-:Y:S01]  /*1bca0*/  PRMT R162, R38.reuse, 0x7632, R162 ;  /* 0x0000763226a27816 */ /* 0x040fe200000000a2 */
[----:B------:R-:W-:Y:S01]  /*1bcb0*/  MUFU.EX2 R230, R230 ;  /* 0x000000e600e67308 */ /* 0x000fe20000000800 */
[----:B------:R-:W-:Y:S01]  /*1bcc0*/  PRMT R161, R38, 0x7610, R161 ;  /* 0x0000761026a17816 */ /* 0x000fe200000000a1 */
[----:B------:R-:W-:Y:S01]  /*1bcd0*/  IMAD.WIDE.U32 R8, R3, -0x2daee0ad, RZ ;  /* 0xd2511f5303087825 */ /* 0x000fe200078e00ff */
[----:B------:R-:W-:Y:S03]  /*1bce0*/  STG.E.U16 desc[UR30][R12.64+-0x100], R34 ;  /* 0xffff00220c007986 */ /* 0x000fe6000c10151e */
[----:B------:R-:W-:Y:S01]  /*1bcf0*/  IMAD.MOV.U32 R122, RZ, RZ, R16 ;  /* 0x000000ffff7a7224 */ /* 0x000fe200078e0010 */
[----:B------:R-:W-:Y:S01]  /*1bd00*/  STG.E.U16 desc[UR30][R12.64+-0xfe], R33 ;  /* 0xffff02210c007986 */ /* 0x000fe2000c10151e */
[----:B------:R-:W-:Y:S01]  /*1bd10*/  IMAD.WIDE.U32 R16, R0, -0x326172a9, RZ ;  /* 0xcd9e8d5700107825 */ /* 0x000fe200078e00ff */
[----:B------:R-:W-:-:S02]  /*1bd20*/  LOP3.LUT R0, R9, UR40, R2, 0x96, !PT ;  /* 0x0000002809007c12 */ /* 0x000fc4000f8e9602 */
[----:B------:R2:W5:Y:S03]  /*1bd30*/  LDL.LU R211, [R1+0x1d0] ;  /* 0x0001d00001d37983 */ /* 0x0005660000300800 */
        /* <DEDUP_REMOVED lines=8> */
[----:B------:R-:W-:-:S04]  /*1bdc0*/  IMAD.WIDE.U32 R2, R2, -0x326172a9, RZ ;  /* 0xcd9e8d5702027825 */ /* 0x000fc800078e00ff */
[----:B------:R-:W-:Y:S01]  /*1bdd0*/  @!P1 HADD2 R145, -R200.H0_H0, -RZ.H0_H0 ;  /* 0xa00000ffc8919230 */ /* 0x000fe20000000900 */
[----:B------:R-:W-:Y:S02]  /*1bde0*/  LOP3.LUT R0, R3, UR26, R8, 0x96, !PT ;  /* 0x0000001a03007c12 */ /* 0x000fe4000f8e9608 */
[----:B------:R-:W-:Y:S02]  /*1bdf0*/  PRMT R172, R200, 0x5410, R199 ;  /* 0x00005410c8ac7816 */ /* 0x000fe400000000c7 */
[----:B------:R-:W-:Y:S02]  /*1be00*/  LOP3.LUT R7, R0, 0xff, RZ, 0xc0, !PT ;  /* 0x000000ff00077812 */ /* 0x000fe400078ec0ff */
[----:B------:R-:W-:Y:S02]  /*1be10*/  @!P1 PRMT R200, R145, 0x5410, RZ ;  /* 0x0000541091c89816 */ /* 0x000fe400000000ff */
[----:B------:R-:W-:Y:S02]  /*1be20*/  LOP3.LUT R11, R9, UR37, R10, 0x96, !PT ;  /* 0x00000025090b7c12 */ /* 0x000fe4000f8e960a */
[----:B------:R-:W-:-:S02]  /*1be30*/  ISETP.LE.U32.AND P1, PT, R7, UR13, PT ;  /* 0x0000000d07007c0c */ /* 0x000fc4000bf23070 */
[----:B------:R-:W-:Y:S02]  /*1be40*/  LOP3.LUT R10, R5, UR43, R196, 0x96, !PT ;  /* 0x0000002b050a7c12 */ /* 0x000fe4000f8e96c4 */
[----:B------:R-:W-:Y:S02]  /*1be50*/  LOP3.LUT R7, R0, 0xffff, RZ, 0xc0, !PT ;  /* 0x0000ffff00077812 */ /* 0x000fe400078ec0ff */
[--C-:B------:R-:W-:Y:S02]  /*1be60*/  SHF.R.U32.HI R5, RZ, 0x10, R0.reuse ;  /* 0x00000010ff057819 */ /* 0x100fe40000011600 */
[----:B------:R-:W-:-:S04]  /*1be70*/  SHF.R.U32.HI R0, RZ, 0x18, R0 ;  /* 0x00000018ff007819 */ /* 0x000fc80000011600 */
[----:B------:R-:W-:Y:S02]  /*1be80*/  ISETP.LE.U32.AND P2, PT, R0, UR13, PT ;  /* 0x0000000d00007c0c */ /* 0x000fe4000bf43070 */
[----:B------:R-:W-:Y:S02]  /*1be90*/  LOP3.LUT R0, R2, 0xff, RZ, 0xc0, !PT ;  /* 0x000000ff02007812 */ /* 0x000fe400078ec0ff */
[----:B------:R-:W-:Y:S01]  /*1bea0*/  LOP3.LUT R8, R197, UR29, R20, 0x96, !PT ;  /* 0x0000001dc5087c12 */ /* 0x000fe2000f8e9614 */
[----:B------:R-:W-:Y:S01]  /*1beb0*/  IMAD.MOV.U32 R111, RZ, RZ, R19 ;  /* 0x000000ffff6f7224 */ /* 0x000fe200078e0013 */
[----:B------:R-:W-:Y:S02]  /*1bec0*/  SHF.R.U32.HI R7, RZ, 0x8, R7 ;  /* 0x00000008ff077819 */ /* 0x000fe40000011607 */
[----:B------:R-:W-:Y:S02]  /*1bed0*/  ISETP.LE.U32.AND P4, PT, R0, UR13, PT ;  /* 0x0000000d00007c0c */ /* 0x000fe4000bf83070 */
[----:B------:R-:W-:-:S02]  /*1bee0*/  SHF.R.U32.HI R0, RZ, 0x18, R2 ;  /* 0x00000018ff007819 */ /* 0x000fc40000011602 */
[----:B------:R-:W-:Y:S02]  /*1bef0*/  LOP3.LUT R19, R2, 0xffff, RZ, 0xc0, !PT ;  /* 0x0000ffff02137812 */ /* 0x000fe400078ec0ff */
[----:B------:R-:W-:Y:S01]  /*1bf00*/  SHF.R.U32.HI R20, RZ, 0x10, R2 ;  /* 0x00000010ff147819 */ /* 0x000fe20000011602 */
[----:B------:R-:W-:Y:S01]  /*1bf10*/  IMAD.WIDE.U32 R2, R11, -0x2daee0ad, RZ ;  /* 0xd2511f530b027825 */ /* 0x000fe200078e00ff */
[----:B------:R-:W-:-:S03]  /*1bf20*/  LOP3.LUT R7, R7, 0xffff, RZ, 0xc0, !PT ;  /* 0x0000ffff07077812 */ /* 0x000fc600078ec0ff */
[----:B------:R-:W-:-:S04]  /*1bf30*/  IMAD.WIDE.U32 R8, R8, -0x2daee0ad, RZ ;  /* 0xd2511f5308087825 */ /* 0x000fc800078e00ff */
[----:B------:R-:W-:Y:S01]  /*1bf40*/  @!P5 HADD2 R144, -R199.H0_H0, -RZ.H0_H0 ;  /* 0xa00000ffc790d230 */ /* 0x000fe20000000900 */
[----:B------:R-:W-:Y:S02]  /*1bf50*/  @!P0 PRMT R201, R142, 0x5410, RZ ;  /* 0x000054108ec98816 */ /* 0x000fe400000000ff */
[C---:B------:R-:W-:Y:S02]  /*1bf60*/  LOP3.LUT R27, R2.reuse, 0xff, RZ, 0xc0, !PT ;  /* 0x000000ff021b7812 */ /* 0x040fe400078ec0ff */
[----:B------:R-:W-:Y:S02]  /*1bf70*/  LOP3.LUT R21, R2, 0xffff, RZ, 0xc0, !PT ;  /* 0x0000ffff02157812 */ /* 0x000fe400078ec0ff */
[--C-:B------:R-:W-:Y:S02]  /*1bf80*/  SHF.R.U32.HI R25, RZ, 0x10, R2.reuse ;  /* 0x00000010ff197819 */ /* 0x100fe40000011602 */
[----:B------:R-:W-:Y:S02]  /*1bf90*/  SHF.R.U32.HI R28, RZ, 0x18, R2 ;  /* 0x00000018ff1c7819 */ /* 0x000fe40000011602 */
[----:B------:R-:W-:-:S02]  /*1bfa0*/  ISETP.LE.U32.AND P0, PT, R7, UR13, PT ;  /* 0x0000000d07007c0c */ /* 0x000fc4000bf03070 */
[----:B------:R-:W-:Y:S01]  /*1bfb0*/  LOP3.LUT R2, R9, UR42, R6, 0x96, !PT ;  /* 0x0000002a09027c12 */ /* 0x000fe2000f8e9606 */
[----:B------:R-:W-:Y:S01]  /*1bfc0*/  IMAD.WIDE.U32 R6, R10, -0x2daee0ad, RZ ;  /* 0xd2511f530a067825 */ /* 0x000fe200078e00ff */
[----:B------:R-:W-:Y:S02]  /*1bfd0*/  @!P5 PRMT R199, R144, 0x5410, RZ ;  /* 0x0000541090c7d816 */ /* 0x000fe400000000ff */
[----:B------:R-:W-:Y:S02]  /*1bfe0*/  ISETP.LE.U32.AND P5, PT, R0, UR13, PT ;  /* 0x0000000d00007c0c */ /* 0x000fe4000bfa3070 */
[----:B------:R-:W-:Y:S02]  /*1bff0*/  LOP3.LUT R0, R3, UR20, R16, 0x96, !PT ;  /* 0x0000001403007c12 */ /* 0x000fe4000f8e9610 */
[----:B------:R-:W-:Y:S01]  /*1c000*/  LOP3.LUT R3, R7, UR40, R8, 0x96, !PT ;  /* 0x0000002807037c12 */ /* 0x000fe2000f8e9608 */
[----:B------:R-:W-:Y:S01]  /*1c010*/  IMAD.WIDE.U32 R8, R2, -0x326172a9, RZ ;  /* 0xcd9e8d5702087825 */ /* 0x000fe200078e00ff */
[----:B------:R-:W-:-:S03]  /*1c020*/  LOP3.LUT R5, R5, 0xff, RZ, 0xc0, !PT ;  /* 0x000000ff05057812 */ /* 0x000fc600078ec0ff */
[----:B------:R-:W-:Y:S01]  /*1c030*/  IMAD.WIDE.U32 R2, R3, -0x326172a9, RZ ;  /* 0xcd9e8d5703027825 */ /* 0x000fe200078e00ff */
[----:B------:R-:W-:Y:S02]  /*1c040*/  LOP3.LUT R4, R9, UR41, R4, 0x96, !PT ;  /* 0x0000002909047c12 */ /* 0x000fe4000f8e9604 */
[----:B------:R-:W-:Y:S02]  /*1c050*/  ISETP.LE.U32.AND P3, PT, R5, UR13, PT ;  /* 0x0000000d05007c0c */ /* 0x000fe4000bf63070 */
[----:B------:R-:W-:Y:S01]  /*1c060*/  LOP3.LUT R3, R3, UR39, R8, 0x96, !PT ;  /* 0x0000002703037c12 */ /* 0x000fe2000f8e9608 */
[----:B------:R-:W-:-:S04]  /*1c070*/  IMAD.WIDE.U32 R4, R4, -0x2daee0ad, RZ ;  /* 0xd2511f5304047825 */ /* 0x000fc800078e00ff */
[----:B------:R-:W-:Y:S01]  /*1c080*/  IMAD.WIDE.U32 R10, R3, -0x2daee0ad, RZ ;  /* 0xd2511f53030a7825 */ /* 0x000fe200078e00ff */
[----:B------:R-:W-:-:S03]  /*1c090*/  LOP3.LUT R6, R5, UR38, R6, 0x96, !PT ;  /* 0x0000002605067c12 */ /* 0x000fc6000f8e9606 */
[----:B------:R-:W-:Y:S01]  /*1c0a0*/  IMAD.MOV.U32 R16, RZ, RZ, R166 ;  /* 0x000000ffff107224 */ /* 0x000fe200078e00a6 */
[----:B------:R-:W-:Y:S01]  /*1c0b0*/  LOP3.LUT R3, R11, UR32, R4, 0x96, !PT ;  /* 0x000000200b037c12 */ /* 0x000fe2000f8e9604 */
[----:B------:R-:W-:-:S04]  /*1c0c0*/  IMAD.WIDE.U32 R6, R6, -0x326172a9, RZ ;  /* 0xcd9e8d5706067825 */ /* 0x000fc800078e00ff */
[----:B------:R-:W-:Y:S01]  /*1c0d0*/  FADD.FTZ R23, R233, R18 ;  /* 0x00000012e9177221 */ /* 0x000fe20000010000 */
[----:B------:R-:W-:Y:S01]  /*1c0e0*/  IMAD.MOV.U32 R232, RZ, RZ, R16 ;  /* 0x000000ffffe87224 */ /* 0x000fe200078e0010 */
[----:B------:R-:W-:Y:S01]  /*1c0f0*/  LOP3.LUT R16, R7, UR37, R2, 0x96, !PT ;  /* 0x0000002507107c12 */ /* 0x000fe2000f8e9602 */
[----:B------:R-:W-:Y:S01]  /*1c100*/  IMAD.WIDE.U32 R2, R3, -0x326172a9, RZ ;  /* 0xcd9e8d5703027825 */ /* 0x000fe200078e00ff */
[----:B------:R-:W-:-:S03]  /*1c110*/  PRMT R8, R44, 0x7610, R8 ;  /* 0x000076102c087816 */ /* 0x000fc60000000008 */
[----:B------:R-:W-:Y:S02]  /*1c120*/  IMAD.MOV.U32 R17, RZ, RZ, R167 ;  /* 0x000000ffff117224 */ /* 0x000fe400078e00a7 */
[----:B------:R-:W-:Y:S01]  /*1c130*/  IMAD.MOV.U32 R18, RZ, RZ, R106 ;  /* 0x000000ffff127224 */ /* 0x000fe200078e006a */
[----:B------:R-:W-:Y:S01]  /*1c140*/  LOP3.LUT R6, R3, UR26, R6, 0x96, !PT ;  /* 0x0000001a03067c12 */ /* 0x000fe2000f8e9606 */
[----:B------:R-:W-:Y:S01]  /*1c150*/  IMAD.MOV.U32 R106, RZ, RZ, R104 ;  /* 0x000000ffff6a7224 */ /* 0x000fe200078e0068 */
[----:B------:R-:W-:Y:S01]  /*1c160*/  PRMT R7, R44, 0x7632, R7 ;  /* 0x000076322c077816 */ /* 0x000fe20000000007 */
[----:B------:R-:W-:Y:S01]  /*1c170*/  IMAD.MOV.U32 R104, RZ, RZ, R22 ;  /* 0x000000ffff687224 */ /* 0x000fe200078e0016 */
[----:B------:R-:W-:Y:S01]  /*1c180*/  LOP3.LUT R22, R2, 0xffff, RZ, 0xc0, !PT ;  /* 0x0000ffff02167812 */ /* 0x000fe200078ec0ff */
[----:B------:R-:W-:Y:S02]  /*1c190*/  IMAD.MOV.U32 R233, RZ, RZ, R17 ;  /* 0x000000ffffe97224 */ /* 0x000fe400078e0011 */
[----:B------:R-:W-:-:S02]  /*1c1a0*/  @!P1 HADD2 R76, -R8.H0_H0, -RZ.H0_H0 ;  /* 0xa00000ff084c9230 */ /* 0x000fc40000000900 */
[----:B------:R-:W-:Y:S01]  /*1c1b0*/  IMAD.MOV.U32 R44, RZ, RZ, R24 ;  /* 0x000000ffff2c7224 */ /* 0x000fe200078e0018 */
[----:B------:R-:W-:Y:S01]  /*1c1c0*/  LOP3.LUT R9, R2, 0xff, RZ, 0xc0, !PT ;  /* 0x000000ff02097812 */ /* 0x000fe200078ec0ff */
[----:B------:R-:W-:Y:S01]  /*1c1d0*/  IMAD.MOV.U32 R3, RZ, RZ, R18 ;  /* 0x000000ffff037224 */ /* 0x000fe200078e0012 */
[----:B------:R-:W-:Y:S01]  /*1c1e0*/  SHF.R.U32.HI R17, RZ, 0x10, R2 ;  /* 0x00000010ff117819 */ /* 0x000fe20000011602 */
[----:B------:R-:W-:Y:S01]  /*1c1f0*/  FADD.FTZ R18, R157, R26 ;  /* 0x0000001a9d127221 */ /* 0x000fe20000010000 */
[----:B------:R-:W-:Y:S01]  /*1c200*/  SHF.R.U32.HI R24, RZ, 0x18, R2 ;  /* 0x00000018ff187819 */ /* 0x000fe20000011602 */
[----:B------:R-:W-:Y:S01]  /*1c210*/  IMAD.MOV.U32 R2, RZ, RZ, R192 ;  /* 0x000000ffff027224 */ /* 0x000fe200078e00c0 */
[C---:B------:R-:W-:Y:S01]  /*1c220*/  PRMT R4, R43.reuse, 0x7632, R4 ;  /* 0x000076322b047816 */ /* 0x040fe20000000004 */
[----:B------:R-:W-:Y:S01]  /*1c230*/  IMAD.MOV.U32 R26, RZ, RZ, R106 ;  /* 0x000000ffff1a7224 */ /* 0x000fe200078e006a */
[----:B------:R-:W-:Y:S01]  /*1c240*/  PRMT R5, R43, 0x7610, R5 ;  /* 0x000076102b057816 */ /* 0x000fe20000000005 */
[----:B------:R-:W-:Y:S01]  /*1c250*/  IMAD.MOV.U32 R106, RZ, RZ, R46 ;  /* 0x000000ffff6a7224 */ /* 0x000fe200078e002e */
[----:B------:R-:W-:-:S02]  /*1c260*/  PRMT R46, R8, 0x5410, R7 ;  /* 0x00005410082e7816 */ /* 0x000fc40000000007 */
[C---:B------:R-:W-:Y:S02]  /*1c270*/  PRMT R198, R41.reuse, 0x7610, R198 ;  /* 0x0000761029c67816 */ /* 0x040fe400000000c6 */
[----:B------:R-:W-:Y:S02]  /*1c280*/  PRMT R197, R41, 0x7632, R197 ;  /* 0x0000763229c57816 */ /* 0x000fe400000000c5 */
[C---:B------:R-:W-:Y:S02]  /*1c290*/  PRMT R196, R30.reuse, 0x7610, R196 ;  /* 0x000076101ec47816 */ /* 0x040fe400000000c4 */
[----:B------:R-:W-:Y:S02]  /*1c2a0*/  PRMT R191, R30, 0x7632, R191 ;  /* 0x000076321ebf7816 */ /* 0x000fe400000000bf */
[----:B------:R-:W-:Y:S01]  /*1c2b0*/  @!P6 PRMT R202, R143, 0x5410, RZ ;  /* 0x000054108fcae816 */ /* 0x000fe200000000ff */
[----:B------:R-:W-:Y:S01]  /*1c2c0*/  @!P5 HADD2 R82, -R193.H0_H0, -RZ.H0_H0 ;  /* 0xa00000ffc152d230 */ /* 0x000fe20000000900 */
[----:B------:R-:W-:Y:S01]  /*1c2d0*/  @!P1 PRMT R8, R76, 0x5410, RZ ;  /* 0x000054104c089816 */ /* 0x000fe200000000ff */
[----:B------:R-:W-:Y:S01]  /*1c2e0*/  IMAD.MOV.U32 R76, RZ, RZ, R2 ;  /* 0x000000ffff4c7224 */ /* 0x000fe200078e0002 */
[----:B------:R-:W-:Y:S01]  /*1c2f0*/  SHF.R.U32.HI R2, RZ, 0x8, R19 ;  /* 0x00000008ff027819 */ /* 0x000fe20000011613 */
[----:B------:R-:W-:Y:S01]  /*1c300*/  @!P0 HADD2 R77, -R7.H0_H0, -RZ.H0_H0 ;  /* 0xa00000ff074d8230 */ /* 0x000fe20000000900 */
[----:B------:R-:W-:Y:S02]  /*1c310*/  STG.E.U16 desc[UR30][R14.64+-0x100], R31 ;  /* 0xffff001f0e007986 */ /* 0x000fe4000c10151e */
[----:B------:R-:W-:Y:S01]  /*1c320*/  LOP3.LUT R2, R2, 0xffff, RZ, 0xc0, !PT ;  /* 0x0000ffff02027812 */ /* 0x000fe200078ec0ff */
[----:B------:R-:W-:Y:S01]  /*1c330*/  @!P2 HADD2 R78, -R4.H0_H0, -RZ.H0_H0 ;  /* 0xa00000ff044ea230 */ /* 0x000fe20000000900 */
[----:B------:R-:W-:Y:S01]  /*1c340*/  @!P0 PRMT R7, R77, 0x5410, RZ ;  /* 0x000054104d078816 */ /* 0x000fe200000000ff */
[----:B------:R1:W-:Y:S01]  /*1c350*/  STG.E.U16 desc[UR30][R14.64+-0xfe], R32 ;  /* 0xffff02200e007986 */ /* 0x0003e2000c10151e */
[----:B------:R-:W-:-:S02]  /*1c360*/  ISETP.LE.U32.AND P0, PT, R2, UR13, PT ;  /* 0x0000000d02007c0c */ /* 0x000fc4000bf03070 */
[----:B------:R-:W-:Y:S01]  /*1c370*/  LOP3.LUT R2, R20, 0xff, RZ, 0xc0, !PT ;  /* 0x000000ff14027812 */ /* 0x000fe200078ec0ff */
[----:B------:R-:W-:Y:S01]  /*1c380*/  IMAD.MOV.U32 R20, RZ, RZ, R44 ;  /* 0x000000ffff147224 */ /* 0x000fe200078e002c */
[----:B------:R-:W-:Y:S01]  /*1c390*/  PRMT R44, R5, 0x5410, R4 ;  /* 0x00005410052c7816 */ /* 0x000fe20000000004 */
[----:B------:R-:W-:Y:S01]  /*1c3a0*/  IMAD.MOV.U32 R19, RZ, RZ, R76 ;  /* 0x000000ffff137224 */ /* 0x000fe200078e004c */
[----:B------:R-:W-:Y:S01]  /*1c3b0*/  @!P2 PRMT R4, R78, 0x5410, RZ ;  /* 0x000054104e04a816 */ /* 0x000fe200000000ff */
[----:B------:R-:W-:Y:S01]  /*1c3c0*/  IMAD.MOV.U32 R78, RZ, RZ, R3 ;  /* 0x000000ffff4e7224 */ /* 0x000fe200078e0003 */
[----:B------:R-:W-:Y:S01]  /*1c3d0*/  ISETP.LE.U32.AND P1, PT, R2, UR13, PT ;  /* 0x0000000d02007c0c */ /* 0x000fe2000bf23070 */
[----:B------:R-:W3:Y:S01]  /*1c3e0*/  MUFU.EX2 R3, R147 ;  /* 0x0000009300037308 */ /* 0x000ee20000000800 */
[----:B------:R-:W-:Y:S01]  /*1c3f0*/  LOP3.LUT R2, R0, 0xffff, RZ, 0xc0, !PT ;  /* 0x0000ffff00027812 */ /* 0x000fe200078ec0ff */
[----:B------:R-:W-:Y:S02]  /*1c400*/  IMAD.MOV.U32 R43, RZ, RZ, R19 ;  /* 0x000000ffff2b7224 */ /* 0x000fe400078e0013 */
[----:B------:R-:W-:Y:S01]  /*1c410*/  @!P3 HADD2 R79, -R5.H0_H0, -RZ.H0_H0 ;  /* 0xa00000ff054fb230 */ /* 0x000fe20000000900 */
[----:B------:R-:W4:Y:S01]  /*1c420*/  LDL.LU.64 R166, [R1+0x1c8] ;  /* 0x0001c80001a67983 */ /* 0x000f220000300a00 */
[----:B------:R-:W-:-:S02]  /*1c430*/  SHF.R.U32.HI R2, RZ, 0x8, R2 ;  /* 0x00000008ff027819 */ /* 0x000fc40000011602 */
[----:B------:R-:W2:Y:S02]  /*1c440*/  MUFU.EX2 R19, R150 ;  /* 0x0000009600137308 */ /* 0x000ea40000000800 */
[----:B------:R-:W-:Y:S01]  /*1c450*/  LOP3.LUT R2, R2, 0xffff, RZ, 0xc0, !PT ;  /* 0x0000ffff02027812 */ /* 0x000fe200078ec0ff */
[----:B------:R-:W-:Y:S01]  /*1c460*/  @!P4 HADD2 R80, -R198.H0_H0, -RZ.H0_H0 ;  /* 0xa00000ffc650c230 */ /* 0x000fe20000000900 */
[----:B------:R-:W-:Y:S01]  /*1c470*/  @!P3 PRMT R5, R79, 0x5410, RZ ;  /* 0x000054104f05b816 */ /* 0x000fe200000000ff */
[----:B------:R-:W-:Y:S01]  /*1c480*/  @!P0 HADD2 R81, -R197.H0_H0, -RZ.H0_H0 ;  /* 0xa00000ffc5518230 */ /* 0x000fe20000000900 */
[----:B------:R-:W-:Y:S01]  /*1c490*/  ISETP.LE.U32.AND P3, PT, R2, UR13, PT ;  /* 0x0000000d02007c0c */ /* 0x000fe2000bf63070 */
[----:B------:R-:W-:Y:S02]  /*1c4a0*/  IMAD.MOV.U32 R2, RZ, RZ, R189 ;  /* 0x000000ffff027224 */ /* 0x000fe400078e00bd */
[----:B------:R-:W-:Y:S01]  /*1c4b0*/  @!P1 HADD2 R83, -R163.H0_H0, -RZ.H0_H0 ;  /* 0xa00000ffa3539230 */ /* 0x000fe20000000900 */
[----:B------:R-:W-:Y:S01]  /*1c4c0*/  ISETP.LE.U32.AND P6, PT, R9, UR13, PT ;  /* 0x0000000d09007c0c */ /* 0x000fe2000bfc3070 */
[----:B------:R-:W-:Y:S01]  /*1c4d0*/  IMAD.MOV.U32 R38, RZ, RZ, R26 ;  /* 0x000000ffff267224 */ /* 0x000fe200078e001a */
[----:B------:R-:W-:Y:S01]  /*1c4e0*/  PRMT R157, R42, 0x7632, R157 ;  /* 0x000076322a9d7816 */ /* 0x000fe2000000009d */
[----:B------:R-:W-:-:S02]  /*1c4f0*/  IMAD.MOV.U32 R41, RZ, RZ, R2 ;  /* 0x000000ffff297224 */ /* 0x000fc400078e0002 */
[----:B---3--:R-:W-:Y:S01]  /*1c500*/  FADD.FTZ R2, R3, R29 ;  /* 0x0000001d03027221 */ /* 0x008fe20000010000 */
[----:B------:R-:W-:Y:S01]  /*1c510*/  IMAD.MOV.U32 R77, RZ, RZ, R195 ;  /* 0x000000ffff4d7224 */ /* 0x000fe200078e00c3 */
[----:B------:R-:W-:Y:S01]  /*1c520*/  UIADD3 UR7, UR7, 0x1, URZ ;  /* 0x0000000107077890 */ /* 0x000fe2000fffe03f */
[----:B------:R-:W-:Y:S01]  /*1c530*/  IMAD.MOV.U32 R76, RZ, RZ, R194 ;  /* 0x000000ffff4c7224 */ /* 0x000fe200078e00c2 */
[----:B------:R3:W5:Y:S01]  /*1c540*/  LDL.LU R192, [R1+0x1c0] ;  /* 0x0001c00001c07983 */ /* 0x0007620000300800 */
[C---:B--2---:R-:W-:Y:S01]  /*1c550*/  F2FP.F16.F32.PACK_AB R11, R19.reuse, R3 ;  /* 0x00000003130b723e */ /* 0x044fe200000000ff */
[----:B------:R-:W-:Y:S01]  /*1c560*/  FADD.FTZ R19, R19, R2 ;  /* 0x0000000213137221 */ /* 0x000fe20000010000 */
[----:B------:R-:W-:Y:S01]  /*1c570*/  IMAD.MOV.U32 R2, RZ, RZ, R41 ;  /* 0x000000ffff027224 */ /* 0x000fe200078e0029 */
[----:B------:R-:W-:Y:S01]  /*1c580*/  PRMT R41, R198, 0x5410, R197 ;  /* 0x00005410c6297816 */ /* 0x000fe200000000c5 */
[----:B------:R-:W-:Y:S01]  /*1c590*/  @!P3 HADD2 R85, -R191.H0_H0, -RZ.H0_H0 ;  /* 0xa00000ffbf55b230 */ /* 0x000fe20000000900 */
[----:B------:R-:W-:Y:S01]  /*1c5a0*/  @!P4 PRMT R198, R80, 0x5410, RZ ;  /* 0x0000541050c6c816 */ /* 0x000fe200000000ff */
[----:B------:R-:W-:Y:S01]  /*1c5b0*/  IMAD.MOV.U32 R80, RZ, RZ, R2 ;  /* 0x000000ffff507224 */ /* 0x000fe200078e0002 */
[----:B------:R-:W-:-:S02]  /*1c5c0*/  LOP3.LUT R2, R0, 0xff, RZ, 0xc0, !PT ;  /* 0x000000ff00027812 */ /* 0x000fc400078ec0ff */
[----:B------:R-:W-:Y:S01]  /*1c5d0*/  SHF.R.U32.HI R9, RZ, 0x8, R21 ;  /* 0x00000008ff097819 */ /* 0x000fe20000011615 */
[----:B------:R-:W-:Y:S01]  /*1c5e0*/  IMAD.MOV.U32 R29, RZ, RZ, R188 ;  /* 0x000000ffff1d7224 */ /* 0x000fe200078e00bc */
[----:B------:R-:W-:Y:S01]  /*1c5f0*/  ISETP.LE.U32.AND P4, PT, R2, UR13, PT ;  /* 0x0000000d02007c0c */ /* 0x000fe2000bf83070 */
[----:B------:R-:W-:Y:S01]  /*1c600*/  IMAD.MOV.U32 R2, RZ, RZ, R186 ;  /* 0x000000ffff027224 */ /* 0x000fe200078e00ba */
[----:B------:R-:W2:Y:S03]  /*1c610*/  LDL.LU.64 R194, [R1+0x1b8] ;  /* 0x0001b80001c27983 */ /* 0x000ea60000300a00 */
[----:B------:R-:W-:Y:S01]  /*1c620*/  IMAD.MOV.U32 R39, RZ, RZ, R2 ;  /* 0x000000ffff277224 */ /* 0x000fe200078e0002 */
[----:B------:R-:W-:Y:S02]  /*1c630*/  SHF.R.U32.HI R2, RZ, 0x18, R0 ;  /* 0x00000018ff027819 */ /* 0x000fe40000011600 */
[----:B------:R-:W-:-:S02]  /*1c640*/  @!P0 PRMT R197, R81, 0x5410, RZ ;  /* 0x0000541051c58816 */ /* 0x000fc400000000ff */
[----:B------:R-:W-:Y:S01]  /*1c650*/  ISETP.LE.U32.AND P0, PT, R2, UR13, PT ;  /* 0x0000000d02007c0c */ /* 0x000fe2000bf03070 */
[----:B------:R-:W-:Y:S01]  /*1c660*/  IMAD.MOV.U32 R2, RZ, RZ, R43 ;  /* 0x000000ffff027224 */ /* 0x000fe200078e002b */
[----:B------:R-:W-:Y:S01]  /*1c670*/  PRMT R43, R163, 0x5410, R193 ;  /* 0x00005410a32b7816 */ /* 0x000fe200000000c1 */
[----:B------:R-:W-:Y:S02]  /*1c680*/  @!P4 HADD2 R84, -R196.H0_H0, -RZ.H0_H0 ;  /* 0xa00000ffc454c230 */ /* 0x000fe40000000900 */
[----:B------:R-:W-:Y:S01]  /*1c690*/  IMAD.MOV.U32 R81, RZ, RZ, R185 ;  /* 0x000000ffff517224 */ /* 0x000fe200078e00b9 */
[----:B------:R-:W-:Y:S01]  /*1c6a0*/  @!P1 PRMT R163, R83, 0x5410, RZ ;  /* 0x0000541053a39816 */ /* 0x000fe200000000ff */
[----:B------:R-:W-:Y:S02]  /*1c6b0*/  IMAD.MOV.U32 R3, RZ, RZ, R187 ;  /* 0x000000ffff037224 */ /* 0x000fe400078e00bb */
[----:B------:R-:W-:Y:S01]  /*1c6c0*/  IMAD.MOV.U32 R83, RZ, RZ, R106 ;  /* 0x000000ffff537224 */ /* 0x000fe200078e006a */
[----:B------:R-:W-:Y:S01]  /*1c6d0*/  PRMT R106, R196, 0x5410, R191 ;  /* 0x00005410c46a7816 */ /* 0x000fe200000000bf */
[----:B------:R-:W-:Y:S01]  /*1c6e0*/  IMAD.MOV.U32 R30, RZ, RZ, R81 ;  /* 0x000000ffff1e7224 */ /* 0x000fe200078e0051 */
[----:B------:R-:W-:Y:S01]  /*1c6f0*/  @!P4 PRMT R196, R84, 0x5410, RZ ;  /* 0x0000541054c4c816 */ /* 0x000fe200000000ff */
[----:B------:R-:W-:-:S02]  /*1c700*/  IMAD.MOV.U32 R84, RZ, RZ, R2 ;  /* 0x000000ffff547224 */ /* 0x000fc400078e0002 */
[----:B------:R-:W-:Y:S01]  /*1c710*/  IMAD.MOV.U32 R81, RZ, RZ, R3 ;  /* 0x000000ffff517224 */ /* 0x000fe200078e0003 */
[----:B------:R-:W-:Y:S01]  /*1c720*/  SHF.R.U32.HI R0, RZ, 0x10, R0 ;  /* 0x00000010ff007819 */ /* 0x000fe20000011600 */
[----:B------:R-:W-:Y:S01]  /*1c730*/  IMAD.WIDE.U32 R2, R16, -0x2daee0ad, RZ ;  /* 0xd2511f5310027825 */ /* 0x000fe200078e00ff */
[----:B------:R-:W-:-:S03]  /*1c740*/  LOP3.LUT R9, R9, 0xffff, RZ, 0xc0, !PT ;  /* 0x0000ffff09097812 */ /* 0x000fc600078ec0ff */
[----:B------:R-:W-:Y:S01]  /*1c750*/  @!P0 HADD2 R86, -R162.H0_H0, -RZ.H0_H0 ;  /* 0xa00000ffa2568230 */ /* 0x000fe20000000900 */
[----:B------:R-:W-:Y:S01]  /*1c760*/  @!P3 PRMT R191, R85, 0x5410, RZ ;  /* 0x0000541055bfb816 */ /* 0x000fe200000000ff */
[----:B------:R-:W-:Y:S01]  /*1c770*/  IMAD.MOV.U32 R85, RZ, RZ, R20 ;  /* 0x000000ffff557224 */ /* 0x000fe200078e0014 */
[----:B------:R-:W-:Y:S02]  /*1c780*/  LOP3.LUT R0, R0, 0xff, RZ, 0xc0, !PT ;  /* 0x000000ff00007812 */ /* 0x000fe400078ec0ff */
[C---:B------:R-:W-:Y:S02]  /*1c790*/  LOP3.LUT R26, R2.reuse, 0xff, RZ, 0xc0, !PT ;  /* 0x000000ff021a7812 */ /* 0x040fe400078ec0ff */
[----:B------:R-:W-:Y:S02]  /*1c7a0*/  LOP3.LUT R21, R2, 0xffff, RZ, 0xc0, !PT ;  /* 0x0000ffff02157812 */ /* 0x000fe400078ec0ff */
[--C-:B------:R-:W-:Y:S02]  /*1c7b0*/  SHF.R.U32.HI R20, RZ, 0x10, R2.reuse ;  /* 0x00000010ff147819 */ /* 0x100fe40000011602 */
[----:B------:R-:W-:-:S02]  /*1c7c0*/  SHF.R.U32.HI R16, RZ, 0x18, R2 ;  /* 0x00000018ff107819 */ /* 0x000fc40000011602 */
[----:B------:R-:W-:Y:S01]  /*1c7d0*/  ISETP.LE.U32.AND P1, PT, R9, UR13, PT ;  /* 0x0000000d09007c0c */ /* 0x000fe2000bf23070 */
[----:B------:R-:W-:Y:S01]  /*1c7e0*/  IMAD.MOV.U32 R9, RZ, RZ, R105 ;  /* 0x000000ffff097224 */ /* 0x000fe200078e0069 */
[----:B------:R-:W-:Y:S02]  /*1c7f0*/  LOP3.LUT R2, R25, 0xff, RZ, 0xc0, !PT ;  /* 0x000000ff19027812 */ /* 0x000fe400078ec0ff */
[----:B------:R-:W-:Y:S02]  /*1c800*/  PRMT R105, R161, 0x5410, R162 ;  /* 0x00005410a1697816 */ /* 0x000fe400000000a2 */
[----:B------:R-:W-:Y:S02]  /*1c810*/  ISETP.LE.U32.AND P2, PT, R0, UR13, PT ;  /* 0x0000000d00007c0c */ /* 0x000fe4000bf43070 */
[----:B------:R-:W-:Y:S02]  /*1c820*/  @!P0 PRMT R162, R86, 0x5410, RZ ;  /* 0x0000541056a28816 */ /* 0x000fe400000000ff */
[----:B------:R-:W-:-:S02]  /*1c830*/  ISETP.LE.U32.AND P0, PT, R2, UR13, PT ;  /* 0x0000000d02007c0c */ /* 0x000fc4000bf03070 */
[----:B------:R-:W-:-:S04]  /*1c840*/  LOP3.LUT R2, R17, 0xff, RZ, 0xc0, !PT ;  /* 0x000000ff11027812 */ /* 0x000fc800078ec0ff */
[----:B------:R-:W-:Y:S02]  /*1c850*/  ISETP.LE.U32.AND P3, PT, R2, UR13, PT ;  /* 0x0000000d02007c0c */ /* 0x000fe4000bf63070 */
[----:B------:R-:W-:Y:S02]  /*1c860*/  LOP3.LUT R2, R6, 0xffff, RZ, 0xc0, !PT ;  /* 0x0000ffff06027812 */ /* 0x000fe400078ec0ff */
[----:B------:R-:W-:Y:S01]  /*1c870*/  LOP3.LUT R0, R3, UR20, R10, 0x96, !PT ;  /* 0x0000001403007c12 */ /* 0x000fe2000f8e960a */
[----:B------:R-:W-:Y:S01]  /*1c880*/  FADD.FTZ R10, R158, R23 ;  /* 0x000000179e0a7221 */ /* 0x000fe20000010000 */
[----:B------:R-:W-:Y:S01]  /*1c890*/  SHF.R.U32.HI R2, RZ, 0x8, R2 ;  /* 0x00000008ff027819 */ /* 0x000fe20000011602 */
[----:B------:R-:W-:Y:S01]  /*1c8a0*/  MUFU.EX2 R17, R151 ;  /* 0x0000009700117308 */ /* 0x000fe20000000800 */
[----:B------:R-:W-:Y:S01]  /*1c8b0*/  @!P2 HADD2 R87, -R161.H0_H0, -RZ.H0_H0 ;  /* 0xa00000ffa157a230 */ /* 0x000fe20000000900 */
[----:B------:R-:W-:Y:S02]  /*1c8c0*/  PRMT R158, R42, 0x7610, R158 ;  /* 0x000076102a9e7816 */ /* 0x000fe4000000009e */
[----:B------:R-:W-:-:S04]  /*1c8d0*/  LOP3.LUT R2, R2, 0xffff, RZ, 0xc0, !PT ;  /* 0x0000ffff02027812 */ /* 0x000fc800078ec0ff */
[----:B------:R-:W1:Y:S01]  /*1c8e0*/  MUFU.EX2 R23, R153 ;  /* 0x0000009900177308 */ /* 0x000e620000000800 */
[----:B------:R-:W-:Y:S01]  /*1c8f0*/  @!P5 PRMT R193, R82, 0x5410, RZ ;  /* 0x0000541052c1d816 */ /* 0x000fe200000000ff */
[----:B------:R-:W-:Y:S01]  /*1c900*/  @!P0 HADD2 R91, -R158.H0_H0, -RZ.H0_H0 ;  /* 0xa00000ff9e5b8230 */ /* 0x000fe20000000900 */
[----:B------:R-:W-:Y:S02]  /*1c910*/  @!P2 PRMT R161, R87, 0x5410, RZ ;  /* 0x0000541057a1a816 */ /* 0x000fe400000000ff */
[----:B------:R-:W-:Y:S02]  /*1c920*/  ISETP.LE.U32.AND P5, PT, R27, UR13, PT ;  /* 0x0000000d1b007c0c */ /* 0x000fe4000bfa3070 */
[----:B------:R-:W-:Y:S02]  /*1c930*/  ISETP.LE.U32.AND P2, PT, R2, UR13, PT ;  /* 0x0000000d02007c0c */ /* 0x000fe4000bf43070 */
[----:B------:R-:W-:Y:S02]  /*1c940*/  LOP3.LUT R2, R6, 0xff, RZ, 0xc0, !PT ;  /* 0x000000ff06027812 */ /* 0x000fe400078ec0ff */
[----:B------:R-:W-:-:S02]  /*1c950*/  PRMT R27, R158, 0x5410, R157 ;  /* 0x000054109e1b7816 */ /* 0x000fc4000000009d */
[----:B------:R-:W-:Y:S02]  /*1c960*/  @!P0 PRMT R158, R91, 0x5410, RZ ;  /* 0x000054105b9e8816 */ /* 0x000fe400000000ff */
[----:B------:R-:W-:Y:S02]  /*1c970*/  ISETP.LE.U32.AND P0, PT, R2, UR13, PT ;  /* 0x0000000d02007c0c */ /* 0x000fe4000bf03070 */
[C---:B------:R-:W-:Y:S02]  /*1c980*/  PRMT R160, R11.reuse, 0x7610, R160 ;  /* 0x000076100ba07816 */ /* 0x040fe400000000a0 */
[----:B------:R-:W-:Y:S02]  /*1c990*/  PRMT R159, R11, 0x7632, R159 ;  /* 0x000076320b9f7816 */ /* 0x000fe4000000009f */
[----:B-1----:R-:W-:Y:S01]  /*1c9a0*/  F2FP.F16.F32.PACK_AB R3, R23, R17 ;  /* 0x000000111703723e */ /* 0x002fe200000000ff */
[----:B------:R-:W-:Y:S01]  /*1c9b0*/  @!P5 HADD2 R89, -R160.H0_H0, -RZ.H0_H0 ;  /* 0xa00000ffa059d230 */ /* 0x000fe20000000900 */
[----:B------:R-:W-:Y:S01]  /*1c9c0*/  SHF.R.U32.HI R2, RZ, 0x18, R6 ;  /* 0x00000018ff027819 */ /* 0x000fe20000011606 */
[----:B------:R-:W-:Y:S01]  /*1c9d0*/  @!P1 HADD2 R88, -R159.H0_H0, -RZ.H0_H0 ;  /* 0xa00000ff9f589230 */ /* 0x000fe20000000900 */
[----:B------:R-:W-:Y:S01]  /*1c9e0*/  PRMT R156, R3, 0x7610, R156 ;  /* 0x00007610039c7816 */ /* 0x000fe2000000009c */
[----:B------:R-:W-:-:S02]  /*1c9f0*/  IMAD.MOV.U32 R79, RZ, RZ, R190 ;  /* 0x000000ffff4f7224 */ /* 0x000fc400078e00be */
[----:B------:R-:W-:Y:S02]  /*1ca00*/  IMAD.MOV.U32 R86, RZ, RZ, R38 ;  /* 0x000000ffff567224 */ /* 0x000fe400078e0026 */
[----:B------:R-:W-:Y:S01]  /*1ca10*/  IMAD.MOV.U32 R25, RZ, RZ, R104 ;  /* 0x000000ffff197224 */ /* 0x000fe200078e0068 */
[----:B------:R-:W-:Y:S01]  /*1ca20*/  PRMT R104, R160, 0x5410, R159 ;  /* 0x00005410a0687816 */ /* 0x000fe2000000009f */
[----:B------:R-:W-:Y:S01]  /*1ca30*/  IMAD.MOV.U32 R38, RZ, RZ, R30 ;  /* 0x000000ffff267224 */ /* 0x000fe200078e001e */
[----:B------:R-:W-:Y:S01]  /*1ca40*/  @!P5 PRMT R160, R89, 0x5410, RZ ;  /* 0x0000541059a0d816 */ /* 0x000fe200000000ff */
[----:B------:R-:W-:Y:S01]  /*1ca50*/  IMAD.MOV.U32 R30, RZ, RZ, R39 ;  /* 0x000000ffff1e7224 */ /* 0x000fe200078e0027 */
[----:B------:R-:W-:Y:S01]  /*1ca60*/  @!P1 PRMT R159, R88, 0x5410, RZ ;  /* 0x00005410589f9816 */ /* 0x000fe200000000ff */
[----:B------:R-:W-:Y:S02]  /*1ca70*/  IMAD.MOV.U32 R39, RZ, RZ, R29 ;  /* 0x000000ffff277224 */ /* 0x000fe400078e001d */
[----:B------:R-:W-:Y:S01]  /*1ca80*/  @!P0 HADD2 R93, -R156.H0_H0, -RZ.H0_H0 ;  /* 0xa00000ff9c5d8230 */ /* 0x000fe20000000900 */
[----:B------:R-:W-:Y:S01]  /*1ca90*/  PRMT R155, R3, 0x7632, R155 ;  /* 0x00007632039b7816 */ /* 0x000fe2000000009b */
[----:B------:R-:W-:Y:S01]  /*1caa0*/  IMAD.MOV.U32 R89, RZ, RZ, R9 ;  /* 0x000000ffff597224 */ /* 0x000fe200078e0009 */
[----:B------:R-:W-:Y:S01]  /*1cab0*/  ISETP.LE.U32.AND P1, PT, R2, UR13, PT ;  /* 0x0000000d02007c0c */ /* 0x000fe2000bf23070 */
[----:B------:R-:W-:Y:S01]  /*1cac0*/  IMAD.MOV.U32 R29, RZ, RZ, R79 ;  /* 0x000000ffff1d7224 */ /* 0x000fe200078e004f */
[----:B------:R-:W-:Y:S01]  /*1cad0*/  MUFU.EX2 R2, R52 ;  /* 0x0000003400027308 */ /* 0x000fe20000000800 */
[----:B------:R-:W-:Y:S01]  /*1cae0*/  IMAD.MOV.U32 R79, RZ, RZ, R110 ;  /* 0x000000ffff4f7224 */ /* 0x000fe200078e006e */
[----:B------:R-:W-:Y:S01]  /*1caf0*/  ISETP.LE.U32.AND P5, PT, R28, UR13, PT ;  /* 0x0000000d1c007c0c */ /* 0x000fe2000bfa3070 */
[----:B------:R-:W-:Y:S01]  /*1cb00*/  IMAD.MOV.U32 R110, RZ, RZ, R123 ;  /* 0x000000ffff6e7224 */ /* 0x000fe200078e007b */
[----:B------:R-:W-:Y:S01]  /*1cb10*/  PRMT R123, R156, 0x5410, R155 ;  /* 0x000054109c7b7816 */ /* 0x000fe2000000009b */
[----:B------:R-:W-:-:S02]  /*1cb20*/  IMAD.MOV.U32 R91, RZ, RZ, R233 ;  /* 0x000000ffff5b7224 */ /* 0x000fc400078e00e9 */
[----:B------:R-:W-:Y:S01]  /*1cb30*/  IMAD.MOV.U32 R87, RZ, RZ, R80 ;  /* 0x000000ffff577224 */ /* 0x000fe200078e0050 */
[----:B------:R-:W1:Y:S01]  /*1cb40*/  MUFU.EX2 R9, R53 ;  /* 0x0000003500097308 */ /* 0x000e620000000800 */
[----:B------:R-:W-:Y:S01]  /*1cb50*/  @!P0 PRMT R156, R93, 0x5410, RZ ;  /* 0x000054105d9c8816 */ /* 0x000fe200000000ff */
[----:B------:R-:W-:Y:S02]  /*1cb60*/  IMAD.MOV.U32 R93, RZ, RZ, R77 ;  /* 0x000000ffff5d7224 */ /* 0x000fe400078e004d */
[----:B------:R-:W-:Y:S01]  /*1cb70*/  FADD.FTZ R11, R148, R18 ;  /* 0x00000012940b7221 */ /* 0x000fe20000010000 */
[----:B------:R-:W-:Y:S01]  /*1cb80*/  IMAD.MOV.U32 R77, RZ, RZ, R174 ;  /* 0x000000ffff4d7224 */ /* 0x000fe200078e00ae */
[----:B------:R-:W-:Y:S01]  /*1cb90*/  SHF.R.U32.HI R3, RZ, 0x10, R6 ;  /* 0x00000010ff037819 */ /* 0x000fe20000011606 */
[----:B------:R-:W-:Y:S01]  /*1cba0*/  IMAD.MOV.U32 R82, RZ, RZ, R184 ;  /* 0x000000ffff527224 */ /* 0x000fe200078e00b8 */
[----:B------:R3:W5:Y:S01]  /*1cbb0*/  LDL.LU R190, [R1+0x1b4] ;  /* 0x0001b40001be7983 */ /* 0x0007620000300800 */
[----:B------:R-:W-:Y:S01]  /*1cbc0*/  MUFU.EX2 R174, R154 ;  /* 0x0000009a00ae7308 */ /* 0x000fe20000000800 */
[----:B------:R-:W-:-:S07]  /*1cbd0*/  LOP3.LUT R3, R3, 0xff, RZ, 0xc0, !PT ;  /* 0x000000ff03037812 */ /* 0x000fce00078ec0ff */
[----:B------:R-:W3:Y:S01]  /*1cbe0*/  MUFU.EX2 R53, R229 ;  /* 0x000000e500357308 */ /* 0x000ee20000000800 */
[----:B------:R-:W-:Y:S01]  /*1cbf0*/  @!P5 HADD2 R90, -R157.H0_H0, -RZ.H0_H0 ;  /* 0xa00000ff9d5ad230 */ /* 0x000fe20000000900 */
[----:B------:R-:W-:Y:S01]  /*1cc00*/  ISETP.LE.U32.AND P0, PT, R3, UR13, PT ;  /* 0x0000000d03007c0c */ /* 0x000fe2000bf03070 */
[----:B------:R-:W-:Y:S01]  /*1cc10*/  IMAD.MOV.U32 R80, RZ, RZ, R78 ;  /* 0x000000ffff507224 */ /* 0x000fe200078e004e */
[----:B-1----:R-:W-:-:S04]  /*1cc20*/  F2FP.F16.F32.PACK_AB R3, R9, R2 ;  /* 0x000000020903723e */ /* 0x002fc800000000ff */
[----:B------:R-:W-:Y:S01]  /*1cc30*/  MUFU.EX2 R233, R54 ;  /* 0x0000003600e97308 */ /* 0x000fe20000000800 */
[----:B------:R-:W-:Y:S01]  /*1cc40*/  @!P5 PRMT R157, R90, 0x5410, RZ ;  /* 0x000054105a9dd816 */ /* 0x000fe200000000ff */
[----:B------:R-:W-:Y:S01]  /*1cc50*/  IMAD.MOV.U32 R28, RZ, RZ, R89 ;  /* 0x000000ffff1c7224 */ /* 0x000fe200078e0059 */
[----:B------:R-:W-:Y:S01]  /*1cc60*/  ISETP.LE.U32.AND P5, PT, R16, UR13, PT ;  /* 0x0000000d10007c0c */ /* 0x000fe2000bfa3070 */
[----:B------:R-:W-:Y:S01]  /*1cc70*/  FADD.FTZ R16, R2, R45 ;  /* 0x0000002d02107221 */ /* 0x000fe20000010000 */
[----:B------:R-:W-:Y:S01]  /*1cc80*/  PRMT R153, R3, 0x7632, R153 ;  /* 0x0000763203997816 */ /* 0x000fe20000000099 */
[----:B------:R-:W-:Y:S02]  /*1cc90*/  IMAD.MOV.U32 R90, RZ, RZ, R232 ;  /* 0x000000ffff5a7224 */ /* 0x000fe400078e00e8 */
[----:B------:R-:W-:Y:S02]  /*1cca0*/  @!P2 HADD2 R92, -R155.H0_H0, -RZ.H0_H0 ;  /* 0xa00000ff9b5ca230 */ /* 0x000fe40000000900 */
[----:B------:R-:W-:Y:S01]  /*1ccb0*/  IMAD.MOV.U32 R88, RZ, RZ, R85 ;  /* 0x000000ffff587224 */ /* 0x000fe200078e0055 */
[----:B---3--:R-:W-:Y:S01]  /*1ccc0*/  F2FP.F16.F32.PACK_AB R2, R53, R174 ;  /* 0x000000ae3502723e */ /* 0x008fe200000000ff */
[----:B------:R-:W1:Y:S01]  /*1ccd0*/  MUFU.EX2 R232, R61 ;  /* 0x0000003d00e87308 */ /* 0x000e620000000800 */
[----:B------:R-:W-:Y:S01]  /*1cce0*/  PRMT R154, R3, 0x7610, R154 ;  /* 0x00007610039a7816 */ /* 0x000fe2000000009a */
[----:B------:R-:W-:Y:S01]  /*1ccf0*/  @!P1 HADD2 R94, -R153.H0_H0, -RZ.H0_H0 ;  /* 0xa00000ff995e9230 */ /* 0x000fe20000000900 */
[C---:B------:R-:W-:Y:S01]  /*1cd00*/  PRMT R152, R2.reuse, 0x7610, R152 ;  /* 0x0000761002987816 */ /* 0x040fe20000000098 */
[----:B------:R-:W-:Y:S01]  /*1cd10*/  FADD.FTZ R6, R17, R19 ;  /* 0x0000001311067221 */ /* 0x000fe20000010000 */
[----:B------:R-:W-:Y:S01]  /*1cd20*/  PRMT R151, R2, 0x7632, R151 ;  /* 0x0000763202977816 */ /* 0x000fe20000000097 */
[----:B------:R-:W-:Y:S01]  /*1cd30*/  IMAD.MOV.U32 R78, RZ, RZ, R122 ;  /* 0x000000ffff4e7224 */ /* 0x000fe200078e007a */
[----:B------:R-:W-:Y:S01]  /*1cd40*/  LOP3.LUT R2, R20, 0xff, RZ, 0xc0, !PT ;  /* 0x000000ff14027812 */ /* 0x000fe200078ec0ff */
[----:B------:R-:W-:Y:S01]  /*1cd50*/  FADD.FTZ R176, R176, R11 ;  /* 0x0000000bb0b07221 */ /* 0x000fe20000010000 */
[----:B------:R-:W-:Y:S01]  /*1cd60*/  PRMT R122, R154, 0x5410, R153 ;  /* 0x000054109a7a7816 */ /* 0x000fe20000000099 */
[----:B------:R3:W5:Y:S01]  /*1cd70*/  LDL.LU R189, [R1+0x1b0] ;  /* 0x0001b00001bd7983 */ /* 0x0007620000300800 */
[----:B------:R-:W-:-:S02]  /*1cd80*/  @!P1 PRMT R153, R94, 0x5410, RZ ;  /* 0x000054105e999816 */ /* 0x000fc400000000ff */
[----:B------:R-:W-:Y:S02]  /*1cd90*/  ISETP.LE.U32.AND P1, PT, R2, UR13, PT ;  /* 0x0000000d02007c0c */ /* 0x000fe4000bf23070 */
[----:B------:R-:W-:Y:S01]  /*1cda0*/  SHF.R.U32.HI R3, RZ, 0x8, R22 ;  /* 0x00000008ff037819 */ /* 0x000fe20000011616 */
[----:B------:R-:W-:Y:S01]  /*1cdb0*/  @!P0 HADD2 R95, -R154.H0_H0, -RZ.H0_H0 ;  /* 0xa00000ff9a5f8230 */ /* 0x000fe20000000900 */
[----:B------:R-:W-:Y:S01]  /*1cdc0*/  SHF.R.U32.HI R2, RZ, 0x10, R0 ;  /* 0x00000010ff027819 */ /* 0x000fe20000011600 */
[----:B------:R-:W-:Y:S01]  /*1cdd0*/  IMAD.MOV.U32 R89, RZ, RZ, R173 ;  /* 0x000000ffff597224 */ /* 0x000fe200078e00ad */
[----:B------:R-:W-:Y:S02]  /*1cde0*/  LOP3.LUT R3, R3, 0xffff, RZ, 0xc0, !PT ;  /* 0x0000ffff03037812 */ /* 0x000fe400078ec0ff */
[----:B------:R-:W-:Y:S01]  /*1cdf0*/  @!P2 PRMT R155, R92, 0x5410, RZ ;  /* 0x000054105c9ba816 */ /* 0x000fe200000000ff */
[----:B------:R-:W-:Y:S01]  /*1ce00*/  IMAD.MOV.U32 R85, RZ, RZ, R111 ;  /* 0x000000ffff557224 */ /* 0x000fe200078e006f */
[----:B------:R-:W-:Y:S01]  /*1ce10*/  LOP3.LUT R2, R2, 0xff, RZ, 0xc0, !PT ;  /* 0x000000ff02027812 */ /* 0x000fe200078ec0ff */
[----:B------:R-:W-:Y:S01]  /*1ce20*/  @!P6 HADD2 R97, -R152.H0_H0, -RZ.H0_H0 ;  /* 0xa00000ff9861e230 */ /* 0x000fe20000000900 */
[----:B------:R-:W-:Y:S01]  /*1ce30*/  @!P0 PRMT R154, R95, 0x5410, RZ ;  /* 0x000054105f9a8816 */ /* 0x000fe200000000ff */
[----:B------:R-:W-:Y:S01]  /*1ce40*/  MUFU.EX2 R229, R227 ;  /* 0x000000e300e57308 */ /* 0x000fe20000000800 */
[----:B------:R-:W-:Y:S01]  /*1ce50*/  ISETP.LE.U32.AND P0, PT, R3, UR13, PT ;  /* 0x0000000d03007c0c */ /* 0x000fe2000bf03070 */
[----:B------:R-:W-:Y:S01]  /*1ce60*/  IMAD.MOV.U32 R19, RZ, RZ, R93 ;  /* 0x000000ffff137224 */ /* 0x000fe200078e005d */
[----:B------:R-:W-:Y:S01]  /*1ce70*/  ISETP.LE.U32.AND P4, PT, R2, UR13, PT ;  /* 0x0000000d02007c0c */ /* 0x000fe2000bf83070 */
[----:B------:R3:W5:Y:S01]  /*1ce80*/  LDL.LU R188, [R1+0x1ac] ;  /* 0x0001ac0001bc7983 */ /* 0x0007620000300800 */
[----:B-1----:R-:W-:-:S03]  /*1ce90*/  F2FP.F16.F32.PACK_AB R2, R232, R233 ;  /* 0x000000e9e802723e */ /* 0x002fc600000000ff */
[----:B------:R-:W-:Y:S01]  /*1cea0*/  MUFU.EX2 R173, R231 ;  /* 0x000000e700ad7308 */ /* 0x000fe20000000800 */
[----:B------:R-:W-:-:S07]  /*1ceb0*/  PRMT R150, R2, 0x7610, R150 ;  /* 0x0000761002967816 */ /* 0x000fce0000000096 */
[----:B------:R-:W1:Y:S01]  /*1cec0*/  MUFU.EX2 R94, R235 ;  /* 0x000000eb005e7308 */ /* 0x000e620000000800 */
[----:B------:R-:W-:Y:S01]  /*1ced0*/  PRMT R149, R2, 0x7632, R149 ;  /* 0x0000763202957816 */ /* 0x000fe20000000095 */
[----:B------:R-:W-:Y:S01]  /*1cee0*/  @!P0 HADD2 R96, -R151.H0_H0, -RZ.H0_H0 ;  /* 0xa00000ff97608230 */ /* 0x000fe20000000900 */
[----:B------:R-:W-:Y:S01]  /*1cef0*/  SHF.R.U32.HI R2, RZ, 0x8, R21 ;  /* 0x00000008ff027819 */ /* 0x000fe20000011615 */
[----:B------:R-:W-:Y:S02]  /*1cf00*/  IMAD.MOV.U32 R92, RZ, RZ, R76 ;  /* 0x000000ffff5c7224 */ /* 0x000fe400078e004c */
[----:B------:R-:W-:Y:S01]  /*1cf10*/  IMAD.MOV.U32 R42, RZ, RZ, R89 ;  /* 0x000000ffff2a7224 */ /* 0x000fe200078e0059 */
[----:B------:R-:W-:Y:S01]  /*1cf20*/  LOP3.LUT R2, R2, 0xffff, RZ, 0xc0, !PT ;  /* 0x0000ffff02027812 */ /* 0x000fe200078ec0ff */
[----:B------:R-:W-:Y:S01]  /*1cf30*/  IMAD.MOV.U32 R76, RZ, RZ, R110 ;  /* 0x000000ffff4c7224 */ /* 0x000fe200078e006e */
[----:B------:R-:W-:Y:S01]  /*1cf40*/  MUFU.EX2 R22, R182 ;  /* 0x000000b600167308 */ /* 0x000fe20000000800 */
[----:B------:R-:W-:Y:S01]  /*1cf50*/  IMAD.MOV.U32 R93, RZ, RZ, R91 ;  /* 0x000000ffff5d7224 */ /* 0x000fe200078e005b */
[----:B------:R-:W-:Y:S01]  /*1cf60*/  ISETP.LE.U32.AND P2, PT, R2, UR13, PT ;  /* 0x0000000d02007c0c */ /* 0x000fe2000bf43070 */
[----:B------:R-:W-:Y:S01]  /*1cf70*/  IMAD.MOV.U32 R89, RZ, RZ, R87 ;  /* 0x000000ffff597224 */ /* 0x000fe200078e0057 */
[----:B------:R-:W-:Y:S01]  /*1cf80*/  LOP3.LUT R2, R0, 0xff, RZ, 0xc0, !PT ;  /* 0x000000ff00027812 */ /* 0x000fe200078ec0ff */
[----:B------:R-:W-:Y:S01]  /*1cf90*/  IMAD.MOV.U32 R87, RZ, RZ, R39 ;  /* 0x000000ffff577224 */ /* 0x000fe200078e0027 */
[----:B------:R-:W-:Y:S01]  /*1cfa0*/  PRMT R110, R152, 0x5410, R151 ;  /* 0x00005410986e7816 */ /* 0x000fe20000000097 */
[----:B------:R-:W-:Y:S01]  /*1cfb0*/  @!P3 HADD2 R99, -R150.H0_H0, -RZ.H0_H0 ;  /* 0xa00000ff9663b230 */ /* 0x000fe20000000900 */
[----:B------:R-:W-:Y:S01]  /*1cfc0*/  @!P0 PRMT R151, R96, 0x5410, RZ ;  /* 0x0000541060978816 */ /* 0x000fe200000000ff */
[----:B------:R-:W-:Y:S01]  /*1cfd0*/  IMAD.MOV.U32 R39, RZ, RZ, R79 ;  /* 0x000000ffff277224 */ /* 0x000fe200078e004f */
[----:B------:R-:W-:Y:S01]  /*1cfe0*/  ISETP.LE.U32.AND P0, PT, R2, UR13, PT ;  /* 0x0000000d02007c0c */ /* 0x000fe2000bf03070 */
[----:B------:R-:W-:Y:S01]  /*1cff0*/  IMAD.MOV.U32 R79, RZ, RZ, R78 ;  /* 0x000000ffff4f7224 */ /* 0x000fe200078e004e */
[----:B------:R-:W-:Y:S01]  /*1d000*/  SHF.R.U32.HI R2, RZ, 0x18, R0 ;  /* 0x00000018ff027819 */ /* 0x000fe20000011600 */
[----:B------:R-:W-:Y:S01]  /*1d010*/  IMAD.MOV.U32 R78, RZ, RZ, R77 ;  /* 0x000000ffff4e7224 */ /* 0x000fe200078e004d */
[----:B------:R-:W-:Y:S01]  /*1d020*/  PRMT R111, R150, 0x5410, R149 ;  /* 0x00005410966f7816 */ /* 0x000fe20000000095 */
[----:B------:R-:W-:Y:S01]  /*1d030*/  IMAD.MOV.U32 R77, RZ, RZ, R76 ;  /* 0x000000ffff4d7224 */ /* 0x000fe200078e004c */
[----:B------:R-:W-:Y:S01]  /*1d040*/  @!P3 PRMT R150, R99, 0x5410, RZ ;  /* 0x000054106396b816 */ /* 0x000fe200000000ff */
[----:B------:R-:W-:Y:S01]  /*1d050*/  IMAD.MOV.U32 R76, RZ, RZ, R60 ;  /* 0x000000ffff4c7224 */ /* 0x000fe200078e003c */
[----:B------:R3:W-:Y:S01]  /*1d060*/  MUFU.EX2 R231, R62 ;  /* 0x0000003e00e77308 */ /* 0x0007e20000000800 */
[----:B------:R-:W-:Y:S01]  /*1d070*/  ISETP.LE.U32.AND P3, PT, R2, UR13, PT ;  /* 0x0000000d02007c0c */ /* 0x000fe2000bf63070 */
[----:B------:R-:W-:Y:S01]  /*1d080*/  FADD.FTZ R3, R183, R10 ;  /* 0x0000000ab7037221 */ /* 0x000fe20000010000 */
[----:B-1----:R-:W-:Y:S01]  /*1d090*/  F2FP.F16.F32.PACK_AB R2, R94, R173 ;  /* 0x000000ad5e02723e */ /* 0x002fe200000000ff */
[----:B------:R-:W-:Y:S01]  /*1d0a0*/  IMAD.MOV.U32 R95, RZ, RZ, R30 ;  /* 0x000000ffff5f7224 */ /* 0x000fe200078e001e */
[----:B------:R1:W5:Y:S03]  /*1d0b0*/  LDL.LU R187, [R1+0x1a8] ;  /* 0x0001a80001bb7983 */ /* 0x0003660000300800 */
[----:B------:R-:W-:Y:S01]  /*1d0c0*/  MUFU.EX2 R60, R234 ;  /* 0x000000ea003c7308 */ /* 0x000fe20000000800 */
[----:B------:R-:W-:-:S02]  /*1d0d0*/  LOP3.LUT R0, R0, 0xffff, RZ, 0xc0, !PT ;  /* 0x0000ffff00007812 */ /* 0x000fc400078ec0ff */
[C---:B------:R-:W-:Y:S02]  /*1d0e0*/  PRMT R148, R2.reuse, 0x7610, R148 ;  /* 0x0000761002947816 */ /* 0x040fe40000000094 */
[----:B------:R-:W-:Y:S02]  /*1d0f0*/  PRMT R147, R2, 0x7632, R147 ;  /* 0x0000763202937816 */ /* 0x000fe40000000093 */
[----:B------:R-:W-:Y:S01]  /*1d100*/  @!P6 PRMT R152, R97, 0x5410, RZ ;  /* 0x000054106198e816 */ /* 0x000fe200000000ff */
[----:B------:R-:W1:Y:S01]  /*1d110*/  MUFU.EX2 R234, R146 ;  /* 0x0000009200ea7308 */ /* 0x000e620000000800 */
[----:B------:R-:W-:Y:S01]  /*1d120*/  SHF.R.U32.HI R0, RZ, 0x8, R0 ;  /* 0x00000008ff007819 */ /* 0x000fe20000011600 */
[----:B------:R-:W-:Y:S01]  /*1d130*/  @!P0 HADD2 R100, -R148.H0_H0, -RZ.H0_H0 ;  /* 0xa00000ff94648230 */ /* 0x000fe20000000900 */
[----:B------:R-:W-:Y:S01]  /*1d140*/  PRMT R45, R148, 0x5410, R147 ;  /* 0x00005410942d7816 */ /* 0x000fe20000000093 */
[----:B------:R-:W-:Y:S01]  /*1d150*/  IMAD.MOV.U32 R99, RZ, RZ, R140 ;  /* 0x000000ffff637224 */ /* 0x000fe200078e008c */
[----:B------:R-:W-:Y:S01]  /*1d160*/  LOP3.LUT R0, R0, 0xffff, RZ, 0xc0, !PT ;  /* 0x0000ffff00007812 */ /* 0x000fe200078ec0ff */
[----:B------:R-:W-:Y:S01]  /*1d170*/  IMAD.MOV.U32 R54, RZ, RZ, R39 ;  /* 0x000000ffff367224 */ /* 0x000fe200078e0027 */
[----:B------:R-:W-:Y:S01]  /*1d180*/  @!P0 PRMT R148, R100, 0x5410, RZ ;  /* 0x0000541064948816 */ /* 0x000fe200000000ff */
[----:B------:R-:W-:Y:S01]  /*1d190*/  IMAD.MOV.U32 R18, RZ, RZ, R92 ;  /* 0x000000ffff127224 */ /* 0x000fe200078e005c */
[----:B------:R-:W-:Y:S01]  /*1d1a0*/  ISETP.LE.U32.AND P0, PT, R0, UR13, PT ;  /* 0x0000000d00007c0c */ /* 0x000fe2000bf03070 */
[----:B---3--:R-:W-:Y:S01]  /*1d1b0*/  FADD.FTZ R62, R9, R16 ;  /* 0x00000010093e7221 */ /* 0x008fe20000010000 */
[----:B------:R-:W-:Y:S01]  /*1d1c0*/  FADD.FTZ R52, R181, R3 ;  /* 0x00000003b5347221 */ /* 0x000fe20000010000 */
[----:B------:R-:W-:Y:S01]  /*1d1d0*/  IMAD.MOV.U32 R30, RZ, RZ, R252 ;  /* 0x000000ffff1e7224 */ /* 0x000fe200078e00fc */
[----:B------:R3:W5:Y:S01]  /*1d1e0*/  LDL.LU R186, [R1+0x1a4] ;  /* 0x0001a40001ba7983 */ /* 0x0007620000300800 */
[----:B-1----:R-:W-:-:S02]  /*1d1f0*/  F2FP.F16.F32.PACK_AB R0, R234, R231 ;  /* 0x000000e7ea00723e */ /* 0x002fc400000000ff */
[----:B------:R-:W-:Y:S01]  /*1d200*/  ISETP.LE.U32.AND P6, PT, R24, UR13, PT ;  /* 0x0000000d18007c0c */ /* 0x000fe2000bfc3070 */
[----:B------:R-:W-:Y:S01]  /*1d210*/  IMAD.MOV.U32 R97, RZ, RZ, R19 ;  /* 0x000000ffff617224 */ /* 0x000fe200078e0013 */
[C---:B------:R-:W-:Y:S01]  /*1d220*/  PRMT R142, R0.reuse, 0x7632, R142 ;  /* 0x00007632008e7816 */ /* 0x040fe2000000008e */
[----:B------:R-:W-:Y:S01]  /*1d230*/  @!P1 HADD2 R101, -R0.H0_H0, -RZ.H0_H0 ;  /* 0xa00000ff00659230 */ /* 0x000fe20000000900 */
[C---:B------:R-:W-:Y:S01]  /*1d240*/  @P1 PRMT R227, R0.reuse, 0x7610, R227 ;  /* 0x0000761000e31816 */ /* 0x040fe200000000e3 */
[----:B------:R-:W-:Y:S01]  /*1d250*/  IMAD.MOV.U32 R92, RZ, RZ, R90 ;  /* 0x000000ffff5c7224 */ /* 0x000fe200078e005a */
[----:B------:R-:W-:Y:S01]  /*1d260*/  PRMT R235, R0, 0x5410, R142 ;  /* 0x0000541000eb7816 */ /* 0x000fe2000000008e */
[----:B------:R-:W-:Y:S01]  /*1d270*/  IMAD.U32 R0, RZ, RZ, UR4 ;  /* 0x00000004ff007e24 */ /* 0x000fe2000f8e00ff */
[----:B------:R-:W-:Y:S01]  /*1d280*/  F2FP.F16.F32.PACK_AB R2, R22, R60 ;  /* 0x0000003c1602723e */ /* 0x000fe200000000ff */
[----:B------:R-:W-:Y:S02]  /*1d290*/  IMAD.MOV.U32 R24, RZ, RZ, R80 ;  /* 0x000000ffff187224 */ /* 0x000fe400078e0050 */
[----:B------:R-:W-:Y:S01]  /*1d2a0*/  IMAD.MOV.U32 R96, RZ, RZ, R18 ;  /* 0x000000ffff607224 */ /* 0x000fe200078e0012 */
[----:B------:R-:W-:Y:S01]  /*1d2b0*/  F2FP.F16.F32.PACK_AB R3, R230, R229 ;  /* 0x000000e5e603723e */ /* 0x000fe200000000ff */
[----:B------:R-:W-:-:S02]  /*1d2c0*/  IMAD.MOV.U32 R80, RZ, RZ, R141 ;  /* 0x000000ffff507224 */ /* 0x000fc400078e008d */
[----:B------:R-:W-:Y:S02]  /*1d2d0*/  IMAD.MOV.U32 R91, RZ, RZ, R42 ;  /* 0x000000ffff5b7224 */ /* 0x000fe400078e002a */
[----:B------:R-:W-:Y:S02]  /*1d2e0*/  @!P0 HADD2 R102, -R147.H0_H0, -RZ.H0_H0 ;  /* 0xa00000ff93668230 */ /* 0x000fe40000000900 */
[----:B------:R-:W-:Y:S01]  /*1d2f0*/  IMAD.WIDE R140, R0, 0x2, R12 ;  /* 0x00000002008c7825 */ /* 0x000fe200078e020c */
[----:B------:R3:W5:Y:S03]  /*1d300*/  LDL.LU R185, [R1+0x1a0] ;  /* 0x0001a00001b97983 */ /* 0x0007660000300800 */
[----:B------:R-:W-:Y:S02]  /*1d310*/  IMAD.U32 R0, RZ, RZ, UR48 ;  /* 0x00000030ff007e24 */ /* 0x000fe4000f8e00ff */
[----:B------:R-:W-:-:S02]  /*1d320*/  IMAD.MOV.U32 R19, RZ, RZ, R38 ;  /* 0x000000ffff137224 */ /* 0x000fc400078e0026 */
[----:B------:R-:W-:Y:S01]  /*1d330*/  FADD.FTZ R90, R23, R6 ;  /* 0x00000006175a7221 */ /* 0x000fe20000010000 */
[----:B------:R-:W-:Y:S01]  /*1d340*/  IMAD.WIDE R38, R0, 0x2, R12 ;  /* 0x0000000200267825 */ /* 0x000fe200078e020c */
[----:B------:R-:W-:Y:S01]  /*1d350*/  LOP3.LUT R0, R93, UR21, R208, 0x96, !PT ;  /* 0x000000155d007c12 */ /* 0x000fe2000f8e96d0 */
[----:B------:R1:W-:Y:S01]  /*1d360*/  STG.E.U16 desc[UR30][R140.64+-0xfe], R7 ;  /* 0xffff02078c007986 */ /* 0x0003e2000c10151e */
[C---:B------:R-:W-:Y:S02]  /*1d370*/  PRMT R144, R2.reuse, 0x7610, R144 ;  /* 0x0000761002907816 */ /* 0x040fe40000000090 */
[----:B------:R-:W-:Y:S01]  /*1d380*/  PRMT R143, R2, 0x7632, R143 ;  /* 0x00007632028f7816 */ /* 0x000fe2000000008f */
[----:B------:R-:W-:Y:S04]  /*1d390*/  STG.E.U16 desc[UR30][R140.64+-0x100], R8 ;  /* 0xffff00088c007986 */ /* 0x000fe8000c10151e */
[----:B------:R-:W-:Y:S04]  /*1d3a0*/  STG.E.U16 desc[UR30][R38.64+-0x100], R5 ;  /* 0xffff000526007986 */ /* 0x000fe8000c10151e */
[----:B------:R4:W-:Y:S01]  /*1d3b0*/  STG.E.U16 desc[UR30][R38.64+-0xfe], R4 ;  /* 0xffff020426007986 */ /* 0x0009e2000c10151e */
[----:B------:R-:W-:-:S02]  /*1d3c0*/  PRMT R146, R3, 0x7610, R146 ;  /* 0x0000761003927816 */ /* 0x000fc40000000092 */
[----:B------:R-:W-:Y:S01]  /*1d3d0*/  PRMT R145, R3, 0x7632, R145 ;  /* 0x0000763203917816 */ /* 0x000fe20000000091 */
[----:B------:R-:W-:Y:S02]  /*1d3e0*/  @!P6 HADD2 R98, -R149.H0_H0, -RZ.H0_H0 ;  /* 0xa00000ff9562e230 */ /* 0x000fe40000000900 */
[----:B------:R-:W-:Y:S02]  /*1d3f0*/  IMAD.MOV.U32 R42, RZ, RZ, R28 ;  /* 0x000000ffff2a7224 */ /* 0x000fe400078e001c */
[----:B------:R-:W-:Y:S01]  /*1d400*/  @!P5 HADD2 R103, -R142.H0_H0, -RZ.H0_H0 ;  /* 0xa00000ff8e67d230 */ /* 0x000fe20000000900 */
[----:B------:R-:W-:Y:S01]  /*1d410*/  @!P1 PRMT R227, R101, 0x5410, RZ ;  /* 0x0000541065e39816 */ /* 0x000fe200000000ff */
[----:B------:R-:W-:Y:S01]  /*1d420*/  IMAD.MOV.U32 R32, RZ, RZ, R79 ;  /* 0x000000ffff207224 */ /* 0x000fe200078e004f */
[----:B------:R-:W-:Y:S01]  /*1d430*/  @!P0 PRMT R147, R102, 0x5410, RZ ;  /* 0x0000541066938816 */ /* 0x000fe200000000ff */
[----:B------:R-:W-:Y:S01]  /*1d440*/  IMAD.MOV.U32 R33, RZ, RZ, R78 ;  /* 0x000000ffff217224 */ /* 0x000fe200078e004e */
[----:B------:R3:W5:Y:S01]  /*1d450*/  LDL.LU R184, [R1+0x19c] ;  /* 0x00019c0001b87983 */ /* 0x0007620000300800 */
[----:B-1----:R-:W-:Y:S01]  /*1d460*/  IMAD.WIDE.U32 R6, R0, -0x326172a9, RZ ;  /* 0xcd9e8d5700067825 */ /* 0x002fe200078e00ff */
[----:B------:R-:W-:-:S03]  /*1d470*/  LOP3.LUT R0, R37, UR42, R92, 0x96, !PT ;  /* 0x0000002a25007c12 */ /* 0x000fc6000f8e965c */
[----:B------:R-:W-:Y:S01]  /*1d480*/  @!P3 HADD2 R109, -R145.H0_H0, -RZ.H0_H0 ;  /* 0xa00000ff916db230 */ /* 0x000fe20000000900 */
[----:B------:R-:W-:Y:S02]  /*1d490*/  @!P6 PRMT R149, R98, 0x5410, RZ ;  /* 0x000054106295e816 */ /* 0x000fe400000000ff */
[----:B------:R-:W-:Y:S02]  /*1d4a0*/  PRMT R61, R146, 0x5410, R145 ;  /* 0x00005410923d7816 */ /* 0x000fe40000000091 */
[----:B------:R-:W-:Y:S01]  /*1d4b0*/  PRMT R252, R144, 0x5410, R143 ;  /* 0x0000541090fc7816 */ /* 0x000fe2000000008f */
[----:B------:R-:W-:Y:S01]  /*1d4c0*/  @!P4 HADD2 R112, -R146.H0_H0, -RZ.H0_H0 ;  /* 0xa00000ff9270c230 */ /* 0x000fe20000000900 */
[----:B------:R-:W-:Y:S01]  /*1d4d0*/  LOP3.LUT R2, R7, UR43, R96, 0x96, !PT ;  /* 0x0000002b07027c12 */ /* 0x000fe2000f8e9660 */
[----:B------:R-:W-:Y:S02]  /*1d4e0*/  IMAD.MOV.U32 R93, RZ, RZ, R87 ;  /* 0x000000ffff5d7224 */ /* 0x000fe400078e0057 */
[----:B------:R-:W-:Y:S01]  /*1d4f0*/  IMAD.MOV.U32 R28, RZ, RZ, R25 ;  /* 0x000000ffff1c7224 */ /* 0x000fe200078e0019 */
[----:B------:R1:W-:Y:S01]  /*1d500*/  STG.E.U16 desc[UR30][R12.64+-0xee], R40 ;  /* 0xffff12280c007986 */ /* 0x0003e2000c10151e */
[----:B----4-:R-:W-:-:S04]  /*1d510*/  IMAD.WIDE.U32 R4, R0, -0x326172a9, RZ ;  /* 0xcd9e8d5700047825 */ /* 0x010fc800078e00ff */
[----:B------:R-:W-:Y:S01]  /*1d520*/  @!P2 HADD2 R107, -R143.H0_H0, -RZ.H0_H0 ;  /* 0xa00000ff8f6ba230 */ /* 0x000fe20000000900 */
[----:B------:R-:W-:Y:S01]  /*1d530*/  @!P5 PRMT R142, R103, 0x5410, RZ ;  /* 0x00005410678ed816 */ /* 0x000fe200000000ff */
[----:B------:R4:W-:Y:S01]  /*1d540*/  STG.E.U16 desc[UR30][R12.64+-0xf0], R35 ;  /* 0xffff10230c007986 */ /* 0x0009e2000c10151e */
[----:B------:R-:W-:Y:S01]  /*1d550*/  IMAD.WIDE.U32 R8, R2, -0x2daee0ad, RZ ;  /* 0xd2511f5302087825 */ /* 0x000fe200078e00ff */
[----:B------:R-:W-:Y:S02]  /*1d560*/  LOP3.LUT R2, R5, UR41, R6, 0x96, !PT ;  /* 0x0000002905027c12 */ /* 0x000fe4000f8e9606 */
[----:B------:R3:W5:Y:S02]  /*1d570*/  LDL.LU R183, [R1+0x198] ;  /* 0x0001980001b77983 */ /* 0x0007640000300800 */
[----:B------:R-:W-:Y:S01]  /*1d580*/  LOP3.LUT R0, R9, UR40, R36, 0x96, !PT ;  /* 0x0000002809007c12 */ /* 0x000fe2000f8e9624 */
[----:B------:R-:W-:Y:S01]  /*1d590*/  IMAD.WIDE.U32 R2, R2, -0x2daee0ad, RZ ;  /* 0xd2511f5302027825 */ /* 0x000fe200078e00ff */
[----:B------:R-:W-:-:S03]  /*1d5a0*/  ISETP.LE.U32.AND P6, PT, R26, UR13, PT ;  /* 0x0000000d1a007c0c */ /* 0x000fc6000bfc3070 */
[----:B------:R-:W-:Y:S01]  /*1d5b0*/  IMAD.MOV.U32 R98, RZ, RZ, R179 ;  /* 0x000000ffff627224 */ /* 0x000fe200078e00b3 */
[----:B------:R-:W-:Y:S01]  /*1d5c0*/  LOP3.LUT R3, R3, UR38, R8, 0x96, !PT ;  /* 0x0000002603037c12 */ /* 0x000fe2000f8e9608 */
[----:B------:R-:W-:Y:S01]  /*1d5d0*/  IMAD.WIDE.U32 R8, R0, -0x326172a9, RZ ;  /* 0xcd9e8d5700087825 */ /* 0x000fe200078e00ff */
[----:B------:R-:W-:Y:S02]  /*1d5e0*/  @!P3 PRMT R145, R109, 0x5410, RZ ;  /* 0x000054106d91b816 */ /* 0x000fe400000000ff */
[----:B------:R-:W-:Y:S01]  /*1d5f0*/  @!P4 PRMT R146, R112, 0x5410, RZ ;  /* 0x000054107092c816 */ /* 0x000fe200000000ff */
[----:B------:R-:W-:Y:S01]  /*1d600*/  IMAD.MOV.U32 R87, RZ, RZ, R65 ;  /* 0x000000ffff577224 */ /* 0x000fe200078e0041 */
[----:B------:R-:W-:Y:S01]  /*1d610*/  LOP3.LUT R0, R9, UR39, R4, 0x96, !PT ;  /* 0x0000002709007c12 */ /* 0x000fe2000f8e9604 */
[----:B------:R-:W-:Y:S02]  /*1d620*/  IMAD.MOV.U32 R25, RZ, RZ, R47 ;  /* 0x000000ffff197224 */ /* 0x000fe400078e002f */
[----:B-1----:R-:W-:Y:S01]  /*1d630*/  IMAD.MOV.U32 R40, RZ, RZ, R62 ;  /* 0x000000ffff287224 */ /* 0x002fe200078e003e */
[----:B------:R-:W-:Y:S01]  /*1d640*/  @!P2 PRMT R143, R107, 0x5410, RZ ;  /* 0x000054106b8fa816 */ /* 0x000fe200000000ff */
[----:B------:R-:W-:-:S04]  /*1d650*/  IMAD.WIDE.U32 R10, R0, -0x2daee0ad, RZ ;  /* 0xd2511f53000a7825 */ /* 0x000fc800078e00ff */
[----:B------:R-:W-:Y:S01]  /*1d660*/  IMAD.MOV.U32 R34, RZ, RZ, R77 ;  /* 0x000000ffff227224 */ /* 0x000fe200078e004d */
[----:B------:R-:W-:Y:S01]  /*1d670*/  LOP3.LUT R2, R11, UR32, R2, 0x96, !PT ;  /* 0x000000200b027c12 */ /* 0x000fe2000f8e9602 */
[----:B------:R-:W-:-:S04]  /*1d680*/  IMAD.WIDE.U32 R4, R3, -0x326172a9, RZ ;  /* 0xcd9e8d5703047825 */ /* 0x000fc800078e00ff */
[----:B----4-:R-:W-:Y:S01]  /*1d690*/  IMAD.MOV.U32 R35, RZ, RZ, R76 ;  /* 0x000000ffff237224 */ /* 0x010fe200078e004c */
[----:B------:R-:W-:Y:S01]  /*1d6a0*/  STG.E.U16 desc[UR30][R14.64+-0xf0], R226 ;  /* 0xffff10e20e007986 */ /* 0x000fe2000c10151e */
[----:B------:R-:W-:Y:S01]  /*1d6b0*/  IMAD.WIDE.U32 R2, R2, -0x326172a9, RZ ;  /* 0xcd9e8d5702027825 */ /* 0x000fe200078e00ff */
[----:B------:R-:W-:Y:S02]  /*1d6c0*/  LOP3.LUT R9, R5, UR37, R8, 0x96, !PT ;  /* 0x0000002505097c12 */ /* 0x000fe4000f8e9608 */
[----:B------:R-:W-:Y:S01]  /*1d6d0*/  STG.E.U16 desc[UR30][R14.64+-0xee], R228 ;  /* 0xffff12e40e007986 */ /* 0x000fe2000c10151e */
[----:B------:R-:W-:Y:S02]  /*1d6e0*/  SHF.R.U32.HI R5, RZ, 0x10, R2 ;  /* 0x00000010ff057819 */ /* 0x000fe40000011602 */
[----:B------:R-:W-:Y:S01]  /*1d6f0*/  LOP3.LUT R0, R3, UR26, R4, 0x96, !PT ;  /* 0x0000001a03007c12 */ /* 0x000fe2000f8e9604 */
[----:B------:R3:W5:Y:S01]  /*1d700*/  LDL.LU R182, [R1+0x194] ;  /* 0x0001940001b67983 */ /* 0x0007620000300800 */
[----:B------:R-:W-:-:S02]  /*1d710*/  LOP3.LUT R3, R2, 0xffff, RZ, 0xc0, !PT ;  /* 0x0000ffff02037812 */ /* 0x000fc400078ec0ff */
[----:B------:R-:W-:Y:S01]  /*1d720*/  LOP3.LUT R8, R2, 0xff, RZ, 0xc0, !PT ;  /* 0x000000ff02087812 */ /* 0x000fe200078ec0ff */
[----:B------:R-:W-:Y:S01]  /*1d730*/  @!P6 HADD2 R108, -R144.H0_H0, -RZ.H0_H0 ;  /* 0xa00000ff906ce230 */ /* 0x000fe20000000900 */
[----:B------:R-:W-:Y:S01]  /*1d740*/  SHF.R.U32.HI R4, RZ, 0x18, R2 ;  /* 0x00000018ff047819 */ /* 0x000fe20000011602 */
[----:B------:R-:W-:Y:S01]  /*1d750*/  IMAD.MOV.U32 R65, RZ, RZ, R121 ;  /* 0x000000ffff417224 */ /* 0x000fe200078e0079 */
[----:B------:R-:W-:Y:S01]  /*1d760*/  LOP3.LUT R2, R5, 0xff, RZ, 0xc0, !PT ;  /* 0x000000ff05027812 */ /* 0x000fe200078ec0ff */
[----:B------:R-:W-:Y:S01]  /*1d770*/  IMAD.MOV.U32 R47, RZ, RZ, R180 ;  /* 0x000000ffff2f7224 */ /* 0x000fe200078e00b4 */
[----:B------:R-:W-:Y:S01]  /*1d780*/  SHF.R.U32.HI R3, RZ, 0x8, R3 ;  /* 0x00000008ff037819 */ /* 0x000fe20000011603 */
[----:B------:R-:W-:Y:S01]  /*1d790*/  IMAD.MOV.U32 R26, RZ, RZ, R90 ;  /* 0x000000ffff1a7224 */ /* 0x000fe200078e005a */
[----:B------:R-:W-:Y:S01]  /*1d7a0*/  PRMT R18, R2, 0x5410, R4 ;  /* 0x0000541002127816 */ /* 0x000fe20000000004 */
[----:B------:R-:W-:Y:S01]  /*1d7b0*/  STG.E.U16 desc[UR30][R140.64+-0xf0], R198 ;  /* 0xffff10c68c007986 */ /* 0x000fe2000c10151e */
[----:B------:R-:W-:-:S02]  /*1d7c0*/  LOP3.LUT R2, R0, 0xffff, RZ, 0xc0, !PT ;  /* 0x0000ffff00027812 */ /* 0x000fc400078ec0ff */
[----:B------:R-:W-:Y:S01]  /*1d7d0*/  PRMT R17, R8, 0x5410, R3 ;  /* 0x0000541008117816 */ /* 0x000fe20000000003 */
[----:B------:R-:W-:Y:S01]  /*1d7e0*/  STG.E.U16 desc[UR30][R140.64+-0xee], R197 ;  /* 0xffff12c58c007986 */ /* 0x000fe2000c10151e */
[----:B------:R-:W-:Y:S02]  /*1d7f0*/  SHF.R.U32.HI R3, RZ, 0x8, R2 ;  /* 0x00000008ff037819 */ /* 0x000fe40000011602 */
[----:B------:R-:W-:Y:S01]  /*1d800*/  LOP3.LUT R2, R0, 0xff, RZ, 0xc0, !PT ;  /* 0x000000ff00027812 */ /* 0x000fe200078ec0ff */
[----:B------:R3:W5:Y:S03]  /*1d810*/  LDL.LU R181, [R1+0x190] ;  /* 0x0001900001b57983 */ /* 0x0007660000300800 */
[----:B------:R-:W-:Y:S01]  /*1d820*/  PRMT R11, R2, 0x5410, R3 ;  /* 0x00005410020b7816 */ /* 0x000fe20000000003 */
[----:B------:R-:W-:Y:S01]  /*1d830*/  IMAD.MOV.U32 R5, RZ, RZ, 0x7054 ;  /* 0x00007054ff057424 */ /* 0x000fe200078e00ff */
[----:B------:R-:W-:-:S02]  /*1d840*/  SHF.R.U32.HI R3, RZ, 0x10, R0 ;  /* 0x00000010ff037819 */ /* 0x000fc40000011600 */
[----:B------:R-:W-:Y:S01]  /*1d850*/  @!P6 PRMT R144, R108, 0x5410, RZ ;  /* 0x000054106c90e816 */ /* 0x000fe200000000ff */
[----:B------:R-:W-:Y:S01]  /*1d860*/  STG.E.U16 desc[UR30][R38.64+-0xf0], R163 ;  /* 0xffff10a326007986 */ /* 0x000fe2000c10151e */
[----:B------:R-:W-:Y:S02]  /*1d870*/  SHF.R.U32.HI R2, RZ, 0x18, R0 ;  /* 0x00000018ff027819 */ /* 0x000fe40000011600 */
[----:B------:R-:W-:Y:S01]  /*1d880*/  LOP3.LUT R0, R3, 0xff, RZ, 0xc0, !PT ;  /* 0x000000ff03007812 */ /* 0x000fe200078ec0ff */
[----:B------:R-:W-:Y:S03]  /*1d890*/  STG.E.U16 desc[UR30][R38.64+-0xee], R193 ;  /* 0xffff12c126007986 */ /* 0x000fe6000c10151e */
[----:B------:R-:W-:Y:S01]  /*1d8a0*/  PRMT R16, R0, 0x5410, R2 ;  /* 0x0000541000107816 */ /* 0x000fe20000000002 */
[----:B------:R-:W-:Y:S01]  /*1d8b0*/  IMAD.WIDE.U32 R2, R9, -0x2daee0ad, RZ ;  /* 0xd2511f5309027825 */ /* 0x000fe200078e00ff */
[----:B------:R3:W5:Y:S03]  /*1d8c0*/  LDL.LU R180, [R1+0x18c] ;  /* 0x00018c0001b47983 */ /* 0x0007660000300800 */
[----:B------:R-:W-:Y:S01]  /*1d8d0*/  IMAD.U32 R0, RZ, RZ, UR13 ;  /* 0x0000000dff007e24 */ /* 0x000fe2000f8e00ff */
[----:B------:R-:W-:Y:S01]  /*1d8e0*/  LOP3.LUT R4, R3, UR20, R10, 0x96, !PT ;  /* 0x0000001403047c12 */ /* 0x000fe2000f8e960a */
[----:B------:R-:W-:Y:S03]  /*1d8f0*/  STG.E.U16 desc[UR30][R12.64+-0xe0], R225 ;  /* 0xffff20e10c007986 */ /* 0x000fe6000c10151e */
[----:B------:R-:W-:Y:S01]  /*1d900*/  PRMT R0, R0, R5, UR13 ;  /* 0x0000000d00007e16 */ /* 0x000fe20008000005 */
[----:B------:R-:W-:Y:S01]  /*1d910*/  STG.E.U16 desc[UR30][R12.64+-0xde], R224 ;  /* 0xffff22e00c007986 */ /* 0x000fe2000c10151e */
[----:B------:R-:W-:-:S03]  /*1d920*/  LOP3.LUT R5, R4, 0xffff, RZ, 0xc0, !PT ;  /* 0x0000ffff04057812 */ /* 0x000fc600078ec0ff */
[----:B------:R3:W5:Y:S01]  /*1d930*/  LDL.LU R179, [R1+0x188] ;  /* 0x0001880001b37983 */ /* 0x0007620000300800 */
        /* <DEDUP_REMOVED lines=14> */
[----:B------:R-:W-:Y:S02]  /*1da20*/  HSET2.LE.AND R2, R17, R0, PT ;  /* 0x0000000011027233 */ /* 0x000fe40003803000 */
[----:B------:R-:W-:Y:S01]  /*1da30*/  PRMT R17, R3, 0x5410, R4 ;  /* 0x0000541003117816 */ /* 0x000fe20000000004 */
[----:B------:R-:W-:-:S02]  /*1da40*/  IMAD.U32 R4, RZ, RZ, UR35 ;  /* 0x00000023ff047e24 */ /* 0x000fc4000f8e00ff */
[----:B------:R-:W-:Y:S02]  /*1da50*/  LOP3.LUT R10, R2, R98, RZ, 0xc0, !PT ;  /* 0x00000062020a7212 */ /* 0x000fe400078ec0ff */
[--C-:B------:R-:W-:Y:S02]  /*1da60*/  HSET2.LE.AND R2, R18, R0.reuse, PT ;  /* 0x0000000012027233 */ /* 0x100fe40003803000 */
[----:B------:R-:W-:Y:S02]  /*1da70*/  LOP3.LUT R4, R209, UR7, R4, 0x96, !PT ;  /* 0x00000007d1047c12 */ /* 0x000fe4000f8e9604 */
[--C-:B------:R-:W-:Y:S02]  /*1da80*/  HSET2.LE.AND R3, R11, R0.reuse, PT ;  /* 0x000000000b037233 */ /* 0x100fe40003803000 */
[----:B------:R-:W-:Y:S01]  /*1da90*/  LOP3.LUT R11, R2, R99, RZ, 0xc0, !PT ;  /* 0x00000063020b7212 */ /* 0x000fe200078ec0ff */
[----:B------:R-:W-:Y:S01]  /*1daa0*/  IMAD.WIDE.U32 R108, R4, -0x326172a9, RZ ;  /* 0xcd9e8d57046c7825 */ /* 0x000fe200078e00ff */
[----:B------:R-:W-:-:S02]  /*1dab0*/  HSET2.LE.AND R2, R16, R0, PT ;  /* 0x0000000010027233 */ /* 0x000fc40003803000 */
[----:B------:R-:W-:Y:S02]  /*1dac0*/  LOP3.LUT R8, R3, R24, RZ, 0xc0, !PT ;  /* 0x0000001803087212 */ /* 0x000fe400078ec0ff */
[----:B------:R-:W-:Y:S02]  /*1dad0*/  HSET2.LE.AND R3, R9, R0, PT ;  /* 0x0000000009037233 */ /* 0x000fe40003803000 */
[----:B------:R-:W-:Y:S02]  /*1dae0*/  LOP3.LUT R4, R109, UR29, R54, 0x96, !PT ;  /* 0x0000001d6d047c12 */ /* 0x000fe4000f8e9636 */
[----:B------:R-:W-:Y:S02]  /*1daf0*/  LOP3.LUT R9, R2, R95, RZ, 0xc0, !PT ;  /* 0x0000005f02097212 */ /* 0x000fe400078ec0ff */
[----:B------:R-:W-:Y:S02]  /*1db00*/  LOP3.LUT R2, R7, UR43, R108, 0x96, !PT ;  /* 0x0000002b07027c12 */ /* 0x000fe4000f8e966c */
[----:B------:R-:W-:Y:S01]  /*1db10*/  LOP3.LUT R16, R3, R19, RZ, 0xc0, !PT ;  /* 0x0000001303107212 */ /* 0x000fe200078ec0ff */
[----:B------:R-:W-:-:S04]  /*1db20*/  IMAD.WIDE.U32 R18, R4, -0x2daee0ad, RZ ;  /* 0xd2511f5304127825 */ /* 0x000fc800078e00ff */
[----:B------:R-:W-:Y:S01]  /*1db30*/  IMAD.WIDE.U32 R2, R2, -0x2daee0ad, RZ ;  /* 0xd2511f5302027825 */ /* 0x000fe200078e00ff */
[----:B------:R-:W-:-:S04]  /*1db40*/  LOP3.LUT R4, R19, UR42, R92, 0x96, !PT ;  /* 0x0000002a13047c12 */ /* 0x000fc8000f8e965c */
[----:B------:R-:W-:Y:S01]  /*1db50*/  LOP3.LUT R7, R3, UR40, R18, 0x96, !PT ;  /* 0x0000002803077c12 */ /* 0x000fe2000f8e9612 */
[----:B------:R-:W-:Y:S02]  /*1db60*/  IMAD.MOV.U32 R95, RZ, RZ, R91 ;  /* 0x000000ffff5f7224 */ /* 0x000fe400078e005b */
[----:B------:R-:W-:Y:S02]  /*1db70*/  IMAD.MOV.U32 R91, RZ, RZ, R86 ;  /* 0x000000ffff5b7224 */ /* 0x000fe400078e0056 */
[----:B------:R-:W-:-:S04]  /*1db80*/  IMAD.WIDE.U32 R4, R4, -0x326172a9, RZ ;  /* 0xcd9e8d5704047825 */ /* 0x000fc800078e00ff */
[----:B------:R-:W-:Y:S02]  /*1db90*/  IMAD.MOV.U32 R86, RZ, RZ, R113 ;  /* 0x000000ffff567224 */ /* 0x000fe400078e0071 */
[----:B------:R-:W-:Y:S01]  /*1dba0*/  IMAD.WIDE.U32 R112, R7, -0x326172a9, RZ ;  /* 0xcd9e8d5707707825 */ /* 0x000fe200078e00ff */
[----:B------:R-:W-:-:S04]  /*1dbb0*/  LOP3.LUT R3, R5, UR41, R6, 0x96, !PT ;  /* 0x0000002905037c12 */ /* 0x000fc8000f8e9606 */
[----:B------:R-:W-:Y:S01]  /*1dbc0*/  LOP3.LUT R4, R113, UR39, R4, 0x96, !PT ;  /* 0x0000002771047c12 */ /* 0x000fe2000f8e9604 */
[----:B------:R-:W-:Y:S02]  /*1dbd0*/  IMAD.MOV.U32 R92, RZ, RZ, R89 ;  /* 0x000000ffff5c7224 */ /* 0x000fe400078e0059 */
[----:B------:R-:W-:-:S04]  /*1dbe0*/  IMAD.WIDE.U32 R6, R3, -0x2daee0ad, RZ ;  /* 0xd2511f5303067825 */ /* 0x000fc800078e00ff */
[----:B------:R-:W-:Y:S02]  /*1dbf0*/  IMAD.MOV.U32 R89, RZ, RZ, R120 ;  /* 0x000000ffff597224 */ /* 0x000fe400078e0078 */
[----:B------:R-:W-:Y:S01]  /*1dc00*/  IMAD.WIDE.U32 R120, R4, -0x2daee0ad, RZ ;  /* 0xd2511f5304787825 */ /* 0x000fe200078e00ff */
[----:B------:R-:W-:Y:S02]  /*1dc10*/  LOP3.LUT R5, R7, UR38, R2, 0x96, !PT ;  /* 0x0000002607057c12 */ /* 0x000fe4000f8e9602 */
[--C-:B------:R-:W-:Y:S02]  /*1dc20*/  HSET2.LE.AND R2, R21, R0.reuse, PT ;  /* 0x0000000015027233 */ /* 0x100fe40003803000 */
[--C-:B------:R-:W-:Y:S02]  /*1dc30*/  HSET2.LE.AND R3, R20, R0.reuse, PT ;  /* 0x0000000014037233 */ /* 0x100fe40003803000 */
[----:B------:R-:W-:Y:S02]  /*1dc40*/  HSET2.LE.AND R4, R17, R0, PT ;  /* 0x0000000011047233 */ /* 0x000fe40003803000 */
[----:B------:R-:W-:Y:S01]  /*1dc50*/  LOP3.LUT R6, R121, UR32, R6, 0x96, !PT ;  /* 0x0000002079067c12 */ /* 0x000fe2000f8e9606 */
[----:B------:R-:W-:Y:S01]  /*1dc60*/  IMAD.WIDE.U32 R36, R5, -0x326172a9, RZ ;  /* 0xcd9e8d5705247825 */ /* 0x000fe200078e00ff */
[----:B------:R-:W-:-:S02]  /*1dc70*/  LOP3.LUT R17, R2, R95, RZ, 0xc0, !PT ;  /* 0x0000005f02117212 */ /* 0x000fc400078ec0ff */
[----:B------:R-:W-:Y:S01]  /*1dc80*/  LOP3.LUT R18, R3, R92, RZ, 0xc0, !PT ;  /* 0x0000005c03127212 */ /* 0x000fe200078ec0ff */
[----:B------:R-:W-:Y:S01]  /*1dc90*/  IMAD.WIDE.U32 R2, R6, -0x326172a9, RZ ;  /* 0xcd9e8d5706027825 */ /* 0x000fe200078e00ff */
[----:B------:R-:W-:-:S03]  /*1dca0*/  LOP3.LUT R19, R4, R93, RZ, 0xc0, !PT ;  /* 0x0000005d04137212 */ /* 0x000fc600078ec0ff */
[----:B------:R-:W-:Y:S01]  /*1dcb0*/  IMAD.WIDE.U32 R4, R30, -0x326172a9, RZ ;  /* 0xcd9e8d571e047825 */ /* 0x000fe200078e00ff */
[----:B------:R-:W-:-:S03]  /*1dcc0*/  LOP3.LUT R113, R2, 0xffff, RZ, 0xc0, !PT ;  /* 0x0000ffff02717812 */ /* 0x000fc600078ec0ff */
[----:B------:R-:W-:Y:S01]  /*1dcd0*/  IMAD.MOV.U32 R93, RZ, RZ, R81 ;  /* 0x000000ffff5d7224 */ /* 0x000fe200078e0051 */
[----:B------:R-:W-:Y:S01]  /*1dce0*/  LOP3.LUT R121, R2, 0xff, RZ, 0xc0, !PT ;  /* 0x000000ff02797812 */ /* 0x000fe200078ec0ff */
[----:B------:R-:W-:Y:S01]  /*1dcf0*/  IMAD.MOV.U32 R92, RZ, RZ, R115 ;  /* 0x000000ffff5c7224 */ /* 0x000fe200078e0073 */
[----:B------:R-:W-:Y:S01]  /*1dd00*/  SHF.R.U32.HI R115, RZ, 0x10, R2 ;  /* 0x00000010ff737819 */ /* 0x000fe20000011602 */
[----:B------:R-:W-:Y:S01]  /*1dd10*/  IMAD.MOV.U32 R81, RZ, RZ, R114 ;  /* 0x000000ffff517224 */ /* 0x000fe200078e0072 */
[----:B------:R-:W-:Y:S02]  /*1dd20*/  SHF.R.U32.HI R114, RZ, 0x18, R2 ;  /* 0x00000018ff727819 */ /* 0x000fe40000011602 */
[----:B------:R-:W-:-:S05]  /*1dd30*/  LOP3.LUT R2, R5, R29, RZ, 0x3c, !PT ;  /* 0x0000001d05027212 */ /* 0x000fca00078e3cff */
[----:B------:R-:W-:Y:S01]  /*1dd40*/  IMAD.WIDE.U32 R30, R2, -0x2daee0ad, RZ ;  /* 0xd2511f53021e7825 */ /* 0x000fe200078e00ff */
[----:B------:R-:W-:Y:S02]  /*1dd50*/  LOP3.LUT R36, R3, UR26, R36, 0x96, !PT ;  /* 0x0000001a03247c12 */ /* 0x000fe4000f8e9624 */
[----:B------:R-:W-:Y:S02]  /*1dd60*/  LOP3.LUT R3, R97, UR29, R4, 0x96, !PT ;  /* 0x0000001d61037c12 */ /* 0x000fe4000f8e9604 */
[----:B------:R-:W-:Y:S01]  /*1dd70*/  LOP3.LUT R2, R31, UR21, R208, 0x96, !PT ;  /* 0x000000151f027c12 */ /* 0x000fe2000f8e96d0 */
[----:B------:R-:W-:Y:S02]  /*1dd80*/  IMAD.MOV.U32 R95, RZ, RZ, R91 ;  /* 0x000000ffff5f7224 */ /* 0x000fe400078e005b */
[----:B------:R-:W-:Y:S02]  /*1dd90*/  IMAD.MOV.U32 R91, RZ, RZ, R42 ;  /* 0x000000ffff5b7224 */ /* 0x000fe400078e002a */
[----:B------:R-:W-:-:S02]  /*1dda0*/  IMAD.MOV.U32 R42, RZ, RZ, R28 ;  /* 0x000000ffff2a7224 */ /* 0x000fc400078e001c */
[----:B------:R-:W-:-:S04]  /*1ddb0*/  IMAD.WIDE.U32 R28, R2, -0x326172a9, RZ ;  /* 0xcd9e8d57021c7825 */ /* 0x000fc800078e00ff */
[----:B------:R-:W-:Y:S01]  /*1ddc0*/  IMAD.WIDE.U32 R6, R3, -0x2daee0ad, RZ ;  /* 0xd2511f5303067825 */ /* 0x000fe200078e00ff */
[----:B------:R-:W-:Y:S02]  /*1ddd0*/  LOP3.LUT R31, R109, UR29, R4, 0x96, !PT ;  /* 0x0000001d6d1f7c12 */ /* 0x000fe4000f8e9604 */
[----:B------:R-:W-:Y:S02]  /*1dde0*/  LOP3.LUT R2, R29, UR43, R96, 0x96, !PT ;  /* 0x0000002b1d027c12 */ /* 0x000fe4000f8e9660 */
[----:B------:R-:W-:-:S03]  /*1ddf0*/  LOP3.LUT R4, R7, UR42, R30, 0x96, !PT ;  /* 0x0000002a07047c12 */ /* 0x000fc6000f8e961e */
[----:B------:R-:W-:-:S04]  /*1de00*/  IMAD.WIDE.U32 R2, R2, -0x2daee0ad, RZ ;  /* 0xd2511f5302027825 */ /* 0x000fc800078e00ff */
[----:B------:R-:W-:Y:S01]  /*1de10*/  IMAD.WIDE.U32 R20, R4, -0x326172a9, RZ ;  /* 0xcd9e8d5704147825 */ /* 0x000fe200078e00ff */
[----:B------:R-:W-:-:S04]  /*1de20*/  LOP3.LUT R6, R3, UR40, R6, 0x96, !PT ;  /* 0x0000002803067c12 */ /* 0x000fc8000f8e9606 */
[----:B------:R-:W-:-:S05]  /*1de30*/  LOP3.LUT R3, R21, UR41, R28, 0x96, !PT ;  /* 0x0000002915037c12 */ /* 0x000fca000f8e961c */
[----:B------:R-:W-:-:S05]  /*1de40*/  IMAD.WIDE.U32 R4, R3, -0x2daee0ad, RZ ;  /* 0xd2511f5303047825 */ /* 0x000fca00078e00ff */
[----:B------:R-:W-:Y:S01]  /*1de50*/  LOP3.LUT R5, R5, UR38, R2, 0x96, !PT ;  /* 0x0000002605057c12 */ /* 0x000fe2000f8e9602 */
[----:B------:R-:W-:-:S05]  /*1de60*/  IMAD.WIDE.U32 R2, R6, -0x326172a9, RZ ;  /* 0xcd9e8d5706027825 */ /* 0x000fca00078e00ff */
[----:B------:R-:W-:Y:S01]  /*1de70*/  LOP3.LUT R3, R3, UR39, R20, 0x96, !PT ;  /* 0x0000002703037c12 */ /* 0x000fe2000f8e9614 */
[----:B------:R-:W-:Y:S02]  /*1de80*/  IMAD.MOV.U32 R54, RZ, RZ, R95 ;  /* 0x000000ffff367224 */ /* 0x000fe400078e005f */
[----:B------:R-:W-:Y:S02]  /*1de90*/  IMAD.MOV.U32 R95, RZ, RZ, R25 ;  /* 0x000000ffff5f7224 */ /* 0x000fe400078e0019 */
[----:B------:R-:W-:-:S05]  /*1dea0*/  IMAD.WIDE.U32 R24, R3, -0x2daee0ad, RZ ;  /* 0xd2511f5303187825 */ /* 0x000fca00078e00ff */
        /* <DEDUP_REMOVED lines=9> */
[----:B------:R-:W-:-:S03]  /*1df40*/  SHF.R.U32.HI R4, RZ, 0x10, R2 ;  /* 0x00000010ff047819 */ /* 0x000fc60000011602 */
[----:B------:R-:W-:-:S05]  /*1df50*/  HSET2.LE.AND R3, R3, R0, PT ;  /* 0x0000000003037233 */ /* 0x000fca0003803000 */
[----:B------:R-:W-:Y:S02]  /*1df60*/  LOP3.LUT R6, R3, R41, RZ, 0xc0, !PT ;  /* 0x0000002903067212 */ /* 0x000fe400078ec0ff */
[----:B------:R-:W-:Y:S02]  /*1df70*/  SHF.R.U32.HI R3, RZ, 0x18, R2 ;  /* 0x00000018ff037819 */ /* 0x000fe40000011602 */
[----:B------:R-:W-:-:S04]  /*1df80*/  LOP3.LUT R2, R4, 0xff, RZ, 0xc0, !PT ;  /* 0x000000ff04027812 */ /* 0x000fc800078ec0ff */
[----:B------:R-:W-:-:S05]  /*1df90*/  PRMT R2, R2, 0x5410, R3 ;  /* 0x0000541002027816 */ /* 0x000fca0000000003 */
[----:B------:R-:W-:-:S05]  /*1dfa0*/  HSET2.LE.AND R2, R2, R0, PT ;  /* 0x0000000002027233 */ /* 0x000fca0003803000 */
[----:B------:R-:W-:Y:S02]  /*1dfb0*/  LOP3.LUT R7, R2, R43, RZ, 0xc0, !PT ;  /* 0x0000002b02077212 */ /* 0x000fe400078ec0ff */
[C---:B------:R-:W-:Y:S01]  /*1dfc0*/  LOP3.LUT R2, R5.reuse, 0xffff, RZ, 0xc0, !PT ;  /* 0x0000ffff05027812 */ /* 0x040fe200078ec0ff */
[----:B------:R-:W-:Y:S02]  /*1dfd0*/  IMAD.MOV.U32 R209, RZ, RZ, R22 ;  /* 0x000000ffffd17224 */ /* 0x000fe400078e0016 */
[----:B------:R-:W1:Y:S01]  /*1dfe0*/  LDSM.16.MT88.4 R20, [R165+0x6000] ;  /* 0x00600000a514783b */ /* 0x000e620000004200 */
[----:B------:R-:W-:Y:S02]  /*1dff0*/  SHF.R.U32.HI R3, RZ, 0x8, R2 ;  /* 0x00000008ff037819 */ /* 0x000fe40000011602 */
[----:B------:R-:W-:-:S04]  /*1e000*/  LOP3.LUT R2, R5, 0xff, RZ, 0xc0, !PT ;  /* 0x000000ff05027812 */ /* 0x000fc800078ec0ff */
[----:B------:R-:W-:-:S05]  /*1e010*/  PRMT R2, R2, 0x5410, R3 ;  /* 0x0000541002027816 */ /* 0x000fca0000000003 */
[----:B------:R-:W-:-:S05]  /*1e020*/  HSET2.LE.AND R2, R2, R0, PT ;  /* 0x0000000002027233 */ /* 0x000fca0003803000 */
[----:B------:R-:W-:Y:S02]  /*1e030*/  LOP3.LUT R4, R2, R46, RZ, 0xc0, !PT ;  /* 0x0000002e02047212 */ /* 0x000fe400078ec0ff */
[--C-:B------:R-:W-:Y:S02]  /*1e040*/  SHF.R.U32.HI R2, RZ, 0x10, R5.reuse ;  /* 0x00000010ff027819 */ /* 0x100fe40000011605 */
[----:B------:R-:W-:Y:S02]  /*1e050*/  SHF.R.U32.HI R3, RZ, 0x18, R5 ;  /* 0x00000018ff037819 */ /* 0x000fe40000011605 */
[----:B------:R-:W-:-:S04]  /*1e060*/  LOP3.LUT R2, R2, 0xff, RZ, 0xc0, !PT ;  /* 0x000000ff02027812 */ /* 0x000fc800078ec0ff */
[----:B------:R-:W-:-:S05]  /*1e070*/  PRMT R2, R2, 0x5410, R3 ;  /* 0x0000541002027816 */ /* 0x000fca0000000003 */
[----:B------:R-:W-:Y:S01]  /*1e080*/  HSET2.LE.AND R2, R2, R0, PT ;  /* 0x0000000002027233 */ /* 0x000fe20003803000 */
[----:B------:R-:W-:Y:S02]  /*1e090*/  IMAD.MOV.U32 R41, RZ, RZ, R94 ;  /* 0x000000ffff297224 */ /* 0x000fe400078e005e */
[----:B------:R-:W-:Y:S02]  /*1e0a0*/  IMAD.MOV.U32 R43, RZ, RZ, R95 ;  /* 0x000000ffff2b7224 */ /* 0x000fe400078e005f */
[----:B------:R-:W-:Y:S01]  /*1e0b0*/  LOP3.LUT R5, R2, R44, RZ, 0xc0, !PT ;  /* 0x0000002c02057212 */ /* 0x000fe200078ec0ff */
        /* <DEDUP_REMOVED lines=12> */
[----:B-1----:R-:W-:Y:S07]  /*1e180*/  HMMA.16816.F32 R64, R4, R20, R48 ;  /* 0x000000140440723c */ /* 0x002fee0000001830 */
[----:B------:R-:W-:-:S02]  /*1e190*/  IMAD.MOV.U32 R48, RZ, RZ, R61 ;  /* 0x000000ffff307224 */ /* 0x000fc400078e003d */
[----:B------:R-:W-:Y:S02]  /*1e1a0*/  IMAD.MOV.U32 R49, RZ, RZ, R63 ;  /* 0x000000ffff317224 */ /* 0x000fe400078e003f */
[----:B------:R-:W-:Y:S02]  /*1e1b0*/  IMAD.MOV.U32 R50, RZ, RZ, R60 ;  /* 0x000000ffff327224 */ /* 0x000fe400078e003c */
[----:B------:R-:W-:Y:S06]  /*1e1c0*/  HMMA.16816.F32 R60, R4, R22, R56 ;  /* 0x00000016043c723c */ /* 0x000fec0000001838 */
[----:B------:R-:W-:Y:S01]  /*1e1d0*/  HMMA.16816.F32 R72, R8, R20, R72 ;  /* 0x000000140848723c */ /* 0x000fe20000001848 */
[----:B------:R-:W-:-:S02]  /*1e1e0*/  IMAD.MOV.U32 R58, RZ, RZ, R47 ;  /* 0x000000ffff3a7224 */ /* 0x000fc400078e002f */
[----:B------:R-:W-:-:S03]  /*1e1f0*/  IMAD.MOV.U32 R59, RZ, RZ, R45 ;  /* 0x000000ffff3b7224 */ /* 0x000fc600078e002d */
[----:B------:R-:W-:Y:S01]  /*1e200*/  HMMA.16816.F32 R44, R8, R22, R136 ;  /* 0x00000016082c723c */ /* 0x000fe20000001888 */
[----:B------:R-:W1:Y:S01]  /*1e210*/  LDSM.16.MT88.4 R20, [R168+0x6000] ;  /* 0x00600000a814783b */ /* 0x000e620000004200 */
        /* <DEDUP_REMOVED lines=54> */
[----:B-1----:R-:W-:Y:S01]  /*1e580*/  HMMA.16816.F32 R92, R8, R20, R92 ;  /* 0x00000014085c723c */ /* 0x002fe2000000185c */
[----:B------:R-:W-:-:S05]  /*1e590*/  IMAD.MOV.U32 R243, RZ, RZ, R137 ;  /* 0x000000fffff37224 */ /* 0x000fca00078e0089 */
[----:B------:R-:W-:Y:S01]  /*1e5a0*/  HMMA.16816.F32 R32, R8, R22, R32 ;  /* 0x000000160820723c */ /* 0x000fe20000001820 */
        /* <DEDUP_REMOVED lines=34> */
[----:B------:R-:W-:Y:S01]  /*1e7d0*/  HMMA.16816.F32 R40, R4, R22, R244 ;  /* 0x000000160428723c */ /* 0x000fe200000018f4 */
[----:B------:R-:W-:Y:S02]  /*1e7e0*/  IMAD.MOV.U32 R236, RZ, RZ, R2 ;  /* 0x000000ffffec7224 */ /* 0x000fe400078e0002 */
[----:B------:R-:W-:Y:S02]  /*1e7f0*/  IMAD.MOV.U32 R131, RZ, RZ, R139 ;  /* 0x000000ffff837224 */ /* 0x000fe400078e008b */
[----:B------:R-:W-:Y:S02]  /*1e800*/  IMAD.MOV.U32 R136, RZ, RZ, R26 ;  /* 0x000000ffff887224 */ /* 0x000fe400078e001a */
[----:B------:R-:W-:Y:S01]  /*1e810*/  IMAD.MOV.U32 R135, RZ, RZ, R116 ;  /* 0x000000ffff877224 */ /* 0x000fe200078e0074 */
[----:B------:R-:W-:Y:S01]  /*1e820*/  STG.E.U16 desc[UR30][R12.64+-0xd0], R221 ;  /* 0xffff30dd0c007986 */ /* 0x000fe2000c10151e */
[----:B------:R-:W-:-:S02]  /*1e830*/  IMAD.MOV.U32 R247, RZ, RZ, R3 ;  /* 0x000000fffff77224 */ /* 0x000fc400078e0003 */
[----:B------:R-:W-:Y:S01]  /*1e840*/  IMAD.WIDE.U32 R2, R25, -0x2daee0ad, RZ ;  /* 0xd2511f5319027825 */ /* 0x000fe200078e00ff */
[----:B------:R-:W-:Y:S04]  /*1e850*/  STG.E.U16 desc[UR30][R12.64+-0xce], R220 ;  /* 0xffff32dc0c007986 */ /* 0x000fe8000c10151e */
[----:B------:R-:W-:Y:S01]  /*1e860*/  LOP3.LUT R4, R3, UR20, R24, 0x96, !PT ;  /* 0x0000001403047c12 */ /* 0x000fe2000f8e9618 */
[----:B------:R3:W5:Y:S01]  /*1e870*/  LDL.LU R175, [R1+0x178] ;  /* 0x0001780001af7983 */ /* 0x0007620000300800 */
[C---:B------:R-:W-:Y:S02]  /*1e880*/  LOP3.LUT R3, R2.reuse, 0xffff, RZ, 0xc0, !PT ;  /* 0x0000ffff02037812 */ /* 0x040fe400078ec0ff */
[----:B------:R-:W-:Y:S02]  /*1e890*/  LOP3.LUT R5, R2, 0xff, RZ, 0xc0, !PT ;  /* 0x000000ff02057812 */ /* 0x000fe400078ec0ff */
[----:B------:R-:W-:Y:S01]  /*1e8a0*/  SHF.R.U32.HI R8, RZ, 0x18, R2 ;  /* 0x00000018ff087819 */ /* 0x000fe20000011602 */
[----:B------:R-:W-:Y:S01]  /*1e8b0*/  IMAD.MOV.U32 R138, RZ, RZ, R172 ;  /* 0x000000ffff8a7224 */ /* 0x000fe200078e00ac */
[----:B------:R-:W-:Y:S01]  /*1e8c0*/  SHF.R.U32.HI R6, RZ, 0x8, R3 ;  /* 0x00000008ff067819 */ /* 0x000fe20000011603 */
[----:B------:R-:W-:Y:S01]  /*1e8d0*/  IMAD.MOV.U32 R26, RZ, RZ, R171 ;  /* 0x000000ffff1a7224 */ /* 0x000fe200078e00ab */
[----:B------:R-:W-:Y:S01]  /*1e8e0*/  SHF.R.U32.HI R3, RZ, 0x10, R2 ;  /* 0x00000010ff037819 */ /* 0x000fe20000011602 */
[----:B------:R-:W-:Y:S01]  /*1e8f0*/  IMAD.MOV.U32 R139, RZ, RZ, R170 ;  /* 0x000000ffff8b7224 */ /* 0x000fe200078e00aa */
[----:B------:R-:W-:Y:S01]  /*1e900*/  PRMT R20, R5, 0x5410, R6 ;  /* 0x0000541005147816 */ /* 0x000fe20000000006 */
[----:B------:R-:W-:Y:S01]  /*1e910*/  IMAD.MOV.U32 R245, RZ, RZ, R128 ;  /* 0x000000fffff57224 */ /* 0x000fe200078e0080 */
[----:B------:R-:W-:Y:S01]  /*1e920*/  LOP3.LUT R2, R4, 0xffff, RZ, 0xc0, !PT ;  /* 0x0000ffff04027812 */ /* 0x000fe200078ec0ff */
[----:B------:R-:W-:Y:S01]  /*1e930*/  IMAD.MOV.U32 R134, RZ, RZ, R117 ;  /* 0x000000ffff867224 */ /* 0x000fe200078e0075 */
[----:B------:R-:W-:Y:S01]  /*1e940*/  SHF.R.U32.HI R5, RZ, 0x10, R4 ;  /* 0x00000010ff057819 */ /* 0x000fe20000011604 */
[----:B------:R-:W-:Y:S01]  /*1e950*/  IMAD.MOV.U32 R133, RZ, RZ, R118 ;  /* 0x000000ffff857224 */ /* 0x000fe200078e0076 */
[----:B------:R-:W-:Y:S01]  /*1e960*/  LOP3.LUT R6, R3, 0xff, RZ, 0xc0, !PT ;  /* 0x000000ff03067812 */ /* 0x000fe200078ec0ff */
[----:B------:R-:W-:Y:S01]  /*1e970*/  IMAD.MOV.U32 R132, RZ, RZ, R119 ;  /* 0x000000ffff847224 */ /* 0x000fe200078e0077 */
[----:B------:R-:W-:Y:S01]  /*1e980*/  SHF.R.U32.HI R3, RZ, 0x8, R2 ;  /* 0x00000008ff037819 */ /* 0x000fe20000011602 */
[----:B------:R-:W-:Y:S01]  /*1e990*/  IMAD.MOV.U32 R239, RZ, RZ, R137 ;  /* 0x000000ffffef7224 */ /* 0x000fe200078e0089 */
[----:B------:R-:W-:Y:S01]  /*1e9a0*/  LOP3.LUT R2, R5, 0xff, RZ, 0xc0, !PT ;  /* 0x000000ff05027812 */ /* 0x000fe200078ec0ff */
[----:B------:R-:W-:Y:S01]  /*1e9b0*/  IMAD.MOV.U32 R246, RZ, RZ, R107 ;  /* 0x000000fffff67224 */ /* 0x000fe200078e006b */
[----:B------:R-:W-:Y:S01]  /*1e9c0*/  PRMT R5, R6, 0x5410, R8 ;  /* 0x0000541006057816 */ /* 0x000fe20000000008 */
[----:B------:R-:W-:Y:S01]  /*1e9d0*/  IMAD.MOV.U32 R244, RZ, RZ, R164 ;  /* 0x000000fffff47224 */ /* 0x000fe200078e00a4 */
[----:B------:R-:W1:Y:S01]  /*1e9e0*/  LDSM.16.MT88.4 R8, [R165+0x6800] ;  /* 0x00680000a508783b */ /* 0x000e620000004200 */
[----:B------:R-:W-:-:S02]  /*1e9f0*/  LOP3.LUT R7, R4, 0xff, RZ, 0xc0, !PT ;  /* 0x000000ff04077812 */ /* 0x000fc400078ec0ff */
[----:B------:R-:W-:Y:S01]  /*1ea00*/  SHF.R.U32.HI R4, RZ, 0x18, R4 ;  /* 0x00000018ff047819 */ /* 0x000fe20000011604 */
[----:B------:R-:W-:Y:S03]  /*1ea10*/  STG.E.U16 desc[UR30][R14.64+-0xd0], R219 ;  /* 0xffff30db0e007986 */ /* 0x000fe6000c10151e */
[----:B------:R-:W-:Y:S01]  /*1ea20*/  PRMT R4, R2, 0x5410, R4 ;  /* 0x0000541002047816 */ /* 0x000fe20000000004 */
[----:B------:R-:W-:Y:S01]  /*1ea30*/  STG.E.U16 desc[UR30][R14.64+-0xce], R218 ;  /* 0xffff32da0e007986 */ /* 0x000fe2000c10151e */
[----:B------:R-:W-:Y:S02]  /*1ea40*/  HSET2.LE.AND R2, R20, R0, PT ;  /* 0x0000000014027233 */ /* 0x000fe40003803000 */
[----:B------:R-:W-:Y:S01]  /*1ea50*/  PRMT R3, R7, 0x5410, R3 ;  /* 0x0000541007037816 */ /* 0x000fe20000000003 */
[----:B------:R-:W4:Y:S02]  /*1ea60*/  LDSM.16.MT88.4 R20, [R166+0x6800] ;  /* 0x00680000a614783b */ /* 0x000f240000004200 */
[----:B------:R-:W-:-:S02]  /*1ea70*/  LOP3.LUT R6, R2, R104, RZ, 0xc0, !PT ;  /* 0x0000006802067212 */ /* 0x000fc400078ec0ff */
[--C-:B------:R-:W-:Y:S01]  /*1ea80*/  HSET2.LE.AND R2, R5, R0.reuse, PT ;  /* 0x0000000005027233 */ /* 0x100fe20003803000 */
[----:B------:R3:W5:Y:S01]  /*1ea90*/  LDL.LU R174, [R1+0x174] ;  /* 0x0001740001ae7983 */ /* 0x0007620000300800 */
        /* <DEDUP_REMOVED lines=9> */
[C---:B-1----:R-:W-:Y:S01]  /*1eb30*/  HMMA.16816.F32 R116, R16.reuse, R10, R44 ;  /* 0x0000000a1074723c */ /* 0x042fe2000000182c */
[----:B------:R-:W-:Y:S01]  /*1eb40*/  IMAD.MOV.U32 R2, RZ, RZ, R26 ;  /* 0x000000ffff027224 */ /* 0x000fe200078e001a */
[----:B------:R-:W-:Y:S04]  /*1eb50*/  STG.E.U16 desc[UR30][R140.64+-0xd0], R160 ;  /* 0xffff30a08c007986 */ /* 0x000fe8000c10151e */
[-C--:B------:R-:W-:Y:S01]  /*1eb60*/  HMMA.16816.F32 R136, R16, R8.reuse, R72 ;  /* 0x000000081088723c */ /* 0x080fe20000001848 */
[----:B------:R-:W1:Y:S04]  /*1eb70*/  LDSM.16.MT88.4 R24, [R168+0x6800] ;  /* 0x00680000a818783b */ /* 0x000e680000004200 */
[----:B------:R-:W-:Y:S01]  /*1eb80*/  STG.E.U16 desc[UR30][R140.64+-0xce], R159 ;  /* 0xffff329f8c007986 */ /* 0x000fe2000c10151e */
[C---:B------:R-:W-:Y:S03]  /*1eb90*/  HMMA.16816.F32 R64, R4.reuse, R8, R64 ;  /* 0x000000080440723c */ /* 0x040fe60000001840 */
[----:B------:R3:W5:Y:S03]  /*1eba0*/  LDL.LU R173, [R1+0x170] ;  /* 0x0001700001ad7983 */ /* 0x0007660000300800 */
[C---:B------:R-:W-:Y:S01]  /*1ebb0*/  HMMA.16816.F32 R104, R4.reuse, R10, R60 ;  /* 0x0000000a0468723c */ /* 0x040fe2000000183c */
[----:B------:R-:W2:Y:S05]  /*1ebc0*/  LDSM.16.MT88.4 R8, [R167+0x6800] ;  /* 0x00680000a708783b */ /* 0x000eaa0000004200 */
[C---:B----4-:R-:W-:Y:S06]  /*1ebd0*/  HMMA.16816.F32 R52, R4.reuse, R22, R52 ;  /* 0x000000160434723c */ /* 0x050fec0000001834 */
[C---:B-1----:R-:W-:Y:S06]  /*1ebe0*/  HMMA.16816.F32 R80, R4.reuse, R24, R80 ;  /* 0x000000180450723c */ /* 0x042fec0000001850 */
[-C--:B------:R-:W-:Y:S06]  /*1ebf0*/  HMMA.16816.F32 R76, R4, R26.reuse, R76 ;  /* 0x0000001a044c723c */ /* 0x080fec000000184c */
[C---:B------:R-:W-:Y:S06]  /*1ec00*/  HMMA.16816.F32 R44, R16.reuse, R26, R84 ;  /* 0x0000001a102c723c */ /* 0x040fec0000001854 */
[C---:B------:R-:W-:Y:S06]  /*1ec10*/  HMMA.16816.F32 R88, R16.reuse, R24, R88 ;  /* 0x000000181058723c */ /* 0x040fec0000001858 */
[----:B------:R-:W-:Y:S01]  /*1ec20*/  HMMA.16816.F32 R96, R16, R22, R96 ;  /* 0x000000161060723c */ /* 0x000fe20000001860 */
[----:B------:R-:W-:Y:S04]  /*1ec30*/  STG.E.U16 desc[UR30][R38.64+-0xd0], R158 ;  /* 0xffff309e26007986 */ /* 0x000fe8000c10151e */
[----:B------:R-:W-:Y:S01]  /*1ec40*/  STG.E.U16 desc[UR30][R38.64+-0xce], R157 ;  /* 0xffff329d26007986 */ /* 0x000fe2000c10151e */
[-C--:B------:R-:W-:Y:S03]  /*1ec50*/  HMMA.16816.F32 R60, R4, R20.reuse, R56 ;  /* 0x00000014043c723c */ /* 0x080fe60000001838 */
[----:B------:R3:W5:Y:S03]  /*1ec60*/  LDL.LU R172, [R1+0x16c] ;  /* 0x00016c0001ac7983 */ /* 0x0007660000300800 */
[----:B------:R-:W-:Y:S01]  /*1ec70*/  HMMA.16816.F32 R56, R16, R20, R100 ;  /* 0x000000141038723c */ /* 0x000fe20000001864 */
[----:B------:R-:W-:Y:S05]  /*1ec80*/  LDSM.16.MT88.4 R20, [R166+0x7000] ;  /* 0x00700000a614783b */ /* 0x000fea0000004200 */
[----:B--2---:R-:W-:Y:S01]  /*1ec90*/  HMMA.16816.F32 R48, R4, R8, R48 ;  /* 0x000000080430723c */ /* 0x004fe20000001830 */
[----:B------:R-:W-:Y:S01]  /*1eca0*/  IMAD.MOV.U32 R103, RZ, RZ, R2 ;  /* 0x000000ffff677224 */ /* 0x000fe200078e0002 */
[----:B------:R-:W-:-:S04]  /*1ecb0*/  LOP3.LUT R2, R29, UR43, R108, 0x96, !PT ;  /* 0x0000002b1d027c12 */ /* 0x000fc8000f8e966c */
[----:B------:R-:W-:Y:S01]  /*1ecc0*/  HMMA.16816.F32 R40, R4, R10, R40 ;  /* 0x0000000a0428723c */ /* 0x000fe20000001828 */
[----:B------:R-:W-:-:S05]  /*1ecd0*/  IMAD.WIDE.U32 R2, R2, -0x2daee0ad, RZ ;  /* 0xd2511f5302027825 */ /* 0x000fca00078e00ff */
[----:B------:R-:W-:Y:S01]  /*1ece0*/  HMMA.16816.F32 R84, R16, R10, R32 ;  /* 0x0000000a1054723c */ /* 0x000fe20000001820 */
[----:B------:R-:W-:-:S05]  /*1ecf0*/  IMAD.WIDE.U32 R6, R31, -0x2daee0ad, RZ ;  /* 0xd2511f531f067825 */ /* 0x000fca00078e00ff */
[----:B------:R-:W-:Y:S01]  /*1ed00*/  HMMA.16816.F32 R72, R16, R8, R92 ;  /* 0x000000081048723c */ /* 0x000fe2000000185c */
[----:B------:R-:W-:Y:S01]  /*1ed10*/  LOP3.LUT R4, R7, UR42, R30, 0x96, !PT ;  /* 0x0000002a07047c12 */ /* 0x000fe2000f8e961e */
[----:B------:R-:W1:Y:S01]  /*1ed20*/  LDSM.16.MT88.4 R16, [R165+0x7000] ;  /* 0x00700000a510783b */ /* 0x000e620000004200 */
[----:B------:R-:W-:-:S03]  /*1ed30*/  LOP3.LUT R3, R3, UR40, R6, 0x96, !PT ;  /* 0x0000002803037c12 */ /* 0x000fc6000f8e9606 */
[----:B------:R-:W-:Y:S01]  /*1ed40*/  IMAD.WIDE.U32 R4, R4, -0x326172a9, RZ ;  /* 0xcd9e8d5704047825 */ /* 0x000fe200078e00ff */
[----:B------:R-:W-:Y:S03]  /*1ed50*/  STG.E.U16 desc[UR30][R12.64+-0xc0], R217 ;  /* 0xffff40d90c007986 */ /* 0x000fe6000c10151e */
[----:B------:R-:W-:Y:S01]  /*1ed60*/  IMAD.WIDE.U32 R26, R3, -0x326172a9, RZ ;  /* 0xcd9e8d57031a7825 */ /* 0x000fe200078e00ff */
[----:B------:R-:W-:Y:S01]  /*1ed70*/  LOP3.LUT R3, R5, UR41, R28, 0x96, !PT ;  /* 0x0000002905037c12 */ /* 0x000fe2000f8e961c */
[----:B------:R-:W-:Y:S03]  /*1ed80*/  STG.E.U16 desc[UR30][R12.64+-0xbe], R216 ;  /* 0xffff42d80c007986 */ /* 0x000fe6000c10151e */
[----:B------:R-:W-:Y:S01]  /*1ed90*/  LOP3.LUT R6, R27, UR39, R4, 0x96, !PT ;  /* 0x000000271b067c12 */ /* 0x000fe2000f8e9604 */
[----:B------:R-:W-:Y:S01]  /*1eda0*/  IMAD.WIDE.U32 R4, R3, -0x2daee0ad, RZ ;  /* 0xd2511f5303047825 */ /* 0x000fe200078e00ff */
[----:B------:R-:W2:Y:S03]  /*1edb0*/  LDSM.16.MT88.4 R28, [R167+0x7000] ;  /* 0x00700000a71c783b */ /* 0x000ea60000004200 */
[----:B------:R-:W-:Y:S01]  /*1edc0*/  IMAD.WIDE.U32 R24, R6, -0x2daee0ad, RZ ;  /* 0xd2511f5306187825 */ /* 0x000fe200078e00ff */
[----:B------:R-:W-:Y:S01]  /*1edd0*/  LOP3.LUT R5, R5, UR38, R2, 0x96, !PT ;  /* 0x0000002605057c12 */ /* 0x000fe2000f8e9602 */
[----:B------:R3:W5:Y:S03]  /*1ede0*/  LDL.LU R171, [R1+0x168] ;  /* 0x0001680001ab7983 */ /* 0x0007660000300800 */
[----:B------:R-:W-:Y:S01]  /*1edf0*/  LOP3.LUT R3, R25, UR32, R4, 0x96, !PT ;  /* 0x0000002019037c12 */ /* 0x000fe2000f8e9604 */
[----:B------:R-:W-:-:S04]  /*1ee00*/  IMAD.WIDE.U32 R32, R5, -0x326172a9, RZ ;  /* 0xcd9e8d5705207825 */ /* 0x000fc800078e00ff */
[----:B------:R-:W-:Y:S02]  /*1ee10*/  IMAD.MOV.U32 R100, RZ, RZ, R247 ;  /* 0x000000ffff647224 */ /* 0x000fe400078e00f7 */
[----:B------:R-:W-:Y:S02]  /*1ee20*/  IMAD.MOV.U32 R101, RZ, RZ, R236 ;  /* 0x000000ffff657224 */ /* 0x000fe400078e00ec */
[----:B------:R-:W-:Y:S02]  /*1ee30*/  IMAD.MOV.U32 R102, RZ, RZ, R237 ;  /* 0x000000ffff667224 */ /* 0x000fe400078e00ed */
[----:B------:R-:W-:Y:S02]  /*1ee40*/  IMAD.MOV.U32 R34, RZ, RZ, R133 ;  /* 0x000000ffff227224 */ /* 0x000fe400078e0085 */
[----:B------:R-:W-:Y:S01]  /*1ee50*/  IMAD.MOV.U32 R35, RZ, RZ, R135 ;  /* 0x000000ffff237224 */ /* 0x000fe200078e0087 */
[----:B------:R-:W-:Y:S01]  /*1ee60*/  STG.E.U16 desc[UR30][R14.64+-0xc0], R214 ;  /* 0xffff40d60e007986 */ /* 0x000fe2000c10151e */
[----:B------:R-:W-:-:S03]  /*1ee70*/  IMAD.WIDE.U32 R2, R3, -0x326172a9, RZ ;  /* 0xcd9e8d5703027825 */ /* 0x000fc600078e00ff */
[----:B------:R-:W-:Y:S01]  /*1ee80*/  STG.E.U16 desc[UR30][R14.64+-0xbe], R215 ;  /* 0xffff42d70e007986 */ /* 0x000fe2000c10151e */
[C---:B------:R-:W-:Y:S02]  /*1ee90*/  LOP3.LUT R4, R2.reuse, 0xffff, RZ, 0xc0, !PT ;  /* 0x0000ffff02047812 */ /* 0x040fe400078ec0ff */
[----:B------:R-:W-:Y:S01]  /*1eea0*/  LOP3.LUT R3, R3, UR26, R32, 0x96, !PT ;  /* 0x0000001a03037c12 */ /* 0x000fe2000f8e9620 */
[----:B------:R3:W5:Y:S01]  /*1eeb0*/  LDL.LU R170, [R1+0x164] ;  /* 0x0001640001aa7983 */ /* 0x0007620000300800 */
[----:B------:R-:W-:Y:S02]  /*1eec0*/  SHF.R.U32.HI R5, RZ, 0x8, R4 ;  /* 0x00000008ff057819 */ /* 0x000fe40000011604 */
[----:B------:R-:W-:Y:S02]  /*1eed0*/  LOP3.LUT R4, R2, 0xff, RZ, 0xc0, !PT ;  /* 0x000000ff02047812 */ /* 0x000fe400078ec0ff */
[--C-:B------:R-:W-:Y:S02]  /*1eee0*/  SHF.R.U32.HI R7, RZ, 0x10, R2.reuse ;  /* 0x00000010ff077819 */ /* 0x100fe40000011602 */
[----:B------:R-:W-:Y:S01]  /*1eef0*/  SHF.R.U32.HI R8, RZ, 0x18, R2 ;  /* 0x00000018ff087819 */ /* 0x000fe20000011602 */
[----:B------:R-:W-:Y:S01]  /*1ef00*/  IMAD.MOV.U32 R247, RZ, RZ, R129 ;  /* 0x000000fffff77224 */ /* 0x000fe200078e0081 */
[C---:B------:R-:W-:Y:S01]  /*1ef10*/  LOP3.LUT R2, R3.reuse, 0xffff, RZ, 0xc0, !PT ;  /* 0x0000ffff03027812 */ /* 0x040fe200078ec0ff */
[----:B------:R-:W-:Y:S01]  /*1ef20*/  IMAD.MOV.U32 R236, RZ, RZ, R131 ;  /* 0x000000ffffec7224 */ /* 0x000fe200078e0083 */
[----:B------:R-:W-:Y:S01]  /*1ef30*/  PRMT R9, R4, 0x5410, R5 ;  /* 0x0000541004097816 */ /* 0x000fe20000000005 */
[----:B------:R-:W-:Y:S01]  /*1ef40*/  IMAD.MOV.U32 R237, RZ, RZ, R250 ;  /* 0x000000ffffed7224 */ /* 0x000fe200078e00fa */
[----:B------:R-:W-:Y:S01]  /*1ef50*/  LOP3.LUT R6, R3, 0xff, RZ, 0xc0, !PT ;  /* 0x000000ff03067812 */ /* 0x000fe200078ec0ff */
[----:B------:R-:W-:Y:S01]  /*1ef60*/  STG.E.U16 desc[UR30][R140.64+-0xc0], R156 ;  /* 0xffff409c8c007986 */ /* 0x000fe2000c10151e */
[----:B------:R-:W-:-:S02]  /*1ef70*/  SHF.R.U32.HI R4, RZ, 0x10, R3 ;  /* 0x00000010ff047819 */ /* 0x000fc40000011603 */
[----:B------:R-:W-:Y:S01]  /*1ef80*/  SHF.R.U32.HI R5, RZ, 0x18, R3 ;  /* 0x00000018ff057819 */ /* 0x000fe20000011603 */
[----:B------:R-:W-:Y:S01]  /*1ef90*/  STG.E.U16 desc[UR30][R140.64+-0xbe], R155 ;  /* 0xffff429b8c007986 */ /* 0x000fe2000c10151e */
[----:B------:R-:W-:Y:S02]  /*1efa0*/  SHF.R.U32.HI R2, RZ, 0x8, R2 ;  /* 0x00000008ff027819 */ /* 0x000fe40000011602 */
[----:B------:R-:W-:Y:S01]  /*1efb0*/  LOP3.LUT R3, R7, 0xff, RZ, 0xc0, !PT ;  /* 0x000000ff07037812 */ /* 0x000fe200078ec0ff */
[----:B------:R3:W5:Y:S01]  /*1efc0*/  LDL.LU R169, [R1+0x160] ;  /* 0x0001600001a97983 */ /* 0x0007620000300800 */
[----:B------:R-:W-:Y:S02]  /*1efd0*/  PRMT R2, R6, 0x5410, R2 ;  /* 0x0000541006027816 */ /* 0x000fe40000000002 */
[----:B------:R-:W-:Y:S02]  /*1efe0*/  PRMT R7, R3, 0x5410, R8 ;  /* 0x0000541003077816 */ /* 0x000fe40000000008 */
[----:B------:R-:W-:Y:S01]  /*1eff0*/  LOP3.LUT R4, R4, 0xff, RZ, 0xc0, !PT ;  /* 0x000000ff04047812 */ /* 0x000fe200078ec0ff */
[----:B------:R-:W-:Y:S01]  /*1f000*/  IMAD.MOV.U32 R250, RZ, RZ, R251 ;  /* 0x000000fffffa7224 */ /* 0x000fe200078e00fb */
[--C-:B------:R-:W-:Y:S01]  /*1f010*/  HSET2.LE.AND R6, R9, R0.reuse, PT ;  /* 0x0000000009067233 */ /* 0x100fe20003803000 */
[----:B------:R-:W-:Y:S04]  /*1f020*/  STG.E.U16 desc[UR30][R38.64+-0xc0], R154 ;  /* 0xffff409a26007986 */ /* 0x000fe8000c10151e */
[----:B------:R-:W4:Y:S01]  /*1f030*/  LDSM.16.MT88.4 R8, [R168+0x7000] ;  /* 0x00700000a808783b */ /* 0x000f220000004200 */
[----:B------:R-:W-:-:S02]  /*1f040*/  HSET2.LE.AND R2, R2, R0, PT ;  /* 0x0000000002027233 */ /* 0x000fc40003803000 */
[----:B------:R-:W-:Y:S01]  /*1f050*/  PRMT R3, R4, 0x5410, R5 ;  /* 0x0000541004037816 */ /* 0x000fe20000000005 */
[----:B------:R-:W-:Y:S02]  /*1f060*/  STG.E.U16 desc[UR30][R38.64+-0xbe], R153 ;  /* 0xffff429926007986 */ /* 0x000fe4000c10151e */
[----:B------:R-:W-:Y:S02]  /*1f070*/  LOP3.LUT R4, R2, R123, RZ, 0xc0, !PT ;  /* 0x0000007b02047212 */ /* 0x000fe400078ec0ff */
[--C-:B------:R-:W-:Y:S01]  /*1f080*/  HSET2.LE.AND R3, R3, R0.reuse, PT ;  /* 0x0000000003037233 */ /* 0x100fe20003803000 */
[----:B------:R3:W5:Y:S01]  /*1f090*/  LDL.LU R164, [R1+0x15c] ;  /* 0x00015c0001a47983 */ /* 0x0007620000300800 */
[----:B------:R-:W-:Y:S02]  /*1f0a0*/  HSET2.LE.AND R2, R7, R0, PT ;  /* 0x0000000007027233 */ /* 0x000fe40003803000 */
[----:B------:R-:W-:Y:S02]  /*1f0b0*/  LOP3.LUT R6, R6, R110, RZ, 0xc0, !PT ;  /* 0x0000006e06067212 */ /* 0x000fe400078ec0ff */
[----:B------:R-:W-:-:S02]  /*1f0c0*/  LOP3.LUT R5, R3, R122, RZ, 0xc0, !PT ;  /* 0x0000007a03057212 */ /* 0x000fc400078ec0ff */
[----:B------:R-:W-:Y:S02]  /*1f0d0*/  LOP3.LUT R7, R2, R111, RZ, 0xc0, !PT ;  /* 0x0000006f02077212 */ /* 0x000fe400078ec0ff */
[----:B------:R-:W-:Y:S02]  /*1f0e0*/  LOP3.LUT R2, R115, 0xff, RZ, 0xc0, !PT ;  /* 0x000000ff73027812 */ /* 0x000fe400078ec0ff */
[----:B------:R-:W-:-:S03]  /*1f0f0*/  SHF.R.U32.HI R3, RZ, 0x8, R113 ;  /* 0x00000008ff037819 */ /* 0x000fc60000011671 */
[C---:B-1----:R-:W-:Y:S06]  /*1f100*/  HMMA.16816.F32 R108, R4.reuse, R16, R64 ;  /* 0x00000010046c723c */ /* 0x042fec0000001840 */
[C---:B--2---:R-:W-:Y:S06]  /*1f110*/  HMMA.16816.F32 R64, R4.reuse, R28, R48 ;  /* 0x0000001c0440723c */ /* 0x044fec0000001830 */
[C---:B------:R-:W-:Y:S06]  /*1f120*/  HMMA.16816.F32 R104, R4.reuse, R18, R104 ;  /* 0x000000120468723c */ /* 0x040fec0000001868 */
[C---:B----4-:R-:W-:Y:S06]  /*1f130*/  HMMA.16816.F32 R80, R4.reuse, R8, R80 ;  /* 0x000000080450723c */ /* 0x050fec0000001850 */
[C---:B------:R-:W-:Y:S06]  /*1f140*/  HMMA.16816.F32 R92, R4.reuse, R10, R76 ;  /* 0x0000000a045c723c */ /* 0x040fec000000184c */
[C---:B------:R-:W-:Y:S06]  /*1f150*/  HMMA.16816.F32 R60, R4.reuse, R20, R60 ;  /* 0x00000014043c723c */ /* 0x040fec000000183c */
[C---:B------:R-:W-:Y:S06]  /*1f160*/  HMMA.16816.F32 R52, R4.reuse, R22, R52 ;  /* 0x000000160434723c */ /* 0x040fec0000001834 */
[----:B------:R-:W-:Y:S07]  /*1f170*/  HMMA.16816.F32 R48, R4, R30, R40 ;  /* 0x0000001e0430723c */ /* 0x000fee0000001828 */
[----:B------:R-:W-:-:S02]  /*1f180*/  PRMT R7, R2, 0x5410, R114 ;  /* 0x0000541002077816 */ /* 0x000fc40000000072 */
        /* <DEDUP_REMOVED lines=8> */
[----:B------:R-:W-:Y:S02]  /*1f210*/  PRMT R3, R2, 0x5410, R3 ;  /* 0x0000541002037816 */ /* 0x000fe40000000003 */
[----:B------:R-:W-:-:S05]  /*1f220*/  HSET2.LE.AND R2, R4, R0, PT ;  /* 0x0000000004027233 */ /* 0x000fca0003803000 */
[----:B------:R-:W-:Y:S02]  /*1f230*/  LOP3.LUT R6, R2, R103, RZ, 0xc0, !PT ;  /* 0x0000006702067212 */ /* 0x000fe400078ec0ff */
[----:B------:R-:W-:-:S05]  /*1f240*/  HSET2.LE.AND R2, R7, R0, PT ;  /* 0x0000000007027233 */ /* 0x000fca0003803000 */
[----:B------:R-:W-:Y:S02]  /*1f250*/  LOP3.LUT R7, R2, R244, RZ, 0xc0, !PT ;  /* 0x000000f402077212 */ /* 0x000fe400078ec0ff */
[----:B------:R-:W-:-:S05]  /*1f260*/  HSET2.LE.AND R2, R5, R0, PT ;  /* 0x0000000005027233 */ /* 0x000fca0003803000 */
[----:B------:R-:W-:Y:S02]  /*1f270*/  LOP3.LUT R4, R2, R245, RZ, 0xc0, !PT ;  /* 0x000000f502047212 */ /* 0x000fe400078ec0ff */
[----:B------:R-:W-:-:S05]  /*1f280*/  HSET2.LE.AND R2, R3, R0, PT ;  /* 0x0000000003027233 */ /* 0x000fca0003803000 */
[----:B------:R-:W-:Y:S02]  /*1f290*/  LOP3.LUT R5, R2, R246, RZ, 0xc0, !PT ;  /* 0x000000f602057212 */ /* 0x000fe400078ec0ff */
[----:B------:R-:W-:Y:S01]  /*1f2a0*/  LOP3.LUT R2, R33, UR37, R26, 0x96, !PT ;  /* 0x0000002521027c12 */ /* 0x000fe2000f8e961a */
[----:B------:R-:W-:-:S04]  /*1f2b0*/  IMAD.MOV.U32 R245, RZ, RZ, R128 ;  /* 0x000000fffff57224 */ /* 0x000fc800078e0080 */
[----:B------:R-:W-:-:S04]  /*1f2c0*/  IMAD.WIDE.U32 R2, R2, -0x2daee0ad, RZ ;  /* 0xd2511f5302027825 */ /* 0x000fc800078e00ff */
[----:B------:R-:W-:Y:S02]  /*1f2d0*/  IMAD.MOV.U32 R246, RZ, RZ, R130 ;  /* 0x000000fffff67224 */ /* 0x000fe400078e0082 */
[C---:B------:R-:W-:Y:S07]  /*1f2e0*/  HMMA.16816.F32 R128, R4.reuse, R8, R88 ;  /* 0x000000080480723c */ /* 0x040fee0000001858 */
[----:B------:R-:W-:Y:S01]  /*1f2f0*/  LOP3.LUT R8, R3, UR20, R24, 0x96, !PT ;  /* 0x0000001403087c12 */ /* 0x000fe2000f8e9618 */
[----:B------:R-:W-:Y:S01]  /*1f300*/  HMMA.16816.F32 R136, R4, R16, R136 ;  /* 0x000000100488723c */ /* 0x000fe20000001888 */
[----:B------:R-:W-:-:S02]  /*1f310*/  LOP3.LUT R9, R2, 0xffff, RZ, 0xc0, !PT ;  /* 0x0000ffff02097812 */ /* 0x000fc400078ec0ff */
[----:B------:R-:W-:-:S03]  /*1f320*/  SHF.R.U32.HI R3, RZ, 0x10, R8 ;  /* 0x00000010ff037819 */ /* 0x000fc60000011608 */
[----:B------:R-:W-:Y:S01]  /*1f330*/  HMMA.16816.F32 R40, R4, R18, R116 ;  /* 0x000000120428723c */ /* 0x000fe20000001874 */
[----:B------:R-:W-:Y:S01]  /*1f340*/  SHF.R.U32.HI R17, RZ, 0x18, R2 ;  /* 0x00000018ff117819 */ /* 0x000fe20000011602 */
[----:B------:R-:W-:-:S04]  /*1f350*/  IMAD.MOV.U32 R122, RZ, RZ, R126 ;  /* 0x000000ffff7a7224 */ /* 0x000fc800078e007e */
[C---:B------:R-:W-:Y:S01]  /*1f360*/  HMMA.16816.F32 R44, R4.reuse, R10, R44 ;  /* 0x0000000a042c723c */ /* 0x040fe2000000182c */
[----:B------:R-:W-:Y:S01]  /*1f370*/  LOP3.LUT R18, R2, 0xff, RZ, 0xc0, !PT ;  /* 0x000000ff02127812 */ /* 0x000fe200078ec0ff */
[----:B------:R-:W-:Y:S01]  /*1f380*/  IMAD.MOV.U32 R79, RZ, RZ, R127 ;  /* 0x000000ffff4f7224 */ /* 0x000fe200078e007f */
[C---:B------:R-:W-:Y:S01]  /*1f390*/  LOP3.LUT R16, R8.reuse, 0xff, RZ, 0xc0, !PT ;  /* 0x000000ff08107812 */ /* 0x040fe200078ec0ff */
[----:B------:R-:W-:Y:S01]  /*1f3a0*/  IMAD.MOV.U32 R103, RZ, RZ, R238 ;  /* 0x000000ffff677224 */ /* 0x000fe200078e00ee */
[----:B------:R-:W-:Y:S01]  /*1f3b0*/  LOP3.LUT R3, R3, 0xff, RZ, 0xc0, !PT ;  /* 0x000000ff03037812 */ /* 0x000fe200078ec0ff */
[----:B------:R-:W-:Y:S01]  /*1f3c0*/  HMMA.16816.F32 R56, R4, R20, R56 ;  /* 0x000000140438723c */ /* 0x000fe20000001838 */
[----:B------:R-:W-:Y:S01]  /*1f3d0*/  SHF.R.U32.HI R10, RZ, 0x10, R2 ;  /* 0x00000010ff0a7819 */ /* 0x000fe20000011602 */
[----:B------:R-:W-:Y:S01]  /*1f3e0*/  IMAD.MOV.U32 R244, RZ, RZ, R132 ;  /* 0x000000fffff47224 */ /* 0x000fe200078e0084 */
[----:B------:R-:W-:Y:S01]  /*1f3f0*/  LOP3.LUT R2, R8, 0xffff, RZ, 0xc0, !PT ;  /* 0x0000ffff08027812 */ /* 0x000fe200078ec0ff */
[----:B------:R-:W-:Y:S01]  /*1f400*/  IMAD.MOV.U32 R123, RZ, RZ, R134 ;  /* 0x000000ffff7b7224 */ /* 0x000fe200078e0086 */
[----:B------:R-:W-:-:S02]  /*1f410*/  SHF.R.U32.HI R11, RZ, 0x18, R8 ;  /* 0x00000018ff0b7819 */ /* 0x000fc40000011608 */
[----:B------:R-:W-:Y:S02]  /*1f420*/  LOP3.LUT R19, R37, UR37, R112, 0x96, !PT ;  /* 0x0000002525137c12 */ /* 0x000fe4000f8e9670 */
[----:B------:R-:W-:Y:S01]  /*1f430*/  SHF.R.U32.HI R9, RZ, 0x8, R9 ;  /* 0x00000008ff097819 */ /* 0x000fe20000011609 */
[----:B------:R-:W-:Y:S01]  /*1f440*/  HMMA.16816.F32 R20, R4, R22, R96 ;  /* 0x000000160414723c */ /* 0x000fe20000001860 */
[----:B------:R-:W-:Y:S01]  /*1f450*/  SHF.R.U32.HI R2, RZ, 0x8, R2 ;  /* 0x00000008ff027819 */ /* 0x000fe20000011602 */
[----:B------:R-:W-:Y:S01]  /*1f460*/  IMAD.MOV.U32 R251, RZ, RZ, R124 ;  /* 0x000000fffffb7224 */ /* 0x000fe200078e007c */
[----:B------:R-:W-:Y:S01]  /*1f470*/  PRMT R3, R3, 0x5410, R11 ;  /* 0x0000541003037816 */ /* 0x000fe2000000000b */
[----:B------:R-:W-:Y:S01]  /*1f480*/  IMAD.MOV.U32 R238, RZ, RZ, R125 ;  /* 0x000000ffffee7224 */ /* 0x000fe200078e007d */
[----:B------:R-:W-:Y:S01]  /*1f490*/  PRMT R2, R16, 0x5410, R2 ;  /* 0x0000541010027816 */ /* 0x000fe20000000002 */
[----:B------:R-:W1:Y:S02]  /*1f4a0*/  LDSM.16.MT88.4 R132, [R165+0x7800] ;  /* 0x00780000a584783b */ /* 0x000e640000004200 */
[----:B------:R-:W-:-:S02]  /*1f4b0*/  HSET2.LE.AND R3, R3, R0, PT ;  /* 0x0000000003037233 */ /* 0x000fc40003803000 */
[--C-:B------:R-:W-:Y:S01]  /*1f4c0*/  HSET2.LE.AND R2, R2, R0.reuse, PT ;  /* 0x0000000002027233 */ /* 0x100fe20003803000 */
[----:B------:R-:W-:Y:S01]  /*1f4d0*/  LDSM.16.MT88.4 R116, [R166+0x7800] ;  /* 0x00780000a674783b */ /* 0x000fe20000004200 */
[----:B------:R-:W-:Y:S02]  /*1f4e0*/  LOP3.LUT R8, R10, 0xff, RZ, 0xc0, !PT ;  /* 0x000000ff0a087812 */ /* 0x000fe400078ec0ff */
[----:B------:R-:W-:Y:S01]  /*1f4f0*/  LOP3.LUT R77, R3, R122, RZ, 0xc0, !PT ;  /* 0x0000007a034d7212 */ /* 0x000fe200078ec0ff */
[C---:B------:R-:W-:Y:S01]  /*1f500*/  HMMA.16816.F32 R112, R4.reuse, R28, R72 ;  /* 0x0000001c0470723c */ /* 0x040fe20000001848 */
[----:B------:R-:W-:Y:S01]  /*1f510*/  LOP3.LUT R76, R2, R79, RZ, 0xc0, !PT ;  /* 0x0000004f024c7212 */ /* 0x000fe200078ec0ff */
[----:B------:R-:W-:Y:S01]  /*1f520*/  IMAD.WIDE.U32 R2, R19, -0x2daee0ad, RZ ;  /* 0xd2511f5313027825 */ /* 0x000fe200078e00ff */
[----:B------:R-:W-:Y:S01]  /*1f530*/  PRMT R10, R18, 0x5410, R9 ;  /* 0x00005410120a7816 */ /* 0x000fe20000000009 */
[----:B------:R-:W2:Y:S01]  /*1f540*/  LDSM.16.MT88.4 R124, [R168+0x7800] ;  /* 0x00780000a87c783b */ /* 0x000ea20000004200 */
[----:B------:R-:W-:Y:S01]  /*1f550*/  PRMT R9, R8, 0x5410, R17 ;  /* 0x0000541008097816 */ /* 0x000fe20000000011 */
[----:B------:R-:W-:Y:S02]  /*1f560*/  HMMA.16816.F32 R28, R4, R30, R84 ;  /* 0x0000001e041c723c */ /* 0x000fe40000001854 */
[--C-:B------:R-:W-:Y:S01]  /*1f570*/  HSET2.LE.AND R8, R10, R0.reuse, PT ;  /* 0x000000000a087233 */ /* 0x100fe20003803000 */
[----:B------:R-:W4:Y:S01]  /*1f580*/  LDSM.16.MT88.4 R16, [R167+0x7800] ;  /* 0x00780000a710783b */ /* 0x000f220000004200 */
[----:B------:R-:W-:-:S03]  /*1f590*/  HSET2.LE.AND R9, R9, R0, PT ;  /* 0x0000000009097233 */ /* 0x000fc60003803000 */
[C---:B------:R-:W-:Y:S02]  /*1f5a0*/  LOP3.LUT R4, R2.reuse, 0xffff, RZ, 0xc0, !PT ;  /* 0x0000ffff02047812 */ /* 0x040fe400078ec0ff */
[----:B------:R-:W-:Y:S02]  /*1f5b0*/  LOP3.LUT R6, R2, 0xff, RZ, 0xc0, !PT ;  /* 0x000000ff02067812 */ /* 0x000fe400078ec0ff */
[----:B------:R-:W-:Y:S02]  /*1f5c0*/  SHF.R.U32.HI R4, RZ, 0x8, R4 ;  /* 0x00000008ff047819 */ /* 0x000fe40000011604 */
[----:B------:R-:W-:Y:S02]  /*1f5d0*/  LOP3.LUT R3, R3, UR20, R120, 0x96, !PT ;  /* 0x0000001403037c12 */ /* 0x000fe4000f8e9678 */
[----:B------:R-:W-:Y:S02]  /*1f5e0*/  LOP3.LUT R78, R8, R252, RZ, 0xc0, !PT ;  /* 0x000000fc084e7212 */ /* 0x000fe400078ec0ff */
[----:B------:R-:W-:-:S02]  /*1f5f0*/  LOP3.LUT R79, R9, R235, RZ, 0xc0, !PT ;  /* 0x000000eb094f7212 */ /* 0x000fc400078ec0ff */
[--C-:B------:R-:W-:Y:S02]  /*1f600*/  SHF.R.U32.HI R5, RZ, 0x10, R2.reuse ;  /* 0x00000010ff057819 */ /* 0x100fe40000011602 */
[----:B------:R-:W-:Y:S02]  /*1f610*/  SHF.R.U32.HI R8, RZ, 0x18, R2 ;  /* 0x00000018ff087819 */ /* 0x000fe40000011602 */
[----:B------:R-:W-:Y:S02]  /*1f620*/  PRMT R9, R6, 0x5410, R4 ;  /* 0x0000541006097816 */ /* 0x000fe40000000004 */
[C---:B------:R-:W-:Y:S02]  /*1f630*/  LOP3.LUT R2, R3.reuse, 0xffff, RZ, 0xc0, !PT ;  /* 0x0000ffff03027812 */ /* 0x040fe400078ec0ff */
[----:B------:R-:W-:Y:S02]  /*1f640*/  SHF.R.U32.HI R4, RZ, 0x10, R3 ;  /* 0x00000010ff047819 */ /* 0x000fe40000011603 */
[----:B------:R-:W-:-:S02]  /*1f650*/  LOP3.LUT R7, R3, 0xff, RZ, 0xc0, !PT ;  /* 0x000000ff03077812 */ /* 0x000fc400078ec0ff */
[----:B------:R-:W-:Y:S02]  /*1f660*/  SHF.R.U32.HI R6, RZ, 0x18, R3 ;  /* 0x00000018ff067819 */ /* 0x000fe40000011603 */
[----:B------:R-:W-:Y:S02]  /*1f670*/  SHF.R.U32.HI R2, RZ, 0x8, R2 ;  /* 0x00000008ff027819 */ /* 0x000fe40000011602 */
[----:B------:R-:W-:Y:S02]  /*1f680*/  LOP3.LUT R3, R4, 0xff, RZ, 0xc0, !PT ;  /* 0x000000ff04037812 */ /* 0x000fe400078ec0ff */
[----:B------:R-:W-:Y:S02]  /*1f690*/  LOP3.LUT R5, R5, 0xff, RZ, 0xc0, !PT ;  /* 0x000000ff05057812 */ /* 0x000fe400078ec0ff */
[----:B------:R-:W-:Y:S02]  /*1f6a0*/  PRMT R2, R7, 0x5410, R2 ;  /* 0x0000541007027816 */ /* 0x000fe40000000002 */
[----:B------:R-:W-:-:S02]  /*1f6b0*/  PRMT R3, R3, 0x5410, R6 ;  /* 0x0000541003037816 */ /* 0x000fc40000000006 */
[----:B------:R-:W-:Y:S02]  /*1f6c0*/  PRMT R5, R5, 0x5410, R8 ;  /* 0x0000541005057816 */ /* 0x000fe40000000008 */
[--C-:B------:R-:W-:Y:S02]  /*1f6d0*/  HSET2.LE.AND R2, R2, R0.reuse, PT ;  /* 0x0000000002027233 */ /* 0x100fe40003803000 */
[--C-:B------:R-:W-:Y:S02]  /*1f6e0*/  HSET2.LE.AND R4, R9, R0.reuse, PT ;  /* 0x0000000009047233 */ /* 0x100fe40003803000 */
[--C-:B------:R-:W-:Y:S01]  /*1f6f0*/  HSET2.LE.AND R3, R3, R0.reuse, PT ;  /* 0x0000000003037233 */ /* 0x100fe20003803000 */
[----:B------:R-:W-:Y:S01]  /*1f700*/  IMAD.MOV.U32 R27, RZ, RZ, R123 ;  /* 0x000000ffff1b7224 */ /* 0x000fe200078e007b */
[----:B------:R-:W-:Y:S02]  /*1f710*/  HSET2.LE.AND R0, R5, R0, PT ;  /* 0x0000000005007233 */ /* 0x000fe40003803000 */
[----:B------:R-:W-:Y:S01]  /*1f720*/  LOP3.LUT R100, R2, R100, RZ, 0xc0, !PT ;  /* 0x0000006402647212 */ /* 0x000fe200078ec0ff */
[----:B------:R-:W-:-:S02]  /*1f730*/  FADD.FTZ R2, R34, R27 ;  /* 0x0000001b22027221 */ /* 0x000fc40000010000 */
        /* <DEDUP_REMOVED lines=19> */
[----:B------:R3:W-:Y:S01]  /*1f870*/  STG.E.U16 desc[UR30][R12.64+-0xb0], R213 ;  /* 0xffff50d50c007986 */ /* 0x0007e2000c10151e */
[----:B------:R-:W-:Y:S01]  /*1f880*/  FADD.FTZ R2, R242, R0 ;  /* 0x00000000f2027221 */ /* 0x000fe20000010000 */
[----:B------:R-:W-:Y:S01]  /*1f890*/  IADD3 R6, P0, R194, -0x180, RZ ;  /* 0xfffffe80c2067810 */ /* 0x000fe20007f1e0ff */
[----:B------:R-:W-:Y:S01]  /*1f8a0*/  FADD.FTZ R0, R231, R5 ;  /* 0x00000005e7007221 */ /* 0x000fe20000010000 */
[----:B------:R3:W-:Y:S01]  /*1f8b0*/  STG.E.U16 desc[UR30][R12.64+-0xae], R212 ;  /* 0xffff52d40c007986 */ /* 0x0007e2000c10151e */
[----:B------:R-:W-:Y:S01]  /*1f8c0*/  FADD.FTZ R5, R243, R4 ;  /* 0x00000004f3057221 */ /* 0x000fe20000010000 */
[----:B------:R-:W-:-:S02]  /*1f8d0*/  FADD.FTZ R4, R208, R3 ;  /* 0x00000003d0047221 */ /* 0x000fc40000010000 */
[----:B------:R3:W-:Y:S01]  /*1f8e0*/  STG.E.U16 desc[UR30][R14.64+-0xb0], R210 ;  /* 0xffff50d20e007986 */ /* 0x0007e2000c10151e */
[----:B------:R-:W-:-:S03]  /*1f8f0*/  FADD.FTZ R3, R209, R2 ;  /* 0x00000002d1037221 */ /* 0x000fc60000010000 */
[----:B------:R3:W-:Y:S01]  /*1f900*/  STG.E.U16 desc[UR30][R14.64+-0xae], R207 ;  /* 0xffff52cf0e007986 */ /* 0x0007e2000c10151e */
[----:B------:R-:W-:-:S03]  /*1f910*/  FADD.FTZ R2, R234, R0 ;  /* 0x00000000ea027221 */ /* 0x000fc60000010000 */
[----:B------:R3:W-:Y:S04]  /*1f920*/  STG.E.U16 desc[UR30][R140.64+-0xb0], R152 ;  /* 0xffff50988c007986 */ /* 0x0007e8000c10151e */
        /* <DEDUP_REMOVED lines=13> */
[----:B------:R3:W-:Y:S01]  /*1fa00*/  STL [R1+0xf0], R5 ;  /* 0x0000f00501007387 */ /* 0x0007e20000100800 */
[C---:B-1----:R-:W-:Y:S03]  /*1fa10*/  HMMA.16816.F32 R108, R76.reuse, R132, R108 ;  /* 0x000000844c6c723c */ /* 0x042fe6000000186c */
[----:B------:R3:W-:Y:S04]  /*1fa20*/  STG.E.U16 desc[UR30][R12.64+-0x90], R202 ;  /* 0xffff70ca0c007986 */ /* 0x0007e8000c10151e */
[----:B------:R3:W-:Y:S01]  /*1fa30*/  STG.E.U16 desc[UR30][R12.64+-0x8e], R201 ;  /* 0xffff72c90c007986 */ /* 0x0007e2000c10151e */
[C---:B------:R-:W-:Y:S03]  /*1fa40*/  HMMA.16816.F32 R104, R76.reuse, R134, R104 ;  /* 0x000000864c68723c */ /* 0x040fe60000001868 */
[----:B------:R3:W-:Y:S04]  /*1fa50*/  STL [R1+0xec], R4 ;  /* 0x0000ec0401007387 */ /* 0x0007e80000100800 */
[----:B------:R3:W-:Y:S01]  /*1fa60*/  STG.E.U16 desc[UR30][R14.64+-0x90], R200 ;  /* 0xffff70c80e007986 */ /* 0x0007e2000c10151e */
[C---:B--2---:R-:W-:Y:S03]  /*1fa70*/  HMMA.16816.F32 R96, R76.reuse, R124, R80 ;  /* 0x0000007c4c60723c */ /* 0x044fe60000001850 */
[----:B------:R3:W-:Y:S04]  /*1fa80*/  STG.E.U16 desc[UR30][R14.64+-0x8e], R199 ;  /* 0xffff72c70e007986 */ /* 0x0007e8000c10151e */
[----:B------:R3:W-:Y:S01]  /*1fa90*/  STL [R1+0xf4], R3 ;  /* 0x0000f40301007387 */ /* 0x0007e20000100800 */
[C---:B------:R-:W-:Y:S03]  /*1faa0*/  HMMA.16816.F32 R92, R76.reuse, R126, R92 ;  /* 0x0000007e4c5c723c */ /* 0x040fe6000000185c */
[----:B------:R3:W-:Y:S03]  /*1fab0*/  STG.E.U16 desc[UR30][R140.64+-0x90], R144 ;  /* 0xffff70908c007986 */ /* 0x0007e6000c10151e */
[C---:B------:R-:W-:Y:S01]  /*1fac0*/  HMMA.16816.F32 R88, R76.reuse, R116, R60 ;  /* 0x000000744c58723c */ /* 0x040fe2000000183c */
[----:B------:R3:W-:Y:S04]  /*1fad0*/  STG.E.U16 desc[UR30][R140.64+-0x8e], R143 ;  /* 0xffff728f8c007986 */ /* 0x0007e8000c10151e */
[----:B------:R3:W-:Y:S01]  /*1fae0*/  STL [R1+0xf8], R2 ;  /* 0x0000f80201007387 */ /* 0x0007e20000100800 */
[----:B------:R-:W-:Y:S03]  /*1faf0*/  HMMA.16816.F32 R84, R76, R118, R52 ;  /* 0x000000764c54723c */ /* 0x000fe60000001834 */
[----:B------:R3:W-:Y:S03]  /*1fb00*/  STG.E.U16 desc[UR30][R38.64+-0x90], R227 ;  /* 0xffff70e326007986 */ /* 0x0007e6000c10151e */
[C---:B------:R-:W-:Y:S01]  /*1fb10*/  HMMA.16816.F32 R136, R100.reuse, R132, R136 ;  /* 0x000000846488723c */ /* 0x040fe20000001888 */
[----:B------:R3:W-:Y:S04]  /*1fb20*/  STG.E.U16 desc[UR30][R38.64+-0x8e], R142 ;  /* 0xffff728e26007986 */ /* 0x0007e8000c10151e */
[----:B------:R3:W-:Y:S01]  /*1fb30*/  STL [R1+0xe4], R0 ;  /* 0x0000e40001007387 */ /* 0x0007e20000100800 */
        /* <DEDUP_REMOVED lines=8> */
[----:B---3--:R-:W-:-:S15]  /*1fbc0*/  HMMA.16816.F32 R100, R100, R18, R28 ;  /* 0x000000126464723c */ /* 0x008fde000000181c */
[----:B------:R-:W-:-:S09]  /*1fbd0*/  NOP ;  /* 0x0000000000007918 */ /* 0x000fd20000000000 */
.L_x_2440:
[----:B------:R-:W-:-:S06]  /*1fbe0*/  UISETP.GT.AND UP0, UPT, UR24, UR12, UPT ;  /* 0x0000000c1800728c */ /* 0x000fcc000bf04270 */
[----:B------:R-:W-:-:S13]  /*1fbf0*/  PLOP3.LUT P0, PT, PT, PT, UP0, 0x80, 0x0 ;  /* 0x000000000000781c */ /* 0x000fda0003f0f008 */
[----:B------:R-:W-:Y:S05]  /*1fc00*/  @!P0 BRA `(.L_x_2447) ;  /* 0x0000008800c88947 */ /* 0x000fea0003800000 */
[----:B-1----:R-:W2:Y:S04]  /*1fc10*/  LDL.LU.64 R4, [R1] ;  /* 0x0000000001047983 */ /* 0x002ea80000300a00 */
[----:B------:R-:W3:Y:S04]  /*1fc20*/  LDL.LU R0, [R1+0x158] ;  /* 0x0001580001007983 */ /* 0x000ee80000300800 */
[----:B------:R-:W4:Y:S04]  /*1fc30*/  LDL.LU R2, [R1+0xa0] ;  /* 0x0000a00001027983 */ /* 0x000f280000300800 */
[----:B------:R-:W4:Y:S01]  /*1fc40*/  LDL.LU R6, [R1+0xfc] ;  /* 0x0000fc0001067983 */ /* 0x000f220000300800 */
[----:B------:R-:W-:Y:S01]  /*1fc50*/  USHF.L.U64.HI UR6, UR8, 0x5, UR9 ;  /* 0x0000000508067899 */ /* 0x000fe20008010209 */
[----:B-----5:R-:W-:Y:S01]  /*1fc60*/  LOP3.LUT R211, R211, 0xfffffffd, RZ, 0xc0, !PT ;  /* 0xfffffffdd3d37812 */ /* 0x020fe200078ec0ff */
[----:B------:R-:W-:Y:S01]  /*1fc70*/  USHF.L.U32 UR7, UR8, 0x5, URZ ;  /* 0x0000000508077899 */ /* 0x000fe2000800063f */
[----:B------:R-:W-:Y:S01]  /*1fc80*/  MOV R74, R68 ;  /* 0x00000044004a7202 */ /* 0x000fe20000000f00 */
[----:B------:R-:W-:Y:S01]  /*1fc90*/  UIMAD.WIDE.U32 UR20, UR8, 0x30, URZ ;  /* 0x00000030081478a5 */ /* 0x000fe2000f8e003f */
[----:B------:R-:W-:Y:S01]  /*1fca0*/  IMAD.MOV.U32 R73, RZ, RZ, R70 ;  /* 0x000000ffff497224 */ /* 0x000fe200078e0046 */
[----:B------:R-:W-:Y:S01]  /*1fcb0*/  UIMAD UR4, UR9, 0x30, URZ ;  /* 0x00000030090478a4 */ /* 0x000fe2000f8e023f */
[----:B------:R-:W-:Y:S01]  /*1fcc0*/  IMAD.MOV.U32 R72, RZ, RZ, R71 ;  /* 0x000000ffff487224 */ /* 0x000fe200078e0047 */
[----:B------:R-:W-:-:S02]  /*1fcd0*/  USHF.L.U64.HI UR8, UR10, 0x5, UR11 ;  /* 0x000000050a087899 */ /* 0x000fc4000801020b */
[----:B------:R-:W-:Y:S02]  /*1fce0*/  USHF.L.U32 UR9, UR10, 0x5, URZ ;  /* 0x000000050a097899 */ /* 0x000fe4000800063f */
[----:B------:R-:W-:Y:S02]  /*1fcf0*/  UIMAD.WIDE.U32 UR50, UR10, 0x30, URZ ;  /* 0x000000300a3278a5 */ /* 0x000fe4000f8e003f */
[----:B------:R-:W-:Y:S01]  /*1fd00*/  USHF.L.U32 UR43, UR19, 0x3, URZ ;  /* 0x00000003132b7899 */ /* 0x000fe2000800063f */
[----:B------:R-:W-:Y:S01]  /*1fd10*/  ULDC UR10, c[0x0][0x2d0] ;  /* 0x0000b400000a7ab9 */ /* 0x000fe20000000800 */
[----:B------:R-:W-:Y:S02]  /*1fd20*/  USHF.R.S32.HI UR45, URZ, 0x1f, UR19 ;  /* 0x0000001f3f2d7899 */ /* 0x000fe40008011413 */
[----:B------:R-:W-:Y:S02]  /*1fd30*/  UIMAD UR46, UR19, 0x38, UR43 ;  /* 0x00000038132e78a4 */ /* 0x000fe4000f8e022b */
[----:B------:R-:W-:-:S02]  /*1fd40*/  USHF.L.U32 UR44, UR43, 0x1, URZ ;  /* 0x000000012b2c7899 */ /* 0x000fc4000800063f */
[----:B------:R-:W-:Y:S02]  /*1fd50*/  UIADD3 UR46, UR46, 0x1, URZ ;  /* 0x000000012e2e7890 */ /* 0x000fe4000fffe03f */
[----:B------:R-:W-:Y:S02]  /*1fd60*/  UIMAD UR11, UR11, 0x30, URZ ;  /* 0x000000300b0b78a4 */ /* 0x000fe4000f8e023f */
[----:B------:R-:W-:Y:S02]  /*1fd70*/  USHF.R.S32.HI UR26, URZ, 0x1f, UR48 ;  /* 0x0000001f3f1a7899 */ /* 0x000fe40008011430 */
[----:B------:R-:W-:Y:S02]  /*1fd80*/  UIMAD.WIDE.U32 UR52, UR19, 0x70, URZ ;  /* 0x00000070133478a5 */ /* 0x000fe4000f8e003f */
[----:B------:R-:W-:Y:S02]  /*1fd90*/  UIMAD UR45, UR45, 0x70, URZ ;  /* 0x000000702d2d78a4 */ /* 0x000fe4000f8e023f */
[----:B------:R-:W-:-:S02]  /*1fda0*/  USHF.L.U32 UR47, UR46, 0x1, URZ ;  /* 0x000000012e2f7899 */ /* 0x000fc4000800063f */
[----:B------:R-:W-:Y:S02]  /*1fdb0*/  USHF.L.U32 UR18, UR48, 0x1, URZ ;  /* 0x0000000130127899 */ /* 0x000fe4000800063f */
[----:B------:R-:W-:Y:S02]  /*1fdc0*/  UIADD3 UR11, UR11, UR51, URZ ;  /* 0x000000330b0b7290 */ /* 0x000fe4000fffe03f */
[----:B------:R-:W-:Y:S02]  /*1fdd0*/  USHF.L.U64.HI UR48, UR48, 0x1, UR26 ;  /* 0x0000000130307899 */ /* 0x000fe4000801021a */
[----:B------:R-:W-:Y:S01]  /*1fde0*/  UIADD3 UR45, UR53, UR45, URZ ;  /* 0x0000002d352d7290 */ /* 0x000fe2000fffe03f */
[----:B--2---:R-:W-:Y:S01]  /*1fdf0*/  ISETP.GE.AND P0, PT, R4, UR10, PT ;  /* 0x0000000a04007c0c */ /* 0x004fe2000bf06270 */
[----:B------:R-:W-:Y:S02]  /*1fe00*/  UIADD3 UR10, UR4, UR21, URZ ;  /* 0x00000015040a7290 */ /* 0x000fe4000fffe03f */
[----:B------:R-:W-:Y:S01]  /*1fe10*/  USHF.R.S32.HI UR4, URZ, 0x1f, UR43 ;  /* 0x0000001f3f047899 */ /* 0x000fe2000801142b */
[----:B---3--:R-:W-:-:S03]  /*1fe20*/  MOV R3, R0 ;  /* 0x0000000000037202 */ /* 0x008fc60000000f00 */
[----:B------:R-:W-:Y:S01]  /*1fe30*/  USHF.L.U64.HI UR43, UR43, 0x1, UR4 ;  /* 0x000000012b2b7899 */ /* 0x000fe20008010204 */
[----:B----4-:R-:W-:Y:S01]  /*1fe40*/  IADD3 R0, R2, 0x4, RZ ;  /* 0x0000000402007810 */ /* 0x010fe20007ffe0ff */
[----:B------:R-:W-:Y:S01]  /*1fe50*/  USHF.R.S32.HI UR4, URZ, 0x1f, UR46 ;  /* 0x0000001f3f047899 */ /* 0x000fe2000801142e */
[----:B------:R-:W-:-:S03]  /*1fe60*/  IMAD.WIDE.U32 R232, R3, -0x2daee0ad, RZ ;  /* 0xd2511f5303e87825 */ /* 0x000fc600078e00ff */
[----:B------:R-:W1:Y:S01]  /*1fe70*/  @!P0 LDC.64 R4, c[0x0][0x220] ;  /* 0x00008800ff048b82 */ /* 0x000e620000000a00 */
[----:B------:R-:W-:Y:S01]  /*1fe80*/  @P0 LOP3.LUT R211, R211, 0x2, RZ, 0xfc, !PT ;  /* 0x00000002d3d30812 */ /* 0x000fe200078efcff */
[----:B------:R-:W-:-:S03]  /*1fe90*/  USHF.L.U64.HI UR46, UR46, 0x1, UR4 ;  /* 0x000000012e2e7899 */ /* 0x000fc60008010204 */
[----:B------:R-:W-:-:S03]  /*1fea0*/  ULDC UR4, c[0x0][0x2ec] ;  /* 0x0000bb0000047ab9 */ /* 0x000fc60000000800 */
[----:B------:R-:W2:Y:S08]  /*1feb0*/  @!P0 LDC.64 R10, c[0x0][0x220] ;  /* 0x00008800ff0a8b82 */ /* 0x000eb00000000a00 */
[----:B------:R-:W3:Y:S01]  /*1fec0*/  @!P0 LDC.64 R8, c[0x0][0x220] ;  /* 0x00008800ff088b82 */ /* 0x000ee20000000a00 */
[----:B-1----:R1:W-:Y:S04]  /*1fed0*/  @!P0 STL.64 [R1+0x130], R4 ;  /* 0x0001300401008387 */ /* 0x0023e80000100a00 */
[----:B--2---:R-:W-:Y:S04]  /*1fee0*/  @!P0 STL.64 [R1+0x128], R10 ;  /* 0x0001280a01008387 */ /* 0x004fe80000100a00 */
[----:B---3--:R2:W-:Y:S01]  /*1fef0*/  @!P0 STL.64 [R1+0x120], R8 ;  /* 0x0001200801008387 */ /* 0x0085e20000100a00 */
[----:B-1----:R-:W1:Y:S01]  /*1ff00*/  @!P0 LDC.64 R4, c[0x0][0x220] ;  /* 0x00008800ff048b82 */ /* 0x002e620000000a00 */
[----:B--2---:R-:W-:Y:S01]  /*1ff10*/  IMAD.WIDE.U32 R8, R2, -0x326172a9, RZ ;  /* 0xcd9e8d5702087825 */ /* 0x004fe200078e00ff */
[----:B------:R-:W-:-:S04]  /*1ff20*/  MOV R2, R69 ;  /* 0x0000004500027202 */ /* 0x000fc80000000f00 */
[----:B------:R-:W-:Y:S01]  /*1ff30*/  LOP3.LUT R242, R9, R6, RZ, 0x3c, !PT ;  /* 0x0000000609f27212 */ /* 0x000fe200078e3cff */
[----:B-1----:R1:W-:Y:S04]  /*1ff40*/  @!P0 STL.64 [R1+0x118], R4 ;  /* 0x0001180401008387 */ /* 0x0023e80000100a00 */
[----:B------:R-:W-:Y:S01]  /*1ff50*/  STL.64 [R1+0x108], R8 ;  /* 0x0001080801007387 */ /* 0x000fe20000100a00 */
[----:B-1----:R-:W-:-:S05]  /*1ff60*/  IMAD.WIDE.U32 R4, R0, -0x326172a9, RZ ;  /* 0xcd9e8d5700047825 */ /* 0x002fca00078e00ff */
[----:B------:R1:W-:Y:S01]  /*1ff70*/  STL.64 [R1+0x100], R4 ;  /* 0x0001000401007387 */ /* 0x0003e20000100a00 */
[----:B------:R-:W-:-:S03]  /*1ff80*/  LOP3.LUT R244, R5, R6, RZ, 0x3c, !PT ;  /* 0x0000000605f47212 */ /* 0x000fc600078e3cff */
[----:B------:R-:W2:Y:S04]  /*1ff90*/  LDL.LU.64 R6, [R1+0x148] ;  /* 0x0001480001067983 */ /* 0x000ea80000300a00 */
[----:B-1----:R-:W2:Y:S01]  /*1ffa0*/  LDL.LU.64 R4, [R1+0x150] ;  /* 0x0001500001047983 */ /* 0x002ea20000300a00 */
[----:B------:R-:W-:-:S04]  /*1ffb0*/  IMAD.WIDE.U32 R242, R242, -0x2daee0ad, RZ ;  /* 0xd2511f53f2f27825 */ /* 0x000fc800078e00ff */
[----:B------:R-:W-:-:S04]  /*1ffc0*/  IMAD.WIDE.U32 R244, R244, -0x2daee0ad, RZ ;  /* 0xd2511f53f4f47825 */ /* 0x000fc800078e00ff */
[----:B--2---:R-:W-:-:S05]  /*1ffd0*/  IMAD.MOV.U32 R5, RZ, RZ, R7 ;  /* 0x000000ffff057224 */ /* 0x004fca00078e0007 */
[----:B------:R1:W-:Y:S01]  /*1ffe0*/  STL.64 [R1+0x110], R4 ;  /* 0x0001100401007387 */ /* 0x0003e20000100a00 */
[----:B------:R-:W-:Y:S05]  /*1fff0*/  BRA `(.L_x_2448) ;  /* 0x0000000000cc7947 */ /* 0x000fea0003800000 */
.L_x_2450:
[----:B------:R-:W2:Y:S01]  /*20000*/  LDL.64 R196, [R1+0x140] ;  /* 0x0001400001c47983 */ /* 0x000ea20000100a00 */
[----:B------:R-:W1:Y:S01]  /*20010*/  LDC.64 R70, c[0x0][0x248] ;  /* 0x00009200ff467b82 */ /* 0x000e620000000a00 */
[----:B------:R-:W-:Y:S02]  /*20020*/  UIADD3 UR29, UR24, -0x2, URZ ;  /* 0xfffffffe181d7890 */ /* 0x000fe4000fffe03f */
[----:B------:R-:W3:Y:S02]  /*20030*/  LDL.64 R194, [R1+0x138] ;  /* 0x0001380001c27983 */ /* 0x000ee40000100a00 */
[----:B------:R-:W-:Y:S02]  /*20040*/  USHF.R.S32.HI UR26, URZ, 0x1f, UR29 ;  /* 0x0000001f3f1a7899 */ /* 0x000fe4000801141d */
        /* <DEDUP_REMOVED lines=32> */
[----:B------:R-:W-:Y:S02]  /*20250*/  @!P6 LEA R70, P0, R75, R152, 0x1 ;  /* 0x000000984b46e211 */ /* 0x000fe400078008ff */
        /* <DEDUP_REMOVED lines=13> */
.L_x_2448:
[----:B--2---:R-:W2:Y:S01]  /*20330*/  LDL.64 R12, [R1+0x110] ;  /* 0x00011000010c7983 */ /* 0x004ea20000100a00 */
[----:B------:R-:W-:Y:S04]  /*20340*/  DEPBAR.LE SB0, 0x0 ;  /* 0x000080000000791a */ /* 0x000fe80000000000 */
[----:B------:R-:W3:Y:S01]  /*20350*/  LDL R9, [R1+0x130] ;  /* 0x0001300001097983 */ /* 0x000ee20000100800 */
[----:B------:R-:W-:Y:S01]  /*20360*/  UIADD3 UR19, UR24, -0x1, URZ ;  /* 0xffffffff18137890 */ /* 0x000fe2000fffe03f */
[----:B------:R-:W-:Y:S01]  /*20370*/  LOP3.LUT P6, RZ, R211, 0x2, RZ, 0xc0, !PT ;  /* 0x00000002d3ff7812 */ /* 0x000fe200078cc0ff */
[----:B------:R-:W-:Y:S01]  /*20380*/  UIADD3 UR41, UR24, -0x1, URZ ;  /* 0xffffffff18297890 */ /* 0x000fe2000fffe03f */
[----:B------:R-:W4:Y:S01]  /*20390*/  LDL R19, [R1+0x134] ;  /* 0x0001340001137983 */ /* 0x000f220000100800 */
[----:B------:R-:W-:Y:S02]  /*203a0*/  USHF.R.S32.HI UR27, URZ, 0x1f, UR19 ;  /* 0x0000001f3f1b7899 */ /* 0x000fe40008011413 */
[----:B------:R-:W-:Y:S01]  /*203b0*/  UIMAD UR26, UR17, UR19, URZ ;  /* 0x00000013111a72a4 */ /* 0x000fe2000f8e023f */
[----:B------:R-:W5:Y:S01]  /*203c0*/  LDL R10, [R1+0x128] ;  /* 0x00012800010a7983 */ /* 0x000f620000100800 */
[----:B-1----:R-:W-:Y:S01]  /*203d0*/  IMAD.U32 R4, RZ, RZ, UR19 ;  /* 0x00000013ff047e24 */ /* 0x002fe2000f8e00ff */
[----:B------:R-:W-:Y:S02]  /*203e0*/  USHF.L.U32 UR42, UR41, 0x1, URZ ;  /* 0x00000001292a7899 */ /* 0x000fe4000800063f */
[----:B------:R-:W5:Y:S01]  /*203f0*/  LDL R18, [R1+0x12c] ;  /* 0x00012c0001127983 */ /* 0x000f620000100800 */
[----:B------:R-:W-:Y:S02]  /*20400*/  UIMAD UR26, UR27, UR22, UR26 ;  /* 0x000000161b1a72a4 */ /* 0x000fe4000f8e021a */
[----:B------:R-:W-:Y:S01]  /*20410*/  UIADD3 UR19, UR35, -0x4498517b, URZ ;  /* 0xbb67ae8523137890 */ /* 0x000fe2000fffe03f */
[----:B------:R-:W5:Y:S01]  /*20420*/  LDL R8, [R1+0x120] ;  /* 0x0001200001087983 */ /* 0x000f620000100800 */
[----:B------:R-:W-:Y:S02]  /*20430*/  UISETP.GT.AND UP0, UPT, UR41, UR12, UPT ;  /* 0x0000000c2900728c */ /* 0x000fe4000bf04270 */
[----:B------:R-:W-:Y:S01]  /*20440*/  UIADD3 UR40, UR34, 0x3c6ef372, URZ ;  /* 0x3c6ef37222287890 */ /* 0x000fe2000fffe03f */
[----:B------:R-:W5:Y:S01]  /*20450*/  LDL R17, [R1+0x124] ;  /* 0x0001240001117983 */ /* 0x000f620000100800 */
[----:B------:R-:W-:Y:S02]  /*20460*/  UIADD3 UR27, UR34, -0x61c88647, URZ ;  /* 0x9e3779b9221b7890 */ /* 0x000fe4000fffe03f */
[----:B------:R-:W-:Y:S01]  /*20470*/  UIADD3 UR39, UR35, 0x76cf5d0a, URZ ;  /* 0x76cf5d0a23277890 */ /* 0x000fe2000fffe03f */
[----:B------:R-:W5:Y:S01]  /*20480*/  LDL R6, [R1+0x118] ;  /* 0x0001180001067983 */ /* 0x000f620000100800 */
[----:B------:R-:W-:Y:S02]  /*20490*/  UIADD3 UR37, UR35, 0x32370b8f, URZ ;  /* 0x32370b8f23257890 */ /* 0x000fe4000fffe03f */
[----:B------:R-:W-:Y:S01]  /*204a0*/  UIADD3 UR38, UR34, -0x255992d5, URZ ;  /* 0xdaa66d2b22267890 */ /* 0x000fe2000fffe03f */
[----:B------:R-:W5:Y:S01]  /*204b0*/  LDL R16, [R1+0x11c] ;  /* 0x00011c0001107983 */ /* 0x000f620000100800 */
[----:B------:R-:W-:Y:S01]  /*204c0*/  UIADD3 UR36, UR34, 0x78dde6e4, URZ ;  /* 0x78dde6e422247890 */ /* 0x000fe2000fffe03f */
[----:B------:R-:W-:Y:S06]  /*204d0*/  BAR.SYNC.DEFER_BLOCKING 0x0 ;  /* 0x0000000000007b1d */ /* 0x000fec0000010000 */
[----:B------:R-:W-:Y:S04]  /*204e0*/  @P6 STS.128 [R192+0x6000], RZ ;  /* 0x006000ffc0006388 */ /* 0x000fe80000000c00 */
[----:B------:R-:W5:Y:S01]  /*204f0*/  LDL.64 R204, [R1+0x108] ;  /* 0x0001080001cc7983 */ /* 0x000f620000100a00 */
[----:B------:R-:W1:Y:S02]  /*20500*/  S2R R75, SR_TID.X ;  /* 0x00000000004b7919 */ /* 0x000e640000002100 */
[----:B-1----:R-:W-:Y:S05]  /*20510*/  IMAD.SHL.U32 R75, R75, 0x2, RZ ;  /* 0x000000024b4b7824 */ /* 0x002fea00078e00ff */
[----:B------:R-:W-:Y:S01]  /*20520*/  LOP3.LUT R75, R75, 0x6, RZ, 0xc0, !PT ;  /* 0x000000064b4b7812 */ /* 0x000fe200078ec0ff */
[----:B--2---:R-:W-:Y:S04]  /*20530*/  IMAD.WIDE.U32 R4, R4, UR22, R12 ;  /* 0x0000001604047c25 */ /* 0x004fe8000f8e000c */
[----:B------:R-:W-:Y:S01]  /*20540*/  VIADD R0, R5, UR26 ;  /* 0x0000001a05007c36 */ /* 0x000fe20008000000 */
[C---:B---3--:R-:W-:Y:S01]  /*20550*/  @!P6 LEA R12, P4, R4.reuse, R9, 0x1 ;  /* 0x00000009040ce211 */ /* 0x048fe200078808ff */
[----:B------:R-:W-:Y:S01]  /*20560*/  ULOP3.LUT UR26, UR42, UR35, URZ, 0x3c, !UPT ;  /* 0x000000232a1a7292 */ /* 0x000fe2000f8e3c3f */
        /* <DEDUP_REMOVED lines=8> */
[----:B------:R-:W-:Y:S02]  /*205f0*/  @!P6 IADD3 R5, P0, R4, UR7, RZ ;  /* 0x000000070405ec10 */ /* 0x000fe4000ff1e0ff */
[----:B------:R-:W-:Y:S01]  /*20600*/  @!P6 LEA.HI.X R11, R3, R18, R9, 0x1, P3 ;  /* 0x00000012030be211 */ /* 0x000fe200018f0c09 */
[----:B------:R-:W-:Y:S01]  /*20610*/  @P6 STS.128 [R192+0x6800], RZ ;  /* 0x006800ffc0006388 */ /* 0x000fe20000000c00 */
[----:B------:R-:W-:Y:S02]  /*20620*/  @!P6 IADD3.X R14, R0, UR6, RZ, P0, !PT ;  /* 0x00000006000eec10 */ /* 0x000fe400087fe4ff */
[C---:B------:R-:W-:Y:S01]  /*20630*/  @!P6 LEA R8, P1, R5.reuse, R8, 0x1 ;  /* 0x000000080508e211 */ /* 0x040fe200078208ff */
        /* <DEDUP_REMOVED lines=8> */
[----:B------:R-:W-:Y:S01]  /*206c0*/  @!P6 LEA R6, P0, R7, R6, 0x1 ;  /* 0x000000060706e211 */ /* 0x000fe200078008ff */
[----:B------:R-:W-:Y:S01]  /*206d0*/  @!PT LDS RZ, [RZ] ;  /* 0x00000000fffff984 */ /* 0x000fe20000000800 */
[----:B------:R-:W-:Y:S01]  /*206e0*/  @!PT LDS RZ, [RZ] ;  /* 0x00000000fffff984 */ /* 0x000fe20000000800 */
[----:B------:R-:W-:Y:S01]  /*206f0*/  @!PT LDS RZ, [RZ] ;  /* 0x00000000fffff984 */ /* 0x000fe20000000800 */
[----:B------:R-:W-:Y:S01]  /*20700*/  @!P6 LDGSTS.E.BYPASS.LTC128B.128 [R192+0x7000], desc[UR30][R8.64] ;  /* 0x0700000008c0efae */ /* 0x000fe2000b901d5e */
[----:B------:R-:W-:Y:S02]  /*20710*/  LOP3.LUT R3, R233, UR26, RZ, 0x3c, !PT ;  /* 0x0000001ae9037c12 */ /* 0x000fe4000f8e3cff */
[----:B------:R-:W-:Y:S01]  /*20720*/  @!P6 LEA.HI.X R7, R7, R16, R15, 0x1, P0 ;  /* 0x000000100707e211 */ /* 0x000fe200000f0c0f */
[----:B------:R-:W-:Y:S01]  /*20730*/  @P6 STS.128 [R192+0x7800], RZ ;  /* 0x007800ffc0006388 */ /* 0x000fe20000000c00 */
[----:B------:R-:W-:Y:S02]  /*20740*/  LOP3.LUT R0, R243, UR19, R232, 0x96, !PT ;  /* 0x00000013f3007c12 */ /* 0x000fe4000f8e96e8 */
[----:B------:R-:W-:Y:S01]  /*20750*/  PLOP3.LUT P0, PT, PT, PT, UP0, 0x80, 0x0 ;  /* 0x000000000000781c */ /* 0x000fe20003f0f008 */
[----:B------:R-:W-:Y:S01]  /*20760*/  @!PT LDS RZ, [RZ] ;  /* 0x00000000fffff984 */ /* 0x000fe20000000800 */
[----:B------:R-:W-:Y:S01]  /*20770*/  @!PT LDS RZ, [RZ] ;  /* 0x00000000fffff984 */ /* 0x000fe20000000800 */
[----:B------:R-:W-:Y:S01]  /*20780*/  @!PT LDS RZ, [RZ] ;  /* 0x00000000fffff984 */ /* 0x000fe20000000800 */
[----:B------:R1:W-:Y:S02]  /*20790*/  @!P6 LDGSTS.E.BYPASS.LTC128B.128 [R192+0x7800], desc[UR30][R6.64] ;  /* 0x0780000006c0efae */ /* 0x0003e4000b901d5e */
[----:B------:R-:W-:Y:S02]  /*207a0*/  IMAD.WIDE.U32 R202, R0, -0x326172a9, RZ ;  /* 0xcd9e8d5700ca7825 */ /* 0x000fe400078e00ff */
[----:B------:R-:W-:Y:S04]  /*207b0*/  LDSM.16.M88.4 R64, [R171] ;  /* 0x00000000ab40783b */ /* 0x000fe80000000200 */
[----:B------:R-:W1:Y:S04]  /*207c0*/  LDSM.16.M88.4 R16, [R164+0x4000] ;  /* 0x00400000a410783b */ /* 0x000e680000000200 */
[----:B------:R-:W2:Y:S04]  /*207d0*/  LDSM.16.M88.4 R60, [R171+0x2000] ;  /* 0x00200000ab3c783b */ /* 0x000ea80000000200 */
[----:B------:R-:W3:Y:S04]  /*207e0*/  LDSM.16.M88.4 R32, [R164+0x4800] ;  /* 0x00480000a420783b */ /* 0x000ee80000000200 */
[----:B------:R-:W0:Y:S04]  /*207f0*/  LDGDEPBAR ;  /* 0x00000000000079af */ /* 0x000e280000000000 */
[----:B------:R-:W4:Y:S04]  /*20800*/  LDSM.16.M88.4 R48, [R164+0x5000] ;  /* 0x00500000a430783b */ /* 0x000f280000000200 */
[----:B------:R-:W5:Y:S04]  /*20810*/  LDSM.16.M88.4 R68, [R164+0x5800] ;  /* 0x00580000a444783b */ /* 0x000f680000000200 */
[----:B------:R-:W-:Y:S04]  /*20820*/  LDSM.16.M88.4 R140, [R174] ;  /* 0x00000000ae8c783b */ /* 0x000fe80000000200 */
[----:B------:R-:W5:Y:S04]  /*20830*/  LDSM.16.M88.4 R144, [R170+0x4000] ;  /* 0x00400000aa90783b */ /* 0x000f680000000200 */
[----:B------:R-:W5:Y:S04]  /*20840*/  LDSM.16.M88.4 R148, [R174+0x2000] ;  /* 0x00200000ae94783b */ /* 0x000f680000000200 */
[----:B------:R-:W5:Y:S01]  /*20850*/  LDSM.16.M88.4 R152, [R170+0x4800] ;  /* 0x00480000aa98783b */ /* 0x000f620000000200 */
[-C--:B-1----:R-:W-:Y:S03]  /*20860*/  HMMA.16816.F32 R4, R64, R16.reuse, RZ ;  /* 0x000000104004723c */ /* 0x082fe600000018ff */
[----:B------:R-:W1:Y:S04]  /*20870*/  LDSM.16.M88.4 R156, [R170+0x5000] ;  /* 0x00500000aa9c783b */ /* 0x000e680000000200 */
[----:B------:R-:W1:Y:S01]  /*20880*/  LDSM.16.M88.4 R160, [R170+0x5800] ;  /* 0x00580000aaa0783b */ /* 0x000e620000000200 */
[C---:B--2---:R-:W-:Y:S06]  /*20890*/  HMMA.16816.F32 R8, R60.reuse, R16, RZ ;  /* 0x000000103c08723c */ /* 0x044fec00000018ff */
        /* <DEDUP_REMOVED lines=24> */
[----:B------:R-:W3:Y:S05]  /*20a20*/  LDSM.16.M88.4 R152, [R172+0x2000] ;  /* 0x00200000ac98783b */ /* 0x000eea0000000200 */
        /* <DEDUP_REMOVED lines=8> */
[----:B------:R-:W4:Y:S05]  /*20ab0*/  LDSM.16.M88.4 R148, [R177] ;  /* 0x00000000b194783b */ /* 0x000f2a0000000200 */
[----:B------:R-:W-:Y:S01]  /*20ac0*/  HMMA.16816.F32 R64, R140, R162, R64 ;  /* 0x000000a28c40723c */ /* 0x000fe20000001840 */
[----:B------:R-:W5:Y:S04]  /*20ad0*/  LDSM.16.M88.4 R140, [R176] ;  /* 0x00000000b08c783b */ /* 0x000f680000000200 */
[----:B------:R-:W-:Y:S01]  /*20ae0*/  LDSM.16.M88.4 R160, [R169+0x800] ;  /* 0x00080000a9a0783b */ /* 0x000fe20000000200 */
[-C--:B--2---:R-:W-:Y:S06]  /*20af0*/  HMMA.16816.F32 R4, R68, R144.reuse, R4 ;  /* 0x000000904404723c */ /* 0x084fec0000001804 */
[C---:B---3--:R-:W-:Y:S06]  /*20b00*/  HMMA.16816.F32 R8, R152.reuse, R144, R8 ;  /* 0x000000909808723c */ /* 0x048fec0000001808 */
[-C--:B------:R-:W-:Y:S06]  /*20b10*/  HMMA.16816.F32 R12, R152, R146.reuse, R12 ;  /* 0x00000092980c723c */ /* 0x080fec000000180c */
[C---:B------:R-:W-:Y:S01]  /*20b20*/  HMMA.16816.F32 R16, R68.reuse, R146, R16 ;  /* 0x000000924410723c */ /* 0x040fe20000001810 */
[----:B------:R-:W-:Y:S05]  /*20b30*/  LDSM.16.M88.4 R144, [R173] ;  /* 0x00000000ad90783b */ /* 0x000fea0000000200 */
[-C--:B-1----:R-:W-:Y:S06]  /*20b40*/  HMMA.16816.F32 R20, R68, R156.reuse, R20 ;  /* 0x0000009c4414723c */ /* 0x082fec0000001814 */
[C---:B------:R-:W-:Y:S06]  /*20b50*/  HMMA.16816.F32 R24, R152.reuse, R156, R24 ;  /* 0x0000009c9818723c */ /* 0x040fec0000001818 */
[-C--:B------:R-:W-:Y:S06]  /*20b60*/  HMMA.16816.F32 R28, R152, R158.reuse, R28 ;  /* 0x0000009e981c723c */ /* 0x080fec000000181c */
[C---:B------:R-:W-:Y:S01]  /*20b70*/  HMMA.16816.F32 R32, R68.reuse, R158, R32 ;  /* 0x0000009e4420723c */ /* 0x040fe20000001820 */
[----:B------:R-:W-:Y:S05]  /*20b80*/  LDSM.16.M88.4 R156, [R173+0x2000] ;  /* 0x00200000ad9c783b */ /* 0x000fea0000000200 */
[-C--:B----4-:R-:W-:Y:S06]  /*20b90*/  HMMA.16816.F32 R36, R68, R148.reuse, R36 ;  /* 0x000000944424723c */ /* 0x090fec0000001824 */
[C---:B------:R-:W-:Y:S06]  /*20ba0*/  HMMA.16816.F32 R40, R152.reuse, R148, R40 ;  /* 0x000000949828723c */ /* 0x040fec0000001828 */
[-C--:B------:R-:W-:Y:S06]  /*20bb0*/  HMMA.16816.F32 R44, R152, R150.reuse, R44 ;  /* 0x00000096982c723c */ /* 0x080fec000000182c */
[C---:B------:R-:W-:Y:S01]  /*20bc0*/  HMMA.16816.F32 R48, R68.reuse, R150, R48 ;  /* 0x000000964430723c */ /* 0x040fe20000001830 */
[----:B------:R-:W1:Y:S05]  /*20bd0*/  LDSM.16.M88.4 R148, [R169] ;  /* 0x00000000a994783b */ /* 0x000e6a0000000200 */
[-C--:B-----5:R-:W-:Y:S06]  /*20be0*/  HMMA.16816.F32 R52, R68, R140.reuse, R52 ;  /* 0x0000008c4434723c */ /* 0x0a0fec0000001834 */
[C---:B------:R-:W-:Y:S06]  /*20bf0*/  HMMA.16816.F32 R56, R152.reuse, R140, R56 ;  /* 0x0000008c9838723c */ /* 0x040fec0000001838 */
[-C--:B------:R-:W-:Y:S01]  /*20c00*/  HMMA.16816.F32 R60, R152, R142.reuse, R60 ;  /* 0x0000008e983c723c */ /* 0x080fe2000000183c */
[----:B------:R-:W2:Y:S05]  /*20c10*/  LDSM.16.M88.4 R152, [R169+0x1000] ;  /* 0x00100000a998783b */ /* 0x000eaa0000000200 */
[----:B------:R-:W-:Y:S01]  /*20c20*/  HMMA.16816.F32 R64, R68, R142, R64 ;  /* 0x0000008e4440723c */ /* 0x000fe20000001840 */
[----:B------:R-:W3:Y:S01]  /*20c30*/  LDSM.16.M88.4 R68, [R169+0x1800] ;  /* 0x00180000a944783b */ /* 0x000ee20000000200 */
[----:B------:R-:W-:Y:S04]  /*20c40*/  DEPBAR.LE SB0, 0x0 ;  /* 0x000080000000791a */ /* 0x000fe80000000000 */
[----:B------:R-:W-:Y:S01]  /*20c50*/  BAR.SYNC.DEFER_BLOCKING 0x0 ;  /* 0x0000000000007b1d */ /* 0x000fe20000010000 */
[-C--:B-1----:R-:W-:Y:S06]  /*20c60*/  HMMA.16816.F32 R4, R144, R148.reuse, R4 ;  /* 0x000000949004723c */ /* 0x082fec0000001804 */
[C---:B------:R-:W-:Y:S06]  /*20c70*/  HMMA.16816.F32 R8, R156.reuse, R148, R8 ;  /* 0x000000949c08723c */ /* 0x040fec0000001808 */
[-C--:B------:R-:W-:Y:S06]  /*20c80*/  HMMA.16816.F32 R12, R156, R150.reuse, R12 ;  /* 0x000000969c0c723c */ /* 0x080fec000000180c */
[C---:B------:R-:W-:Y:S06]  /*20c90*/  HMMA.16816.F32 R16, R144.reuse, R150, R16 ;  /* 0x000000969010723c */ /* 0x040fec0000001810 */
[-C--:B------:R-:W-:Y:S06]  /*20ca0*/  HMMA.16816.F32 R20, R144, R160.reuse, R20 ;  /* 0x000000a09014723c */ /* 0x080fec0000001814 */
[C---:B------:R-:W-:Y:S06]  /*20cb0*/  HMMA.16816.F32 R24, R156.reuse, R160, R24 ;  /* 0x000000a09c18723c */ /* 0x040fec0000001818 */
[-C--:B------:R-:W-:Y:S05]  /*20cc0*/  HMMA.16816.F32 R28, R156, R162.reuse, R28 ;  /* 0x000000a29c1c723c */ /* 0x080fea000000181c */
[----:B------:R-:W-:Y:S01]  /*20cd0*/  IMAD.WIDE.U32 R160, R3, -0x326172a9, RZ ;  /* 0xcd9e8d5703a07825 */ /* 0x000fe200078e00ff */
[C---:B------:R-:W-:Y:S05]  /*20ce0*/  HMMA.16816.F32 R32, R144.reuse, R162, R32 ;  /* 0x000000a29020723c */ /* 0x040fea0000001820 */
[----:B------:R-:W-:Y:S01]  /*20cf0*/  LOP3.LUT R0, R203, UR40, R160, 0x96, !PT ;  /* 0x00000028cb007c12 */ /* 0x000fe2000f8e96a0 */
[-C--:B--2---:R-:W-:Y:S05]  /*20d00*/  HMMA.16816.F32 R36, R144, R152.reuse, R36 ;  /* 0x000000989024723c */ /* 0x084fea0000001824 */
[----:B------:R-:W-:Y:S01]  /*20d10*/  IMAD.WIDE.U32 R162, R0, -0x2daee0ad, RZ ;  /* 0xd2511f5300a27825 */ /* 0x000fe200078e00ff */
[C---:B------:R-:W-:Y:S05]  /*20d20*/  HMMA.16816.F32 R40, R156.reuse, R152, R40 ;  /* 0x000000989c28723c */ /* 0x040fea0000001828 */
[----:B------:R-:W-:Y:S01]  /*20d30*/  IMAD.U32 R0, RZ, RZ, UR41 ;  /* 0x00000029ff007e24 */ /* 0x000fe2000f8e00ff */
[-C--:B------:R-:W-:Y:S05]  /*20d40*/  HMMA.16816.F32 R44, R156, R154.reuse, R44 ;  /* 0x0000009a9c2c723c */ /* 0x080fea000000182c */
[----:B------:R-:W-:Y:S01]  /*20d50*/  IMAD R0, R0, 0x40, R75 ;  /* 0x0000004000007824 */ /* 0x000fe200078e024b */
[C---:B------:R-:W-:Y:S05]  /*20d60*/  HMMA.16816.F32 R48, R144.reuse, R154, R48 ;  /* 0x0000009a9030723c */ /* 0x040fea0000001830 */
[----:B------:R-:W-:Y:S01]  /*20d70*/  VIADD R3, R0, 0x1 ;  /* 0x0000000100037836 */ /* 0x000fe20000000000 */
[-C--:B---3--:R-:W-:Y:S06]  /*20d80*/  HMMA.16816.F32 R52, R144, R68.reuse, R52 ;  /* 0x000000449034723c */ /* 0x088fec0000001834 */
[C---:B------:R-:W-:Y:S06]  /*20d90*/  HMMA.16816.F32 R56, R156.reuse, R68, R56 ;  /* 0x000000449c38723c */ /* 0x040fec0000001838 */
[-C--:B------:R-:W-:Y:S05]  /*20da0*/  HMMA.16816.F32 R60, R156, R70.reuse, R60 ;  /* 0x000000469c3c723c */ /* 0x080fea000000183c */
[----:B------:R-:W-:Y:S01]  /*20db0*/  LOP3.LUT R68, R161, UR27, R204, 0x96, !PT ;  /* 0x0000001ba1447c12 */ /* 0x000fe2000f8e96cc */
[----:B------:R-:W-:Y:S05]  /*20dc0*/  HMMA.16816.F32 R64, R144, R70, R64 ;  /* 0x000000469040723c */ /* 0x000fea0000001840 */
[----:B------:R-:W-:Y:S06]  /*20dd0*/  IMAD.WIDE.U32 R68, R68, -0x2daee0ad, RZ ;  /* 0xd2511f5344447825 */ /* 0x000fec00078e00ff */
[----:B------:R-:W-:Y:S02]  /*20de0*/  LOP3.LUT R155, R69, UR39, R242, 0x96, !PT ;  /* 0x00000027459b7c12 */ /* 0x000fe4000f8e96f2 */
[----:B------:R-:W-:Y:S01]  /*20df0*/  LOP3.LUT R154, R163, UR37, R68, 0x96, !PT ;  /* 0x00000025a39a7c12 */ /* 0x000fe2000f8e9644 */
[----:B------:R-:W-:Y:S10]  /*20e00*/  @P0 BRA `(.L_x_2450) ;  /* 0xfffffff0007c0947 */ /* 0x000ff4000383ffff */
.L_x_2449:
[C---:B------:R-:W-:Y:S01]  /*20e10*/  ISETP.GE.AND P0, PT, R3.reuse, R180, PT ;  /* 0x000000b40300720c */ /* 0x040fe20003f06270 */
[--C-:B------:R-:W-:Y:S01]  /*20e20*/  IMAD.IADD R69, R184, 0x1, -R0.reuse ;  /* 0x00000001b8457824 */ /* 0x100fe200078e0a00 */
[C---:B------:R-:W-:Y:S01]  /*20e30*/  ISETP.GE.AND P3, PT, R3.reuse, R182, PT ;  /* 0x000000b60300720c */ /* 0x040fe20003f66270 */
[----:B------:R-:W-:Y:S01]  /*20e40*/  IMAD.IADD R68, R186, 0x1, -R0 ;  /* 0x00000001ba447824 */ /* 0x000fe200078e0a00 */
[C---:B------:R-:W-:Y:S01]  /*20e50*/  ISETP.GE.OR P0, PT, R3.reuse, R187, !P0 ;  /* 0x000000bb0300720c */ /* 0x040fe20004706670 */
[--C-:B-1----:R-:W-:Y:S01]  /*20e60*/  IMAD.IADD R71, R184, 0x1, -R3.reuse ;  /* 0x00000001b8477824 */ /* 0x102fe200078e0a03 */
[----:B------:R-:W-:Y:S01]  /*20e70*/  IABS R70, R69 ;  /* 0x0000004500467213 */ /* 0x000fe20000000000 */
[----:B------:R-:W-:Y:S01]  /*20e80*/  IMAD.IADD R75, R186, 0x1, -R3 ;  /* 0x00000001ba4b7824 */ /* 0x000fe200078e0a03 */
[----:B------:R-:W-:Y:S01]  /*20e90*/  IABS R68, R68 ;  /* 0x0000004400447213 */ /* 0x000fe20000000000 */
[----:B------:R-:W2:Y:S01]  /*20ea0*/  LDL.64 R196, [R1+0x100] ;  /* 0x0001000001c47983 */ /* 0x000ea20000100a00 */
[----:B------:R-:W-:Y:S01]  /*20eb0*/  IABS R69, R71 ;  /* 0x0000004700457213 */ /* 0x000fe20000000000 */
[----:B------:R-:W-:Y:S01]  /*20ec0*/  UIADD3 UR29, UR35, -0x56f99767, URZ ;  /* 0xa9066899231d7890 */ /* 0x000fe2000fffe03f */
[----:B------:R-:W-:Y:S01]  /*20ed0*/  IABS R71, R75 ;  /* 0x0000004b00477213 */ /* 0x000fe20000000000 */
[----:B------:R-:W-:Y:S01]  /*20ee0*/  IMAD.MOV.U32 R140, RZ, RZ, R70 ;  /* 0x000000ffff8c7224 */ /* 0x000fe200078e0046 */
[C---:B------:R-:W-:Y:S01]  /*20ef0*/  ISETP.GE.AND P2, PT, R3.reuse, R181, PT ;  /* 0x000000b50300720c */ /* 0x040fe20003f46270 */
[----:B------:R-:W-:Y:S01]  /*20f00*/  IMAD.MOV.U32 R75, RZ, RZ, R68 ;  /* 0x000000ffff4b7224 */ /* 0x000fe200078e0044 */
[----:B------:R-:W-:Y:S01]  /*20f10*/  ISETP.GE.AND P1, PT, R3, R179, PT ;  /* 0x000000b30300720c */ /* 0x000fe20003f26270 */
[----:B------:R-:W-:Y:S01]  /*20f20*/  IMAD.MOV.U32 R70, RZ, RZ, R69 ;  /* 0x000000ffff467224 */ /* 0x000fe200078e0045 */
[----:B------:R-:W-:Y:S01]  /*20f30*/  I2FP.F32.S32 R140, R140 ;  /* 0x0000008c008c7245 */ /* 0x000fe20000201400 */
[----:B------:R-:W-:Y:S01]  /*20f40*/  IMAD.WIDE.U32 R68, R155, -0x326172a9, RZ ;  /* 0xcd9e8d579b447825 */ /* 0x000fe200078e00ff */
[----:B------:R-:W-:Y:S01]  /*20f50*/  I2FP.F32.S32 R75, R75 ;  /* 0x0000004b004b7245 */ /* 0x000fe20000201400 */
[----:B------:R-:W-:Y:S01]  /*20f60*/  UIADD3 UR26, UR34, -0x4ab325aa, URZ ;  /* 0xb54cda56221a7890 */ /* 0x000fe2000fffe03f */
[----:B------:R-:W-:Y:S01]  /*20f70*/  I2FP.F32.S32 R70, R70 ;  /* 0x0000004600467245 */ /* 0x000fe20000201400 */
[----:B------:R-:W-:Y:S01]  /*20f80*/  IMAD.WIDE.U32 R154, R154, -0x326172a9, RZ ;  /* 0xcd9e8d579a9a7825 */ /* 0x000fe200078e00ff */
[----:B------:R-:W-:Y:S01]  /*20f90*/  LOP3.LUT R141, R69, UR38, R202, 0x96, !PT ;  /* 0x00000026458d7c12 */ /* 0x000fe2000f8e96ca */
[----:B------:R-:W-:Y:S01]  /*20fa0*/  UIADD3 UR33, UR35, -0x126145ec, URZ ;  /* 0xed9eba1423217890 */ /* 0x000fe2000fffe03f */
[----:B------:R-:W-:Y:S01]  /*20fb0*/  I2FP.F32.S32 R69, R71 ;  /* 0x0000004700457245 */ /* 0x000fe20000201400 */
[----:B------:R-:W-:Y:S01]  /*20fc0*/  FFMA.FTZ R5, R70, -UR23, R5 ;  /* 0x8000001746057c23 */ /* 0x000fe20008010005 */
[----:B------:R-:W-:Y:S01]  /*20fd0*/  LOP3.LUT R146, R155, UR36, R68, 0x96, !PT ;  /* 0x000000249b927c12 */ /* 0x000fe2000f8e9644 */
[----:B------:R-:W-:Y:S01]  /*20fe0*/  IMAD.IADD R68, R183, 0x1, -R0 ;  /* 0x00000001b7447824 */ /* 0x000fe200078e0a00 */
[----:B------:R-:W-:Y:S01]  /*20ff0*/  ISETP.GE.OR P4, PT, R3, R190, !P3 ;  /* 0x000000be0300720c */ /* 0x000fe20005f86670 */
[----:B------:R-:W-:Y:S01]  /*21000*/  FFMA.FTZ R6, R75, -UR23, R6 ;  /* 0x800000174b067c23 */ /* 0x000fe20008010006 */
[----:B------:R-:W-:Y:S01]  /*21010*/  P2R R75, PR, RZ, 0x1 ;  /* 0x00000001ff4b7803 */ /* 0x000fe20000000000 */
[----:B------:R-:W-:Y:S01]  /*21020*/  FFMA.FTZ R7, R69, -UR23, R7 ;  /* 0x8000001745077c23 */ /* 0x000fe20008010007 */
[----:B------:R-:W-:Y:S01]  /*21030*/  IABS R68, R68 ;  /* 0x0000004400447213 */ /* 0x000fe20000000000 */
[----:B------:R-:W-:Y:S01]  /*21040*/  IMAD.WIDE.U32 R226, R146, -0x2daee0ad, RZ ;  /* 0xd2511f5392e27825 */ /* 0x000fe200078e00ff */
[C---:B------:R-:W-:Y:S01]  /*21050*/  ISETP.GE.AND P0, PT, R0.reuse, R182, PT ;  /* 0x000000b60000720c */ /* 0x040fe20003f06270 */
[----:B------:R-:W-:Y:S01]  /*21060*/  UIADD3 UR32, UR34, 0x1715609d, URZ ;  /* 0x1715609d22207890 */ /* 0x000fe2000fffe03f */
[----:B------:R-:W-:Y:S01]  /*21070*/  I2FP.F32.S32 R69, R68 ;  /* 0x0000004400457245 */ /* 0x000fe20000201400 */
[----:B------:R-:W-:Y:S01]  /*21080*/  IMAD.IADD R71, R185, 0x1, -R0 ;  /* 0x00000001b9477824 */ /* 0x000fe200078e0a00 */
[----:B------:R-:W-:Y:S01]  /*21090*/  ISETP.GE.OR P0, PT, R0, R190, !P0 ;  /* 0x000000be0000720c */ /* 0x000fe20004706670 */
[----:B------:R-:W-:Y:S01]  /*210a0*/  FFMA.FTZ R4, R140, -UR23, R4 ;  /* 0x800000178c047c23 */ /* 0x000fe20008010004 */
[----:B------:R-:W-:Y:S01]  /*210b0*/  ISETP.GE.OR P3, PT, R3, R189, !P2 ;  /* 0x000000bd0300720c */ /* 0x000fe20005766670 */
[----:B------:R-:W-:Y:S01]  /*210c0*/  FFMA.FTZ R8, R69, -UR23, R8 ;  /* 0x8000001745087c23 */ /* 0x000fe20008010008 */
[-C--:B------:R-:W-:Y:S01]  /*210d0*/  ISETP.GE.OR P6, PT, R3, R188.reuse, !P1 ;  /* 0x000000bc0300720c */ /* 0x080fe20004fc6670 */
[--C-:B------:R-:W-:Y:S01]  /*210e0*/  IMAD.IADD R70, R183, 0x1, -R3.reuse ;  /* 0x00000001b7467824 */ /* 0x100fe200078e0a03 */
[----:B------:R-:W-:Y:S01]  /*210f0*/  FSEL R155, R4, -INF , !P0 ;  /* 0xff800000049b7808 */ /* 0x000fe20004000000 */
[C---:B------:R-:W-:Y:S01]  /*21100*/  IMAD.IADD R68, R185.reuse, 0x1, -R3 ;  /* 0x00000001b9447824 */ /* 0x040fe200078e0a03 */
[----:B------:R-:W-:Y:S01]  /*21110*/  IABS R3, R71 ;  /* 0x0000004700037213 */ /* 0x000fe20000000000 */
[----:B------:R-:W-:Y:S01]  /*21120*/  UIADD3 UR42, UR42, 0x1, URZ ;  /* 0x000000012a2a7890 */ /* 0x000fe2000fffe03f */
[C---:B------:R-:W-:Y:S01]  /*21130*/  ISETP.GE.AND P0, PT, R0.reuse, R179, PT ;  /* 0x000000b30000720c */ /* 0x040fe20003f06270 */
[----:B------:R-:W-:Y:S01]  /*21140*/  UISETP.GT.AND UP0, UPT, UR41, UR12, UPT ;  /* 0x0000000c2900728c */ /* 0x000fe2000bf04270 */
[C---:B------:R-:W-:Y:S01]  /*21150*/  ISETP.GE.AND P1, PT, R0.reuse, R181, PT ;  /* 0x000000b50000720c */ /* 0x040fe20003f26270 */
[----:B------:R-:W-:Y:S01]  /*21160*/  IMAD.MOV.U32 R69, RZ, RZ, R3 ;  /* 0x000000ffff457224 */ /* 0x000fe200078e0003 */
[C---:B------:R-:W-:Y:S01]  /*21170*/  ISETP.GE.OR P2, PT, R0.reuse, R188, !P0 ;  /* 0x000000bc0000720c */ /* 0x040fe20004746670 */
[C---:B------:R-:W-:Y:S01]  /*21180*/  VIADD R3, R0.reuse, 0x8 ;  /* 0x0000000800037836 */ /* 0x040fe20000000000 */
[----:B------:R-:W-:Y:S01]  /*21190*/  IABS R70, R70 ;  /* 0x0000004600467213 */ /* 0x000fe20000000000 */
[----:B------:R-:W-:Y:S01]  /*211a0*/  ULOP3.LUT UR42, UR42, UR35, URZ, 0x3c, !UPT ;  /* 0x000000232a2a7292 */ /* 0x000fe2000f8e3c3f */
[----:B------:R-:W-:Y:S01]  /*211b0*/  IABS R140, R68 ;  /* 0x00000044008c7213 */ /* 0x000fe20000000000 */
[C---:B------:R-:W-:Y:S01]  /*211c0*/  VIADD R68, R0.reuse, 0x9 ;  /* 0x0000000900447836 */ /* 0x040fe20000000000 */
[----:B------:R-:W-:Y:S01]  /*211d0*/  ISETP.GE.OR P1, PT, R0, R189, !P1 ;  /* 0x000000bd0000720c */ /* 0x000fe20004f26670 */
[----:B------:R-:W-:Y:S01]  /*211e0*/  IMAD.IADD R4, R185, 0x1, -R3 ;  /* 0x00000001b9047824 */ /* 0x000fe200078e0a03 */
[C---:B------:R-:W-:Y:S01]  /*211f0*/  ISETP.GE.AND P0, PT, R3.reuse, R180, PT ;  /* 0x000000b40300720c */ /* 0x040fe20003f06270 */
[----:B------:R-:W-:Y:S01]  /*21200*/  UIADD3 UR24, UR24, -0x1, URZ ;  /* 0xffffffff18187890 */ /* 0x000fe2000fffe03f */
[----:B------:R-:W-:Y:S02]  /*21210*/  FSEL R151, R8, -INF , !P2 ;  /* 0xff80000008977808 */ /* 0x000fe40005000000 */
[----:B------:R-:W-:Y:S02]  /*21220*/  I2FP.F32.S32 R70, R70 ;  /* 0x0000004600467245 */ /* 0x000fe40000201400 */
[----:B------:R-:W-:Y:S02]  /*21230*/  ISETP.GE.AND P2, PT, R3, R181, PT ;  /* 0x000000b50300720c */ /* 0x000fe40003f46270 */
[----:B------:R-:W-:Y:S01]  /*21240*/  FSEL R158, R6, -INF , !P1 ;  /* 0xff800000069e7808 */ /* 0x000fe20004800000 */
[----:B------:R-:W-:Y:S01]  /*21250*/  FFMA.FTZ R9, R70, -UR23, R9 ;  /* 0x8000001746097c23 */ /* 0x000fe20008010009 */
[----:B------:R-:W-:Y:S01]  /*21260*/  FSEL R152, R5, -INF , !P4 ;  /* 0xff80000005987808 */ /* 0x000fe20006000000 */
[--C-:B------:R-:W-:Y:S01]  /*21270*/  IMAD.IADD R5, R185, 0x1, -R68.reuse ;  /* 0x00000001b9057824 */ /* 0x100fe200078e0a44 */
[----:B------:R-:W-:Y:S01]  /*21280*/  FSEL R157, R7, -INF , !P3 ;  /* 0xff800000079d7808 */ /* 0x000fe20005800000 */
[--C-:B------:R-:W-:Y:S01]  /*21290*/  IMAD.IADD R70, R183, 0x1, -R3.reuse ;  /* 0x00000001b7467824 */ /* 0x100fe200078e0a03 */
[C---:B------:R-:W-:Y:S01]  /*212a0*/  ISETP.GE.AND P1, PT, R3.reuse, R179, PT ;  /* 0x000000b30300720c */ /* 0x040fe20003f26270 */
[--C-:B------:R-:W-:Y:S01]  /*212b0*/  IMAD.IADD R7, R184, 0x1, -R3.reuse ;  /* 0x00000001b8077824 */ /* 0x100fe200078e0a03 */
[C---:B------:R-:W-:Y:S01]  /*212c0*/  ISETP.GE.AND P3, PT, R3.reuse, R182, PT ;  /* 0x000000b60300720c */ /* 0x040fe20003f66270 */
[----:B------:R-:W-:Y:S01]  /*212d0*/  IMAD.IADD R6, R186, 0x1, -R3 ;  /* 0x00000001ba067824 */ /* 0x000fe200078e0a03 */
[C---:B------:R-:W-:Y:S02]  /*212e0*/  ISETP.GE.OR P5, PT, R3.reuse, R187, !P0 ;  /* 0x000000bb0300720c */ /* 0x040fe400047a6670 */
[----:B------:R-:W-:Y:S02]  /*212f0*/  ISETP.GE.OR P0, PT, R3, R189, !P2 ;  /* 0x000000bd0300720c */ /* 0x000fe40005706670 */
[----:B------:R-:W-:Y:S01]  /*21300*/  I2FP.F32.S32 R71, R69 ;  /* 0x0000004500477245 */ /* 0x000fe20000201400 */
[----:B------:R-:W-:Y:S01]  /*21310*/  IMAD.IADD R69, R183, 0x1, -R68 ;  /* 0x00000001b7457824 */ /* 0x000fe200078e0a44 */
[C---:B------:R-:W-:Y:S02]  /*21320*/  ISETP.GE.OR P4, PT, R3.reuse, R188, !P1 ;  /* 0x000000bc0300720c */ /* 0x040fe40004f86670 */
[----:B------:R-:W-:Y:S01]  /*21330*/  ISETP.GE.OR P3, PT, R3, R190, !P3 ;  /* 0x000000be0300720c */ /* 0x000fe20005f66670 */
[----:B------:R-:W-:Y:S01]  /*21340*/  FFMA.FTZ R10, R71, -UR23, R10 ;  /* 0x80000017470a7c23 */ /* 0x000fe2000801000a */
[----:B------:R-:W-:Y:S02]  /*21350*/  IABS R3, R5 ;  /* 0x0000000500037213 */ /* 0x000fe40000000000 */
[----:B------:R-:W-:Y:S02]  /*21360*/  P2R R5, PR, RZ, 0x1 ;  /* 0x00000001ff057803 */ /* 0x000fe40000000000 */
[C---:B------:R-:W-:Y:S02]  /*21370*/  ISETP.GE.AND P0, PT, R0.reuse, R180, PT ;  /* 0x000000b40000720c */ /* 0x040fe40003f06270 */
[----:B------:R-:W-:Y:S02]  /*21380*/  IABS R69, R69 ;  /* 0x0000004500457213 */ /* 0x000fe40000000000 */
[----:B------:R-:W-:Y:S02]  /*21390*/  ISETP.GE.OR P0, PT, R0, R187, !P0 ;  /* 0x000000bb0000720c */ /* 0x000fe40004706670 */
[----:B------:R-:W-:Y:S02]  /*213a0*/  I2FP.F32.S32 R140, R140 ;  /* 0x0000008c008c7245 */ /* 0x000fe40000201400 */
[----:B------:R-:W-:Y:S02]  /*213b0*/  IABS R70, R70 ;  /* 0x0000004600467213 */ /* 0x000fe40000000000 */
[----:B------:R-:W-:Y:S01]  /*213c0*/  I2FP.F32.S32 R69, R69 ;  /* 0x0000004500457245 */ /* 0x000fe20000201400 */
[----:B------:R-:W-:Y:S01]  /*213d0*/  FFMA.FTZ R11, R140, -UR23, R11 ;  /* 0x800000178c0b7c23 */ /* 0x000fe2000801000b */
[----:B------:R-:W-:Y:S01]  /*213e0*/  FSEL R148, R10, -INF , !P0 ;  /* 0xff8000000a947808 */ /* 0x000fe20004000000 */
[----:B------:R-:W-:Y:S01]  /*213f0*/  IMAD.WIDE.U32 R140, R141, -0x2daee0ad, RZ ;  /* 0xd2511f538d8c7825 */ /* 0x000fe200078e00ff */
[C---:B------:R-:W-:Y:S02]  /*21400*/  ISETP.GE.AND P0, PT, R68.reuse, R179, PT ;  /* 0x000000b34400720c */ /* 0x040fe40003f06270 */
[----:B------:R-:W-:Y:S01]  /*21410*/  IABS R4, R4 ;  /* 0x0000000400047213 */ /* 0x000fe20000000000 */
[----:B------:R-:W-:Y:S01]  /*21420*/  FFMA.FTZ R13, R69, -UR23, R13 ;  /* 0x80000017450d7c23 */ /* 0x000fe2000801000d */
[----:B------:R-:W-:Y:S02]  /*21430*/  I2FP.F32.S32 R70, R70 ;  /* 0x0000004600467245 */ /* 0x000fe40000201400 */
[----:B------:R-:W-:Y:S02]  /*21440*/  ISETP.NE.AND P1, PT, R75, RZ, PT ;  /* 0x000000ff4b00720c */ /* 0x000fe40003f25270 */
[----:B------:R-:W-:Y:S01]  /*21450*/  ISETP.GE.OR P0, PT, R68, R188, !P0 ;  /* 0x000000bc4400720c */ /* 0x000fe20004706670 */
[----:B------:R-:W-:Y:S01]  /*21460*/  FFMA.FTZ R12, R70, -UR23, R12 ;  /* 0x80000017460c7c23 */ /* 0x000fe2000801000c */
[----:B------:R-:W-:Y:S02]  /*21470*/  IABS R8, R7 ;  /* 0x0000000700087213 */ /* 0x000fe40000000000 */
[----:B------:R-:W-:Y:S02]  /*21480*/  I2FP.F32.S32 R4, R4 ;  /* 0x0000000400047245 */ /* 0x000fe40000201400 */
[----:B------:R-:W-:Y:S01]  /*21490*/  IABS R7, R6 ;  /* 0x0000000600077213 */ /* 0x000fe20000000000 */
[----:B------:R-:W-:Y:S01]  /*214a0*/  IMAD.MOV.U32 R6, RZ, RZ, R8 ;  /* 0x000000ffff067224 */ /* 0x000fe200078e0008 */
[----:B------:R-:W-:Y:S01]  /*214b0*/  I2FP.F32.S32 R3, R3 ;  /* 0x0000000300037245 */ /* 0x000fe20000201400 */
[----:B------:R-:W-:Y:S01]  /*214c0*/  FFMA.FTZ R14, R4, -UR23, R14 ;  /* 0x80000017040e7c23 */ /* 0x000fe2000801000e */
[----:B------:R-:W-:Y:S02]  /*214d0*/  P2R R69, PR, RZ, 0x8 ;  /* 0x00000008ff457803 */ /* 0x000fe40000000000 */
[----:B------:R-:W-:Y:S01]  /*214e0*/  FSEL R153, R11, -INF , !P1 ;  /* 0xff8000000b997808 */ /* 0x000fe20004800000 */
[----:B------:R-:W-:Y:S01]  /*214f0*/  FFMA.FTZ R15, R3, -UR23, R15 ;  /* 0x80000017030f7c23 */ /* 0x000fe2000801000f */
[----:B------:R-:W-:Y:S01]  /*21500*/  FSEL R149, R13, -INF , !P0 ;  /* 0xff8000000d957808 */ /* 0x000fe20004000000 */
[----:B------:R-:W-:Y:S01]  /*21510*/  VIADD R3, R0, 0x11 ;  /* 0x0000001100037836 */ /* 0x000fe20000000000 */
[C---:B------:R-:W-:Y:S02]  /*21520*/  ISETP.GE.AND P1, PT, R68.reuse, R180, PT ;  /* 0x000000b44400720c */ /* 0x040fe40003f26270 */
[----:B------:R-:W-:Y:S01]  /*21530*/  ISETP.GE.AND P3, PT, R68, R182, PT ;  /* 0x000000b64400720c */ /* 0x000fe20003f66270 */
[----:B------:R-:W-:Y:S01]  /*21540*/  IMAD.IADD R8, R184, 0x1, -R3 ;  /* 0x00000001b8087824 */ /* 0x000fe200078e0a03 */
[----:B------:R-:W-:Y:S02]  /*21550*/  ISETP.GE.AND P0, PT, R68, R181, PT ;  /* 0x000000b54400720c */ /* 0x000fe40003f06270 */
[----:B------:R-:W-:Y:S01]  /*21560*/  I2FP.F32.S32 R4, R7 ;  /* 0x0000000700047245 */ /* 0x000fe20000201400 */
[----:B------:R-:W-:Y:S01]  /*21570*/  IMAD.IADD R7, R184, 0x1, -R68 ;  /* 0x00000001b8077824 */ /* 0x000fe200078e0a44 */
[----:B------:R-:W-:Y:S02]  /*21580*/  FSEL R150, R12, -INF , !P4 ;  /* 0xff8000000c967808 */ /* 0x000fe40006000000 */
[----:B------:R-:W-:Y:S01]  /*21590*/  ISETP.GE.OR P2, PT, R68, R187, !P1 ;  /* 0x000000bb4400720c */ /* 0x000fe20004f46670 */
[----:B------:R-:W-:Y:S01]  /*215a0*/  FFMA.FTZ R18, R4, -UR23, R18 ;  /* 0x8000001704127c23 */ /* 0x000fe20008010012 */
[----:B------:R-:W-:Y:S01]  /*215b0*/  ISETP.GE.OR P3, PT, R68, R190, !P3 ;  /* 0x000000be4400720c */ /* 0x000fe20005f66670 */
[----:B------:R-:W-:Y:S01]  /*215c0*/  VIADD R4, R0, 0x10 ;  /* 0x0000001000047836 */ /* 0x000fe20000000000 */
[----:B------:R-:W-:Y:S01]  /*215d0*/  ISETP.GE.OR P4, PT, R68, R189, !P0 ;  /* 0x000000bd4400720c */ /* 0x000fe20004786670 */
[----:B------:R-:W-:Y:S01]  /*215e0*/  IMAD.IADD R68, R186, 0x1, -R68 ;  /* 0x00000001ba447824 */ /* 0x000fe200078e0a44 */
[----:B------:R-:W-:Y:S02]  /*215f0*/  I2FP.F32.S32 R6, R6 ;  /* 0x0000000600067245 */ /* 0x000fe40000201400 */
[----:B------:R-:W-:Y:S02]  /*21600*/  FSEL R156, R9, -INF , !P6 ;  /* 0xff800000099c7808 */ /* 0x000fe40007000000 */
[----:B------:R-:W-:Y:S01]  /*21610*/  IABS R10, R7 ;  /* 0x00000007000a7213 */ /* 0x000fe20000000000 */
[----:B------:R-:W-:Y:S01]  /*21620*/  FFMA.FTZ R16, R6, -UR23, R16 ;  /* 0x8000001706107c23 */ /* 0x000fe20008010010 */
[----:B------:R-:W-:Y:S01]  /*21630*/  IABS R9, R68 ;  /* 0x0000004400097213 */ /* 0x000fe20000000000 */
[--C-:B------:R-:W-:Y:S01]  /*21640*/  IMAD.IADD R6, R184, 0x1, -R4.reuse ;  /* 0x00000001b8067824 */ /* 0x100fe200078e0a04 */
[----:B------:R-:W-:Y:S01]  /*21650*/  ISETP.NE.AND P6, PT, R5, RZ, PT ;  /* 0x000000ff0500720c */ /* 0x000fe20003fc5270 */
[----:B------:R-:W-:Y:S01]  /*21660*/  IMAD.IADD R5, R186, 0x1, -R4 ;  /* 0x00000001ba057824 */ /* 0x000fe200078e0a04 */
[----:B------:R-:W-:Y:S01]  /*21670*/  IABS R7, R8 ;  /* 0x0000000800077213 */ /* 0x000fe20000000000 */
[----:B------:R-:W-:Y:S01]  /*21680*/  IMAD.MOV.U32 R8, RZ, RZ, R10 ;  /* 0x000000ffff087224 */ /* 0x000fe200078e000a */
[----:B------:R-:W-:Y:S02]  /*21690*/  I2FP.F32.S32 R9, R9 ;  /* 0x0000000900097245 */ /* 0x000fe40000201400 */
[----:B------:R-:W-:Y:S02]  /*216a0*/  IABS R6, R6 ;  /* 0x0000000600067213 */ /* 0x000fe40000000000 */
[----:B------:R-:W-:Y:S01]  /*216b0*/  IABS R5, R5 ;  /* 0x0000000500057213 */ /* 0x000fe20000000000 */
[----:B------:R-:W-:Y:S01]  /*216c0*/  FFMA.FTZ R19, R9, -UR23, R19 ;  /* 0x8000001709137c23 */ /* 0x000fe20008010013 */
[----:B------:R-:W-:Y:S02]  /*216d0*/  I2FP.F32.S32 R8, R8 ;  /* 0x0000000800087245 */ /* 0x000fe40000201400 */
[----:B------:R-:W-:Y:S02]  /*216e0*/  I2FP.F32.S32 R6, R6 ;  /* 0x0000000600067245 */ /* 0x000fe40000201400 */
[----:B------:R-:W-:Y:S01]  /*216f0*/  I2FP.F32.S32 R5, R5 ;  /* 0x0000000500057245 */ /* 0x000fe20000201400 */
[----:B------:R-:W-:Y:S01]  /*21700*/  FFMA.FTZ R17, R8, -UR23, R17 ;  /* 0x8000001708117c23 */ /* 0x000fe20008010011 */
[----:B------:R-:W-:Y:S01]  /*21710*/  FSEL R143, R14, -INF , !P5 ;  /* 0xff8000000e8f7808 */ /* 0x000fe20006800000 */
[----:B------:R-:W-:Y:S01]  /*21720*/  FFMA.FTZ R20, R6, -UR23, R20 ;  /* 0x8000001706147c23 */ /* 0x000fe20008010014 */
[----:B------:R-:W-:Y:S01]  /*21730*/  ISETP.NE.AND P5, PT, R69, RZ, PT ;  /* 0x000000ff4500720c */ /* 0x000fe20003fa5270 */
[----:B------:R-:W-:Y:S01]  /*21740*/  FFMA.FTZ R22, R5, -UR23, R22 ;  /* 0x8000001705167c23 */ /* 0x000fe20008010016 */
[----:B------:R-:W-:Y:S01]  /*21750*/  ISETP.GE.AND P1, PT, R4, R182, PT ;  /* 0x000000b60400720c */ /* 0x000fe20003f26270 */
[--C-:B------:R-:W-:Y:S01]  /*21760*/  IMAD.IADD R6, R186, 0x1, -R3.reuse ;  /* 0x00000001ba067824 */ /* 0x100fe200078e0a03 */
[C---:B------:R-:W-:Y:S01]  /*21770*/  ISETP.GE.AND P0, PT, R4.reuse, R181, PT ;  /* 0x000000b50400720c */ /* 0x040fe20003f06270 */
[----:B------:R-:W-:Y:S01]  /*21780*/  IMAD.IADD R5, R183, 0x1, -R3 ;  /* 0x00000001b7057824 */ /* 0x000fe200078e0a03 */
[----:B------:R-:W-:Y:S02]  /*21790*/  FSEL R194, R19, -INF , !P4 ;  /* 0xff80000013c27808 */ /* 0x000fe40006000000 */
[----:B------:R-:W-:Y:S02]  /*217a0*/  I2FP.F32.S32 R7, R7 ;  /* 0x0000000700077245 */ /* 0x000fe40000201400 */
[----:B------:R-:W-:Y:S02]  /*217b0*/  ISETP.GE.AND P4, PT, R4, R180, PT ;  /* 0x000000b40400720c */ /* 0x000fe40003f86270 */
[----:B------:R-:W-:Y:S01]  /*217c0*/  FSEL R75, R16, -INF , !P5 ;  /* 0xff800000104b7808 */ /* 0x000fe20006800000 */
[----:B------:R-:W-:Y:S01]  /*217d0*/  FFMA.FTZ R21, R7, -UR23, R21 ;  /* 0x8000001707157c23 */ /* 0x000fe20008010015 */
[C---:B------:R-:W-:Y:S01]  /*217e0*/  ISETP.GE.AND P5, PT, R4.reuse, R179, PT ;  /* 0x000000b30400720c */ /* 0x040fe20003fa6270 */
[--C-:B------:R-:W-:Y:S01]  /*217f0*/  IMAD.IADD R7, R183, 0x1, -R4.reuse ;  /* 0x00000001b7077824 */ /* 0x100fe200078e0a04 */
[C---:B------:R-:W-:Y:S02]  /*21800*/  ISETP.GE.OR P1, PT, R4.reuse, R190, !P1 ;  /* 0x000000be0400720c */ /* 0x040fe40004f26670 */
[C---:B------:R-:W-:Y:S02]  /*21810*/  ISETP.GE.OR P0, PT, R4.reuse, R189, !P0 ;  /* 0x000000bd0400720c */ /* 0x040fe40004706670 */
[----:B------:R-:W-:Y:S02]  /*21820*/  FSEL R191, R17, -INF , !P3 ;  /* 0xff80000011bf7808 */ /* 0x000fe40005800000 */
[----:B------:R-:W-:Y:S02]  /*21830*/  ISETP.GE.OR P4, PT, R4, R187, !P4 ;  /* 0x000000bb0400720c */ /* 0x000fe40006786670 */
[----:B------:R-:W-:Y:S02]  /*21840*/  FSEL R144, R15, -INF , !P2 ;  /* 0xff8000000f907808 */ /* 0x000fe40005000000 */
[----:B------:R-:W-:Y:S02]  /*21850*/  FSEL R142, R18, -INF , !P6 ;  /* 0xff800000128e7808 */ /* 0x000fe40007000000 */
        /* <DEDUP_REMOVED lines=8> */
[----:B------:R-:W-:Y:S02]  /*218e0*/  P2R R12, PR, RZ, 0x10 ;  /* 0x00000010ff0c7803 */ /* 0x000fe40000000000 */
[----:B------:R-:W-:Y:S02]  /*218f0*/  IABS R8, R6 ;  /* 0x0000000600087213 */ /* 0x000fe40000000000 */
[C---:B------:R-:W-:Y:S02]  /*21900*/  ISETP.GE.OR P4, PT, R3.reuse, R190, !P3 ;  /* 0x000000be0300720c */ /* 0x040fe40005f86670 */
        /* <DEDUP_REMOVED lines=14> */
[----:B------:R-:W-:Y:S01]  /*219f0*/  FSEL R16, R21, -INF , !P4 ;  /* 0xff80000015107808 */ /* 0x000fe20006000000 */
[----:B------:R-:W-:Y:S01]  /*21a00*/  FFMA.FTZ R24, R4, -UR23, R24 ;  /* 0x8000001704187c23 */ /* 0x000fe20008010018 */
[----:B------:R-:W-:Y:S01]  /*21a10*/  I2FP.F32.S32 R3, R6 ;  /* 0x0000000600037245 */ /* 0x000fe20000201400 */
[----:B------:R-:W-:Y:S01]  /*21a20*/  FFMA.FTZ R25, R5, -UR23, R25 ;  /* 0x8000001705197c23 */ /* 0x000fe20008010019 */
[----:B------:R-:W-:Y:S01]  /*21a30*/  I2FP.F32.S32 R6, R7 ;  /* 0x0000000700067245 */ /* 0x000fe20000201400 */
[----:B------:R-:W-:Y:S01]  /*21a40*/  VIADD R5, R0, 0x18 ;  /* 0x0000001800057836 */ /* 0x000fe20000000000 */
[----:B------:R-:W-:Y:S01]  /*21a50*/  ISETP.NE.AND P4, PT, R12, RZ, PT ;  /* 0x000000ff0c00720c */ /* 0x000fe20003f85270 */
[----:B------:R-:W-:Y:S01]  /*21a60*/  VIADD R4, R0, 0x19 ;  /* 0x0000001900047836 */ /* 0x000fe20000000000 */
[----:B------:R-:W-:Y:S01]  /*21a70*/  FSEL R24, R24, -INF , !P6 ;  /* 0xff80000018187808 */ /* 0x000fe20007000000 */
[----:B------:R-:W-:Y:S01]  /*21a80*/  FFMA.FTZ R27, R6, -UR23, R27 ;  /* 0x80000017061b7c23 */ /* 0x000fe2000801001b */
[-C--:B------:R-:W-:Y:S01]  /*21a90*/  ISETP.GE.AND P1, PT, R5, R179.reuse, PT ;  /* 0x000000b30500720c */ /* 0x080fe20003f26270 */
[--C-:B------:R-:W-:Y:S01]  /*21aa0*/  IMAD.IADD R6, R183, 0x1, -R5.reuse ;  /* 0x00000001b7067824 */ /* 0x100fe200078e0a05 */
[C---:B------:R-:W-:Y:S01]  /*21ab0*/  ISETP.GE.AND P0, PT, R4.reuse, R179, PT ;  /* 0x000000b30400720c */ /* 0x040fe20003f06270 */
[----:B------:R-:W-:Y:S01]  /*21ac0*/  FFMA.FTZ R26, R3, -UR23, R26 ;  /* 0x80000017031a7c23 */ /* 0x000fe2000801001a */
[----:B------:R-:W-:Y:S01]  /*21ad0*/  ISETP.GE.OR P1, PT, R5, R188, !P1 ;  /* 0x000000bc0500720c */ /* 0x000fe20004f26670 */
[--C-:B------:R-:W-:Y:S01]  /*21ae0*/  IMAD.IADD R3, R183, 0x1, -R4.reuse ;  /* 0x00000001b7037824 */ /* 0x100fe200078e0a04 */
[----:B------:R-:W-:Y:S01]  /*21af0*/  IABS R9, R6 ;  /* 0x0000000600097213 */ /* 0x000fe20000000000 */
[C---:B------:R-:W-:Y:S01]  /*21b00*/  IMAD.IADD R10, R185.reuse, 0x1, -R4 ;  /* 0x00000001b90a7824 */ /* 0x040fe200078e0a04 */
[----:B------:R-:W-:Y:S01]  /*21b10*/  ISETP.GE.OR P0, PT, R4, R188, !P0 ;  /* 0x000000bc0400720c */ /* 0x000fe20004706670 */
[--C-:B------:R-:W-:Y:S01]  /*21b20*/  IMAD.IADD R7, R185, 0x1, -R5.reuse ;  /* 0x00000001b9077824 */ /* 0x100fe200078e0a05 */
[----:B------:R-:W-:Y:S01]  /*21b30*/  IABS R8, R3 ;  /* 0x0000000300087213 */ /* 0x000fe20000000000 */
[----:B------:R-:W-:Y:S01]  /*21b40*/  IMAD.IADD R11, R184, 0x1, -R5 ;  /* 0x00000001b80b7824 */ /* 0x000fe200078e0a05 */
[----:B------:R-:W-:Y:S02]  /*21b50*/  I2FP.F32.S32 R9, R9 ;  /* 0x0000000900097245 */ /* 0x000fe40000201400 */
[----:B------:R-:W-:Y:S02]  /*21b60*/  IABS R3, R10 ;  /* 0x0000000a00037213 */ /* 0x000fe40000000000 */
[----:B------:R-:W-:Y:S01]  /*21b70*/  I2FP.F32.S32 R8, R8 ;  /* 0x0000000800087245 */ /* 0x000fe20000201400 */
[----:B------:R-:W-:Y:S01]  /*21b80*/  FFMA.FTZ R28, R9, -UR23, R28 ;  /* 0x80000017091c7c23 */ /* 0x000fe2000801001c */
[----:B------:R-:W-:Y:S02]  /*21b90*/  IABS R6, R7 ;  /* 0x0000000700067213 */ /* 0x000fe40000000000 */
[----:B------:R-:W-:Y:S01]  /*21ba0*/  IABS R7, R11 ;  /* 0x0000000b00077213 */ /* 0x000fe20000000000 */
[----:B------:R-:W-:Y:S01]  /*21bb0*/  FFMA.FTZ R29, R8, -UR23, R29 ;  /* 0x80000017081d7c23 */ /* 0x000fe2000801001d */
[----:B------:R-:W-:Y:S01]  /*21bc0*/  I2FP.F32.S32 R3, R3 ;  /* 0x0000000300037245 */ /* 0x000fe20000201400 */
[----:B------:R-:W-:Y:S01]  /*21bd0*/  IMAD.IADD R8, R184, 0x1, -R4 ;  /* 0x00000001b8087824 */ /* 0x000fe200078e0a04 */
[----:B------:R-:W-:Y:S02]  /*21be0*/  I2FP.F32.S32 R7, R7 ;  /* 0x0000000700077245 */ /* 0x000fe40000201400 */
[-C--:B------:R-:W-:Y:S01]  /*21bf0*/  ISETP.GE.AND P6, PT, R5, R180.reuse, PT ;  /* 0x000000b40500720c */ /* 0x080fe20003fc6270 */
[----:B------:R-:W-:Y:S01]  /*21c00*/  FFMA.FTZ R31, R3, -UR23, R31 ;  /* 0x80000017031f7c23 */ /* 0x000fe2000801001f */
[----:B------:R-:W-:Y:S01]  /*21c10*/  FSEL R28, R28, -INF , !P1 ;  /* 0xff8000001c1c7808 */ /* 0x000fe20004800000 */
[----:B------:R-:W-:Y:S01]  /*21c20*/  FFMA.FTZ R32, R7, -UR23, R32 ;  /* 0x8000001707207c23 */ /* 0x000fe20008010020 */
[----:B------:R-:W-:Y:S01]  /*21c30*/  FSEL R159, R23, -INF , !P3 ;  /* 0xff800000179f7808 */ /* 0x000fe20005800000 */
[----:B------:R-:W-:Y:S01]  /*21c40*/  VIADD R3, R0, 0x20 ;  /* 0x0000002000037836 */ /* 0x000fe20000000000 */
[----:B------:R-:W-:Y:S01]  /*21c50*/  FSEL R27, R27, -INF , !P5 ;  /* 0xff8000001b1b7808 */ /* 0x000fe20006800000 */
[----:B------:R-:W-:Y:S01]  /*21c60*/  IMAD.IADD R7, R186, 0x1, -R5 ;  /* 0x00000001ba077824 */ /* 0x000fe200078e0a05 */
[CC--:B------:R-:W-:Y:S02]  /*21c70*/  ISETP.GE.AND P1, PT, R5.reuse, R181.reuse, PT ;  /* 0x000000b50500720c */ /* 0x0c0fe40003f26270 */
[----:B------:R-:W-:Y:S02]  /*21c80*/  FSEL R26, R26, -INF , !P4 ;  /* 0xff8000001a1a7808 */ /* 0x000fe40006000000 */
[C---:B------:R-:W-:Y:S02]  /*21c90*/  ISETP.GE.AND P3, PT, R4.reuse, R180, PT ;  /* 0x000000b40400720c */ /* 0x040fe40003f66270 */
[-C--:B------:R-:W-:Y:S02]  /*21ca0*/  ISETP.GE.AND P5, PT, R5, R182.reuse, PT ;  /* 0x000000b60500720c */ /* 0x080fe40003fa6270 */
[----:B------:R-:W-:Y:S02]  /*21cb0*/  FSEL R25, R25, -INF , !P2 ;  /* 0xff80000019197808 */ /* 0x000fe40005000000 */
[C---:B------:R-:W-:Y:S02]  /*21cc0*/  ISETP.GE.AND P4, PT, R4.reuse, R182, PT ;  /* 0x000000b60400720c */ /* 0x040fe40003f86270 */
[----:B------:R-:W-:Y:S02]  /*21cd0*/  FSEL R29, R29, -INF , !P0 ;  /* 0xff8000001d1d7808 */ /* 0x000fe40004000000 */
[----:B------:R-:W-:Y:S02]  /*21ce0*/  I2FP.F32.S32 R6, R6 ;  /* 0x0000000600067245 */ /* 0x000fe40000201400 */
[----:B------:R-:W-:Y:S02]  /*21cf0*/  ISETP.GE.AND P0, PT, R4, R181, PT ;  /* 0x000000b50400720c */ /* 0x000fe40003f06270 */
[C---:B------:R-:W-:Y:S01]  /*21d00*/  ISETP.GE.OR P2, PT, R5.reuse, R187, !P6 ;  /* 0x000000bb0500720c */ /* 0x040fe20007746670 */
[----:B------:R-:W-:Y:S01]  /*21d10*/  FFMA.FTZ R30, R6, -UR23, R30 ;  /* 0x80000017061e7c23 */ /* 0x000fe2000801001e */
[C---:B------:R-:W-:Y:S01]  /*21d20*/  ISETP.GE.OR P6, PT, R5.reuse, R189, !P1 ;  /* 0x000000bd0500720c */ /* 0x040fe20004fc6670 */
[--C-:B------:R-:W-:Y:S01]  /*21d30*/  IMAD.IADD R6, R186, 0x1, -R3.reuse ;  /* 0x00000001ba067824 */ /* 0x100fe200078e0a03 */
[-C--:B------:R-:W-:Y:S01]  /*21d40*/  ISETP.GE.OR P5, PT, R5, R190.reuse, !P5 ;  /* 0x000000be0500720c */ /* 0x080fe20006fa6670 */
[----:B------:R-:W-:Y:S01]  /*21d50*/  IMAD.IADD R5, R184, 0x1, -R3 ;  /* 0x00000001b8057824 */ /* 0x000fe200078e0a03 */
[C---:B------:R-:W-:Y:S02]  /*21d60*/  ISETP.GE.OR P1, PT, R4.reuse, R187, !P3 ;  /* 0x000000bb0400720c */ /* 0x040fe40005f26670 */
[C---:B------:R-:W-:Y:S02]  /*21d70*/  ISETP.GE.OR P3, PT, R4.reuse, R190, !P4 ;  /* 0x000000be0400720c */ /* 0x040fe40006766670 */
[----:B------:R-:W-:Y:S01]  /*21d80*/  ISETP.GE.OR P4, PT, R4, R189, !P0 ;  /* 0x000000bd0400720c */ /* 0x000fe20004786670 */
[----:B------:R-:W-:Y:S01]  /*21d90*/  IMAD.IADD R4, R186, 0x1, -R4 ;  /* 0x00000001ba047824 */ /* 0x000fe200078e0a04 */
[----:B------:R-:W-:Y:S02]  /*21da0*/  IABS R9, R7 ;  /* 0x0000000700097213 */ /* 0x000fe40000000000 */
[----:B------:R-:W-:Y:S02]  /*21db0*/  IABS R5, R5 ;  /* 0x0000000500057213 */ /* 0x000fe40000000000 */
[----:B------:R-:W-:Y:S02]  /*21dc0*/  IABS R7, R8 ;  /* 0x0000000800077213 */ /* 0x000fe40000000000 */
[----:B------:R-:W-:Y:S02]  /*21dd0*/  IABS R8, R4 ;  /* 0x0000000400087213 */ /* 0x000fe40000000000 */
[----:B------:R-:W-:Y:S01]  /*21de0*/  IABS R4, R6 ;  /* 0x0000000600047213 */ /* 0x000fe20000000000 */
[----:B------:R-:W-:Y:S01]  /*21df0*/  IMAD.MOV.U32 R6, RZ, RZ, R9 ;  /* 0x000000ffff067224 */ /* 0x000fe200078e0009 */
[----:B------:R-:W-:Y:S01]  /*21e00*/  I2FP.F32.S32 R5, R5 ;  /* 0x0000000500057245 */ /* 0x000fe20000201400 */
[----:B------:R-:W-:Y:S01]  /*21e10*/  IMAD.IADD R9, R183, 0x1, -R3 ;  /* 0x00000001b7097824 */ /* 0x000fe200078e0a03 */
[----:B------:R-:W-:Y:S02]  /*21e20*/  I2FP.F32.S32 R4, R4 ;  /* 0x0000000400047245 */ /* 0x000fe40000201400 */
[----:B------:R-:W-:Y:S01]  /*21e30*/  I2FP.F32.S32 R6, R6 ;  /* 0x0000000600067245 */ /* 0x000fe20000201400 */
[----:B------:R-:W-:Y:S01]  /*21e40*/  FFMA.FTZ R36, R5, -UR23, R36 ;  /* 0x8000001705247c23 */ /* 0x000fe20008010024 */
[----:B------:R-:W-:Y:S01]  /*21e50*/  I2FP.F32.S32 R7, R7 ;  /* 0x0000000700077245 */ /* 0x000fe20000201400 */
[----:B------:R-:W-:Y:S01]  /*21e60*/  VIADD R5, R0, 0x21 ;  /* 0x0000002100057836 */ /* 0x000fe20000000000 */
[----:B------:R-:W-:Y:S01]  /*21e70*/  FSEL R31, R31, -INF , !P1 ;  /* 0xff8000001f1f7808 */ /* 0x000fe20004800000 */
[----:B------:R-:W-:Y:S01]  /*21e80*/  FFMA.FTZ R38, R4, -UR23, R38 ;  /* 0x8000001704267c23 */ /* 0x000fe20008010026 */
[----:B------:R-:W-:Y:S01]  /*21e90*/  P2R R10, PR, RZ, 0x8 ;  /* 0x00000008ff0a7803 */ /* 0x000fe20000000000 */
[----:B------:R-:W-:Y:S01]  /*21ea0*/  FFMA.FTZ R34, R6, -UR23, R34 ;  /* 0x8000001706227c23 */ /* 0x000fe20008010022 */
[----:B------:R-:W-:Y:S01]  /*21eb0*/  I2FP.F32.S32 R8, R8 ;  /* 0x0000000800087245 */ /* 0x000fe20000201400 */
[----:B------:R-:W-:Y:S01]  /*21ec0*/  FFMA.FTZ R33, R7, -UR23, R33 ;  /* 0x8000001707217c23 */ /* 0x000fe20008010021 */
[----:B------:R-:W-:Y:S01]  /*21ed0*/  FSEL R30, R30, -INF , !P2 ;  /* 0xff8000001e1e7808 */ /* 0x000fe20005000000 */
[--C-:B------:R-:W-:Y:S01]  /*21ee0*/  IMAD.IADD R7, R186, 0x1, -R5.reuse ;  /* 0x00000001ba077824 */ /* 0x100fe200078e0a05 */
[----:B------:R-:W-:Y:S01]  /*21ef0*/  ISETP.GE.AND P1, PT, R3, R179, PT ;  /* 0x000000b30300720c */ /* 0x000fe20003f26270 */
[----:B------:R-:W-:Y:S01]  /*21f00*/  IMAD.IADD R4, R183, 0x1, -R5 ;  /* 0x00000001b7047824 */ /* 0x000fe200078e0a05 */
[C---:B------:R-:W-:Y:S01]  /*21f10*/  ISETP.GE.AND P3, PT, R3.reuse, R182, PT ;  /* 0x000000b60300720c */ /* 0x040fe20003f66270 */
[----:B------:R-:W-:Y:S01]  /*21f20*/  FFMA.FTZ R35, R8, -UR23, R35 ;  /* 0x8000001708237c23 */ /* 0x000fe20008010023 */
[----:B------:R-:W-:Y:S01]  /*21f30*/  ISETP.GE.AND P2, PT, R3, R181, PT ;  /* 0x000000b50300720c */ /* 0x000fe20003f46270 */
[----:B------:R-:W-:Y:S01]  /*21f40*/  IMAD.IADD R8, R185, 0x1, -R3 ;  /* 0x00000001b9087824 */ /* 0x000fe200078e0a03 */
[C---:B------:R-:W-:Y:S01]  /*21f50*/  ISETP.GE.AND P0, PT, R3.reuse, R180, PT ;  /* 0x000000b40300720c */ /* 0x040fe20003f06270 */
[----:B------:R-:W-:Y:S01]  /*21f60*/  IMAD.IADD R6, R184, 0x1, -R5 ;  /* 0x00000001b8067824 */ /* 0x000fe200078e0a05 */
[----:B------:R-:W-:Y:S02]  /*21f70*/  FSEL R32, R32, -INF , !P5 ;  /* 0xff80000020207808 */ /* 0x000fe40006800000 */
[C---:B------:R-:W-:Y:S02]  /*21f80*/  ISETP.GE.OR P5, PT, R3.reuse, R188, !P1 ;  /* 0x000000bc0300720c */ /* 0x040fe40004fa6670 */
[----:B------:R-:W-:Y:S02]  /*21f90*/  FSEL R34, R34, -INF , !P6 ;  /* 0xff80000022227808 */ /* 0x000fe40007000000 */
[C---:B------:R-:W-:Y:S02]  /*21fa0*/  ISETP.GE.OR P3, PT, R3.reuse, R190, !P3 ;  /* 0x000000be0300720c */ /* 0x040fe40005f66670 */
[C---:B------:R-:W-:Y:S02]  /*21fb0*/  ISETP.GE.OR P2, PT, R3.reuse, R189, !P2 ;  /* 0x000000bd0300720c */ /* 0x040fe40005746670 */
[----:B------:R-:W-:Y:S02]  /*21fc0*/  ISETP.NE.AND P1, PT, R10, RZ, PT ;  /* 0x000000ff0a00720c */ /* 0x000fe40003f25270 */
[----:B------:R-:W-:Y:S02]  /*21fd0*/  IABS R4, R4 ;  /* 0x0000000400047213 */ /* 0x000fe40000000000 */
[----:B------:R-:W-:Y:S02]  /*21fe0*/  ISETP.GE.OR P6, PT, R3, R187, !P0 ;  /* 0x000000bb0300720c */ /* 0x000fe400047c6670 */
[----:B------:R-:W-:Y:S02]  /*21ff0*/  IABS R3, R7 ;  /* 0x0000000700037213 */ /* 0x000fe40000000000 */
[----:B------:R-:W-:Y:S02]  /*22000*/  I2FP.F32.S32 R4, R4 ;  /* 0x0000000400047245 */ /* 0x000fe40000201400 */
[----:B------:R-:W-:Y:S02]  /*22010*/  FSEL R33, R33, -INF , !P1 ;  /* 0xff80000021217808 */ /* 0x000fe40004800000 */
[----:B------:R-:W-:Y:S01]  /*22020*/  FSEL R36, R36, -INF , !P3 ;  /* 0xff80000024247808 */ /* 0x000fe20005800000 */
[----:B------:R-:W-:Y:S01]  /*22030*/  FFMA.FTZ R41, R4, -UR23, R41 ;  /* 0x8000001704297c23 */ /* 0x000fe20008010029 */
[----:B------:R-:W-:Y:S01]  /*22040*/  FSEL R21, R38, -INF , !P2 ;  /* 0xff80000026157808 */ /* 0x000fe20005000000 */
[C---:B------:R-:W-:Y:S01]  /*22050*/  VIADD R4, R0.reuse, 0x28 ;  /* 0x0000002800047836 */ /* 0x040fe20000000000 */
[C---:B------:R-:W-:Y:S02]  /*22060*/  ISETP.GE.AND P1, PT, R5.reuse, R182, PT ;  /* 0x000000b60500720c */ /* 0x040fe40003f26270 */
[C---:B------:R-:W-:Y:S02]  /*22070*/  ISETP.GE.AND P0, PT, R5.reuse, R181, PT ;  /* 0x000000b50500720c */ /* 0x040fe40003f06270 */
[C---:B------:R-:W-:Y:S02]  /*22080*/  ISETP.GE.AND P3, PT, R5.reuse, R179, PT ;  /* 0x000000b30500720c */ /* 0x040fe40003f66270 */
[----:B------:R-:W-:Y:S02]  /*22090*/  ISETP.GE.AND P2, PT, R5, R180, PT ;  /* 0x000000b40500720c */ /* 0x000fe40003f46270 */
[----:B------:R-:W-:Y:S01]  /*220a0*/  IABS R7, R9 ;  /* 0x0000000900077213 */ /* 0x000fe20000000000 */
[----:B------:R-:W-:Y:S01]  /*220b0*/  IMAD.IADD R9, R185, 0x1, -R4 ;  /* 0x00000001b9097824 */ /* 0x000fe200078e0a04 */
[----:B------:R-:W-:Y:S02]  /*220c0*/  I2FP.F32.S32 R3, R3 ;  /* 0x0000000300037245 */ /* 0x000fe40000201400 */
[C---:B------:R-:W-:Y:S02]  /*220d0*/  ISETP.GE.OR P1, PT, R5.reuse, R190, !P1 ;  /* 0x000000be0500720c */ /* 0x040fe40004f26670 */
[----:B------:R-:W-:Y:S01]  /*220e0*/  ISETP.GE.OR P0, PT, R5, R189, !P0 ;  /* 0x000000bd0500720c */ /* 0x000fe20004706670 */
[----:B------:R-:W-:Y:S01]  /*220f0*/  FFMA.FTZ R39, R3, -UR23, R39 ;  /* 0x8000001703277c23 */ /* 0x000fe20008010027 */
[C---:B------:R-:W-:Y:S01]  /*22100*/  ISETP.GE.OR P3, PT, R5.reuse, R188, !P3 ;  /* 0x000000bc0500720c */ /* 0x040fe20005f66670 */
[----:B------:R-:W-:Y:S01]  /*22110*/  VIADD R3, R0, 0x29 ;  /* 0x0000002900037836 */ /* 0x000fe20000000000 */
[----:B------:R-:W-:Y:S01]  /*22120*/  ISETP.GE.OR P2, PT, R5, R187, !P2 ;  /* 0x000000bb0500720c */ /* 0x000fe20005746670 */
[C---:B------:R-:W-:Y:S01]  /*22130*/  IMAD.IADD R5, R185.reuse, 0x1, -R5 ;  /* 0x00000001b9057824 */ /* 0x040fe200078e0a05 */
[----:B------:R-:W-:Y:S01]  /*22140*/  IABS R6, R6 ;  /* 0x0000000600067213 */ /* 0x000fe20000000000 */
[--C-:B------:R-:W-:Y:S01]  /*22150*/  IMAD.IADD R10, R185, 0x1, -R3.reuse ;  /* 0x00000001b90a7824 */ /* 0x100fe200078e0a03 */
[----:B------:R-:W-:Y:S02]  /*22160*/  I2FP.F32.S32 R7, R7 ;  /* 0x0000000700077245 */ /* 0x000fe40000201400 */
[----:B------:R-:W-:Y:S02]  /*22170*/  I2FP.F32.S32 R6, R6 ;  /* 0x0000000600067245 */ /* 0x000fe40000201400 */
[----:B------:R-:W-:Y:S01]  /*22180*/  IABS R8, R8 ;  /* 0x0000000800087213 */ /* 0x000fe20000000000 */
[----:B------:R-:W-:Y:S01]  /*22190*/  FFMA.FTZ R40, R7, -UR23, R40 ;  /* 0x8000001707287c23 */ /* 0x000fe20008010028 */
[----:B------:R-:W-:Y:S01]  /*221a0*/  IABS R11, R5 ;  /* 0x00000005000b7213 */ /* 0x000fe20000000000 */
[C---:B------:R-:W-:Y:S01]  /*221b0*/  IMAD.IADD R7, R183.reuse, 0x1, -R3 ;  /* 0x00000001b7077824 */ /* 0x040fe200078e0a03 */
[----:B------:R-:W-:Y:S01]  /*221c0*/  I2FP.F32.S32 R8, R8 ;  /* 0x0000000800087245 */ /* 0x000fe20000201400 */
[----:B------:R-:W-:Y:S01]  /*221d0*/  FFMA.FTZ R37, R6, -UR23, R37 ;  /* 0x8000001706257c23 */ /* 0x000fe20008010025 */
[----:B------:R-:W-:Y:S01]  /*221e0*/  IABS R5, R9 ;  /* 0x0000000900057213 */ /* 0x000fe20000000000 */
[----:B------:R-:W-:Y:S01]  /*221f0*/  IMAD.IADD R6, R183, 0x1, -R4 ;  /* 0x00000001b7067824 */ /* 0x000fe200078e0a04 */
[----:B------:R-:W-:Y:S01]  /*22200*/  IABS R7, R7 ;  /* 0x0000000700077213 */ /* 0x000fe20000000000 */
[----:B------:R-:W-:Y:S01]  /*22210*/  IMAD.MOV.U32 R9, RZ, RZ, R11 ;  /* 0x000000ffff097224 */ /* 0x000fe200078e000b */
[----:B------:R-:W-:Y:S01]  /*22220*/  FSEL R20, R39, -INF , !P0 ;  /* 0xff80000027147808 */ /* 0x000fe20004000000 */
[----:B------:R-:W-:Y:S01]  /*22230*/  FFMA.FTZ R42, R8, -UR23, R42 ;  /* 0x80000017082a7c23 */ /* 0x000fe2000801002a */
[----:B------:R-:W-:Y:S02]  /*22240*/  IABS R8, R6 ;  /* 0x0000000600087213 */ /* 0x000fe40000000000 */
[----:B------:R-:W-:Y:S02]  /*22250*/  I2FP.F32.S32 R9, R9 ;  /* 0x0000000900097245 */ /* 0x000fe40000201400 */
[----:B------:R-:W-:Y:S02]  /*22260*/  I2FP.F32.S32 R7, R7 ;  /* 0x0000000700077245 */ /* 0x000fe40000201400 */
[-C--:B------:R-:W-:Y:S01]  /*22270*/  ISETP.GE.AND P0, PT, R3, R179.reuse, PT ;  /* 0x000000b30300720c */ /* 0x080fe20003f06270 */
[----:B------:R-:W-:Y:S01]  /*22280*/  FFMA.FTZ R43, R9, -UR23, R43 ;  /* 0x80000017092b7c23 */ /* 0x000fe2000801002b */
[----:B------:R-:W-:Y:S01]  /*22290*/  I2FP.F32.S32 R8, R8 ;  /* 0x0000000800087245 */ /* 0x000fe20000201400 */
[----:B------:R-:W-:Y:S01]  /*222a0*/  FFMA.FTZ R45, R7, -UR23, R45 ;  /* 0x80000017072d7c23 */ /* 0x000fe2000801002d */
[----:B------:R-:W-:Y:S01]  /*222b0*/  FSEL R37, R37, -INF , !P1 ;  /* 0xff80000025257808 */ /* 0x000fe20004800000 */
[----:B------:R-:W-:Y:S01]  /*222c0*/  IMAD.IADD R7, R184, 0x1, -R3 ;  /* 0x00000001b8077824 */ /* 0x000fe200078e0a03 */
[----:B------:R-:W-:Y:S01]  /*222d0*/  IABS R6, R10 ;  /* 0x0000000a00067213 */ /* 0x000fe20000000000 */
[----:B------:R-:W-:Y:S01]  /*222e0*/  FFMA.FTZ R44, R8, -UR23, R44 ;  /* 0x80000017082c7c23 */ /* 0x000fe2000801002c */
[----:B------:R-:W-:Y:S01]  /*222f0*/  ISETP.GE.AND P1, PT, R4, R179, PT ;  /* 0x000000b30400720c */ /* 0x000fe20003f26270 */
[----:B------:R-:W-:Y:S01]  /*22300*/  IMAD.IADD R8, R184, 0x1, -R4 ;  /* 0x00000001b8087824 */ /* 0x000fe200078e0a04 */
[----:B------:R-:W-:Y:S02]  /*22310*/  ISETP.GE.OR P0, PT, R3, R188, !P0 ;  /* 0x000000bc0300720c */ /* 0x000fe40004706670 */
[----:B------:R-:W-:Y:S02]  /*22320*/  I2FP.F32.S32 R5, R5 ;  /* 0x0000000500057245 */ /* 0x000fe40000201400 */
[----:B------:R-:W-:Y:S02]  /*22330*/  FSEL R35, R35, -INF , !P4 ;  /* 0xff80000023237808 */ /* 0x000fe40006000000 */
[----:B------:R-:W-:Y:S01]  /*22340*/  I2FP.F32.S32 R6, R6 ;  /* 0x0000000600067245 */ /* 0x000fe20000201400 */
[----:B------:R-:W-:Y:S01]  /*22350*/  FFMA.FTZ R46, R5, -UR23, R46 ;  /* 0x80000017052e7c23 */ /* 0x000fe2000801002e */
[----:B------:R-:W-:Y:S01]  /*22360*/  FSEL R41, R41, -INF , !P3 ;  /* 0xff80000029297808 */ /* 0x000fe20005800000 */
[----:B------:R-:W-:Y:S01]  /*22370*/  VIADD R5, R0, 0x30 ;  /* 0x0000003000057836 */ /* 0x000fe20000000000 */
[----:B------:R-:W-:Y:S01]  /*22380*/  ISETP.GE.OR P1, PT, R4, R188, !P1 ;  /* 0x000000bc0400720c */ /* 0x000fe20004f26670 */
[----:B------:R-:W-:Y:S01]  /*22390*/  FFMA.FTZ R47, R6, -UR23, R47 ;  /* 0x80000017062f7c23 */ /* 0x000fe2000801002f */
[----:B------:R-:W-:Y:S01]  /*223a0*/  FSEL R43, R43, -INF , !P2 ;  /* 0xff8000002b2b7808 */ /* 0x000fe20005000000 */
[----:B------:R-:W-:Y:S01]  /*223b0*/  IMAD.IADD R6, R186, 0x1, -R4 ;  /* 0x00000001ba067824 */ /* 0x000fe200078e0a04 */
[----:B------:R-:W-:Y:S02]  /*223c0*/  FSEL R45, R45, -INF , !P0 ;  /* 0xff8000002d2d7808 */ /* 0x000fe40004000000 */
[----:B------:R-:W-:Y:S02]  /*223d0*/  FSEL R40, R40, -INF , !P5 ;  /* 0xff80000028287808 */ /* 0x000fe40006800000 */
[-C--:B------:R-:W-:Y:S02]  /*223e0*/  ISETP.GE.AND P4, PT, R4, R180.reuse, PT ;  /* 0x000000b40400720c */ /* 0x080fe40003f86270 */
[----:B------:R-:W-:Y:S02]  /*223f0*/  FSEL R42, R42, -INF , !P6 ;  /* 0xff8000002a2a7808 */ /* 0x000fe40007000000 */
[C---:B------:R-:W-:Y:S02]  /*22400*/  ISETP.GE.AND P2, PT, R3.reuse, R180, PT ;  /* 0x000000b40300720c */ /* 0x040fe40003f46270 */
[CC--:B------:R-:W-:Y:S02]  /*22410*/  ISETP.GE.AND P3, PT, R3.reuse, R182.reuse, PT ;  /* 0x000000b60300720c */ /* 0x0c0fe40003f66270 */
[CC--:B------:R-:W-:Y:S02]  /*22420*/  ISETP.GE.AND P0, PT, R3.reuse, R181.reuse, PT ;  /* 0x000000b50300720c */ /* 0x0c0fe40003f06270 */
[C---:B------:R-:W-:Y:S02]  /*22430*/  ISETP.GE.AND P5, PT, R4.reuse, R182, PT ;  /* 0x000000b60400720c */ /* 0x040fe40003fa6270 */
[----:B------:R-:W-:Y:S02]  /*22440*/  ISETP.GE.AND P6, PT, R4, R181, PT ;  /* 0x000000b50400720c */ /* 0x000fe40003fc6270 */
[----:B------:R-:W-:Y:S02]  /*22450*/  FSEL R44, R44, -INF , !P1 ;  /* 0xff8000002c2c7808 */ /* 0x000fe40004800000 */
[-C--:B------:R-:W-:Y:S02]  /*22460*/  ISETP.GE.OR P1, PT, R4, R187.reuse, !P4 ;  /* 0x000000bb0400720c */ /* 0x080fe40006726670 */
[C---:B------:R-:W-:Y:S02]  /*22470*/  ISETP.GE.OR P2, PT, R3.reuse, R187, !P2 ;  /* 0x000000bb0300720c */ /* 0x040fe40005746670 */
[CC--:B------:R-:W-:Y:S02]  /*22480*/  ISETP.GE.OR P3, PT, R3.reuse, R190.reuse, !P3 ;  /* 0x000000be0300720c */ /* 0x0c0fe40005f66670 */
[-C--:B------:R-:W-:Y:S01]  /*22490*/  ISETP.GE.OR P0, PT, R3, R189.reuse, !P0 ;  /* 0x000000bd0300720c */ /* 0x080fe20004706670 */
[----:B------:R-:W-:Y:S01]  /*224a0*/  IMAD.IADD R3, R186, 0x1, -R3 ;  /* 0x00000001ba037824 */ /* 0x000fe200078e0a03 */
[C---:B------:R-:W-:Y:S02]  /*224b0*/  ISETP.GE.OR P5, PT, R4.reuse, R190, !P5 ;  /* 0x000000be0400720c */ /* 0x040fe40006fa6670 */
[----:B------:R-:W-:Y:S01]  /*224c0*/  ISETP.GE.OR P4, PT, R4, R189, !P6 ;  /* 0x000000bd0400720c */ /* 0x000fe20007786670 */
[----:B------:R-:W-:Y:S01]  /*224d0*/  IMAD.IADD R4, R184, 0x1, -R5 ;  /* 0x00000001b8047824 */ /* 0x000fe200078e0a05 */
[----:B------:R-:W-:Y:S02]  /*224e0*/  IABS R9, R3 ;  /* 0x0000000300097213 */ /* 0x000fe40000000000 */
[----:B------:R-:W-:Y:S02]  /*224f0*/  IABS R10, R8 ;  /* 0x00000008000a7213 */ /* 0x000fe40000000000 */
[----:B------:R-:W-:Y:S02]  /*22500*/  IABS R3, R4 ;  /* 0x0000000400037213 */ /* 0x000fe40000000000 */
[----:B------:R-:W-:Y:S01]  /*22510*/  IABS R11, R6 ;  /* 0x00000006000b7213 */ /* 0x000fe20000000000 */
[----:B------:R-:W-:Y:S01]  /*22520*/  IMAD.MOV.U32 R6, RZ, RZ, R10 ;  /* 0x000000ffff067224 */ /* 0x000fe200078e000a */
[----:B------:R-:W-:Y:S02]  /*22530*/  I2FP.F32.S32 R3, R3 ;  /* 0x0000000300037245 */ /* 0x000fe40000201400 */
[----:B------:R-:W-:Y:S01]  /*22540*/  IABS R8, R7 ;  /* 0x0000000700087213 */ /* 0x000fe20000000000 */
        /* <DEDUP_REMOVED lines=8> */
[----:B------:R-:W-:Y:S01]  /*225d0*/  IMAD.IADD R9, R183, 0x1, -R5 ;  /* 0x00000001b7097824 */ /* 0x000fe200078e0a05 */
[----:B------:R-:W-:Y:S01]  /*225e0*/  IABS R10, R3 ;  /* 0x00000003000a7213 */ /* 0x000fe20000000000 */
[----:B------:R-:W-:Y:S01]  /*225f0*/  VIADD R4, R0, 0x31 ;  /* 0x0000003100047836 */ /* 0x000fe20000000000 */
[----:B------:R-:W-:Y:S01]  /*22600*/  P2R R12, PR, RZ, 0x1 ;  /* 0x00000001ff0c7803 */ /* 0x000fe20000000000 */
[----:B------:R-:W-:Y:S01]  /*22610*/  FFMA.FTZ R51, R7, -UR23, R51 ;  /* 0x8000001707337c23 */ /* 0x000fe20008010033 */
[----:B------:R-:W-:Y:S01]  /*22620*/  IABS R3, R9 ;  /* 0x0000000900037213 */ /* 0x000fe20000000000 */
[----:B------:R-:W-:Y:S01]  /*22630*/  FFMA.FTZ R49, R8, -UR23, R49 ;  /* 0x8000001708317c23 */ /* 0x000fe20008010031 */
[----:B------:R-:W-:Y:S01]  /*22640*/  I2FP.F32.S32 R9, R10 ;  /* 0x0000000a00097245 */ /* 0x000fe20000201400 */
[----:B------:R-:W-:Y:S01]  /*22650*/  FFMA.FTZ R50, R6, -UR23, R50 ;  /* 0x8000001706327c23 */ /* 0x000fe20008010032 */
[----:B------:R-:W-:Y:S01]  /*22660*/  FSEL R46, R46, -INF , !P1 ;  /* 0xff8000002e2e7808 */ /* 0x000fe20004800000 */
[----:B------:R-:W-:Y:S01]  /*22670*/  IMAD.IADD R11, R183, 0x1, -R4 ;  /* 0x00000001b70b7824 */ /* 0x000fe200078e0a04 */
[----:B------:R-:W-:Y:S01]  /*22680*/  ISETP.GE.AND P1, PT, R5, R182, PT ;  /* 0x000000b60500720c */ /* 0x000fe20003f26270 */
[----:B------:R-:W-:Y:S01]  /*22690*/  FFMA.FTZ R54, R9, -UR23, R54 ;  /* 0x8000001709367c23 */ /* 0x000fe20008010036 */
[----:B------:R-:W-:Y:S01]  /*226a0*/  ISETP.GE.AND P0, PT, R5, R181, PT ;  /* 0x000000b50500720c */ /* 0x000fe20003f06270 */
[--C-:B------:R-:W-:Y:S01]  /*226b0*/  IMAD.IADD R7, R186, 0x1, -R4.reuse ;  /* 0x00000001ba077824 */ /* 0x100fe200078e0a04 */
[----:B------:R-:W-:Y:S01]  /*226c0*/  FSEL R47, R47, -INF , !P2 ;  /* 0xff8000002f2f7808 */ /* 0x000fe20005000000 */
[----:B------:R-:W-:Y:S01]  /*226d0*/  IMAD.IADD R6, R184, 0x1, -R4 ;  /* 0x00000001b8067824 */ /* 0x000fe200078e0a04 */
[----:B------:R-:W-:Y:S02]  /*226e0*/  FSEL R48, R48, -INF , !P5 ;  /* 0xff80000030307808 */ /* 0x000fe40006800000 */
[----:B------:R-:W-:Y:S02]  /*226f0*/  ISETP.NE.AND P2, PT, R12, RZ, PT ;  /* 0x000000ff0c00720c */ /* 0x000fe40003f45270 */
[C---:B------:R-:W-:Y:S02]  /*22700*/  ISETP.GE.AND P5, PT, R5.reuse, R180, PT ;  /* 0x000000b40500720c */ /* 0x040fe40003fa6270 */
[----:B------:R-:W-:Y:S02]  /*22710*/  I2FP.F32.S32 R3, R3 ;  /* 0x0000000300037245 */ /* 0x000fe40000201400 */
[C---:B------:R-:W-:Y:S02]  /*22720*/  ISETP.GE.OR P1, PT, R5.reuse, R190, !P1 ;  /* 0x000000be0500720c */ /* 0x040fe40004f26670 */
[----:B------:R-:W-:Y:S01]  /*22730*/  ISETP.GE.OR P0, PT, R5, R189, !P0 ;  /* 0x000000bd0500720c */ /* 0x000fe20004706670 */
[----:B------:R-:W-:Y:S01]  /*22740*/  FFMA.FTZ R56, R3, -UR23, R56 ;  /* 0x8000001703387c23 */ /* 0x000fe20008010038 */
[----:B------:R-:W-:Y:S01]  /*22750*/  IABS R7, R7 ;  /* 0x0000000700077213 */ /* 0x000fe20000000000 */
[C---:B------:R-:W-:Y:S01]  /*22760*/  VIADD R3, R0.reuse, 0x38 ;  /* 0x0000003800037836 */ /* 0x040fe20000000000 */
[----:B------:R-:W-:Y:S01]  /*22770*/  ISETP.GE.AND P6, PT, R5, R179, PT ;  /* 0x000000b30500720c */ /* 0x000fe20003fc6270 */
[----:B------:R-:W-:Y:S01]  /*22780*/  VIADD R0, R0, 0x39 ;  /* 0x0000003900007836 */ /* 0x000fe20000000000 */
[----:B------:R-:W-:Y:S02]  /*22790*/  FSEL R49, R49, -INF , !P3 ;  /* 0xff80000031317808 */ /* 0x000fe40005800000 */
[----:B------:R-:W-:Y:S02]  /*227a0*/  FSEL R51, R51, -INF , !P2 ;  /* 0xff80000033337808 */ /* 0x000fe40005000000 */
[----:B------:R-:W-:Y:S02]  /*227b0*/  ISETP.GE.OR P3, PT, R5, R187, !P5 ;  /* 0x000000bb0500720c */ /* 0x000fe40006f66670 */
[----:B------:R-:W-:Y:S02]  /*227c0*/  IABS R8, R6 ;  /* 0x0000000600087213 */ /* 0x000fe40000000000 */
        /* <DEDUP_REMOVED lines=8> */
[C---:B------:R-:W-:Y:S01]  /*22850*/  ISETP.GE.AND P0, PT, R4.reuse, R180, PT ;  /* 0x000000b40400720c */ /* 0x040fe20003f06270 */
[----:B------:R-:W-:Y:S01]  /*22860*/  IMAD.IADD R7, R183, 0x1, -R0 ;  /* 0x00000001b7077824 */ /* 0x000fe200078e0a00 */
[----:B------:R-:W-:Y:S01]  /*22870*/  ISETP.GE.OR P6, PT, R5, R188, !P6 ;  /* 0x000000bc0500720c */ /* 0x000fe200077c6670 */
[C---:B------:R-:W-:Y:S01]  /*22880*/  IMAD.IADD R5, R185.reuse, 0x1, -R5 ;  /* 0x00000001b9057824 */ /* 0x040fe200078e0a05 */
[----:B------:R-:W-:Y:S02]  /*22890*/  P2R R9, PR, RZ, 0x8 ;  /* 0x00000008ff097803 */ /* 0x000fe40000000000 */
[----:B------:R-:W-:Y:S02]  /*228a0*/  IABS R6, R11 ;  /* 0x0000000b00067213 */ /* 0x000fe40000000000 */
[----:B------:R-:W-:Y:S02]  /*228b0*/  I2FP.F32.S32 R8, R8 ;  /* 0x0000000800087245 */ /* 0x000fe40000201400 */
[C---:B------:R-:W-:Y:S02]  /*228c0*/  ISETP.GE.OR P3, PT, R4.reuse, R189, !P2 ;  /* 0x000000bd0400720c */ /* 0x040fe40005766670 */
[----:B------:R-:W-:Y:S01]  /*228d0*/  ISETP.GE.OR P4, PT, R4, R190, !P4 ;  /* 0x000000be0400720c */ /* 0x000fe20006786670 */
[----:B------:R-:W-:Y:S01]  /*228e0*/  FFMA.FTZ R53, R8, -UR23, R53 ;  /* 0x8000001708357c23 */ /* 0x000fe20008010035 */
[C---:B------:R-:W-:Y:S01]  /*228f0*/  ISETP.GE.OR P2, PT, R4.reuse, R188, !P1 ;  /* 0x000000bc0400720c */ /* 0x040fe20004f46670 */
[C---:B------:R-:W-:Y:S01]  /*22900*/  IMAD.IADD R8, R185.reuse, 0x1, -R3 ;  /* 0x00000001b9087824 */ /* 0x040fe200078e0a03 */
        /* <DEDUP_REMOVED lines=9> */
[----:B------:R-:W-:Y:S01]  /*229a0*/  IMAD.IADD R6, R183, 0x1, -R3 ;  /* 0x00000001b7067824 */ /* 0x000fe200078e0a03 */
[----:B------:R-:W-:Y:S01]  /*229b0*/  I2FP.F32.S32 R4, R4 ;  /* 0x0000000400047245 */ /* 0x000fe20000201400 */
[----:B------:R-:W-:Y:S01]  /*229c0*/  IMAD.MOV.U32 R8, RZ, RZ, R10 ;  /* 0x000000ffff087224 */ /* 0x000fe200078e000a */
[----:B------:R-:W-:Y:S02]  /*229d0*/  I2FP.F32.S32 R7, R7 ;  /* 0x0000000700077245 */ /* 0x000fe40000201400 */
[----:B------:R-:W-:Y:S01]  /*229e0*/  IABS R6, R6 ;  /* 0x0000000600067213 */ /* 0x000fe20000000000 */
[----:B------:R-:W-:Y:S01]  /*229f0*/  FFMA.FTZ R61, R4, -UR23, R61 ;  /* 0x80000017043d7c23 */ /* 0x000fe2000801003d */
[----:B------:R-:W-:Y:S01]  /*22a00*/  I2FP.F32.S32 R8, R8 ;  /* 0x0000000800087245 */ /* 0x000fe20000201400 */
[----:B------:R-:W-:Y:S01]  /*22a10*/  FFMA.FTZ R58, R7, -UR23, R58 ;  /* 0x80000017073a7c23 */ /* 0x000fe2000801003a */
[----:B------:R-:W-:Y:S01]  /*22a20*/  I2FP.F32.S32 R6, R6 ;  /* 0x0000000600067245 */ /* 0x000fe20000201400 */
[----:B------:R-:W-:Y:S01]  /*22a30*/  IMAD.IADD R4, R185, 0x1, -R0 ;  /* 0x00000001b9047824 */ /* 0x000fe200078e0a00 */
[----:B------:R-:W-:Y:S01]  /*22a40*/  FSEL R56, R56, -INF , !P6 ;  /* 0xff80000038387808 */ /* 0x000fe20007000000 */
[----:B------:R-:W-:Y:S01]  /*22a50*/  FFMA.FTZ R59, R8, -UR23, R59 ;  /* 0x80000017083b7c23 */ /* 0x000fe2000801003b */
[----:B------:R-:W-:Y:S01]  /*22a60*/  ISETP.NE.AND P6, PT, R9, RZ, PT ;  /* 0x000000ff0900720c */ /* 0x000fe20003fc5270 */
[----:B------:R-:W-:Y:S01]  /*22a70*/  FFMA.FTZ R60, R6, -UR23, R60 ;  /* 0x80000017063c7c23 */ /* 0x000fe2000801003c */
[-C--:B------:R-:W-:Y:S01]  /*22a80*/  ISETP.GE.AND P1, PT, R3, R179.reuse, PT ;  /* 0x000000b30300720c */ /* 0x080fe20003f26270 */
[----:B------:R-:W-:Y:S01]  /*22a90*/  IMAD.IADD R6, R184, 0x1, -R0 ;  /* 0x00000001b8067824 */ /* 0x000fe200078e0a00 */
[----:B------:R-:W-:Y:S01]  /*22aa0*/  ISETP.GE.AND P0, PT, R0, R179, PT ;  /* 0x000000b30000720c */ /* 0x000fe20003f06270 */
[--C-:B------:R-:W-:Y:S01]  /*22ab0*/  IMAD.IADD R7, R184, 0x1, -R3.reuse ;  /* 0x00000001b8077824 */ /* 0x100fe200078e0a03 */
[----:B------:R-:W-:Y:S02]  /*22ac0*/  I2FP.F32.S32 R5, R5 ;  /* 0x0000000500057245 */ /* 0x000fe40000201400 */
[----:B------:R-:W-:Y:S02]  /*22ad0*/  FSEL R53, R53, -INF , !P4 ;  /* 0xff80000035357808 */ /* 0x000fe40006000000 */
[----:B------:R-:W-:Y:S01]  /*22ae0*/  FSEL R55, R55, -INF , !P3 ;  /* 0xff80000037377808 */ /* 0x000fe20005800000 */
[----:B------:R-:W-:Y:S01]  /*22af0*/  FFMA.FTZ R62, R5, -UR23, R62 ;  /* 0x80000017053e7c23 */ /* 0x000fe2000801003e */
[C---:B------:R-:W-:Y:S01]  /*22b00*/  ISETP.GE.AND P4, PT, R3.reuse, R182, PT ;  /* 0x000000b60300720c */ /* 0x040fe20003f86270 */
[----:B------:R-:W-:Y:S01]  /*22b10*/  IMAD.IADD R5, R186, 0x1, -R3 ;  /* 0x00000001ba057824 */ /* 0x000fe200078e0a03 */
[----:B------:R-:W-:Y:S02]  /*22b20*/  FSEL R58, R58, -INF , !P6 ;  /* 0xff8000003a3a7808 */ /* 0x000fe40007000000 */
[C---:B------:R-:W-:Y:S02]  /*22b30*/  ISETP.GE.AND P3, PT, R3.reuse, R180, PT ;  /* 0x000000b40300720c */ /* 0x040fe40003f66270 */
[C---:B------:R-:W-:Y:S02]  /*22b40*/  ISETP.GE.AND P6, PT, R3.reuse, R181, PT ;  /* 0x000000b50300720c */ /* 0x040fe40003fc6270 */
[-C--:B------:R-:W-:Y:S02]  /*22b50*/  ISETP.GE.OR P1, PT, R3, R188.reuse, !P1 ;  /* 0x000000bc0300720c */ /* 0x080fe40004f26670 */
[----:B------:R-:W-:Y:S02]  /*22b60*/  ISETP.GE.OR P0, PT, R0, R188, !P0 ;  /* 0x000000bc0000720c */ /* 0x000fe40004706670 */
[----:B------:R-:W-:Y:S02]  /*22b70*/  FSEL R59, R59, -INF , !P5 ;  /* 0xff8000003b3b7808 */ /* 0x000fe40006800000 */
[----:B------:R-:W-:Y:S02]  /*22b80*/  ISETP.GE.OR P5, PT, R3, R190, !P4 ;  /* 0x000000be0300720c */ /* 0x000fe400067a6670 */
[----:B------:R-:W-:Y:S02]  /*22b90*/  FSEL R57, R57, -INF , !P2 ;  /* 0xff80000039397808 */ /* 0x000fe40005000000 */
[----:B------:R-:W-:Y:S02]  /*22ba0*/  FSEL R60, R60, -INF , !P1 ;  /* 0xff8000003c3c7808 */ /* 0x000fe40004800000 */
[----:B------:R-:W-:Y:S02]  /*22bb0*/  FSEL R61, R61, -INF , !P0 ;  /* 0xff8000003d3d7808 */ /* 0x000fe40004000000 */
[C---:B------:R-:W-:Y:S02]  /*22bc0*/  ISETP.GE.OR P3, PT, R3.reuse, R187, !P3 ;  /* 0x000000bb0300720c */ /* 0x040fe40005f66670 */
[----:B------:R-:W-:Y:S02]  /*22bd0*/  ISETP.GE.OR P4, PT, R3, R189, !P6 ;  /* 0x000000bd0300720c */ /* 0x000fe40007786670 */
[C---:B------:R-:W-:Y:S02]  /*22be0*/  ISETP.GE.AND P2, PT, R0.reuse, R180, PT ;  /* 0x000000b40000720c */ /* 0x040fe40003f46270 */
[C---:B------:R-:W-:Y:S02]  /*22bf0*/  ISETP.GE.AND P1, PT, R0.reuse, R182, PT ;  /* 0x000000b60000720c */ /* 0x040fe40003f26270 */
[----:B------:R-:W-:Y:S02]  /*22c00*/  ISETP.GE.AND P0, PT, R0, R181, PT ;  /* 0x000000b50000720c */ /* 0x000fe40003f06270 */
[----:B------:R-:W-:Y:S01]  /*22c10*/  IABS R3, R4 ;  /* 0x0000000400037213 */ /* 0x000fe20000000000 */
[----:B------:R-:W-:Y:S01]  /*22c20*/  IMAD.IADD R4, R186, 0x1, -R0 ;  /* 0x00000001ba047824 */ /* 0x000fe200078e0a00 */
[C---:B------:R-:W-:Y:S02]  /*22c30*/  ISETP.GE.OR P2, PT, R0.reuse, R187, !P2 ;  /* 0x000000bb0000720c */ /* 0x040fe40005746670 */
[C---:B------:R-:W-:Y:S02]  /*22c40*/  ISETP.GE.OR P1, PT, R0.reuse, R190, !P1 ;  /* 0x000000be0000720c */ /* 0x040fe40004f26670 */
[----:B------:R-:W-:Y:S01]  /*22c50*/  ISETP.GE.OR P0, PT, R0, R189, !P0 ;  /* 0x000000bd0000720c */ /* 0x000fe20004706670 */
[----:B------:R-:W-:Y:S01]  /*22c60*/  IMAD.MOV.U32 R0, RZ, RZ, R3 ;  /* 0x000000ffff007224 */ /* 0x000fe200078e0003 */
        /* <DEDUP_REMOVED lines=10> */
[----:B------:R-:W-:Y:S01]  /*22d10*/  IMAD.MOV.U32 R0, RZ, RZ, R6 ;  /* 0x000000ffff007224 */ /* 0x000fe200078e0006 */
[----:B------:R-:W-:Y:S01]  /*22d20*/  I2FP.F32.S32 R4, R4 ;  /* 0x0000000400047245 */ /* 0x000fe20000201400 */
[----:B------:R-:W-:Y:S01]  /*22d30*/  FFMA.FTZ R64, R3, -UR23, R64 ;  /* 0x8000001703407c23 */ /* 0x000fe20008010040 */
[----:B------:R-:W-:Y:S01]  /*22d40*/  FMNMX.FTZ R3, R151, R2, !PT ;  /* 0x0000000297037209 */ /* 0x000fe20007810000 */
[----:B------:R-:W-:Y:S01]  /*22d50*/  FFMA.FTZ R65, R5, -UR23, R65 ;  /* 0x8000001705417c23 */ /* 0x000fe20008010041 */
[----:B------:R-:W-:Y:S01]  /*22d60*/  I2FP.F32.S32 R0, R0 ;  /* 0x0000000000007245 */ /* 0x000fe20000201400 */
[----:B------:R-:W-:Y:S01]  /*22d70*/  FFMA.FTZ R66, R4, -UR23, R66 ;  /* 0x8000001704427c23 */ /* 0x000fe20008010042 */
        /* <DEDUP_REMOVED lines=57> */
[----:B------:R-:W-:Y:S01]  /*23110*/  FSEL R63, R63, -INF , !P2 ;  /* 0xff8000003f3f7808 */ /* 0x000fe20005000000 */
[----:B------:R-:W1:Y:S01]  /*23120*/  SHFL.BFLY PT, R69, R0, 0x2, 0x1f ;  /* 0x0c401f0000457f89 */ /* 0x000e6200000e0000 */
[----:B------:R-:W-:Y:S02]  /*23130*/  FMNMX.FTZ R71, R62, R71, !PT ;  /* 0x000000473e477209 */ /* 0x000fe40007810000 */
[----:B------:R-:W-:Y:S02]  /*23140*/  FSEL R64, R64, -INF , !P5 ;  /* 0xff80000040407808 */ /* 0x000fe40006800000 */
[----:B------:R-:W-:Y:S02]  /*23150*/  FMNMX.FTZ R70, R53, R70, !PT ;  /* 0x0000004635467209 */ /* 0x000fe40007810000 */
[----:B------:R-:W-:Y:S02]  /*23160*/  FSEL R66, R66, -INF , !P4 ;  /* 0xff80000042427808 */ /* 0x000fe40006000000 */
[----:B------:R-:W-:Y:S02]  /*23170*/  FMNMX.FTZ R3, R55, R3, !PT ;  /* 0x0000000337037209 */ /* 0x000fe40007810000 */
[----:B------:R-:W-:Y:S02]  /*23180*/  FMNMX.FTZ R71, R63, R71, !PT ;  /* 0x000000473f477209 */ /* 0x000fe40007810000 */
[----:B------:R-:W-:Y:S02]  /*23190*/  FSEL R65, R65, -INF , !P1 ;  /* 0xff80000041417808 */ /* 0x000fe40004800000 */
[----:B------:R-:W-:Y:S01]  /*231a0*/  FMNMX.FTZ R70, R64, R70, !PT ;  /* 0x0000004640467209 */ /* 0x000fe20007810000 */
[----:B------:R-:W3:Y:S01]  /*231b0*/  SHFL.BFLY PT, R6, R71, 0x2, 0x1f ;  /* 0x0c401f0047067f89 */ /* 0x000ee200000e0000 */
[----:B------:R-:W-:Y:S02]  /*231c0*/  FSEL R67, R67, -INF , !P0 ;  /* 0xff80000043437808 */ /* 0x000fe40004000000 */
[----:B------:R-:W-:Y:S02]  /*231d0*/  FMNMX.FTZ R3, R66, R3, !PT ;  /* 0x0000000342037209 */ /* 0x000fe40007810000 */
[----:B------:R-:W-:Y:S02]  /*231e0*/  FMNMX.FTZ R70, R65, R70, !PT ;  /* 0x0000004641467209 */ /* 0x000fe40007810000 */
[----:B------:R-:W-:Y:S02]  /*231f0*/  FMNMX.FTZ R3, R67, R3, !PT ;  /* 0x0000000343037209 */ /* 0x000fe40007810000 */
[----:B------:R-:W-:Y:S01]  /*23200*/  LOP3.LUT R8, R245, UR19, R232, 0x96, !PT ;  /* 0x00000013f5087c12 */ /* 0x000fe2000f8e96e8 */
[----:B------:R-:W4:Y:S01]  /*23210*/  SHFL.BFLY PT, R7, R70, 0x2, 0x1f ;  /* 0x0c401f0046077f89 */ /* 0x000f2200000e0000 */
[----:B-1----:R-:W-:Y:S01]  /*23220*/  FMNMX.FTZ R69, R0, R69, !PT ;  /* 0x0000004500457209 */ /* 0x002fe20007810000 */
[----:B------:R-:W-:Y:S01]  /*23230*/  UIADD3 UR19, UR35, 0x646e171e, URZ ;  /* 0x646e171e23137890 */ /* 0x000fe2000fffe03f */
[----:B------:R-:W-:Y:S05]  /*23240*/  LOP3.LUT R4, R141, UR33, R162, 0x96, !PT ;  /* 0x000000218d047c12 */ /* 0x000fea000f8e96a2 */
[----:B------:R-:W1:Y:S01]  /*23250*/  SHFL.BFLY PT, R9, R3, 0x2, 0x1f ;  /* 0x0c401f0003097f89 */ /* 0x000e6200000e0000 */
[----:B------:R-:W-:Y:S01]  /*23260*/  LOP3.LUT R140, R227, UR29, R140, 0x96, !PT ;  /* 0x0000001de38c7c12 */ /* 0x000fe2000f8e968c */
[----:B------:R-:W-:Y:S01]  /*23270*/  IMAD.WIDE.U32 R228, R8, -0x326172a9, RZ ;  /* 0xcd9e8d5708e47825 */ /* 0x000fe200078e00ff */
[----:B--2---:R-:W-:Y:S05]  /*23280*/  LOP3.LUT R5, R161, UR27, R196, 0x96, !PT ;  /* 0x0000001ba1057c12 */ /* 0x004fea000f8e96c4 */
[----:B------:R-:W2:Y:S01]  /*23290*/  SHFL.BFLY PT, R10, R69, 0x1, 0x1f ;  /* 0x0c201f00450a7f89 */ /* 0x000ea200000e0000 */
[----:B------:R-:W-:Y:S01]  /*232a0*/  LOP3.LUT R211, R211, 0xffffefff, RZ, 0xc0, !PT ;  /* 0xffffefffd3d37812 */ /* 0x000fe200078ec0ff */
[----:B------:R-:W-:Y:S01]  /*232b0*/  IMAD.WIDE.U32 R140, R140, -0x326172a9, RZ ;  /* 0xcd9e8d578c8c7825 */ /* 0x000fe200078e00ff */
[----:B---3--:R-:W-:Y:S03]  /*232c0*/  FMNMX.FTZ R71, R71, R6, !PT ;  /* 0x0000000647477209 */ /* 0x008fe60007810000 */
[----:B------:R-:W-:Y:S01]  /*232d0*/  IMAD.WIDE.U32 R162, R4, -0x326172a9, RZ ;  /* 0xcd9e8d5704a27825 */ /* 0x000fe200078e00ff */
[----:B------:R-:W-:Y:S01]  /*232e0*/  LOP3.LUT R4, R229, UR40, R160, 0x96, !PT ;  /* 0x00000028e5047c12 */ /* 0x000fe2000f8e96a0 */
[----:B------:R-:W3:Y:S01]  /*232f0*/  SHFL.BFLY PT, R8, R71, 0x1, 0x1f ;  /* 0x0c201f0047087f89 */ /* 0x000ee200000e0000 */
[----:B------:R-:W-:Y:S01]  /*23300*/  LOP3.LUT R0, R141, UR26, R162, 0x96, !PT ;  /* 0x0000001a8d007c12 */ /* 0x000fe2000f8e96a2 */
[----:B------:R-:W-:Y:S01]  /*23310*/  IMAD.WIDE.U32 R14, R5, -0x2daee0ad, RZ ;  /* 0xd2511f53050e7825 */ /* 0x000fe200078e00ff */
[----:B------:R-:W-:Y:S02]  /*23320*/  LOP3.LUT R200, R163, UR32, R154, 0x96, !PT ;  /* 0x00000020a3c87c12 */ /* 0x000fe4000f8e969a */
[----:B----4-:R-:W-:Y:S01]  /*23330*/  FMNMX.FTZ R70, R70, R7, !PT ;  /* 0x0000000746467209 */ /* 0x010fe20007810000 */
[----:B------:R-:W-:Y:S01]  /*23340*/  IMAD.WIDE.U32 R12, R4, -0x2daee0ad, RZ ;  /* 0xd2511f53040c7825 */ /* 0x000fe200078e00ff */
[----:B------:R-:W-:Y:S02]  /*23350*/  LOP3.LUT R5, R15, UR39, R244, 0x96, !PT ;  /* 0x000000270f057c12 */ /* 0x000fe4000f8e96f4 */
[----:B-1----:R-:W-:Y:S01]  /*23360*/  FMNMX.FTZ R3, R3, R9, !PT ;  /* 0x0000000903037209 */ /* 0x002fe20007810000 */
[----:B------:R-:W-:Y:S01]  /*23370*/  IMAD.MOV.U32 R154, RZ, RZ, R196 ;  /* 0x000000ffff9a7224 */ /* 0x000fe200078e00c4 */
[----:B------:R-:W-:Y:S01]  /*23380*/  LOP3.LUT R4, R0, 0xff, RZ, 0xc0, !PT ;  /* 0x000000ff00047812 */ /* 0x000fe200078ec0ff */
[----:B------:R-:W1:Y:S01]  /*23390*/  SHFL.BFLY PT, R9, R70, 0x1, 0x1f ;  /* 0x0c201f0046097f89 */ /* 0x000e6200000e0000 */
[----:B------:R-:W-:Y:S01]  /*233a0*/  LOP3.LUT R11, R13, UR37, R14, 0x96, !PT ;  /* 0x000000250d0b7c12 */ /* 0x000fe2000f8e960e */
[----:B------:R-:W-:Y:S01]  /*233b0*/  IMAD.WIDE.U32 R14, R5, -0x326172a9, RZ ;  /* 0xcd9e8d57050e7825 */ /* 0x000fe200078e00ff */
[----:B------:R-:W-:Y:S05]  /*233c0*/  ISETP.LE.U32.AND P4, PT, R4, UR13, PT ;  /* 0x0000000d04007c0c */ /* 0x000fea000bf83070 */
[----:B------:R-:W4:Y:S01]  /*233d0*/  SHFL.BFLY PT, R68, R3, 0x1, 0x1f ;  /* 0x0c201f0003447f89 */ /* 0x000f2200000e0000 */
[--C-:B------:R-:W-:Y:S02]  /*233e0*/  SHF.R.U32.HI R4, RZ, 0x10, R0.reuse ;  /* 0x00000010ff047819 */ /* 0x100fe40000011600 */
[----:B------:R-:W-:Y:S02]  /*233f0*/  SHF.R.U32.HI R5, RZ, 0x18, R0 ;  /* 0x00000018ff057819 */ /* 0x000fe40000011600 */
[----:B------:R-:W-:Y:S02]  /*23400*/  LOP3.LUT R0, R0, 0xffff, RZ, 0xc0, !PT ;  /* 0x0000ffff00007812 */ /* 0x000fe400078ec0ff */
[----:B------:R-:W-:Y:S02]  /*23410*/  LOP3.LUT R6, R15, UR38, R228, 0x96, !PT ;  /* 0x000000260f067c12 */ /* 0x000fe4000f8e96e4 */
[----:B------:R-:W-:Y:S01]  /*23420*/  SHF.R.U32.HI R0, RZ, 0x8, R0 ;  /* 0x00000008ff007819 */ /* 0x000fe20000011600 */
[----:B------:R-:W5:Y:S01]  /*23430*/  LDL.LU R15, [R1+0xf8] ;  /* 0x0000f800010f7983 */ /* 0x000f620000300800 */
[----:B--2---:R-:W-:Y:S01]  /*23440*/  FMNMX.FTZ R69, R69, R10, !PT ;  /* 0x0000000a45457209 */ /* 0x004fe20007810000 */
[----:B------:R-:W-:Y:S01]  /*23450*/  IMAD.WIDE.U32 R6, R6, -0x2daee0ad, RZ ;  /* 0xd2511f5306067825 */ /* 0x000fe200078e00ff */
[----:B------:R-:W-:Y:S02]  /*23460*/  LOP3.LUT R0, R0, 0xffff, RZ, 0xc0, !PT ;  /* 0x0000ffff00007812 */ /* 0x000fe400078ec0ff */
[----:B------:R-:W-:Y:S02]  /*23470*/  FSETP.NEU.FTZ.AND P1, PT, R69, -INF , PT ;  /* 0xff8000004500780b */ /* 0x000fe40003f3d000 */
[----:B---3--:R-:W-:Y:S02]  /*23480*/  FMNMX.FTZ R71, R71, R8, !PT ;  /* 0x0000000847477209 */ /* 0x008fe40007810000 */
[----:B------:R-:W-:Y:S01]  /*23490*/  LOP3.LUT R10, R7, UR33, R12, 0x96, !PT ;  /* 0x00000021070a7c12 */ /* 0x000fe2000f8e960c */
[----:B------:R-:W-:Y:S01]  /*234a0*/  IMAD.WIDE.U32 R12, R11, -0x326172a9, RZ ;  /* 0xcd9e8d570b0c7825 */ /* 0x000fe200078e00ff */
[----:B------:R-:W-:Y:S02]  /*234b0*/  ISETP.LE.U32.AND P3, PT, R0, UR13, PT ;  /* 0x0000000d00007c0c */ /* 0x000fe4000bf63070 */
[C---:B------:R-:W-:Y:S01]  /*234c0*/  FSEL R0, R69.reuse, RZ, P1 ;  /* 0x000000ff45007208 */ /* 0x040fe20000800000 */
[----:B------:R-:W-:Y:S01]  /*234d0*/  FMUL.FTZ R7, R69, UR4 ;  /* 0x0000000445077c20 */ /* 0x000fe20008410000 */
[C---:B------:R-:W-:Y:S01]  /*234e0*/  FSETP.NEU.FTZ.AND P0, PT, R71.reuse, -INF , PT ;  /* 0xff8000004700780b */ /* 0x040fe20003f1d000 */
[----:B------:R-:W-:Y:S01]  /*234f0*/  FMUL.FTZ R8, R71, UR4 ;  /* 0x0000000447087c20 */ /* 0x000fe20008410000 */
[----:B-1----:R-:W-:Y:S01]  /*23500*/  FMNMX.FTZ R70, R70, R9, !PT ;  /* 0x0000000946467209 */ /* 0x002fe20007810000 */
[----:B------:R-:W-:Y:S01]  /*23510*/  IMAD.WIDE.U32 R146, R10, -0x326172a9, RZ ;  /* 0xcd9e8d570a927825 */ /* 0x000fe200078e00ff */
[----:B------:R-:W-:Y:S02]  /*23520*/  ISETP.LE.U32.AND P5, PT, R5, UR13, PT ;  /* 0x0000000d05007c0c */ /* 0x000fe4000bfa3070 */
[----:B----4-:R-:W-:Y:S01]  /*23530*/  FMNMX.FTZ R68, R3, R68, !PT ;  /* 0x0000004403447209 */ /* 0x010fe20007810000 */
[----:B------:R-:W-:Y:S01]  /*23540*/  FADD.FTZ R3, -R0, R2 ;  /* 0x0000000200037221 */ /* 0x000fe20000010100 */
[----:B------:R-:W-:Y:S01]  /*23550*/  LOP3.LUT R5, R13, UR36, R14, 0x96, !PT ;  /* 0x000000240d057c12 */ /* 0x000fe2000f8e960e */
[----:B------:R-:W-:Y:S01]  /*23560*/  IMAD.MOV.U32 R13, RZ, RZ, R205 ;  /* 0x000000ffff0d7224 */ /* 0x000fe200078e00cd */
[----:B------:R-:W-:Y:S01]  /*23570*/  LOP3.LUT R4, R4, 0xff, RZ, 0xc0, !PT ;  /* 0x000000ff04047812 */ /* 0x000fe200078ec0ff */
[----:B------:R-:W2:Y:S01]  /*23580*/  LDL.LU R14, [R1+0xf4] ;  /* 0x0000f400010e7983 */ /* 0x000ea20000300800 */
[----:B------:R-:W-:Y:S01]  /*23590*/  FSEL R0, R71, RZ, P0 ;  /* 0x000000ff47007208 */ /* 0x000fe20000000000 */
[----:B------:R-:W-:Y:S01]  /*235a0*/  IMAD.WIDE.U32 R212, R5, -0x2daee0ad, RZ ;  /* 0xd2511f5305d47825 */ /* 0x000fe200078e00ff */
[----:B------:R-:W-:Y:S02]  /*235b0*/  FSEL R7, R7, RZ, P1 ;  /* 0x000000ff07077208 */ /* 0x000fe40000800000 */
[----:B------:R-:W-:Y:S02]  /*235c0*/  FSETP.NEU.FTZ.AND P1, PT, R70, -INF , PT ;  /* 0xff8000004600780b */ /* 0x000fe40003f3d000 */
[----:B------:R-:W-:Y:S01]  /*235d0*/  FSEL R8, R8, RZ, P0 ;  /* 0x000000ff08087208 */ /* 0x000fe20000000000 */
[--C-:B------:R-:W-:Y:S01]  /*235e0*/  FFMA.FTZ R219, R45, UR4, -R7.reuse ;  /* 0x000000042ddb7c23 */ /* 0x100fe20008010807 */
[----:B------:R-:W-:Y:S01]  /*235f0*/  FSETP.NEU.FTZ.AND P0, PT, R68, -INF , PT ;  /* 0xff8000004400780b */ /* 0x000fe20003f1d000 */
[----:B------:R-:W-:Y:S01]  /*23600*/  FFMA.FTZ R217, R44, UR4, -R7 ;  /* 0x000000042cd97c23 */ /* 0x000fe20008010807 */
[----:B------:R-:W-:Y:S01]  /*23610*/  ISETP.LE.U32.AND P2, PT, R4, UR13, PT ;  /* 0x0000000d04007c0c */ /* 0x000fe2000bf43070 */
[----:B------:R-:W-:Y:S01]  /*23620*/  FADD.FTZ R4, -R0, R72 ;  /* 0x0000004800047221 */ /* 0x000fe20000010100 */
[----:B------:R-:W-:Y:S01]  /*23630*/  FSEL R2, R70, RZ, P1 ;  /* 0x000000ff46027208 */ /* 0x000fe20000800000 */
[--C-:B------:R-:W-:Y:S01]  /*23640*/  FFMA.FTZ R216, R47, UR4, -R8.reuse ;  /* 0x000000042fd87c23 */ /* 0x100fe20008010808 */
[----:B------:R-:W-:Y:S01]  /*23650*/  FSEL R0, R68, RZ, P0 ;  /* 0x000000ff44007208 */ /* 0x000fe20000000000 */
[----:B------:R-:W-:Y:S01]  /*23660*/  FFMA.FTZ R227, R58, UR4, -R8 ;  /* 0x000000043ae37c23 */ /* 0x000fe20008010808 */
[----:B------:R-:W-:Y:S01]  /*23670*/  LOP3.LUT R19, R213, UR29, R6, 0x96, !PT ;  /* 0x0000001dd5137c12 */ /* 0x000fe2000f8e9606 */
[----:B------:R-:W-:Y:S01]  /*23680*/  FADD.FTZ R6, -R2, R73 ;  /* 0x0000004902067221 */ /* 0x000fe20000010100 */
[----:B------:R-:W-:Y:S01]  /*23690*/  LOP3.LUT R199, R147, UR32, R12, 0x96, !PT ;  /* 0x0000002093c77c12 */ /* 0x000fe2000f8e960c */
[----:B------:R-:W-:Y:S01]  /*236a0*/  FADD.FTZ R5, -R0, R74 ;  /* 0x0000004a00057221 */ /* 0x000fe20000010100 */
[----:B------:R-:W-:Y:S01]  /*236b0*/  FMUL.FTZ R2, R70, UR4 ;  /* 0x0000000446027c20 */ /* 0x000fe20008410000 */
[----:B------:R-:W-:Y:S01]  /*236c0*/  FMUL.FTZ R0, R68, UR4 ;  /* 0x0000000444007c20 */ /* 0x000fe20008410000 */
[--C-:B------:R-:W-:Y:S01]  /*236d0*/  FFMA.FTZ R213, R46, UR4, -R8.reuse ;  /* 0x000000042ed57c23 */ /* 0x100fe20008010808 */
[--C-:B------:R-:W-:Y:S01]  /*236e0*/  FFMA.FTZ R238, R62, UR4, -R8.reuse ;  /* 0x000000043eee7c23 */ /* 0x100fe20008010808 */
[----:B------:R-:W-:Y:S01]  /*236f0*/  FFMA.FTZ R10, R151, UR4, -R7 ;  /* 0x00000004970a7c23 */ /* 0x000fe20008010807 */
[----:B------:R-:W-:Y:S01]  /*23700*/  FSEL R2, R2, RZ, P1 ;  /* 0x000000ff02027208 */ /* 0x000fe20000800000 */
[----:B------:R-:W-:Y:S01]  /*23710*/  FFMA.FTZ R9, R148, UR4, -R8 ;  /* 0x0000000494097c23 */ /* 0x000fe20008010808 */
[----:B------:R-:W-:Y:S01]  /*23720*/  FSEL R0, R0, RZ, P0 ;  /* 0x000000ff00007208 */ /* 0x000fe20000000000 */
[----:B------:R-:W-:Y:S02]  /*23730*/  IMAD.MOV.U32 R12, RZ, RZ, R204 ;  /* 0x000000ffff0c7224 */ /* 0x000fe400078e00cc */
[----:B------:R-:W-:Y:S01]  /*23740*/  FMUL.FTZ R5, R5, UR4 ;  /* 0x0000000405057c20 */ /* 0x000fe20008410000 */
        /* <DEDUP_REMOVED lines=33> */
[----:B------:R-:W-:Y:S01]  /*23960*/  FMUL.FTZ R0, R3, UR4 ;  /* 0x0000000403007c20 */ /* 0x000fe20008410000 */
[----:B------:R-:W3:Y:S01]  /*23970*/  LDL.LU R20, [R1+0xf0] ;  /* 0x0000f00001147983 */ /* 0x000ee20000300800 */
[----:B------:R-:W-:Y:S01]  /*23980*/  MUFU.EX2 R18, R10 ;  /* 0x0000000a00127308 */ /* 0x000fe20000000800 */
[----:B------:R-:W-:Y:S02]  /*23990*/  IMAD.MOV.U32 R155, RZ, RZ, R197 ;  /* 0x000000ffff9b7224 */ /* 0x000fe400078e00c5 */
[----:B-1----:R-:W-:Y:S01]  /*239a0*/  FMUL.FTZ R2, R4, UR4 ;  /* 0x0000000404027c20 */ /* 0x002fe20008410000 */
[----:B------:R-:W-:Y:S01]  /*239b0*/  FFMA.FTZ R35, R149, UR4, -R7 ;  /* 0x0000000495237c23 */ /* 0x000fe20008010807 */
[----:B------:R-:W4:Y:S01]  /*239c0*/  LDL.LU R4, [R1+0xec] ;  /* 0x0000ec0001047983 */ /* 0x000f220000300800 */
[----:B------:R-:W-:Y:S02]  /*239d0*/  IMAD.MOV.U32 R32, RZ, RZ, R154 ;  /* 0x000000ffff207224 */ /* 0x000fe400078e009a */
[--C-:B------:R-:W-:Y:S01]  /*239e0*/  FFMA.FTZ R149, R26, UR4, -R8.reuse ;  /* 0x000000041a957c23 */ /* 0x100fe20008010808 */
[----:B------:R-:W-:Y:S01]  /*239f0*/  IMAD.MOV.U32 R33, RZ, RZ, R155 ;  /* 0x000000ffff217224 */ /* 0x000fe200078e009b */
        /* <DEDUP_REMOVED lines=8> */
[----:B------:R-:W1:Y:S01]  /*23a80*/  MUFU.EX2 R0, R0 ;  /* 0x0000000000007308 */ /* 0x000e620000000800 */
[--C-:B------:R-:W-:Y:S01]  /*23a90*/  FFMA.FTZ R160, R27, UR4, -R8.reuse ;  /* 0x000000041ba07c23 */ /* 0x100fe20008010808 */
[--C-:B------:R-:W-:Y:S01]  /*23aa0*/  FFMA.FTZ R163, R30, UR4, -R8.reuse ;  /* 0x000000041ea37c23 */ /* 0x100fe20008010808 */
[--C-:B------:R-:W-:Y:S01]  /*23ab0*/  FFMA.FTZ R197, R31, UR4, -R8.reuse ;  /* 0x000000041fc57c23 */ /* 0x100fe20008010808 */
[--C-:B------:R-:W-:Y:S01]  /*23ac0*/  FFMA.FTZ R201, R42, UR4, -R8.reuse ;  /* 0x000000042ac97c23 */ /* 0x100fe20008010808 */
[--C-:B------:R-:W-:Y:S01]  /*23ad0*/  FFMA.FTZ R204, R43, UR4, -R8.reuse ;  /* 0x000000042bcc7c23 */ /* 0x100fe20008010808 */
[--C-:B------:R-:W-:Y:S01]  /*23ae0*/  FFMA.FTZ R231, R59, UR4, -R8.reuse ;  /* 0x000000043be77c23 */ /* 0x100fe20008010808 */
[----:B------:R-:W-:Y:S03]  /*23af0*/  FFMA.FTZ R241, R63, UR4, -R8 ;  /* 0x000000043ff17c23 */ /* 0x000fe60008010808 */
[----:B------:R1:W-:Y:S02]  /*23b00*/  MUFU.EX2 R22, R9 ;  /* 0x0000000900167308 */ /* 0x0003e40000000800 */
[C---:B-1----:R-:W-:Y:S01]  /*23b10*/  FMUL.FTZ R47, R3.reuse, R87 ;  /* 0x00000057032f7220 */ /* 0x042fe20000410000 */
[C---:B------:R-:W-:Y:S01]  /*23b20*/  FMUL.FTZ R46, R3.reuse, R86 ;  /* 0x00000056032e7220 */ /* 0x040fe20000410000 */
[----:B------:R-:W4:Y:S01]  /*23b30*/  LDL.LU R87, [R1+0xe4] ;  /* 0x0000e40001577983 */ /* 0x000f220000300800 */
[C---:B------:R-:W-:Y:S01]  /*23b40*/  FMUL.FTZ R58, R3.reuse, R82 ;  /* 0x00000052033a7220 */ /* 0x040fe20000410000 */
[----:B------:R-:W-:Y:S01]  /*23b50*/  FMUL.FTZ R62, R3, R78 ;  /* 0x0000004e033e7220 */ /* 0x000fe20000410000 */
[----:B------:R-:W-:Y:S01]  /*23b60*/  FMUL.FTZ R2, R6, UR4 ;  /* 0x0000000406027c20 */ /* 0x000fe20008410000 */
[----:B------:R-:W4:Y:S01]  /*23b70*/  LDL.LU R86, [R1+0xe8] ;  /* 0x0000e80001567983 */ /* 0x000f220000300800 */
[----:B------:R-:W-:Y:S02]  /*23b80*/  IMAD.MOV.U32 R154, RZ, RZ, R12 ;  /* 0x000000ffff9a7224 */ /* 0x000fe400078e000c */
[C---:B------:R-:W-:Y:S01]  /*23b90*/  FMUL.FTZ R45, R0.reuse, R85 ;  /* 0x00000055002d7220 */ /* 0x040fe20000410000 */
[----:B------:R-:W-:Y:S01]  /*23ba0*/  FMUL.FTZ R44, R0, R84 ;  /* 0x00000054002c7220 */ /* 0x000fe20000410000 */
[----:B------:R1:W4:Y:S01]  /*23bb0*/  LDL.S16 R85, [R1+0x24] ;  /* 0x0000240001557983 */ /* 0x0003220000100600 */
[----:B------:R-:W-:Y:S01]  /*23bc0*/  IMAD.MOV.U32 R155, RZ, RZ, R13 ;  /* 0x000000ffff9b7224 */ /* 0x000fe200078e000d */
[----:B------:R1:W-:Y:S01]  /*23bd0*/  MUFU.EX2 R73, R11 ;  /* 0x0000000b00497308 */ /* 0x0003e20000000800 */
[--C-:B------:R-:W-:Y:S01]  /*23be0*/  FFMA.FTZ R148, R24, UR4, -R7.reuse ;  /* 0x0000000418947c23 */ /* 0x100fe20008010807 */
[----:B------:R1:W4:Y:S01]  /*23bf0*/  LDL.S16 R84, [R1+0x20] ;  /* 0x0000200001547983 */ /* 0x0003220000100600 */
[--C-:B------:R-:W-:Y:S01]  /*23c00*/  FFMA.FTZ R196, R29, UR4, -R7.reuse ;  /* 0x000000041dc47c23 */ /* 0x100fe20008010807 */
[--C-:B------:R-:W-:Y:S01]  /*23c10*/  FFMA.FTZ R225, R56, UR4, -R7.reuse ;  /* 0x0000000438e17c23 */ /* 0x100fe20008010807 */
[--C-:B------:R-:W-:Y:S01]  /*23c20*/  FFMA.FTZ R230, R57, UR4, -R7.reuse ;  /* 0x0000000439e67c23 */ /* 0x100fe20008010807 */
[----:B------:R1:W4:Y:S01]  /*23c30*/  LDL.S16 R82, [R1+0x1c] ;  /* 0x00001c0001527983 */ /* 0x0003220000100600 */
[--C-:B------:R-:W-:Y:S01]  /*23c40*/  FFMA.FTZ R237, R60, UR4, -R7.reuse ;  /* 0x000000043ced7c23 */ /* 0x100fe20008010807 */
[--C-:B------:R-:W-:Y:S01]  /*23c50*/  FFMA.FTZ R240, R61, UR4, -R7.reuse ;  /* 0x000000043df07c23 */ /* 0x100fe20008010807 */
[C---:B------:R-:W-:Y:S01]  /*23c60*/  FMUL.FTZ R8, R0.reuse, R108 ;  /* 0x0000006c00087220 */ /* 0x040fe20000410000 */
[----:B------:R2:W4:Y:S01]  /*23c70*/  LDL.S16 R78, [R1+0x44] ;  /* 0x00004400014e7983 */ /* 0x0005220000100600 */
[C---:B------:R-:W-:Y:S01]  /*23c80*/  FMUL.FTZ R28, R0.reuse, R92 ;  /* 0x0000005c001c7220 */ /* 0x040fe20000410000 */
[C---:B------:R-:W-:Y:S01]  /*23c90*/  FMUL.FTZ R12, R0.reuse, R104 ;  /* 0x00000068000c7220 */ /* 0x040fe20000410000 */
[C---:B------:R-:W-:Y:S01]  /*23ca0*/  FMUL.FTZ R13, R0.reuse, R105 ;  /* 0x00000069000d7220 */ /* 0x040fe20000410000 */
[----:B------:R2:W4:Y:S01]  /*23cb0*/  LDL.S16 R55, [R1+0x3c] ;  /* 0x00003c0001377983 */ /* 0x0005220000100600 */
[C---:B------:R-:W-:Y:S01]  /*23cc0*/  FMUL.FTZ R25, R0.reuse, R97 ;  /* 0x0000006100197220 */ /* 0x040fe20000410000 */
[C---:B------:R-:W-:Y:S01]  /*23cd0*/  FMUL.FTZ R29, R0.reuse, R93 ;  /* 0x0000005d001d7220 */ /* 0x040fe20000410000 */
[C---:B------:R-:W-:Y:S01]  /*23ce0*/  FMUL.FTZ R60, R0.reuse, R76 ;  /* 0x0000004c003c7220 */ /* 0x040fe20000410000 */
[C---:B------:R-:W-:Y:S01]  /*23cf0*/  FMUL.FTZ R61, R0.reuse, R77 ;  /* 0x0000004d003d7220 */ /* 0x040fe20000410000 */
[----:B------:R-:W-:Y:S01]  /*23d00*/  MUFU.EX2 R17, R17 ;  /* 0x0000001100117308 */ /* 0x000fe20000000800 */
[C---:B------:R-:W-:Y:S01]  /*23d10*/  FMUL.FTZ R9, R0.reuse, R109 ;  /* 0x0000006d00097220 */ /* 0x040fe20000410000 */
[C---:B------:R-:W-:Y:S01]  /*23d20*/  FMUL.FTZ R24, R0.reuse, R96 ;  /* 0x0000006000187220 */ /* 0x040fe20000410000 */
[----:B------:R-:W-:Y:S01]  /*23d30*/  SHF.R.U32.HI R96, RZ, 0x18, R140 ;  /* 0x00000018ff607819 */ /* 0x000fe2000001168c */
[C---:B------:R-:W-:Y:S01]  /*23d40*/  FMUL.FTZ R40, R0.reuse, R88 ;  /* 0x0000005800287220 */ /* 0x040fe20000410000 */
[C---:B------:R-:W-:Y:S01]  /*23d50*/  FMUL.FTZ R41, R0.reuse, R89 ;  /* 0x0000005900297220 */ /* 0x040fe20000410000 */
[C---:B------:R-:W-:Y:S01]  /*23d60*/  FMUL.FTZ R56, R0.reuse, R80 ;  /* 0x0000005000387220 */ /* 0x040fe20000410000 */
[----:B------:R-:W-:Y:S03]  /*23d70*/  FMUL.FTZ R57, R0, R81 ;  /* 0x0000005100397220 */ /* 0x000fe60000410000 */
[----:B------:R-:W1:Y:S01]  /*23d80*/  MUFU.EX2 R2, R2 ;  /* 0x0000000200027308 */ /* 0x000e620000000800 */
[C---:B------:R-:W-:Y:S01]  /*23d90*/  FMUL.FTZ R26, R3.reuse, R98 ;  /* 0x00000062031a7220 */ /* 0x040fe20000410000 */
[C---:B------:R-:W-:Y:S01]  /*23da0*/  FMUL.FTZ R10, R3.reuse, R110 ;  /* 0x0000006e030a7220 */ /* 0x040fe20000410000 */
[C---:B-1----:R-:W-:Y:S01]  /*23db0*/  FMUL.FTZ R11, R3.reuse, R111 ;  /* 0x0000006f030b7220 */ /* 0x042fe20000410000 */
[C---:B------:R-:W-:Y:S01]  /*23dc0*/  FMUL.FTZ R30, R3.reuse, R94 ;  /* 0x0000005e031e7220 */ /* 0x040fe20000410000 */
[C---:B------:R-:W-:Y:S01]  /*23dd0*/  FMUL.FTZ R31, R3.reuse, R95 ;  /* 0x0000005f031f7220 */ /* 0x040fe20000410000 */
[C---:B------:R-:W-:Y:S01]  /*23de0*/  FMUL.FTZ R63, R3.reuse, R79 ;  /* 0x0000004f033f7220 */ /* 0x040fe20000410000 */
[C---:B------:R-:W-:Y:S03]  /*23df0*/  FMUL.FTZ R27, R3.reuse, R99 ;  /* 0x00000063031b7220 */ /* 0x040fe60000410000 */
[----:B------:R-:W1:Y:S01]  /*23e00*/  MUFU.EX2 R16, R16 ;  /* 0x0000001000107308 */ /* 0x000e620000000800 */
[C---:B------:R-:W-:Y:S01]  /*23e10*/  FMUL.FTZ R42, R3.reuse, R90 ;  /* 0x0000005a032a7220 */ /* 0x040fe20000410000 */
[C---:B------:R-:W-:Y:S01]  /*23e20*/  FMUL.FTZ R43, R3.reuse, R91 ;  /* 0x0000005b032b7220 */ /* 0x040fe20000410000 */
[----:B------:R-:W-:Y:S01]  /*23e30*/  FMUL.FTZ R59, R3, R83 ;  /* 0x00000053033b7220 */ /* 0x000fe20000410000 */
[----:B------:R-:W-:Y:S02]  /*23e40*/  IMAD.MOV.U32 R66, RZ, RZ, R32 ;  /* 0x000000ffff427224 */ /* 0x000fe400078e0020 */
[----:B------:R-:W-:Y:S01]  /*23e50*/  FFMA.FTZ R72, R156, UR4, -R7 ;  /* 0x000000049c487c23 */ /* 0x000fe20008010807 */
[----:B------:R-:W-:Y:S02]  /*23e60*/  IMAD.MOV.U32 R67, RZ, RZ, R33 ;  /* 0x000000ffff437224 */ /* 0x000fe400078e0021 */
[----:B------:R-:W-:Y:S01]  /*23e70*/  FFMA.FTZ R34, R150, UR4, -R7 ;  /* 0x0000000496227c23 */ /* 0x000fe20008010807 */
        /* <DEDUP_REMOVED lines=8> */
[C---:B------:R-:W-:Y:S01]  /*23f00*/  FMUL.FTZ R48, R2.reuse, R116 ;  /* 0x0000007402307220 */ /* 0x040fe20000410000 */
[----:B-1----:R-:W-:Y:S01]  /*23f10*/  F2FP.F16.F32.PACK_AB R6, R75, R16 ;  /* 0x000000104b06723e */ /* 0x002fe200000000ff */
[C---:B------:R-:W-:Y:S01]  /*23f20*/  FMUL.FTZ R49, R2.reuse, R117 ;  /* 0x0000007502317220 */ /* 0x040fe20000410000 */
[C---:B------:R-:W-:Y:S01]  /*23f30*/  FMUL.FTZ R52, R2.reuse, R112 ;  /* 0x0000007002347220 */ /* 0x040fe20000410000 */
[----:B------:R-:W-:Y:S01]  /*23f40*/  FMUL.FTZ R53, R2, R113 ;  /* 0x0000007102357220 */ /* 0x000fe20000410000 */
[----:B------:R-:W-:Y:S01]  /*23f50*/  PRMT R7, R6, 0x7632, R7 ;  /* 0x0000763206077816 */ /* 0x000fe20000000007 */
[----:B------:R-:W-:Y:S01]  /*23f60*/  FMUL.FTZ R64, R2, R100 ;  /* 0x0000006402407220 */ /* 0x000fe20000410000 */
[----:B------:R-:W-:Y:S01]  /*23f70*/  IMAD.WIDE.U32 R120, R199, -0x2daee0ad, RZ ;  /* 0xd2511f53c7787825 */ /* 0x000fe200078e00ff */
[----:B------:R-:W1:Y:S02]  /*23f80*/  MUFU.EX2 R72, R72 ;  /* 0x0000004800487308 */ /* 0x000e640000000800 */
[----:B------:R-:W-:Y:S08]  /*23f90*/  PRMT R95, R6, 0x5410, R7 ;  /* 0x00005410065f7816 */ /* 0x000ff00000000007 */
[----:B------:R-:W-:Y:S10]  /*23fa0*/  MUFU.EX2 R94, R23 ;  /* 0x00000017005e7308 */ /* 0x000ff40000000800 */
[----:B------:R-:W-:Y:S10]  /*23fb0*/  MUFU.EX2 R91, R39 ;  /* 0x00000027005b7308 */ /* 0x000ff40000000800 */
[----:B------:R-:W1:Y:S10]  /*23fc0*/  MUFU.EX2 R88, R34 ;  /* 0x0000002200587308 */ /* 0x000e740000000800 */
[----:B------:R-:W-:Y:S01]  /*23fd0*/  MUFU.EX2 R74, R74 ;  /* 0x0000004a004a7308 */ /* 0x000fe20000000800 */
[C---:B-----5:R-:W-:Y:S01]  /*23fe0*/  FFMA.FTZ R76, R3.reuse, R15, R22 ;  /* 0x0000000f034c7223 */ /* 0x060fe20000010016 */
[C---:B------:R-:W-:Y:S01]  /*23ff0*/  FMUL.FTZ R15, R3.reuse, R107 ;  /* 0x0000006b030f7220 */ /* 0x040fe20000410000 */
[----:B--2---:R-:W-:Y:S01]  /*24000*/  FFMA.FTZ R142, R0, R14, R18 ;  /* 0x0000000e008e7223 */ /* 0x004fe20000010012 */
[----:B------:R-:W-:Y:S01]  /*24010*/  FMUL.FTZ R14, R3, R106 ;  /* 0x0000006a030e7220 */ /* 0x000fe20000410000 */
[----:B------:R-:W-:Y:S05]  /*24020*/  F2FP.F16.F32.PACK_AB R3, R73, R17 ;  /* 0x000000114903723e */ /* 0x000fea00000000ff */
[----:B------:R2:W5:Y:S01]  /*24030*/  MUFU.EX2 R0, R5 ;  /* 0x0000000500007308 */ /* 0x0005620000000800 */
[----:B-1----:R-:W-:Y:S04]  /*24040*/  FADD.FTZ R89, R72, R142 ;  /* 0x0000008e48597221 */ /* 0x002fe80000010000 */
[----:B------:R-:W-:Y:S01]  /*24050*/  FADD.FTZ R89, R88, R89 ;  /* 0x0000005958597221 */ /* 0x000fe20000010000 */
[----:B--2---:R-:W-:Y:S01]  /*24060*/  FMUL.FTZ R5, R2, R137 ;  /* 0x0000008902057220 */ /* 0x004fe20000410000 */
[C---:B-----5:R-:W-:Y:S01]  /*24070*/  FMUL.FTZ R23, R0.reuse, R131 ;  /* 0x0000008300177220 */ /* 0x060fe20000410000 */
[C---:B------:R-:W-:Y:S01]  /*24080*/  FMUL.FTZ R34, R0.reuse, R126 ;  /* 0x0000007e00227220 */ /* 0x040fe20000410000 */
[C---:B------:R-:W-:Y:S01]  /*24090*/  FMUL.FTZ R39, R0.reuse, R123 ;  /* 0x0000007b00277220 */ /* 0x040fe20000410000 */
[C---:B------:R-:W-:Y:S01]  /*240a0*/  FMUL.FTZ R66, R0.reuse, R102 ;  /* 0x0000006600427220 */ /* 0x040fe20000410000 */
[----:B------:R-:W-:Y:S01]  /*240b0*/  FMUL.FTZ R67, R0, R103 ;  /* 0x0000006700437220 */ /* 0x000fe20000410000 */
[C---:B---3--:R-:W-:Y:S01]  /*240c0*/  FFMA.FTZ R81, R2.reuse, R20, R17 ;  /* 0x0000001402517223 */ /* 0x048fe20000010011 */
[C---:B------:R-:W-:Y:S01]  /*240d0*/  FMUL.FTZ R17, R2.reuse, R133 ;  /* 0x0000008502117220 */ /* 0x040fe20000410000 */
[----:B------:R-:W-:Y:S01]  /*240e0*/  FMUL.FTZ R20, R2, R128 ;  /* 0x0000008002147220 */ /* 0x000fe20000410000 */
[----:B------:R-:W-:Y:S04]  /*240f0*/  IMAD.WIDE.U32 R128, R19, -0x326172a9, RZ ;  /* 0xcd9e8d5713807825 */ /* 0x000fe800078e00ff */
[----:B------:R-:W-:Y:S01]  /*24100*/  FADD.FTZ R81, R73, R81 ;  /* 0x0000005149517221 */ /* 0x000fe20000010000 */
[----:B----4-:R-:W-:Y:S01]  /*24110*/  FFMA.FTZ R90, R0, R4, R16 ;  /* 0x00000004005a7223 */ /* 0x010fe20000010010 */
[C---:B------:R-:W-:Y:S01]  /*24120*/  FMUL.FTZ R4, R2.reuse, R136 ;  /* 0x0000008802047220 */ /* 0x040fe20000410000 */
[----:B------:R-:W-:Y:S01]  /*24130*/  FMUL.FTZ R16, R2, R132 ;  /* 0x0000008402107220 */ /* 0x000fe20000410000 */
[----:B------:R-:W-:Y:S01]  /*24140*/  PRMT R2, R3, 0x7632, R2 ;  /* 0x0000763203027816 */ /* 0x000fe20000000002 */
[----:B------:R-:W-:Y:S01]  /*24150*/  FADD.FTZ R90, R75, R90 ;  /* 0x0000005a4b5a7221 */ /* 0x000fe20000010000 */
[----:B------:R-:W-:Y:S03]  /*24160*/  MUFU.EX2 R73, R144 ;  /* 0x0000009000497308 */ /* 0x000fe60000000800 */
[----:B------:R-:W-:Y:S01]  /*24170*/  FADD.FTZ R90, R91, R90 ;  /* 0x0000005a5b5a7221 */ /* 0x000fe20000010000 */
[----:B------:R-:W-:Y:S01]  /*24180*/  IMAD.MOV.U32 R151, RZ, RZ, R87 ;  /* 0x000000ffff977224 */ /* 0x000fe200078e0057 */
[----:B------:R-:W-:Y:S01]  /*24190*/  PRMT R87, R3, 0x5410, R2 ;  /* 0x0000541003577816 */ /* 0x000fe20000000002 */
[----:B------:R-:W-:Y:S02]  /*241a0*/  IMAD.MOV.U32 R150, RZ, RZ, R86 ;  /* 0x000000ffff967224 */ /* 0x000fe400078e0056 */
[----:B------:R-:W-:Y:S03]  /*241b0*/  @!P4 HADD2 R85, -R3.H0_H0, -RZ.H0_H0 ;  /* 0xa00000ff0355c230 */ /* 0x000fe60000000900 */
[----:B------:R-:W-:Y:S01]  /*241c0*/  IADD3 R152, P0, R150, UR44, RZ ;  /* 0x0000002c96987c10 */ /* 0x000fe2000ff1e0ff */
[----:B------:R-:W-:Y:S01]  /*241d0*/  @!P3 HADD2 R84, -R2.H0_H0, -RZ.H0_H0 ;  /* 0xa00000ff0254b230 */ /* 0x000fe20000000900 */
[----:B------:R-:W-:Y:S01]  /*241e0*/  PRMT R80, R85, 0x7610, R80 ;  /* 0x0000761055507816 */ /* 0x000fe20000000050 */
[----:B------:R1:W-:Y:S01]  /*241f0*/  @!P4 STL.S16 [R1+0x24], R85 ;  /* 0x000024550100c387 */ /* 0x0003e20000100600 */
[----:B------:R-:W-:Y:S01]  /*24200*/  IADD3.X R153, R151, UR43, RZ, P0, !PT ;  /* 0x0000002b97997c10 */ /* 0x000fe200087fe4ff */
[----:B------:R-:W-:Y:S01]  /*24210*/  @!P2 HADD2 R82, -R6.H0_H0, -RZ.H0_H0 ;  /* 0xa00000ff0652a230 */ /* 0x000fe20000000900 */
[----:B------:R-:W-:Y:S01]  /*24220*/  PRMT R79, R84, 0x7610, R79 ;  /* 0x00007610544f7816 */ /* 0x000fe2000000004f */
[----:B------:R-:W-:Y:S01]  /*24230*/  @!P3 STL.S16 [R1+0x20], R84 ;  /* 0x000020540100b387 */ /* 0x000fe20000100600 */
[----:B------:R-:W-:Y:S01]  /*24240*/  @!P4 PRMT R3, R80, 0x5410, RZ ;  /* 0x000054105003c816 */ /* 0x000fe200000000ff */
[----:B------:R-:W-:Y:S01]  /*24250*/  @!P5 HADD2 R78, -R7.H0_H0, -RZ.H0_H0 ;  /* 0xa00000ff074ed230 */ /* 0x000fe20000000900 */
[----:B------:R-:W-:Y:S01]  /*24260*/  PRMT R51, R82, 0x7610, R51 ;  /* 0x0000761052337816 */ /* 0x000fe20000000033 */
[----:B------:R2:W-:Y:S01]  /*24270*/  @!P2 STL.S16 [R1+0x1c], R82 ;  /* 0x00001c520100a387 */ /* 0x0005e20000100600 */
[----:B------:R-:W-:Y:S01]  /*24280*/  @!P3 PRMT R2, R79, 0x5410, RZ ;  /* 0x000054104f02b816 */ /* 0x000fe200000000ff */
[----:B------:R3:W4:Y:S01]  /*24290*/  MUFU.EX2 R80, R50 ;  /* 0x0000003200507308 */ /* 0x0007220000000800 */
[----:B------:R-:W-:Y:S01]  /*242a0*/  @!P2 PRMT R6, R51, 0x5410, RZ ;  /* 0x000054103306a816 */ /* 0x000fe200000000ff */
[----:B------:R5:W-:Y:S01]  /*242b0*/  STG.E.U16 desc[UR30][R150.64], R3 ;  /* 0x0000000396007986 */ /* 0x000be2000c10151e */
[----:B------:R-:W-:Y:S03]  /*242c0*/  PRMT R54, R78, 0x7610, R54 ;  /* 0x000076104e367816 */ /* 0x000fe60000000036 */
[----:B------:R5:W5:Y:S01]  /*242d0*/  LDL.S16 R51, [R1+0x50] ;  /* 0x0000500001337983 */ /* 0x000b620000100600 */
[----:B------:R-:W-:Y:S01]  /*242e0*/  @!P5 PRMT R7, R54, 0x5410, RZ ;  /* 0x000054103607d816 */ /* 0x000fe200000000ff */
[----:B------:R-:W-:Y:S02]  /*242f0*/  IMAD.MOV.U32 R54, RZ, RZ, R154 ;  /* 0x000000ffff367224 */ /* 0x000fe400078e009a */
[----:B------:R5:W-:Y:S02]  /*24300*/  STG.E.U16 desc[UR30][R150.64+0x2], R2 ;  /* 0x0000020296007986 */ /* 0x000be4000c10151e */
[----:B------:R-:W-:Y:S02]  /*24310*/  IMAD.MOV.U32 R136, RZ, RZ, R54 ;  /* 0x000000ffff887224 */ /* 0x000fe400078e0036 */
[C---:B------:R-:W-:Y:S01]  /*24320*/  FMUL.FTZ R54, R0.reuse, R114 ;  /* 0x0000007200367220 */ /* 0x040fe20000410000 */
[----:B------:R-:W-:Y:S01]  /*24330*/  STG.E.U16 desc[UR30][R152.64], R6 ;  /* 0x0000000698007986 */ /* 0x000fe2000c10151e */
[----:B-1----:R1:W-:Y:S01]  /*24340*/  MUFU.EX2 R85, R35 ;  /* 0x0000002300557308 */ /* 0x0023e20000000800 */
[----:B------:R-:W-:Y:S02]  /*24350*/  IMAD.MOV.U32 R124, RZ, RZ, R136 ;  /* 0x000000ffff7c7224 */ /* 0x000fe400078e0088 */
[----:B---3--:R-:W-:Y:S01]  /*24360*/  FMUL.FTZ R50, R0, R118 ;  /* 0x0000007600327220 */ /* 0x008fe20000410000 */
[----:B------:R3:W-:Y:S01]  /*24370*/  STG.E.U16 desc[UR30][R152.64+0x2], R7 ;  /* 0x0000020798007986 */ /* 0x0007e2000c10151e */
[----:B----4-:R-:W-:Y:S03]  /*24380*/  FADD.FTZ R81, R80, R81 ;  /* 0x0000005150517221 */ /* 0x010fe60000010000 */
[----:B------:R4:W-:Y:S02]  /*24390*/  @!P5 STL.S16 [R1+0x44], R78 ;  /* 0x0000444e0100d387 */ /* 0x0009e40000100600 */
[----:B--2---:R-:W-:Y:S01]  /*243a0*/  MUFU.EX2 R82, R143 ;  /* 0x0000008f00527308 */ /* 0x004fe20000000800 */
[----:B-----5:R-:W-:Y:S01]  /*243b0*/  LOP3.LUT R3, R129, UR26, R146, 0x96, !PT ;  /* 0x0000001a81037c12 */ /* 0x020fe2000f8e9692 */
[----:B-1----:R-:W-:Y:S03]  /*243c0*/  FMUL.FTZ R35, R0, R127 ;  /* 0x0000007f00237220 */ /* 0x002fe60000410000 */
[----:B------:R-:W-:Y:S04]  /*243d0*/  LOP3.LUT R2, R3, 0xff, RZ, 0xc0, !PT ;  /* 0x000000ff03027812 */ /* 0x000fe800078ec0ff */
[----:B------:R-:W-:Y:S02]  /*243e0*/  ISETP.LE.U32.AND P0, PT, R2, UR13, PT ;  /* 0x0000000d02007c0c */ /* 0x000fe4000bf03070 */
[----:B------:R-:W-:Y:S02]  /*243f0*/  F2FP.F16.F32.PACK_AB R2, R72, R18 ;  /* 0x000000124802723e */ /* 0x000fe400000000ff */
[----:B------:R-:W-:Y:S01]  /*24400*/  IADD3 R18, P1, R152, UR52, RZ ;  /* 0x0000003498127c10 */ /* 0x000fe2000ff3e0ff */
[----:B---3--:R-:W-:Y:S01]  /*24410*/  FMUL.FTZ R7, R0, R139 ;  /* 0x0000008b00077220 */ /* 0x008fe20000410000 */
[C---:B------:R-:W-:Y:S01]  /*24420*/  PRMT R77, R2.reuse, 0x7632, R77 ;  /* 0x00007632024d7816 */ /* 0x040fe2000000004d */
[----:B------:R-:W-:Y:S01]  /*24430*/  IMAD.MOV.U32 R139, RZ, RZ, R111 ;  /* 0x000000ffff8b7224 */ /* 0x000fe200078e006f */
[----:B------:R-:W-:Y:S01]  /*24440*/  IADD3.X R19, R153, UR45, RZ, P1, !PT ;  /* 0x0000002d99137c10 */ /* 0x000fe20008ffe4ff */
[----:B----4-:R1:W2:Y:S01]  /*24450*/  MUFU.EX2 R78, R38 ;  /* 0x00000026004e7308 */ /* 0x0102a20000000800 */
[----:B------:R-:W-:Y:S02]  /*24460*/  PRMT R109, R2, 0x5410, R77 ;  /* 0x00005410026d7816 */ /* 0x000fe4000000004d */
[----:B------:R-:W-:Y:S01]  /*24470*/  F2FP.F16.F32.PACK_AB R72, R74, R80 ;  /* 0x000000504a48723e */ /* 0x000fe200000000ff */
[----:B------:R-:W-:Y:S01]  /*24480*/  @!P0 HADD2 R55, -R2.H0_H0, -RZ.H0_H0 ;  /* 0xa00000ff02378230 */ /* 0x000fe20000000900 */
[----:B------:R-:W-:Y:S05]  /*24490*/  IADD3 R154, P1, R150, UR18, RZ ;  /* 0x00000012969a7c10 */ /* 0x000fea000ff3e0ff */
[----:B------:R-:W-:Y:S01]  /*244a0*/  MUFU.EX2 R80, R158 ;  /* 0x0000009e00507308 */ /* 0x000fe20000000800 */
[----:B------:R-:W-:Y:S01]  /*244b0*/  PRMT R6, R55, 0x7610, R6 ;  /* 0x0000761037067816 */ /* 0x000fe20000000006 */
[----:B------:R3:W-:Y:S03]  /*244c0*/  @!P0 STL.S16 [R1+0x3c], R55 ;  /* 0x00003c3701008387 */ /* 0x0007e60000100600 */
[----:B------:R-:W-:Y:S02]  /*244d0*/  @!P0 PRMT R2, R6, 0x5410, RZ ;  /* 0x0000541006028816 */ /* 0x000fe400000000ff */
[----:B------:R-:W-:Y:S02]  /*244e0*/  LOP3.LUT R6, R140, 0xff, RZ, 0xc0, !PT ;  /* 0x000000ff8c067812 */ /* 0x000fe400078ec0ff */
[----:B------:R-:W-:Y:S01]  /*244f0*/  IADD3 R156, P0, R150, UR47, RZ ;  /* 0x0000002f969c7c10 */ /* 0x000fe2000ff1e0ff */
[----:B------:R4:W-:Y:S01]  /*24500*/  STG.E.U16 desc[UR30][R18.64], R2 ;  /* 0x0000000212007986 */ /* 0x0009e2000c10151e */
[----:B------:R-:W-:Y:S01]  /*24510*/  ISETP.LE.U32.AND P6, PT, R6, UR13, PT ;  /* 0x0000000d06007c0c */ /* 0x000fe2000bfc3070 */
[----:B-1----:R-:W-:Y:S01]  /*24520*/  FMUL.FTZ R38, R0, R122 ;  /* 0x0000007a00267220 */ /* 0x002fe20000410000 */
[----:B------:R-:W-:Y:S02]  /*24530*/  SHF.R.U32.HI R6, RZ, 0x18, R3 ;  /* 0x00000018ff067819 */ /* 0x000fe40000011603 */
[C---:B------:R-:W-:Y:S02]  /*24540*/  IADD3.X R157, R151.reuse, UR46, RZ, P0, !PT ;  /* 0x0000002e979d7c10 */ /* 0x040fe400087fe4ff */
[----:B------:R-:W-:Y:S01]  /*24550*/  ISETP.LE.U32.AND P4, PT, R6, UR13, PT ;  /* 0x0000000d06007c0c */ /* 0x000fe2000bf83070 */
[C---:B------:R-:W-:Y:S01]  /*24560*/  FMUL.FTZ R6, R0.reuse, R138 ;  /* 0x0000008a00067220 */ /* 0x040fe20000410000 */
[----:B------:R-:W-:Y:S02]  /*24570*/  IMAD.MOV.U32 R138, RZ, RZ, R110 ;  /* 0x000000ffff8a7224 */ /* 0x000fe400078e006e */
[----:B---3--:R-:W-:Y:S01]  /*24580*/  IMAD.MOV.U32 R55, RZ, RZ, R155 ;  /* 0x000000ffff377224 */ /* 0x008fe200078e009b */
[----:B------:R-:W-:Y:S03]  /*24590*/  IADD3.X R155, R151, UR48, RZ, P1, !PT ;  /* 0x00000030979b7c10 */ /* 0x000fe60008ffe4ff */
[----:B------:R-:W-:Y:S02]  /*245a0*/  IMAD.MOV.U32 R137, RZ, RZ, R55 ;  /* 0x000000ffff897224 */ /* 0x000fe400078e0037 */
[C---:B------:R-:W-:Y:S02]  /*245b0*/  FMUL.FTZ R55, R0.reuse, R115 ;  /* 0x0000007300377220 */ /* 0x040fe40000410000 */
[----:B------:R-:W-:Y:S01]  /*245c0*/  IMAD.MOV.U32 R125, RZ, RZ, R137 ;  /* 0x000000ffff7d7224 */ /* 0x000fe200078e0089 */
[----:B----4-:R-:W-:Y:S01]  /*245d0*/  LOP3.LUT R2, R3, 0xffff, RZ, 0xc0, !PT ;  /* 0x0000ffff03027812 */ /* 0x010fe200078ec0ff */
[C---:B------:R-:W-:Y:S01]  /*245e0*/  FMUL.FTZ R18, R0.reuse, R134 ;  /* 0x0000008600127220 */ /* 0x040fe20000410000 */
[----:B------:R-:W-:Y:S01]  /*245f0*/  SHF.R.U32.HI R3, RZ, 0x10, R3 ;  /* 0x00000010ff037819 */ /* 0x000fe20000011603 */
[----:B------:R-:W-:Y:S01]  /*24600*/  FMUL.FTZ R19, R0, R135 ;  /* 0x0000008700137220 */ /* 0x000fe20000410000 */
[----:B------:R-:W-:Y:S02]  /*24610*/  SHF.R.U32.HI R2, RZ, 0x8, R2 ;  /* 0x00000008ff027819 */ /* 0x000fe40000011602 */
[----:B------:R-:W-:Y:S02]  /*24620*/  LOP3.LUT R3, R3, 0xff, RZ, 0xc0, !PT ;  /* 0x000000ff03037812 */ /* 0x000fe400078ec0ff */
[----:B------:R-:W-:Y:S02]  /*24630*/  LOP3.LUT R2, R2, 0xffff, RZ, 0xc0, !PT ;  /* 0x0000ffff02027812 */ /* 0x000fe400078ec0ff */
[----:B------:R-:W-:Y:S02]  /*24640*/  ISETP.LE.U32.AND P0, PT, R3, UR13, PT ;  /* 0x0000000d03007c0c */ /* 0x000fe4000bf03070 */
[----:B------:R-:W-:Y:S02]  /*24650*/  ISETP.LE.U32.AND P2, PT, R2, UR13, PT ;  /* 0x0000000d02007c0c */ /* 0x000fe4000bf43070 */
[----:B------:R-:W-:Y:S02]  /*24660*/  SHF.R.U32.HI R2, RZ, 0x10, R140 ;  /* 0x00000010ff027819 */ /* 0x000fe4000001168c */
[----:B------:R-:W-:Y:S02]  /*24670*/  LOP3.LUT R134, R120, 0xff, RZ, 0xc0, !PT ;  /* 0x000000ff78867812 */ /* 0x000fe400078ec0ff */
[----:B------:R-:W-:Y:S02]  /*24680*/  LOP3.LUT R84, R2, 0xff, RZ, 0xc0, !PT ;  /* 0x000000ff02547812 */ /* 0x000fe400078ec0ff */
[----:B------:R-:W-:Y:S04]  /*24690*/  LOP3.LUT R2, R140, 0xffff, RZ, 0xc0, !PT ;  /* 0x0000ffff8c027812 */ /* 0x000fe800078ec0ff */
[----:B------:R-:W-:Y:S04]  /*246a0*/  SHF.R.U32.HI R2, RZ, 0x8, R2 ;  /* 0x00000008ff027819 */ /* 0x000fe80000011602 */
[----:B------:R-:W-:Y:S04]  /*246b0*/  LOP3.LUT R2, R2, 0xffff, RZ, 0xc0, !PT ;  /* 0x0000ffff02027812 */ /* 0x000fe800078ec0ff */
[----:B------:R-:W-:Y:S02]  /*246c0*/  ISETP.LE.U32.AND P5, PT, R2, UR13, PT ;  /* 0x0000000d02007c0c */ /* 0x000fe4000bfa3070 */
[----:B------:R-:W-:Y:S01]  /*246d0*/  F2FP.F16.F32.PACK_AB R2, R94, R22 ;  /* 0x000000165e02723e */ /* 0x000fe200000000ff */
[----:B------:R-:W-:Y:S01]  /*246e0*/  FMUL.FTZ R22, R0, R130 ;  /* 0x0000008200167220 */ /* 0x000fe20000410000 */
[----:B------:R-:W-:Y:S01]  /*246f0*/  FADD.FTZ R94, R94, R76 ;  /* 0x0000004c5e5e7221 */ /* 0x000fe20000010000 */
[----:B--2---:R-:W-:Y:S01]  /*24700*/  F2FP.F16.F32.PACK_AB R76, R78, R91 ;  /* 0x0000005b4e4c723e */ /* 0x004fe200000000ff */
[----:B------:R-:W-:Y:S01]  /*24710*/  FADD.FTZ R91, R74, R81 ;  /* 0x000000514a5b7221 */ /* 0x000fe20000010000 */
[----:B------:R-:W-:Y:S01]  /*24720*/  SHF.R.U32.HI R74, RZ, 0x18, R128 ;  /* 0x00000018ff4a7819 */ /* 0x000fe20000011680 */
[----:B------:R-:W-:Y:S01]  /*24730*/  MUFU.EX2 R81, R159 ;  /* 0x0000009f00517308 */ /* 0x000fe20000000800 */
[----:B------:R-:W-:Y:S05]  /*24740*/  @!P2 HADD2 R51, -R77.H0_H0, -RZ.H0_H0 ;  /* 0xa00000ff4d33a230 */ /* 0x000fea0000000900 */
[----:B------:R-:W-:Y:S01]  /*24750*/  PRMT R3, R51, 0x7610, R3 ;  /* 0x0000761033037816 */ /* 0x000fe20000000003 */
[----:B------:R1:W-:Y:S03]  /*24760*/  @!P2 STL.S16 [R1+0x50], R51 ;  /* 0x000050330100a387 */ /* 0x0003e60000100600 */
[----:B------:R-:W-:Y:S01]  /*24770*/  @!P2 PRMT R77, R3, 0x5410, RZ ;  /* 0x00005410034da816 */ /* 0x000fe200000000ff */
[----:B------:R2:W3:Y:S04]  /*24780*/  LDL.S16 R79, [R1+0x4c] ;  /* 0x00004c00014f7983 */ /* 0x0004e80000100600 */
[----:B------:R2:W4:Y:S04]  /*24790*/  LDL.S16 R3, [R1+0x64] ;  /* 0x0000640001037983 */ /* 0x0005280000100600 */
[----:B------:R2:W5:Y:S04]  /*247a0*/  LDL.S16 R86, [R1+0x58] ;  /* 0x0000580001567983 */ /* 0x0005680000100600 */
[----:B------:R2:W-:Y:S01]  /*247b0*/  STG.E.U16 desc[UR30][R156.64], R77 ;  /* 0x0000004d9c007986 */ /* 0x0005e2000c10151e */
[----:B-1----:R-:W-:Y:S01]  /*247c0*/  FMUL.FTZ R51, R0, R119 ;  /* 0x0000007700337220 */ /* 0x002fe20000410000 */
[----:B------:R-:W-:Y:S01]  /*247d0*/  PRMT R0, R2, 0x7632, R0 ;  /* 0x0000763202007816 */ /* 0x000fe20000000000 */
[----:B------:R-:W-:Y:S03]  /*247e0*/  IMAD.WIDE.U32 R118, R200, -0x2daee0ad, RZ ;  /* 0xd2511f53c8767825 */ /* 0x000fe600078e00ff */
[----:B------:R-:W-:Y:S02]  /*247f0*/  PRMT R105, R2, 0x5410, R0 ;  /* 0x0000541002697816 */ /* 0x000fe40000000000 */
[--C-:B------:R-:W-:Y:S02]  /*24800*/  SHF.R.U32.HI R135, RZ, 0x18, R118.reuse ;  /* 0x00000018ff877819 */ /* 0x100fe40000011676 */
[----:B------:R-:W-:Y:S01]  /*24810*/  SHF.R.U32.HI R139, RZ, 0x18, R118 ;  /* 0x00000018ff8b7819 */ /* 0x000fe20000011676 */
[----:B--2---:R-:W-:Y:S01]  /*24820*/  MUFU.EX2 R77, R196 ;  /* 0x000000c4004d7308 */ /* 0x004fe20000000800 */
[----:B---3--:R-:W-:Y:S02]  /*24830*/  @!P4 HADD2 R79, -R0.H0_H0, -RZ.H0_H0 ;  /* 0xa00000ff004fc230 */ /* 0x008fe40000000900 */
[----:B----4-:R-:W-:Y:S03]  /*24840*/  @!P0 HADD2 R3, -R2.H0_H0, -RZ.H0_H0 ;  /* 0xa00000ff02038230 */ /* 0x010fe60000000900 */
[----:B------:R-:W-:Y:S01]  /*24850*/  PRMT R75, R79, 0x7610, R75 ;  /* 0x000076104f4b7816 */ /* 0x000fe2000000004b */
[----:B-----5:R-:W-:Y:S01]  /*24860*/  @!P6 HADD2 R86, -R72.H0_H0, -RZ.H0_H0 ;  /* 0xa00000ff4856e230 */ /* 0x020fe20000000900 */
[----:B------:R-:W-:Y:S01]  /*24870*/  PRMT R83, R3, 0x7610, R83 ;  /* 0x0000761003537816 */ /* 0x000fe20000000053 */
[----:B------:R1:W-:Y:S01]  /*24880*/  @!P0 STL.S16 [R1+0x64], R3 ;  /* 0x0000640301008387 */ /* 0x0003e20000100600 */
[----:B------:R-:W-:Y:S02]  /*24890*/  @!P4 PRMT R0, R75, 0x5410, RZ ;  /* 0x000054104b00c816 */ /* 0x000fe400000000ff */
[----:B------:R-:W-:Y:S01]  /*248a0*/  PRMT R97, R86, 0x7610, R97 ;  /* 0x0000761056617816 */ /* 0x000fe20000000061 */
[----:B------:R2:W3:Y:S01]  /*248b0*/  LDL.S16 R98, [R1+0x6c] ;  /* 0x00006c0001627983 */ /* 0x0004e20000100600 */
[----:B------:R-:W-:Y:S02]  /*248c0*/  SHF.R.U32.HI R75, RZ, 0x10, R128 ;  /* 0x00000010ff4b7819 */ /* 0x000fe40000011680 */
[----:B------:R-:W-:Y:S01]  /*248d0*/  @!P0 PRMT R2, R83, 0x5410, RZ ;  /* 0x0000541053028816 */ /* 0x000fe200000000ff */
[----:B------:R2:W4:Y:S01]  /*248e0*/  LDL.S16 R92, [R1+0x40] ;  /* 0x00004000015c7983 */ /* 0x0005220000100600 */
[----:B------:R-:W-:Y:S01]  /*248f0*/  LOP3.LUT R75, R75, 0xff, RZ, 0xc0, !PT ;  /* 0x000000ff4b4b7812 */ /* 0x000fe200078ec0ff */
[----:B------:R-:W5:Y:S01]  /*24900*/  MUFU.EX2 R83, R147 ;  /* 0x0000009300537308 */ /* 0x000f620000000800 */
[----:B------:R-:W-:Y:S01]  /*24910*/  ISETP.LE.U32.AND P0, PT, R74, UR13, PT ;  /* 0x0000000d4a007c0c */ /* 0x000fe2000bf03070 */
[----:B------:R5:W-:Y:S01]  /*24920*/  @!P4 STL.S16 [R1+0x4c], R79 ;  /* 0x00004c4f0100c387 */ /* 0x000be20000100600 */
[----:B------:R-:W-:Y:S02]  /*24930*/  ISETP.LE.U32.AND P4, PT, R96, UR13, PT ;  /* 0x0000000d60007c0c */ /* 0x000fe4000bf83070 */
[----:B------:R-:W-:Y:S01]  /*24940*/  ISETP.LE.U32.AND P1, PT, R75, UR13, PT ;  /* 0x0000000d4b007c0c */ /* 0x000fe2000bf23070 */
[----:B------:R2:W-:Y:S01]  /*24950*/  @!P6 STL.S16 [R1+0x58], R86 ;  /* 0x000058560100e387 */ /* 0x0005e20000100600 */
[C---:B------:R-:W-:Y:S02]  /*24960*/  PRMT R75, R76.reuse, 0x7632, R75 ;  /* 0x000076324c4b7816 */ /* 0x040fe4000000004b */
[----:B------:R-:W-:Y:S01]  /*24970*/  F2FP.F16.F32.PACK_AB R74, R85, R88 ;  /* 0x00000058554a723e */ /* 0x000fe200000000ff */
[----:B------:R2:W-:Y:S01]  /*24980*/  STG.E.U16 desc[UR30][R154.64], R2 ;  /* 0x000000029a007986 */ /* 0x0005e2000c10151e */
[----:B------:R-:W-:Y:S03]  /*24990*/  PRMT R103, R76, 0x5410, R75 ;  /* 0x000054104c677816 */ /* 0x000fe6000000004b */
[----:B------:R-:W-:Y:S01]  /*249a0*/  STG.E.U16 desc[UR30][R154.64+0x2], R0 ;  /* 0x000002009a007986 */ /* 0x000fe2000c10151e */
[C---:B-1----:R-:W-:Y:S04]  /*249b0*/  LOP3.LUT R3, R128.reuse, 0xff, RZ, 0xc0, !PT ;  /* 0x000000ff80037812 */ /* 0x042fe800078ec0ff */
[----:B------:R-:W-:Y:S02]  /*249c0*/  ISETP.LE.U32.AND P3, PT, R3, UR13, PT ;  /* 0x0000000d03007c0c */ /* 0x000fe4000bf63070 */
[----:B------:R-:W-:Y:S04]  /*249d0*/  LOP3.LUT R3, R128, 0xffff, RZ, 0xc0, !PT ;  /* 0x0000ffff80037812 */ /* 0x000fe800078ec0ff */
[----:B------:R-:W-:Y:S01]  /*249e0*/  SHF.R.U32.HI R3, RZ, 0x8, R3 ;  /* 0x00000008ff037819 */ /* 0x000fe20000011603 */
[----:B-----5:R-:W1:Y:S03]  /*249f0*/  MUFU.EX2 R79, R161 ;  /* 0x000000a1004f7308 */ /* 0x020e660000000800 */
[----:B------:R-:W-:Y:S04]  /*24a00*/  LOP3.LUT R3, R3, 0xffff, RZ, 0xc0, !PT ;  /* 0x0000ffff03037812 */ /* 0x000fe800078ec0ff */
[----:B------:R-:W-:Y:S02]  /*24a10*/  ISETP.LE.U32.AND P2, PT, R3, UR13, PT ;  /* 0x0000000d03007c0c */ /* 0x000fe4000bf43070 */
[C---:B------:R-:W-:Y:S01]  /*24a20*/  PRMT R3, R72.reuse, 0x7632, R3 ;  /* 0x0000763248037816 */ /* 0x040fe20000000003 */
[----:B--2---:R-:W2:Y:S01]  /*24a30*/  MUFU.EX2 R86, R145 ;  /* 0x0000009100567308 */ /* 0x004ea20000000800 */
[----:B------:R-:W-:Y:S02]  /*24a40*/  SHF.R.U32.HI R2, RZ, 0x10, R118 ;  /* 0x00000010ff027819 */ /* 0x000fe40000011676 */
[----:B------:R-:W-:Y:S02]  /*24a50*/  PRMT R102, R72, 0x5410, R3 ;  /* 0x0000541048667816 */ /* 0x000fe40000000003 */
[----:B------:R-:W-:Y:S02]  /*24a60*/  @!P6 PRMT R72, R97, 0x5410, RZ ;  /* 0x000054106148e816 */ /* 0x000fe400000000ff */
[----:B------:R-:W-:Y:S01]  /*24a70*/  ISETP.LE.U32.AND P6, PT, R84, UR13, PT ;  /* 0x0000000d54007c0c */ /* 0x000fe2000bfc3070 */
[----:B------:R1:W5:Y:S01]  /*24a80*/  LDL.S16 R97, [R1+0x54] ;  /* 0x0000540001617983 */ /* 0x0003620000100600 */
[----:B------:R-:W-:Y:S01]  /*24a90*/  LOP3.LUT R136, R2, 0xff, RZ, 0xc0, !PT ;  /* 0x000000ff02887812 */ /* 0x000fe200078ec0ff */
[----:B------:R-:W2:Y:S02]  /*24aa0*/  MUFU.EX2 R84, R148 ;  /* 0x0000009400547308 */ /* 0x000ea40000000800 */
[----:B------:R2:W-:Y:S08]  /*24ab0*/  STG.E.U16 desc[UR30][R150.64+0x10], R72 ;  /* 0x0000104896007986 */ /* 0x0005f0000c10151e */
[----:B--2---:R-:W-:Y:S01]  /*24ac0*/  MUFU.EX2 R72, R206 ;  /* 0x000000ce00487308 */ /* 0x004fe20000000800 */
[----:B---3--:R-:W-:Y:S02]  /*24ad0*/  @!P5 HADD2 R98, -R3.H0_H0, -RZ.H0_H0 ;  /* 0xa00000ff0362d230 */ /* 0x008fe40000000900 */
[----:B----4-:R-:W-:Y:S03]  /*24ae0*/  @!P6 HADD2 R92, -R76.H0_H0, -RZ.H0_H0 ;  /* 0xa00000ff4c5ce230 */ /* 0x010fe60000000900 */
[----:B------:R-:W-:Y:S01]  /*24af0*/  PRMT R93, R98, 0x7610, R93 ;  /* 0x00007610625d7816 */ /* 0x000fe2000000005d */
[----:B------:R2:W-:Y:S03]  /*24b00*/  @!P5 STL.S16 [R1+0x6c], R98 ;  /* 0x00006c620100d387 */ /* 0x0005e60000100600 */
[----:B------:R-:W-:Y:S01]  /*24b10*/  @!P5 PRMT R3, R93, 0x5410, RZ ;  /* 0x000054105d03d816 */ /* 0x000fe200000000ff */
[----:B------:R3:W4:Y:S01]  /*24b20*/  LDL.S16 R108, [R1+0x60] ;  /* 0x00006000016c7983 */ /* 0x0007220000100600 */
[----:B------:R-:W-:Y:S01]  /*24b30*/  PRMT R99, R92, 0x7610, R99 ;  /* 0x000076105c637816 */ /* 0x000fe20000000063 */
[----:B------:R-:W-:Y:S01]  /*24b40*/  FADD.FTZ R93, R85, R89 ;  /* 0x00000059555d7221 */ /* 0x000fe20000010000 */
[----:B------:R-:W-:Y:S01]  /*24b50*/  FADD.FTZ R85, R82, R94 ;  /* 0x0000005e52557221 */ /* 0x000fe20000010000 */
[----:B------:R-:W-:Y:S01]  /*24b60*/  F2FP.F16.F32.PACK_AB R82, R73, R82 ;  /* 0x000000524952723e */ /* 0x000fe200000000ff */
[----:B------:R-:W-:Y:S01]  /*24b70*/  STG.E.U16 desc[UR30][R150.64+0x12], R3 ;  /* 0x0000120396007986 */ /* 0x000fe2000c10151e */
[----:B------:R-:W-:Y:S01]  /*24b80*/  @!P6 PRMT R76, R99, 0x5410, RZ ;  /* 0x00005410634ce816 */ /* 0x000fe200000000ff */
[----:B------:R-:W-:Y:S01]  /*24b90*/  FADD.FTZ R94, R73, R85 ;  /* 0x00000055495e7221 */ /* 0x000fe20000010000 */
[----:B------:R-:W-:Y:S01]  /*24ba0*/  FADD.FTZ R85, R83, R91 ;  /* 0x0000005b53557221 */ /* 0x000fe20000010000 */
[----:B-1----:R-:W-:Y:S01]  /*24bb0*/  F2FP.F16.F32.PACK_AB R83, R79, R83 ;  /* 0x000000534f53723e */ /* 0x002fe200000000ff */
[----:B------:R-:W-:Y:S01]  /*24bc0*/  MUFU.EX2 R91, R193 ;  /* 0x000000c1005b7308 */ /* 0x000fe20000000800 */
[----:B------:R-:W-:Y:S04]  /*24bd0*/  STG.E.U16 desc[UR30][R152.64+0x10], R76 ;  /* 0x0000104c98007986 */ /* 0x000fe8000c10151e */
[----:B--2---:R3:W2:Y:S04]  /*24be0*/  LDL.S16 R98, [R1+0x5c] ;  /* 0x00005c0001627983 */ /* 0x0046a80000100600 */
[----:B------:R1:W-:Y:S04]  /*24bf0*/  @!P6 STL.S16 [R1+0x40], R92 ;  /* 0x0000405c0100e387 */ /* 0x0003e80000100600 */
[----:B------:R3:W3:Y:S01]  /*24c00*/  LDL.S16 R106, [R1+0x78] ;  /* 0x00007800016a7983 */ /* 0x0006e20000100600 */
[----:B-----5:R-:W-:Y:S05]  /*24c10*/  @!P4 HADD2 R97, -R75.H0_H0, -RZ.H0_H0 ;  /* 0xa00000ff4b61c230 */ /* 0x020fea0000000900 */
[----:B------:R-:W-:Y:S01]  /*24c20*/  PRMT R89, R97, 0x7610, R89 ;  /* 0x0000761061597816 */ /* 0x000fe20000000059 */
[----:B------:R5:W-:Y:S03]  /*24c30*/  @!P4 STL.S16 [R1+0x54], R97 ;  /* 0x000054610100c387 */ /* 0x000be60000100600 */
[----:B------:R-:W-:Y:S01]  /*24c40*/  @!P4 PRMT R75, R89, 0x5410, RZ ;  /* 0x00005410594bc816 */ /* 0x000fe200000000ff */
[----:B------:R2:W3:Y:S01]  /*24c50*/  LDL.S16 R101, [R1+0x88] ;  /* 0x0000880001657983 */ /* 0x0004e20000100600 */
[----:B-1----:R-:W-:Y:S01]  /*24c60*/  FADD.FTZ R92, R78, R90 ;  /* 0x0000005a4e5c7221 */ /* 0x002fe20000010000 */
[----:B------:R-:W-:Y:S01]  /*24c70*/  LOP3.LUT R78, R119, UR19, R226, 0x96, !PT ;  /* 0x00000013774e7c12 */ /* 0x000fe2000f8e96e2 */
[----:B------:R-:W1:Y:S01]  /*24c80*/  MUFU.EX2 R90, R149 ;  /* 0x00000095005a7308 */ /* 0x000e620000000800 */
[----:B------:R-:W-:Y:S02]  /*24c90*/  STG.E.U16 desc[UR30][R152.64+0x12], R75 ;  /* 0x0000124b98007986 */ /* 0x000fe4000c10151e */
[C---:B------:R-:W-:Y:S02]  /*24ca0*/  LOP3.LUT R73, R78.reuse, 0xffff, RZ, 0xc0, !PT ;  /* 0x0000ffff4e497812 */ /* 0x040fe400078ec0ff */
[----:B------:R-:W-:Y:S02]  /*24cb0*/  LOP3.LUT R88, R78, 0xff, RZ, 0xc0, !PT ;  /* 0x000000ff4e587812 */ /* 0x000fe400078ec0ff */
[----:B------:R-:W-:Y:S03]  /*24cc0*/  SHF.R.U32.HI R73, RZ, 0x8, R73 ;  /* 0x00000008ff497819 */ /* 0x000fe60000011649 */
[----:B------:R-:W1:Y:S01]  /*24cd0*/  MUFU.EX2 R89, R195 ;  /* 0x000000c300597308 */ /* 0x000e620000000800 */
[----:B------:R-:W-:Y:S02]  /*24ce0*/  ISETP.LE.U32.AND P6, PT, R88, UR13, PT ;  /* 0x0000000d58007c0c */ /* 0x000fe4000bfc3070 */
[----:B------:R-:W-:Y:S02]  /*24cf0*/  LOP3.LUT R99, R73, 0xffff, RZ, 0xc0, !PT ;  /* 0x0000ffff49637812 */ /* 0x000fe400078ec0ff */
[----:B------:R-:W-:Y:S05]  /*24d00*/  PRMT R73, R74, 0x7632, R73 ;  /* 0x000076324a497816 */ /* 0x000fea0000000049 */
[----:B------:R-:W1:Y:S01]  /*24d10*/  MUFU.EX2 R88, R160 ;  /* 0x000000a000587308 */ /* 0x000e620000000800 */
[----:B-----5:R-:W-:Y:S01]  /*24d20*/  FADD.FTZ R97, R79, R85 ;  /* 0x000000554f617221 */ /* 0x020fe20000010000 */
[----:B------:R-:W-:Y:S01]  /*24d30*/  FADD.FTZ R79, R86, R92 ;  /* 0x0000005c564f7221 */ /* 0x000fe20000010000 */
[C---:B------:R-:W-:Y:S03]  /*24d40*/  F2FP.F16.F32.PACK_AB R86, R80.reuse, R86 ;  /* 0x000000565056723e */ /* 0x040fe600000000ff */
[----:B------:R-:W-:Y:S01]  /*24d50*/  FADD.FTZ R96, R80, R79 ;  /* 0x0000004f50607221 */ /* 0x000fe20000010000 */
[----:B------:R-:W-:Y:S01]  /*24d60*/  F2FP.F16.F32.PACK_AB R80, R81, R84 ;  /* 0x000000545150723e */ /* 0x000fe200000000ff */
[----:B------:R-:W-:Y:S01]  /*24d70*/  FADD.FTZ R79, R84, R93 ;  /* 0x0000005d544f7221 */ /* 0x000fe20000010000 */
[----:B-1----:R-:W-:Y:S01]  /*24d80*/  FADD.FTZ R84, R90, R94 ;  /* 0x0000005e5a547221 */ /* 0x002fe20000010000 */
[----:B------:R-:W-:Y:S02]  /*24d90*/  F2FP.F16.F32.PACK_AB R94, R89, R91 ;  /* 0x0000005b595e723e */ /* 0x000fe400000000ff */
[----:B------:R-:W-:Y:S01]  /*24da0*/  FADD.FTZ R92, R81, R79 ;  /* 0x0000004f515c7221 */ /* 0x000fe20000010000 */
[----:B------:R-:W-:Y:S02]  /*24db0*/  PRMT R81, R82, 0x7632, R81 ;  /* 0x0000763252517816 */ /* 0x000fe40000000051 */
[----:B------:R-:W-:Y:S01]  /*24dc0*/  LOP3.LUT R79, R121, UR19, R212, 0x96, !PT ;  /* 0x00000013794f7c12 */ /* 0x000fe2000f8e96d4 */
[----:B------:R-:W-:Y:S01]  /*24dd0*/  FADD.FTZ R93, R88, R84 ;  /* 0x00000054585d7221 */ /* 0x000fe20000010000 */
[----:B------:R-:W-:Y:S02]  /*24de0*/  PRMT R2, R94, 0x7610, R2 ;  /* 0x000076105e027816 */ /* 0x000fe40000000002 */
[C---:B------:R-:W-:Y:S04]  /*24df0*/  LOP3.LUT R84, R79.reuse, 0xff, RZ, 0xc0, !PT ;  /* 0x000000ff4f547812 */ /* 0x040fe800078ec0ff */
[----:B------:R-:W-:Y:S02]  /*24e00*/  ISETP.LE.U32.AND P4, PT, R84, UR13, PT ;  /* 0x0000000d54007c0c */ /* 0x000fe4000bf83070 */
[----:B------:R-:W-:Y:S04]  /*24e10*/  LOP3.LUT R84, R79, 0xffff, RZ, 0xc0, !PT ;  /* 0x0000ffff4f547812 */ /* 0x000fe800078ec0ff */
[----:B------:R-:W-:Y:S04]  /*24e20*/  SHF.R.U32.HI R84, RZ, 0x8, R84 ;  /* 0x00000008ff547819 */ /* 0x000fe80000011654 */
[----:B------:R-:W-:Y:S01]  /*24e30*/  LOP3.LUT R84, R84, 0xffff, RZ, 0xc0, !PT ;  /* 0x0000ffff54547812 */ /* 0x000fe200078ec0ff */
[----:B----4-:R-:W-:Y:S05]  /*24e40*/  @!P3 HADD2 R108, -R74.H0_H0, -RZ.H0_H0 ;  /* 0xa00000ff4a6cb230 */ /* 0x010fea0000000900 */
[----:B------:R-:W-:Y:S01]  /*24e50*/  PRMT R100, R108, 0x7610, R100 ;  /* 0x000076106c647816 */ /* 0x000fe20000000064 */
[----:B------:R1:W-:Y:S01]  /*24e60*/  @!P3 STL.S16 [R1+0x60], R108 ;  /* 0x0000606c0100b387 */ /* 0x0003e20000100600 */
[----:B--2---:R-:W-:Y:S05]  /*24e70*/  @!P2 HADD2 R98, -R73.H0_H0, -RZ.H0_H0 ;  /* 0xa00000ff4962a230 */ /* 0x004fea0000000900 */
[----:B------:R-:W-:Y:S01]  /*24e80*/  PRMT R85, R98, 0x7610, R85 ;  /* 0x0000761062557816 */ /* 0x000fe20000000055 */
[----:B------:R2:W-:Y:S01]  /*24e90*/  @!P2 STL.S16 [R1+0x5c], R98 ;  /* 0x00005c620100a387 */ /* 0x0005e20000100600 */
[----:B---3--:R-:W-:Y:S01]  /*24ea0*/  @!P1 HADD2 R106, -R82.H0_H0, -RZ.H0_H0 ;  /* 0xa00000ff526a9230 */ /* 0x008fe20000000900 */
[----:B-1----:R-:W-:Y:S02]  /*24eb0*/  PRMT R108, R74, 0x5410, R73 ;  /* 0x000054104a6c7816 */ /* 0x002fe40000000049 */
[----:B------:R3:W4:Y:S01]  /*24ec0*/  LDL.S16 R114, [R1+0x90] ;  /* 0x0000900001727983 */ /* 0x0007220000100600 */
[----:B------:R-:W-:Y:S02]  /*24ed0*/  @!P3 PRMT R74, R100, 0x5410, RZ ;  /* 0x00005410644ab816 */ /* 0x000fe400000000ff */
[----:B------:R-:W-:Y:S01]  /*24ee0*/  PRMT R112, R106, 0x7610, R112 ;  /* 0x000076106a707816 */ /* 0x000fe20000000070 */
[----:B------:R1:W-:Y:S01]  /*24ef0*/  @!P1 STL.S16 [R1+0x78], R106 ;  /* 0x0000786a01009387 */ /* 0x0003e20000100600 */
[----:B------:R-:W-:Y:S01]  /*24f00*/  ISETP.LE.U32.AND P3, PT, R99, UR13, PT ;  /* 0x0000000d63007c0c */ /* 0x000fe2000bf63070 */
[----:B------:R-:W-:Y:S01]  /*24f10*/  MUFU.EX2 R100, R191 ;  /* 0x000000bf00647308 */ /* 0x000fe20000000800 */
[----:B------:R-:W-:Y:S01]  /*24f20*/  @!P2 PRMT R73, R85, 0x5410, RZ ;  /* 0x000054105549a816 */ /* 0x000fe200000000ff */
[----:B------:R-:W-:Y:S01]  /*24f30*/  STG.E.U16 desc[UR30][R156.64+0xe], R74 ;  /* 0x00000e4a9c007986 */ /* 0x000fe2000c10151e */
[----:B------:R-:W-:Y:S02]  /*24f40*/  ISETP.LE.U32.AND P2, PT, R84, UR13, PT ;  /* 0x0000000d54007c0c */ /* 0x000fe4000bf43070 */
[----:B------:R-:W-:Y:S01]  /*24f50*/  PRMT R84, R83, 0x7632, R84 ;  /* 0x0000763253547816 */ /* 0x000fe20000000054 */
[----:B------:R-:W-:Y:S04]  /*24f60*/  STG.E.U16 desc[UR30][R156.64+0x10], R73 ;  /* 0x000010499c007986 */ /* 0x000fe8000c10151e */
[----:B------:R-:W5:Y:S01]  /*24f70*/  MUFU.EX2 R85, R198 ;  /* 0x000000c600557308 */ /* 0x000f620000000800 */
[----:B------:R-:W-:Y:S01]  /*24f80*/  @!P0 HADD2 R101, -R81.H0_H0, -RZ.H0_H0 ;  /* 0xa00000ff51658230 */ /* 0x000fe20000000900 */
[--C-:B--2---:R-:W-:Y:S02]  /*24f90*/  SHF.R.U32.HI R98, RZ, 0x18, R78.reuse ;  /* 0x00000018ff627819 */ /* 0x104fe4000001164e */
[----:B------:R-:W-:Y:S02]  /*24fa0*/  SHF.R.U32.HI R78, RZ, 0x10, R78 ;  /* 0x00000010ff4e7819 */ /* 0x000fe4000001164e */
[----:B------:R-:W-:Y:S02]  /*24fb0*/  PRMT R113, R101, 0x7610, R113 ;  /* 0x0000761065717816 */ /* 0x000fe40000000071 */
[----:B------:R-:W-:Y:S02]  /*24fc0*/  LOP3.LUT R78, R78, 0xff, RZ, 0xc0, !PT ;  /* 0x000000ff4e4e7812 */ /* 0x000fe400078ec0ff */
[----:B-1----:R-:W-:Y:S02]  /*24fd0*/  PRMT R106, R82, 0x5410, R81 ;  /* 0x00005410526a7816 */ /* 0x002fe40000000051 */
[----:B------:R-:W-:Y:S02]  /*24fe0*/  @!P1 PRMT R82, R112, 0x5410, RZ ;  /* 0x0000541070529816 */ /* 0x000fe400000000ff */
[----:B------:R-:W-:Y:S01]  /*24ff0*/  @!P0 PRMT R81, R113, 0x5410, RZ ;  /* 0x0000541071518816 */ /* 0x000fe200000000ff */
[----:B------:R3:W2:Y:S01]  /*25000*/  LDL.S16 R112, [R1+0x8c] ;  /* 0x00008c0001707983 */ /* 0x0006a20000100600 */
[----:B------:R-:W-:Y:S02]  /*25010*/  ISETP.LE.U32.AND P5, PT, R78, UR13, PT ;  /* 0x0000000d4e007c0c */ /* 0x000fe4000bfa3070 */
[----:B------:R-:W-:Y:S01]  /*25020*/  F2FP.F16.F32.PACK_AB R78, R88, R90 ;  /* 0x0000005a584e723e */ /* 0x000fe200000000ff */
[----:B------:R1:W-:Y:S01]  /*25030*/  @!P0 STL.S16 [R1+0x88], R101 ;  /* 0x0000886501008387 */ /* 0x0003e20000100600 */
[----:B-----5:R-:W-:Y:S01]  /*25040*/  F2FP.F16.F32.PACK_AB R133, R85, R100 ;  /* 0x000000645585723e */ /* 0x020fe200000000ff */
[----:B------:R-:W-:Y:S01]  /*25050*/  FADD.FTZ R88, R91, R97 ;  /* 0x000000615b587221 */ /* 0x000fe20000010000 */
[----:B------:R-:W-:Y:S01]  /*25060*/  MUFU.EX2 R90, R194 ;  /* 0x000000c2005a7308 */ /* 0x000fe20000000800 */
[----:B------:R3:W5:Y:S04]  /*25070*/  LDL.S16 R113, [R1+0x80] ;  /* 0x0000800001717983 */ /* 0x0007680000100600 */
[----:B------:R3:W3:Y:S04]  /*25080*/  LDL.S16 R97, [R1+0x7c] ;  /* 0x00007c0001617983 */ /* 0x0006e80000100600 */
[----:B------:R1:W-:Y:S04]  /*25090*/  STG.E.U16 desc[UR30][R154.64+0x10], R82 ;  /* 0x000010529a007986 */ /* 0x0003e8000c10151e */
[----:B------:R1:W-:Y:S02]  /*250a0*/  STG.E.U16 desc[UR30][R154.64+0x12], R81 ;  /* 0x000012519a007986 */ /* 0x0003e4000c10151e */
[----:B-1----:R-:W-:Y:S01]  /*250b0*/  FADD.FTZ R101, R89, R88 ;  /* 0x0000005859657221 */ /* 0x002fe20000010000 */
[----:B------:R-:W-:Y:S01]  /*250c0*/  FADD.FTZ R89, R100, R96 ;  /* 0x0000006064597221 */ /* 0x000fe20000010000 */
[----:B------:R-:W-:Y:S03]  /*250d0*/  MUFU.EX2 R88, R163 ;  /* 0x000000a300587308 */ /* 0x000fe60000000800 */
[----:B------:R-:W-:Y:S01]  /*250e0*/  FADD.FTZ R100, R85, R89 ;  /* 0x0000005955647221 */ /* 0x000fe20000010000 */
[--C-:B------:R-:W-:Y:S02]  /*250f0*/  SHF.R.U32.HI R85, RZ, 0x18, R79.reuse ;  /* 0x00000018ff557819 */ /* 0x100fe4000001164f */
[----:B------:R-:W-:Y:S02]  /*25100*/  SHF.R.U32.HI R79, RZ, 0x10, R79 ;  /* 0x00000010ff4f7819 */ /* 0x000fe4000001164f */
[----:B------:R-:W-:Y:S02]  /*25110*/  ISETP.LE.U32.AND P0, PT, R85, UR13, PT ;  /* 0x0000000d55007c0c */ /* 0x000fe4000bf03070 */
[----:B------:R-:W-:Y:S01]  /*25120*/  MUFU.EX2 R89, R197 ;  /* 0x000000c500597308 */ /* 0x000fe20000000800 */
[----:B------:R-:W-:Y:S02]  /*25130*/  PRMT R85, R86, 0x7632, R85 ;  /* 0x0000763256557816 */ /* 0x000fe40000000055 */
[----:B------:R-:W-:Y:S04]  /*25140*/  LOP3.LUT R79, R79, 0xff, RZ, 0xc0, !PT ;  /* 0x000000ff4f4f7812 */ /* 0x000fe800078ec0ff */
[----:B------:R-:W-:Y:S03]  /*25150*/  ISETP.LE.U32.AND P1, PT, R79, UR13, PT ;  /* 0x0000000d4f007c0c */ /* 0x000fe6000bf23070 */
[----:B------:R-:W-:Y:S01]  /*25160*/  MUFU.EX2 R82, R221 ;  /* 0x000000dd00527308 */ /* 0x000fe20000000800 */
[----:B------:R-:W-:Y:S09]  /*25170*/  PRMT R79, R80, 0x7632, R79 ;  /* 0x00007632504f7816 */ /* 0x000ff2000000004f */
[----:B------:R-:W1:Y:S02]  /*25180*/  MUFU.EX2 R81, R223 ;  /* 0x000000df00517308 */ /* 0x000e640000000800 */
[----:B-1----:R-:W-:Y:S01]  /*25190*/  F2FP.F16.F32.PACK_AB R163, R81, R82 ;  /* 0x0000005251a3723e */ /* 0x002fe200000000ff */
[----:B----4-:R-:W-:Y:S05]  /*251a0*/  @!P6 HADD2 R114, -R83.H0_H0, -RZ.H0_H0 ;  /* 0xa00000ff5372e230 */ /* 0x010fea0000000900 */
[----:B------:R-:W-:Y:S01]  /*251b0*/  PRMT R91, R114, 0x7610, R91 ;  /* 0x00007610725b7816 */ /* 0x000fe2000000005b */
[----:B------:R1:W-:Y:S04]  /*251c0*/  @!P6 STL.S16 [R1+0x90], R114 ;  /* 0x000090720100e387 */ /* 0x0003e80000100600 */
[----:B------:R4:W4:Y:S01]  /*251d0*/  LDL.S16 R115, [R1+0x74] ;  /* 0x0000740001737983 */ /* 0x0009220000100600 */
[----:B-1----:R-:W-:Y:S02]  /*251e0*/  PRMT R114, R83, 0x5410, R84 ;  /* 0x0000541053727816 */ /* 0x002fe40000000054 */
[----:B------:R-:W-:Y:S01]  /*251f0*/  @!P6 PRMT R83, R91, 0x5410, RZ ;  /* 0x000054105b53e816 */ /* 0x000fe200000000ff */
[----:B--2---:R-:W-:Y:S01]  /*25200*/  @!P3 HADD2 R112, -R84.H0_H0, -RZ.H0_H0 ;  /* 0xa00000ff5470b230 */ /* 0x004fe20000000900 */
[----:B------:R-:W-:Y:S01]  /*25210*/  ISETP.LE.U32.AND P6, PT, R98, UR13, PT ;  /* 0x0000000d62007c0c */ /* 0x000fe2000bfc3070 */
[--C-:B------:R-:W-:Y:S01]  /*25220*/  FADD.FTZ R91, R90, R92.reuse ;  /* 0x0000005c5a5b7221 */ /* 0x100fe20000010000 */
[C---:B------:R-:W-:Y:S01]  /*25230*/  F2FP.F16.F32.PACK_AB R90, R77.reuse, R90 ;  /* 0x0000005a4d5a723e */ /* 0x040fe200000000ff */
[----:B------:R-:W-:Y:S01]  /*25240*/  STG.E.U16 desc[UR30][R150.64+0x20], R83 ;  /* 0x0000205396007986 */ /* 0x000fe2000c10151e */
[----:B------:R-:W-:Y:S01]  /*25250*/  PRMT R92, R112, 0x7610, R92 ;  /* 0x00007610705c7816 */ /* 0x000fe2000000005c */
[----:B------:R-:W-:Y:S01]  /*25260*/  FADD.FTZ R99, R77, R91 ;  /* 0x0000005b4d637221 */ /* 0x000fe20000010000 */
[----:B------:R-:W-:Y:S01]  /*25270*/  LOP3.LUT R77, R118, 0xff, RZ, 0xc0, !PT ;  /* 0x000000ff764d7812 */ /* 0x000fe200078ec0ff */
[----:B------:R1:W-:Y:S01]  /*25280*/  @!P3 STL.S16 [R1+0x8c], R112 ;  /* 0x00008c700100b387 */ /* 0x0003e20000100600 */
[----:B------:R-:W-:Y:S01]  /*25290*/  @!P3 PRMT R84, R92, 0x5410, RZ ;  /* 0x000054105c54b816 */ /* 0x000fe200000000ff */
[----:B-----5:R-:W-:Y:S01]  /*252a0*/  @!P5 HADD2 R113, -R86.H0_H0, -RZ.H0_H0 ;  /* 0xa00000ff5671d230 */ /* 0x020fe20000000900 */
[----:B------:R-:W-:Y:S01]  /*252b0*/  ISETP.LE.U32.AND P3, PT, R77, UR13, PT ;  /* 0x0000000d4d007c0c */ /* 0x000fe2000bf63070 */
[----:B------:R2:W5:Y:S01]  /*252c0*/  LDL.S16 R111, [R1+0x94] ;  /* 0x00009400016f7983 */ /* 0x0005620000100600 */
[----:B------:R-:W-:Y:S01]  /*252d0*/  LOP3.LUT R91, R118, 0xffff, RZ, 0xc0, !PT ;  /* 0x0000ffff765b7812 */ /* 0x000fe200078ec0ff */
[----:B---3--:R-:W-:Y:S01]  /*252e0*/  @!P6 HADD2 R97, -R85.H0_H0, -RZ.H0_H0 ;  /* 0xa00000ff5561e230 */ /* 0x008fe20000000900 */
[----:B------:R-:W-:Y:S01]  /*252f0*/  PRMT R116, R113, 0x7610, R116 ;  /* 0x0000761071747816 */ /* 0x000fe20000000074 */
[----:B------:R2:W3:Y:S01]  /*25300*/  LDL.S16 R110, [R1+0x98] ;  /* 0x00009800016e7983 */ /* 0x0004e20000100600 */
[----:B------:R-:W-:Y:S01]  /*25310*/  FADD.FTZ R77, R88, R93 ;  /* 0x0000005d584d7221 */ /* 0x000fe20000010000 */
[----:B------:R-:W-:Y:S01]  /*25320*/  F2FP.F16.F32.PACK_AB R88, R89, R88 ;  /* 0x000000585958723e */ /* 0x000fe200000000ff */
[----:B------:R-:W-:Y:S01]  /*25330*/  MUFU.EX2 R93, R207 ;  /* 0x000000cf005d7308 */ /* 0x000fe20000000800 */
[----:B------:R-:W-:Y:S01]  /*25340*/  PRMT R98, R97, 0x7610, R98 ;  /* 0x0000761061627816 */ /* 0x000fe20000000062 */
[----:B------:R-:W-:Y:S08]  /*25350*/  STG.E.U16 desc[UR30][R150.64+0x22], R84 ;  /* 0x0000225496007986 */ /* 0x000ff0000c10151e */
[----:B------:R-:W2:Y:S01]  /*25360*/  MUFU.EX2 R92, R209 ;  /* 0x000000d1005c7308 */ /* 0x000ea20000000800 */
[----:B-1----:R1:W3:Y:S04]  /*25370*/  LDL.S16 R112, [R1+0x84] ;  /* 0x0000840001707983 */ /* 0x0022e80000100600 */
[----:B------:R1:W-:Y:S04]  /*25380*/  @!P5 STL.S16 [R1+0x80], R113 ;  /* 0x000080710100d387 */ /* 0x0003e80000100600 */
[----:B------:R1:W-:Y:S01]  /*25390*/  @!P6 STL.S16 [R1+0x7c], R97 ;  /* 0x00007c610100e387 */ /* 0x0003e20000100600 */
[----:B--2---:R-:W-:Y:S01]  /*253a0*/  FADD.FTZ R3, R92, R101 ;  /* 0x000000655c037221 */ /* 0x004fe20000010000 */
[----:B-1----:R-:W-:Y:S02]  /*253b0*/  PRMT R113, R86, 0x5410, R85 ;  /* 0x0000541056717816 */ /* 0x002fe40000000055 */
[----:B------:R-:W-:Y:S02]  /*253c0*/  @!P6 PRMT R85, R98, 0x5410, RZ ;  /* 0x000054106255e816 */ /* 0x000fe400000000ff */
[----:B------:R-:W-:Y:S01]  /*253d0*/  @!P5 PRMT R86, R116, 0x5410, RZ ;  /* 0x000054107456d816 */ /* 0x000fe200000000ff */
[----:B------:R2:W2:Y:S01]  /*253e0*/  LDL.S16 R98, [R1+0x9c] ;  /* 0x00009c0001627983 */ /* 0x0004a20000100600 */
[----:B------:R-:W-:Y:S01]  /*253f0*/  PRMT R116, R80, 0x5410, R79 ;  /* 0x0000541050747816 */ /* 0x000fe2000000004f */
[----:B------:R-:W-:Y:S01]  /*25400*/  FADD.FTZ R97, R89, R77 ;  /* 0x0000004d59617221 */ /* 0x000fe20000010000 */
[----:B------:R-:W-:Y:S01]  /*25410*/  SHF.R.U32.HI R77, RZ, 0x8, R91 ;  /* 0x00000008ff4d7819 */ /* 0x000fe2000001165b */
[----:B------:R-:W-:Y:S01]  /*25420*/  STG.E.U16 desc[UR30][R152.64+0x22], R85 ;  /* 0x0000225598007986 */ /* 0x000fe2000c10151e */
[----:B------:R-:W-:Y:S01]  /*25430*/  ISETP.LE.U32.AND P5, PT, R134, UR13, PT ;  /* 0x0000000d86007c0c */ /* 0x000fe2000bfa3070 */
[----:B------:R-:W1:Y:S01]  /*25440*/  MUFU.EX2 R89, R210 ;  /* 0x000000d200597308 */ /* 0x000e620000000800 */
[----:B------:R-:W-:Y:S01]  /*25450*/  LOP3.LUT R137, R77, 0xffff, RZ, 0xc0, !PT ;  /* 0x0000ffff4d897812 */ /* 0x000fe200078ec0ff */
[----:B------:R-:W-:Y:S01]  /*25460*/  STG.E.U16 desc[UR30][R152.64+0x20], R86 ;  /* 0x0000205698007986 */ /* 0x000fe2000c10151e */
[C---:B------:R-:W-:Y:S02]  /*25470*/  PRMT R77, R78.reuse, 0x7632, R77 ;  /* 0x000076324e4d7816 */ /* 0x040fe4000000004d */
[----:B-1----:R-:W-:Y:S01]  /*25480*/  F2FP.F16.F32.PACK_AB R92, R89, R92 ;  /* 0x0000005c595c723e */ /* 0x002fe200000000ff */
[----:B----4-:R-:W-:Y:S05]  /*25490*/  @!P4 HADD2 R115, -R80.H0_H0, -RZ.H0_H0 ;  /* 0xa00000ff5073c230 */ /* 0x010fea0000000900 */
[----:B------:R-:W-:Y:S01]  /*254a0*/  PRMT R91, R115, 0x7610, R91 ;  /* 0x00007610735b7816 */ /* 0x000fe2000000005b */
[----:B------:R1:W-:Y:S03]  /*254b0*/  @!P4 STL.S16 [R1+0x74], R115 ;  /* 0x000074730100c387 */ /* 0x0003e60000100600 */
[----:B------:R-:W-:Y:S02]  /*254c0*/  @!P4 PRMT R80, R91, 0x5410, RZ ;  /* 0x000054105b50c816 */ /* 0x000fe400000000ff */
[----:B------:R-:W-:Y:S01]  /*254d0*/  ISETP.LE.U32.AND P4, PT, R135, UR13, PT ;  /* 0x0000000d87007c0c */ /* 0x000fe2000bf83070 */
[----:B------:R-:W-:Y:S02]  /*254e0*/  MUFU.EX2 R91, R208 ;  /* 0x000000d0005b7308 */ /* 0x000fe40000000800 */
[----:B------:R-:W-:Y:S01]  /*254f0*/  STG.E.U16 desc[UR30][R156.64+0x1e], R80 ;  /* 0x00001e509c007986 */ /* 0x000fe2000c10151e */
[----:B-1----:R-:W-:Y:S01]  /*25500*/  PRMT R115, R78, 0x5410, R77 ;  /* 0x000054104e737816 */ /* 0x002fe2000000004d */
[----:B-----5:R-:W-:Y:S02]  /*25510*/  @!P1 HADD2 R111, -R78.H0_H0, -RZ.H0_H0 ;  /* 0xa00000ff4e6f9230 */ /* 0x020fe40000000900 */
[----:B---3--:R-:W-:Y:S03]  /*25520*/  @!P0 HADD2 R110, -R77.H0_H0, -RZ.H0_H0 ;  /* 0xa00000ff4d6e8230 */ /* 0x008fe60000000900 */
[----:B------:R-:W-:Y:S02]  /*25530*/  PRMT R0, R111, 0x7610, R0 ;  /* 0x000076106f007816 */ /* 0x000fe40000000000 */
[----:B------:R-:W-:Y:S02]  /*25540*/  PRMT R104, R110, 0x7610, R104 ;  /* 0x000076106e687816 */ /* 0x000fe40000000068 */
[----:B------:R-:W-:Y:S02]  /*25550*/  @!P1 PRMT R78, R0, 0x5410, RZ ;  /* 0x00005410004e9816 */ /* 0x000fe400000000ff */
[----:B------:R-:W-:Y:S01]  /*25560*/  @!P0 PRMT R77, R104, 0x5410, RZ ;  /* 0x00005410684d8816 */ /* 0x000fe200000000ff */
[----:B------:R-:W-:Y:S01]  /*25570*/  FADD.FTZ R104, R89, R3 ;  /* 0x0000000359687221 */ /* 0x000fe20000010000 */
[----:B------:R-:W-:Y:S01]  /*25580*/  LOP3.LUT R89, R233, UR42, RZ, 0x3c, !PT ;  /* 0x0000002ae9597c12 */ /* 0x000fe2000f8e3cff */
[----:B------:R-:W-:Y:S01]  /*25590*/  MUFU.EX2 R3, R204 ;  /* 0x000000cc00037308 */ /* 0x000fe20000000800 */
[----:B------:R-:W-:Y:S03]  /*255a0*/  SHF.R.U32.HI R0, RZ, 0x10, R120 ;  /* 0x00000010ff007819 */ /* 0x000fe60000011678 */
[----:B------:R-:W-:Y:S04]  /*255b0*/  IMAD.WIDE.U32 R126, R89, -0x326172a9, RZ ;  /* 0xcd9e8d57597e7825 */ /* 0x000fe800078e00ff */
[----:B------:R-:W-:Y:S01]  /*255c0*/  @!P2 HADD2 R112, -R79.H0_H0, -RZ.H0_H0 ;  /* 0xa00000ff4f70a230 */ /* 0x000fe20000000900 */
[----:B------:R-:W-:Y:S04]  /*255d0*/  LOP3.LUT R122, R127, UR27, R124, 0x96, !PT ;  /* 0x0000001b7f7a7c12 */ /* 0x000fe8000f8e967c */
[----:B------:R1:W-:Y:S01]  /*255e0*/  @!P2 STL.S16 [R1+0x84], R112 ;  /* 0x000084700100a387 */ /* 0x0003e20000100600 */
[----:B------:R-:W-:Y:S03]  /*255f0*/  PRMT R96, R112, 0x7610, R96 ;  /* 0x0000761070607816 */ /* 0x000fe60000000060 */
[----:B------:R3:W-:Y:S01]  /*25600*/  @!P1 STL.S16 [R1+0x94], R111 ;  /* 0x0000946f01009387 */ /* 0x0007e20000100600 */
[----:B------:R-:W-:Y:S01]  /*25610*/  @!P2 PRMT R79, R96, 0x5410, RZ ;  /* 0x00005410604fa816 */ /* 0x000fe200000000ff */
[----:B------:R-:W-:Y:S01]  /*25620*/  IMAD.WIDE.U32 R122, R122, -0x2daee0ad, RZ ;  /* 0xd2511f537a7a7825 */ /* 0x000fe200078e00ff */
[----:B------:R-:W-:Y:S01]  /*25630*/  ISETP.LE.U32.AND P1, PT, R137, UR13, PT ;  /* 0x0000000d89007c0c */ /* 0x000fe2000bf23070 */
[----:B------:R-:W-:Y:S01]  /*25640*/  @!P0 STL.S16 [R1+0x98], R110 ;  /* 0x0000986e01008387 */ /* 0x000fe20000100600 */
[----:B------:R-:W-:Y:S01]  /*25650*/  ISETP.LE.U32.AND P2, PT, R136, UR13, PT ;  /* 0x0000000d88007c0c */ /* 0x000fe2000bf43070 */
[----:B------:R-:W4:Y:S02]  /*25660*/  MUFU.EX2 R96, R205 ;  /* 0x000000cd00607308 */ /* 0x000f240000000800 */
[----:B------:R-:W-:Y:S04]  /*25670*/  STG.E.U16 desc[UR30][R156.64+0x20], R79 ;  /* 0x0000204f9c007986 */ /* 0x000fe8000c10151e */
[----:B------:R-:W-:Y:S04]  /*25680*/  STG.E.U16 desc[UR30][R154.64+0x20], R78 ;  /* 0x0000204e9a007986 */ /* 0x000fe8000c10151e */
[----:B------:R-:W-:Y:S01]  /*25690*/  STG.E.U16 desc[UR30][R154.64+0x22], R77 ;  /* 0x0000224d9a007986 */ /* 0x000fe2000c10151e */
[----:B-1----:R-:W-:Y:S02]  /*256a0*/  LOP3.LUT R112, R0, 0xff, RZ, 0xc0, !PT ;  /* 0x000000ff00707812 */ /* 0x002fe400078ec0ff */
[----:B------:R-:W-:Y:S01]  /*256b0*/  PRMT R0, R94, 0x7632, R0 ;  /* 0x000076325e007816 */ /* 0x000fe20000000000 */
[----:B----4-:R-:W-:Y:S01]  /*256c0*/  FADD.FTZ R89, R96, R99 ;  /* 0x0000006360597221 */ /* 0x010fe20000010000 */
[----:B------:R-:W-:Y:S01]  /*256d0*/  SHF.R.U32.HI R94, RZ, 0x18, R120 ;  /* 0x00000018ff5e7819 */ /* 0x000fe20000011678 */
[----:B--2---:R-:W-:Y:S01]  /*256e0*/  @!P3 HADD2 R98, -R2.H0_H0, -RZ.H0_H0 ;  /* 0xa00000ff0262b230 */ /* 0x004fe20000000900 */
[C---:B------:R-:W-:Y:S01]  /*256f0*/  F2FP.F16.F32.PACK_AB R96, R72.reuse, R96 ;  /* 0x000000604860723e */ /* 0x040fe200000000ff */
[----:B------:R-:W-:Y:S01]  /*25700*/  FADD.FTZ R132, R72, R89 ;  /* 0x0000005948847221 */ /* 0x000fe20000010000 */
[----:B------:R-:W-:Y:S01]  /*25710*/  ISETP.LE.U32.AND P0, PT, R94, UR13, PT ;  /* 0x0000000d5e007c0c */ /* 0x000fe2000bf03070 */
[----:B------:R-:W-:Y:S01]  /*25720*/  FADD.FTZ R94, R93, R100 ;  /* 0x000000645d5e7221 */ /* 0x000fe20000010000 */
[----:B------:R-:W-:Y:S01]  /*25730*/  PRMT R107, R98, 0x7610, R107 ;  /* 0x00007610626b7816 */ /* 0x000fe2000000006b */
[----:B------:R1:W-:Y:S01]  /*25740*/  @!P3 STL.S16 [R1+0x9c], R98 ;  /* 0x00009c620100b387 */ /* 0x0003e20000100600 */
[----:B------:R-:W-:Y:S01]  /*25750*/  LOP3.LUT R100, R123, UR39, R242, 0x96, !PT ;  /* 0x000000277b647c12 */ /* 0x000fe2000f8e96f2 */
[C---:B------:R-:W-:Y:S01]  /*25760*/  FADD.FTZ R131, R91.reuse, R94 ;  /* 0x0000005e5b837221 */ /* 0x040fe20000010000 */
[----:B------:R-:W-:Y:S01]  /*25770*/  F2FP.F16.F32.PACK_AB R93, R91, R93 ;  /* 0x0000005d5b5d723e */ /* 0x000fe200000000ff */
[----:B------:R2:W4:Y:S01]  /*25780*/  LDL.S16 R193, [R1+0xd4] ;  /* 0x0000d40001c17983 */ /* 0x0005220000100600 */
[----:B---3--:R-:W-:Y:S01]  /*25790*/  PRMT R111, R2, 0x5410, R0 ;  /* 0x00005410026f7816 */ /* 0x008fe20000000000 */
[----:B------:R-:W-:Y:S01]  /*257a0*/  IMAD.WIDE.U32 R100, R100, -0x326172a9, RZ ;  /* 0xcd9e8d5764647825 */ /* 0x000fe200078e00ff */
[----:B------:R-:W-:Y:S01]  /*257b0*/  @!P3 PRMT R2, R107, 0x5410, RZ ;  /* 0x000054106b02b816 */ /* 0x000fe200000000ff */
[----:B------:R2:W3:Y:S01]  /*257c0*/  LDL.S16 R191, [R1+0xd0] ;  /* 0x0000d00001bf7983 */ /* 0x0004e20000100600 */
[----:B------:R-:W-:Y:S01]  /*257d0*/  ISETP.LE.U32.AND P6, PT, R112, UR13, PT ;  /* 0x0000000d70007c0c */ /* 0x000fe2000bfc3070 */
[----:B------:R-:W-:Y:S01]  /*257e0*/  MUFU.EX2 R107, R213 ;  /* 0x000000d5006b7308 */ /* 0x000fe20000000800 */
[----:B------:R-:W-:Y:S01]  /*257f0*/  LOP3.LUT R74, R101, UR38, R202, 0x96, !PT ;  /* 0x00000026654a7c12 */ /* 0x000fe2000f8e96ca */
[----:B------:R2:W5:Y:S04]  /*25800*/  LDL.S16 R149, [R1+0xe0] ;  /* 0x0000e00001957983 */ /* 0x0005680000100600 */
[----:B------:R-:W-:Y:S01]  /*25810*/  IMAD.WIDE.U32 R74, R74, -0x2daee0ad, RZ ;  /* 0xd2511f534a4a7825 */ /* 0x000fe200078e00ff */
[----:B------:R2:W2:Y:S04]  /*25820*/  LDL.S16 R145, [R1+0xd8] ;  /* 0x0000d80001917983 */ /* 0x0004a80000100600 */
[----:B------:R-:W-:Y:S01]  /*25830*/  STG.E.U16 desc[UR30][R150.64+0x30], R2 ;  /* 0x0000300296007986 */ /* 0x000fe2000c10151e */
[----:B-1----:R-:W1:Y:S02]  /*25840*/  MUFU.EX2 R98, R201 ;  /* 0x000000c900627308 */ /* 0x002e640000000800 */
[----:B-1----:R-:W-:Y:S01]  /*25850*/  FADD.FTZ R72, R98, R97 ;  /* 0x0000006162487221 */ /* 0x002fe20000010000 */
[C---:B------:R-:W-:Y:S01]  /*25860*/  F2FP.F16.F32.PACK_AB R98, R3.reuse, R98 ;  /* 0x000000620362723e */ /* 0x040fe200000000ff */
[----:B------:R-:W-:Y:S02]  /*25870*/  IMAD.MOV.U32 R97, RZ, RZ, 0x7054 ;  /* 0x00007054ff617424 */ /* 0x000fe400078e00ff */
[----:B------:R-:W-:Y:S01]  /*25880*/  FADD.FTZ R130, R3, R72 ;  /* 0x0000004803827221 */ /* 0x000fe20000010000 */
[----:B------:R-:W-:Y:S03]  /*25890*/  LOP3.LUT R3, R203, UR40, R126, 0x96, !PT ;  /* 0x00000028cb037c12 */ /* 0x000fe6000f8e967e */
[----:B------:R-:W1:Y:S02]  /*258a0*/  MUFU.EX2 R72, R214 ;  /* 0x000000d600487308 */ /* 0x000e640000000800 */
[----:B------:R-:W-:Y:S08]  /*258b0*/  IMAD.WIDE.U32 R124, R3, -0x2daee0ad, RZ ;  /* 0xd2511f53037c7825 */ /* 0x000ff000078e00ff */
[----:B------:R-:W1:Y:S01]  /*258c0*/  MUFU.EX2 R3, R215 ;  /* 0x000000d700037308 */ /* 0x000e620000000800 */
[----:B------:R-:W-:Y:S02]  /*258d0*/  LOP3.LUT R122, R125, UR37, R122, 0x96, !PT ;  /* 0x000000257d7a7c12 */ /* 0x000fe4000f8e967a */
[----:B------:R-:W-:Y:S02]  /*258e0*/  LOP3.LUT R123, R75, UR33, R124, 0x96, !PT ;  /* 0x000000214b7b7c12 */ /* 0x000fe4000f8e967c */
[----:B------:R-:W-:Y:S01]  /*258f0*/  LOP3.LUT R75, R127, UR27, R138, 0x96, !PT ;  /* 0x0000001b7f4b7c12 */ /* 0x000fe2000f8e968a */
[----:B------:R-:W-:Y:S01]  /*25900*/  IMAD.WIDE.U32 R124, R122, -0x326172a9, RZ ;  /* 0xcd9e8d577a7c7825 */ /* 0x000fe200078e00ff */
[----:B------:R-:W-:Y:S01]  /*25910*/  SHF.R.U32.HI R138, RZ, 0x10, R118 ;  /* 0x00000010ff8a7819 */ /* 0x000fe20000011676 */
[----:B------:R-:W-:Y:S02]  /*25920*/  UIADD3 UR27, UR34, -0x4ab325aa, URZ ;  /* 0xb54cda56221b7890 */ /* 0x000fe4000fffe03f */
[----:B-1----:R-:W-:Y:S01]  /*25930*/  FADD.FTZ R76, R72, R104 ;  /* 0x00000068484c7221 */ /* 0x002fe20000010000 */
[----:B------:R-:W-:Y:S01]  /*25940*/  IMAD.WIDE.U32 R122, R123, -0x326172a9, RZ ;  /* 0xcd9e8d577b7a7825 */ /* 0x000fe200078e00ff */
[----:B------:R-:W-:Y:S01]  /*25950*/  LOP3.LUT R100, R125, UR36, R100, 0x96, !PT ;  /* 0x000000247d647c12 */ /* 0x000fe2000f8e9664 */
[----:B------:R-:W-:Y:S03]  /*25960*/  MUFU.EX2 R104, R222 ;  /* 0x000000de00687308 */ /* 0x000fe60000000800 */
[----:B------:R-:W-:Y:S01]  /*25970*/  LOP3.LUT R148, R123, UR32, R124, 0x96, !PT ;  /* 0x000000207b947c12 */ /* 0x000fe2000f8e967c */
[----:B------:R-:W-:Y:S01]  /*25980*/  IMAD.WIDE.U32 R194, R100, -0x2daee0ad, RZ ;  /* 0xd2511f5364c27825 */ /* 0x000fe200078e00ff */
[C---:B------:R-:W-:Y:S02]  /*25990*/  F2FP.F16.F32.PACK_AB R100, R3.reuse, R72 ;  /* 0x000000480364723e */ /* 0x040fe400000000ff */
[----:B------:R-:W-:Y:S01]  /*259a0*/  LOP3.LUT R123, R118, 0xffff, RZ, 0xc0, !PT ;  /* 0x0000ffff767b7812 */ /* 0x000fe200078ec0ff */
[----:B------:R-:W-:Y:S01]  /*259b0*/  FADD.FTZ R110, R3, R76 ;  /* 0x0000004c036e7221 */ /* 0x000fe20000010000 */
[----:B------:R-:W-:Y:S01]  /*259c0*/  LOP3.LUT R101, R195, UR29, R74, 0x96, !PT ;  /* 0x0000001dc3657c12 */ /* 0x000fe2000f8e964a */
[----:B------:R-:W1:Y:S01]  /*259d0*/  MUFU.EX2 R76, R218 ;  /* 0x000000da004c7308 */ /* 0x000e620000000800 */
[----:B------:R-:W-:Y:S01]  /*259e0*/  LOP3.LUT R74, R229, UR40, R126, 0x96, !PT ;  /* 0x00000028e54a7c12 */ /* 0x000fe2000f8e967e */
[----:B------:R-:W-:Y:S04]  /*259f0*/  IMAD.WIDE.U32 R126, R75, -0x2daee0ad, RZ ;  /* 0xd2511f534b7e7825 */ /* 0x000fe800078e00ff */
[----:B------:R-:W-:Y:S01]  /*25a00*/  IMAD.WIDE.U32 R124, R74, -0x2daee0ad, RZ ;  /* 0xd2511f534a7c7825 */ /* 0x000fe200078e00ff */
[----:B------:R-:W-:Y:S03]  /*25a10*/  LOP3.LUT R3, R127, UR39, R244, 0x96, !PT ;  /* 0x000000277f037c12 */ /* 0x000fe6000f8e96f4 */
[----:B------:R-:W-:Y:S01]  /*25a20*/  MUFU.EX2 R195, R231 ;  /* 0x000000e700c37308 */ /* 0x000fe20000000800 */
[----:B------:R-:W-:Y:S01]  /*25a30*/  LOP3.LUT R74, R125, UR37, R126, 0x96, !PT ;  /* 0x000000257d4a7c12 */ /* 0x000fe2000f8e967e */
[----:B------:R-:W-:Y:S04]  /*25a40*/  IMAD.WIDE.U32 R126, R3, -0x326172a9, RZ ;  /* 0xcd9e8d57037e7825 */ /* 0x000fe800078e00ff */
[----:B------:R-:W-:Y:S01]  /*25a50*/  IMAD.WIDE.U32 R74, R74, -0x326172a9, RZ ;  /* 0xcd9e8d574a4a7825 */ /* 0x000fe200078e00ff */
[----:B------:R-:W-:Y:S04]  /*25a60*/  LOP3.LUT R72, R127, UR38, R228, 0x96, !PT ;  /* 0x000000267f487c12 */ /* 0x000fe8000f8e96e4 */
[----:B------:R-:W-:Y:S01]  /*25a70*/  LOP3.LUT R3, R75, UR36, R126, 0x96, !PT ;  /* 0x000000244b037c12 */ /* 0x000fe2000f8e967e */
[----:B------:R-:W-:Y:S01]  /*25a80*/  IMAD.WIDE.U32 R72, R72, -0x2daee0ad, RZ ;  /* 0xd2511f5348487825 */ /* 0x000fe200078e00ff */
[----:B------:R-:W1:Y:S03]  /*25a90*/  MUFU.EX2 R75, R220 ;  /* 0x000000dc004b7308 */ /* 0x000e660000000800 */
[----:B------:R-:W-:Y:S01]  /*25aa0*/  IMAD.WIDE.U32 R160, R3, -0x2daee0ad, RZ ;  /* 0xd2511f5303a07825 */ /* 0x000fe200078e00ff */
[----:B------:R-:W-:Y:S02]  /*25ab0*/  LOP3.LUT R124, R73, UR33, R124, 0x96, !PT ;  /* 0x00000021497c7c12 */ /* 0x000fe4000f8e967c */
[----:B------:R-:W-:Y:S02]  /*25ac0*/  LOP3.LUT R3, R141, UR27, R162, 0x96, !PT ;  /* 0x0000001b8d037c12 */ /* 0x000fe4000f8e96a2 */
[----:B------:R-:W-:Y:S01]  /*25ad0*/  LOP3.LUT R99, R161, UR29, R72, 0x96, !PT ;  /* 0x0000001da1637c12 */ /* 0x000fe2000f8e9648 */
[----:B------:R-:W-:Y:S01]  /*25ae0*/  IMAD.WIDE.U32 R124, R124, -0x326172a9, RZ ;  /* 0xcd9e8d577c7c7825 */ /* 0x000fe200078e00ff */
[----:B------:R-:W-:Y:S01]  /*25af0*/  LOP3.LUT R72, R3, 0xffff, RZ, 0xc0, !PT ;  /* 0x0000ffff03487812 */ /* 0x000fe200078ec0ff */
[----:B------:R-:W-:Y:S01]  /*25b00*/  UIADD3 UR29, UR35, 0x646e171e, URZ ;  /* 0x646e171e231d7890 */ /* 0x000fe2000fffe03f */
[--C-:B------:R-:W-:Y:S02]  /*25b10*/  SHF.R.U32.HI R73, RZ, 0x10, R3.reuse ;  /* 0x00000010ff497819 */ /* 0x100fe40000011603 */
[----:B------:R-:W-:Y:S01]  /*25b20*/  LOP3.LUT R158, R125, UR32, R74, 0x96, !PT ;  /* 0x000000207d9e7c12 */ /* 0x000fe2000f8e964a */
[----:B------:R-:W-:Y:S01]  /*25b30*/  IMAD.U32 R125, RZ, RZ, UR13 ;  /* 0x0000000dff7d7e24 */ /* 0x000fe2000f8e00ff */
[----:B------:R-:W-:Y:S02]  /*25b40*/  SHF.R.U32.HI R74, RZ, 0x8, R72 ;  /* 0x00000008ff4a7819 */ /* 0x000fe40000011648 */
[----:B------:R-:W-:Y:S02]  /*25b50*/  LOP3.LUT R89, R3, 0xff, RZ, 0xc0, !PT ;  /* 0x000000ff03597812 */ /* 0x000fe400078ec0ff */
[----:B------:R-:W-:Y:S02]  /*25b60*/  SHF.R.U32.HI R91, RZ, 0x18, R3 ;  /* 0x00000018ff5b7819 */ /* 0x000fe40000011603 */
[----:B------:R-:W-:Y:S02]  /*25b70*/  LOP3.LUT R72, R73, 0xff, RZ, 0xc0, !PT ;  /* 0x000000ff49487812 */ /* 0x000fe400078ec0ff */
[----:B------:R-:W-:Y:S02]  /*25b80*/  LOP3.LUT R3, R140, 0xffff, RZ, 0xc0, !PT ;  /* 0x0000ffff8c037812 */ /* 0x000fe400078ec0ff */
[----:B------:R-:W-:Y:S02]  /*25b90*/  PRMT R94, R72, 0x5410, R91 ;  /* 0x00005410485e7816 */ /* 0x000fe4000000005b */
[----:B------:R-:W-:Y:S02]  /*25ba0*/  LOP3.LUT R72, R140, 0xff, RZ, 0xc0, !PT ;  /* 0x000000ff8c487812 */ /* 0x000fe400078ec0ff */
[----:B------:R-:W-:Y:S02]  /*25bb0*/  SHF.R.U32.HI R3, RZ, 0x8, R3 ;  /* 0x00000008ff037819 */ /* 0x000fe40000011603 */
[----:B------:R-:W-:Y:S02]  /*25bc0*/  PRMT R125, R125, R97, UR13 ;  /* 0x0000000d7d7d7e16 */ /* 0x000fe40008000061 */
[----:B------:R-:W-:Y:S02]  /*25bd0*/  PRMT R143, R72, 0x5410, R3 ;  /* 0x00005410488f7816 */ /* 0x000fe40000000003 */
[--C-:B------:R-:W-:Y:S02]  /*25be0*/  SHF.R.U32.HI R3, RZ, 0x10, R140.reuse ;  /* 0x00000010ff037819 */ /* 0x100fe4000001168c */
[----:B------:R-:W-:Y:S02]  /*25bf0*/  SHF.R.U32.HI R140, RZ, 0x18, R140 ;  /* 0x00000018ff8c7819 */ /* 0x000fe4000001168c */
[----:B------:R-:W-:Y:S02]  /*25c00*/  LOP3.LUT R3, R3, 0xff, RZ, 0xc0, !PT ;  /* 0x000000ff03037812 */ /* 0x000fe400078ec0ff */
[----:B------:R-:W-:Y:S02]  /*25c10*/  PRMT R73, R89, 0x5410, R74 ;  /* 0x0000541059497816 */ /* 0x000fe4000000004a */
[----:B------:R-:W-:Y:S01]  /*25c20*/  PRMT R142, R3, 0x5410, R140 ;  /* 0x00005410038e7816 */ /* 0x000fe2000000008c */
[----:B-1----:R-:W-:Y:S01]  /*25c30*/  FADD.FTZ R3, R76, R131 ;  /* 0x000000834c037221 */ /* 0x002fe20000010000 */
[C---:B------:R-:W-:Y:S01]  /*25c40*/  F2FP.F16.F32.PACK_AB R144, R75.reuse, R76 ;  /* 0x0000004c4b90723e */ /* 0x040fe200000000ff */
[----:B------:R-:W1:Y:S01]  /*25c50*/  MUFU.EX2 R89, R217 ;  /* 0x000000d900597308 */ /* 0x000e620000000800 */
[--C-:B------:R-:W-:Y:S01]  /*25c60*/  HSET2.LE.AND R72, R73, R125.reuse, PT ;  /* 0x0000007d49487233 */ /* 0x100fe20003803000 */
[--C-:B------:R-:W-:Y:S01]  /*25c70*/  FADD.FTZ R97, R75, R3.reuse ;  /* 0x000000034b617221 */ /* 0x100fe20000010000 */
[----:B------:R-:W-:Y:S01]  /*25c80*/  PRMT R3, R133, 0x7610, R3 ;  /* 0x0000761085037816 */ /* 0x000fe20000000003 */
[----:B------:R-:W-:Y:S01]  /*25c90*/  FADD.FTZ R75, R107, R130 ;  /* 0x000000826b4b7221 */ /* 0x000fe20000010000 */
[----:B------:R-:W-:Y:S02]  /*25ca0*/  LOP3.LUT R117, R119, UR29, R226, 0x96, !PT ;  /* 0x0000001d77757c12 */ /* 0x000fe4000f8e96e2 */
[----:B------:R-:W-:Y:S03]  /*25cb0*/  LOP3.LUT R72, R72, R87, RZ, 0xc0, !PT ;  /* 0x0000005748487212 */ /* 0x000fe600078ec0ff */
[----:B------:R-:W1:Y:S01]  /*25cc0*/  MUFU.EX2 R73, R216 ;  /* 0x000000d800497308 */ /* 0x000e620000000800 */
[----:B------:R-:W-:Y:S02]  /*25cd0*/  PRMT R87, R133, 0x7632, R87 ;  /* 0x0000763285577816 */ /* 0x000fe40000000057 */
[----:B------:R-:W-:Y:S01]  /*25ce0*/  LOP3.LUT R140, R118, 0xff, RZ, 0xc0, !PT ;  /* 0x000000ff768c7812 */ /* 0x000fe200078ec0ff */
[----:B------:R-:W-:Y:S01]  /*25cf0*/  IMAD.WIDE.U32 R118, R101, -0x326172a9, RZ ;  /* 0xcd9e8d5765767825 */ /* 0x000fe200078e00ff */
[----:B------:R-:W-:Y:S02]  /*25d00*/  PRMT R91, R88, 0x7632, R91 ;  /* 0x00007632585b7816 */ /* 0x000fe4000000005b */
[----:B------:R-:W-:Y:S03]  /*25d10*/  LOP3.LUT R133, R120, 0xff, RZ, 0xc0, !PT ;  /* 0x000000ff78857812 */ /* 0x000fe600078ec0ff */
[----:B------:R-:W1:Y:S01]  /*25d20*/  MUFU.EX2 R74, R219 ;  /* 0x000000db004a7308 */ /* 0x000e620000000800 */
[C---:B------:R-:W-:Y:S01]  /*25d30*/  LOP3.LUT R85, R118.reuse, 0xff, RZ, 0xc0, !PT ;  /* 0x000000ff76557812 */ /* 0x040fe200078ec0ff */
[----:B-1----:R-:W-:Y:S01]  /*25d40*/  FADD.FTZ R76, R89, R132 ;  /* 0x00000084594c7221 */ /* 0x002fe20000010000 */
[----:B------:R-:W-:Y:S02]  /*25d50*/  LOP3.LUT R80, R118, 0xff, RZ, 0xc0, !PT ;  /* 0x000000ff76507812 */ /* 0x000fe400078ec0ff */
[----:B------:R-:W-:Y:S02]  /*25d60*/  SHF.R.U32.HI R86, RZ, 0x10, R118 ;  /* 0x00000010ff567819 */ /* 0x000fe40000011676 */
[C---:B------:R-:W-:Y:S01]  /*25d70*/  F2FP.F16.F32.PACK_AB R107, R73.reuse, R107 ;  /* 0x0000006b496b723e */ /* 0x040fe200000000ff */
[----:B------:R-:W-:Y:S01]  /*25d80*/  FADD.FTZ R197, R73, R75 ;  /* 0x0000004b49c57221 */ /* 0x000fe20000010000 */
[----:B------:R-:W-:Y:S04]  /*25d90*/  LOP3.LUT R73, R120, 0xffff, RZ, 0xc0, !PT ;  /* 0x0000ffff78497812 */ /* 0x000fe800078ec0ff */
[----:B------:R-:W-:Y:S02]  /*25da0*/  SHF.R.U32.HI R73, RZ, 0x8, R73 ;  /* 0x00000008ff497819 */ /* 0x000fe40000011649 */
[C---:B------:R-:W-:Y:S01]  /*25db0*/  F2FP.F16.F32.PACK_AB R147, R74.reuse, R89 ;  /* 0x000000594a93723e */ /* 0x040fe200000000ff */
[----:B------:R-:W-:Y:S01]  /*25dc0*/  FADD.FTZ R198, R74, R76 ;  /* 0x0000004c4ac67221 */ /* 0x000fe20000010000 */
[----:B------:R-:W-:Y:S01]  /*25dd0*/  LOP3.LUT R73, R73, 0xffff, RZ, 0xc0, !PT ;  /* 0x0000ffff49497812 */ /* 0x000fe200078ec0ff */
[----:B------:R-:W1:Y:S01]  /*25de0*/  MUFU.EX2 R74, R224 ;  /* 0x000000e0004a7308 */ /* 0x000e620000000800 */
[----:B------:R-:W-:Y:S02]  /*25df0*/  LOP3.LUT R76, R119, UR26, R122, 0x96, !PT ;  /* 0x0000001a774c7c12 */ /* 0x000fe4000f8e967a */
[----:B------:R-:W-:Y:S02]  /*25e00*/  PRMT R89, R90, 0x7632, R89 ;  /* 0x000076325a597816 */ /* 0x000fe40000000059 */
[C---:B------:R-:W-:Y:S02]  /*25e10*/  LOP3.LUT R75, R76.reuse, 0xff, RZ, 0xc0, !PT ;  /* 0x000000ff4c4b7812 */ /* 0x040fe400078ec0ff */
[----:B------:R-:W-:Y:S02]  /*25e20*/  LOP3.LUT R83, R76, 0xffff, RZ, 0xc0, !PT ;  /* 0x0000ffff4c537812 */ /* 0x000fe400078ec0ff */
[--C-:B------:R-:W-:Y:S02]  /*25e30*/  SHF.R.U32.HI R84, RZ, 0x10, R76.reuse ;  /* 0x00000010ff547819 */ /* 0x100fe4000001164c */
[----:B------:R-:W-:Y:S02]  /*25e40*/  SHF.R.U32.HI R83, RZ, 0x8, R83 ;  /* 0x00000008ff537819 */ /* 0x000fe40000011653 */
[----:B------:R-:W-:Y:S01]  /*25e50*/  SHF.R.U32.HI R76, RZ, 0x18, R76 ;  /* 0x00000018ff4c7819 */ /* 0x000fe2000001164c */
[----:B----4-:R-:W-:Y:S02]  /*25e60*/  @!P1 HADD2 R193, -R0.H0_H0, -RZ.H0_H0 ;  /* 0xa00000ff00c19230 */ /* 0x010fe40000000900 */
[----:B---3--:R-:W-:Y:S03]  /*25e70*/  @!P2 HADD2 R191, -R3.H0_H0, -RZ.H0_H0 ;  /* 0xa00000ff03bfa230 */ /* 0x008fe60000000900 */
[----:B------:R-:W-:Y:S01]  /*25e80*/  PRMT R215, R193, 0x7610, R215 ;  /* 0x00007610c1d77816 */ /* 0x000fe200000000d7 */
[----:B------:R3:W-:Y:S01]  /*25e90*/  @!P1 STL.S16 [R1+0xd4], R193 ;  /* 0x0000d4c101009387 */ /* 0x0007e20000100600 */
[----:B------:R-:W-:Y:S01]  /*25ea0*/  ISETP.LE.U32.AND P1, PT, R73, UR13, PT ;  /* 0x0000000d49007c0c */ /* 0x000fe2000bf23070 */
[----:B-----5:R-:W-:Y:S01]  /*25eb0*/  @!P4 HADD2 R149, -R87.H0_H0, -RZ.H0_H0 ;  /* 0xa00000ff5795c230 */ /* 0x020fe20000000900 */
[--C-:B------:R-:W-:Y:S01]  /*25ec0*/  HSET2.LE.AND R73, R94, R125.reuse, PT ;  /* 0x0000007d5e497233 */ /* 0x100fe20003803000 */
[----:B------:R-:W-:Y:S01]  /*25ed0*/  @!P2 STL.S16 [R1+0xd0], R191 ;  /* 0x0000d0bf0100a387 */ /* 0x000fe20000100600 */
[----:B------:R-:W-:Y:S02]  /*25ee0*/  ISETP.LE.U32.AND P2, PT, R76, UR13, PT ;  /* 0x0000000d4c007c0c */ /* 0x000fe4000bf43070 */
[----:B------:R-:W-:Y:S01]  /*25ef0*/  PRMT R94, R92, 0x7632, R94 ;  /* 0x000076325c5e7816 */ /* 0x000fe2000000005e */
[----:B------:R4:W5:Y:S01]  /*25f00*/  LDL.S16 R141, [R1+0xb8] ;  /* 0x0000b800018d7983 */ /* 0x0009620000100600 */
[----:B------:R-:W-:Y:S01]  /*25f10*/  LOP3.LUT R73, R73, R95, RZ, 0xc0, !PT ;  /* 0x0000005f49497212 */ /* 0x000fe200078ec0ff */
[----:B--2---:R-:W-:Y:S01]  /*25f20*/  @!P5 HADD2 R145, -R90.H0_H0, -RZ.H0_H0 ;  /* 0xa00000ff5a91d230 */ /* 0x004fe20000000900 */
[----:B------:R-:W-:Y:S01]  /*25f30*/  PRMT R210, R149, 0x7610, R210 ;  /* 0x0000761095d27816 */ /* 0x000fe200000000d2 */
[----:B------:R4:W2:Y:S01]  /*25f40*/  LDL.S16 R131, [R1+0xb4] ;  /* 0x0000b40001837983 */ /* 0x0008a20000100600 */
[----:B------:R-:W-:Y:S01]  /*25f50*/  PRMT R214, R191, 0x7610, R214 ;  /* 0x00007610bfd67816 */ /* 0x000fe200000000d6 */
[----:B------:R-:W-:Y:S01]  /*25f60*/  FADD.FTZ R95, R82, R97 ;  /* 0x00000061525f7221 */ /* 0x000fe20000010000 */
[----:B------:R-:W-:Y:S01]  /*25f70*/  LOP3.LUT R82, R84, 0xff, RZ, 0xc0, !PT ;  /* 0x000000ff54527812 */ /* 0x000fe200078ec0ff */
[----:B------:R4:W3:Y:S01]  /*25f80*/  LDL.S16 R127, [R1+0xb0] ;  /* 0x0000b000017f7983 */ /* 0x0008e20000100600 */
[----:B------:R-:W-:Y:S01]  /*25f90*/  LOP3.LUT R84, R83, 0xffff, RZ, 0xc0, !PT ;  /* 0x0000ffff53547812 */ /* 0x000fe200078ec0ff */
[--C-:B------:R-:W-:Y:S01]  /*25fa0*/  FADD.FTZ R200, R81, R95.reuse ;  /* 0x0000005f51c87221 */ /* 0x100fe20000010000 */
[----:B------:R-:W-:Y:S01]  /*25fb0*/  ISETP.LE.U32.AND P3, PT, R82, UR13, PT ;  /* 0x0000000d52007c0c */ /* 0x000fe2000bf63070 */
[----:B------:R4:W4:Y:S01]  /*25fc0*/  LDL.S16 R126, [R1+0xbc] ;  /* 0x0000bc00017e7983 */ /* 0x0009220000100600 */
[----:B------:R-:W-:Y:S02]  /*25fd0*/  @P1 LOP3.LUT R211, R211, 0x1000, RZ, 0xfc, !PT ;  /* 0x00001000d3d31812 */ /* 0x000fe400078efcff */
[----:B------:R-:W-:Y:S01]  /*25fe0*/  PRMT R95, R93, 0x7632, R95 ;  /* 0x000076325d5f7816 */ /* 0x000fe2000000005f */
[----:B------:R-:W-:Y:S01]  /*25ff0*/  @!P4 STL.S16 [R1+0xe0], R149 ;  /* 0x0000e0950100c387 */ /* 0x000fe20000100600 */
[----:B------:R-:W-:Y:S02]  /*26000*/  ISETP.LE.U32.AND P4, PT, R84, UR13, PT ;  /* 0x0000000d54007c0c */ /* 0x000fe4000bf83070 */
[----:B------:R-:W-:Y:S01]  /*26010*/  LOP3.LUT R211, R211, 0xffffdfff, RZ, 0xc0, !PT ;  /* 0xffffdfffd3d37812 */ /* 0x000fe200078ec0ff */
[----:B------:R-:W-:Y:S01]  /*26020*/  @!P5 STL.S16 [R1+0xd8], R145 ;  /* 0x0000d8910100d387 */ /* 0x000fe20000100600 */
[----:B------:R-:W-:Y:S01]  /*26030*/  ISETP.LE.U32.AND P5, PT, R75, UR13, PT ;  /* 0x0000000d4b007c0c */ /* 0x000fe2000bfa3070 */
[----:B------:R-:W-:Y:S01]  /*26040*/  FADD.FTZ R75, R104, R110 ;  /* 0x0000006e684b7221 */ /* 0x000fe20000010000 */
[C---:B-1----:R-:W-:Y:S02]  /*26050*/  F2FP.F16.F32.PACK_AB R104, R74.reuse, R104 ;  /* 0x000000684a68723e */ /* 0x042fe400000000ff */
[----:B------:R-:W-:Y:S01]  /*26060*/  @P0 LOP3.LUT R211, R211, 0x2000, RZ, 0xfc, !PT ;  /* 0x00002000d3d30812 */ /* 0x000fe200078efcff */
[----:B------:R-:W-:Y:S01]  /*26070*/  FADD.FTZ R201, R74, R75 ;  /* 0x0000004b4ac97221 */ /* 0x000fe20000010000 */
[----:B------:R-:W-:Y:S01]  /*26080*/  PRMT R97, R96, 0x7632, R97 ;  /* 0x0000763260617816 */ /* 0x000fe20000000061 */
[----:B------:R-:W-:Y:S01]  /*26090*/  IMAD.WIDE.U32 R74, R99, -0x326172a9, RZ ;  /* 0xcd9e8d57634a7825 */ /* 0x000fe200078e00ff */
[----:B------:R-:W-:Y:S02]  /*260a0*/  PRMT R99, R98, 0x7632, R99 ;  /* 0x0000763262637816 */ /* 0x000fe40000000063 */
[----:B------:R-:W-:Y:S02]  /*260b0*/  PRMT R209, R145, 0x7610, R209 ;  /* 0x0000761091d17816 */ /* 0x000fe400000000d1 */
[----:B------:R-:W-:Y:S02]  /*260c0*/  LOP3.LUT R81, R75, UR26, R124, 0x96, !PT ;  /* 0x0000001a4b517c12 */ /* 0x000fe4000f8e967c */
[----:B------:R-:W-:Y:S02]  /*260d0*/  LOP3.LUT R78, R74, 0xffff, RZ, 0xc0, !PT ;  /* 0x0000ffff4a4e7812 */ /* 0x000fe400078ec0ff */
[C---:B------:R-:W-:Y:S02]  /*260e0*/  LOP3.LUT R76, R81.reuse, 0xffff, RZ, 0xc0, !PT ;  /* 0x0000ffff514c7812 */ /* 0x040fe400078ec0ff */
[----:B------:R-:W-:Y:S02]  /*260f0*/  LOP3.LUT R83, R81, 0xff, RZ, 0xc0, !PT ;  /* 0x000000ff51537812 */ /* 0x000fe400078ec0ff */
[----:B------:R-:W-:Y:S02]  /*26100*/  SHF.R.U32.HI R76, RZ, 0x8, R76 ;  /* 0x00000008ff4c7819 */ /* 0x000fe4000001164c */
[--C-:B------:R-:W-:Y:S02]  /*26110*/  SHF.R.U32.HI R82, RZ, 0x10, R81.reuse ;  /* 0x00000010ff527819 */ /* 0x100fe40000011651 */
[----:B------:R-:W-:Y:S02]  /*26120*/  LOP3.LUT R76, R76, 0xffff, RZ, 0xc0, !PT ;  /* 0x0000ffff4c4c7812 */ /* 0x000fe400078ec0ff */
[----:B------:R-:W-:Y:S02]  /*26130*/  LOP3.LUT R82, R82, 0xff, RZ, 0xc0, !PT ;  /* 0x000000ff52527812 */ /* 0x000fe400078ec0ff */
[----:B------:R-:W-:Y:S02]  /*26140*/  SHF.R.U32.HI R81, RZ, 0x18, R81 ;  /* 0x00000018ff517819 */ /* 0x000fe40000011651 */
[----:B------:R-:W-:Y:S02]  /*26150*/  SHF.R.U32.HI R77, RZ, 0x10, R74 ;  /* 0x00000010ff4d7819 */ /* 0x000fe4000001164a */
[----:B------:R-:W-:Y:S01]  /*26160*/  LOP3.LUT R162, R74, 0xff, RZ, 0xc0, !PT ;  /* 0x000000ff4aa27812 */ /* 0x000fe200078ec0ff */
[----:B-----5:R-:W-:Y:S02]  /*26170*/  @!P1 HADD2 R141, -R89.H0_H0, -RZ.H0_H0 ;  /* 0xa00000ff598d9230 */ /* 0x020fe40000000900 */
[----:B--2---:R-:W-:Y:S03]  /*26180*/  @!P6 HADD2 R131, -R88.H0_H0, -RZ.H0_H0 ;  /* 0xa00000ff5883e230 */ /* 0x004fe60000000900 */
[----:B------:R-:W-:Y:S01]  /*26190*/  PRMT R208, R141, 0x7610, R208 ;  /* 0x000076108dd07816 */ /* 0x000fe200000000d0 */
[----:B------:R-:W-:Y:S01]  /*261a0*/  @!P1 STL.S16 [R1+0xb8], R141 ;  /* 0x0000b88d01009387 */ /* 0x000fe20000100600 */
[----:B------:R-:W-:Y:S01]  /*261b0*/  ISETP.LE.U32.AND P1, PT, R83, UR13, PT ;  /* 0x0000000d53007c0c */ /* 0x000fe2000bf23070 */
[----:B---3--:R-:W-:Y:S01]  /*261c0*/  @!P0 HADD2 R127, -R91.H0_H0, -RZ.H0_H0 ;  /* 0xa00000ff5b7f8230 */ /* 0x008fe20000000900 */
[----:B------:R-:W-:Y:S01]  /*261d0*/  PRMT R207, R131, 0x7610, R207 ;  /* 0x0000761083cf7816 */ /* 0x000fe200000000cf */
[----:B------:R1:W-:Y:S01]  /*261e0*/  @!P6 STL.S16 [R1+0xb4], R131 ;  /* 0x0000b4830100e387 */ /* 0x0003e20000100600 */
[----:B------:R-:W-:Y:S01]  /*261f0*/  ISETP.LE.U32.AND P6, PT, R76, UR13, PT ;  /* 0x0000000d4c007c0c */ /* 0x000fe2000bfc3070 */
[----:B----4-:R-:W-:Y:S01]  /*26200*/  @!P5 HADD2 R126, -R92.H0_H0, -RZ.H0_H0 ;  /* 0xa00000ff5c7ed230 */ /* 0x010fe20000000900 */
[----:B------:R-:W-:Y:S01]  /*26210*/  PRMT R206, R127, 0x7610, R206 ;  /* 0x000076107fce7816 */ /* 0x000fe200000000ce */
[----:B------:R2:W-:Y:S01]  /*26220*/  @!P0 STL.S16 [R1+0xb0], R127 ;  /* 0x0000b07f01008387 */ /* 0x0005e20000100600 */
[----:B------:R-:W-:Y:S02]  /*26230*/  ISETP.LE.U32.AND P0, PT, R82, UR13, PT ;  /* 0x0000000d52007c0c */ /* 0x000fe4000bf03070 */
[----:B------:R-:W-:Y:S01]  /*26240*/  PRMT R205, R126, 0x7610, R205 ;  /* 0x000076107ecd7816 */ /* 0x000fe200000000cd */
[----:B------:R3:W-:Y:S01]  /*26250*/  @!P5 STL.S16 [R1+0xbc], R126 ;  /* 0x0000bc7e0100d387 */ /* 0x0007e20000100600 */
[----:B------:R-:W-:Y:S03]  /*26260*/  LOP3.LUT R76, R118, 0xffff, RZ, 0xc0, !PT ;  /* 0x0000ffff764c7812 */ /* 0x000fe600078ec0ff */
[----:B------:R4:W5:Y:S01]  /*26270*/  LDL.S16 R132, [R1+0xcc] ;  /* 0x0000cc0001847983 */ /* 0x0009620000100600 */
[----:B------:R-:W-:Y:S02]  /*26280*/  SHF.R.U32.HI R84, RZ, 0x8, R76 ;  /* 0x00000008ff547819 */ /* 0x000fe4000001164c */
[----:B------:R-:W-:Y:S01]  /*26290*/  LOP3.LUT R76, R129, UR27, R146, 0x96, !PT ;  /* 0x0000001b814c7c12 */ /* 0x000fe2000f8e9692 */
[----:B------:R4:W4:Y:S01]  /*262a0*/  LDL.S16 R130, [R1+0xc4] ;  /* 0x0000c40001827983 */ /* 0x0009220000100600 */
[----:B------:R-:W-:Y:S02]  /*262b0*/  PRMT R193, R85, 0x5410, R84 ;  /* 0x0000541055c17816 */ /* 0x000fe40000000054 */
[C---:B------:R-:W-:Y:S01]  /*262c0*/  LOP3.LUT R84, R76.reuse, 0xffff, RZ, 0xc0, !PT ;  /* 0x0000ffff4c547812 */ /* 0x040fe200078ec0ff */
[----:B------:R4:W4:Y:S01]  /*262d0*/  LDL.S16 R101, [R1+0xa8] ;  /* 0x0000a80001657983 */ /* 0x0009220000100600 */
[----:B------:R-:W-:Y:S02]  /*262e0*/  LOP3.LUT R85, R76, 0xff, RZ, 0xc0, !PT ;  /* 0x000000ff4c557812 */ /* 0x000fe400078ec0ff */
[----:B------:R-:W-:Y:S02]  /*262f0*/  SHF.R.U32.HI R84, RZ, 0x8, R84 ;  /* 0x00000008ff547819 */ /* 0x000fe40000011654 */
[----:B------:R-:W-:Y:S01]  /*26300*/  LOP3.LUT R146, R74, 0xffff, RZ, 0xc0, !PT ;  /* 0x0000ffff4a927812 */ /* 0x000fe200078ec0ff */
[----:B-1----:R1:W4:Y:S01]  /*26310*/  LDL.S16 R131, [R1+0xc8] ;  /* 0x0000c80001837983 */ /* 0x0023220000100600 */
[----:B------:R-:W-:Y:S03]  /*26320*/  SHF.R.U32.HI R141, RZ, 0x18, R118 ;  /* 0x00000018ff8d7819 */ /* 0x000fe60000011676 */
[----:B--2---:R1:W2:Y:S04]  /*26330*/  LDL.S16 R127, [R1+0xc0] ;  /* 0x0000c000017f7983 */ /* 0x0042a80000100600 */
[----:B---3--:R1:W3:Y:S01]  /*26340*/  LDL.S16 R126, [R1+0xac] ;  /* 0x0000ac00017e7983 */ /* 0x0082e20000100600 */
[----:B-----5:R-:W-:Y:S02]  /*26350*/  @!P4 HADD2 R132, -R94.H0_H0, -RZ.H0_H0 ;  /* 0xa00000ff5e84c230 */ /* 0x020fe40000000900 */
[----:B----4-:R-:W-:Y:S03]  /*26360*/  @!P2 HADD2 R130, -R95.H0_H0, -RZ.H0_H0 ;  /* 0xa00000ff5f82a230 */ /* 0x010fe60000000900 */
[----:B------:R-:W-:Y:S01]  /*26370*/  PRMT R204, R132, 0x7610, R204 ;  /* 0x0000761084cc7816 */ /* 0x000fe200000000cc */
[----:B------:R4:W-:Y:S01]  /*26380*/  @!P4 STL.S16 [R1+0xcc], R132 ;  /* 0x0000cc840100c387 */ /* 0x0009e20000100600 */
[----:B------:R-:W-:Y:S01]  /*26390*/  @!P0 HADD2 R101, -R98.H0_H0, -RZ.H0_H0 ;  /* 0xa00000ff62658230 */ /* 0x000fe20000000900 */
[----:B------:R-:W-:Y:S04]  /*263a0*/  PRMT R202, R130, 0x7610, R202 ;  /* 0x0000761082ca7816 */ /* 0x000fe800000000ca */
[----:B------:R-:W-:Y:S01]  /*263b0*/  PRMT R159, R101, 0x7610, R159 ;  /* 0x00007610659f7816 */ /* 0x000fe2000000009f */
[----:B------:R-:W-:Y:S02]  /*263c0*/  @!P3 HADD2 R131, -R93.H0_H0, -RZ.H0_H0 ;  /* 0xa00000ff5d83b230 */ /* 0x000fe40000000900 */
[----:B--2---:R-:W-:Y:S03]  /*263d0*/  @!P1 HADD2 R127, -R96.H0_H0, -RZ.H0_H0 ;  /* 0xa00000ff607f9230 */ /* 0x004fe60000000900 */
[----:B------:R-:W-:Y:S01]  /*263e0*/  PRMT R203, R131, 0x7610, R203 ;  /* 0x0000761083cb7816 */ /* 0x000fe200000000cb */
[----:B------:R-:W-:Y:S01]  /*263f0*/  @!P3 STL.S16 [R1+0xc8], R131 ;  /* 0x0000c8830100b387 */ /* 0x000fe20000100600 */
[----:B---3--:R-:W-:Y:S01]  /*26400*/  @!P6 HADD2 R126, -R97.H0_H0, -RZ.H0_H0 ;  /* 0xa00000ff617ee230 */ /* 0x008fe20000000900 */
[----:B------:R-:W-:Y:S02]  /*26410*/  PRMT R199, R127, 0x7610, R199 ;  /* 0x000076107fc77816 */ /* 0x000fe400000000c7 */
[----:B------:R2:W-:Y:S02]  /*26420*/  @!P2 STL.S16 [R1+0xc4], R130 ;  /* 0x0000c4820100a387 */ /* 0x0005e40000100600 */
[----:B------:R-:W-:Y:S02]  /*26430*/  PRMT R196, R126, 0x7610, R196 ;  /* 0x000076107ec47816 */ /* 0x000fe400000000c4 */
[----:B------:R3:W-:Y:S01]  /*26440*/  @!P1 STL.S16 [R1+0xc0], R127 ;  /* 0x0000c07f01009387 */ /* 0x0007e20000100600 */
[----:B------:R-:W-:Y:S02]  /*26450*/  ISETP.LE.U32.AND P1, PT, R137, UR13, PT ;  /* 0x0000000d89007c0c */ /* 0x000fe4000bf23070 */
[----:B----4-:R-:W-:Y:S01]  /*26460*/  SHF.R.U32.HI R132, RZ, 0x18, R120 ;  /* 0x00000018ff847819 */ /* 0x010fe20000011678 */
[----:B------:R4:W-:Y:S04]  /*26470*/  @!P6 STL.S16 [R1+0xac], R126 ;  /* 0x0000ac7e0100e387 */ /* 0x0009e80000100600 */
[----:B------:R5:W-:Y:S01]  /*26480*/  @!P0 STL.S16 [R1+0xa8], R101 ;  /* 0x0000a86501008387 */ /* 0x000be20000100600 */
[----:B------:R-:W-:Y:S03]  /*26490*/  ISETP.LE.U32.AND P0, PT, R81, UR13, PT ;  /* 0x0000000d51007c0c */ /* 0x000fe6000bf03070 */
[----:B------:R1:W5:Y:S02]  /*264a0*/  LDL.S16 R161, [R1+0xa0] ;  /* 0x0000a00001a17983 */ /* 0x0003640000100600 */
[----:B------:R-:W-:Y:S02]  /*264b0*/  @!P1 PRMT R0, R215, 0x5410, RZ ;  /* 0x00005410d7009816 */ /* 0x000fe400000000ff */
[----:B------:R-:W-:Y:S01]  /*264c0*/  ISETP.LE.U32.AND P1, PT, R136, UR13, PT ;  /* 0x0000000d88007c0c */ /* 0x000fe2000bf23070 */
[----:B------:R1:W5:Y:S01]  /*264d0*/  LDL.S16 R149, [R1+0xa4] ;  /* 0x0000a40001957983 */ /* 0x0003620000100600 */
[----:B--2---:R-:W-:Y:S03]  /*264e0*/  LOP3.LUT R130, R119, UR27, R122, 0x96, !PT ;  /* 0x0000001b77827c12 */ /* 0x004fe6000f8e967a */
[----:B------:R1:W2:Y:S01]  /*264f0*/  LDL.S16 R110, [R1+0xdc] ;  /* 0x0000dc00016e7983 */ /* 0x0002a20000100600 */
[----:B---3--:R-:W-:Y:S03]  /*26500*/  LOP3.LUT R127, R121, UR29, R212, 0x96, !PT ;  /* 0x0000001d797f7c12 */ /* 0x008fe6000f8e96d4 */
[----:B------:R3:W-:Y:S01]  /*26510*/  STG.E.U16 desc[UR30][R150.64+0x32], R0 ;  /* 0x0000320096007986 */ /* 0x0007e2000c10151e */
[----:B----4-:R-:W-:Y:S02]  /*26520*/  PRMT R126, R85, 0x5410, R84 ;  /* 0x00005410557e7816 */ /* 0x010fe40000000054 */
[--C-:B------:R-:W-:Y:S02]  /*26530*/  SHF.R.U32.HI R85, RZ, 0x10, R76.reuse ;  /* 0x00000010ff557819 */ /* 0x100fe4000001164c */
[----:B------:R-:W-:Y:S02]  /*26540*/  SHF.R.U32.HI R84, RZ, 0x18, R76 ;  /* 0x00000018ff547819 */ /* 0x000fe4000001164c */
[----:B------:R-:W-:Y:S02]  /*26550*/  LOP3.LUT R76, R85, 0xff, RZ, 0xc0, !PT ;  /* 0x000000ff554c7812 */ /* 0x000fe400078ec0ff */
[----:B-----5:R-:W-:Y:S02]  /*26560*/  LOP3.LUT R101, R118, 0xffff, RZ, 0xc0, !PT ;  /* 0x0000ffff76657812 */ /* 0x020fe400078ec0ff */
[----:B------:R-:W-:Y:S02]  /*26570*/  PRMT R85, R76, 0x5410, R84 ;  /* 0x000054104c557816 */ /* 0x000fe40000000054 */
[C---:B------:R-:W-:Y:S02]  /*26580*/  LOP3.LUT R76, R128.reuse, 0xffff, RZ, 0xc0, !PT ;  /* 0x0000ffff804c7812 */ /* 0x040fe400078ec0ff */
[----:B------:R-:W-:Y:S02]  /*26590*/  LOP3.LUT R84, R128, 0xff, RZ, 0xc0, !PT ;  /* 0x000000ff80547812 */ /* 0x000fe400078ec0ff */
[----:B------:R-:W-:Y:S02]  /*265a0*/  SHF.R.U32.HI R76, RZ, 0x8, R76 ;  /* 0x00000008ff4c7819 */ /* 0x000fe4000001164c */
[----:B------:R-:W-:Y:S02]  /*265b0*/  LOP3.LUT R129, R75, UR27, R124, 0x96, !PT ;  /* 0x0000001b4b817c12 */ /* 0x000fe4000f8e967c */
[----:B------:R-:W-:Y:S02]  /*265c0*/  PRMT R131, R84, 0x5410, R76 ;  /* 0x0000541054837816 */ /* 0x000fe4000000004c */
[--C-:B------:R-:W-:Y:S02]  /*265d0*/  SHF.R.U32.HI R76, RZ, 0x10, R128.reuse ;  /* 0x00000010ff4c7819 */ /* 0x100fe40000011680 */
[----:B------:R-:W-:Y:S02]  /*265e0*/  SHF.R.U32.HI R128, RZ, 0x18, R128 ;  /* 0x00000018ff807819 */ /* 0x000fe40000011680 */
[----:B------:R-:W-:Y:S02]  /*265f0*/  LOP3.LUT R76, R76, 0xff, RZ, 0xc0, !PT ;  /* 0x000000ff4c4c7812 */ /* 0x000fe400078ec0ff */
[----:B------:R-:W-:Y:S02]  /*26600*/  SHF.R.U32.HI R119, RZ, 0x10, R118 ;  /* 0x00000010ff777819 */ /* 0x000fe40000011676 */
[----:B------:R-:W-:Y:S02]  /*26610*/  PRMT R128, R76, 0x5410, R128 ;  /* 0x000054104c807816 */ /* 0x000fe40000000080 */
[----:B------:R-:W-:Y:S02]  /*26620*/  LOP3.LUT R76, R138, 0xff, RZ, 0xc0, !PT ;  /* 0x000000ff8a4c7812 */ /* 0x000fe400078ec0ff */
[----:B------:R-:W-:Y:S02]  /*26630*/  SHF.R.U32.HI R118, RZ, 0x18, R118 ;  /* 0x00000018ff767819 */ /* 0x000fe40000011676 */
[----:B------:R-:W-:Y:S02]  /*26640*/  PRMT R145, R76, 0x5410, R139 ;  /* 0x000054104c917816 */ /* 0x000fe4000000008b */
[--C-:B------:R-:W-:Y:S02]  /*26650*/  SHF.R.U32.HI R76, RZ, 0x8, R101.reuse ;  /* 0x00000008ff4c7819 */ /* 0x100fe40000011665 */
[----:B------:R-:W-:Y:S02]  /*26660*/  PRMT R101, R100, 0x7632, R101 ;  /* 0x0000763264657816 */ /* 0x000fe40000000065 */
[----:B------:R-:W-:Y:S02]  /*26670*/  LOP3.LUT R75, R76, 0xffff, RZ, 0xc0, !PT ;  /* 0x0000ffff4c4b7812 */ /* 0x000fe400078ec0ff */
[----:B------:R-:W-:Y:S02]  /*26680*/  LOP3.LUT R84, R86, 0xff, RZ, 0xc0, !PT ;  /* 0x000000ff56547812 */ /* 0x000fe400078ec0ff */
[----:B------:R-:W-:Y:S02]  /*26690*/  LOP3.LUT R86, R120, 0xffff, RZ, 0xc0, !PT ;  /* 0x0000ffff78567812 */ /* 0x000fe400078ec0ff */
[----:B------:R-:W-:Y:S02]  /*266a0*/  PRMT R191, R84, 0x5410, R118 ;  /* 0x0000541054bf7816 */ /* 0x000fe40000000076 */
[----:B------:R-:W-:Y:S02]  /*266b0*/  SHF.R.U32.HI R118, RZ, 0x10, R120 ;  /* 0x00000010ff767819 */ /* 0x000fe40000011678 */
[----:B------:R-:W-:Y:S02]  /*266c0*/  PRMT R120, R92, 0x5410, R94 ;  /* 0x000054105c787816 */ /* 0x000fe4000000005e */
[----:B------:R-:W-:Y:S02]  /*266d0*/  @!P5 PRMT R92, R205, 0x5410, RZ ;  /* 0x00005410cd5cd816 */ /* 0x000fe400000000ff */
[----:B------:R-:W-:Y:S02]  /*266e0*/  ISETP.LE.U32.AND P5, PT, R82, UR13, PT ;  /* 0x0000000d52007c0c */ /* 0x000fe4000bfa3070 */
[----:B------:R-:W-:Y:S02]  /*266f0*/  PRMT R124, R98, 0x5410, R99 ;  /* 0x00005410627c7816 */ /* 0x000fe40000000063 */
[----:B------:R-:W-:Y:S02]  /*26700*/  SHF.R.U32.HI R84, RZ, 0x8, R123 ;  /* 0x00000008ff547819 */ /* 0x000fe4000001167b */
[----:B------:R-:W-:Y:S02]  /*26710*/  LOP3.LUT R138, R74, 0xff, RZ, 0xc0, !PT ;  /* 0x000000ff4a8a7812 */ /* 0x000fe400078ec0ff */
[----:B------:R-:W-:Y:S02]  /*26720*/  PRMT R140, R140, 0x5410, R84 ;  /* 0x000054108c8c7816 */ /* 0x000fe40000000054 */
[----:B------:R-:W-:Y:S02]  /*26730*/  SHF.R.U32.HI R139, RZ, 0x18, R74 ;  /* 0x00000018ff8b7819 */ /* 0x000fe4000001164a */
[----:B---3--:R-:W-:Y:S02]  /*26740*/  LOP3.LUT R0, R119, 0xff, RZ, 0xc0, !PT ;  /* 0x000000ff77007812 */ /* 0x008fe400078ec0ff */
[----:B------:R-:W-:Y:S02]  /*26750*/  @!P5 PRMT R98, R159, 0x5410, RZ ;  /* 0x000054109f62d816 */ /* 0x000fe400000000ff */
[----:B------:R-:W-:Y:S02]  /*26760*/  PRMT R121, R93, 0x5410, R95 ;  /* 0x000054105d797816 */ /* 0x000fe4000000005f */
[----:B------:R-:W-:Y:S02]  /*26770*/  PRMT R123, R96, 0x5410, R97 ;  /* 0x00005410607b7816 */ /* 0x000fe40000000061 */
[----:B------:R-:W-:Y:S02]  /*26780*/  @!P2 PRMT R95, R202, 0x5410, RZ ;  /* 0x00005410ca5fa816 */ /* 0x000fe400000000ff */
[----:B------:R-:W-:Y:S02]  /*26790*/  ISETP.LE.U32.AND P2, PT, R0, UR13, PT ;  /* 0x0000000d00007c0c */ /* 0x000fe4000bf43070 */
[----:B------:R-:W-:Y:S02]  /*267a0*/  LOP3.LUT R0, R77, 0xff, RZ, 0xc0, !PT ;  /* 0x000000ff4d007812 */ /* 0x000fe400078ec0ff */
[----:B------:R-:W-:Y:S02]  /*267b0*/  ISETP.LE.U32.AND P5, PT, R75, UR13, PT ;  /* 0x0000000d4b007c0c */ /* 0x000fe4000bfa3070 */
[----:B------:R-:W-:Y:S02]  /*267c0*/  @!P4 PRMT R94, R204, 0x5410, RZ ;  /* 0x00005410cc5ec816 */ /* 0x000fe400000000ff */
[----:B------:R-:W-:Y:S02]  /*267d0*/  ISETP.LE.U32.AND P4, PT, R80, UR13, PT ;  /* 0x0000000d50007c0c */ /* 0x000fe4000bf83070 */
[--C-:B------:R-:W-:Y:S02]  /*267e0*/  HSET2.LE.AND R82, R131, R125.reuse, PT ;  /* 0x0000007d83527233 */ /* 0x100fe40003803000 */
[----:B------:R-:W-:Y:S02]  /*267f0*/  @!P6 PRMT R97, R196, 0x5410, RZ ;  /* 0x00005410c461e816 */ /* 0x000fe400000000ff */
[----:B------:R-:W-:Y:S01]  /*26800*/  @!P3 PRMT R93, R203, 0x5410, RZ ;  /* 0x00005410cb5db816 */ /* 0x000fe200000000ff */
[----:B------:R-:W-:Y:S01]  /*26810*/  MUFU.EX2 R196, R230 ;  /* 0x000000e600c47308 */ /* 0x000fe20000000800 */
[----:B------:R-:W-:Y:S01]  /*26820*/  LOP3.LUT R82, R82, R108, RZ, 0xc0, !PT ;  /* 0x0000006c52527212 */ /* 0x000fe200078ec0ff */
[----:B------:R-:W-:Y:S05]  /*26830*/  @!P0 HADD2 R161, -R99.H0_H0, -RZ.H0_H0 ;  /* 0xa00000ff63a18230 */ /* 0x000fea0000000900 */
[----:B------:R-:W-:Y:S01]  /*26840*/  PRMT R122, R161, 0x7610, R122 ;  /* 0x00007610a17a7816 */ /* 0x000fe2000000007a */
[----:B------:R3:W-:Y:S01]  /*26850*/  @!P0 STL.S16 [R1+0xa0], R161 ;  /* 0x0000a0a101008387 */ /* 0x0007e20000100600 */
[----:B------:R-:W-:Y:S02]  /*26860*/  ISETP.LE.U32.AND P0, PT, R80, UR13, PT ;  /* 0x0000000d50007c0c */ /* 0x000fe4000bf03070 */
[--C-:B------:R-:W-:Y:S05]  /*26870*/  HSET2.LE.AND R80, R126, R125.reuse, PT ;  /* 0x0000007d7e507233 */ /* 0x100fea0003803000 */
[----:B------:R-:W-:Y:S01]  /*26880*/  LOP3.LUT R80, R80, R109, RZ, 0xc0, !PT ;  /* 0x0000006d50507212 */ /* 0x000fe200078ec0ff */
[----:B------:R-:W-:Y:S05]  /*26890*/  IMAD.WIDE.U32 R108, R148, -0x2daee0ad, RZ ;  /* 0xd2511f53946c7825 */ /* 0x000fea00078e00ff */
[----:B------:R-:W-:Y:S05]  /*268a0*/  @!P0 HADD2 R149, -R100.H0_H0, -RZ.H0_H0 ;  /* 0xa00000ff64958230 */ /* 0x000fea0000000900 */
[----:B------:R-:W-:Y:S01]  /*268b0*/  PRMT R84, R149, 0x7610, R84 ;  /* 0x0000761095547816 */ /* 0x000fe20000000054 */
[----:B------:R4:W-:Y:S01]  /*268c0*/  @!P0 STL.S16 [R1+0xa4], R149 ;  /* 0x0000a49501008387 */ /* 0x0009e20000100600 */
[----:B------:R-:W-:Y:S02]  /*268d0*/  ISETP.LE.U32.AND P0, PT, R75, UR13, PT ;  /* 0x0000000d4b007c0c */ /* 0x000fe4000bf03070 */
[--C-:B------:R-:W-:Y:S02]  /*268e0*/  HSET2.LE.AND R75, R142, R125.reuse, PT ;  /* 0x0000007d8e4b7233 */ /* 0x100fe40003803000 */
[--C-:B---3--:R-:W-:Y:S03]  /*268f0*/  SHF.R.U32.HI R161, RZ, 0x18, R74.reuse ;  /* 0x00000018ffa17819 */ /* 0x108fe6000001164a */
[----:B------:R-:W-:Y:S02]  /*26900*/  LOP3.LUT R75, R75, R103, RZ, 0xc0, !PT ;  /* 0x000000674b4b7212 */ /* 0x000fe400078ec0ff */
[----:B------:R-:W-:Y:S04]  /*26910*/  PRMT R103, R144, 0x7632, R103 ;  /* 0x0000763290677816 */ /* 0x000fe80000000067 */
[----:B--2---:R-:W-:Y:S05]  /*26920*/  @!P0 HADD2 R110, -R101.H0_H0, -RZ.H0_H0 ;  /* 0xa00000ff656e8230 */ /* 0x004fea0000000900 */
[----:B------:R2:W-:Y:S01]  /*26930*/  @!P0 STL.S16 [R1+0xdc], R110 ;  /* 0x0000dc6e01008387 */ /* 0x0005e20000100600 */
[----:B------:R-:W-:Y:S04]  /*26940*/  IADD3 R76, P0, R150, -0x80, RZ ;  /* 0xffffff80964c7810 */ /* 0x000fe80007f1e0ff */
[----:B------:R-:W-:Y:S01]  /*26950*/  IADD3.X R2, R151, -0x1, RZ, P0, !PT ;  /* 0xffffffff97027810 */ /* 0x000fe200007fe4ff */
[----:B------:R-:W-:Y:S01]  /*26960*/  STL [R1+0xe8], R76 ;  /* 0x0000e84c01007387 */ /* 0x000fe20000100800 */
[--C-:B----4-:R-:W-:Y:S02]  /*26970*/  SHF.R.U32.HI R149, RZ, 0x10, R74.reuse ;  /* 0x00000010ff957819 */ /* 0x110fe4000001164a */
[----:B------:R-:W-:Y:S01]  /*26980*/  PRMT R74, R110, 0x7610, R74 ;  /* 0x000076106e4a7816 */ /* 0x000fe2000000004a */
[----:B------:R3:W-:Y:S01]  /*26990*/  STL [R1+0xe4], R2 ;  /* 0x0000e40201007387 */ /* 0x0007e20000100800 */
[----:B------:R-:W-:Y:S03]  /*269a0*/  ISETP.LE.U32.AND P0, PT, R135, UR13, PT ;  /* 0x0000000d87007c0c */ /* 0x000fe6000bf03070 */
[----:B------:R1:W4:Y:S04]  /*269b0*/  LDL.S16 R159, [R1+0x68] ;  /* 0x00006800019f7983 */ /* 0x0003280000100600 */
[----:B------:R1:W5:Y:S04]  /*269c0*/  LDL.S16 R136, [R1+0x70] ;  /* 0x0000700001887983 */ /* 0x0003680000100600 */
[----:B------:R1:W5:Y:S01]  /*269d0*/  LDL.S16 R119, [R1+0x48] ;  /* 0x0000480001777983 */ /* 0x0003620000100600 */
[----:B--2---:R-:W-:Y:S02]  /*269e0*/  PRMT R110, R90, 0x5410, R89 ;  /* 0x000054105a6e7816 */ /* 0x004fe40000000059 */
[----:B---3--:R-:W-:Y:S02]  /*269f0*/  PRMT R2, R3, 0x5410, R87 ;  /* 0x0000541003027816 */ /* 0x008fe40000000057 */
[----:B------:R-:W-:Y:S02]  /*26a00*/  @!P1 PRMT R3, R214, 0x5410, RZ ;  /* 0x00005410d6039816 */ /* 0x000fe400000000ff */
[----:B------:R-:W-:Y:S02]  /*26a10*/  ISETP.LE.U32.AND P1, PT, R134, UR13, PT ;  /* 0x0000000d86007c0c */ /* 0x000fe4000bf23070 */
[----:B------:R-:W-:Y:S01]  /*26a20*/  @!P0 PRMT R87, R210, 0x5410, RZ ;  /* 0x00005410d2578816 */ /* 0x000fe200000000ff */
[----:B------:R2:W-:Y:S01]  /*26a30*/  STG.E.U16 desc[UR30][R152.64+0x30], R3 ;  /* 0x0000300398007986 */ /* 0x0005e2000c10151e */
[----:B------:R-:W-:Y:S03]  /*26a40*/  LOP3.LUT P0, RZ, R211, 0x2000, RZ, 0xc0, !PT ;  /* 0x00002000d3ff7812 */ /* 0x000fe6000780c0ff */
[----:B------:R-:W-:Y:S06]  /*26a50*/  STG.E.U16 desc[UR30][R152.64+0x32], R87 ;  /* 0x0000325798007986 */ /* 0x000fec000c10151e */
[----:B------:R-:W-:Y:S02]  /*26a60*/  @!P1 PRMT R90, R209, 0x5410, RZ ;  /* 0x00005410d15a9816 */ /* 0x000fe400000000ff */
[----:B------:R-:W-:Y:S03]  /*26a70*/  LOP3.LUT P1, RZ, R211, 0x1000, RZ, 0xc0, !PT ;  /* 0x00001000d3ff7812 */ /* 0x000fe6000782c0ff */
[----:B------:R3:W-:Y:S10]  /*26a80*/  STG.E.U16 desc[UR30][R156.64+0x2e], R90 ;  /* 0x00002e5a9c007986 */ /* 0x0007f4000c10151e */
[----:B------:R-:W-:Y:S02]  /*26a90*/  @!P1 PRMT R89, R208, 0x5410, RZ ;  /* 0x00005410d0599816 */ /* 0x000fe400000000ff */
[----:B------:R-:W-:Y:S02]  /*26aa0*/  ISETP.LE.U32.AND P1, PT, R112, UR13, PT ;  /* 0x0000000d70007c0c */ /* 0x000fe4000bf23070 */
[----:B------:R-:W-:Y:S01]  /*26ab0*/  PRMT R112, R88, 0x5410, R91 ;  /* 0x0000541058707816 */ /* 0x000fe2000000005b */
[----:B------:R-:W-:Y:S01]  /*26ac0*/  STG.E.U16 desc[UR30][R156.64+0x30], R89 ;  /* 0x000030599c007986 */ /* 0x000fe2000c10151e */
[----:B------:R-:W-:Y:S02]  /*26ad0*/  @!P0 PRMT R91, R206, 0x5410, RZ ;  /* 0x00005410ce5b8816 */ /* 0x000fe400000000ff */
[----:B------:R-:W-:Y:S02]  /*26ae0*/  ISETP.LE.U32.AND P0, PT, R0, UR13, PT ;  /* 0x0000000d00007c0c */ /* 0x000fe4000bf03070 */
[----:B------:R-:W-:Y:S01]  /*26af0*/  SHF.R.U32.HI R0, RZ, 0x8, R78 ;  /* 0x00000008ff007819 */ /* 0x000fe2000001164e */
[----:B------:R-:W-:Y:S01]  /*26b00*/  STG.E.U16 desc[UR30][R154.64+0x32], R91 ;  /* 0x0000325b9a007986 */ /* 0x000fe2000c10151e */
[----:B--2---:R-:W-:Y:S02]  /*26b10*/  LOP3.LUT R3, R118, 0xff, RZ, 0xc0, !PT ;  /* 0x000000ff76037812 */ /* 0x004fe400078ec0ff */
[----:B------:R-:W-:Y:S01]  /*26b20*/  LOP3.LUT R0, R0, 0xffff, RZ, 0xc0, !PT ;  /* 0x0000ffff00007812 */ /* 0x000fe200078ec0ff */
[----:B------:R-:W2:Y:S01]  /*26b30*/  LDSM.16.MT88.4 R76, [R165+0x6000] ;  /* 0x00600000a54c783b */ /* 0x000ea20000004200 */
[----:B------:R-:W-:Y:S02]  /*26b40*/  @!P1 PRMT R88, R207, 0x5410, RZ ;  /* 0x00005410cf589816 */ /* 0x000fe400000000ff */
[----:B------:R-:W-:Y:S02]  /*26b50*/  ISETP.LE.U32.AND P1, PT, R83, UR13, PT ;  /* 0x0000000d53007c0c */ /* 0x000fe4000bf23070 */
[--C-:B------:R-:W-:Y:S02]  /*26b60*/  HSET2.LE.AND R83, R128, R125.reuse, PT ;  /* 0x0000007d80537233 */ /* 0x100fe40003803000 */
[----:B---3--:R-:W-:Y:S01]  /*26b70*/  LOP3.LUT R90, R109, UR19, R194, 0x96, !PT ;  /* 0x000000136d5a7c12 */ /* 0x008fe2000f8e96c2 */
[----:B------:R-:W-:Y:S01]  /*26b80*/  STG.E.U16 desc[UR30][R154.64+0x30], R88 ;  /* 0x000030589a007986 */ /* 0x000fe2000c10151e */
[----:B------:R-:W-:Y:S02]  /*26b90*/  PRMT R134, R3, 0x5410, R132 ;  /* 0x0000541003867816 */ /* 0x000fe40000000084 */
[----:B------:R-:W-:Y:S01]  /*26ba0*/  LOP3.LUT R83, R83, R106, RZ, 0xc0, !PT ;  /* 0x0000006a53537212 */ /* 0x000fe200078ec0ff */
[----:B------:R-:W-:Y:S01]  /*26bb0*/  STG.E.U16 desc[UR30][R150.64+0x40], R92 ;  /* 0x0000405c96007986 */ /* 0x000fe2000c10151e */
[----:B------:R-:W-:Y:S02]  /*26bc0*/  LOP3.LUT R3, R117, 0xffff, RZ, 0xc0, !PT ;  /* 0x0000ffff75037812 */ /* 0x000fe400078ec0ff */
[----:B------:R-:W-:Y:S01]  /*26bd0*/  PRMT R106, R107, 0x7632, R106 ;  /* 0x000076326b6a7816 */ /* 0x000fe2000000006a */
[----:B------:R-:W-:Y:S01]  /*26be0*/  STG.E.U16 desc[UR30][R150.64+0x42], R94 ;  /* 0x0000425e96007986 */ /* 0x000fe2000c10151e */
[----:B------:R-:W-:Y:S02]  /*26bf0*/  @!P1 PRMT R96, R199, 0x5410, RZ ;  /* 0x00005410c7609816 */ /* 0x000fe400000000ff */
[----:B------:R-:W-:Y:S01]  /*26c00*/  ISETP.LE.U32.AND P1, PT, R81, UR13, PT ;  /* 0x0000000d51007c0c */ /* 0x000fe2000bf23070 */
[----:B------:R-:W-:Y:S01]  /*26c10*/  STG.E.U16 desc[UR30][R152.64+0x40], R93 ;  /* 0x0000405d98007986 */ /* 0x000fe2000c10151e */
[--C-:B------:R-:W-:Y:S02]  /*26c20*/  HSET2.LE.AND R81, R85, R125.reuse, PT ;  /* 0x0000007d55517233 */ /* 0x100fe40003803000 */
[----:B------:R-:W-:Y:S01]  /*26c30*/  SHF.R.U32.HI R3, RZ, 0x8, R3 ;  /* 0x00000008ff037819 */ /* 0x000fe20000011603 */
[----:B------:R-:W-:Y:S02]  /*26c40*/  STG.E.U16 desc[UR30][R152.64+0x42], R95 ;  /* 0x0000425f98007986 */ /* 0x000fe4000c10151e */
[----:B------:R-:W-:Y:S02]  /*26c50*/  LOP3.LUT R81, R81, R105, RZ, 0xc0, !PT ;  /* 0x0000006951517212 */ /* 0x000fe400078ec0ff */
[----:B------:R-:W-:Y:S01]  /*26c60*/  PRMT R105, R104, 0x7632, R105 ;  /* 0x0000763268697816 */ /* 0x000fe20000000069 */
[----:B------:R-:W-:Y:S03]  /*26c70*/  LDSM.16.MT88.4 R92, [R168+0x6800] ;  /* 0x00680000a85c783b */ /* 0x000fe60000004200 */
[----:B------:R-:W-:Y:S02]  /*26c80*/  @!P1 PRMT R99, R122, 0x5410, RZ ;  /* 0x000054107a639816 */ /* 0x000fe400000000ff */
[----:B------:R-:W-:Y:S02]  /*26c90*/  ISETP.LE.U32.AND P1, PT, R0, UR13, PT ;  /* 0x0000000d00007c0c */ /* 0x000fe4000bf23070 */
[----:B------:R-:W-:Y:S01]  /*26ca0*/  PRMT R0, R144, 0x7610, R0 ;  /* 0x0000761090007816 */ /* 0x000fe20000000000 */
[----:B------:R-:W-:Y:S01]  /*26cb0*/  STG.E.U16 desc[UR30][R156.64+0x40], R97 ;  /* 0x000040619c007986 */ /* 0x000fe2000c10151e */
[----:B------:R-:W-:Y:S02]  /*26cc0*/  PRMT R122, R100, 0x5410, R101 ;  /* 0x00005410647a7816 */ /* 0x000fe40000000065 */
[----:B------:R-:W-:Y:S01]  /*26cd0*/  @!P5 PRMT R101, R74, 0x5410, RZ ;  /* 0x000054104a65d816 */ /* 0x000fe200000000ff */
[----:B------:R-:W-:Y:S01]  /*26ce0*/  STG.E.U16 desc[UR30][R156.64+0x3e], R96 ;  /* 0x00003e609c007986 */ /* 0x000fe2000c10151e */
[--C-:B------:R-:W-:Y:S02]  /*26cf0*/  HSET2.LE.AND R74, R143, R125.reuse, PT ;  /* 0x0000007d8f4a7233 */ /* 0x100fe40003803000 */
[----:B------:R-:W-:Y:S01]  /*26d00*/  @!P4 PRMT R100, R84, 0x5410, RZ ;  /* 0x000054105464c816 */ /* 0x000fe200000000ff */
[----:B------:R-:W-:Y:S01]  /*26d10*/  STG.E.U16 desc[UR30][R154.64+0x40], R98 ;  /* 0x000040629a007986 */ /* 0x000fe2000c10151e */
[----:B------:R-:W-:Y:S02]  /*26d20*/  SHF.R.U32.HI R84, RZ, 0x8, R86 ;  /* 0x00000008ff547819 */ /* 0x000fe40000011656 */
[----:B------:R-:W-:Y:S01]  /*26d30*/  LOP3.LUT R74, R74, R102, RZ, 0xc0, !PT ;  /* 0x000000664a4a7212 */ /* 0x000fe200078ec0ff */
[----:B------:R-:W-:Y:S01]  /*26d40*/  STG.E.U16 desc[UR30][R154.64+0x42], R99 ;  /* 0x000042639a007986 */ /* 0x000fe2000c10151e */
[----:B------:R-:W-:Y:S02]  /*26d50*/  PRMT R135, R133, 0x5410, R84 ;  /* 0x0000541085877816 */ /* 0x000fe40000000054 */
[----:B------:R-:W-:Y:S01]  /*26d60*/  ISETP.LE.U32.AND P5, PT, R141, UR13, PT ;  /* 0x0000000d8d007c0c */ /* 0x000fe2000bfa3070 */
[----:B------:R-:W3:Y:S01]  /*26d70*/  LDSM.16.MT88.4 R84, [R168+0x6000] ;  /* 0x00600000a854783b */ /* 0x000ee20000004200 */
[----:B------:R-:W-:Y:S01]  /*26d80*/  ISETP.LE.U32.AND P4, PT, R138, UR13, PT ;  /* 0x0000000d8a007c0c */ /* 0x000fe2000bf83070 */
[-C--:B--2---:R-:W-:Y:S05]  /*26d90*/  HMMA.16816.F32 R4, R72, R76.reuse, R4 ;  /* 0x0000004c4804723c */ /* 0x084fea0000001804 */
[----:B------:R-:W-:Y:S01]  /*26da0*/  PRMT R102, R147, 0x7632, R102 ;  /* 0x0000763293667816 */ /* 0x000fe20000000066 */
[C---:B------:R-:W-:Y:S01]  /*26db0*/  HMMA.16816.F32 R8, R80.reuse, R76, R8 ;  /* 0x0000004c5008723c */ /* 0x040fe20000001808 */
[----:B------:R-:W-:Y:S04]  /*26dc0*/  STG.E.U16 desc[UR30][R150.64+0x50], R100 ;  /* 0x0000506496007986 */ /* 0x000fe8000c10151e */
[----:B------:R-:W-:Y:S01]  /*26dd0*/  PRMT R118, R0, 0x5410, R103 ;  /* 0x0000541000767816 */ /* 0x000fe20000000067 */
[----:B------:R-:W-:Y:S01]  /*26de0*/  STG.E.U16 desc[UR30][R150.64+0x52], R101 ;  /* 0x0000526596007986 */ /* 0x000fe2000c10151e */
[----:B------:R-:W-:Y:S01]  /*26df0*/  LOP3.LUT R76, R90, 0xff, RZ, 0xc0, !PT ;  /* 0x000000ff5a4c7812 */ /* 0x000fe200078ec0ff */
[-C--:B------:R-:W-:Y:S03]  /*26e00*/  HMMA.16816.F32 R12, R80, R78.reuse, R12 ;  /* 0x0000004e500c723c */ /* 0x080fe6000000180c */
[----:B------:R-:W-:Y:S02]  /*26e10*/  ISETP.LE.U32.AND P6, PT, R76, UR13, PT ;  /* 0x0000000d4c007c0c */ /* 0x000fe4000bfc3070 */
[----:B------:R-:W-:Y:S01]  /*26e20*/  LOP3.LUT R76, R117, 0xff, RZ, 0xc0, !PT ;  /* 0x000000ff754c7812 */ /* 0x000fe200078ec0ff */
[C---:B------:R-:W-:Y:S05]  /*26e30*/  HMMA.16816.F32 R16, R72.reuse, R78, R16 ;  /* 0x0000004e4810723c */ /* 0x040fea0000001810 */
[----:B------:R-:W-:Y:S02]  /*26e40*/  PRMT R133, R76, 0x5410, R3 ;  /* 0x000054104c857816 */ /* 0x000fe40000000003 */
[--C-:B------:R-:W-:Y:S04]  /*26e50*/  SHF.R.U32.HI R3, RZ, 0x10, R117.reuse ;  /* 0x00000010ff037819 */ /* 0x100fe80000011675 */
[----:B------:R-:W-:Y:S02]  /*26e60*/  SHF.R.U32.HI R117, RZ, 0x18, R117 ;  /* 0x00000018ff757819 */ /* 0x000fe40000011675 */
[----:B------:R-:W-:Y:S02]  /*26e70*/  LOP3.LUT R3, R3, 0xff, RZ, 0xc0, !PT ;  /* 0x000000ff03037812 */ /* 0x000fe400078ec0ff */
[----:B------:R-:W-:Y:S02]  /*26e80*/  LOP3.LUT R76, R127, 0xffff, RZ, 0xc0, !PT ;  /* 0x0000ffff7f4c7812 */ /* 0x000fe400078ec0ff */
[----:B------:R-:W-:Y:S01]  /*26e90*/  PRMT R132, R3, 0x5410, R117 ;  /* 0x0000541003847816 */ /* 0x000fe20000000075 */
[-C--:B---3--:R-:W-:Y:S03]  /*26ea0*/  HMMA.16816.F32 R20, R72, R84.reuse, R20 ;  /* 0x000000544814723c */ /* 0x088fe60000001814 */
[----:B------:R-:W-:Y:S02]  /*26eb0*/  LOP3.LUT R3, R90, 0xffff, RZ, 0xc0, !PT ;  /* 0x0000ffff5a037812 */ /* 0x000fe400078ec0ff */
[----:B------:R-:W-:Y:S01]  /*26ec0*/  SHF.R.U32.HI R78, RZ, 0x8, R76 ;  /* 0x00000008ff4e7819 */ /* 0x000fe2000001164c */
[C---:B------:R-:W-:Y:S05]  /*26ed0*/  HMMA.16816.F32 R24, R80.reuse, R84, R24 ;  /* 0x000000545018723c */ /* 0x040fea0000001818 */
[--C-:B------:R-:W-:Y:S01]  /*26ee0*/  SHF.R.U32.HI R76, RZ, 0x8, R3.reuse ;  /* 0x00000008ff4c7819 */ /* 0x100fe20000011603 */
[-C--:B------:R-:W-:Y:S05]  /*26ef0*/  HMMA.16816.F32 R28, R80, R86.reuse, R28 ;  /* 0x00000056501c723c */ /* 0x080fea000000181c */
[----:B------:R-:W-:Y:S01]  /*26f00*/  PRMT R3, R147, 0x7610, R3 ;  /* 0x0000761093037816 */ /* 0x000fe20000000003 */
[C---:B------:R-:W-:Y:S05]  /*26f10*/  HMMA.16816.F32 R32, R72.reuse, R86, R32 ;  /* 0x000000564820723c */ /* 0x040fea0000001820 */
[----:B------:R-:W-:Y:S02]  /*26f20*/  LOP3.LUT R77, R127, 0xff, RZ, 0xc0, !PT ;  /* 0x000000ff7f4d7812 */ /* 0x000fe400078ec0ff */
[----:B------:R-:W-:Y:S04]  /*26f30*/  LOP3.LUT R76, R76, 0xffff, RZ, 0xc0, !PT ;  /* 0x0000ffff4c4c7812 */ /* 0x000fe800078ec0ff */
[----:B------:R-:W-:Y:S02]  /*26f40*/  PRMT R131, R77, 0x5410, R78 ;  /* 0x000054104d837816 */ /* 0x000fe4000000004e */
[----:B------:R-:W-:Y:S02]  /*26f50*/  SHF.R.U32.HI R84, RZ, 0x10, R90 ;  /* 0x00000010ff547819 */ /* 0x000fe4000001165a */
[----:B------:R-:W-:Y:S02]  /*26f60*/  PRMT R98, R163, 0x7632, R98 ;  /* 0x00007632a3627816 */ /* 0x000fe40000000062 */
[----:B------:R-:W-:Y:S02]  /*26f70*/  LOP3.LUT R84, R84, 0xff, RZ, 0xc0, !PT ;  /* 0x000000ff54547812 */ /* 0x000fe400078ec0ff */
[----:B------:R-:W-:Y:S02]  /*26f80*/  LOP3.LUT R99, R108, 0xffff, RZ, 0xc0, !PT ;  /* 0x0000ffff6c637812 */ /* 0x000fe400078ec0ff */
[----:B------:R-:W-:Y:S01]  /*26f90*/  ISETP.LE.U32.AND P3, PT, R84, UR13, PT ;  /* 0x0000000d54007c0c */ /* 0x000fe2000bf63070 */
[----:B----4-:R-:W-:Y:S02]  /*26fa0*/  @!P2 HADD2 R159, -R0.H0_H0, -RZ.H0_H0 ;  /* 0xa00000ff009fa230 */ /* 0x010fe40000000900 */
[----:B-----5:R-:W-:Y:S03]  /*26fb0*/  @!P5 HADD2 R136, -R103.H0_H0, -RZ.H0_H0 ;  /* 0xa00000ff6788d230 */ /* 0x020fe60000000900 */
[----:B------:R-:W-:Y:S01]  /*26fc0*/  PRMT R126, R159, 0x7610, R126 ;  /* 0x000076109f7e7816 */ /* 0x000fe2000000007e */
[----:B------:R2:W-:Y:S01]  /*26fd0*/  @!P2 STL.S16 [R1+0x68], R159 ;  /* 0x0000689f0100a387 */ /* 0x0005e20000100600 */
[----:B------:R-:W-:Y:S01]  /*26fe0*/  @!P4 HADD2 R119, -R3.H0_H0, -RZ.H0_H0 ;  /* 0xa00000ff0377c230 */ /* 0x000fe20000000900 */
[----:B------:R-:W-:Y:S02]  /*26ff0*/  PRMT R117, R136, 0x7610, R117 ;  /* 0x0000761088757816 */ /* 0x000fe40000000075 */
[----:B------:R1:W3:Y:S01]  /*27000*/  LDL.S16 R89, [R1+0x38] ;  /* 0x0000380001597983 */ /* 0x0002e20000100600 */
[----:B------:R-:W-:Y:S02]  /*27010*/  @!P2 PRMT R0, R126, 0x5410, RZ ;  /* 0x000054107e00a816 */ /* 0x000fe400000000ff */
[----:B------:R-:W-:Y:S01]  /*27020*/  PRMT R77, R119, 0x7610, R77 ;  /* 0x00007610774d7816 */ /* 0x000fe2000000004d */
[----:B------:R1:W4:Y:S01]  /*27030*/  LDL.S16 R128, [R1+0x34] ;  /* 0x0000340001807983 */ /* 0x0003220000100600 */
[----:B------:R-:W-:Y:S02]  /*27040*/  @!P5 PRMT R103, R117, 0x5410, RZ ;  /* 0x000054107567d816 */ /* 0x000fe400000000ff */
[----:B------:R-:W-:Y:S01]  /*27050*/  PRMT R117, R107, 0x5410, R106 ;  /* 0x000054106b757816 */ /* 0x000fe2000000006a */
[----:B------:R-:W-:Y:S01]  /*27060*/  @!P5 STL.S16 [R1+0x70], R136 ;  /* 0x000070880100d387 */ /* 0x000fe20000100600 */
[----:B------:R-:W-:Y:S02]  /*27070*/  ISETP.LE.U32.AND P5, PT, R76, UR13, PT ;  /* 0x0000000d4c007c0c */ /* 0x000fe4000bfa3070 */
[----:B------:R-:W-:Y:S01]  /*27080*/  SHF.R.U32.HI R76, RZ, 0x18, R90 ;  /* 0x00000018ff4c7819 */ /* 0x000fe2000001165a */
[----:B------:R5:W-:Y:S04]  /*27090*/  @!P4 STL.S16 [R1+0x48], R119 ;  /* 0x000048770100c387 */ /* 0x000be80000100600 */
[----:B------:R1:W4:Y:S04]  /*270a0*/  LDL.S16 R91, [R1+0x30] ;  /* 0x00003000015b7983 */ /* 0x0003280000100600 */
[----:B------:R-:W-:Y:S01]  /*270b0*/  STG.E.U16 desc[UR30][R152.64+0x50], R0 ;  /* 0x0000500098007986 */ /* 0x000fe2000c10151e */
[----:B--2---:R-:W-:Y:S03]  /*270c0*/  IMAD.WIDE.U32 R158, R158, -0x2daee0ad, RZ ;  /* 0xd2511f539e9e7825 */ /* 0x004fe600078e00ff */
[----:B------:R-:W-:Y:S02]  /*270d0*/  STG.E.U16 desc[UR30][R152.64+0x52], R103 ;  /* 0x0000526798007986 */ /* 0x000fe4000c10151e */
[----:B------:R-:W-:Y:S04]  /*270e0*/  LOP3.LUT R126, R159, UR19, R160, 0x96, !PT ;  /* 0x000000139f7e7c12 */ /* 0x000fe8000f8e96a0 */
[----:B------:R-:W-:Y:S04]  /*270f0*/  LOP3.LUT R84, R126, 0xff, RZ, 0xc0, !PT ;  /* 0x000000ff7e547812 */ /* 0x000fe800078ec0ff */
[----:B------:R-:W-:Y:S02]  /*27100*/  ISETP.LE.U32.AND P2, PT, R84, UR13, PT ;  /* 0x0000000d54007c0c */ /* 0x000fe4000bf43070 */
[----:B-----5:R-:W-:Y:S02]  /*27110*/  PRMT R119, R3, 0x5410, R102 ;  /* 0x0000541003777816 */ /* 0x020fe40000000066 */
[----:B------:R-:W-:Y:S02]  /*27120*/  @!P4 PRMT R3, R77, 0x5410, RZ ;  /* 0x000054104d03c816 */ /* 0x000fe400000000ff */
[----:B------:R-:W-:Y:S02]  /*27130*/  ISETP.LE.U32.AND P4, PT, R76, UR13, PT ;  /* 0x0000000d4c007c0c */ /* 0x000fe4000bf83070 */
[----:B------:R-:W2:Y:S08]  /*27140*/  LDSM.16.MT88.4 R76, [R166+0x6000] ;  /* 0x00600000a64c783b */ /* 0x000eb00000004200 */
[----:B------:R-:W-:Y:S01]  /*27150*/  STG.E.U16 desc[UR30][R156.64+0x4e], R3 ;  /* 0x00004e039c007986 */ /* 0x000fe2000c10151e */
[-C--:B--2---:R-:W-:Y:S06]  /*27160*/  HMMA.16816.F32 R36, R72, R76.reuse, R36 ;  /* 0x0000004c4824723c */ /* 0x084fec0000001824 */
[C---:B------:R-:W-:Y:S06]  /*27170*/  HMMA.16816.F32 R40, R80.reuse, R76, R40 ;  /* 0x0000004c5028723c */ /* 0x040fec0000001828 */
[-C--:B------:R-:W-:Y:S05]  /*27180*/  HMMA.16816.F32 R44, R80, R78.reuse, R44 ;  /* 0x0000004e502c723c */ /* 0x080fea000000182c */
[--C-:B------:R-:W-:Y:S01]  /*27190*/  SHF.R.U32.HI R77, RZ, 0x10, R127.reuse ;  /* 0x00000010ff4d7819 */ /* 0x100fe2000001167f */
[C---:B------:R-:W-:Y:S05]  /*271a0*/  HMMA.16816.F32 R48, R72.reuse, R78, R48 ;  /* 0x0000004e4830723c */ /* 0x040fea0000001830 */
[----:B------:R-:W-:Y:S02]  /*271b0*/  SHF.R.U32.HI R127, RZ, 0x18, R127 ;  /* 0x00000018ff7f7819 */ /* 0x000fe4000001167f */
[--C-:B------:R-:W-:Y:S04]  /*271c0*/  HSET2.LE.AND R79, R145, R125.reuse, PT ;  /* 0x0000007d914f7233 */ /* 0x100fe80003803000 */
[----:B------:R-:W-:Y:S02]  /*271d0*/  LOP3.LUT R77, R77, 0xff, RZ, 0xc0, !PT ;  /* 0x000000ff4d4d7812 */ /* 0x000fe400078ec0ff */
[----:B------:R-:W-:Y:S02]  /*271e0*/  LOP3.LUT R79, R79, R2, RZ, 0xc0, !PT ;  /* 0x000000024f4f7212 */ /* 0x000fe400078ec0ff */
[----:B------:R-:W-:Y:S02]  /*271f0*/  PRMT R2, R163, 0x7610, R2 ;  /* 0x00007610a3027816 */ /* 0x000fe40000000002 */
[----:B------:R-:W-:Y:S01]  /*27200*/  PRMT R127, R77, 0x5410, R127 ;  /* 0x000054104d7f7816 */ /* 0x000fe2000000007f */
[----:B------:R-:W-:Y:S01]  /*27210*/  MUFU.EX2 R163, R239 ;  /* 0x000000ef00a37308 */ /* 0x000fe20000000800 */
[----:B------:R-:W-:Y:S04]  /*27220*/  LOP3.LUT R76, R126, 0xffff, RZ, 0xc0, !PT ;  /* 0x0000ffff7e4c7812 */ /* 0x000fe800078ec0ff */
[----:B------:R-:W-:Y:S04]  /*27230*/  SHF.R.U32.HI R76, RZ, 0x8, R76 ;  /* 0x00000008ff4c7819 */ /* 0x000fe8000001164c */
[----:B------:R-:W-:Y:S01]  /*27240*/  LOP3.LUT R76, R76, 0xffff, RZ, 0xc0, !PT ;  /* 0x0000ffff4c4c7812 */ /* 0x000fe200078ec0ff */
[----:B---3--:R-:W-:Y:S02]  /*27250*/  @!P1 HADD2 R89, -R102.H0_H0, -RZ.H0_H0 ;  /* 0xa00000ff66599230 */ /* 0x008fe40000000900 */
[----:B----4-:R-:W-:Y:S03]  /*27260*/  @!P0 HADD2 R128, -R107.H0_H0, -RZ.H0_H0 ;  /* 0xa00000ff6b808230 */ /* 0x010fe60000000900 */
[----:B------:R-:W-:Y:S01]  /*27270*/  PRMT R88, R89, 0x7610, R88 ;  /* 0x0000761059587816 */ /* 0x000fe20000000058 */
[----:B------:R2:W-:Y:S03]  /*27280*/  @!P1 STL.S16 [R1+0x38], R89 ;  /* 0x0000385901009387 */ /* 0x0005e60000100600 */
[----:B------:R-:W-:Y:S02]  /*27290*/  @!P1 PRMT R102, R88, 0x5410, RZ ;  /* 0x0000541058669816 */ /* 0x000fe400000000ff */
[----:B------:R-:W-:Y:S01]  /*272a0*/  ISETP.LE.U32.AND P1, PT, R139, UR13, PT ;  /* 0x0000000d8b007c0c */ /* 0x000fe2000bf23070 */
[----:B------:R1:W3:Y:S01]  /*272b0*/  LDL.S16 R88, [R1+0x28] ;  /* 0x0000280001587983 */ /* 0x0002e20000100600 */
[----:B------:R-:W-:Y:S03]  /*272c0*/  PRMT R85, R128, 0x7610, R85 ;  /* 0x0000761080557816 */ /* 0x000fe60000000055 */
[----:B------:R-:W-:Y:S01]  /*272d0*/  STG.E.U16 desc[UR30][R156.64+0x50], R102 ;  /* 0x000050669c007986 */ /* 0x000fe2000c10151e */
[----:B------:R-:W-:Y:S03]  /*272e0*/  @!P0 PRMT R107, R85, 0x5410, RZ ;  /* 0x00005410556b8816 */ /* 0x000fe600000000ff */
[----:B------:R-:W4:Y:S04]  /*272f0*/  LDSM.16.MT88.4 R84, [R167+0x6000] ;  /* 0x00600000a754783b */ /* 0x000f280000004200 */
[----:B------:R-:W-:Y:S04]  /*27300*/  @!P1 HADD2 R91, -R106.H0_H0, -RZ.H0_H0 ;  /* 0xa00000ff6a5b9230 */ /* 0x000fe80000000900 */
[----:B------:R-:W-:Y:S01]  /*27310*/  STG.E.U16 desc[UR30][R154.64+0x50], R107 ;  /* 0x0000506b9a007986 */ /* 0x000fe2000c10151e */
[----:B------:R-:W-:Y:S03]  /*27320*/  PRMT R78, R91, 0x7610, R78 ;  /* 0x000076105b4e7816 */ /* 0x000fe6000000004e */
[----:B--2---:R1:W2:Y:S01]  /*27330*/  LDL.S16 R89, [R1+0x2c] ;  /* 0x00002c0001597983 */ /* 0x0042a20000100600 */
[----:B------:R-:W-:Y:S02]  /*27340*/  @!P1 PRMT R106, R78, 0x5410, RZ ;  /* 0x000054104e6a9816 */ /* 0x000fe400000000ff */
[--C-:B------:R-:W-:Y:S01]  /*27350*/  HSET2.LE.AND R78, R140, R125.reuse, PT ;  /* 0x0000007d8c4e7233 */ /* 0x100fe20003803000 */
[----:B------:R5:W-:Y:S04]  /*27360*/  @!P0 STL.S16 [R1+0x34], R128 ;  /* 0x0000348001008387 */ /* 0x000be80000100600 */
[----:B------:R-:W-:Y:S01]  /*27370*/  LOP3.LUT R78, R78, R111, RZ, 0xc0, !PT ;  /* 0x0000006f4e4e7212 */ /* 0x000fe200078ec0ff */
[----:B------:R-:W-:Y:S01]  /*27380*/  @!P1 STL.S16 [R1+0x30], R91 ;  /* 0x0000305b01009387 */ /* 0x000fe20000100600 */
[----:B------:R-:W-:Y:S02]  /*27390*/  ISETP.LE.U32.AND P1, PT, R76, UR13, PT ;  /* 0x0000000d4c007c0c */ /* 0x000fe4000bf23070 */
[--C-:B------:R-:W-:Y:S01]  /*273a0*/  SHF.R.U32.HI R76, RZ, 0x18, R126.reuse ;  /* 0x00000018ff4c7819 */ /* 0x100fe2000001167e */
[----:B------:R-:W-:Y:S01]  /*273b0*/  LDSM.16.MT88.4 R140, [R167+0x7800] ;  /* 0x00780000a78c783b */ /* 0x000fe20000004200 */
[----:B------:R-:W-:Y:S02]  /*273c0*/  SHF.R.U32.HI R126, RZ, 0x10, R126 ;  /* 0x00000010ff7e7819 */ /* 0x000fe4000001167e */
[----:B------:R-:W-:Y:S02]  /*273d0*/  LOP3.LUT R111, R159, UR29, R160, 0x96, !PT ;  /* 0x0000001d9f6f7c12 */ /* 0x000fe4000f8e96a0 */
[----:B------:R-:W-:Y:S01]  /*273e0*/  LOP3.LUT R126, R126, 0xff, RZ, 0xc0, !PT ;  /* 0x000000ff7e7e7812 */ /* 0x000fe200078ec0ff */
[----:B------:R-:W-:Y:S02]  /*273f0*/  MUFU.EX2 R160, R238 ;  /* 0x000000ee00a07308 */ /* 0x000fe40000000800 */
[----:B------:R-:W-:Y:S01]  /*27400*/  STG.E.U16 desc[UR30][R154.64+0x52], R106 ;  /* 0x0000526a9a007986 */ /* 0x000fe2000c10151e */
[----:B------:R-:W-:Y:S02]  /*27410*/  ISETP.LE.U32.AND P0, PT, R126, UR13, PT ;  /* 0x0000000d7e007c0c */ /* 0x000fe4000bf03070 */
[----:B------:R-:W-:Y:S04]  /*27420*/  SHF.R.U32.HI R126, RZ, 0x10, R108 ;  /* 0x00000010ff7e7819 */ /* 0x000fe8000001166c */
[----:B------:R-:W-:Y:S01]  /*27430*/  LOP3.LUT R0, R126, 0xff, RZ, 0xc0, !PT ;  /* 0x000000ff7e007812 */ /* 0x000fe200078ec0ff */
[-C--:B----4-:R-:W-:Y:S03]  /*27440*/  HMMA.16816.F32 R52, R72, R84.reuse, R52 ;  /* 0x000000544834723c */ /* 0x090fe60000001834 */
[----:B-----5:R-:W-:Y:S03]  /*27450*/  PRMT R128, R104, 0x5410, R105 ;  /* 0x0000541068807816 */ /* 0x020fe60000000069 */
[C---:B------:R-:W-:Y:S06]  /*27460*/  HMMA.16816.F32 R56, R80.reuse, R84, R56 ;  /* 0x000000545038723c */ /* 0x040fec0000001838 */
[-C--:B------:R-:W-:Y:S05]  /*27470*/  HMMA.16816.F32 R60, R80, R86.reuse, R60 ;  /* 0x00000056503c723c */ /* 0x080fea000000183c */
[----:B------:R-:W-:Y:S01]  /*27480*/  SHF.R.U32.HI R85, RZ, 0x8, R146 ;  /* 0x00000008ff557819 */ /* 0x000fe20000011692 */
[----:B------:R-:W-:Y:S05]  /*27490*/  HMMA.16816.F32 R64, R72, R86, R64 ;  /* 0x000000564840723c */ /* 0x000fea0000001840 */
[--C-:B------:R-:W-:Y:S02]  /*274a0*/  HSET2.LE.AND R82, R135, R125.reuse, PT ;  /* 0x0000007d87527233 */ /* 0x100fe40003803000 */
[--C-:B------:R-:W-:Y:S04]  /*274b0*/  HSET2.LE.AND R83, R134, R125.reuse, PT ;  /* 0x0000007d86537233 */ /* 0x100fe80003803000 */
[--C-:B------:R-:W-:Y:S02]  /*274c0*/  HSET2.LE.AND R80, R131, R125.reuse, PT ;  /* 0x0000007d83507233 */ /* 0x100fe40003803000 */
[----:B------:R-:W-:Y:S02]  /*274d0*/  LOP3.LUT R83, R83, R112, RZ, 0xc0, !PT ;  /* 0x0000007053537212 */ /* 0x000fe400078ec0ff */
[--C-:B------:R-:W-:Y:S01]  /*274e0*/  HSET2.LE.AND R81, R127, R125.reuse, PT ;  /* 0x0000007d7f517233 */ /* 0x100fe20003803000 */
[----:B------:R-:W4:Y:S01]  /*274f0*/  MUFU.EX2 R112, R227 ;  /* 0x000000e300707308 */ /* 0x000f220000000800 */
[----:B------:R-:W-:Y:S02]  /*27500*/  LOP3.LUT R80, R80, R116, RZ, 0xc0, !PT ;  /* 0x0000007450507212 */ /* 0x000fe400078ec0ff */
[----:B------:R-:W-:Y:S02]  /*27510*/  LOP3.LUT R82, R82, R110, RZ, 0xc0, !PT ;  /* 0x0000006e52527212 */ /* 0x000fe400078ec0ff */
[----:B------:R-:W-:Y:S02]  /*27520*/  LOP3.LUT R81, R81, R115, RZ, 0xc0, !PT ;  /* 0x0000007351517212 */ /* 0x000fe400078ec0ff */
[----:B------:R-:W-:Y:S02]  /*27530*/  SHF.R.U32.HI R115, RZ, 0x18, R108 ;  /* 0x00000018ff737819 */ /* 0x000fe4000001166c */
[----:B------:R-:W-:Y:S02]  /*27540*/  PRMT R110, R2, 0x5410, R98 ;  /* 0x00005410026e7816 */ /* 0x000fe40000000062 */
[----:B------:R-:W-:Y:S02]  /*27550*/  LOP3.LUT R84, R149, 0xff, RZ, 0xc0, !PT ;  /* 0x000000ff95547812 */ /* 0x000fe400078ec0ff */
[--C-:B------:R-:W-:Y:S02]  /*27560*/  SHF.R.U32.HI R72, RZ, 0x10, R108.reuse ;  /* 0x00000010ff487819 */ /* 0x100fe4000001166c */
[----:B------:R-:W-:Y:S02]  /*27570*/  LOP3.LUT R116, R108, 0xffff, RZ, 0xc0, !PT ;  /* 0x0000ffff6c747812 */ /* 0x000fe400078ec0ff */
[----:B------:R-:W-:Y:S01]  /*27580*/  LOP3.LUT R199, R72, 0xff, RZ, 0xc0, !PT ;  /* 0x000000ff48c77812 */ /* 0x000fe200078ec0ff */
[----:B----4-:R-:W-:Y:S01]  /*27590*/  FADD.FTZ R197, R112, R197 ;  /* 0x000000c570c57221 */ /* 0x010fe20000010000 */
[----:B------:R-:W-:Y:S02]  /*275a0*/  F2FP.F16.F32.PACK_AB R112, R195, R112 ;  /* 0x00000070c370723e */ /* 0x000fe400000000ff */
[----:B------:R-:W-:Y:S02]  /*275b0*/  LOP3.LUT R127, R108, 0xff, RZ, 0xc0, !PT ;  /* 0x000000ff6c7f7812 */ /* 0x000fe400078ec0ff */
[----:B------:R-:W-:Y:S02]  /*275c0*/  PRMT R149, R112, 0x7632, R149 ;  /* 0x0000763270957816 */ /* 0x000fe40000000095 */
[----:B------:R-:W-:Y:S02]  /*275d0*/  LOP3.LUT R134, R108, 0xff, RZ, 0xc0, !PT ;  /* 0x000000ff6c867812 */ /* 0x000fe400078ec0ff */
[----:B------:R-:W-:Y:S02]  /*275e0*/  SHF.R.U32.HI R131, RZ, 0x18, R108 ;  /* 0x00000018ff837819 */ /* 0x000fe4000001166c */
[----:B------:R-:W-:Y:S02]  /*275f0*/  PRMT R108, R112, 0x5410, R149 ;  /* 0x00005410706c7816 */ /* 0x000fe40000000095 */
[----:B------:R-:W-:Y:S02]  /*27600*/  PRMT R131, R0, 0x5410, R131 ;  /* 0x0000541000837816 */ /* 0x000fe40000000083 */
[----:B------:R-:W-:Y:S03]  /*27610*/  LOP3.LUT R0, R158, 0xffff, RZ, 0xc0, !PT ;  /* 0x0000ffff9e007812 */ /* 0x000fe600078ec0ff */
[--C-:B------:R-:W-:Y:S01]  /*27620*/  HSET2.LE.AND R103, R131, R125.reuse, PT ;  /* 0x0000007d83677233 */ /* 0x100fe20003803000 */
[----:B---3--:R-:W-:Y:S05]  /*27630*/  @!P5 HADD2 R88, -R105.H0_H0, -RZ.H0_H0 ;  /* 0xa00000ff6958d230 */ /* 0x008fea0000000900 */
[----:B------:R-:W-:Y:S04]  /*27640*/  PRMT R137, R88, 0x7610, R137 ;  /* 0x0000761058897816 */ /* 0x000fe80000000089 */
[----:B------:R-:W-:Y:S05]  /*27650*/  @!P5 PRMT R105, R137, 0x5410, RZ ;  /* 0x000054108969d816 */ /* 0x000fea00000000ff */
[----:B------:R-:W-:Y:S01]  /*27660*/  STG.E.U16 desc[UR30][R150.64+0x62], R105 ;  /* 0x0000626996007986 */ /* 0x000fe2000c10151e */
[----:B--2---:R-:W-:Y:S05]  /*27670*/  @!P6 HADD2 R89, -R104.H0_H0, -RZ.H0_H0 ;  /* 0xa00000ff6859e230 */ /* 0x004fea0000000900 */
[----:B------:R-:W-:Y:S01]  /*27680*/  @!P6 STL.S16 [R1+0x2c], R89 ;  /* 0x00002c590100e387 */ /* 0x000fe20000100600 */
[----:B------:R-:W-:Y:S03]  /*27690*/  PRMT R77, R89, 0x7610, R77 ;  /* 0x00007610594d7816 */ /* 0x000fe6000000004d */
[----:B------:R1:W2:Y:S01]  /*276a0*/  LDL.S16 R136, [R1+0xc] ;  /* 0x00000c0001887983 */ /* 0x0002a20000100600 */
[----:B------:R-:W-:Y:S02]  /*276b0*/  @!P6 PRMT R104, R77, 0x5410, RZ ;  /* 0x000054104d68e816 */ /* 0x000fe400000000ff */
[----:B------:R-:W-:Y:S01]  /*276c0*/  ISETP.LE.U32.AND P6, PT, R76, UR13, PT ;  /* 0x0000000d4c007c0c */ /* 0x000fe2000bfc3070 */
[----:B------:R1:W3:Y:S01]  /*276d0*/  LDL.S16 R97, [R1+0x8] ;  /* 0x0000080001617983 */ /* 0x0002e20000100600 */
[--C-:B------:R-:W-:Y:S02]  /*276e0*/  HSET2.LE.AND R76, R133, R125.reuse, PT ;  /* 0x0000007d854c7233 */ /* 0x100fe40003803000 */
[--C-:B------:R-:W-:Y:S01]  /*276f0*/  HSET2.LE.AND R77, R132, R125.reuse, PT ;  /* 0x0000007d844d7233 */ /* 0x100fe20003803000 */
[----:B------:R-:W-:Y:S01]  /*27700*/  @!P5 STL.S16 [R1+0x28], R88 ;  /* 0x000028580100d387 */ /* 0x000fe20000100600 */
[----:B------:R-:W-:Y:S02]  /*27710*/  PRMT R133, R162, 0x5410, R85 ;  /* 0x00005410a2857816 */ /* 0x000fe40000000055 */
[----:B------:R-:W-:Y:S01]  /*27720*/  LOP3.LUT R76, R76, R114, RZ, 0xc0, !PT ;  /* 0x000000724c4c7212 */ /* 0x000fe200078ec0ff */
[----:B------:R-:W4:Y:S01]  /*27730*/  LDSM.16.MT88.4 R88, [R165+0x6800] ;  /* 0x00680000a558783b */ /* 0x000f220000004200 */
[----:B------:R-:W-:Y:S01]  /*27740*/  LOP3.LUT R77, R77, R113, RZ, 0xc0, !PT ;  /* 0x000000714d4d7212 */ /* 0x000fe200078ec0ff */
[----:B------:R-:W-:Y:S01]  /*27750*/  MUFU.EX2 R162, R237 ;  /* 0x000000ed00a27308 */ /* 0x000fe20000000800 */
[----:B------:R-:W-:Y:S02]  /*27760*/  SHF.R.U32.HI R85, RZ, 0x10, R130 ;  /* 0x00000010ff557819 */ /* 0x000fe40000011682 */
[----:B------:R-:W-:Y:S02]  /*27770*/  PRMT R132, R84, 0x5410, R161 ;  /* 0x0000541054847816 */ /* 0x000fe400000000a1 */
[C---:B------:R-:W-:Y:S01]  /*27780*/  LOP3.LUT R84, R130.reuse, 0xffff, RZ, 0xc0, !PT ;  /* 0x0000ffff82547812 */ /* 0x040fe200078ec0ff */
[----:B------:R-:W-:Y:S01]  /*27790*/  STG.E.U16 desc[UR30][R150.64+0x60], R104 ;  /* 0x0000606896007986 */ /* 0x000fe2000c10151e */
[----:B------:R-:W-:Y:S03]  /*277a0*/  LOP3.LUT R113, R109, UR29, R194, 0x96, !PT ;  /* 0x0000001d6d717c12 */ /* 0x000fe6000f8e96c2 */
[----:B------:R-:W-:Y:S10]  /*277b0*/  MUFU.EX2 R161, R240 ;  /* 0x000000f000a17308 */ /* 0x000ff40000000800 */
[----:B------:R-:W-:Y:S01]  /*277c0*/  MUFU.EX2 R194, R234 ;  /* 0x000000ea00c27308 */ /* 0x000fe20000000800 */
[-C--:B----4-:R-:W-:Y:S06]  /*277d0*/  HMMA.16816.F32 R4, R76, R88.reuse, R4 ;  /* 0x000000584c04723c */ /* 0x090fec0000001804 */
        /* <DEDUP_REMOVED lines=13> */
[----:B------:R-:W-:Y:S02]  /*278b0*/  LOP3.LUT R88, R129, 0xffff, RZ, 0xc0, !PT ;  /* 0x0000ffff81587812 */ /* 0x000fe400078ec0ff */
[----:B------:R-:W-:Y:S04]  /*278c0*/  PRMT R93, R91, 0x5410, R89 ;  /* 0x000054105b5d7816 */ /* 0x000fe80000000059 */
[----:B------:R-:W-:Y:S02]  /*278d0*/  LOP3.LUT R91, R129, 0xff, RZ, 0xc0, !PT ;  /* 0x000000ff815b7812 */ /* 0x000fe400078ec0ff */
[----:B------:R-:W-:Y:S02]  /*278e0*/  SHF.R.U32.HI R88, RZ, 0x8, R88 ;  /* 0x00000008ff587819 */ /* 0x000fe40000011658 */
[----:B------:R-:W-:Y:S02]  /*278f0*/  SHF.R.U32.HI R89, RZ, 0x10, R129 ;  /* 0x00000010ff597819 */ /* 0x000fe40000011681 */
[----:B------:R-:W-:Y:S02]  /*27900*/  PRMT R114, R91, 0x5410, R88 ;  /* 0x000054105b727816 */ /* 0x000fe40000000058 */
[----:B------:R-:W-:Y:S02]  /*27910*/  SHF.R.U32.HI R88, RZ, 0x8, R99 ;  /* 0x00000008ff587819 */ /* 0x000fe40000011663 */
[----:B------:R-:W-:Y:S02]  /*27920*/  SHF.R.U32.HI R90, RZ, 0x18, R129 ;  /* 0x00000018ff5a7819 */ /* 0x000fe40000011681 */
[----:B------:R-:W-:Y:S04]  /*27930*/  LOP3.LUT R89, R89, 0xff, RZ, 0xc0, !PT ;  /* 0x000000ff59597812 */ /* 0x000fe800078ec0ff */
[----:B------:R-:W-:Y:S01]  /*27940*/  PRMT R100, R89, 0x5410, R90 ;  /* 0x0000541059647816 */ /* 0x000fe2000000005a */
[----:B--2---:R-:W-:Y:S02]  /*27950*/  @!P3 HADD2 R136, -R2.H0_H0, -RZ.H0_H0 ;  /* 0xa00000ff0288b230 */ /* 0x004fe40000000900 */
[----:B---3--:R-:W-:Y:S03]  /*27960*/  @!P4 HADD2 R97, -R98.H0_H0, -RZ.H0_H0 ;  /* 0xa00000ff6261c230 */ /* 0x008fe60000000900 */
[----:B------:R2:W-:Y:S01]  /*27970*/  @!P3 STL.S16 [R1+0xc], R136 ;  /* 0x00000c880100b387 */ /* 0x0005e20000100600 */
[----:B------:R-:W-:Y:S03]  /*27980*/  PRMT R74, R136, 0x7610, R74 ;  /* 0x00007610884a7816 */ /* 0x000fe6000000004a */
[----:B------:R3:W-:Y:S01]  /*27990*/  @!P4 STL.S16 [R1+0x8], R97 ;  /* 0x000008610100c387 */ /* 0x0007e20000100600 */
[----:B------:R-:W-:Y:S02]  /*279a0*/  PRMT R73, R97, 0x7610, R73 ;  /* 0x0000761061497816 */ /* 0x000fe40000000049 */
[----:B------:R-:W-:Y:S01]  /*279b0*/  @!P3 PRMT R2, R74, 0x5410, RZ ;  /* 0x000054104a02b816 */ /* 0x000fe200000000ff */
[----:B------:R1:W4:Y:S01]  /*279c0*/  LDL.S16 R137, [R1+0x18] ;  /* 0x0000180001897983 */ /* 0x0003220000100600 */
[----:B------:R-:W-:Y:S02]  /*279d0*/  @!P4 PRMT R98, R73, 0x5410, RZ ;  /* 0x000054104962c816 */ /* 0x000fe400000000ff */
[----:B------:R-:W-:Y:S01]  /*279e0*/  ISETP.LE.U32.AND P4, PT, R115, UR13, PT ;  /* 0x0000000d73007c0c */ /* 0x000fe2000bf83070 */
[----:B------:R1:W5:Y:S04]  /*279f0*/  LDL.S16 R135, [R1+0x14] ;  /* 0x0000140001877983 */ /* 0x0003680000100600 */
[----:B------:R-:W1:Y:S08]  /*27a00*/  LDSM.16.MT88.4 R72, [R166+0x6800] ;  /* 0x00680000a648783b */ /* 0x000e700000004200 */
[----:B------:R1:W-:Y:S04]  /*27a10*/  STG.E.U16 desc[UR30][R152.64+0x60], R2 ;  /* 0x0000600298007986 */ /* 0x0003e8000c10151e */
[----:B--2---:R2:W2:Y:S01]  /*27a20*/  LDL.S16 R136, [R1+0x10] ;  /* 0x0000100001887983 */ /* 0x0044a20000100600 */
[----:B---3--:R-:W3:Y:S03]  /*27a30*/  MUFU.EX2 R97, R225 ;  /* 0x000000e100617308 */ /* 0x008ee60000000800 */
[----:B------:R-:W-:Y:S01]  /*27a40*/  STG.E.U16 desc[UR30][R152.64+0x62], R98 ;  /* 0x0000626298007986 */ /* 0x000fe2000c10151e */
[----:B---3--:R-:W-:Y:S01]  /*27a50*/  FADD.FTZ R198, R97, R198 ;  /* 0x000000c661c67221 */ /* 0x008fe20000010000 */
[----:B------:R-:W-:Y:S04]  /*27a60*/  F2FP.F16.F32.PACK_AB R97, R196, R97 ;  /* 0x00000061c461723e */ /* 0x000fe800000000ff */
[C---:B------:R-:W-:Y:S04]  /*27a70*/  PRMT R96, R97.reuse, 0x7632, R96 ;  /* 0x0000763261607816 */ /* 0x040fe80000000060 */
[----:B------:R-:W-:Y:S01]  /*27a80*/  PRMT R109, R97, 0x5410, R96 ;  /* 0x00005410616d7816 */ /* 0x000fe20000000060 */
[-C--:B-1----:R-:W-:Y:S06]  /*27a90*/  HMMA.16816.F32 R36, R76, R72.reuse, R36 ;  /* 0x000000484c24723c */ /* 0x082fec0000001824 */
[C---:B------:R-:W-:Y:S06]  /*27aa0*/  HMMA.16816.F32 R40, R80.reuse, R72, R40 ;  /* 0x000000485028723c */ /* 0x040fec0000001828 */
[-C--:B------:R-:W-:Y:S05]  /*27ab0*/  HMMA.16816.F32 R44, R80, R74.reuse, R44 ;  /* 0x0000004a502c723c */ /* 0x080fea000000182c */
[----:B------:R-:W-:Y:S01]  /*27ac0*/  LOP3.LUT R72, R88, 0xffff, RZ, 0xc0, !PT ;  /* 0x0000ffff58487812 */ /* 0x000fe200078ec0ff */
[C---:B------:R-:W-:Y:S04]  /*27ad0*/  HMMA.16816.F32 R48, R76.reuse, R74, R48 ;  /* 0x0000004a4c30723c */ /* 0x040fe80000001830 */
[----:B------:R-:W-:Y:S02]  /*27ae0*/  ISETP.LE.U32.AND P5, PT, R72, UR13, PT ;  /* 0x0000000d48007c0c */ /* 0x000fe4000bfa3070 */
[-C--:B------:R-:W-:Y:S05]  /*27af0*/  HMMA.16816.F32 R52, R76, R84.reuse, R52 ;  /* 0x000000544c34723c */ /* 0x080fea0000001834 */
[----:B------:R-:W-:Y:S01]  /*27b00*/  SHF.R.U32.HI R72, RZ, 0x8, R116 ;  /* 0x00000008ff487819 */ /* 0x000fe20000011674 */
[C---:B------:R-:W-:Y:S05]  /*27b10*/  HMMA.16816.F32 R56, R80.reuse, R84, R56 ;  /* 0x000000545038723c */ /* 0x040fea0000001838 */
[----:B------:R-:W-:Y:S01]  /*27b20*/  PRMT R127, R127, 0x5410, R72 ;  /* 0x000054107f7f7816 */ /* 0x000fe20000000048 */
[-C--:B------:R-:W-:Y:S05]  /*27b30*/  HMMA.16816.F32 R60, R80, R86.reuse, R60 ;  /* 0x00000056503c723c */ /* 0x080fea000000183c */
[--C-:B------:R-:W-:Y:S01]  /*27b40*/  HSET2.LE.AND R72, R93, R125.reuse, PT ;  /* 0x0000007d5d487233 */ /* 0x100fe20003803000 */
[----:B------:R-:W-:Y:S05]  /*27b50*/  HMMA.16816.F32 R64, R76, R86, R64 ;  /* 0x000000564c40723c */ /* 0x000fea0000001840 */
[--C-:B------:R-:W-:Y:S02]  /*27b60*/  HSET2.LE.AND R75, R191, R125.reuse, PT ;  /* 0x0000007dbf4b7233 */ /* 0x100fe40003803000 */
[----:B------:R-:W-:Y:S01]  /*27b70*/  LOP3.LUT R72, R72, R120, RZ, 0xc0, !PT ;  /* 0x0000007848487212 */ /* 0x000fe200078ec0ff */
[----:B------:R-:W1:Y:S03]  /*27b80*/  MUFU.EX2 R191, R236 ;  /* 0x000000ec00bf7308 */ /* 0x000e660000000800 */
[----:B------:R-:W-:Y:S02]  /*27b90*/  LOP3.LUT R75, R75, R118, RZ, 0xc0, !PT ;  /* 0x000000764b4b7212 */ /* 0x000fe400078ec0ff */
[--C-:B------:R-:W-:Y:S02]  /*27ba0*/  HSET2.LE.AND R80, R114, R125.reuse, PT ;  /* 0x0000007d72507233 */ /* 0x100fe40003803000 */
[--C-:B------:R-:W-:Y:S02]  /*27bb0*/  HSET2.LE.AND R81, R100, R125.reuse, PT ;  /* 0x0000007d64517233 */ /* 0x100fe40003803000 */
[--C-:B------:R-:W-:Y:S02]  /*27bc0*/  HSET2.LE.AND R82, R133, R125.reuse, PT ;  /* 0x0000007d85527233 */ /* 0x100fe40003803000 */
[--C-:B------:R-:W-:Y:S02]  /*27bd0*/  HSET2.LE.AND R83, R132, R125.reuse, PT ;  /* 0x0000007d84537233 */ /* 0x100fe40003803000 */
[----:B------:R-:W-:Y:S02]  /*27be0*/  LOP3.LUT R77, R158, 0xffff, RZ, 0xc0, !PT ;  /* 0x0000ffff9e4d7812 */ /* 0x000fe400078ec0ff */
[----:B------:R-:W-:Y:S01]  /*27bf0*/  SHF.R.U32.HI R76, RZ, 0x10, R158 ;  /* 0x00000010ff4c7819 */ /* 0x000fe2000001169e */
[----:B------:R-:W3:Y:S01]  /*27c00*/  MUFU.EX2 R159, R241 ;  /* 0x000000f1009f7308 */ /* 0x000ee20000000800 */
[----:B------:R-:W-:Y:S02]  /*27c10*/  LOP3.LUT R81, R81, R124, RZ, 0xc0, !PT ;  /* 0x0000007c51517212 */ /* 0x000fe400078ec0ff */
[----:B------:R-:W-:Y:S02]  /*27c20*/  LOP3.LUT R82, R82, R119, RZ, 0xc0, !PT ;  /* 0x0000007752527212 */ /* 0x000fe400078ec0ff */
[----:B------:R-:W-:Y:S02]  /*27c30*/  LOP3.LUT R83, R83, R117, RZ, 0xc0, !PT ;  /* 0x0000007553537212 */ /* 0x000fe400078ec0ff */
[----:B------:R-:W-:Y:S01]  /*27c40*/  LOP3.LUT R80, R80, R123, RZ, 0xc0, !PT ;  /* 0x0000007b50507212 */ /* 0x000fe200078ec0ff */
[----:B------:R-:W-:Y:S01]  /*27c50*/  LDSM.16.MT88.4 R116, [R166+0x7800] ;  /* 0x00780000a674783b */ /* 0x000fe20000004200 */
[----:B------:R-:W-:Y:S02]  /*27c60*/  SHF.R.U32.HI R79, RZ, 0x8, R0 ;  /* 0x00000008ff4f7819 */ /* 0x000fe40000011600 */
[----:B------:R-:W-:Y:S02]  /*27c70*/  SHF.R.U32.HI R0, RZ, 0x8, R77 ;  /* 0x00000008ff007819 */ /* 0x000fe4000001164d */
[----:B------:R-:W-:Y:S02]  /*27c80*/  SHF.R.U32.HI R78, RZ, 0x18, R158 ;  /* 0x00000018ff4e7819 */ /* 0x000fe4000001169e */
[----:B------:R-:W-:Y:S02]  /*27c90*/  LOP3.LUT R76, R76, 0xff, RZ, 0xc0, !PT ;  /* 0x000000ff4c4c7812 */ /* 0x000fe400078ec0ff */
[----:B------:R-:W-:Y:S02]  /*27ca0*/  LOP3.LUT R84, R158, 0xff, RZ, 0xc0, !PT ;  /* 0x000000ff9e547812 */ /* 0x000fe400078ec0ff */
[----:B------:R-:W-:Y:S02]  /*27cb0*/  PRMT R100, R76, 0x5410, R78 ;  /* 0x000054104c647816 */ /* 0x000fe4000000004e */
[----:B------:R-:W-:Y:S02]  /*27cc0*/  PRMT R101, R84, 0x5410, R79 ;  /* 0x0000541054657816 */ /* 0x000fe4000000004f */
[----:B------:R-:W-:Y:S02]  /*27cd0*/  LOP3.LUT R84, R113, 0xffff, RZ, 0xc0, !PT ;  /* 0x0000ffff71547812 */ /* 0x000fe400078ec0ff */
[----:B------:R-:W-:Y:S02]  /*27ce0*/  SHF.R.U32.HI R85, RZ, 0x10, R113 ;  /* 0x00000010ff557819 */ /* 0x000fe40000011671 */
[--C-:B------:R-:W-:Y:S02]  /*27cf0*/  HSET2.LE.AND R102, R127, R125.reuse, PT ;  /* 0x0000007d7f667233 */ /* 0x100fe40003803000 */
[----:B-1----:R-:W-:Y:S02]  /*27d00*/  F2FP.F16.F32.PACK_AB R146, R163, R191 ;  /* 0x000000bfa392723e */ /* 0x002fe400000000ff */
[----:B---3--:R-:W-:Y:S02]  /*27d10*/  F2FP.F16.F32.PACK_AB R2, R159, R160 ;  /* 0x000000a09f02723e */ /* 0x008fe400000000ff */
[----:B------:R-:W-:Y:S02]  /*27d20*/  PRMT R145, R146, 0x7632, R145 ;  /* 0x0000763292917816 */ /* 0x000fe40000000091 */
[----:B------:R-:W-:Y:S03]  /*27d30*/  LOP3.LUT R0, R0, 0xffff, RZ, 0xc0, !PT ;  /* 0x0000ffff00007812 */ /* 0x000fe600078ec0ff */
[----:B------:R-:W-:Y:S02]  /*27d40*/  @!P4 HADD2 R250, -R145.H0_H0, -RZ.H0_H0 ;  /* 0xa00000ff91fac230 */ /* 0x000fe40000000900 */
[----:B----4-:R-:W-:Y:S02]  /*27d50*/  @!P2 HADD2 R137, -R97.H0_H0, -RZ.H0_H0 ;  /* 0xa00000ff6189a230 */ /* 0x010fe40000000900 */
[----:B-----5:R-:W-:Y:S03]  /*27d60*/  @!P0 HADD2 R135, -R112.H0_H0, -RZ.H0_H0 ;  /* 0xa00000ff70878230 */ /* 0x020fe60000000900 */
[----:B------:R-:W-:Y:S01]  /*27d70*/  @!P2 STL.S16 [R1+0x18], R137 ;  /* 0x000018890100a387 */ /* 0x000fe20000100600 */
[----:B------:R-:W-:Y:S02]  /*27d80*/  PRMT R89, R137, 0x7610, R89 ;  /* 0x0000761089597816 */ /* 0x000fe40000000059 */
[----:B------:R-:W-:Y:S02]  /*27d90*/  PRMT R74, R135, 0x7610, R74 ;  /* 0x00007610874a7816 */ /* 0x000fe4000000004a */
[----:B------:R-:W-:Y:S02]  /*27da0*/  @!P2 PRMT R97, R89, 0x5410, RZ ;  /* 0x000054105961a816 */ /* 0x000fe400000000ff */
[----:B------:R-:W1:Y:S01]  /*27db0*/  LDSM.16.MT88.4 R88, [R165+0x7000] ;  /* 0x00700000a558783b */ /* 0x000e620000004200 */
[----:B------:R-:W-:Y:S02]  /*27dc0*/  @!P0 PRMT R112, R74, 0x5410, RZ ;  /* 0x000054104a708816 */ /* 0x000fe400000000ff */
[--C-:B------:R-:W-:Y:S02]  /*27dd0*/  HSET2.LE.AND R74, R193, R125.reuse, PT ;  /* 0x0000007dc14a7233 */ /* 0x100fe40003803000 */
[----:B------:R-:W3:Y:S01]  /*27de0*/  MUFU.EX2 R193, R235 ;  /* 0x000000eb00c17308 */ /* 0x000ee20000000800 */
[----:B------:R-:W-:Y:S01]  /*27df0*/  ISETP.LE.U32.AND P2, PT, R0, UR13, PT ;  /* 0x0000000d00007c0c */ /* 0x000fe2000bf43070 */
[----:B--2---:R-:W-:Y:S01]  /*27e00*/  @!P1 HADD2 R136, -R96.H0_H0, -RZ.H0_H0 ;  /* 0xa00000ff60889230 */ /* 0x004fe20000000900 */
[----:B------:R-:W-:Y:S01]  /*27e10*/  LOP3.LUT R74, R74, R122, RZ, 0xc0, !PT ;  /* 0x0000007a4a4a7212 */ /* 0x000fe200078ec0ff */
[----:B------:R-:W-:Y:S01]  /*27e20*/  STG.E.U16 desc[UR30][R156.64+0x5e], R97 ;  /* 0x00005e619c007986 */ /* 0x000fe2000c10151e */
[--C-:B------:R-:W-:Y:S02]  /*27e30*/  SHF.R.U32.HI R0, RZ, 0x10, R158.reuse ;  /* 0x00000010ff007819 */ /* 0x100fe4000001169e */
[----:B------:R-:W-:Y:S01]  /*27e40*/  PRMT R73, R136, 0x7610, R73 ;  /* 0x0000761088497816 */ /* 0x000fe20000000049 */
[----:B------:R-:W-:Y:S01]  /*27e50*/  @!P1 STL.S16 [R1+0x10], R136 ;  /* 0x0000108801009387 */ /* 0x000fe20000100600 */
[----:B------:R-:W-:Y:S02]  /*27e60*/  LOP3.LUT R0, R0, 0xff, RZ, 0xc0, !PT ;  /* 0x000000ff00007812 */ /* 0x000fe400078ec0ff */
[----:B------:R-:W-:Y:S01]  /*27e70*/  @!P1 PRMT R96, R73, 0x5410, RZ ;  /* 0x0000541049609816 */ /* 0x000fe200000000ff */
[----:B------:R-:W-:Y:S01]  /*27e80*/  @!P0 STL.S16 [R1+0x14], R135 ;  /* 0x0000148701008387 */ /* 0x000fe20000100600 */
[----:B------:R-:W-:Y:S02]  /*27e90*/  LOP3.LUT R73, R158, 0xff, RZ, 0xc0, !PT ;  /* 0x000000ff9e497812 */ /* 0x000fe400078ec0ff */
[----:B------:R-:W-:Y:S01]  /*27ea0*/  ISETP.LE.U32.AND P1, PT, R134, UR13, PT ;  /* 0x0000000d86007c0c */ /* 0x000fe2000bf23070 */
[----:B------:R2:W4:Y:S01]  /*27eb0*/  LDL.S16 R115, [R1] ;  /* 0x0000000001737983 */ /* 0x0005220000100600 */
[----:B------:R-:W-:Y:S02]  /*27ec0*/  ISETP.LE.U32.AND P3, PT, R73, UR13, PT ;  /* 0x0000000d49007c0c */ /* 0x000fe4000bf63070 */
[--C-:B------:R-:W-:Y:S01]  /*27ed0*/  HSET2.LE.AND R73, R92, R125.reuse, PT ;  /* 0x0000007d5c497233 */ /* 0x100fe20003803000 */
[----:B------:R2:W5:Y:S01]  /*27ee0*/  LDL.S16 R99, [R1+0x4] ;  /* 0x0000040001637983 */ /* 0x0005620000100600 */
[----:B---3--:R-:W-:Y:S02]  /*27ef0*/  F2FP.F16.F32.PACK_AB R148, R193, R194 ;  /* 0x000000c2c194723e */ /* 0x008fe400000000ff */
[----:B------:R-:W-:Y:S01]  /*27f00*/  SHF.R.U32.HI R158, RZ, 0x18, R158 ;  /* 0x00000018ff9e7819 */ /* 0x000fe2000001169e */
[----:B------:R-:W3:Y:S01]  /*27f10*/  LDSM.16.MT88.4 R92, [R168+0x7000] ;  /* 0x00700000a85c783b */ /* 0x000ee20000004200 */
[----:B------:R-:W-:Y:S02]  /*27f20*/  LOP3.LUT R73, R73, R121, RZ, 0xc0, !PT ;  /* 0x0000007949497212 */ /* 0x000fe400078ec0ff */
[----:B------:R-:W-:Y:S02]  /*27f30*/  PRMT R147, R148, 0x7632, R147 ;  /* 0x0000763294937816 */ /* 0x000fe40000000093 */
[----:B------:R-:W-:Y:S03]  /*27f40*/  ISETP.LE.U32.AND P0, PT, R158, UR13, PT ;  /* 0x0000000d9e007c0c */ /* 0x000fe6000bf03070 */
[----:B------:R-:W-:Y:S01]  /*27f50*/  LDSM.16.MT88.4 R132, [R165+0x7800] ;  /* 0x00780000a584783b */ /* 0x000fe20000004200 */
[----:B------:R-:W-:Y:S01]  /*27f60*/  @!P5 HADD2 R252, -R147.H0_H0, -RZ.H0_H0 ;  /* 0xa00000ff93fcd230 */ /* 0x000fe20000000900 */
[-C--:B-1----:R-:W-:Y:S06]  /*27f70*/  HMMA.16816.F32 R4, R72, R88.reuse, R4 ;  /* 0x000000584804723c */ /* 0x082fec0000001804 */
[----:B------:R-:W-:Y:S01]  /*27f80*/  STG.E.U16 desc[UR30][R156.64+0x60], R96 ;  /* 0x000060609c007986 */ /* 0x000fe2000c10151e */
[C---:B------:R-:W-:Y:S03]  /*27f90*/  HMMA.16816.F32 R8, R80.reuse, R88, R8 ;  /* 0x000000585008723c */ /* 0x040fe60000001808 */
[----:B------:R-:W-:Y:S03]  /*27fa0*/  STG.E.U16 desc[UR30][R154.64+0x60], R112 ;  /* 0x000060709a007986 */ /* 0x000fe6000c10151e */
[-C--:B------:R-:W-:Y:S05]  /*27fb0*/  HMMA.16816.F32 R12, R80, R90.reuse, R12 ;  /* 0x0000005a500c723c */ /* 0x080fea000000180c */
[----:B------:R-:W-:Y:S01]  /*27fc0*/  SHF.R.U32.HI R89, RZ, 0x8, R84 ;  /* 0x00000008ff597819 */ /* 0x000fe20000011654 */
[C---:B------:R-:W-:Y:S05]  /*27fd0*/  HMMA.16816.F32 R16, R72.reuse, R90, R16 ;  /* 0x0000005a4810723c */ /* 0x040fea0000001810 */
[----:B------:R-:W-:Y:S02]  /*27fe0*/  LOP3.LUT R88, R85, 0xff, RZ, 0xc0, !PT ;  /* 0x000000ff55587812 */ /* 0x000fe400078ec0ff */
[----:B------:R-:W-:Y:S01]  /*27ff0*/  LDSM.16.MT88.4 R84, [R167+0x7000] ;  /* 0x00700000a754783b */ /* 0x000fe20000004200 */
[----:B------:R-:W-:Y:S01]  /*28000*/  LOP3.LUT R90, R113, 0xff, RZ, 0xc0, !PT ;  /* 0x000000ff715a7812 */ /* 0x000fe200078ec0ff */
[-C--:B---3--:R-:W-:Y:S03]  /*28010*/  HMMA.16816.F32 R20, R72, R92.reuse, R20 ;  /* 0x0000005c4814723c */ /* 0x088fe60000001814 */
[----:B------:R-:W-:Y:S02]  /*28020*/  LOP3.LUT R91, R111, 0xff, RZ, 0xc0, !PT ;  /* 0x000000ff6f5b7812 */ /* 0x000fe400078ec0ff */
[----:B------:R-:W-:Y:S01]  /*28030*/  PRMT R89, R90, 0x5410, R89 ;  /* 0x000054105a597816 */ /* 0x000fe20000000059 */
[C---:B------:R-:W-:Y:S05]  /*28040*/  HMMA.16816.F32 R24, R80.reuse, R92, R24 ;  /* 0x0000005c5018723c */ /* 0x040fea0000001818 */
[--C-:B------:R-:W-:Y:S01]  /*28050*/  HSET2.LE.AND R90, R101, R125.reuse, PT ;  /* 0x0000007d655a7233 */ /* 0x100fe20003803000 */
[-C--:B------:R-:W-:Y:S05]  /*28060*/  HMMA.16816.F32 R28, R80, R94.reuse, R28 ;  /* 0x0000005e501c723c */ /* 0x080fea000000181c */
[----:B------:R-:W-:Y:S01]  /*28070*/  SHF.R.U32.HI R113, RZ, 0x18, R113 ;  /* 0x00000018ff717819 */ /* 0x000fe20000011671 */
[C---:B------:R-:W-:Y:S05]  /*28080*/  HMMA.16816.F32 R32, R72.reuse, R94, R32 ;  /* 0x0000005e4820723c */ /* 0x040fea0000001820 */
[----:B------:R-:W-:Y:S06]  /*28090*/  PRMT R88, R88, 0x5410, R113 ;  /* 0x0000541058587816 */ /* 0x000fec0000000071 */
[--C-:B------:R-:W-:Y:S05]  /*280a0*/  HSET2.LE.AND R101, R88, R125.reuse, PT ;  /* 0x0000007d58657233 */ /* 0x100fea0003803000 */
[----:B------:R-:W-:Y:S01]  /*280b0*/  LOP3.LUT R101, R101, R110, RZ, 0xc0, !PT ;  /* 0x0000006e65657212 */ /* 0x000fe200078ec0ff */
[----:B----4-:R-:W-:Y:S02]  /*280c0*/  @!P6 HADD2 R115, -R149.H0_H0, -RZ.H0_H0 ;  /* 0xa00000ff9573e230 */ /* 0x010fe40000000900 */
[----:B-----5:R-:W-:Y:S03]  /*280d0*/  @!P1 HADD2 R99, -R148.H0_H0, -RZ.H0_H0 ;  /* 0xa00000ff94639230 */ /* 0x020fe60000000900 */
[----:B------:R-:W-:Y:S01]  /*280e0*/  PRMT R77, R115, 0x7610, R77 ;  /* 0x00007610734d7816 */ /* 0x000fe2000000004d */
[----:B------:R-:W-:Y:S03]  /*280f0*/  @!P6 STL.S16 [R1], R115 ;  /* 0x000000730100e387 */ /* 0x000fe60000100600 */
[----:B------:R-:W-:Y:S01]  /*28100*/  @!P6 PRMT R149, R77, 0x5410, RZ ;  /* 0x000054104d95e816 */ /* 0x000fe200000000ff */
[----:B------:R1:W-:Y:S01]  /*28110*/  @!P1 STL.S16 [R1+0x4], R99 ;  /* 0x0000046301009387 */ /* 0x0003e20000100600 */
[----:B------:R-:W-:Y:S02]  /*28120*/  PRMT R3, R99, 0x7610, R3 ;  /* 0x0000761063037816 */ /* 0x000fe40000000003 */
[----:B------:R-:W-:Y:S01]  /*28130*/  ISETP.LE.U32.AND P6, PT, R199, UR13, PT ;  /* 0x0000000dc7007c0c */ /* 0x000fe2000bfc3070 */
[----:B------:R-:W3:Y:S08]  /*28140*/  LDSM.16.MT88.4 R76, [R166+0x7000] ;  /* 0x00700000a64c783b */ /* 0x000ef00000004200 */
[----:B------:R-:W-:Y:S04]  /*28150*/  STG.E.U16 desc[UR30][R154.64+0x62], R149 ;  /* 0x000062959a007986 */ /* 0x000fe8000c10151e */
[----:B------:R-:W-:Y:S01]  /*28160*/  @!P6 HADD2 R251, -R146.H0_H0, -RZ.H0_H0 ;  /* 0xa00000ff92fbe230 */ /* 0x000fe20000000900 */
[----:B-1----:R-:W-:Y:S02]  /*28170*/  PRMT R99, R148, 0x5410, R147 ;  /* 0x0000541094637816 */ /* 0x002fe40000000093 */
[----:B------:R-:W-:Y:S02]  /*28180*/  @!P1 PRMT R148, R3, 0x5410, RZ ;  /* 0x0000541003949816 */ /* 0x000fe400000000ff */
[----:B------:R-:W-:Y:S02]  /*28190*/  @!P5 PRMT R147, R252, 0x5410, RZ ;  /* 0x00005410fc93d816 */ /* 0x000fe400000000ff */
[----:B------:R-:W-:Y:S01]  /*281a0*/  ISETP.LE.U32.AND P1, PT, R0, UR13, PT ;  /* 0x0000000d00007c0c */ /* 0x000fe2000bf23070 */
[----:B------:R-:W-:Y:S01]  /*281b0*/  STG.E.U16 desc[UR30][R150.64+0x70], R148 ;  /* 0x0000709496007986 */ /* 0x000fe2000c10151e */
[----:B------:R-:W-:Y:S02]  /*281c0*/  LOP3.LUT R0, R111, 0xffff, RZ, 0xc0, !PT ;  /* 0x0000ffff6f007812 */ /* 0x000fe400078ec0ff */
[--C-:B------:R-:W-:Y:S01]  /*281d0*/  SHF.R.U32.HI R3, RZ, 0x10, R111.reuse ;  /* 0x00000010ff037819 */ /* 0x100fe2000001166f */
[----:B------:R-:W-:Y:S01]  /*281e0*/  STG.E.U16 desc[UR30][R150.64+0x72], R147 ;  /* 0x0000729396007986 */ /* 0x000fe2000c10151e */
[----:B------:R-:W-:Y:S02]  /*281f0*/  SHF.R.U32.HI R111, RZ, 0x18, R111 ;  /* 0x00000018ff6f7819 */ /* 0x000fe4000001166f */
[----:B------:R-:W-:Y:S02]  /*28200*/  SHF.R.U32.HI R0, RZ, 0x8, R0 ;  /* 0x00000008ff007819 */ /* 0x000fe40000011600 */
[----:B------:R-:W-:Y:S02]  /*28210*/  LOP3.LUT R3, R3, 0xff, RZ, 0xc0, !PT ;  /* 0x000000ff03037812 */ /* 0x000fe400078ec0ff */
[----:B------:R-:W-:Y:S01]  /*28220*/  PRMT R0, R91, 0x5410, R0 ;  /* 0x000054105b007816 */ /* 0x000fe20000000000 */
[-C--:B---3--:R-:W-:Y:S03]  /*28230*/  HMMA.16816.F32 R36, R72, R76.reuse, R36 ;  /* 0x0000004c4824723c */ /* 0x088fe60000001824 */
[--C-:B------:R-:W-:Y:S01]  /*28240*/  HSET2.LE.AND R91, R100, R125.reuse, PT ;  /* 0x0000007d645b7233 */ /* 0x100fe20003803000 */
[----:B------:R-:W-:Y:S01]  /*28250*/  @!P1 HADD2 R247, -R2.H0_H0, -RZ.H0_H0 ;  /* 0xa00000ff02f79230 */ /* 0x000fe20000000900 */
[--C-:B------:R-:W-:Y:S01]  /*28260*/  HSET2.LE.AND R100, R89, R125.reuse, PT ;  /* 0x0000007d59647233 */ /* 0x100fe20003803000 */
[C---:B------:R-:W-:Y:S05]  /*28270*/  HMMA.16816.F32 R40, R80.reuse, R76, R40 ;  /* 0x0000004c5028723c */ /* 0x040fea0000001828 */
[--C-:B------:R-:W-:Y:S01]  /*28280*/  HSET2.LE.AND R89, R0, R125.reuse, PT ;  /* 0x0000007d00597233 */ /* 0x100fe20003803000 */
[-C--:B------:R-:W-:Y:S05]  /*28290*/  HMMA.16816.F32 R44, R80, R78.reuse, R44 ;  /* 0x0000004e502c723c */ /* 0x080fea000000182c */
[----:B------:R-:W-:Y:S01]  /*282a0*/  PRMT R3, R3, 0x5410, R111 ;  /* 0x0000541003037816 */ /* 0x000fe2000000006f */
[C---:B------:R-:W-:Y:S05]  /*282b0*/  HMMA.16816.F32 R48, R72.reuse, R78, R48 ;  /* 0x0000004e4830723c */ /* 0x040fea0000001830 */
[----:B------:R-:W-:Y:S01]  /*282c0*/  HSET2.LE.AND R88, R3, R125, PT ;  /* 0x0000007d03587233 */ /* 0x000fe20003803000 */
[-C--:B------:R-:W-:Y:S01]  /*282d0*/  HMMA.16816.F32 R52, R72, R84.reuse, R52 ;  /* 0x000000544834723c */ /* 0x080fe20000001834 */
[----:B------:R-:W1:Y:S04]  /*282e0*/  LDSM.16.MT88.4 R124, [R168+0x7800] ;  /* 0x00780000a87c783b */ /* 0x000e680000004200 */
[----:B------:R-:W-:Y:S01]  /*282f0*/  F2FP.F16.F32.PACK_AB R3, R161, R162 ;  /* 0x000000a2a103723e */ /* 0x000fe200000000ff */
[C---:B------:R-:W-:Y:S05]  /*28300*/  HMMA.16816.F32 R56, R80.reuse, R84, R56 ;  /* 0x000000545038723c */ /* 0x040fea0000001838 */
[----:B------:R-:W-:Y:S01]  /*28310*/  PRMT R76, R146, 0x5410, R145 ;  /* 0x00005410924c7816 */ /* 0x000fe20000000091 */
[-C--:B------:R-:W-:Y:S05]  /*28320*/  HMMA.16816.F32 R60, R80, R86.reuse, R60 ;  /* 0x00000056503c723c */ /* 0x080fea000000183c */
[----:B------:R-:W-:Y:S01]  /*28330*/  PRMT R144, R3, 0x7632, R144 ;  /* 0x0000763203907816 */ /* 0x000fe20000000090 */
[----:B------:R-:W-:Y:S05]  /*28340*/  HMMA.16816.F32 R64, R72, R86, R64 ;  /* 0x000000564840723c */ /* 0x000fea0000001840 */
[----:B------:R-:W-:Y:S01]  /*28350*/  PRMT R0, R2, 0x7632, R0 ;  /* 0x0000763202007816 */ /* 0x000fe20000000000 */
[----:B------:R-:W-:Y:S01]  /*28360*/  @!P3 HADD2 R249, -R3.H0_H0, -RZ.H0_H0 ;  /* 0xa00000ff03f9b230 */ /* 0x000fe20000000900 */
[----:B------:R-:W-:Y:S01]  /*28370*/  LOP3.LUT R100, R100, R128, RZ, 0xc0, !PT ;  /* 0x0000008064647212 */ /* 0x000fe200078ec0ff */
[----:B------:R-:W-:Y:S03]  /*28380*/  @!P2 HADD2 R248, -R144.H0_H0, -RZ.H0_H0 ;  /* 0xa00000ff90f8a230 */ /* 0x000fe60000000900 */
[----:B------:R-:W-:Y:S01]  /*28390*/  LOP3.LUT R102, R102, R99, RZ, 0xc0, !PT ;  /* 0x0000006366667212 */ /* 0x000fe200078ec0ff */
[----:B------:R-:W-:Y:S01]  /*283a0*/  @!P0 HADD2 R246, -R0.H0_H0, -RZ.H0_H0 ;  /* 0xa00000ff00f68230 */ /* 0x000fe20000000900 */
[----:B------:R-:W-:Y:S01]  /*283b0*/  LOP3.LUT R103, R103, R76, RZ, 0xc0, !PT ;  /* 0x0000004c67677212 */ /* 0x000fe200078ec0ff */
[----:B------:R-:W-:Y:S01]  /*283c0*/  IMAD.MOV.U32 R74, RZ, RZ, R68 ;  /* 0x000000ffff4a7224 */ /* 0x000fe200078e0044 */
[----:B------:R-:W-:Y:S01]  /*283d0*/  PRMT R78, R3, 0x5410, R144 ;  /* 0x00005410034e7816 */ /* 0x000fe20000000090 */
[----:B------:R-:W-:Y:S01]  /*283e0*/  IMAD.MOV.U32 R73, RZ, RZ, R70 ;  /* 0x000000ffff497224 */ /* 0x000fe200078e0046 */
[----:B------:R-:W-:Y:S01]  /*283f0*/  PRMT R79, R2, 0x5410, R0 ;  /* 0x00005410024f7816 */ /* 0x000fe20000000000 */
[----:B------:R-:W-:Y:S01]  /*28400*/  IMAD.MOV.U32 R72, RZ, RZ, R71 ;  /* 0x000000ffff487224 */ /* 0x000fe200078e0047 */
[----:B------:R-:W-:Y:S01]  /*28410*/  LOP3.LUT R76, R89, R109, RZ, 0xc0, !PT ;  /* 0x0000006d594c7212 */ /* 0x000fe200078ec0ff */
[-C--:B------:R-:W-:Y:S05]  /*28420*/  HMMA.16816.F32 R136, R100, R132.reuse, R4 ;  /* 0x000000846488723c */ /* 0x080fea0000001804 */
[----:B------:R-:W-:Y:S02]  /*28430*/  LOP3.LUT R77, R88, R108, RZ, 0xc0, !PT ;  /* 0x0000006c584d7212 */ /* 0x000fe400078ec0ff */
[----:B------:R-:W-:Y:S01]  /*28440*/  LOP3.LUT R78, R90, R78, RZ, 0xc0, !PT ;  /* 0x0000004e5a4e7212 */ /* 0x000fe200078ec0ff */
[----:B------:R-:W-:Y:S03]  /*28450*/  FADD.FTZ R4, R194, R201 ;  /* 0x000000c9c2047221 */ /* 0x000fe60000010000 */
[----:B------:R-:W-:Y:S01]  /*28460*/  LOP3.LUT R79, R91, R79, RZ, 0xc0, !PT ;  /* 0x0000004f5b4f7212 */ /* 0x000fe200078ec0ff */
[----:B------:R-:W-:Y:S01]  /*28470*/  FADD.FTZ R4, R193, R4 ;  /* 0x00000004c1047221 */ /* 0x000fe20000010000 */
[----:B------:R-:W-:Y:S02]  /*28480*/  @!P6 PRMT R146, R251, 0x5410, RZ ;  /* 0x00005410fb92e816 */ /* 0x000fe400000000ff */
[----:B------:R-:W-:Y:S02]  /*28490*/  @!P4 PRMT R145, R250, 0x5410, RZ ;  /* 0x00005410fa91c816 */ /* 0x000fe400000000ff */
[----:B------:R-:W-:Y:S01]  /*284a0*/  STL [R1+0xf0], R4 ;  /* 0x0000f00401007387 */ /* 0x000fe20000100800 */
[C---:B------:R-:W-:Y:S03]  /*284b0*/  HMMA.16816.F32 R108, R76.reuse, R132, R8 ;  /* 0x000000844c6c723c */ /* 0x040fe60000001808 */
[----:B------:R-:W-:Y:S01]  /*284c0*/  STG.E.U16 desc[UR30][R152.64+0x70], R146 ;  /* 0x0000709298007986 */ /* 0x000fe2000c10151e */
[----:B------:R-:W-:Y:S02]  /*284d0*/  @!P3 PRMT R3, R249, 0x5410, RZ ;  /* 0x00005410f903b816 */ /* 0x000fe400000000ff */
[-C--:B------:R-:W-:Y:S01]  /*284e0*/  HMMA.16816.F32 R104, R76, R134.reuse, R12 ;  /* 0x000000864c68723c */ /* 0x080fe2000000180c */
[----:B------:R-:W-:Y:S04]  /*284f0*/  STG.E.U16 desc[UR30][R152.64+0x72], R145 ;  /* 0x0000729198007986 */ /* 0x000fe8000c10151e */
[----:B------:R3:W-:Y:S01]  /*28500*/  STG.E.U16 desc[UR30][R156.64+0x6e], R3 ;  /* 0x00006e039c007986 */ /* 0x0007e2000c10151e */
[C---:B------:R-:W-:Y:S05]  /*28510*/  HMMA.16816.F32 R132, R100.reuse, R134, R16 ;  /* 0x000000866484723c */ /* 0x040fea0000001810 */
[----:B------:R-:W-:Y:S01]  /*28520*/  @!P2 PRMT R144, R248, 0x5410, RZ ;  /* 0x00005410f890a816 */ /* 0x000fe200000000ff */
[-C--:B-1----:R-:W-:Y:S04]  /*28530*/  HMMA.16816.F32 R128, R100, R124.reuse, R20 ;  /* 0x0000007c6480723c */ /* 0x082fe80000001814 */
[----:B------:R-:W-:Y:S01]  /*28540*/  STG.E.U16 desc[UR30][R156.64+0x70], R144 ;  /* 0x000070909c007986 */ /* 0x000fe2000c10151e */
[----:B------:R-:W-:Y:S01]  /*28550*/  @!P1 PRMT R2, R247, 0x5410, RZ ;  /* 0x00005410f7029816 */ /* 0x000fe200000000ff */
[C---:B------:R-:W-:Y:S04]  /*28560*/  HMMA.16816.F32 R96, R76.reuse, R124, R24 ;  /* 0x0000007c4c60723c */ /* 0x040fe80000001818 */
[----:B------:R1:W-:Y:S01]  /*28570*/  STG.E.U16 desc[UR30][R154.64+0x70], R2 ;  /* 0x000070029a007986 */ /* 0x0003e2000c10151e */
[----:B------:R-:W-:Y:S01]  /*28580*/  @!P0 PRMT R0, R246, 0x5410, RZ ;  /* 0x00005410f6008816 */ /* 0x000fe200000000ff */
[-C--:B------:R-:W-:Y:S01]  /*28590*/  HMMA.16816.F32 R92, R76, R126.reuse, R28 ;  /* 0x0000007e4c5c723c */ /* 0x080fe2000000181c */
[----:B------:R-:W-:Y:S03]  /*285a0*/  PLOP3.LUT P0, PT, PT, PT, UP0, 0x80, 0x0 ;  /* 0x000000000000781c */ /* 0x000fe60003f0f008 */
[----:B------:R4:W-:Y:S02]  /*285b0*/  STG.E.U16 desc[UR30][R154.64+0x72], R0 ;  /* 0x000072009a007986 */ /* 0x0009e4000c10151e */
[C---:B------:R-:W-:Y:S05]  /*285c0*/  HMMA.16816.F32 R124, R100.reuse, R126, R32 ;  /* 0x0000007e647c723c */ /* 0x040fea0000001820 */
[----:B---3--:R-:W-:Y:S01]  /*285d0*/  FADD.FTZ R3, R191, R200 ;  /* 0x000000c8bf037221 */ /* 0x008fe20000010000 */
[-C--:B------:R-:W-:Y:S05]  /*285e0*/  HMMA.16816.F32 R120, R100, R116.reuse, R36 ;  /* 0x000000746478723c */ /* 0x080fea0000001824 */
[----:B------:R-:W-:Y:S01]  /*285f0*/  FADD.FTZ R3, R163, R3 ;  /* 0x00000003a3037221 */ /* 0x000fe20000010000 */
[C---:B------:R-:W-:Y:S04]  /*28600*/  HMMA.16816.F32 R88, R76.reuse, R116, R40 ;  /* 0x000000744c58723c */ /* 0x040fe80000001828 */
[----:B------:R-:W-:Y:S02]  /*28610*/  STL [R1+0xec], R3 ;  /* 0x0000ec0301007387 */ /* 0x000fe40000100800 */
[-C--:B------:R-:W-:Y:S05]  /*28620*/  HMMA.16816.F32 R84, R76, R118.reuse, R44 ;  /* 0x000000764c54723c */ /* 0x080fea000000182c */
[----:B-1----:R-:W-:Y:S01]  /*28630*/  FADD.FTZ R2, R196, R198 ;  /* 0x000000c6c4027221 */ /* 0x002fe20000010000 */
[C---:B------:R-:W-:Y:S05]  /*28640*/  HMMA.16816.F32 R116, R100.reuse, R118, R48 ;  /* 0x000000766474723c */ /* 0x040fea0000001830 */
[----:B------:R-:W-:Y:S01]  /*28650*/  FADD.FTZ R2, R162, R2 ;  /* 0x00000002a2027221 */ /* 0x000fe20000010000 */
[-C--:B------:R-:W-:Y:S05]  /*28660*/  HMMA.16816.F32 R112, R100, R140.reuse, R52 ;  /* 0x0000008c6470723c */ /* 0x080fea0000001834 */
[----:B----4-:R-:W-:Y:S01]  /*28670*/  FADD.FTZ R0, R195, R197 ;  /* 0x000000c5c3007221 */ /* 0x010fe20000010000 */
[C---:B------:R-:W-:Y:S05]  /*28680*/  HMMA.16816.F32 R80, R76.reuse, R140, R56 ;  /* 0x0000008c4c50723c */ /* 0x040fea0000001838 */
[----:B------:R-:W-:Y:S01]  /*28690*/  FADD.FTZ R2, R161, R2 ;  /* 0x00000002a1027221 */ /* 0x000fe20000010000 */
[-C--:B------:R-:W-:Y:S04]  /*286a0*/  HMMA.16816.F32 R76, R76, R142.reuse, R60 ;  /* 0x0000008e4c4c723c */ /* 0x080fe8000000183c */
[----:B------:R1:W-:Y:S01]  /*286b0*/  STL [R1+0xf4], R2 ;  /* 0x0000f40201007387 */ /* 0x0003e20000100800 */
[----:B------:R-:W-:Y:S01]  /*286c0*/  FADD.FTZ R0, R160, R0 ;  /* 0x00000000a0007221 */ /* 0x000fe20000010000 */
[----:B------:R-:W-:Y:S05]  /*286d0*/  HMMA.16816.F32 R100, R100, R142, R64 ;  /* 0x0000008e6464723c */ /* 0x000fea0000001840 */
[----:B------:R-:W-:Y:S05]  /*286e0*/  FADD.FTZ R0, R159, R0 ;  /* 0x000000009f007221 */ /* 0x000fea0000010000 */
[----:B------:R2:W-:Y:S01]  /*286f0*/  STL [R1+0xf8], R0 ;  /* 0x0000f80001007387 */ /* 0x0005e20000100800 */
[----:B-1----:R-:W-:Y:S01]  /*28700*/  IMAD.MOV.U32 R2, RZ, RZ, R69 ;  /* 0x000000ffff027224 */ /* 0x002fe200078e0045 */
[----:B------:R-:W-:Y:S01]  /*28710*/  @!UPT UIADD3 URZ, URZ, URZ, URZ ;  /* 0x0000003f3f3ff290 */ /* 0x000fe2000fffe03f */
[----:B------:R-:W-:Y:S11]  /*28720*/  @P0 BRA `(.L_x_2448) ;  /* 0xffffff7c00000947 */ /* 0x000ff6000383ffff */
.L_x_2447:
[----:B------:R-:W3:Y:S04]  /*28730*/  LDL.LU R8, [R1+0xf0] ;  /* 0x0000f00001087983 */ /* 0x000ee80000300800 */
[----:B------:R-:W4:Y:S04]  /*28740*/  LDL.LU R7, [R1+0xec] ;  /* 0x0000ec0001077983 */ /* 0x000f280000300800 */
[----:B-1----:R-:W2:Y:S04]  /*28750*/  LDL.LU R6, [R1+0xf4] ;  /* 0x0000f40001067983 */ /* 0x002ea80000300800 */
[----:B------:R-:W2:Y:S01]  /*28760*/  LDL.LU R5, [R1+0xf8] ;  /* 0x0000f80001057983 */ /* 0x000ea20000300800 */
[----:B------:R-:W1:Y:S01]  /*28770*/  S2UR UR4, SR_CgaCtaId ;  /* 0x00000000000479c3 */ /* 0x000e620000008800 */
[----:B------:R-:W-:Y:S01]  /*28780*/  UISETP.NE.AND UP0, UPT, UR14, -0x1, UPT ;  /* 0xffffffff0e00788c */ /* 0x000fe2000bf05270 */
[----:B------:R-:W-:Y:S01]  /*28790*/  MOV R34, 0x20 ;  /* 0x0000002000227802 */ /* 0x000fe20000000f00 */
[----:B------:R-:W1:Y:S01]  /*287a0*/  S2R R35, SR_TID.X ;  /* 0x0000000000237919 */ /* 0x000e620000002100 */
[----:B------:R-:W-:-:S08]  /*287b0*/  UMOV UR8, 0x400 ;  /* 0x0000040000087882 */ /* 0x000fd00000000000 */
[----:B------:R-:W-:Y:S02]  /*287c0*/  @UP0 ULDC.64 UR6, c[0x0][0x298] ;  /* 0x0000a60000060ab9 */ /* 0x000fe40000000a00 */
[----:B------:R-:W-:-:S03]  /*287d0*/  @UP0 UIMAD.WIDE.U32 UR10, UR14, UR6, URZ ;  /* 0x000000060e0a02a5 */ /* 0x000fc6000f8e003f */
[----:B------:R-:W-:Y:S01]  /*287e0*/  ULDC UR6, c[0x0][0x38c] ;  /* 0x0000e30000067ab9 */ /* 0x000fe20000000800 */
[----:B------:R-:W-:Y:S02]  /*287f0*/  @UP0 UIMAD UR7, UR14, UR7, UR11 ;  /* 0x000000070e0702a4 */ /* 0x000fe4000f8e020b */
[----:B-1----:R-:W-:Y:S01]  /*28800*/  ULEA UR4, UR4, UR8, 0x18 ;  /* 0x0000000804047291 */ /* 0x002fe2000f8ec03f */
[----:B------:R-:W-:-:S04]  /*28810*/  SHF.R.S32.HI R10, RZ, 0x1f, R35 ;  /* 0x0000001fff0a7819 */ /* 0x000fc80000011423 */
[----:B------:R-:W-:Y:S01]  /*28820*/  LEA.HI R9, R10, R35, RZ, 0x5 ;  /* 0x000000230a097211 */ /* 0x000fe200078f28ff */
[----:B---3--:R-:W1:Y:S04]  /*28830*/  SHFL.BFLY PT, R4, R8, 0x2, 0x1f ;  /* 0x0c401f0008047f89 */ /* 0x008e6800000e0000 */
[----:B----4-:R-:W3:Y:S04]  /*28840*/  SHFL.BFLY PT, R3, R7, 0x2, 0x1f ;  /* 0x0c401f0007037f89 */ /* 0x010ee800000e0000 */
[----:B--2---:R-:W2:Y:S04]  /*28850*/  SHFL.BFLY PT, R2, R6, 0x2, 0x1f ;  /* 0x0c401f0006027f89 */ /* 0x004ea800000e0000 */
[----:B------:R-:W4:Y:S01]  /*28860*/  SHFL.BFLY PT, R0, R5, 0x2, 0x1f ;  /* 0x0c401f0005007f89 */ /* 0x000f2200000e0000 */
[----:B-1----:R-:W-:Y:S01]  /*28870*/  FADD.FTZ R4, R4, R8 ;  /* 0x0000000804047221 */ /* 0x002fe20000010000 */
[----:B---3--:R-:W-:-:S04]  /*28880*/  FADD.FTZ R3, R3, R7 ;  /* 0x0000000703037221 */ /* 0x008fc80000010000 */
[----:B------:R-:W1:Y:S01]  /*28890*/  SHFL.BFLY PT, R8, R4, 0x1, 0x1f ;  /* 0x0c201f0004087f89 */ /* 0x000e6200000e0000 */
[----:B--2---:R-:W-:-:S03]  /*288a0*/  FADD.FTZ R2, R2, R6 ;  /* 0x0000000602027221 */ /* 0x004fc60000010000 */
[----:B------:R-:W2:Y:S01]  /*288b0*/  SHFL.BFLY PT, R7, R3, 0x1, 0x1f ;  /* 0x0c201f0003077f89 */ /* 0x000ea200000e0000 */
[----:B----4-:R-:W-:-:S03]  /*288c0*/  FADD.FTZ R0, R0, R5 ;  /* 0x0000000500007221 */ /* 0x010fc60000010000 */
[----:B------:R-:W3:Y:S04]  /*288d0*/  SHFL.BFLY PT, R5, R2, 0x1, 0x1f ;  /* 0x0c201f0002057f89 */ /* 0x000ee800000e0000 */
[----:B------:R-:W4:Y:S01]  /*288e0*/  SHFL.BFLY PT, R6, R0, 0x1, 0x1f ;  /* 0x0c201f0000067f89 */ /* 0x000f2200000e0000 */
[----:B-1----:R-:W-:Y:S01]  /*288f0*/  FADD.FTZ R42, R4, R8 ;  /* 0x00000008042a7221 */ /* 0x002fe20000010000 */
[----:B------:R-:W-:Y:S02]  /*28900*/  IMAD.MOV.U32 R4, RZ, RZ, 0x3f800000 ;  /* 0x3f800000ff047424 */ /* 0x000fe400078e00ff */
[----:B--2---:R-:W-:Y:S01]  /*28910*/  FADD.FTZ R43, R3, R7 ;  /* 0x00000007032b7221 */ /* 0x004fe20000010000 */
[----:B------:R-:W-:Y:S02]  /*28920*/  LEA.HI R7, R10, R35, RZ, 0x2 ;  /* 0x000000230a077211 */ /* 0x000fe400078f10ff */
[----:B------:R-:W-:-:S02]  /*28930*/  FSETP.NE.FTZ.AND P5, PT, R42, RZ, PT ;  /* 0x000000ff2a00720b */ /* 0x000fc40003fb5000 */
[----:B------:R-:W-:Y:S01]  /*28940*/  SHF.R.S32.HI R8, RZ, 0x2, R7 ;  /* 0x00000002ff087819 */ /* 0x000fe20000011407 */
[----:B---3--:R-:W-:Y:S01]  /*28950*/  FADD.FTZ R44, R2, R5 ;  /* 0x00000005022c7221 */ /* 0x008fe20000010000 */
[----:B------:R-:W-:Y:S01]  /*28960*/  SHF.R.S32.HI R3, RZ, 0x1f, R7 ;  /* 0x0000001fff037819 */ /* 0x000fe20000011407 */
[----:B----4-:R-:W-:Y:S01]  /*28970*/  FADD.FTZ R45, R0, R6 ;  /* 0x00000006002d7221 */ /* 0x010fe20000010000 */
[----:B------:R-:W-:Y:S02]  /*28980*/  FSETP.NE.FTZ.AND P4, PT, R43, RZ, PT ;  /* 0x000000ff2b00720b */ /* 0x000fe40003f95000 */
[----:B------:R-:W-:Y:S01]  /*28990*/  LEA.HI R5, R3, R8, RZ, 0x3 ;  /* 0x0000000803057211 */ /* 0x000fe200078f18ff */
[----:B------:R-:W-:Y:S01]  /*289a0*/  IMAD.MOV.U32 R3, RZ, RZ, 0x3f800000 ;  /* 0x3f800000ff037424 */ /* 0x000fe200078e00ff */
[----:B------:R-:W-:Y:S02]  /*289b0*/  FSETP.NE.FTZ.AND P3, PT, R44, RZ, PT ;  /* 0x000000ff2c00720b */ /* 0x000fe40003f75000 */
[----:B------:R-:W-:Y:S01]  /*289c0*/  LOP3.LUT R5, R5, 0xfffffff8, RZ, 0xc0, !PT ;  /* 0xfffffff805057812 */ /* 0x000fe200078ec0ff */
[----:B------:R-:W1:Y:S01]  /*289d0*/  @P5 MUFU.RCP R4, R42 ;  /* 0x0000002a00045308 */ /* 0x000e620000001000 */
[----:B------:R-:W-:-:S02]  /*289e0*/  FSETP.NE.FTZ.AND P0, PT, R45, RZ, PT ;  /* 0x000000ff2d00720b */ /* 0x000fc40003f15000 */
[----:B------:R-:W-:Y:S01]  /*289f0*/  LOP3.LUT R0, R7, 0x3ffffffc, RZ, 0xc0, !PT ;  /* 0x3ffffffc07007812 */ /* 0x000fe200078ec0ff */
[----:B------:R-:W-:Y:S01]  /*28a00*/  IMAD.IADD R5, R8, 0x1, -R5 ;  /* 0x0000000108057824 */ /* 0x000fe200078e0a05 */
[----:B------:R-:W-:Y:S02]  /*28a10*/  MOV R2, 0x3f800000 ;  /* 0x3f80000000027802 */ /* 0x000fe40000000f00 */
[----:B------:R-:W-:Y:S01]  /*28a20*/  SHF.R.S32.HI R8, RZ, 0x5, R9 ;  /* 0x00000005ff087819 */ /* 0x000fe20000011409 */
[----:B------:R-:W-:Y:S01]  /*28a30*/  IMAD.IADD R6, R35, 0x1, -R0 ;  /* 0x0000000123067824 */ /* 0x000fe200078e0a00 */
[----:B------:R-:W-:Y:S01]  /*28a40*/  MOV R0, 0x3f800000 ;  /* 0x3f80000000007802 */ /* 0x000fe20000000f00 */
[C---:B------:R-:W-:Y:S01]  /*28a50*/  IMAD.SHL.U32 R7, R5.reuse, 0x40, RZ ;  /* 0x0000004005077824 */ /* 0x040fe200078e00ff */
[----:B------:R-:W2:Y:S01]  /*28a60*/  @P4 MUFU.RCP R3, R43 ;  /* 0x0000002b00034308 */ /* 0x000ea20000001000 */
[----:B------:R-:W-:Y:S01]  /*28a70*/  R2P PR, R5, 0x6 ;  /* 0x0000000605007804 */ /* 0x000fe20000000000 */
[----:B------:R-:W-:Y:S01]  /*28a80*/  IMAD R6, R8, 0x200, R6 ;  /* 0x0000020008067824 */ /* 0x000fe200078e0206 */
[----:B------:R-:W-:-:S02]  /*28a90*/  PLOP3.LUT P6, PT, PT, PT, UP0, 0x80, 0x0 ;  /* 0x000000000000781c */ /* 0x000fc40003fcf008 */
[----:B------:R-:W-:Y:S01]  /*28aa0*/  LOP3.LUT R7, R7, 0x1c0, RZ, 0xc0, !PT ;  /* 0x000001c007077812 */ /* 0x000fe200078ec0ff */
[----:B-1----:R-:W-:Y:S01]  /*28ab0*/  FMUL.FTZ R4, R4, UR6 ;  /* 0x0000000604047c20 */ /* 0x002fe20008410000 */
[----:B------:R-:W-:Y:S01]  /*28ac0*/  SEL R34, R34, 0xffffffe0, !P1 ;  /* 0xffffffe022227807 */ /* 0x000fe20004800000 */
[----:B------:R-:W1:Y:S01]  /*28ad0*/  @P3 MUFU.RCP R2, R44 ;  /* 0x0000002c00023308 */ /* 0x000e620000001000 */
[----:B------:R-:W-:-:S05]  /*28ae0*/  LEA.HI R7, R7, R7, RZ, 0x1d ;  /* 0x0000000707077211 */ /* 0x000fca00078fe8ff */
[----:B------:R-:W-:Y:S02]  /*28af0*/  IMAD.U32 R6, R6, 0x2, R7 ;  /* 0x0000000206067824 */ /* 0x000fe400078e0007 */
[----:B------:R-:W3:Y:S01]  /*28b00*/  @P0 MUFU.RCP R0, R45 ;  /* 0x0000002d00000308 */ /* 0x000ee20000001000 */
[----:B--2---:R-:W-:Y:S02]  /*28b10*/  FMUL.FTZ R3, R3, UR6 ;  /* 0x0000000603037c20 */ /* 0x004fe40008410000 */
[----:B------:R-:W-:-:S05]  /*28b20*/  LEA R21, R6, UR4, 0x1 ;  /* 0x0000000406157c11 */ /* 0x000fca000f8e08ff */
[C---:B------:R-:W-:Y:S02]  /*28b30*/  VIADD R22, R21.reuse, 0x40 ;  /* 0x0000004015167836 */ /* 0x040fe40000000000 */
[----:B-1----:R-:W-:Y:S01]  /*28b40*/  FMUL.FTZ R2, R2, UR6 ;  /* 0x0000000602027c20 */ /* 0x002fe20008410000 */
[----:B------:R-:W-:Y:S01]  /*28b50*/  @P2 IADD3 R22, R21, -0x40, RZ ;  /* 0xffffffc015162810 */ /* 0x000fe20007ffe0ff */
[----:B---3--:R-:W-:Y:S01]  /*28b60*/  FMUL.FTZ R0, R0, UR6 ;  /* 0x0000000600007c20 */ /* 0x008fe20008410000 */
        /* <DEDUP_REMOVED lines=8> */
.L_x_2451:
        /* <DEDUP_REMOVED lines=19> */
.L_x_2452:
        /* <DEDUP_REMOVED lines=245> */
.L_x_2454:
[----:B------:R-:W-:Y:S05]  /*29c70*/  BSYNC B0 ;  /* 0x0000000000007941 */ /* 0x000fea0003800000 */
.L_x_2453:
        /* <DEDUP_REMOVED lines=46> */
.L_x_2456:
[----:B------:R-:W-:Y:S05]  /*29f60*/  BSYNC B0 ;  /* 0x0000000000007941 */ /* 0x000fea0003800000 */
.L_x_2455:
        /* <DEDUP_REMOVED lines=18> */
.L_x_2458:
[----:B------:R-:W-:Y:S05]  /*2a090*/  BSYNC B0 ;  /* 0x0000000000007941 */ /* 0x000fea0003800000 */
.L_x_2457:
        /* <DEDUP_REMOVED lines=16> */
.L_x_2460:
[----:B------:R-:W-:Y:S05]  /*2a1a0*/  BSYNC B0 ;  /* 0x0000000000007941 */ /* 0x000fea0003800000 */
.L_x_2459:
        /* <DEDUP_REMOVED lines=16> */
.L_x_2462:
[----:B------:R-:W-:Y:S05]  /*2a2b0*/  BSYNC B0 ;  /* 0x0000000000007941 */ /* 0x000fea0003800000 */
.L_x_2461:
        /* <DEDUP_REMOVED lines=16> */
.L_x_2464:
[----:B------:R-:W-:Y:S05]  /*2a3c0*/  BSYNC B0 ;  /* 0x0000000000007941 */ /* 0x000fea0003800000 */
.L_x_2463:
        /* <DEDUP_REMOVED lines=17> */
.L_x_2466:
[----:B------:R-:W-:Y:S05]  /*2a4e0*/  BSYNC B0 ;  /* 0x0000000000007941 */ /* 0x000fea0003800000 */
.L_x_2465:
        /* <DEDUP_REMOVED lines=16> */
.L_x_2468:
[----:B------:R-:W-:Y:S05]  /*2a5f0*/  BSYNC B0 ;  /* 0x0000000000007941 */ /* 0x000fea0003800000 */
.L_x_2467:
        /* <DEDUP_REMOVED lines=15> */
.L_x_2469:
        /* <DEDUP_REMOVED lines=9> */
.L_x_2600:


//--------------------- .text._ZN5flash16flash_fwd_kernelI23Flash_fwd_kernel_traitsILi64ELi128ELi64ELi4ELb0ELb0EN7cutlass6half_tE19Flash_kernel_traitsILi64ELi128ELi64ELi4ES3_EELb0ELb0ELb1ELb1ELb0ELb0ELb1ELb0EEEvNS_16Flash_fwd_paramsE --------------------------
	.section	.text._ZN5flash16flash_fwd_kernelI23Flash_fwd_kernel_traitsILi64ELi128ELi64ELi4ELb0ELb0EN7cutlass6half_tE19Flash_kernel_traitsILi64ELi128ELi64ELi4ES3_EELb0ELb0ELb1ELb1ELb0ELb0ELb1ELb0EEEvNS_16Flash_fwd_paramsE,"ax",@progbits
	.align	128
        .global         _ZN5flash16flash_fwd_kernelI23Flash_fwd_kernel_traitsILi64ELi128ELi64ELi4ELb0ELb0EN7cutlass6half_tE19Flash_kernel_traitsILi64ELi128ELi64ELi4ES3_EELb0ELb0ELb1ELb1ELb0ELb0ELb1ELb0EEEvNS_16Flash_fwd_paramsE
        .type           _ZN5flash16flash_fwd_kernelI23Flash_fwd_kernel_traitsILi64ELi128ELi64ELi4ELb0ELb0EN7cutlass6half_tE19Flash_kernel_traitsILi64ELi128ELi64ELi4ES3_EELb0ELb0ELb1ELb1ELb0ELb0ELb1ELb0EEEvNS_16Flash_fwd_paramsE,@function
        .size           _ZN5flash16flash_fwd_kernelI23Flash_fwd_kernel_traitsILi64ELi128ELi64ELi4ELb0ELb0EN7cutlass6half_tE19Flash_kernel_traitsILi64ELi128ELi64ELi4ES3_EELb0ELb0ELb1ELb1ELb0ELb0ELb1ELb0EEEvNS_16Flash_fwd_paramsE,(.L_x_2601 - _ZN5flash16flash_fwd_kernelI23Flash_fwd_kernel_traitsILi64ELi128ELi64ELi4ELb0ELb0EN7cutlass6half_tE19Flash_kernel_traitsILi64ELi128ELi64ELi4ES3_EELb0ELb0ELb1ELb1ELb0ELb0ELb1ELb0EEEvNS_16Flash_fwd_paramsE)
        .other          _ZN5flash16flash_fwd_kernelI23Flash_fwd_kernel_traitsILi64ELi128ELi64ELi4ELb0ELb0EN7cutlass6half_tE19Flash_kernel_traitsILi64ELi128ELi64ELi4ES3_EELb0ELb0ELb1ELb1ELb0ELb0ELb1ELb0EEEvNS_16Flash_fwd_paramsE,@"STO_CUDA_ENTRY STV_DEFAULT"
_ZN5flash16flash_fwd_kernelI23Flash_fwd_kernel_traitsILi64ELi128ELi64ELi4ELb0ELb0EN7cutlass6half_tE19Flash_kernel_traitsILi64ELi128ELi64ELi4ES3_EELb0ELb0ELb1ELb1ELb0ELb0ELb1ELb0EEEvNS_16Flash_fwd_paramsE:
.text._ZN5flash16flash_fwd_kernelI23Flash_fwd_kernel_traitsILi64ELi128ELi64ELi4ELb0ELb0EN7cutlass6half_tE19Flash_kernel_traitsILi64ELi128ELi64ELi4ES3_EELb0ELb0ELb1ELb1ELb0ELb0ELb1ELb0EEEvNS_16Flash_fwd_paramsE:
        /* <DEDUP_REMOVED lines=55> */
.L_x_2470:
[----:B------:R-:W-:-:S05]  /*0370*/  ULDC UR6, c[0x0][0x2c8] ;  /* 0x0000b20000067ab9 */ /* 0x000fca0000000800 */
.L_x_2471:
        /* <DEDUP_REMOVED lines=48> */
[----:B------:R-:W-:Y:S01]  /*0680*/  ULDC.U8 UR12, c[0x0][0x3d8] ;  /* 0x0000f600000c7ab9 */ /* 0x000fe20000000000 */
[----:B------:R-:W-:Y:S01]  /*0690*/  UISETP.NE.AND UP2, UPT, UR8, URZ, UPT ;  /* 0x0000003f0800728c */ /* 0x000fe2000bf45270 */
[----:B------:R-:W-:Y:S01]  /*06a0*/  LEA.HI R4, R4, R148, RZ, 0x3 ;  /* 0x0000009404047211 */ /* 0x000fe200078f18ff */
[----:B------:R-:W-:Y:S01]  /*06b0*/  USHF.R.S32.HI UR16, URZ, 0x1f, UR24 ;  /* 0x0000001f3f107899 */ /* 0x000fe20008011418 */
[----:B------:R-:W1:Y:S01]  /*06c0*/  S2R R2, SR_CTAID.X ;  /* 0x0000000000027919 */ /* 0x000e620000002500 */
[----:B------:R-:W-:Y:S01]  /*06d0*/  UISETP.NE.AND UP3, UPT, UR12, URZ, UPT ;  /* 0x0000003f0c00728c */ /* 0x000fe2000bf65270 */
[----:B------:R-:W-:Y:S01]  /*06e0*/  LOP3.LUT R0, R4, 0xfffffff8, RZ, 0xc0, !PT ;  /* 0xfffffff804007812 */ /* 0x000fe200078ec0ff */
[----:B------:R-:W-:Y:S01]  /*06f0*/  UISETP.NE.AND UP0, UPT, UR12, URZ, !UP2 ;  /* 0x0000003f0c00728c */ /* 0x000fe2000d705270 */
[----:B------:R-:W-:Y:S01]  /*0700*/  SHF.R.S32.HI R4, RZ, 0x3, R4 ;  /* 0x00000003ff047819 */ /* 0x000fe20000011404 */
[----:B------:R-:W-:Y:S01]  /*0710*/  @!UP1 USHF.R.S32.HI UR9, URZ, 0x1f, UR21 ;  /* 0x0000001f3f099899 */ /* 0x000fe20008011415 */
[----:B------:R-:W-:Y:S01]  /*0720*/  BSSY B0, `(.L_x_2473) ;  /* 0x000004d000007945 */ /* 0x000fe20003800000 */
[----:B------:R-:W-:Y:S01]  /*0730*/  @UP1 ULDC.64 UR6, c[0x0][0x298] ;  /* 0x0000a60000061ab9 */ /* 0x000fe20000000a00 */
[----:B------:R-:W-:Y:S01]  /*0740*/  @!UP1 ULDC.64 UR4, c[0x0][0x290] ;  /* 0x0000a40000049ab9 */ /* 0x000fe20000000a00 */
[----:B------:R-:W-:Y:S01]  /*0750*/  @UP1 UIMAD.WIDE.U32 UR10, UR13, UR6, URZ ;  /* 0x000000060d0a12a5 */ /* 0x000fe2000f8e003f */
[----:B------:R-:W-:Y:S01]  /*0760*/  IMAD.IADD R14, R148, 0x1, -R0 ;  /* 0x00000001940e7824 */ /* 0x000fe200078e0a00 */
[----:B------:R-:W-:Y:S01]  /*0770*/  @!UP1 UIMAD UR6, UR9, UR4, URZ ;  /* 0x00000004090692a4 */ /* 0x000fe2000f8e023f */
[----:B------:R-:W-:Y:S01]  /*0780*/  VIADD R19, R4, 0x40 ;  /* 0x0000004004137836 */ /* 0x000fe20000000000 */
[----:B------:R-:W-:Y:S01]  /*0790*/  @!UP1 UIMAD.WIDE.U32 UR14, UR21, UR4, URZ ;  /* 0x00000004150e92a5 */ /* 0x000fe2000f8e003f */
[----:B------:R-:W-:Y:S01]  /*07a0*/  IMAD.SHL.U32 R0, R14, 0x8, RZ ;  /* 0x000000080e007824 */ /* 0x000fe200078e00ff */
[----:B------:R-:W-:Y:S01]  /*07b0*/  @!UP1 UIMAD UR6, UR21, UR5, UR6 ;  /* 0x00000005150692a4 */ /* 0x000fe2000f8e0206 */
[--C-:B------:R-:W-:Y:S01]  /*07c0*/  SHF.R.S32.HI R5, RZ, 0x1f, R4.reuse ;  /* 0x0000001fff057819 */ /* 0x100fe20000011404 */
[----:B------:R-:W-:Y:S01]  /*07d0*/  @UP1 UIMAD UR7, UR13, UR7, UR11 ;  /* 0x000000070d0712a4 */ /* 0x000fe2000f8e020b */
[C---:B------:R-:W-:Y:S01]  /*07e0*/  VIADD R15, R4.reuse, 0x10 ;  /* 0x00000010040f7836 */ /* 0x040fe20000000000 */
[----:B------:R-:W-:Y:S01]  /*07f0*/  @UP2 ULDC.64 UR4, c[0x0][0x2c0] ;  /* 0x0000b00000042ab9 */ /* 0x000fe20000000a00 */
[----:B------:R-:W-:Y:S01]  /*0800*/  UISETP.NE.OR UP3, UPT, UR8, URZ, !UP3 ;  /* 0x0000003f0800728c */ /* 0x000fe2000df65670 */
[C---:B------:R-:W-:Y:S01]  /*0810*/  VIADD R16, R4.reuse, 0x20 ;  /* 0x0000002004107836 */ /* 0x040fe20000000000 */
[----:B------:R-:W-:Y:S01]  /*0820*/  @UP2 UIMAD UR11, UR5, UR4, URZ ;  /* 0x00000004050b22a4 */ /* 0x000fe2000f8e023f */
[C---:B------:R-:W-:Y:S01]  /*0830*/  VIADD R17, R4.reuse, 0x30 ;  /* 0x0000003004117836 */ /* 0x040fe20000000000 */
[----:B------:R-:W-:Y:S01]  /*0840*/  @!UP1 UIADD3 UR7, UR15, UR6, URZ ;  /* 0x000000060f079290 */ /* 0x000fe2000fffe03f */
[----:B------:R-:W-:Y:S01]  /*0850*/  VIADD R20, R4, 0x50 ;  /* 0x0000005004147836 */ /* 0x000fe20000000000 */
[----:B------:R-:W-:Y:S01]  /*0860*/  ULDC.64 UR4, c[0x0][0x2a0] ;  /* 0x0000a80000047ab9 */ /* 0x000fe20000000a00 */
[----:B------:R-:W-:Y:S01]  /*0870*/  @!UP2 ULDC UR8, c[0x0][0x270] ;  /* 0x00009c000008aab9 */ /* 0x000fe20000000800 */
[----:B------:R-:W-:Y:S01]  /*0880*/  UIMAD UR12, UR16, UR4, URZ ;  /* 0x00000004100c72a4 */ /* 0x000fe2000f8e023f */
[----:B------:R-:W-:Y:S01]  /*0890*/  IMAD.U32 R6, RZ, RZ, UR4 ;  /* 0x00000004ff067e24 */ /* 0x000fe2000f8e00ff */
[----:B------:R-:W-:Y:S01]  /*08a0*/  @UP2 UMOV UR17, 0x1 ;  /* 0x0000000100112882 */ /* 0x000fe20000000000 */
[----:B------:R-:W-:Y:S01]  /*08b0*/  @!UP2 ULDC UR16, c[0x0][0x2c4] ;  /* 0x0000b1000010aab9 */ /* 0x000fe20000000800 */
[----:B------:R-:W-:Y:S01]  /*08c0*/  UIMAD UR5, UR24, UR5, UR12 ;  /* 0x00000005180572a4 */ /* 0x000fe2000f8e020c */
[----:B-1----:R-:W-:Y:S01]  /*08d0*/  IMAD.WIDE R2, R2, 0x80, R4 ;  /* 0x0000008002027825 */ /* 0x002fe200078e0204 */
[----:B------:R-:W-:Y:S01]  /*08e0*/  @UP0 ULDC UR16, c[0x0][0x2e4] ;  /* 0x0000b90000100ab9 */ /* 0x000fe20000000800 */
[----:B------:R-:W-:Y:S01]  /*08f0*/  @UP1 UMOV UR12, UR10 ;  /* 0x0000000a000c1c82 */ /* 0x000fe20008000000 */
[----:B------:R-:W-:Y:S01]  /*0900*/  @!UP1 UMOV UR12, UR14 ;  /* 0x0000000e000c9c82 */ /* 0x000fe20008000000 */
[----:B------:R-:W-:Y:S01]  /*0910*/  @!UP2 UIMAD UR17, UR16, UR8, URZ ;  /* 0x000000081011a2a4 */ /* 0x000fe2000f8e023f */
[C---:B------:R-:W-:Y:S01]  /*0920*/  IADD3 R8, P0, R0.reuse, UR12, RZ ;  /* 0x0000000c00087c10 */ /* 0x040fe2000ff1e0ff */
[----:B------:R-:W-:Y:S01]  /*0930*/  @!UP3 ULDC UR10, c[0x0][0x2c4] ;  /* 0x0000b100000abab9 */ /* 0x000fe20000000800 */
[----:B------:R-:W-:Y:S01]  /*0940*/  ULDC UR9, c[0x0][0x2d0] ;  /* 0x0000b40000097ab9 */ /* 0x000fe20000000800 */
[----:B------:R-:W-:Y:S01]  /*0950*/  UIADD3 UR28, -UR23, UR28, URZ ;  /* 0x0000001c171c7290 */ /* 0x000fe2000fffe13f */
[C---:B------:R-:W-:Y:S01]  /*0960*/  LEA.HI.X.SX32 R9, R0.reuse, UR7, 0x1, P0 ;  /* 0x0000000700097c11 */ /* 0x040fe200080f0eff */
[----:B------:R-:W-:Y:S01]  /*0970*/  @!UP3 UIMAD UR10, UR21, UR10, URZ ;  /* 0x0000000a150ab2a4 */ /* 0x000fe2000f8e023f */
[----:B------:R-:W-:Y:S01]  /*0980*/  ISETP.GE.AND P2, PT, R0, UR9, PT ;  /* 0x0000000900007c0c */ /* 0x000fe2000bf46270 */
[----:B------:R-:W-:Y:S01]  /*0990*/  UIMAD UR7, UR21, UR17, URZ ;  /* 0x00000011150772a4 */ /* 0x000fe2000f8e023f */
        /* <DEDUP_REMOVED lines=9> */
[----:B------:R-:W-:Y:S01]  /*0a30*/  ISETP.GE.AND P1, PT, R19, UR28, PT ;  /* 0x0000001c13007c0c */ /* 0x000fe2000bf26270 */
[----:B------:R-:W-:Y:S01]  /*0a40*/  UIMAD UR11, UR24, UR11, UR7 ;  /* 0x0000000b180b72a4 */ /* 0x000fe2000f8e0207 */
[----:B------:R-:W-:Y:S01]  /*0a50*/  VIADD R7, R9, UR5 ;  /* 0x0000000509077c36 */ /* 0x000fe20008000000 */
[----:B------:R-:W-:Y:S01]  /*0a60*/  UMOV UR30, URZ ;  /* 0x0000003f001e7c82 */ /* 0x000fe20008000000 */
[----:B------:R-:W-:Y:S01]  /*0a70*/  @!UP3 UMOV UR30, UR10 ;  /* 0x0000000a001ebc82 */ /* 0x000fe20008000000 */
[----:B------:R-:W-:Y:S01]  /*0a80*/  UMOV UR31, URZ ;  /* 0x0000003f001f7c82 */ /* 0x000fe20008000000 */
[----:B------:R-:W-:Y:S01]  /*0a90*/  USHF.R.S32.HI UR4, URZ, 0x1f, UR6 ;  /* 0x0000001f3f047899 */ /* 0x000fe20008011406 */
[----:B------:R-:W-:Y:S01]  /*0aa0*/  P2R R23, PR, RZ, 0x2 ;  /* 0x00000002ff177803 */ /* 0x000fe20000000000 */
[----:B------:R-:W-:Y:S01]  /*0ab0*/  @!UP3 USHF.R.S32.HI UR31, URZ, 0x1f, UR10 ;  /* 0x0000001f3f1fb899 */ /* 0x000fe2000801140a */
[----:B------:R-:W-:Y:S01]  /*0ac0*/  ISETP.GE.OR P1, PT, R15, UR28, P2 ;  /* 0x0000001c0f007c0c */ /* 0x000fe20009726670 */
[----:B------:R-:W-:Y:S01]  /*0ad0*/  USHF.R.S32.HI UR7, URZ, 0x1f, UR11 ;  /* 0x0000001f3f077899 */ /* 0x000fe2000801140b */
[----:B------:R-:W-:Y:S01]  /*0ae0*/  ISETP.GE.OR P3, PT, R16, UR28, P2 ;  /* 0x0000001c10007c0c */ /* 0x000fe20009766670 */
[----:B------:R-:W-:Y:S01]  /*0af0*/  UIADD3 UR6, UP1, UP0, UR6, UR30, UR11 ;  /* 0x0000001e06067290 */ /* 0x000fe2000f83e00b */
[----:B------:R-:W-:Y:S01]  /*0b00*/  ISETP.GE.OR P4, PT, R17, UR28, P2 ;  /* 0x0000001c11007c0c */ /* 0x000fe20009786670 */
[----:B------:R-:W-:Y:S01]  /*0b10*/  VIADD R22, R4, 0x70 ;  /* 0x0000007004167836 */ /* 0x000fe20000000000 */
[----:B------:R-:W-:Y:S01]  /*0b20*/  ISETP.GE.OR P6, PT, R19, UR28, P2 ;  /* 0x0000001c13007c0c */ /* 0x000fe200097c6670 */
        /* <DEDUP_REMOVED lines=12> */
.L_x_2474:
[----:B------:R-:W-:Y:S05]  /*0bf0*/  BSYNC B0 ;  /* 0x0000000000007941 */ /* 0x000fea0003800000 */
.L_x_2473:
        /* <DEDUP_REMOVED lines=17> */
.L_x_2476:
[----:B------:R-:W-:Y:S05]  /*0d10*/  BSYNC B0 ;  /* 0x0000000000007941 */ /* 0x000fea0003800000 */
.L_x_2475:
        /* <DEDUP_REMOVED lines=16> */
.L_x_2478:
[----:B------:R-:W-:Y:S05]  /*0e20*/  BSYNC B0 ;  /* 0x0000000000007941 */ /* 0x000fea0003800000 */
.L_x_2477:
        /* <DEDUP_REMOVED lines=16> */
.L_x_2480:
[----:B------:R-:W-:Y:S05]  /*0f30*/  BSYNC B0 ;  /* 0x0000000000007941 */ /* 0x000fea0003800000 */
.L_x_2479:
        /* <DEDUP_REMOVED lines=16> */
.L_x_2482:
[----:B------:R-:W-:Y:S05]  /*1040*/  BSYNC B0 ;  /* 0x0000000000007941 */ /* 0x000fea0003800000 */
.L_x_2481:
        /* <DEDUP_REMOVED lines=28> */
.L_x_2484:
[----:B------:R-:W-:Y:S05]  /*1210*/  BSYNC B0 ;  /* 0x0000000000007941 */ /* 0x000fea0003800000 */
.L_x_2483:
        /* <DEDUP_REMOVED lines=19> */
.L_x_2486:
[----:B------:R-:W-:Y:S05]  /*1350*/  BSYNC B0 ;  /* 0x0000000000007941 */ /* 0x000fea0003800000 */
.L_x_2485:
        /* <DEDUP_REMOVED lines=16> */
.L_x_2488:
[----:B------:R-:W-:Y:S05]  /*1460*/  BSYNC B0 ;  /* 0x0000000000007941 */ /* 0x000fea0003800000 */
.L_x_2487:
        /* <DEDUP_REMOVED lines=10> */
.L_x_2490:
[----:B------:R-:W-:Y:S05]  /*1510*/  BSYNC B0 ;  /* 0x0000000000007941 */ /* 0x000fea0003800000 */
.L_x_2489:
        /* <DEDUP_REMOVED lines=10> */
.L_x_2492:
[----:B------:R-:W-:Y:S05]  /*15c0*/  BSYNC B0 ;  /* 0x0000000000007941 */ /* 0x000fea0003800000 */
.L_x_2491:
        /* <DEDUP_REMOVED lines=10> */
.L_x_2494:
[----:B------:R-:W-:Y:S05]  /*1670*/  BSYNC B0 ;  /* 0x0000000000007941 */ /* 0x000fea0003800000 */
.L_x_2493:
        /* <DEDUP_REMOVED lines=11> */
.L_x_2496:
[----:B------:R-:W-:Y:S05]  /*1730*/  BSYNC B0 ;  /* 0x0000000000007941 */ /* 0x000fea0003800000 */
.L_x_2495:
        /* <DEDUP_REMOVED lines=11> */
.L_x_2498:
[----:B------:R-:W-:Y:S05]  /*17f0*/  BSYNC B0 ;  /* 0x0000000000007941 */ /* 0x000fea0003800000 */
.L_x_2497:
        /* <DEDUP_REMOVED lines=11> */
.L_x_2500:
[----:B------:R-:W-:Y:S05]  /*18b0*/  BSYNC B0 ;  /* 0x0000000000007941 */ /* 0x000fea0003800000 */
.L_x_2499:
        /* <DEDUP_REMOVED lines=10> */
.L_x_2502:
[----:B------:R-:W-:Y:S05]  /*1960*/  BSYNC B0 ;  /* 0x0000000000007941 */ /* 0x000fea0003800000 */
.L_x_2501:
        /* <DEDUP_REMOVED lines=10> */
.L_x_2472:
[----:B------:R-:W1:Y:S01]  /*1a10*/  LDC R15, c[0x0][0x278] ;  /* 0x00009e00ff0f7b82 */ /* 0x000e620000000800 */
[----:B------:R-:W2:Y:S01]  /*1a20*/  S2R R4, SR_CTAID.Z ;  /* 0x0000000000047919 */ /* 0x000ea20000002700 */
[----:B------:R-:W-:Y:S01]  /*1a30*/  SHF.R.S32.HI R21, RZ, 0x1f, R148 ;  /* 0x0000001fff157819 */ /* 0x000fe20000011494 */
[----:B------:R-:W-:Y:S02]  /*1a40*/  UISETP.NE.AND UP0, UPT, UR13, -0x1, UPT ;  /* 0xffffffff0d00788c */ /* 0x000fe4000bf05270 */
[----:B------:R-:W-:Y:S01]  /*1a50*/  UISETP.NE.AND UP1, UPT, UR8, -0x1, UPT ;  /* 0xffffffff0800788c */ /* 0x000fe2000bf25270 */
[----:B------:R-:W3:Y:S05]  /*1a60*/  S2R R6, SR_CTAID.X ;  /* 0x0000000000067919 */ /* 0x000eea0000002500 */
[----:B------:R-:W-:-:S03]  /*1a70*/  PLOP3.LUT P0, PT, PT, PT, UP1, 0x80, 0x0 ;  /* 0x000000000000781c */ /* 0x000fc60003f0f018 */
[----:B------:R-:W-:Y:S01]  /*1a80*/  @UP0 ULDC.64 UR4, c[0x0][0x240] ;  /* 0x0000900000040ab9 */ /* 0x000fe20000000a00 */
[----:B------:R-:W-:Y:S01]  /*1a90*/  @!UP0 ULDC.64 UR6, c[0x0][0x228] ;  /* 0x00008a0000068ab9 */ /* 0x000fe20000000a00 */
[----:B------:R-:W-:Y:S02]  /*1aa0*/  @UP0 UIMAD.WIDE.U32 UR30, UR13, UR4, URZ ;  /* 0x000000040d1e02a5 */ /* 0x000fe4000f8e003f */
[----:B------:R-:W-:Y:S02]  /*1ab0*/  @UP1 UIADD3 UR18, UR29, UR8, URZ ;  /* 0x000000081d121290 */ /* 0x000fe4000fffe03f */
[----:B------:R-:W-:Y:S02]  /*1ac0*/  @UP0 UIMAD UR4, UR13, UR5, UR31 ;  /* 0x000000050d0402a4 */ /* 0x000fe4000f8e021f */
[----:B------:R-:W-:Y:S01]  /*1ad0*/  @!UP0 USHF.R.S32.HI UR5, URZ, 0x1f, UR21 ;  /* 0x0000001f3f058899 */ /* 0x000fe20008011415 */
[----:B-1----:R-:W-:Y:S01]  /*1ae0*/  IABS R0, R15 ;  /* 0x0000000f00007213 */ /* 0x002fe20000000000 */
[----:B------:R-:W-:-:S02]  /*1af0*/  @UP1 ULDC.64 UR10, c[0x0][0x248] ;  /* 0x00009200000a1ab9 */ /* 0x000fc40000000a00 */
[----:B------:R-:W-:Y:S02]  /*1b00*/  @!UP0 UIMAD UR5, UR5, UR6, URZ ;  /* 0x00000006050582a4 */ /* 0x000fe4000f8e023f */
[----:B------:R-:W-:Y:S01]  /*1b10*/  @!UP0 UIMAD.WIDE.U32 UR32, UR21, UR6, URZ ;  /* 0x00000006152082a5 */ /* 0x000fe2000f8e003f */
[----:B------:R-:W-:Y:S01]  /*1b20*/  IMAD.MOV.U32 R5, RZ, RZ, R0 ;  /* 0x000000ffff057224 */ /* 0x000fe200078e0000 */
[----:B------:R-:W-:Y:S02]  /*1b30*/  @UP1 UIMAD.WIDE.U32 UR34, UR18, UR10, URZ ;  /* 0x0000000a122212a5 */ /* 0x000fe4000f8e003f */
[----:B------:R-:W-:Y:S01]  /*1b40*/  @!UP0 UIMAD UR7, UR21, UR7, UR5 ;  /* 0x00000007150782a4 */ /* 0x000fe2000f8e0205 */
[----:B------:R-:W1:Y:S01]  /*1b50*/  I2F.RP R2, R5 ;  /* 0x0000000500027306 */ /* 0x000e620000209400 */
[----:B--2---:R-:W-:Y:S01]  /*1b60*/  IABS R4, R4 ;  /* 0x0000000400047213 */ /* 0x004fe20000000000 */
[----:B------:R-:W-:Y:S02]  /*1b70*/  @UP1 UIMAD UR18, UR18, UR11, URZ ;  /* 0x0000000b121212a4 */ /* 0x000fe4000f8e023f */
        /* <DEDUP_REMOVED lines=12> */
[----:B------:R-:W-:Y:S01]  /*1c40*/  IMAD.MOV.U32 R3, RZ, RZ, R4 ;  /* 0x000000ffff037224 */ /* 0x000fe200078e0004 */
[----:B------:R-:W-:-:S03]  /*1c50*/  LEA.HI R4, R21, R148, RZ, 0x6 ;  /* 0x0000009415047211 */ /* 0x000fc600078f30ff */
[----:B------:R-:W-:-:S04]  /*1c60*/  IMAD.HI.U32 R10, R2, R3, RZ ;  /* 0x00000003020a7227 */ /* 0x000fc800078e00ff */
[----:B------:R-:W-:-:S04]  /*1c70*/  IMAD.MOV R0, RZ, RZ, -R10 ;  /* 0x000000ffff007224 */ /* 0x000fc800078e0a0a */
[----:B------:R-:W-:Y:S01]  /*1c80*/  IMAD R2, R5, R0, R3 ;  /* 0x0000000005027224 */ /* 0x000fe200078e0203 */
[----:B------:R-:W-:-:S04]  /*1c90*/  LEA.HI R0, R21, R148, RZ, 0x3 ;  /* 0x0000009415007211 */ /* 0x000fc800078f18ff */
[----:B------:R-:W-:Y:S02]  /*1ca0*/  SHF.R.S32.HI R12, RZ, 0x3, R0 ;  /* 0x00000003ff0c7819 */ /* 0x000fe40000011400 */
[----:B------:R-:W-:Y:S02]  /*1cb0*/  LOP3.LUT R0, R0, 0xfffffff8, RZ, 0xc0, !PT ;  /* 0xfffffff800007812 */ /* 0x000fe400078ec0ff */
[----:B------:R-:W-:-:S03]  /*1cc0*/  SHF.L.U32 R3, R12, 0x6, RZ ;  /* 0x000000060c037819 */ /* 0x000fc600000006ff */
[----:B------:R-:W-:Y:S01]  /*1cd0*/  IMAD.IADD R24, R148, 0x1, -R0 ;  /* 0x0000000194187824 */ /* 0x000fe200078e0a00 */
[----:B------:R-:W-:-:S04]  /*1ce0*/  LOP3.LUT R0, R3, 0x1c0, RZ, 0xc0, !PT ;  /* 0x000001c003007812 */ /* 0x000fc800078ec0ff */
[----:B------:R-:W-:-:S05]  /*1cf0*/  SHF.L.U32 R8, R24, 0x3, RZ ;  /* 0x0000000318087819 */ /* 0x000fca00000006ff */
[----:B------:R1:W-:Y:S01]  /*1d00*/  STL [R1+0x20], R8 ;  /* 0x0000200801007387 */ /* 0x0003e20000100800 */
[----:B---3--:R-:W-:Y:S05]  /*1d10*/  @P0 BRA `(.L_x_2503) ;  /* 0x0000000000340947 */ /* 0x008fea0003800000 */
        /* <DEDUP_REMOVED lines=13> */
.L_x_2503:
[----:B------:R-:W-:Y:S01]  /*1df0*/  @UP1 UIADD3 UR19, UR29, UR8, URZ ;  /* 0x000000081d131290 */ /* 0x000fe2000fffe03f */
[----:B------:R-:W-:Y:S01]  /*1e00*/  IMAD.MOV.U32 R250, RZ, RZ, R8 ;  /* 0x000000fffffa7224 */ /* 0x000fe200078e0008 */
[----:B------:R-:W-:Y:S01]  /*1e10*/  SHF.R.U32.HI R3, RZ, 0x3, R0 ;  /* 0x00000003ff037819 */ /* 0x000fe20000011600 */
[----:B------:R-:W-:Y:S01]  /*1e20*/  @UP1 ULDC.64 UR8, c[0x0][0x250] ;  /* 0x0000940000081ab9 */ /* 0x000fe20000000a00 */
[----:B------:R-:W-:Y:S01]  /*1e30*/  IMAD.MOV.U32 R250, RZ, RZ, R8 ;  /* 0x000000fffffa7224 */ /* 0x000fe200078e0008 */
[----:B------:R-:W-:Y:S01]  /*1e40*/  @UP1 UIMAD.WIDE.U32 UR6, UR19, UR8, URZ ;  /* 0x00000008130612a5 */ /* 0x000fe2000f8e003f */
[----:B------:R-:W-:Y:S01]  /*1e50*/  IMAD.MOV.U32 R251, RZ, RZ, R9 ;  /* 0x000000fffffb7224 */ /* 0x000fe200078e0009 */
[----:B------:R-:W-:Y:S01]  /*1e60*/  @UP1 UIMAD UR19, UR19, UR9, URZ ;  /* 0x00000009131312a4 */ /* 0x000fe2000f8e023f */
[----:B------:R-:W-:Y:S01]  /*1e70*/  ISETP.GT.U32.AND P2, PT, R5, R2, PT ;  /* 0x000000020500720c */ /* 0x000fe20003f44070 */
[----:B------:R-:W-:Y:S01]  /*1e80*/  USHF.R.S32.HI UR15, URZ, 0x1f, UR24 ;  /* 0x0000001f3f0f7899 */ /* 0x000fe20008011418 */
[----:B------:R-:W-:Y:S01]  /*1e90*/  LOP3.LUT R0, R0, 0x38, R250, 0xf8, !PT ;  /* 0x0000003800007812 */ /* 0x000fe200078ef8fa */
[----:B------:R-:W-:Y:S01]  /*1ea0*/  @UP1 UIADD3 UR19, UR7, UR19, URZ ;  /* 0x0000001307131290 */ /* 0x000fe2000fffe03f */
[----:B------:R-:W-:Y:S01]  /*1eb0*/  LOP3.LUT R14, R15, UR24, RZ, 0x3c, !PT ;  /* 0x000000180f0e7c12 */ /* 0x000fe2000f8e3cff */
[----:B------:R-:W-:Y:S01]  /*1ec0*/  @UP1 UMOV UR22, UR6 ;  /* 0x0000000600161c82 */ /* 0x000fe20008000000 */
[----:B------:R-:W-:Y:S01]  /*1ed0*/  LOP3.LUT R0, R0, R3, RZ, 0x3c, !PT ;  /* 0x0000000300007212 */ /* 0x000fe200078e3cff */
[----:B------:R-:W-:Y:S01]  /*1ee0*/  IMAD.SHL.U32 R3, R4, 0x8, RZ ;  /* 0x0000000804037824 */ /* 0x000fe200078e00ff */
[----:B------:R-:W-:Y:S07]  /*1ef0*/  @P0 BRA `(.L_x_2504) ;  /* 0x0000000000340947 */ /* 0x000fee0003800000 */
        /* <DEDUP_REMOVED lines=13> */
.L_x_2504:
[----:B------:R-:W-:Y:S01]  /*1fd0*/  SHF.R.S32.HI R13, RZ, 0x1f, R12 ;  /* 0x0000001fff0d7819 */ /* 0x000fe2000001140c */
[----:B------:R-:W2:Y:S01]  /*1fe0*/  S2UR UR31, SR_CgaCtaId ;  /* 0x00000000001f79c3 */ /* 0x000ea20000008800 */
[----:B------:R-:W-:Y:S01]  /*1ff0*/  SHF.R.S32.HI R251, RZ, 0x1f, R250 ;  /* 0x0000001ffffb7819 */ /* 0x000fe200000114fa */
[----:B------:R-:W-:Y:S01]  /*2000*/  VIADD R4, R12, 0x40 ;  /* 0x000000400c047836 */ /* 0x000fe20000000000 */
[----:B------:R-:W-:Y:S01]  /*2010*/  ISETP.GE.AND P0, PT, R14, RZ, PT ;  /* 0x000000ff0e00720c */ /* 0x000fe20003f06270 */
[----:B------:R-:W-:Y:S01]  /*2020*/  IMAD.WIDE R22, R6, 0x80, R12 ;  /* 0x0000008006167825 */ /* 0x000fe200078e020c */
[----:B------:R-:W-:Y:S01]  /*2030*/  ISETP.NE.AND P0, PT, R15, RZ, PT ;  /* 0x000000ff0f00720c */ /* 0x000fe20003f05270 */
[----:B------:R3:W-:Y:S01]  /*2040*/  STL [R1+0x24], R251 ;  /* 0x000024fb01007387 */ /* 0x0007e20000100800 */
[----:B------:R-:W-:Y:S01]  /*2050*/  ULDC.64 UR6, c[0x0][0x258] ;  /* 0x0000960000067ab9 */ /* 0x000fe20000000a00 */
[C---:B------:R-:W-:Y:S01]  /*2060*/  VIADD R11, R12.reuse, 0x50 ;  /* 0x000000500c0b7836 */ /* 0x040fe20000000000 */
[----:B------:R-:W-:Y:S01]  /*2070*/  ISETP.GE.AND P1, PT, R12, UR5, PT ;  /* 0x000000050c007c0c */ /* 0x000fe2000bf26270 */
[----:B------:R-:W-:Y:S01]  /*2080*/  @!P2 IMAD.IADD R2, R2, 0x1, -R5 ;  /* 0x000000010202a824 */ /* 0x000fe200078e0a05 */
[----:B------:R3:W-:Y:S01]  /*2090*/  STL [R1+0x50], R4 ;  /* 0x0000500401007387 */ /* 0x0007e20000100800 */
[----:B------:R-:W-:Y:S01]  /*20a0*/  LOP3.LUT R219, R0, 0xfffffe00, R3, 0xf8, !PT ;  /* 0xfffffe0000db7812 */ /* 0x000fe200078ef803 */
[----:B------:R-:W-:Y:S01]  /*20b0*/  UIMAD UR29, UR15, UR6, URZ ;  /* 0x000000060f1d72a4 */ /* 0x000fe2000f8e023f */
[----:B-1----:R-:W-:Y:S01]  /*20c0*/  IMAD.U32 R8, RZ, RZ, UR6 ;  /* 0x00000006ff087e24 */ /* 0x002fe2000f8e00ff */
[----:B------:R3:W-:Y:S01]  /*20d0*/  STL.64 [R1+0x18], R22 ;  /* 0x0000181601007387 */ /* 0x0007e20000100a00 */
[----:B------:R-:W-:Y:S01]  /*20e0*/  ISETP.GE.U32.AND P3, PT, R2, R5, PT ;  /* 0x000000050200720c */ /* 0x000fe20003f66070 */
[----:B------:R-:W-:Y:S01]  /*20f0*/  UIMAD UR7, UR24, UR7, UR29 ;  /* 0x00000007180772a4 */ /* 0x000fe2000f8e021d */
[----:B------:R-:W-:Y:S01]  /*2100*/  IADD3 R2, P0, R250, UR30, RZ ;  /* 0x0000001efa027c10 */ /* 0x000fe2000ff1e0ff */
[----:B------:R3:W-:Y:S01]  /*2110*/  STL [R1+0x4c], R11 ;  /* 0x00004c0b01007387 */ /* 0x0007e20000100800 */
[C---:B------:R-:W-:Y:S01]  /*2120*/  VIADD R18, R12.reuse, 0x10 ;  /* 0x000000100c127836 */ /* 0x040fe20000000000 */
[----:B------:R-:W-:Y:S01]  /*2130*/  BSSY B0, `(.L_x_2505) ;  /* 0x0000021000007945 */ /* 0x000fe20003800000 */
[----:B------:R-:W-:Y:S01]  /*2140*/  IADD3.X R3, R251, UR4, RZ, P0, !PT ;  /* 0x00000004fb037c10 */ /* 0x000fe200087fe4ff */
[----:B------:R-:W-:Y:S01]  /*2150*/  UMOV UR4, 0x400 ;  /* 0x0000040000047882 */ /* 0x000fe20000000000 */
[C---:B------:R-:W-:Y:S01]  /*2160*/  VIADD R17, R12.reuse, 0x20 ;  /* 0x000000200c117836 */ /* 0x040fe20000000000 */
[----:B--2---:R-:W-:Y:S01]  /*2170*/  ULEA UR4, UR31, UR4, 0x18 ;  /* 0x000000041f047291 */ /* 0x004fe2000f8ec03f */
[----:B------:R-:W-:Y:S01]  /*2180*/  VIADD R19, R12, 0x30 ;  /* 0x000000300c137836 */ /* 0x000fe20000000000 */
[----:B------:R-:W-:Y:S01]  /*2190*/  ISETP.GE.AND P6, PT, R4, UR5, PT ;  /* 0x0000000504007c0c */ /* 0x000fe2000bfc6270 */
[----:B------:R-:W-:Y:S01]  /*21a0*/  IMAD.WIDE.U32 R8, R8, UR24, R2 ;  /* 0x0000001808087c25 */ /* 0x000fe2000f8e0002 */
[----:B------:R-:W-:-:S02]  /*21b0*/  ISETP.GE.AND P4, PT, R17, UR5, PT ;  /* 0x0000000511007c0c */ /* 0x000fc4000bf86270 */
[----:B------:R-:W-:Y:S01]  /*21c0*/  LEA R219, R219, UR4, 0x1 ;  /* 0x00000004dbdb7c11 */ /* 0x000fe2000f8e08ff */
[----:B------:R-:W-:Y:S01]  /*21d0*/  @!P2 VIADD R10, R10, 0x1 ;  /* 0x000000010a0aa836 */ /* 0x000fe20000000000 */
[----:B------:R-:W-:Y:S01]  /*21e0*/  ISETP.GE.AND P2, PT, R18, UR5, PT ;  /* 0x0000000512007c0c */ /* 0x000fe2000bf46270 */
[----:B------:R-:W-:Y:S02]  /*21f0*/  VIADD R7, R9, UR7 ;  /* 0x0000000709077c36 */ /* 0x000fe40008000000 */
[----:B------:R-:W-:Y:S01]  /*2200*/  @P3 VIADD R10, R10, 0x1 ;  /* 0x000000010a0a3836 */ /* 0x000fe20000000000 */
[----:B------:R-:W-:Y:S01]  /*2210*/  ISETP.GE.AND P3, PT, R19, UR5, PT ;  /* 0x0000000513007c0c */ /* 0x000fe2000bf66270 */
[----:B------:R-:W-:-:S12]  /*2220*/  @P1 BRA `(.L_x_2506) ;  /* 0x0000000000441947 */ /* 0x000fd80003800000 */
        /* <DEDUP_REMOVED lines=10> */
[----:B---3--:R-:W-:Y:S02]  /*22d0*/  LEA R4, P0, R2, UR6, 0x1 ;  /* 0x0000000602047c11 */ /* 0x008fe4000f8008ff */
[----:B------:R-:W-:-:S04]  /*22e0*/  IADD3 R0, R3, R0, RZ ;  /* 0x0000000003007210 */ /* 0x000fc80007ffe0ff */
[----:B------:R-:W-:-:S05]  /*22f0*/  LEA.HI.X R5, R2, UR7, R0, 0x1, P0 ;  /* 0x0000000702057c11 */ /* 0x000fca00080f0c00 */
[----:B------:R-:W-:Y:S01]  /*2300*/  @!PT LDS RZ, [RZ] ;  /* 0x00000000fffff984 */ /* 0x000fe20000000800 */
[----:B------:R-:W-:Y:S01]  /*2310*/  @!PT LDS RZ, [RZ] ;  /* 0x00000000fffff984 */ /* 0x000fe20000000800 */
[----:B------:R-:W-:Y:S01]  /*2320*/  @!PT LDS RZ, [RZ] ;  /* 0x00000000fffff984 */ /* 0x000fe20000000800 */
[----:B------:R2:W-:Y:S02]  /*2330*/  LDGSTS.E.BYPASS.LTC128B.128 [R219], desc[UR26][R4.64] ;  /* 0x0000000004db7fae */ /* 0x0005e4000b901d5a */
.L_x_2506:
[----:B------:R-:W-:Y:S05]  /*2340*/  BSYNC B0 ;  /* 0x0000000000007941 */ /* 0x000fea0003800000 */
.L_x_2505:
[----:B------:R-:W-:Y:S01]  /*2350*/  ISETP.GE.AND P5, PT, R11, UR5, PT ;  /* 0x000000050b007c0c */ /* 0x000fe2000bfa6270 */
[----:B------:R-:W-:Y:S01]  /*2360*/  BSSY B0, `(.L_x_2507) ;  /* 0x0000018000007945 */ /* 0x000fe20003800000 */
[----:B---3--:R-:W-:-:S05]  /*2370*/  IADD3 R11, R12, 0x60, RZ ;  /* 0x000000600c0b7810 */ /* 0x008fca0007ffe0ff */
[----:B------:R3:W-:Y:S01]  /*2380*/  STL [R1+0x54], R11 ;  /* 0x0000540b01007387 */ /* 0x0007e20000100800 */
        /* <DEDUP_REMOVED lines=21> */
.L_x_2508:
[----:B------:R-:W-:Y:S05]  /*24e0*/  BSYNC B0 ;  /* 0x0000000000007941 */ /* 0x000fea0003800000 */
.L_x_2507:
        /* <DEDUP_REMOVED lines=25> */
.L_x_2510:
[----:B------:R-:W-:Y:S05]  /*2680*/  BSYNC B0 ;  /* 0x0000000000007941 */ /* 0x000fea0003800000 */
.L_x_2509:
[----:B------:R-:W-:Y:S01]  /*2690*/  LEA.HI R20, R21, R148, RZ, 0x4 ;  /* 0x0000009415147211 */ /* 0x000fe200078f20ff */
[----:B------:R-:W-:Y:S01]  /*26a0*/  BSSY B0, `(.L_x_2511) ;  /* 0x0000018000007945 */ /* 0x000fe20003800000 */
[----:B------:R-:W-:Y:S02]  /*26b0*/  ISETP.GE.AND P1, PT, R11, UR5, PT ;  /* 0x000000050b007c0c */ /* 0x000fe4000bf26270 */
[----:B---3--:R-:W-:Y:S01]  /*26c0*/  LOP3.LUT R11, R20, 0xfffffff0, RZ, 0xc0, !PT ;  /* 0xfffffff0140b7812 */ /* 0x008fe200078ec0ff */
        /* <DEDUP_REMOVED lines=21> */
.L_x_2512:
[----:B------:R-:W-:Y:S05]  /*2820*/  BSYNC B0 ;  /* 0x0000000000007941 */ /* 0x000fea0003800000 */
.L_x_2511:
        /* <DEDUP_REMOVED lines=22> */
.L_x_2514:
[----:B------:R-:W-:Y:S05]  /*2990*/  BSYNC B0 ;  /* 0x0000000000007941 */ /* 0x000fea0003800000 */
.L_x_2513:
        /* <DEDUP_REMOVED lines=22> */
.L_x_2516:
[----:B------:R-:W-:Y:S05]  /*2b00*/  BSYNC B0 ;  /* 0x0000000000007941 */ /* 0x000fea0003800000 */
.L_x_2515:
        /* <DEDUP_REMOVED lines=22> */
.L_x_2518:
[----:B------:R-:W-:Y:S05]  /*2c70*/  BSYNC B0 ;  /* 0x0000000000007941 */ /* 0x000fea0003800000 */
.L_x_2517:
        /* <DEDUP_REMOVED lines=22> */
.L_x_2520:
[----:B------:R-:W-:Y:S05]  /*2de0*/  BSYNC B0 ;  /* 0x0000000000007941 */ /* 0x000fea0003800000 */
.L_x_2519:
[----:B------:R-:W-:Y:S01]  /*2df0*/  ISETP.GE.AND P0, PT, R14, RZ, PT ;  /* 0x000000ff0e00720c */ /* 0x000fe20003f06270 */
[----:B------:R-:W-:Y:S01]  /*2e00*/  IMAD.MOV.U32 R0, RZ, RZ, R10 ;  /* 0x000000ffff007224 */ /* 0x000fe200078e000a */
[----:B------:R-:W-:Y:S01]  /*2e10*/  ISETP.NE.AND P1, PT, R15, RZ, PT ;  /* 0x000000ff0f00720c */ /* 0x000fe20003f25270 */
[C---:B--2---:R-:W-:Y:S01]  /*2e20*/  IMAD R4, R13.reuse, UR10, RZ ;  /* 0x0000000a0d047c24 */ /* 0x044fe2000f8e02ff */
[----:B------:R-:W-:Y:S01]  /*2e30*/  ULDC.64 UR6, c[0x0][0x260] ;  /* 0x0000980000067ab9 */ /* 0x000fe20000000a00 */
[----:B------:R-:W-:Y:S01]  /*2e40*/  IMAD.WIDE.U32 R2, R12, UR10, R250 ;  /* 0x0000000a0c027c25 */ /* 0x000fe2000f8e00fa */
[----:B------:R-:W-:Y:S01]  /*2e50*/  USHF.L.U32 UR30, UR10, 0x6, URZ ;  /* 0x000000060a1e7899 */ /* 0x000fe2000800063f */
[----:B------:R-:W-:Y:S01]  /*2e60*/  MOV R25, 0x20 ;  /* 0x0000002000197802 */ /* 0x000fe20000000f00 */
[----:B------:R-:W-:Y:S01]  /*2e70*/  USHF.L.U64.HI UR29, UR10, 0x6, UR11 ;  /* 0x000000060a1d7899 */ /* 0x000fe2000801020b */
[----:B------:R-:W-:Y:S01]  /*2e80*/  IMAD.IADD R11, R148, 0x1, -R11 ;  /* 0x00000001940b7824 */ /* 0x000fe200078e0a0b */
[----:B------:R-:W-:Y:S01]  /*2e90*/  BSSY B0, `(.L_x_2521) ;  /* 0x0000038000007945 */ /* 0x000fe20003800000 */
[----:B------:R-:W-:Y:S01]  /*2ea0*/  IMAD R5, R12, UR11, R4 ;  /* 0x0000000b0c057c24 */ /* 0x000fe2000f8e0204 */
[----:B------:R-:W-:Y:S01]  /*2eb0*/  MOV R150, UR30 ;  /* 0x0000001e00967c02 */ /* 0x000fe20008000f00 */
[----:B------:R-:W-:Y:S01]  /*2ec0*/  IMAD R7, R13, UR8, RZ ;  /* 0x000000080d077c24 */ /* 0x000fe2000f8e02ff */
[----:B------:R-:W-:-:S02]  /*2ed0*/  @!P0 IADD3 R0, -R0, RZ, RZ ;  /* 0x000000ff00008210 */ /* 0x000fc40007ffe1ff */
[----:B------:R-:W-:Y:S01]  /*2ee0*/  IADD3 R4, P0, R2, UR20, RZ ;  /* 0x0000001402047c10 */ /* 0x000fe2000ff1e0ff */
[C---:B------:R-:W-:Y:S01]  /*2ef0*/  IMAD R7, R12.reuse, UR9, R7 ;  /* 0x000000090c077c24 */ /* 0x040fe2000f8e0207 */
[----:B------:R-:W-:Y:S01]  /*2f00*/  SHF.R.S32.HI R6, RZ, 0x1f, R11 ;  /* 0x0000001fff067819 */ /* 0x000fe2000001140b */
[----:B------:R-:W-:Y:S01]  /*2f10*/  UIADD3 UR20, UR14, -0x1, URZ ;  /* 0xffffffff0e147890 */ /* 0x000fe2000fffe03f */
[----:B------:R-:W-:Y:S02]  /*2f20*/  @!P1 LOP3.LUT R0, RZ, R15, RZ, 0x33, !PT ;  /* 0x0000000fff009212 */ /* 0x000fe400078e33ff */
[----:B------:R-:W-:Y:S01]  /*2f30*/  IADD3.X R5, R3, UR18, R5, P0, !PT ;  /* 0x0000001203057c10 */ /* 0x000fe200087fe405 */
[----:B------:R-:W-:Y:S01]  /*2f40*/  IMAD.WIDE.U32 R2, R12, UR8, R250 ;  /* 0x000000080c027c25 */ /* 0x000fe2000f8e00fa */
[----:B------:R-:W-:Y:S01]  /*2f50*/  LEA.HI R15, R6, R11, RZ, 0x3 ;  /* 0x0000000b060f7211 */ /* 0x000fe200078f18ff */
[----:B------:R-:W-:Y:S01]  /*2f60*/  USHF.R.S32.HI UR33, URZ, 0x1f, UR20 ;  /* 0x0000001f3f217899 */ /* 0x000fe20008011414 */
        /* <DEDUP_REMOVED lines=12> */
[----:B------:R-:W-:Y:S01]  /*3030*/  UIMAD UR18, UR29, UR20, URZ ;  /* 0x000000141d1272a4 */ /* 0x000fe2000f8e023f */
[----:B------:R-:W-:Y:S01]  /*3040*/  IMAD.IADD R14, R11, 0x1, -R9 ;  /* 0x000000010b0e7824 */ /* 0x000fe200078e0a09 */
[----:B------:R-:W-:Y:S01]  /*3050*/  ISETP.GE.AND P3, PT, R18, UR22, PT ;  /* 0x0000001612007c0c */ /* 0x000fe2000bf66270 */
[----:B------:R-:W-:Y:S01]  /*3060*/  IMAD.IADD R153, R23, 0x1, R7 ;  /* 0x0000000117997824 */ /* 0x000fe200078e0207 */
[----:B------:R-:W-:Y:S01]  /*3070*/  ISETP.GE.AND P4, PT, R17, UR22, PT ;  /* 0x0000001611007c0c */ /* 0x000fe2000bf86270 */
[----:B------:R-:W-:Y:S01]  /*3080*/  IMAD R4, R6, UR6, RZ ;  /* 0x0000000606047c24 */ /* 0x000fe2000f8e02ff */
[----:B------:R-:W-:Y:S01]  /*3090*/  ISETP.GE.AND P5, PT, R19, UR22, PT ;  /* 0x0000001613007c0c */ /* 0x000fe2000bfa6270 */
[----:B------:R-:W-:Y:S01]  /*30a0*/  UIMAD UR18, UR33, UR30, UR18 ;  /* 0x0000001e211272a4 */ /* 0x000fe2000f8e0212 */
[----:B------:R1:W-:Y:S01]  /*30b0*/  STL.64 [R1+0x28], R152 ;  /* 0x0000289801007387 */ /* 0x0003e20000100a00 */
[----:B------:R-:W-:Y:S01]  /*30c0*/  IMAD.WIDE.U32 R6, R150, UR20, R152 ;  /* 0x0000001496067c25 */ /* 0x000fe2000f8e0098 */
[----:B------:R-:W-:-:S03]  /*30d0*/  R2P PR, R14, 0x6 ;  /* 0x000000060e007804 */ /* 0x000fc60000000000 */
[----:B------:R-:W-:Y:S01]  /*30e0*/  IMAD.MOV.U32 R5, RZ, RZ, 0x10 ;  /* 0x00000010ff057424 */ /* 0x000fe200078e00ff */
[----:B------:R-:W-:Y:S01]  /*30f0*/  IADD3 R9, R7, UR18, RZ ;  /* 0x0000001207097c10 */ /* 0x000fe2000fffe0ff */
[C---:B------:R-:W-:Y:S01]  /*3100*/  IMAD R16, R0.reuse, UR7, R4 ;  /* 0x0000000700107c24 */ /* 0x040fe2000f8e0204 */
[----:B------:R-:W-:Y:S01]  /*3110*/  SEL R4, R25, 0xffffffe0, !P2 ;  /* 0xffffffe019047807 */ /* 0x000fe20005000000 */
[----:B--2---:R-:W-:Y:S01]  /*3120*/  IMAD.WIDE.U32 R22, R0, UR6, R2 ;  /* 0x0000000600167c25 */ /* 0x004fe2000f8e0002 */
        /* <DEDUP_REMOVED lines=14> */
.L_x_2522:
[----:B------:R-:W-:Y:S05]  /*3210*/  BSYNC B0 ;  /* 0x0000000000007941 */ /* 0x000fea0003800000 */
.L_x_2521:
        /* <DEDUP_REMOVED lines=17> */
.L_x_2524:
[----:B------:R-:W-:Y:S05]  /*3330*/  BSYNC B0 ;  /* 0x0000000000007941 */ /* 0x000fea0003800000 */
.L_x_2523:
        /* <DEDUP_REMOVED lines=18> */
.L_x_2526:
[----:B------:R-:W-:Y:S05]  /*3460*/  BSYNC B0 ;  /* 0x0000000000007941 */ /* 0x000fea0003800000 */
.L_x_2525:
        /* <DEDUP_REMOVED lines=18> */
.L_x_2528:
[----:B------:R-:W-:Y:S05]  /*3590*/  BSYNC B0 ;  /* 0x0000000000007941 */ /* 0x000fea0003800000 */
.L_x_2527:
        /* <DEDUP_REMOVED lines=28> */
[----:B------:R-:W-:Y:S01]  /*3760*/  LEA.HI R147, R21, R148, RZ, 0x5 ;  /* 0x0000009415937211 */ /* 0x000fe200078f28ff */
[----:B------:R-:W-:Y:S01]  /*3770*/  IMAD.MOV.U32 R226, RZ, RZ, R22 ;  /* 0x000000ffffe27224 */ /* 0x000fe200078e0016 */
[----:B------:R-:W-:Y:S01]  /*3780*/  USHF.L.U32 UR18, UR8, 0x6, URZ ;  /* 0x0000000608127899 */ /* 0x000fe2000800063f */
[----:B------:R-:W-:Y:S01]  /*3790*/  BSSY B0, `(.L_x_2529) ;  /* 0x000002f000007945 */ /* 0x000fe20003800000 */
[----:B------:R-:W-:Y:S01]  /*37a0*/  UIMAD UR6, UR15, UR20, URZ ;  /* 0x000000140f0672a4 */ /* 0x000fe2000f8e023f */
[----:B------:R-:W-:Y:S01]  /*37b0*/  SHF.R.S32.HI R146, RZ, 0x5, R147 ;  /* 0x00000005ff927819 */ /* 0x000fe20000011493 */
[----:B------:R2:W-:Y:S01]  /*37c0*/  STL.64 [R1+0x38], R226 ;  /* 0x000038e201007387 */ /* 0x0005e20000100a00 */
[----:B------:R-:W-:Y:S01]  /*37d0*/  UMOV UR19, URZ ;  /* 0x0000003f00137c82 */ /* 0x000fe20008000000 */
[----:B------:R-:W-:Y:S01]  /*37e0*/  UIMAD UR6, UR33, UR18, UR6 ;  /* 0x00000012210672a4 */ /* 0x000fe2000f8e0206 */
[----:B------:R-:W-:-:S02]  /*37f0*/  ISETP.GE.AND P2, PT, R18, UR22, PT ;  /* 0x0000001612007c0c */ /* 0x000fc4000bf46270 */
[----:B------:R-:W-:Y:S02]  /*3800*/  ISETP.GE.AND P3, PT, R17, UR22, PT ;  /* 0x0000001611007c0c */ /* 0x000fe4000bf66270 */
[----:B------:R-:W-:Y:S02]  /*3810*/  ISETP.GE.AND P4, PT, R19, UR22, PT ;  /* 0x0000001613007c0c */ /* 0x000fe4000bf86270 */
[----:B-1----:R-:W-:Y:S02]  /*3820*/  SHF.R.S32.HI R6, RZ, 0x4, R20 ;  /* 0x00000004ff067819 */ /* 0x002fe40000011414 */
[----:B------:R-:W-:Y:S01]  /*3830*/  LOP3.LUT R7, R0, 0x8, R3, 0xf8, !PT ;  /* 0x0000000800077812 */ /* 0x000fe200078ef803 */
[----:B------:R2:W-:Y:S01]  /*3840*/  @P1 STS.128 [R219+0x6000], RZ ;  /* 0x006000ffdb001388 */ /* 0x0005e20000000c00 */
[----:B------:R-:W-:Y:S02]  /*3850*/  LEA.HI R5, R20, R6, RZ, 0x1 ;  /* 0x0000000614057211 */ /* 0x000fe400078f08ff */
[----:B------:R-:W-:-:S02]  /*3860*/  SHF.R.U32.HI R0, RZ, 0x3, R0 ;  /* 0x00000003ff007819 */ /* 0x000fc40000011600 */
[----:B------:R-:W-:Y:S02]  /*3870*/  LOP3.LUT R5, R5, 0xfffffffe, RZ, 0xc0, !PT ;  /* 0xfffffffe05057812 */ /* 0x000fe400078ec0ff */
[----:B------:R-:W-:-:S03]  /*3880*/  LOP3.LUT R7, R7, R0, RZ, 0x3c, !PT ;  /* 0x0000000007077212 */ /* 0x000fc600078e3cff */
[----:B------:R-:W-:Y:S02]  /*3890*/  IMAD.IADD R3, R6, 0x1, -R5 ;  /* 0x0000000106037824 */ /* 0x000fe400078e0a05 */
[----:B------:R-:W-:Y:S02]  /*38a0*/  IMAD.SHL.U32 R6, R14, 0x40, RZ ;  /* 0x000000400e067824 */ /* 0x000fe400078e00ff */
[----:B------:R-:W-:-:S03]  /*38b0*/  IMAD.SHL.U32 R5, R3, 0x8, RZ ;  /* 0x0000000803057824 */ /* 0x000fc600078e00ff */
[----:B------:R-:W-:-:S04]  /*38c0*/  LOP3.LUT R0, R6, 0x1c0, RZ, 0xc0, !PT ;  /* 0x000001c006007812 */ /* 0x000fc800078ec0ff */
[----:B------:R-:W-:Y:S02]  /*38d0*/  LOP3.LUT R6, R0, 0x8, R5, 0xf8, !PT ;  /* 0x0000000800067812 */ /* 0x000fe400078ef805 */
[----:B------:R-:W-:Y:S01]  /*38e0*/  SHF.R.U32.HI R5, RZ, 0x3, R0 ;  /* 0x00000003ff057819 */ /* 0x000fe20000011600 */
[----:B------:R-:W-:-:S03]  /*38f0*/  IMAD R0, R3, 0x200, R7 ;  /* 0x0000020003007824 */ /* 0x000fc600078e0207 */
[----:B------:R-:W-:Y:S01]  /*3900*/  LOP3.LUT R144, R6, R5, RZ, 0x3c, !PT ;  /* 0x0000000506907212 */ /* 0x000fe200078e3cff */
[----:B------:R-:W-:Y:S01]  /*3910*/  IMAD.U32 R6, RZ, RZ, UR20 ;  /* 0x00000014ff067e24 */ /* 0x000fe2000f8e00ff */
[----:B------:R-:W-:-:S03]  /*3920*/  LEA R192, R0, UR4, 0x1 ;  /* 0x0000000400c07c11 */ /* 0x000fc6000f8e08ff */
[----:B------:R-:W-:-:S04]  /*3930*/  IMAD.WIDE.U32 R6, R6, UR18, R226 ;  /* 0x0000001206067c25 */ /* 0x000fc8000f8e00e2 */
[----:B-----5:R-:W-:Y:S01]  /*3940*/  @P0 FMUL.FTZ R9, R8, R9 ;  /* 0x0000000908090220 */ /* 0x020fe20000410000 */
[----:B------:R-:W-:-:S04]  /*3950*/  IMAD.SHL.U32 R8, R15, 0x40, RZ ;  /* 0x000000400f087824 */ /* 0x000fc800078e00ff */
[----:B------:R-:W-:Y:S01]  /*3960*/  @P0 R2UR UR7, R9 ;  /* 0x00000000090702ca */ /* 0x000fe200000e0000 */
[----:B------:R-:W-:Y:S01]  /*3970*/  VIADD R9, R7, UR6 ;  /* 0x0000000607097c36 */ /* 0x000fe20008000000 */
[----:B------:R-:W-:-:S05]  /*3980*/  LOP3.LUT R145, R8, 0xfffffe00, RZ, 0xc0, !PT ;  /* 0xfffffe0008917812 */ /* 0x000fca00078ec0ff */
[----:B------:R-:W-:-:S04]  /*3990*/  IMAD R3, R146, 0x400, R145 ;  /* 0x0000040092037824 */ /* 0x000fc800078e0291 */
[----:B------:R-:W-:Y:S02]  /*39a0*/  IMAD.IADD R3, R144, 0x1, R3 ;  /* 0x0000000190037824 */ /* 0x000fe400078e0203 */
        /* <DEDUP_REMOVED lines=13> */
.L_x_2530:
[----:B------:R-:W-:Y:S05]  /*3a80*/  BSYNC B0 ;  /* 0x0000000000007941 */ /* 0x000fea0003800000 */
.L_x_2529:
[----:B------:R1:W-:Y:S01]  /*3a90*/  @P2 STS.128 [R219+0x6800], RZ ;  /* 0x006800ffdb002388 */ /* 0x0003e20000000c00 */
[----:B------:R-:W-:Y:S01]  /*3aa0*/  USHF.L.U64.HI UR21, UR8, 0x4, UR9 ;  /* 0x0000000408157899 */ /* 0x000fe20008010209 */
[----:B------:R-:W-:Y:S01]  /*3ab0*/  BSSY B0, `(.L_x_2531) ;  /* 0x0000011000007945 */ /* 0x000fe20003800000 */
[----:B------:R-:W-:Y:S01]  /*3ac0*/  USHF.L.U32 UR24, UR8, 0x4, URZ ;  /* 0x0000000408187899 */ /* 0x000fe2000800063f */
[----:B------:R-:W-:Y:S02]  /*3ad0*/  LEA R199, R3, UR4, 0x1 ;  /* 0x0000000403c77c11 */ /* 0x000fe4000f8e08ff */
        /* <DEDUP_REMOVED lines=14> */
.L_x_2532:
[----:B------:R-:W-:Y:S05]  /*3bc0*/  BSYNC B0 ;  /* 0x0000000000007941 */ /* 0x000fea0003800000 */
.L_x_2531:
        /* <DEDUP_REMOVED lines=19> */
.L_x_2534:
[----:B------:R-:W-:Y:S05]  /*3d00*/  BSYNC B0 ;  /* 0x0000000000007941 */ /* 0x000fea0003800000 */
.L_x_2533:
        /* <DEDUP_REMOVED lines=19> */
.L_x_2536:
[----:B------:R-:W-:Y:S05]  /*3e40*/  BSYNC B0 ;  /* 0x0000000000007941 */ /* 0x000fea0003800000 */
.L_x_2535:
[----:B------:R-:W-:Y:S01]  /*3e50*/  LDSM.16.M88.4 R12, [R199] ;  /* 0x00000000c70c783b */ /* 0x000fe20000000200 */
[----:B------:R-:W-:Y:S01]  /*3e60*/  R2P PR, R24, 0x6 ;  /* 0x0000000618007804 */ /* 0x000fe20000000000 */
[--C-:B------:R-:W-:Y:S01]  /*3e70*/  IMAD R202, R2, 0x2, R199.reuse ;  /* 0x0000000202ca7824 */ /* 0x100fe200078e02c7 */
[----:B------:R-:W-:Y:S01]  /*3e80*/  LEA R5, R146, UR23, 0x4 ;  /* 0x0000001792057c11 */ /* 0x000fe2000f8e20ff */
[----:B------:R-:W5:Y:S01]  /*3e90*/  LDSM.16.M88.4 R20, [R192+0x4000] ;  /* 0x00400000c014783b */ /* 0x000f620000000200 */
[C---:B------:R-:W-:Y:S01]  /*3ea0*/  VIADD R3, R192.reuse, 0x4000 ;  /* 0x00004000c0037836 */ /* 0x040fe20000000000 */
[----:B------:R-:W-:Y:S01]  /*3eb0*/  SEL R0, R25, 0xffffffe0, !P1 ;  /* 0xffffffe019007807 */ /* 0x000fe20004800000 */
[----:B------:R-:W-:Y:S01]  /*3ec0*/  VIADD R203, R192, 0x4040 ;  /* 0x00004040c0cb7836 */ /* 0x000fe20000000000 */
[----:B--2---:R-:W2:Y:S01]  /*3ed0*/  LDSM.16.M88.4 R8, [R199+0x2000] ;  /* 0x00200000c708783b */ /* 0x004ea20000000200 */
        /* <DEDUP_REMOVED lines=8> */
[----:B------:R-:W-:Y:S01]  /*3f60*/  SHF.R.S32.HI R3, RZ, 0x1f, R146 ;  /* 0x0000001fff037819 */ /* 0x000fe20000011492 */
[----:B-1----:R-:W-:Y:S01]  /*3f70*/  IMAD.U32 R7, RZ, RZ, UR25 ;  /* 0x00000019ff077e24 */ /* 0x002fe2000f8e00ff */
[----:B------:R-:W-:Y:S01]  /*3f80*/  UIADD3 UR28, UR25, -UR28, URZ ;  /* 0x8000001c191c7290 */ /* 0x000fe2000fffe03f */
[----:B------:R-:W1:Y:S01]  /*3f90*/  LDSM.16.M88.4 R28, [R192+0x5800] ;  /* 0x00580000c01c783b */ /* 0x000e620000000200 */
[----:B------:R-:W-:Y:S01]  /*3fa0*/  IMAD.IADD R197, R0, 0x1, R203 ;  /* 0x0000000100c57824 */ /* 0x000fe200078e02cb */
[----:B------:R-:W-:Y:S01]  /*3fb0*/  LOP3.LUT R0, R147, 0xffffffe0, RZ, 0xc0, !PT ;  /* 0xffffffe093007812 */ /* 0x000fe200078ec0ff */
[----:B------:R-:W-:Y:S01]  /*3fc0*/  ULDC UR22, c[0x0][0x39c] ;  /* 0x0000e70000167ab9 */ /* 0x000fe20000000800 */
[----:B------:R-:W-:Y:S01]  /*3fd0*/  LDSM.16.M88.4 R16, [R202+0x2000] ;  /* 0x00200000ca10783b */ /* 0x000fe20000000200 */
[----:B------:R-:W-:Y:S01]  /*3fe0*/  LEA.HI R3, R3, R146, RZ, 0x2 ;  /* 0x0000009203037211 */ /* 0x000fe200078f10ff */
[----:B------:R-:W-:Y:S01]  /*3ff0*/  UISETP.GT.AND UP0, UPT, UR20, UR12, UPT ;  /* 0x0000000c1400728c */ /* 0x000fe2000bf04270 */
[C---:B------:R-:W-:Y:S01]  /*4000*/  IMAD.IADD R0, R148.reuse, 0x1, -R0 ;  /* 0x0000000194007824 */ /* 0x040fe200078e0a00 */
[----:B------:R-:W1:Y:S01]  /*4010*/  LDSM.16.M88.4 R48, [R198+0x4000] ;  /* 0x00400000c630783b */ /* 0x000e620000000200 */
[----:B------:R-:W-:Y:S01]  /*4020*/  LOP3.LUT R3, R3, 0xfffffffc, RZ, 0xc0, !PT ;  /* 0xfffffffc03037812 */ /* 0x000fe200078ec0ff */
[----:B------:R-:W-:-:S02]  /*4030*/  IMAD.SHL.U32 R148, R148, 0x2, RZ ;  /* 0x0000000294947824 */ /* 0x000fc400078e00ff */
[----:B------:R-:W1:Y:S01]  /*4040*/  LDSM.16.M88.4 R44, [R198+0x4800] ;  /* 0x00480000c62c783b */ /* 0x000e620000000200 */
[----:B------:R-:W-:Y:S01]  /*4050*/  SHF.R.S32.HI R6, RZ, 0x1f, R0 ;  /* 0x0000001fff067819 */ /* 0x000fe20000011400 */
[----:B------:R-:W-:Y:S01]  /*4060*/  IMAD.IADD R3, R146, 0x1, -R3 ;  /* 0x0000000192037824 */ /* 0x000fe200078e0a03 */
[----:B------:R-:W-:Y:S01]  /*4070*/  LOP3.LUT R249, R148, 0x6, RZ, 0xc0, !PT ;  /* 0x0000000694f97812 */ /* 0x000fe200078ec0ff */
[----:B------:R-:W1:Y:S01]  /*4080*/  LDSM.16.M88.4 R60, [R198+0x5000] ;  /* 0x00500000c63c783b */ /* 0x000e620000000200 */
[----:B------:R-:W-:Y:S01]  /*4090*/  LEA.HI R6, R6, R0, RZ, 0x2 ;  /* 0x0000000006067211 */ /* 0x000fe200078f10ff */
[----:B------:R-:W-:Y:S02]  /*40a0*/  IMAD.IADD R0, R145, 0x1, R144 ;  /* 0x0000000191007824 */ /* 0x000fe400078e0290 */
[----:B------:R-:W1:Y:S01]  /*40b0*/  LDSM.16.M88.4 R72, [R198+0x5800] ;  /* 0x00580000c648783b */ /* 0x000e620000000200 */
[----:B------:R-:W-:Y:S01]  /*40c0*/  SHF.R.S32.HI R252, RZ, 0x2, R6 ;  /* 0x00000002fffc7819 */ /* 0x000fe20000011406 */
[----:B------:R-:W-:Y:S01]  /*40d0*/  IMAD.U32 R6, RZ, RZ, UR28 ;  /* 0x0000001cff067e24 */ /* 0x000fe2000f8e00ff */
[----:B-----5:R-:W-:Y:S01]  /*40e0*/  HMMA.16816.F32 R92, R12, R20, RZ ;  /* 0x000000140c5c723c */ /* 0x020fe200000018ff */
[----:B------:R-:W5:Y:S02]  /*40f0*/  LDSM.16.M88.4 R24, [R202] ;  /* 0x00000000ca18783b */ /* 0x000f640000000200 */
[----:B------:R-:W-:-:S02]  /*4100*/  IMAD.IADD R5, R252, 0x1, R5 ;  /* 0x00000001fc057824 */ /* 0x000fc400078e0205 */
[----:B------:R-:W-:Y:S01]  /*4110*/  VIADD R206, R203, 0x800 ;  /* 0x00000800cbce7836 */ /* 0x000fe20000000000 */
[----:B------:R4:W-:Y:S01]  /*4120*/  STL [R1+0x58], R3 ;  /* 0x0000580301007387 */ /* 0x0009e20000100800 */
[C---:B--2---:R-:W-:Y:S01]  /*4130*/  HMMA.16816.F32 R76, R8.reuse, R20, RZ ;  /* 0x00000014084c723c */ /* 0x044fe200000018ff */
[C---:B------:R-:W-:Y:S01]  /*4140*/  VIADDMNMX R218, R5.reuse, UR6, R7, PT ;  /* 0x0000000605da7c46 */ /* 0x040fe2000b800107 */
[----:B------:R-:W-:Y:S01]  /*4150*/  IMAD.U32 R7, RZ, RZ, UR6 ;  /* 0x00000006ff077e24 */ /* 0x000fe2000f8e00ff */
[C-C-:B------:R-:W-:Y:S01]  /*4160*/  IADD3 R213, R6.reuse, 0x8, R5.reuse ;  /* 0x0000000806d57810 */ /* 0x140fe20007ffe005 */
[----:B------:R-:W-:Y:S01]  /*4170*/  VIADD R210, R5, UR28 ;  /* 0x0000001c05d27c36 */ /* 0x000fe20008000000 */
[C-C-:B------:R-:W-:Y:S01]  /*4180*/  IADD3 R209, R6.reuse, 0x40, R5.reuse ;  /* 0x0000004006d17810 */ /* 0x140fe20007ffe005 */
[-C--:B------:R-:W-:Y:S01]  /*4190*/  HMMA.16816.F32 R68, R8, R22.reuse, RZ ;  /* 0x000000160844723c */ /* 0x080fe200000018ff */
[----:B------:R-:W-:Y:S01]  /*41a0*/  IADD3 R214, R6, 0x48, R5 ;  /* 0x0000004806d67810 */ /* 0x000fe20007ffe005 */
[----:B------:R-:W0:Y:S01]  /*41b0*/  LDGDEPBAR ;  /* 0x00000000000079af */ /* 0x000e220000000000 */
[----:B------:R-:W-:Y:S01]  /*41c0*/  VIADDMNMX R212, R210, -UR17, RZ, !PT ;  /* 0x80000011d2d47c46 */ /* 0x000fe2000f8001ff */
[----:B------:R-:W-:Y:S01]  /*41d0*/  VIADD R205, R203, 0x1000 ;  /* 0x00001000cbcd7836 */ /* 0x000fe20000000000 */
[----:B------:R-:W-:Y:S01]  /*41e0*/  VIADDMNMX R211, R213, -UR17, RZ, !PT ;  /* 0x80000011d5d37c46 */ /* 0x000fe2000f8001ff */
[----:B------:R-:W-:Y:S01]  /*41f0*/  HMMA.16816.F32 R104, R12, R22, RZ ;  /* 0x000000160c68723c */ /* 0x000fe200000018ff */
[----:B------:R-:W-:Y:S01]  /*4200*/  VIADDMNMX R208, R209, -UR17, RZ, !PT ;  /* 0x80000011d1d07c46 */ /* 0x000fe2000f8001ff */
[----:B------:R-:W-:Y:S01]  /*4210*/  VIADD R204, R203, 0x1800 ;  /* 0x00001800cbcc7836 */ /* 0x000fe20000000000 */
[----:B------:R-:W-:-:S03]  /*4220*/  VIADDMNMX R207, R214, -UR17, RZ, !PT ;  /* 0x80000011d6cf7c46 */ /* 0x000fc6000f8001ff */
[C---:B---3--:R-:W-:Y:S06]  /*4230*/  HMMA.16816.F32 R56, R8.reuse, R36, RZ ;  /* 0x000000240838723c */ /* 0x048fec00000018ff */
[----:B----4-:R-:W-:Y:S01]  /*4240*/  HMMA.16816.F32 R40, R8, R32, RZ ;  /* 0x000000200828723c */ /* 0x010fe200000018ff */
[----:B------:R-:W-:-:S04]  /*4250*/  IMAD.U32 R3, RZ, RZ, UR20 ;  /* 0x00000014ff037e24 */ /* 0x000fc8000f8e00ff */
[----:B------:R-:W-:Y:S01]  /*4260*/  IMAD R3, R3, 0x40, R249 ;  /* 0x0000004003037824 */ /* 0x000fe200078e02f9 */
        /* <DEDUP_REMOVED lines=25> */
[----:B------:R-:W-:Y:S03]  /*4400*/  HMMA.16816.F32 R12, R12, R30, RZ ;  /* 0x0000001e0c0c723c */ /* 0x000fe600000018ff */
[----:B------:R-:W2:Y:S03]  /*4410*/  LDSM.16.M88.4 R28, [R203+0x1800] ;  /* 0x00180000cb1c783b */ /* 0x000ea60000000200 */
[C---:B-----5:R-:W-:Y:S06]  /*4420*/  HMMA.16816.F32 R96, R24.reuse, R48, R92 ;  /* 0x000000301860723c */ /* 0x060fec000000185c */
[C---:B------:R-:W-:Y:S06]  /*4430*/  HMMA.16816.F32 R84, R24.reuse, R72, R84 ;  /* 0x000000481854723c */ /* 0x040fec0000001854 */
[C---:B------:R-:W-:Y:S06]  /*4440*/  HMMA.16816.F32 R92, R24.reuse, R44, R88 ;  /* 0x0000002c185c723c */ /* 0x040fec0000001858 */
[C---:B------:R-:W-:Y:S06]  /*4450*/  HMMA.16816.F32 R88, R24.reuse, R60, R80 ;  /* 0x0000003c1858723c */ /* 0x040fec0000001850 */
[C---:B------:R-:W-:Y:S01]  /*4460*/  HMMA.16816.F32 R76, R24.reuse, R46, R100 ;  /* 0x0000002e184c723c */ /* 0x040fe20000001864 */
[----:B------:R-:W3:Y:S05]  /*4470*/  LDSM.16.M88.4 R44, [R197] ;  /* 0x00000000c52c783b */ /* 0x000eea0000000200 */
[C---:B------:R-:W-:Y:S01]  /*4480*/  HMMA.16816.F32 R80, R24.reuse, R50, R104 ;  /* 0x000000321850723c */ /* 0x040fe20000001868 */
[----:B------:R-:W4:Y:S05]  /*4490*/  LDSM.16.M88.4 R48, [R197+0x800] ;  /* 0x00080000c530783b */ /* 0x000f2a0000000200 */
[----:B------:R-:W-:Y:S01]  /*44a0*/  HMMA.16816.F32 R64, R24, R74, R12 ;  /* 0x0000004a1840723c */ /* 0x000fe2000000180c */
[----:B------:R-:W5:Y:S01]  /*44b0*/  LDSM.16.M88.4 R12, [R201] ;  /* 0x00000000c90c783b */ /* 0x000f620000000200 */
[----:B------:R-:W-:-:S04]  /*44c0*/  DEPBAR.LE SB0, 0x0 ;  /* 0x000080000000791a */ /* 0x000fc80000000000 */
[----:B------:R-:W-:Y:S06]  /*44d0*/  HMMA.16816.F32 R68, R24, R62, R112 ;  /* 0x0000003e1844723c */ /* 0x000fec0000001870 */
[C---:B-1----:R-:W-:Y:S06]  /*44e0*/  HMMA.16816.F32 R60, R16.reuse, R40, R140 ;  /* 0x00000028103c723c */ /* 0x042fec000000188c */
[C---:B------:R-:W-:Y:S06]  /*44f0*/  HMMA.16816.F32 R72, R16.reuse, R36, R132 ;  /* 0x000000241048723c */ /* 0x040fec0000001884 */
[C---:B------:R-:W-:Y:S06]  /*4500*/  HMMA.16816.F32 R104, R16.reuse, R32, R124 ;  /* 0x000000201068723c */ /* 0x040fec000000187c */
[C---:B------:R-:W-:Y:S06]  /*4510*/  HMMA.16816.F32 R100, R16.reuse, R38, R128 ;  /* 0x000000261064723c */ /* 0x040fec0000001880 */
[C---:B--2---:R-:W-:Y:S06]  /*4520*/  HMMA.16816.F32 R112, R16.reuse, R30, R108 ;  /* 0x0000001e1070723c */ /* 0x044fec000000186c */
        /* <DEDUP_REMOVED lines=11> */
[----:B------:R-:W-:Y:S06]  /*45e0*/  HMMA.16816.F32 R80, R20, R30, R64 ;  /* 0x0000001e1450723c */ /* 0x000fec0000001840 */
[C---:B----4-:R-:W-:Y:S06]  /*45f0*/  HMMA.16816.F32 R60, R8.reuse, R48, R72 ;  /* 0x00000030083c723c */ /* 0x050fec0000001848 */
[C---:B------:R-:W-:Y:S06]  /*4600*/  HMMA.16816.F32 R40, R8.reuse, R50, R100 ;  /* 0x000000320828723c */ /* 0x040fec0000001864 */
[----:B------:R-:W-:Y:S01]  /*4610*/  HMMA.16816.F32 R68, R8, R52, R104 ;  /* 0x000000340844723c */ /* 0x000fe20000001868 */
[----:B------:R-:W-:-:S05]  /*4620*/  FMUL.FTZ R79, R79, UR22 ;  /* 0x000000164f4f7c20 */ /* 0x000fca0008410000 */
[C---:B------:R-:W-:Y:S06]  /*4630*/  HMMA.16816.F32 R64, R8.reuse, R46, R24 ;  /* 0x0000002e0840723c */ /* 0x040fec0000001818 */
[----:B------:R-:W-:Y:S01]  /*4640*/  HMMA.16816.F32 R72, R8, R54, R116 ;  /* 0x000000360848723c */ /* 0x000fe20000001874 */
[----:B------:R-:W-:Y:S01]  /*4650*/  FMUL.FTZ R60, R60, UR22 ;  /* 0x000000163c3c7c20 */ /* 0x000fe20008410000 */
[----:B------:R-:W-:Y:S01]  /*4660*/  FMUL.FTZ R62, R62, UR22 ;  /* 0x000000163e3e7c20 */ /* 0x000fe20008410000 */
[----:B------:R-:W-:Y:S01]  /*4670*/  FMUL.FTZ R61, R61, UR22 ;  /* 0x000000163d3d7c20 */ /* 0x000fe20008410000 */
[----:B------:R-:W-:-:S02]  /*4680*/  FMUL.FTZ R63, R63, UR22 ;  /* 0x000000163f3f7c20 */ /* 0x000fc40008410000 */
[C---:B------:R-:W-:Y:S06]  /*4690*/  HMMA.16816.F32 R104, R8.reuse, R56, R120 ;  /* 0x000000380868723c */ /* 0x040fec0000001878 */
[----:B------:R-:W-:Y:S01]  /*46a0*/  HMMA.16816.F32 R100, R8, R58, R112 ;  /* 0x0000003a0864723c */ /* 0x000fe20000001870 */
[----:B------:R-:W-:Y:S01]  /*46b0*/  FMUL.FTZ R68, R68, UR22 ;  /* 0x0000001644447c20 */ /* 0x000fe20008410000 */
[----:B------:R-:W-:Y:S01]  /*46c0*/  FMUL.FTZ R70, R70, UR22 ;  /* 0x0000001646467c20 */ /* 0x000fe20008410000 */
[----:B------:R-:W-:Y:S01]  /*46d0*/  FMUL.FTZ R69, R69, UR22 ;  /* 0x0000001645457c20 */ /* 0x000fe20008410000 */
[----:B------:R-:W-:-:S02]  /*46e0*/  FMUL.FTZ R71, R71, UR22 ;  /* 0x0000001647477c20 */ /* 0x000fc40008410000 */
[C---:B-----5:R-:W-:Y:S01]  /*46f0*/  HMMA.16816.F32 R36, R12.reuse, R44, R108 ;  /* 0x0000002c0c24723c */ /* 0x060fe2000000186c */
[----:B------:R-:W-:Y:S01]  /*4700*/  FMUL.FTZ R64, R64, UR22 ;  /* 0x0000001640407c20 */ /* 0x000fe20008410000 */
[----:B------:R-:W-:Y:S01]  /*4710*/  FMUL.FTZ R66, R66, UR22 ;  /* 0x0000001642427c20 */ /* 0x000fe20008410000 */
[----:B------:R-:W-:Y:S01]  /*4720*/  FMUL.FTZ R65, R65, UR22 ;  /* 0x0000001641417c20 */ /* 0x000fe20008410000 */
[----:B------:R-:W-:Y:S02]  /*4730*/  FMUL.FTZ R67, R67, UR22 ;  /* 0x0000001643437c20 */ /* 0x000fe40008410000 */
[----:B------:R-:W-:Y:S01]  /*4740*/  HMMA.16816.F32 R8, R12, R56, R84 ;  /* 0x000000380c08723c */ /* 0x000fe20000001854 */
[----:B------:R-:W-:-:S05]  /*4750*/  FMUL.FTZ R75, R75, UR22 ;  /* 0x000000164b4b7c20 */ /* 0x000fca0008410000 */
        /* <DEDUP_REMOVED lines=11> */
[----:B------:R-:W-:Y:S01]  /*4810*/  HMMA.16816.F32 R20, R12, R46, R124 ;  /* 0x0000002e0c14723c */ /* 0x000fe2000000187c */
[----:B------:R-:W-:Y:S01]  /*4820*/  FMUL.FTZ R39, R39, UR22 ;  /* 0x0000001627277c20 */ /* 0x000fe20008410000 */
[----:B------:R-:W-:-:S04]  /*4830*/  FMUL.FTZ R37, R37, UR22 ;  /* 0x0000001625257c20 */ /* 0x000fc80008410000 */
[----:B------:R-:W-:Y:S01]  /*4840*/  HMMA.16816.F32 R24, R12, R50, R92 ;  /* 0x000000320c18723c */ /* 0x000fe2000000185c */
[----:B------:R-:W-:Y:S01]  /*4850*/  FMUL.FTZ R108, R11, UR22 ;  /* 0x000000160b6c7c20 */ /* 0x000fe20008410000 */
[----:B------:R-:W-:-:S04]  /*4860*/  IADD3 R11, R7, 0x48, R5 ;  /* 0x00000048070b7810 */ /* 0x000fc80007ffe005 */
[C---:B------:R-:W-:Y:S01]  /*4870*/  HMMA.16816.F32 R28, R12.reuse, R54, R88 ;  /* 0x000000360c1c723c */ /* 0x040fe20000001858 */
[----:B------:R-:W-:Y:S01]  /*4880*/  FMUL.FTZ R94, R10, UR22 ;  /* 0x000000160a5e7c20 */ /* 0x000fe20008410000 */
[----:B------:R-:W-:Y:S01]  /*4890*/  IADD3 R10, R7, 0x8, R5 ;  /* 0x00000008070a7810 */ /* 0x000fe20007ffe005 */
[----:B------:R-:W-:Y:S01]  /*48a0*/  FMUL.FTZ R95, R9, UR22 ;  /* 0x00000016095f7c20 */ /* 0x000fe20008410000 */
[----:B------:R-:W-:Y:S01]  /*48b0*/  FMUL.FTZ R93, R8, UR22 ;  /* 0x00000016085d7c20 */ /* 0x000fe20008410000 */
[----:B------:R-:W-:Y:S01]  /*48c0*/  FMUL.FTZ R9, R76, UR22 ;  /* 0x000000164c097c20 */ /* 0x000fe20008410000 */
[----:B------:R-:W-:Y:S01]  /*48d0*/  HMMA.16816.F32 R80, R12, R58, R80 ;  /* 0x0000003a0c50723c */ /* 0x000fe20000001850 */
[----:B------:R-:W-:Y:S02]  /*48e0*/  IMAD.IADD R8, R209, 0x1, -R3 ;  /* 0x00000001d1087824 */ /* 0x000fe400078e0a03 */
[----:B------:R-:W-:Y:S01]  /*48f0*/  FMUL.FTZ R86, R16, UR22 ;  /* 0x0000001610567c20 */ /* 0x000fe20008410000 */
[----:B------:R-:W-:Y:S01]  /*4900*/  FMUL.FTZ R44, R34, UR22 ;  /* 0x00000016222c7c20 */ /* 0x000fe20008410000 */
[----:B------:R1:W-:Y:S01]  /*4910*/  MUFU.TANH R16, R9 ;  /* 0x0000000900107308 */ /* 0x0003e20000002400 */
[----:B------:R-:W-:Y:S01]  /*4920*/  VIMNMX R217, R10, UR25, PT ;  /* 0x000000190ad97c48 */ /* 0x000fe2000bfe0100 */
[----:B------:R-:W-:Y:S01]  /*4930*/  FMUL.FTZ R34, R21, UR22 ;  /* 0x0000001615227c20 */ /* 0x000fe20008410000 */
[----:B------:R-:W-:Y:S01]  /*4940*/  FMUL.FTZ R15, R36, UR22 ;  /* 0x00000016240f7c20 */ /* 0x000fe20008410000 */
[----:B------:R-:W-:Y:S01]  /*4950*/  FMUL.FTZ R14, R38, UR22 ;  /* 0x00000016260e7c20 */ /* 0x000fe20008410000 */
[----:B------:R-:W-:Y:S01]  /*4960*/  IADD3 R13, R7, 0x40, R5 ;  /* 0x00000040070d7810 */ /* 0x000fe20007ffe005 */
[----:B------:R-:W-:-:S02]  /*4970*/  IMAD.IADD R5, R210, 0x1, -R3 ;  /* 0x00000001d2057824 */ /* 0x000fc400078e0a03 */
[----:B------:R-:W-:Y:S01]  /*4980*/  FMUL.FTZ R12, R78, UR22 ;  /* 0x000000164e0c7c20 */ /* 0x000fe20008410000 */
[----:B------:R-:W-:Y:S01]  /*4990*/  FMUL.FTZ R38, R33, UR22 ;  /* 0x0000001621267c20 */ /* 0x000fe20008410000 */
[----:B------:R-:W2:Y:S01]  /*49a0*/  MUFU.TANH R15, R15 ;  /* 0x0000000f000f7308 */ /* 0x000ea20000002400 */
[----:B------:R-:W-:Y:S01]  /*49b0*/  FMUL.FTZ R33, R22, UR22 ;  /* 0x0000001616217c20 */ /* 0x000fe20008410000 */
[----:B------:R-:W-:Y:S01]  /*49c0*/  IABS R6, R5 ;  /* 0x0000000500067213 */ /* 0x000fe20000000000 */
[--C-:B------:R-:W-:Y:S02]  /*49d0*/  IMAD.IADD R5, R213, 0x1, -R3.reuse ;  /* 0x00000001d5057824 */ /* 0x100fe400078e0a03 */
[----:B------:R-:W-:Y:S01]  /*49e0*/  FMUL.FTZ R36, R32, UR22 ;  /* 0x0000001620247c20 */ /* 0x000fe20008410000 */
[----:B------:R-:W-:Y:S01]  /*49f0*/  FMUL.FTZ R32, R20, UR22 ;  /* 0x0000001614207c20 */ /* 0x000fe20008410000 */
[----:B------:R-:W-:Y:S01]  /*4a00*/  VIMNMX R216, R13, UR25, PT ;  /* 0x000000190dd87c48 */ /* 0x000fe2000bfe0100 */
[----:B------:R-:W-:Y:S01]  /*4a10*/  IMAD.MOV.U32 R7, RZ, RZ, R6 ;  /* 0x000000ffff077224 */ /* 0x000fe200078e0006 */
[----:B------:R-:W3:Y:S01]  /*4a20*/  MUFU.TANH R14, R14 ;  /* 0x0000000e000e7308 */ /* 0x000ee20000002400 */
[----:B-1----:R-:W-:Y:S01]  /*4a30*/  IMAD.IADD R9, R214, 0x1, -R3 ;  /* 0x00000001d6097824 */ /* 0x002fe200078e0a03 */
[----:B------:R-:W-:Y:S01]  /*4a40*/  IABS R6, R8 ;  /* 0x0000000800067213 */ /* 0x000fe20000000000 */
[----:B------:R-:W-:Y:S01]  /*4a50*/  FMUL.FTZ R88, R17, UR22 ;  /* 0x0000001611587c20 */ /* 0x000fe20008410000 */
[----:B------:R-:W-:Y:S01]  /*4a60*/  IABS R5, R5 ;  /* 0x0000000500057213 */ /* 0x000fe20000000000 */
[----:B------:R-:W-:Y:S01]  /*4a70*/  FMUL.FTZ R87, R18, UR22 ;  /* 0x0000001612577c20 */ /* 0x000fe20008410000 */
[----:B------:R-:W-:Y:S01]  /*4a80*/  IABS R9, R9 ;  /* 0x0000000900097213 */ /* 0x000fe20000000000 */
[----:B------:R-:W-:Y:S01]  /*4a90*/  FMUL.FTZ R18, R77, UR22 ;  /* 0x000000164d127c20 */ /* 0x000fe20008410000 */
[----:B------:R-:W1:Y:S01]  /*4aa0*/  MUFU.TANH R12, R12 ;  /* 0x0000000c000c7308 */ /* 0x000e620000002400 */
[----:B------:R-:W-:Y:S01]  /*4ab0*/  I2FP.F32.S32 R8, R7 ;  /* 0x0000000700087245 */ /* 0x000fe20000201400 */
[----:B------:R-:W-:Y:S01]  /*4ac0*/  IMAD.MOV.U32 R7, RZ, RZ, R6 ;  /* 0x000000ffff077224 */ /* 0x000fe200078e0006 */
[----:B------:R-:W-:Y:S01]  /*4ad0*/  I2FP.F32.S32 R5, R5 ;  /* 0x0000000500057245 */ /* 0x000fe20000201400 */
[----:B------:R-:W-:Y:S01]  /*4ae0*/  IMAD.MOV.U32 R6, RZ, RZ, R9 ;  /* 0x000000ffff067224 */ /* 0x000fe200078e0009 */
[----:B------:R-:W-:Y:S01]  /*4af0*/  VIMNMX R215, R11, UR25, PT ;  /* 0x000000190bd77c48 */ /* 0x000fe2000bfe0100 */
[----:B--2---:R-:W-:Y:S01]  /*4b00*/  FFMA.FTZ R22, R8, -UR19, R15 ;  /* 0x8000001308167c23 */ /* 0x004fe2000801000f */
[----:B------:R-:W-:Y:S01]  /*4b10*/  I2FP.F32.S32 R8, R7 ;  /* 0x0000000700087245 */ /* 0x000fe20000201400 */
[----:B------:R-:W-:Y:S01]  /*4b20*/  FMUL.FTZ R45, R35, UR22 ;  /* 0x00000016232d7c20 */ /* 0x000fe20008410000 */
[----:B---3--:R-:W-:Y:S01]  /*4b30*/  FFMA.FTZ R21, R5, -UR19, R14 ;  /* 0x8000001305157c23 */ /* 0x008fe2000801000e */
[C---:B------:R-:W-:Y:S01]  /*4b40*/  VIADD R5, R3.reuse, 0x1 ;  /* 0x0000000103057836 */ /* 0x040fe20000000000 */
[----:B------:R-:W-:Y:S01]  /*4b50*/  I2FP.F32.S32 R7, R6 ;  /* 0x0000000600077245 */ /* 0x000fe20000201400 */
[----:B------:R-:W-:Y:S01]  /*4b60*/  FFMA.FTZ R20, R8, -UR19, R16 ;  /* 0x8000001308147c23 */ /* 0x000fe20008010010 */
[----:B------:R-:W-:-:S02]  /*4b70*/  VIADD R6, R3, 0x8 ;  /* 0x0000000803067836 */ /* 0x000fc40000000000 */
[----:B------:R-:W-:Y:S01]  /*4b80*/  FMUL.FTZ R35, R23, UR22 ;  /* 0x0000001617237c20 */ /* 0x000fe20008410000 */
[--C-:B------:R-:W-:Y:S01]  /*4b90*/  IMAD.IADD R8, R210, 0x1, -R5.reuse ;  /* 0x00000001d2087824 */ /* 0x100fe200078e0a05 */
[----:B------:R-:W-:Y:S01]  /*4ba0*/  ISETP.GE.AND P0, PT, R5, R218, PT ;  /* 0x000000da0500720c */ /* 0x000fe20003f06270 */
[----:B-1----:R-:W-:Y:S01]  /*4bb0*/  FFMA.FTZ R17, R7, -UR19, R12 ;  /* 0x8000001307117c23 */ /* 0x002fe2000801000c */
[--C-:B------:R-:W-:Y:S01]  /*4bc0*/  IMAD.IADD R7, R213, 0x1, -R5.reuse ;  /* 0x00000001d5077824 */ /* 0x100fe200078e0a05 */
[----:B------:R-:W-:Y:S01]  /*4bd0*/  ISETP.GE.AND P2, PT, R5, R217, PT ;  /* 0x000000d90500720c */ /* 0x000fe20003f46270 */
[--C-:B------:R-:W-:Y:S01]  /*4be0*/  IMAD.IADD R12, R209, 0x1, -R5.reuse ;  /* 0x00000001d10c7824 */ /* 0x100fe200078e0a05 */
[C---:B------:R-:W-:Y:S01]  /*4bf0*/  ISETP.LT.OR P3, PT, R5.reuse, R212, P0 ;  /* 0x000000d40500720c */ /* 0x040fe20000761670 */
[----:B------:R-:W-:Y:S01]  /*4c00*/  IMAD.IADD R11, R214, 0x1, -R5 ;  /* 0x00000001d60b7824 */ /* 0x000fe200078e0a05 */
[----:B------:R-:W-:Y:S01]  /*4c10*/  IABS R8, R8 ;  /* 0x0000000800087213 */ /* 0x000fe20000000000 */
[----:B------:R-:W-:Y:S01]  /*4c20*/  IMAD.IADD R9, R210, 0x1, -R6 ;  /* 0x00000001d2097824 */ /* 0x000fe200078e0a06 */
[C---:B------:R-:W-:Y:S01]  /*4c30*/  ISETP.GE.AND P1, PT, R5.reuse, R216, PT ;  /* 0x000000d80500720c */ /* 0x040fe20003f26270 */
[----:B------:R-:W1:Y:S01]  /*4c40*/  MUFU.TANH R23, R79 ;  /* 0x0000004f00177308 */ /* 0x000e620000002400 */
[C---:B------:R-:W-:Y:S01]  /*4c50*/  ISETP.GE.AND P0, PT, R5.reuse, R215, PT ;  /* 0x000000d70500720c */ /* 0x040fe20003f06270 */
[----:B------:R-:W-:Y:S01]  /*4c60*/  IMAD.MOV.U32 R10, RZ, RZ, R8 ;  /* 0x000000ffff0a7224 */ /* 0x000fe200078e0008 */
[----:B------:R-:W-:Y:S01]  /*4c70*/  ISETP.LT.OR P2, PT, R5, R211, P2 ;  /* 0x000000d30500720c */ /* 0x000fe20001741670 */
[----:B------:R-:W-:Y:S01]  /*4c80*/  FMUL.FTZ R89, R19, UR22 ;  /* 0x0000001613597c20 */ /* 0x000fe20008410000 */
[C---:B------:R-:W-:Y:S01]  /*4c90*/  ISETP.LT.OR P1, PT, R5.reuse, R208, P1 ;  /* 0x000000d00500720c */ /* 0x040fe20000f21670 */
[----:B------:R-:W-:Y:S01]  /*4ca0*/  FMUL.FTZ R40, R24, UR22 ;  /* 0x0000001618287c20 */ /* 0x000fe20008410000 */
[----:B------:R-:W-:Y:S01]  /*4cb0*/  ISETP.LT.OR P0, PT, R5, R207, P0 ;  /* 0x000000cf0500720c */ /* 0x000fe20000701670 */
[----:B------:R-:W2:Y:S01]  /*4cc0*/  MUFU.TANH R18, R18 ;  /* 0x0000001200127308 */ /* 0x000ea20000002400 */
[----:B------:R-:W-:Y:S01]  /*4cd0*/  IABS R7, R7 ;  /* 0x0000000700077213 */ /* 0x000fe20000000000 */
[----:B------:R-:W-:Y:S01]  /*4ce0*/  FMUL.FTZ R78, R43, UR22 ;  /* 0x000000162b4e7c20 */ /* 0x000fe20008410000 */
[----:B------:R-:W-:Y:S01]  /*4cf0*/  IABS R5, R12 ;  /* 0x0000000c00057213 */ /* 0x000fe20000000000 */
[----:B------:R-:W-:Y:S01]  /*4d00*/  FMUL.FTZ R58, R25, UR22 ;  /* 0x00000016193a7c20 */ /* 0x000fe20008410000 */
[----:B------:R-:W-:Y:S01]  /*4d10*/  IABS R8, R11 ;  /* 0x0000000b00087213 */ /* 0x000fe20000000000 */
[----:B------:R-:W-:Y:S01]  /*4d20*/  FMUL.FTZ R77, R41, UR22 ;  /* 0x00000016294d7c20 */ /* 0x000fe20008410000 */
[----:B------:R-:W-:Y:S01]  /*4d30*/  P2R R15, PR, RZ, 0x2 ;  /* 0x00000002ff0f7803 */ /* 0x000fe20000000000 */
[----:B------:R-:W3:Y:S01]  /*4d40*/  MUFU.TANH R12, R32 ;  /* 0x00000020000c7308 */ /* 0x000ee20000002400 */
[----:B------:R-:W-:Y:S01]  /*4d50*/  IABS R13, R9 ;  /* 0x00000009000d7213 */ /* 0x000fe20000000000 */
[----:B------:R-:W-:Y:S01]  /*4d60*/  IMAD.MOV.U32 R9, RZ, RZ, R7 ;  /* 0x000000ffff097224 */ /* 0x000fe200078e0007 */
[C---:B------:R-:W-:Y:S01]  /*4d70*/  ISETP.GE.AND P1, PT, R3.reuse, R218, PT ;  /* 0x000000da0300720c */ /* 0x040fe20003f26270 */
[----:B------:R-:W-:Y:S01]  /*4d80*/  IMAD.MOV.U32 R7, RZ, RZ, R5 ;  /* 0x000000ffff077224 */ /* 0x000fe200078e0005 */
[----:B------:R-:W-:Y:S01]  /*4d90*/  P2R R14, PR, RZ, 0x1 ;  /* 0x00000001ff0e7803 */ /* 0x000fe20000000000 */
[----:B------:R-:W-:Y:S01]  /*4da0*/  IMAD.MOV.U32 R5, RZ, RZ, R8 ;  /* 0x000000ffff057224 */ /* 0x000fe200078e0008 */
[----:B------:R-:W-:Y:S01]  /*4db0*/  P2R R16, PR, RZ, 0x4 ;  /* 0x00000004ff107803 */ /* 0x000fe20000000000 */
[----:B------:R-:W4:Y:S01]  /*4dc0*/  MUFU.TANH R19, R39 ;  /* 0x0000002700137308 */ /* 0x000f220000002400 */
[C---:B------:R-:W-:Y:S01]  /*4dd0*/  ISETP.GE.AND P0, PT, R3.reuse, R217, PT ;  /* 0x000000d90300720c */ /* 0x040fe20003f06270 */
[----:B------:R-:W-:Y:S01]  /*4de0*/  IMAD.MOV.U32 R8, RZ, RZ, R13 ;  /* 0x000000ffff087224 */ /* 0x000fe200078e000d */
[C---:B------:R-:W-:Y:S01]  /*4df0*/  ISETP.LT.OR P2, PT, R3.reuse, R212, P1 ;  /* 0x000000d40300720c */ /* 0x040fe20000f41670 */
[----:B------:R-:W-:Y:S01]  /*4e00*/  FMUL.FTZ R41, R26, UR22 ;  /* 0x000000161a297c20 */ /* 0x000fe20008410000 */
[----:B------:R-:W-:Y:S01]  /*4e10*/  ISETP.GE.AND P1, PT, R3, R216, PT ;  /* 0x000000d80300720c */ /* 0x000fe20003f26270 */
[----:B------:R-:W-:Y:S01]  /*4e20*/  FMUL.FTZ R76, R42, UR22 ;  /* 0x000000162a4c7c20 */ /* 0x000fe20008410000 */
[----:B------:R-:W-:Y:S01]  /*4e30*/  I2FP.F32.S32 R11, R10 ;  /* 0x0000000a000b7245 */ /* 0x000fe20000201400 */
[----:B------:R-:W5:Y:S01]  /*4e40*/  MUFU.TANH R24, R37 ;  /* 0x0000002500187308 */ /* 0x000f620000002400 */
[----:B------:R-:W-:Y:S01]  /*4e50*/  I2FP.F32.S32 R10, R9 ;  /* 0x00000009000a7245 */ /* 0x000fe20000201400 */
[----:B------:R-:W-:Y:S01]  /*4e60*/  FMUL.FTZ R59, R27, UR22 ;  /* 0x000000161b3b7c20 */ /* 0x000fe20008410000 */
[----:B------:R-:W-:Y:S01]  /*4e70*/  I2FP.F32.S32 R5, R5 ;  /* 0x0000000500057245 */ /* 0x000fe20000201400 */
[----:B------:R-:W-:Y:S01]  /*4e80*/  FMUL.FTZ R91, R74, UR22 ;  /* 0x000000164a5b7c20 */ /* 0x000fe20008410000 */
[----:B------:R-:W-:Y:S01]  /*4e90*/  ISETP.LT.OR P0, PT, R3, R211, P0 ;  /* 0x000000d30300720c */ /* 0x000fe20000701670 */
[----:B------:R-:W-:Y:S01]  /*4ea0*/  FMUL.FTZ R74, R31, UR22 ;  /* 0x000000161f4a7c20 */ /* 0x000fe20008410000 */
[----:B------:R-:W-:Y:S01]  /*4eb0*/  I2FP.F32.S32 R9, R7 ;  /* 0x0000000700097245 */ /* 0x000fe20000201400 */
[----:B-1----:R-:W-:Y:S01]  /*4ec0*/  FFMA.FTZ R13, R5, -UR19, R23 ;  /* 0x80000013050d7c23 */ /* 0x002fe20008010017 */
[----:B------:R-:W-:Y:S01]  /*4ed0*/  I2FP.F32.S32 R7, R8 ;  /* 0x0000000800077245 */ /* 0x000fe20000201400 */
[C---:B------:R-:W-:Y:S01]  /*4ee0*/  VIADD R5, R3.reuse, 0x9 ;  /* 0x0000000903057836 */ /* 0x040fe20000000000 */
[----:B------:R-:W-:Y:S01]  /*4ef0*/  ISETP.LT.OR P1, PT, R3, R208, P1 ;  /* 0x000000d00300720c */ /* 0x000fe20000f21670 */
[----:B--2---:R-:W-:Y:S01]  /*4f00*/  FFMA.FTZ R18, R9, -UR19, R18 ;  /* 0x8000001309127c23 */ /* 0x004fe20008010012 */
[----:B------:R-:W-:Y:S01]  /*4f10*/  FSEL R56, R21, -INF , !P0 ;  /* 0xff80000015387808 */ /* 0x000fe20004000000 */
[----:B---3--:R-:W-:Y:S01]  /*4f20*/  FFMA.FTZ R12, R7, -UR19, R12 ;  /* 0x80000013070c7c23 */ /* 0x008fe2000801000c */
[----:B------:R-:W-:Y:S01]  /*4f30*/  ISETP.GE.AND P0, PT, R3, R215, PT ;  /* 0x000000d70300720c */ /* 0x000fe20003f06270 */
[--C-:B------:R-:W-:Y:S01]  /*4f40*/  IMAD.IADD R7, R213, 0x1, -R6.reuse ;  /* 0x00000001d5077824 */ /* 0x100fe200078e0a06 */
[----:B------:R-:W-:Y:S01]  /*4f50*/  FSEL R53, R20, -INF , !P1 ;  /* 0xff80000014357808 */ /* 0x000fe20004800000 */
[----:B----4-:R-:W-:Y:S01]  /*4f60*/  FFMA.FTZ R19, R10, -UR19, R19 ;  /* 0x800000130a137c23 */ /* 0x010fe20008010013 */
[----:B------:R-:W-:Y:S01]  /*4f70*/  ISETP.GE.AND P1, PT, R6, R216, PT ;  /* 0x000000d80600720c */ /* 0x000fe20003f26270 */
[----:B------:R-:W-:Y:S01]  /*4f80*/  IMAD.IADD R9, R209, 0x1, -R6 ;  /* 0x00000001d1097824 */ /* 0x000fe200078e0a06 */
[----:B------:R-:W-:Y:S01]  /*4f90*/  FSEL R46, R22, -INF , !P2 ;  /* 0xff800000162e7808 */ /* 0x000fe20005000000 */
[----:B------:R-:W-:Y:S01]  /*4fa0*/  IMAD.IADD R10, R210, 0x1, -R5 ;  /* 0x00000001d20a7824 */ /* 0x000fe200078e0a05 */
[----:B------:R-:W-:Y:S01]  /*4fb0*/  ISETP.LT.OR P0, PT, R3, R207, P0 ;  /* 0x000000cf0300720c */ /* 0x000fe20000701670 */
[----:B-----5:R-:W-:Y:S01]  /*4fc0*/  FFMA.FTZ R11, R11, -UR19, R24 ;  /* 0x800000130b0b7c23 */ /* 0x020fe20008010018 */
[C---:B------:R-:W-:Y:S01]  /*4fd0*/  ISETP.GE.AND P2, PT, R6.reuse, R217, PT ;  /* 0x000000d90600720c */ /* 0x040fe20003f46270 */
[----:B------:R-:W-:Y:S01]  /*4fe0*/  MUFU.TANH R21, R64 ;  /* 0x0000004000157308 */ /* 0x000fe20000002400 */
[----:B------:R-:W-:Y:S01]  /*4ff0*/  ISETP.LT.OR P6, PT, R6, R208, P1 ;  /* 0x000000d00600720c */ /* 0x000fe20000fc1670 */
[----:B------:R-:W-:Y:S01]  /*5000*/  FMUL.FTZ R92, R73, UR22 ;  /* 0x00000016495c7c20 */ /* 0x000fe20008410000 */
[----:B------:R-:W-:Y:S01]  /*5010*/  ISETP.NE.AND P1, PT, R14, RZ, PT ;  /* 0x000000ff0e00720c */ /* 0x000fe20003f25270 */
[----:B------:R-:W-:Y:S01]  /*5020*/  FMUL.FTZ R73, R30, UR22 ;  /* 0x000000161e497c20 */ /* 0x000fe20008410000 */
[----:B------:R-:W-:Y:S01]  /*5030*/  FSEL R54, R17, -INF , !P0 ;  /* 0xff80000011367808 */ /* 0x000fe20004000000 */
[----:B------:R-:W-:Y:S01]  /*5040*/  FMUL.FTZ R90, R72, UR22 ;  /* 0x00000016485a7c20 */ /* 0x000fe20008410000 */
[C---:B------:R-:W-:Y:S01]  /*5050*/  ISETP.LT.OR P5, PT, R6.reuse, R211, P2 ;  /* 0x000000d30600720c */ /* 0x040fe200017a1670 */
[----:B------:R-:W1:Y:S01]  /*5060*/  MUFU.TANH R14, R34 ;  /* 0x00000022000e7308 */ /* 0x000e620000002400 */
[----:B------:R-:W-:Y:S01]  /*5070*/  IABS R8, R7 ;  /* 0x0000000700087213 */ /* 0x000fe20000000000 */
[----:B------:R-:W-:Y:S01]  /*5080*/  FMUL.FTZ R72, R29, UR22 ;  /* 0x000000161d487c20 */ /* 0x000fe20008410000 */
[----:B------:R-:W-:Y:S01]  /*5090*/  ISETP.GE.AND P4, PT, R6, R218, PT ;  /* 0x000000da0600720c */ /* 0x000fe20003f86270 */
[----:B------:R-:W-:Y:S01]  /*50a0*/  FMUL.FTZ R28, R28, UR22 ;  /* 0x000000161c1c7c20 */ /* 0x000fe20008410000 */
[----:B------:R-:W-:Y:S01]  /*50b0*/  ISETP.GE.AND P0, PT, R6, R215, PT ;  /* 0x000000d70600720c */ /* 0x000fe20003f06270 */
[----:B------:R-:W-:Y:S01]  /*50c0*/  FMUL.FTZ R80, R80, UR22 ;  /* 0x0000001650507c20 */ /* 0x000fe20008410000 */
[----:B------:R-:W-:Y:S01]  /*50d0*/  IABS R7, R9 ;  /* 0x0000000900077213 */ /* 0x000fe20000000000 */
[----:B------:R-:W2:Y:S01]  /*50e0*/  MUFU.TANH R23, R33 ;  /* 0x0000002100177308 */ /* 0x000ea20000002400 */
[----:B------:R-:W-:Y:S01]  /*50f0*/  IABS R9, R10 ;  /* 0x0000000a00097213 */ /* 0x000fe20000000000 */
[----:B------:R-:W-:Y:S01]  /*5100*/  IMAD.MOV.U32 R10, RZ, RZ, R8 ;  /* 0x000000ffff0a7224 */ /* 0x000fe200078e0008 */
[----:B------:R-:W-:Y:S01]  /*5110*/  FSEL R43, R11, -INF , !P3 ;  /* 0xff8000000b2b7808 */ /* 0x000fe20005800000 */
[----:B------:R-:W-:Y:S01]  /*5120*/  IMAD.MOV.U32 R8, RZ, RZ, R7 ;  /* 0x000000ffff087224 */ /* 0x000fe200078e0007 */
[----:B------:R-:W-:Y:S01]  /*5130*/  P2R R11, PR, RZ, 0x20 ;  /* 0x00000020ff0b7803 */ /* 0x000fe20000000000 */
[----:B------:R-:W-:Y:S01]  /*5140*/  IMAD.MOV.U32 R7, RZ, RZ, R9 ;  /* 0x000000ffff077224 */ /* 0x000fe200078e0009 */
[C---:B------:R-:W-:Y:S01]  /*5150*/  ISETP.LT.OR P4, PT, R6.reuse, R212, P4 ;  /* 0x000000d40600720c */ /* 0x040fe20002781670 */
[----:B------:R-:W3:Y:S01]  /*5160*/  MUFU.TANH R20, R66 ;  /* 0x0000004200147308 */ /* 0x000ee20000002400 */
[----:B------:R-:W-:Y:S01]  /*5170*/  ISETP.LT.OR P5, PT, R6, R207, P0 ;  /* 0x000000cf0600720c */ /* 0x000fe200007a1670 */
[----:B------:R-:W-:Y:S01]  /*5180*/  IMAD.IADD R6, R214, 0x1, -R6 ;  /* 0x00000001d6067824 */ /* 0x000fe200078e0a06 */
[----:B------:R-:W-:Y:S01]  /*5190*/  I2FP.F32.S32 R7, R7 ;  /* 0x0000000700077245 */ /* 0x000fe20000201400 */
[----:B------:R-:W-:Y:S01]  /*51a0*/  FMUL.FTZ R82, R82, UR22 ;  /* 0x0000001652527c20 */ /* 0x000fe20008410000 */
[----:B------:R-:W-:Y:S01]  /*51b0*/  I2FP.F32.S32 R9, R8 ;  /* 0x0000000800097245 */ /* 0x000fe20000201400 */
[----:B------:R-:W-:Y:S01]  /*51c0*/  FMUL.FTZ R81, R81, UR22 ;  /* 0x0000001651517c20 */ /* 0x000fe20008410000 */
[----:B------:R-:W-:Y:S01]  /*51d0*/  IABS R6, R6 ;  /* 0x0000000600067213 */ /* 0x000fe20000000000 */
[----:B-1----:R-:W-:Y:S01]  /*51e0*/  FFMA.FTZ R14, R7, -UR19, R14 ;  /* 0x80000013070e7c23 */ /* 0x002fe2000801000e */
[----:B------:R-:W-:Y:S01]  /*51f0*/  I2FP.F32.S32 R10, R10 ;  /* 0x0000000a000a7245 */ /* 0x000fe20000201400 */
[----:B------:R-:W-:Y:S01]  /*5200*/  FFMA.FTZ R17, R9, -UR19, R21 ;  /* 0x8000001309117c23 */ /* 0x000fe20008010015 */
[----:B------:R-:W-:Y:S01]  /*5210*/  I2FP.F32.S32 R8, R6 ;  /* 0x0000000600087245 */ /* 0x000fe20000201400 */
[----:B------:R-:W-:Y:S01]  /*5220*/  VIADD R6, R3, 0x10 ;  /* 0x0000001003067836 */ /* 0x000fe20000000000 */
[----:B------:R-:W-:Y:S01]  /*5230*/  ISETP.NE.AND P3, PT, R16, RZ, PT ;  /* 0x000000ff1000720c */ /* 0x000fe20003f65270 */
[----:B------:R-:W-:Y:S01]  /*5240*/  IMAD.IADD R7, R213, 0x1, -R5 ;  /* 0x00000001d5077824 */ /* 0x000fe200078e0a05 */
[----:B------:R-:W-:Y:S01]  /*5250*/  ISETP.NE.AND P2, PT, R15, RZ, PT ;  /* 0x000000ff0f00720c */ /* 0x000fe20003f45270 */
[----:B--2---:R-:W-:Y:S01]  /*5260*/  FFMA.FTZ R16, R10, -UR19, R23 ;  /* 0x800000130a107c23 */ /* 0x004fe20008010017 */
[----:B------:R-:W-:Y:S01]  /*5270*/  IMAD.IADD R9, R209, 0x1, -R5 ;  /* 0x00000001d1097824 */ /* 0x000fe200078e0a05 */
[----:B------:R-:W-:Y:S01]  /*5280*/  FSEL R55, R19, -INF , !P3 ;  /* 0xff80000013377808 */ /* 0x000fe20005800000 */
[----:B------:R-:W-:Y:S01]  /*5290*/  IMAD.IADD R10, R210, 0x1, -R6 ;  /* 0x00000001d20a7824 */ /* 0x000fe200078e0a06 */
[----:B------:R-:W-:Y:S01]  /*52a0*/  FSEL R49, R18, -INF , !P2 ;  /* 0xff80000012317808 */ /* 0x000fe20005000000 */
[----:B---3--:R-:W-:Y:S01]  /*52b0*/  FFMA.FTZ R15, R8, -UR19, R20 ;  /* 0x80000013080f7c23 */ /* 0x008fe20008010014 */
[----:B------:R-:W-:Y:S01]  /*52c0*/  FSEL R51, R13, -INF , !P1 ;  /* 0xff8000000d337808 */ /* 0x000fe20004800000 */
[----:B------:R-:W-:Y:S01]  /*52d0*/  MUFU.TANH R20, R36 ;  /* 0x0000002400147308 */ /* 0x000fe20000002400 */
[----:B------:R-:W-:Y:S01]  /*52e0*/  ISETP.GE.AND P3, PT, R5, R218, PT ;  /* 0x000000da0500720c */ /* 0x000fe20003f66270 */
[----:B------:R-:W-:Y:S01]  /*52f0*/  FMUL.FTZ R83, R83, UR22 ;  /* 0x0000001653537c20 */ /* 0x000fe20008410000 */
[----:B------:R-:W-:-:S02]  /*5300*/  ISETP.GE.AND P2, PT, R5, R217, PT ;  /* 0x000000d90500720c */ /* 0x000fc40003f46270 */
[C---:B------:R-:W-:Y:S02]  /*5310*/  ISETP.GE.AND P1, PT, R5.reuse, R216, PT ;  /* 0x000000d80500720c */ /* 0x040fe40003f26270 */
[C---:B------:R-:W-:Y:S01]  /*5320*/  ISETP.GE.AND P0, PT, R5.reuse, R215, PT ;  /* 0x000000d70500720c */ /* 0x040fe20003f06270 */
[----:B------:R-:W1:Y:S01]  /*5330*/  MUFU.TANH R24, R65 ;  /* 0x0000004100187308 */ /* 0x000e620000002400 */
[----:B------:R-:W-:Y:S02]  /*5340*/  IABS R8, R7 ;  /* 0x0000000700087213 */ /* 0x000fe40000000000 */
[----:B------:R-:W-:Y:S02]  /*5350*/  IABS R7, R9 ;  /* 0x0000000900077213 */ /* 0x000fe40000000000 */
[----:B------:R-:W-:Y:S02]  /*5360*/  FSEL R39, R12, -INF , !P4 ;  /* 0xff8000000c277808 */ /* 0x000fe40006000000 */
[----:B------:R-:W-:Y:S01]  /*5370*/  IABS R9, R10 ;  /* 0x0000000a00097213 */ /* 0x000fe20000000000 */
[----:B------:R-:W-:Y:S01]  /*5380*/  MUFU.TANH R25, R35 ;  /* 0x0000002300197308 */ /* 0x000fe20000002400 */
[C---:B------:R-:W-:Y:S01]  /*5390*/  ISETP.LT.OR P4, PT, R5.reuse, R212, P3 ;  /* 0x000000d40500720c */ /* 0x040fe20001f81670 */
[----:B------:R-:W-:Y:S01]  /*53a0*/  IMAD.MOV.U32 R10, RZ, RZ, R8 ;  /* 0x000000ffff0a7224 */ /* 0x000fe200078e0008 */
[C---:B------:R-:W-:Y:S01]  /*53b0*/  ISETP.LT.OR P2, PT, R5.reuse, R211, P2 ;  /* 0x000000d30500720c */ /* 0x040fe20001741670 */
[----:B------:R-:W-:Y:S01]  /*53c0*/  IMAD.MOV.U32 R8, RZ, RZ, R7 ;  /* 0x000000ffff087224 */ /* 0x000fe200078e0007 */
[C---:B------:R-:W-:Y:S01]  /*53d0*/  ISETP.LT.OR P1, PT, R5.reuse, R208, P1 ;  /* 0x000000d00500720c */ /* 0x040fe20000f21670 */
[----:B------:R-:W-:Y:S01]  /*53e0*/  IMAD.MOV.U32 R7, RZ, RZ, R9 ;  /* 0x000000ffff077224 */ /* 0x000fe200078e0009 */
[----:B------:R-:W-:Y:S01]  /*53f0*/  ISETP.LT.OR P0, PT, R5, R207, P0 ;  /* 0x000000cf0500720c */ /* 0x000fe20000701670 */
[----:B------:R-:W-:Y:S01]  /*5400*/  IMAD.IADD R5, R214, 0x1, -R5 ;  /* 0x00000001d6057824 */ /* 0x000fe200078e0a05 */
[----:B------:R-:W2:Y:S01]  /*5410*/  MUFU.TANH R21, R67 ;  /* 0x0000004300157308 */ /* 0x000ea20000002400 */
[----:B------:R-:W-:-:S02]  /*5420*/  ISETP.NE.AND P3, PT, R11, RZ, PT ;  /* 0x000000ff0b00720c */ /* 0x000fc40003f65270 */
[----:B------:R-:W-:Y:S02]  /*5430*/  I2FP.F32.S32 R9, R8 ;  /* 0x0000000800097245 */ /* 0x000fe40000201400 */
[----:B------:R-:W-:Y:S02]  /*5440*/  IABS R5, R5 ;  /* 0x0000000500057213 */ /* 0x000fe40000000000 */
[----:B------:R-:W-:Y:S01]  /*5450*/  I2FP.F32.S32 R7, R7 ;  /* 0x0000000700077245 */ /* 0x000fe20000201400 */
[----:B-1----:R-:W-:Y:S01]  /*5460*/  FFMA.FTZ R24, R9, -UR19, R24 ;  /* 0x8000001309187c23 */ /* 0x002fe20008010018 */
[----:B------:R-:W-:Y:S01]  /*5470*/  P2R R13, PR, RZ, 0x4 ;  /* 0x00000004ff0d7803 */ /* 0x000fe20000000000 */
[----:B------:R-:W-:Y:S01]  /*5480*/  IMAD.IADD R9, R213, 0x1, -R6 ;  /* 0x00000001d5097824 */ /* 0x000fe200078e0a06 */
[----:B------:R-:W-:Y:S01]  /*5490*/  I2FP.F32.S32 R8, R5 ;  /* 0x0000000500087245 */ /* 0x000fe20000201400 */
[----:B------:R-:W-:Y:S01]  /*54a0*/  VIADD R5, R3, 0x11 ;  /* 0x0000001103057836 */ /* 0x000fe20000000000 */
[----:B------:R-:W-:Y:S01]  /*54b0*/  ISETP.GE.AND P2, PT, R6, R217, PT ;  /* 0x000000d90600720c */ /* 0x000fe20003f46270 */
[----:B------:R-:W-:Y:S01]  /*54c0*/  FFMA.FTZ R20, R7, -UR19, R20 ;  /* 0x8000001307147c23 */ /* 0x000fe20008010014 */
[----:B------:R-:W-:Y:S01]  /*54d0*/  FSEL R52, R16, -INF , !P3 ;  /* 0xff80000010347808 */ /* 0x000fe20005800000 */
[----:B------:R-:W-:Y:S01]  /*54e0*/  IMAD.IADD R7, R210, 0x1, -R5 ;  /* 0x00000001d2077824 */ /* 0x000fe200078e0a05 */
[----:B------:R-:W-:Y:S01]  /*54f0*/  ISETP.GE.AND P3, PT, R6, R218, PT ;  /* 0x000000da0600720c */ /* 0x000fe20003f66270 */
[----:B--2---:R-:W-:Y:S01]  /*5500*/  FFMA.FTZ R21, R8, -UR19, R21 ;  /* 0x8000001308157c23 */ /* 0x004fe20008010015 */
[----:B------:R-:W-:Y:S01]  /*5510*/  I2FP.F32.S32 R10, R10 ;  /* 0x0000000a000a7245 */ /* 0x000fe20000201400 */
[----:B------:R-:W1:Y:S01]  /*5520*/  MUFU.TANH R23, R60 ;  /* 0x0000003c00177308 */ /* 0x000e620000002400 */
[----:B------:R-:W-:Y:S01]  /*5530*/  FSEL R48, R15, -INF , !P5 ;  /* 0xff8000000f307808 */ /* 0x000fe20006800000 */
[--C-:B------:R-:W-:Y:S01]  /*5540*/  IMAD.IADD R8, R214, 0x1, -R6.reuse ;  /* 0x00000001d6087824 */ /* 0x100fe200078e0a06 */
[----:B------:R-:W-:Y:S01]  /*5550*/  P2R R12, PR, RZ, 0x2 ;  /* 0x00000002ff0c7803 */ /* 0x000fe20000000000 */
[----:B------:R-:W-:Y:S01]  /*5560*/  FFMA.FTZ R25, R10, -UR19, R25 ;  /* 0x800000130a197c23 */ /* 0x000fe20008010019 */
[----:B------:R-:W-:Y:S01]  /*5570*/  P2R R11, PR, RZ, 0x1 ;  /* 0x00000001ff0b7803 */ /* 0x000fe20000000000 */
[----:B------:R-:W-:Y:S01]  /*5580*/  IMAD.IADD R10, R209, 0x1, -R6 ;  /* 0x00000001d10a7824 */ /* 0x000fe200078e0a06 */
[C---:B------:R-:W-:Y:S01]  /*5590*/  ISETP.LT.OR P5, PT, R6.reuse, R211, P2 ;  /* 0x000000d30600720c */ /* 0x040fe200017a1670 */
[----:B------:R-:W-:Y:S01]  /*55a0*/  MUFU.TANH R22, R45 ;  /* 0x0000002d00167308 */ /* 0x000fe20000002400 */
[----:B------:R-:W-:-:S02]  /*55b0*/  ISETP.GE.AND P1, PT, R6, R216, PT ;  /* 0x000000d80600720c */ /* 0x000fc40003f26270 */
[----:B------:R-:W-:Y:S02]  /*55c0*/  FSEL R36, R14, -INF , !P4 ;  /* 0xff8000000e247808 */ /* 0x000fe40006000000 */
[C---:B------:R-:W-:Y:S02]  /*55d0*/  ISETP.GE.AND P0, PT, R6.reuse, R215, PT ;  /* 0x000000d70600720c */ /* 0x040fe40003f06270 */
[----:B------:R-:W-:Y:S01]  /*55e0*/  ISETP.LT.OR P4, PT, R6, R212, P3 ;  /* 0x000000d40600720c */ /* 0x000fe20001f81670 */
[----:B------:R-:W2:Y:S01]  /*55f0*/  MUFU.TANH R19, R62 ;  /* 0x0000003e00137308 */ /* 0x000ea20000002400 */
[----:B------:R-:W-:Y:S02]  /*5600*/  ISETP.NE.AND P3, PT, R13, RZ, PT ;  /* 0x000000ff0d00720c */ /* 0x000fe40003f65270 */
[----:B------:R-:W-:Y:S02]  /*5610*/  FSEL R47, R17, -INF , !P6 ;  /* 0xff800000112f7808 */ /* 0x000fe40007000000 */
[----:B------:R-:W-:-:S02]  /*5620*/  P2R R13, PR, RZ, 0x20 ;  /* 0x00000020ff0d7803 */ /* 0x000fc40000000000 */
[C---:B------:R-:W-:Y:S01]  /*5630*/  ISETP.LT.OR P6, PT, R6.reuse, R208, P1 ;  /* 0x000000d00600720c */ /* 0x040fe20000fc1670 */
[----:B------:R3:W4:Y:S01]  /*5640*/  MUFU.TANH R18, R38 ;  /* 0x0000002600127308 */ /* 0x0007220000002400 */
[----:B------:R-:W-:Y:S02]  /*5650*/  ISETP.LT.OR P5, PT, R6, R207, P0 ;  /* 0x000000cf0600720c */ /* 0x000fe400007a1670 */
[----:B------:R-:W-:Y:S02]  /*5660*/  IABS R7, R7 ;  /* 0x0000000700077213 */ /* 0x000fe40000000000 */
[----:B------:R-:W-:Y:S02]  /*5670*/  IABS R6, R9 ;  /* 0x0000000900067213 */ /* 0x000fe40000000000 */
[----:B------:R-:W-:Y:S01]  /*5680*/  ISETP.NE.AND P2, PT, R12, RZ, PT ;  /* 0x000000ff0c00720c */ /* 0x000fe20003f45270 */
[----:B------:R-:W-:Y:S01]  /*5690*/  IMAD.MOV.U32 R12, RZ, RZ, R7 ;  /* 0x000000ffff0c7224 */ /* 0x000fe200078e0007 */
[----:B------:R-:W-:Y:S01]  /*56a0*/  ISETP.NE.AND P1, PT, R11, RZ, PT ;  /* 0x000000ff0b00720c */ /* 0x000fe20003f25270 */
[----:B------:R-:W-:Y:S01]  /*56b0*/  IMAD.MOV.U32 R7, RZ, RZ, R6 ;  /* 0x000000ffff077224 */ /* 0x000fe200078e0006 */
[----:B------:R-:W-:Y:S01]  /*56c0*/  IABS R9, R10 ;  /* 0x0000000a00097213 */ /* 0x000fe20000000000 */
[----:B------:R-:W-:Y:S01]  /*56d0*/  IMAD.IADD R11, R213, 0x1, -R5 ;  /* 0x00000001d50b7824 */ /* 0x000fe200078e0a05 */
[----:B------:R-:W5:Y:S01]  /*56e0*/  MUFU.TANH R26, R44 ;  /* 0x0000002c001a7308 */ /* 0x000f620000002400 */
[----:B------:R-:W-:-:S02]  /*56f0*/  IABS R8, R8 ;  /* 0x0000000800087213 */ /* 0x000fc40000000000 */
[----:B------:R-:W-:Y:S02]  /*5700*/  I2FP.F32.S32 R10, R7 ;  /* 0x00000007000a7245 */ /* 0x000fe40000201400 */
[----:B------:R-:W-:Y:S02]  /*5710*/  I2FP.F32.S32 R7, R9 ;  /* 0x0000000900077245 */ /* 0x000fe40000201400 */
[----:B------:R-:W-:Y:S01]  /*5720*/  IABS R6, R11 ;  /* 0x0000000b00067213 */ /* 0x000fe20000000000 */
[----:B------:R-:W5:Y:S01]  /*5730*/  MUFU.TANH R14, R61 ;  /* 0x0000003d000e7308 */ /* 0x000f620000002400 */
[----:B------:R-:W-:Y:S01]  /*5740*/  I2FP.F32.S32 R8, R8 ;  /* 0x0000000800087245 */ /* 0x000fe20000201400 */
[----:B-1----:R-:W-:Y:S01]  /*5750*/  FFMA.FTZ R23, R7, -UR19, R23 ;  /* 0x8000001307177c23 */ /* 0x002fe20008010017 */
[----:B------:R-:W-:Y:S01]  /*5760*/  I2FP.F32.S32 R7, R6 ;  /* 0x0000000600077245 */ /* 0x000fe20000201400 */
[----:B------:R-:W-:Y:S01]  /*5770*/  VIADD R6, R3, 0x18 ;  /* 0x0000001803067836 */ /* 0x000fe20000000000 */
[----:B------:R-:W-:Y:S01]  /*5780*/  I2FP.F32.S32 R9, R12 ;  /* 0x0000000c00097245 */ /* 0x000fe20000201400 */
[----:B--2---:R-:W-:Y:S01]  /*5790*/  FFMA.FTZ R19, R8, -UR19, R19 ;  /* 0x8000001308137c23 */ /* 0x004fe20008010013 */
[----:B------:R-:W-:Y:S01]  /*57a0*/  FSEL R50, R25, -INF , !P3 ;  /* 0xff80000019327808 */ /* 0x000fe20005800000 */
[----:B------:R-:W-:Y:S01]  /*57b0*/  FFMA.FTZ R22, R7, -UR19, R22 ;  /* 0x8000001307167c23 */ /* 0x000fe20008010016 */
[----:B---3--:R-:W-:Y:S01]  /*57c0*/  FSEL R38, R24, -INF , !P2 ;  /* 0xff80000018267808 */ /* 0x008fe20005000000 */
[--C-:B------:R-:W-:Y:S01]  /*57d0*/  IMAD.IADD R7, R209, 0x1, -R5.reuse ;  /* 0x00000001d1077824 */ /* 0x100fe200078e0a05 */
[----:B------:R-:W-:Y:S01]  /*57e0*/  FSEL R42, R21, -INF , !P1 ;  /* 0xff800000152a7808 */ /* 0x000fe20004800000 */
[----:B----4-:R-:W-:Y:S01]  /*57f0*/  FFMA.FTZ R18, R9, -UR19, R18 ;  /* 0x8000001309127c23 */ /* 0x010fe20008010012 */
[C---:B------:R-:W-:Y:S01]  /*5800*/  ISETP.GE.AND P3, PT, R5.reuse, R218, PT ;  /* 0x000000da0500720c */ /* 0x040fe20003f66270 */
[----:B------:R-:W-:Y:S01]  /*5810*/  IMAD.IADD R8, R210, 0x1, -R6 ;  /* 0x00000001d2087824 */ /* 0x000fe200078e0a06 */
[C---:B------:R-:W-:Y:S01]  /*5820*/  ISETP.GE.AND P2, PT, R5.reuse, R217, PT ;  /* 0x000000d90500720c */ /* 0x040fe20003f46270 */
[----:B------:R-:W-:Y:S01]  /*5830*/  IMAD.IADD R9, R214, 0x1, -R5 ;  /* 0x00000001d6097824 */ /* 0x000fe200078e0a05 */
[C---:B------:R-:W-:Y:S01]  /*5840*/  ISETP.GE.AND P1, PT, R5.reuse, R216, PT ;  /* 0x000000d80500720c */ /* 0x040fe20003f26270 */
[----:B------:R-:W-:Y:S01]  /*5850*/  MUFU.TANH R21, R57 ;  /* 0x0000003900157308 */ /* 0x000fe20000002400 */
[----:B------:R-:W-:Y:S01]  /*5860*/  ISETP.GE.AND P0, PT, R5, R215, PT ;  /* 0x000000d70500720c */ /* 0x000fe20003f06270 */
[----:B-----5:R-:W-:Y:S01]  /*5870*/  FFMA.FTZ R26, R10, -UR19, R26 ;  /* 0x800000130a1a7c23 */ /* 0x020fe2000801001a */
[----:B------:R-:W-:Y:S01]  /*5880*/  FSEL R34, R20, -INF , !P4 ;  /* 0xff80000014227808 */ /* 0x000fe20006000000 */
[----:B------:R-:W-:Y:S01]  /*5890*/  IMAD.IADD R10, R209, 0x1, -R6 ;  /* 0x00000001d10a7824 */ /* 0x000fe200078e0a06 */
[----:B------:R-:W-:-:S02]  /*58a0*/  ISETP.LT.OR P4, PT, R5, R212, P3 ;  /* 0x000000d40500720c */ /* 0x000fc40001f81670 */
[C---:B------:R-:W-:Y:S01]  /*58b0*/  ISETP.LT.OR P2, PT, R5.reuse, R211, P2 ;  /* 0x000000d30500720c */ /* 0x040fe20001741670 */
[----:B------:R-:W1:Y:S01]  /*58c0*/  MUFU.TANH R27, R63 ;  /* 0x0000003f001b7308 */ /* 0x000e620000002400 */
[C---:B------:R-:W-:Y:S02]  /*58d0*/  ISETP.LT.OR P1, PT, R5.reuse, R208, P1 ;  /* 0x000000d00500720c */ /* 0x040fe40000f21670 */
[----:B------:R-:W-:Y:S02]  /*58e0*/  ISETP.LT.OR P0, PT, R5, R207, P0 ;  /* 0x000000cf0500720c */ /* 0x000fe40000701670 */
[----:B------:R-:W-:Y:S01]  /*58f0*/  IABS R5, R7 ;  /* 0x0000000700057213 */ /* 0x000fe20000000000 */
[----:B------:R-:W-:Y:S01]  /*5900*/  IMAD.IADD R7, R213, 0x1, -R6 ;  /* 0x00000001d5077824 */ /* 0x000fe200078e0a06 */
[----:B------:R-:W-:Y:S01]  /*5910*/  IABS R12, R8 ;  /* 0x00000008000c7213 */ /* 0x000fe20000000000 */
[----:B------:R-:W2:Y:S01]  /*5920*/  MUFU.TANH R24, R40 ;  /* 0x0000002800187308 */ /* 0x000ea20000002400 */
[----:B------:R-:W-:Y:S01]  /*5930*/  IABS R8, R9 ;  /* 0x0000000900087213 */ /* 0x000fe20000000000 */
[----:B------:R-:W-:Y:S01]  /*5940*/  IMAD.MOV.U32 R9, RZ, RZ, R5 ;  /* 0x000000ffff097224 */ /* 0x000fe200078e0005 */
[----:B------:R-:W-:-:S02]  /*5950*/  ISETP.NE.AND P3, PT, R13, RZ, PT ;  /* 0x000000ff0d00720c */ /* 0x000fc40003f65270 */
[----:B------:R-:W-:Y:S02]  /*5960*/  IABS R7, R7 ;  /* 0x0000000700077213 */ /* 0x000fe40000000000 */
[----:B------:R-:W-:Y:S01]  /*5970*/  IABS R5, R10 ;  /* 0x0000000a00057213 */ /* 0x000fe20000000000 */
[----:B------:R-:W-:Y:S01]  /*5980*/  IMAD.MOV.U32 R10, RZ, RZ, R12 ;  /* 0x000000ffff0a7224 */ /* 0x000fe200078e000c */
[----:B------:R-:W-:Y:S01]  /*5990*/  I2FP.F32.S32 R11, R9 ;  /* 0x00000009000b7245 */ /* 0x000fe20000201400 */
[----:B------:R-:W-:Y:S01]  /*59a0*/  IMAD.MOV.U32 R9, RZ, RZ, R7 ;  /* 0x000000ffff097224 */ /* 0x000fe200078e0007 */
[----:B------:R-:W-:Y:S01]  /*59b0*/  FSEL R99, R26, -INF , !P3 ;  /* 0xff8000001a637808 */ /* 0x000fe20005800000 */
[----:B------:R3:W4:Y:S01]  /*59c0*/  MUFU.TANH R20, R41 ;  /* 0x0000002900147308 */ /* 0x0007220000002400 */
[----:B------:R-:W-:Y:S01]  /*59d0*/  ISETP.GE.AND P3, PT, R6, R218, PT ;  /* 0x000000da0600720c */ /* 0x000fe20003f66270 */
[----:B------:R-:W-:Y:S01]  /*59e0*/  FFMA.FTZ R14, R11, -UR19, R14 ;  /* 0x800000130b0e7c23 */ /* 0x000fe2000801000e */
[----:B------:R-:W-:-:S02]  /*59f0*/  I2FP.F32.S32 R7, R8 ;  /* 0x0000000800077245 */ /* 0x000fc40000201400 */
[----:B------:R-:W-:Y:S01]  /*5a00*/  I2FP.F32.S32 R8, R5 ;  /* 0x0000000500087245 */ /* 0x000fe20000201400 */
[----:B------:R-:W-:Y:S01]  /*5a10*/  VIADD R5, R3, 0x19 ;  /* 0x0000001903057836 */ /* 0x000fe20000000000 */
[----:B------:R-:W-:Y:S01]  /*5a20*/  P2R R15, PR, RZ, 0x1 ;  /* 0x00000001ff0f7803 */ /* 0x000fe20000000000 */
[----:B-1----:R-:W-:Y:S01]  /*5a30*/  FFMA.FTZ R13, R7, -UR19, R27 ;  /* 0x80000013070d7c23 */ /* 0x002fe2000801001b */
[----:B------:R-:W-:Y:S01]  /*5a40*/  ISETP.LT.OR P3, PT, R6, R212, P3 ;  /* 0x000000d40600720c */ /* 0x000fe20001f61670 */
[----:B------:R-:W-:Y:S01]  /*5a50*/  FFMA.FTZ R21, R8, -UR19, R21 ;  /* 0x8000001308157c23 */ /* 0x000fe20008010015 */
[----:B------:R-:W-:Y:S01]  /*5a60*/  P2R R17, PR, RZ, 0x4 ;  /* 0x00000004ff117803 */ /* 0x000fe20000000000 */
[--C-:B------:R-:W-:Y:S01]  /*5a70*/  IMAD.IADD R7, R210, 0x1, -R5.reuse ;  /* 0x00000001d2077824 */ /* 0x100fe200078e0a05 */
[----:B------:R-:W-:Y:S01]  /*5a80*/  ISETP.GE.AND P0, PT, R6, R215, PT ;  /* 0x000000d70600720c */ /* 0x000fe20003f06270 */
[----:B------:R-:W-:Y:S01]  /*5a90*/  IMAD.IADD R11, R209, 0x1, -R5 ;  /* 0x00000001d10b7824 */ /* 0x000fe200078e0a05 */
[----:B------:R-:W-:Y:S01]  /*5aa0*/  P2R R8, PR, RZ, 0x8 ;  /* 0x00000008ff087803 */ /* 0x000fe20000000000 */
[----:B------:R-:W-:Y:S01]  /*5ab0*/  MUFU.TANH R25, R72 ;  /* 0x0000004800197308 */ /* 0x000fe20000002400 */
[----:B---3--:R-:W-:-:S02]  /*5ac0*/  FSEL R41, R23, -INF , !P6 ;  /* 0xff80000017297808 */ /* 0x008fc40007000000 */
[----:B------:R-:W-:Y:S02]  /*5ad0*/  P2R R16, PR, RZ, 0x2 ;  /* 0x00000002ff107803 */ /* 0x000fe40000000000 */
[----:B------:R-:W-:Y:S02]  /*5ae0*/  I2FP.F32.S32 R10, R10 ;  /* 0x0000000a000a7245 */ /* 0x000fe40000201400 */
[----:B------:R-:W-:Y:S01]  /*5af0*/  ISETP.NE.AND P6, PT, R17, RZ, PT ;  /* 0x000000ff1100720c */ /* 0x000fe20003fc5270 */
[----:B------:R-:W-:Y:S01]  /*5b00*/  MUFU.TANH R23, R69 ;  /* 0x0000004500177308 */ /* 0x000fe20000002400 */
[----:B------:R-:W-:Y:S01]  /*5b10*/  ISETP.LT.OR P3, PT, R6, R207, P0 ;  /* 0x000000cf0600720c */ /* 0x000fe20000761670 */
[----:B--2---:R-:W-:Y:S01]  /*5b20*/  FFMA.FTZ R12, R10, -UR19, R24 ;  /* 0x800000130a0c7c23 */ /* 0x004fe20008010018 */
[C---:B------:R-:W-:Y:S01]  /*5b30*/  ISETP.GE.AND P2, PT, R6.reuse, R217, PT ;  /* 0x000000d90600720c */ /* 0x040fe20003f46270 */
[----:B------:R-:W-:Y:S01]  /*5b40*/  IMAD.IADD R10, R213, 0x1, -R5 ;  /* 0x00000001d50a7824 */ /* 0x000fe200078e0a05 */
[----:B------:R-:W-:-:S02]  /*5b50*/  ISETP.GE.AND P1, PT, R6, R216, PT ;  /* 0x000000d80600720c */ /* 0x000fc40003f26270 */
[----:B------:R-:W-:Y:S01]  /*5b60*/  ISETP.GE.AND P0, PT, R5, R218, PT ;  /* 0x000000da0500720c */ /* 0x000fe20003f06270 */
[----:B------:R-:W-:Y:S01]  /*5b70*/  MUFU.TANH R17, R59 ;  /* 0x0000003b00117308 */ /* 0x000fe20000002400 */
[----:B------:R-:W-:Y:S02]  /*5b80*/  FSEL R85, R19, -INF , !P5 ;  /* 0xff80000013557808 */ /* 0x000fe40006800000 */
[----:B------:R-:W-:Y:S02]  /*5b90*/  FSEL R33, R18, -INF , !P4 ;  /* 0xff80000012217808 */ /* 0x000fe40006000000 */
[----:B------:R-:W-:Y:S02]  /*5ba0*/  FSEL R98, R22, -INF , !P6 ;  /* 0xff80000016627808 */ /* 0x000fe40007000000 */
[C---:B------:R-:W-:Y:S01]  /*5bb0*/  ISETP.LT.OR P5, PT, R6.reuse, R211, P2 ;  /* 0x000000d30600720c */ /* 0x040fe200017a1670 */
[----:B------:R-:W-:Y:S01]  /*5bc0*/  MUFU.TANH R18, R77 ;  /* 0x0000004d00127308 */ /* 0x000fe20000002400 */
[----:B------:R-:W-:Y:S01]  /*5bd0*/  ISETP.LT.OR P4, PT, R6, R208, P1 ;  /* 0x000000d00600720c */ /* 0x000fe20000f81670 */
[----:B------:R-:W-:Y:S01]  /*5be0*/  IMAD.IADD R6, R214, 0x1, -R6 ;  /* 0x00000001d6067824 */ /* 0x000fe200078e0a06 */
[----:B------:R-:W-:-:S02]  /*5bf0*/  ISETP.LT.OR P6, PT, R5, R212, P0 ;  /* 0x000000d40500720c */ /* 0x000fc400007c1670 */
[----:B------:R-:W-:Y:S02]  /*5c00*/  ISETP.NE.AND P2, PT, R16, RZ, PT ;  /* 0x000000ff1000720c */ /* 0x000fe40003f45270 */
[----:B------:R-:W-:Y:S01]  /*5c10*/  ISETP.NE.AND P1, PT, R15, RZ, PT ;  /* 0x000000ff0f00720c */ /* 0x000fe20003f25270 */
[----:B------:R-:W-:Y:S01]  /*5c20*/  MUFU.TANH R16, R78 ;  /* 0x0000004e00107308 */ /* 0x000fe20000002400 */
[----:B------:R-:W-:Y:S02]  /*5c30*/  ISETP.NE.AND P0, PT, R8, RZ, PT ;  /* 0x000000ff0800720c */ /* 0x000fe40003f05270 */
[----:B------:R-:W-:Y:S02]  /*5c40*/  I2FP.F32.S32 R9, R9 ;  /* 0x0000000900097245 */ /* 0x000fe40000201400 */
[----:B------:R-:W-:Y:S02]  /*5c50*/  FSEL R40, R14, -INF , !P2 ;  /* 0xff8000000e287808 */ /* 0x000fe40005000000 */
[----:B------:R-:W-:Y:S01]  /*5c60*/  FSEL R84, R13, -INF , !P1 ;  /* 0xff8000000d547808 */ /* 0x000fe20004800000 */
[----:B----4-:R-:W-:Y:S01]  /*5c70*/  FFMA.FTZ R20, R9, -UR19, R20 ;  /* 0x8000001309147c23 */ /* 0x010fe20008010014 */
[----:B------:R-:W-:Y:S01]  /*5c80*/  FSEL R31, R12, -INF , !P0 ;  /* 0xff8000000c1f7808 */ /* 0x000fe20004000000 */
[----:B------:R-:W-:Y:S01]  /*5c90*/  IMAD.IADD R9, R214, 0x1, -R5 ;  /* 0x00000001d6097824 */ /* 0x000fe200078e0a05 */
[C---:B------:R-:W-:Y:S01]  /*5ca0*/  ISETP.GE.AND P2, PT, R5.reuse, R217, PT ;  /* 0x000000d90500720c */ /* 0x040fe20003f46270 */
[----:B------:R-:W1:Y:S01]  /*5cb0*/  MUFU.TANH R15, R76 ;  /* 0x0000004c000f7308 */ /* 0x000e620000002400 */
[----:B------:R-:W-:-:S02]  /*5cc0*/  ISETP.GE.AND P1, PT, R5, R216, PT ;  /* 0x000000d80500720c */ /* 0x000fc40003f26270 */
[C---:B------:R-:W-:Y:S02]  /*5cd0*/  ISETP.GE.AND P0, PT, R5.reuse, R215, PT ;  /* 0x000000d70500720c */ /* 0x040fe40003f06270 */
[----:B------:R-:W-:Y:S02]  /*5ce0*/  IABS R6, R6 ;  /* 0x0000000600067213 */ /* 0x000fe40000000000 */
[C---:B------:R-:W-:Y:S01]  /*5cf0*/  ISETP.LT.OR P2, PT, R5.reuse, R211, P2 ;  /* 0x000000d30500720c */ /* 0x040fe20001741670 */
[----:B------:R-:W2:Y:S01]  /*5d00*/  MUFU.TANH R19, R58 ;  /* 0x0000003a00137308 */ /* 0x000ea20000002400 */
[C---:B------:R-:W-:Y:S01]  /*5d10*/  ISETP.LT.OR P1, PT, R5.reuse, R208, P1 ;  /* 0x000000d00500720c */ /* 0x040fe20000f21670 */
[----:B------:R-:W-:Y:S01]  /*5d20*/  IMAD.MOV.U32 R8, RZ, RZ, R6 ;  /* 0x000000ffff087224 */ /* 0x000fe200078e0006 */
[----:B------:R-:W-:Y:S02]  /*5d30*/  ISETP.LT.OR P0, PT, R5, R207, P0 ;  /* 0x000000cf0500720c */ /* 0x000fe40000701670 */
[----:B------:R-:W-:-:S02]  /*5d40*/  IABS R7, R7 ;  /* 0x0000000700077213 */ /* 0x000fc40000000000 */
[----:B------:R-:W-:Y:S01]  /*5d50*/  IABS R5, R11 ;  /* 0x0000000b00057213 */ /* 0x000fe20000000000 */
[----:B------:R-:W-:Y:S01]  /*5d60*/  MUFU.TANH R22, R68 ;  /* 0x0000004400167308 */ /* 0x000fe20000002400 */
[----:B------:R-:W-:Y:S02]  /*5d70*/  IABS R6, R10 ;  /* 0x0000000a00067213 */ /* 0x000fe40000000000 */
[----:B------:R-:W-:Y:S02]  /*5d80*/  IABS R9, R9 ;  /* 0x0000000900097213 */ /* 0x000fe40000000000 */
[----:B------:R-:W-:Y:S01]  /*5d90*/  I2FP.F32.S32 R11, R7 ;  /* 0x00000007000b7245 */ /* 0x000fe20000201400 */
[----:B------:R-:W-:Y:S01]  /*5da0*/  IMAD.MOV.U32 R7, RZ, RZ, R5 ;  /* 0x000000ffff077224 */ /* 0x000fe200078e0005 */
[----:B------:R-:W-:Y:S01]  /*5db0*/  I2FP.F32.S32 R10, R8 ;  /* 0x00000008000a7245 */ /* 0x000fe20000201400 */
[----:B------:R-:W-:Y:S01]  /*5dc0*/  VIADD R5, R3, 0x20 ;  /* 0x0000002003057836 */ /* 0x000fe20000000000 */
[----:B------:R-:W-:Y:S01]  /*5dd0*/  P2R R12, PR, RZ, 0x1 ;  /* 0x00000001ff0c7803 */ /* 0x000fe20000000000 */
[----:B------:R-:W-:Y:S01]  /*5de0*/  IMAD.MOV.U32 R8, RZ, RZ, R6 ;  /* 0x000000ffff087224 */ /* 0x000fe200078e0006 */
[----:B------:R-:W-:Y:S01]  /*5df0*/  P2R R14, PR, RZ, 0x4 ;  /* 0x00000004ff0e7803 */ /* 0x000fe20000000000 */
[----:B------:R-:W-:Y:S01]  /*5e00*/  IMAD.MOV.U32 R6, RZ, RZ, R9 ;  /* 0x000000ffff067224 */ /* 0x000fe200078e0009 */
[----:B------:R-:W-:Y:S01]  /*5e10*/  ISETP.GE.AND P0, PT, R5, R218, PT ;  /* 0x000000da0500720c */ /* 0x000fe20003f06270 */
[----:B-1----:R-:W-:Y:S01]  /*5e20*/  FFMA.FTZ R10, R10, -UR19, R15 ;  /* 0x800000130a0a7c23 */ /* 0x002fe2000801000f */
[----:B------:R-:W-:Y:S01]  /*5e30*/  I2FP.F32.S32 R9, R8 ;  /* 0x0000000800097245 */ /* 0x000fe20000201400 */
[----:B--2---:R-:W-:Y:S01]  /*5e40*/  FFMA.FTZ R11, R11, -UR19, R19 ;  /* 0x800000130b0b7c23 */ /* 0x004fe20008010013 */
[----:B------:R-:W-:Y:S01]  /*5e50*/  I2FP.F32.S32 R6, R6 ;  /* 0x0000000600067245 */ /* 0x000fe20000201400 */
[----:B------:R-:W-:Y:S01]  /*5e60*/  MUFU.TANH R19, R86 ;  /* 0x0000005600137308 */ /* 0x000fe20000002400 */
[----:B------:R-:W-:Y:S01]  /*5e70*/  ISETP.LT.OR P0, PT, R5, R212, P0 ;  /* 0x000000d40500720c */ /* 0x000fe20000701670 */
[----:B------:R-:W-:Y:S01]  /*5e80*/  FFMA.FTZ R17, R9, -UR19, R17 ;  /* 0x8000001309117c23 */ /* 0x000fe20008010011 */
[----:B------:R-:W-:Y:S01]  /*5e90*/  I2FP.F32.S32 R8, R7 ;  /* 0x0000000700087245 */ /* 0x000fe20000201400 */
[--C-:B------:R-:W-:Y:S01]  /*5ea0*/  IMAD.IADD R7, R210, 0x1, -R5.reuse ;  /* 0x00000001d2077824 */ /* 0x100fe200078e0a05 */
[----:B------:R-:W-:Y:S01]  /*5eb0*/  P2R R13, PR, RZ, 0x2 ;  /* 0x00000002ff0d7803 */ /* 0x000fe20000000000 */
[----:B------:R-:W-:Y:S01]  /*5ec0*/  FFMA.FTZ R16, R6, -UR19, R16 ;  /* 0x8000001306107c23 */ /* 0x000fe20008010010 */
[----:B------:R-:W-:Y:S01]  /*5ed0*/  P2R R15, PR, RZ, 0x1 ;  /* 0x00000001ff0f7803 */ /* 0x000fe20000000000 */
[--C-:B------:R-:W-:Y:S01]  /*5ee0*/  IMAD.IADD R6, R213, 0x1, -R5.reuse ;  /* 0x00000001d5067824 */ /* 0x100fe200078e0a05 */
[C---:B------:R-:W-:Y:S01]  /*5ef0*/  ISETP.GE.AND P2, PT, R5.reuse, R217, PT ;  /* 0x000000d90500720c */ /* 0x040fe20003f46270 */
[----:B------:R-:W-:Y:S01]  /*5f00*/  FFMA.FTZ R18, R8, -UR19, R18 ;  /* 0x8000001308127c23 */ /* 0x000fe20008010012 */
[----:B------:R-:W-:Y:S01]  /*5f10*/  ISETP.GE.AND P1, PT, R5, R216, PT ;  /* 0x000000d80500720c */ /* 0x000fe20003f26270 */
[----:B------:R-:W-:Y:S01]  /*5f20*/  IMAD.IADD R8, R209, 0x1, -R5 ;  /* 0x00000001d1087824 */ /* 0x000fe200078e0a05 */
[----:B------:R-:W-:Y:S01]  /*5f30*/  BAR.SYNC.DEFER_BLOCKING 0x0 ;  /* 0x0000000000007b1d */ /* 0x000fe20000010000 */
[----:B------:R-:W-:-:S02]  /*5f40*/  ISETP.GE.AND P0, PT, R5, R215, PT ;  /* 0x000000d70500720c */ /* 0x000fc40003f06270 */
[----:B------:R-:W-:Y:S02]  /*5f50*/  FSEL R97, R20, -INF , !P5 ;  /* 0xff80000014617808 */ /* 0x000fe40006800000 */
[----:B------:R-:W-:Y:S01]  /*5f60*/  FSEL R37, R21, -INF , !P4 ;  /* 0xff80000015257808 */ /* 0x000fe20006000000 */
[----:B------:R-:W1:Y:S01]  /*5f70*/  MUFU.TANH R20, R87 ;  /* 0x0000005700147308 */ /* 0x000e620000002400 */
[----:B------:R-:W-:Y:S01]  /*5f80*/  FSEL R45, R10, -INF , !P3 ;  /* 0xff8000000a2d7808 */ /* 0x000fe20005800000 */
[----:B------:R-:W-:Y:S01]  /*5f90*/  IMAD.IADD R10, R214, 0x1, -R5 ;  /* 0x00000001d60a7824 */ /* 0x000fe200078e0a05 */
[----:B------:R-:W-:Y:S02]  /*5fa0*/  IABS R7, R7 ;  /* 0x0000000700077213 */ /* 0x000fe40000000000 */
[C---:B------:R-:W-:Y:S02]  /*5fb0*/  ISETP.LT.OR P5, PT, R5.reuse, R211, P2 ;  /* 0x000000d30500720c */ /* 0x040fe400017a1670 */
[C---:B------:R-:W-:Y:S01]  /*5fc0*/  ISETP.LT.OR P4, PT, R5.reuse, R208, P1 ;  /* 0x000000d00500720c */ /* 0x040fe20000f81670 */
[----:B------:R-:W-:Y:S01]  /*5fd0*/  IMAD.MOV.U32 R9, RZ, RZ, R7 ;  /* 0x000000ffff097224 */ /* 0x000fe200078e0007 */
[----:B------:R-:W-:Y:S01]  /*5fe0*/  ISETP.LT.OR P3, PT, R5, R207, P0 ;  /* 0x000000cf0500720c */ /* 0x000fe20000761670 */
[----:B------:R-:W2:Y:S01]  /*5ff0*/  MUFU.TANH R21, R70 ;  /* 0x0000004600157308 */ /* 0x000ea20000002400 */
[----:B------:R-:W-:-:S02]  /*6000*/  IABS R5, R6 ;  /* 0x0000000600057213 */ /* 0x000fc40000000000 */
[----:B------:R-:W-:Y:S02]  /*6010*/  IABS R6, R8 ;  /* 0x0000000800067213 */ /* 0x000fe40000000000 */
[----:B------:R-:W-:Y:S01]  /*6020*/  FSEL R30, R11, -INF , !P6 ;  /* 0xff8000000b1e7808 */ /* 0x000fe20007000000 */
[----:B------:R-:W-:Y:S01]  /*6030*/  IMAD.MOV.U32 R7, RZ, RZ, R5 ;  /* 0x000000ffff077224 */ /* 0x000fe200078e0005 */
[----:B------:R-:W-:Y:S01]  /*6040*/  IABS R5, R10 ;  /* 0x0000000a00057213 */ /* 0x000fe20000000000 */
[----:B------:R-:W3:Y:S01]  /*6050*/  MUFU.TANH R24, R88 ;  /* 0x0000005800187308 */ /* 0x000ee20000002400 */
[----:B------:R-:W-:Y:S02]  /*6060*/  I2FP.F32.S32 R6, R6 ;  /* 0x0000000600067245 */ /* 0x000fe40000201400 */
[----:B------:R-:W-:Y:S01]  /*6070*/  I2FP.F32.S32 R8, R7 ;  /* 0x0000000700087245 */ /* 0x000fe20000201400 */
[----:B------:R-:W-:Y:S01]  /*6080*/  IMAD.MOV.U32 R7, RZ, RZ, R5 ;  /* 0x000000ffff077224 */ /* 0x000fe200078e0005 */
[----:B------:R-:W-:Y:S01]  /*6090*/  ISETP.NE.AND P6, PT, R14, RZ, PT ;  /* 0x000000ff0e00720c */ /* 0x000fe20003fc5270 */
[----:B------:R-:W-:Y:S01]  /*60a0*/  VIADD R5, R3, 0x21 ;  /* 0x0000002103057836 */ /* 0x000fe20000000000 */
[----:B------:R-:W-:Y:S01]  /*60b0*/  I2FP.F32.S32 R9, R9 ;  /* 0x0000000900097245 */ /* 0x000fe20000201400 */
[----:B-1----:R-:W-:Y:S01]  /*60c0*/  FFMA.FTZ R20, R8, -UR19, R20 ;  /* 0x8000001308147c23 */ /* 0x002fe20008010014 */
[----:B------:R-:W-:Y:S01]  /*60d0*/  I2FP.F32.S32 R8, R7 ;  /* 0x0000000700087245 */ /* 0x000fe20000201400 */
[----:B------:R-:W-:Y:S01]  /*60e0*/  FFMA.FTZ R22, R6, -UR19, R22 ;  /* 0x8000001306167c23 */ /* 0x000fe20008010016 */
[----:B------:R-:W-:Y:S01]  /*60f0*/  ISETP.GE.AND P0, PT, R5, R218, PT ;  /* 0x000000da0500720c */ /* 0x000fe20003f06270 */
[----:B------:R-:W-:Y:S01]  /*6100*/  VIADD R6, R3, 0x28 ;  /* 0x0000002803067836 */ /* 0x000fe20000000000 */
[----:B------:R-:W-:Y:S01]  /*6110*/  FSEL R96, R17, -INF , !P6 ;  /* 0xff80000011607808 */ /* 0x000fe20007000000 */
[----:B------:R-:W-:-:S02]  /*6120*/  IMAD.IADD R7, R210, 0x1, -R5 ;  /* 0x00000001d2077824 */ /* 0x000fc400078e0a05 */
[----:B------:R-:W-:Y:S01]  /*6130*/  FFMA.FTZ R10, R9, -UR19, R19 ;  /* 0x80000013090a7c23 */ /* 0x000fe20008010013 */
[----:B------:R-:W-:Y:S01]  /*6140*/  ISETP.LT.OR P6, PT, R5, R212, P0 ;  /* 0x000000d40500720c */ /* 0x000fe200007c1670 */
[----:B--2---:R-:W-:Y:S01]  /*6150*/  FFMA.FTZ R21, R8, -UR19, R21 ;  /* 0x8000001308157c23 */ /* 0x004fe20008010015 */
[----:B------:R-:W-:Y:S01]  /*6160*/  ISETP.NE.AND P2, PT, R13, RZ, PT ;  /* 0x000000ff0d00720c */ /* 0x000fe20003f45270 */
[----:B------:R-:W-:Y:S01]  /*6170*/  IMAD.IADD R8, R210, 0x1, -R6 ;  /* 0x00000001d2087824 */ /* 0x000fe200078e0a06 */
[----:B------:R-:W-:Y:S01]  /*6180*/  ISETP.NE.AND P1, PT, R12, RZ, PT ;  /* 0x000000ff0c00720c */ /* 0x000fe20003f25270 */
[--C-:B------:R-:W-:Y:S01]  /*6190*/  IMAD.IADD R9, R213, 0x1, -R5.reuse ;  /* 0x00000001d5097824 */ /* 0x100fe200078e0a05 */
[----:B------:R-:W-:Y:S01]  /*61a0*/  ISETP.NE.AND P0, PT, R15, RZ, PT ;  /* 0x000000ff0f00720c */ /* 0x000fe20003f05270 */
[--C-:B------:R-:W-:Y:S01]  /*61b0*/  IMAD.IADD R12, R209, 0x1, -R5.reuse ;  /* 0x00000001d10c7824 */ /* 0x100fe200078e0a05 */
[----:B------:R-:W-:Y:S01]  /*61c0*/  IABS R7, R7 ;  /* 0x0000000700077213 */ /* 0x000fe20000000000 */
[----:B------:R-:W1:Y:S01]  /*61d0*/  MUFU.TANH R19, R89 ;  /* 0x0000005900137308 */ /* 0x000e620000002400 */
[----:B------:R-:W-:Y:S01]  /*61e0*/  FSEL R35, R18, -INF , !P2 ;  /* 0xff80000012237808 */ /* 0x000fe20005000000 */
[----:B------:R-:W-:Y:S01]  /*61f0*/  IMAD.IADD R11, R214, 0x1, -R5 ;  /* 0x00000001d60b7824 */ /* 0x000fe200078e0a05 */
[----:B------:R-:W-:-:S02]  /*6200*/  FSEL R44, R16, -INF , !P1 ;  /* 0xff800000102c7808 */ /* 0x000fc40004800000 */
[----:B------:R-:W-:Y:S02]  /*6210*/  FSEL R29, R10, -INF , !P0 ;  /* 0xff8000000a1d7808 */ /* 0x000fe40004000000 */
[C---:B------:R-:W-:Y:S01]  /*6220*/  ISETP.GE.AND P2, PT, R5.reuse, R217, PT ;  /* 0x000000d90500720c */ /* 0x040fe20003f46270 */
[----:B------:R-:W2:Y:S01]  /*6230*/  MUFU.TANH R16, R28 ;  /* 0x0000001c00107308 */ /* 0x000ea20000002400 */
[C---:B------:R-:W-:Y:S02]  /*6240*/  ISETP.GE.AND P1, PT, R5.reuse, R216, PT ;  /* 0x000000d80500720c */ /* 0x040fe40003f26270 */
[C---:B------:R-:W-:Y:S02]  /*6250*/  ISETP.GE.AND P0, PT, R5.reuse, R215, PT ;  /* 0x000000d70500720c */ /* 0x040fe40003f06270 */
[----:B------:R-:W-:Y:S01]  /*6260*/  IABS R10, R8 ;  /* 0x00000008000a7213 */ /* 0x000fe20000000000 */
[----:B------:R-:W-:Y:S01]  /*6270*/  IMAD.MOV.U32 R8, RZ, RZ, R7 ;  /* 0x000000ffff087224 */ /* 0x000fe200078e0007 */
[----:B------:R-:W-:Y:S01]  /*6280*/  IABS R7, R9 ;  /* 0x0000000900077213 */ /* 0x000fe20000000000 */
[----:B------:R-:W4:Y:S01]  /*6290*/  MUFU.TANH R17, R71 ;  /* 0x0000004700117308 */ /* 0x000f220000002400 */
[----:B------:R-:W-:-:S02]  /*62a0*/  ISETP.LT.OR P2, PT, R5, R211, P2 ;  /* 0x000000d30500720c */ /* 0x000fc40001741670 */
[C---:B------:R-:W-:Y:S02]  /*62b0*/  ISETP.LT.OR P1, PT, R5.reuse, R208, P1 ;  /* 0x000000d00500720c */ /* 0x040fe40000f21670 */
[----:B------:R-:W-:Y:S02]  /*62c0*/  ISETP.LT.OR P0, PT, R5, R207, P0 ;  /* 0x000000cf0500720c */ /* 0x000fe40000701670 */
[----:B------:R-:W-:Y:S02]  /*62d0*/  IABS R5, R12 ;  /* 0x0000000c00057213 */ /* 0x000fe40000000000 */
[----:B------:R-:W-:Y:S02]  /*62e0*/  IABS R9, R11 ;  /* 0x0000000b00097213 */ /* 0x000fe40000000000 */
[----:B------:R-:W-:Y:S01]  /*62f0*/  I2FP.F32.S32 R11, R8 ;  /* 0x00000008000b7245 */ /* 0x000fe20000201400 */
[----:B------:R-:W-:Y:S01]  /*6300*/  IMAD.MOV.U32 R8, RZ, RZ, R7 ;  /* 0x000000ffff087224 */ /* 0x000fe200078e0007 */
[----:B------:R-:W-:Y:S01]  /*6310*/  P2R R13, PR, RZ, 0x1 ;  /* 0x00000001ff0d7803 */ /* 0x000fe20000000000 */
[----:B------:R-:W-:Y:S01]  /*6320*/  IMAD.MOV.U32 R7, RZ, RZ, R5 ;  /* 0x000000ffff077224 */ /* 0x000fe200078e0005 */
[----:B------:R-:W-:Y:S01]  /*6330*/  ISETP.GE.AND P0, PT, R6, R218, PT ;  /* 0x000000da0600720c */ /* 0x000fe20003f06270 */
[----:B------:R-:W-:Y:S01]  /*6340*/  IMAD.MOV.U32 R5, RZ, RZ, R9 ;  /* 0x000000ffff057224 */ /* 0x000fe200078e0009 */
[----:B------:R-:W-:Y:S01]  /*6350*/  I2FP.F32.S32 R8, R8 ;  /* 0x0000000800087245 */ /* 0x000fe20000201400 */
[----:B---3--:R-:W-:Y:S01]  /*6360*/  FFMA.FTZ R12, R11, -UR19, R24 ;  /* 0x800000130b0c7c23 */ /* 0x008fe20008010018 */
[----:B------:R-:W-:Y:S01]  /*6370*/  I2FP.F32.S32 R7, R7 ;  /* 0x0000000700077245 */ /* 0x000fe20000201400 */
[----:B------:R-:W-:Y:S01]  /*6380*/  MUFU.TANH R24, R93 ;  /* 0x0000005d00187308 */ /* 0x000fe20000002400 */
[----:B------:R-:W-:Y:S01]  /*6390*/  I2FP.F32.S32 R9, R10 ;  /* 0x0000000a00097245 */ /* 0x000fe20000201400 */
[----:B-1----:R-:W-:Y:S01]  /*63a0*/  FFMA.FTZ R19, R8, -UR19, R19 ;  /* 0x8000001308137c23 */ /* 0x002fe20008010013 */
[----:B------:R-:W-:-:S02]  /*63b0*/  IMAD.IADD R8, R209, 0x1, -R6 ;  /* 0x00000001d1087824 */ /* 0x000fc400078e0a06 */
[----:B------:R-:W-:Y:S01]  /*63c0*/  FFMA.FTZ R18, R7, -UR19, R23 ;  /* 0x8000001307127c23 */ /* 0x000fe20008010017 */
[----:B------:R-:W-:Y:S01]  /*63d0*/  IMAD.IADD R7, R213, 0x1, -R6 ;  /* 0x00000001d5077824 */ /* 0x000fe200078e0a06 */
[----:B------:R-:W-:Y:S01]  /*63e0*/  ISETP.LT.OR P0, PT, R6, R212, P0 ;  /* 0x000000d40600720c */ /* 0x000fe20000701670 */
[----:B--2---:R-:W-:Y:S01]  /*63f0*/  FFMA.FTZ R16, R9, -UR19, R16 ;  /* 0x8000001309107c23 */ /* 0x004fe20008010010 */
[----:B------:R-:W-:Y:S01]  /*6400*/  I2FP.F32.S32 R5, R5 ;  /* 0x0000000500057245 */ /* 0x000fe20000201400 */
[----:B------:R-:W1:Y:S01]  /*6410*/  MUFU.TANH R23, R73 ;  /* 0x0000004900177308 */ /* 0x000e620000002400 */
[----:B------:R-:W-:Y:S02]  /*6420*/  IABS R9, R8 ;  /* 0x0000000800097213 */ /* 0x000fe40000000000 */
[----:B------:R-:W-:Y:S01]  /*6430*/  P2R R15, PR, RZ, 0x4 ;  /* 0x00000004ff0f7803 */ /* 0x000fe20000000000 */
[----:B----4-:R-:W-:Y:S01]  /*6440*/  FFMA.FTZ R17, R5, -UR19, R17 ;  /* 0x8000001305117c23 */ /* 0x010fe20008010011 */
[----:B------:R-:W-:Y:S01]  /*6450*/  P2R R14, PR, RZ, 0x2 ;  /* 0x00000002ff0e7803 */ /* 0x000fe20000000000 */
[----:B------:R-:W-:Y:S01]  /*6460*/  VIADD R5, R3, 0x29 ;  /* 0x0000002903057836 */ /* 0x000fe20000000000 */
[----:B------:R-:W-:-:S02]  /*6470*/  P2R R8, PR, RZ, 0x1 ;  /* 0x00000001ff087803 */ /* 0x000fc40000000000 */
[----:B------:R-:W-:Y:S01]  /*6480*/  IABS R7, R7 ;  /* 0x0000000700077213 */ /* 0x000fe20000000000 */
[----:B------:R-:W-:Y:S01]  /*6490*/  IMAD.IADD R11, R210, 0x1, -R5 ;  /* 0x00000001d20b7824 */ /* 0x000fe200078e0a05 */
[C---:B------:R-:W-:Y:S02]  /*64a0*/  ISETP.GE.AND P2, PT, R6.reuse, R217, PT ;  /* 0x000000d90600720c */ /* 0x040fe40003f46270 */
[C---:B------:R-:W-:Y:S01]  /*64b0*/  ISETP.GE.AND P1, PT, R6.reuse, R216, PT ;  /* 0x000000d80600720c */ /* 0x040fe20003f26270 */
[----:B------:R-:W-:Y:S01]  /*64c0*/  IMAD.MOV.U32 R10, RZ, RZ, R7 ;  /* 0x000000ffff0a7224 */ /* 0x000fe200078e0007 */
[----:B------:R-:W-:Y:S01]  /*64d0*/  ISETP.GE.AND P0, PT, R6, R215, PT ;  /* 0x000000d70600720c */ /* 0x000fe20003f06270 */
[----:B------:R-:W-:Y:S01]  /*64e0*/  IMAD.IADD R7, R213, 0x1, -R5 ;  /* 0x00000001d5077824 */ /* 0x000fe200078e0a05 */
[----:B------:R-:W-:Y:S02]  /*64f0*/  FSEL R149, R20, -INF , !P5 ;  /* 0xff80000014957808 */ /* 0x000fe40006800000 */
[----:B------:R-:W-:Y:S01]  /*6500*/  FSEL R130, R22, -INF , !P4 ;  /* 0xff80000016827808 */ /* 0x000fe20006000000 */
[----:B------:R-:W2:Y:S01]  /*6510*/  MUFU.TANH R20, R90 ;  /* 0x0000005a00147308 */ /* 0x000ea20000002400 */
[----:B------:R-:W-:-:S02]  /*6520*/  FSEL R28, R12, -INF , !P6 ;  /* 0xff8000000c1c7808 */ /* 0x000fc40007000000 */
[C---:B------:R-:W-:Y:S02]  /*6530*/  ISETP.LT.OR P6, PT, R6.reuse, R211, P2 ;  /* 0x000000d30600720c */ /* 0x040fe400017c1670 */
[C---:B------:R-:W-:Y:S02]  /*6540*/  ISETP.LT.OR P5, PT, R6.reuse, R208, P1 ;  /* 0x000000d00600720c */ /* 0x040fe40000fa1670 */
[----:B------:R-:W-:Y:S01]  /*6550*/  ISETP.LT.OR P4, PT, R6, R207, P0 ;  /* 0x000000cf0600720c */ /* 0x000fe20000781670 */
[----:B------:R-:W-:Y:S01]  /*6560*/  IMAD.IADD R6, R214, 0x1, -R6 ;  /* 0x00000001d6067824 */ /* 0x000fe200078e0a06 */
[----:B------:R-:W-:Y:S01]  /*6570*/  FSEL R146, R21, -INF , !P3 ;  /* 0xff80000015927808 */ /* 0x000fe20005800000 */
[----:B------:R-:W-:Y:S01]  /*6580*/  MUFU.TANH R12, R74 ;  /* 0x0000004a000c7308 */ /* 0x000fe20000002400 */
[----:B------:R-:W-:Y:S02]  /*6590*/  ISETP.NE.AND P3, PT, R15, RZ, PT ;  /* 0x000000ff0f00720c */ /* 0x000fe40003f65270 */
[----:B------:R-:W-:Y:S01]  /*65a0*/  ISETP.NE.AND P0, PT, R8, RZ, PT ;  /* 0x000000ff0800720c */ /* 0x000fe20003f05270 */
[----:B------:R-:W-:Y:S01]  /*65b0*/  IMAD.MOV.U32 R8, RZ, RZ, R9 ;  /* 0x000000ffff087224 */ /* 0x000fe200078e0009 */
[----:B------:R-:W-:-:S02]  /*65c0*/  IABS R6, R6 ;  /* 0x0000000600067213 */ /* 0x000fc40000000000 */
[----:B------:R-:W-:Y:S01]  /*65d0*/  I2FP.F32.S32 R9, R10 ;  /* 0x0000000a00097245 */ /* 0x000fe20000201400 */
[----:B------:R-:W3:Y:S01]  /*65e0*/  MUFU.TANH R15, R91 ;  /* 0x0000005b000f7308 */ /* 0x000ee20000002400 */
[----:B------:R-:W-:Y:S02]  /*65f0*/  IABS R7, R7 ;  /* 0x0000000700077213 */ /* 0x000fe40000000000 */
[----:B------:R-:W-:Y:S01]  /*6600*/  IABS R11, R11 ;  /* 0x0000000b000b7213 */ /* 0x000fe20000000000 */
[----:B-1----:R-:W-:Y:S01]  /*6610*/  FFMA.FTZ R22, R9, -UR19, R23 ;  /* 0x8000001309167c23 */ /* 0x002fe20008010017 */
[----:B------:R-:W-:Y:S01]  /*6620*/  I2FP.F32.S32 R10, R8 ;  /* 0x00000008000a7245 */ /* 0x000fe20000201400 */
[----:B------:R-:W-:Y:S01]  /*6630*/  IMAD.MOV.U32 R8, RZ, RZ, R6 ;  /* 0x000000ffff087224 */ /* 0x000fe200078e0006 */
[----:B------:R-:W-:Y:S01]  /*6640*/  FSEL R148, R19, -INF , !P3 ;  /* 0xff80000013947808 */ /* 0x000fe20005800000 */
[----:B------:R-:W-:Y:S01]  /*6650*/  IMAD.MOV.U32 R6, RZ, RZ, R7 ;  /* 0x000000ffff067224 */ /* 0x000fe200078e0007 */
[----:B------:R-:W-:Y:S01]  /*6660*/  ISETP.NE.AND P2, PT, R14, RZ, PT ;  /* 0x000000ff0e00720c */ /* 0x000fe20003f45270 */
[----:B------:R-:W-:Y:S01]  /*6670*/  IMAD.MOV.U32 R9, RZ, RZ, R11 ;  /* 0x000000ffff097224 */ /* 0x000fe200078e000b */
[----:B------:R-:W-:Y:S01]  /*6680*/  ISETP.GE.AND P3, PT, R5, R218, PT ;  /* 0x000000da0500720c */ /* 0x000fe20003f66270 */
[----:B------:R-:W-:Y:S01]  /*6690*/  VIADD R7, R3, 0x30 ;  /* 0x0000003003077836 */ /* 0x000fe20000000000 */
[----:B------:R-:W-:Y:S01]  /*66a0*/  ISETP.NE.AND P1, PT, R13, RZ, PT ;  /* 0x000000ff0d00720c */ /* 0x000fe20003f25270 */
[----:B------:R-:W1:Y:S01]  /*66b0*/  MUFU.TANH R19, R92 ;  /* 0x0000005c00137308 */ /* 0x000e620000002400 */
[----:B------:R-:W-:Y:S01]  /*66c0*/  I2FP.F32.S32 R8, R8 ;  /* 0x0000000800087245 */ /* 0x000fe20000201400 */
[----:B--2---:R-:W-:Y:S01]  /*66d0*/  FFMA.FTZ R20, R10, -UR19, R20 ;  /* 0x800000130a147c23 */ /* 0x004fe20008010014 */
[----:B------:R-:W-:Y:S01]  /*66e0*/  I2FP.F32.S32 R6, R6 ;  /* 0x0000000600067245 */ /* 0x000fe20000201400 */
[----:B------:R-:W-:Y:S01]  /*66f0*/  IMAD.IADD R10, R210, 0x1, -R7 ;  /* 0x00000001d20a7824 */ /* 0x000fe200078e0a07 */
[----:B------:R-:W-:Y:S01]  /*6700*/  I2FP.F32.S32 R9, R9 ;  /* 0x0000000900097245 */ /* 0x000fe20000201400 */
[----:B---3--:R-:W-:Y:S01]  /*6710*/  FFMA.FTZ R15, R8, -UR19, R15 ;  /* 0x80000013080f7c23 */ /* 0x008fe2000801000f */
[----:B------:R-:W-:Y:S01]  /*6720*/  FSEL R128, R18, -INF , !P2 ;  /* 0xff80000012807808 */ /* 0x000fe20005000000 */
[----:B------:R-:W-:Y:S01]  /*6730*/  FFMA.FTZ R23, R6, -UR19, R12 ;  /* 0x8000001306177c23 */ /* 0x000fe2000801000c */
[----:B------:R-:W-:Y:S01]  /*6740*/  ISETP.LT.OR P3, PT, R5, R212, P3 ;  /* 0x000000d40500720c */ /* 0x000fe20001f61670 */
[----:B------:R-:W-:Y:S01]  /*6750*/  FFMA.FTZ R14, R9, -UR19, R25 ;  /* 0x80000013090e7c23 */ /* 0x000fe20008010019 */
[----:B------:R-:W-:Y:S01]  /*6760*/  ISETP.GE.AND P2, PT, R5, R217, PT ;  /* 0x000000d90500720c */ /* 0x000fe20003f46270 */
[----:B------:R-:W-:Y:S01]  /*6770*/  IMAD.IADD R8, R209, 0x1, -R5 ;  /* 0x00000001d1087824 */ /* 0x000fe200078e0a05 */
[----:B------:R-:W-:Y:S01]  /*6780*/  FSEL R131, R17, -INF , !P1 ;  /* 0xff80000011837808 */ /* 0x000fe20004800000 */
[----:B------:R-:W-:Y:S01]  /*6790*/  IMAD.IADD R9, R213, 0x1, -R7 ;  /* 0x00000001d5097824 */ /* 0x000fe200078e0a07 */
[----:B------:R-:W-:Y:S01]  /*67a0*/  ISETP.GE.AND P1, PT, R5, R216, PT ;  /* 0x000000d80500720c */ /* 0x000fe20003f26270 */
[----:B------:R-:W2:Y:S01]  /*67b0*/  MUFU.TANH R21, R94 ;  /* 0x0000005e00157308 */ /* 0x000ea20000002400 */
[----:B------:R-:W-:-:S02]  /*67c0*/  FSEL R27, R16, -INF , !P0 ;  /* 0xff800000101b7808 */ /* 0x000fc40004000000 */
[C---:B------:R-:W-:Y:S02]  /*67d0*/  ISETP.GE.AND P0, PT, R5.reuse, R215, PT ;  /* 0x000000d70500720c */ /* 0x040fe40003f06270 */
[----:B------:R-:W-:Y:S02]  /*67e0*/  P2R R6, PR, RZ, 0x8 ;  /* 0x00000008ff067803 */ /* 0x000fe40000000000 */
[C---:B------:R-:W-:Y:S01]  /*67f0*/  ISETP.LT.OR P3, PT, R5.reuse, R211, P2 ;  /* 0x000000d30500720c */ /* 0x040fe20001761670 */
[----:B------:R-:W3:Y:S01]  /*6800*/  MUFU.TANH R18, R75 ;  /* 0x0000004b00127308 */ /* 0x000ee20000002400 */
[C---:B------:R-:W-:Y:S02]  /*6810*/  ISETP.LT.OR P2, PT, R5.reuse, R208, P1 ;  /* 0x000000d00500720c */ /* 0x040fe40000f41670 */
[----:B------:R-:W-:Y:S01]  /*6820*/  ISETP.LT.OR P1, PT, R5, R207, P0 ;  /* 0x000000cf0500720c */ /* 0x000fe20000721670 */
[----:B------:R-:W-:Y:S01]  /*6830*/  IMAD.IADD R5, R214, 0x1, -R5 ;  /* 0x00000001d6057824 */ /* 0x000fe200078e0a05 */
[----:B------:R-:W-:-:S02]  /*6840*/  ISETP.NE.AND P0, PT, R6, RZ, PT ;  /* 0x000000ff0600720c */ /* 0x000fc40003f05270 */
[----:B------:R-:W-:Y:S01]  /*6850*/  IABS R6, R8 ;  /* 0x0000000800067213 */ /* 0x000fe20000000000 */
[----:B------:R-:W4:Y:S01]  /*6860*/  MUFU.TANH R16, R104 ;  /* 0x0000006800107308 */ /* 0x000f220000002400 */
[----:B------:R-:W-:Y:S02]  /*6870*/  IABS R8, R9 ;  /* 0x0000000900087213 */ /* 0x000fe40000000000 */
[----:B------:R-:W-:Y:S01]  /*6880*/  IABS R5, R5 ;  /* 0x0000000500057213 */ /* 0x000fe20000000000 */
[----:B------:R-:W-:Y:S01]  /*6890*/  IMAD.MOV.U32 R9, RZ, RZ, R6 ;  /* 0x000000ffff097224 */ /* 0x000fe200078e0006 */
[----:B------:R-:W-:Y:S01]  /*68a0*/  P2R R13, PR, RZ, 0x8 ;  /* 0x00000008ff0d7803 */ /* 0x000fe20000000000 */
        /* <DEDUP_REMOVED lines=8> */
[----:B------:R-:W-:Y:S01]  /*6930*/  P2R R12, PR, RZ, 0x4 ;  /* 0x00000004ff0c7803 */ /* 0x000fe20000000000 */
[----:B--2---:R-:W-:Y:S01]  /*6940*/  FFMA.FTZ R21, R5, -UR19, R21 ;  /* 0x8000001305157c23 */ /* 0x004fe20008010015 */
[C---:B------:R-:W-:Y:S01]  /*6950*/  ISETP.GE.AND P2, PT, R7.reuse, R217, PT ;  /* 0x000000d90700720c */ /* 0x040fe20003f46270 */
[----:B------:R-:W-:Y:S01]  /*6960*/  IMAD.IADD R9, R210, 0x1, -R6 ;  /* 0x00000001d2097824 */ /* 0x000fe200078e0a06 */
[----:B------:R-:W-:Y:S01]  /*6970*/  P2R R11, PR, RZ, 0x2 ;  /* 0x00000002ff0b7803 */ /* 0x000fe20000000000 */
[----:B---3--:R-:W-:Y:S01]  /*6980*/  FFMA.FTZ R18, R8, -UR19, R18 ;  /* 0x8000001308127c23 */ /* 0x008fe20008010012 */
[----:B------:R-:W-:Y:S01]  /*6990*/  IABS R10, R10 ;  /* 0x0000000a000a7213 */ /* 0x000fe20000000000 */
[--C-:B------:R-:W-:Y:S01]  /*69a0*/  IMAD.IADD R5, R214, 0x1, -R7.reuse ;  /* 0x00000001d6057824 */ /* 0x100fe200078e0a07 */
[----:B------:R-:W-:Y:S01]  /*69b0*/  ISETP.GE.AND P1, PT, R7, R216, PT ;  /* 0x000000d80700720c */ /* 0x000fe20003f26270 */
[----:B------:R-:W-:Y:S01]  /*69c0*/  IMAD.IADD R8, R209, 0x1, -R7 ;  /* 0x00000001d1087824 */ /* 0x000fe200078e0a07 */
[----:B------:R-:W-:-:S02]  /*69d0*/  FSEL R26, R14, -INF , !P0 ;  /* 0xff8000000e1a7808 */ /* 0x000fc40004000000 */
[C---:B------:R-:W-:Y:S02]  /*69e0*/  ISETP.LT.OR P3, PT, R7.reuse, R212, P3 ;  /* 0x000000d40700720c */ /* 0x040fe40001f61670 */
[----:B------:R-:W-:Y:S02]  /*69f0*/  FSEL R75, R20, -INF , !P5 ;  /* 0xff800000144b7808 */ /* 0x000fe40006800000 */
[C---:B------:R-:W-:Y:S02]  /*6a00*/  ISETP.GE.AND P0, PT, R7.reuse, R215, PT ;  /* 0x000000d70700720c */ /* 0x040fe40003f06270 */
[----:B------:R-:W-:Y:S02]  /*6a10*/  ISETP.LT.OR P5, PT, R7, R211, P2 ;  /* 0x000000d30700720c */ /* 0x000fe400017a1670 */
[----:B------:R-:W-:Y:S02]  /*6a20*/  I2FP.F32.S32 R10, R10 ;  /* 0x0000000a000a7245 */ /* 0x000fe40000201400 */
[----:B------:R-:W-:-:S02]  /*6a30*/  FSEL R129, R15, -INF , !P4 ;  /* 0xff8000000f817808 */ /* 0x000fc40006000000 */
[----:B------:R-:W-:Y:S01]  /*6a40*/  ISETP.NE.AND P2, PT, R12, RZ, PT ;  /* 0x000000ff0c00720c */ /* 0x000fe20003f45270 */
[----:B------:R-:W-:Y:S01]  /*6a50*/  FFMA.FTZ R17, R10, -UR19, R24 ;  /* 0x800000130a117c23 */ /* 0x000fe20008010018 */
[----:B------:R-:W-:Y:S01]  /*6a60*/  P2R R12, PR, RZ, 0x8 ;  /* 0x00000008ff0c7803 */ /* 0x000fe20000000000 */
[----:B------:R-:W1:Y:S01]  /*6a70*/  MUFU.TANH R24, R108 ;  /* 0x0000006c00187308 */ /* 0x000e620000002400 */
[----:B------:R-:W-:Y:S02]  /*6a80*/  ISETP.LT.OR P4, PT, R7, R208, P1 ;  /* 0x000000d00700720c */ /* 0x000fe40000f81670 */
[----:B------:R-:W-:Y:S02]  /*6a90*/  IABS R9, R9 ;  /* 0x0000000900097213 */ /* 0x000fe40000000000 */
[----:B------:R-:W-:Y:S01]  /*6aa0*/  ISETP.NE.AND P1, PT, R11, RZ, PT ;  /* 0x000000ff0b00720c */ /* 0x000fe20003f25270 */
[--C-:B------:R-:W-:Y:S01]  /*6ab0*/  IMAD.IADD R11, R213, 0x1, -R6.reuse ;  /* 0x00000001d50b7824 */ /* 0x100fe200078e0a06 */
[----:B------:R-:W-:Y:S01]  /*6ac0*/  ISETP.LT.OR P3, PT, R7, R207, P0 ;  /* 0x000000cf0700720c */ /* 0x000fe20000761670 */
[----:B------:R-:W-:Y:S01]  /*6ad0*/  IMAD.MOV.U32 R10, RZ, RZ, R9 ;  /* 0x000000ffff0a7224 */ /* 0x000fe200078e0009 */
[----:B------:R-:W-:Y:S01]  /*6ae0*/  IABS R5, R5 ;  /* 0x0000000500057213 */ /* 0x000fe20000000000 */
[----:B------:R-:W2:Y:S01]  /*6af0*/  MUFU.TANH R15, R106 ;  /* 0x0000006a000f7308 */ /* 0x000ea20000002400 */
[----:B------:R-:W-:Y:S01]  /*6b00*/  IABS R7, R8 ;  /* 0x0000000800077213 */ /* 0x000fe20000000000 */
[----:B------:R-:W-:Y:S01]  /*6b10*/  IMAD.IADD R8, R209, 0x1, -R6 ;  /* 0x00000001d1087824 */ /* 0x000fe200078e0a06 */
[----:B------:R-:W-:Y:S01]  /*6b20*/  FSEL R145, R22, -INF , !P6 ;  /* 0xff80000016917808 */ /* 0x000fe20007000000 */
[----:B------:R-:W-:Y:S01]  /*6b30*/  IMAD.MOV.U32 R9, RZ, RZ, R5 ;  /* 0x000000ffff097224 */ /* 0x000fe200078e0005 */
[----:B------:R-:W-:-:S02]  /*6b40*/  I2FP.F32.S32 R7, R7 ;  /* 0x0000000700077245 */ /* 0x000fc40000201400 */
[----:B------:R-:W-:Y:S01]  /*6b50*/  IABS R5, R11 ;  /* 0x0000000b00057213 */ /* 0x000fe20000000000 */
[----:B------:R-:W3:Y:S01]  /*6b60*/  MUFU.TANH R22, R105 ;  /* 0x0000006900167308 */ /* 0x000ee20000002400 */
[----:B------:R-:W-:Y:S01]  /*6b70*/  IABS R8, R8 ;  /* 0x0000000800087213 */ /* 0x000fe20000000000 */
[----:B----4-:R-:W-:Y:S01]  /*6b80*/  FFMA.FTZ R16, R7, -UR19, R16 ;  /* 0x8000001307107c23 */ /* 0x010fe20008010010 */
[----:B------:R-:W-:Y:S01]  /*6b90*/  ISETP.NE.AND P6, PT, R13, RZ, PT ;  /* 0x000000ff0d00720c */ /* 0x000fe20003fc5270 */
[----:B------:R-:W-:Y:S01]  /*6ba0*/  IMAD.MOV.U32 R7, RZ, RZ, R5 ;  /* 0x000000ffff077224 */ /* 0x000fe200078e0005 */
[C---:B------:R-:W-:Y:S01]  /*6bb0*/  ISETP.GE.AND P0, PT, R6.reuse, R218, PT ;  /* 0x000000da0600720c */ /* 0x040fe20003f06270 */
[----:B------:R-:W-:Y:S01]  /*6bc0*/  IMAD.MOV.U32 R5, RZ, RZ, R8 ;  /* 0x000000ffff057224 */ /* 0x000fe200078e0008 */
[----:B------:R-:W-:Y:S02]  /*6bd0*/  FSEL R135, R23, -INF , !P6 ;  /* 0xff80000017877808 */ /* 0x000fe40007000000 */
[----:B------:R-:W-:Y:S01]  /*6be0*/  I2FP.F32.S32 R8, R7 ;  /* 0x0000000700087245 */ /* 0x000fe20000201400 */
[----:B------:R-:W4:Y:S01]  /*6bf0*/  MUFU.TANH R23, R107 ;  /* 0x0000006b00177308 */ /* 0x000f220000002400 */
[----:B------:R-:W-:-:S02]  /*6c00*/  ISETP.LT.OR P6, PT, R6, R212, P0 ;  /* 0x000000d40600720c */ /* 0x000fc400007c1670 */
[----:B------:R-:W-:Y:S01]  /*6c10*/  ISETP.NE.AND P0, PT, R12, RZ, PT ;  /* 0x000000ff0c00720c */ /* 0x000fe20003f05270 */
[----:B-1----:R-:W-:Y:S01]  /*6c20*/  FFMA.FTZ R20, R8, -UR19, R24 ;  /* 0x8000001308147c23 */ /* 0x002fe20008010018 */
[----:B------:R-:W-:Y:S02]  /*6c30*/  I2FP.F32.S32 R11, R9 ;  /* 0x00000009000b7245 */ /* 0x000fe40000201400 */
[----:B------:R-:W-:Y:S02]  /*6c40*/  FSEL R24, R17, -INF , !P0 ;  /* 0xff80000011187808 */ /* 0x000fe40004000000 */
[----:B------:R-:W-:Y:S01]  /*6c50*/  ISETP.GE.AND P0, PT, R6, R215, PT ;  /* 0x000000d70600720c */ /* 0x000fe20003f06270 */
[----:B--2---:R-:W-:Y:S01]  /*6c60*/  FFMA.FTZ R15, R11, -UR19, R15 ;  /* 0x800000130b0f7c23 */ /* 0x004fe2000801000f */
[----:B------:R-:W-:Y:S01]  /*6c70*/  I2FP.F32.S32 R9, R10 ;  /* 0x0000000a00097245 */ /* 0x000fe20000201400 */
[----:B------:R-:W-:Y:S01]  /*6c80*/  MUFU.TANH R17, R82 ;  /* 0x0000005200117308 */ /* 0x000fe20000002400 */
[----:B------:R-:W-:-:S02]  /*6c90*/  FSEL R74, R19, -INF , !P2 ;  /* 0xff800000134a7808 */ /* 0x000fc40005000000 */
[----:B------:R-:W-:Y:S01]  /*6ca0*/  FSEL R132, R18, -INF , !P1 ;  /* 0xff80000012847808 */ /* 0x000fe20004800000 */
[----:B------:R-:W-:Y:S01]  /*6cb0*/  FFMA.FTZ R14, R9, -UR19, R25 ;  /* 0x80000013090e7c23 */ /* 0x000fe20008010019 */
[----:B------:R-:W-:Y:S01]  /*6cc0*/  I2FP.F32.S32 R7, R5 ;  /* 0x0000000500077245 */ /* 0x000fe20000201400 */
[----:B------:R-:W-:Y:S01]  /*6cd0*/  VIADD R5, R3, 0x38 ;  /* 0x0000003803057836 */ /* 0x000fe20000000000 */
[----:B------:R-:W-:Y:S01]  /*6ce0*/  ISETP.GE.AND P2, PT, R6, R217, PT ;  /* 0x000000d90600720c */ /* 0x000fe20003f46270 */
[----:B------:R-:W-:Y:S01]  /*6cf0*/  IMAD.IADD R9, R214, 0x1, -R6 ;  /* 0x00000001d6097824 */ /* 0x000fe200078e0a06 */
[C---:B------:R-:W-:Y:S01]  /*6d00*/  ISETP.GE.AND P1, PT, R6.reuse, R216, PT ;  /* 0x000000d80600720c */ /* 0x040fe20003f26270 */
[----:B---3--:R-:W-:Y:S01]  /*6d10*/  FFMA.FTZ R22, R7, -UR19, R22 ;  /* 0x8000001307167c23 */ /* 0x008fe20008010016 */
[----:B------:R-:W-:Y:S01]  /*6d20*/  ISETP.LT.OR P0, PT, R6, R207, P0 ;  /* 0x000000cf0600720c */ /* 0x000fe20000701670 */
[--C-:B------:R-:W-:Y:S01]  /*6d30*/  IMAD.IADD R7, R210, 0x1, -R5.reuse ;  /* 0x00000001d2077824 */ /* 0x100fe200078e0a05 */
[C---:B------:R-:W-:Y:S01]  /*6d40*/  ISETP.LT.OR P2, PT, R6.reuse, R211, P2 ;  /* 0x000000d30600720c */ /* 0x040fe20001741670 */
[--C-:B------:R-:W-:Y:S01]  /*6d50*/  IMAD.IADD R12, R213, 0x1, -R5.reuse ;  /* 0x00000001d50c7824 */ /* 0x100fe200078e0a05 */
[----:B------:R-:W-:Y:S01]  /*6d60*/  ISETP.LT.OR P1, PT, R6, R208, P1 ;  /* 0x000000d00600720c */ /* 0x000fe20000f21670 */
[----:B------:R-:W-:Y:S01]  /*6d70*/  IMAD.IADD R13, R209, 0x1, -R5 ;  /* 0x00000001d10d7824 */ /* 0x000fe200078e0a05 */
[----:B------:R-:W-:Y:S01]  /*6d80*/  P2R R6, PR, RZ, 0x1 ;  /* 0x00000001ff067803 */ /* 0x000fe20000000000 */
[----:B------:R-:W1:Y:S01]  /*6d90*/  MUFU.TANH R18, R80 ;  /* 0x0000005000127308 */ /* 0x000e620000002400 */
[----:B------:R-:W-:Y:S01]  /*6da0*/  ISETP.GE.AND P0, PT, R5, R218, PT ;  /* 0x000000da0500720c */ /* 0x000fe20003f06270 */
[----:B------:R-:W-:Y:S01]  /*6db0*/  VIADD R3, R3, 0x39 ;  /* 0x0000003903037836 */ /* 0x000fe20000000000 */
[----:B------:R-:W-:-:S02]  /*6dc0*/  P2R R11, PR, RZ, 0x4 ;  /* 0x00000004ff0b7803 */ /* 0x000fc40000000000 */
[C---:B------:R-:W-:Y:S02]  /*6dd0*/  ISETP.GE.AND P2, PT, R5.reuse, R217, PT ;  /* 0x000000d90500720c */ /* 0x040fe40003f46270 */
[----:B------:R-:W-:Y:S02]  /*6de0*/  ISETP.LT.OR P0, PT, R5, R212, P0 ;  /* 0x000000d40500720c */ /* 0x000fe40000701670 */
[----:B------:R-:W-:Y:S02]  /*6df0*/  FSEL R147, R15, -INF , !P3 ;  /* 0xff8000000f937808 */ /* 0x000fe40005800000 */
[----:B------:R-:W-:Y:S01]  /*6e00*/  IABS R8, R7 ;  /* 0x0000000700087213 */ /* 0x000fe20000000000 */
[----:B------:R-:W-:Y:S01]  /*6e10*/  MUFU.TANH R15, R100 ;  /* 0x00000064000f7308 */ /* 0x000fe20000002400 */
[----:B------:R-:W-:Y:S02]  /*6e20*/  ISETP.LT.OR P3, PT, R5, R211, P2 ;  /* 0x000000d30500720c */ /* 0x000fe40001761670 */
[----:B------:R-:W-:-:S02]  /*6e30*/  P2R R10, PR, RZ, 0x2 ;  /* 0x00000002ff0a7803 */ /* 0x000fc40000000000 */
[----:B------:R-:W-:Y:S02]  /*6e40*/  P2R R7, PR, RZ, 0x1 ;  /* 0x00000001ff077803 */ /* 0x000fe40000000000 */
[C---:B------:R-:W-:Y:S02]  /*6e50*/  ISETP.GE.AND P1, PT, R5.reuse, R216, PT ;  /* 0x000000d80500720c */ /* 0x040fe40003f26270 */
[----:B------:R-:W-:Y:S02]  /*6e60*/  ISETP.GE.AND P0, PT, R5, R215, PT ;  /* 0x000000d70500720c */ /* 0x000fe40003f06270 */
[----:B------:R-:W-:Y:S02]  /*6e70*/  FSEL R32, R14, -INF , !P6 ;  /* 0xff8000000e207808 */ /* 0x000fe40007000000 */
[----:B------:R-:W-:Y:S02]  /*6e80*/  P2R R14, PR, RZ, 0x8 ;  /* 0x00000008ff0e7803 */ /* 0x000fe40000000000 */
[----:B------:R-:W-:-:S02]  /*6e90*/  FSEL R134, R21, -INF , !P5 ;  /* 0xff80000015867808 */ /* 0x000fc40006800000 */
[----:B------:R-:W-:Y:S01]  /*6ea0*/  ISETP.NE.AND P3, PT, R7, RZ, PT ;  /* 0x000000ff0700720c */ /* 0x000fe20003f65270 */
[----:B------:R-:W-:Y:S01]  /*6eb0*/  IMAD.IADD R7, R214, 0x1, -R5 ;  /* 0x00000001d6077824 */ /* 0x000fe200078e0a05 */
[C---:B------:R-:W-:Y:S02]  /*6ec0*/  ISETP.LT.OR P6, PT, R5.reuse, R208, P1 ;  /* 0x000000d00500720c */ /* 0x040fe40000fc1670 */
[----:B------:R-:W-:Y:S02]  /*6ed0*/  ISETP.LT.OR P5, PT, R5, R207, P0 ;  /* 0x000000cf0500720c */ /* 0x000fe400007a1670 */
[----:B------:R-:W-:Y:S02]  /*6ee0*/  IABS R5, R9 ;  /* 0x0000000900057213 */ /* 0x000fe40000000000 */
[----:B------:R-:W-:Y:S01]  /*6ef0*/  ISETP.NE.AND P1, PT, R10, RZ, PT ;  /* 0x000000ff0a00720c */ /* 0x000fe20003f25270 */
[----:B------:R-:W-:Y:S01]  /*6f00*/  IMAD.MOV.U32 R10, RZ, RZ, R8 ;  /* 0x000000ffff0a7224 */ /* 0x000fe200078e0008 */
[----:B------:R-:W-:Y:S01]  /*6f10*/  ISETP.NE.AND P2, PT, R6, RZ, PT ;  /* 0x000000ff0600720c */ /* 0x000fe20003f45270 */
[----:B------:R-:W-:Y:S01]  /*6f20*/  IMAD.MOV.U32 R6, RZ, RZ, R5 ;  /* 0x000000ffff067224 */ /* 0x000fe200078e0005 */
[----:B------:R-:W-:-:S02]  /*6f30*/  IABS R8, R12 ;  /* 0x0000000c00087213 */ /* 0x000fc40000000000 */
[----:B------:R-:W2:Y:S01]  /*6f40*/  MUFU.TANH R12, R102 ;  /* 0x00000066000c7308 */ /* 0x000ea20000002400 */
[----:B------:R-:W-:Y:S02]  /*6f50*/  IABS R5, R13 ;  /* 0x0000000d00057213 */ /* 0x000fe40000000000 */
[----:B------:R-:W-:Y:S02]  /*6f60*/  IABS R7, R7 ;  /* 0x0000000700077213 */ /* 0x000fe40000000000 */
[----:B------:R-:W-:Y:S01]  /*6f70*/  I2FP.F32.S32 R9, R6 ;  /* 0x0000000600097245 */ /* 0x000fe20000201400 */
[----:B------:R-:W-:Y:S01]  /*6f80*/  IMAD.MOV.U32 R6, RZ, RZ, R5 ;  /* 0x000000ffff067224 */ /* 0x000fe200078e0005 */
[----:B------:R-:W-:Y:S01]  /*6f90*/  I2FP.F32.S32 R10, R10 ;  /* 0x0000000a000a7245 */ /* 0x000fe20000201400 */
[----:B------:R-:W-:Y:S01]  /*6fa0*/  IMAD.MOV.U32 R5, RZ, RZ, R7 ;  /* 0x000000ffff057224 */ /* 0x000fe200078e0007 */
[----:B------:R-:W-:Y:S02]  /*6fb0*/  FSEL R142, R16, -INF , !P4 ;  /* 0xff800000108e7808 */ /* 0x000fe40006000000 */
[----:B------:R-:W-:Y:S01]  /*6fc0*/  ISETP.NE.AND P4, PT, R11, RZ, PT ;  /* 0x000000ff0b00720c */ /* 0x000fe20003f85270 */
[----:B----4-:R-:W-:Y:S01]  /*6fd0*/  FFMA.FTZ R11, R9, -UR19, R23 ;  /* 0x80000013090b7c23 */ /* 0x010fe20008010017 */
[----:B------:R-:W-:Y:S01]  /*6fe0*/  I2FP.F32.S32 R5, R5 ;  /* 0x0000000500057245 */ /* 0x000fe20000201400 */
[----:B-1----:R-:W-:Y:S01]  /*6ff0*/  FFMA.FTZ R9, R10, -UR19, R18 ;  /* 0x800000130a097c23 */ /* 0x002fe20008010012 */
[----:B------:R-:W-:Y:S01]  /*7000*/  I2FP.F32.S32 R6, R6 ;  /* 0x0000000600067245 */ /* 0x000fe20000201400 */
[----:B------:R-:W-:Y:S01]  /*7010*/  MUFU.TANH R16, R83 ;  /* 0x0000005300107308 */ /* 0x000fe20000002400 */
[----:B------:R-:W-:Y:S01]  /*7020*/  ISETP.GE.AND P0, PT, R3, R218, PT ;  /* 0x000000da0300720c */ /* 0x000fe20003f06270 */
[----:B--2---:R-:W-:Y:S01]  /*7030*/  FFMA.FTZ R12, R5, -UR19, R12 ;  /* 0x80000013050c7c23 */ /* 0x004fe2000801000c */
[----:B------:R-:W-:Y:S01]  /*7040*/  IMAD.IADD R5, R210, 0x1, -R3 ;  /* 0x00000001d2057824 */ /* 0x000fe200078e0a03 */
[----:B------:R-:W-:Y:S01]  /*7050*/  I2FP.F32.S32 R7, R8 ;  /* 0x0000000800077245 */ /* 0x000fe20000201400 */
[----:B------:R-:W-:Y:S01]  /*7060*/  FFMA.FTZ R13, R6, -UR19, R15 ;  /* 0x80000013060d7c23 */ /* 0x000fe2000801000f */
[----:B------:R-:W-:Y:S01]  /*7070*/  FSEL R133, R20, -INF , !P4 ;  /* 0xff80000014857808 */ /* 0x000fe20006000000 */
[--C-:B------:R-:W-:Y:S01]  /*7080*/  IMAD.IADD R6, R213, 0x1, -R3.reuse ;  /* 0x00000001d5067824 */ /* 0x100fe200078e0a03 */
[----:B------:R-:W-:Y:S01]  /*7090*/  FSEL R138, R22, -INF , !P1 ;  /* 0xff800000168a7808 */ /* 0x000fe20004800000 */
[----:B------:R-:W-:Y:S01]  /*70a0*/  IMAD.IADD R8, R209, 0x1, -R3 ;  /* 0x00000001d1087824 */ /* 0x000fe200078e0a03 */
[----:B------:R-:W-:Y:S01]  /*70b0*/  IABS R5, R5 ;  /* 0x0000000500057213 */ /* 0x000fe20000000000 */
[----:B------:R-:W-:Y:S01]  /*70c0*/  FFMA.FTZ R10, R7, -UR19, R17 ;  /* 0x80000013070a7c23 */ /* 0x000fe20008010011 */
[C---:B------:R-:W-:Y:S01]  /*70d0*/  ISETP.LT.OR P4, PT, R3.reuse, R212, P0 ;  /* 0x000000d40300720c */ /* 0x040fe20000781670 */
[----:B------:R-:W1:Y:S01]  /*70e0*/  MUFU.TANH R17, R81 ;  /* 0x0000005100117308 */ /* 0x000e620000002400 */
[----:B------:R-:W-:Y:S01]  /*70f0*/  ISETP.GE.AND P1, PT, R3, R217, PT ;  /* 0x000000d90300720c */ /* 0x000fe20003f26270 */
[----:B------:R-:W-:Y:S01]  /*7100*/  IMAD.IADD R7, R214, 0x1, -R3 ;  /* 0x00000001d6077824 */ /* 0x000fe200078e0a03 */
[----:B------:R-:W-:-:S02]  /*7110*/  FSEL R141, R11, -INF , !P2 ;  /* 0xff8000000b8d7808 */ /* 0x000fc40005000000 */
[C---:B------:R-:W-:Y:S02]  /*7120*/  ISETP.GE.AND P0, PT, R3.reuse, R216, PT ;  /* 0x000000d80300720c */ /* 0x040fe40003f06270 */
[----:B------:R-:W-:Y:S01]  /*7130*/  ISETP.GE.AND P2, PT, R3, R215, PT ;  /* 0x000000d70300720c */ /* 0x000fe20003f46270 */
[----:B------:R-:W2:Y:S01]  /*7140*/  MUFU.TANH R15, R101 ;  /* 0x00000065000f7308 */ /* 0x000ea20000002400 */
[----:B------:R-:W-:Y:S01]  /*7150*/  FSEL R69, R9, -INF , !P3 ;  /* 0xff80000009457808 */ /* 0x000fe20005800000 */
[----:B------:R-:W-:Y:S01]  /*7160*/  IMAD.MOV.U32 R9, RZ, RZ, R5 ;  /* 0x000000ffff097224 */ /* 0x000fe200078e0005 */
[C---:B------:R-:W-:Y:S02]  /*7170*/  ISETP.LT.OR P3, PT, R3.reuse, R211, P1 ;  /* 0x000000d30300720c */ /* 0x040fe40000f61670 */
[C---:B------:R-:W-:Y:S02]  /*7180*/  ISETP.LT.OR P1, PT, R3.reuse, R208, P0 ;  /* 0x000000d00300720c */ /* 0x040fe40000721670 */
[----:B------:R-:W-:Y:S01]  /*7190*/  ISETP.LT.OR P0, PT, R3, R207, P2 ;  /* 0x000000cf0300720c */ /* 0x000fe20001701670 */
[----:B------:R-:W3:Y:S01]  /*71a0*/  MUFU.TANH R11, R103 ;  /* 0x00000067000b7308 */ /* 0x000ee20000002400 */
        /* <DEDUP_REMOVED lines=8> */
[----:B------:R-:W-:Y:S02]  /*7230*/  I2FP.F32.S32 R6, R9 ;  /* 0x0000000900067245 */ /* 0x000fe40000201400 */
[----:B------:R-:W-:-:S02]  /*7240*/  I2FP.F32.S32 R5, R5 ;  /* 0x0000000500057245 */ /* 0x000fc40000201400 */
[----:B------:R-:W-:Y:S01]  /*7250*/  FSEL R144, R10, -INF , !P2 ;  /* 0xff8000000a907808 */ /* 0x000fe20005000000 */
[----:B-1----:R-:W-:Y:S01]  /*7260*/  FFMA.FTZ R8, R6, -UR19, R17 ;  /* 0x8000001306087c23 */ /* 0x002fe20008010011 */
[----:B------:R-:W-:Y:S01]  /*7270*/  PLOP3.LUT P2, PT, PT, PT, UP0, 0x80, 0x0 ;  /* 0x000000000000781c */ /* 0x000fe20003f4f008 */
[----:B--2---:R-:W-:Y:S01]  /*7280*/  FFMA.FTZ R6, R5, -UR19, R15 ;  /* 0x8000001305067c23 */ /* 0x004fe2000801000f */
[----:B------:R-:W-:Y:S02]  /*7290*/  I2FP.F32.S32 R7, R7 ;  /* 0x0000000700077245 */ /* 0x000fe40000201400 */
[----:B------:R-:W-:Y:S02]  /*72a0*/  P2R R5, PR, RZ, 0x4 ;  /* 0x00000004ff057803 */ /* 0x000fe40000000000 */
[----:B------:R-:W-:Y:S01]  /*72b0*/  I2FP.F32.S32 R3, R3 ;  /* 0x0000000300037245 */ /* 0x000fe20000201400 */
[----:B------:R-:W-:Y:S01]  /*72c0*/  FFMA.FTZ R7, R7, -UR19, R16 ;  /* 0x8000001307077c23 */ /* 0x000fe20008010010 */
[----:B------:R-:W-:-:S02]  /*72d0*/  ISETP.NE.AND P6, PT, R5, RZ, PT ;  /* 0x000000ff0500720c */ /* 0x000fc40003fc5270 */
[----:B------:R-:W-:Y:S01]  /*72e0*/  FSEL R140, R12, -INF , !P5 ;  /* 0xff8000000c8c7808 */ /* 0x000fe20006800000 */
[----:B---3--:R-:W-:Y:S01]  /*72f0*/  FFMA.FTZ R3, R3, -UR19, R11 ;  /* 0x8000001303037c23 */ /* 0x008fe2000801000b */
[----:B------:R-:W-:Y:S02]  /*7300*/  FSEL R68, R8, -INF , !P4 ;  /* 0xff80000008447808 */ /* 0x000fe40006000000 */
[----:B------:R-:W-:Y:S02]  /*7310*/  FSEL R143, R7, -INF , !P3 ;  /* 0xff800000078f7808 */ /* 0x000fe40005800000 */
[----:B------:R-:W-:Y:S02]  /*7320*/  FSEL R137, R6, -INF , !P1 ;  /* 0xff80000006897808 */ /* 0x000fe40004800000 */
[----:B------:R-:W-:-:S03]  /*7330*/  FSEL R139, R3, -INF , !P0 ;  /* 0xff800000038b7808 */ /* 0x000fc60004000000 */
[----:B------:R-:W-:Y:S05]  /*7340*/  @!P6 BRA `(.L_x_2537) ;  /* 0x0000000000e0e947 */ /* 0x000fea0003800000 */
        /* <DEDUP_REMOVED lines=12> */
[----:B------:R-:W-:Y:S01]  /*7410*/  @!P0 IADD3 R3, P3, R6, UR32, RZ ;  /* 0x0000002006038c10 */ /* 0x000fe2000ff7e0ff */
[----:B------:R-:W-:Y:S01]  /*7420*/  VIADD R9, R7, UR6 ;  /* 0x0000000607097c36 */ /* 0x000fe20008000000 */
[----:B------:R-:W-:Y:S01]  /*7430*/  @!P0 LEA R5, P1, R5, R6, 0x5 ;  /* 0x0000000605058211 */ /* 0x000fe200078228ff */
[----:B------:R2:W-:Y:S03]  /*7440*/  @P0 STS.128 [R219+0x4000], RZ ;  /* 0x004000ffdb000388 */ /* 0x0005e60000000c00 */
[----:B------:R-:W-:Y:S01]  /*7450*/  @!P0 IADD3.X R11, R9, UR31, RZ, P3, !PT ;  /* 0x0000001f090b8c10 */ /* 0x000fe20009ffe4ff */
[----:B------:R-:W3:Y:S01]  /*7460*/  @!P0 LDC.64 R12, c[0x0][0x218] ;  /* 0x00008600ff0c8b82 */ /* 0x000ee20000000a00 */
[----:B------:R-:W-:-:S07]  /*7470*/  @!P0 LEA.HI.X R16, R10, R9, R8, 0x5, P1 ;  /* 0x000000090a108211 */ /* 0x000fce00008f2c08 */
        /* <DEDUP_REMOVED lines=35> */
.L_x_2539:
[----:B------:R-:W-:Y:S05]  /*76b0*/  BSYNC B0 ;  /* 0x0000000000007941 */ /* 0x000fea0003800000 */
.L_x_2538:
[----:B------:R-:W0:Y:S02]  /*76c0*/  LDGDEPBAR ;  /* 0x00000000000079af */ /* 0x000e240000000000 */
.L_x_2537:
        /* <DEDUP_REMOVED lines=9> */
[----:B------:R-:W-:Y:S02]  /*7760*/  LEA R195, R2, R194, 0x1 ;  /* 0x000000c202c37211 */ /* 0x000fe400078e08ff */
        /* <DEDUP_REMOVED lines=95> */
[----:B------:R-:W-:Y:S02]  /*7d60*/  FFMA.FTZ R5, R28, UR16, -R6 ;  /* 0x000000101c057c23 */ /* 0x000fe40008010806 */
[----:B------:R-:W-:Y:S01]  /*7d70*/  LDSM.16.MT88.4 R28, [R193+0x6000] ;  /* 0x00600000c11c783b */ /* 0x000fe20000004200 */
        /* <DEDUP_REMOVED lines=32> */
[----:B--2---:R-:W-:-:S07]  /*7f80*/  FFMA.FTZ R0, R42, UR16, -R3 ;  /* 0x000000102a007c23 */ /* 0x004fce0008010803 */
[----:B------:R2:W4:Y:S01]  /*7f90*/  MUFU.EX2 R177, R0 ;  /* 0x0000000000b17308 */ /* 0x0005220000000800 */
[----:B-1----:R-:W-:Y:S02]  /*7fa0*/  F2FP.F16.F32.PACK_AB R8, R180, R182 ;  /* 0x000000b6b408723e */ /* 0x002fe400000000ff */
[----:B---3--:R-:W-:Y:S02]  /*7fb0*/  F2FP.F16.F32.PACK_AB R9, R172, R173 ;  /* 0x000000adac09723e */ /* 0x008fe400000000ff */
        /* <DEDUP_REMOVED lines=18> */
[----:B-1----:R-:W-:-:S02]  /*80e0*/  FFMA.FTZ R2, R50, UR16, -R0 ;  /* 0x0000001032027c23 */ /* 0x002fc40008010800 */
[----:B------:R-:W-:Y:S04]  /*80f0*/  HMMA.16816.F32 R48, R8, R20, RZ ;  /* 0x000000140830723c */ /* 0x000fe800000018ff */
[----:B------:R1:W2:Y:S02]  /*8100*/  MUFU.EX2 R170, R2 ;  /* 0x0000000200aa7308 */ /* 0x0002a40000000800 */
[----:B-1----:R-:W-:Y:S01]  /*8110*/  FFMA.FTZ R2, R41, UR16, -R5 ;  /* 0x0000001029027c23 */ /* 0x002fe20008010805 */
[----:B--2---:R-:W-:-:S05]  /*8120*/  F2FP.F16.F32.PACK_AB R15, R170, R164 ;  /* 0x000000a4aa0f723e */ /* 0x004fca00000000ff */
[----:B------:R1:W-:Y:S02]  /*8130*/  MUFU.EX2 R171, R2 ;  /* 0x0000000200ab7308 */ /* 0x0003e40000000800 */
[C---:B------:R-:W-:Y:S06]  /*8140*/  HMMA.16816.F32 R88, R12.reuse, R28, RZ ;  /* 0x0000001c0c58723c */ /* 0x040fec00000018ff */
[C---:B------:R-:W-:Y:S06]  /*8150*/  HMMA.16816.F32 R116, R12.reuse, R30, RZ ;  /* 0x0000001e0c74723c */ /* 0x040fec00000018ff */
[----:B------:R-:W-:Y:S01]  /*8160*/  HMMA.16816.F32 R28, R12, R16, RZ ;  /* 0x000000100c1c723c */ /* 0x000fe200000018ff */
[----:B-1----:R-:W-:-:S02]  /*8170*/  FFMA.FTZ R2, R40, UR16, -R5 ;  /* 0x0000001028027c23 */ /* 0x002fc40008010805 */
[----:B------:R-:W1:Y:S02]  /*8180*/  LDSM.16.MT88.4 R40, [R193+0x6800] ;  /* 0x00680000c128783b */ /* 0x000e640000004200 */
[----:B------:R2:W3:Y:S01]  /*8190*/  MUFU.EX2 R174, R2 ;  /* 0x0000000200ae7308 */ /* 0x0004e20000000800 */
[C---:B------:R-:W-:Y:S06]  /*81a0*/  HMMA.16816.F32 R120, R12.reuse, R18, RZ ;  /* 0x000000120c78723c */ /* 0x040fec00000018ff */
[C---:B------:R-:W-:Y:S06]  /*81b0*/  HMMA.16816.F32 R16, R12.reuse, R20, RZ ;  /* 0x000000140c10723c */ /* 0x040fec00000018ff */
[C---:B------:R-:W-:Y:S01]  /*81c0*/  HMMA.16816.F32 R124, R12.reuse, R26, RZ ;  /* 0x0000001a0c7c723c */ /* 0x040fe200000018ff */
[--C-:B--2---:R-:W-:Y:S01]  /*81d0*/  FFMA.FTZ R2, R37, UR16, -R5.reuse ;  /* 0x0000001025027c23 */ /* 0x104fe20008010805 */
[----:B---3--:R-:W-:Y:S01]  /*81e0*/  F2FP.F16.F32.PACK_AB R8, R174, R171 ;  /* 0x000000abae08723e */ /* 0x008fe200000000ff */
[----:B------:R-:W-:Y:S03]  /*81f0*/  LDSM.16.MT88.4 R36, [R196+0x6800] ;  /* 0x00680000c424783b */ /* 0x000fe60000004200 */
        /* <DEDUP_REMOVED lines=10> */
[----:B------:R-:W-:Y:S01]  /*82a0*/  HMMA.16816.F32 R84, R12, R24, RZ ;  /* 0x000000180c54723c */ /* 0x000fe200000018ff */
[----:B------:R-:W-:Y:S03]  /*82b0*/  LDSM.16.MT88.4 R24, [R193+0x7000] ;  /* 0x00700000c118783b */ /* 0x000fe60000004200 */
[----:B------:R3:W4:Y:S03]  /*82c0*/  MUFU.EX2 R169, R2 ;  /* 0x0000000200a97308 */ /* 0x0007260000000800 */
[----:B------:R-:W-:-:S02]  /*82d0*/  F2FP.F16.F32.PACK_AB R12, R225, R224 ;  /* 0x000000e0e10c723e */ /* 0x000fc400000000ff */
[----:B------:R-:W-:Y:S01]  /*82e0*/  F2FP.F16.F32.PACK_AB R14, R222, R223 ;  /* 0x000000dfde0e723e */ /* 0x000fe200000000ff */
[----:B---3--:R-:W-:Y:S01]  /*82f0*/  FFMA.FTZ R2, R45, UR16, -R3 ;  /* 0x000000102d027c23 */ /* 0x008fe20008010803 */
[----:B----4-:R-:W-:-:S03]  /*8300*/  F2FP.F16.F32.PACK_AB R9, R169, R166 ;  /* 0x000000a6a909723e */ /* 0x010fc600000000ff */
[----:B------:R3:W-:Y:S02]  /*8310*/  MUFU.EX2 R168, R2 ;  /* 0x0000000200a87308 */ /* 0x0007e40000000800 */
[----:B---3--:R-:W-:Y:S02]  /*8320*/  FFMA.FTZ R2, R44, UR16, -R3 ;  /* 0x000000102c027c23 */ /* 0x008fe40008010803 */
[----:B------:R-:W3:Y:S04]  /*8330*/  LDSM.16.MT88.4 R44, [R195+0x6800] ;  /* 0x00680000c32c783b */ /* 0x000ee80000004200 */
[----:B------:R4:W5:Y:S02]  /*8340*/  MUFU.EX2 R167, R2 ;  /* 0x0000000200a77308 */ /* 0x0009640000000800 */
[----:B----4-:R-:W-:Y:S01]  /*8350*/  FFMA.FTZ R2, R69, UR16, -R6 ;  /* 0x0000001045027c23 */ /* 0x010fe20008010806 */
[----:B-----5:R-:W-:-:S05]  /*8360*/  F2FP.F16.F32.PACK_AB R11, R167, R168 ;  /* 0x000000a8a70b723e */ /* 0x020fca00000000ff */
[----:B------:R4:W-:Y:S02]  /*8370*/  MUFU.EX2 R179, R2 ;  /* 0x0000000200b37308 */ /* 0x0009e40000000800 */
[C---:B-1----:R-:W-:Y:S06]  /*8380*/  HMMA.16816.F32 R108, R8.reuse, R40, R60 ;  /* 0x00000028086c723c */ /* 0x042fec000000183c */
[C---:B--2---:R-:W-:Y:S06]  /*8390*/  HMMA.16816.F32 R60, R8.reuse, R34, R76 ;  /* 0x00000022083c723c */ /* 0x044fec000000184c */
[----:B------:R-:W-:Y:S01]  /*83a0*/  HMMA.16816.F32 R104, R8, R36, R56 ;  /* 0x000000240868723c */ /* 0x000fe20000001838 */
[----:B----4-:R-:W-:-:S04]  /*83b0*/  FFMA.FTZ R2, R68, UR16, -R6 ;  /* 0x0000001044027c23 */ /* 0x010fc80008010806 */
[----:B------:R1:W-:Y:S01]  /*83c0*/  MUFU.EX2 R244, R2 ;  /* 0x0000000200f47308 */ /* 0x0003e20000000800 */
[C---:B------:R-:W-:Y:S06]  /*83d0*/  HMMA.16816.F32 R100, R8.reuse, R32, R52 ;  /* 0x000000200864723c */ /* 0x040fec0000001834 */
[C---:B------:R-:W-:Y:S06]  /*83e0*/  HMMA.16816.F32 R92, R8.reuse, R42, R92 ;  /* 0x0000002a085c723c */ /* 0x040fec000000185c */
[----:B------:R-:W-:Y:S01]  /*83f0*/  HMMA.16816.F32 R56, R8, R38, R64 ;  /* 0x000000260838723c */ /* 0x000fe20000001840 */
[----:B-1----:R-:W-:-:S05]  /*8400*/  FFMA.FTZ R2, R99, UR16, -R0 ;  /* 0x0000001063027c23 */ /* 0x002fca0008010800 */
[----:B---3--:R-:W-:Y:S01]  /*8410*/  HMMA.16816.F32 R52, R8, R46, R80 ;  /* 0x0000002e0834723c */ /* 0x008fe20000001850 */
[----:B------:R1:W-:Y:S02]  /*8420*/  MUFU.EX2 R161, R2 ;  /* 0x0000000200a17308 */ /* 0x0003e40000000800 */
[----:B-1----:R-:W-:-:S06]  /*8430*/  FFMA.FTZ R2, R98, UR16, -R0 ;  /* 0x0000001062027c23 */ /* 0x002fcc0008010800 */
[----:B------:R1:W2:Y:S02]  /*8440*/  MUFU.EX2 R162, R2 ;  /* 0x0000000200a27308 */ /* 0x0002a40000000800 */
[----:B-1----:R-:W-:Y:S01]  /*8450*/  FFMA.FTZ R2, R97, UR16, -R0 ;  /* 0x0000001061027c23 */ /* 0x002fe20008010800 */
[----:B--2---:R-:W-:-:S05]  /*8460*/  F2FP.F16.F32.PACK_AB R13, R162, R161 ;  /* 0x000000a1a20d723e */ /* 0x004fca00000000ff */
[----:B------:R1:W-:Y:S02]  /*8470*/  MUFU.EX2 R160, R2 ;  /* 0x0000000200a07308 */ /* 0x0003e40000000800 */
[----:B-1----:R-:W-:Y:S02]  /*8480*/  FFMA.FTZ R2, R96, UR16, -R0 ;  /* 0x0000001060027c23 */ /* 0x002fe40008010800 */
[----:B------:R-:W-:Y:S04]  /*8490*/  HMMA.16816.F32 R96, R8, R44, R48 ;  /* 0x0000002c0860723c */ /* 0x000fe80000001830 */
        /* <DEDUP_REMOVED lines=27> */
[C---:B------:R-:W-:Y:S01]  /*8650*/  HMMA.16816.F32 R128, R12.reuse, R44, R16 ;  /* 0x0000002c0c80723c */ /* 0x040fe20000001810 */
[----:B------:R-:W1:Y:S03]  /*8660*/  LDSM.16.MT88.4 R16, [R194+0x7000] ;  /* 0x00700000c210783b */ /* 0x000e660000004200 */
[----:B------:R2:W-:Y:S02]  /*8670*/  MUFU.EX2 R152, R2 ;  /* 0x0000000200987308 */ /* 0x0005e40000000800 */
        /* <DEDUP_REMOVED lines=8> */
[C---:B------:R-:W-:Y:S06]  /*8700*/  HMMA.16816.F32 R108, R8.reuse, R24, R108 ;  /* 0x00000018086c723c */ /* 0x040fec000000186c */
[C---:B------:R-:W-:Y:S01]  /*8710*/  HMMA.16816.F32 R64, R8.reuse, R20, R104 ;  /* 0x000000140840723c */ /* 0x040fe20000001868 */
[----:B------:R-:W-:Y:S05]  /*8720*/  LDSM.16.MT88.4 R104, [R196+0x7800] ;  /* 0x00780000c468783b */ /* 0x000fea0000004200 */
[----:B-1----:R-:W-:Y:S01]  /*8730*/  HMMA.16816.F32 R116, R8, R16, R100 ;  /* 0x000000100874723c */ /* 0x002fe20000001864 */
[----:B--2---:R-:W-:-:S04]  /*8740*/  FFMA.FTZ R2, R148, UR16, -R0 ;  /* 0x0000001094027c23 */ /* 0x004fc80008010800 */
[----:B------:R1:W2:Y:S01]  /*8750*/  MUFU.EX2 R149, R2 ;  /* 0x0000000200957308 */ /* 0x0002a20000000800 */
[C---:B------:R-:W-:Y:S06]  /*8760*/  HMMA.16816.F32 R92, R8.reuse, R26, R92 ;  /* 0x0000001a085c723c */ /* 0x040fec000000185c */
[C---:B------:R-:W-:Y:S06]  /*8770*/  HMMA.16816.F32 R56, R8.reuse, R22, R56 ;  /* 0x000000160838723c */ /* 0x040fec0000001838 */
        /* <DEDUP_REMOVED lines=15> */
[----:B------:R-:W-:Y:S06]  /*8870*/  HMMA.16816.F32 R132, R8, R28, R96 ;  /* 0x0000001c0884723c */ /* 0x000fec0000001860 */
[----:B------:R-:W-:Y:S01]  /*8880*/  HMMA.16816.F32 R96, R12, R20, R84 ;  /* 0x000000140c60723c */ /* 0x000fe20000001854 */
[----:B------:R-:W-:-:S04]  /*8890*/  FADD.FTZ R8, R173, R172 ;  /* 0x000000acad087221 */ /* 0x000fc80000010000 */
[----:B------:R-:W-:Y:S01]  /*88a0*/  FADD.FTZ R8, R175, R8 ;  /* 0x00000008af087221 */ /* 0x000fe20000010000 */
[----:B------:R-:W-:Y:S01]  /*88b0*/  HMMA.16816.F32 R40, R12, R26, R40 ;  /* 0x0000001a0c28723c */ /* 0x000fe20000001828 */
[----:B-1----:R-:W-:-:S05]  /*88c0*/  FFMA.FTZ R2, R142, UR16, -R5 ;  /* 0x000000108e027c23 */ /* 0x002fca0008010805 */
[C---:B------:R-:W-:Y:S01]  /*88d0*/  HMMA.16816.F32 R36, R12.reuse, R22, R36 ;  /* 0x000000160c24723c */ /* 0x040fe20000001824 */
[----:B------:R1:W-:Y:S05]  /*88e0*/  MUFU.EX2 R74, R2 ;  /* 0x00000002004a7308 */ /* 0x0003ea0000000800 */
[C---:B------:R-:W-:Y:S06]  /*88f0*/  HMMA.16816.F32 R16, R12.reuse, R18, R32 ;  /* 0x000000120c10723c */ /* 0x040fec0000001820 */
[----:B------:R-:W-:Y:S01]  /*8900*/  HMMA.16816.F32 R12, R12, R30, R44 ;  /* 0x0000001e0c0c723c */ /* 0x000fe2000000182c */
[----:B-1----:R-:W-:Y:S01]  /*8910*/  FFMA.FTZ R2, R138, UR16, -R5 ;  /* 0x000000108a027c23 */ /* 0x002fe20008010805 */
[----:B------:R-:W-:-:S03]  /*8920*/  F2FP.F16.F32.PACK_AB R138, R244, R179 ;  /* 0x000000b3f48a723e */ /* 0x000fc600000000ff */
[----:B------:R1:W-:Y:S02]  /*8930*/  MUFU.EX2 R69, R2 ;  /* 0x0000000200457308 */ /* 0x0003e40000000800 */
[----:B-1----:R-:W-:Y:S01]  /*8940*/  FFMA.FTZ R2, R136, UR16, -R5 ;  /* 0x0000001088027c23 */ /* 0x002fe20008010805 */
[----:B------:R-:W-:-:S05]  /*8950*/  F2FP.F16.F32.PACK_AB R136, R184, R220 ;  /* 0x000000dcb888723e */ /* 0x000fca00000000ff */
[----:B------:R1:W-:Y:S02]  /*8960*/  MUFU.EX2 R68, R2 ;  /* 0x0000000200447308 */ /* 0x0003e40000000800 */
[----:B-1----:R-:W-:Y:S01]  /*8970*/  FFMA.FTZ R2, R137, UR16, -R5 ;  /* 0x0000001089027c23 */ /* 0x002fe20008010805 */
[----:B--2---:R-:W-:Y:S01]  /*8980*/  F2FP.F16.F32.PACK_AB R137, R75, R145 ;  /* 0x000000914b89723e */ /* 0x004fe200000000ff */
        /* <DEDUP_REMOVED lines=9> */
[----:B------:R-:W-:-:S04]  /*8a20*/  F2FP.F16.F32.PACK_AB R140, R69, R74 ;  /* 0x0000004a458c723e */ /* 0x000fc800000000ff */
[----:B------:R2:W-:Y:S01]  /*8a30*/  MUFU.EX2 R10, R2 ;  /* 0x00000002000a7308 */ /* 0x0005e20000000800 */
[----:B---3--:R-:W-:-:S07]  /*8a40*/  F2FP.F16.F32.PACK_AB R141, R11, R24 ;  /* 0x000000180b8d723e */ /* 0x008fce00000000ff */
        /* <DEDUP_REMOVED lines=84> */
[----:B------:R-:W-:Y:S01]  /*8f90*/  UIADD3 UR20, UR14, -0x2, URZ ;  /* 0xfffffffe0e147890 */ /* 0x000fe2000fffe03f */
[----:B------:R-:W-:Y:S01]  /*8fa0*/  ISETP.GE.AND P1, PT, R250, UR4, PT ;  /* 0x00000004fa007c0c */ /* 0x000fe2000bf26270 */
[----:B------:R-:W-:-:S04]  /*8fb0*/  DEPBAR.LE SB0, 0x0 ;  /* 0x000080000000791a */ /* 0x000fc80000000000 */
[----:B------:R-:W-:Y:S01]  /*8fc0*/  USHF.R.S32.HI UR7, URZ, 0x1f, UR20 ;  /* 0x0000001f3f077899 */ /* 0x000fe20008011414 */
[----:B------:R-:W-:Y:S01]  /*8fd0*/  BAR.SYNC.DEFER_BLOCKING 0x0 ;  /* 0x0000000000007b1d */ /* 0x000fe20000010000 */
[----:B------:R-:W-:Y:S01]  /*8fe0*/  UIMAD UR6, UR15, UR20, URZ ;  /* 0x000000140f0672a4 */ /* 0x000fe2000f8e023f */
[----:B------:R-:W-:Y:S01]  /*8ff0*/  IMAD.U32 R2, RZ, RZ, UR20 ;  /* 0x00000014ff027e24 */ /* 0x000fe2000f8e00ff */
[----:B------:R-:W-:Y:S01]  /*9000*/  USHF.L.U32 UR4, UR9, 0x5, URZ ;  /* 0x0000000509047899 */ /* 0x000fe2000800063f */
[----:B------:R-:W-:Y:S01]  /*9010*/  IMAD.U32 R5, RZ, RZ, UR8 ;  /* 0x00000008ff057e24 */ /* 0x000fe2000f8e00ff */
[----:B------:R-:W-:Y:S01]  /*9020*/  UIMAD UR6, UR7, UR18, UR6 ;  /* 0x00000012070672a4 */ /* 0x000fe2000f8e0206 */
[----:B------:R-:W-:Y:S02]  /*9030*/  IMAD.WIDE.U32 R2, R2, UR18, R226 ;  /* 0x0000001202027c25 */ /* 0x000fe4000f8e00e2 */
[----:B------:R-:W1:Y:S01]  /*9040*/  @!P1 LDC.64 R10, c[0x0][0x220] ;  /* 0x00008800ff0a9b82 */ /* 0x000e620000000a00 */
[----:B------:R-:W-:Y:S01]  /*9050*/  UIMAD.WIDE.U32 UR28, UR8, 0x20, URZ ;  /* 0x00000020081c78a5 */ /* 0x000fe2000f8e003f */
[----:B------:R-:W-:Y:S01]  /*9060*/  P2R R248, PR, RZ, 0x2 ;  /* 0x00000002fff87803 */ /* 0x000fe20000000000 */
[----:B------:R-:W-:Y:S01]  /*9070*/  VOTEU.ALL UP0, P1 ;  /* 0x00000000003f7886 */ /* 0x000fe20000800000 */
[----:B------:R-:W-:Y:S01]  /*9080*/  VIADD R3, R3, UR6 ;  /* 0x0000000603037c36 */ /* 0x000fe20008000000 */
[C---:B------:R-:W-:Y:S01]  /*9090*/  @!P1 IADD3 R0, P2, R2.reuse, UR24, RZ ;  /* 0x0000001802009c10 */ /* 0x040fe2000ff5e0ff */
[----:B------:R-:W-:Y:S01]  /*90a0*/  IMAD.U32 R4, RZ, RZ, UR4 ;  /* 0x00000004ff047e24 */ /* 0x000fe2000f8e00ff */
[----:B------:R-:W-:Y:S01]  /*90b0*/  @!P1 IADD3 R7, P0, R2, UR28, RZ ;  /* 0x0000001c02079c10 */ /* 0x000fe2000ff1e0ff */
[----:B------:R-:W2:Y:S01]  /*90c0*/  @!P1 LDC.64 R8, c[0x0][0x220] ;  /* 0x00008800ff089b82 */ /* 0x000ea20000000a00 */
[C---:B------:R-:W-:Y:S01]  /*90d0*/  @!P1 IADD3.X R12, R3.reuse, UR21, RZ, P2, !PT ;  /* 0x00000015030c9c10 */ /* 0x040fe200097fe4ff */
[----:B------:R-:W-:Y:S01]  /*90e0*/  @!UP0 UIMAD UR4, UR9, 0x30, URZ ;  /* 0x00000030090488a4 */ /* 0x000fe2000f8e023f */
[----:B------:R-:W-:Y:S01]  /*90f0*/  @!P1 IADD3.X R13, R3, UR29, R4, P0, !PT ;  /* 0x0000001d030d9c10 */ /* 0x000fe200087fe404 */
[----:B------:R-:W-:Y:S01]  /*9100*/  @!P1 IMAD.WIDE.U32 R4, R5, 0x30, R2 ;  /* 0x0000003005049825 */ /* 0x000fe200078e0002 */
[----:B------:R-:W-:-:S03]  /*9110*/  UISETP.GT.AND UP1, UPT, UR20, UR12, UPT ;  /* 0x0000000c1400728c */ /* 0x000fc6000bf24270 */
[----:B------:R-:W3:Y:S01]  /*9120*/  @!P1 LDC.64 R14, c[0x0][0x220] ;  /* 0x00008800ff0e9b82 */ /* 0x000ee20000000a00 */
[----:B------:R-:W-:Y:S07]  /*9130*/  @P1 STS.128 [R219+0x6000], RZ ;  /* 0x006000ffdb001388 */ /* 0x000fee0000000c00 */
        /* <DEDUP_REMOVED lines=41> */
[----:B------:R-:W5:Y:S04]  /*93d0*/  LDSM.16.M88.4 R36, [R198+0x4800] ;  /* 0x00480000c624783b */ /* 0x000f680000000200 */
[----:B------:R-:W5:Y:S04]  /*93e0*/  LDSM.16.M88.4 R24, [R202] ;  /* 0x00000000ca18783b */ /* 0x000f680000000200 */
[----:B------:R-:W5:Y:S04]  /*93f0*/  LDSM.16.M88.4 R60, [R198+0x5000] ;  /* 0x00500000c63c783b */ /* 0x000f680000000200 */
[----:B------:R-:W5:Y:S01]  /*9400*/  LDSM.16.M88.4 R64, [R198+0x5800] ;  /* 0x00580000c640783b */ /* 0x000f620000000200 */
        /* <DEDUP_REMOVED lines=10> */
[C---:B------:R-:W-:Y:S06]  /*94b0*/  HMMA.16816.F32 R152, R4.reuse, R28, RZ ;  /* 0x0000001c0498723c */ /* 0x040fec00000018ff */
[C---:B----4-:R-:W-:Y:S06]  /*94c0*/  HMMA.16816.F32 R148, R4.reuse, R16, RZ ;  /* 0x000000100494723c */ /* 0x050fec00000018ff */
[C---:B------:R-:W-:Y:S06]  /*94d0*/  HMMA.16816.F32 R160, R4.reuse, R30, RZ ;  /* 0x0000001e04a0723c */ /* 0x040fec00000018ff */
[----:B------:R-:W-:Y:S06]  /*94e0*/  HMMA.16816.F32 R144, R4, R18, RZ ;  /* 0x000000120490723c */ /* 0x000fec00000018ff */
[C---:B------:R-:W-:Y:S06]  /*94f0*/  HMMA.16816.F32 R172, R8.reuse, R34, RZ ;  /* 0x0000002208ac723c */ /* 0x040fec00000018ff */
[C---:B------:R-:W-:Y:S01]  /*9500*/  HMMA.16816.F32 R180, R8.reuse, R14, RZ ;  /* 0x0000000e08b4723c */ /* 0x040fe200000018ff */
[----:B------:R-:W1:Y:S05]  /*9510*/  LDSM.16.M88.4 R12, [R200+0x2000] ;  /* 0x00200000c80c783b */ /* 0x000e6a0000000200 */
[C---:B------:R-:W-:Y:S06]  /*9520*/  HMMA.16816.F32 R32, R8.reuse, R28, RZ ;  /* 0x0000001c0820723c */ /* 0x040fec00000018ff */
[C---:B------:R-:W-:Y:S06]  /*9530*/  HMMA.16816.F32 R4, R8.reuse, R16, RZ ;  /* 0x000000100804723c */ /* 0x040fec00000018ff */
[C---:B------:R-:W-:Y:S06]  /*9540*/  HMMA.16816.F32 R28, R8.reuse, R30, RZ ;  /* 0x0000001e081c723c */ /* 0x040fec00000018ff */
[----:B------:R-:W-:Y:S01]  /*9550*/  HMMA.16816.F32 R8, R8, R18, RZ ;  /* 0x000000120808723c */ /* 0x000fe200000018ff */
[----:B------:R-:W2:Y:S05]  /*9560*/  LDSM.16.M88.4 R16, [R200] ;  /* 0x00000000c810783b */ /* 0x000eaa0000000200 */
[C---:B---3--:R-:W-:Y:S01]  /*9570*/  HMMA.16816.F32 R240, R20.reuse, R56, R40 ;  /* 0x0000003814f0723c */ /* 0x048fe20000001828 */
[----:B------:R-:W3:Y:S05]  /*9580*/  LDSM.16.M88.4 R40, [R204] ;  /* 0x00000000cc28783b */ /* 0x000eea0000000200 */
[----:B-----5:R-:W-:Y:S06]  /*9590*/  HMMA.16816.F32 R228, R20, R38, R164 ;  /* 0x0000002614e4723c */ /* 0x020fec00000018a4 */
[----:B------:R-:W-:Y:S06]  /*95a0*/  HMMA.16816.F32 R176, R24, R56, R176 ;  /* 0x0000003818b0723c */ /* 0x000fec00000018b0 */
[C---:B------:R-:W-:Y:S06]  /*95b0*/  HMMA.16816.F32 R236, R20.reuse, R58, R168 ;  /* 0x0000003a14ec723c */ /* 0x040fec00000018a8 */
[C---:B------:R-:W-:Y:S06]  /*95c0*/  HMMA.16816.F32 R232, R20.reuse, R36, R156 ;  /* 0x0000002414e8723c */ /* 0x040fec000000189c */
[C---:B------:R-:W-:Y:S06]  /*95d0*/  HMMA.16816.F32 R224, R20.reuse, R60, R152 ;  /* 0x0000003c14e0723c */ /* 0x040fec0000001898 */
[C---:B------:R-:W-:Y:S06]  /*95e0*/  HMMA.16816.F32 R188, R20.reuse, R64, R148 ;  /* 0x0000004014bc723c */ /* 0x040fec0000001894 */
[C---:B------:R-:W-:Y:S06]  /*95f0*/  HMMA.16816.F32 R184, R20.reuse, R62, R160 ;  /* 0x0000003e14b8723c */ /* 0x040fec00000018a0 */
[----:B------:R-:W-:Y:S01]  /*9600*/  HMMA.16816.F32 R168, R20, R66, R144 ;  /* 0x0000004214a8723c */ /* 0x000fe20000001890 */
[----:B------:R-:W-:Y:S05]  /*9610*/  LDSM.16.M88.4 R20, [R197+0x1800] ;  /* 0x00180000c514783b */ /* 0x000fea0000000200 */
[C---:B------:R-:W-:Y:S01]  /*9620*/  HMMA.16816.F32 R156, R24.reuse, R60, R32 ;  /* 0x0000003c189c723c */ /* 0x040fe20000001820 */
[----:B------:R-:W-:Y:S05]  /*9630*/  LDSM.16.M88.4 R32, [R197+0x800] ;  /* 0x00080000c520783b */ /* 0x000fea0000000200 */
[C---:B------:R-:W-:Y:S06]  /*9640*/  HMMA.16816.F32 R152, R24.reuse, R58, R180 ;  /* 0x0000003a1898723c */ /* 0x040fec00000018b4 */
[C---:B------:R-:W-:Y:S01]  /*9650*/  HMMA.16816.F32 R220, R24.reuse, R64, R4 ;  /* 0x0000004018dc723c */ /* 0x040fe20000001804 */
[----:B------:R-:W4:Y:S05]  /*9660*/  LDSM.16.M88.4 R4, [R201+0x2000] ;  /* 0x00200000c904783b */ /* 0x000f2a0000000200 */
[C---:B------:R-:W-:Y:S06]  /*9670*/  HMMA.16816.F32 R164, R24.reuse, R36, R76 ;  /* 0x0000002418a4723c */ /* 0x040fec000000184c */
[C---:B------:R-:W-:Y:S01]  /*9680*/  HMMA.16816.F32 R148, R24.reuse, R38, R172 ;  /* 0x000000261894723c */ /* 0x040fe200000018ac */
[----:B------:R-:W-:Y:S05]  /*9690*/  LDSM.16.M88.4 R36, [R197] ;  /* 0x00000000c524783b */ /* 0x000fea0000000200 */
[C---:B------:R-:W-:Y:S01]  /*96a0*/  HMMA.16816.F32 R76, R24.reuse, R66, R8 ;  /* 0x00000042184c723c */ /* 0x040fe20000001808 */
[----:B------:R-:W5:Y:S05]  /*96b0*/  LDSM.16.M88.4 R8, [R201] ;  /* 0x00000000c908783b */ /* 0x000f6a0000000200 */
[----:B------:R-:W-:Y:S01]  /*96c0*/  HMMA.16816.F32 R144, R24, R62, R28 ;  /* 0x0000003e1890723c */ /* 0x000fe2000000181c */
[----:B------:R-:W5:Y:S01]  /*96d0*/  LDSM.16.M88.4 R28, [R197+0x1000] ;  /* 0x00100000c51c783b */ /* 0x000f620000000200 */
[----:B------:R-:W-:-:S04]  /*96e0*/  DEPBAR.LE SB0, 0x0 ;  /* 0x000080000000791a */ /* 0x000fc80000000000 */
[----:B-1----:R-:W-:Y:S06]  /*96f0*/  HMMA.16816.F32 R24, R12, R50, R228 ;  /* 0x000000320c18723c */ /* 0x002fec00000018e4 */
[-C--:B--2---:R-:W-:Y:S06]  /*9700*/  HMMA.16816.F32 R176, R16, R52.reuse, R176 ;  /* 0x0000003410b0723c */ /* 0x084fec00000018b0 */
[C---:B------:R-:W-:Y:S06]  /*9710*/  HMMA.16816.F32 R64, R12.reuse, R52, R240 ;  /* 0x000000340c40723c */ /* 0x040fec00000018f0 */
[C---:B------:R-:W-:Y:S06]  /*9720*/  HMMA.16816.F32 R56, R12.reuse, R48, R232 ;  /* 0x000000300c38723c */ /* 0x040fec00000018e8 */
[C---:B------:R-:W-:Y:S06]  /*9730*/  HMMA.16816.F32 R160, R12.reuse, R44, R224 ;  /* 0x0000002c0ca0723c */ /* 0x040fec00000018e0 */
[C---:B---3--:R-:W-:Y:S06]  /*9740*/  HMMA.16816.F32 R188, R12.reuse, R40, R188 ;  /* 0x000000280cbc723c */ /* 0x048fec00000018bc */
        /* <DEDUP_REMOVED lines=9> */
[----:B----4-:R-:W-:Y:S06]  /*97e0*/  HMMA.16816.F32 R44, R4, R34, R24 ;  /* 0x00000022042c723c */ /* 0x010fec0000001818 */
[----:B------:R-:W-:Y:S06]  /*97f0*/  HMMA.16816.F32 R144, R16, R42, R76 ;  /* 0x0000002a1090723c */ /* 0x000fec000000184c */
[-C--:B-----5:R-:W-:Y:S06]  /*9800*/  HMMA.16816.F32 R24, R8, R36.reuse, R176 ;  /* 0x000000240818723c */ /* 0x0a0fec00000018b0 */
[C---:B------:R-:W-:Y:S06]  /*9810*/  HMMA.16816.F32 R76, R4.reuse, R36, R64 ;  /* 0x00000024044c723c */ /* 0x040fec0000001840 */
[----:B------:R-:W-:Y:S01]  /*9820*/  HMMA.16816.F32 R64, R4, R38, R60 ;  /* 0x000000260440723c */ /* 0x000fe2000000183c */
[----:B------:R-:W-:Y:S01]  /*9830*/  FMUL.FTZ R74, R44, UR22 ;  /* 0x000000162c4a7c20 */ /* 0x000fe20008410000 */
[----:B------:R-:W-:-:S04]  /*9840*/  FMUL.FTZ R75, R46, UR22 ;  /* 0x000000162e4b7c20 */ /* 0x000fc80008410000 */
        /* <DEDUP_REMOVED lines=16> */
[----:B------:R-:W-:Y:S01]  /*9950*/  HMMA.16816.F32 R52, R4, R22, R180 ;  /* 0x000000160434723c */ /* 0x000fe200000018b4 */
        /* <DEDUP_REMOVED lines=8> */
[----:B------:R-:W-:-:S04]  /*99e0*/  FMUL.FTZ R158, R50, UR22 ;  /* 0x00000016329e7c20 */ /* 0x000fc80008410000 */
        /* <DEDUP_REMOVED lines=9> */
[----:B------:R-:W-:-:S03]  /*9a80*/  FMUL.FTZ R54, R54, UR22 ;  /* 0x0000001636367c20 */ /* 0x000fc60008410000 */
[----:B------:R-:W-:Y:S01]  /*9a90*/  FMUL.FTZ R150, R13, UR22 ;  /* 0x000000160d967c20 */ /* 0x000fe20008410000 */
[C---:B------:R-:W-:Y:S01]  /*9aa0*/  HMMA.16816.F32 R32, R8.reuse, R34, R164 ;  /* 0x000000220820723c */ /* 0x040fe200000018a4 */
[----:B------:R-:W1:Y:S01]  /*9ab0*/  MUFU.TANH R13, R24 ;  /* 0x00000018000d7308 */ /* 0x000e620000002400 */
[----:B------:R-:W-:Y:S01]  /*9ac0*/  FMUL.FTZ R148, R14, UR22 ;  /* 0x000000160e947c20 */ /* 0x000fe20008410000 */
[----:B------:R-:W-:Y:S01]  /*9ad0*/  FMUL.FTZ R171, R52, UR22 ;  /* 0x0000001634ab7c20 */ /* 0x000fe20008410000 */
[----:B------:R-:W-:Y:S01]  /*9ae0*/  FMUL.FTZ R151, R15, UR22 ;  /* 0x000000160f977c20 */ /* 0x000fe20008410000 */
[----:B------:R-:W-:Y:S01]  /*9af0*/  FMUL.FTZ R169, R5, UR22 ;  /* 0x0000001605a97c20 */ /* 0x000fe20008410000 */
[C---:B------:R-:W-:Y:S01]  /*9b00*/  HMMA.16816.F32 R36, R8.reuse, R38, R172 ;  /* 0x000000260824723c */ /* 0x040fe200000018ac */
[----:B------:R-:W-:Y:S01]  /*9b10*/  FMUL.FTZ R166, R4, UR22 ;  /* 0x0000001604a67c20 */ /* 0x000fe20008410000 */
[----:B------:R-:W-:Y:S01]  /*9b20*/  IMAD.IADD R5, R209, 0x1, -R0 ;  /* 0x00000001d1057824 */ /* 0x000fe200078e0a00 */
[----:B------:R-:W-:Y:S01]  /*9b30*/  IABS R4, R3 ;  /* 0x0000000300047213 */ /* 0x000fe20000000000 */
[----:B------:R-:W-:Y:S01]  /*9b40*/  FMUL.FTZ R168, R6, UR22 ;  /* 0x0000001606a87c20 */ /* 0x000fe20008410000 */
[----:B------:R-:W-:Y:S01]  /*9b50*/  IABS R3, R2 ;  /* 0x0000000200037213 */ /* 0x000fe20000000000 */
[----:B------:R-:W-:Y:S01]  /*9b60*/  HMMA.16816.F32 R8, R8, R22, R144 ;  /* 0x000000160808723c */ /* 0x000fe20000001890 */
[----:B------:R-:W-:Y:S01]  /*9b70*/  IABS R2, R5 ;  /* 0x0000000500027213 */ /* 0x000fe20000000000 */
[----:B------:R-:W-:Y:S01]  /*9b80*/  IMAD.MOV.U32 R5, RZ, RZ, R4 ;  /* 0x000000ffff057224 */ /* 0x000fe200078e0004 */
[----:B------:R-:W2:Y:S01]  /*9b90*/  MUFU.TANH R6, R76 ;  /* 0x0000004c00067308 */ /* 0x000ea20000002400 */
[----:B------:R-:W-:-:S02]  /*9ba0*/  IMAD.MOV.U32 R4, RZ, RZ, R3 ;  /* 0x000000ffff047224 */ /* 0x000fc400078e0003 */
[----:B------:R-:W-:Y:S01]  /*9bb0*/  FMUL.FTZ R170, R7, UR22 ;  /* 0x0000001607aa7c20 */ /* 0x000fe20008410000 */
[----:B------:R-:W-:Y:S01]  /*9bc0*/  FMUL.FTZ R20, R16, UR22 ;  /* 0x0000001610147c20 */ /* 0x000fe20008410000 */
[----:B------:R-:W-:Y:S01]  /*9bd0*/  FMUL.FTZ R146, R12, UR22 ;  /* 0x000000160c927c20 */ /* 0x000fe20008410000 */
[----:B------:R-:W-:Y:S01]  /*9be0*/  I2FP.F32.S32 R3, R5 ;  /* 0x0000000500037245 */ /* 0x000fe20000201400 */
[----:B------:R-:W-:Y:S01]  /*9bf0*/  FMUL.FTZ R22, R17, UR22 ;  /* 0x0000001611167c20 */ /* 0x000fe20008410000 */
[----:B------:R-:W-:Y:S01]  /*9c00*/  I2FP.F32.S32 R5, R4 ;  /* 0x0000000400057245 */ /* 0x000fe20000201400 */
[----:B------:R-:W3:Y:S01]  /*9c10*/  MUFU.TANH R12, R26 ;  /* 0x0000001a000c7308 */ /* 0x000ee20000002400 */
[----:B------:R-:W-:Y:S01]  /*9c20*/  I2FP.F32.S32 R4, R2 ;  /* 0x0000000200047245 */ /* 0x000fe20000201400 */
[----:B-1----:R-:W-:Y:S01]  /*9c30*/  FFMA.FTZ R13, R3, -UR19, R13 ;  /* 0x80000013030d7c23 */ /* 0x002fe2000801000d */
[----:B------:R-:W-:Y:S02]  /*9c40*/  IMAD.IADD R3, R214, 0x1, -R0 ;  /* 0x00000001d6037824 */ /* 0x000fe400078e0a00 */
[----:B------:R-:W-:Y:S01]  /*9c50*/  FMUL.FTZ R174, R55, UR22 ;  /* 0x0000001637ae7c20 */ /* 0x000fe20008410000 */
[----:B------:R-:W-:-:S02]  /*9c60*/  VIADD R2, R0, 0x1 ;  /* 0x0000000100027836 */ /* 0x000fc40000000000 */
[----:B------:R-:W-:Y:S01]  /*9c70*/  FMUL.FTZ R23, R19, UR22 ;  /* 0x0000001613177c20 */ /* 0x000fe20008410000 */
[----:B------:R-:W-:Y:S01]  /*9c80*/  FMUL.FTZ R38, R38, UR22 ;  /* 0x0000001626267c20 */ /* 0x000fe20008410000 */
[----:B------:R-:W-:Y:S01]  /*9c90*/  IABS R3, R3 ;  /* 0x0000000300037213 */ /* 0x000fe20000000000 */
[----:B------:R-:W1:Y:S01]  /*9ca0*/  MUFU.TANH R14, R25 ;  /* 0x00000019000e7308 */ /* 0x000e620000002400 */
[C---:B------:R-:W-:Y:S01]  /*9cb0*/  ISETP.GE.AND P4, PT, R2.reuse, R218, PT ;  /* 0x000000da0200720c */ /* 0x040fe20003f86270 */
[----:B------:R-:W-:Y:S01]  /*9cc0*/  IMAD.IADD R7, R213, 0x1, -R2 ;  /* 0x00000001d5077824 */ /* 0x000fe200078e0a02 */
[----:B------:R-:W-:Y:S01]  /*9cd0*/  ISETP.GE.AND P3, PT, R2, R217, PT ;  /* 0x000000d90200720c */ /* 0x000fe20003f66270 */
[----:B------:R-:W-:Y:S01]  /*9ce0*/  FMUL.FTZ R172, R11, UR22 ;  /* 0x000000160bac7c20 */ /* 0x000fe20008410000 */
[----:B--2---:R-:W-:Y:S01]  /*9cf0*/  FFMA.FTZ R11, R4, -UR19, R6 ;  /* 0x80000013040b7c23 */ /* 0x004fe20008010006 */
[----:B------:R-:W-:Y:S01]  /*9d00*/  IMAD.MOV.U32 R4, RZ, RZ, R3 ;  /* 0x000000ffff047224 */ /* 0x000fe200078e0003 */
[----:B------:R-:W-:Y:S01]  /*9d10*/  ISETP.GE.AND P2, PT, R2, R216, PT ;  /* 0x000000d80200720c */ /* 0x000fe20003f46270 */
[----:B---3--:R-:W-:Y:S01]  /*9d20*/  FFMA.FTZ R12, R5, -UR19, R12 ;  /* 0x80000013050c7c23 */ /* 0x008fe2000801000c */
[--C-:B------:R-:W-:Y:S01]  /*9d30*/  IMAD.IADD R5, R210, 0x1, -R2.reuse ;  /* 0x00000001d2057824 */ /* 0x100fe200078e0a02 */
[C---:B------:R-:W-:Y:S01]  /*9d40*/  ISETP.GE.AND P0, PT, R2.reuse, R215, PT ;  /* 0x000000d70200720c */ /* 0x040fe20003f06270 */
[----:B------:R-:W2:Y:S01]  /*9d50*/  MUFU.TANH R17, R79 ;  /* 0x0000004f00117308 */ /* 0x000ea20000002400 */
[--C-:B------:R-:W-:Y:S01]  /*9d60*/  IMAD.IADD R6, R209, 0x1, -R2.reuse ;  /* 0x00000001d1067824 */ /* 0x100fe200078e0a02 */
[----:B------:R-:W-:Y:S01]  /*9d70*/  ISETP.LT.OR P6, PT, R2, R212, P4 ;  /* 0x000000d40200720c */ /* 0x000fe200027c1670 */
[----:B------:R-:W-:Y:S01]  /*9d80*/  FMUL.FTZ R52, R8, UR22 ;  /* 0x0000001608347c20 */ /* 0x000fe20008410000 */
[----:B------:R-:W-:Y:S01]  /*9d90*/  IABS R3, R5 ;  /* 0x0000000500037213 */ /* 0x000fe20000000000 */
[----:B------:R-:W-:Y:S01]  /*9da0*/  IMAD.IADD R5, R214, 0x1, -R2 ;  /* 0x00000001d6057824 */ /* 0x000fe200078e0a02 */
[C---:B------:R-:W-:Y:S01]  /*9db0*/  ISETP.LT.OR P5, PT, R2.reuse, R211, P3 ;  /* 0x000000d30200720c */ /* 0x040fe20001fa1670 */
[----:B------:R-:W-:Y:S01]  /*9dc0*/  FMUL.FTZ R55, R9, UR22 ;  /* 0x0000001609377c20 */ /* 0x000fe20008410000 */
[----:B------:R-:W-:Y:S01]  /*9dd0*/  ISETP.LT.OR P1, PT, R2, R208, P2 ;  /* 0x000000d00200720c */ /* 0x000fe20001721670 */
[----:B------:R-:W3:Y:S01]  /*9de0*/  MUFU.TANH R8, R78 ;  /* 0x0000004e00087308 */ /* 0x000ee20000002400 */
[----:B------:R-:W-:Y:S01]  /*9df0*/  IABS R5, R5 ;  /* 0x0000000500057213 */ /* 0x000fe20000000000 */
[----:B------:R-:W-:Y:S01]  /*9e00*/  FMUL.FTZ R36, R36, UR22 ;  /* 0x0000001624247c20 */ /* 0x000fe20008410000 */
[----:B------:R-:W-:Y:S01]  /*9e10*/  ISETP.LT.OR P0, PT, R2, R207, P0 ;  /* 0x000000cf0200720c */ /* 0x000fe20000701670 */
[----:B------:R-:W-:Y:S01]  /*9e20*/  IMAD.MOV.U32 R2, RZ, RZ, R3 ;  /* 0x000000ffff027224 */ /* 0x000fe200078e0003 */
[----:B------:R-:W-:Y:S01]  /*9e30*/  IABS R7, R7 ;  /* 0x0000000700077213 */ /* 0x000fe20000000000 */
[----:B------:R-:W-:Y:S01]  /*9e40*/  IMAD.MOV.U32 R15, RZ, RZ, R5 ;  /* 0x000000ffff0f7224 */ /* 0x000fe200078e0005 */
[----:B------:R-:W-:Y:S01]  /*9e50*/  IABS R16, R6 ;  /* 0x0000000600107213 */ /* 0x000fe20000000000 */
[----:B------:R-:W4:Y:S01]  /*9e60*/  MUFU.TANH R19, R27 ;  /* 0x0000001b00137308 */ /* 0x000f220000002400 */
[----:B------:R-:W-:Y:S01]  /*9e70*/  I2FP.F32.S32 R2, R2 ;  /* 0x0000000200027245 */ /* 0x000fe20000201400 */
[----:B------:R-:W-:Y:S01]  /*9e80*/  IMAD.MOV.U32 R6, RZ, RZ, R7 ;  /* 0x000000ffff067224 */ /* 0x000fe200078e0007 */
[----:B------:R-:W-:Y:S01]  /*9e90*/  I2FP.F32.S32 R15, R15 ;  /* 0x0000000f000f7245 */ /* 0x000fe20000201400 */
[----:B------:R-:W-:Y:S01]  /*9ea0*/  FMUL.FTZ R69, R34, UR22 ;  /* 0x0000001622457c20 */ /* 0x000fe20008410000 */
[----:B------:R-:W-:Y:S01]  /*9eb0*/  P2R R9, PR, RZ, 0x1 ;  /* 0x00000001ff097803 */ /* 0x000fe20000000000 */
[----:B-1----:R-:W-:Y:S01]  /*9ec0*/  FFMA.FTZ R7, R2, -UR19, R14 ;  /* 0x8000001302077c23 */ /* 0x002fe2000801000e */
[----:B------:R-:W-:-:S02]  /*9ed0*/  VIADD R2, R0, 0x8 ;  /* 0x0000000800027836 */ /* 0x000fc40000000000 */
[----:B--2---:R-:W-:Y:S01]  /*9ee0*/  FFMA.FTZ R15, R15, -UR19, R17 ;  /* 0x800000130f0f7c23 */ /* 0x004fe20008010011 */
[C---:B------:R-:W-:Y:S01]  /*9ef0*/  ISETP.GE.AND P2, PT, R0.reuse, R218, PT ;  /* 0x000000da0000720c */ /* 0x040fe20003f46270 */
[----:B------:R-:W1:Y:S01]  /*9f00*/  MUFU.TANH R17, R38 ;  /* 0x0000002600117308 */ /* 0x000e620000002400 */
[----:B------:R-:W-:Y:S01]  /*9f10*/  ISETP.GE.AND P0, PT, R0, R217, PT ;  /* 0x000000d90000720c */ /* 0x000fe20003f06270 */
[--C-:B------:R-:W-:Y:S01]  /*9f20*/  IMAD.IADD R3, R210, 0x1, -R2.reuse ;  /* 0x00000001d2037824 */ /* 0x100fe200078e0a02 */
[----:B------:R-:W-:Y:S01]  /*9f30*/  I2FP.F32.S32 R4, R4 ;  /* 0x0000000400047245 */ /* 0x000fe20000201400 */
[----:B------:R-:W-:Y:S01]  /*9f40*/  IMAD.IADD R5, R213, 0x1, -R2 ;  /* 0x00000001d5057824 */ /* 0x000fe200078e0a02 */
[----:B------:R-:W-:Y:S01]  /*9f50*/  ISETP.LT.OR P2, PT, R0, R212, P2 ;  /* 0x000000d40000720c */ /* 0x000fe20001741670 */
[----:B------:R-:W-:Y:S01]  /*9f60*/  FMUL.FTZ R21, R18, UR22 ;  /* 0x0000001612157c20 */ /* 0x000fe20008410000 */
[----:B------:R-:W-:Y:S01]  /*9f70*/  ISETP.LT.OR P0, PT, R0, R211, P0 ;  /* 0x000000d30000720c */ /* 0x000fe20000701670 */
[----:B------:R-:W2:Y:S01]  /*9f80*/  MUFU.TANH R14, R36 ;  /* 0x00000024000e7308 */ /* 0x000ea20000002400 */
[----:B---3--:R-:W-:Y:S01]  /*9f90*/  FFMA.FTZ R8, R4, -UR19, R8 ;  /* 0x8000001304087c23 */ /* 0x008fe20008010008 */
[----:B------:R-:W-:Y:S01]  /*9fa0*/  IABS R4, R3 ;  /* 0x0000000300047213 */ /* 0x000fe20000000000 */
[----:B------:R-:W-:Y:S01]  /*9fb0*/  FMUL.FTZ R145, R45, UR22 ;  /* 0x000000162d917c20 */ /* 0x000fe20008410000 */
[----:B------:R-:W-:Y:S01]  /*9fc0*/  FSEL R34, R13, -INF , !P2 ;  /* 0xff8000000d227808 */ /* 0x000fe20005000000 */
[----:B------:R-:W-:Y:S01]  /*9fd0*/  FMUL.FTZ R147, R47, UR22 ;  /* 0x000000162f937c20 */ /* 0x000fe20008410000 */
[----:B------:R-:W-:Y:S01]  /*9fe0*/  FSEL R44, R12, -INF , !P0 ;  /* 0xff8000000c2c7808 */ /* 0x000fe20004000000 */
[----:B------:R-:W-:Y:S01]  /*9ff0*/  FMUL.FTZ R173, R53, UR22 ;  /* 0x0000001635ad7c20 */ /* 0x000fe20008410000 */
[----:B------:R-:W-:Y:S01]  /*a000*/  IABS R3, R5 ;  /* 0x0000000500037213 */ /* 0x000fe20000000000 */
[----:B------:R-:W3:Y:S01]  /*a010*/  MUFU.TANH R18, R77 ;  /* 0x0000004d00127308 */ /* 0x000ee20000002400 */
[----:B------:R-:W-:Y:S01]  /*a020*/  ISETP.GE.AND P2, PT, R0, R216, PT ;  /* 0x000000d80000720c */ /* 0x000fe20003f46270 */
[----:B------:R-:W-:Y:S01]  /*a030*/  FMUL.FTZ R53, R10, UR22 ;  /* 0x000000160a357c20 */ /* 0x000fe20008410000 */
[C---:B------:R-:W-:Y:S01]  /*a040*/  ISETP.GE.AND P0, PT, R0.reuse, R215, PT ;  /* 0x000000d70000720c */ /* 0x040fe20003f06270 */
[----:B------:R-:W-:Y:S01]  /*a050*/  IMAD.IADD R5, R209, 0x1, -R2 ;  /* 0x00000001d1057824 */ /* 0x000fe200078e0a02 */
[----:B------:R-:W-:Y:S01]  /*a060*/  I2FP.F32.S32 R6, R6 ;  /* 0x0000000600067245 */ /* 0x000fe20000201400 */
[----:B------:R-:W-:Y:S01]  /*a070*/  FMUL.FTZ R37, R37, UR22 ;  /* 0x0000001625257c20 */ /* 0x000fe20008410000 */
[----:B------:R-:W-:Y:S01]  /*a080*/  I2FP.F32.S32 R3, R3 ;  /* 0x0000000300037245 */ /* 0x000fe20000201400 */
[----:B------:R-:W-:Y:S01]  /*a090*/  FMUL.FTZ R39, R39, UR22 ;  /* 0x0000001627277c20 */ /* 0x000fe20008410000 */
[----:B------:R-:W-:Y:S01]  /*a0a0*/  ISETP.LT.OR P2, PT, R0, R208, P2 ;  /* 0x000000d00000720c */ /* 0x000fe20001741670 */
[----:B----4-:R-:W-:Y:S01]  /*a0b0*/  FFMA.FTZ R6, R6, -UR19, R19 ;  /* 0x8000001306067c23 */ /* 0x010fe20008010013 */
[C---:B------:R-:W-:Y:S01]  /*a0c0*/  ISETP.LT.OR P0, PT, R0.reuse, R207, P0 ;  /* 0x000000cf0000720c */ /* 0x040fe20000701670 */
[----:B-1----:R-:W-:Y:S01]  /*a0d0*/  FFMA.FTZ R13, R3, -UR19, R17 ;  /* 0x80000013030d7c23 */ /* 0x002fe20008010011 */
[----:B------:R-:W-:Y:S01]  /*a0e0*/  I2FP.F32.S32 R4, R4 ;  /* 0x0000000400047245 */ /* 0x000fe20000201400 */
[----:B------:R-:W-:Y:S01]  /*a0f0*/  VIADD R3, R0, 0x9 ;  /* 0x0000000900037836 */ /* 0x000fe20000000000 */
[----:B------:R-:W-:Y:S01]  /*a100*/  FSEL R45, R11, -INF , !P2 ;  /* 0xff8000000b2d7808 */ /* 0x000fe20005000000 */
[----:B------:R-:W1:Y:S01]  /*a110*/  MUFU.TANH R17, R64 ;  /* 0x0000004000117308 */ /* 0x000e620000002400 */
[----:B------:R-:W-:Y:S01]  /*a120*/  FSEL R47, R8, -INF , !P0 ;  /* 0xff800000082f7808 */ /* 0x000fe20004000000 */
[----:B--2---:R-:W-:Y:S01]  /*a130*/  FFMA.FTZ R14, R4, -UR19, R14 ;  /* 0x80000013040e7c23 */ /* 0x004fe2000801000e */
[----:B------:R-:W-:Y:S01]  /*a140*/  ISETP.GE.AND P4, PT, R2, R218, PT ;  /* 0x000000da0200720c */ /* 0x000fe20003f86270 */
[--C-:B------:R-:W-:Y:S01]  /*a150*/  IMAD.IADD R4, R210, 0x1, -R3.reuse ;  /* 0x00000001d2047824 */ /* 0x100fe200078e0a03 */
[C---:B------:R-:W-:Y:S01]  /*a160*/  ISETP.GE.AND P3, PT, R2.reuse, R217, PT ;  /* 0x000000d90200720c */ /* 0x040fe20003f66270 */
[----:B------:R-:W-:Y:S01]  /*a170*/  FMUL.FTZ R68, R33, UR22 ;  /* 0x0000001621447c20 */ /* 0x000fe20008410000 */
[C---:B------:R-:W-:Y:S01]  /*a180*/  ISETP.GE.AND P2, PT, R2.reuse, R216, PT ;  /* 0x000000d80200720c */ /* 0x040fe20003f46270 */
[----:B------:R-:W2:Y:S01]  /*a190*/  MUFU.TANH R12, R65 ;  /* 0x00000041000c7308 */ /* 0x000ea20000002400 */
[----:B------:R-:W-:Y:S01]  /*a1a0*/  ISETP.GE.AND P0, PT, R2, R215, PT ;  /* 0x000000d70200720c */ /* 0x000fe20003f06270 */
[----:B------:R-:W-:Y:S01]  /*a1b0*/  FMUL.FTZ R164, R31, UR22 ;  /* 0x000000161fa47c20 */ /* 0x000fe20008410000 */
[----:B------:R-:W-:Y:S01]  /*a1c0*/  P2R R10, PR, RZ, 0x2 ;  /* 0x00000002ff0a7803 */ /* 0x000fe20000000000 */
[----:B------:R-:W-:Y:S01]  /*a1d0*/  FMUL.FTZ R144, R35, UR22 ;  /* 0x0000001623907c20 */ /* 0x000fe20008410000 */
[----:B------:R-:W-:Y:S01]  /*a1e0*/  FSEL R36, R7, -INF , !P6 ;  /* 0xff80000007247808 */ /* 0x000fe20007000000 */
[--C-:B------:R-:W-:Y:S01]  /*a1f0*/  IMAD.IADD R7, R209, 0x1, -R3.reuse ;  /* 0x00000001d1077824 */ /* 0x100fe200078e0a03 */
[----:B------:R-:W-:Y:S01]  /*a200*/  FSEL R46, R6, -INF , !P5 ;  /* 0xff800000062e7808 */ /* 0x000fe20006800000 */
[--C-:B------:R-:W-:Y:S01]  /*a210*/  IMAD.IADD R6, R213, 0x1, -R3.reuse ;  /* 0x00000001d5067824 */ /* 0x100fe200078e0a03 */
[C---:B------:R-:W-:Y:S01]  /*a220*/  ISETP.LT.OR P6, PT, R2.reuse, R212, P4 ;  /* 0x000000d40200720c */ /* 0x040fe200027c1670 */
[----:B------:R-:W4:Y:S01]  /*a230*/  MUFU.TANH R19, R37 ;  /* 0x0000002500137308 */ /* 0x000f220000002400 */
[----:B------:R-:W-:Y:S01]  /*a240*/  ISETP.LT.OR P5, PT, R2, R211, P3 ;  /* 0x000000d30200720c */ /* 0x000fe20001fa1670 */
[----:B------:R-:W-:Y:S01]  /*a250*/  FMUL.FTZ R48, R28, UR22 ;  /* 0x000000161c307c20 */ /* 0x000fe20008410000 */
[----:B------:R-:W-:Y:S01]  /*a260*/  ISETP.LT.OR P2, PT, R2, R208, P2 ;  /* 0x000000d00200720c */ /* 0x000fe20001741670 */
[----:B------:R-:W-:Y:S01]  /*a270*/  FMUL.FTZ R32, R32, UR22 ;  /* 0x0000001620207c20 */ /* 0x000fe20008410000 */
[----:B------:R-:W-:Y:S01]  /*a280*/  ISETP.LT.OR P1, PT, R2, R207, P0 ;  /* 0x000000cf0200720c */ /* 0x000fe20000721670 */
[----:B------:R-:W-:Y:S01]  /*a290*/  IMAD.IADD R2, R214, 0x1, -R2 ;  /* 0x00000001d6027824 */ /* 0x000fe200078e0a02 */
[----:B------:R-:W-:Y:S01]  /*a2a0*/  I2FP.F32.S32 R16, R16 ;  /* 0x0000001000107245 */ /* 0x000fe20000201400 */
[----:B------:R-:W-:Y:S01]  /*a2b0*/  MUFU.TANH R11, R66 ;  /* 0x00000042000b7308 */ /* 0x000fe20000002400 */
[----:B------:R-:W-:Y:S01]  /*a2c0*/  ISETP.NE.AND P3, PT, R9, RZ, PT ;  /* 0x000000ff0900720c */ /* 0x000fe20003f65270 */
[----:B------:R-:W-:Y:S01]  /*a2d0*/  FMUL.FTZ R165, R49, UR22 ;  /* 0x0000001631a57c20 */ /* 0x000fe20008410000 */
[----:B------:R-:W-:Y:S01]  /*a2e0*/  IABS R8, R2 ;  /* 0x0000000200087213 */ /* 0x000fe20000000000 */
[----:B---3--:R-:W-:Y:S01]  /*a2f0*/  FFMA.FTZ R16, R16, -UR19, R18 ;  /* 0x8000001310107c23 */ /* 0x008fe20008010012 */
[----:B------:R-:W-:Y:S01]  /*a300*/  IABS R4, R4 ;  /* 0x0000000400047213 */ /* 0x000fe20000000000 */
[----:B------:R-:W-:Y:S01]  /*a310*/  FMUL.FTZ R49, R30, UR22 ;  /* 0x000000161e317c20 */ /* 0x000fe20008410000 */
[----:B------:R-:W-:Y:S01]  /*a320*/  IABS R9, R5 ;  /* 0x0000000500097213 */ /* 0x000fe20000000000 */
[----:B------:R-:W3:Y:S01]  /*a330*/  MUFU.TANH R18, R39 ;  /* 0x0000002700127308 */ /* 0x000ee20000002400 */
[----:B------:R-:W-:Y:S01]  /*a340*/  IABS R2, R6 ;  /* 0x0000000600027213 */ /* 0x000fe20000000000 */
[----:B------:R-:W-:Y:S01]  /*a350*/  IMAD.MOV.U32 R6, RZ, RZ, R4 ;  /* 0x000000ffff067224 */ /* 0x000fe200078e0004 */
[----:B------:R-:W-:Y:S01]  /*a360*/  IABS R5, R7 ;  /* 0x0000000700057213 */ /* 0x000fe20000000000 */
[----:B------:R-:W-:Y:S01]  /*a370*/  IMAD.IADD R7, R214, 0x1, -R3 ;  /* 0x00000001d6077824 */ /* 0x000fe200078e0a03 */
[----:B------:R-:W-:Y:S01]  /*a380*/  ISETP.NE.AND P4, PT, R10, RZ, PT ;  /* 0x000000ff0a00720c */ /* 0x000fe20003f85270 */
[----:B------:R-:W-:Y:S01]  /*a390*/  IMAD.MOV.U32 R4, RZ, RZ, R2 ;  /* 0x000000ffff047224 */ /* 0x000fe200078e0002 */
[----:B------:R-:W-:Y:S01]  /*a3a0*/  I2FP.F32.S32 R9, R9 ;  /* 0x0000000900097245 */ /* 0x000fe20000201400 */
[----:B------:R-:W-:Y:S01]  /*a3b0*/  IMAD.MOV.U32 R2, RZ, RZ, R5 ;  /* 0x000000ffff027224 */ /* 0x000fe200078e0005 */
[----:B------:R-:W-:Y:S01]  /*a3c0*/  FSEL R41, R16, -INF , !P4 ;  /* 0xff80000010297808 */ /* 0x000fe20006000000 */
[----:B------:R-:W-:Y:S01]  /*a3d0*/  FMUL.FTZ R167, R51, UR22 ;  /* 0x0000001633a77c20 */ /* 0x000fe20008410000 */
[----:B------:R-:W-:Y:S01]  /*a3e0*/  P2R R10, PR, RZ, 0x4 ;  /* 0x00000004ff0a7803 */ /* 0x000fe20000000000 */
[----:B-1----:R-:W-:Y:S01]  /*a3f0*/  FFMA.FTZ R9, R9, -UR19, R17 ;  /* 0x8000001309097c23 */ /* 0x002fe20008010011 */
[----:B------:R-:W-:Y:S01]  /*a400*/  I2FP.F32.S32 R2, R2 ;  /* 0x0000000200027245 */ /* 0x000fe20000201400 */
[----:B------:R-:W-:Y:S01]  /*a410*/  MUFU.TANH R17, R23 ;  /* 0x0000001700117308 */ /* 0x000fe20000002400 */
[----:B------:R-:W-:Y:S01]  /*a420*/  I2FP.F32.S32 R5, R6 ;  /* 0x0000000600057245 */ /* 0x000fe20000201400 */
[----:B------:R-:W-:Y:S01]  /*a430*/  FMUL.FTZ R51, R29, UR22 ;  /* 0x000000161d337c20 */ /* 0x000fe20008410000 */
[----:B------:R-:W-:Y:S01]  /*a440*/  ISETP.GE.AND P4, PT, R3, R218, PT ;  /* 0x000000da0300720c */ /* 0x000fe20003f86270 */
[----:B--2---:R-:W-:Y:S01]  /*a450*/  FFMA.FTZ R12, R2, -UR19, R12 ;  /* 0x80000013020c7c23 */ /* 0x004fe2000801000c */
[----:B------:R-:W-:Y:S01]  /*a460*/  I2FP.F32.S32 R4, R4 ;  /* 0x0000000400047245 */ /* 0x000fe20000201400 */
[----:B----4-:R-:W-:Y:S01]  /*a470*/  FFMA.FTZ R5, R5, -UR19, R19 ;  /* 0x8000001305057c23 */ /* 0x010fe20008010013 */
[C---:B------:R-:W-:Y:S01]  /*a480*/  ISETP.GE.AND P2, PT, R3.reuse, R216, PT ;  /* 0x000000d80300720c */ /* 0x040fe20003f46270 */
[----:B------:R-:W-:Y:S01]  /*a490*/  VIADD R2, R0, 0x10 ;  /* 0x0000001000027836 */ /* 0x000fe20000000000 */
[----:B------:R-:W-:Y:S01]  /*a4a0*/  ISETP.GE.AND P0, PT, R3, R215, PT ;  /* 0x000000d70300720c */ /* 0x000fe20003f06270 */
[----:B---3--:R-:W-:Y:S01]  /*a4b0*/  FFMA.FTZ R4, R4, -UR19, R18 ;  /* 0x8000001304047c23 */ /* 0x008fe20008010012 */
[----:B------:R-:W-:Y:S01]  /*a4c0*/  FSEL R43, R15, -INF , !P3 ;  /* 0xff8000000f2b7808 */ /* 0x000fe20005800000 */
[----:B------:R-:W-:Y:S01]  /*a4d0*/  MUFU.TANH R18, R22 ;  /* 0x0000001600127308 */ /* 0x000fe20000002400 */
[----:B------:R-:W-:-:S02]  /*a4e0*/  I2FP.F32.S32 R8, R8 ;  /* 0x0000000800087245 */ /* 0x000fc40000201400 */
[C---:B------:R-:W-:Y:S02]  /*a4f0*/  ISETP.GE.AND P3, PT, R3.reuse, R217, PT ;  /* 0x000000d90300720c */ /* 0x040fe40003f66270 */
[----:B------:R-:W-:Y:S01]  /*a500*/  FSEL R33, R14, -INF , !P6 ;  /* 0xff8000000e217808 */ /* 0x000fe20007000000 */
[----:B------:R-:W-:Y:S01]  /*a510*/  FFMA.FTZ R8, R8, -UR19, R11 ;  /* 0x8000001308087c23 */ /* 0x000fe2000801000b */
[C---:B------:R-:W-:Y:S01]  /*a520*/  ISETP.LT.OR P6, PT, R3.reuse, R212, P4 ;  /* 0x000000d40300720c */ /* 0x040fe200027c1670 */
[----:B------:R-:W1:Y:S01]  /*a530*/  MUFU.TANH R15, R67 ;  /* 0x00000043000f7308 */ /* 0x000e620000002400 */
[----:B------:R-:W-:Y:S02]  /*a540*/  ISETP.NE.AND P4, PT, R10, RZ, PT ;  /* 0x000000ff0a00720c */ /* 0x000fe40003f85270 */
[C---:B------:R-:W-:Y:S02]  /*a550*/  ISETP.LT.OR P2, PT, R3.reuse, R208, P2 ;  /* 0x000000d00300720c */ /* 0x040fe40001741670 */
[----:B------:R-:W-:-:S02]  /*a560*/  ISETP.LT.OR P0, PT, R3, R207, P0 ;  /* 0x000000cf0300720c */ /* 0x000fc40000701670 */
[----:B------:R-:W-:Y:S01]  /*a570*/  FSEL R39, R13, -INF , !P5 ;  /* 0xff8000000d277808 */ /* 0x000fe20006800000 */
[----:B------:R-:W2:Y:S01]  /*a580*/  MUFU.TANH R14, R20 ;  /* 0x00000014000e7308 */ /* 0x000ea20000002400 */
[----:B------:R-:W-:Y:S01]  /*a590*/  ISETP.LT.OR P5, PT, R3, R211, P3 ;  /* 0x000000d30300720c */ /* 0x000fe20001fa1670 */
[----:B------:R-:W-:Y:S01]  /*a5a0*/  IMAD.IADD R3, R209, 0x1, -R2 ;  /* 0x00000001d1037824 */ /* 0x000fe200078e0a02 */
[----:B------:R-:W-:Y:S02]  /*a5b0*/  P2R R10, PR, RZ, 0x4 ;  /* 0x00000004ff0a7803 */ /* 0x000fe40000000000 */
[----:B------:R-:W-:Y:S02]  /*a5c0*/  P2R R6, PR, RZ, 0x1 ;  /* 0x00000001ff067803 */ /* 0x000fe40000000000 */
[----:B------:R-:W-:Y:S01]  /*a5d0*/  FSEL R40, R9, -INF , !P4 ;  /* 0xff80000009287808 */ /* 0x000fe20006000000 */
[----:B------:R-:W3:Y:S01]  /*a5e0*/  MUFU.TANH R13, R21 ;  /* 0x00000015000d7308 */ /* 0x000ee20000002400 */
[----:B------:R-:W-:-:S02]  /*a5f0*/  ISETP.GE.AND P4, PT, R2, R218, PT ;  /* 0x000000da0200720c */ /* 0x000fc40003f86270 */
[----:B------:R-:W-:Y:S02]  /*a600*/  ISETP.GE.AND P3, PT, R2, R217, PT ;  /* 0x000000d90200720c */ /* 0x000fe40003f66270 */
[----:B------:R-:W-:Y:S01]  /*a610*/  FSEL R31, R5, -INF , !P6 ;  /* 0xff800000051f7808 */ /* 0x000fe20007000000 */
[--C-:B------:R-:W-:Y:S01]  /*a620*/  IMAD.IADD R5, R210, 0x1, -R2.reuse ;  /* 0x00000001d2057824 */ /* 0x100fe200078e0a02 */
[C---:B------:R-:W-:Y:S01]  /*a630*/  ISETP.GE.AND P2, PT, R2.reuse, R216, PT ;  /* 0x000000d80200720c */ /* 0x040fe20003f46270 */
[----:B------:R-:W-:Y:S01]  /*a640*/  MUFU.TANH R9, R56 ;  /* 0x0000003800097308 */ /* 0x000fe20000002400 */
[----:B------:R-:W-:Y:S02]  /*a650*/  ISETP.GE.AND P0, PT, R2, R215, PT ;  /* 0x000000d70200720c */ /* 0x000fe40003f06270 */
[----:B------:R-:W-:Y:S01]  /*a660*/  FSEL R38, R4, -INF , !P5 ;  /* 0xff80000004267808 */ /* 0x000fe20006800000 */
[----:B------:R-:W-:Y:S01]  /*a670*/  IMAD.IADD R4, R213, 0x1, -R2 ;  /* 0x00000001d5047824 */ /* 0x000fe200078e0a02 */
[----:B------:R-:W-:-:S02]  /*a680*/  FSEL R42, R8, -INF , !P1 ;  /* 0xff800000082a7808 */ /* 0x000fc40004800000 */
[----:B------:R-:W-:Y:S01]  /*a690*/  IABS R7, R7 ;  /* 0x0000000700077213 */ /* 0x000fe20000000000 */
[----:B------:R-:W-:Y:S01]  /*a6a0*/  MUFU.TANH R16, R57 ;  /* 0x0000003900107308 */ /* 0x000fe20000002400 */
[C---:B------:R-:W-:Y:S02]  /*a6b0*/  ISETP.LT.OR P6, PT, R2.reuse, R212, P4 ;  /* 0x000000d40200720c */ /* 0x040fe400027c1670 */
[C---:B------:R-:W-:Y:S02]  /*a6c0*/  ISETP.LT.OR P5, PT, R2.reuse, R211, P3 ;  /* 0x000000d30200720c */ /* 0x040fe40001fa1670 */
[C---:B------:R-:W-:Y:S02]  /*a6d0*/  ISETP.LT.OR P2, PT, R2.reuse, R208, P2 ;  /* 0x000000d00200720c */ /* 0x040fe40001741670 */
[----:B------:R-:W-:Y:S01]  /*a6e0*/  ISETP.LT.OR P1, PT, R2, R207, P0 ;  /* 0x000000cf0200720c */ /* 0x000fe20000721670 */
[----:B------:R-:W-:Y:S01]  /*a6f0*/  IMAD.IADD R2, R214, 0x1, -R2 ;  /* 0x00000001d6027824 */ /* 0x000fe200078e0a02 */
[----:B------:R-:W-:Y:S01]  /*a700*/  ISETP.NE.AND P3, PT, R6, RZ, PT ;  /* 0x000000ff0600720c */ /* 0x000fe20003f65270 */
[----:B------:R-:W-:Y:S01]  /*a710*/  MUFU.TANH R19, R68 ;  /* 0x0000004400137308 */ /* 0x000fe20000002400 */
[----:B------:R-:W-:-:S02]  /*a720*/  IABS R6, R5 ;  /* 0x0000000500067213 */ /* 0x000fc40000000000 */
[----:B------:R-:W-:Y:S01]  /*a730*/  IABS R5, R4 ;  /* 0x0000000400057213 */ /* 0x000fe20000000000 */
[----:B------:R-:W-:Y:S01]  /*a740*/  IMAD.MOV.U32 R4, RZ, RZ, R7 ;  /* 0x000000ffff047224 */ /* 0x000fe200078e0007 */
[----:B------:R-:W-:Y:S02]  /*a750*/  IABS R11, R3 ;  /* 0x00000003000b7213 */ /* 0x000fe40000000000 */
[----:B------:R-:W-:Y:S01]  /*a760*/  IABS R2, R2 ;  /* 0x0000000200027213 */ /* 0x000fe20000000000 */
[----:B------:R-:W4:Y:S01]  /*a770*/  MUFU.TANH R3, R58 ;  /* 0x0000003a00037308 */ /* 0x000f220000002400 */
[----:B------:R-:W-:Y:S02]  /*a780*/  I2FP.F32.S32 R4, R4 ;  /* 0x0000000400047245 */ /* 0x000fe40000201400 */
[----:B------:R-:W-:Y:S01]  /*a790*/  ISETP.NE.AND P4, PT, R10, RZ, PT ;  /* 0x000000ff0a00720c */ /* 0x000fe20003f85270 */
[----:B------:R-:W-:Y:S01]  /*a7a0*/  IMAD.MOV.U32 R10, RZ, RZ, R2 ;  /* 0x000000ffff0a7224 */ /* 0x000fe200078e0002 */
[----:B------:R-:W-:Y:S01]  /*a7b0*/  I2FP.F32.S32 R6, R6 ;  /* 0x0000000600067245 */ /* 0x000fe20000201400 */
[----:B-1----:R-:W-:Y:S01]  /*a7c0*/  FFMA.FTZ R4, R4, -UR19, R15 ;  /* 0x8000001304047c23 */ /* 0x002fe2000801000f */
[----:B------:R-:W-:Y:S01]  /*a7d0*/  I2FP.F32.S32 R5, R5 ;  /* 0x0000000500057245 */ /* 0x000fe20000201400 */
[----:B------:R-:W-:Y:S01]  /*a7e0*/  VIADD R2, R0, 0x11 ;  /* 0x0000001100027836 */ /* 0x000fe20000000000 */
[----:B------:R-:W-:Y:S01]  /*a7f0*/  I2FP.F32.S32 R10, R10 ;  /* 0x0000000a000a7245 */ /* 0x000fe20000201400 */
[----:B--2---:R-:W-:Y:S01]  /*a800*/  FFMA.FTZ R6, R6, -UR19, R14 ;  /* 0x8000001306067c23 */ /* 0x004fe2000801000e */
[----:B------:R-:W-:Y:S01]  /*a810*/  P2R R8, PR, RZ, 0x4 ;  /* 0x00000004ff087803 */ /* 0x000fe20000000000 */
[----:B---3--:R-:W-:Y:S01]  /*a820*/  FFMA.FTZ R5, R5, -UR19, R13 ;  /* 0x8000001305057c23 */ /* 0x008fe2000801000d */
[----:B------:R-:W-:Y:S01]  /*a830*/  FSEL R35, R12, -INF , !P4 ;  /* 0xff8000000c237808 */ /* 0x000fe20006000000 */
[----:B------:R-:W-:Y:S01]  /*a840*/  IMAD.IADD R7, R210, 0x1, -R2 ;  /* 0x00000001d2077824 */ /* 0x000fe200078e0a02 */
[----:B------:R-:W-:Y:S01]  /*a850*/  FSEL R37, R4, -INF , !P3 ;  /* 0xff80000004257808 */ /* 0x000fe20005800000 */
[----:B------:R-:W1:Y:S01]  /*a860*/  MUFU.TANH R12, R32 ;  /* 0x00000020000c7308 */ /* 0x000e620000002400 */
[----:B------:R-:W-:Y:S01]  /*a870*/  ISETP.GE.AND P4, PT, R2, R218, PT ;  /* 0x000000da0200720c */ /* 0x000fe20003f86270 */
[----:B----4-:R-:W-:Y:S01]  /*a880*/  FFMA.FTZ R10, R10, -UR19, R3 ;  /* 0x800000130a0a7c23 */ /* 0x010fe20008010003 */
[----:B------:R-:W-:Y:S01]  /*a890*/  ISETP.GE.AND P3, PT, R2, R217, PT ;  /* 0x000000d90200720c */ /* 0x000fe20003f66270 */
[----:B------:R-:W-:Y:S01]  /*a8a0*/  VIADD R3, R0, 0x18 ;  /* 0x0000001800037836 */ /* 0x000fe20000000000 */
[----:B------:R-:W-:-:S02]  /*a8b0*/  ISETP.GE.AND P2, PT, R2, R216, PT ;  /* 0x000000d80200720c */ /* 0x000fc40003f46270 */
[----:B------:R-:W-:Y:S01]  /*a8c0*/  ISETP.GE.AND P0, PT, R2, R215, PT ;  /* 0x000000d70200720c */ /* 0x000fe20003f06270 */
[----:B------:R-:W-:Y:S01]  /*a8d0*/  IMAD.IADD R4, R210, 0x1, -R3 ;  /* 0x00000001d2047824 */ /* 0x000fe200078e0a03 */
[----:B------:R-:W-:Y:S01]  /*a8e0*/  FSEL R28, R6, -INF , !P6 ;  /* 0xff800000061c7808 */ /* 0x000fe20007000000 */
[--C-:B------:R-:W-:Y:S01]  /*a8f0*/  IMAD.IADD R6, R213, 0x1, -R2.reuse ;  /* 0x00000001d5067824 */ /* 0x100fe200078e0a02 */
[----:B------:R-:W-:Y:S01]  /*a900*/  FSEL R163, R5, -INF , !P5 ;  /* 0xff80000005a37808 */ /* 0x000fe20006800000 */
[----:B------:R-:W-:Y:S01]  /*a910*/  IMAD.IADD R5, R209, 0x1, -R2 ;  /* 0x00000001d1057824 */ /* 0x000fe200078e0a02 */
[C---:B------:R-:W-:Y:S01]  /*a920*/  ISETP.LT.OR P6, PT, R2.reuse, R212, P4 ;  /* 0x000000d40200720c */ /* 0x040fe200027c1670 */
[----:B------:R-:W2:Y:S01]  /*a930*/  MUFU.TANH R15, R59 ;  /* 0x0000003b000f7308 */ /* 0x000ea20000002400 */
[C---:B------:R-:W-:Y:S02]  /*a940*/  ISETP.LT.OR P5, PT, R2.reuse, R211, P3 ;  /* 0x000000d30200720c */ /* 0x040fe40001fa1670 */
[----:B------:R-:W-:-:S02]  /*a950*/  ISETP.LT.OR P2, PT, R2, R208, P2 ;  /* 0x000000d00200720c */ /* 0x000fc40001741670 */
[----:B------:R-:W-:Y:S01]  /*a960*/  ISETP.LT.OR P0, PT, R2, R207, P0 ;  /* 0x000000cf0200720c */ /* 0x000fe20000701670 */
[----:B------:R-:W-:Y:S01]  /*a970*/  IMAD.IADD R2, R214, 0x1, -R2 ;  /* 0x00000001d6027824 */ /* 0x000fe200078e0a02 */
[----:B------:R-:W-:Y:S01]  /*a980*/  IABS R6, R6 ;  /* 0x0000000600067213 */ /* 0x000fe20000000000 */
[----:B------:R-:W-:Y:S01]  /*a990*/  MUFU.TANH R20, R145 ;  /* 0x0000009100147308 */ /* 0x000fe20000002400 */
[----:B------:R-:W-:Y:S02]  /*a9a0*/  IABS R7, R7 ;  /* 0x0000000700077213 */ /* 0x000fe40000000000 */
[----:B------:R-:W-:Y:S02]  /*a9b0*/  IABS R13, R2 ;  /* 0x00000002000d7213 */ /* 0x000fe40000000000 */
[----:B------:R-:W-:Y:S01]  /*a9c0*/  IABS R2, R4 ;  /* 0x0000000400027213 */ /* 0x000fe20000000000 */
[----:B------:R-:W-:Y:S01]  /*a9d0*/  IMAD.MOV.U32 R4, RZ, RZ, R6 ;  /* 0x000000ffff047224 */ /* 0x000fe200078e0006 */
[----:B------:R-:W-:Y:S01]  /*a9e0*/  IABS R14, R5 ;  /* 0x00000005000e7213 */ /* 0x000fe20000000000 */
[----:B------:R-:W-:Y:S01]  /*a9f0*/  IMAD.MOV.U32 R5, RZ, RZ, R7 ;  /* 0x000000ffff057224 */ /* 0x000fe200078e0007 */
[----:B------:R-:W-:Y:S01]  /*aa00*/  I2FP.F32.S32 R11, R11 ;  /* 0x0000000b000b7245 */ /* 0x000fe20000201400 */
[----:B------:R-:W-:Y:S01]  /*aa10*/  IMAD.IADD R7, R213, 0x1, -R3 ;  /* 0x00000001d5077824 */ /* 0x000fe200078e0a03 */
[----:B------:R-:W-:Y:S01]  /*aa20*/  I2FP.F32.S32 R4, R4 ;  /* 0x0000000400047245 */ /* 0x000fe20000201400 */
[----:B------:R-:W-:Y:S01]  /*aa30*/  MUFU.TANH R22, R169 ;  /* 0x000000a900167308 */ /* 0x000fe20000002400 */
[----:B------:R-:W-:Y:S01]  /*aa40*/  I2FP.F32.S32 R5, R5 ;  /* 0x0000000500057245 */ /* 0x000fe20000201400 */
[----:B------:R-:W-:Y:S01]  /*aa50*/  FFMA.FTZ R11, R11, -UR19, R9 ;  /* 0x800000130b0b7c23 */ /* 0x000fe20008010009 */
[----:B------:R-:W-:Y:S01]  /*aa60*/  P2R R9, PR, RZ, 0x4 ;  /* 0x00000004ff097803 */ /* 0x000fe20000000000 */
[----:B------:R-:W-:Y:S01]  /*aa70*/  FFMA.FTZ R4, R4, -UR19, R17 ;  /* 0x8000001304047c23 */ /* 0x000fe20008010011 */
[----:B------:R-:W-:Y:S01]  /*aa80*/  ISETP.NE.AND P4, PT, R8, RZ, PT ;  /* 0x000000ff0800720c */ /* 0x000fe20003f85270 */
[----:B------:R-:W-:Y:S01]  /*aa90*/  FFMA.FTZ R5, R5, -UR19, R18 ;  /* 0x8000001305057c23 */ /* 0x000fe20008010012 */
[----:B------:R-:W-:Y:S01]  /*aaa0*/  ISETP.GE.AND P2, PT, R3, R216, PT ;  /* 0x000000d80300720c */ /* 0x000fe20003f46270 */
[----:B------:R-:W-:Y:S01]  /*aab0*/  MUFU.TANH R18, R146 ;  /* 0x0000009200127308 */ /* 0x000fe20000002400 */
[----:B------:R-:W-:-:S02]  /*aac0*/  I2FP.F32.S32 R2, R2 ;  /* 0x0000000200027245 */ /* 0x000fc40000201400 */
[----:B------:R-:W-:Y:S02]  /*aad0*/  ISETP.GE.AND P3, PT, R3, R217, PT ;  /* 0x000000d90300720c */ /* 0x000fe40003f66270 */
[----:B------:R-:W-:Y:S01]  /*aae0*/  P2R R8, PR, RZ, 0x1 ;  /* 0x00000001ff087803 */ /* 0x000fe20000000000 */
[----:B-1----:R-:W-:Y:S01]  /*aaf0*/  FFMA.FTZ R12, R2, -UR19, R12 ;  /* 0x80000013020c7c23 */ /* 0x002fe2000801000c */
[----:B------:R-:W-:Y:S01]  /*ab00*/  FSEL R152, R10, -INF , !P1 ;  /* 0xff8000000a987808 */ /* 0x000fe20004800000 */
[----:B------:R-:W-:Y:S01]  /*ab10*/  VIADD R2, R0, 0x19 ;  /* 0x0000001900027836 */ /* 0x000fe20000000000 */
[----:B------:R-:W-:Y:S01]  /*ab20*/  I2FP.F32.S32 R13, R13 ;  /* 0x0000000d000d7245 */ /* 0x000fe20000201400 */
[----:B------:R-:W-:Y:S01]  /*ab30*/  MUFU.TANH R10, R74 ;  /* 0x0000004a000a7308 */ /* 0x000fe20000002400 */
[----:B------:R-:W-:Y:S01]  /*ab40*/  FSEL R30, R11, -INF , !P4 ;  /* 0xff8000000b1e7808 */ /* 0x000fe20006000000 */
[----:B------:R-:W-:Y:S01]  /*ab50*/  IMAD.IADD R6, R213, 0x1, -R2 ;  /* 0x00000001d5067824 */ /* 0x000fe200078e0a02 */
[----:B------:R-:W-:Y:S01]  /*ab60*/  ISETP.LT.OR P1, PT, R3, R208, P2 ;  /* 0x000000d00300720c */ /* 0x000fe20001721670 */
[----:B--2---:R-:W-:Y:S01]  /*ab70*/  FFMA.FTZ R13, R13, -UR19, R15 ;  /* 0x800000130d0d7c23 */ /* 0x004fe2000801000f */
[----:B------:R-:W-:-:S02]  /*ab80*/  ISETP.GE.AND P4, PT, R3, R218, PT ;  /* 0x000000da0300720c */ /* 0x000fc40003f86270 */
[----:B------:R-:W-:Y:S01]  /*ab90*/  FSEL R161, R4, -INF , !P5 ;  /* 0xff80000004a17808 */ /* 0x000fe20006800000 */
[----:B------:R-:W1:Y:S01]  /*aba0*/  MUFU.TANH R15, R69 ;  /* 0x00000045000f7308 */ /* 0x000e620000002400 */
[C---:B------:R-:W-:Y:S01]  /*abb0*/  ISETP.GE.AND P0, PT, R3.reuse, R215, PT ;  /* 0x000000d70300720c */ /* 0x040fe20003f06270 */
[----:B------:R-:W-:Y:S01]  /*abc0*/  IMAD.IADD R4, R210, 0x1, -R2 ;  /* 0x00000001d2047824 */ /* 0x000fe200078e0a02 */
[----:B------:R-:W-:Y:S01]  /*abd0*/  BAR.SYNC.DEFER_BLOCKING 0x0 ;  /* 0x0000000000007b1d */ /* 0x000fe20000010000 */
[----:B------:R-:W-:Y:S02]  /*abe0*/  ISETP.LT.OR P5, PT, R3, R211, P3 ;  /* 0x000000d30300720c */ /* 0x000fe40001fa1670 */
[----:B------:R-:W-:Y:S02]  /*abf0*/  ISETP.NE.AND P3, PT, R8, RZ, PT ;  /* 0x000000ff0800720c */ /* 0x000fe40003f65270 */
[----:B------:R-:W-:Y:S01]  /*ac00*/  FSEL R27, R5, -INF , !P6 ;  /* 0xff800000051b7808 */ /* 0x000fe20007000000 */
[----:B------:R-:W-:Y:S01]  /*ac10*/  IMAD.IADD R5, R209, 0x1, -R3 ;  /* 0x00000001d1057824 */ /* 0x000fe200078e0a03 */
[----:B------:R-:W-:Y:S01]  /*ac20*/  P2R R8, PR, RZ, 0x2 ;  /* 0x00000002ff087803 */ /* 0x000fe20000000000 */
[----:B------:R-:W2:Y:S01]  /*ac30*/  MUFU.TANH R11, R144 ;  /* 0x00000090000b7308 */ /* 0x000ea20000002400 */
[----:B------:R-:W-:-:S02]  /*ac40*/  I2FP.F32.S32 R14, R14 ;  /* 0x0000000e000e7245 */ /* 0x000fc40000201400 */
[C---:B------:R-:W-:Y:S02]  /*ac50*/  ISETP.LT.OR P6, PT, R3.reuse, R212, P4 ;  /* 0x000000d40300720c */ /* 0x040fe400027c1670 */
[----:B------:R-:W-:Y:S01]  /*ac60*/  ISETP.LT.OR P1, PT, R3, R207, P0 ;  /* 0x000000cf0300720c */ /* 0x000fe20000721670 */
[----:B------:R-:W-:Y:S01]  /*ac70*/  IMAD.IADD R3, R214, 0x1, -R3 ;  /* 0x00000001d6037824 */ /* 0x000fe200078e0a03 */
[----:B------:R-:W-:Y:S01]  /*ac80*/  IABS R7, R7 ;  /* 0x0000000700077213 */ /* 0x000fe20000000000 */
[----:B------:R-:W-:Y:S01]  /*ac90*/  FFMA.FTZ R14, R14, -UR19, R16 ;  /* 0x800000130e0e7c23 */ /* 0x000fe20008010010 */
[----:B------:R-:W-:Y:S02]  /*aca0*/  IABS R5, R5 ;  /* 0x0000000500057213 */ /* 0x000fe40000000000 */
[----:B------:R-:W-:Y:S02]  /*acb0*/  IABS R16, R3 ;  /* 0x0000000300107213 */ /* 0x000fe40000000000 */
[----:B------:R-:W-:Y:S01]  /*acc0*/  IABS R3, R6 ;  /* 0x0000000600037213 */ /* 0x000fe20000000000 */
[----:B------:R-:W-:Y:S01]  /*acd0*/  IMAD.MOV.U32 R6, RZ, RZ, R7 ;  /* 0x000000ffff067224 */ /* 0x000fe200078e0007 */
[----:B------:R-:W-:Y:S01]  /*ace0*/  IABS R4, R4 ;  /* 0x0000000400047213 */ /* 0x000fe20000000000 */
[----:B------:R-:W-:Y:S01]  /*acf0*/  IMAD.MOV.U32 R17, RZ, RZ, R5 ;  /* 0x000000ffff117224 */ /* 0x000fe200078e0005 */
[----:B------:R-:W-:-:S02]  /*ad00*/  ISETP.NE.AND P4, PT, R9, RZ, PT ;  /* 0x000000ff0900720c */ /* 0x000fc40003f85270 */
[----:B------:R-:W-:Y:S01]  /*ad10*/  I2FP.F32.S32 R6, R6 ;  /* 0x0000000600067245 */ /* 0x000fe20000201400 */
[----:B------:R-:W3:Y:S01]  /*ad20*/  MUFU.TANH R9, R75 ;  /* 0x0000004b00097308 */ /* 0x000ee20000002400 */
[----:B------:R-:W-:Y:S02]  /*ad30*/  I2FP.F32.S32 R3, R3 ;  /* 0x0000000300037245 */ /* 0x000fe40000201400 */
[----:B------:R-:W-:Y:S01]  /*ad40*/  I2FP.F32.S32 R5, R4 ;  /* 0x0000000400057245 */ /* 0x000fe20000201400 */
[----:B-1----:R-:W-:Y:S01]  /*ad50*/  FFMA.FTZ R4, R6, -UR19, R15 ;  /* 0x8000001306047c23 */ /* 0x002fe2000801000f */
[----:B------:R-:W-:Y:S01]  /*ad60*/  FSEL R29, R14, -INF , !P4 ;  /* 0xff8000000e1d7808 */ /* 0x000fe20006000000 */
[----:B--2---:R-:W-:Y:S01]  /*ad70*/  FFMA.FTZ R11, R3, -UR19, R11 ;  /* 0x80000013030b7c23 */ /* 0x004fe2000801000b */
[----:B------:R-:W-:Y:S01]  /*ad80*/  FSEL R78, R13, -INF , !P3 ;  /* 0xff8000000d4e7808 */ /* 0x000fe20005800000 */
[----:B------:R-:W-:Y:S01]  /*ad90*/  VIADD R3, R0, 0x20 ;  /* 0x0000002000037836 */ /* 0x000fe20000000000 */
[C---:B------:R-:W-:Y:S01]  /*ada0*/  ISETP.GE.AND P4, PT, R2.reuse, R218, PT ;  /* 0x000000da0200720c */ /* 0x040fe20003f86270 */
[----:B------:R-:W-:Y:S01]  /*adb0*/  FFMA.FTZ R15, R5, -UR19, R19 ;  /* 0x80000013050f7c23 */ /* 0x000fe20008010013 */
[C---:B------:R-:W-:Y:S01]  /*adc0*/  ISETP.GE.AND P3, PT, R2.reuse, R217, PT ;  /* 0x000000d90200720c */ /* 0x040fe20003f66270 */
[----:B------:R-:W-:Y:S01]  /*add0*/  IMAD.IADD R5, R209, 0x1, -R2 ;  /* 0x00000001d1057824 */ /* 0x000fe200078e0a02 */
[C---:B------:R-:W-:Y:S01]  /*ade0*/  ISETP.GE.AND P2, PT, R2.reuse, R216, PT ;  /* 0x000000d80200720c */ /* 0x040fe20003f46270 */
[--C-:B------:R-:W-:Y:S01]  /*adf0*/  IMAD.IADD R6, R213, 0x1, -R3.reuse ;  /* 0x00000001d5067824 */ /* 0x100fe200078e0a03 */
[----:B------:R-:W-:Y:S01]  /*ae00*/  ISETP.GE.AND P0, PT, R2, R215, PT ;  /* 0x000000d70200720c */ /* 0x000fe20003f06270 */
[--C-:B------:R-:W-:Y:S01]  /*ae10*/  IMAD.IADD R7, R209, 0x1, -R3.reuse ;  /* 0x00000001d1077824 */ /* 0x100fe200078e0a03 */
[----:B------:R-:W-:Y:S01]  /*ae20*/  FSEL R26, R12, -INF , !P6 ;  /* 0xff8000000c1a7808 */ /* 0x000fe20007000000 */
[----:B------:R-:W1:Y:S01]  /*ae30*/  MUFU.TANH R19, R147 ;  /* 0x0000009300137308 */ /* 0x000e620000002400 */
[----:B------:R-:W-:Y:S01]  /*ae40*/  FSEL R159, R4, -INF , !P5 ;  /* 0xff800000049f7808 */ /* 0x000fe20006800000 */
[----:B------:R-:W-:Y:S01]  /*ae50*/  IMAD.IADD R4, R210, 0x1, -R3 ;  /* 0x00000001d2047824 */ /* 0x000fe200078e0a03 */
[----:B------:R-:W-:-:S02]  /*ae60*/  ISETP.LT.OR P6, PT, R2, R212, P4 ;  /* 0x000000d40200720c */ /* 0x000fc400027c1670 */
[C---:B------:R-:W-:Y:S02]  /*ae70*/  ISETP.LT.OR P5, PT, R2.reuse, R211, P3 ;  /* 0x000000d30200720c */ /* 0x040fe40001fa1670 */
[C---:B------:R-:W-:Y:S01]  /*ae80*/  ISETP.LT.OR P2, PT, R2.reuse, R208, P2 ;  /* 0x000000d00200720c */ /* 0x040fe20001741670 */
[----:B------:R-:W2:Y:S01]  /*ae90*/  MUFU.TANH R12, R149 ;  /* 0x00000095000c7308 */ /* 0x000ea20000002400 */
[----:B------:R-:W-:Y:S01]  /*aea0*/  ISETP.LT.OR P0, PT, R2, R207, P0 ;  /* 0x000000cf0200720c */ /* 0x000fe20000701670 */
[----:B------:R-:W-:Y:S01]  /*aeb0*/  IMAD.IADD R2, R214, 0x1, -R2 ;  /* 0x00000001d6027824 */ /* 0x000fe200078e0a02 */
[----:B------:R-:W-:Y:S02]  /*aec0*/  ISETP.NE.AND P4, PT, R8, RZ, PT ;  /* 0x000000ff0800720c */ /* 0x000fe40003f85270 */
[----:B------:R-:W-:Y:S02]  /*aed0*/  IABS R4, R4 ;  /* 0x0000000400047213 */ /* 0x000fe40000000000 */
[----:B------:R-:W-:Y:S01]  /*aee0*/  IABS R13, R2 ;  /* 0x00000002000d7213 */ /* 0x000fe20000000000 */
[----:B------:R-:W4:Y:S01]  /*aef0*/  MUFU.TANH R14, R148 ;  /* 0x00000094000e7308 */ /* 0x000f220000002400 */
[----:B------:R-:W-:-:S02]  /*af00*/  IABS R8, R5 ;  /* 0x0000000500087213 */ /* 0x000fc40000000000 */
[----:B------:R-:W-:Y:S01]  /*af10*/  IABS R2, R6 ;  /* 0x0000000600027213 */ /* 0x000fe20000000000 */
[----:B------:R-:W-:Y:S01]  /*af20*/  IMAD.MOV.U32 R6, RZ, RZ, R4 ;  /* 0x000000ffff067224 */ /* 0x000fe200078e0004 */
[----:B------:R-:W-:Y:S02]  /*af30*/  I2FP.F32.S32 R17, R17 ;  /* 0x0000001100117245 */ /* 0x000fe40000201400 */
[----:B------:R-:W-:Y:S01]  /*af40*/  IABS R5, R7 ;  /* 0x0000000700057213 */ /* 0x000fe20000000000 */
[----:B------:R-:W-:Y:S01]  /*af50*/  IMAD.MOV.U32 R4, RZ, RZ, R2 ;  /* 0x000000ffff047224 */ /* 0x000fe200078e0002 */
[----:B------:R-:W-:Y:S01]  /*af60*/  I2FP.F32.S32 R16, R16 ;  /* 0x0000001000107245 */ /* 0x000fe20000201400 */
[----:B------:R-:W-:Y:S01]  /*af70*/  FFMA.FTZ R17, R17, -UR19, R10 ;  /* 0x8000001311117c23 */ /* 0x000fe2000801000a */
[----:B------:R-:W-:Y:S01]  /*af80*/  IMAD.MOV.U32 R7, RZ, RZ, R13 ;  /* 0x000000ffff077224 */ /* 0x000fe200078e000d */
[----:B------:R-:W-:Y:S01]  /*af90*/  I2FP.F32.S32 R8, R8 ;  /* 0x0000000800087245 */ /* 0x000fe20000201400 */
[----:B------:R-:W-:-:S02]  /*afa0*/  IMAD.MOV.U32 R2, RZ, RZ, R5 ;  /* 0x000000ffff027224 */ /* 0x000fc400078e0005 */
[----:B---3--:R-:W-:Y:S01]  /*afb0*/  FFMA.FTZ R16, R16, -UR19, R9 ;  /* 0x8000001310107c23 */ /* 0x008fe20008010009 */
[----:B------:R-:W-:Y:S01]  /*afc0*/  FSEL R50, R17, -INF , !P4 ;  /* 0xff80000011327808 */ /* 0x000fe20006000000 */
[----:B------:R-:W-:Y:S01]  /*afd0*/  MUFU.TANH R13, R153 ;  /* 0x00000099000d7308 */ /* 0x000fe20000002400 */
[----:B------:R-:W-:Y:S01]  /*afe0*/  I2FP.F32.S32 R7, R7 ;  /* 0x0000000700077245 */ /* 0x000fe20000201400 */
[----:B------:R-:W-:Y:S01]  /*aff0*/  FFMA.FTZ R8, R8, -UR19, R20 ;  /* 0x8000001308087c23 */ /* 0x000fe20008010014 */
[----:B------:R-:W-:Y:S02]  /*b000*/  I2FP.F32.S32 R2, R2 ;  /* 0x0000000200027245 */ /* 0x000fe40000201400 */
[----:B------:R-:W-:Y:S01]  /*b010*/  P2R R10, PR, RZ, 0x4 ;  /* 0x00000004ff0a7803 */ /* 0x000fe20000000000 */
[----:B-1----:R-:W-:Y:S01]  /*b020*/  FFMA.FTZ R7, R7, -UR19, R19 ;  /* 0x8000001307077c23 */ /* 0x002fe20008010013 */
[C---:B------:R-:W-:Y:S01]  /*b030*/  ISETP.GE.AND P4, PT, R3.reuse, R218, PT ;  /* 0x000000da0300720c */ /* 0x040fe20003f86270 */
[----:B--2---:R-:W-:Y:S01]  /*b040*/  FFMA.FTZ R12, R2, -UR19, R12 ;  /* 0x80000013020c7c23 */ /* 0x004fe2000801000c */
[C---:B------:R-:W-:Y:S01]  /*b050*/  ISETP.GE.AND P3, PT, R3.reuse, R217, PT ;  /* 0x000000d90300720c */ /* 0x040fe20003f66270 */
[----:B------:R-:W-:Y:S01]  /*b060*/  VIADD R2, R0, 0x21 ;  /* 0x0000002100027836 */ /* 0x000fe20000000000 */
[----:B------:R-:W-:Y:S01]  /*b070*/  P2R R9, PR, RZ, 0x1 ;  /* 0x00000001ff097803 */ /* 0x000fe20000000000 */
[----:B------:R-:W-:Y:S01]  /*b080*/  MUFU.TANH R17, R48 ;  /* 0x0000003000117308 */ /* 0x000fe20000002400 */
[----:B------:R-:W-:Y:S01]  /*b090*/  I2FP.F32.S32 R5, R6 ;  /* 0x0000000600057245 */ /* 0x000fe20000201400 */
[----:B------:R-:W-:Y:S01]  /*b0a0*/  IMAD.IADD R6, R214, 0x1, -R3 ;  /* 0x00000001d6067824 */ /* 0x000fe200078e0a03 */
[----:B------:R-:W-:-:S02]  /*b0b0*/  ISETP.GE.AND P2, PT, R3, R216, PT ;  /* 0x000000d80300720c */ /* 0x000fc40003f46270 */
[----:B------:R-:W-:Y:S01]  /*b0c0*/  I2FP.F32.S32 R4, R4 ;  /* 0x0000000400047245 */ /* 0x000fe20000201400 */
[----:B------:R-:W-:Y:S01]  /*b0d0*/  FFMA.FTZ R5, R5, -UR19, R18 ;  /* 0x8000001305057c23 */ /* 0x000fe20008010012 */
[----:B------:R-:W-:Y:S01]  /*b0e0*/  FSEL R25, R15, -INF , !P6 ;  /* 0xff8000000f197808 */ /* 0x000fe20007000000 */
[----:B------:R-:W-:Y:S01]  /*b0f0*/  MUFU.TANH R20, R164 ;  /* 0x000000a400147308 */ /* 0x000fe20000002400 */
[----:B------:R-:W-:Y:S01]  /*b100*/  FSEL R155, R11, -INF , !P5 ;  /* 0xff8000000b9b7808 */ /* 0x000fe20006800000 */
[----:B----4-:R-:W-:Y:S01]  /*b110*/  FFMA.FTZ R4, R4, -UR19, R14 ;  /* 0x8000001304047c23 */ /* 0x010fe2000801000e */
[C---:B------:R-:W-:Y:S02]  /*b120*/  ISETP.LT.OR P6, PT, R3.reuse, R212, P4 ;  /* 0x000000d40300720c */ /* 0x040fe400027c1670 */
[C---:B------:R-:W-:Y:S02]  /*b130*/  ISETP.LT.OR P5, PT, R3.reuse, R211, P3 ;  /* 0x000000d30300720c */ /* 0x040fe40001fa1670 */
[----:B------:R-:W-:Y:S01]  /*b140*/  ISETP.GE.AND P0, PT, R3, R215, PT ;  /* 0x000000d70300720c */ /* 0x000fe20003f06270 */
[----:B------:R-:W-:Y:S01]  /*b150*/  MUFU.TANH R14, R151 ;  /* 0x00000097000e7308 */ /* 0x000fe20000002400 */
[----:B------:R-:W-:-:S02]  /*b160*/  ISETP.NE.AND P4, PT, R10, RZ, PT ;  /* 0x000000ff0a00720c */ /* 0x000fc40003f85270 */
[----:B------:R-:W-:Y:S02]  /*b170*/  ISETP.NE.AND P3, PT, R9, RZ, PT ;  /* 0x000000ff0900720c */ /* 0x000fe40003f65270 */
[C---:B------:R-:W-:Y:S02]  /*b180*/  ISETP.LT.OR P2, PT, R3.reuse, R208, P2 ;  /* 0x000000d00300720c */ /* 0x040fe40001741670 */
[----:B------:R-:W-:Y:S01]  /*b190*/  FSEL R67, R16, -INF , !P1 ;  /* 0xff80000010437808 */ /* 0x000fe20004800000 */
[----:B------:R-:W-:Y:S01]  /*b1a0*/  MUFU.TANH R15, R157 ;  /* 0x0000009d000f7308 */ /* 0x000fe20000002400 */
[----:B------:R-:W-:Y:S01]  /*b1b0*/  ISETP.LT.OR P1, PT, R3, R207, P0 ;  /* 0x000000cf0300720c */ /* 0x000fe20000721670 */
[----:B------:R-:W-:Y:S01]  /*b1c0*/  IMAD.IADD R3, R209, 0x1, -R2 ;  /* 0x00000001d1037824 */ /* 0x000fe200078e0a02 */
[----:B------:R-:W-:Y:S02]  /*b1d0*/  P2R R9, PR, RZ, 0x4 ;  /* 0x00000004ff097803 */ /* 0x000fe40000000000 */
[----:B------:R-:W-:-:S02]  /*b1e0*/  FSEL R64, R8, -INF , !P4 ;  /* 0xff80000008407808 */ /* 0x000fc40006000000 */
[----:B------:R-:W-:Y:S01]  /*b1f0*/  FSEL R68, R7, -INF , !P3 ;  /* 0xff80000007447808 */ /* 0x000fe20005800000 */
[----:B------:R-:W-:Y:S01]  /*b200*/  MUFU.TANH R16, R150 ;  /* 0x0000009600107308 */ /* 0x000fe20000002400 */
[C---:B------:R-:W-:Y:S02]  /*b210*/  ISETP.GE.AND P4, PT, R2.reuse, R218, PT ;  /* 0x000000da0200720c */ /* 0x040fe40003f86270 */
[C---:B------:R-:W-:Y:S02]  /*b220*/  ISETP.GE.AND P3, PT, R2.reuse, R217, PT ;  /* 0x000000d90200720c */ /* 0x040fe40003f66270 */
[C---:B------:R-:W-:Y:S02]  /*b230*/  ISETP.GE.AND P2, PT, R2.reuse, R216, PT ;  /* 0x000000d80200720c */ /* 0x040fe40003f46270 */
[----:B------:R-:W-:Y:S01]  /*b240*/  ISETP.GE.AND P0, PT, R2, R215, PT ;  /* 0x000000d70200720c */ /* 0x000fe20003f06270 */
[----:B------:R-:W1:Y:S01]  /*b250*/  MUFU.TANH R7, R154 ;  /* 0x0000009a00077308 */ /* 0x000e620000002400 */
[----:B------:R-:W-:Y:S01]  /*b260*/  FSEL R24, R5, -INF , !P6 ;  /* 0xff80000005187808 */ /* 0x000fe20007000000 */
[--C-:B------:R-:W-:Y:S01]  /*b270*/  IMAD.IADD R5, R210, 0x1, -R2.reuse ;  /* 0x00000001d2057824 */ /* 0x100fe200078e0a02 */
[----:B------:R-:W-:Y:S01]  /*b280*/  FSEL R162, R4, -INF , !P5 ;  /* 0xff80000004a27808 */ /* 0x000fe20006800000 */
[----:B------:R-:W-:Y:S01]  /*b290*/  IMAD.IADD R4, R213, 0x1, -R2 ;  /* 0x00000001d5047824 */ /* 0x000fe200078e0a02 */
[----:B------:R-:W-:-:S02]  /*b2a0*/  ISETP.LT.OR P6, PT, R2, R212, P4 ;  /* 0x000000d40200720c */ /* 0x000fc400027c1670 */
[C---:B------:R-:W-:Y:S01]  /*b2b0*/  ISETP.LT.OR P5, PT, R2.reuse, R211, P3 ;  /* 0x000000d30200720c */ /* 0x040fe20001fa1670 */
[----:B------:R-:W-:Y:S01]  /*b2c0*/  MUFU.TANH R19, R165 ;  /* 0x000000a500137308 */ /* 0x000fe20000002400 */
[C---:B------:R-:W-:Y:S02]  /*b2d0*/  ISETP.LT.OR P2, PT, R2.reuse, R208, P2 ;  /* 0x000000d00200720c */ /* 0x040fe40001741670 */
[----:B------:R-:W-:Y:S01]  /*b2e0*/  ISETP.LT.OR P0, PT, R2, R207, P0 ;  /* 0x000000cf0200720c */ /* 0x000fe20000701670 */
[----:B------:R-:W-:Y:S01]  /*b2f0*/  IMAD.IADD R2, R214, 0x1, -R2 ;  /* 0x00000001d6027824 */ /* 0x000fe200078e0a02 */
[----:B------:R-:W-:Y:S02]  /*b300*/  IABS R6, R6 ;  /* 0x0000000600067213 */ /* 0x000fe40000000000 */
[----:B------:R-:W-:Y:S02]  /*b310*/  IABS R10, R5 ;  /* 0x00000005000a7213 */ /* 0x000fe40000000000 */
[----:B------:R-:W-:Y:S01]  /*b320*/  IABS R5, R4 ;  /* 0x0000000400057213 */ /* 0x000fe20000000000 */
[----:B------:R-:W-:Y:S01]  /*b330*/  IMAD.MOV.U32 R4, RZ, RZ, R6 ;  /* 0x000000ffff047224 */ /* 0x000fe200078e0006 */
[----:B------:R-:W-:Y:S01]  /*b340*/  IABS R11, R3 ;  /* 0x00000003000b7213 */ /* 0x000fe20000000000 */
[----:B------:R-:W-:Y:S01]  /*b350*/  IMAD.MOV.U32 R6, RZ, RZ, R10 ;  /* 0x000000ffff067224 */ /* 0x000fe200078e000a */
[----:B------:R-:W2:Y:S01]  /*b360*/  MUFU.TANH R3, R156 ;  /* 0x0000009c00037308 */ /* 0x000ea20000002400 */
[----:B------:R-:W-:-:S02]  /*b370*/  IABS R2, R2 ;  /* 0x0000000200027213 */ /* 0x000fc40000000000 */
[----:B------:R-:W-:Y:S02]  /*b380*/  I2FP.F32.S32 R4, R4 ;  /* 0x0000000400047245 */ /* 0x000fe40000201400 */
[----:B------:R-:W-:Y:S01]  /*b390*/  I2FP.F32.S32 R5, R5 ;  /* 0x0000000500057245 */ /* 0x000fe20000201400 */
[----:B------:R-:W-:Y:S01]  /*b3a0*/  IMAD.MOV.U32 R10, RZ, RZ, R2 ;  /* 0x000000ffff0a7224 */ /* 0x000fe200078e0002 */
[----:B------:R-:W-:Y:S01]  /*b3b0*/  I2FP.F32.S32 R6, R6 ;  /* 0x0000000600067245 */ /* 0x000fe20000201400 */
[----:B------:R-:W-:Y:S01]  /*b3c0*/  VIADD R2, R0, 0x28 ;  /* 0x0000002800027836 */ /* 0x000fe20000000000 */
[----:B------:R-:W-:Y:S01]  /*b3d0*/  ISETP.NE.AND P4, PT, R9, RZ, PT ;  /* 0x000000ff0900720c */ /* 0x000fe20003f85270 */
[----:B-1----:R-:W-:Y:S01]  /*b3e0*/  FFMA.FTZ R4, R4, -UR19, R7 ;  /* 0x8000001304047c23 */ /* 0x002fe20008010007 */
[----:B------:R-:W-:Y:S01]  /*b3f0*/  P2R R9, PR, RZ, 0x4 ;  /* 0x00000004ff097803 */ /* 0x000fe20000000000 */
[----:B------:R-:W-:Y:S01]  /*b400*/  FFMA.FTZ R5, R5, -UR19, R14 ;  /* 0x8000001305057c23 */ /* 0x000fe2000801000e */
[----:B------:R-:W-:Y:S01]  /*b410*/  ISETP.GE.AND P2, PT, R2, R216, PT ;  /* 0x000000d80200720c */ /* 0x000fe20003f46270 */
[----:B------:R-:W-:Y:S01]  /*b420*/  FFMA.FTZ R6, R6, -UR19, R16 ;  /* 0x8000001306067c23 */ /* 0x000fe20008010010 */
[----:B------:R-:W-:Y:S01]  /*b430*/  I2FP.F32.S32 R10, R10 ;  /* 0x0000000a000a7245 */ /* 0x000fe20000201400 */
[----:B------:R-:W-:Y:S01]  /*b440*/  IMAD.IADD R7, R210, 0x1, -R2 ;  /* 0x00000001d2077824 */ /* 0x000fe200078e0a02 */
[----:B------:R-:W-:Y:S01]  /*b450*/  ISETP.GE.AND P3, PT, R2, R217, PT ;  /* 0x000000d90200720c */ /* 0x000fe20003f66270 */
[----:B------:R-:W1:Y:S01]  /*b460*/  MUFU.TANH R16, R49 ;  /* 0x0000003100107308 */ /* 0x000e620000002400 */
[----:B------:R-:W-:Y:S01]  /*b470*/  P2R R8, PR, RZ, 0x1 ;  /* 0x00000001ff087803 */ /* 0x000fe20000000000 */
[----:B--2---:R-:W-:Y:S01]  /*b480*/  FFMA.FTZ R10, R10, -UR19, R3 ;  /* 0x800000130a0a7c23 */ /* 0x004fe20008010003 */
[----:B------:R-:W-:Y:S01]  /*b490*/  FSEL R156, R4, -INF , !P1 ;  /* 0xff800000049c7808 */ /* 0x000fe20004800000 */
[----:B------:R-:W-:Y:S01]  /*b4a0*/  VIADD R3, R0, 0x29 ;  /* 0x0000002900037836 */ /* 0x000fe20000000000 */
[----:B------:R-:W-:-:S02]  /*b4b0*/  FSEL R150, R12, -INF , !P4 ;  /* 0xff8000000c967808 */ /* 0x000fc40006000000 */
[----:B------:R-:W-:Y:S01]  /*b4c0*/  ISETP.LT.OR P1, PT, R2, R208, P2 ;  /* 0x000000d00200720c */ /* 0x000fe20001721670 */
[----:B------:R-:W-:Y:S01]  /*b4d0*/  IMAD.IADD R4, R210, 0x1, -R3 ;  /* 0x00000001d2047824 */ /* 0x000fe200078e0a03 */
[C---:B------:R-:W-:Y:S01]  /*b4e0*/  ISETP.GE.AND P4, PT, R2.reuse, R218, PT ;  /* 0x000000da0200720c */ /* 0x040fe20003f86270 */
[----:B------:R-:W2:Y:S01]  /*b4f0*/  MUFU.TANH R12, R51 ;  /* 0x00000033000c7308 */ /* 0x000ea20000002400 */
[----:B------:R-:W-:Y:S01]  /*b500*/  FSEL R160, R5, -INF , !P5 ;  /* 0xff80000005a07808 */ /* 0x000fe20006800000 */
[--C-:B------:R-:W-:Y:S01]  /*b510*/  IMAD.IADD R5, R209, 0x1, -R2.reuse ;  /* 0x00000001d1057824 */ /* 0x100fe200078e0a02 */
[----:B------:R-:W-:Y:S02]  /*b520*/  ISETP.GE.AND P0, PT, R2, R215, PT ;  /* 0x000000d70200720c */ /* 0x000fe40003f06270 */
[----:B------:R-:W-:Y:S01]  /*b530*/  FSEL R23, R6, -INF , !P6 ;  /* 0xff80000006177808 */ /* 0x000fe20007000000 */
[----:B------:R-:W-:Y:S01]  /*b540*/  IMAD.IADD R6, R213, 0x1, -R2 ;  /* 0x00000001d5067824 */ /* 0x000fe200078e0a02 */
[----:B------:R-:W-:-:S02]  /*b550*/  ISETP.LT.OR P5, PT, R2, R211, P3 ;  /* 0x000000d30200720c */ /* 0x000fc40001fa1670 */
[----:B------:R-:W-:Y:S02]  /*b560*/  ISETP.NE.AND P3, PT, R8, RZ, PT ;  /* 0x000000ff0800720c */ /* 0x000fe40003f65270 */
[----:B------:R-:W-:Y:S02]  /*b570*/  P2R R8, PR, RZ, 0x2 ;  /* 0x00000002ff087803 */ /* 0x000fe40000000000 */
[----:B------:R-:W-:Y:S02]  /*b580*/  I2FP.F32.S32 R11, R11 ;  /* 0x0000000b000b7245 */ /* 0x000fe40000201400 */
[C---:B------:R-:W-:Y:S02]  /*b590*/  ISETP.LT.OR P6, PT, R2.reuse, R212, P4 ;  /* 0x000000d40200720c */ /* 0x040fe400027c1670 */
[----:B------:R-:W-:Y:S01]  /*b5a0*/  ISETP.LT.OR P1, PT, R2, R207, P0 ;  /* 0x000000cf0200720c */ /* 0x000fe20000721670 */
[----:B------:R-:W-:Y:S01]  /*b5b0*/  IMAD.IADD R2, R214, 0x1, -R2 ;  /* 0x00000001d6027824 */ /* 0x000fe200078e0a02 */
[----:B------:R-:W-:Y:S01]  /*b5c0*/  IABS R7, R7 ;  /* 0x0000000700077213 */ /* 0x000fe20000000000 */
[----:B------:R-:W-:Y:S01]  /*b5d0*/  FFMA.FTZ R11, R11, -UR19, R13 ;  /* 0x800000130b0b7c23 */ /* 0x000fe2000801000d */
[----:B------:R-:W-:-:S02]  /*b5e0*/  IABS R6, R6 ;  /* 0x0000000600067213 */ /* 0x000fc40000000000 */
[----:B------:R-:W-:Y:S02]  /*b5f0*/  IABS R13, R2 ;  /* 0x00000002000d7213 */ /* 0x000fe40000000000 */
[----:B------:R-:W-:Y:S01]  /*b600*/  IABS R14, R5 ;  /* 0x00000005000e7213 */ /* 0x000fe20000000000 */
[----:B------:R-:W-:Y:S01]  /*b610*/  IMAD.MOV.U32 R5, RZ, RZ, R7 ;  /* 0x000000ffff057224 */ /* 0x000fe200078e0007 */
[----:B------:R-:W-:Y:S01]  /*b620*/  IABS R2, R4 ;  /* 0x0000000400027213 */ /* 0x000fe20000000000 */
[----:B------:R-:W-:Y:S01]  /*b630*/  IMAD.MOV.U32 R4, RZ, RZ, R6 ;  /* 0x000000ffff047224 */ /* 0x000fe200078e0006 */
[----:B------:R-:W-:Y:S01]  /*b640*/  ISETP.NE.AND P4, PT, R9, RZ, PT ;  /* 0x000000ff0900720c */ /* 0x000fe20003f85270 */
[----:B------:R-:W-:Y:S01]  /*b650*/  IMAD.IADD R7, R213, 0x1, -R3 ;  /* 0x00000001d5077824 */ /* 0x000fe200078e0a03 */
[----:B------:R-:W-:Y:S01]  /*b660*/  I2FP.F32.S32 R5, R5 ;  /* 0x0000000500057245 */ /* 0x000fe20000201400 */
[----:B------:R3:W4:Y:S01]  /*b670*/  MUFU.TANH R9, R158 ;  /* 0x0000009e00097308 */ /* 0x0007220000002400 */
[----:B------:R-:W-:-:S02]  /*b680*/  I2FP.F32.S32 R4, R4 ;  /* 0x0000000400047245 */ /* 0x000fc40000201400 */
[----:B------:R-:W-:Y:S01]  /*b690*/  I2FP.F32.S32 R2, R2 ;  /* 0x0000000200027245 */ /* 0x000fe20000201400 */
[----:B------:R-:W-:Y:S01]  /*b6a0*/  FFMA.FTZ R5, R5, -UR19, R17 ;  /* 0x8000001305057c23 */ /* 0x000fe20008010011 */
[----:B------:R-:W-:Y:S01]  /*b6b0*/  FSEL R69, R11, -INF , !P4 ;  /* 0xff8000000b457808 */ /* 0x000fe20006000000 */
[----:B-1----:R-:W-:Y:S01]  /*b6c0*/  FFMA.FTZ R4, R4, -UR19, R16 ;  /* 0x8000001304047c23 */ /* 0x002fe20008010010 */
[----:B------:R-:W-:Y:S01]  /*b6d0*/  FSEL R149, R10, -INF , !P3 ;  /* 0xff8000000a957808 */ /* 0x000fe20005800000 */
[----:B--2---:R-:W-:Y:S01]  /*b6e0*/  FFMA.FTZ R12, R2, -UR19, R12 ;  /* 0x80000013020c7c23 */ /* 0x004fe2000801000c */
[C---:B------:R-:W-:Y:S01]  /*b6f0*/  ISETP.GE.AND P4, PT, R3.reuse, R218, PT ;  /* 0x000000da0300720c */ /* 0x040fe20003f86270 */
[----:B------:R-:W-:Y:S01]  /*b700*/  VIADD R2, R0, 0x30 ;  /* 0x0000003000027836 */ /* 0x000fe20000000000 */
[C---:B------:R-:W-:Y:S01]  /*b710*/  ISETP.GE.AND P3, PT, R3.reuse, R217, PT ;  /* 0x000000d90300720c */ /* 0x040fe20003f66270 */
[----:B------:R-:W-:Y:S01]  /*b720*/  MUFU.TANH R16, R166 ;  /* 0x000000a600107308 */ /* 0x000fe20000002400 */
[----:B------:R-:W-:Y:S01]  /*b730*/  ISETP.GE.AND P2, PT, R3, R216, PT ;  /* 0x000000d80300720c */ /* 0x000fe20003f46270 */
[----:B------:R-:W-:Y:S01]  /*b740*/  IMAD.IADD R6, R213, 0x1, -R2 ;  /* 0x00000001d5067824 */ /* 0x000fe200078e0a02 */
[----:B------:R-:W-:-:S02]  /*b750*/  ISETP.GE.AND P0, PT, R3, R215, PT ;  /* 0x000000d70300720c */ /* 0x000fc40003f06270 */
[----:B------:R-:W-:Y:S02]  /*b760*/  I2FP.F32.S32 R14, R14 ;  /* 0x0000000e000e7245 */ /* 0x000fe40000201400 */
[----:B------:R-:W-:Y:S01]  /*b770*/  FSEL R21, R5, -INF , !P6 ;  /* 0xff80000005157808 */ /* 0x000fe20007000000 */
[----:B------:R-:W-:Y:S01]  /*b780*/  IMAD.IADD R5, R209, 0x1, -R3 ;  /* 0x00000001d1057824 */ /* 0x000fe200078e0a03 */
[----:B---3--:R-:W-:Y:S01]  /*b790*/  FSEL R158, R4, -INF , !P5 ;  /* 0xff800000049e7808 */ /* 0x008fe20006800000 */
[----:B------:R-:W-:Y:S01]  /*b7a0*/  FFMA.FTZ R14, R14, -UR19, R15 ;  /* 0x800000130e0e7c23 */ /* 0x000fe2000801000f */
[C---:B------:R-:W-:Y:S01]  /*b7b0*/  ISETP.LT.OR P6, PT, R3.reuse, R212, P4 ;  /* 0x000000d40300720c */ /* 0x040fe200027c1670 */
[----:B------:R-:W1:Y:S01]  /*b7c0*/  MUFU.TANH R15, R168 ;  /* 0x000000a8000f7308 */ /* 0x000e620000002400 */
[C---:B------:R-:W-:Y:S01]  /*b7d0*/  ISETP.LT.OR P5, PT, R3.reuse, R211, P3 ;  /* 0x000000d30300720c */ /* 0x040fe20001fa1670 */
[----:B------:R-:W-:Y:S01]  /*b7e0*/  IMAD.IADD R4, R210, 0x1, -R2 ;  /* 0x00000001d2047824 */ /* 0x000fe200078e0a02 */
[----:B------:R-:W-:-:S02]  /*b7f0*/  ISETP.LT.OR P2, PT, R3, R208, P2 ;  /* 0x000000d00300720c */ /* 0x000fc40001741670 */
[----:B------:R-:W-:Y:S01]  /*b800*/  ISETP.LT.OR P0, PT, R3, R207, P0 ;  /* 0x000000cf0300720c */ /* 0x000fe20000701670 */
[----:B------:R-:W-:Y:S01]  /*b810*/  IMAD.IADD R3, R214, 0x1, -R3 ;  /* 0x00000001d6037824 */ /* 0x000fe200078e0a03 */
[----:B------:R-:W-:Y:S01]  /*b820*/  IABS R7, R7 ;  /* 0x0000000700077213 */ /* 0x000fe20000000000 */
[----:B------:R-:W2:Y:S01]  /*b830*/  MUFU.TANH R10, R167 ;  /* 0x000000a7000a7308 */ /* 0x000ea20000002400 */
[----:B------:R-:W-:Y:S02]  /*b840*/  IABS R5, R5 ;  /* 0x0000000500057213 */ /* 0x000fe40000000000 */
[----:B------:R-:W-:Y:S02]  /*b850*/  IABS R17, R3 ;  /* 0x0000000300117213 */ /* 0x000fe40000000000 */
[----:B------:R-:W-:Y:S01]  /*b860*/  IABS R3, R6 ;  /* 0x0000000600037213 */ /* 0x000fe20000000000 */
[----:B------:R-:W-:Y:S01]  /*b870*/  IMAD.MOV.U32 R6, RZ, RZ, R7 ;  /* 0x000000ffff067224 */ /* 0x000fe200078e0007 */
[----:B------:R-:W-:Y:S01]  /*b880*/  I2FP.F32.S32 R13, R13 ;  /* 0x0000000d000d7245 */ /* 0x000fe20000201400 */
[----:B------:R-:W-:Y:S01]  /*b890*/  IMAD.MOV.U32 R18, RZ, RZ, R5 ;  /* 0x000000ffff127224 */ /* 0x000fe200078e0005 */
[----:B------:R-:W-:Y:S01]  /*b8a0*/  IABS R4, R4 ;  /* 0x0000000400047213 */ /* 0x000fe20000000000 */
[----:B------:R-:W-:Y:S01]  /*b8b0*/  MUFU.TANH R11, R61 ;  /* 0x0000003d000b7308 */ /* 0x000fe20000002400 */
[----:B------:R-:W-:Y:S01]  /*b8c0*/  I2FP.F32.S32 R6, R6 ;  /* 0x0000000600067245 */ /* 0x000fe20000201400 */
[----:B----4-:R-:W-:Y:S01]  /*b8d0*/  FFMA.FTZ R13, R13, -UR19, R9 ;  /* 0x800000130d0d7c23 */ /* 0x010fe20008010009 */
[----:B------:R-:W-:-:S02]  /*b8e0*/  ISETP.NE.AND P4, PT, R8, RZ, PT ;  /* 0x000000ff0800720c */ /* 0x000fc40003f85270 */
[----:B------:R-:W-:Y:S02]  /*b8f0*/  I2FP.F32.S32 R3, R3 ;  /* 0x0000000300037245 */ /* 0x000fe40000201400 */
[----:B------:R-:W-:Y:S02]  /*b900*/  I2FP.F32.S32 R18, R18 ;  /* 0x0000001200127245 */ /* 0x000fe40000201400 */
[----:B------:R-:W-:Y:S01]  /*b910*/  I2FP.F32.S32 R5, R4 ;  /* 0x0000000400057245 */ /* 0x000fe20000201400 */
[----:B------:R-:W-:Y:S01]  /*b920*/  FFMA.FTZ R4, R6, -UR19, R20 ;  /* 0x8000001306047c23 */ /* 0x000fe20008010014 */
[----:B------:R-:W-:Y:S01]  /*b930*/  P2R R9, PR, RZ, 0x4 ;  /* 0x00000004ff097803 */ /* 0x000fe20000000000 */
[----:B-1----:R-:W-:Y:S01]  /*b940*/  FFMA.FTZ R15, R3, -UR19, R15 ;  /* 0x80000013030f7c23 */ /* 0x002fe2000801000f */
[----:B------:R-:W-:Y:S01]  /*b950*/  P2R R8, PR, RZ, 0x1 ;  /* 0x00000001ff087803 */ /* 0x000fe20000000000 */
[----:B------:R-:W-:Y:S01]  /*b960*/  VIADD R3, R0, 0x31 ;  /* 0x0000003100037836 */ /* 0x000fe20000000000 */
[----:B------:R-:W-:Y:S01]  /*b970*/  FSEL R66, R14, -INF , !P4 ;  /* 0xff8000000e427808 */ /* 0x000fe20006000000 */
[----:B------:R-:W-:Y:S01]  /*b980*/  FFMA.FTZ R18, R18, -UR19, R19 ;  /* 0x8000001312127c23 */ /* 0x000fe20008010013 */
[C---:B------:R-:W-:Y:S01]  /*b990*/  ISETP.GE.AND P4, PT, R2.reuse, R218, PT ;  /* 0x000000da0200720c */ /* 0x040fe20003f86270 */
[----:B------:R-:W-:Y:S01]  /*b9a0*/  FFMA.FTZ R16, R5, -UR19, R16 ;  /* 0x8000001305107c23 */ /* 0x000fe20008010010 */
[C---:B------:R-:W-:Y:S01]  /*b9b0*/  ISETP.GE.AND P3, PT, R2.reuse, R217, PT ;  /* 0x000000d90200720c */ /* 0x040fe20003f66270 */
[----:B------:R-:W-:Y:S01]  /*b9c0*/  IMAD.IADD R5, R209, 0x1, -R2 ;  /* 0x00000001d1057824 */ /* 0x000fe200078e0a02 */
[C---:B------:R-:W-:Y:S01]  /*b9d0*/  ISETP.GE.AND P2, PT, R2.reuse, R216, PT ;  /* 0x000000d80200720c */ /* 0x040fe20003f46270 */
[--C-:B------:R-:W-:Y:S01]  /*b9e0*/  IMAD.IADD R6, R213, 0x1, -R3.reuse ;  /* 0x00000001d5067824 */ /* 0x100fe200078e0a03 */
[----:B------:R-:W-:Y:S01]  /*b9f0*/  ISETP.GE.AND P0, PT, R2, R215, PT ;  /* 0x000000d70200720c */ /* 0x000fe20003f06270 */
[----:B------:R-:W-:Y:S01]  /*ba00*/  IMAD.IADD R7, R209, 0x1, -R3 ;  /* 0x00000001d1077824 */ /* 0x000fe200078e0a03 */
[----:B------:R-:W-:Y:S01]  /*ba10*/  FSEL R77, R13, -INF , !P1 ;  /* 0xff8000000d4d7808 */ /* 0x000fe20004800000 */
[----:B------:R-:W-:Y:S01]  /*ba20*/  MUFU.TANH R20, R170 ;  /* 0x000000aa00147308 */ /* 0x000fe20000002400 */
[----:B------:R-:W-:-:S02]  /*ba30*/  FSEL R19, R12, -INF , !P6 ;  /* 0xff8000000c137808 */ /* 0x000fc40007000000 */
[----:B------:R-:W-:Y:S01]  /*ba40*/  FSEL R153, R4, -INF , !P5 ;  /* 0xff80000004997808 */ /* 0x000fe20006800000 */
[----:B------:R-:W-:Y:S01]  /*ba50*/  IMAD.IADD R4, R210, 0x1, -R3 ;  /* 0x00000001d2047824 */ /* 0x000fe200078e0a03 */
[C---:B------:R-:W-:Y:S02]  /*ba60*/  ISETP.LT.OR P6, PT, R2.reuse, R212, P4 ;  /* 0x000000d40200720c */ /* 0x040fe400027c1670 */
[C---:B------:R-:W-:Y:S01]  /*ba70*/  ISETP.LT.OR P5, PT, R2.reuse, R211, P3 ;  /* 0x000000d30200720c */ /* 0x040fe20001fa1670 */
[----:B------:R-:W1:Y:S01]  /*ba80*/  MUFU.TANH R13, R60 ;  /* 0x0000003c000d7308 */ /* 0x000e620000002400 */
[C---:B------:R-:W-:Y:S02]  /*ba90*/  ISETP.LT.OR P2, PT, R2.reuse, R208, P2 ;  /* 0x000000d00200720c */ /* 0x040fe40001741670 */
[----:B------:R-:W-:Y:S01]  /*baa0*/  ISETP.LT.OR P1, PT, R2, R207, P0 ;  /* 0x000000cf0200720c */ /* 0x000fe20000721670 */
[----:B------:R-:W-:Y:S01]  /*bab0*/  IMAD.IADD R2, R214, 0x1, -R2 ;  /* 0x00000001d6027824 */ /* 0x000fe200078e0a02 */
[----:B------:R-:W-:-:S02]  /*bac0*/  ISETP.NE.AND P3, PT, R8, RZ, PT ;  /* 0x000000ff0800720c */ /* 0x000fc40003f65270 */
[----:B------:R-:W-:Y:S01]  /*bad0*/  ISETP.NE.AND P4, PT, R9, RZ, PT ;  /* 0x000000ff0900720c */ /* 0x000fe20003f85270 */
[----:B------:R-:W3:Y:S01]  /*bae0*/  MUFU.TANH R12, R62 ;  /* 0x0000003e000c7308 */ /* 0x000ee20000002400 */
[----:B------:R-:W-:Y:S02]  /*baf0*/  IABS R8, R2 ;  /* 0x0000000200087213 */ /* 0x000fe40000000000 */
[----:B------:R-:W-:Y:S02]  /*bb00*/  IABS R4, R4 ;  /* 0x0000000400047213 */ /* 0x000fe40000000000 */
[----:B------:R-:W-:Y:S02]  /*bb10*/  IABS R9, R5 ;  /* 0x0000000500097213 */ /* 0x000fe40000000000 */
        /* <DEDUP_REMOVED lines=8> */
[----:B------:R-:W-:Y:S01]  /*bba0*/  I2FP.F32.S32 R5, R6 ;  /* 0x0000000600057245 */ /* 0x000fe20000201400 */
[----:B--2---:R-:W-:Y:S01]  /*bbb0*/  FFMA.FTZ R17, R17, -UR19, R10 ;  /* 0x8000001311117c23 */ /* 0x004fe2000801000a */
[----:B------:R-:W-:Y:S01]  /*bbc0*/  P2R R10, PR, RZ, 0x4 ;  /* 0x00000004ff0a7803 */ /* 0x000fe20000000000 */
[----:B-1----:R-:W-:Y:S01]  /*bbd0*/  FFMA.FTZ R9, R9, -UR19, R13 ;  /* 0x8000001309097c23 */ /* 0x002fe2000801000d */
[----:B------:R-:W-:Y:S01]  /*bbe0*/  I2FP.F32.S32 R2, R2 ;  /* 0x0000000200027245 */ /* 0x000fe20000201400 */
[----:B------:R-:W-:Y:S01]  /*bbf0*/  FFMA.FTZ R5, R5, -UR19, R22 ;  /* 0x8000001305057c23 */ /* 0x000fe20008010016 */
[----:B------:R-:W-:Y:S01]  /*bc00*/  FSEL R51, R18, -INF , !P4 ;  /* 0xff80000012337808 */ /* 0x000fe20006000000 */
[----:B------:R-:W1:Y:S01]  /*bc10*/  MUFU.TANH R14, R63 ;  /* 0x0000003f000e7308 */ /* 0x000e620000002400 */
[C---:B------:R-:W-:Y:S01]  /*bc20*/  ISETP.GE.AND P4, PT, R3.reuse, R218, PT ;  /* 0x000000da0300720c */ /* 0x040fe20003f86270 */
[----:B------:R-:W-:Y:S01]  /*bc30*/  FFMA.FTZ R11, R2, -UR19, R11 ;  /* 0x80000013020b7c23 */ /* 0x000fe2000801000b */
[----:B------:R-:W-:Y:S01]  /*bc40*/  ISETP.GE.AND P2, PT, R3, R216, PT ;  /* 0x000000d80300720c */ /* 0x000fe20003f46270 */
[C---:B------:R-:W-:Y:S01]  /*bc50*/  VIADD R2, R0.reuse, 0x38 ;  /* 0x0000003800027836 */ /* 0x040fe20000000000 */
[----:B------:R-:W-:Y:S01]  /*bc60*/  FSEL R65, R17, -INF , !P3 ;  /* 0xff80000011417808 */ /* 0x000fe20005800000 */
[----:B------:R-:W-:Y:S01]  /*bc70*/  VIADD R0, R0, 0x39 ;  /* 0x0000003900007836 */ /* 0x000fe20000000000 */
[----:B------:R-:W-:Y:S01]  /*bc80*/  ISETP.GE.AND P0, PT, R3, R215, PT ;  /* 0x000000d70300720c */ /* 0x000fe20003f06270 */
[----:B------:R-:W-:Y:S01]  /*bc90*/  MUFU.TANH R13, R52 ;  /* 0x00000034000d7308 */ /* 0x000fe20000002400 */
[----:B------:R-:W-:-:S02]  /*bca0*/  I2FP.F32.S32 R4, R4 ;  /* 0x0000000400047245 */ /* 0x000fc40000201400 */
[----:B------:R-:W-:Y:S02]  /*bcb0*/  FSEL R17, R16, -INF , !P6 ;  /* 0xff80000010117808 */ /* 0x000fe40007000000 */
[----:B------:R-:W-:Y:S01]  /*bcc0*/  I2FP.F32.S32 R8, R8 ;  /* 0x0000000800087245 */ /* 0x000fe20000201400 */
[----:B------:R-:W-:Y:S01]  /*bcd0*/  FFMA.FTZ R4, R4, -UR19, R20 ;  /* 0x8000001304047c23 */ /* 0x000fe20008010014 */
[C---:B------:R-:W-:Y:S02]  /*bce0*/  ISETP.LT.OR P6, PT, R3.reuse, R212, P4 ;  /* 0x000000d40300720c */ /* 0x040fe400027c1670 */
[C---:B------:R-:W-:Y:S01]  /*bcf0*/  ISETP.LT.OR P2, PT, R3.reuse, R208, P2 ;  /* 0x000000d00300720c */ /* 0x040fe20001741670 */
[----:B---3--:R-:W-:Y:S01]  /*bd00*/  FFMA.FTZ R8, R8, -UR19, R12 ;  /* 0x8000001308087c23 */ /* 0x008fe2000801000c */
[----:B------:R-:W-:Y:S01]  /*bd10*/  ISETP.GE.AND P3, PT, R3, R217, PT ;  /* 0x000000d90300720c */ /* 0x000fe20003f66270 */
[----:B------:R-:W2:Y:S01]  /*bd20*/  MUFU.TANH R12, R53 ;  /* 0x00000035000c7308 */ /* 0x000ea20000002400 */
[----:B------:R-:W-:-:S02]  /*bd30*/  ISETP.NE.AND P4, PT, R10, RZ, PT ;  /* 0x000000ff0a00720c */ /* 0x000fc40003f85270 */
[----:B------:R-:W-:Y:S02]  /*bd40*/  ISETP.LT.OR P0, PT, R3, R207, P0 ;  /* 0x000000cf0300720c */ /* 0x000fe40000701670 */
[----:B------:R-:W-:Y:S02]  /*bd50*/  FSEL R146, R15, -INF , !P5 ;  /* 0xff8000000f927808 */ /* 0x000fe40006800000 */
[----:B------:R-:W-:Y:S02]  /*bd60*/  P2R R10, PR, RZ, 0x4 ;  /* 0x00000004ff0a7803 */ /* 0x000fe40000000000 */
[----:B------:R-:W-:Y:S01]  /*bd70*/  ISETP.LT.OR P5, PT, R3, R211, P3 ;  /* 0x000000d30300720c */ /* 0x000fe20001fa1670 */
[--C-:B------:R-:W-:Y:S01]  /*bd80*/  IMAD.IADD R3, R209, 0x1, -R2.reuse ;  /* 0x00000001d1037824 */ /* 0x100fe200078e0a02 */
[----:B------:R-:W-:Y:S02]  /*bd90*/  FSEL R148, R9, -INF , !P4 ;  /* 0xff80000009947808 */ /* 0x000fe40006000000 */
[----:B------:R-:W-:Y:S01]  /*bda0*/  FSEL R16, R5, -INF , !P6 ;  /* 0xff80000005107808 */ /* 0x000fe20007000000 */
[----:B------:R-:W-:Y:S01]  /*bdb0*/  IMAD.IADD R5, R210, 0x1, -R2 ;  /* 0x00000001d2057824 */ /* 0x000fe200078e0a02 */
[----:B------:R-:W-:-:S02]  /*bdc0*/  ISETP.GE.AND P2, PT, R2, R216, PT ;  /* 0x000000d80200720c */ /* 0x000fc40003f46270 */
[----:B------:R-:W-:Y:S02]  /*bdd0*/  P2R R6, PR, RZ, 0x1 ;  /* 0x00000001ff067803 */ /* 0x000fe40000000000 */
[C---:B------:R-:W-:Y:S02]  /*bde0*/  ISETP.GE.AND P4, PT, R2.reuse, R218, PT ;  /* 0x000000da0200720c */ /* 0x040fe40003f86270 */
[C---:B------:R-:W-:Y:S02]  /*bdf0*/  ISETP.GE.AND P3, PT, R2.reuse, R217, PT ;  /* 0x000000d90200720c */ /* 0x040fe40003f66270 */
[----:B------:R-:W-:Y:S02]  /*be00*/  ISETP.GE.AND P0, PT, R2, R215, PT ;  /* 0x000000d70200720c */ /* 0x000fe40003f06270 */
[----:B------:R-:W-:Y:S02]  /*be10*/  IABS R7, R7 ;  /* 0x0000000700077213 */ /* 0x000fe40000000000 */
[----:B------:R-:W-:Y:S01]  /*be20*/  FSEL R145, R4, -INF , !P5 ;  /* 0xff80000004917808 */ /* 0x000fe20006800000 */
[----:B------:R-:W-:Y:S01]  /*be30*/  IMAD.IADD R4, R213, 0x1, -R2 ;  /* 0x00000001d5047824 */ /* 0x000fe200078e0a02 */
[----:B------:R-:W-:-:S02]  /*be40*/  ISETP.LT.OR P6, PT, R2, R208, P2 ;  /* 0x000000d00200720c */ /* 0x000fc400017c1670 */
[----:B------:R-:W-:Y:S02]  /*be50*/  FSEL R154, R8, -INF , !P1 ;  /* 0xff800000089a7808 */ /* 0x000fe40004800000 */
[----:B------:R-:W-:Y:S01]  /*be60*/  ISETP.LT.OR P5, PT, R2, R212, P4 ;  /* 0x000000d40200720c */ /* 0x000fe200027a1670 */
[----:B------:R-:W-:Y:S01]  /*be70*/  MUFU.TANH R8, R54 ;  /* 0x0000003600087308 */ /* 0x000fe20000002400 */
[----:B------:R-:W-:Y:S02]  /*be80*/  ISETP.NE.AND P2, PT, R6, RZ, PT ;  /* 0x000000ff0600720c */ /* 0x000fe40003f45270 */
[C---:B------:R-:W-:Y:S02]  /*be90*/  ISETP.LT.OR P4, PT, R2.reuse, R211, P3 ;  /* 0x000000d30200720c */ /* 0x040fe40001f81670 */
[----:B------:R-:W-:Y:S01]  /*bea0*/  ISETP.LT.OR P1, PT, R2, R207, P0 ;  /* 0x000000cf0200720c */ /* 0x000fe20000721670 */
[----:B------:R-:W-:Y:S01]  /*beb0*/  IMAD.IADD R2, R214, 0x1, -R2 ;  /* 0x00000001d6027824 */ /* 0x000fe200078e0a02 */
[----:B------:R-:W-:-:S02]  /*bec0*/  IABS R6, R5 ;  /* 0x0000000500067213 */ /* 0x000fc40000000000 */
[----:B------:R-:W-:Y:S01]  /*bed0*/  IABS R9, R3 ;  /* 0x0000000300097213 */ /* 0x000fe20000000000 */
[----:B------:R-:W-:Y:S01]  /*bee0*/  IMAD.MOV.U32 R3, RZ, RZ, R7 ;  /* 0x000000ffff037224 */ /* 0x000fe200078e0007 */
[----:B------:R-:W-:Y:S02]  /*bef0*/  ISETP.NE.AND P3, PT, R10, RZ, PT ;  /* 0x000000ff0a00720c */ /* 0x000fe40003f65270 */
[----:B------:R-:W3:Y:S01]  /*bf00*/  MUFU.TANH R10, R171 ;  /* 0x000000ab000a7308 */ /* 0x000ee20000002400 */
[----:B------:R-:W-:Y:S01]  /*bf10*/  IABS R5, R4 ;  /* 0x0000000400057213 */ /* 0x000fe20000000000 */
[----:B------:R-:W-:Y:S01]  /*bf20*/  IMAD.MOV.U32 R4, RZ, RZ, R6 ;  /* 0x000000ffff047224 */ /* 0x000fe200078e0006 */
[----:B------:R-:W-:Y:S01]  /*bf30*/  IABS R7, R2 ;  /* 0x0000000200077213 */ /* 0x000fe20000000000 */
[----:B------:R-:W-:Y:S01]  /*bf40*/  IMAD.MOV.U32 R6, RZ, RZ, R9 ;  /* 0x000000ffff067224 */ /* 0x000fe200078e0009 */
[----:B------:R-:W-:Y:S02]  /*bf50*/  I2FP.F32.S32 R2, R3 ;  /* 0x0000000300027245 */ /* 0x000fe40000201400 */
[----:B------:R-:W-:Y:S01]  /*bf60*/  I2FP.F32.S32 R3, R5 ;  /* 0x0000000500037245 */ /* 0x000fe20000201400 */
[----:B------:R-:W-:Y:S01]  /*bf70*/  MUFU.TANH R9, R172 ;  /* 0x000000ac00097308 */ /* 0x000fe20000002400 */
[----:B------:R-:W-:Y:S01]  /*bf80*/  I2FP.F32.S32 R4, R4 ;  /* 0x0000000400047245 */ /* 0x000fe20000201400 */
[----:B-1----:R-:W-:Y:S01]  /*bf90*/  FFMA.FTZ R2, R2, -UR19, R14 ;  /* 0x8000001302027c23 */ /* 0x002fe2000801000e */
[----:B------:R-:W-:Y:S01]  /*bfa0*/  I2FP.F32.S32 R5, R6 ;  /* 0x0000000600057245 */ /* 0x000fe20000201400 */
[----:B--2---:R-:W-:Y:S01]  /*bfb0*/  FFMA.FTZ R3, R3, -UR19, R12 ;  /* 0x8000001303037c23 */ /* 0x004fe2000801000c */
[----:B------:R-:W-:Y:S01]  /*bfc0*/  I2FP.F32.S32 R6, R7 ;  /* 0x0000000700067245 */ /* 0x000fe20000201400 */
[----:B------:R-:W-:Y:S01]  /*bfd0*/  FFMA.FTZ R4, R4, -UR19, R13 ;  /* 0x8000001304047c23 */ /* 0x000fe2000801000d */
[----:B------:R-:W-:Y:S01]  /*bfe0*/  FSEL R76, R11, -INF , !P3 ;  /* 0xff8000000b4c7808 */ /* 0x000fe20005800000 */
[----:B------:R-:W-:Y:S01]  /*bff0*/  MUFU.TANH R7, R174 ;  /* 0x000000ae00077308 */ /* 0x000fe20000002400 */
[----:B------:R-:W-:Y:S01]  /*c000*/  ISETP.GE.AND P3, PT, R0, R218, PT ;  /* 0x000000da0000720c */ /* 0x000fe20003f66270 */
[----:B---3--:R-:W-:Y:S01]  /*c010*/  FFMA.FTZ R5, R5, -UR19, R10 ;  /* 0x8000001305057c23 */ /* 0x008fe2000801000a */
[----:B------:R-:W-:Y:S01]  /*c020*/  FSEL R147, R2, -INF , !P2 ;  /* 0xff80000002937808 */ /* 0x000fe20005000000 */
[----:B------:R-:W-:Y:S01]  /*c030*/  FFMA.FTZ R6, R6, -UR19, R8 ;  /* 0x8000001306067c23 */ /* 0x000fe20008010008 */
[C---:B------:R-:W-:Y:S01]  /*c040*/  ISETP.GE.AND P2, PT, R0.reuse, R217, PT ;  /* 0x000000d90000720c */ /* 0x040fe20003f46270 */
[--C-:B------:R-:W-:Y:S01]  /*c050*/  IMAD.IADD R2, R209, 0x1, -R0.reuse ;  /* 0x00000001d1027824 */ /* 0x100fe200078e0a00 */
[----:B------:R-:W-:Y:S01]  /*c060*/  ISETP.GE.AND P0, PT, R0, R216, PT ;  /* 0x000000d80000720c */ /* 0x000fe20003f06270 */
[----:B------:R-:W1:Y:S01]  /*c070*/  MUFU.TANH R10, R55 ;  /* 0x00000037000a7308 */ /* 0x000e620000002400 */
[----:B------:R-:W-:Y:S01]  /*c080*/  FSEL R157, R3, -INF , !P4 ;  /* 0xff800000039d7808 */ /* 0x000fe20006000000 */
[--C-:B------:R-:W-:Y:S01]  /*c090*/  IMAD.IADD R3, R213, 0x1, -R0.reuse ;  /* 0x00000001d5037824 */ /* 0x100fe200078e0a00 */
[----:B------:R-:W-:Y:S01]  /*c0a0*/  FSEL R32, R4, -INF , !P5 ;  /* 0xff80000004207808 */ /* 0x000fe20006800000 */
[----:B------:R-:W-:Y:S01]  /*c0b0*/  IMAD.IADD R4, R210, 0x1, -R0 ;  /* 0x00000001d2047824 */ /* 0x000fe200078e0a00 */
[----:B------:R-:W-:-:S02]  /*c0c0*/  ISETP.GE.AND P4, PT, R0, R215, PT ;  /* 0x000000d70000720c */ /* 0x000fc40003f86270 */
[C---:B------:R-:W-:Y:S01]  /*c0d0*/  ISETP.LT.OR P5, PT, R0.reuse, R212, P3 ;  /* 0x000000d40000720c */ /* 0x040fe20001fa1670 */
[----:B------:R-:W2:Y:S01]  /*c0e0*/  MUFU.TANH R8, R173 ;  /* 0x000000ad00087308 */ /* 0x000ea20000002400 */
[C---:B------:R-:W-:Y:S02]  /*c0f0*/  ISETP.LT.OR P3, PT, R0.reuse, R211, P2 ;  /* 0x000000d30000720c */ /* 0x040fe40001761670 */
[C---:B------:R-:W-:Y:S02]  /*c100*/  ISETP.LT.OR P2, PT, R0.reuse, R208, P0 ;  /* 0x000000d00000720c */ /* 0x040fe40000741670 */
        /* <DEDUP_REMOVED lines=11> */
[----:B-1----:R-:W-:Y:S01]  /*c1c0*/  FFMA.FTZ R4, R4, -UR19, R10 ;  /* 0x8000001304047c23 */ /* 0x002fe2000801000a */
[----:B------:R-:W-:Y:S01]  /*c1d0*/  I2FP.F32.S32 R0, R0 ;  /* 0x0000000000007245 */ /* 0x000fe20000201400 */
[----:B------:R-:W-:Y:S01]  /*c1e0*/  FFMA.FTZ R3, R3, -UR19, R9 ;  /* 0x8000001303037c23 */ /* 0x000fe20008010009 */
[----:B------:R-:W-:Y:S01]  /*c1f0*/  FSEL R144, R6, -INF , !P1 ;  /* 0xff80000006907808 */ /* 0x000fe20004800000 */
[----:B--2---:R-:W-:Y:S01]  /*c200*/  FFMA.FTZ R2, R2, -UR19, R8 ;  /* 0x8000001302027c23 */ /* 0x004fe20008010008 */
[----:B------:R-:W-:Y:S01]  /*c210*/  ISETP.NE.AND P1, PT, R248, RZ, PT ;  /* 0x000000fff800720c */ /* 0x000fe20003f25270 */
[----:B------:R-:W-:Y:S01]  /*c220*/  FFMA.FTZ R0, R0, -UR19, R7 ;  /* 0x8000001300007c23 */ /* 0x000fe20008010007 */
[----:B------:R-:W-:Y:S02]  /*c230*/  FSEL R49, R4, -INF , !P5 ;  /* 0xff80000004317808 */ /* 0x000fe40006800000 */
[----:B------:R-:W-:-:S02]  /*c240*/  FSEL R151, R3, -INF , !P3 ;  /* 0xff80000003977808 */ /* 0x000fc40005800000 */
        /* <DEDUP_REMOVED lines=61> */
.L_x_2543:
[----:B------:R-:W-:Y:S05]  /*c620*/  BSYNC B0 ;  /* 0x0000000000007941 */ /* 0x000fea0003800000 */
.L_x_2542:
[----:B------:R-:W0:Y:S02]  /*c630*/  LDGDEPBAR ;  /* 0x00000000000079af */ /* 0x000e240000000000 */
.L_x_2541:
        /* <DEDUP_REMOVED lines=89> */
[----:B------:R3:W-:Y:S04]  /*cbd0*/  MUFU.EX2 R222, R2 ;  /* 0x0000000200de7308 */ /* 0x0007e80000000800 */
        /* <DEDUP_REMOVED lines=8> */
[--C-:B------:R-:W-:Y:S02]  /*cc60*/  FFMA.FTZ R5, R24, UR16, -R0.reuse ;  /* 0x0000001018057c23 */ /* 0x100fe40008010800 */
[----:B------:R-:W-:Y:S01]  /*cc70*/  LDSM.16.MT88.4 R24, [R193+0x6800] ;  /* 0x00680000c118783b */ /* 0x000fe20000004200 */
[----:B------:R-:W-:Y:S02]  /*cc80*/  FMNMX.FTZ R4, R154, R4, !PT ;  /* 0x000000049a047209 */ /* 0x000fe40007810000 */
[----:B------:R2:W-:Y:S02]  /*cc90*/  MUFU.EX2 R225, R5 ;  /* 0x0000000500e17308 */ /* 0x0005e40000000800 */
[----:B------:R-:W-:Y:S01]  /*cca0*/  FMNMX.FTZ R4, R147, R4, !PT ;  /* 0x0000000493047209 */ /* 0x000fe20007810000 */
[----:B-1----:R-:W-:-:S02]  /*ccb0*/  FFMA.FTZ R2, R16, UR16, -R0 ;  /* 0x0000001010027c23 */ /* 0x002fc40008010800 */
[----:B------:R-:W-:Y:S01]  /*ccc0*/  LDSM.16.MT88.4 R16, [R193+0x6000] ;  /* 0x00600000c110783b */ /* 0x000fe20000004200 */
        /* <DEDUP_REMOVED lines=59> */
[----:B--2---:R-:W-:-:S05]  /*d080*/  F2FP.F16.F32.PACK_AB R6, R188, R186 ;  /* 0x000000babc06723e */ /* 0x004fca00000000ff */
        /* <DEDUP_REMOVED lines=8> */
[----:B------:R-:W-:Y:S04]  /*d110*/  LDSM.16.MT88.4 R36, [R195+0x6000] ;  /* 0x00600000c324783b */ /* 0x000fe80000004200 */
[----:B------:R1:W2:Y:S02]  /*d120*/  MUFU.EX2 R183, R4 ;  /* 0x0000000400b77308 */ /* 0x0002a40000000800 */
[----:B-1----:R-:W-:Y:S01]  /*d130*/  FADD.FTZ R4, R70, -R5 ;  /* 0x8000000546047221 */ /* 0x002fe20000010000 */
[----:B------:R-:W-:-:S02]  /*d140*/  FSEL R5, R239, RZ, P4 ;  /* 0x000000ffef057208 */ /* 0x000fc40002000000 */
        /* <DEDUP_REMOVED lines=8> */
[----:B------:R-:W1:Y:S01]  /*d1d0*/  LDSM.16.MT88.4 R28, [R194+0x6000] ;  /* 0x00600000c21c783b */ /* 0x000e620000004200 */
[----:B------:R-:W-:-:S04]  /*d1e0*/  FMUL.FTZ R83, R83, R15 ;  /* 0x0000000f53537220 */ /* 0x000fc80000410000 */
[----:B------:R2:W-:Y:S01]  /*d1f0*/  MUFU.EX2 R181, R4 ;  /* 0x0000000400b57308 */ /* 0x0005e20000000800 */
[-C--:B------:R-:W-:Y:S01]  /*d200*/  FMUL.FTZ R94, R94, R15.reuse ;  /* 0x0000000f5e5e7220 */ /* 0x080fe20000410000 */
[-C--:B------:R-:W-:Y:S01]  /*d210*/  FMUL.FTZ R95, R95, R15.reuse ;  /* 0x0000000f5f5f7220 */ /* 0x080fe20000410000 */
[-C--:B------:R-:W-:Y:S01]  /*d220*/  FMUL.FTZ R102, R102, R15.reuse ;  /* 0x0000000f66667220 */ /* 0x080fe20000410000 */
        /* <DEDUP_REMOVED lines=33> */
[-C--:B------:R-:W-:Y:S01]  /*d440*/  FMUL.FTZ R120, R120, R13.reuse ;  /* 0x0000000d78787220 */ /* 0x080fe20000410000 */
[----:B------:R-:W-:-:S04]  /*d450*/  FMUL.FTZ R121, R121, R13 ;  /* 0x0000000d79797220 */ /* 0x000fc80000410000 */
[C---:B------:R-:W-:Y:S06]  /*d460*/  HMMA.16816.F32 R100, R4.reuse, R20, R100 ;  /* 0x000000140464723c */ /* 0x040fec0000001864 */
[C---:B------:R-:W-:Y:S01]  /*d470*/  HMMA.16816.F32 R108, R4.reuse, R22, R108 ;  /* 0x00000016046c723c */ /* 0x040fe2000000186c */
[----:B--2---:R-:W-:Y:S01]  /*d480*/  F2FP.F16.F32.PACK_AB R8, R234, R235 ;  /* 0x000000ebea08723e */ /* 0x004fe200000000ff */
[-C--:B---3--:R-:W-:Y:S01]  /*d490*/  FMUL.FTZ R86, R86, R14.reuse ;  /* 0x0000000e56567220 */ /* 0x088fe20000410000 */
[-C--:B------:R-:W-:Y:S01]  /*d4a0*/  FMUL.FTZ R87, R87, R14.reuse ;  /* 0x0000000e57577220 */ /* 0x080fe20000410000 */
[-C--:B------:R-:W-:Y:S01]  /*d4b0*/  FMUL.FTZ R90, R90, R14.reuse ;  /* 0x0000000e5a5a7220 */ /* 0x080fe20000410000 */
[-C--:B------:R-:W-:Y:S01]  /*d4c0*/  FMUL.FTZ R91, R91, R14.reuse ;  /* 0x0000000e5b5b7220 */ /* 0x080fe20000410000 */
[C---:B-1----:R-:W-:Y:S01]  /*d4d0*/  HMMA.16816.F32 R116, R4.reuse, R28, R116 ;  /* 0x0000001c0474723c */ /* 0x042fe20000001874 */
        /* <DEDUP_REMOVED lines=83> */
[----:B------:R-:W-:Y:S01]  /*da10*/  HMMA.16816.F32 R112, R8, R32, R112 ;  /* 0x000000200870723c */ /* 0x000fe20000001870 */
[----:B------:R-:W-:Y:S01]  /*da20*/  LDSM.16.MT88.4 R104, [R196+0x7800] ;  /* 0x00780000c468783b */ /* 0x000fe20000004200 */
        /* <DEDUP_REMOVED lines=11> */
[----:B-1----:R-:W-:Y:S02]  /*dae0*/  FFMA.FTZ R0, R65, UR16, -R2 ;  /* 0x0000001041007c23 */ /* 0x002fe40008010802 */
[----:B------:R-:W-:Y:S01]  /*daf0*/  HMMA.16816.F32 R64, R8, R34, R120 ;  /* 0x000000220840723c */ /* 0x000fe20000001878 */
[----:B------:R-:W-:Y:S03]  /*db00*/  LDSM.16.MT88.4 R120, [R194+0x7800] ;  /* 0x00780000c278783b */ /* 0x000fe60000004200 */
[----:B------:R1:W3:Y:S03]  /*db10*/  MUFU.EX2 R156, R0 ;  /* 0x00000000009c7308 */ /* 0x0002e60000000800 */
[----:B------:R-:W-:-:S02]  /*db20*/  F2FP.F16.F32.PACK_AB R8, R224, R225 ;  /* 0x000000e1e008723e */ /* 0x000fc400000000ff */
[----:B------:R-:W-:Y:S01]  /*db30*/  F2FP.F16.F32.PACK_AB R10, R222, R223 ;  /* 0x000000dfde0a723e */ /* 0x000fe200000000ff */
[----:B-1----:R-:W-:Y:S01]  /*db40*/  FFMA.FTZ R0, R162, UR16, -R12 ;  /* 0x00000010a2007c23 */ /* 0x002fe2000801080c */
[----:B---3--:R-:W-:-:S03]  /*db50*/  F2FP.F16.F32.PACK_AB R7, R156, R159 ;  /* 0x0000009f9c07723e */ /* 0x008fc600000000ff */
[----:B------:R1:W-:Y:S04]  /*db60*/  MUFU.EX2 R155, R0 ;  /* 0x00000000009b7308 */ /* 0x0003e80000000800 */
[C---:B--2---:R-:W-:Y:S06]  /*db70*/  HMMA.16816.F32 R32, R4.reuse, R18, R52 ;  /* 0x000000120420723c */ /* 0x044fec0000001834 */
[C---:B------:R-:W-:Y:S06]  /*db80*/  HMMA.16816.F32 R44, R4.reuse, R28, R44 ;  /* 0x0000001c042c723c */ /* 0x040fec000000182c */
[----:B------:R-:W-:Y:S01]  /*db90*/  HMMA.16816.F32 R40, R4, R30, R40 ;  /* 0x0000001e0428723c */ /* 0x000fe20000001828 */
[----:B-1----:R-:W-:-:S04]  /*dba0*/  FFMA.FTZ R0, R160, UR16, -R12 ;  /* 0x00000010a0007c23 */ /* 0x002fc8000801080c */
[----:B------:R1:W2:Y:S01]  /*dbb0*/  MUFU.EX2 R150, R0 ;  /* 0x0000000000967308 */ /* 0x0002a20000000800 */
[C---:B----4-:R-:W-:Y:S06]  /*dbc0*/  HMMA.16816.F32 R36, R4.reuse, R24, R36 ;  /* 0x000000180424723c */ /* 0x050fec0000001824 */
        /* <DEDUP_REMOVED lines=179> */
[C---:B------:R-:W-:Y:S02]  /*e700*/  @!P1 LEA R2, P0, R4.reuse, R18, 0x1 ;  /* 0x0000001204029211 */ /* 0x040fe400078008ff */
[----:B------:R-:W-:Y:S01]  /*e710*/  P2R R240, PR, RZ, 0x2 ;  /* 0x00000002fff07803 */ /* 0x000fe20000000000 */
[----:B------:R-:W-:Y:S01]  /*e720*/  @P1 STS.128 [R219+0x6800], RZ ;  /* 0x006800ffdb001388 */ /* 0x000fe20000000c00 */
[----:B------:R-:W-:Y:S01]  /*e730*/  @!P1 LEA.HI.X R3, R4, R19, R0, 0x1, P0 ;  /* 0x0000001304039211 */ /* 0x000fe200000f0c00 */
[----:B------:R-:W-:-:S02]  /*e740*/  IMAD.U32 R0, RZ, RZ, UR20 ;  /* 0x00000014ff007e24 */ /* 0x000fc4000f8e00ff */
        /* <DEDUP_REMOVED lines=128> */
[----:B------:R-:W-:Y:S01]  /*ef50*/  FMUL.FTZ R168, R52, UR22 ;  /* 0x0000001634a87c20 */ /* 0x000fe20008410000 */
[----:B------:R-:W-:Y:S01]  /*ef60*/  FMUL.FTZ R170, R55, UR22 ;  /* 0x0000001637aa7c20 */ /* 0x000fe20008410000 */
[----:B------:R-:W-:Y:S01]  /*ef70*/  FMUL.FTZ R169, R53, UR22 ;  /* 0x0000001635a97c20 */ /* 0x000fe20008410000 */
[----:B------:R-:W-:Y:S01]  /*ef80*/  FMUL.FTZ R166, R61, UR22 ;  /* 0x000000163da67c20 */ /* 0x000fe20008410000 */
[----:B------:R-:W-:Y:S01]  /*ef90*/  FMUL.FTZ R167, R63, UR22 ;  /* 0x000000163fa77c20 */ /* 0x000fe20008410000 */
        /* <DEDUP_REMOVED lines=14> */
[----:B------:R-:W-:Y:S01]  /*f080*/  FMUL.FTZ R76, R12, UR22 ;  /* 0x000000160c4c7c20 */ /* 0x000fe20008410000 */
[----:B------:R-:W-:Y:S01]  /*f090*/  IABS R2, R5 ;  /* 0x0000000500027213 */ /* 0x000fe20000000000 */
[----:B------:R-:W2:Y:S01]  /*f0a0*/  MUFU.TANH R12, R26 ;  /* 0x0000001a000c7308 */ /* 0x000ea20000002400 */
[----:B------:R-:W-:-:S02]  /*f0b0*/  IMAD.MOV.U32 R5, RZ, RZ, R4 ;  /* 0x000000ffff057224 */ /* 0x000fc400078e0004 */
[----:B------:R-:W-:Y:S01]  /*f0c0*/  FMUL.FTZ R78, R14, UR22 ;  /* 0x000000160e4e7c20 */ /* 0x000fe20008410000 */
[----:B------:R-:W-:Y:S02]  /*f0d0*/  IMAD.MOV.U32 R4, RZ, RZ, R3 ;  /* 0x000000ffff047224 */ /* 0x000fe400078e0003 */
[----:B------:R-:W-:Y:S01]  /*f0e0*/  FMUL.FTZ R22, R17, UR22 ;  /* 0x0000001611167c20 */ /* 0x000fe20008410000 */
[----:B------:R-:W-:Y:S01]  /*f0f0*/  FMUL.FTZ R165, R7, UR22 ;  /* 0x0000001607a57c20 */ /* 0x000fe20008410000 */
[----:B------:R-:W-:Y:S01]  /*f100*/  I2FP.F32.S32 R3, R5 ;  /* 0x0000000500037245 */ /* 0x000fe20000201400 */
[----:B------:R-:W-:Y:S01]  /*f110*/  FMUL.FTZ R20, R16, UR22 ;  /* 0x0000001610147c20 */ /* 0x000fe20008410000 */
[----:B------:R3:W4:Y:S01]  /*f120*/  MUFU.TANH R6, R68 ;  /* 0x0000004400067308 */ /* 0x0007220000002400 */
[----:B------:R-:W-:Y:S01]  /*f130*/  I2FP.F32.S32 R5, R4 ;  /* 0x0000000400057245 */ /* 0x000fe20000201400 */
[----:B------:R-:W-:Y:S01]  /*f140*/  FMUL.FTZ R38, R38, UR22 ;  /* 0x0000001626267c20 */ /* 0x000fe20008410000 */
[----:B-1----:R-:W-:Y:S01]  /*f150*/  FFMA.FTZ R13, R3, -UR19, R13 ;  /* 0x80000013030d7c23 */ /* 0x002fe2000801000d */
[----:B------:R-:W-:Y:S01]  /*f160*/  IMAD.IADD R3, R214, 0x1, -R0 ;  /* 0x00000001d6037824 */ /* 0x000fe200078e0a00 */
[----:B------:R-:W-:Y:S01]  /*f170*/  I2FP.F32.S32 R4, R2 ;  /* 0x0000000200047245 */ /* 0x000fe20000201400 */
[----:B------:R-:W-:-:S02]  /*f180*/  VIADD R2, R0, 0x1 ;  /* 0x0000000100027836 */ /* 0x000fc40000000000 */
[----:B------:R-:W-:Y:S01]  /*f190*/  FMUL.FTZ R23, R19, UR22 ;  /* 0x0000001613177c20 */ /* 0x000fe20008410000 */
[----:B------:R-:W1:Y:S01]  /*f1a0*/  MUFU.TANH R14, R25 ;  /* 0x00000019000e7308 */ /* 0x000e620000002400 */
[----:B--2---:R-:W-:Y:S01]  /*f1b0*/  FFMA.FTZ R12, R5, -UR19, R12 ;  /* 0x80000013050c7c23 */ /* 0x004fe2000801000c */
[----:B------:R-:W-:Y:S01]  /*f1c0*/  IABS R3, R3 ;  /* 0x0000000300037213 */ /* 0x000fe20000000000 */
[--C-:B------:R-:W-:Y:S01]  /*f1d0*/  IMAD.IADD R5, R210, 0x1, -R2.reuse ;  /* 0x00000001d2057824 */ /* 0x100fe200078e0a02 */
[C---:B------:R-:W-:Y:S01]  /*f1e0*/  ISETP.GE.AND P4, PT, R2.reuse, R218, PT ;  /* 0x000000da0200720c */ /* 0x040fe20003f86270 */
[----:B------:R-:W-:Y:S01]  /*f1f0*/  IMAD.IADD R7, R213, 0x1, -R2 ;  /* 0x00000001d5077824 */ /* 0x000fe200078e0a02 */
[----:B------:R-:W-:Y:S01]  /*f200*/  ISETP.GE.AND P3, PT, R2, R217, PT ;  /* 0x000000d90200720c */ /* 0x000fe20003f66270 */
[----:B------:R-:W-:Y:S01]  /*f210*/  FMUL.FTZ R52, R8, UR22 ;  /* 0x0000001608347c20 */ /* 0x000fe20008410000 */
[----:B------:R-:W-:Y:S01]  /*f220*/  ISETP.GE.AND P2, PT, R2, R216, PT ;  /* 0x000000d80200720c */ /* 0x000fe20003f46270 */
[----:B---3--:R-:W-:Y:S01]  /*f230*/  FMUL.FTZ R68, R11, UR22 ;  /* 0x000000160b447c20 */ /* 0x008fe20008410000 */
[----:B----4-:R-:W-:Y:S01]  /*f240*/  FFMA.FTZ R11, R4, -UR19, R6 ;  /* 0x80000013040b7c23 */ /* 0x010fe20008010006 */
[----:B------:R-:W-:Y:S01]  /*f250*/  IMAD.MOV.U32 R4, RZ, RZ, R3 ;  /* 0x000000ffff047224 */ /* 0x000fe200078e0003 */
[----:B------:R-:W-:Y:S01]  /*f260*/  IABS R3, R5 ;  /* 0x0000000500037213 */ /* 0x000fe20000000000 */
[--C-:B------:R-:W-:Y:S01]  /*f270*/  IMAD.IADD R5, R214, 0x1, -R2.reuse ;  /* 0x00000001d6057824 */ /* 0x100fe200078e0a02 */
[C---:B------:R-:W-:Y:S01]  /*f280*/  ISETP.GE.AND P0, PT, R2.reuse, R215, PT ;  /* 0x000000d70200720c */ /* 0x040fe20003f06270 */
[----:B------:R-:W2:Y:S01]  /*f290*/  MUFU.TANH R17, R71 ;  /* 0x0000004700117308 */ /* 0x000ea20000002400 */
[----:B------:R-:W-:Y:S01]  /*f2a0*/  IMAD.IADD R6, R209, 0x1, -R2 ;  /* 0x00000001d1067824 */ /* 0x000fe200078e0a02 */
[----:B------:R-:W-:Y:S01]  /*f2b0*/  ISETP.LT.OR P6, PT, R2, R212, P4 ;  /* 0x000000d40200720c */ /* 0x000fe200027c1670 */
[----:B------:R-:W-:Y:S01]  /*f2c0*/  FMUL.FTZ R55, R9, UR22 ;  /* 0x0000001609377c20 */ /* 0x000fe20008410000 */
[----:B------:R-:W-:Y:S01]  /*f2d0*/  IABS R5, R5 ;  /* 0x0000000500057213 */ /* 0x000fe20000000000 */
[----:B------:R-:W-:Y:S01]  /*f2e0*/  FMUL.FTZ R36, R36, UR22 ;  /* 0x0000001624247c20 */ /* 0x000fe20008410000 */
[C---:B------:R-:W-:Y:S01]  /*f2f0*/  ISETP.LT.OR P5, PT, R2.reuse, R211, P3 ;  /* 0x000000d30200720c */ /* 0x040fe20001fa1670 */
[----:B------:R-:W-:Y:S01]  /*f300*/  FMUL.FTZ R75, R45, UR22 ;  /* 0x000000162d4b7c20 */ /* 0x000fe20008410000 */
[C---:B------:R-:W-:Y:S01]  /*f310*/  ISETP.LT.OR P1, PT, R2.reuse, R208, P2 ;  /* 0x000000d00200720c */ /* 0x040fe20001721670 */
[----:B------:R-:W3:Y:S01]  /*f320*/  MUFU.TANH R8, R70 ;  /* 0x0000004600087308 */ /* 0x000ee20000002400 */
[----:B------:R-:W-:Y:S01]  /*f330*/  ISETP.LT.OR P0, PT, R2, R207, P0 ;  /* 0x000000cf0200720c */ /* 0x000fe20000701670 */
[----:B------:R-:W-:Y:S01]  /*f340*/  IMAD.MOV.U32 R2, RZ, RZ, R3 ;  /* 0x000000ffff027224 */ /* 0x000fe200078e0003 */
[----:B------:R-:W-:Y:S01]  /*f350*/  IABS R7, R7 ;  /* 0x0000000700077213 */ /* 0x000fe20000000000 */
[----:B------:R-:W-:Y:S01]  /*f360*/  IMAD.MOV.U32 R15, RZ, RZ, R5 ;  /* 0x000000ffff0f7224 */ /* 0x000fe200078e0005 */
[----:B------:R-:W-:Y:S01]  /*f370*/  IABS R16, R6 ;  /* 0x0000000600107213 */ /* 0x000fe20000000000 */
[----:B------:R-:W-:Y:S01]  /*f380*/  FMUL.FTZ R45, R32, UR22 ;  /* 0x00000016202d7c20 */ /* 0x000fe20008410000 */
[----:B------:R-:W-:Y:S01]  /*f390*/  I2FP.F32.S32 R2, R2 ;  /* 0x0000000200027245 */ /* 0x000fe20000201400 */
[----:B------:R-:W-:Y:S01]  /*f3a0*/  IMAD.MOV.U32 R6, RZ, RZ, R7 ;  /* 0x000000ffff067224 */ /* 0x000fe200078e0007 */
[----:B------:R-:W-:Y:S01]  /*f3b0*/  I2FP.F32.S32 R15, R15 ;  /* 0x0000000f000f7245 */ /* 0x000fe20000201400 */
[----:B------:R-:W4:Y:S01]  /*f3c0*/  MUFU.TANH R19, R27 ;  /* 0x0000001b00137308 */ /* 0x000f220000002400 */
[----:B------:R-:W-:Y:S01]  /*f3d0*/  P2R R9, PR, RZ, 0x1 ;  /* 0x00000001ff097803 */ /* 0x000fe20000000000 */
[----:B-1----:R-:W-:Y:S01]  /*f3e0*/  FFMA.FTZ R7, R2, -UR19, R14 ;  /* 0x8000001302077c23 */ /* 0x002fe2000801000e */
[----:B------:R-:W-:-:S02]  /*f3f0*/  VIADD R2, R0, 0x8 ;  /* 0x0000000800027836 */ /* 0x000fc40000000000 */
[----:B--2---:R-:W-:Y:S01]  /*f400*/  FFMA.FTZ R15, R15, -UR19, R17 ;  /* 0x800000130f0f7c23 */ /* 0x004fe20008010011 */
[----:B------:R-:W-:Y:S01]  /*f410*/  ISETP.GE.AND P2, PT, R0, R218, PT ;  /* 0x000000da0000720c */ /* 0x000fe20003f46270 */
[----:B------:R-:W-:Y:S01]  /*f420*/  FMUL.FTZ R21, R18, UR22 ;  /* 0x0000001612157c20 */ /* 0x000fe20008410000 */
[----:B------:R-:W-:Y:S01]  /*f430*/  ISETP.GE.AND P0, PT, R0, R217, PT ;  /* 0x000000d90000720c */ /* 0x000fe20003f06270 */
[----:B------:R-:W1:Y:S01]  /*f440*/  MUFU.TANH R17, R38 ;  /* 0x0000002600117308 */ /* 0x000e620000002400 */
[----:B------:R-:W-:Y:S01]  /*f450*/  I2FP.F32.S32 R4, R4 ;  /* 0x0000000400047245 */ /* 0x000fe20000201400 */
[--C-:B------:R-:W-:Y:S01]  /*f460*/  IMAD.IADD R3, R210, 0x1, -R2.reuse ;  /* 0x00000001d2037824 */ /* 0x100fe200078e0a02 */
[C---:B------:R-:W-:Y:S01]  /*f470*/  ISETP.LT.OR P2, PT, R0.reuse, R212, P2 ;  /* 0x000000d40000720c */ /* 0x040fe20001741670 */
[----:B------:R-:W-:Y:S01]  /*f480*/  IMAD.IADD R5, R213, 0x1, -R2 ;  /* 0x00000001d5057824 */ /* 0x000fe200078e0a02 */
[----:B------:R-:W-:Y:S01]  /*f490*/  ISETP.LT.OR P0, PT, R0, R211, P0 ;  /* 0x000000d30000720c */ /* 0x000fe20000701670 */
[----:B---3--:R-:W-:Y:S01]  /*f4a0*/  FFMA.FTZ R8, R4, -UR19, R8 ;  /* 0x8000001304087c23 */ /* 0x008fe20008010008 */
[----:B------:R-:W-:Y:S01]  /*f4b0*/  IABS R4, R3 ;  /* 0x0000000300047213 */ /* 0x000fe20000000000 */
[----:B------:R-:W2:Y:S01]  /*f4c0*/  MUFU.TANH R14, R36 ;  /* 0x00000024000e7308 */ /* 0x000ea20000002400 */
[----:B------:R-:W-:Y:S01]  /*f4d0*/  FSEL R32, R13, -INF , !P2 ;  /* 0xff8000000d207808 */ /* 0x000fe20005000000 */
[----:B------:R-:W-:Y:S01]  /*f4e0*/  FMUL.FTZ R77, R47, UR22 ;  /* 0x000000162f4d7c20 */ /* 0x000fe20008410000 */
[----:B------:R-:W-:Y:S01]  /*f4f0*/  FSEL R42, R12, -INF , !P0 ;  /* 0xff8000000c2a7808 */ /* 0x000fe20004000000 */
[----:B------:R-:W-:Y:S01]  /*f500*/  FMUL.FTZ R72, R44, UR22 ;  /* 0x000000162c487c20 */ /* 0x000fe20008410000 */
[----:B------:R-:W-:Y:S01]  /*f510*/  IABS R3, R5 ;  /* 0x0000000500037213 */ /* 0x000fe20000000000 */
[----:B------:R-:W-:Y:S01]  /*f520*/  FMUL.FTZ R47, R34, UR22 ;  /* 0x00000016222f7c20 */ /* 0x000fe20008410000 */
[C---:B------:R-:W-:Y:S01]  /*f530*/  ISETP.GE.AND P2, PT, R0.reuse, R216, PT ;  /* 0x000000d80000720c */ /* 0x040fe20003f46270 */
[----:B------:R-:W3:Y:S01]  /*f540*/  MUFU.TANH R18, R69 ;  /* 0x0000004500127308 */ /* 0x000ee20000002400 */
[----:B------:R-:W-:Y:S01]  /*f550*/  ISETP.GE.AND P0, PT, R0, R215, PT ;  /* 0x000000d70000720c */ /* 0x000fe20003f06270 */
[----:B------:R-:W-:Y:S01]  /*f560*/  FMUL.FTZ R53, R10, UR22 ;  /* 0x000000160a357c20 */ /* 0x000fe20008410000 */
[----:B------:R-:W-:Y:S01]  /*f570*/  I2FP.F32.S32 R6, R6 ;  /* 0x0000000600067245 */ /* 0x000fe20000201400 */
[----:B------:R-:W-:Y:S01]  /*f580*/  IMAD.IADD R5, R209, 0x1, -R2 ;  /* 0x00000001d1057824 */ /* 0x000fe200078e0a02 */
        /* <DEDUP_REMOVED lines=9> */
[----:B------:R-:W-:Y:S01]  /*f620*/  FMUL.FTZ R39, R39, UR22 ;  /* 0x0000001627277c20 */ /* 0x000fe20008410000 */
[----:B------:R-:W-:Y:S01]  /*f630*/  FSEL R48, R8, -INF , !P0 ;  /* 0xff80000008307808 */ /* 0x000fe20004000000 */
[----:B--2---:R-:W-:Y:S01]  /*f640*/  FFMA.FTZ R14, R4, -UR19, R14 ;  /* 0x80000013040e7c23 */ /* 0x004fe2000801000e */
[----:B------:R-:W-:Y:S01]  /*f650*/  ISETP.GE.AND P4, PT, R2, R218, PT ;  /* 0x000000da0200720c */ /* 0x000fe20003f86270 */
[--C-:B------:R-:W-:Y:S01]  /*f660*/  IMAD.IADD R4, R210, 0x1, -R3.reuse ;  /* 0x00000001d2047824 */ /* 0x100fe200078e0a03 */
[C---:B------:R-:W-:Y:S01]  /*f670*/  ISETP.GE.AND P3, PT, R2.reuse, R217, PT ;  /* 0x000000d90200720c */ /* 0x040fe20003f66270 */
[----:B------:R-:W1:Y:S01]  /*f680*/  MUFU.TANH R17, R64 ;  /* 0x0000004000117308 */ /* 0x000e620000002400 */
[C---:B------:R-:W-:Y:S01]  /*f690*/  ISETP.GE.AND P2, PT, R2.reuse, R216, PT ;  /* 0x000000d80200720c */ /* 0x040fe20003f46270 */
[----:B------:R-:W-:Y:S01]  /*f6a0*/  FMUL.FTZ R154, R31, UR22 ;  /* 0x000000161f9a7c20 */ /* 0x000fe20008410000 */
        /* <DEDUP_REMOVED lines=9> */
[----:B------:R-:W-:Y:S01]  /*f740*/  MUFU.TANH R12, R65 ;  /* 0x00000041000c7308 */ /* 0x000fe20000002400 */
[----:B------:R-:W-:Y:S01]  /*f750*/  ISETP.LT.OR P5, PT, R2, R211, P3 ;  /* 0x000000d30200720c */ /* 0x000fe20001fa1670 */
[----:B------:R-:W-:Y:S01]  /*f760*/  FMUL.FTZ R73, R46, UR22 ;  /* 0x000000162e497c20 */ /* 0x000fe20008410000 */
[C---:B------:R-:W-:Y:S01]  /*f770*/  ISETP.LT.OR P2, PT, R2.reuse, R208, P2 ;  /* 0x000000d00200720c */ /* 0x040fe20001741670 */
[----:B------:R-:W-:Y:S01]  /*f780*/  FMUL.FTZ R46, R33, UR22 ;  /* 0x00000016212e7c20 */ /* 0x000fe20008410000 */
[----:B------:R-:W-:Y:S01]  /*f790*/  ISETP.LT.OR P1, PT, R2, R207, P0 ;  /* 0x000000cf0200720c */ /* 0x000fe20000721670 */
[----:B------:R-:W-:Y:S01]  /*f7a0*/  IMAD.IADD R2, R214, 0x1, -R2 ;  /* 0x00000001d6027824 */ /* 0x000fe200078e0a02 */
[----:B------:R-:W-:Y:S01]  /*f7b0*/  I2FP.F32.S32 R16, R16 ;  /* 0x0000001000107245 */ /* 0x000fe20000201400 */
[----:B------:R-:W2:Y:S01]  /*f7c0*/  MUFU.TANH R19, R37 ;  /* 0x0000002500137308 */ /* 0x000ea20000002400 */
[----:B------:R-:W-:Y:S01]  /*f7d0*/  ISETP.NE.AND P3, PT, R9, RZ, PT ;  /* 0x000000ff0900720c */ /* 0x000fe20003f65270 */
[----:B------:R-:W-:Y:S01]  /*f7e0*/  FMUL.FTZ R74, R35, UR22 ;  /* 0x00000016234a7c20 */ /* 0x000fe20008410000 */
[----:B------:R-:W-:Y:S01]  /*f7f0*/  IABS R8, R2 ;  /* 0x0000000200087213 */ /* 0x000fe20000000000 */
[----:B---3--:R-:W-:Y:S01]  /*f800*/  FFMA.FTZ R16, R16, -UR19, R18 ;  /* 0x8000001310107c23 */ /* 0x008fe20008010012 */
[----:B------:R-:W-:Y:S01]  /*f810*/  IABS R4, R4 ;  /* 0x0000000400047213 */ /* 0x000fe20000000000 */
[----:B------:R-:W-:Y:S01]  /*f820*/  FMUL.FTZ R51, R29, UR22 ;  /* 0x000000161d337c20 */ /* 0x000fe20008410000 */
[----:B------:R-:W-:Y:S01]  /*f830*/  IABS R9, R5 ;  /* 0x0000000500097213 */ /* 0x000fe20000000000 */
[----:B------:R3:W4:Y:S01]  /*f840*/  MUFU.TANH R18, R39 ;  /* 0x0000002700127308 */ /* 0x0007220000002400 */
[----:B------:R-:W-:Y:S01]  /*f850*/  IABS R2, R6 ;  /* 0x0000000600027213 */ /* 0x000fe20000000000 */
[----:B------:R-:W-:Y:S01]  /*f860*/  IMAD.MOV.U32 R6, RZ, RZ, R4 ;  /* 0x000000ffff067224 */ /* 0x000fe200078e0004 */
[----:B------:R-:W-:Y:S01]  /*f870*/  IABS R5, R7 ;  /* 0x0000000700057213 */ /* 0x000fe20000000000 */
[----:B------:R-:W-:Y:S01]  /*f880*/  IMAD.IADD R7, R214, 0x1, -R3 ;  /* 0x00000001d6077824 */ /* 0x000fe200078e0a03 */
[----:B------:R-:W-:Y:S01]  /*f890*/  ISETP.NE.AND P4, PT, R10, RZ, PT ;  /* 0x000000ff0a00720c */ /* 0x000fe20003f85270 */
[----:B------:R-:W-:Y:S01]  /*f8a0*/  IMAD.MOV.U32 R4, RZ, RZ, R2 ;  /* 0x000000ffff047224 */ /* 0x000fe200078e0002 */
[----:B------:R-:W-:Y:S01]  /*f8b0*/  I2FP.F32.S32 R9, R9 ;  /* 0x0000000900097245 */ /* 0x000fe20000201400 */
[----:B------:R-:W5:Y:S01]  /*f8c0*/  MUFU.TANH R11, R66 ;  /* 0x00000042000b7308 */ /* 0x000f620000002400 */
[----:B------:R-:W-:Y:S01]  /*f8d0*/  IMAD.MOV.U32 R2, RZ, RZ, R5 ;  /* 0x000000ffff027224 */ /* 0x000fe200078e0005 */
[----:B------:R-:W-:Y:S01]  /*f8e0*/  P2R R10, PR, RZ, 0x4 ;  /* 0x00000004ff0a7803 */ /* 0x000fe20000000000 */
[----:B------:R-:W-:Y:S01]  /*f8f0*/  FMUL.FTZ R49, R28, UR22 ;  /* 0x000000161c317c20 */ /* 0x000fe20008410000 */
[----:B------:R-:W-:Y:S01]  /*f900*/  I2FP.F32.S32 R5, R6 ;  /* 0x0000000600057245 */ /* 0x000fe20000201400 */
[----:B-1----:R-:W-:Y:S01]  /*f910*/  FFMA.FTZ R9, R9, -UR19, R17 ;  /* 0x8000001309097c23 */ /* 0x002fe20008010011 */
[----:B------:R-:W-:-:S02]  /*f920*/  I2FP.F32.S32 R2, R2 ;  /* 0x0000000200027245 */ /* 0x000fc40000201400 */
[----:B------:R-:W-:Y:S01]  /*f930*/  I2FP.F32.S32 R4, R4 ;  /* 0x0000000400047245 */ /* 0x000fe20000201400 */
[----:B--2---:R-:W-:Y:S01]  /*f940*/  FFMA.FTZ R5, R5, -UR19, R19 ;  /* 0x8000001305057c23 */ /* 0x004fe20008010013 */
[----:B---3--:R-:W-:Y:S01]  /*f950*/  FSEL R39, R16, -INF , !P4 ;  /* 0xff80000010277808 */ /* 0x008fe20006000000 */
[----:B------:R-:W-:Y:S01]  /*f960*/  FFMA.FTZ R12, R2, -UR19, R12 ;  /* 0x80000013020c7c23 */ /* 0x000fe2000801000c */
[C---:B------:R-:W-:Y:S01]  /*f970*/  ISETP.GE.AND P4, PT, R3.reuse, R218, PT ;  /* 0x000000da0300720c */ /* 0x040fe20003f86270 */
[----:B------:R-:W-:Y:S01]  /*f980*/  VIADD R2, R0, 0x10 ;  /* 0x0000001000027836 */ /* 0x000fe20000000000 */
[C---:B------:R-:W-:Y:S01]  /*f990*/  ISETP.GE.AND P2, PT, R3.reuse, R216, PT ;  /* 0x000000d80300720c */ /* 0x040fe20003f46270 */
[----:B----4-:R-:W-:Y:S01]  /*f9a0*/  FFMA.FTZ R4, R4, -UR19, R18 ;  /* 0x8000001304047c23 */ /* 0x010fe20008010012 */
[----:B------:R-:W-:Y:S01]  /*f9b0*/  ISETP.GE.AND P0, PT, R3, R215, PT ;  /* 0x000000d70300720c */ /* 0x000fe20003f06270 */
[----:B------:R-:W-:Y:S01]  /*f9c0*/  MUFU.TANH R17, R23 ;  /* 0x0000001700117308 */ /* 0x000fe20000002400 */
[----:B------:R-:W-:-:S02]  /*f9d0*/  FSEL R41, R15, -INF , !P3 ;  /* 0xff8000000f297808 */ /* 0x000fc40005800000 */
[----:B------:R-:W-:Y:S02]  /*f9e0*/  I2FP.F32.S32 R8, R8 ;  /* 0x0000000800087245 */ /* 0x000fe40000201400 */
[C---:B------:R-:W-:Y:S02]  /*f9f0*/  ISETP.GE.AND P3, PT, R3.reuse, R217, PT ;  /* 0x000000d90300720c */ /* 0x040fe40003f66270 */
[----:B------:R-:W-:Y:S01]  /*fa00*/  FSEL R31, R14, -INF , !P6 ;  /* 0xff8000000e1f7808 */ /* 0x000fe20007000000 */
[----:B-----5:R-:W-:Y:S01]  /*fa10*/  FFMA.FTZ R8, R8, -UR19, R11 ;  /* 0x8000001308087c23 */ /* 0x020fe2000801000b */
[C---:B------:R-:W-:Y:S01]  /*fa20*/  ISETP.LT.OR P6, PT, R3.reuse, R212, P4 ;  /* 0x000000d40300720c */ /* 0x040fe200027c1670 */
[----:B------:R-:W1:Y:S01]  /*fa30*/  MUFU.TANH R15, R67 ;  /* 0x00000043000f7308 */ /* 0x000e620000002400 */
[----:B------:R-:W-:Y:S02]  /*fa40*/  ISETP.NE.AND P4, PT, R10, RZ, PT ;  /* 0x000000ff0a00720c */ /* 0x000fe40003f85270 */
[----:B------:R-:W-:-:S02]  /*fa50*/  ISETP.LT.OR P2, PT, R3, R208, P2 ;  /* 0x000000d00300720c */ /* 0x000fc40001741670 */
[----:B------:R-:W-:Y:S02]  /*fa60*/  ISETP.LT.OR P0, PT, R3, R207, P0 ;  /* 0x000000cf0300720c */ /* 0x000fe40000701670 */
        /* <DEDUP_REMOVED lines=114> */
[----:B------:R-:W-:Y:S01]  /*10190*/  IABS R5, R5 ;  /* 0x0000000500057213 */ /* 0x000fe20000000000 */
[----:B------:R-:W-:Y:S01]  /*101a0*/  MUFU.TANH R21, R164 ;  /* 0x000000a400157308 */ /* 0x000fe20000002400 */
        /* <DEDUP_REMOVED lines=98> */
[----:B------:R-:W-:Y:S01]  /*107d0*/  BAR.SYNC.DEFER_BLOCKING 0x0 ;  /* 0x0000000000007b1d */ /* 0x000fe20000010000 */
        /* <DEDUP_REMOVED lines=58> */
[----:B------:R-:W3:Y:S01]  /*10b80*/  MUFU.TANH R9, R151 ;  /* 0x0000009700097308 */ /* 0x000ee20000002400 */
        /* <DEDUP_REMOVED lines=10> */
[----:B------:R-:W1:Y:S01]  /*10c30*/  MUFU.TANH R11, R163 ;  /* 0x000000a3000b7308 */ /* 0x000e620000002400 */
[----:B------:R-:W-:Y:S01]  /*10c40*/  ISETP.GE.AND P2, PT, R3, R216, PT ;  /* 0x000000d80300720c */ /* 0x000fe20003f46270 */
[----:B------:R-:W-:Y:S01]  /*10c50*/  IMAD.IADD R6, R213, 0x1, -R2 ;  /* 0x00000001d5067824 */ /* 0x000fe200078e0a02 */
[----:B------:R-:W-:-:S02]  /*10c60*/  ISETP.GE.AND P0, PT, R3, R215, PT ;  /* 0x000000d70300720c */ /* 0x000fc40003f06270 */
[----:B------:R-:W-:Y:S01]  /*10c70*/  FSEL R20, R5, -INF , !P6 ;  /* 0xff80000005147808 */ /* 0x000fe20007000000 */
[----:B------:R-:W-:Y:S01]  /*10c80*/  IMAD.IADD R5, R209, 0x1, -R3 ;  /* 0x00000001d1057824 */ /* 0x000fe200078e0a03 */
[----:B------:R-:W-:Y:S01]  /*10c90*/  FSEL R155, R4, -INF , !P5 ;  /* 0xff800000049b7808 */ /* 0x000fe20006800000 */
[----:B------:R-:W-:Y:S01]  /*10ca0*/  IMAD.IADD R4, R210, 0x1, -R2 ;  /* 0x00000001d2047824 */ /* 0x000fe200078e0a02 */
[----:B------:R-:W-:Y:S01]  /*10cb0*/  I2FP.F32.S32 R14, R14 ;  /* 0x0000000e000e7245 */ /* 0x000fe20000201400 */
[----:B------:R-:W-:Y:S01]  /*10cc0*/  MUFU.TANH R10, R162 ;  /* 0x000000a2000a7308 */ /* 0x000fe20000002400 */
[C---:B------:R-:W-:Y:S02]  /*10cd0*/  ISETP.LT.OR P6, PT, R3.reuse, R212, P4 ;  /* 0x000000d40300720c */ /* 0x040fe400027c1670 */
[C---:B------:R-:W-:Y:S01]  /*10ce0*/  ISETP.LT.OR P5, PT, R3.reuse, R211, P3 ;  /* 0x000000d30300720c */ /* 0x040fe20001fa1670 */
[----:B------:R-:W-:Y:S01]  /*10cf0*/  FFMA.FTZ R14, R14, -UR19, R15 ;  /* 0x800000130e0e7c23 */ /* 0x000fe2000801000f */
        /* <DEDUP_REMOVED lines=11> */
[----:B------:R-:W-:-:S02]  /*10db0*/  IABS R4, R4 ;  /* 0x0000000400047213 */ /* 0x000fc40000000000 */
[----:B------:R-:W-:Y:S01]  /*10dc0*/  I2FP.F32.S32 R6, R6 ;  /* 0x0000000600067245 */ /* 0x000fe20000201400 */
[----:B---3--:R-:W-:Y:S01]  /*10dd0*/  FFMA.FTZ R13, R13, -UR19, R9 ;  /* 0x800000130d0d7c23 */ /* 0x008fe20008010009 */
[----:B------:R-:W-:Y:S02]  /*10de0*/  ISETP.NE.AND P4, PT, R8, RZ, PT ;  /* 0x000000ff0800720c */ /* 0x000fe40003f85270 */
        /* <DEDUP_REMOVED lines=11> */
[----:B--2---:R-:W-:Y:S01]  /*10ea0*/  FFMA.FTZ R15, R5, -UR19, R15 ;  /* 0x80000013050f7c23 */ /* 0x004fe2000801000f */
[C---:B------:R-:W-:Y:S01]  /*10eb0*/  ISETP.GE.AND P3, PT, R2.reuse, R217, PT ;  /* 0x000000d90200720c */ /* 0x040fe20003f66270 */
[----:B------:R-:W-:Y:S01]  /*10ec0*/  IMAD.IADD R5, R209, 0x1, -R2 ;  /* 0x00000001d1057824 */ /* 0x000fe200078e0a02 */
[C---:B------:R-:W-:Y:S01]  /*10ed0*/  ISETP.GE.AND P2, PT, R2.reuse, R216, PT ;  /* 0x000000d80200720c */ /* 0x040fe20003f46270 */
[--C-:B------:R-:W-:Y:S01]  /*10ee0*/  IMAD.IADD R6, R213, 0x1, -R3.reuse ;  /* 0x00000001d5067824 */ /* 0x100fe200078e0a03 */
[----:B------:R-:W-:Y:S01]  /*10ef0*/  ISETP.GE.AND P0, PT, R2, R215, PT ;  /* 0x000000d70200720c */ /* 0x000fe20003f06270 */
[----:B------:R-:W-:Y:S01]  /*10f00*/  IMAD.IADD R7, R209, 0x1, -R3 ;  /* 0x00000001d1077824 */ /* 0x000fe200078e0a03 */
[----:B------:R-:W-:Y:S01]  /*10f10*/  FSEL R75, R13, -INF , !P1 ;  /* 0xff8000000d4b7808 */ /* 0x000fe20004800000 */
[----:B------:R-:W1:Y:S01]  /*10f20*/  MUFU.TANH R14, R60 ;  /* 0x0000003c000e7308 */ /* 0x000e620000002400 */
[----:B------:R-:W-:-:S02]  /*10f30*/  FSEL R18, R12, -INF , !P6 ;  /* 0xff8000000c127808 */ /* 0x000fc40007000000 */
[----:B------:R-:W-:Y:S01]  /*10f40*/  FSEL R150, R4, -INF , !P5 ;  /* 0xff80000004967808 */ /* 0x000fe20006800000 */
[----:B------:R-:W-:Y:S01]  /*10f50*/  IMAD.IADD R4, R210, 0x1, -R3 ;  /* 0x00000001d2047824 */ /* 0x000fe200078e0a03 */
[----:B------:R-:W-:Y:S02]  /*10f60*/  I2FP.F32.S32 R16, R16 ;  /* 0x0000001000107245 */ /* 0x000fe40000201400 */
[C---:B------:R-:W-:Y:S01]  /*10f70*/  ISETP.LT.OR P6, PT, R2.reuse, R212, P4 ;  /* 0x000000d40200720c */ /* 0x040fe200027c1670 */
[----:B------:R-:W-:Y:S01]  /*10f80*/  MUFU.TANH R12, R62 ;  /* 0x0000003e000c7308 */ /* 0x000fe20000002400 */
[----:B------:R-:W-:Y:S01]  /*10f90*/  ISETP.LT.OR P5, PT, R2, R211, P3 ;  /* 0x000000d30200720c */ /* 0x000fe20001fa1670 */
[----:B------:R-:W-:Y:S01]  /*10fa0*/  FFMA.FTZ R16, R16, -UR19, R10 ;  /* 0x8000001310107c23 */ /* 0x000fe2000801000a */
[C---:B------:R-:W-:Y:S02]  /*10fb0*/  ISETP.LT.OR P2, PT, R2.reuse, R208, P2 ;  /* 0x000000d00200720c */ /* 0x040fe40001741670 */
[----:B------:R-:W-:Y:S01]  /*10fc0*/  ISETP.LT.OR P1, PT, R2, R207, P0 ;  /* 0x000000cf0200720c */ /* 0x000fe20000721670 */
[----:B------:R-:W-:Y:S01]  /*10fd0*/  IMAD.IADD R2, R214, 0x1, -R2 ;  /* 0x00000001d6027824 */ /* 0x000fe200078e0a02 */
[----:B------:R-:W-:Y:S01]  /*10fe0*/  ISETP.NE.AND P3, PT, R8, RZ, PT ;  /* 0x000000ff0800720c */ /* 0x000fe20003f65270 */
[----:B------:R-:W2:Y:S01]  /*10ff0*/  MUFU.TANH R10, R166 ;  /* 0x000000a6000a7308 */ /* 0x000ea20000002400 */
[----:B------:R-:W-:-:S02]  /*11000*/  IABS R4, R4 ;  /* 0x0000000400047213 */ /* 0x000fc40000000000 */
[----:B------:R-:W-:Y:S02]  /*11010*/  IABS R13, R2 ;  /* 0x00000002000d7213 */ /* 0x000fe40000000000 */
[----:B------:R-:W-:Y:S02]  /*11020*/  IABS R8, R5 ;  /* 0x0000000500087213 */ /* 0x000fe40000000000 */
[----:B------:R-:W-:Y:S01]  /*11030*/  IABS R2, R6 ;  /* 0x0000000600027213 */ /* 0x000fe20000000000 */
[----:B------:R-:W3:Y:S01]  /*11040*/  MUFU.TANH R19, R165 ;  /* 0x000000a500137308 */ /* 0x000ee20000002400 */
[----:B------:R-:W-:Y:S01]  /*11050*/  IABS R5, R7 ;  /* 0x0000000700057213 */ /* 0x000fe20000000000 */
[----:B------:R-:W-:Y:S01]  /*11060*/  IMAD.MOV.U32 R6, RZ, RZ, R4 ;  /* 0x000000ffff067224 */ /* 0x000fe200078e0004 */
[----:B------:R-:W-:Y:S01]  /*11070*/  ISETP.NE.AND P4, PT, R9, RZ, PT ;  /* 0x000000ff0900720c */ /* 0x000fe20003f85270 */
[----:B------:R-:W-:Y:S01]  /*11080*/  IMAD.MOV.U32 R4, RZ, RZ, R2 ;  /* 0x000000ffff047224 */ /* 0x000fe200078e0002 */
[----:B------:R-:W-:Y:S01]  /*11090*/  ISETP.GE.AND P0, PT, R3, R215, PT ;  /* 0x000000d70300720c */ /* 0x000fe20003f06270 */
[----:B------:R-:W-:Y:S01]  /*110a0*/  IMAD.MOV.U32 R2, RZ, RZ, R5 ;  /* 0x000000ffff027224 */ /* 0x000fe200078e0005 */
[----:B------:R-:W-:Y:S01]  /*110b0*/  I2FP.F32.S32 R8, R8 ;  /* 0x0000000800087245 */ /* 0x000fe20000201400 */
[----:B------:R-:W-:Y:S01]  /*110c0*/  IMAD.MOV.U32 R7, RZ, RZ, R13 ;  /* 0x000000ffff077224 */ /* 0x000fe200078e000d */
[----:B------:R-:W-:Y:S01]  /*110d0*/  I2FP.F32.S32 R6, R6 ;  /* 0x0000000600067245 */ /* 0x000fe20000201400 */
[----:B------:R-:W-:Y:S01]  /*110e0*/  MUFU.TANH R13, R168 ;  /* 0x000000a8000d7308 */ /* 0x000fe20000002400 */
[----:B------:R-:W-:Y:S01]  /*110f0*/  I2FP.F32.S32 R2, R2 ;  /* 0x0000000200027245 */ /* 0x000fe20000201400 */
[----:B-1----:R-:W-:Y:S01]  /*11100*/  FFMA.FTZ R8, R8, -UR19, R14 ;  /* 0x8000001308087c23 */ /* 0x002fe2000801000e */
[----:B------:R-:W-:Y:S01]  /*11110*/  FSEL R60, R17, -INF , !P4 ;  /* 0xff800000113c7808 */ /* 0x000fe20006000000 */
[----:B------:R-:W-:Y:S01]  /*11120*/  FFMA.FTZ R6, R6, -UR19, R21 ;  /* 0x8000001306067c23 */ /* 0x000fe20008010015 */
[----:B------:R-:W-:Y:S01]  /*11130*/  P2R R9, PR, RZ, 0x4 ;  /* 0x00000004ff097803 */ /* 0x000fe20000000000 */
[----:B--2---:R-:W-:Y:S01]  /*11140*/  FFMA.FTZ R10, R2, -UR19, R10 ;  /* 0x80000013020a7c23 */ /* 0x004fe2000801000a */
[----:B------:R-:W-:Y:S01]  /*11150*/  I2FP.F32.S32 R5, R7 ;  /* 0x0000000700057245 */ /* 0x000fe20000201400 */
[----:B------:R-:W-:Y:S01]  /*11160*/  VIADD R2, R0, 0x38 ;  /* 0x0000003800027836 */ /* 0x000fe20000000000 */
[----:B------:R-:W-:Y:S01]  /*11170*/  ISETP.GE.AND P4, PT, R3, R218, PT ;  /* 0x000000da0300720c */ /* 0x000fe20003f86270 */
[----:B------:R-:W-:Y:S01]  /*11180*/  IMAD.IADD R7, R214, 0x1, -R3 ;  /* 0x00000001d6077824 */ /* 0x000fe200078e0a03 */
[----:B------:R-:W-:Y:S01]  /*11190*/  FSEL R62, R16, -INF , !P3 ;  /* 0xff800000103e7808 */ /* 0x000fe20005800000 */
[----:B------:R-:W-:Y:S01]  /*111a0*/  FFMA.FTZ R5, R5, -UR19, R12 ;  /* 0x8000001305057c23 */ /* 0x000fe2000801000c */
[C---:B------:R-:W-:Y:S01]  /*111b0*/  ISETP.GE.AND P3, PT, R3.reuse, R217, PT ;  /* 0x000000d90300720c */ /* 0x040fe20003f66270 */
[----:B------:R-:W1:Y:S01]  /*111c0*/  MUFU.TANH R17, R167 ;  /* 0x000000a700117308 */ /* 0x000e620000002400 */
[C---:B------:R-:W-:Y:S01]  /*111d0*/  ISETP.GE.AND P2, PT, R3.reuse, R216, PT ;  /* 0x000000d80300720c */ /* 0x040fe20003f46270 */
[----:B------:R-:W-:Y:S01]  /*111e0*/  VIADD R0, R0, 0x39 ;  /* 0x0000003900007836 */ /* 0x000fe20000000000 */
[----:B------:R-:W-:-:S02]  /*111f0*/  ISETP.LT.OR P0, PT, R3, R207, P0 ;  /* 0x000000cf0300720c */ /* 0x000fc40000701670 */
[----:B------:R-:W-:Y:S02]  /*11200*/  I2FP.F32.S32 R4, R4 ;  /* 0x0000000400047245 */ /* 0x000fe40000201400 */
[----:B------:R-:W-:Y:S01]  /*11210*/  FSEL R16, R15, -INF , !P6 ;  /* 0xff8000000f107808 */ /* 0x000fe20007000000 */
[----:B------:R-:W2:Y:S01]  /*11220*/  MUFU.TANH R14, R53 ;  /* 0x00000035000e7308 */ /* 0x000ea20000002400 */
[----:B------:R-:W-:Y:S01]  /*11230*/  FSEL R79, R11, -INF , !P5 ;  /* 0xff8000000b4f7808 */ /* 0x000fe20006800000 */
[----:B---3--:R-:W-:Y:S01]  /*11240*/  FFMA.FTZ R4, R4, -UR19, R19 ;  /* 0x8000001304047c23 */ /* 0x008fe20008010013 */
[----:B------:R-:W-:Y:S02]  /*11250*/  ISETP.LT.OR P6, PT, R3, R212, P4 ;  /* 0x000000d40300720c */ /* 0x000fe400027c1670 */
[----:B------:R-:W-:Y:S02]  /*11260*/  ISETP.NE.AND P4, PT, R9, RZ, PT ;  /* 0x000000ff0900720c */ /* 0x000fe40003f85270 */
[C---:B------:R-:W-:Y:S01]  /*11270*/  ISETP.LT.OR P5, PT, R3.reuse, R211, P3 ;  /* 0x000000d30300720c */ /* 0x040fe20001fa1670 */
[----:B------:R-:W3:Y:S01]  /*11280*/  MUFU.TANH R15, R52 ;  /* 0x00000034000f7308 */ /* 0x000ee20000002400 */
[----:B------:R-:W-:-:S02]  /*11290*/  ISETP.LT.OR P2, PT, R3, R208, P2 ;  /* 0x000000d00300720c */ /* 0x000fc40001741670 */
[----:B------:R-:W-:Y:S02]  /*112a0*/  P2R R3, PR, RZ, 0x1 ;  /* 0x00000001ff037803 */ /* 0x000fe40000000000 */
[----:B------:R-:W-:Y:S02]  /*112b0*/  FSEL R145, R8, -INF , !P4 ;  /* 0xff80000008917808 */ /* 0x000fe40006000000 */
[----:B------:R-:W-:Y:S02]  /*112c0*/  FSEL R11, R6, -INF , !P6 ;  /* 0xff800000060b7808 */ /* 0x000fe40007000000 */
[----:B------:R-:W-:Y:S02]  /*112d0*/  P2R R9, PR, RZ, 0x4 ;  /* 0x00000004ff097803 */ /* 0x000fe40000000000 */
[----:B------:R-:W-:Y:S02]  /*112e0*/  ISETP.GE.AND P4, PT, R2, R218, PT ;  /* 0x000000da0200720c */ /* 0x000fe40003f86270 */
[----:B------:R-:W-:Y:S01]  /*112f0*/  FSEL R151, R5, -INF , !P1 ;  /* 0xff80000005977808 */ /* 0x000fe20004800000 */
[--C-:B------:R-:W-:Y:S01]  /*11300*/  IMAD.IADD R5, R210, 0x1, -R2.reuse ;  /* 0x00000001d2057824 */ /* 0x100fe200078e0a02 */
[----:B------:R-:W-:Y:S01]  /*11310*/  ISETP.NE.AND P6, PT, R3, RZ, PT ;  /* 0x000000ff0300720c */ /* 0x000fe20003fc5270 */
[----:B------:R-:W-:Y:S01]  /*11320*/  IMAD.IADD R3, R209, 0x1, -R2 ;  /* 0x00000001d1037824 */ /* 0x000fe200078e0a02 */
[----:B------:R-:W-:-:S02]  /*11330*/  ISETP.GE.AND P3, PT, R2, R217, PT ;  /* 0x000000d90200720c */ /* 0x000fc40003f66270 */
[C---:B------:R-:W-:Y:S02]  /*11340*/  ISETP.GE.AND P2, PT, R2.reuse, R216, PT ;  /* 0x000000d80200720c */ /* 0x040fe40003f46270 */
[----:B------:R-:W-:Y:S02]  /*11350*/  ISETP.GE.AND P0, PT, R2, R215, PT ;  /* 0x000000d70200720c */ /* 0x000fe40003f06270 */
[----:B------:R-:W-:Y:S02]  /*11360*/  IABS R7, R7 ;  /* 0x0000000700077213 */ /* 0x000fe40000000000 */
        /* <DEDUP_REMOVED lines=8> */
[----:B------:R-:W-:Y:S01]  /*113f0*/  IABS R12, R3 ;  /* 0x00000003000c7213 */ /* 0x000fe20000000000 */
[----:B------:R-:W-:Y:S01]  /*11400*/  IMAD.MOV.U32 R3, RZ, RZ, R7 ;  /* 0x000000ffff037224 */ /* 0x000fe200078e0007 */
[----:B------:R-:W-:Y:S02]  /*11410*/  ISETP.NE.AND P3, PT, R9, RZ, PT ;  /* 0x000000ff0900720c */ /* 0x000fe40003f65270 */
[----:B------:R-:W4:Y:S01]  /*11420*/  MUFU.TANH R9, R54 ;  /* 0x0000003600097308 */ /* 0x000f220000002400 */
[----:B------:R-:W-:Y:S01]  /*11430*/  IABS R5, R4 ;  /* 0x0000000400057213 */ /* 0x000fe20000000000 */
[----:B------:R-:W-:Y:S01]  /*11440*/  IMAD.MOV.U32 R4, RZ, RZ, R6 ;  /* 0x000000ffff047224 */ /* 0x000fe200078e0006 */
[----:B------:R-:W-:Y:S01]  /*11450*/  IABS R7, R2 ;  /* 0x0000000200077213 */ /* 0x000fe20000000000 */
[----:B------:R-:W-:Y:S01]  /*11460*/  IMAD.MOV.U32 R6, RZ, RZ, R12 ;  /* 0x000000ffff067224 */ /* 0x000fe200078e000c */
[----:B------:R-:W-:-:S02]  /*11470*/  I2FP.F32.S32 R2, R3 ;  /* 0x0000000300027245 */ /* 0x000fc40000201400 */
[----:B------:R-:W-:Y:S02]  /*11480*/  I2FP.F32.S32 R3, R5 ;  /* 0x0000000500037245 */ /* 0x000fe40000201400 */
[----:B------:R-:W-:Y:S01]  /*11490*/  I2FP.F32.S32 R4, R4 ;  /* 0x0000000400047245 */ /* 0x000fe20000201400 */
[----:B-1----:R-:W-:Y:S01]  /*114a0*/  FFMA.FTZ R2, R2, -UR19, R17 ;  /* 0x8000001302027c23 */ /* 0x002fe20008010011 */
[----:B------:R-:W-:Y:S01]  /*114b0*/  FSEL R74, R10, -INF , !P3 ;  /* 0xff8000000a4a7808 */ /* 0x000fe20005800000 */
[----:B--2---:R-:W-:Y:S01]  /*114c0*/  FFMA.FTZ R3, R3, -UR19, R14 ;  /* 0x8000001303037c23 */ /* 0x004fe2000801000e */
[----:B------:R-:W-:Y:S01]  /*114d0*/  I2FP.F32.S32 R5, R6 ;  /* 0x0000000600057245 */ /* 0x000fe20000201400 */
[----:B---3--:R-:W-:Y:S01]  /*114e0*/  FFMA.FTZ R4, R4, -UR19, R15 ;  /* 0x8000001304047c23 */ /* 0x008fe2000801000f */
[----:B------:R-:W-:Y:S01]  /*114f0*/  ISETP.GE.AND P3, PT, R0, R218, PT ;  /* 0x000000da0000720c */ /* 0x000fe20003f66270 */
[----:B------:R-:W1:Y:S01]  /*11500*/  MUFU.TANH R10, R55 ;  /* 0x00000037000a7308 */ /* 0x000e620000002400 */
[----:B------:R-:W-:Y:S01]  /*11510*/  P2R R8, PR, RZ, 0x4 ;  /* 0x00000004ff087803 */ /* 0x000fe20000000000 */
[----:B------:R-:W-:Y:S01]  /*11520*/  FFMA.FTZ R5, R5, -UR19, R13 ;  /* 0x8000001305057c23 */ /* 0x000fe2000801000d */
[----:B------:R-:W-:-:S02]  /*11530*/  I2FP.F32.S32 R6, R7 ;  /* 0x0000000700067245 */ /* 0x000fc40000201400 */
[----:B------:R-:W-:Y:S02]  /*11540*/  ISETP.GE.AND P0, PT, R0, R216, PT ;  /* 0x000000d80000720c */ /* 0x000fe40003f06270 */
[----:B------:R-:W-:Y:S01]  /*11550*/  FSEL R144, R2, -INF , !P6 ;  /* 0xff80000002907808 */ /* 0x000fe20007000000 */
[----:B----4-:R-:W-:Y:S01]  /*11560*/  FFMA.FTZ R6, R6, -UR19, R9 ;  /* 0x8000001306067c23 */ /* 0x010fe20008010009 */
[C---:B------:R-:W-:Y:S01]  /*11570*/  ISETP.GE.AND P2, PT, R0.reuse, R217, PT ;  /* 0x000000d90000720c */ /* 0x040fe20003f46270 */
[----:B------:R2:W3:Y:S01]  /*11580*/  MUFU.TANH R9, R68 ;  /* 0x0000004400097308 */ /* 0x0004e20000002400 */
[----:B------:R-:W-:Y:S01]  /*11590*/  FSEL R154, R3, -INF , !P4 ;  /* 0xff800000039a7808 */ /* 0x000fe20006000000 */
[--C-:B------:R-:W-:Y:S01]  /*115a0*/  IMAD.IADD R3, R213, 0x1, -R0.reuse ;  /* 0x00000001d5037824 */ /* 0x100fe200078e0a00 */
[C---:B------:R-:W-:Y:S01]  /*115b0*/  ISETP.LT.OR P6, PT, R0.reuse, R212, P3 ;  /* 0x000000d40000720c */ /* 0x040fe20001fc1670 */
[----:B------:R-:W-:Y:S01]  /*115c0*/  IMAD.IADD R2, R209, 0x1, -R0 ;  /* 0x00000001d1027824 */ /* 0x000fe200078e0a00 */
[----:B------:R-:W-:-:S02]  /*115d0*/  ISETP.GE.AND P4, PT, R0, R215, PT ;  /* 0x000000d70000720c */ /* 0x000fc40003f86270 */
[----:B------:R-:W-:Y:S01]  /*115e0*/  ISETP.LT.OR P3, PT, R0, R208, P0 ;  /* 0x000000d00000720c */ /* 0x000fe20000761670 */
[----:B------:R-:W-:Y:S01]  /*115f0*/  MUFU.TANH R7, R170 ;  /* 0x000000aa00077308 */ /* 0x000fe20000002400 */
[----:B------:R-:W-:Y:S02]  /*11600*/  ISETP.NE.AND P0, PT, R8, RZ, PT ;  /* 0x000000ff0800720c */ /* 0x000fe40003f05270 */
[----:B------:R-:W-:Y:S01]  /*11610*/  FSEL R46, R4, -INF , !P5 ;  /* 0xff800000042e7808 */ /* 0x000fe20006800000 */
[--C-:B------:R-:W-:Y:S01]  /*11620*/  IMAD.IADD R4, R210, 0x1, -R0.reuse ;  /* 0x00000001d2047824 */ /* 0x100fe200078e0a00 */
[C---:B------:R-:W-:Y:S02]  /*11630*/  ISETP.LT.OR P5, PT, R0.reuse, R211, P2 ;  /* 0x000000d30000720c */ /* 0x040fe400017a1670 */
[----:B------:R-:W-:Y:S01]  /*11640*/  ISETP.LT.OR P2, PT, R0, R207, P4 ;  /* 0x000000cf0000720c */ /* 0x000fe20002741670 */
[----:B------:R-:W4:Y:S01]  /*11650*/  MUFU.TANH R8, R169 ;  /* 0x000000a900087308 */ /* 0x000f220000002400 */
[----:B------:R-:W-:Y:S01]  /*11660*/  IMAD.IADD R0, R214, 0x1, -R0 ;  /* 0x00000001d6007824 */ /* 0x000fe200078e0a00 */
[----:B--2---:R-:W-:-:S02]  /*11670*/  FSEL R68, R5, -INF , !P0 ;  /* 0xff80000005447808 */ /* 0x004fc40004000000 */
[----:B------:R-:W-:Y:S02]  /*11680*/  PLOP3.LUT P0, PT, PT, PT, UP0, 0x80, 0x0 ;  /* 0x000000000000781c */ /* 0x000fe40003f0f008 */
[----:B------:R-:W-:Y:S02]  /*11690*/  IABS R4, R4 ;  /* 0x0000000400047213 */ /* 0x000fe40000000000 */
[----:B------:R-:W-:Y:S02]  /*116a0*/  IABS R3, R3 ;  /* 0x0000000300037213 */ /* 0x000fe40000000000 */
[----:B------:R-:W-:Y:S02]  /*116b0*/  IABS R2, R2 ;  /* 0x0000000200027213 */ /* 0x000fe40000000000 */
[----:B------:R-:W-:Y:S02]  /*116c0*/  IABS R0, R0 ;  /* 0x0000000000007213 */ /* 0x000fe40000000000 */
[----:B------:R-:W-:-:S02]  /*116d0*/  I2FP.F32.S32 R4, R4 ;  /* 0x0000000400047245 */ /* 0x000fc40000201400 */
[----:B------:R-:W-:Y:S02]  /*116e0*/  I2FP.F32.S32 R3, R3 ;  /* 0x0000000300037245 */ /* 0x000fe40000201400 */
[----:B------:R-:W-:Y:S01]  /*116f0*/  I2FP.F32.S32 R2, R2 ;  /* 0x0000000200027245 */ /* 0x000fe20000201400 */
[----:B-1----:R-:W-:Y:S01]  /*11700*/  FFMA.FTZ R4, R4, -UR19, R10 ;  /* 0x8000001304047c23 */ /* 0x002fe2000801000a */
[----:B------:R-:W-:Y:S01]  /*11710*/  I2FP.F32.S32 R0, R0 ;  /* 0x0000000000007245 */ /* 0x000fe20000201400 */
[----:B---3--:R-:W-:Y:S01]  /*11720*/  FFMA.FTZ R3, R3, -UR19, R9 ;  /* 0x8000001303037c23 */ /* 0x008fe20008010009 */
[----:B------:R-:W-:Y:S01]  /*11730*/  FSEL R77, R6, -INF , !P1 ;  /* 0xff800000064d7808 */ /* 0x000fe20004800000 */
[----:B----4-:R-:W-:Y:S01]  /*11740*/  FFMA.FTZ R2, R2, -UR19, R8 ;  /* 0x8000001302027c23 */ /* 0x010fe20008010008 */
        /* <DEDUP_REMOVED lines=65> */
.L_x_2546:
[----:B------:R-:W-:Y:S05]  /*11b60*/  BSYNC B0 ;  /* 0x0000000000007941 */ /* 0x000fea0003800000 */
.L_x_2545:
[----:B------:R-:W0:Y:S02]  /*11b70*/  LDGDEPBAR ;  /* 0x00000000000079af */ /* 0x000e240000000000 */
.L_x_2544:
        /* <DEDUP_REMOVED lines=19> */
[----:B------:R-:W3:Y:S01]  /*11cb0*/  SHFL.BFLY PT, R2, R73, 0x1, 0x1f ;  /* 0x0c201f0049027f89 */ /* 0x000ee200000e0000 */
[----:B------:R-:W-:-:S04]  /*11cc0*/  FMNMX.FTZ R0, R44, R0, !PT ;  /* 0x000000002c007209 */ /* 0x000fc80007810000 */
[----:B------:R-:W-:-:S04]  /*11cd0*/  FMNMX.FTZ R0, R37, R0, !PT ;  /* 0x0000000025007209 */ /* 0x000fc80007810000 */
[----:B------:R-:W-:-:S04]  /*11ce0*/  FMNMX.FTZ R0, R36, R0, !PT ;  /* 0x0000000024007209 */ /* 0x000fc80007810000 */
[----:B------:R-:W-:-:S04]  /*11cf0*/  FMNMX.FTZ R0, R160, R0, !PT ;  /* 0x00000000a0007209 */ /* 0x000fc80007810000 */
[----:B------:R-:W-:-:S04]  /*11d00*/  FMNMX.FTZ R0, R158, R0, !PT ;  /* 0x000000009e007209 */ /* 0x000fc80007810000 */
[----:B------:R-:W-:Y:S02]  /*11d10*/  FMNMX.FTZ R0, R156, R0, !PT ;  /* 0x000000009c007209 */ /* 0x000fe40007810000 */
[----:B---3--:R-:W-:Y:S02]  /*11d20*/  FMNMX.FTZ R73, R73, R2, !PT ;  /* 0x0000000249497209 */ /* 0x008fe40007810000 */
[----:B------:R-:W-:Y:S02]  /*11d30*/  FMNMX.FTZ R2, R237, R43, !PT ;  /* 0x0000002bed027209 */ /* 0x000fe40007810000 */
[----:B------:R-:W-:Y:S01]  /*11d40*/  FMNMX.FTZ R3, R152, R0, !PT ;  /* 0x0000000098037209 */ /* 0x000fe20007810000 */
[----:B------:R-:W-:Y:S01]  /*11d50*/  FMUL.FTZ R0, R73, UR16 ;  /* 0x0000001049007c20 */ /* 0x000fe20008410000 */
[----:B------:R-:W-:Y:S02]  /*11d60*/  FMNMX.FTZ R2, R39, R2, !PT ;  /* 0x0000000227027209 */ /* 0x000fe40007810000 */
[----:B------:R-:W-:-:S02]  /*11d70*/  FSETP.NEU.FTZ.AND P3, PT, R73, -INF , PT ;  /* 0xff8000004900780b */ /* 0x000fc40003f7d000 */
[----:B------:R-:W-:Y:S02]  /*11d80*/  FMNMX.FTZ R3, R159, R3, !PT ;  /* 0x000000039f037209 */ /* 0x000fe40007810000 */
[----:B------:R-:W-:Y:S02]  /*11d90*/  FMNMX.FTZ R2, R38, R2, !PT ;  /* 0x0000000226027209 */ /* 0x000fe40007810000 */
[----:B------:R-:W-:Y:S02]  /*11da0*/  FSEL R0, R0, RZ, P3 ;  /* 0x000000ff00007208 */ /* 0x000fe40001800000 */
[----:B------:R-:W-:Y:S02]  /*11db0*/  FMNMX.FTZ R3, R157, R3, !PT ;  /* 0x000000039d037209 */ /* 0x000fe40007810000 */
[----:B------:R-:W-:Y:S01]  /*11dc0*/  FMNMX.FTZ R2, R33, R2, !PT ;  /* 0x0000000221027209 */ /* 0x000fe20007810000 */
[--C-:B-12---:R-:W-:Y:S01]  /*11dd0*/  FFMA.FTZ R4, R32, UR16, -R0.reuse ;  /* 0x0000001020047c23 */ /* 0x106fe20008010800 */
[----:B------:R-:W-:Y:S01]  /*11de0*/  FMNMX.FTZ R3, R155, R3, !PT ;  /* 0x000000039b037209 */ /* 0x000fe20007810000 */
[----:B------:R-:W-:Y:S01]  /*11df0*/  FFMA.FTZ R5, R34, UR16, -R0 ;  /* 0x0000001022057c23 */ /* 0x000fe20008010800 */
[----:B------:R-:W-:Y:S01]  /*11e00*/  FMNMX.FTZ R2, R29, R2, !PT ;  /* 0x000000021d027209 */ /* 0x000fe20007810000 */
[----:B------:R1:W-:Y:S01]  /*11e10*/  MUFU.EX2 R232, R4 ;  /* 0x0000000400e87308 */ /* 0x0003e20000000800 */
[----:B------:R-:W-:-:S04]  /*11e20*/  FMNMX.FTZ R3, R150, R3, !PT ;  /* 0x0000000396037209 */ /* 0x000fc80007810000 */
[----:B------:R-:W-:-:S03]  /*11e30*/  FMNMX.FTZ R3, R79, R3, !PT ;  /* 0x000000034f037209 */ /* 0x000fc60007810000 */
[----:B------:R2:W-:Y:S01]  /*11e40*/  MUFU.EX2 R231, R5 ;  /* 0x0000000500e77308 */ /* 0x0005e20000000800 */
[----:B------:R-:W-:-:S04]  /*11e50*/  FMNMX.FTZ R72, R78, R3, !PT ;  /* 0x000000034e487209 */ /* 0x000fc80007810000 */
[----:B------:R-:W-:Y:S02]  /*11e60*/  FMNMX.FTZ R72, R154, R72, !PT ;  /* 0x000000489a487209 */ /* 0x000fe40007810000 */
[----:B-1----:R-:W-:Y:S02]  /*11e70*/  FMNMX.FTZ R4, R28, R2, !PT ;  /* 0x000000021c047209 */ /* 0x002fe40007810000 */
        /* <DEDUP_REMOVED lines=10> */
[----:B------:R-:W-:-:S05]  /*11f20*/  FMNMX.FTZ R72, R148, R72, !PT ;  /* 0x0000004894487209 */ /* 0x000fca0007810000 */
[----:B--2---:R-:W2:Y:S01]  /*11f30*/  SHFL.BFLY PT, R5, R72, 0x2, 0x1f ;  /* 0x0c401f0048057f89 */ /* 0x004ea200000e0000 */
[----:B-1----:R-:W-:-:S04]  /*11f40*/  FFMA.FTZ R2, R30, UR16, -R0 ;  /* 0x000000101e027c23 */ /* 0x002fc80008010800 */
[----:B------:R1:W3:Y:S01]  /*11f50*/  MUFU.EX2 R229, R2 ;  /* 0x0000000200e57308 */ /* 0x0002e20000000800 */
[----:B--2---:R-:W-:Y:S02]  /*11f60*/  FMNMX.FTZ R72, R72, R5, !PT ;  /* 0x0000000548487209 */ /* 0x004fe40007810000 */
[----:B-1----:R-:W-:Y:S02]  /*11f70*/  FMNMX.FTZ R2, R149, R3, !PT ;  /* 0x0000000395027209 */ /* 0x002fe40007810000 */
[----:B------:R-:W-:Y:S01]  /*11f80*/  FMNMX.FTZ R3, R63, R4, !PT ;  /* 0x000000043f037209 */ /* 0x000fe20007810000 */
[----:B------:R-:W-:Y:S01]  /*11f90*/  FFMA.FTZ R4, R27, UR16, -R0 ;  /* 0x000000101b047c23 */ /* 0x000fe20008010800 */
[----:B------:R-:W-:Y:S01]  /*11fa0*/  FMNMX.FTZ R2, R67, R2, !PT ;  /* 0x0000000243027209 */ /* 0x000fe20007810000 */
[----:B------:R-:W1:Y:S01]  /*11fb0*/  SHFL.BFLY PT, R5, R72, 0x1, 0x1f ;  /* 0x0c201f0048057f89 */ /* 0x000e6200000e0000 */
[----:B------:R-:W-:Y:S01]  /*11fc0*/  FMNMX.FTZ R3, R60, R3, !PT ;  /* 0x000000033c037209 */ /* 0x000fe20007810000 */
[----:B------:R2:W-:Y:S01]  /*11fd0*/  MUFU.EX2 R228, R4 ;  /* 0x0000000400e47308 */ /* 0x0005e20000000800 */
[----:B------:R-:W-:-:S02]  /*11fe0*/  FMNMX.FTZ R2, R64, R2, !PT ;  /* 0x0000000240027209 */ /* 0x000fc40007810000 */
[----:B------:R-:W-:Y:S02]  /*11ff0*/  FMNMX.FTZ R3, R145, R3, !PT ;  /* 0x0000000391037209 */ /* 0x000fe40007810000 */
[----:B------:R-:W-:Y:S02]  /*12000*/  FMNMX.FTZ R2, R65, R2, !PT ;  /* 0x0000000241027209 */ /* 0x000fe40007810000 */
[----:B------:R-:W-:Y:S02]  /*12010*/  FMNMX.FTZ R3, R74, R3, !PT ;  /* 0x000000034a037209 */ /* 0x000fe40007810000 */
[----:B---3--:R-:W-:Y:S01]  /*12020*/  F2FP.F16.F32.PACK_AB R10, R229, R230 ;  /* 0x000000e6e50a723e */ /* 0x008fe200000000ff */
[----:B--2---:R-:W-:-:S04]  /*12030*/  FFMA.FTZ R4, R26, UR16, -R0 ;  /* 0x000000101a047c23 */ /* 0x004fc80008010800 */
[----:B------:R2:W-:Y:S01]  /*12040*/  MUFU.EX2 R227, R4 ;  /* 0x0000000400e37308 */ /* 0x0005e20000000800 */
[----:B-1----:R-:W-:-:S04]  /*12050*/  FMNMX.FTZ R72, R72, R5, !PT ;  /* 0x0000000548487209 */ /* 0x002fc80007810000 */
[C---:B------:R-:W-:Y:S01]  /*12060*/  FSETP.NEU.FTZ.AND P2, PT, R72.reuse, -INF , PT ;  /* 0xff8000004800780b */ /* 0x040fe20003f5d000 */
[----:B------:R-:W-:-:S05]  /*12070*/  FMUL.FTZ R12, R72, UR16 ;  /* 0x00000010480c7c20 */ /* 0x000fca0008410000 */
[----:B------:R-:W-:Y:S02]  /*12080*/  FSEL R12, R12, RZ, P2 ;  /* 0x000000ff0c0c7208 */ /* 0x000fe40001000000 */
[----:B--2---:R-:W-:Y:S02]  /*12090*/  FMNMX.FTZ R4, R153, R2, !PT ;  /* 0x0000000299047209 */ /* 0x004fe40007810000 */
        /* <DEDUP_REMOVED lines=31> */
[----:B--2---:R-:W-:Y:S02]  /*12290*/  FFMA.FTZ R3, R20, UR16, -R0 ;  /* 0x0000001014037c23 */ /* 0x004fe40008010800 */
[----:B------:R-:W-:Y:S02]  /*122a0*/  LDSM.16.MT88.4 R20, [R196+0x6000] ;  /* 0x00600000c414783b */ /* 0x000fe40000004200 */
[----:B------:R2:W-:Y:S01]  /*122b0*/  MUFU.EX2 R220, R3 ;  /* 0x0000000300dc7308 */ /* 0x0005e20000000800 */
[----:B-1----:R-:W-:Y:S01]  /*122c0*/  FMNMX.FTZ R70, R70, R4, !PT ;  /* 0x0000000446467209 */ /* 0x002fe20007810000 */
[----:B---3--:R-:W-:-:S03]  /*122d0*/  FFMA.FTZ R2, R36, UR16, -R12 ;  /* 0x0000001024027c23 */ /* 0x008fc6000801080c */
[----:B------:R-:W-:-:S03]  /*122e0*/  FSETP.NEU.FTZ.AND P0, PT, R70, -INF , PT ;  /* 0xff8000004600780b */ /* 0x000fc60003f1d000 */
[----:B------:R-:W1:Y:S01]  /*122f0*/  MUFU.EX2 R190, R2 ;  /* 0x0000000200be7308 */ /* 0x000e620000000800 */
[----:B------:R-:W-:Y:S01]  /*12300*/  FSEL R5, R70, RZ, P0 ;  /* 0x000000ff46057208 */ /* 0x000fe20000000000 */
[----:B--2---:R-:W-:-:S06]  /*12310*/  FFMA.FTZ R3, R18, UR16, -R0 ;  /* 0x0000001012037c23 */ /* 0x004fcc0008010800 */
[----:B------:R2:W-:Y:S02]  /*12320*/  MUFU.EX2 R191, R3 ;  /* 0x0000000300bf7308 */ /* 0x0005e40000000800 */
[--C-:B--2---:R-:W-:Y:S02]  /*12330*/  FFMA.FTZ R3, R16, UR16, -R0.reuse ;  /* 0x0000001010037c23 */ /* 0x104fe40008010800 */
[----:B------:R-:W2:Y:S04]  /*12340*/  LDSM.16.MT88.4 R16, [R193+0x6000] ;  /* 0x00600000c110783b */ /* 0x000ea80000004200 */
[----:B------:R3:W-:Y:S02]  /*12350*/  MUFU.EX2 R224, R3 ;  /* 0x0000000300e07308 */ /* 0x0007e40000000800 */
[----:B---3--:R-:W-:Y:S01]  /*12360*/  FFMA.FTZ R3, R11, UR16, -R0 ;  /* 0x000000100b037c23 */ /* 0x008fe20008010800 */
[----:B-1----:R-:W-:-:S05]  /*12370*/  F2FP.F16.F32.PACK_AB R11, R190, R188 ;  /* 0x000000bcbe0b723e */ /* 0x002fca00000000ff */
[----:B------:R1:W-:Y:S02]  /*12380*/  MUFU.EX2 R226, R3 ;  /* 0x0000000300e27308 */ /* 0x0003e40000000800 */
[----:B-1----:R-:W-:-:S06]  /*12390*/  FFMA.FTZ R3, R42, UR16, -R12 ;  /* 0x000000102a037c23 */ /* 0x002fcc000801080c */
[----:B------:R1:W-:Y:S02]  /*123a0*/  MUFU.EX2 R189, R3 ;  /* 0x0000000300bd7308 */ /* 0x0003e40000000800 */
[----:B-1----:R-:W-:-:S06]  /*123b0*/  FFMA.FTZ R3, R44, UR16, -R12 ;  /* 0x000000102c037c23 */ /* 0x002fcc000801080c */
[----:B------:R-:W1:Y:S08]  /*123c0*/  MUFU.EX2 R44, R6 ;  /* 0x00000006002c7308 */ /* 0x000e700000000800 */
[----:B------:R3:W4:Y:S01]  /*123d0*/  MUFU.EX2 R187, R3 ;  /* 0x0000000300bb7308 */ /* 0x0007220000000800 */
[-C--:B-1----:R-:W-:Y:S01]  /*123e0*/  FMUL.FTZ R80, R80, R44.reuse ;  /* 0x0000002c50507220 */ /* 0x082fe20000410000 */
[-C--:B------:R-:W-:Y:S01]  /*123f0*/  FMUL.FTZ R81, R81, R44.reuse ;  /* 0x0000002c51517220 */ /* 0x080fe20000410000 */
[-C--:B------:R-:W-:Y:S01]  /*12400*/  FMUL.FTZ R92, R92, R44.reuse ;  /* 0x0000002c5c5c7220 */ /* 0x080fe20000410000 */
[-C--:B------:R-:W-:Y:S01]  /*12410*/  FMUL.FTZ R93, R93, R44.reuse ;  /* 0x0000002c5d5d7220 */ /* 0x080fe20000410000 */
[-C--:B------:R-:W-:Y:S01]  /*12420*/  FMUL.FTZ R100, R100, R44.reuse ;  /* 0x0000002c64647220 */ /* 0x080fe20000410000 */
[-C--:B------:R-:W-:Y:S01]  /*12430*/  FMUL.FTZ R101, R101, R44.reuse ;  /* 0x0000002c65657220 */ /* 0x080fe20000410000 */
[-C--:B------:R-:W-:Y:S01]  /*12440*/  FMUL.FTZ R108, R108, R44.reuse ;  /* 0x0000002c6c6c7220 */ /* 0x080fe20000410000 */
[-C--:B------:R-:W-:Y:S01]  /*12450*/  FMUL.FTZ R109, R109, R44.reuse ;  /* 0x0000002c6d6d7220 */ /* 0x080fe20000410000 */
[----:B---3--:R-:W-:Y:S01]  /*12460*/  FMUL.FTZ R3, R71, UR16 ;  /* 0x0000001047037c20 */ /* 0x008fe20008410000 */
[-C--:B------:R-:W-:Y:S01]  /*12470*/  FMUL.FTZ R116, R116, R44.reuse ;  /* 0x0000002c74747220 */ /* 0x080fe20000410000 */
[-C--:B------:R-:W-:Y:S01]  /*12480*/  FMUL.FTZ R117, R117, R44.reuse ;  /* 0x0000002c75757220 */ /* 0x080fe20000410000 */
[-C--:B------:R-:W-:Y:S01]  /*12490*/  FMUL.FTZ R124, R124, R44.reuse ;  /* 0x0000002c7c7c7220 */ /* 0x080fe20000410000 */
[-C--:B------:R-:W-:Y:S01]  /*124a0*/  FMUL.FTZ R125, R125, R44.reuse ;  /* 0x0000002c7d7d7220 */ /* 0x080fe20000410000 */
[----:B------:R-:W-:Y:S01]  /*124b0*/  FSEL R3, R3, RZ, P1 ;  /* 0x000000ff03037208 */ /* 0x000fe20000800000 */
[-C--:B------:R-:W-:Y:S01]  /*124c0*/  FMUL.FTZ R132, R132, R44.reuse ;  /* 0x0000002c84847220 */ /* 0x080fe20000410000 */
[-C--:B------:R-:W-:Y:S01]  /*124d0*/  FMUL.FTZ R133, R133, R44.reuse ;  /* 0x0000002c85857220 */ /* 0x080fe20000410000 */
[-C--:B------:R-:W-:Y:S01]  /*124e0*/  FMUL.FTZ R140, R140, R44.reuse ;  /* 0x0000002c8c8c7220 */ /* 0x080fe20000410000 */
[----:B------:R-:W-:Y:S01]  /*124f0*/  FMUL.FTZ R141, R141, R44 ;  /* 0x0000002c8d8d7220 */ /* 0x000fe20000410000 */
[--C-:B------:R-:W-:Y:S01]  /*12500*/  FFMA.FTZ R2, R43, UR16, -R3.reuse ;  /* 0x000000102b027c23 */ /* 0x100fe20008010803 */
[----:B------:R-:W-:Y:S01]  /*12510*/  FFMA.FTZ R4, R33, UR16, -R3 ;  /* 0x0000001021047c23 */ /* 0x000fe20008010803 */
[----:B----4-:R-:W-:-:S02]  /*12520*/  F2FP.F16.F32.PACK_AB R9, R187, R189 ;  /* 0x000000bdbb09723e */ /* 0x010fc400000000ff */
[----:B------:R1:W-:Y:S08]  /*12530*/  MUFU.EX2 R182, R2 ;  /* 0x0000000200b67308 */ /* 0x0003f00000000800 */
[----:B------:R3:W-:Y:S01]  /*12540*/  MUFU.EX2 R185, R4 ;  /* 0x0000000400b97308 */ /* 0x0007e20000000800 */
[----:B-1----:R-:W-:-:S07]  /*12550*/  FFMA.FTZ R2, R39, UR16, -R3 ;  /* 0x0000001027027c23 */ /* 0x002fce0008010803 */
[----:B------:R1:W-:Y:S01]  /*12560*/  MUFU.EX2 R184, R2 ;  /* 0x0000000200b87308 */ /* 0x0003e20000000800 */
[----:B---3--:R-:W-:-:S07]  /*12570*/  FFMA.FTZ R4, R29, UR16, -R3 ;  /* 0x000000101d047c23 */ /* 0x008fce0008010803 */
[----:B------:R-:W-:Y:S01]  /*12580*/  MUFU.EX2 R186, R4 ;  /* 0x0000000400ba7308 */ /* 0x000fe20000000800 */
[----:B-1----:R-:W-:-:S07]  /*12590*/  FFMA.FTZ R2, R38, UR16, -R3 ;  /* 0x0000001026027c23 */ /* 0x002fce0008010803 */
[----:B------:R1:W3:Y:S02]  /*125a0*/  MUFU.EX2 R183, R2 ;  /* 0x0000000200b77308 */ /* 0x0002e40000000800 */
[----:B-1----:R-:W-:Y:S01]  /*125b0*/  FMUL.FTZ R2, R70, UR16 ;  /* 0x0000001046027c20 */ /* 0x002fe20008410000 */
[----:B---3--:R-:W-:-:S04]  /*125c0*/  F2FP.F16.F32.PACK_AB R6, R185, R183 ;  /* 0x000000b7b906723e */ /* 0x008fc800000000ff */
[----:B------:R-:W-:-:S05]  /*125d0*/  FSEL R2, R2, RZ, P0 ;  /* 0x000000ff02027208 */ /* 0x000fca0000000000 */
[----:B------:R-:W-:-:S04]  /*125e0*/  FFMA.FTZ R4, R48, UR16, -R2 ;  /* 0x0000001030047c23 */ /* 0x000fc80008010802 */
[----:B------:R1:W-:Y:S02]  /*125f0*/  MUFU.EX2 R177, R4 ;  /* 0x0000000400b17308 */ /* 0x0003e40000000800 */
[----:B-1----:R-:W-:-:S06]  /*12600*/  FFMA.FTZ R4, R41, UR16, -R2 ;  /* 0x0000001029047c23 */ /* 0x002fcc0008010802 */
[----:B------:R1:W-:Y:S02]  /*12610*/  MUFU.EX2 R179, R4 ;  /* 0x0000000400b37308 */ /* 0x0003e40000000800 */
[----:B-1----:R-:W-:-:S06]  /*12620*/  FFMA.FTZ R4, R40, UR16, -R2 ;  /* 0x0000001028047c23 */ /* 0x002fcc0008010802 */
[----:B------:R1:W-:Y:S02]  /*12630*/  MUFU.EX2 R181, R4 ;  /* 0x0000000400b57308 */ /* 0x0003e40000000800 */
[----:B-1----:R-:W-:Y:S02]  /*12640*/  FFMA.FTZ R4, R35, UR16, -R2 ;  /* 0x0000001023047c23 */ /* 0x002fe40008010802 */
[----:B------:R-:W1:Y:S04]  /*12650*/  LDSM.16.MT88.4 R32, [R195+0x6000] ;  /* 0x00600000c320783b */ /* 0x000e680000004200 */
        /* <DEDUP_REMOVED lines=8> */
[----:B------:R5:W2:Y:S01]  /*126e0*/  MUFU.EX2 R14, R5 ;  /* 0x00000005000e7308 */ /* 0x000aa20000000800 */
[----:B---3--:R-:W-:Y:S01]  /*126f0*/  FFMA.FTZ R4, R28, UR16, -R3 ;  /* 0x000000101c047c23 */ /* 0x008fe20008010803 */
[-C--:B----4-:R-:W-:Y:S01]  /*12700*/  FMUL.FTZ R82, R82, R15.reuse ;  /* 0x0000000f52527220 */ /* 0x090fe20000410000 */
[-C--:B------:R-:W-:Y:S01]  /*12710*/  FMUL.FTZ R83, R83, R15.reuse ;  /* 0x0000000f53537220 */ /* 0x080fe20000410000 */
[----:B------:R-:W-:-:S04]  /*12720*/  FMUL.FTZ R94, R94, R15 ;  /* 0x0000000f5e5e7220 */ /* 0x000fc80000410000 */
[----:B------:R3:W-:Y:S01]  /*12730*/  MUFU.EX2 R178, R4 ;  /* 0x0000000400b27308 */ /* 0x0007e20000000800 */
[-C--:B------:R-:W-:Y:S01]  /*12740*/  FMUL.FTZ R95, R95, R15.reuse ;  /* 0x0000000f5f5f7220 */ /* 0x080fe20000410000 */
[-C--:B------:R-:W-:Y:S01]  /*12750*/  FMUL.FTZ R102, R102, R15.reuse ;  /* 0x0000000f66667220 */ /* 0x080fe20000410000 */
[----:B------:R-:W-:Y:S01]  /*12760*/  FMUL.FTZ R103, R103, R15 ;  /* 0x0000000f67677220 */ /* 0x000fe20000410000 */
        /* <DEDUP_REMOVED lines=11> */
[-C--:B--2---:R-:W-:Y:S01]  /*12820*/  FMUL.FTZ R84, R84, R14.reuse ;  /* 0x0000000e54547220 */ /* 0x084fe20000410000 */
        /* <DEDUP_REMOVED lines=17> */
[----:B------:R-:W4:Y:S01]  /*12940*/  LDSM.16.MT88.4 R28, [R193+0x6800] ;  /* 0x00680000c11c783b */ /* 0x000f220000004200 */
        /* <DEDUP_REMOVED lines=38> */
[----:B------:R-:W-:Y:S01]  /*12bb0*/  LDSM.16.MT88.4 R20, [R194+0x6800] ;  /* 0x00680000c214783b */ /* 0x000fe20000004200 */
[----:B-1----:R-:W-:-:S04]  /*12bc0*/  FFMA.FTZ R4, R61, UR16, -R3 ;  /* 0x000000103d047c23 */ /* 0x002fc80008010803 */
[C---:B------:R-:W-:Y:S01]  /*12bd0*/  HMMA.16816.F32 R112, R8.reuse, R24, R112 ;  /* 0x000000180870723c */ /* 0x040fe20000001870 */
[----:B------:R1:W3:Y:S05]  /*12be0*/  MUFU.EX2 R175, R4 ;  /* 0x0000000400af7308 */ /* 0x0002ea0000000800 */
[C---:B------:R-:W-:Y:S01]  /*12bf0*/  HMMA.16816.F32 R120, R8.reuse, R26, R120 ;  /* 0x0000001a0878723c */ /* 0x040fe20000001878 */
[----:B------:R-:W5:Y:S05]  /*12c00*/  LDSM.16.MT88.4 R24, [R196+0x6800] ;  /* 0x00680000c418783b */ /* 0x000f6a0000004200 */
[C---:B------:R-:W-:Y:S06]  /*12c10*/  HMMA.16816.F32 R128, R8.reuse, R32, R128 ;  /* 0x000000200880723c */ /* 0x040fec0000001880 */
[----:B------:R-:W-:Y:S01]  /*12c20*/  HMMA.16816.F32 R136, R8, R34, R136 ;  /* 0x000000220888723c */ /* 0x000fe20000001888 */
[----:B-1----:R-:W-:Y:S01]  /*12c30*/  FFMA.FTZ R4, R149, UR16, -R2 ;  /* 0x0000001095047c23 */ /* 0x002fe20008010802 */
[----:B---3--:R-:W-:-:S03]  /*12c40*/  F2FP.F16.F32.PACK_AB R6, R175, R176 ;  /* 0x000000b0af06723e */ /* 0x008fc600000000ff */
[----:B------:R1:W-:Y:S02]  /*12c50*/  MUFU.EX2 R172, R4 ;  /* 0x0000000400ac7308 */ /* 0x0003e40000000800 */
[----:B------:R-:W-:Y:S02]  /*12c60*/  F2FP.F16.F32.PACK_AB R8, R227, R228 ;  /* 0x000000e4e308723e */ /* 0x000fe400000000ff */
        /* <DEDUP_REMOVED lines=12> */
[----:B----4-:R-:W-:Y:S01]  /*12d30*/  HMMA.16816.F32 R40, R4, R28, R40 ;  /* 0x0000001c0428723c */ /* 0x010fe20000001828 */
[----:B---3--:R-:W-:-:S04]  /*12d40*/  FFMA.FTZ R0, R160, UR16, -R12 ;  /* 0x00000010a0007c23 */ /* 0x008fc8000801080c */
[----:B------:R1:W-:Y:S01]  /*12d50*/  MUFU.EX2 R168, R0 ;  /* 0x0000000000a87308 */ /* 0x0003e20000000800 */
[C---:B------:R-:W-:Y:S06]  /*12d60*/  HMMA.16816.F32 R36, R4.reuse, R30, R36 ;  /* 0x0000001e0424723c */ /* 0x040fec0000001824 */
[C---:B--2---:R-:W-:Y:S06]  /*12d70*/  HMMA.16816.F32 R52, R4.reuse, R16, R52 ;  /* 0x000000100434723c */ /* 0x044fec0000001834 */
[----:B------:R-:W-:Y:S01]  /*12d80*/  HMMA.16816.F32 R48, R4, R18, R48 ;  /* 0x000000120430723c */ /* 0x000fe20000001830 */
[----:B-1----:R-:W-:-:S05]  /*12d90*/  FFMA.FTZ R0, R158, UR16, -R12 ;  /* 0x000000109e007c23 */ /* 0x002fca000801080c */
[C---:B-----5:R-:W-:Y:S01]  /*12da0*/  HMMA.16816.F32 R32, R4.reuse, R24, R100 ;  /* 0x000000180420723c */ /* 0x060fe20000001864 */
[----:B------:R1:W2:Y:S05]  /*12db0*/  MUFU.EX2 R167, R0 ;  /* 0x0000000000a77308 */ /* 0x0002aa0000000800 */
[C---:B------:R-:W-:Y:S06]  /*12dc0*/  HMMA.16816.F32 R108, R4.reuse, R26, R108 ;  /* 0x0000001a046c723c */ /* 0x040fec000000186c */
[C---:B------:R-:W-:Y:S06]  /*12dd0*/  HMMA.16816.F32 R116, R4.reuse, R20, R116 ;  /* 0x000000140474723c */ /* 0x040fec0000001874 */
[----:B------:R-:W-:Y:S01]  /*12de0*/  HMMA.16816.F32 R124, R4, R22, R124 ;  /* 0x00000016047c723c */ /* 0x000fe2000000187c */
        /* <DEDUP_REMOVED lines=36> */
[----:B------:R-:W1:Y:S03]  /*13030*/  LDSM.16.MT88.4 R20, [R194+0x7000] ;  /* 0x00700000c214783b */ /* 0x000e660000004200 */
[----:B------:R3:W2:Y:S01]  /*13040*/  MUFU.EX2 R153, R0 ;  /* 0x0000000000997308 */ /* 0x0006a20000000800 */
[----:B------:R-:W-:Y:S02]  /*13050*/  LDSM.16.MT88.4 R120, [R194+0x7800] ;  /* 0x00780000c278783b */ /* 0x000fe40000004200 */
[----:B------:R-:W-:-:S02]  /*13060*/  F2FP.F16.F32.PACK_AB R8, R221, R222 ;  /* 0x000000dedd08723e */ /* 0x000fc400000000ff */
[----:B------:R-:W-:Y:S01]  /*13070*/  F2FP.F16.F32.PACK_AB R10, R191, R220 ;  /* 0x000000dcbf0a723e */ /* 0x000fe200000000ff */
[----:B---3--:R-:W-:Y:S01]  /*13080*/  FFMA.FTZ R0, R159, UR16, -R12 ;  /* 0x000000109f007c23 */ /* 0x008fe2000801080c */
[----:B--2---:R-:W-:-:S03]  /*13090*/  F2FP.F16.F32.PACK_AB R7, R153, R156 ;  /* 0x0000009c9907723e */ /* 0x004fc600000000ff */
[----:B------:R2:W-:Y:S04]  /*130a0*/  MUFU.EX2 R152, R0 ;  /* 0x0000000000987308 */ /* 0x0005e80000000800 */
[C---:B------:R-:W-:Y:S06]  /*130b0*/  HMMA.16816.F32 R92, R4.reuse, R30, R36 ;  /* 0x0000001e045c723c */ /* 0x040fec0000001824 */
[C---:B----4-:R-:W-:Y:S06]  /*130c0*/  HMMA.16816.F32 R36, R4.reuse, R18, R48 ;  /* 0x000000120424723c */ /* 0x050fec0000001830 */
[----:B------:R-:W-:Y:S01]  /*130d0*/  HMMA.16816.F32 R40, R4, R28, R40 ;  /* 0x0000001c0428723c */ /* 0x000fe20000001828 */
[----:B--2---:R-:W-:-:S04]  /*130e0*/  FFMA.FTZ R0, R157, UR16, -R12 ;  /* 0x000000109d007c23 */ /* 0x004fc8000801080c */
[----:B------:R2:W3:Y:S01]  /*130f0*/  MUFU.EX2 R147, R0 ;  /* 0x0000000000937308 */ /* 0x0004e20000000800 */
[C---:B-----5:R-:W-:Y:S06]  /*13100*/  HMMA.16816.F32 R32, R4.reuse, R24, R32 ;  /* 0x000000180420723c */ /* 0x060fec0000001820 */
[C---:B------:R-:W-:Y:S06]  /*13110*/  HMMA.16816.F32 R108, R4.reuse, R26, R108 ;  /* 0x0000001a046c723c */ /* 0x040fec000000186c */
[----:B-1----:R-:W-:Y:S01]  /*13120*/  HMMA.16816.F32 R116, R4, R20, R116 ;  /* 0x000000140474723c */ /* 0x002fe20000001874 */
[----:B--2---:R-:W-:Y:S01]  /*13130*/  FFMA.FTZ R0, R155, UR16, -R12 ;  /* 0x000000109b007c23 */ /* 0x004fe2000801080c */
[----:B---3--:R-:W-:-:S04]  /*13140*/  F2FP.F16.F32.PACK_AB R9, R147, R152 ;  /* 0x000000989309723e */ /* 0x008fc800000000ff */
        /* <DEDUP_REMOVED lines=123> */
[----:B------:R-:W-:-:S04]  /*13900*/  FADD.FTZ R246, R46, R0 ;  /* 0x000000002ef67221 */ /* 0x000fc80000010000 */
[----:B------:R-:W-:Y:S06]  /*13910*/  HMMA.16816.F32 R120, R136, R122, R20 ;  /* 0x0000007a8878723c */ /* 0x000fec0000001814 */
[-C--:B------:R-:W-:Y:S06]  /*13920*/  HMMA.16816.F32 R140, R140, R6.reuse, R36 ;  /* 0x000000068c8c723c */ /* 0x080fec0000001824 */
[----:B------:R-:W-:-:S15]  /*13930*/  HMMA.16816.F32 R136, R136, R6, R16 ;  /* 0x000000068888723c */ /* 0x000fde0000001810 */
[----:B------:R-:W-:-:S09]  /*13940*/  NOP ;  /* 0x0000000000007918 */ /* 0x000fd20000000000 */
.L_x_2540:
        /* <DEDUP_REMOVED lines=12> */
[----:B------:R-:W-:Y:S02]  /*13a10*/  USHF.L.U64.HI UR14, UR8, 0x5, UR9 ;  /* 0x00000005080e7899 */ /* 0x000fe40008010209 */
[----:B------:R-:W-:-:S02]  /*13a20*/  USHF.L.U32 UR16, UR8, 0x5, URZ ;  /* 0x0000000508107899 */ /* 0x000fc4000800063f */
[----:B------:R-:W-:Y:S02]  /*13a30*/  USHF.L.U64.HI UR8, UR10, 0x5, UR11 ;  /* 0x000000050a087899 */ /* 0x000fe4000801020b */
[----:B------:R-:W1:Y:S01]  /*13a40*/  @!P4 LDC.64 R6, c[0x0][0x220] ;  /* 0x00008800ff06cb82 */ /* 0x000e620000000a00 */
[----:B------:R-:W-:Y:S02]  /*13a50*/  USHF.L.U32 UR9, UR10, 0x5, URZ ;  /* 0x000000050a097899 */ /* 0x000fe4000800063f */
[----:B------:R-:W-:Y:S02]  /*13a60*/  UIADD3 UR25, UR25, UR23, URZ ;  /* 0x0000001719197290 */ /* 0x000fe4000fffe03f */
[----:B------:R-:W-:Y:S01]  /*13a70*/  UIADD3 UR28, UR28, UR35, URZ ;  /* 0x000000231c1c7290 */ /* 0x000fe2000fffe03f */
[----:B------:R-:W-:Y:S02]  /*13a80*/  ULDC UR10, c[0x0][0x39c] ;  /* 0x0000e700000a7ab9 */ /* 0x000fe40000000800 */
[----:B------:R-:W2:Y:S01]  /*13a90*/  @!P4 LDC.64 R4, c[0x0][0x220] ;  /* 0x00008800ff04cb82 */ /* 0x000ea20000000a00 */
[----:B------:R-:W-:Y:S01]  /*13aa0*/  ULDC UR4, c[0x0][0x2ec] ;  /* 0x0000bb0000047ab9 */ /* 0x000fe20000000800 */
[----:B------:R-:W-:-:S06]  /*13ab0*/  ULDC.64 UR6, c[0x0][0x248] ;  /* 0x0000920000067ab9 */ /* 0x000fcc0000000a00 */
[----:B------:R-:W3:Y:S01]  /*13ac0*/  @!P4 LDC.64 R2, c[0x0][0x220] ;  /* 0x00008800ff02cb82 */ /* 0x000ee20000000a00 */
[----:B-1----:R1:W-:Y:S07]  /*13ad0*/  @!P4 STL.64 [R1+0x10], R6 ;  /* 0x000010060100c387 */ /* 0x0023ee0000100a00 */
[----:B------:R-:W4:Y:S01]  /*13ae0*/  @!P4 LDC.64 R250, c[0x0][0x220] ;  /* 0x00008800fffacb82 */ /* 0x000f220000000a00 */
[----:B--2---:R2:W-:Y:S04]  /*13af0*/  @!P4 STL.64 [R1+0x8], R4 ;  /* 0x000008040100c387 */ /* 0x0045e80000100a00 */
[----:B---3--:R3:W-:Y:S04]  /*13b00*/  @!P4 STL.64 [R1], R2 ;  /* 0x000000020100c387 */ /* 0x0087e80000100a00 */
[----:B-1----:R-:W5:Y:S04]  /*13b10*/  LDL.LU.64 R6, [R1+0x38] ;  /* 0x0000380001067983 */ /* 0x002f680000300a00 */
[----:B--2---:R-:W2:Y:S01]  /*13b20*/  LDL.LU.64 R4, [R1+0x40] ;  /* 0x0000400001047983 */ /* 0x004ea20000300a00 */
[----:B---3--:R-:W-:Y:S01]  /*13b30*/  IMAD.MOV.U32 R3, RZ, RZ, R73 ;  /* 0x000000ffff037224 */ /* 0x008fe200078e0049 */
[----:B-----5:R-:W-:-:S02]  /*13b40*/  MOV R249, R7 ;  /* 0x0000000700f97202 */ /* 0x020fc40000000f00 */
[----:B--2---:R-:W-:Y:S01]  /*13b50*/  MOV R248, R4 ;  /* 0x0000000400f87202 */ /* 0x004fe20000000f00 */
[----:B----4-:R-:W-:Y:S06]  /*13b60*/  BRA `(.L_x_2548) ;  /* 0x0000000000d47947 */ /* 0x010fec0003800000 */
.L_x_2550:
        /* <DEDUP_REMOVED lines=53> */
.L_x_2548:
[----:B------:R-:W-:Y:S01]  /*13ec0*/  P2R R225, PR, RZ, 0x10 ;  /* 0x00000010ffe17803 */ /* 0x000fe20000000000 */
[----:B------:R-:W2:Y:S01]  /*13ed0*/  LDL R9, [R1+0x10] ;  /* 0x0000100001097983 */ /* 0x000ea20000100800 */
[----:B------:R-:W-:Y:S04]  /*13ee0*/  DEPBAR.LE SB0, 0x0 ;  /* 0x000080000000791a */ /* 0x000fe80000000000 */
[----:B------:R-:W3:Y:S01]  /*13ef0*/  LDL R18, [R1+0x14] ;  /* 0x0000140001127983 */ /* 0x000ee20000100800 */
[----:B------:R-:W-:Y:S03]  /*13f00*/  UIADD3 UR11, UR20, -0x1, URZ ;  /* 0xffffffff140b7890 */ /* 0x000fe6000fffe03f */
[----:B------:R-:W4:Y:S01]  /*13f10*/  LDL R8, [R1+0x8] ;  /* 0x0000080001087983 */ /* 0x000f220000100800 */
[----:B------:R-:W-:Y:S02]  /*13f20*/  USHF.R.S32.HI UR29, URZ, 0x1f, UR11 ;  /* 0x0000001f3f1d7899 */ /* 0x000fe4000801140b */
[----:B------:R-:W-:Y:S01]  /*13f30*/  UIMAD UR17, UR15, UR11, URZ ;  /* 0x0000000b0f1172a4 */ /* 0x000fe2000f8e023f */
[----:B------:R-:W5:Y:S01]  /*13f40*/  LDL R17, [R1+0xc] ;  /* 0x00000c0001117983 */ /* 0x000f620000100800 */
[----:B------:R-:W-:Y:S01]  /*13f50*/  IMAD.U32 R4, RZ, RZ, UR11 ;  /* 0x0000000bff047e24 */ /* 0x000fe2000f8e00ff */
[----:B------:R-:W-:Y:S02]  /*13f60*/  UISETP.GT.AND UP0, UPT, UR11, UR12, UPT ;  /* 0x0000000c0b00728c */ /* 0x000fe4000bf04270 */
[----:B------:R-:W5:Y:S01]  /*13f70*/  LDL R6, [R1] ;  /* 0x0000000001067983 */ /* 0x000f620000100800 */
[----:B------:R-:W-:Y:S01]  /*13f80*/  UIMAD UR17, UR29, UR18, UR17 ;  /* 0x000000121d1172a4 */ /* 0x000fe2000f8e0211 */
[----:B------:R-:W-:Y:S02]  /*13f90*/  IMAD.WIDE.U32 R4, R4, UR18, R248 ;  /* 0x0000001204047c25 */ /* 0x000fe4000f8e00f8 */
[----:B------:R-:W5:Y:S01]  /*13fa0*/  LDL R16, [R1+0x4] ;  /* 0x0000040001107983 */ /* 0x000f620000100800 */
[----:B------:R-:W-:Y:S01]  /*13fb0*/  BAR.SYNC.DEFER_BLOCKING 0x0 ;  /* 0x0000000000007b1d */ /* 0x000fe20000010000 */
[C---:B------:R-:W-:Y:S01]  /*13fc0*/  @!P4 IADD3 R2, P1, R4.reuse, UR24, RZ ;  /* 0x000000180402cc10 */ /* 0x040fe2000ff3e0ff */
[----:B------:R-:W-:Y:S01]  /*13fd0*/  VIADD R0, R5, UR17 ;  /* 0x0000001105007c36 */ /* 0x000fe20008000000 */
[C---:B------:R-:W-:Y:S02]  /*13fe0*/  @!P4 IADD3 R5, P0, R4.reuse, UR16, RZ ;  /* 0x000000100405cc10 */ /* 0x040fe4000ff1e0ff */
[----:B------:R-:W-:Y:S02]  /*13ff0*/  @!P4 IADD3 R7, P2, R4, UR22, RZ ;  /* 0x000000160407cc10 */ /* 0x000fe4000ff5e0ff */
[C---:B------:R-:W-:Y:S02]  /*14000*/  @!P4 IADD3.X R14, R0.reuse, UR14, RZ, P0, !PT ;  /* 0x0000000e000ecc10 */ /* 0x040fe400087fe4ff */
[----:B------:R-:W-:Y:S01]  /*14010*/  @!P4 IADD3.X R15, R0, UR25, RZ, P2, !PT ;  /* 0x00000019000fcc10 */ /* 0x000fe200097fe4ff */
[----:B------:R-:W-:Y:S01]  /*14020*/  @P4 STS.128 [R219+0x6000], RZ ;  /* 0x006000ffdb004388 */ /* 0x000fe20000000c00 */
[----:B--2---:R-:W-:Y:S02]  /*14030*/  @!P4 LEA R12, P5, R4, R9, 0x1 ;  /* 0x00000009040cc211 */ /* 0x004fe400078a08ff */
[----:B------:R-:W-:Y:S02]  /*14040*/  @!P4 IADD3.X R9, R0, UR21, RZ, P1, !PT ;  /* 0x000000150009cc10 */ /* 0x000fe40008ffe4ff */
[----:B---3--:R-:W-:Y:S01]  /*14050*/  @!P4 LEA.HI.X R13, R4, R18, R0, 0x1, P5 ;  /* 0x00000012040dc211 */ /* 0x008fe200028f0c00 */
[----:B------:R-:W-:Y:S01]  /*14060*/  IMAD.U32 R0, RZ, RZ, UR11 ;  /* 0x0000000bff007e24 */ /* 0x000fe2000f8e00ff */
[C---:B----4-:R-:W-:Y:S03]  /*14070*/  @!P4 LEA R10, P3, R2.reuse, R8, 0x1 ;  /* 0x00000008020ac211 */ /* 0x050fe600078608ff */
[----:B------:R-:W-:Y:S01]  /*14080*/  @!PT LDS RZ, [RZ] ;  /* 0x00000000fffff984 */ /* 0x000fe20000000800 */
[----:B------:R-:W-:Y:S01]  /*14090*/  @!PT LDS RZ, [RZ] ;  /* 0x00000000fffff984 */ /* 0x000fe20000000800 */
[----:B------:R-:W-:Y:S01]  /*140a0*/  @!PT LDS RZ, [RZ] ;  /* 0x00000000fffff984 */ /* 0x000fe20000000800 */
[----:B------:R-:W-:Y:S01]  /*140b0*/  @!P4 LDGSTS.E.BYPASS.LTC128B.128 [R219+0x6000], desc[UR26][R12.64] ;  /* 0x060000000cdbcfae */ /* 0x000fe2000b901d5a */
[----:B-----5:R-:W-:Y:S02]  /*140c0*/  @!P4 LEA.HI.X R11, R2, R17, R9, 0x1, P3 ;  /* 0x00000011020bc211 */ /* 0x020fe400018f0c09 */
[----:B------:R-:W-:Y:S05]  /*140d0*/  @!P4 LEA R8, P1, R5, R6, 0x1 ;  /* 0x000000060508c211 */ /* 0x000fea00078208ff */
[----:B------:R-:W-:Y:S01]  /*140e0*/  @P4 STS.128 [R219+0x6800], RZ ;  /* 0x006800ffdb004388 */ /* 0x000fe20000000c00 */
[----:B------:R-:W-:Y:S02]  /*140f0*/  @!P4 LEA R6, P0, R7, R250, 0x1 ;  /* 0x000000fa0706c211 */ /* 0x000fe400078008ff */
[----:B------:R-:W-:Y:S02]  /*14100*/  @!P4 LEA.HI.X R9, R5, R16, R14, 0x1, P1 ;  /* 0x000000100509c211 */ /* 0x000fe400008f0c0e */
[----:B------:R-:W-:Y:S03]  /*14110*/  @!P4 LEA.HI.X R7, R7, R251, R15, 0x1, P0 ;  /* 0x000000fb0707c211 */ /* 0x000fe600000f0c0f */
        /* <DEDUP_REMOVED lines=51> */
[C---:B--2---:R-:W-:Y:S01]  /*14450*/  HMMA.16816.F32 R8, R152.reuse, R148, R8 ;  /* 0x000000949808723c */ /* 0x044fe20000001808 */
[----:B------:R-:W1:Y:S05]  /*14460*/  S2R R2, SR_TID.X ;  /* 0x0000000000027919 */ /* 0x000e6a0000002100 */
[-C--:B------:R-:W-:Y:S06]  /*14470*/  HMMA.16816.F32 R12, R152, R150.reuse, R12 ;  /* 0x00000096980c723c */ /* 0x080fec000000180c */
[C---:B------:R-:W-:Y:S01]  /*14480*/  HMMA.16816.F32 R16, R144.reuse, R150, R16 ;  /* 0x000000969010723c */ /* 0x040fe20000001810 */
[----:B------:R-:W2:Y:S05]  /*14490*/  LDSM.16.M88.4 R148, [R205] ;  /* 0x00000000cd94783b */ /* 0x000eaa0000000200 */
[-C--:B------:R-:W-:Y:S06]  /*144a0*/  HMMA.16816.F32 R20, R144, R156.reuse, R20 ;  /* 0x0000009c9014723c */ /* 0x080fec0000001814 */
[C---:B------:R-:W-:Y:S06]  /*144b0*/  HMMA.16816.F32 R24, R152.reuse, R156, R24 ;  /* 0x0000009c9818723c */ /* 0x040fec0000001818 */
[-C--:B------:R-:W-:Y:S06]  /*144c0*/  HMMA.16816.F32 R28, R152, R158.reuse, R28 ;  /* 0x0000009e981c723c */ /* 0x080fec000000181c */
[C---:B------:R-:W-:Y:S05]  /*144d0*/  HMMA.16816.F32 R32, R144.reuse, R158, R32 ;  /* 0x0000009e9020723c */ /* 0x040fea0000001820 */
[----:B-1----:R-:W-:Y:S01]  /*144e0*/  IMAD.SHL.U32 R2, R2, 0x2, RZ ;  /* 0x0000000202027824 */ /* 0x002fe200078e00ff */
[-C--:B---3--:R-:W-:Y:S05]  /*144f0*/  HMMA.16816.F32 R36, R144, R160.reuse, R36 ;  /* 0x000000a09024723c */ /* 0x088fea0000001824 */
[----:B------:R-:W-:Y:S01]  /*14500*/  LOP3.LUT R2, R2, 0x6, RZ, 0xc0, !PT ;  /* 0x0000000602027812 */ /* 0x000fe200078ec0ff */
[C---:B------:R-:W-:Y:S05]  /*14510*/  HMMA.16816.F32 R40, R152.reuse, R160, R40 ;  /* 0x000000a09828723c */ /* 0x040fea0000001828 */
[----:B------:R-:W-:Y:S01]  /*14520*/  IMAD R0, R0, 0x40, R2 ;  /* 0x0000004000007824 */ /* 0x000fe200078e0202 */
[-C--:B------:R-:W-:Y:S05]  /*14530*/  HMMA.16816.F32 R44, R152, R162.reuse, R44 ;  /* 0x000000a2982c723c */ /* 0x080fea000000182c */
[--C-:B------:R-:W-:Y:S01]  /*14540*/  IMAD.IADD R2, R210, 0x1, -R0.reuse ;  /* 0x00000001d2027824 */ /* 0x100fe200078e0a00 */
[C---:B------:R-:W-:Y:S05]  /*14550*/  HMMA.16816.F32 R48, R144.reuse, R162, R48 ;  /* 0x000000a29030723c */ /* 0x040fea0000001830 */
[----:B------:R-:W-:Y:S01]  /*14560*/  IABS R2, R2 ;  /* 0x0000000200027213 */ /* 0x000fe20000000000 */
[-C--:B------:R-:W-:Y:S06]  /*14570*/  HMMA.16816.F32 R52, R144, R164.reuse, R52 ;  /* 0x000000a49034723c */ /* 0x080fec0000001834 */
[C---:B------:R-:W-:Y:S06]  /*14580*/  HMMA.16816.F32 R56, R152.reuse, R164, R56 ;  /* 0x000000a49838723c */ /* 0x040fec0000001838 */
[-C--:B------:R-:W-:Y:S06]  /*14590*/  HMMA.16816.F32 R60, R152, R166.reuse, R60 ;  /* 0x000000a6983c723c */ /* 0x080fec000000183c */
[----:B------:R-:W-:Y:S01]  /*145a0*/  HMMA.16816.F32 R64, R144, R166, R64 ;  /* 0x000000a69040723c */ /* 0x000fe20000001840 */
[----:B------:R-:W1:Y:S05]  /*145b0*/  LDSM.16.M88.4 R144, [R201+0x2000] ;  /* 0x00200000c990783b */ /* 0x000e6a0000000200 */
        /* <DEDUP_REMOVED lines=17> */
[C---:B-1----:R-:W-:Y:S06]  /*146d0*/  HMMA.16816.F32 R8, R144.reuse, R188, R8 ;  /* 0x000000bc9008723c */ /* 0x042fec0000001808 */
[-C--:B------:R-:W-:Y:S06]  /*146e0*/  HMMA.16816.F32 R12, R144, R190.reuse, R12 ;  /* 0x000000be900c723c */ /* 0x080fec000000180c */
[C---:B------:R-:W-:Y:S06]  /*146f0*/  HMMA.16816.F32 R16, R184.reuse, R190, R16 ;  /* 0x000000beb810723c */ /* 0x040fec0000001810 */
[----:B------:R-:W-:Y:S01]  /*14700*/  FMUL.FTZ R7, R7, UR10 ;  /* 0x0000000a07077c20 */ /* 0x000fe20008410000 */
[----:B------:R-:W-:Y:S01]  /*14710*/  FMUL.FTZ R5, R5, UR10 ;  /* 0x0000000a05057c20 */ /* 0x000fe20008410000 */
[----:B------:R-:W-:Y:S02]  /*14720*/  FMUL.FTZ R6, R6, UR10 ;  /* 0x0000000a06067c20 */ /* 0x000fe40008410000 */
[----:B------:R-:W-:Y:S01]  /*14730*/  MUFU.TANH R70, R7 ;  /* 0x0000000700467308 */ /* 0x000fe20000002400 */
[----:B------:R-:W-:Y:S01]  /*14740*/  FMUL.FTZ R4, R4, UR10 ;  /* 0x0000000a04047c20 */ /* 0x000fe20008410000 */
[----:B------:R-:W-:Y:S01]  /*14750*/  FMUL.FTZ R8, R8, UR10 ;  /* 0x0000000a08087c20 */ /* 0x000fe20008410000 */
[----:B------:R-:W-:Y:S01]  /*14760*/  FMUL.FTZ R77, R10, UR10 ;  /* 0x0000000a0a4d7c20 */ /* 0x000fe20008410000 */
[----:B------:R-:W-:Y:S02]  /*14770*/  IMAD.IADD R10, R209, 0x1, -R0 ;  /* 0x00000001d10a7824 */ /* 0x000fe400078e0a00 */
[----:B------:R-:W-:Y:S01]  /*14780*/  FMUL.FTZ R76, R9, UR10 ;  /* 0x0000000a094c7c20 */ /* 0x000fe20008410000 */
[----:B------:R-:W-:Y:S03]  /*14790*/  FMUL.FTZ R79, R11, UR10 ;  /* 0x0000000a0b4f7c20 */ /* 0x000fe60008410000 */
[----:B------:R-:W-:Y:S01]  /*147a0*/  MUFU.TANH R72, R5 ;  /* 0x0000000500487308 */ /* 0x000fe20000002400 */
[----:B------:R-:W-:Y:S01]  /*147b0*/  FMUL.FTZ R12, R12, UR10 ;  /* 0x0000000a0c0c7c20 */ /* 0x000fe20008410000 */
[----:B------:R-:W-:Y:S01]  /*147c0*/  FMUL.FTZ R78, R13, UR10 ;  /* 0x0000000a0d4e7c20 */ /* 0x000fe20008410000 */
[----:B------:R-:W-:Y:S01]  /*147d0*/  FMUL.FTZ R150, R15, UR10 ;  /* 0x0000000a0f967c20 */ /* 0x000fe20008410000 */
[----:B------:R-:W-:Y:S01]  /*147e0*/  FMUL.FTZ R148, R14, UR10 ;  /* 0x0000000a0e947c20 */ /* 0x000fe20008410000 */
[----:B------:R-:W-:Y:S05]  /*147f0*/  FMUL.FTZ R149, R19, UR10 ;  /* 0x0000000a13957c20 */ /* 0x000fea0008410000 */
[----:B------:R-:W-:Y:S10]  /*14800*/  MUFU.TANH R71, R6 ;  /* 0x0000000600477308 */ /* 0x000ff40000002400 */
[----:B------:R-:W-:Y:S10]  /*14810*/  MUFU.TANH R69, R8 ;  /* 0x0000000800457308 */ /* 0x000ff40000002400 */
[----:B------:R1:W2:Y:S10]  /*14820*/  MUFU.TANH R73, R4 ;  /* 0x0000000400497308 */ /* 0x0002b40000002400 */
[----:B------:R-:W-:Y:S10]  /*14830*/  MUFU.TANH R13, R77 ;  /* 0x0000004d000d7308 */ /* 0x000ff40000002400 */
[----:B------:R-:W-:Y:S01]  /*14840*/  MUFU.TANH R77, R79 ;  /* 0x0000004f004d7308 */ /* 0x000fe20000002400 */
[----:B-1----:R-:W-:Y:S01]  /*14850*/  I2FP.F32.S32 R4, R2 ;  /* 0x0000000200047245 */ /* 0x002fe20000201400 */
[----:B------:R-:W-:Y:S04]  /*14860*/  VIADD R2, R0, 0x1 ;  /* 0x0000000100027836 */ /* 0x000fe80000000000 */
[--C-:B------:R-:W-:Y:S01]  /*14870*/  IMAD.IADD R8, R209, 0x1, -R2.reuse ;  /* 0x00000001d1087824 */ /* 0x100fe200078e0a02 */
[----:B------:R-:W-:Y:S01]  /*14880*/  ISETP.GE.AND P3, PT, R2, R212, PT ;  /* 0x000000d40200720c */ /* 0x000fe20003f66270 */
[--C-:B------:R-:W-:Y:S01]  /*14890*/  IMAD.IADD R5, R210, 0x1, -R2.reuse ;  /* 0x00000001d2057824 */ /* 0x100fe200078e0a02 */
[C---:B------:R-:W-:Y:S01]  /*148a0*/  ISETP.GE.AND P2, PT, R2.reuse, R211, PT ;  /* 0x000000d30200720c */ /* 0x040fe20003f46270 */
[C---:B------:R-:W-:Y:S01]  /*148b0*/  IMAD.IADD R6, R213.reuse, 0x1, -R2 ;  /* 0x00000001d5067824 */ /* 0x040fe200078e0a02 */
[----:B------:R-:W-:Y:S01]  /*148c0*/  ISETP.GE.AND P1, PT, R2, R208, PT ;  /* 0x000000d00200720c */ /* 0x000fe20003f26270 */
[----:B--2---:R-:W-:Y:S01]  /*148d0*/  FFMA.FTZ R73, R4, -UR19, R73 ;  /* 0x8000001304497c23 */ /* 0x004fe20008010049 */
[----:B------:R-:W-:Y:S01]  /*148e0*/  IABS R5, R5 ;  /* 0x0000000500057213 */ /* 0x000fe20000000000 */
[----:B------:R-:W-:Y:S01]  /*148f0*/  IMAD.IADD R4, R213, 0x1, -R0 ;  /* 0x00000001d5047824 */ /* 0x000fe200078e0a00 */
[----:B------:R-:W-:Y:S01]  /*14900*/  IABS R6, R6 ;  /* 0x0000000600067213 */ /* 0x000fe20000000000 */
[----:B------:R-:W-:Y:S01]  /*14910*/  MUFU.TANH R79, R12 ;  /* 0x0000000c004f7308 */ /* 0x000fe20000002400 */
[----:B------:R-:W-:Y:S02]  /*14920*/  I2FP.F32.S32 R7, R5 ;  /* 0x0000000500077245 */ /* 0x000fe40000201400 */
[----:B------:R-:W-:Y:S02]  /*14930*/  IABS R4, R4 ;  /* 0x0000000400047213 */ /* 0x000fe40000000000 */
[----:B------:R-:W-:Y:S01]  /*14940*/  IABS R5, R10 ;  /* 0x0000000a00057213 */ /* 0x000fe20000000000 */
[----:B------:R-:W-:Y:S01]  /*14950*/  FFMA.FTZ R72, R7, -UR19, R72 ;  /* 0x8000001307487c23 */ /* 0x000fe20008010048 */
[----:B------:R-:W-:Y:S01]  /*14960*/  I2FP.F32.S32 R9, R4 ;  /* 0x0000000400097245 */ /* 0x000fe20000201400 */
[----:B------:R-:W-:Y:S01]  /*14970*/  IMAD.IADD R10, R214, 0x1, -R2 ;  /* 0x00000001d60a7824 */ /* 0x000fe200078e0a02 */
[----:B------:R-:W-:Y:S01]  /*14980*/  IABS R4, R8 ;  /* 0x0000000800047213 */ /* 0x000fe20000000000 */
[----:B------:R1:W2:Y:S01]  /*14990*/  MUFU.TANH R11, R76 ;  /* 0x0000004c000b7308 */ /* 0x0002a20000002400 */
[----:B------:R-:W-:Y:S01]  /*149a0*/  I2FP.F32.S32 R6, R6 ;  /* 0x0000000600067245 */ /* 0x000fe20000201400 */
[----:B------:R-:W-:Y:S01]  /*149b0*/  FFMA.FTZ R71, R9, -UR19, R71 ;  /* 0x8000001309477c23 */ /* 0x000fe20008010047 */
[C---:B------:R-:W-:Y:S01]  /*149c0*/  ISETP.GE.AND P0, PT, R2.reuse, R207, PT ;  /* 0x000000cf0200720c */ /* 0x040fe20003f06270 */
[----:B------:R-:W-:Y:S01]  /*149d0*/  IMAD.MOV.U32 R9, RZ, RZ, R5 ;  /* 0x000000ffff097224 */ /* 0x000fe200078e0005 */
[C---:B------:R-:W-:Y:S01]  /*149e0*/  ISETP.GE.OR P5, PT, R2.reuse, R218, !P3 ;  /* 0x000000da0200720c */ /* 0x040fe20005fa6670 */
[----:B------:R-:W-:Y:S01]  /*149f0*/  IMAD.MOV.U32 R8, RZ, RZ, R4 ;  /* 0x000000ffff087224 */ /* 0x000fe200078e0004 */
[----:B------:R-:W-:Y:S01]  /*14a00*/  ISETP.GE.OR P2, PT, R2, R217, !P2 ;  /* 0x000000d90200720c */ /* 0x000fe20005746670 */
[----:B------:R-:W-:Y:S01]  /*14a10*/  FFMA.FTZ R70, R6, -UR19, R70 ;  /* 0x8000001306467c23 */ /* 0x000fe20008010046 */
[----:B------:R-:W-:Y:S01]  /*14a20*/  I2FP.F32.S32 R9, R9 ;  /* 0x0000000900097245 */ /* 0x000fe20000201400 */
[----:B------:R-:W3:Y:S01]  /*14a30*/  LDSM.16.M88.4 R4, [R197+0x800] ;  /* 0x00080000c504783b */ /* 0x000ee20000000200 */
[----:B------:R-:W-:Y:S01]  /*14a40*/  I2FP.F32.S32 R8, R8 ;  /* 0x0000000800087245 */ /* 0x000fe20000201400 */
[----:B------:R-:W4:Y:S01]  /*14a50*/  MUFU.TANH R78, R78 ;  /* 0x0000004e004e7308 */ /* 0x000f220000002400 */
[C---:B------:R-:W-:Y:S01]  /*14a60*/  ISETP.GE.OR P6, PT, R2.reuse, R216, !P1 ;  /* 0x000000d80200720c */ /* 0x040fe20004fc6670 */
[----:B------:R-:W-:Y:S01]  /*14a70*/  FFMA.FTZ R69, R9, -UR19, R69 ;  /* 0x8000001309457c23 */ /* 0x000fe20008010045 */
[----:B------:R-:W-:Y:S01]  /*14a80*/  ISETP.GE.OR P0, PT, R2, R215, !P0 ;  /* 0x000000d70200720c */ /* 0x000fe20004706670 */
[----:B------:R-:W-:Y:S01]  /*14a90*/  VIADD R2, R0, 0x9 ;  /* 0x0000000900027836 */ /* 0x000fe20000000000 */
[----:B-1----:R-:W-:Y:S01]  /*14aa0*/  IABS R76, R10 ;  /* 0x0000000a004c7213 */ /* 0x002fe20000000000 */
[----:B--2---:R-:W-:Y:S01]  /*14ab0*/  FFMA.FTZ R15, R8, -UR19, R11 ;  /* 0x80000013080f7c23 */ /* 0x004fe2000801000b */
[----:B------:R-:W-:Y:S01]  /*14ac0*/  P2R R14, PR, RZ, 0x1 ;  /* 0x00000001ff0e7803 */ /* 0x000fe20000000000 */
[C---:B------:R-:W-:Y:S01]  /*14ad0*/  VIADD R8, R0.reuse, 0x8 ;  /* 0x0000000800087836 */ /* 0x040fe20000000000 */
[----:B------:R-:W-:Y:S01]  /*14ae0*/  ISETP.GE.AND P1, PT, R0, R212, PT ;  /* 0x000000d40000720c */ /* 0x000fe20003f26270 */
[C---:B------:R-:W-:Y:S01]  /*14af0*/  IMAD.IADD R12, R209.reuse, 0x1, -R2 ;  /* 0x00000001d10c7824 */ /* 0x040fe200078e0a02 */
[----:B------:R-:W-:Y:S01]  /*14b00*/  I2FP.F32.S32 R76, R76 ;  /* 0x0000004c004c7245 */ /* 0x000fe20000201400 */
[----:B------:R-:W-:Y:S01]  /*14b10*/  IMAD.IADD R9, R214, 0x1, -R0 ;  /* 0x00000001d6097824 */ /* 0x000fe200078e0a00 */
[C---:B------:R-:W-:Y:S01]  /*14b20*/  ISETP.GE.AND P0, PT, R0.reuse, R211, PT ;  /* 0x000000d30000720c */ /* 0x040fe20003f06270 */
[--C-:B------:R-:W-:Y:S01]  /*14b30*/  IMAD.IADD R10, R209, 0x1, -R8.reuse ;  /* 0x00000001d10a7824 */ /* 0x100fe200078e0a08 */
[----:B------:R-:W-:Y:S02]  /*14b40*/  ISETP.GE.OR P1, PT, R0, R218, !P1 ;  /* 0x000000da0000720c */ /* 0x000fe40004f26670 */
[----:B------:R-:W-:Y:S02]  /*14b50*/  IABS R9, R9 ;  /* 0x0000000900097213 */ /* 0x000fe40000000000 */
[----:B------:R-:W-:Y:S02]  /*14b60*/  IABS R10, R10 ;  /* 0x0000000a000a7213 */ /* 0x000fe40000000000 */
[----:B------:R-:W-:Y:S02]  /*14b70*/  I2FP.F32.S32 R11, R9 ;  /* 0x00000009000b7245 */ /* 0x000fe40000201400 */
[----:B------:R-:W-:Y:S01]  /*14b80*/  IABS R9, R12 ;  /* 0x0000000c00097213 */ /* 0x000fe20000000000 */
[----:B------:R-:W-:Y:S01]  /*14b90*/  FFMA.FTZ R12, R76, -UR19, R77 ;  /* 0x800000134c0c7c23 */ /* 0x000fe2000801004d */
[----:B------:R-:W-:Y:S01]  /*14ba0*/  I2FP.F32.S32 R10, R10 ;  /* 0x0000000a000a7245 */ /* 0x000fe20000201400 */
[----:B------:R-:W-:Y:S01]  /*14bb0*/  FFMA.FTZ R13, R11, -UR19, R13 ;  /* 0x800000130b0d7c23 */ /* 0x000fe2000801000d */
[----:B------:R-:W-:Y:S01]  /*14bc0*/  ISETP.GE.OR P0, PT, R0, R217, !P0 ;  /* 0x000000d90000720c */ /* 0x000fe20004706670 */
[----:B------:R1:W2:Y:S01]  /*14bd0*/  MUFU.TANH R76, R148 ;  /* 0x00000094004c7308 */ /* 0x0002a20000002400 */
[----:B------:R-:W-:Y:S01]  /*14be0*/  FSEL R220, R70, -INF , !P2 ;  /* 0xff80000046dc7808 */ /* 0x000fe20005000000 */
[----:B------:R-:W-:Y:S01]  /*14bf0*/  FFMA.FTZ R11, R10, -UR19, R79 ;  /* 0x800000130a0b7c23 */ /* 0x000fe2000801004f */
[----:B------:R-:W-:Y:S01]  /*14c00*/  FSEL R188, R71, -INF , !P0 ;  /* 0xff80000047bc7808 */ /* 0x000fe20004000000 */
[----:B------:R-:W-:Y:S01]  /*14c10*/  FMUL.FTZ R77, R16, UR10 ;  /* 0x0000000a104d7c20 */ /* 0x000fe20008410000 */
[-C--:B------:R-:W-:Y:S01]  /*14c20*/  ISETP.GE.AND P0, PT, R0, R207.reuse, PT ;  /* 0x000000cf0000720c */ /* 0x080fe20003f06270 */
[----:B------:R-:W-:Y:S01]  /*14c30*/  FMUL.FTZ R16, R18, UR10 ;  /* 0x0000000a12107c20 */ /* 0x000fe20008410000 */
[----:B------:R-:W-:Y:S03]  /*14c40*/  ISETP.GE.AND P2, PT, R2, R208, PT ;  /* 0x000000d00200720c */ /* 0x000fe60003f46270 */
[----:B------:R-:W5:Y:S01]  /*14c50*/  MUFU.TANH R18, R150 ;  /* 0x0000009600127308 */ /* 0x000f620000002400 */
[----:B------:R-:W-:Y:S01]  /*14c60*/  FSEL R191, R72, -INF , !P5 ;  /* 0xff80000048bf7808 */ /* 0x000fe20006800000 */
[-C--:B---3--:R-:W-:Y:S03]  /*14c70*/  HMMA.16816.F32 R20, R184, R4.reuse, R20 ;  /* 0x00000004b814723c */ /* 0x088fe60000001814 */
[C---:B------:R-:W-:Y:S02]  /*14c80*/  ISETP.GE.AND P5, PT, R8.reuse, R207, PT ;  /* 0x000000cf0800720c */ /* 0x040fe40003fa6270 */
[----:B------:R-:W-:Y:S01]  /*14c90*/  FSEL R223, R15, -INF , !P6 ;  /* 0xff8000000fdf7808 */ /* 0x000fe20007000000 */
[C---:B------:R-:W-:Y:S02]  /*14ca0*/  HMMA.16816.F32 R24, R144.reuse, R4, R24 ;  /* 0x000000049018723c */ /* 0x040fe40000001818 */
[----:B------:R-:W-:Y:S02]  /*14cb0*/  MUFU.TANH R15, R16 ;  /* 0x00000010000f7308 */ /* 0x000fe40000002400 */
[C---:B------:R-:W-:Y:S01]  /*14cc0*/  ISETP.GE.AND P4, PT, R8.reuse, R212, PT ;  /* 0x000000d40800720c */ /* 0x040fe20003f86270 */
[----:B-1----:R-:W-:Y:S01]  /*14cd0*/  FMUL.FTZ R148, R17, UR10 ;  /* 0x0000000a11947c20 */ /* 0x002fe20008410000 */
[C---:B------:R-:W-:Y:S01]  /*14ce0*/  ISETP.GE.AND P6, PT, R8.reuse, R211, PT ;  /* 0x000000d30800720c */ /* 0x040fe20003fc6270 */
[-C--:B------:R-:W-:Y:S05]  /*14cf0*/  HMMA.16816.F32 R28, R144, R6.reuse, R28 ;  /* 0x00000006901c723c */ /* 0x080fea000000181c */
[----:B------:R-:W-:Y:S01]  /*14d00*/  MUFU.TANH R17, R77 ;  /* 0x0000004d00117308 */ /* 0x000fe20000002400 */
[----:B------:R-:W-:Y:S01]  /*14d10*/  ISETP.GE.OR P4, PT, R8, R218, !P4 ;  /* 0x000000da0800720c */ /* 0x000fe20006786670 */
[----:B------:R-:W-:Y:S01]  /*14d20*/  IMAD.IADD R4, R214, 0x1, -R8 ;  /* 0x00000001d6047824 */ /* 0x000fe200078e0a08 */
[----:B------:R-:W-:Y:S01]  /*14d30*/  I2FP.F32.S32 R5, R9 ;  /* 0x0000000900057245 */ /* 0x000fe20000201400 */
[C---:B------:R-:W-:Y:S04]  /*14d40*/  HMMA.16816.F32 R32, R184.reuse, R6, R32 ;  /* 0x00000006b820723c */ /* 0x040fe80000001820 */
[----:B------:R-:W-:Y:S01]  /*14d50*/  ISETP.GE.OR P6, PT, R8, R217, !P6 ;  /* 0x000000d90800720c */ /* 0x000fe200077c6670 */
[----:B------:R-:W-:Y:S01]  /*14d60*/  FMUL.FTZ R20, R20, UR10 ;  /* 0x0000000a14147c20 */ /* 0x000fe20008410000 */
[----:B------:R-:W-:Y:S01]  /*14d70*/  FMUL.FTZ R22, R22, UR10 ;  /* 0x0000000a16167c20 */ /* 0x000fe20008410000 */
[----:B------:R-:W-:Y:S01]  /*14d80*/  IMAD.IADD R9, R214, 0x1, -R2 ;  /* 0x00000001d6097824 */ /* 0x000fe200078e0a02 */
[----:B------:R-:W-:Y:S03]  /*14d90*/  MUFU.TANH R16, R148 ;  /* 0x0000009400107308 */ /* 0x000fe60000002400 */
[----:B----4-:R-:W-:Y:S01]  /*14da0*/  FFMA.FTZ R10, R5, -UR19, R78 ;  /* 0x80000013050a7c23 */ /* 0x010fe2000801004e */
[----:B------:R-:W-:Y:S01]  /*14db0*/  FSEL R78, R73, -INF , !P1 ;  /* 0xff800000494e7808 */ /* 0x000fe20004800000 */
[----:B------:R-:W-:Y:S01]  /*14dc0*/  FMUL.FTZ R24, R24, UR10 ;  /* 0x0000000a18187c20 */ /* 0x000fe20008410000 */
[----:B------:R-:W-:Y:S01]  /*14dd0*/  ISETP.GE.AND P1, PT, R0, R208, PT ;  /* 0x000000d00000720c */ /* 0x000fe20003f26270 */
[----:B------:R-:W-:Y:S01]  /*14de0*/  FMUL.FTZ R26, R26, UR10 ;  /* 0x0000000a1a1a7c20 */ /* 0x000fe20008410000 */
[----:B------:R-:W-:Y:S02]  /*14df0*/  IABS R5, R4 ;  /* 0x0000000400057213 */ /* 0x000fe40000000000 */
[----:B------:R-:W-:Y:S01]  /*14e00*/  MUFU.TANH R20, R20 ;  /* 0x0000001400147308 */ /* 0x000fe20000002400 */
[C---:B------:R-:W-:Y:S01]  /*14e10*/  ISETP.GE.OR P3, PT, R0.reuse, R216, !P1 ;  /* 0x000000d80000720c */ /* 0x040fe20004f66670 */
[----:B------:R-:W-:Y:S01]  /*14e20*/  FMUL.FTZ R29, R29, UR10 ;  /* 0x0000000a1d1d7c20 */ /* 0x000fe20008410000 */
[----:B------:R-:W-:Y:S01]  /*14e30*/  ISETP.GE.OR P1, PT, R0, R215, !P0 ;  /* 0x000000d70000720c */ /* 0x000fe20004726670 */
[----:B------:R-:W-:Y:S01]  /*14e40*/  FMUL.FTZ R28, R28, UR10 ;  /* 0x0000000a1c1c7c20 */ /* 0x000fe20008410000 */
[C---:B------:R-:W-:Y:S01]  /*14e50*/  ISETP.GE.AND P0, PT, R8.reuse, R208, PT ;  /* 0x000000d00800720c */ /* 0x040fe20003f06270 */
[----:B------:R-:W-:Y:S01]  /*14e60*/  FMUL.FTZ R25, R25, UR10 ;  /* 0x0000000a19197c20 */ /* 0x000fe20008410000 */
[----:B------:R-:W-:Y:S03]  /*14e70*/  FSEL R190, R13, -INF , !P1 ;  /* 0xff8000000dbe7808 */ /* 0x000fe60004800000 */
[----:B------:R-:W-:Y:S01]  /*14e80*/  MUFU.TANH R29, R29 ;  /* 0x0000001d001d7308 */ /* 0x000fe20000002400 */
[----:B------:R-:W-:Y:S01]  /*14e90*/  IABS R4, R9 ;  /* 0x0000000900047213 */ /* 0x000fe20000000000 */
[----:B------:R-:W-:Y:S01]  /*14ea0*/  FMUL.FTZ R33, R33, UR10 ;  /* 0x0000000a21217c20 */ /* 0x000fe20008410000 */
[----:B------:R-:W-:Y:S01]  /*14eb0*/  FSEL R189, R69, -INF , !P3 ;  /* 0xff80000045bd7808 */ /* 0x000fe20005800000 */
[----:B------:R-:W-:Y:S01]  /*14ec0*/  FMUL.FTZ R35, R35, UR10 ;  /* 0x0000000a23237c20 */ /* 0x000fe20008410000 */
[-C--:B------:R-:W-:Y:S01]  /*14ed0*/  ISETP.GE.OR P1, PT, R8, R216.reuse, !P0 ;  /* 0x000000d80800720c */ /* 0x080fe20004726670 */
[----:B------:R-:W-:Y:S01]  /*14ee0*/  FMUL.FTZ R34, R34, UR10 ;  /* 0x0000000a22227c20 */ /* 0x000fe20008410000 */
[----:B------:R-:W-:Y:S03]  /*14ef0*/  I2FP.F32.S32 R5, R5 ;  /* 0x0000000500057245 */ /* 0x000fe60000201400 */
[----:B------:R-:W-:Y:S01]  /*14f00*/  MUFU.TANH R28, R28 ;  /* 0x0000001c001c7308 */ /* 0x000fe20000002400 */
[----:B------:R-:W-:Y:S01]  /*14f10*/  ISETP.NE.AND P3, PT, R14, RZ, PT ;  /* 0x000000ff0e00720c */ /* 0x000fe20003f65270 */
[----:B------:R-:W-:Y:S01]  /*14f20*/  FMUL.FTZ R32, R32, UR10 ;  /* 0x0000000a20207c20 */ /* 0x000fe20008410000 */
[----:B------:R-:W-:Y:S01]  /*14f30*/  ISETP.GE.OR P0, PT, R2, R216, !P2 ;  /* 0x000000d80200720c */ /* 0x000fe20005706670 */
[----:B--2---:R-:W-:Y:S01]  /*14f40*/  FFMA.FTZ R19, R5, -UR19, R76 ;  /* 0x8000001305137c23 */ /* 0x004fe2000801004c */
[----:B------:R-:W-:Y:S01]  /*14f50*/  I2FP.F32.S32 R4, R4 ;  /* 0x0000000400047245 */ /* 0x000fe20000201400 */
[----:B------:R-:W-:Y:S01]  /*14f60*/  IMAD.IADD R5, R210, 0x1, -R8 ;  /* 0x00000001d2057824 */ /* 0x000fe200078e0a08 */
[----:B------:R-:W-:Y:S03]  /*14f70*/  FSEL R224, R12, -INF , !P3 ;  /* 0xff8000000ce07808 */ /* 0x000fe60005800000 */
[----:B------:R-:W1:Y:S01]  /*14f80*/  MUFU.TANH R14, R149 ;  /* 0x00000095000e7308 */ /* 0x000e620000002400 */
[----:B------:R-:W-:Y:S01]  /*14f90*/  ISETP.GE.AND P2, PT, R2, R212, PT ;  /* 0x000000d40200720c */ /* 0x000fe20003f46270 */
[----:B-----5:R-:W-:Y:S01]  /*14fa0*/  FFMA.FTZ R18, R4, -UR19, R18 ;  /* 0x8000001304127c23 */ /* 0x020fe20008010012 */
[----:B------:R-:W-:Y:S01]  /*14fb0*/  FSEL R222, R10, -INF , !P0 ;  /* 0xff8000000ade7808 */ /* 0x000fe20004000000 */
[----:B------:R-:W-:Y:S01]  /*14fc0*/  IMAD.IADD R4, R210, 0x1, -R2 ;  /* 0x00000001d2047824 */ /* 0x000fe200078e0a02 */
[C---:B------:R-:W-:Y:S01]  /*14fd0*/  ISETP.GE.AND P3, PT, R2.reuse, R207, PT ;  /* 0x000000cf0200720c */ /* 0x040fe20003f66270 */
[----:B------:R-:W-:Y:S01]  /*14fe0*/  FMUL.FTZ R27, R27, UR10 ;  /* 0x0000000a1b1b7c20 */ /* 0x000fe20008410000 */
[----:B------:R-:W-:Y:S02]  /*14ff0*/  ISETP.GE.AND P0, PT, R2, R211, PT ;  /* 0x000000d30200720c */ /* 0x000fe40003f06270 */
[----:B------:R-:W-:Y:S02]  /*15000*/  FSEL R221, R11, -INF , !P1 ;  /* 0xff8000000bdd7808 */ /* 0x000fe40004800000 */
[-C--:B------:R-:W-:Y:S01]  /*15010*/  ISETP.GE.OR P1, PT, R8, R215.reuse, !P5 ;  /* 0x000000d70800720c */ /* 0x080fe20006f26670 */
[C---:B------:R-:W-:Y:S01]  /*15020*/  IMAD.IADD R8, R213.reuse, 0x1, -R8 ;  /* 0x00000001d5087824 */ /* 0x040fe200078e0a08 */
        /* <DEDUP_REMOVED lines=8> */
[----:B------:R-:W-:Y:S01]  /*150b0*/  IABS R8, R4 ;  /* 0x0000000400087213 */ /* 0x000fe20000000000 */
[----:B------:R-:W-:Y:S01]  /*150c0*/  FMUL.FTZ R10, R23, UR10 ;  /* 0x0000000a170a7c20 */ /* 0x000fe20008410000 */
[----:B------:R-:W-:Y:S01]  /*150d0*/  I2FP.F32.S32 R9, R9 ;  /* 0x0000000900097245 */ /* 0x000fe20000201400 */
[----:B------:R-:W-:Y:S01]  /*150e0*/  MUFU.TANH R23, R22 ;  /* 0x0000001600177308 */ /* 0x000fe20000002400 */
[----:B------:R-:W-:Y:S01]  /*150f0*/  I2FP.F32.S32 R2, R2 ;  /* 0x0000000200027245 */ /* 0x000fe20000201400 */
[----:B------:R-:W-:Y:S01]  /*15100*/  IMAD.MOV.U32 R4, RZ, RZ, R5 ;  /* 0x000000ffff047224 */ /* 0x000fe200078e0005 */
[----:B------:R-:W-:Y:S01]  /*15110*/  I2FP.F32.S32 R8, R8 ;  /* 0x0000000800087245 */ /* 0x000fe20000201400 */
[----:B-1----:R-:W-:Y:S01]  /*15120*/  FFMA.FTZ R14, R9, -UR19, R14 ;  /* 0x80000013090e7c23 */ /* 0x002fe2000801000e */
[----:B------:R-:W-:Y:S01]  /*15130*/  FSEL R182, R19, -INF , !P1 ;  /* 0xff80000013b67808 */ /* 0x000fe20004800000 */
[----:B------:R-:W-:Y:S01]  /*15140*/  FFMA.FTZ R17, R2, -UR19, R17 ;  /* 0x8000001302117c23 */ /* 0x000fe20008010011 */
[----:B------:R-:W-:Y:S01]  /*15150*/  I2FP.F32.S32 R4, R4 ;  /* 0x0000000400047245 */ /* 0x000fe20000201400 */
[----:B------:R-:W-:Y:S01]  /*15160*/  VIADD R2, R0, 0x11 ;  /* 0x0000001100027836 */ /* 0x000fe20000000000 */
[----:B------:R-:W-:Y:S01]  /*15170*/  FSEL R181, R18, -INF , !P3 ;  /* 0xff80000012b57808 */ /* 0x000fe20005800000 */
[----:B------:R1:W-:Y:S01]  /*15180*/  MUFU.TANH R22, R10 ;  /* 0x0000000a00167308 */ /* 0x0003e20000002400 */
[----:B------:R-:W-:Y:S01]  /*15190*/  FSEL R79, R17, -INF , !P4 ;  /* 0xff800000114f7808 */ /* 0x000fe20006000000 */
[----:B------:R-:W-:Y:S01]  /*151a0*/  FFMA.FTZ R15, R4, -UR19, R15 ;  /* 0x80000013040f7c23 */ /* 0x000fe2000801000f */
[----:B------:R-:W-:Y:S01]  /*151b0*/  ISETP.GE.AND P0, PT, R2, R212, PT ;  /* 0x000000d40200720c */ /* 0x000fe20003f06270 */
[----:B------:R-:W-:Y:S01]  /*151c0*/  VIADD R4, R0, 0x10 ;  /* 0x0000001000047836 */ /* 0x000fe20000000000 */
[----:B------:R-:W-:Y:S01]  /*151d0*/  FSEL R152, R14, -INF , !P2 ;  /* 0xff8000000e987808 */ /* 0x000fe20005000000 */
[----:B------:R-:W-:Y:S01]  /*151e0*/  FMUL.FTZ R5, R21, UR10 ;  /* 0x0000000a15057c20 */ /* 0x000fe20008410000 */
[----:B------:R-:W-:Y:S01]  /*151f0*/  FSEL R176, R15, -INF , !P6 ;  /* 0xff8000000fb07808 */ /* 0x000fe20007000000 */
[C-C-:B------:R-:W-:Y:S01]  /*15200*/  IMAD.IADD R12, R213.reuse, 0x1, -R4.reuse ;  /* 0x00000001d50c7824 */ /* 0x140fe200078e0a04 */
[----:B------:R-:W-:Y:S01]  /*15210*/  ISETP.GE.AND P4, PT, R4, R208, PT ;  /* 0x000000d00400720c */ /* 0x000fe20003f86270 */
[----:B------:R-:W-:Y:S01]  /*15220*/  IMAD.IADD R9, R210, 0x1, -R4 ;  /* 0x00000001d2097824 */ /* 0x000fe200078e0a04 */
[----:B------:R-:W-:Y:S01]  /*15230*/  ISETP.GE.OR P0, PT, R2, R218, !P0 ;  /* 0x000000da0200720c */ /* 0x000fe20004706670 */
[----:B------:R-:W2:Y:S01]  /*15240*/  MUFU.TANH R5, R5 ;  /* 0x0000000500057308 */ /* 0x000ea20000002400 */
[----:B------:R-:W-:Y:S01]  /*15250*/  ISETP.GE.AND P1, PT, R4, R212, PT ;  /* 0x000000d40400720c */ /* 0x000fe20003f26270 */
[----:B------:R-:W-:Y:S01]  /*15260*/  FFMA.FTZ R16, R8, -UR19, R16 ;  /* 0x8000001308107c23 */ /* 0x000fe20008010010 */
[----:B------:R-:W-:Y:S01]  /*15270*/  IABS R11, R9 ;  /* 0x00000009000b7213 */ /* 0x000fe20000000000 */
[--C-:B------:R-:W-:Y:S01]  /*15280*/  IMAD.IADD R13, R213, 0x1, -R2.reuse ;  /* 0x00000001d50d7824 */ /* 0x100fe200078e0a02 */
[----:B------:R-:W-:Y:S01]  /*15290*/  ISETP.GE.AND P3, PT, R4, R207, PT ;  /* 0x000000cf0400720c */ /* 0x000fe20003f66270 */
[----:B------:R-:W-:Y:S01]  /*152a0*/  IMAD.IADD R8, R210, 0x1, -R2 ;  /* 0x00000001d2087824 */ /* 0x000fe200078e0a02 */
[----:B------:R-:W-:Y:S03]  /*152b0*/  I2FP.F32.S32 R11, R11 ;  /* 0x0000000b000b7245 */ /* 0x000fe60000201400 */
[----:B------:R-:W-:Y:S01]  /*152c0*/  MUFU.TANH R17, R24 ;  /* 0x0000001800117308 */ /* 0x000fe20000002400 */
[----:B------:R-:W-:Y:S01]  /*152d0*/  IABS R9, R13 ;  /* 0x0000000d00097213 */ /* 0x000fe20000000000 */
[----:B------:R-:W-:Y:S01]  /*152e0*/  FMUL.FTZ R19, R31, UR10 ;  /* 0x0000000a1f137c20 */ /* 0x000fe20008410000 */
[----:B-1----:R-:W-:Y:S01]  /*152f0*/  IABS R10, R8 ;  /* 0x00000008000a7213 */ /* 0x002fe20000000000 */
[----:B------:R-:W-:Y:S01]  /*15300*/  FFMA.FTZ R6, R11, -UR19, R20 ;  /* 0x800000130b067c23 */ /* 0x000fe20008010014 */
[----:B------:R-:W-:Y:S01]  /*15310*/  IABS R8, R12 ;  /* 0x0000000c00087213 */ /* 0x000fe20000000000 */
[----:B------:R-:W-:Y:S01]  /*15320*/  FMUL.FTZ R20, R30, UR10 ;  /* 0x0000000a1e147c20 */ /* 0x000fe20008410000 */
[----:B------:R-:W-:Y:S03]  /*15330*/  I2FP.F32.S32 R10, R10 ;  /* 0x0000000a000a7245 */ /* 0x000fe60000201400 */
[----:B------:R-:W-:Y:S01]  /*15340*/  MUFU.TANH R19, R19 ;  /* 0x0000001300137308 */ /* 0x000fe20000002400 */
[----:B------:R-:W-:Y:S02]  /*15350*/  I2FP.F32.S32 R8, R8 ;  /* 0x0000000800087245 */ /* 0x000fe40000201400 */
[----:B------:R-:W-:Y:S01]  /*15360*/  ISETP.GE.AND P6, PT, R4, R211, PT ;  /* 0x000000d30400720c */ /* 0x000fe20003fc6270 */
[----:B--2---:R-:W-:Y:S01]  /*15370*/  FFMA.FTZ R5, R10, -UR19, R5 ;  /* 0x800000130a057c23 */ /* 0x004fe20008010005 */
[----:B------:R-:W-:Y:S01]  /*15380*/  FSEL R70, R16, -INF , !P5 ;  /* 0xff80000010467808 */ /* 0x000fe20006800000 */
[----:B------:R-:W-:Y:S01]  /*15390*/  FFMA.FTZ R23, R8, -UR19, R23 ;  /* 0x8000001308177c23 */ /* 0x000fe20008010017 */
[----:B------:R-:W-:Y:S01]  /*153a0*/  ISETP.GE.OR P5, PT, R4, R216, !P4 ;  /* 0x000000d80400720c */ /* 0x000fe200067a6670 */
[--C-:B------:R-:W-:Y:S01]  /*153b0*/  IMAD.IADD R8, R214, 0x1, -R4.reuse ;  /* 0x00000001d6087824 */ /* 0x100fe200078e0a04 */
[----:B------:R-:W-:Y:S01]  /*153c0*/  FSEL R178, R5, -INF , !P0 ;  /* 0xff80000005b27808 */ /* 0x000fe20004000000 */
[----:B------:R-:W-:Y:S01]  /*153d0*/  IMAD.IADD R5, R209, 0x1, -R4 ;  /* 0x00000001d1057824 */ /* 0x000fe200078e0a04 */
[----:B------:R-:W-:Y:S01]  /*153e0*/  I2FP.F32.S32 R9, R9 ;  /* 0x0000000900097245 */ /* 0x000fe20000201400 */
[----:B------:R-:W-:Y:S01]  /*153f0*/  MUFU.TANH R20, R20 ;  /* 0x0000001400147308 */ /* 0x000fe20000002400 */
[C---:B------:R-:W-:Y:S02]  /*15400*/  ISETP.GE.OR P1, PT, R4.reuse, R218, !P1 ;  /* 0x000000da0400720c */ /* 0x040fe40004f26670 */
[C---:B------:R-:W-:Y:S01]  /*15410*/  ISETP.GE.OR P6, PT, R4.reuse, R217, !P6 ;  /* 0x000000d90400720c */ /* 0x040fe200077c6670 */
[----:B------:R-:W-:Y:S01]  /*15420*/  FFMA.FTZ R22, R9, -UR19, R22 ;  /* 0x8000001309167c23 */ /* 0x000fe20008010016 */
[----:B------:R-:W-:Y:S01]  /*15430*/  ISETP.GE.OR P4, PT, R4, R215, !P3 ;  /* 0x000000d70400720c */ /* 0x000fe20005f86670 */
[--C-:B------:R-:W-:Y:S01]  /*15440*/  IMAD.IADD R4, R209, 0x1, -R2.reuse ;  /* 0x00000001d1047824 */ /* 0x100fe200078e0a02 */
[----:B------:R-:W-:Y:S03]  /*15450*/  FSEL R179, R6, -INF , !P1 ;  /* 0xff80000006b37808 */ /* 0x000fe60004800000 */
[----:B------:R-:W-:Y:S01]  /*15460*/  MUFU.TANH R16, R26 ;  /* 0x0000001a00107308 */ /* 0x000fe20000002400 */
[----:B------:R-:W-:Y:S02]  /*15470*/  IABS R11, R5 ;  /* 0x00000005000b7213 */ /* 0x000fe40000000000 */
[----:B------:R-:W-:Y:S02]  /*15480*/  IABS R9, R4 ;  /* 0x0000000400097213 */ /* 0x000fe40000000000 */
[C---:B------:R-:W-:Y:S01]  /*15490*/  ISETP.GE.AND P2, PT, R2.reuse, R211, PT ;  /* 0x000000d30200720c */ /* 0x040fe20003f46270 */
[----:B------:R-:W1:Y:S01]  /*154a0*/  LDSM.16.M88.4 R4, [R197+0x1000] ;  /* 0x00100000c504783b */ /* 0x000e620000000200 */
[C---:B------:R-:W-:Y:S03]  /*154b0*/  ISETP.GE.AND P1, PT, R2.reuse, R208, PT ;  /* 0x000000d00200720c */ /* 0x040fe60003f26270 */
[----:B------:R-:W2:Y:S01]  /*154c0*/  MUFU.TANH R18, R25 ;  /* 0x0000001900127308 */ /* 0x000ea20000002400 */
[C---:B------:R-:W-:Y:S02]  /*154d0*/  ISETP.GE.AND P0, PT, R2.reuse, R207, PT ;  /* 0x000000cf0200720c */ /* 0x040fe40003f06270 */
[----:B------:R-:W-:Y:S02]  /*154e0*/  P2R R21, PR, RZ, 0x20 ;  /* 0x00000020ff157803 */ /* 0x000fe40000000000 */
[C---:B------:R-:W-:Y:S02]  /*154f0*/  ISETP.GE.OR P5, PT, R2.reuse, R217, !P2 ;  /* 0x000000d90200720c */ /* 0x040fe400057a6670 */
[C---:B------:R-:W-:Y:S03]  /*15500*/  ISETP.GE.OR P3, PT, R2.reuse, R216, !P1 ;  /* 0x000000d80200720c */ /* 0x040fe60004f66670 */
[----:B------:R-:W3:Y:S01]  /*15510*/  MUFU.TANH R15, R27 ;  /* 0x0000001b000f7308 */ /* 0x000ee20000002400 */
[----:B------:R-:W-:Y:S01]  /*15520*/  ISETP.GE.OR P2, PT, R2, R215, !P0 ;  /* 0x000000d70200720c */ /* 0x000fe20004746670 */
[----:B------:R-:W-:Y:S01]  /*15530*/  IMAD.IADD R2, R214, 0x1, -R2 ;  /* 0x00000001d6027824 */ /* 0x000fe200078e0a02 */
[----:B------:R-:W-:Y:S02]  /*15540*/  IABS R8, R8 ;  /* 0x0000000800087213 */ /* 0x000fe40000000000 */
[----:B------:R-:W-:Y:S02]  /*15550*/  I2FP.F32.S32 R9, R9 ;  /* 0x0000000900097245 */ /* 0x000fe40000201400 */
[----:B------:R-:W-:Y:S01]  /*15560*/  IABS R10, R2 ;  /* 0x00000002000a7213 */ /* 0x000fe20000000000 */
[----:B------:R-:W-:Y:S01]  /*15570*/  IMAD.MOV.U32 R2, RZ, RZ, R11 ;  /* 0x000000ffff027224 */ /* 0x000fe200078e000b */
[----:B------:R-:W-:Y:S01]  /*15580*/  I2FP.F32.S32 R8, R8 ;  /* 0x0000000800087245 */ /* 0x000fe20000201400 */
[----:B--2---:R-:W-:Y:S01]  /*15590*/  FFMA.FTZ R18, R9, -UR19, R18 ;  /* 0x8000001309127c23 */ /* 0x004fe20008010012 */
[----:B------:R-:W-:Y:S02]  /*155a0*/  I2FP.F32.S32 R10, R10 ;  /* 0x0000000a000a7245 */ /* 0x000fe40000201400 */
[----:B------:R-:W-:Y:S01]  /*155b0*/  I2FP.F32.S32 R2, R2 ;  /* 0x0000000200027245 */ /* 0x000fe20000201400 */
[----:B------:R-:W-:Y:S01]  /*155c0*/  FFMA.FTZ R16, R8, -UR19, R16 ;  /* 0x8000001308107c23 */ /* 0x000fe20008010010 */
[----:B------:R-:W-:Y:S01]  /*155d0*/  FSEL R148, R23, -INF , !P6 ;  /* 0xff80000017947808 */ /* 0x000fe20007000000 */
[----:B------:R-:W-:Y:S01]  /*155e0*/  VIADD R8, R0, 0x18 ;  /* 0x0000001800087836 */ /* 0x000fe20000000000 */
[----:B------:R-:W-:Y:S01]  /*155f0*/  ISETP.NE.AND P6, PT, R21, RZ, PT ;  /* 0x000000ff1500720c */ /* 0x000fe20003fc5270 */
[----:B------:R-:W-:Y:S01]  /*15600*/  FFMA.FTZ R17, R2, -UR19, R17 ;  /* 0x8000001302117c23 */ /* 0x000fe20008010011 */
[----:B------:R-:W-:Y:S01]  /*15610*/  FSEL R69, R22, -INF , !P5 ;  /* 0xff80000016457808 */ /* 0x000fe20006800000 */
[----:B------:R-:W-:Y:S01]  /*15620*/  VIADD R2, R0, 0x19 ;  /* 0x0000001900027836 */ /* 0x000fe20000000000 */
[-C--:B------:R-:W-:Y:S01]  /*15630*/  ISETP.GE.AND P1, PT, R8, R208.reuse, PT ;  /* 0x000000d00800720c */ /* 0x080fe20003f26270 */
[----:B------:R-:W-:Y:S01]  /*15640*/  IMAD.IADD R13, R214, 0x1, -R8 ;  /* 0x00000001d60d7824 */ /* 0x000fe200078e0a08 */
[----:B------:R-:W-:Y:S01]  /*15650*/  FSEL R150, R17, -INF , !P6 ;  /* 0xff80000011967808 */ /* 0x000fe20007000000 */
[C---:B------:R-:W-:Y:S01]  /*15660*/  IMAD.IADD R9, R209.reuse, 0x1, -R2 ;  /* 0x00000001d1097824 */ /* 0x040fe200078e0a02 */
[----:B------:R-:W-:Y:S01]  /*15670*/  ISETP.GE.AND P0, PT, R2, R208, PT ;  /* 0x000000d00200720c */ /* 0x000fe20003f06270 */
[----:B---3--:R-:W-:Y:S01]  /*15680*/  FFMA.FTZ R15, R10, -UR19, R15 ;  /* 0x800000130a0f7c23 */ /* 0x008fe2000801000f */
[----:B------:R-:W-:Y:S01]  /*15690*/  ISETP.GE.OR P1, PT, R8, R216, !P1 ;  /* 0x000000d80800720c */ /* 0x000fe20004f26670 */
[----:B------:R-:W-:Y:S01]  /*156a0*/  IMAD.IADD R10, R209, 0x1, -R8 ;  /* 0x00000001d10a7824 */ /* 0x000fe200078e0a08 */
[----:B------:R-:W-:Y:S01]  /*156b0*/  IABS R11, R9 ;  /* 0x00000009000b7213 */ /* 0x000fe20000000000 */
[-C--:B-1----:R-:W-:Y:S01]  /*156c0*/  HMMA.16816.F32 R36, R184, R4.reuse, R36 ;  /* 0x00000004b824723c */ /* 0x082fe20000001824 */
[----:B------:R-:W-:Y:S02]  /*156d0*/  MUFU.TANH R17, R32 ;  /* 0x0000002000117308 */ /* 0x000fe40000002400 */
[----:B------:R-:W-:Y:S01]  /*156e0*/  IABS R12, R10 ;  /* 0x0000000a000c7213 */ /* 0x000fe20000000000 */
[----:B------:R-:W-:Y:S01]  /*156f0*/  IMAD.IADD R14, R214, 0x1, -R2 ;  /* 0x00000001d60e7824 */ /* 0x000fe200078e0a02 */
[----:B------:R-:W-:Y:S01]  /*15700*/  I2FP.F32.S32 R11, R11 ;  /* 0x0000000b000b7245 */ /* 0x000fe20000201400 */
[C---:B------:R-:W-:Y:S04]  /*15710*/  HMMA.16816.F32 R40, R144.reuse, R4, R40 ;  /* 0x000000049028723c */ /* 0x040fe80000001828 */
[----:B------:R-:W-:Y:S02]  /*15720*/  ISETP.GE.OR P0, PT, R2, R216, !P0 ;  /* 0x000000d80200720c */ /* 0x000fe40004706670 */
[----:B------:R-:W-:Y:S01]  /*15730*/  I2FP.F32.S32 R12, R12 ;  /* 0x0000000c000c7245 */ /* 0x000fe20000201400 */
[-C--:B------:R-:W-:Y:S03]  /*15740*/  HMMA.16816.F32 R44, R144, R6.reuse, R44 ;  /* 0x00000006902c723c */ /* 0x080fe6000000182c */
[C---:B------:R-:W-:Y:S01]  /*15750*/  ISETP.GE.AND P5, PT, R8.reuse, R207, PT ;  /* 0x000000cf0800720c */ /* 0x040fe20003fa6270 */
[----:B------:R-:W-:Y:S01]  /*15760*/  FFMA.FTZ R4, R11, -UR19, R29 ;  /* 0x800000130b047c23 */ /* 0x000fe2000801001d */
[----:B------:R-:W-:Y:S01]  /*15770*/  IABS R10, R14 ;  /* 0x0000000e000a7213 */ /* 0x000fe20000000000 */
[C---:B------:R-:W-:Y:S01]  /*15780*/  HMMA.16816.F32 R48, R184.reuse, R6, R48 ;  /* 0x00000006b830723c */ /* 0x040fe20000001830 */
[----:B------:R-:W-:Y:S03]  /*15790*/  MUFU.TANH R14, R35 ;  /* 0x00000023000e7308 */ /* 0x000fe60000002400 */
[----:B------:R-:W-:Y:S01]  /*157a0*/  ISETP.GE.AND P6, PT, R8, R212, PT ;  /* 0x000000d40800720c */ /* 0x000fe20003fc6270 */
[----:B------:R-:W-:Y:S01]  /*157b0*/  FMUL.FTZ R21, R39, UR10 ;  /* 0x0000000a27157c20 */ /* 0x000fe20008410000 */
[----:B------:R-:W-:Y:S01]  /*157c0*/  FSEL R172, R16, -INF , !P4 ;  /* 0xff80000010ac7808 */ /* 0x000fe20006000000 */
[----:B------:R-:W-:Y:S01]  /*157d0*/  FFMA.FTZ R5, R12, -UR19, R28 ;  /* 0x800000130c057c23 */ /* 0x000fe2000801001c */
[----:B------:R-:W-:Y:S03]  /*157e0*/  I2FP.F32.S32 R10, R10 ;  /* 0x0000000a000a7245 */ /* 0x000fe60000201400 */
[----:B------:R1:W2:Y:S01]  /*157f0*/  MUFU.TANH R16, R33 ;  /* 0x0000002100107308 */ /* 0x0002a20000002400 */
[----:B------:R-:W-:Y:S01]  /*15800*/  ISETP.GE.AND P4, PT, R8, R211, PT ;  /* 0x000000d30800720c */ /* 0x000fe20003f86270 */
[----:B------:R-:W-:Y:S01]  /*15810*/  FMUL.FTZ R37, R37, UR10 ;  /* 0x0000000a25257c20 */ /* 0x000fe20008410000 */
[----:B------:R-:W-:Y:S01]  /*15820*/  FSEL R180, R15, -INF , !P2 ;  /* 0xff8000000fb47808 */ /* 0x000fe20005000000 */
[----:B------:R-:W-:Y:S01]  /*15830*/  FFMA.FTZ R19, R10, -UR19, R19 ;  /* 0x800000130a137c23 */ /* 0x000fe20008010013 */
[----:B------:R-:W-:Y:S01]  /*15840*/  FSEL R169, R4, -INF , !P0 ;  /* 0xff80000004a97808 */ /* 0x000fe20004000000 */
[----:B------:R-:W-:Y:S01]  /*15850*/  IMAD.IADD R4, R210, 0x1, -R2 ;  /* 0x00000001d2047824 */ /* 0x000fe200078e0a02 */
[----:B------:R-:W-:Y:S03]  /*15860*/  FSEL R149, R18, -INF , !P3 ;  /* 0xff80000012957808 */ /* 0x000fe60005800000 */
[----:B------:R-:W-:Y:S01]  /*15870*/  MUFU.TANH R21, R21 ;  /* 0x0000001500157308 */ /* 0x000fe20000002400 */
[----:B------:R-:W-:Y:S01]  /*15880*/  ISETP.GE.AND P2, PT, R2, R212, PT ;  /* 0x000000d40200720c */ /* 0x000fe20003f46270 */
[----:B------:R-:W-:Y:S01]  /*15890*/  FMUL.FTZ R22, R38, UR10 ;  /* 0x0000000a26167c20 */ /* 0x000fe20008410000 */
[----:B------:R-:W-:Y:S01]  /*158a0*/  IABS R9, R13 ;  /* 0x0000000d00097213 */ /* 0x000fe20000000000 */
[----:B------:R-:W-:Y:S01]  /*158b0*/  FMUL.FTZ R42, R42, UR10 ;  /* 0x0000000a2a2a7c20 */ /* 0x000fe20008410000 */
[----:B------:R-:W-:Y:S01]  /*158c0*/  ISETP.GE.AND P3, PT, R2, R207, PT ;  /* 0x000000cf0200720c */ /* 0x000fe20003f66270 */
[----:B------:R-:W-:Y:S01]  /*158d0*/  FMUL.FTZ R18, R40, UR10 ;  /* 0x0000000a28127c20 */ /* 0x000fe20008410000 */
[----:B------:R-:W-:Y:S01]  /*158e0*/  FSEL R151, R5, -INF , !P1 ;  /* 0xff80000005977808 */ /* 0x000fe20004800000 */
[--C-:B------:R-:W-:Y:S01]  /*158f0*/  IMAD.IADD R5, R210, 0x1, -R8.reuse ;  /* 0x00000001d2057824 */ /* 0x100fe200078e0a08 */
[----:B------:R-:W-:Y:S01]  /*15900*/  ISETP.GE.AND P0, PT, R2, R211, PT ;  /* 0x000000d30200720c */ /* 0x000fe20003f06270 */
[----:B------:R3:W4:Y:S01]  /*15910*/  MUFU.TANH R15, R34 ;  /* 0x00000022000f7308 */ /* 0x0007220000002400 */
[C---:B------:R-:W-:Y:S01]  /*15920*/  ISETP.GE.OR P1, PT, R8.reuse, R215, !P5 ;  /* 0x000000d70800720c */ /* 0x040fe20006f26670 */
[----:B------:R-:W-:Y:S01]  /*15930*/  FMUL.FTZ R43, R43, UR10 ;  /* 0x0000000a2b2b7c20 */ /* 0x000fe20008410000 */
[CC--:B------:R-:W-:Y:S01]  /*15940*/  ISETP.GE.OR P6, PT, R8.reuse, R218.reuse, !P6 ;  /* 0x000000da0800720c */ /* 0x0c0fe200077c6670 */
[----:B------:R-:W-:Y:S01]  /*15950*/  FMUL.FTZ R41, R41, UR10 ;  /* 0x0000000a29297c20 */ /* 0x000fe20008410000 */
[----:B------:R-:W-:Y:S01]  /*15960*/  ISETP.GE.OR P4, PT, R8, R217, !P4 ;  /* 0x000000d90800720c */ /* 0x000fe20006786670 */
[----:B------:R-:W-:Y:S01]  /*15970*/  IMAD.IADD R8, R213, 0x1, -R8 ;  /* 0x00000001d5087824 */ /* 0x000fe200078e0a08 */
[----:B------:R-:W-:Y:S03]  /*15980*/  ISETP.GE.OR P5, PT, R2, R218, !P2 ;  /* 0x000000da0200720c */ /* 0x000fe600057a6670 */
[----:B------:R-:W-:Y:S01]  /*15990*/  MUFU.TANH R37, R37 ;  /* 0x0000002500257308 */ /* 0x000fe20000002400 */
[----:B------:R-:W-:Y:S01]  /*159a0*/  I2FP.F32.S32 R9, R9 ;  /* 0x0000000900097245 */ /* 0x000fe20000201400 */
[----:B------:R-:W-:Y:S01]  /*159b0*/  FMUL.FTZ R44, R44, UR10 ;  /* 0x0000000a2c2c7c20 */ /* 0x000fe20008410000 */
[C---:B------:R-:W-:Y:S01]  /*159c0*/  ISETP.GE.OR P3, PT, R2.reuse, R215, !P3 ;  /* 0x000000d70200720c */ /* 0x040fe20005f66670 */
[----:B------:R-:W-:Y:S01]  /*159d0*/  FMUL.FTZ R45, R45, UR10 ;  /* 0x0000000a2d2d7c20 */ /* 0x000fe20008410000 */
[----:B------:R-:W-:Y:S01]  /*159e0*/  ISETP.GE.OR P2, PT, R2, R217, !P0 ;  /* 0x000000d90200720c */ /* 0x000fe20004746670 */
[----:B------:R-:W-:Y:S01]  /*159f0*/  FFMA.FTZ R20, R9, -UR19, R20 ;  /* 0x8000001309147c23 */ /* 0x000fe20008010014 */
[----:B------:R-:W-:Y:S01]  /*15a00*/  IABS R10, R4 ;  /* 0x00000004000a7213 */ /* 0x000fe20000000000 */
[----:B------:R-:W-:Y:S01]  /*15a10*/  FMUL.FTZ R4, R36, UR10 ;  /* 0x0000000a24047c20 */ /* 0x000fe20008410000 */
[----:B------:R-:W-:Y:S01]  /*15a20*/  IABS R11, R5 ;  /* 0x00000005000b7213 */ /* 0x000fe20000000000 */
[----:B------:R-:W-:Y:S01]  /*15a30*/  IMAD.IADD R2, R213, 0x1, -R2 ;  /* 0x00000001d5027824 */ /* 0x000fe200078e0a02 */
[----:B------:R-:W-:Y:S01]  /*15a40*/  IABS R5, R8 ;  /* 0x0000000800057213 */ /* 0x000fe20000000000 */
[----:B------:R-:W-:Y:S01]  /*15a50*/  IMAD.MOV.U32 R8, RZ, RZ, R10 ;  /* 0x000000ffff087224 */ /* 0x000fe200078e000a */
[----:B-1----:R-:W-:Y:S01]  /*15a60*/  FSEL R33, R20, -INF , !P1 ;  /* 0xff80000014217808 */ /* 0x002fe20004800000 */
[----:B------:R-:W1:Y:S01]  /*15a70*/  MUFU.TANH R4, R4 ;  /* 0x0000000400047308 */ /* 0x000e620000002400 */
[----:B------:R-:W-:Y:S01]  /*15a80*/  IABS R9, R2 ;  /* 0x0000000200097213 */ /* 0x000fe20000000000 */
[----:B------:R-:W-:Y:S01]  /*15a90*/  IMAD.MOV.U32 R2, RZ, RZ, R11 ;  /* 0x000000ffff027224 */ /* 0x000fe200078e000b */
[----:B------:R-:W-:Y:S01]  /*15aa0*/  I2FP.F32.S32 R8, R8 ;  /* 0x0000000800087245 */ /* 0x000fe20000201400 */
[----:B------:R-:W-:Y:S01]  /*15ab0*/  FMUL.FTZ R20, R47, UR10 ;  /* 0x0000000a2f147c20 */ /* 0x000fe20008410000 */
[----:B------:R-:W-:Y:S01]  /*15ac0*/  I2FP.F32.S32 R9, R9 ;  /* 0x0000000900097245 */ /* 0x000fe20000201400 */
[----:B------:R-:W-:Y:S01]  /*15ad0*/  FMUL.FTZ R46, R46, UR10 ;  /* 0x0000000a2e2e7c20 */ /* 0x000fe20008410000 */
[----:B------:R-:W-:Y:S01]  /*15ae0*/  I2FP.F32.S32 R2, R2 ;  /* 0x0000000200027245 */ /* 0x000fe20000201400 */
[----:B--2---:R-:W-:Y:S01]  /*15af0*/  FFMA.FTZ R16, R8, -UR19, R16 ;  /* 0x8000001308107c23 */ /* 0x004fe20008010010 */
[----:B------:R-:W-:Y:S01]  /*15b00*/  I2FP.F32.S32 R5, R5 ;  /* 0x0000000500057245 */ /* 0x000fe20000201400 */
[----:B------:R-:W-:Y:S01]  /*15b10*/  VIADD R8, R0, 0x20 ;  /* 0x0000002000087836 */ /* 0x000fe20000000000 */
[----:B---3--:R-:W-:Y:S01]  /*15b20*/  FSEL R34, R19, -INF , !P3 ;  /* 0xff80000013227808 */ /* 0x008fe20005800000 */
[----:B------:R-:W-:Y:S01]  /*15b30*/  FFMA.FTZ R14, R9, -UR19, R14 ;  /* 0x80000013090e7c23 */ /* 0x000fe2000801000e */
[----:B------:R-:W-:Y:S01]  /*15b40*/  FSEL R31, R16, -INF , !P5 ;  /* 0xff800000101f7808 */ /* 0x000fe20006800000 */
[--C-:B------:R-:W-:Y:S01]  /*15b50*/  IMAD.IADD R9, R210, 0x1, -R8.reuse ;  /* 0x00000001d2097824 */ /* 0x100fe200078e0a08 */
[C---:B------:R-:W-:Y:S01]  /*15b60*/  ISETP.GE.AND P1, PT, R8.reuse, R212, PT ;  /* 0x000000d40800720c */ /* 0x040fe20003f26270 */
[----:B------:R-:W-:Y:S01]  /*15b70*/  IMAD.IADD R12, R213, 0x1, -R8 ;  /* 0x00000001d50c7824 */ /* 0x000fe200078e0a08 */
[----:B------:R-:W-:Y:S01]  /*15b80*/  ISETP.GE.AND P3, PT, R8, R208, PT ;  /* 0x000000d00800720c */ /* 0x000fe20003f66270 */
[----:B----4-:R-:W-:Y:S01]  /*15b90*/  FFMA.FTZ R15, R5, -UR19, R15 ;  /* 0x80000013050f7c23 */ /* 0x010fe2000801000f */
[----:B------:R-:W-:Y:S01]  /*15ba0*/  IABS R11, R9 ;  /* 0x00000009000b7213 */ /* 0x000fe20000000000 */
[----:B------:R-:W-:Y:S01]  /*15bb0*/  FFMA.FTZ R17, R2, -UR19, R17 ;  /* 0x8000001302117c23 */ /* 0x000fe20008010011 */
[----:B------:R-:W-:Y:S01]  /*15bc0*/  ISETP.GE.OR P1, PT, R8, R218, !P1 ;  /* 0x000000da0800720c */ /* 0x000fe20004f26670 */
[----:B------:R-:W-:Y:S01]  /*15bd0*/  VIADD R2, R0, 0x21 ;  /* 0x0000002100027836 */ /* 0x000fe20000000000 */
[----:B------:R-:W-:Y:S01]  /*15be0*/  ISETP.GE.AND P5, PT, R8, R207, PT ;  /* 0x000000cf0800720c */ /* 0x000fe20003fa6270 */
[----:B------:R-:W2:Y:S01]  /*15bf0*/  MUFU.TANH R22, R22 ;  /* 0x0000001600167308 */ /* 0x000ea20000002400 */
[----:B------:R-:W-:Y:S01]  /*15c00*/  FSEL R32, R17, -INF , !P6 ;  /* 0xff80000011207808 */ /* 0x000fe20007000000 */
[--C-:B------:R-:W-:Y:S01]  /*15c10*/  IMAD.IADD R5, R210, 0x1, -R2.reuse ;  /* 0x00000001d2057824 */ /* 0x100fe200078e0a02 */
[----:B------:R-:W-:Y:S01]  /*15c20*/  ISETP.GE.AND P0, PT, R2, R212, PT ;  /* 0x000000d40200720c */ /* 0x000fe20003f06270 */
[----:B------:R-:W-:Y:S01]  /*15c30*/  IMAD.IADD R13, R213, 0x1, -R2 ;  /* 0x00000001d50d7824 */ /* 0x000fe200078e0a02 */
[----:B------:R-:W-:Y:S01]  /*15c40*/  FSEL R29, R14, -INF , !P2 ;  /* 0xff8000000e1d7808 */ /* 0x000fe20005000000 */
[----:B------:R-:W-:Y:S01]  /*15c50*/  FMUL.FTZ R48, R48, UR10 ;  /* 0x0000000a30307c20 */ /* 0x000fe20008410000 */
[----:B------:R-:W-:Y:S03]  /*15c60*/  IABS R10, R5 ;  /* 0x00000005000a7213 */ /* 0x000fe60000000000 */
[----:B------:R-:W3:Y:S01]  /*15c70*/  MUFU.TANH R16, R42 ;  /* 0x0000002a00107308 */ /* 0x000ee20000002400 */
[----:B------:R-:W-:Y:S01]  /*15c80*/  IABS R5, R12 ;  /* 0x0000000c00057213 */ /* 0x000fe20000000000 */
[----:B------:R-:W-:Y:S01]  /*15c90*/  FMUL.FTZ R51, R51, UR10 ;  /* 0x0000000a33337c20 */ /* 0x000fe20008410000 */
[----:B------:R-:W-:Y:S01]  /*15ca0*/  I2FP.F32.S32 R12, R11 ;  /* 0x0000000b000c7245 */ /* 0x000fe20000201400 */
[----:B------:R-:W-:Y:S01]  /*15cb0*/  FMUL.FTZ R50, R50, UR10 ;  /* 0x0000000a32327c20 */ /* 0x000fe20008410000 */
[----:B------:R-:W-:Y:S01]  /*15cc0*/  IABS R9, R13 ;  /* 0x0000000d00097213 */ /* 0x000fe20000000000 */
[----:B------:R-:W-:Y:S01]  /*15cd0*/  FMUL.FTZ R49, R49, UR10 ;  /* 0x0000000a31317c20 */ /* 0x000fe20008410000 */
[----:B------:R-:W-:Y:S01]  /*15ce0*/  I2FP.F32.S32 R11, R10 ;  /* 0x0000000a000b7245 */ /* 0x000fe20000201400 */
[----:B-1----:R-:W-:Y:S01]  /*15cf0*/  FFMA.FTZ R4, R12, -UR19, R4 ;  /* 0x800000130c047c23 */ /* 0x002fe20008010004 */
[----:B------:R-:W-:Y:S01]  /*15d00*/  I2FP.F32.S32 R10, R5 ;  /* 0x00000005000a7245 */ /* 0x000fe20000201400 */
[----:B------:R-:W1:Y:S01]  /*15d10*/  MUFU.TANH R18, R18 ;  /* 0x0000001200127308 */ /* 0x000e620000002400 */
[----:B------:R-:W-:Y:S01]  /*15d20*/  I2FP.F32.S32 R5, R9 ;  /* 0x0000000900057245 */ /* 0x000fe20000201400 */
[----:B------:R-:W-:Y:S01]  /*15d30*/  FFMA.FTZ R9, R11, -UR19, R37 ;  /* 0x800000130b097c23 */ /* 0x000fe20008010025 */
[----:B------:R-:W-:Y:S01]  /*15d40*/  FSEL R36, R4, -INF , !P1 ;  /* 0xff80000004247808 */ /* 0x000fe20004800000 */
[----:B--2---:R-:W-:Y:S01]  /*15d50*/  FFMA.FTZ R22, R10, -UR19, R22 ;  /* 0x800000130a167c23 */ /* 0x004fe20008010016 */
[----:B------:R-:W-:Y:S01]  /*15d60*/  ISETP.GE.OR P0, PT, R2, R218, !P0 ;  /* 0x000000da0200720c */ /* 0x000fe20004706670 */
[----:B------:R-:W-:Y:S01]  /*15d70*/  FFMA.FTZ R21, R5, -UR19, R21 ;  /* 0x8000001305157c23 */ /* 0x000fe20008010015 */
[-C--:B------:R-:W-:Y:S01]  /*15d80*/  ISETP.GE.AND P6, PT, R8, R211.reuse, PT ;  /* 0x000000d30800720c */ /* 0x080fe20003fc6270 */
[----:B------:R-:W2:Y:S01]  /*15d90*/  LDSM.16.M88.4 R4, [R197+0x1800] ;  /* 0x00180000c504783b */ /* 0x000ea20000000200 */
[----:B------:R-:W-:Y:S01]  /*15da0*/  ISETP.GE.AND P2, PT, R2, R211, PT ;  /* 0x000000d30200720c */ /* 0x000fe20003f46270 */
[----:B------:R-:W-:Y:S04]  /*15db0*/  DEPBAR.LE SB0, 0x0 ;  /* 0x000080000000791a */ /* 0x000fe80000000000 */
[----:B------:R-:W-:Y:S01]  /*15dc0*/  FSEL R171, R9, -INF , !P0 ;  /* 0xff80000009ab7808 */ /* 0x000fe20004000000 */
[C---:B------:R-:W-:Y:S01]  /*15dd0*/  IMAD.IADD R10, R209.reuse, 0x1, -R8 ;  /* 0x00000001d10a7824 */ /* 0x040fe200078e0a08 */
[----:B------:R-:W-:Y:S01]  /*15de0*/  ISETP.GE.OR P3, PT, R8, R216, !P3 ;  /* 0x000000d80800720c */ /* 0x000fe20005f66670 */
[----:B------:R-:W-:Y:S01]  /*15df0*/  BAR.SYNC.DEFER_BLOCKING 0x0 ;  /* 0x0000000000007b1d */ /* 0x000fe20000010000 */
[C---:B------:R-:W-:Y:S01]  /*15e00*/  ISETP.GE.AND P1, PT, R2.reuse, R208, PT ;  /* 0x000000d00200720c */ /* 0x040fe20003f26270 */
[----:B------:R-:W-:Y:S01]  /*15e10*/  IMAD.IADD R9, R209, 0x1, -R2 ;  /* 0x00000001d1097824 */ /* 0x000fe200078e0a02 */
[----:B------:R-:W-:Y:S02]  /*15e20*/  ISETP.GE.AND P0, PT, R2, R207, PT ;  /* 0x000000cf0200720c */ /* 0x000fe40003f06270 */
[----:B------:R-:W-:Y:S02]  /*15e30*/  FSEL R30, R15, -INF , !P4 ;  /* 0xff8000000f1e7808 */ /* 0x000fe40006000000 */
[C---:B------:R-:W-:Y:S02]  /*15e40*/  ISETP.GE.OR P4, PT, R8.reuse, R215, !P5 ;  /* 0x000000d70800720c */ /* 0x040fe40006f86670 */
[-C--:B------:R-:W-:Y:S01]  /*15e50*/  ISETP.GE.OR P6, PT, R8, R217.reuse, !P6 ;  /* 0x000000d90800720c */ /* 0x080fe200077c6670 */
[----:B------:R-:W-:Y:S01]  /*15e60*/  IMAD.IADD R8, R214, 0x1, -R8 ;  /* 0x00000001d6087824 */ /* 0x000fe200078e0a08 */
[----:B------:R-:W-:Y:S02]  /*15e70*/  P2R R19, PR, RZ, 0x8 ;  /* 0x00000008ff137803 */ /* 0x000fe40000000000 */
[C---:B------:R-:W-:Y:S02]  /*15e80*/  ISETP.GE.OR P5, PT, R2.reuse, R217, !P2 ;  /* 0x000000d90200720c */ /* 0x040fe400057a6670 */
[C---:B------:R-:W-:Y:S02]  /*15e90*/  ISETP.GE.OR P3, PT, R2.reuse, R216, !P1 ;  /* 0x000000d80200720c */ /* 0x040fe40004f66670 */
[----:B------:R-:W-:Y:S01]  /*15ea0*/  ISETP.GE.OR P2, PT, R2, R215, !P0 ;  /* 0x000000d70200720c */ /* 0x000fe20004746670 */
[----:B------:R-:W-:Y:S01]  /*15eb0*/  IMAD.IADD R2, R214, 0x1, -R2 ;  /* 0x00000001d6027824 */ /* 0x000fe200078e0a02 */
[----:B------:R-:W-:Y:S02]  /*15ec0*/  IABS R11, R10 ;  /* 0x0000000a000b7213 */ /* 0x000fe40000000000 */
[----:B------:R-:W-:Y:S02]  /*15ed0*/  IABS R8, R8 ;  /* 0x0000000800087213 */ /* 0x000fe40000000000 */
[----:B------:R-:W-:Y:S01]  /*15ee0*/  IABS R10, R2 ;  /* 0x00000002000a7213 */ /* 0x000fe20000000000 */
[----:B------:R-:W4:Y:S01]  /*15ef0*/  MUFU.TANH R15, R43 ;  /* 0x0000002b000f7308 */ /* 0x000f220000002400 */
[----:B------:R-:W-:Y:S01]  /*15f00*/  I2FP.F32.S32 R8, R8 ;  /* 0x0000000800087245 */ /* 0x000fe20000201400 */
[----:B------:R-:W-:Y:S01]  /*15f10*/  IMAD.MOV.U32 R2, RZ, RZ, R11 ;  /* 0x000000ffff027224 */ /* 0x000fe200078e000b */
[----:B------:R-:W-:Y:S02]  /*15f20*/  IABS R9, R9 ;  /* 0x0000000900097213 */ /* 0x000fe40000000000 */
[----:B------:R-:W-:Y:S01]  /*15f30*/  I2FP.F32.S32 R10, R10 ;  /* 0x0000000a000a7245 */ /* 0x000fe20000201400 */
[----:B---3--:R-:W-:Y:S01]  /*15f40*/  FFMA.FTZ R16, R8, -UR19, R16 ;  /* 0x8000001308107c23 */ /* 0x008fe20008010010 */
[----:B------:R-:W-:Y:S01]  /*15f50*/  I2FP.F32.S32 R2, R2 ;  /* 0x0000000200027245 */ /* 0x000fe20000201400 */
[-C--:B--2---:R-:W-:Y:S02]  /*15f60*/  HMMA.16816.F32 R52, R184, R4.reuse, R52 ;  /* 0x00000004b834723c */ /* 0x084fe40000001834 */
[----:B------:R-:W2:Y:S03]  /*15f70*/  MUFU.TANH R17, R41 ;  /* 0x0000002900117308 */ /* 0x000ea60000002400 */
[----:B------:R-:W-:Y:S01]  /*15f80*/  I2FP.F32.S32 R9, R9 ;  /* 0x0000000900097245 */ /* 0x000fe20000201400 */
[----:B------:R-:W-:Y:S01]  /*15f90*/  VIADD R8, R0, 0x28 ;  /* 0x0000002800087836 */ /* 0x000fe20000000000 */
[----:B------:R-:W-:Y:S01]  /*15fa0*/  FSEL R177, R16, -INF , !P4 ;  /* 0xff80000010b17808 */ /* 0x000fe20006000000 */
[----:B-1----:R-:W-:Y:S01]  /*15fb0*/  FFMA.FTZ R18, R2, -UR19, R18 ;  /* 0x8000001302127c23 */ /* 0x002fe20008010012 */
[----:B------:R-:W-:Y:S03]  /*15fc0*/  ISETP.NE.AND P4, PT, R225, RZ, PT ;  /* 0x000000ffe100720c */ /* 0x000fe60003f85270 */
[----:B------:R-:W1:Y:S01]  /*15fd0*/  MUFU.TANH R44, R44 ;  /* 0x0000002c002c7308 */ /* 0x000e620000002400 */
[----:B------:R-:W-:Y:S01]  /*15fe0*/  ISETP.GE.AND P1, PT, R8, R208, PT ;  /* 0x000000d00800720c */ /* 0x000fe20003f26270 */
[----:B----4-:R-:W-:Y:S01]  /*15ff0*/  FFMA.FTZ R15, R10, -UR19, R15 ;  /* 0x800000130a0f7c23 */ /* 0x010fe2000801000f */
[----:B------:R-:W-:Y:S01]  /*16000*/  VIADD R2, R0, 0x29 ;  /* 0x0000002900027836 */ /* 0x000fe20000000000 */
[C---:B------:R-:W-:Y:S04]  /*16010*/  HMMA.16816.F32 R56, R144.reuse, R4, R56 ;  /* 0x000000049038723c */ /* 0x040fe80000001838 */
[----:B------:R-:W-:Y:S01]  /*16020*/  ISETP.GE.OR P1, PT, R8, R216, !P1 ;  /* 0x000000d80800720c */ /* 0x000fe20004f26670 */
[----:B------:R-:W-:Y:S01]  /*16030*/  IMAD.IADD R10, R209, 0x1, -R8 ;  /* 0x00000001d10a7824 */ /* 0x000fe200078e0a08 */
[C---:B------:R-:W-:Y:S01]  /*16040*/  ISETP.GE.AND P0, PT, R2.reuse, R208, PT ;  /* 0x000000d00200720c */ /* 0x040fe20003f06270 */
[----:B--2---:R-:W-:Y:S01]  /*16050*/  FFMA.FTZ R17, R9, -UR19, R17 ;  /* 0x8000001309117c23 */ /* 0x004fe20008010011 */
[----:B------:R-:W-:Y:S01]  /*16060*/  FSEL R183, R15, -INF , !P2 ;  /* 0xff8000000fb77808 */ /* 0x000fe20005000000 */
[----:B------:R-:W2:Y:S01]  /*16070*/  MUFU.TANH R45, R45 ;  /* 0x0000002d002d7308 */ /* 0x000ea20000002400 */
[----:B------:R-:W-:Y:S01]  /*16080*/  ISETP.GE.OR P0, PT, R2, R216, !P0 ;  /* 0x000000d80200720c */ /* 0x000fe20004706670 */
[----:B------:R-:W-:Y:S01]  /*16090*/  IMAD.IADD R9, R209, 0x1, -R2 ;  /* 0x00000001d1097824 */ /* 0x000fe200078e0a02 */
[----:B------:R-:W-:Y:S01]  /*160a0*/  IABS R13, R10 ;  /* 0x0000000a000d7213 */ /* 0x000fe20000000000 */
[C---:B------:R-:W-:Y:S01]  /*160b0*/  IMAD.IADD R12, R214.reuse, 0x1, -R8 ;  /* 0x00000001d60c7824 */ /* 0x040fe200078e0a08 */
[----:B------:R-:W-:Y:S01]  /*160c0*/  FSEL R173, R17, -INF , !P3 ;  /* 0xff80000011ad7808 */ /* 0x000fe20005800000 */
[----:B------:R-:W-:Y:S01]  /*160d0*/  IMAD.IADD R14, R214, 0x1, -R2 ;  /* 0x00000001d60e7824 */ /* 0x000fe200078e0a02 */
[----:B------:R-:W-:Y:S03]  /*160e0*/  IABS R11, R9 ;  /* 0x00000009000b7213 */ /* 0x000fe60000000000 */
[----:B------:R-:W-:Y:S01]  /*160f0*/  MUFU.TANH R20, R20 ;  /* 0x0000001400147308 */ /* 0x000fe20000002400 */
[----:B------:R-:W-:Y:S01]  /*16100*/  IABS R9, R12 ;  /* 0x0000000c00097213 */ /* 0x000fe20000000000 */
[----:B------:R-:W-:Y:S01]  /*16110*/  FMUL.FTZ R52, R52, UR10 ;  /* 0x0000000a34347c20 */ /* 0x000fe20008410000 */
[----:B------:R-:W-:Y:S01]  /*16120*/  I2FP.F32.S32 R13, R13 ;  /* 0x0000000d000d7245 */ /* 0x000fe20000201400 */
[----:B------:R-:W-:Y:S01]  /*16130*/  VIADD R5, R0, 0x30 ;  /* 0x0000003000057836 */ /* 0x000fe20000000000 */
[----:B------:R-:W-:Y:S01]  /*16140*/  I2FP.F32.S32 R12, R11 ;  /* 0x0000000b000c7245 */ /* 0x000fe20000201400 */
[-C--:B------:R-:W-:Y:S04]  /*16150*/  HMMA.16816.F32 R60, R144, R6.reuse, R60 ;  /* 0x00000006903c723c */ /* 0x080fe8000000183c */
[----:B------:R-:W3:Y:S01]  /*16160*/  MUFU.TANH R46, R46 ;  /* 0x0000002e002e7308 */ /* 0x000ee20000002400 */
[----:B------:R-:W-:Y:S01]  /*16170*/  I2FP.F32.S32 R11, R9 ;  /* 0x00000009000b7245 */ /* 0x000fe20000201400 */
[----:B-1----:R-:W-:Y:S01]  /*16180*/  FFMA.FTZ R9, R13, -UR19, R44 ;  /* 0x800000130d097c23 */ /* 0x002fe2000801002c */
[----:B------:R-:W-:Y:S01]  /*16190*/  FSEL R44, R22, -INF , !P6 ;  /* 0xff800000162c7808 */ /* 0x000fe20007000000 */
[----:B--2---:R-:W-:Y:S01]  /*161a0*/  FFMA.FTZ R4, R12, -UR19, R45 ;  /* 0x800000130c047c23 */ /* 0x004fe2000801002d */
[----:B------:R-:W-:Y:S02]  /*161b0*/  ISETP.NE.AND P6, PT, R19, RZ, PT ;  /* 0x000000ff1300720c */ /* 0x000fe40003fc5270 */
[----:B------:R-:W-:Y:S01]  /*161c0*/  FMUL.FTZ R13, R53, UR10 ;  /* 0x0000000a350d7c20 */ /* 0x000fe20008410000 */
[----:B------:R-:W-:Y:S02]  /*161d0*/  ISETP.GE.AND P3, PT, R2, R212, PT ;  /* 0x000000d40200720c */ /* 0x000fe40003f66270 */
[----:B------:R-:W-:Y:S01]  /*161e0*/  MUFU.TANH R17, R51 ;  /* 0x0000003300117308 */ /* 0x000fe20000002400 */
[----:B------:R-:W-:Y:S01]  /*161f0*/  FSEL R170, R18, -INF , !P6 ;  /* 0xff80000012aa7808 */ /* 0x000fe20007000000 */
[----:B------:R-:W-:Y:S04]  /*16200*/  HMMA.16816.F32 R64, R184, R6, R64 ;  /* 0x00000006b840723c */ /* 0x000fe80000001840 */
[----:B------:R-:W-:Y:S01]  /*16210*/  IABS R10, R14 ;  /* 0x0000000e000a7213 */ /* 0x000fe20000000000 */
[----:B------:R-:W-:Y:S01]  /*16220*/  FMUL.FTZ R56, R56, UR10 ;  /* 0x0000000a38387c20 */ /* 0x000fe20008410000 */
[C---:B------:R-:W-:Y:S01]  /*16230*/  ISETP.GE.AND P6, PT, R8.reuse, R212, PT ;  /* 0x000000d40800720c */ /* 0x040fe20003fc6270 */
[----:B---3--:R-:W-:Y:S01]  /*16240*/  FFMA.FTZ R46, R11, -UR19, R46 ;  /* 0x800000130b2e7c23 */ /* 0x008fe2000801002e */
[----:B------:R-:W-:Y:S01]  /*16250*/  FSEL R174, R9, -INF , !P1 ;  /* 0xff80000009ae7808 */ /* 0x000fe20004800000 */
[----:B------:R-:W-:Y:S01]  /*16260*/  MUFU.TANH R16, R52 ;  /* 0x0000003400107308 */ /* 0x000fe20000002400 */
[----:B------:R-:W-:Y:S01]  /*16270*/  ISETP.GE.OR P1, PT, R8, R218, !P6 ;  /* 0x000000da0800720c */ /* 0x000fe20007726670 */
[----:B------:R-:W-:Y:S01]  /*16280*/  IMAD.IADD R9, R210, 0x1, -R2 ;  /* 0x00000001d2097824 */ /* 0x000fe200078e0a02 */
[----:B------:R-:W-:Y:S01]  /*16290*/  I2FP.F32.S32 R10, R10 ;  /* 0x0000000a000a7245 */ /* 0x000fe20000201400 */
[----:B------:R-:W-:Y:S01]  /*162a0*/  FMUL.FTZ R55, R55, UR10 ;  /* 0x0000000a37377c20 */ /* 0x000fe20008410000 */
[----:B------:R-:W-:Y:S01]  /*162b0*/  ISETP.GE.AND P6, PT, R8, R207, PT ;  /* 0x000000cf0800720c */ /* 0x000fe20003fc6270 */
[----:B------:R-:W-:Y:S01]  /*162c0*/  FMUL.FTZ R14, R54, UR10 ;  /* 0x0000000a360e7c20 */ /* 0x000fe20008410000 */
[----:B------:R-:W-:Y:S01]  /*162d0*/  FSEL R175, R4, -INF , !P0 ;  /* 0xff80000004af7808 */ /* 0x000fe20004000000 */
[----:B------:R-:W-:Y:S01]  /*162e0*/  FFMA.FTZ R154, R10, -UR19, R20 ;  /* 0x800000130a9a7c23 */ /* 0x000fe20008010014 */
[----:B------:R-:W-:Y:S01]  /*162f0*/  ISETP.GE.OR P6, PT, R8, R215, !P6 ;  /* 0x000000d70800720c */ /* 0x000fe200077c6670 */
[----:B------:R-:W1:Y:S01]  /*16300*/  MUFU.TANH R20, R48 ;  /* 0x0000003000147308 */ /* 0x000e620000002400 */
[----:B------:R-:W-:Y:S01]  /*16310*/  ISETP.GE.AND P2, PT, R2, R211, PT ;  /* 0x000000d30200720c */ /* 0x000fe20003f46270 */
[----:B------:R-:W-:Y:S01]  /*16320*/  IMAD.IADD R4, R210, 0x1, -R8 ;  /* 0x00000001d2047824 */ /* 0x000fe200078e0a08 */
[C---:B------:R-:W-:Y:S01]  /*16330*/  ISETP.GE.AND P0, PT, R2.reuse, R207, PT ;  /* 0x000000cf0200720c */ /* 0x040fe20003f06270 */
[----:B------:R-:W-:Y:S01]  /*16340*/  FMUL.FTZ R57, R57, UR10 ;  /* 0x0000000a39397c20 */ /* 0x000fe20008410000 */
[----:B------:R-:W-:Y:S01]  /*16350*/  P2R R28, PR, RZ, 0x40 ;  /* 0x00000040ff1c7803 */ /* 0x000fe20000000000 */
[----:B------:R-:W-:Y:S01]  /*16360*/  FMUL.FTZ R25, R67, UR10 ;  /* 0x0000000a43197c20 */ /* 0x000fe20008410000 */
[C---:B------:R-:W-:Y:S03]  /*16370*/  ISETP.GE.OR P3, PT, R2.reuse, R218, !P3 ;  /* 0x000000da0200720c */ /* 0x040fe60005f66670 */
[----:B------:R-:W2:Y:S01]  /*16380*/  MUFU.TANH R18, R50 ;  /* 0x0000003200127308 */ /* 0x000ea20000002400 */
[----:B------:R-:W-:Y:S01]  /*16390*/  ISETP.GE.OR P6, PT, R2, R217, !P2 ;  /* 0x000000d90200720c */ /* 0x000fe200057c6670 */
[----:B------:R-:W-:Y:S01]  /*163a0*/  FMUL.FTZ R24, R66, UR10 ;  /* 0x0000000a42187c20 */ /* 0x000fe20008410000 */
[----:B------:R-:W-:Y:S01]  /*163b0*/  ISETP.GE.OR P0, PT, R2, R215, !P0 ;  /* 0x000000d70200720c */ /* 0x000fe20004706670 */
[----:B------:R-:W-:Y:S01]  /*163c0*/  IMAD.IADD R2, R213, 0x1, -R2 ;  /* 0x00000001d5027824 */ /* 0x000fe200078e0a02 */
[----:B------:R-:W-:Y:S01]  /*163d0*/  IABS R10, R4 ;  /* 0x00000004000a7213 */ /* 0x000fe20000000000 */
[----:B------:R-:W-:Y:S01]  /*163e0*/  IMAD.IADD R4, R210, 0x1, -R5 ;  /* 0x00000001d2047824 */ /* 0x000fe200078e0a05 */
[----:B------:R-:W-:Y:S03]  /*163f0*/  FSEL R53, R21, -INF , !P5 ;  /* 0xff80000015357808 */ /* 0x000fe60006800000 */
[----:B------:R-:W3:Y:S01]  /*16400*/  MUFU.TANH R19, R49 ;  /* 0x0000003100137308 */ /* 0x000ee20000002400 */
[----:B------:R-:W-:Y:S01]  /*16410*/  IABS R11, R2 ;  /* 0x00000002000b7213 */ /* 0x000fe20000000000 */
[----:B------:R-:W-:Y:S01]  /*16420*/  FMUL.FTZ R22, R64, UR10 ;  /* 0x0000000a40167c20 */ /* 0x000fe20008410000 */
[C---:B------:R-:W-:Y:S01]  /*16430*/  ISETP.GE.AND P5, PT, R8.reuse, R211, PT ;  /* 0x000000d30800720c */ /* 0x040fe20003fa6270 */
[----:B------:R-:W-:Y:S01]  /*16440*/  FMUL.FTZ R23, R65, UR10 ;  /* 0x0000000a41177c20 */ /* 0x000fe20008410000 */
[----:B------:R-:W-:Y:S01]  /*16450*/  I2FP.F32.S32 R2, R10 ;  /* 0x0000000a00027245 */ /* 0x000fe20000201400 */
[----:B------:R-:W-:Y:S01]  /*16460*/  IMAD.MOV.U32 R10, RZ, RZ, R11 ;  /* 0x000000ffff0a7224 */ /* 0x000fe200078e000b */
[----:B------:R-:W-:Y:S01]  /*16470*/  ISETP.GE.OR P5, PT, R8, R217, !P5 ;  /* 0x000000d90800720c */ /* 0x000fe20006fa6670 */
[----:B------:R-:W-:Y:S01]  /*16480*/  IMAD.IADD R8, R213, 0x1, -R8 ;  /* 0x00000001d5087824 */ /* 0x000fe200078e0a08 */
[----:B------:R-:W-:Y:S01]  /*16490*/  IABS R9, R9 ;  /* 0x0000000900097213 */ /* 0x000fe20000000000 */
[----:B-1----:R-:W-:Y:S01]  /*164a0*/  FFMA.FTZ R20, R2, -UR19, R20 ;  /* 0x8000001302147c23 */ /* 0x002fe20008010014 */
[----:B------:R-:W-:Y:S01]  /*164b0*/  IABS R2, R4 ;  /* 0x0000000400027213 */ /* 0x000fe20000000000 */
[----:B------:R-:W1:Y:S01]  /*164c0*/  MUFU.TANH R56, R56 ;  /* 0x0000003800387308 */ /* 0x000e620000002400 */
[----:B------:R-:W-:Y:S01]  /*164d0*/  I2FP.F32.S32 R4, R10 ;  /* 0x0000000a00047245 */ /* 0x000fe20000201400 */
[----:B------:R-:W-:Y:S01]  /*164e0*/  FMUL.FTZ R58, R58, UR10 ;  /* 0x0000000a3a3a7c20 */ /* 0x000fe20008410000 */
[----:B------:R-:W-:Y:S01]  /*164f0*/  IABS R8, R8 ;  /* 0x0000000800087213 */ /* 0x000fe20000000000 */
[----:B------:R-:W-:Y:S01]  /*16500*/  FMUL.FTZ R59, R59, UR10 ;  /* 0x0000000a3b3b7c20 */ /* 0x000fe20008410000 */
[----:B------:R-:W-:Y:S01]  /*16510*/  I2FP.F32.S32 R2, R2 ;  /* 0x0000000200027245 */ /* 0x000fe20000201400 */
[----:B------:R-:W-:Y:S01]  /*16520*/  FFMA.FTZ R17, R4, -UR19, R17 ;  /* 0x8000001304117c23 */ /* 0x000fe20008010011 */
[----:B------:R-:W-:Y:S01]  /*16530*/  I2FP.F32.S32 R8, R8 ;  /* 0x0000000800087245 */ /* 0x000fe20000201400 */
[----:B------:R-:W-:Y:S01]  /*16540*/  VIADD R4, R0, 0x31 ;  /* 0x0000003100047836 */ /* 0x000fe20000000000 */
[----:B------:R-:W-:Y:S01]  /*16550*/  I2FP.F32.S32 R9, R9 ;  /* 0x0000000900097245 */ /* 0x000fe20000201400 */
[----:B------:R-:W-:Y:S01]  /*16560*/  FFMA.FTZ R16, R2, -UR19, R16 ;  /* 0x8000001302107c23 */ /* 0x000fe20008010010 */
[----:B------:R-:W-:Y:S01]  /*16570*/  FSEL R64, R20, -INF , !P1 ;  /* 0xff80000014407808 */ /* 0x000fe20004800000 */
[----:B------:R-:W-:Y:S01]  /*16580*/  IMAD.IADD R6, R210, 0x1, -R4 ;  /* 0x00000001d2067824 */ /* 0x000fe200078e0a04 */
[----:B------:R-:W-:Y:S01]  /*16590*/  ISETP.GE.AND P1, PT, R5, R212, PT ;  /* 0x000000d40500720c */ /* 0x000fe20003f26270 */
[----:B--2---:R-:W-:Y:S01]  /*165a0*/  FFMA.FTZ R18, R8, -UR19, R18 ;  /* 0x8000001308127c23 */ /* 0x004fe20008010012 */
[----:B------:R-:W-:Y:S01]  /*165b0*/  P2R R27, PR, RZ, 0x1 ;  /* 0x00000001ff1b7803 */ /* 0x000fe20000000000 */
[C---:B------:R-:W-:Y:S01]  /*165c0*/  IMAD.IADD R2, R213.reuse, 0x1, -R5 ;  /* 0x00000001d5027824 */ /* 0x040fe200078e0a05 */
[----:B------:R-:W-:Y:S01]  /*165d0*/  IABS R7, R6 ;  /* 0x0000000600077213 */ /* 0x000fe20000000000 */
[----:B------:R-:W-:Y:S01]  /*165e0*/  IMAD.IADD R8, R213, 0x1, -R4 ;  /* 0x00000001d5087824 */ /* 0x000fe200078e0a04 */
[----:B------:R-:W-:Y:S01]  /*165f0*/  ISETP.GE.AND P0, PT, R4, R212, PT ;  /* 0x000000d40400720c */ /* 0x000fe20003f06270 */
[----:B---3--:R-:W-:Y:S01]  /*16600*/  FFMA.FTZ R19, R9, -UR19, R19 ;  /* 0x8000001309137c23 */ /* 0x008fe20008010013 */
[----:B------:R-:W-:Y:S01]  /*16610*/  IABS R6, R2 ;  /* 0x0000000200067213 */ /* 0x000fe20000000000 */
[----:B------:R-:W-:Y:S01]  /*16620*/  IMAD.IADD R9, R209, 0x1, -R5 ;  /* 0x00000001d1097824 */ /* 0x000fe200078e0a05 */
[----:B------:R-:W-:Y:S01]  /*16630*/  IABS R2, R8 ;  /* 0x0000000800027213 */ /* 0x000fe20000000000 */
[----:B------:R-:W2:Y:S01]  /*16640*/  MUFU.TANH R13, R13 ;  /* 0x0000000d000d7308 */ /* 0x000ea20000002400 */
[----:B------:R-:W-:Y:S01]  /*16650*/  I2FP.F32.S32 R7, R7 ;  /* 0x0000000700077245 */ /* 0x000fe20000201400 */
[----:B------:R-:W-:Y:S01]  /*16660*/  IMAD.MOV.U32 R8, RZ, RZ, R6 ;  /* 0x000000ffff087224 */ /* 0x000fe200078e0006 */
[----:B------:R-:W-:Y:S01]  /*16670*/  FSEL R65, R19, -INF , !P3 ;  /* 0xff80000013417808 */ /* 0x000fe20005800000 */
[----:B------:R-:W-:Y:S01]  /*16680*/  IMAD.MOV.U32 R6, RZ, RZ, R2 ;  /* 0x000000ffff067224 */ /* 0x000fe200078e0002 */
[----:B------:R-:W-:Y:S01]  /*16690*/  IABS R2, R9 ;  /* 0x0000000900027213 */ /* 0x000fe20000000000 */
[----:B------:R-:W-:Y:S01]  /*166a0*/  FMUL.FTZ R60, R60, UR10 ;  /* 0x0000000a3c3c7c20 */ /* 0x000fe20008410000 */
[----:B------:R-:W-:Y:S03]  /*166b0*/  I2FP.F32.S32 R8, R8 ;  /* 0x0000000800087245 */ /* 0x000fe60000201400 */
[----:B------:R-:W3:Y:S01]  /*166c0*/  MUFU.TANH R15, R55 ;  /* 0x00000037000f7308 */ /* 0x000ee20000002400 */
[----:B------:R-:W-:Y:S01]  /*166d0*/  I2FP.F32.S32 R2, R2 ;  /* 0x0000000200027245 */ /* 0x000fe20000201400 */
[----:B------:R-:W-:Y:S01]  /*166e0*/  FMUL.FTZ R61, R61, UR10 ;  /* 0x0000000a3d3d7c20 */ /* 0x000fe20008410000 */
[----:B------:R-:W-:Y:S01]  /*166f0*/  I2FP.F32.S32 R6, R6 ;  /* 0x0000000600067245 */ /* 0x000fe20000201400 */
[----:B------:R-:W-:Y:S01]  /*16700*/  FMUL.FTZ R62, R62, UR10 ;  /* 0x0000000a3e3e7c20 */ /* 0x000fe20008410000 */
[----:B------:R-:W-:Y:S01]  /*16710*/  PLOP3.LUT P3, PT, PT, PT, UP0, 0x80, 0x0 ;  /* 0x000000000000781c */ /* 0x000fe20003f6f008 */
[----:B-1----:R-:W-:Y:S01]  /*16720*/  FFMA.FTZ R56, R2, -UR19, R56 ;  /* 0x8000001302387c23 */ /* 0x002fe20008010038 */
[CC--:B------:R-:W-:Y:S01]  /*16730*/  ISETP.GE.OR P2, PT, R5.reuse, R218.reuse, !P1 ;  /* 0x000000da0500720c */ /* 0x0c0fe20004f46670 */
[----:B------:R-:W-:Y:S01]  /*16740*/  VIADD R2, R0, 0x38 ;  /* 0x0000003800027836 */ /* 0x000fe20000000000 */
[----:B------:R-:W-:Y:S01]  /*16750*/  ISETP.GE.OR P1, PT, R4, R218, !P0 ;  /* 0x000000da0400720c */ /* 0x000fe20004726670 */
[----:B------:R-:W-:Y:S01]  /*16760*/  VIADD R0, R0, 0x39 ;  /* 0x0000003900007836 */ /* 0x000fe20000000000 */
[-C--:B------:R-:W-:Y:S01]  /*16770*/  ISETP.GE.AND P0, PT, R5, R211.reuse, PT ;  /* 0x000000d30500720c */ /* 0x080fe20003f06270 */
[----:B------:R-:W1:Y:S01]  /*16780*/  MUFU.TANH R25, R25 ;  /* 0x0000001900197308 */ /* 0x000e620000002400 */
[----:B------:R-:W-:Y:S01]  /*16790*/  FSEL R164, R16, -INF , !P2 ;  /* 0xff80000010a47808 */ /* 0x000fe20005000000 */
[----:B--2---:R-:W-:Y:S01]  /*167a0*/  FFMA.FTZ R13, R7, -UR19, R13 ;  /* 0x80000013070d7c23 */ /* 0x004fe2000801000d */
[----:B------:R-:W-:Y:S01]  /*167b0*/  ISETP.GE.AND P2, PT, R4, R211, PT ;  /* 0x000000d30400720c */ /* 0x000fe20003f46270 */
[----:B------:R-:W-:Y:S01]  /*167c0*/  IMAD.IADD R7, R210, 0x1, -R2 ;  /* 0x00000001d2077824 */ /* 0x000fe200078e0a02 */
[----:B------:R-:W-:Y:S01]  /*167d0*/  FSEL R155, R18, -INF , !P5 ;  /* 0xff800000129b7808 */ /* 0x000fe20006800000 */
[----:B------:R-:W-:Y:S01]  /*167e0*/  IMAD.IADD R12, R213, 0x1, -R0 ;  /* 0x00000001d50c7824 */ /* 0x000fe200078e0a00 */
[----:B------:R-:W-:Y:S03]  /*167f0*/  FSEL R166, R13, -INF , !P1 ;  /* 0xff8000000da67808 */ /* 0x000fe60004800000 */
[----:B------:R-:W2:Y:S01]  /*16800*/  MUFU.TANH R14, R14 ;  /* 0x0000000e000e7308 */ /* 0x000ea20000002400 */
[----:B------:R-:W-:Y:S01]  /*16810*/  IABS R9, R7 ;  /* 0x0000000700097213 */ /* 0x000fe20000000000 */
[----:B---3--:R-:W-:Y:S01]  /*16820*/  FFMA.FTZ R15, R6, -UR19, R15 ;  /* 0x80000013060f7c23 */ /* 0x008fe2000801000f */
[----:B------:R-:W-:Y:S01]  /*16830*/  IABS R7, R12 ;  /* 0x0000000c00077213 */ /* 0x000fe20000000000 */
[----:B------:R-:W-:Y:S01]  /*16840*/  IMAD.IADD R6, R209, 0x1, -R4 ;  /* 0x00000001d1067824 */ /* 0x000fe200078e0a04 */
[----:B------:R-:W-:Y:S01]  /*16850*/  ISETP.GE.OR P1, PT, R5, R217, !P0 ;  /* 0x000000d90500720c */ /* 0x000fe20004726670 */
[----:B------:R-:W-:Y:S01]  /*16860*/  IMAD.IADD R11, R213, 0x1, -R2 ;  /* 0x00000001d50b7824 */ /* 0x000fe200078e0a02 */
[----:B------:R-:W-:Y:S03]  /*16870*/  I2FP.F32.S32 R7, R7 ;  /* 0x0000000700077245 */ /* 0x000fe60000201400 */
[----:B------:R-:W3:Y:S01]  /*16880*/  MUFU.TANH R24, R24 ;  /* 0x0000001800187308 */ /* 0x000ee20000002400 */
[----:B------:R-:W-:Y:S01]  /*16890*/  IABS R10, R6 ;  /* 0x00000006000a7213 */ /* 0x000fe20000000000 */
[----:B------:R-:W-:Y:S01]  /*168a0*/  FMUL.FTZ R63, R63, UR10 ;  /* 0x0000000a3f3f7c20 */ /* 0x000fe20008410000 */
[----:B------:R-:W-:Y:S01]  /*168b0*/  IABS R6, R11 ;  /* 0x0000000b00067213 */ /* 0x000fe20000000000 */
[----:B-1----:R-:W-:Y:S01]  /*168c0*/  FFMA.FTZ R25, R7, -UR19, R25 ;  /* 0x8000001307197c23 */ /* 0x002fe20008010019 */
[----:B------:R-:W-:Y:S02]  /*168d0*/  FMNMX.FTZ R7, R78, R3, !PT ;  /* 0x000000034e077209 */ /* 0x000fe40007810000 */
[----:B------:R-:W-:Y:S03]  /*168e0*/  I2FP.F32.S32 R6, R6 ;  /* 0x0000000600067245 */ /* 0x000fe60000201400 */
[----:B------:R-:W1:Y:S01]  /*168f0*/  MUFU.TANH R26, R57 ;  /* 0x00000039001a7308 */ /* 0x000e620000002400 */
[----:B------:R-:W-:Y:S01]  /*16900*/  FMNMX.FTZ R7, R191, R7, !PT ;  /* 0x00000007bf077209 */ /* 0x000fe20007810000 */
[----:B--2---:R-:W-:Y:S01]  /*16910*/  FFMA.FTZ R14, R8, -UR19, R14 ;  /* 0x80000013080e7c23 */ /* 0x004fe2000801000e */
[----:B------:R-:W-:Y:S01]  /*16920*/  I2FP.F32.S32 R10, R10 ;  /* 0x0000000a000a7245 */ /* 0x000fe20000201400 */
[----:B------:R-:W-:Y:S01]  /*16930*/  IMAD.IADD R8, R210, 0x1, -R0 ;  /* 0x00000001d2087824 */ /* 0x000fe200078e0a00 */
[----:B------:R-:W-:Y:S02]  /*16940*/  FMNMX.FTZ R7, R79, R7, !PT ;  /* 0x000000074f077209 */ /* 0x000fe40007810000 */
[----:B------:R-:W-:Y:S03]  /*16950*/  I2FP.F32.S32 R9, R9 ;  /* 0x0000000900097245 */ /* 0x000fe60000201400 */
[----:B------:R-:W2:Y:S01]  /*16960*/  MUFU.TANH R22, R22 ;  /* 0x0000001600167308 */ /* 0x000ea20000002400 */
[----:B------:R-:W-:Y:S01]  /*16970*/  IABS R8, R8 ;  /* 0x0000000800087213 */ /* 0x000fe20000000000 */
[----:B---3--:R-:W-:Y:S01]  /*16980*/  FFMA.FTZ R24, R6, -UR19, R24 ;  /* 0x8000001306187c23 */ /* 0x008fe20008010018 */
[----:B------:R-:W-:Y:S02]  /*16990*/  FMNMX.FTZ R6, R188, R68, !PT ;  /* 0x00000044bc067209 */ /* 0x000fe40007810000 */
[----:B------:R-:W-:Y:S02]  /*169a0*/  I2FP.F32.S32 R8, R8 ;  /* 0x0000000800087245 */ /* 0x000fe40000201400 */
[----:B------:R-:W-:Y:S03]  /*169b0*/  FMNMX.FTZ R6, R220, R6, !PT ;  /* 0x00000006dc067209 */ /* 0x000fe60007810000 */
[----:B------:R-:W3:Y:S01]  /*169c0*/  MUFU.TANH R23, R23 ;  /* 0x0000001700177308 */ /* 0x000ee20000002400 */
[----:B------:R-:W-:Y:S01]  /*169d0*/  ISETP.GE.AND P5, PT, R2, R212, PT ;  /* 0x000000d40200720c */ /* 0x000fe20003fa6270 */
[----:B-1----:R-:W-:Y:S01]  /*169e0*/  FFMA.FTZ R26, R10, -UR19, R26 ;  /* 0x800000130a1a7c23 */ /* 0x002fe2000801001a */
[----:B------:R-:W-:Y:S02]  /*169f0*/  ISETP.GE.OR P0, PT, R4, R217, !P2 ;  /* 0x000000d90400720c */ /* 0x000fe40005706670 */
[----:B------:R-:W-:Y:S02]  /*16a00*/  FMNMX.FTZ R6, R176, R6, !PT ;  /* 0x00000006b0067209 */ /* 0x000fe40007810000 */
[----:B------:R-:W-:Y:S02]  /*16a10*/  FMNMX.FTZ R7, R70, R7, !PT ;  /* 0x0000000746077209 */ /* 0x000fe40007810000 */
[----:B------:R-:W-:Y:S01]  /*16a20*/  FSEL R156, R17, -INF , !P6 ;  /* 0xff800000119c7808 */ /* 0x000fe20007000000 */
[----:B--2---:R-:W-:Y:S01]  /*16a30*/  FFMA.FTZ R22, R9, -UR19, R22 ;  /* 0x8000001309167c23 */ /* 0x004fe20008010016 */
[----:B------:R-:W-:Y:S02]  /*16a40*/  P2R R21, PR, RZ, 0x20 ;  /* 0x00000020ff157803 */ /* 0x000fe40000000000 */
[----:B------:R-:W-:Y:S02]  /*16a50*/  FSEL R168, R15, -INF , !P0 ;  /* 0xff8000000fa87808 */ /* 0x000fe40004000000 */
[----:B------:R-:W-:Y:S02]  /*16a60*/  FSEL R167, R14, -INF , !P1 ;  /* 0xff8000000ea77808 */ /* 0x000fe40004800000 */
[----:B------:R-:W-:Y:S01]  /*16a70*/  ISETP.GE.AND P5, PT, R0, R212, PT ;  /* 0x000000d40000720c */ /* 0x000fe20003fa6270 */
[----:B---3--:R-:W-:Y:S01]  /*16a80*/  FFMA.FTZ R23, R8, -UR19, R23 ;  /* 0x8000001308177c23 */ /* 0x008fe20008010017 */
[----:B------:R-:W-:Y:S02]  /*16a90*/  ISETP.GE.AND P6, PT, R2, R211, PT ;  /* 0x000000d30200720c */ /* 0x000fe40003fc6270 */
[----:B------:R-:W-:Y:S02]  /*16aa0*/  FMNMX.FTZ R20, R152, R6, !PT ;  /* 0x0000000698147209 */ /* 0x000fe40007810000 */
[----:B------:R-:W-:Y:S01]  /*16ab0*/  FMNMX.FTZ R15, R179, R7, !PT ;  /* 0x00000007b30f7209 */ /* 0x000fe20007810000 */
[----:B------:R-:W-:Y:S08]  /*16ac0*/  @P3 BRA `(.L_x_2550) ;  /* 0xffffffd000283947 */ /* 0x000ff0000383ffff */
.L_x_2549:
[----:B-1----:R-:W1:Y:S01]  /*16ad0*/  MUFU.TANH R9, R60 ;  /* 0x0000003c00097308 */ /* 0x002e620000002400 */
[----:B------:R-:W-:Y:S01]  /*16ae0*/  FMNMX.FTZ R6, R148, R20, !PT ;  /* 0x0000001494067209 */ /* 0x000fe20007810000 */
[----:B------:R-:W-:Y:S01]  /*16af0*/  LDSM.16.MT88.4 R40, [R196+0x6000] ;  /* 0x00600000c428783b */ /* 0x000fe20000004200 */
[----:B------:R-:W-:Y:S01]  /*16b00*/  FMNMX.FTZ R7, R178, R15, !PT ;  /* 0x0000000fb2077209 */ /* 0x000fe20007810000 */
[----:B------:R-:W-:Y:S01]  /*16b10*/  UISETP.GT.AND UP0, UPT, UR11, UR12, UPT ;  /* 0x0000000c0b00728c */ /* 0x000fe2000bf04270 */
[----:B------:R-:W-:Y:S01]  /*16b20*/  FMNMX.FTZ R6, R69, R6, !PT ;  /* 0x0000000645067209 */ /* 0x000fe20007810000 */
[----:B------:R-:W-:Y:S01]  /*16b30*/  UMOV UR20, UR11 ;  /* 0x0000000b00147c82 */ /* 0x000fe20008000000 */
[----:B------:R-:W-:Y:S03]  /*16b40*/  FMNMX.FTZ R7, R32, R7, !PT ;  /* 0x0000000720077209 */ /* 0x000fe60007810000 */
[----:B------:R-:W-:Y:S01]  /*16b50*/  MUFU.TANH R14, R58 ;  /* 0x0000003a000e7308 */ /* 0x000fe20000002400 */
[----:B------:R-:W-:Y:S02]  /*16b60*/  FMNMX.FTZ R6, R30, R6, !PT ;  /* 0x000000061e067209 */ /* 0x000fe40007810000 */
[----:B------:R-:W-:Y:S02]  /*16b70*/  FMNMX.FTZ R7, R31, R7, !PT ;  /* 0x000000071f077209 */ /* 0x000fe40007810000 */
[----:B------:R-:W-:Y:S02]  /*16b80*/  FMNMX.FTZ R6, R29, R6, !PT ;  /* 0x000000061d067209 */ /* 0x000fe40007810000 */
[----:B------:R-:W-:Y:S03]  /*16b90*/  FMNMX.FTZ R7, R36, R7, !PT ;  /* 0x0000000724077209 */ /* 0x000fe60007810000 */
[----:B------:R-:W-:Y:S01]  /*16ba0*/  MUFU.TANH R12, R59 ;  /* 0x0000003b000c7308 */ /* 0x000fe20000002400 */
[----:B------:R-:W-:Y:S02]  /*16bb0*/  ISETP.NE.AND P0, PT, R21, RZ, PT ;  /* 0x000000ff1500720c */ /* 0x000fe40003f05270 */
[----:B------:R-:W-:Y:S02]  /*16bc0*/  FMNMX.FTZ R6, R44, R6, !PT ;  /* 0x000000062c067209 */ /* 0x000fe40007810000 */
[----:B------:R-:W-:Y:S02]  /*16bd0*/  FMNMX.FTZ R7, R171, R7, !PT ;  /* 0x00000007ab077209 */ /* 0x000fe40007810000 */
[----:B------:R-:W-:Y:S03]  /*16be0*/  ISETP.GE.OR P1, PT, R2, R218, !P0 ;  /* 0x000000da0200720c */ /* 0x000fe60004726670 */
[----:B------:R-:W-:Y:S01]  /*16bf0*/  MUFU.TANH R76, R63 ;  /* 0x0000003f004c7308 */ /* 0x000fe20000002400 */
[----:B------:R-:W-:Y:S02]  /*16c00*/  FMNMX.FTZ R6, R53, R6, !PT ;  /* 0x0000000635067209 */ /* 0x000fe40007810000 */
[----:B------:R-:W-:Y:S02]  /*16c10*/  FMNMX.FTZ R7, R64, R7, !PT ;  /* 0x0000000740077209 */ /* 0x000fe40007810000 */
[----:B------:R-:W-:Y:S02]  /*16c20*/  FSEL R161, R22, -INF , !P1 ;  /* 0xff80000016a17808 */ /* 0x000fe40004800000 */
[----:B------:R-:W-:Y:S02]  /*16c30*/  FMNMX.FTZ R6, R155, R6, !PT ;  /* 0x000000069b067209 */ /* 0x000fe40007810000 */
[----:B------:R-:W-:Y:S02]  /*16c40*/  ISETP.GE.OR P1, PT, R2, R217, !P6 ;  /* 0x000000d90200720c */ /* 0x000fe40007726670 */
[C---:B------:R-:W-:Y:S02]  /*16c50*/  ISETP.GE.OR P0, PT, R0.reuse, R218, !P5 ;  /* 0x000000da0000720c */ /* 0x040fe40006f06670 */
[----:B------:R-:W-:Y:S02]  /*16c60*/  FMNMX.FTZ R7, R65, R7, !PT ;  /* 0x0000000741077209 */ /* 0x000fe40007810000 */
[C---:B------:R-:W-:Y:S02]  /*16c70*/  ISETP.GE.AND P5, PT, R5.reuse, R208, PT ;  /* 0x000000d00500720c */ /* 0x040fe40003fa6270 */
[----:B------:R-:W-:Y:S02]  /*16c80*/  ISETP.GE.AND P2, PT, R0, R211, PT ;  /* 0x000000d30000720c */ /* 0x000fe40003f46270 */
[----:B------:R-:W-:Y:S02]  /*16c90*/  ISETP.GE.AND P3, PT, R5, R207, PT ;  /* 0x000000cf0500720c */ /* 0x000fe40003f66270 */
[----:B------:R-:W-:Y:S02]  /*16ca0*/  FMNMX.FTZ R6, R156, R6, !PT ;  /* 0x000000069c067209 */ /* 0x000fe40007810000 */
[----:B------:R-:W-:Y:S02]  /*16cb0*/  FSEL R163, R24, -INF , !P1 ;  /* 0xff80000018a37808 */ /* 0x000fe40004800000 */
[----:B------:R-:W-:Y:S02]  /*16cc0*/  FMNMX.FTZ R7, R164, R7, !PT ;  /* 0x00000007a4077209 */ /* 0x000fe40007810000 */
[----:B------:R-:W-:Y:S02]  /*16cd0*/  FSEL R162, R23, -INF , !P0 ;  /* 0xff80000017a27808 */ /* 0x000fe40004000000 */
[C---:B------:R-:W-:Y:S02]  /*16ce0*/  ISETP.GE.OR P1, PT, R5.reuse, R216, !P5 ;  /* 0x000000d80500720c */ /* 0x040fe40006f26670 */
[----:B------:R-:W-:Y:S02]  /*16cf0*/  ISETP.GE.OR P0, PT, R0, R217, !P2 ;  /* 0x000000d90000720c */ /* 0x000fe40005706670 */
[----:B------:R-:W-:Y:S02]  /*16d00*/  ISETP.GE.OR P5, PT, R5, R215, !P3 ;  /* 0x000000d70500720c */ /* 0x000fe40005fa6670 */
[----:B------:R-:W-:Y:S02]  /*16d10*/  IADD3 R8, R214, -R5, RZ ;  /* 0x80000005d6087210 */ /* 0x000fe40007ffe0ff */
[----:B------:R-:W-:Y:S02]  /*16d20*/  FMNMX.FTZ R5, R167, R6, !PT ;  /* 0x00000006a7057209 */ /* 0x000fe40007810000 */
[----:B------:R-:W-:Y:S02]  /*16d30*/  FMNMX.FTZ R7, R166, R7, !PT ;  /* 0x00000007a6077209 */ /* 0x000fe40007810000 */
        /* <DEDUP_REMOVED lines=8> */
[----:B------:R-:W-:Y:S02]  /*16dc0*/  IADD3 R6, R214, -R4, RZ ;  /* 0x80000004d6067210 */ /* 0x000fe40007ffe0ff */
[----:B------:R-:W-:Y:S02]  /*16dd0*/  FMNMX.FTZ R13, R162, R7, !PT ;  /* 0x00000007a20d7209 */ /* 0x000fe40007810000 */
[C---:B------:R-:W-:Y:S02]  /*16de0*/  IADD3 R4, R209.reuse, -R2, RZ ;  /* 0x80000002d1047210 */ /* 0x040fe40007ffe0ff */
[----:B------:R-:W-:Y:S01]  /*16df0*/  IADD3 R7, R209, -R0, RZ ;  /* 0x80000000d1077210 */ /* 0x000fe20007ffe0ff */
[----:B------:R-:W2:Y:S01]  /*16e00*/  SHFL.BFLY PT, R11, R13, 0x2, 0x1f ;  /* 0x0c401f000d0b7f89 */ /* 0x000ea200000e0000 */
[----:B------:R-:W-:Y:S02]  /*16e10*/  FMNMX.FTZ R15, R165, R5, !PT ;  /* 0x00000005a50f7209 */ /* 0x000fe40007810000 */
[----:B------:R-:W-:Y:S02]  /*16e20*/  IABS R5, R4 ;  /* 0x0000000400057213 */ /* 0x000fe40000000000 */
[----:B------:R-:W-:Y:S03]  /*16e30*/  IABS R4, R7 ;  /* 0x0000000700047213 */ /* 0x000fe60000000000 */
[----:B------:R-:W-:Y:S01]  /*16e40*/  SHFL.BFLY PT, R10, R15, 0x2, 0x1f ;  /* 0x0c401f000f0a7f89 */ /* 0x000fe200000e0000 */
[----:B------:R-:W-:Y:S02]  /*16e50*/  FMNMX.FTZ R7, R189, R74, !PT ;  /* 0x0000004abd077209 */ /* 0x000fe40007810000 */
[----:B------:R-:W-:Y:S02]  /*16e60*/  IABS R17, R6 ;  /* 0x0000000600117213 */ /* 0x000fe40000000000 */
[----:B------:R-:W-:Y:S02]  /*16e70*/  MOV R6, R5 ;  /* 0x0000000500067202 */ /* 0x000fe40000000f00 */
[----:B------:R-:W-:Y:S02]  /*16e80*/  FMNMX.FTZ R5, R223, R7, !PT ;  /* 0x00000007df057209 */ /* 0x000fe40007810000 */
[----:B------:R-:W-:Y:S02]  /*16e90*/  IABS R16, R8 ;  /* 0x0000000800107213 */ /* 0x000fe40000000000 */
[----:B------:R-:W3:Y:S01]  /*16ea0*/  MUFU.TANH R8, R61 ;  /* 0x0000003d00087308 */ /* 0x000ee20000002400 */
[----:B------:R-:W-:Y:S02]  /*16eb0*/  FMNMX.FTZ R5, R221, R5, !PT ;  /* 0x00000005dd057209 */ /* 0x000fe40007810000 */
[----:B------:R-:W-:Y:S02]  /*16ec0*/  I2FP.F32.S32 R7, R6 ;  /* 0x0000000600077245 */ /* 0x000fe40000201400 */
[----:B------:R-:W-:Y:S02]  /*16ed0*/  I2FP.F32.S32 R6, R4 ;  /* 0x0000000400067245 */ /* 0x000fe40000201400 */
[----:B------:R-:W-:Y:S02]  /*16ee0*/  FMNMX.FTZ R4, R222, R5, !PT ;  /* 0x00000005de047209 */ /* 0x000fe40007810000 */
[----:B------:R-:W-:Y:S02]  /*16ef0*/  ISETP.GE.AND P0, PT, R2, R208, PT ;  /* 0x000000d00200720c */ /* 0x000fe40003f06270 */
[----:B------:R-:W-:Y:S02]  /*16f00*/  FMNMX.FTZ R5, R150, R4, !PT ;  /* 0x0000000496057209 */ /* 0x000fe40007810000 */
[----:B------:R-:W-:Y:S02]  /*16f10*/  FMNMX.FTZ R4, R190, R75, !PT ;  /* 0x0000004bbe047209 */ /* 0x000fe40007810000 */
[----:B------:R-:W-:Y:S02]  /*16f20*/  FMNMX.FTZ R5, R149, R5, !PT ;  /* 0x0000000595057209 */ /* 0x000fe40007810000 */
[----:B------:R-:W-:Y:S01]  /*16f30*/  FMNMX.FTZ R4, R224, R4, !PT ;  /* 0x00000004e0047209 */ /* 0x000fe20007810000 */
[----:B-1----:R-:W-:Y:S01]  /*16f40*/  FFMA.FTZ R7, R7, -UR19, R9 ;  /* 0x8000001307077c23 */ /* 0x002fe20008010009 */
[----:B------:R-:W-:Y:S01]  /*16f50*/  ISETP.GE.OR P0, PT, R2, R216, !P0 ;  /* 0x000000d80200720c */ /* 0x000fe20004706670 */
[----:B---3--:R-:W-:Y:S01]  /*16f60*/  FFMA.FTZ R8, R6, -UR19, R8 ;  /* 0x8000001306087c23 */ /* 0x008fe20008010008 */
[----:B------:R-:W-:Y:S02]  /*16f70*/  FMNMX.FTZ R5, R151, R5, !PT ;  /* 0x0000000597057209 */ /* 0x000fe40007810000 */
[----:B------:R-:W-:Y:S02]  /*16f80*/  FMNMX.FTZ R6, R182, R4, !PT ;  /* 0x00000004b6067209 */ /* 0x000fe40007810000 */
[----:B------:R-:W-:Y:S02]  /*16f90*/  FSEL R159, R7, -INF , !P0 ;  /* 0xff800000079f7808 */ /* 0x000fe40004000000 */
[----:B------:R-:W-:Y:S02]  /*16fa0*/  FMNMX.FTZ R4, R169, R5, !PT ;  /* 0x00000005a9047209 */ /* 0x000fe40007810000 */
[----:B------:R-:W-:Y:S02]  /*16fb0*/  ISETP.GE.AND P0, PT, R2, R207, PT ;  /* 0x000000cf0200720c */ /* 0x000fe40003f06270 */
[----:B------:R-:W-:Y:S02]  /*16fc0*/  FMNMX.FTZ R5, R181, R6, !PT ;  /* 0x00000006b5057209 */ /* 0x000fe40007810000 */
[----:B------:R-:W-:Y:S02]  /*16fd0*/  FSEL R157, R26, -INF , !P2 ;  /* 0xff8000001a9d7808 */ /* 0x000fe40005000000 */
[----:B------:R-:W-:Y:S02]  /*16fe0*/  IADD3 R6, R214, -R2, RZ ;  /* 0x80000002d6067210 */ /* 0x000fe40007ffe0ff */
[----:B------:R-:W-:Y:S02]  /*16ff0*/  ISETP.GE.OR P2, PT, R2, R215, !P0 ;  /* 0x000000d70200720c */ /* 0x000fe40004746670 */
[----:B------:R-:W-:Y:S02]  /*17000*/  FMNMX.FTZ R2, R172, R5, !PT ;  /* 0x00000005ac027209 */ /* 0x000fe40007810000 */
[----:B------:R-:W-:Y:S02]  /*17010*/  FSEL R158, R56, -INF , !P1 ;  /* 0xff800000389e7808 */ /* 0x000fe40004800000 */
[----:B------:R-:W-:Y:S01]  /*17020*/  ISETP.GE.AND P1, PT, R0, R208, PT ;  /* 0x000000d00000720c */ /* 0x000fe20003f26270 */
[----:B------:R-:W-:Y:S01]  /*17030*/  LDSM.16.MT88.4 R56, [R194+0x6000] ;  /* 0x00600000c238783b */ /* 0x000fe20000004200 */
[----:B------:R-:W-:Y:S02]  /*17040*/  FMNMX.FTZ R2, R180, R2, !PT ;  /* 0x00000002b4027209 */ /* 0x000fe40007810000 */
[----:B------:R-:W-:Y:S02]  /*17050*/  ISETP.GE.OR P1, PT, R0, R216, !P1 ;  /* 0x000000d80000720c */ /* 0x000fe40004f26670 */
[----:B------:R-:W-:Y:S02]  /*17060*/  FMNMX.FTZ R2, R33, R2, !PT ;  /* 0x0000000221027209 */ /* 0x000fe40007810000 */
[----:B------:R-:W-:Y:S02]  /*17070*/  FSEL R160, R8, -INF , !P1 ;  /* 0xff80000008a07808 */ /* 0x000fe40004800000 */
[----:B------:R-:W-:Y:S02]  /*17080*/  FMNMX.FTZ R2, R34, R2, !PT ;  /* 0x0000000222027209 */ /* 0x000fe40007810000 */
[----:B------:R-:W-:Y:S02]  /*17090*/  IABS R8, R6 ;  /* 0x0000000600087213 */ /* 0x000fe40000000000 */
[----:B------:R-:W1:Y:S01]  /*170a0*/  MUFU.TANH R6, R62 ;  /* 0x0000003e00067308 */ /* 0x000e620000002400 */
[----:B------:R-:W-:Y:S02]  /*170b0*/  ISETP.NE.AND P1, PT, R28, RZ, PT ;  /* 0x000000ff1c00720c */ /* 0x000fe40003f25270 */
[----:B------:R-:W-:Y:S02]  /*170c0*/  FMNMX.FTZ R2, R177, R2, !PT ;  /* 0x00000002b1027209 */ /* 0x000fe40007810000 */
[----:B------:R-:W-:Y:S02]  /*170d0*/  I2FP.F32.S32 R16, R16 ;  /* 0x0000001000107245 */ /* 0x000fe40000201400 */
[----:B------:R-:W-:Y:S02]  /*170e0*/  FMNMX.FTZ R4, R170, R4, !PT ;  /* 0x00000004aa047209 */ /* 0x000fe40007810000 */
[----:B------:R-:W-:Y:S01]  /*170f0*/  ISETP.NE.AND P6, PT, R27, RZ, PT ;  /* 0x000000ff1b00720c */ /* 0x000fe20003fc5270 */
[----:B------:R-:W-:Y:S01]  /*17100*/  FFMA.FTZ R14, R16, -UR19, R14 ;  /* 0x80000013100e7c23 */ /* 0x000fe2000801000e */
[----:B------:R-:W-:Y:S01]  /*17110*/  FSEL R153, R46, -INF , !P1 ;  /* 0xff8000002e997808 */ /* 0x000fe20004800000 */
[----:B------:R-:W-:Y:S01]  /*17120*/  LDSM.16.MT88.4 R24, [R193+0x6000] ;  /* 0x00600000c118783b */ /* 0x000fe20000004200 */
[----:B------:R-:W-:Y:S02]  /*17130*/  FMNMX.FTZ R2, R183, R2, !PT ;  /* 0x00000002b7027209 */ /* 0x000fe40007810000 */
[----:B------:R-:W-:Y:S02]  /*17140*/  I2FP.F32.S32 R17, R17 ;  /* 0x0000001100117245 */ /* 0x000fe40000201400 */
[----:B------:R-:W-:Y:S02]  /*17150*/  IADD3 R5, R214, -R0, RZ ;  /* 0x80000000d6057210 */ /* 0x000fe40007ffe0ff */
[----:B------:R-:W-:Y:S01]  /*17160*/  FMNMX.FTZ R4, R173, R4, !PT ;  /* 0x00000004ad047209 */ /* 0x000fe20007810000 */
[----:B------:R-:W-:Y:S01]  /*17170*/  FFMA.FTZ R12, R17, -UR19, R12 ;  /* 0x80000013110c7c23 */ /* 0x000fe2000801000c */
[----:B------:R-:W-:Y:S02]  /*17180*/  FSEL R154, R154, -INF , !P6 ;  /* 0xff8000009a9a7808 */ /* 0x000fe40007000000 */
[----:B------:R-:W-:Y:S02]  /*17190*/  FMNMX.FTZ R2, R153, R2, !PT ;  /* 0x0000000299027209 */ /* 0x000fe40007810000 */
[----:B------:R-:W-:Y:S02]  /*171a0*/  I2FP.F32.S32 R8, R8 ;  /* 0x0000000800087245 */ /* 0x000fe40000201400 */
[----:B------:R-:W-:Y:S02]  /*171b0*/  IABS R5, R5 ;  /* 0x0000000500057213 */ /* 0x000fe40000000000 */
[----:B------:R-:W-:Y:S01]  /*171c0*/  ISETP.GE.AND P0, PT, R0, R207, PT ;  /* 0x000000cf0000720c */ /* 0x000fe20003f06270 */
[----:B-1----:R-:W-:Y:S01]  /*171d0*/  FFMA.FTZ R6, R8, -UR19, R6 ;  /* 0x8000001308067c23 */ /* 0x002fe20008010006 */
[----:B------:R-:W-:Y:S02]  /*171e0*/  FMNMX.FTZ R4, R174, R4, !PT ;  /* 0x00000004ae047209 */ /* 0x000fe40007810000 */
[----:B------:R-:W-:Y:S02]  /*171f0*/  FSEL R184, R14, -INF , !P5 ;  /* 0xff8000000eb87808 */ /* 0x000fe40006800000 */
[----:B------:R-:W-:Y:S02]  /*17200*/  FMNMX.FTZ R2, R154, R2, !PT ;  /* 0x000000029a027209 */ /* 0x000fe40007810000 */
[----:B--2---:R-:W-:Y:S02]  /*17210*/  FMNMX.FTZ R11, R13, R11, !PT ;  /* 0x0000000b0d0b7209 */ /* 0x004fe40007810000 */
[----:B------:R-:W-:Y:S02]  /*17220*/  I2FP.F32.S32 R5, R5 ;  /* 0x0000000500057245 */ /* 0x000fe40000201400 */
[----:B------:R-:W-:Y:S01]  /*17230*/  ISETP.GE.OR P0, PT, R0, R215, !P0 ;  /* 0x000000d70000720c */ /* 0x000fe20004706670 */
[----:B------:R-:W1:Y:S01]  /*17240*/  SHFL.BFLY PT, R73, R11, 0x1, 0x1f ;  /* 0x0c201f000b497f89 */ /* 0x000e6200000e0000 */
[----:B------:R-:W-:Y:S01]  /*17250*/  FMNMX.FTZ R4, R175, R4, !PT ;  /* 0x00000004af047209 */ /* 0x000fe20007810000 */
[----:B------:R-:W-:Y:S01]  /*17260*/  FFMA.FTZ R76, R5, -UR19, R76 ;  /* 0x80000013054c7c23 */ /* 0x000fe2000801004c */
[----:B------:R-:W-:Y:S02]  /*17270*/  FSEL R185, R12, -INF , !P3 ;  /* 0xff8000000cb97808 */ /* 0x000fe40005800000 */
[----:B------:R-:W-:Y:S02]  /*17280*/  FMNMX.FTZ R0, R184, R2, !PT ;  /* 0x00000002b8007209 */ /* 0x000fe40007810000 */
[----:B------:R-:W-:Y:S02]  /*17290*/  FMNMX.FTZ R4, R158, R4, !PT ;  /* 0x000000049e047209 */ /* 0x000fe40007810000 */
[----:B------:R-:W-:Y:S02]  /*172a0*/  FSEL R186, R6, -INF , !P2 ;  /* 0xff80000006ba7808 */ /* 0x000fe40005000000 */
[----:B------:R-:W-:Y:S02]  /*172b0*/  FMNMX.FTZ R0, R185, R0, !PT ;  /* 0x00000000b9007209 */ /* 0x000fe40007810000 */
[----:B------:R-:W-:Y:S02]  /*172c0*/  FMNMX.FTZ R4, R157, R4, !PT ;  /* 0x000000049d047209 */ /* 0x000fe40007810000 */
[----:B------:R-:W-:Y:S02]  /*172d0*/  FSEL R76, R76, -INF , !P0 ;  /* 0xff8000004c4c7808 */ /* 0x000fe40004000000 */
[----:B------:R-:W-:Y:S02]  /*172e0*/  FMNMX.FTZ R0, R186, R0, !PT ;  /* 0x00000000ba007209 */ /* 0x000fe40007810000 */
[----:B------:R-:W-:Y:S02]  /*172f0*/  FMNMX.FTZ R4, R159, R4, !PT ;  /* 0x000000049f047209 */ /* 0x000fe40007810000 */
[----:B------:R-:W-:Y:S02]  /*17300*/  FMNMX.FTZ R0, R76, R0, !PT ;  /* 0x000000004c007209 */ /* 0x000fe40007810000 */
[----:B------:R-:W-:Y:S02]  /*17310*/  FMNMX.FTZ R4, R160, R4, !PT ;  /* 0x00000004a0047209 */ /* 0x000fe40007810000 */
[----:B-1----:R-:W-:Y:S01]  /*17320*/  FMNMX.FTZ R73, R11, R73, !PT ;  /* 0x000000490b497209 */ /* 0x002fe20007810000 */
[----:B------:R-:W1:Y:S01]  /*17330*/  SHFL.BFLY PT, R2, R0, 0x2, 0x1f ;  /* 0x0c401f0000027f89 */ /* 0x000e6200000e0000 */
[----:B------:R-:W-:Y:S02]  /*17340*/  FMNMX.FTZ R10, R15, R10, !PT ;  /* 0x0000000a0f0a7209 */ /* 0x000fe40007810000 */
[C---:B------:R-:W-:Y:S05]  /*17350*/  FSETP.NEU.FTZ.AND P3, PT, R73.reuse, -INF , PT ;  /* 0xff8000004900780b */ /* 0x040fea0003f7d000 */
[----:B------:R-:W2:Y:S01]  /*17360*/  SHFL.BFLY PT, R7, R4, 0x2, 0x1f ;  /* 0x0c401f0004077f89 */ /* 0x000ea200000e0000 */
[----:B------:R-:W-:Y:S07]  /*17370*/  FMUL.FTZ R77, R73, UR4 ;  /* 0x00000004494d7c20 */ /* 0x000fee0008410000 */
[----:B------:R-:W3:Y:S01]  /*17380*/  SHFL.BFLY PT, R72, R10, 0x1, 0x1f ;  /* 0x0c201f000a487f89 */ /* 0x000ee200000e0000 */
[----:B------:R-:W-:Y:S05]  /*17390*/  FSEL R77, R77, RZ, P3 ;  /* 0x000000ff4d4d7208 */ /* 0x000fea0001800000 */
[--C-:B------:R-:W-:Y:S01]  /*173a0*/  FFMA.FTZ R5, R78, UR4, -R77.reuse ;  /* 0x000000044e057c23 */ /* 0x100fe2000801084d */
[--C-:B------:R-:W-:Y:S03]  /*173b0*/  FFMA.FTZ R6, R179, UR4, -R77.reuse ;  /* 0x00000004b3067c23 */ /* 0x100fe6000801084d */
[----:B------:R4:W-:Y:S01]  /*173c0*/  MUFU.EX2 R240, R5 ;  /* 0x0000000500f07308 */ /* 0x0009e20000000800 */
[----:B-1----:R-:W-:Y:S01]  /*173d0*/  FMNMX.FTZ R0, R0, R2, !PT ;  /* 0x0000000200007209 */ /* 0x002fe20007810000 */
[--C-:B------:R-:W-:Y:S08]  /*173e0*/  FFMA.FTZ R2, R79, UR4, -R77.reuse ;  /* 0x000000044f027c23 */ /* 0x100ff0000801084d */
[----:B------:R-:W-:Y:S01]  /*173f0*/  MUFU.EX2 R228, R6 ;  /* 0x0000000600e47308 */ /* 0x000fe20000000800 */
[----:B--2---:R-:W-:Y:S02]  /*17400*/  FMNMX.FTZ R4, R4, R7, !PT ;  /* 0x0000000704047209 */ /* 0x004fe40007810000 */
[----:B---3--:R-:W-:Y:S03]  /*17410*/  FMNMX.FTZ R72, R10, R72, !PT ;  /* 0x000000480a487209 */ /* 0x008fe60007810000 */
[----:B------:R-:W1:Y:S04]  /*17420*/  SHFL.BFLY PT, R71, R4, 0x1, 0x1f ;  /* 0x0c201f0004477f89 */ /* 0x000e6800000e0000 */
[----:B------:R2:W-:Y:S01]  /*17430*/  MUFU.EX2 R242, R2 ;  /* 0x0000000200f27308 */ /* 0x0005e20000000800 */
[C---:B------:R-:W-:Y:S01]  /*17440*/  FSETP.NEU.FTZ.AND P2, PT, R72.reuse, -INF , PT ;  /* 0xff8000004800780b */ /* 0x040fe20003f5d000 */
[----:B------:R-:W-:Y:S01]  /*17450*/  FMUL.FTZ R78, R72, UR4 ;  /* 0x00000004484e7c20 */ /* 0x000fe20008410000 */
[--C-:B----4-:R-:W-:Y:S04]  /*17460*/  FFMA.FTZ R5, R191, UR4, -R77.reuse ;  /* 0x00000004bf057c23 */ /* 0x110fe8000801084d */
[----:B------:R-:W-:Y:S03]  /*17470*/  FSEL R78, R78, RZ, P2 ;  /* 0x000000ff4e4e7208 */ /* 0x000fe60001000000 */
[----:B------:R-:W3:Y:S01]  /*17480*/  MUFU.EX2 R243, R5 ;  /* 0x0000000500f37308 */ /* 0x000ee20000000800 */
[----:B--2---:R-:W2:Y:S01]  /*17490*/  SHFL.BFLY PT, R2, R0, 0x1, 0x1f ;  /* 0x0c201f0000027f89 */ /* 0x004ea200000e0000 */
[----:B-1----:R-:W-:Y:S01]  /*174a0*/  FMNMX.FTZ R71, R4, R71, !PT ;  /* 0x0000004704477209 */ /* 0x002fe20007810000 */
[----:B------:R-:W-:Y:S01]  /*174b0*/  FFMA.FTZ R4, R70, UR4, -R77 ;  /* 0x0000000446047c23 */ /* 0x000fe2000801084d */
[----:B---3--:R-:W-:Y:S01]  /*174c0*/  F2FP.F16.F32.PACK_AB R144, R243, R240 ;  /* 0x000000f0f390723e */ /* 0x008fe200000000ff */
[--C-:B------:R-:W-:Y:S05]  /*174d0*/  FFMA.FTZ R5, R188, UR4, -R78.reuse ;  /* 0x00000004bc057c23 */ /* 0x100fea000801084e */
[----:B------:R-:W1:Y:S01]  /*174e0*/  MUFU.EX2 R241, R4 ;  /* 0x0000000400f17308 */ /* 0x000e620000000800 */
[C---:B------:R-:W-:Y:S01]  /*174f0*/  FMUL.FTZ R79, R71.reuse, UR4 ;  /* 0x00000004474f7c20 */ /* 0x040fe20008410000 */
[----:B------:R-:W-:Y:S04]  /*17500*/  FSETP.NEU.FTZ.AND P1, PT, R71, -INF , PT ;  /* 0xff8000004700780b */ /* 0x000fe80003f3d000 */
[----:B------:R-:W-:Y:S04]  /*17510*/  FSEL R79, R79, RZ, P1 ;  /* 0x000000ff4f4f7208 */ /* 0x000fe80000800000 */
[----:B------:R3:W-:Y:S01]  /*17520*/  MUFU.EX2 R237, R5 ;  /* 0x0000000500ed7308 */ /* 0x0007e20000000800 */
[----:B--2---:R-:W-:Y:S01]  /*17530*/  FMNMX.FTZ R70, R0, R2, !PT ;  /* 0x0000000200467209 */ /* 0x004fe20007810000 */
[--C-:B------:R-:W-:Y:S01]  /*17540*/  FFMA.FTZ R0, R223, UR4, -R79.reuse ;  /* 0x00000004df007c23 */ /* 0x100fe2000801084f */
[--C-:B------:R-:W-:Y:S01]  /*17550*/  FFMA.FTZ R2, R222, UR4, -R79.reuse ;  /* 0x00000004de027c23 */ /* 0x100fe2000801084f */
[----:B-1----:R-:W-:Y:S01]  /*17560*/  F2FP.F16.F32.PACK_AB R146, R241, R242 ;  /* 0x000000f2f192723e */ /* 0x002fe200000000ff */
[--C-:B------:R-:W-:Y:S05]  /*17570*/  FFMA.FTZ R4, R176, UR4, -R78.reuse ;  /* 0x00000004b0047c23 */ /* 0x100fea000801084e */
[----:B------:R1:W-:Y:S01]  /*17580*/  MUFU.EX2 R233, R0 ;  /* 0x0000000000e97308 */ /* 0x0003e20000000800 */
[----:B------:R-:W-:Y:S01]  /*17590*/  FSETP.NEU.FTZ.AND P0, PT, R70, -INF , PT ;  /* 0xff8000004600780b */ /* 0x000fe20003f1d000 */
[--C-:B---3--:R-:W-:Y:S08]  /*175a0*/  FFMA.FTZ R5, R220, UR4, -R78.reuse ;  /* 0x00000004dc057c23 */ /* 0x108ff0000801084e */
[----:B------:R2:W-:Y:S10]  /*175b0*/  MUFU.EX2 R236, R4 ;  /* 0x0000000400ec7308 */ /* 0x0005f40000000800 */
[----:B------:R3:W-:Y:S01]  /*175c0*/  MUFU.EX2 R235, R2 ;  /* 0x0000000200eb7308 */ /* 0x0007e20000000800 */
[--C-:B-1----:R-:W-:Y:S09]  /*175d0*/  FFMA.FTZ R0, R221, UR4, -R79.reuse ;  /* 0x00000004dd007c23 */ /* 0x102ff2000801084f */
[----:B------:R1:W-:Y:S01]  /*175e0*/  MUFU.EX2 R234, R0 ;  /* 0x0000000000ea7308 */ /* 0x0003e20000000800 */
[--C-:B--2---:R-:W-:Y:S01]  /*175f0*/  FFMA.FTZ R4, R152, UR4, -R78.reuse ;  /* 0x0000000498047c23 */ /* 0x104fe2000801084e */
[----:B------:R-:W-:Y:S05]  /*17600*/  FMUL.FTZ R152, R70, UR4 ;  /* 0x0000000446987c20 */ /* 0x000fea0008410000 */
[----:B------:R-:W-:Y:S03]  /*17610*/  FSEL R152, R152, RZ, P0 ;  /* 0x000000ff98987208 */ /* 0x000fe60000000000 */
[----:B------:R2:W4:Y:S01]  /*17620*/  MUFU.EX2 R238, R4 ;  /* 0x0000000400ee7308 */ /* 0x0005220000000800 */
[----:B---3--:R-:W-:Y:S09]  /*17630*/  FFMA.FTZ R2, R148, UR4, -R78 ;  /* 0x0000000494027c23 */ /* 0x008ff2000801084e */
[----:B------:R3:W-:Y:S01]  /*17640*/  MUFU.EX2 R223, R2 ;  /* 0x0000000200df7308 */ /* 0x0007e20000000800 */
[--C-:B-1----:R-:W-:Y:S09]  /*17650*/  FFMA.FTZ R0, R190, UR4, -R152.reuse ;  /* 0x00000004be007c23 */ /* 0x102ff20008010898 */
[----:B------:R1:W-:Y:S01]  /*17660*/  MUFU.EX2 R220, R0 ;  /* 0x0000000000dc7308 */ /* 0x0003e20000000800 */
[--C-:B--2---:R-:W-:Y:S01]  /*17670*/  FFMA.FTZ R4, R189, UR4, -R79.reuse ;  /* 0x00000004bd047c23 */ /* 0x104fe2000801084f */
[----:B----4-:R-:W-:Y:S08]  /*17680*/  F2FP.F16.F32.PACK_AB R147, R238, R236 ;  /* 0x000000ecee93723e */ /* 0x010ff000000000ff */
[----:B------:R2:W4:Y:S01]  /*17690*/  MUFU.EX2 R230, R4 ;  /* 0x0000000400e67308 */ /* 0x0005220000000800 */
[----:B---3--:R-:W-:Y:S01]  /*176a0*/  FFMA.FTZ R2, R150, UR4, -R79 ;  /* 0x0000000496027c23 */ /* 0x008fe2000801084f */
[----:B------:R-:W-:Y:S08]  /*176b0*/  F2FP.F16.F32.PACK_AB R150, R235, R234 ;  /* 0x000000eaeb96723e */ /* 0x000ff000000000ff */
[----:B------:R-:W-:Y:S01]  /*176c0*/  MUFU.EX2 R191, R2 ;  /* 0x0000000200bf7308 */ /* 0x000fe20000000800 */
[--C-:B-1----:R-:W-:Y:S09]  /*176d0*/  FFMA.FTZ R0, R224, UR4, -R152.reuse ;  /* 0x00000004e0007c23 */ /* 0x102ff20008010898 */
[----:B------:R1:W-:Y:S01]  /*176e0*/  MUFU.EX2 R221, R0 ;  /* 0x0000000000dd7308 */ /* 0x0003e20000000800 */
[--C-:B--2---:R-:W-:Y:S01]  /*176f0*/  FFMA.FTZ R4, R32, UR4, -R77.reuse ;  /* 0x0000000420047c23 */ /* 0x104fe2000801084d */
[----:B----4-:R-:W-:Y:S08]  /*17700*/  F2FP.F16.F32.PACK_AB R148, R233, R230 ;  /* 0x000000e6e994723e */ /* 0x010ff000000000ff */
[----:B------:R2:W3:Y:S10]  /*17710*/  MUFU.EX2 R239, R5 ;  /* 0x0000000500ef7308 */ /* 0x0004f40000000800 */
[----:B------:R4:W-:Y:S01]  /*17720*/  MUFU.EX2 R227, R4 ;  /* 0x0000000400e37308 */ /* 0x0009e20000000800 */
[--C-:B-1----:R-:W-:Y:S09]  /*17730*/  FFMA.FTZ R0, R182, UR4, -R152.reuse ;  /* 0x00000004b6007c23 */ /* 0x102ff20008010898 */
[----:B------:R1:W-:Y:S01]  /*17740*/  MUFU.EX2 R224, R0 ;  /* 0x0000000000e07308 */ /* 0x0003e20000000800 */
[----:B--2---:R-:W-:Y:S01]  /*17750*/  FFMA.FTZ R5, R178, UR4, -R77 ;  /* 0x00000004b2057c23 */ /* 0x004fe2000801084d */
[----:B---3--:R-:W-:Y:S08]  /*17760*/  F2FP.F16.F32.PACK_AB R145, R239, R237 ;  /* 0x000000edef91723e */ /* 0x008ff000000000ff */
[----:B------:R-:W-:Y:S01]  /*17770*/  MUFU.EX2 R232, R5 ;  /* 0x0000000500e87308 */ /* 0x000fe20000000800 */
[----:B----4-:R-:W-:Y:S01]  /*17780*/  FFMA.FTZ R4, R149, UR4, -R79 ;  /* 0x0000000495047c23 */ /* 0x010fe2000801084f */
[----:B------:R-:W-:Y:S08]  /*17790*/  F2FP.F16.F32.PACK_AB R149, R221, R220 ;  /* 0x000000dcdd95723e */ /* 0x000ff000000000ff */
[----:B------:R-:W-:Y:S01]  /*177a0*/  MUFU.EX2 R190, R4 ;  /* 0x0000000400be7308 */ /* 0x000fe20000000800 */
[----:B-1----:R-:W-:Y:S09]  /*177b0*/  FFMA.FTZ R0, R181, UR4, -R152 ;  /* 0x00000004b5007c23 */ /* 0x002ff20008010898 */
[----:B------:R1:W-:Y:S02]  /*177c0*/  MUFU.EX2 R229, R0 ;  /* 0x0000000000e57308 */ /* 0x0003e40000000800 */
[--C-:B-1----:R-:W-:Y:S08]  /*177d0*/  FFMA.FTZ R0, R69, UR4, -R78.reuse ;  /* 0x0000000445007c23 */ /* 0x102ff0000801084e */
[----:B------:R1:W-:Y:S02]  /*177e0*/  MUFU.EX2 R226, R0 ;  /* 0x0000000000e27308 */ /* 0x0003e40000000800 */
[----:B-1----:R-:W-:Y:S08]  /*177f0*/  FFMA.FTZ R0, R31, UR4, -R77 ;  /* 0x000000041f007c23 */ /* 0x002ff0000801084d */
[----:B------:R1:W-:Y:S02]  /*17800*/  MUFU.EX2 R231, R0 ;  /* 0x0000000000e77308 */ /* 0x0003e40000000800 */
[--C-:B-1----:R-:W-:Y:S08]  /*17810*/  FFMA.FTZ R0, R30, UR4, -R78.reuse ;  /* 0x000000041e007c23 */ /* 0x102ff0000801084e */
[----:B------:R1:W-:Y:S02]  /*17820*/  MUFU.EX2 R222, R0 ;  /* 0x0000000000de7308 */ /* 0x0003e40000000800 */
[----:B-1----:R-:W-:Y:S08]  /*17830*/  FFMA.FTZ R0, R29, UR4, -R78 ;  /* 0x000000041d007c23 */ /* 0x002ff0000801084e */
[----:B------:R1:W-:Y:S02]  /*17840*/  MUFU.EX2 R225, R0 ;  /* 0x0000000000e17308 */ /* 0x0003e40000000800 */
[----:B-1----:R-:W-:Y:S05]  /*17850*/  FSEL R0, R73, RZ, P3 ;  /* 0x000000ff49007208 */ /* 0x002fea0001800000 */
[----:B------:R-:W-:Y:S01]  /*17860*/  FADD.FTZ R2, -R0, R3 ;  /* 0x0000000300027221 */ /* 0x000fe20000010100 */
[----:B------:R-:W-:Y:S02]  /*17870*/  FSEL R0, R72, RZ, P2 ;  /* 0x000000ff48007208 */ /* 0x000fe40001000000 */
[----:B------:R-:W-:Y:S01]  /*17880*/  FSEL R3, R71, RZ, P1 ;  /* 0x000000ff47037208 */ /* 0x000fe20000800000 */
[----:B------:R-:W-:Y:S02]  /*17890*/  FMUL.FTZ R2, R2, UR4 ;  /* 0x0000000402027c20 */ /* 0x000fe40008410000 */
[----:B------:R-:W-:Y:S02]  /*178a0*/  FADD.FTZ R0, -R0, R68 ;  /* 0x0000004400007221 */ /* 0x000fe40000010100 */
[----:B------:R1:W2:Y:S01]  /*178b0*/  MUFU.EX2 R69, R2 ;  /* 0x0000000200457308 */ /* 0x0002a20000000800 */
[----:B------:R-:W-:Y:S01]  /*178c0*/  FADD.FTZ R3, -R3, R74 ;  /* 0x0000004a03037221 */ /* 0x000fe20000010100 */
[----:B------:R-:W-:Y:S01]  /*178d0*/  FFMA.FTZ R74, R164, UR4, -R77 ;  /* 0x00000004a44a7c23 */ /* 0x000fe2000801084d */
[----:B-1----:R-:W-:Y:S01]  /*178e0*/  FMUL.FTZ R2, R0, UR4 ;  /* 0x0000000400027c20 */ /* 0x002fe20008410000 */
[----:B------:R-:W-:Y:S01]  /*178f0*/  FSEL R0, R70, RZ, P0 ;  /* 0x000000ff46007208 */ /* 0x000fe20000000000 */
[C---:B--2---:R-:W-:Y:S01]  /*17900*/  FMUL.FTZ R4, R69.reuse, R84 ;  /* 0x0000005445047220 */ /* 0x044fe20000410000 */
[C---:B------:R-:W-:Y:S04]  /*17910*/  FMUL.FTZ R5, R69.reuse, R85 ;  /* 0x0000005545057220 */ /* 0x040fe80000410000 */
[----:B------:R1:W2:Y:S01]  /*17920*/  MUFU.EX2 R68, R2 ;  /* 0x0000000200447308 */ /* 0x0002a20000000800 */
        /* <DEDUP_REMOVED lines=10> */
[----:B------:R-:W-:Y:S01]  /*179d0*/  FMUL.FTZ R52, R69, R128 ;  /* 0x0000008045347220 */ /* 0x000fe20000410000 */
[----:B------:R-:W3:Y:S01]  /*179e0*/  MUFU.EX2 R0, R0 ;  /* 0x0000000000007308 */ /* 0x000ee20000000800 */
[----:B------:R-:W-:Y:S02]  /*179f0*/  F2FP.F16.F32.PACK_AB R84, R232, R228 ;  /* 0x000000e4e854723e */ /* 0x000fe400000000ff */
[----:B------:R-:W-:Y:S01]  /*17a00*/  F2FP.F16.F32.PACK_AB R85, R226, R223 ;  /* 0x000000dfe255723e */ /* 0x000fe200000000ff */
[----:B-1----:R-:W-:Y:S01]  /*17a10*/  FMUL.FTZ R2, R3, UR4 ;  /* 0x0000000403027c20 */ /* 0x002fe20008410000 */
[--C-:B------:R-:W-:Y:S01]  /*17a20*/  FFMA.FTZ R3, R151, UR4, -R79.reuse ;  /* 0x0000000497037c23 */ /* 0x100fe2000801084f */
[C---:B--2---:R-:W-:Y:S01]  /*17a30*/  FMUL.FTZ R6, R68.reuse, R86 ;  /* 0x0000005644067220 */ /* 0x044fe20000410000 */
[C---:B------:R-:W-:Y:S01]  /*17a40*/  FMUL.FTZ R7, R68.reuse, R87 ;  /* 0x0000005744077220 */ /* 0x040fe20000410000 */
[----:B------:R-:W-:Y:S02]  /*17a50*/  F2FP.F16.F32.PACK_AB R151, R229, R224 ;  /* 0x000000e0e597723e */ /* 0x000fe400000000ff */
[----:B------:R1:W-:Y:S01]  /*17a60*/  MUFU.EX2 R189, R3 ;  /* 0x0000000300bd7308 */ /* 0x0003e20000000800 */
[C---:B------:R-:W-:Y:S01]  /*17a70*/  FMUL.FTZ R18, R68.reuse, R90 ;  /* 0x0000005a44127220 */ /* 0x040fe20000410000 */
[C---:B------:R-:W-:Y:S01]  /*17a80*/  FMUL.FTZ R19, R68.reuse, R91 ;  /* 0x0000005b44137220 */ /* 0x040fe20000410000 */
[----:B------:R-:W-:Y:S01]  /*17a90*/  FMUL.FTZ R22, R68, R98 ;  /* 0x0000006244167220 */ /* 0x000fe20000410000 */
[----:B------:R-:W-:Y:S01]  /*17aa0*/  LDSM.16.MT88.4 R88, [R193+0x6800] ;  /* 0x00680000c158783b */ /* 0x000fe20000004200 */
[-C--:B------:R-:W-:Y:S01]  /*17ab0*/  HMMA.16816.F32 R4, R144, R24.reuse, R4 ;  /* 0x000000189004723c */ /* 0x080fe20000001804 */
[----:B------:R-:W-:Y:S04]  /*17ac0*/  PLOP3.LUT P0, PT, PT, PT, UP0, 0x80, 0x0 ;  /* 0x000000000000781c */ /* 0x000fe80003f0f008 */
[----:B------:R-:W2:Y:S01]  /*17ad0*/  MUFU.EX2 R2, R2 ;  /* 0x0000000200027308 */ /* 0x000ea20000000800 */
[C---:B---3--:R-:W-:Y:S01]  /*17ae0*/  FMUL.FTZ R10, R0.reuse, R82 ;  /* 0x00000052000a7220 */ /* 0x048fe20000410000 */
[C---:B------:R-:W-:Y:S01]  /*17af0*/  FMUL.FTZ R11, R0.reuse, R83 ;  /* 0x00000053000b7220 */ /* 0x040fe20000410000 */
[C---:B------:R-:W-:Y:S03]  /*17b00*/  FMUL.FTZ R14, R0.reuse, R94 ;  /* 0x0000005e000e7220 */ /* 0x040fe60000410000 */
[----:B------:R-:W-:Y:S01]  /*17b10*/  FMUL.FTZ R15, R0, R95 ;  /* 0x0000005f000f7220 */ /* 0x000fe20000410000 */
[C---:B------:R-:W-:Y:S01]  /*17b20*/  FMUL.FTZ R55, R68.reuse, R131 ;  /* 0x0000008344377220 */ /* 0x040fe20000410000 */
[----:B-1----:R-:W-:Y:S01]  /*17b30*/  FFMA.FTZ R3, R169, UR4, -R79 ;  /* 0x00000004a9037c23 */ /* 0x002fe2000801084f */
[----:B------:R-:W-:Y:S01]  /*17b40*/  FMUL.FTZ R23, R68, R99 ;  /* 0x0000006344177220 */ /* 0x000fe20000410000 */
[C---:B------:R-:W-:Y:S01]  /*17b50*/  FMUL.FTZ R30, R0.reuse, R110 ;  /* 0x0000006e001e7220 */ /* 0x040fe20000410000 */
[----:B------:R-:W-:Y:S01]  /*17b60*/  FMUL.FTZ R31, R0, R111 ;  /* 0x0000006f001f7220 */ /* 0x000fe20000410000 */
[----:B------:R1:W-:Y:S01]  /*17b70*/  MUFU.EX2 R188, R3 ;  /* 0x0000000300bc7308 */ /* 0x0003e20000000800 */
        /* <DEDUP_REMOVED lines=12> */
[----:B------:R-:W3:Y:S01]  /*17c40*/  LDSM.16.MT88.4 R92, [R196+0x6800] ;  /* 0x00680000c45c783b */ /* 0x000ee20000004200 */
[--C-:B-1----:R-:W-:Y:S01]  /*17c50*/  FFMA.FTZ R3, R172, UR4, -R152.reuse ;  /* 0x00000004ac037c23 */ /* 0x102fe20008010898 */
[-C--:B------:R-:W-:Y:S03]  /*17c60*/  HMMA.16816.F32 R12, R148, R26.reuse, R12 ;  /* 0x0000001a940c723c */ /* 0x080fe6000000180c */
[----:B------:R1:W-:Y:S02]  /*17c70*/  MUFU.EX2 R187, R3 ;  /* 0x0000000300bb7308 */ /* 0x0003e40000000800 */
[----:B------:R-:W-:Y:S01]  /*17c80*/  F2FP.F16.F32.PACK_AB R87, R225, R222 ;  /* 0x000000dee157723e */ /* 0x000fe200000000ff */
[C---:B------:R-:W-:Y:S01]  /*17c90*/  HMMA.16816.F32 R16, R144.reuse, R26, R16 ;  /* 0x0000001a9010723c */ /* 0x040fe20000001810 */
[----:B------:R-:W4:Y:S04]  /*17ca0*/  LDSM.16.MT88.4 R96, [R194+0x6800] ;  /* 0x00680000c260783b */ /* 0x000f280000004200 */
[C---:B------:R-:W-:Y:S01]  /*17cb0*/  FMUL.FTZ R24, R2.reuse, R100 ;  /* 0x0000006402187220 */ /* 0x040fe20000410000 */
[-C--:B------:R-:W-:Y:S03]  /*17cc0*/  HMMA.16816.F32 R20, R144, R40.reuse, R20 ;  /* 0x000000289014723c */ /* 0x080fe60000001814 */
[----:B------:R-:W-:Y:S02]  /*17cd0*/  LDSM.16.MT88.4 R120, [R194+0x7800] ;  /* 0x00780000c278783b */ /* 0x000fe40000004200 */
[----:B------:R-:W-:Y:S01]  /*17ce0*/  FMUL.FTZ R25, R2, R101 ;  /* 0x0000006502197220 */ /* 0x000fe20000410000 */
[C---:B------:R-:W-:Y:S01]  /*17cf0*/  FMUL.FTZ R26, R0.reuse, R102 ;  /* 0x00000066001a7220 */ /* 0x040fe20000410000 */
[----:B------:R-:W-:Y:S01]  /*17d00*/  FMUL.FTZ R27, R0, R103 ;  /* 0x00000067001b7220 */ /* 0x000fe20000410000 */
[--C-:B-1----:R-:W-:Y:S03]  /*17d10*/  FFMA.FTZ R3, R180, UR4, -R152.reuse ;  /* 0x00000004b4037c23 */ /* 0x102fe60008010898 */
[C---:B------:R-:W-:Y:S01]  /*17d20*/  FMUL.FTZ R28, R2.reuse, R108 ;  /* 0x0000006c021c7220 */ /* 0x040fe20000410000 */
[----:B------:R1:W5:Y:S01]  /*17d30*/  MUFU.EX2 R182, R3 ;  /* 0x0000000300b67308 */ /* 0x0003620000000800 */
[C---:B------:R-:W-:Y:S01]  /*17d40*/  FMUL.FTZ R29, R2.reuse, R109 ;  /* 0x0000006d021d7220 */ /* 0x040fe20000410000 */
[C---:B------:R-:W-:Y:S04]  /*17d50*/  HMMA.16816.F32 R24, R148.reuse, R40, R24 ;  /* 0x000000289418723c */ /* 0x040fe80000001818 */
[----:B------:R-:W-:Y:S01]  /*17d60*/  FMUL.FTZ R45, R2, R125 ;  /* 0x0000007d022d7220 */ /* 0x000fe20000410000 */
[----:B------:R-:W-:Y:S01]  /*17d70*/  FMUL.FTZ R46, R0, R126 ;  /* 0x0000007e002e7220 */ /* 0x000fe20000410000 */
[-C--:B------:R-:W-:Y:S05]  /*17d80*/  HMMA.16816.F32 R28, R148, R42.reuse, R28 ;  /* 0x0000002a941c723c */ /* 0x080fea000000181c */
[C---:B------:R-:W-:Y:S01]  /*17d90*/  FMUL.FTZ R40, R2.reuse, R116 ;  /* 0x0000007402287220 */ /* 0x040fe20000410000 */
[----:B------:R-:W-:Y:S01]  /*17da0*/  FMUL.FTZ R41, R2, R117 ;  /* 0x0000007502297220 */ /* 0x000fe20000410000 */
[----:B------:R-:W-:Y:S01]  /*17db0*/  FMUL.FTZ R47, R0, R127 ;  /* 0x0000007f002f7220 */ /* 0x000fe20000410000 */
[----:B------:R-:W-:Y:S03]  /*17dc0*/  FMUL.FTZ R54, R68, R130 ;  /* 0x0000008244367220 */ /* 0x000fe60000410000 */
[--C-:B-1----:R-:W-:Y:S01]  /*17dd0*/  FFMA.FTZ R3, R33, UR4, -R152.reuse ;  /* 0x0000000421037c23 */ /* 0x102fe20008010898 */
[C---:B------:R-:W-:Y:S01]  /*17de0*/  FMUL.FTZ R33, R69.reuse, R105 ;  /* 0x0000006945217220 */ /* 0x040fe20000410000 */
[C---:B------:R-:W-:Y:S01]  /*17df0*/  FMUL.FTZ R60, R2.reuse, R140 ;  /* 0x0000008c023c7220 */ /* 0x040fe20000410000 */
[----:B------:R-:W-:Y:S01]  /*17e00*/  FMUL.FTZ R61, R2, R141 ;  /* 0x0000008d023d7220 */ /* 0x000fe20000410000 */
[----:B------:R1:W-:Y:S01]  /*17e10*/  MUFU.EX2 R181, R3 ;  /* 0x0000000300b57308 */ /* 0x0003e20000000800 */
[C---:B------:R-:W-:Y:S01]  /*17e20*/  FMUL.FTZ R62, R0.reuse, R142 ;  /* 0x0000008e003e7220 */ /* 0x040fe20000410000 */
[----:B------:R-:W-:Y:S01]  /*17e30*/  FMUL.FTZ R63, R0, R143 ;  /* 0x0000008f003f7220 */ /* 0x000fe20000410000 */
[C---:B------:R-:W-:Y:S01]  /*17e40*/  FMUL.FTZ R66, R68.reuse, R138 ;  /* 0x0000008a44427220 */ /* 0x040fe20000410000 */
[----:B------:R-:W-:Y:S01]  /*17e50*/  FMUL.FTZ R67, R68, R139 ;  /* 0x0000008b44437220 */ /* 0x000fe20000410000 */
[----:B-1----:R-:W-:Y:S01]  /*17e60*/  FFMA.FTZ R3, R34, UR4, -R152 ;  /* 0x0000000422037c23 */ /* 0x002fe20008010898 */
[C---:B------:R-:W-:Y:S01]  /*17e70*/  FMUL.FTZ R34, R68.reuse, R106 ;  /* 0x0000006a44227220 */ /* 0x040fe20000410000 */
[----:B------:R-:W-:Y:S01]  /*17e80*/  FFMA.FTZ R68, R68, R245, R237 ;  /* 0x000000f544447223 */ /* 0x000fe200000100ed */
[----:B------:R-:W-:Y:S02]  /*17e90*/  LDSM.16.MT88.4 R104, [R196+0x7800] ;  /* 0x00780000c468783b */ /* 0x000fe40000004200 */
[----:B------:R1:W3:Y:S03]  /*17ea0*/  MUFU.EX2 R180, R3 ;  /* 0x0000000300b47308 */ /* 0x0002e60000000800 */
[C---:B------:R-:W-:Y:S07]  /*17eb0*/  HMMA.16816.F32 R32, R144.reuse, R42, R32 ;  /* 0x0000002a9020723c */ /* 0x040fee0000001820 */
[C---:B------:R-:W-:Y:S01]  /*17ec0*/  FMUL.FTZ R42, R0.reuse, R118 ;  /* 0x00000076002a7220 */ /* 0x040fe20000410000 */
[----:B------:R-:W-:Y:S03]  /*17ed0*/  FMUL.FTZ R43, R0, R119 ;  /* 0x00000077002b7220 */ /* 0x000fe60000410000 */
[--C-:B-1----:R-:W-:Y:S01]  /*17ee0*/  FFMA.FTZ R3, R36, UR4, -R77.reuse ;  /* 0x0000000424037c23 */ /* 0x102fe2000801084d */
[----:B------:R-:W-:Y:S03]  /*17ef0*/  FMUL.FTZ R36, R69, R112 ;  /* 0x0000007045247220 */ /* 0x000fe60000410000 */
[----:B------:R1:W-:Y:S04]  /*17f00*/  MUFU.EX2 R179, R3 ;  /* 0x0000000300b37308 */ /* 0x0003e80000000800 */
[-C--:B------:R-:W-:Y:S06]  /*17f10*/  HMMA.16816.F32 R36, R144, R56.reuse, R36 ;  /* 0x000000389024723c */ /* 0x080fec0000001824 */
[C---:B------:R-:W-:Y:S05]  /*17f20*/  HMMA.16816.F32 R40, R148.reuse, R56, R40 ;  /* 0x000000389428723c */ /* 0x040fea0000001828 */
[--C-:B-1----:R-:W-:Y:S02]  /*17f30*/  FFMA.FTZ R3, R171, UR4, -R77.reuse ;  /* 0x00000004ab037c23 */ /* 0x102fe4000801084d */
[C---:B------:R-:W-:Y:S02]  /*17f40*/  FMUL.FTZ R57, R2.reuse, R133 ;  /* 0x0000008502397220 */ /* 0x040fe40000410000 */
[----:B------:R1:W4:Y:S02]  /*17f50*/  MUFU.EX2 R178, R3 ;  /* 0x0000000300b27308 */ /* 0x0003240000000800 */
[----:B------:R-:W-:Y:S01]  /*17f60*/  FMUL.FTZ R56, R2, R132 ;  /* 0x0000008402387220 */ /* 0x000fe20000410000 */
[----:B-1----:R-:W-:Y:S01]  /*17f70*/  FFMA.FTZ R3, R44, UR4, -R78 ;  /* 0x000000042c037c23 */ /* 0x002fe2000801084e */
[C---:B------:R-:W-:Y:S01]  /*17f80*/  FMUL.FTZ R44, R2.reuse, R124 ;  /* 0x0000007c022c7220 */ /* 0x040fe20000410000 */
[----:B------:R-:W-:Y:S05]  /*17f90*/  FFMA.FTZ R2, R2, R247, R230 ;  /* 0x000000f702027223 */ /* 0x000fea00000100e6 */
[----:B------:R1:W-:Y:S01]  /*17fa0*/  MUFU.EX2 R176, R3 ;  /* 0x0000000300b07308 */ /* 0x0003e20000000800 */
[----:B------:R-:W-:Y:S01]  /*17fb0*/  FADD.FTZ R2, R233, R2 ;  /* 0x00000002e9027221 */ /* 0x000fe20000010000 */
[-C--:B------:R-:W-:Y:S03]  /*17fc0*/  HMMA.16816.F32 R44, R148, R58.reuse, R44 ;  /* 0x0000003a942c723c */ /* 0x080fe6000000182c */
[----:B------:R-:W-:Y:S03]  /*17fd0*/  FADD.FTZ R2, R234, R2 ;  /* 0x00000002ea027221 */ /* 0x000fe60000010000 */
[C---:B------:R-:W-:Y:S05]  /*17fe0*/  HMMA.16816.F32 R48, R144.reuse, R58, R48 ;  /* 0x0000003a9030723c */ /* 0x040fea0000001830 */
[----:B-1----:R-:W-:Y:S02]  /*17ff0*/  FFMA.FTZ R3, R53, UR4, -R78 ;  /* 0x0000000435037c23 */ /* 0x002fe4000801084e */
[C---:B------:R-:W-:Y:S02]  /*18000*/  FMUL.FTZ R59, R0.reuse, R135 ;  /* 0x00000087003b7220 */ /* 0x040fe40000410000 */
[----:B------:R1:W4:Y:S02]  /*18010*/  MUFU.EX2 R131, R3 ;  /* 0x0000000300837308 */ /* 0x0003240000000800 */
[C---:B------:R-:W-:Y:S01]  /*18020*/  FMUL.FTZ R53, R69.reuse, R129 ;  /* 0x0000008145357220 */ /* 0x040fe20000410000 */
[----:B------:R-:W-:Y:S06]  /*18030*/  FMUL.FTZ R58, R0, R134 ;  /* 0x00000086003a7220 */ /* 0x000fec0000410000 */
[-C--:B--2---:R-:W-:Y:S06]  /*18040*/  HMMA.16816.F32 R52, R144, R80.reuse, R52 ;  /* 0x000000509034723c */ /* 0x084fec0000001834 */
[C---:B------:R-:W-:Y:S05]  /*18050*/  HMMA.16816.F32 R56, R148.reuse, R80, R56 ;  /* 0x000000509438723c */ /* 0x040fea0000001838 */
[--C-:B-1----:R-:W-:Y:S01]  /*18060*/  FFMA.FTZ R3, R64, UR4, -R77.reuse ;  /* 0x0000000440037c23 */ /* 0x102fe2000801084d */
[-C--:B------:R-:W-:Y:S03]  /*18070*/  HMMA.16816.F32 R60, R148, R82.reuse, R60 ;  /* 0x00000052943c723c */ /* 0x080fe6000000183c */
[----:B------:R1:W-:Y:S02]  /*18080*/  MUFU.EX2 R172, R3 ;  /* 0x0000000300ac7308 */ /* 0x0003e40000000800 */
[----:B------:R-:W-:Y:S01]  /*18090*/  FMUL.FTZ R64, R69, R136 ;  /* 0x0000008845407220 */ /* 0x000fe20000410000 */
[----:B------:R-:W-:Y:S02]  /*180a0*/  F2FP.F16.F32.PACK_AB R80, R190, R191 ;  /* 0x000000bfbe50723e */ /* 0x000fe400000000ff */
[----:B-----5:R-:W-:Y:S03]  /*180b0*/  F2FP.F16.F32.PACK_AB R81, R182, R187 ;  /* 0x000000bbb651723e */ /* 0x020fe600000000ff */
[----:B-1----:R-:W-:Y:S01]  /*180c0*/  FFMA.FTZ R3, R65, UR4, -R77 ;  /* 0x0000000441037c23 */ /* 0x002fe2000801084d */
[C---:B------:R-:W-:Y:S01]  /*180d0*/  FMUL.FTZ R65, R69.reuse, R137 ;  /* 0x0000008945417220 */ /* 0x040fe20000410000 */
[----:B------:R-:W-:Y:S02]  /*180e0*/  FFMA.FTZ R69, R69, R244, R240 ;  /* 0x000000f445457223 */ /* 0x000fe400000100f0 */
[----:B------:R1:W2:Y:S04]  /*180f0*/  MUFU.EX2 R171, R3 ;  /* 0x0000000300ab7308 */ /* 0x0002a80000000800 */
[----:B------:R-:W-:Y:S06]  /*18100*/  HMMA.16816.F32 R64, R144, R82, R64 ;  /* 0x000000529040723c */ /* 0x000fec0000001840 */
[-C--:B------:R-:W-:Y:S05]  /*18110*/  HMMA.16816.F32 R4, R84, R88.reuse, R4 ;  /* 0x000000585404723c */ /* 0x080fea0000001804 */
[----:B------:R-:W-:Y:S01]  /*18120*/  F2FP.F16.F32.PACK_AB R82, R188, R189 ;  /* 0x000000bdbc52723e */ /* 0x000fe200000000ff */
[--C-:B-1----:R-:W-:Y:S01]  /*18130*/  FFMA.FTZ R3, R155, UR4, -R78.reuse ;  /* 0x000000049b037c23 */ /* 0x102fe2000801084e */
[----:B---3--:R-:W-:Y:S03]  /*18140*/  F2FP.F16.F32.PACK_AB R83, R180, R181 ;  /* 0x000000b5b453723e */ /* 0x008fe600000000ff */
[----:B------:R1:W-:Y:S04]  /*18150*/  MUFU.EX2 R135, R3 ;  /* 0x0000000300877308 */ /* 0x0003e80000000800 */
[C---:B------:R-:W-:Y:S06]  /*18160*/  HMMA.16816.F32 R8, R80.reuse, R88, R8 ;  /* 0x000000585008723c */ /* 0x040fec0000001808 */
[-C--:B------:R-:W-:Y:S06]  /*18170*/  HMMA.16816.F32 R12, R80, R90.reuse, R12 ;  /* 0x0000005a500c723c */ /* 0x080fec000000180c */
[C---:B------:R-:W-:Y:S01]  /*18180*/  HMMA.16816.F32 R16, R84.reuse, R90, R16 ;  /* 0x0000005a5410723c */ /* 0x040fe20000001810 */
[----:B------:R-:W3:Y:S04]  /*18190*/  LDSM.16.MT88.4 R88, [R195+0x6800] ;  /* 0x00680000c358783b */ /* 0x000ee80000004200 */
[----:B-1----:R-:W-:Y:S01]  /*181a0*/  FFMA.FTZ R3, R156, UR4, -R78 ;  /* 0x000000049c037c23 */ /* 0x002fe2000801084e */
[-C--:B------:R-:W-:Y:S03]  /*181b0*/  HMMA.16816.F32 R20, R84, R92.reuse, R20 ;  /* 0x0000005c5414723c */ /* 0x080fe60000001814 */
[----:B------:R1:W5:Y:S03]  /*181c0*/  MUFU.EX2 R169, R3 ;  /* 0x0000000300a97308 */ /* 0x0003660000000800 */
[C---:B------:R-:W-:Y:S06]  /*181d0*/  HMMA.16816.F32 R24, R80.reuse, R92, R24 ;  /* 0x0000005c5018723c */ /* 0x040fec0000001818 */
[-C--:B------:R-:W-:Y:S06]  /*181e0*/  HMMA.16816.F32 R28, R80, R94.reuse, R28 ;  /* 0x0000005e501c723c */ /* 0x080fec000000181c */
[C---:B------:R-:W-:Y:S01]  /*181f0*/  HMMA.16816.F32 R32, R84.reuse, R94, R32 ;  /* 0x0000005e5420723c */ /* 0x040fe20000001820 */
[----:B------:R-:W5:Y:S04]  /*18200*/  LDSM.16.MT88.4 R92, [R193+0x7000] ;  /* 0x00700000c15c783b */ /* 0x000f680000004200 */
[--C-:B-1----:R-:W-:Y:S01]  /*18210*/  FFMA.FTZ R3, R170, UR4, -R79.reuse ;  /* 0x00000004aa037c23 */ /* 0x102fe2000801084f */
[-C--:B----4-:R-:W-:Y:S03]  /*18220*/  HMMA.16816.F32 R36, R84, R96.reuse, R36 ;  /* 0x000000605424723c */ /* 0x090fe60000001824 */
[----:B------:R1:W-:Y:S03]  /*18230*/  MUFU.EX2 R130, R3 ;  /* 0x0000000300827308 */ /* 0x0003e60000000800 */
[C---:B------:R-:W-:Y:S06]  /*18240*/  HMMA.16816.F32 R40, R80.reuse, R96, R40 ;  /* 0x000000605028723c */ /* 0x040fec0000001828 */
[-C--:B------:R-:W-:Y:S06]  /*18250*/  HMMA.16816.F32 R44, R80, R98.reuse, R44 ;  /* 0x00000062502c723c */ /* 0x080fec000000182c */
[C---:B------:R-:W-:Y:S01]  /*18260*/  HMMA.16816.F32 R48, R84.reuse, R98, R48 ;  /* 0x000000625430723c */ /* 0x040fe20000001830 */
[----:B------:R-:W4:Y:S04]  /*18270*/  LDSM.16.MT88.4 R96, [R196+0x7000] ;  /* 0x00700000c460783b */ /* 0x000f280000004200 */
[--C-:B-1----:R-:W-:Y:S01]  /*18280*/  FFMA.FTZ R3, R173, UR4, -R79.reuse ;  /* 0x00000004ad037c23 */ /* 0x102fe2000801084f */
[-C--:B---3--:R-:W-:Y:S03]  /*18290*/  HMMA.16816.F32 R52, R84, R88.reuse, R52 ;  /* 0x000000585434723c */ /* 0x088fe60000001834 */
[----:B------:R1:W3:Y:S03]  /*182a0*/  MUFU.EX2 R129, R3 ;  /* 0x0000000300817308 */ /* 0x0002e60000000800 */
[C---:B------:R-:W-:Y:S06]  /*182b0*/  HMMA.16816.F32 R56, R80.reuse, R88, R56 ;  /* 0x000000585038723c */ /* 0x040fec0000001838 */
[-C--:B------:R-:W-:Y:S06]  /*182c0*/  HMMA.16816.F32 R60, R80, R90.reuse, R60 ;  /* 0x0000005a503c723c */ /* 0x080fec000000183c */
[----:B------:R-:W-:Y:S01]  /*182d0*/  HMMA.16816.F32 R64, R84, R90, R64 ;  /* 0x0000005a5440723c */ /* 0x000fe20000001840 */
[----:B------:R-:W4:Y:S04]  /*182e0*/  LDSM.16.MT88.4 R88, [R194+0x7000] ;  /* 0x00700000c258783b */ /* 0x000f280000004200 */
[--C-:B-1----:R-:W-:Y:S01]  /*182f0*/  FFMA.FTZ R3, R174, UR4, -R79.reuse ;  /* 0x00000004ae037c23 */ /* 0x102fe2000801084f */
[----:B------:R-:W-:Y:S02]  /*18300*/  F2FP.F16.F32.PACK_AB R80, R178, R179 ;  /* 0x000000b3b250723e */ /* 0x000fe400000000ff */
[----:B------:R-:W-:Y:S01]  /*18310*/  F2FP.F16.F32.PACK_AB R81, R131, R176 ;  /* 0x000000b08351723e */ /* 0x000fe200000000ff */
[----:B------:R1:W-:Y:S02]  /*18320*/  MUFU.EX2 R134, R3 ;  /* 0x0000000300867308 */ /* 0x0003e40000000800 */
[----:B--2---:R-:W-:Y:S02]  /*18330*/  F2FP.F16.F32.PACK_AB R82, R171, R172 ;  /* 0x000000acab52723e */ /* 0x004fe400000000ff */
[----:B-----5:R-:W-:Y:S02]  /*18340*/  F2FP.F16.F32.PACK_AB R83, R169, R135 ;  /* 0x00000087a953723e */ /* 0x020fe400000000ff */
[----:B---3--:R-:W-:Y:S05]  /*18350*/  F2FP.F16.F32.PACK_AB R84, R129, R130 ;  /* 0x000000828154723e */ /* 0x008fea00000000ff */
[-C--:B------:R-:W-:Y:S05]  /*18360*/  HMMA.16816.F32 R4, R80, R92.reuse, R4 ;  /* 0x0000005c5004723c */ /* 0x080fea0000001804 */
        /* <DEDUP_REMOVED lines=11> */
[----:B------:R-:W-:Y:S10]  /*18420*/  MUFU.EX2 R154, R74 ;  /* 0x0000004a009a7308 */ /* 0x000ff40000000800 */
        /* <DEDUP_REMOVED lines=9> */
[-C--:B----4-:R-:W-:Y:S03]  /*184c0*/  HMMA.16816.F32 R20, R80, R96.reuse, R20 ;  /* 0x000000605014723c */ /* 0x090fe60000001814 */
[----:B------:R1:W-:Y:S02]  /*184d0*/  MUFU.EX2 R153, R3 ;  /* 0x0000000300997308 */ /* 0x0003e40000000800 */
[----:B--2---:R-:W-:Y:S01]  /*184e0*/  F2FP.F16.F32.PACK_AB R136, R155, R154 ;  /* 0x0000009a9b88723e */ /* 0x004fe200000000ff */
[C---:B------:R-:W-:Y:S06]  /*184f0*/  HMMA.16816.F32 R24, R84.reuse, R96, R24 ;  /* 0x000000605418723c */ /* 0x040fec0000001818 */
[-C--:B------:R-:W-:Y:S06]  /*18500*/  HMMA.16816.F32 R28, R84, R98.reuse, R28 ;  /* 0x00000062541c723c */ /* 0x080fec000000181c */
[C---:B------:R-:W-:Y:S01]  /*18510*/  HMMA.16816.F32 R32, R80.reuse, R98, R32 ;  /* 0x000000625020723c */ /* 0x040fe20000001820 */
[----:B------:R-:W2:Y:S04]  /*18520*/  LDSM.16.MT88.4 R96, [R193+0x7800] ;  /* 0x00780000c160783b */ /* 0x000ea80000004200 */
[--C-:B-1----:R-:W-:Y:S01]  /*18530*/  FFMA.FTZ R3, R168, UR4, -R78.reuse ;  /* 0x00000004a8037c23 */ /* 0x102fe2000801084e */
[-C--:B------:R-:W-:Y:S03]  /*18540*/  HMMA.16816.F32 R36, R80, R88.reuse, R36 ;  /* 0x000000585024723c */ /* 0x080fe60000001824 */
        /* <DEDUP_REMOVED lines=42> */
[----:B------:R-:W-:Y:S02]  /*187f0*/  MOV R68, R72 ;  /* 0x0000004800447202 */ /* 0x000fe40000000f00 */
        /* <DEDUP_REMOVED lines=77> */
.L_x_2547:
[----:B------:R-:W1:Y:S01]  /*18cd0*/  SHFL.BFLY PT, R0, R244, 0x2, 0x1f ;  /* 0x0c401f00f4007f89 */ /* 0x000e6200000e0000 */
[----:B------:R-:W2:Y:S01]  /*18ce0*/  S2UR UR8, SR_CgaCtaId ;  /* 0x00000000000879c3 */ /* 0x000ea20000008800 */
[----:B------:R-:W-:Y:S01]  /*18cf0*/  UISETP.NE.AND UP0, UPT, UR13, -0x1, UPT ;  /* 0xffffffff0d00788c */ /* 0x000fe2000bf05270 */
[----:B------:R-:W-:Y:S01]  /*18d00*/  PLOP3.LUT P6, PT, PT, PT, PT, 0x8, 0x0 ;  /* 0x000000000000781c */ /* 0x000fe20003fce170 */
[----:B------:R-:W3:Y:S01]  /*18d10*/  S2R R45, SR_TID.X ;  /* 0x00000000002d7919 */ /* 0x000ee20000002100 */
[----:B------:R-:W-:Y:S01]  /*18d20*/  IMAD.MOV.U32 R36, RZ, RZ, 0x20 ;  /* 0x00000020ff247424 */ /* 0x000fe200078e00ff */
[----:B------:R-:W4:Y:S04]  /*18d30*/  SHFL.BFLY PT, R3, R245, 0x2, 0x1f ;  /* 0x0c401f00f5037f89 */ /* 0x000f2800000e0000 */
[----:B------:R-:W5:Y:S03]  /*18d40*/  SHFL.BFLY PT, R5, R247, 0x2, 0x1f ;  /* 0x0c401f00f7057f89 */ /* 0x000f6600000e0000 */
[----:B------:R-:W-:-:S02]  /*18d50*/  @UP0 ULDC.64 UR6, c[0x0][0x298] ;  /* 0x0000a60000060ab9 */ /* 0x000fc40000000a00 */
[----:B------:R-:W-:Y:S01]  /*18d60*/  @UP0 UIMAD.WIDE.U32 UR10, UR13, UR6, URZ ;  /* 0x000000060d0a02a5 */ /* 0x000fe2000f8e003f */
[----:B------:R-:W5:Y:S02]  /*18d70*/  SHFL.BFLY PT, R4, R246, 0x2, 0x1f ;  /* 0x0c401f00f6047f89 */ /* 0x000f6400000e0000 */
[----:B------:R-:W-:Y:S01]  /*18d80*/  UMOV UR6, 0x400 ;  /* 0x0000040000067882 */ /* 0x000fe20000000000 */
[----:B------:R-:W-:Y:S01]  /*18d90*/  @UP0 UIMAD UR4, UR13, UR7, UR11 ;  /* 0x000000070d0402a4 */ /* 0x000fe2000f8e020b */
[----:B-1----:R-:W-:Y:S01]  /*18da0*/  FADD.FTZ R0, R0, R244 ;  /* 0x000000f400007221 */ /* 0x002fe20000010000 */
[----:B--2---:R-:W-:-:S04]  /*18db0*/  ULEA UR8, UR8, UR6, 0x18 ;  /* 0x0000000608087291 */ /* 0x004fc8000f8ec03f */
[----:B------:R-:W1:Y:S01]  /*18dc0*/  SHFL.BFLY PT, R2, R0, 0x1, 0x1f ;  /* 0x0c201f0000027f89 */ /* 0x000e6200000e0000 */
[----:B----4-:R-:W-:Y:S01]  /*18dd0*/  FADD.FTZ R3, R3, R245 ;  /* 0x000000f503037221 */ /* 0x010fe20000010000 */
[----:B---3--:R-:W-:-:S04]  /*18de0*/  SHF.R.S32.HI R44, RZ, 0x1f, R45 ;  /* 0x0000001fff2c7819 */ /* 0x008fc8000001142d */
[----:B------:R-:W2:Y:S01]  /*18df0*/  SHFL.BFLY PT, R41, R3, 0x1, 0x1f ;  /* 0x0c201f0003297f89 */ /* 0x000ea200000e0000 */
[----:B-----5:R-:W-:Y:S01]  /*18e00*/  FADD.FTZ R5, R5, R247 ;  /* 0x000000f705057221 */ /* 0x020fe20000010000 */
[-C--:B------:R-:W-:Y:S01]  /*18e10*/  LEA.HI R7, R44, R45.reuse, RZ, 0x2 ;  /* 0x0000002d2c077211 */ /* 0x080fe200078f10ff */
[----:B------:R-:W-:Y:S01]  /*18e20*/  FADD.FTZ R4, R4, R246 ;  /* 0x000000f604047221 */ /* 0x000fe20000010000 */
[----:B------:R-:W-:Y:S02]  /*18e30*/  LEA.HI R44, R44, R45, RZ, 0x5 ;  /* 0x0000002d2c2c7211 */ /* 0x000fe400078f28ff */
[----:B------:R-:W3:Y:S01]  /*18e40*/  SHFL.BFLY PT, R40, R5, 0x1, 0x1f ;  /* 0x0c201f0005287f89 */ /* 0x000ee200000e0000 */
[--C-:B------:R-:W-:Y:S02]  /*18e50*/  SHF.R.S32.HI R6, RZ, 0x2, R7.reuse ;  /* 0x00000002ff067819 */ /* 0x100fe40000011407 */
[----:B------:R-:W-:Y:S01]  /*18e60*/  SHF.R.S32.HI R8, RZ, 0x1f, R7 ;  /* 0x0000001fff087819 */ /* 0x000fe20000011407 */
[----:B------:R-:W4:Y:S01]  /*18e70*/  SHFL.BFLY PT, R43, R4, 0x1, 0x1f ;  /* 0x0c201f00042b7f89 */ /* 0x000f2200000e0000 */
[----:B------:R-:W-:Y:S01]  /*18e80*/  LOP3.LUT R7, R7, 0x3ffffffc, RZ, 0xc0, !PT ;  /* 0x3ffffffc07077812 */ /* 0x000fe200078ec0ff */
[----:B-1----:R-:W-:Y:S01]  /*18e90*/  FADD.FTZ R42, R0, R2 ;  /* 0x00000002002a7221 */ /* 0x002fe20000010000 */
[----:B------:R-:W-:-:S02]  /*18ea0*/  LEA.HI R2, R8, R6, RZ, 0x3 ;  /* 0x0000000608027211 */ /* 0x000fc400078f18ff */
[----:B------:R-:W-:Y:S02]  /*18eb0*/  SHF.R.S32.HI R0, RZ, 0x5, R44 ;  /* 0x00000005ff007819 */ /* 0x000fe4000001142c */
[----:B------:R-:W-:Y:S02]  /*18ec0*/  LOP3.LUT R2, R2, 0xfffffff8, RZ, 0xc0, !PT ;  /* 0xfffffff802027812 */ /* 0x000fe400078ec0ff */
[----:B------:R-:W-:Y:S01]  /*18ed0*/  FSETP.NE.FTZ.AND P3, PT, R42, RZ, PT ;  /* 0x000000ff2a00720b */ /* 0x000fe20003f75000 */
[----:B--2---:R-:W-:Y:S01]  /*18ee0*/  FADD.FTZ R41, R3, R41 ;  /* 0x0000002903297221 */ /* 0x004fe20000010000 */
[----:B------:R-:W-:Y:S01]  /*18ef0*/  MOV R3, 0x3f800000 ;  /* 0x3f80000000037802 */ /* 0x000fe20000000f00 */
[----:B------:R-:W-:Y:S02]  /*18f00*/  IMAD.IADD R2, R6, 0x1, -R2 ;  /* 0x0000000106027824 */ /* 0x000fe400078e0a02 */
[----:B------:R-:W-:Y:S01]  /*18f10*/  IMAD.IADD R6, R45, 0x1, -R7 ;  /* 0x000000012d067824 */ /* 0x000fe200078e0a07 */
[----:B------:R-:W-:Y:S01]  /*18f20*/  FSETP.NE.FTZ.AND P0, PT, R41, RZ, PT ;  /* 0x000000ff2900720b */ /* 0x000fe20003f15000 */
[----:B------:R-:W-:-:S02]  /*18f30*/  IMAD.SHL.U32 R20, R2, 0x40, RZ ;  /* 0x0000004002147824 */ /* 0x000fc400078e00ff */
[----:B---3--:R-:W-:Y:S01]  /*18f40*/  FADD.FTZ R40, R5, R40 ;  /* 0x0000002805287221 */ /* 0x008fe20000010000 */
[----:B------:R-:W-:Y:S01]  /*18f50*/  LEA R6, R0, R6, 0x9 ;  /* 0x0000000600067211 */ /* 0x000fe200078e48ff */
[----:B------:R-:W-:Y:S01]  /*18f60*/  IMAD.MOV.U32 R0, RZ, RZ, 0x3f800000 ;  /* 0x3f800000ff007424 */ /* 0x000fe200078e00ff */
[----:B------:R-:W-:Y:S01]  /*18f70*/  LOP3.LUT R20, R20, 0x1c0, RZ, 0xc0, !PT ;  /* 0x000001c014147812 */ /* 0x000fe200078ec0ff */
[----:B----4-:R-:W-:Y:S01]  /*18f80*/  FADD.FTZ R43, R4, R43 ;  /* 0x0000002b042b7221 */ /* 0x010fe20000010000 */
[----:B------:R-:W-:Y:S02]  /*18f90*/  R2P PR, R2, 0x6 ;  /* 0x0000000602007804 */ /* 0x000fe40000000000 */
[----:B------:R-:W-:Y:S01]  /*18fa0*/  LEA.HI R20, R20, R20, RZ, 0x1d ;  /* 0x0000001414147211 */ /* 0x000fe200078fe8ff */
[----:B------:R-:W1:Y:S01]  /*18fb0*/  @P3 MUFU.RCP R0, R42 ;  /* 0x0000002a00003308 */ /* 0x000e620000001000 */
[----:B------:R-:W-:Y:S02]  /*18fc0*/  PLOP3.LUT P5, PT, PT, PT, UP0, 0x80, 0x0 ;  /* 0x000000000000781c */ /* 0x000fe40003faf008 */
[----:B------:R-:W-:Y:S01]  /*18fd0*/  FSETP.NE.FTZ.AND P4, PT, R40, RZ, PT ;  /* 0x000000ff2800720b */ /* 0x000fe20003f95000 */
[----:B------:R-:W-:Y:S01]  /*18fe0*/  IMAD.U32 R20, R6, 0x2, R20 ;  /* 0x0000000206147824 */ /* 0x000fe200078e0014 */
[----:B------:R-:W-:-:S03]  /*18ff0*/  SEL R36, R36, 0xffffffe0, !P1 ;  /* 0xffffffe024247807 */ /* 0x000fc60004800000 */
[----:B------:R2:W3:Y:S01]  /*19000*/  @P0 MUFU.RCP R3, R41 ;  /* 0x0000002900030308 */ /* 0x0004e20000001000 */
[----:B------:R-:W-:-:S05]  /*19010*/  LEA R20, R20, UR8, 0x1 ;  /* 0x0000000814147c11 */ /* 0x000fca000f8e08ff */
[C---:B------:R-:W-:Y:S01]  /*19020*/  VIADD R21, R20.reuse, 0x40 ;  /* 0x0000004014157836 */ /* 0x040fe20000000000 */
[----:B------:R-:W-:Y:S01]  /*19030*/  @P2 IADD3 R21, R20, -0x40, RZ ;  /* 0xffffffc014152810 */ /* 0x000fe20007ffe0ff */
        /* <DEDUP_REMOVED lines=13> */
.L_x_2551:
        /* <DEDUP_REMOVED lines=23> */
.L_x_2552:
[----:B------:R-:W-:Y:S01]  /*19280*/  ISETP.NE.AND P5, PT, RZ, UR8, PT ;  /* 0x00000008ff007c0c */ /* 0x000fe2000bfa5270 */
[----:B------:R-:W-:Y:S01]  /*19290*/  FMUL.FTZ R31, R0, R137 ;  /* 0x00000089001f7220 */ /* 0x000fe20000410000 */
[----:B------:R-:W-:Y:S01]  /*192a0*/  LOP3.LUT R2, R2, 0x1, RZ, 0xc0, !PT ;  /* 0x0000000102027812 */ /* 0x000fe200078ec0ff */
[C---:B---3--:R-:W-:Y:S01]  /*192b0*/  FMUL.FTZ R86, R3.reuse, R86 ;  /* 0x0000005603567220 */ /* 0x048fe20000410000 */
[----:B------:R-:W-:Y:S01]  /*192c0*/  MOV R37, 0x10 ;  /* 0x0000001000257802 */ /* 0x000fe20000000f00 */
[C---:B------:R-:W-:Y:S01]  /*192d0*/  FMUL.FTZ R5, R3.reuse, R87 ;  /* 0x0000005703057220 */ /* 0x040fe20000410000 */
[----:B------:R-:W-:Y:S01]  /*192e0*/  ISETP.NE.U32.AND P1, PT, R2, 0x1, PT ;  /* 0x000000010200780c */ /* 0x000fe20003f25070 */
        /* <DEDUP_REMOVED lines=8> */
[----:B------:R-:W1:Y:S01]  /*19370*/  @P4 MUFU.RCP R2, R40 ;  /* 0x0000002800024308 */ /* 0x000e620000001000 */
        /* <DEDUP_REMOVED lines=13> */
[----:B------:R-:W3:Y:S01]  /*19450*/  @P2 MUFU.RCP R0, R43 ;  /* 0x0000002b00002308 */ /* 0x000ee20000001000 */
[----:B------:R-:W-:Y:S01]  /*19460*/  FMUL.FTZ R30, R3, R139 ;  /* 0x0000008b031e7220 */ /* 0x000fe20000410000 */
[----:B------:R-:W-:Y:S01]  /*19470*/  F2FP.F16.F32.PACK_AB R3, R89, R88 ;  /* 0x000000585903723e */ /* 0x000fe200000000ff */
        /* <DEDUP_REMOVED lines=34> */
[----:B------:R-:W-:Y:S01]  /*196a0*/  IADD3 R0, R20, R37, RZ ;  /* 0x0000002514007210 */ /* 0x000fe20007ffe0ff */
[----:B------:R-:W1:Y:S01]  /*196b0*/  S2UR UR6, SR_CTAID.X ;  /* 0x00000000000679c3 */ /* 0x000e620000002500 */
[----:B------:R-:W-:Y:S01]  /*196c0*/  F2FP.F16.F32.PACK_AB R4, R4, R80 ;  /* 0x000000500404723e */ /* 0x000fe200000000ff */
[----:B------:R3:W-:Y:S01]  /*196d0*/  STS [R20+0x400], R5 ;  /* 0x0004000514007388 */ /* 0x0007e20000000800 */
[----:B------:R-:W-:Y:S01]  /*196e0*/  F2FP.F16.F32.PACK_AB R7, R83, R7 ;  /* 0x000000075307723e */ /* 0x000fe200000000ff */
[----:B------:R-:W-:Y:S01]  /*196f0*/  BSSY B0, `(.L_x_2553) ;  /* 0x0000098000007945 */ /* 0x000fe20003800000 */
[----:B------:R-:W-:Y:S01]  /*19700*/  F2FP.F16.F32.PACK_AB R12, R12, R92 ;  /* 0x0000005c0c0c723e */ /* 0x000fe200000000ff */
[----:B------:R4:W-:Y:S01]  /*19710*/  STS [R0+0x400], R2 ;  /* 0x0004000200007388 */ /* 0x0009e20000000800 */
[----:B------:R-:W-:-:S02]  /*19720*/  F2FP.F16.F32.PACK_AB R11, R95, R11 ;  /* 0x0000000b5f0b723e */ /* 0x000fc400000000ff */
[----:B------:R-:W-:Y:S01]  /*19730*/  F2FP.F16.F32.PACK_AB R10, R10, R96 ;  /* 0x000000600a0a723e */ /* 0x000fe200000000ff */
[----:B------:R5:W-:Y:S01]  /*19740*/  STS [R0], R3 ;  /* 0x0000000300007388 */ /* 0x000be20000000800 */
[----:B------:R-:W-:Y:S02]  /*19750*/  F2FP.F16.F32.PACK_AB R9, R9, R98 ;  /* 0x000000620909723e */ /* 0x000fe400000000ff */
[----:B------:R-:W-:Y:S01]  /*19760*/  F2FP.F16.F32.PACK_AB R8, R8, R104 ;  /* 0x000000680808723e */ /* 0x000fe200000000ff */
[----:B------:R2:W-:Y:S01]  /*19770*/  STS [R20+0x2000], R4 ;  /* 0x0020000414007388 */ /* 0x0005e20000000800 */
        /* <DEDUP_REMOVED lines=9> */
[----:B------:R-:W-:Y:S01]  /*19810*/  F2FP.F16.F32.PACK_AB R22, R22, R114 ;  /* 0x000000721616723e */ /* 0x000fe200000000ff */
[----:B---3--:R-:W3:Y:S01]  /*19820*/  @!P5 LDC R5, c[0x0][0x2c4] ;  /* 0x0000b100ff05db82 */ /* 0x008ee20000000800 */
[----:B------:R-:W-:Y:S02]  /*19830*/  F2FP.F16.F32.PACK_AB R17, R17, R120 ;  /* 0x000000781111723e */ /* 0x000fe400000000ff */
[----:B----4-:R-:W-:-:S02]  /*19840*/  IADD3 R2, R20, R36, RZ ;  /* 0x0000002414027210 */ /* 0x010fc40007ffe0ff */
[----:B------:R-:W-:Y:S01]  /*19850*/  F2FP.F16.F32.PACK_AB R16, R16, R122 ;  /* 0x0000007a1010723e */ /* 0x000fe200000000ff */
[----:B-----5:R-:W-:Y:S02]  /*19860*/  IMAD.IADD R3, R0, 0x1, R36 ;  /* 0x0000000100037824 */ /* 0x020fe400078e0224 */
[----:B------:R4:W-:Y:S01]  /*19870*/  STS [R2], R10 ;  /* 0x0000000a02007388 */ /* 0x0009e20000000800 */
[----:B------:R-:W-:Y:S02]  /*19880*/  F2FP.F16.F32.PACK_AB R19, R19, R116 ;  /* 0x000000741313723e */ /* 0x000fe400000000ff */
[----:B------:R-:W-:Y:S01]  /*19890*/  F2FP.F16.F32.PACK_AB R18, R119, R18 ;  /* 0x000000127712723e */ /* 0x000fe200000000ff */
[----:B------:R5:W-:Y:S01]  /*198a0*/  STS [R2+0x400], R9 ;  /* 0x0004000902007388 */ /* 0x000be20000000800 */
[----:B--2---:R-:W-:Y:S02]  /*198b0*/  IADD3 R4, R36, 0x400, R21 ;  /* 0x0000040024047810 */ /* 0x004fe40007ffe015 */
[----:B------:R-:W-:Y:S01]  /*198c0*/  F2FP.F16.F32.PACK_AB R26, R26, R124 ;  /* 0x0000007c1a1a723e */ /* 0x000fe200000000ff */
[----:B------:R-:W-:Y:S01]  /*198d0*/  STS [R3], R8 ;  /* 0x0000000803007388 */ /* 0x000fe20000000800 */
[----:B------:R-:W-:Y:S01]  /*198e0*/  F2FP.F16.F32.PACK_AB R29, R127, R29 ;  /* 0x0000001d7f1d723e */ /* 0x000fe200000000ff */
[----:B-1----:R-:W1:Y:S01]  /*198f0*/  @P5 LDC.64 R6, c[0x0][0x2c0] ;  /* 0x0000b000ff065b82 */ /* 0x002e620000000a00 */
[----:B------:R-:W-:Y:S01]  /*19900*/  F2FP.F16.F32.PACK_AB R28, R28, R128 ;  /* 0x000000801c1c723e */ /* 0x000fe200000000ff */
[----:B------:R2:W-:Y:S01]  /*19910*/  STS [R3+0x400], R13 ;  /* 0x0004000d03007388 */ /* 0x0005e20000000800 */
[----:B------:R-:W-:Y:S01]  /*19920*/  F2FP.F16.F32.PACK_AB R27, R27, R130 ;  /* 0x000000821b1b723e */ /* 0x000fe200000000ff */
[----:B------:R-:W-:Y:S01]  /*19930*/  @P4 MUFU.LG2 R12, R40 ;  /* 0x00000028000c4308 */ /* 0x000fe20000000c00 */
[----:B------:R-:W-:Y:S01]  /*19940*/  IADD3 R0, R37, R21, RZ ;  /* 0x0000001525007210 */ /* 0x000fe20007ffe0ff */
[----:B------:R-:W-:Y:S01]  /*19950*/  STS [R2+0x2000], R15 ;  /* 0x0020000f02007388 */ /* 0x000fe20000000800 */
[----:B------:R-:W-:Y:S01]  /*19960*/  F2FP.F16.F32.PACK_AB R31, R31, R136 ;  /* 0x000000881f1f723e */ /* 0x000fe200000000ff */
[----:B---3--:R-:W3:Y:S01]  /*19970*/  @P1 LDC R5, c[0x0][0x2e4] ;  /* 0x0000b900ff051b82 */ /* 0x008ee20000000800 */
[----:B------:R-:W-:Y:S01]  /*19980*/  F2FP.F16.F32.PACK_AB R30, R30, R138 ;  /* 0x0000008a1e1e723e */ /* 0x000fe200000000ff */
[----:B------:R1:W-:Y:S01]  /*19990*/  STS [R2+0x2400], R14 ;  /* 0x0024000e02007388 */ /* 0x0003e20000000800 */
[----:B------:R-:W-:-:S02]  /*199a0*/  IADD3 R4, R37, R4, RZ ;  /* 0x0000000425047210 */ /* 0x000fc40007ffe0ff */
[----:B------:R-:W-:Y:S01]  /*199b0*/  F2FP.F16.F32.PACK_AB R32, R32, R132 ;  /* 0x000000842020723e */ /* 0x000fe200000000ff */
[----:B------:R1:W-:Y:S01]  /*199c0*/  STS [R3+0x2000], R25 ;  /* 0x0020001903007388 */ /* 0x0003e20000000800 */
[----:B------:R-:W-:Y:S01]  /*199d0*/  F2FP.F16.F32.PACK_AB R34, R135, R34 ;  /* 0x000000228722723e */ /* 0x000fe200000000ff */
[----:B----4-:R-:W4:Y:S01]  /*199e0*/  @P0 LDC R10, c[0x0][0x2e8] ;  /* 0x0000ba00ff0a0b82 */ /* 0x010f220000000800 */
[----:B------:R-:W-:Y:S01]  /*199f0*/  F2FP.F16.F32.PACK_AB R33, R33, R140 ;  /* 0x0000008c2121723e */ /* 0x000fe200000000ff */
[----:B------:R1:W-:Y:S01]  /*19a00*/  STS [R3+0x2400], R24 ;  /* 0x0024001803007388 */ /* 0x0003e20000000800 */
[----:B------:R-:W-:Y:S01]  /*19a10*/  F2FP.F16.F32.PACK_AB R35, R143, R35 ;  /* 0x000000238f23723e */ /* 0x000fe200000000ff */
[----:B-----5:R-:W5:Y:S02]  /*19a20*/  @P3 MUFU.LG2 R9, R42 ;  /* 0x0000002a00093308 */ /* 0x020f640000000c00 */
[----:B------:R-:W-:Y:S02]  /*19a30*/  STS [R21], R23 ;  /* 0x0000001715007388 */ /* 0x000fe40000000800 */
[----:B------:R-:W4:Y:S02]  /*19a40*/  @P3 LDC R11, c[0x0][0x2e8] ;  /* 0x0000ba00ff0b3b82 */ /* 0x000f240000000800 */
[----:B------:R-:W-:Y:S04]  /*19a50*/  STS [R21+0x400], R22 ;  /* 0x0004001615007388 */ /* 0x000fe80000000800 */
[----:B------:R-:W-:Y:S02]  /*19a60*/  STS [R0], R17 ;  /* 0x0000001100007388 */ /* 0x000fe40000000800 */
[----:B--2---:R-:W3:Y:S02]  /*19a70*/  @!P5 LDC R13, c[0x0][0x270] ;  /* 0x00009c00ff0ddb82 */ /* 0x004ee40000000800 */
[----:B------:R-:W-:Y:S01]  /*19a80*/  STS [R0+0x400], R16 ;  /* 0x0004001000007388 */ /* 0x000fe20000000800 */
[----:B-1----:R-:W-:-:S03]  /*19a90*/  IADD3 R2, R36, R21, RZ ;  /* 0x0000001524027210 */ /* 0x002fc60007ffe0ff */
[----:B------:R1:W-:Y:S01]  /*19aa0*/  STS [R21+0x2000], R19 ;  /* 0x0020001315007388 */ /* 0x0003e20000000800 */
[----:B------:R-:W-:Y:S01]  /*19ab0*/  IMAD.MOV.U32 R25, RZ, RZ, 0x7f800000 ;  /* 0x7f800000ff197424 */ /* 0x000fe200078e00ff */
[----:B------:R-:W2:Y:S02]  /*19ac0*/  @P2 LDC R15, c[0x0][0x2e8] ;  /* 0x0000ba00ff0f2b82 */ /* 0x000ea40000000800 */
[----:B------:R5:W-:Y:S01]  /*19ad0*/  STS [R21+0x2400], R18 ;  /* 0x0024001215007388 */ /* 0x000be20000000800 */
[----:B------:R-:W-:Y:S01]  /*19ae0*/  IMAD.IADD R3, R36, 0x1, R0 ;  /* 0x0000000124037824 */ /* 0x000fe200078e0200 */
[----:B------:R-:W-:Y:S02]  /*19af0*/  MOV R24, 0x7f800000 ;  /* 0x7f80000000187802 */ /* 0x000fe40000000f00 */
[----:B------:R-:W-:Y:S04]  /*19b00*/  STS [R0+0x2000], R26 ;  /* 0x0020001a00007388 */ /* 0x000fe80000000800 */
[----:B------:R4:W-:Y:S04]  /*19b10*/  STS [R0+0x2400], R29 ;  /* 0x0024001d00007388 */ /* 0x0009e80000000800 */
[----:B------:R-:W-:Y:S04]  /*19b20*/  STS [R2], R28 ;  /* 0x0000001c02007388 */ /* 0x000fe80000000800 */
[----:B------:R-:W-:Y:S04]  /*19b30*/  STS [R2+0x400], R27 ;  /* 0x0004001b02007388 */ /* 0x000fe80000000800 */
[----:B------:R-:W-:Y:S01]  /*19b40*/  STS [R3], R31 ;  /* 0x0000001f03007388 */ /* 0x000fe20000000800 */
[----:B-1----:R-:W-:-:S03]  /*19b50*/  MOV R19, 0x7f800000 ;  /* 0x7f80000000137802 */ /* 0x002fc60000000f00 */
[----:B------:R-:W-:Y:S01]  /*19b60*/  STS [R4], R30 ;  /* 0x0000001e04007388 */ /* 0x000fe20000000800 */
[----:B-----5:R-:W-:Y:S01]  /*19b70*/  MOV R18, 0x7f800000 ;  /* 0x7f80000000127802 */ /* 0x020fe20000000f00 */
[----:B------:R-:W1:Y:S02]  /*19b80*/  S2R R8, SR_TID.X ;  /* 0x0000000000087919 */ /* 0x000e640000002100 */
[----:B------:R-:W-:Y:S01]  /*19b90*/  STS [R2+0x2000], R32 ;  /* 0x0020002002007388 */ /* 0x000fe20000000800 */
[----:B----4-:R-:W-:-:S03]  /*19ba0*/  LOP3.LUT R0, R44, 0xffffffe0, RZ, 0xc0, !PT ;  /* 0xffffffe02c007812 */ /* 0x010fc600078ec0ff */
[----:B------:R4:W-:Y:S04]  /*19bb0*/  STS [R2+0x2400], R34 ;  /* 0x0024002202007388 */ /* 0x0009e80000000800 */
[----:B------:R5:W-:Y:S04]  /*19bc0*/  STS [R3+0x2000], R33 ;  /* 0x0020002103007388 */ /* 0x000be80000000800 */
[----:B------:R2:W-:Y:S01]  /*19bd0*/  STS [R4+0x2000], R35 ;  /* 0x0020002304007388 */ /* 0x0005e20000000800 */
[----:B------:R-:W-:Y:S06]  /*19be0*/  BAR.SYNC.DEFER_BLOCKING 0x0 ;  /* 0x0000000000007b1d */ /* 0x000fec0000010000 */
[----:B------:R-:W2:Y:S01]  /*19bf0*/  S2R R16, SR_CTAID.Y ;  /* 0x0000000000107919 */ /* 0x000ea20000002600 */
[----:B------:R-:W2:Y:S01]  /*19c00*/  S2R R26, SR_CTAID.Z ;  /* 0x00000000001a7919 */ /* 0x000ea20000002700 */
[----:B-1----:R-:W-:-:S02]  /*19c10*/  SHF.R.S32.HI R14, RZ, 0x1f, R8 ;  /* 0x0000001fff0e7819 */ /* 0x002fc40000011408 */
[----:B----4-:R-:W-:Y:S01]  /*19c20*/  @P5 MOV R2, 0x1 ;  /* 0x0000000100025802 */ /* 0x010fe20000000f00 */
[----:B---3--:R-:W-:Y:S01]  /*19c30*/  @!P5 IMAD R2, R5, R13, RZ ;  /* 0x0000000d0502d224 */ /* 0x008fe200078e02ff */
[----:B-----5:R-:W1:Y:S01]  /*19c40*/  @P5 LDC R3, c[0x0][0x2c0] ;  /* 0x0000b000ff035b82 */ /* 0x020e620000000800 */
[----:B------:R-:W-:Y:S02]  /*19c50*/  LEA.HI R14, R14, R8, RZ, 0x3 ;  /* 0x000000080e0e7211 */ /* 0x000fe400078f18ff */
[----:B------:R-:W-:Y:S01]  /*19c60*/  IADD3 R8, -R0, R45, RZ ;  /* 0x0000002d00087210 */ /* 0x000fe20007ffe1ff */
[----:B--2---:R-:W2:Y:S01]  /*19c70*/  @P0 MUFU.LG2 R4, R41 ;  /* 0x0000002900040308 */ /* 0x004ea20000000c00 */
[----:B------:R-:W-:Y:S01]  /*19c80*/  @P5 IMAD R0, R7, R6, RZ ;  /* 0x0000000607005224 */ /* 0x000fe200078e02ff */
[----:B------:R-:W-:Y:S01]  /*19c90*/  @!P5 MOV R0, R5 ;  /* 0x000000050000d202 */ /* 0x000fe20000000f00 */
[----:B------:R3:W4:Y:S01]  /*19ca0*/  LDS.128 R28, [R219+0x3800] ;  /* 0x00380000db1c7984 */ /* 0x0007220000000c00 */
[----:B------:R-:W5:Y:S01]  /*19cb0*/  @P4 LDC R13, c[0x0][0x2e8] ;  /* 0x0000ba00ff0d4b82 */ /* 0x000f620000000800 */
[----:B------:R-:W-:-:S03]  /*19cc0*/  @P3 FMUL.FTZ R6, R9, 0.69314718246459960938 ;  /* 0x3f31721809063820 */ /* 0x000fc60000410000 */
[----:B------:R-:W3:Y:S01]  /*19cd0*/  @P2 MUFU.LG2 R7, R43 ;  /* 0x0000002b00072308 */ /* 0x000ee20000000c00 */
[----:B------:R-:W-:Y:S01]  /*19ce0*/  @P3 FFMA.FTZ R24, R73, R11, R6 ;  /* 0x0000000b49183223 */ /* 0x000fe20000010006 */
[----:B--2---:R-:W-:Y:S01]  /*19cf0*/  @P0 FMUL.FTZ R5, R4, 0.69314718246459960938 ;  /* 0x3f31721804050820 */ /* 0x004fe20000410000 */
[----:B------:R-:W-:Y:S01]  /*19d00*/  IMAD R2, R16, R2, RZ ;  /* 0x0000000210027224 */ /* 0x000fe200078e02ff */
[----:B------:R-:W-:Y:S02]  /*19d10*/  @!P5 MOV R3, 0x1 ;  /* 0x000000010003d802 */ /* 0x000fe40000000f00 */
[----:B------:R-:W-:Y:S01]  /*19d20*/  @P0 FFMA.FTZ R25, R72, R10, R5 ;  /* 0x0000000a48190223 */ /* 0x000fe20000010005 */
[----:B------:R-:W-:Y:S02]  /*19d30*/  LOP3.LUT P5, RZ, R8, 0x3, RZ, 0xc0, !PT ;  /* 0x0000000308ff7812 */ /* 0x000fe400078ac0ff */
[----:B------:R-:W-:Y:S01]  /*19d40*/  SEL R2, R2, RZ, !P6 ;  /* 0x000000ff02027207 */ /* 0x000fe20007000000 */
[----:B-1----:R-:W-:-:S02]  /*19d50*/  IMAD R4, R3, UR6, RZ ;  /* 0x0000000603047c24 */ /* 0x002fc4000f8e02ff */
[----:B---3--:R-:W-:Y:S01]  /*19d60*/  @P2 FMUL.FTZ R5, R7, 0.69314718246459960938 ;  /* 0x3f31721807052820 */ /* 0x008fe20000410000 */
[----:B------:R-:W-:Y:S01]  /*19d70*/  SHF.R.S32.HI R10, RZ, 0x3, R14 ;  /* 0x00000003ff0a7819 */ /* 0x000fe2000001140e */
[----:B------:R-:W-:Y:S01]  /*19d80*/  IMAD R0, R26, R0, R2 ;  /* 0x000000001a007224 */ /* 0x000fe200078e0202 */
[----:B------:R-:W-:Y:S01]  /*19d90*/  SHF.L.U32 R4, R4, 0x7, RZ ;  /* 0x0000000704047819 */ /* 0x000fe200000006ff */
[----:B------:R-:W-:Y:S01]  /*19da0*/  @P4 FMUL.FTZ R2, R12, 0.69314718246459960938 ;  /* 0x3f3172180c024820 */ /* 0x000fe20000410000 */
[----:B------:R-:W-:Y:S02]  /*19db0*/  @P2 FFMA.FTZ R18, R70, R15, R5 ;  /* 0x0000000f46122223 */ /* 0x000fe40000010005 */
[----:B------:R-:W-:Y:S01]  /*19dc0*/  SHF.R.S32.HI R7, RZ, 0x1f, R4 ;  /* 0x0000001fff077819 */ /* 0x000fe20000011404 */
[----:B-----5:R-:W-:Y:S01]  /*19dd0*/  @P4 FFMA.FTZ R19, R71, R13, R2 ;  /* 0x0000000d47134223 */ /* 0x020fe20000010002 */
[--C-:B------:R-:W-:Y:S02]  /*19de0*/  IADD3 R4, P1, P0, R4, R38, R0.reuse ;  /* 0x0000002604047210 */ /* 0x100fe4000783e000 */
[----:B------:R-:W-:-:S04]  /*19df0*/  SHF.R.S32.HI R0, RZ, 0x1f, R0 ;  /* 0x0000001fff007819 */ /* 0x000fc80000011400 */
[----:B------:R-:W-:Y:S01]  /*19e00*/  IADD3.X R7, R7, R39, R0, P1, P0 ;  /* 0x0000002707077210 */ /* 0x000fe20000fe0400 */
[----:B----4-:R-:W-:Y:S06]  /*19e10*/  @P5 BRA `(.L_x_2554) ;  /* 0x0000000000945947 */ /* 0x010fec0003800000 */
[----:B------:R-:W2:Y:S02]  /*19e20*/  LDL.LU R46, [R1+0x58] ;  /* 0x00005800012e7983 */ /* 0x000ea40000300800 */
[----:B--2---:R-:W-:-:S04]  /*19e30*/  IMAD R0, R46, 0x10, R252 ;  /* 0x000000102e007824 */ /* 0x004fc800078e02fc */
        /* <DEDUP_REMOVED lines=15> */
[----:B------:R-:W-:Y:S02]  /*19f30*/  @!P3 LEA.HI.X.SX32 R12, R8, R7, 0x1, P4 ;  /* 0x00000007080cb211 */ /* 0x000fe400020f0eff */
[----:B------:R-:W-:-:S02]  /*19f40*/  @!P1 IADD3 R5, P4, R6, R4, RZ ;  /* 0x0000000406059210 */ /* 0x000fc40007f9e0ff */
[----:B------:R-:W3:Y:S01]  /*19f50*/  @!P1 LDC.64 R20, c[0x0][0x2b0] ;  /* 0x0000ac00ff149b82 */ /* 0x000ee20000000a00 */
[-C--:B------:R-:W-:Y:S02]  /*19f60*/  @!P2 LEA.HI.X.SX32 R0, R0, R7.reuse, 0x1, P5 ;  /* 0x000000070000a211 */ /* 0x080fe400028f0eff */
[C---:B------:R-:W-:Y:S02]  /*19f70*/  @!P0 IADD3 R11, P6, R3.reuse, R4, RZ ;  /* 0x00000004030b8210 */ /* 0x040fe40007fde0ff */
        /* <DEDUP_REMOVED lines=15> */
.L_x_2554:
[----:B------:R-:W-:Y:S05]  /*1a070*/  BSYNC B0 ;  /* 0x0000000000007941 */ /* 0x000fea0003800000 */
.L_x_2553:
[----:B-1----:R-:W2:Y:S01]  /*1a080*/  LDL.LU.64 R8, [R1+0x20] ;  /* 0x0000200001087983 */ /* 0x002ea20000300a00 */
[----:B------:R-:W-:-:S03]  /*1a090*/  ULDC UR6, c[0x0][0x2d0] ;  /* 0x0000b40000067ab9 */ /* 0x000fc60000000800 */
[----:B------:R-:W3:Y:S04]  /*1a0a0*/  LDL.LU R7, [R1+0x50] ;  /* 0x0000500001077983 */ /* 0x000ee80000300800 */
[----:B------:R-:W4:Y:S04]  /*1a0b0*/  LDL.LU R5, [R1+0x4c] ;  /* 0x00004c0001057983 */ /* 0x000f280000300800 */
[----:B------:R1:W5:Y:S01]  /*1a0c0*/  LDL.64 R16, [R1+0x18] ;  /* 0x0000180001107983 */ /* 0x0003620000100a00 */
[C---:B------:R-:W-:Y:S01]  /*1a0d0*/  VIADD R0, R10.reuse, 0x10 ;  /* 0x000000100a007836 */ /* 0x040fe20000000000 */
[----:B------:R-:W-:Y:S01]  /*1a0e0*/  SHF.R.S32.HI R4, RZ, 0x1f, R26 ;  /* 0x0000001fff047819 */ /* 0x000fe2000001141a */
[----:B------:R-:W-:Y:S01]  /*1a0f0*/  VIADD R3, R10, 0x20 ;  /* 0x000000200a037836 */ /* 0x000fe20000000000 */
[----:B------:R-:W-:Y:S01]  /*1a100*/  BSSY B0, `(.L_x_2555) ;  /* 0x000001d000007945 */ /* 0x000fe20003800000 */
[C---:B--2---:R-:W-:Y:S01]  /*1a110*/  ISETP.GE.AND P0, PT, R8.reuse, UR6, PT ;  /* 0x0000000608007c0c */ /* 0x044fe2000bf06270 */
[----:B------:R-:W-:Y:S01]  /*1a120*/  ULDC.64 UR6, c[0x0][0x2a0] ;  /* 0x0000a80000067ab9 */ /* 0x000fe20000000a00 */
[----:B------:R-:W-:-:S02]  /*1a130*/  IADD3 R2, P1, R8, UR10, RZ ;  /* 0x0000000a08027c10 */ /* 0x000fc4000ff3e0ff */
[----:B------:R-:W-:Y:S01]  /*1a140*/  ISETP.GE.OR P3, PT, R0, UR5, P0 ;  /* 0x0000000500007c0c */ /* 0x000fe20008766670 */
[C---:B------:R-:W-:Y:S01]  /*1a150*/  VIADD R0, R10.reuse, 0x30 ;  /* 0x000000300a007836 */ /* 0x040fe20000000000 */
[----:B------:R-:W-:Y:S02]  /*1a160*/  ISETP.GE.OR P4, PT, R3, UR5, P0 ;  /* 0x0000000503007c0c */ /* 0x000fe40008786670 */
[----:B------:R-:W-:Y:S02]  /*1a170*/  ISETP.GE.OR P2, PT, R10, UR5, P0 ;  /* 0x000000050a007c0c */ /* 0x000fe40008746670 */
[----:B------:R-:W-:Y:S02]  /*1a180*/  IADD3.X R3, R9, UR4, RZ, P1, !PT ;  /* 0x0000000409037c10 */ /* 0x000fe40008ffe4ff */
[----:B------:R1:W2:Y:S01]  /*1a190*/  LDS.128 R8, [R219] ;  /* 0x00000000db087984 */ /* 0x0002a20000000c00 */
[----:B------:R-:W-:Y:S01]  /*1a1a0*/  ISETP.GE.OR P5, PT, R0, UR5, P0 ;  /* 0x0000000500007c0c */ /* 0x000fe200087a6670 */
[----:B------:R-:W-:Y:S01]  /*1a1b0*/  IMAD R0, R4, UR6, RZ ;  /* 0x0000000604007c24 */ /* 0x000fe2000f8e02ff */
[----:B----4-:R-:W-:Y:S01]  /*1a1c0*/  ISETP.GE.OR P1, PT, R5, UR5, P0 ;  /* 0x0000000505007c0c */ /* 0x010fe20008726670 */
[----:B------:R-:W-:Y:S01]  /*1a1d0*/  IMAD.WIDE.U32 R12, R26, UR6, R2 ;  /* 0x000000061a0c7c25 */ /* 0x000fe2000f8e0002 */
[----:B---3--:R-:W-:-:S02]  /*1a1e0*/  ISETP.GE.OR P6, PT, R7, UR5, P0 ;  /* 0x0000000507007c0c */ /* 0x008fc400087c6670 */
[----:B------:R-:W-:Y:S01]  /*1a1f0*/  P2R R14, PR, RZ, 0x2 ;  /* 0x00000002ff0e7803 */ /* 0x000fe20000000000 */
[----:B------:R-:W-:-:S04]  /*1a200*/  IMAD R0, R26, UR7, R0 ;  /* 0x000000071a007c24 */ /* 0x000fc8000f8e0200 */
[----:B------:R-:W-:Y:S01]  /*1a210*/  IMAD.IADD R7, R0, 0x1, R13 ;  /* 0x0000000100077824 */ /* 0x000fe200078e020d */
        /* <DEDUP_REMOVED lines=11> */
.L_x_2556:
[----:B------:R-:W-:Y:S05]  /*1a2d0*/  BSYNC B0 ;  /* 0x0000000000007941 */ /* 0x000fea0003800000 */
.L_x_2555:
[----:B------:R-:W4:Y:S04]  /*1a2e0*/  LDL.LU R2, [R1+0x54] ;  /* 0x0000540001027983 */ /* 0x000f280000300800 */
[----:B------:R-:W4:Y:S01]  /*1a2f0*/  LDL.LU R0, [R1+0x48] ;  /* 0x0000480001007983 */ /* 0x000f220000300800 */
[----:B------:R-:W-:Y:S03]  /*1a300*/  BSSY B0, `(.L_x_2557) ;  /* 0x0000012000007945 */ /* 0x000fe60003800000 */
[----:B--23--:R2:W3:Y:S01]  /*1a310*/  LDS.128 R8, [R219+0x800] ;  /* 0x00080000db087984 */ /* 0x00c4e20000000c00 */
[----:B----4-:R-:W-:Y:S02]  /*1a320*/  ISETP.GE.OR P1, PT, R2, UR5, P0 ;  /* 0x0000000502007c0c */ /* 0x010fe40008726670 */
[----:B------:R-:W-:Y:S01]  /*1a330*/  ISETP.GE.OR P2, PT, R0, UR5, P0 ;  /* 0x0000000500007c0c */ /* 0x000fe20008746670 */
        /* <DEDUP_REMOVED lines=14> */
.L_x_2558:
[----:B------:R-:W-:Y:S05]  /*1a420*/  BSYNC B0 ;  /* 0x0000000000007941 */ /* 0x000fea0003800000 */
.L_x_2557:
        /* <DEDUP_REMOVED lines=16> */
.L_x_2560:
[----:B------:R-:W-:Y:S05]  /*1a530*/  BSYNC B0 ;  /* 0x0000000000007941 */ /* 0x000fea0003800000 */
.L_x_2559:
        /* <DEDUP_REMOVED lines=16> */
.L_x_2562:
[----:B------:R-:W-:Y:S05]  /*1a640*/  BSYNC B0 ;  /* 0x0000000000007941 */ /* 0x000fea0003800000 */
.L_x_2561:
        /* <DEDUP_REMOVED lines=16> */
.L_x_2564:
[----:B------:R-:W-:Y:S05]  /*1a750*/  BSYNC B0 ;  /* 0x0000000000007941 */ /* 0x000fea0003800000 */
.L_x_2563:
[----:B-1----:R1:W1:Y:S01]  /*1a760*/  LDS.128 R8, [R219+0x2800] ;  /* 0x00280000db087984 */ /* 0x0022620000000c00 */
[----:B------:R-:W-:Y:S01]  /*1a770*/  ISETP.NE.AND P0, PT, R14, RZ, PT ;  /* 0x000000ff0e00720c */ /* 0x000fe20003f05270 */
[----:B------:R-:W-:-:S12]  /*1a780*/  BSSY B0, `(.L_x_2565) ;  /* 0x000000f000007945 */ /* 0x000fd80003800000 */
        /* <DEDUP_REMOVED lines=14> */
.L_x_2566:
[----:B------:R-:W-:Y:S05]  /*1a870*/  BSYNC B0 ;  /* 0x0000000000007941 */ /* 0x000fea0003800000 */
.L_x_2565:
        /* <DEDUP_REMOVED lines=16> */
.L_x_2568:
[----:B------:R-:W-:Y:S05]  /*1a980*/  BSYNC B0 ;  /* 0x0000000000007941 */ /* 0x000fea0003800000 */
.L_x_2567:
        /* <DEDUP_REMOVED lines=15> */
.L_x_2569:
        /* <DEDUP_REMOVED lines=16> */
.L_x_2601:


//--------------------- .nv.shared._ZN5flash16flash_fwd_kernelI23Flash_fwd_kernel_traitsILi64ELi128ELi128ELi4ELb0ELb0EN7cutlass6half_tE19Flash_kernel_traitsILi64ELi128ELi128ELi4ES3_EELb0ELb0ELb0ELb0ELb0ELb1ELb0ELb0EEEvNS_16Flash_fwd_paramsE --------------------------
	.section	.nv.shared._ZN5flash16flash_fwd_kernelI23Flash_fwd_kernel_traitsILi64ELi128ELi128ELi4ELb0ELb0EN7cutlass6half_tE19Flash_kernel_traitsILi64ELi128ELi128ELi4ES3_EELb0ELb0ELb0ELb0ELb0ELb1ELb0ELb0EEEvNS_16Flash_fwd_paramsE,"aw",@nobits
	.sectionflags	@""
	.align	16
	.zero		1024


//--------------------- .nv.shared.reserved.0     --------------------------
	.section	.nv.shared.reserved.0,"aw",@nobits
	.weak		__nv_reservedSMEM_offset_0_alias
	.size		__nv_reservedSMEM_offset_0_alias, 0, 0
	.other		__nv_reservedSMEM_offset_0_alias,@"STO_CUDA_RESERVED_SHARED STV_DEFAULT"
__nv_reservedSMEM_offset_0_alias:
	.zero		0


//--------------------- .nv.global                --------------------------
	.section	.nv.global,"aw",@nobits
.nv.global:
	.type		_ZN65_INTERNAL_66fdf1bf_29_flash_fwd_hdim64_fp16_sm80_cu_0106449f_28154cute1_E,@object
	.size		_ZN65_INTERNAL_66fdf1bf_29_flash_fwd_hdim64_fp16_sm80_cu_0106449f_28154cute1_E,(_ZN65_INTERNAL_66fdf1bf_29_flash_fwd_hdim64_fp16_sm80_cu_0106449f_28154cuda3std3__45__cpo6cbeginE - _ZN65_INTERNAL_66fdf1bf_29_flash_fwd_hdim64_fp16_sm80_cu_0106449f_28154cute1_E)
_ZN65_INTERNAL_66fdf1bf_29_flash_fwd_hdim64_fp16_sm80_cu_0106449f_28154cute1_E:
	.zero		1
	.type		_ZN65_INTERNAL_66fdf1bf_29_flash_fwd_hdim64_fp16_sm80_cu_0106449f_28154cuda3std3__45__cpo6cbeginE,@object
	.size		_ZN65_INTERNAL_66fdf1bf_29_flash_fwd_hdim64_fp16_sm80_cu_0106449f_28154cuda3std3__45__cpo6cbeginE,(_ZN65_INTERNAL_66fdf1bf_29_flash_fwd_hdim64_fp16_sm80_cu_0106449f_28154cuda3std3__48in_placeE - _ZN65_INTERNAL_66fdf1bf_29_flash_fwd_hdim64_fp16_sm80_cu_0106449f_28154cuda3std3__45__cpo6cbeginE)
_ZN65_INTERNAL_66fdf1bf_29_flash_fwd_hdim64_fp16_sm80_cu_0106449f_28154cuda3std3__45__cpo6cbeginE:
	.zero		1
	.type		_ZN65_INTERNAL_66fdf1bf_29_flash_fwd_hdim64_fp16_sm80_cu_0106449f_28154cuda3std3__48in_placeE,@object
	.size		_ZN65_INTERNAL_66fdf1bf_29_flash_fwd_hdim64_fp16_sm80_cu_0106449f_28154cuda3std3__48in_placeE,(_ZN65_INTERNAL_66fdf1bf_29_flash_fwd_hdim64_fp16_sm80_cu_0106449f_28154cuda3std6ranges3__45__cpo9iter_moveE - _ZN65_INTERNAL_66fdf1bf_29_flash_fwd_hdim64_fp16_sm80_cu_0106449f_28154cuda3std3__48in_placeE)
_ZN65_INTERNAL_66fdf1bf_29_flash_fwd_hdim64_fp16_sm80_cu_0106449f_28154cuda3std3__48in_placeE:
	.zero		1
	.type		_ZN65_INTERNAL_66fdf1bf_29_flash_fwd_hdim64_fp16_sm80_cu_0106449f_28154cuda3std6ranges3__45__cpo9iter_moveE,@object
	.size		_ZN65_INTERNAL_66fdf1bf_29_flash_fwd_hdim64_fp16_sm80_cu_0106449f_28154cuda3std6ranges3__45__cpo9iter_moveE,(_ZN65_INTERNAL_66fdf1bf_29_flash_fwd_hdim64_fp16_sm80_cu_0106449f_28154cuda3std3__45__cpo5beginE - _ZN65_INTERNAL_66fdf1bf_29_flash_fwd_hdim64_fp16_sm80_cu_0106449f_28154cuda3std6ranges3__45__cpo9iter_moveE)
_ZN65_INTERNAL_66fdf1bf_29_flash_fwd_hdim64_fp16_sm80_cu_0106449f_28154cuda3std6ranges3__45__cpo9iter_moveE:
	.zero		1
	.type		_ZN65_INTERNAL_66fdf1bf_29_flash_fwd_hdim64_fp16_sm80_cu_0106449f_28154cuda3std3__45__cpo5beginE,@object
	.size		_ZN65_INTERNAL_66fdf1bf_29_flash_fwd_hdim64_fp16_sm80_cu_0106449f_28154cuda3std3__45__cpo5beginE,(_ZN65_INTERNAL_66fdf1bf_29_flash_fwd_hdim64_fp16_sm80_cu_0106449f_28154cuda3std3__467_GLOBAL__N__66fdf1bf_29_flash_fwd_hdim64_fp16_sm80_cu_0106449f_28156ignoreE - _ZN65_INTERNAL_66fdf1bf_29_flash_fwd_hdim64_fp16_sm80_cu_0106449f_28154cuda3std3__45__cpo5beginE)
_ZN65_INTERNAL_66fdf1bf_29_flash_fwd_hdim64_fp16_sm80_cu_0106449f_28154cuda3std3__45__cpo5beginE:
	.zero		1
	.type		_ZN65_INTERNAL_66fdf1bf_29_flash_fwd_hdim64_fp16_sm80_cu_0106449f_28154cuda3std3__467_GLOBAL__N__66fdf1bf_29_flash_fwd_hdim64_fp16_sm80_cu_0106449f_28156ignoreE,@object
	.size		_ZN65_INTERNAL_66fdf1bf_29_flash_fwd_hdim64_fp16_sm80_cu_0106449f_28154cuda3std3__467_GLOBAL__N__66fdf1bf_29_flash_fwd_hdim64_fp16_sm80_cu_0106449f_28156ignoreE,(_ZN65_INTERNAL_66fdf1bf_29_flash_fwd_hdim64_fp16_sm80_cu_0106449f_28154cute7productE - _ZN65_INTERNAL_66fdf1bf_29_flash_fwd_hdim64_fp16_sm80_cu_0106449f_28154cuda3std3__467_GLOBAL__N__66fdf1bf_29_flash_fwd_hdim64_fp16_sm80_cu_0106449f_28156ignoreE)
_ZN65_INTERNAL_66fdf1bf_29_flash_fwd_hdim64_fp16_sm80_cu_0106449f_28154cuda3std3__467_GLOBAL__N__66fdf1bf_29_flash_fwd_hdim64_fp16_sm80_cu_0106449f_28156ignoreE:
	.zero		1
	.type		_ZN65_INTERNAL_66fdf1bf_29_flash_fwd_hdim64_fp16_sm80_cu_0106449f_28154cute7productE,@object
	.size		_ZN65_INTERNAL_66fdf1bf_29_flash_fwd_hdim64_fp16_sm80_cu_0106449f_28154cute7productE,(_ZN65_INTERNAL_66fdf1bf_29_flash_fwd_hdim64_fp16_sm80_cu_0106449f_28154cuda3std3__45__cpo3endE - _ZN65_INTERNAL_66fdf1bf_29_flash_fwd_hdim64_fp16_sm80_cu_0106449f_28154cute7productE)
_ZN65_INTERNAL_66fdf1bf_29_flash_fwd_hdim64_fp16_sm80_cu_0106449f_28154cute7productE:
	.zero		1
	.type		_ZN65_INTERNAL_66fdf1bf_29_flash_fwd_hdim64_fp16_sm80_cu_0106449f_28154cuda3std3__45__cpo3endE,@object
	.size		_ZN65_INTERNAL_66fdf1bf_29_flash_fwd_hdim64_fp16_sm80_cu_0106449f_28154cuda3std3__45__cpo3endE,(_ZN65_INTERNAL_66fdf1bf_29_flash_fwd_hdim64_fp16_sm80_cu_0106449f_28154cuda3std3__419piecewise_constructE - _ZN65_INTERNAL_66fdf1bf_29_flash_fwd_hdim64_fp16_sm80_cu_0106449f_28154cuda3std3__45__cpo3endE)
_ZN65_INTERNAL_66fdf1bf_29_flash_fwd_hdim64_fp16_sm80_cu_0106449f_28154cuda3std3__45__cpo3endE:
	.zero		1
	.type		_ZN65_INTERNAL_66fdf1bf_29_flash_fwd_hdim64_fp16_sm80_cu_0106449f_28154cuda3std3__419piecewise_constructE,@object
	.size		_ZN65_INTERNAL_66fdf1bf_29_flash_fwd_hdim64_fp16_sm80_cu_0106449f_28154cuda3std3__419piecewise_constructE,(_ZN65_INTERNAL_66fdf1bf_29_flash_fwd_hdim64_fp16_sm80_cu_0106449f_28154cuda3std3__45__cpo4cendE - _ZN65_INTERNAL_66fdf1bf_29_flash_fwd_hdim64_fp16_sm80_cu_0106449f_28154cuda3std3__419piecewise_constructE)
_ZN65_INTERNAL_66fdf1bf_29_flash_fwd_hdim64_fp16_sm80_cu_0106449f_28154cuda3std3__419piecewise_constructE:
	.zero		1
	.type		_ZN65_INTERNAL_66fdf1bf_29_flash_fwd_hdim64_fp16_sm80_cu_0106449f_28154cuda3std3__45__cpo4cendE,@object
	.size		_ZN65_INTERNAL_66fdf1bf_29_flash_fwd_hdim64_fp16_sm80_cu_0106449f_28154cuda3std3__45__cpo4cendE,(_ZN65_INTERNAL_66fdf1bf_29_flash_fwd_hdim64_fp16_sm80_cu_0106449f_28154cuda3std6ranges3__45__cpo4swapE - _ZN65_INTERNAL_66fdf1bf_29_flash_fwd_hdim64_fp16_sm80_cu_0106449f_28154cuda3std3__45__cpo4cendE)
_ZN65_INTERNAL_66fdf1bf_29_flash_fwd_hdim64_fp16_sm80_cu_0106449f_28154cuda3std3__45__cpo4cendE:
	.zero		1
	.type		_ZN65_INTERNAL_66fdf1bf_29_flash_fwd_hdim64_fp16_sm80_cu_0106449f_28154cuda3std6ranges3__45__cpo4swapE,@object
	.size		_ZN65_INTERNAL_66fdf1bf_29_flash_fwd_hdim64_fp16_sm80_cu_0106449f_28154cuda3std6ranges3__45__cpo4swapE,(.L_7 - _ZN65_INTERNAL_66fdf1bf_29_flash_fwd_hdim64_fp16_sm80_cu_0106449f_28154cuda3std6ranges3__45__cpo4swapE)
_ZN65_INTERNAL_66fdf1bf_29_flash_fwd_hdim64_fp16_sm80_cu_0106449f_28154cuda3std6ranges3__45__cpo4swapE:
	.zero		1
.L_7:


//--------------------- .nv.shared._ZN5flash16flash_fwd_kernelI23Flash_fwd_kernel_traitsILi64ELi128ELi128ELi4ELb0ELb0EN7cutlass6half_tE19Flash_kernel_traitsILi64ELi128ELi128ELi4ES3_EELb0ELb0ELb0ELb0ELb0ELb1ELb1ELb0EEEvNS_16Flash_fwd_paramsE --------------------------
	.section	.nv.shared._ZN5flash16flash_fwd_kernelI23Flash_fwd_kernel_traitsILi64ELi128ELi128ELi4ELb0ELb0EN7cutlass6half_tE19Flash_kernel_traitsILi64ELi128ELi128ELi4ES3_EELb0ELb0ELb0ELb0ELb0ELb1ELb1ELb0EEEvNS_16Flash_fwd_paramsE,"aw",@nobits
	.sectionflags	@""
	.align	16
	.zero		1024


//--------------------- .nv.shared._ZN5flash16flash_fwd_kernelI23Flash_fwd_kernel_traitsILi64ELi128ELi128ELi4ELb0ELb0EN7cutlass6half_tE19Flash_kernel_traitsILi64ELi128ELi128ELi4ES3_EELb0ELb0ELb0ELb0ELb1ELb1ELb0ELb0EEEvNS_16Flash_fwd_paramsE --------------------------
	.section	.nv.shared._ZN5flash16flash_fwd_kernelI23Flash_fwd_kernel_traitsILi64ELi128ELi128ELi4ELb0ELb0EN7cutlass6half_tE19Flash_kernel_traitsILi64ELi128ELi128ELi4ES3_EELb0ELb0ELb0ELb0ELb1ELb1ELb0ELb0EEEvNS_16Flash_fwd_paramsE,"aw",@nobits
	.sectionflags	@""
	.align	16
	.zero		1024


//--------------------- .nv.shared._ZN5flash16flash_fwd_kernelI23Flash_fwd_kernel_traitsILi64ELi128ELi128ELi4ELb0ELb0EN7cutlass6half_tE19Flash_kernel_traitsILi64ELi128ELi128ELi4ES3_EELb0ELb0ELb0ELb0ELb1ELb1ELb1ELb0EEEvNS_16Flash_fwd_paramsE --------------------------
	.section	.nv.shared._ZN5flash16flash_fwd_kernelI23Flash_fwd_kernel_traitsILi64ELi128ELi128ELi4ELb0ELb0EN7cutlass6half_tE19Flash_kernel_traitsILi64ELi128ELi128ELi4ES3_EELb0ELb0ELb0ELb0ELb1ELb1ELb1ELb0EEEvNS_16Flash_fwd_paramsE,"aw",@nobits
	.sectionflags	@""
	.align	16
	.zero		1024


//--------------------- .nv.shared._ZN5flash16flash_fwd_kernelI23Flash_fwd_kernel_traitsILi64ELi128ELi128ELi4ELb0ELb0EN7cutlass6half_tE19Flash_kernel_traitsILi64ELi128ELi128ELi4ES3_EELb0ELb0ELb0ELb0ELb0ELb0ELb0ELb0EEEvNS_16Flash_fwd_paramsE --------------------------
	.section	.nv.shared._ZN5flash16flash_fwd_kernelI23Flash_fwd_kernel_traitsILi64ELi128ELi128ELi4ELb0ELb0EN7cutlass6half_tE19Flash_kernel_traitsILi64ELi128ELi128ELi4ES3_EELb0ELb0ELb0ELb0ELb0ELb0ELb0ELb0EEEvNS_16Flash_fwd_paramsE,"aw",@nobits
	.sectionflags	@""
	.align	16
	.zero		1024


//--------------------- .nv.shared._ZN5flash16flash_fwd_kernelI23Flash_fwd_kernel_traitsILi64ELi128ELi128ELi4ELb0ELb0EN7cutlass6half_tE19Flash_kernel_traitsILi64ELi128ELi128ELi4ES3_EELb0ELb0ELb0ELb0ELb0ELb0ELb1ELb0EEEvNS_16Flash_fwd_paramsE --------------------------
	.section	.nv.shared._ZN5flash16flash_fwd_kernelI23Flash_fwd_kernel_traitsILi64ELi128ELi128ELi4ELb0ELb0EN7cutlass6half_tE19Flash_kernel_traitsILi64ELi128ELi128ELi4ES3_EELb0ELb0ELb0ELb0ELb0ELb0ELb1ELb0EEEvNS_16Flash_fwd_paramsE,"aw",@nobits
	.sectionflags	@""
	.align	16
	.zero		1024


//--------------------- .nv.shared._ZN5flash16flash_fwd_kernelI23Flash_fwd_kernel_traitsILi64ELi128ELi128ELi4ELb0ELb0EN7cutlass6half_tE19Flash_kernel_traitsILi64ELi128ELi128ELi4ES3_EELb0ELb0ELb0ELb1ELb0ELb0ELb0ELb0EEEvNS_16Flash_fwd_paramsE --------------------------
	.section	.nv.shared._ZN5flash16flash_fwd_kernelI23Flash_fwd_kernel_traitsILi64ELi128ELi128ELi4ELb0ELb0EN7cutlass6half_tE19Flash_kernel_traitsILi64ELi128ELi128ELi4ES3_EELb0ELb0ELb0ELb1ELb0ELb0ELb0ELb0EEEvNS_16Flash_fwd_paramsE,"aw",@nobits
	.sectionflags	@""
	.align	16
	.zero		1024


//--------------------- .nv.shared._ZN5flash16flash_fwd_kernelI23Flash_fwd_kernel_traitsILi64ELi128ELi128ELi4ELb0ELb0EN7cutlass6half_tE19Flash_kernel_traitsILi64ELi128ELi128ELi4ES3_EELb0ELb0ELb0ELb1ELb0ELb0ELb1ELb0EEEvNS_16Flash_fwd_paramsE --------------------------
	.section	.nv.shared._ZN5flash16flash_fwd_kernelI23Flash_fwd_kernel_traitsILi64ELi128ELi128ELi4ELb0ELb0EN7cutlass6half_tE19Flash_kernel_traitsILi64ELi128ELi128ELi4ES3_EELb0ELb0ELb0ELb1ELb0ELb0ELb1ELb0EEEvNS_16Flash_fwd_paramsE,"aw",@nobits
	.sectionflags	@""
	.align	16
	.zero		1024


//--------------------- .nv.shared._ZN5flash16flash_fwd_kernelI23Flash_fwd_kernel_traitsILi64ELi128ELi128ELi4ELb0ELb0EN7cutlass6half_tE19Flash_kernel_traitsILi64ELi128ELi128ELi4ES3_EELb0ELb0ELb1ELb0ELb0ELb1ELb0ELb0EEEvNS_16Flash_fwd_paramsE --------------------------
	.section	.nv.shared._ZN5flash16flash_fwd_kernelI23Flash_fwd_kernel_traitsILi64ELi128ELi128ELi4ELb0ELb0EN7cutlass6half_tE19Flash_kernel_traitsILi64ELi128ELi128ELi4ES3_EELb0ELb0ELb1ELb0ELb0ELb1ELb0ELb0EEEvNS_16Flash_fwd_paramsE,"aw",@nobits
	.sectionflags	@""
	.align	16
	.zero		1024


//--------------------- .nv.shared._ZN5flash16flash_fwd_kernelI23Flash_fwd_kernel_traitsILi64ELi128ELi128ELi4ELb0ELb0EN7cutlass6half_tE19Flash_kernel_traitsILi64ELi128ELi128ELi4ES3_EELb0ELb0ELb1ELb0ELb0ELb1ELb1ELb0EEEvNS_16Flash_fwd_paramsE --------------------------
	.section	.nv.shared._ZN5flash16flash_fwd_kernelI23Flash_fwd_kernel_traitsILi64ELi128ELi128ELi4ELb0ELb0EN7cutlass6half_tE19Flash_kernel_traitsILi64ELi128ELi128ELi4ES3_EELb0ELb0ELb1ELb0ELb0ELb1ELb1ELb0EEEvNS_16Flash_fwd_paramsE,"aw",@nobits
	.sectionflags	@""
	.align	16
	.zero		1024


//--------------------- .nv.shared._ZN5flash16flash_fwd_kernelI23Flash_fwd_kernel_traitsILi64ELi128ELi128ELi4ELb0ELb0EN7cutlass6half_tE19Flash_kernel_traitsILi64ELi128ELi128ELi4ES3_EELb0ELb0ELb1ELb0ELb0ELb0ELb0ELb0EEEvNS_16Flash_fwd_paramsE --------------------------
	.section	.nv.shared._ZN5flash16flash_fwd_kernelI23Flash_fwd_kernel_traitsILi64ELi128ELi128ELi4ELb0ELb0EN7cutlass6half_tE19Flash_kernel_traitsILi64ELi128ELi128ELi4ES3_EELb0ELb0ELb1ELb0ELb0ELb0ELb0ELb0EEEvNS_16Flash_fwd_paramsE,"aw",@nobits
	.sectionflags	@""
	.align	16
	.zero		1024


//--------------------- .nv.shared._ZN5flash16flash_fwd_kernelI23Flash_fwd_kernel_traitsILi64ELi128ELi128ELi4ELb0ELb0EN7cutlass6half_tE19Flash_kernel_traitsILi64ELi128ELi128ELi4ES3_EELb0ELb0ELb1ELb0ELb0ELb0ELb1ELb0EEEvNS_16Flash_fwd_paramsE --------------------------
	.section	.nv.shared._ZN5flash16flash_fwd_kernelI23Flash_fwd_kernel_traitsILi64ELi128ELi128ELi4ELb0ELb0EN7cutlass6half_tE19Flash_kernel_traitsILi64ELi128ELi128ELi4ES3_EELb0ELb0ELb1ELb0ELb0ELb0ELb1ELb0EEEvNS_16Flash_fwd_paramsE,"aw",@nobits
	.sectionflags	@""
	.align	16
	.zero		1024


//--------------------- .nv.shared._ZN5flash16flash_fwd_kernelI23Flash_fwd_kernel_traitsILi64ELi128ELi128ELi4ELb0ELb0EN7cutlass6half_tE19Flash_kernel_traitsILi64ELi128ELi128ELi4ES3_EELb0ELb0ELb1ELb1ELb0ELb0ELb0ELb0EEEvNS_16Flash_fwd_paramsE --------------------------
	.section	.nv.shared._ZN5flash16flash_fwd_kernelI23Flash_fwd_kernel_traitsILi64ELi128ELi128ELi4ELb0ELb0EN7cutlass6half_tE19Flash_kernel_traitsILi64ELi128ELi128ELi4ES3_EELb0ELb0ELb1ELb1ELb0ELb0ELb0ELb0EEEvNS_16Flash_fwd_paramsE,"aw",@nobits
	.sectionflags	@""
	.align	16
	.zero		1024


//--------------------- .nv.shared._ZN5flash16flash_fwd_kernelI23Flash_fwd_kernel_traitsILi64ELi128ELi128ELi4ELb0ELb0EN7cutlass6half_tE19Flash_kernel_traitsILi64ELi128ELi128ELi4ES3_EELb0ELb0ELb1ELb1ELb0ELb0ELb1ELb0EEEvNS_16Flash_fwd_paramsE --------------------------
	.section	.nv.shared._ZN5flash16flash_fwd_kernelI23Flash_fwd_kernel_traitsILi64ELi128ELi128ELi4ELb0ELb0EN7cutlass6half_tE19Flash_kernel_traitsILi64ELi128ELi128ELi4ES3_EELb0ELb0ELb1ELb1ELb0ELb0ELb1ELb0EEEvNS_16Flash_fwd_paramsE,"aw",@nobits
	.sectionflags	@""
	.align	16
	.zero		1024


//--------------------- .nv.shared._ZN5flash16flash_fwd_kernelI23Flash_fwd_kernel_traitsILi64ELi128ELi64ELi4ELb0ELb0EN7cutlass6half_tE19Flash_kernel_traitsILi64ELi128ELi64ELi4ES3_EELb1ELb0ELb0ELb0ELb0ELb1ELb0ELb0EEEvNS_16Flash_fwd_paramsE --------------------------
	.section	.nv.shared._ZN5flash16flash_fwd_kernelI23Flash_fwd_kernel_traitsILi64ELi128ELi64ELi4ELb0ELb0EN7cutlass6half_tE19Flash_kernel_traitsILi64ELi128ELi64ELi4ES3_EELb1ELb0ELb0ELb0ELb0ELb1ELb0ELb0EEEvNS_16Flash_fwd_paramsE,"aw",@nobits
	.sectionflags	@""
	.align	16
	.zero		1024


//--------------------- .nv.shared._ZN5flash16flash_fwd_kernelI23Flash_fwd_kernel_traitsILi64ELi128ELi64ELi4ELb0ELb0EN7cutlass6half_tE19Flash_kernel_traitsILi64ELi128ELi64ELi4ES3_EELb0ELb0ELb0ELb0ELb0ELb1ELb1ELb0EEEvNS_16Flash_fwd_paramsE --------------------------
	.section	.nv.shared._ZN5flash16flash_fwd_kernelI23Flash_fwd_kernel_traitsILi64ELi128ELi64ELi4ELb0ELb0EN7cutlass6half_tE19Flash_kernel_traitsILi64ELi128ELi64ELi4ES3_EELb0ELb0ELb0ELb0ELb0ELb1ELb1ELb0EEEvNS_16Flash_fwd_paramsE,"aw",@nobits
	.sectionflags	@""
	.align	16
	.zero		1024


//--------------------- .nv.shared._ZN5flash16flash_fwd_kernelI23Flash_fwd_kernel_traitsILi64ELi128ELi64ELi4ELb0ELb0EN7cutlass6half_tE19Flash_kernel_traitsILi64ELi128ELi64ELi4ES3_EELb1ELb0ELb0ELb0ELb0ELb0ELb0ELb0EEEvNS_16Flash_fwd_paramsE --------------------------
	.section	.nv.shared._ZN5flash16flash_fwd_kernelI23Flash_fwd_kernel_traitsILi64ELi128ELi64ELi4ELb0ELb0EN7cutlass6half_tE19Flash_kernel_traitsILi64ELi128ELi64ELi4ES3_EELb1ELb0ELb0ELb0ELb0ELb0ELb0ELb0EEEvNS_16Flash_fwd_paramsE,"aw",@nobits
	.sectionflags	@""
	.align	16
	.zero		1024


//--------------------- .nv.shared._ZN5flash16flash_fwd_kernelI23Flash_fwd_kernel_traitsILi64ELi128ELi64ELi4ELb0ELb0EN7cutlass6half_tE19Flash_kernel_traitsILi64ELi128ELi64ELi4ES3_EELb1ELb0ELb1ELb0ELb0ELb0ELb0ELb0EEEvNS_16Flash_fwd_paramsE --------------------------
	.section	.nv.shared._ZN5flash16flash_fwd_kernelI23Flash_fwd_kernel_traitsILi64ELi128ELi64ELi4ELb0ELb0EN7cutlass6half_tE19Flash_kernel_traitsILi64ELi128ELi64ELi4ES3_EELb1ELb0ELb1ELb0ELb0ELb0ELb0ELb0EEEvNS_16Flash_fwd_paramsE,"aw",@nobits
	.sectionflags	@""
	.align	16
	.zero		1024


//--------------------- .nv.shared._ZN5flash16flash_fwd_kernelI23Flash_fwd_kernel_traitsILi64ELi128ELi64ELi4ELb0ELb0EN7cutlass6half_tE19Flash_kernel_traitsILi64ELi128ELi64ELi4ES3_EELb1ELb0ELb0ELb0ELb1ELb1ELb0ELb0EEEvNS_16Flash_fwd_paramsE --------------------------
	.section	.nv.shared._ZN5flash16flash_fwd_kernelI23Flash_fwd_kernel_traitsILi64ELi128ELi64ELi4ELb0ELb0EN7cutlass6half_tE19Flash_kernel_traitsILi64ELi128ELi64ELi4ES3_EELb1ELb0ELb0ELb0ELb1ELb1ELb0ELb0EEEvNS_16Flash_fwd_paramsE,"aw",@nobits
	.sectionflags	@""
	.align	16
	.zero		1024


//--------------------- .nv.shared._ZN5flash16flash_fwd_kernelI23Flash_fwd_kernel_traitsILi64ELi128ELi64ELi4ELb0ELb0EN7cutlass6half_tE19Flash_kernel_traitsILi64ELi128ELi64ELi4ES3_EELb0ELb0ELb0ELb0ELb1ELb1ELb1ELb0EEEvNS_16Flash_fwd_paramsE --------------------------
	.section	.nv.shared._ZN5flash16flash_fwd_kernelI23Flash_fwd_kernel_traitsILi64ELi128ELi64ELi4ELb0ELb0EN7cutlass6half_tE19Flash_kernel_traitsILi64ELi128ELi64ELi4ES3_EELb0ELb0ELb0ELb0ELb1ELb1ELb1ELb0EEEvNS_16Flash_fwd_paramsE,"aw",@nobits
	.sectionflags	@""
	.align	16
	.zero		1024


//--------------------- .nv.shared._ZN5flash16flash_fwd_kernelI23Flash_fwd_kernel_traitsILi64ELi128ELi64ELi4ELb0ELb0EN7cutlass6half_tE19Flash_kernel_traitsILi64ELi128ELi64ELi4ES3_EELb1ELb0ELb0ELb1ELb0ELb0ELb0ELb0EEEvNS_16Flash_fwd_paramsE --------------------------
	.section	.nv.shared._ZN5flash16flash_fwd_kernelI23Flash_fwd_kernel_traitsILi64ELi128ELi64ELi4ELb0ELb0EN7cutlass6half_tE19Flash_kernel_traitsILi64ELi128ELi64ELi4ES3_EELb1ELb0ELb0ELb1ELb0ELb0ELb0ELb0EEEvNS_16Flash_fwd_paramsE,"aw",@nobits
	.sectionflags	@""
	.align	16
	.zero		1024


//--------------------- .nv.shared._ZN5flash16flash_fwd_kernelI23Flash_fwd_kernel_traitsILi64ELi128ELi64ELi4ELb0ELb0EN7cutlass6half_tE19Flash_kernel_traitsILi64ELi128ELi64ELi4ES3_EELb1ELb0ELb0ELb0ELb0ELb0ELb0ELb1EEEvNS_16Flash_fwd_paramsE --------------------------
	.section	.nv.shared._ZN5flash16flash_fwd_kernelI23Flash_fwd_kernel_traitsILi64ELi128ELi64ELi4ELb0ELb0EN7cutlass6half_tE19Flash_kernel_traitsILi64ELi128ELi64ELi4ES3_EELb1ELb0ELb0ELb0ELb0ELb0ELb0ELb1EEEvNS_16Flash_fwd_paramsE,"aw",@nobits
	.sectionflags	@""
	.align	16
	.zero		1024


//--------------------- .nv.shared._ZN5flash16flash_fwd_kernelI23Flash_fwd_kernel_traitsILi64ELi128ELi64ELi4ELb0ELb0EN7cutlass6half_tE19Flash_kernel_traitsILi64ELi128ELi64ELi4ES3_EELb0ELb0ELb0ELb0ELb0ELb0ELb1ELb0EEEvNS_16Flash_fwd_paramsE --------------------------
	.section	.nv.shared._ZN5flash16flash_fwd_kernelI23Flash_fwd_kernel_traitsILi64ELi128ELi64ELi4ELb0ELb0EN7cutlass6half_tE19Flash_kernel_traitsILi64ELi128ELi64ELi4ES3_EELb0ELb0ELb0ELb0ELb0ELb0ELb1ELb0EEEvNS_16Flash_fwd_paramsE,"aw",@nobits
	.sectionflags	@""
	.align	16
	.zero		1024


//--------------------- .nv.shared._ZN5flash16flash_fwd_kernelI23Flash_fwd_kernel_traitsILi64ELi128ELi64ELi4ELb0ELb0EN7cutlass6half_tE19Flash_kernel_traitsILi64ELi128ELi64ELi4ES3_EELb1ELb0ELb0ELb1ELb0ELb0ELb0ELb1EEEvNS_16Flash_fwd_paramsE --------------------------
	.section	.nv.shared._ZN5flash16flash_fwd_kernelI23Flash_fwd_kernel_traitsILi64ELi128ELi64ELi4ELb0ELb0EN7cutlass6half_tE19Flash_kernel_traitsILi64ELi128ELi64ELi4ES3_EELb1ELb0ELb0ELb1ELb0ELb0ELb0ELb1EEEvNS_16Flash_fwd_paramsE,"aw",@nobits
	.sectionflags	@""
	.align	16
	.zero		1024


//--------------------- .nv.shared._ZN5flash16flash_fwd_kernelI23Flash_fwd_kernel_traitsILi64ELi128ELi64ELi4ELb0ELb0EN7cutlass6half_tE19Flash_kernel_traitsILi64ELi128ELi64ELi4ES3_EELb0ELb0ELb0ELb1ELb0ELb0ELb1ELb0EEEvNS_16Flash_fwd_paramsE --------------------------
	.section	.nv.shared._ZN5flash16flash_fwd_kernelI23Flash_fwd_kernel_traitsILi64ELi128ELi64ELi4ELb0ELb0EN7cutlass6half_tE19Flash_kernel_traitsILi64ELi128ELi64ELi4ES3_EELb0ELb0ELb0ELb1ELb0ELb0ELb1ELb0EEEvNS_16Flash_fwd_paramsE,"aw",@nobits
	.sectionflags	@""
	.align	16
	.zero		1024


//--------------------- .nv.shared._ZN5flash16flash_fwd_kernelI23Flash_fwd_kernel_traitsILi64ELi128ELi64ELi4ELb0ELb0EN7cutlass6half_tE19Flash_kernel_traitsILi64ELi128ELi64ELi4ES3_EELb1ELb0ELb1ELb0ELb0ELb1ELb0ELb0EEEvNS_16Flash_fwd_paramsE --------------------------
	.section	.nv.shared._ZN5flash16flash_fwd_kernelI23Flash_fwd_kernel_traitsILi64ELi128ELi64ELi4ELb0ELb0EN7cutlass6half_tE19Flash_kernel_traitsILi64ELi128ELi64ELi4ES3_EELb1ELb0ELb1ELb0ELb0ELb1ELb0ELb0EEEvNS_16Flash_fwd_paramsE,"aw",@nobits
	.sectionflags	@""
	.align	16
	.zero		1024


//--------------------- .nv.shared._ZN5flash16flash_fwd_kernelI23Flash_fwd_kernel_traitsILi64ELi128ELi64ELi4ELb0ELb0EN7cutlass6half_tE19Flash_kernel_traitsILi64ELi128ELi64ELi4ES3_EELb0ELb0ELb1ELb0ELb0ELb1ELb1ELb0EEEvNS_16Flash_fwd_paramsE --------------------------
	.section	.nv.shared._ZN5flash16flash_fwd_kernelI23Flash_fwd_kernel_traitsILi64ELi128ELi64ELi4ELb0ELb0EN7cutlass6half_tE19Flash_kernel_traitsILi64ELi128ELi64ELi4ES3_EELb0ELb0ELb1ELb0ELb0ELb1ELb1ELb0EEEvNS_16Flash_fwd_paramsE,"aw",@nobits
	.sectionflags	@""
	.align	16
	.zero		1024


//--------------------- .nv.shared._ZN5flash16flash_fwd_kernelI23Flash_fwd_kernel_traitsILi64ELi128ELi64ELi4ELb0ELb0EN7cutlass6half_tE19Flash_kernel_traitsILi64ELi128ELi64ELi4ES3_EELb1ELb0ELb1ELb1ELb0ELb0ELb0ELb0EEEvNS_16Flash_fwd_paramsE --------------------------
	.section	.nv.shared._ZN5flash16flash_fwd_kernelI23Flash_fwd_kernel_traitsILi64ELi128ELi64ELi4ELb0ELb0EN7cutlass6half_tE19Flash_kernel_traitsILi64ELi128ELi64ELi4ES3_EELb1ELb0ELb1ELb1ELb0ELb0ELb0ELb0EEEvNS_16Flash_fwd_paramsE,"aw",@nobits
	.sectionflags	@""
	.align	16
	.zero		1024


//--------------------- .nv.shared._ZN5flash16flash_fwd_kernelI23Flash_fwd_kernel_traitsILi64ELi128ELi64ELi4ELb0ELb0EN7cutlass6half_tE19Flash_kernel_traitsILi64ELi128ELi64ELi4ES3_EELb1ELb0ELb1ELb0ELb0ELb0ELb0ELb1EEEvNS_16Flash_fwd_paramsE --------------------------
	.section	.nv.shared._ZN5flash16flash_fwd_kernelI23Flash_fwd_kernel_traitsILi64ELi128ELi64ELi4ELb0ELb0EN7cutlass6half_tE19Flash_kernel_traitsILi64ELi128ELi64ELi4ES3_EELb1ELb0ELb1ELb0ELb0ELb0ELb0ELb1EEEvNS_16Flash_fwd_paramsE,"aw",@nobits
	.sectionflags	@""
	.align	16
	.zero		1024


//--------------------- .nv.shared._ZN5flash16flash_fwd_kernelI23Flash_fwd_kernel_traitsILi64ELi128ELi64ELi4ELb0ELb0EN7cutlass6half_tE19Flash_kernel_traitsILi64ELi128ELi64ELi4ES3_EELb0ELb0ELb1ELb0ELb0ELb0ELb1ELb0EEEvNS_16Flash_fwd_paramsE --------------------------
	.section	.nv.shared._ZN5flash16flash_fwd_kernelI23Flash_fwd_kernel_traitsILi64ELi128ELi64ELi4ELb0ELb0EN7cutlass6half_tE19Flash_kernel_traitsILi64ELi128ELi64ELi4ES3_EELb0ELb0ELb1ELb0ELb0ELb0ELb1ELb0EEEvNS_16Flash_fwd_paramsE,"aw",@nobits
	.sectionflags	@""
	.align	16
	.zero		1024


//--------------------- .nv.shared._ZN5flash16flash_fwd_kernelI23Flash_fwd_kernel_traitsILi64ELi128ELi64ELi4ELb0ELb0EN7cutlass6half_tE19Flash_kernel_traitsILi64ELi128ELi64ELi4ES3_EELb1ELb0ELb1ELb1ELb0ELb0ELb0ELb1EEEvNS_16Flash_fwd_paramsE --------------------------
	.section	.nv.shared._ZN5flash16flash_fwd_kernelI23Flash_fwd_kernel_traitsILi64ELi128ELi64ELi4ELb0ELb0EN7cutlass6half_tE19Flash_kernel_traitsILi64ELi128ELi64ELi4ES3_EELb1ELb0ELb1ELb1ELb0ELb0ELb0ELb1EEEvNS_16Flash_fwd_paramsE,"aw",@nobits
	.sectionflags	@""
	.align	16
	.zero		1024


//--------------------- .nv.shared._ZN5flash16flash_fwd_kernelI23Flash_fwd_kernel_traitsILi64ELi128ELi64ELi4ELb0ELb0EN7cutlass6half_tE19Flash_kernel_traitsILi64ELi128ELi64ELi4ES3_EELb0ELb0ELb1ELb1ELb0ELb0ELb1ELb0EEEvNS_16Flash_fwd_paramsE --------------------------
	.section	.nv.shared._ZN5flash16flash_fwd_kernelI23Flash_fwd_kernel_traitsILi64ELi128ELi64ELi4ELb0ELb0EN7cutlass6half_tE19Flash_kernel_traitsILi64ELi128ELi64ELi4ES3_EELb0ELb0ELb1ELb1ELb0ELb0ELb1ELb0EEEvNS_16Flash_fwd_paramsE,"aw",@nobits
	.sectionflags	@""
	.align	16
	.zero		1024


//--------------------- .nv.constant0._ZN5flash16flash_fwd_kernelI23Flash_fwd_kernel_traitsILi64ELi128ELi128ELi4ELb0ELb0EN7cutlass6half_tE19Flash_kernel_traitsILi64ELi128ELi128ELi4ES3_EELb0ELb0ELb0ELb0ELb0ELb1ELb0ELb0EEEvNS_16Flash_fwd_paramsE --------------------------
	.section	.nv.constant0._ZN5flash16flash_fwd_kernelI23Flash_fwd_kernel_traitsILi64ELi128ELi128ELi4ELb0ELb0EN7cutlass6half_tE19Flash_kernel_traitsILi64ELi128ELi128ELi4ES3_EELb0ELb0ELb0ELb0ELb0ELb1ELb0ELb0EEEvNS_16Flash_fwd_paramsE,"a",@progbits
	.sectionflags	@""
	.align	4
.nv.constant0._ZN5flash16flash_fwd_kernelI23Flash_fwd_kernel_traitsILi64ELi128ELi128ELi4ELb0ELb0EN7cutlass6half_tE19Flash_kernel_traitsILi64ELi128ELi128ELi4ES3_EELb0ELb0ELb0ELb0ELb0ELb1ELb0ELb0EEEvNS_16Flash_fwd_paramsE:
	.zero		992


//--------------------- .nv.constant0._ZN5flash16flash_fwd_kernelI23Flash_fwd_kernel_traitsILi64ELi128ELi128ELi4ELb0ELb0EN7cutlass6half_tE19Flash_kernel_traitsILi64ELi128ELi128ELi4ES3_EELb0ELb0ELb0ELb0ELb0ELb1ELb1ELb0EEEvNS_16Flash_fwd_paramsE --------------------------
	.section	.nv.constant0._ZN5flash16flash_fwd_kernelI23Flash_fwd_kernel_traitsILi64ELi128ELi128ELi4ELb0ELb0EN7cutlass6half_tE19Flash_kernel_traitsILi64ELi128ELi128ELi4ES3_EELb0ELb0ELb0ELb0ELb0ELb1ELb1ELb0EEEvNS_16Flash_fwd_paramsE,"a",@progbits
	.sectionflags	@""
	.align	4
.nv.constant0._ZN5flash16flash_fwd_kernelI23Flash_fwd_kernel_traitsILi64ELi128ELi128ELi4ELb0ELb0EN7cutlass6half_tE19Flash_kernel_traitsILi64ELi128ELi128ELi4ES3_EELb0ELb0ELb0ELb0ELb0ELb1ELb1ELb0EEEvNS_16Flash_fwd_paramsE:
	.zero		992


//--------------------- .nv.constant0._ZN5flash16flash_fwd_kernelI23Flash_fwd_kernel_traitsILi64ELi128ELi128ELi4ELb0ELb0EN7cutlass6half_tE19Flash_kernel_traitsILi64ELi128ELi128ELi4ES3_EELb0ELb0ELb0ELb0ELb1ELb1ELb0ELb0EEEvNS_16Flash_fwd_paramsE --------------------------
	.section	.nv.constant0._ZN5flash16flash_fwd_kernelI23Flash_fwd_kernel_traitsILi64ELi128ELi128ELi4ELb0ELb0EN7cutlass6half_tE19Flash_kernel_traitsILi64ELi128ELi128ELi4ES3_EELb0ELb0ELb0ELb0ELb1ELb1ELb0ELb0EEEvNS_16Flash_fwd_paramsE,"a",@progbits
	.sectionflags	@""
	.align	4
.nv.constant0._ZN5flash16flash_fwd_kernelI23Flash_fwd_kernel_traitsILi64ELi128ELi128ELi4ELb0ELb0EN7cutlass6half_tE19Flash_kernel_traitsILi64ELi128ELi128ELi4ES3_EELb0ELb0ELb0ELb0ELb1ELb1ELb0ELb0EEEvNS_16Flash_fwd_paramsE:
	.zero		992


//--------------------- .nv.constant0._ZN5flash16flash_fwd_kernelI23Flash_fwd_kernel_traitsILi64ELi128ELi128ELi4ELb0ELb0EN7cutlass6half_tE19Flash_kernel_traitsILi64ELi128ELi128ELi4ES3_EELb0ELb0ELb0ELb0ELb1ELb1ELb1ELb0EEEvNS_16Flash_fwd_paramsE --------------------------
	.section	.nv.constant0._ZN5flash16flash_fwd_kernelI23Flash_fwd_kernel_traitsILi64ELi128ELi128ELi4ELb0ELb0EN7cutlass6half_tE19Flash_kernel_traitsILi64ELi128ELi128ELi4ES3_EELb0ELb0ELb0ELb0ELb1ELb1ELb1ELb0EEEvNS_16Flash_fwd_paramsE,"a",@progbits
	.sectionflags	@""
	.align	4
.nv.constant0._ZN5flash16flash_fwd_kernelI23Flash_fwd_kernel_traitsILi64ELi128ELi128ELi4ELb0ELb0EN7cutlass6half_tE19Flash_kernel_traitsILi64ELi128ELi128ELi4ES3_EELb0ELb0ELb0ELb0ELb1ELb1ELb1ELb0EEEvNS_16Flash_fwd_paramsE:
	.zero		992


//--------------------- .nv.constant0._ZN5flash16flash_fwd_kernelI23Flash_fwd_kernel_traitsILi64ELi128ELi128ELi4ELb0ELb0EN7cutlass6half_tE19Flash_kernel_traitsILi64ELi128ELi128ELi4ES3_EELb0ELb0ELb0ELb0ELb0ELb0ELb0ELb0EEEvNS_16Flash_fwd_paramsE --------------------------
	.section	.nv.constant0._ZN5flash16flash_fwd_kernelI23Flash_fwd_kernel_traitsILi64ELi128ELi128ELi4ELb0ELb0EN7cutlass6half_tE19Flash_kernel_traitsILi64ELi128ELi128ELi4ES3_EELb0ELb0ELb0ELb0ELb0ELb0ELb0ELb0EEEvNS_16Flash_fwd_paramsE,"a",@progbits
	.sectionflags	@""
	.align	4
.nv.constant0._ZN5flash16flash_fwd_kernelI23Flash_fwd_kernel_traitsILi64ELi128ELi128ELi4ELb0ELb0EN7cutlass6half_tE19Flash_kernel_traitsILi64ELi128ELi128ELi4ES3_EELb0ELb0ELb0ELb0ELb0ELb0ELb0ELb0EEEvNS_16Flash_fwd_paramsE:
	.zero		992


//--------------------- .nv.constant0._ZN5flash16flash_fwd_kernelI23Flash_fwd_kernel_traitsILi64ELi128ELi128ELi4ELb0ELb0EN7cutlass6half_tE19Flash_kernel_traitsILi64ELi128ELi128ELi4ES3_EELb0ELb0ELb0ELb0ELb0ELb0ELb1ELb0EEEvNS_16Flash_fwd_paramsE --------------------------
	.section	.nv.constant0._ZN5flash16flash_fwd_kernelI23Flash_fwd_kernel_traitsILi64ELi128ELi128ELi4ELb0ELb0EN7cutlass6half_tE19Flash_kernel_traitsILi64ELi128ELi128ELi4ES3_EELb0ELb0ELb0ELb0ELb0ELb0ELb1ELb0EEEvNS_16Flash_fwd_paramsE,"a",@progbits
	.sectionflags	@""
	.align	4
.nv.constant0._ZN5flash16flash_fwd_kernelI23Flash_fwd_kernel_traitsILi64ELi128ELi128ELi4ELb0ELb0EN7cutlass6half_tE19Flash_kernel_traitsILi64ELi128ELi128ELi4ES3_EELb0ELb0ELb0ELb0ELb0ELb0ELb1ELb0EEEvNS_16Flash_fwd_paramsE:
	.zero		992


//--------------------- .nv.constant0._ZN5flash16flash_fwd_kernelI23Flash_fwd_kernel_traitsILi64ELi128ELi128ELi4ELb0ELb0EN7cutlass6half_tE19Flash_kernel_traitsILi64ELi128ELi128ELi4ES3_EELb0ELb0ELb0ELb1ELb0ELb0ELb0ELb0EEEvNS_16Flash_fwd_paramsE --------------------------
	.section	.nv.constant0._ZN5flash16flash_fwd_kernelI23Flash_fwd_kernel_traitsILi64ELi128ELi128ELi4ELb0ELb0EN7cutlass6half_tE19Flash_kernel_traitsILi64ELi128ELi128ELi4ES3_EELb0ELb0ELb0ELb1ELb0ELb0ELb0ELb0EEEvNS_16Flash_fwd_paramsE,"a",@progbits
	.sectionflags	@""
	.align	4
.nv.constant0._ZN5flash16flash_fwd_kernelI23Flash_fwd_kernel_traitsILi64ELi128ELi128ELi4ELb0ELb0EN7cutlass6half_tE19Flash_kernel_traitsILi64ELi128ELi128ELi4ES3_EELb0ELb0ELb0ELb1ELb0ELb0ELb0ELb0EEEvNS_16Flash_fwd_paramsE:
	.zero		992


//--------------------- .nv.constant0._ZN5flash16flash_fwd_kernelI23Flash_fwd_kernel_traitsILi64ELi128ELi128ELi4ELb0ELb0EN7cutlass6half_tE19Flash_kernel_traitsILi64ELi128ELi128ELi4ES3_EELb0ELb0ELb0ELb1ELb0ELb0ELb1ELb0EEEvNS_16Flash_fwd_paramsE --------------------------
	.section	.nv.constant0._ZN5flash16flash_fwd_kernelI23Flash_fwd_kernel_traitsILi64ELi128ELi128ELi4ELb0ELb0EN7cutlass6half_tE19Flash_kernel_traitsILi64ELi128ELi128ELi4ES3_EELb0ELb0ELb0ELb1ELb0ELb0ELb1ELb0EEEvNS_16Flash_fwd_paramsE,"a",@progbits
	.sectionflags	@""
	.align	4
.nv.constant0._ZN5flash16flash_fwd_kernelI23Flash_fwd_kernel_traitsILi64ELi128ELi128ELi4ELb0ELb0EN7cutlass6half_tE19Flash_kernel_traitsILi64ELi128ELi128ELi4ES3_EELb0ELb0ELb0ELb1ELb0ELb0ELb1ELb0EEEvNS_16Flash_fwd_paramsE:
	.zero		992


//--------------------- .nv.constant0._ZN5flash16flash_fwd_kernelI23Flash_fwd_kernel_traitsILi64ELi128ELi128ELi4ELb0ELb0EN7cutlass6half_tE19Flash_kernel_traitsILi64ELi128ELi128ELi4ES3_EELb0ELb0ELb1ELb0ELb0ELb1ELb0ELb0EEEvNS_16Flash_fwd_paramsE --------------------------
	.section	.nv.constant0._ZN5flash16flash_fwd_kernelI23Flash_fwd_kernel_traitsILi64ELi128ELi128ELi4ELb0ELb0EN7cutlass6half_tE19Flash_kernel_traitsILi64ELi128ELi128ELi4ES3_EELb0ELb0ELb1ELb0ELb0ELb1ELb0ELb0EEEvNS_16Flash_fwd_paramsE,"a",@progbits
	.sectionflags	@""
	.align	4
.nv.constant0._ZN5flash16flash_fwd_kernelI23Flash_fwd_kernel_traitsILi64ELi128ELi128ELi4ELb0ELb0EN7cutlass6half_tE19Flash_kernel_traitsILi64ELi128ELi128ELi4ES3_EELb0ELb0ELb1ELb0ELb0ELb1ELb0ELb0EEEvNS_16Flash_fwd_paramsE:
	.zero		992


//--------------------- .nv.constant0._ZN5flash16flash_fwd_kernelI23Flash_fwd_kernel_traitsILi64ELi128ELi128ELi4ELb0ELb0EN7cutlass6half_tE19Flash_kernel_traitsILi64ELi128ELi128ELi4ES3_EELb0ELb0ELb1ELb0ELb0ELb1ELb1ELb0EEEvNS_16Flash_fwd_paramsE --------------------------
	.section	.nv.constant0._ZN5flash16flash_fwd_kernelI23Flash_fwd_kernel_traitsILi64ELi128ELi128ELi4ELb0ELb0EN7cutlass6half_tE19Flash_kernel_traitsILi64ELi128ELi128ELi4ES3_EELb0ELb0ELb1ELb0ELb0ELb1ELb1ELb0EEEvNS_16Flash_fwd_paramsE,"a",@progbits
	.sectionflags	@""
	.align	4
.nv.constant0._ZN5flash16flash_fwd_kernelI23Flash_fwd_kernel_traitsILi64ELi128ELi128ELi4ELb0ELb0EN7cutlass6half_tE19Flash_kernel_traitsILi64ELi128ELi128ELi4ES3_EELb0ELb0ELb1ELb0ELb0ELb1ELb1ELb0EEEvNS_16Flash_fwd_paramsE:
	.zero		992


//--------------------- .nv.constant0._ZN5flash16flash_fwd_kernelI23Flash_fwd_kernel_traitsILi64ELi128ELi128ELi4ELb0ELb0EN7cutlass6half_tE19Flash_kernel_traitsILi64ELi128ELi128ELi4ES3_EELb0ELb0ELb1ELb0ELb0ELb0ELb0ELb0EEEvNS_16Flash_fwd_paramsE --------------------------
	.section	.nv.constant0._ZN5flash16flash_fwd_kernelI23Flash_fwd_kernel_traitsILi64ELi128ELi128ELi4ELb0ELb0EN7cutlass6half_tE19Flash_kernel_traitsILi64ELi128ELi128ELi4ES3_EELb0ELb0ELb1ELb0ELb0ELb0ELb0ELb0EEEvNS_16Flash_fwd_paramsE,"a",@progbits
	.sectionflags	@""
	.align	4
.nv.constant0._ZN5flash16flash_fwd_kernelI23Flash_fwd_kernel_traitsILi64ELi128ELi128ELi4ELb0ELb0EN7cutlass6half_tE19Flash_kernel_traitsILi64ELi128ELi128ELi4ES3_EELb0ELb0ELb1ELb0ELb0ELb0ELb0ELb0EEEvNS_16Flash_fwd_paramsE:
	.zero		992


//--------------------- .nv.constant0._ZN5flash16flash_fwd_kernelI23Flash_fwd_kernel_traitsILi64ELi128ELi128ELi4ELb0ELb0EN7cutlass6half_tE19Flash_kernel_traitsILi64ELi128ELi128ELi4ES3_EELb0ELb0ELb1ELb0ELb0ELb0ELb1ELb0EEEvNS_16Flash_fwd_paramsE --------------------------
	.section	.nv.constant0._ZN5flash16flash_fwd_kernelI23Flash_fwd_kernel_traitsILi64ELi128ELi128ELi4ELb0ELb0EN7cutlass6half_tE19Flash_kernel_traitsILi64ELi128ELi128ELi4ES3_EELb0ELb0ELb1ELb0ELb0ELb0ELb1ELb0EEEvNS_16Flash_fwd_paramsE,"a",@progbits
	.sectionflags	@""
	.align	4
.nv.constant0._ZN5flash16flash_fwd_kernelI23Flash_fwd_kernel_traitsILi64ELi128ELi128ELi4ELb0ELb0EN7cutlass6half_tE19Flash_kernel_traitsILi64ELi128ELi128ELi4ES3_EELb0ELb0ELb1ELb0ELb0ELb0ELb1ELb0EEEvNS_16Flash_fwd_paramsE:
	.zero		992


//--------------------- .nv.constant0._ZN5flash16flash_fwd_kernelI23Flash_fwd_kernel_traitsILi64ELi128ELi128ELi4ELb0ELb0EN7cutlass6half_tE19Flash_kernel_traitsILi64ELi128ELi128ELi4ES3_EELb0ELb0ELb1ELb1ELb0ELb0ELb0ELb0EEEvNS_16Flash_fwd_paramsE --------------------------
	.section	.nv.constant0._ZN5flash16flash_fwd_kernelI23Flash_fwd_kernel_traitsILi64ELi128ELi128ELi4ELb0ELb0EN7cutlass6half_tE19Flash_kernel_traitsILi64ELi128ELi128ELi4ES3_EELb0ELb0ELb1ELb1ELb0ELb0ELb0ELb0EEEvNS_16Flash_fwd_paramsE,"a",@progbits
	.sectionflags	@""
	.align	4
.nv.constant0._ZN5flash16flash_fwd_kernelI23Flash_fwd_kernel_traitsILi64ELi128ELi128ELi4ELb0ELb0EN7cutlass6half_tE19Flash_kernel_traitsILi64ELi128ELi128ELi4ES3_EELb0ELb0ELb1ELb1ELb0ELb0ELb0ELb0EEEvNS_16Flash_fwd_paramsE:
	.zero		992


//--------------------- .nv.constant0._ZN5flash16flash_fwd_kernelI23Flash_fwd_kernel_traitsILi64ELi128ELi128ELi4ELb0ELb0EN7cutlass6half_tE19Flash_kernel_traitsILi64ELi128ELi128ELi4ES3_EELb0ELb0ELb1ELb1ELb0ELb0ELb1ELb0EEEvNS_16Flash_fwd_paramsE --------------------------
	.section	.nv.constant0._ZN5flash16flash_fwd_kernelI23Flash_fwd_kernel_traitsILi64ELi128ELi128ELi4ELb0ELb0EN7cutlass6half_tE19Flash_kernel_traitsILi64ELi128ELi128ELi4ES3_EELb0ELb0ELb1ELb1ELb0ELb0ELb1ELb0EEEvNS_16Flash_fwd_paramsE,"a",@progbits
	.sectionflags	@""
	.align	4
.nv.constant0._ZN5flash16flash_fwd_kernelI23Flash_fwd_kernel_traitsILi64ELi128ELi128ELi4ELb0ELb0EN7cutlass6half_tE19Flash_kernel_traitsILi64ELi128ELi128ELi4ES3_EELb0ELb0ELb1ELb1ELb0ELb0ELb1ELb0EEEvNS_16Flash_fwd_paramsE:
	.zero		992


//--------------------- .nv.constant0._ZN5flash16flash_fwd_kernelI23Flash_fwd_kernel_traitsILi64ELi128ELi64ELi4ELb0ELb0EN7cutlass6half_tE19Flash_kernel_traitsILi64ELi128ELi64ELi4ES3_EELb1ELb0ELb0ELb0ELb0ELb1ELb0ELb0EEEvNS_16Flash_fwd_paramsE --------------------------
	.section	.nv.constant0._ZN5flash16flash_fwd_kernelI23Flash_fwd_kernel_traitsILi64ELi128ELi64ELi4ELb0ELb0EN7cutlass6half_tE19Flash_kernel_traitsILi64ELi128ELi64ELi4ES3_EELb1ELb0ELb0ELb0ELb0ELb1ELb0ELb0EEEvNS_16Flash_fwd_paramsE,"a",@progbits
	.sectionflags	@""
	.align	4
.nv.constant0._ZN5flash16flash_fwd_kernelI23Flash_fwd_kernel_traitsILi64ELi128ELi64ELi4ELb0ELb0EN7cutlass6half_tE19Flash_kernel_traitsILi64ELi128ELi64ELi4ES3_EELb1ELb0ELb0ELb0ELb0ELb1ELb0ELb0EEEvNS_16Flash_fwd_paramsE:
	.zero		992


//--------------------- .nv.constant0._ZN5flash16flash_fwd_kernelI23Flash_fwd_kernel_traitsILi64ELi128ELi64ELi4ELb0ELb0EN7cutlass6half_tE19Flash_kernel_traitsILi64ELi128ELi64ELi4ES3_EELb0ELb0ELb0ELb0ELb0ELb1ELb1ELb0EEEvNS_16Flash_fwd_paramsE --------------------------
	.section	.nv.constant0._ZN5flash16flash_fwd_kernelI23Flash_fwd_kernel_traitsILi64ELi128ELi64ELi4ELb0ELb0EN7cutlass6half_tE19Flash_kernel_traitsILi64ELi128ELi64ELi4ES3_EELb0ELb0ELb0ELb0ELb0ELb1ELb1ELb0EEEvNS_16Flash_fwd_paramsE,"a",@progbits
	.sectionflags	@""
	.align	4
.nv.constant0._ZN5flash16flash_fwd_kernelI23Flash_fwd_kernel_traitsILi64ELi128ELi64ELi4ELb0ELb0EN7cutlass6half_tE19Flash_kernel_traitsILi64ELi128ELi64ELi4ES3_EELb0ELb0ELb0ELb0ELb0ELb1ELb1ELb0EEEvNS_16Flash_fwd_paramsE:
	.zero		992


//--------------------- .nv.constant0._ZN5flash16flash_fwd_kernelI23Flash_fwd_kernel_traitsILi64ELi128ELi64ELi4ELb0ELb0EN7cutlass6half_tE19Flash_kernel_traitsILi64ELi128ELi64ELi4ES3_EELb1ELb0ELb0ELb0ELb0ELb0ELb0ELb0EEEvNS_16Flash_fwd_paramsE --------------------------
	.section	.nv.constant0._ZN5flash16flash_fwd_kernelI23Flash_fwd_kernel_traitsILi64ELi128ELi64ELi4ELb0ELb0EN7cutlass6half_tE19Flash_kernel_traitsILi64ELi128ELi64ELi4ES3_EELb1ELb0ELb0ELb0ELb0ELb0ELb0ELb0EEEvNS_16Flash_fwd_paramsE,"a",@progbits
	.sectionflags	@""
	.align	4
.nv.constant0._ZN5flash16flash_fwd_kernelI23Flash_fwd_kernel_traitsILi64ELi128ELi64ELi4ELb0ELb0EN7cutlass6half_tE19Flash_kernel_traitsILi64ELi128ELi64ELi4ES3_EELb1ELb0ELb0ELb0ELb0ELb0ELb0ELb0EEEvNS_16Flash_fwd_paramsE:
	.zero		992


//--------------------- .nv.constant0._ZN5flash16flash_fwd_kernelI23Flash_fwd_kernel_traitsILi64ELi128ELi64ELi4ELb0ELb0EN7cutlass6half_tE19Flash_kernel_traitsILi64ELi128ELi64ELi4ES3_EELb1ELb0ELb1ELb0ELb0ELb0ELb0ELb0EEEvNS_16Flash_fwd_paramsE --------------------------
	.section	.nv.constant0._ZN5flash16flash_fwd_kernelI23Flash_fwd_kernel_traitsILi64ELi128ELi64ELi4ELb0ELb0EN7cutlass6half_tE19Flash_kernel_traitsILi64ELi128ELi64ELi4ES3_EELb1ELb0ELb1ELb0ELb0ELb0ELb0ELb0EEEvNS_16Flash_fwd_paramsE,"a",@progbits
	.sectionflags	@""
	.align	4
.nv.constant0._ZN5flash16flash_fwd_kernelI23Flash_fwd_kernel_traitsILi64ELi128ELi64ELi4ELb0ELb0EN7cutlass6half_tE19Flash_kernel_traitsILi64ELi128ELi64ELi4ES3_EELb1ELb0ELb1ELb0ELb0ELb0ELb0ELb0EEEvNS_16Flash_fwd_paramsE:
	.zero		992


//--------------------- .nv.constant0._ZN5flash16flash_fwd_kernelI23Flash_fwd_kernel_traitsILi64ELi128ELi64ELi4ELb0ELb0EN7cutlass6half_tE19Flash_kernel_traitsILi64ELi128ELi64ELi4ES3_EELb1ELb0ELb0ELb0ELb1ELb1ELb0ELb0EEEvNS_16Flash_fwd_paramsE --------------------------
	.section	.nv.constant0._ZN5flash16flash_fwd_kernelI23Flash_fwd_kernel_traitsILi64ELi128ELi64ELi4ELb0ELb0EN7cutlass6half_tE19Flash_kernel_traitsILi64ELi128ELi64ELi4ES3_EELb1ELb0ELb0ELb0ELb1ELb1ELb0ELb0EEEvNS_16Flash_fwd_paramsE,"a",@progbits
	.sectionflags	@""
	.align	4
.nv.constant0._ZN5flash16flash_fwd_kernelI23Flash_fwd_kernel_traitsILi64ELi128ELi64ELi4ELb0ELb0EN7cutlass6half_tE19Flash_kernel_traitsILi64ELi128ELi64ELi4ES3_EELb1ELb0ELb0ELb0ELb1ELb1ELb0ELb0EEEvNS_16Flash_fwd_paramsE:
	.zero		992


//--------------------- .nv.constant0._ZN5flash16flash_fwd_kernelI23Flash_fwd_kernel_traitsILi64ELi128ELi64ELi4ELb0ELb0EN7cutlass6half_tE19Flash_kernel_traitsILi64ELi128ELi64ELi4ES3_EELb0ELb0ELb0ELb0ELb1ELb1ELb1ELb0EEEvNS_16Flash_fwd_paramsE --------------------------
	.section	.nv.constant0._ZN5flash16flash_fwd_kernelI23Flash_fwd_kernel_traitsILi64ELi128ELi64ELi4ELb0ELb0EN7cutlass6half_tE19Flash_kernel_traitsILi64ELi128ELi64ELi4ES3_EELb0ELb0ELb0ELb0ELb1ELb1ELb1ELb0EEEvNS_16Flash_fwd_paramsE,"a",@progbits
	.sectionflags	@""
	.align	4
.nv.constant0._ZN5flash16flash_fwd_kernelI23Flash_fwd_kernel_traitsILi64ELi128ELi64ELi4ELb0ELb0EN7cutlass6half_tE19Flash_kernel_traitsILi64ELi128ELi64ELi4ES3_EELb0ELb0ELb0ELb0ELb1ELb1ELb1ELb0EEEvNS_16Flash_fwd_paramsE:
	.zero		992


//--------------------- .nv.constant0._ZN5flash16flash_fwd_kernelI23Flash_fwd_kernel_traitsILi64ELi128ELi64ELi4ELb0ELb0EN7cutlass6half_tE19Flash_kernel_traitsILi64ELi128ELi64ELi4ES3_EELb1ELb0ELb0ELb1ELb0ELb0ELb0ELb0EEEvNS_16Flash_fwd_paramsE --------------------------
	.section	.nv.constant0._ZN5flash16flash_fwd_kernelI23Flash_fwd_kernel_traitsILi64ELi128ELi64ELi4ELb0ELb0EN7cutlass6half_tE19Flash_kernel_traitsILi64ELi128ELi64ELi4ES3_EELb1ELb0ELb0ELb1ELb0ELb0ELb0ELb0EEEvNS_16Flash_fwd_paramsE,"a",@progbits
	.sectionflags	@""
	.align	4
.nv.constant0._ZN5flash16flash_fwd_kernelI23Flash_fwd_kernel_traitsILi64ELi128ELi64ELi4ELb0ELb0EN7cutlass6half_tE19Flash_kernel_traitsILi64ELi128ELi64ELi4ES3_EELb1ELb0ELb0ELb1ELb0ELb0ELb0ELb0EEEvNS_16Flash_fwd_paramsE:
	.zero		992


//--------------------- .nv.constant0._ZN5flash16flash_fwd_kernelI23Flash_fwd_kernel_traitsILi64ELi128ELi64ELi4ELb0ELb0EN7cutlass6half_tE19Flash_kernel_traitsILi64ELi128ELi64ELi4ES3_EELb1ELb0ELb0ELb0ELb0ELb0ELb0ELb1EEEvNS_16Flash_fwd_paramsE --------------------------
	.section	.nv.constant0._ZN5flash16flash_fwd_kernelI23Flash_fwd_kernel_traitsILi64ELi128ELi64ELi4ELb0ELb0EN7cutlass6half_tE19Flash_kernel_traitsILi64ELi128ELi64ELi4ES3_EELb1ELb0ELb0ELb0ELb0ELb0ELb0ELb1EEEvNS_16Flash_fwd_paramsE,"a",@progbits
	.sectionflags	@""
	.align	4
.nv.constant0._ZN5flash16flash_fwd_kernelI23Flash_fwd_kernel_traitsILi64ELi128ELi64ELi4ELb0ELb0EN7cutlass6half_tE19Flash_kernel_traitsILi64ELi128ELi64ELi4ES3_EELb1ELb0ELb0ELb0ELb0ELb0ELb0ELb1EEEvNS_16Flash_fwd_paramsE:
	.zero		992


//--------------------- .nv.constant0._ZN5flash16flash_fwd_kernelI23Flash_fwd_kernel_traitsILi64ELi128ELi64ELi4ELb0ELb0EN7cutlass6half_tE19Flash_kernel_traitsILi64ELi128ELi64ELi4ES3_EELb0ELb0ELb0ELb0ELb0ELb0ELb1ELb0EEEvNS_16Flash_fwd_paramsE --------------------------
	.section	.nv.constant0._ZN5flash16flash_fwd_kernelI23Flash_fwd_kernel_traitsILi64ELi128ELi64ELi4ELb0ELb0EN7cutlass6half_tE19Flash_kernel_traitsILi64ELi128ELi64ELi4ES3_EELb0ELb0ELb0ELb0ELb0ELb0ELb1ELb0EEEvNS_16Flash_fwd_paramsE,"a",@progbits
	.sectionflags	@""
	.align	4
.nv.constant0._ZN5flash16flash_fwd_kernelI23Flash_fwd_kernel_traitsILi64ELi128ELi64ELi4ELb0ELb0EN7cutlass6half_tE19Flash_kernel_traitsILi64ELi128ELi64ELi4ES3_EELb0ELb0ELb0ELb0ELb0ELb0ELb1ELb0EEEvNS_16Flash_fwd_paramsE:
	.zero		992


//--------------------- .nv.constant0._ZN5flash16flash_fwd_kernelI23Flash_fwd_kernel_traitsILi64ELi128ELi64ELi4ELb0ELb0EN7cutlass6half_tE19Flash_kernel_traitsILi64ELi128ELi64ELi4ES3_EELb1ELb0ELb0ELb1ELb0ELb0ELb0ELb1EEEvNS_16Flash_fwd_paramsE --------------------------
	.section	.nv.constant0._ZN5flash16flash_fwd_kernelI23Flash_fwd_kernel_traitsILi64ELi128ELi64ELi4ELb0ELb0EN7cutlass6half_tE19Flash_kernel_traitsILi64ELi128ELi64ELi4ES3_EELb1ELb0ELb0ELb1ELb0ELb0ELb0ELb1EEEvNS_16Flash_fwd_paramsE,"a",@progbits
	.sectionflags	@""
	.align	4
.nv.constant0._ZN5flash16flash_fwd_kernelI23Flash_fwd_kernel_traitsILi64ELi128ELi64ELi4ELb0ELb0EN7cutlass6half_tE19Flash_kernel_traitsILi64ELi128ELi64ELi4ES3_EELb1ELb0ELb0ELb1ELb0ELb0ELb0ELb1EEEvNS_16Flash_fwd_paramsE:
	.zero		992


//--------------------- .nv.constant0._ZN5flash16flash_fwd_kernelI23Flash_fwd_kernel_traitsILi64ELi128ELi64ELi4ELb0ELb0EN7cutlass6half_tE19Flash_kernel_traitsILi64ELi128ELi64ELi4ES3_EELb0ELb0ELb0ELb1ELb0ELb0ELb1ELb0EEEvNS_16Flash_fwd_paramsE --------------------------
	.section	.nv.constant0._ZN5flash16flash_fwd_kernelI23Flash_fwd_kernel_traitsILi64ELi128ELi64ELi4ELb0ELb0EN7cutlass6half_tE19Flash_kernel_traitsILi64ELi128ELi64ELi4ES3_EELb0ELb0ELb0ELb1ELb0ELb0ELb1ELb0EEEvNS_16Flash_fwd_paramsE,"a",@progbits
	.sectionflags	@""
	.align	4
.nv.constant0._ZN5flash16flash_fwd_kernelI23Flash_fwd_kernel_traitsILi64ELi128ELi64ELi4ELb0ELb0EN7cutlass6half_tE19Flash_kernel_traitsILi64ELi128ELi64ELi4ES3_EELb0ELb0ELb0ELb1ELb0ELb0ELb1ELb0EEEvNS_16Flash_fwd_paramsE:
	.zero		992


//--------------------- .nv.constant0._ZN5flash16flash_fwd_kernelI23Flash_fwd_kernel_traitsILi64ELi128ELi64ELi4ELb0ELb0EN7cutlass6half_tE19Flash_kernel_traitsILi64ELi128ELi64ELi4ES3_EELb1ELb0ELb1ELb0ELb0ELb1ELb0ELb0EEEvNS_16Flash_fwd_paramsE --------------------------
	.section	.nv.constant0._ZN5flash16flash_fwd_kernelI23Flash_fwd_kernel_traitsILi64ELi128ELi64ELi4ELb0ELb0EN7cutlass6half_tE19Flash_kernel_traitsILi64ELi128ELi64ELi4ES3_EELb1ELb0ELb1ELb0ELb0ELb1ELb0ELb0EEEvNS_16Flash_fwd_paramsE,"a",@progbits
	.sectionflags	@""
	.align	4
.nv.constant0._ZN5flash16flash_fwd_kernelI23Flash_fwd_kernel_traitsILi64ELi128ELi64ELi4ELb0ELb0EN7cutlass6half_tE19Flash_kernel_traitsILi64ELi128ELi64ELi4ES3_EELb1ELb0ELb1ELb0ELb0ELb1ELb0ELb0EEEvNS_16Flash_fwd_paramsE:
	.zero		992


//--------------------- .nv.constant0._ZN5flash16flash_fwd_kernelI23Flash_fwd_kernel_traitsILi64ELi128ELi64ELi4ELb0ELb0EN7cutlass6half_tE19Flash_kernel_traitsILi64ELi128ELi64ELi4ES3_EELb0ELb0ELb1ELb0ELb0ELb1ELb1ELb0EEEvNS_16Flash_fwd_paramsE --------------------------
	.section	.nv.constant0._ZN5flash16flash_fwd_kernelI23Flash_fwd_kernel_traitsILi64ELi128ELi64ELi4ELb0ELb0EN7cutlass6half_tE19Flash_kernel_traitsILi64ELi128ELi64ELi4ES3_EELb0ELb0ELb1ELb0ELb0ELb1ELb1ELb0EEEvNS_16Flash_fwd_paramsE,"a",@progbits
	.sectionflags	@""
	.align	4
.nv.constant0._ZN5flash16flash_fwd_kernelI23Flash_fwd_kernel_traitsILi64ELi128ELi64ELi4ELb0ELb0EN7cutlass6half_tE19Flash_kernel_traitsILi64ELi128ELi64ELi4ES3_EELb0ELb0ELb1ELb0ELb0ELb1ELb1ELb0EEEvNS_16Flash_fwd_paramsE:
	.zero		992


//--------------------- .nv.constant0._ZN5flash16flash_fwd_kernelI23Flash_fwd_kernel_traitsILi64ELi128ELi64ELi4ELb0ELb0EN7cutlass6half_tE19Flash_kernel_traitsILi64ELi128ELi64ELi4ES3_EELb1ELb0ELb1ELb1ELb0ELb0ELb0ELb0EEEvNS_16Flash_fwd_paramsE --------------------------
	.section	.nv.constant0._ZN5flash16flash_fwd_kernelI23Flash_fwd_kernel_traitsILi64ELi128ELi64ELi4ELb0ELb0EN7cutlass6half_tE19Flash_kernel_traitsILi64ELi128ELi64ELi4ES3_EELb1ELb0ELb1ELb1ELb0ELb0ELb0ELb0EEEvNS_16Flash_fwd_paramsE,"a",@progbits
	.sectionflags	@""
	.align	4
.nv.constant0._ZN5flash16flash_fwd_kernelI23Flash_fwd_kernel_traitsILi64ELi128ELi64ELi4ELb0ELb0EN7cutlass6half_tE19Flash_kernel_traitsILi64ELi128ELi64ELi4ES3_EELb1ELb0ELb1ELb1ELb0ELb0ELb0ELb0EEEvNS_16Flash_fwd_paramsE:
	.zero		992


//--------------------- .nv.constant0._ZN5flash16flash_fwd_kernelI23Flash_fwd_kernel_traitsILi64ELi128ELi64ELi4ELb0ELb0EN7cutlass6half_tE19Flash_kernel_traitsILi64ELi128ELi64ELi4ES3_EELb1ELb0ELb1ELb0ELb0ELb0ELb0ELb1EEEvNS_16Flash_fwd_paramsE --------------------------
	.section	.nv.constant0._ZN5flash16flash_fwd_kernelI23Flash_fwd_kernel_traitsILi64ELi128ELi64ELi4ELb0ELb0EN7cutlass6half_tE19Flash_kernel_traitsILi64ELi128ELi64ELi4ES3_EELb1ELb0ELb1ELb0ELb0ELb0ELb0ELb1EEEvNS_16Flash_fwd_paramsE,"a",@progbits
	.sectionflags	@""
	.align	4
.nv.constant0._ZN5flash16flash_fwd_kernelI23Flash_fwd_kernel_traitsILi64ELi128ELi64ELi4ELb0ELb0EN7cutlass6half_tE19Flash_kernel_traitsILi64ELi128ELi64ELi4ES3_EELb1ELb0ELb1ELb0ELb0ELb0ELb0ELb1EEEvNS_16Flash_fwd_paramsE:
	.zero		992


//--------------------- .nv.constant0._ZN5flash16flash_fwd_kernelI23Flash_fwd_kernel_traitsILi64ELi128ELi64ELi4ELb0ELb0EN7cutlass6half_tE19Flash_kernel_traitsILi64ELi128ELi64ELi4ES3_EELb0ELb0ELb1ELb0ELb0ELb0ELb1ELb0EEEvNS_16Flash_fwd_paramsE --------------------------
	.section	.nv.constant0._ZN5flash16flash_fwd_kernelI23Flash_fwd_kernel_traitsILi64ELi128ELi64ELi4ELb0ELb0EN7cutlass6half_tE19Flash_kernel_traitsILi64ELi128ELi64ELi4ES3_EELb0ELb0ELb1ELb0ELb0ELb0ELb1ELb0EEEvNS_16Flash_fwd_paramsE,"a",@progbits
	.sectionflags	@""
	.align	4
.nv.constant0._ZN5flash16flash_fwd_kernelI23Flash_fwd_kernel_traitsILi64ELi128ELi64ELi4ELb0ELb0EN7cutlass6half_tE19Flash_kernel_traitsILi64ELi128ELi64ELi4ES3_EELb0ELb0ELb1ELb0ELb0ELb0ELb1ELb0EEEvNS_16Flash_fwd_paramsE:
	.zero		992


//--------------------- .nv.constant0._ZN5flash16flash_fwd_kernelI23Flash_fwd_kernel_traitsILi64ELi128ELi64ELi4ELb0ELb0EN7cutlass6half_tE19Flash_kernel_traitsILi64ELi128ELi64ELi4ES3_EELb1ELb0ELb1ELb1ELb0ELb0ELb0ELb1EEEvNS_16Flash_fwd_paramsE --------------------------
	.section	.nv.constant0._ZN5flash16flash_fwd_kernelI23Flash_fwd_kernel_traitsILi64ELi128ELi64ELi4ELb0ELb0EN7cutlass6half_tE19Flash_kernel_traitsILi64ELi128ELi64ELi4ES3_EELb1ELb0ELb1ELb1ELb0ELb0ELb0ELb1EEEvNS_16Flash_fwd_paramsE,"a",@progbits
	.sectionflags	@""
	.align	4
.nv.constant0._ZN5flash16flash_fwd_kernelI23Flash_fwd_kernel_traitsILi64ELi128ELi64ELi4ELb0ELb0EN7cutlass6half_tE19Flash_kernel_traitsILi64ELi128ELi64ELi4ES3_EELb1ELb0ELb1ELb1ELb0ELb0ELb0ELb1EEEvNS_16Flash_fwd_paramsE:
	.zero		992


//--------------------- .nv.constant0._ZN5flash16flash_fwd_kernelI23Flash_fwd_kernel_traitsILi64ELi128ELi64ELi4ELb0ELb0EN7cutlass6half_tE19Flash_kernel_traitsILi64ELi128ELi64ELi4ES3_EELb0ELb0ELb1ELb1ELb0ELb0ELb1ELb0EEEvNS_16Flash_fwd_paramsE --------------------------
	.section	.nv.constant0._ZN5flash16flash_fwd_kernelI23Flash_fwd_kernel_traitsILi64ELi128ELi64ELi4ELb0ELb0EN7cutlass6half_tE19Flash_kernel_traitsILi64ELi128ELi64ELi4ES3_EELb0ELb0ELb1ELb1ELb0ELb0ELb1ELb0EEEvNS_16Flash_fwd_paramsE,"a",@progbits
	.sectionflags	@""
	.align	4
.nv.constant0._ZN5flash16flash_fwd_kernelI23Flash_fwd_kernel_traitsILi64ELi128ELi64ELi4ELb0ELb0EN7cutlass6half_tE19Flash_kernel_traitsILi64ELi128ELi64ELi4ES3_EELb0ELb0ELb1ELb1ELb0ELb0ELb1ELb0EEEvNS_16Flash_fwd_paramsE:
	.zero		992


//--------------------- SYMBOLS --------------------------

	.type		.nv.reservedSmem.offset0,@object
	.size		.nv.reservedSmem.offset0,0x4
